	.target	sm_103a

	.elftype	@"ET_EXEC"


//--------------------- .note.nv.tkinfo           --------------------------
	.section	.note.nv.tkinfo,"",@"SHT_NOTE"
	.sectionflags	@"SHF_NOTE_NV_TKINFO"
	.tkinfo
        /*0018*/ 	.word	0x00000002
        /*0030*/ 	.string	""
        /*0030*/ 	.string	"ptxas"
        /*0030*/ 	.string	"Cuda compilation tools, release 13.0, V13.0.88"
        /*0030*/ 	.string	"Build cuda_13.0.r13.0/compiler.36424714_0"
        /*0030*/ 	.string	"-arch sm_103a -m 64 "



//--------------------- .note.nv.cuinfo           --------------------------
	.section	.note.nv.cuinfo,"",@"SHT_NOTE"
	.sectionflags	@"SHF_NOTE_NV_CUINFO"
        /*0018*/ 	.short	0x0002
        /*001a*/ 	.short	0x0067
        /*001c*/ 	.short	0x0082
	.zero		2


//--------------------- .nv.info                  --------------------------
	.section	.nv.info,"",@"SHT_CUDA_INFO"
	.align	4


	//----- nvinfo : EIATTR_REGCOUNT
	.align		4
        /*0000*/ 	.byte	0x04, 0x2f
        /*0002*/ 	.short	(.L_12 - .L_11)
	.align		4
.L_11:
        /*0004*/ 	.word	index@(_ZN5flash24flash_fwd_splitkv_kernelI23Flash_fwd_kernel_traitsILi32ELi64ELi128ELi4ELb0ELb0EN7cutlass10bfloat16_tE19Flash_kernel_traitsILi32ELi64ELi128ELi4ES3_EELb1ELb0ELb1ELb0ELb0ELb1ELb1ELb1EEEvNS_16Flash_fwd_paramsE)
        /*0008*/ 	.word	0x00000095


	//----- nvinfo : EIATTR_FRAME_SIZE
	.align		4
.L_12:
        /*000c*/ 	.byte	0x04, 0x11
        /*000e*/ 	.short	(.L_14 - .L_13)
	.align		4
.L_13:
        /*0010*/ 	.word	index@(_ZN5flash24flash_fwd_splitkv_kernelI23Flash_fwd_kernel_traitsILi32ELi64ELi128ELi4ELb0ELb0EN7cutlass10bfloat16_tE19Flash_kernel_traitsILi32ELi64ELi128ELi4ES3_EELb1ELb0ELb1ELb0ELb0ELb1ELb1ELb1EEEvNS_16Flash_fwd_paramsE)
        /*0014*/ 	.word	0x00000000


	//----- nvinfo : EIATTR_REGCOUNT
	.align		4
.L_14:
        /*0018*/ 	.byte	0x04, 0x2f
        /*001a*/ 	.short	(.L_16 - .L_15)
	.align		4
.L_15:
        /*001c*/ 	.word	index@(_ZN5flash24flash_fwd_splitkv_kernelI23Flash_fwd_kernel_traitsILi32ELi64ELi128ELi4ELb0ELb0EN7cutlass10bfloat16_tE19Flash_kernel_traitsILi32ELi64ELi128ELi4ES3_EELb1ELb0ELb1ELb0ELb0ELb0ELb1ELb1EEEvNS_16Flash_fwd_paramsE)
        /*0020*/ 	.word	0x0000009e


	//----- nvinfo : EIATTR_FRAME_SIZE
	.align		4
.L_16:
        /*0024*/ 	.byte	0x04, 0x11
        /*0026*/ 	.short	(.L_18 - .L_17)
	.align		4
.L_17:
        /*0028*/ 	.word	index@(_ZN5flash24flash_fwd_splitkv_kernelI23Flash_fwd_kernel_traitsILi32ELi64ELi128ELi4ELb0ELb0EN7cutlass10bfloat16_tE19Flash_kernel_traitsILi32ELi64ELi128ELi4ES3_EELb1ELb0ELb1ELb0ELb0ELb0ELb1ELb1EEEvNS_16Flash_fwd_paramsE)
        /*002c*/ 	.word	0x00000000


	//----- nvinfo : EIATTR_REGCOUNT
	.align		4
.L_18:
        /*0030*/ 	.byte	0x04, 0x2f
        /*0032*/ 	.short	(.L_20 - .L_19)
	.align		4
.L_19:
        /*0034*/ 	.word	index@(_ZN5flash24flash_fwd_splitkv_kernelI23Flash_fwd_kernel_traitsILi32ELi64ELi128ELi4ELb0ELb0EN7cutlass10bfloat16_tE19Flash_kernel_traitsILi32ELi64ELi128ELi4ES3_EELb1ELb0ELb0ELb0ELb1ELb1ELb1ELb1EEEvNS_16Flash_fwd_paramsE)
        /*0038*/ 	.word	0x000000a1


	//----- nvinfo : EIATTR_FRAME_SIZE
	.align		4
.L_20:
        /*003c*/ 	.byte	0x04, 0x11
        /*003e*/ 	.short	(.L_22 - .L_21)
	.align		4
.L_21:
        /*0040*/ 	.word	index@(_ZN5flash24flash_fwd_splitkv_kernelI23Flash_fwd_kernel_traitsILi32ELi64ELi128ELi4ELb0ELb0EN7cutlass10bfloat16_tE19Flash_kernel_traitsILi32ELi64ELi128ELi4ES3_EELb1ELb0ELb0ELb0ELb1ELb1ELb1ELb1EEEvNS_16Flash_fwd_paramsE)
        /*0044*/ 	.word	0x00000000


	//----- nvinfo : EIATTR_REGCOUNT
	.align		4
.L_22:
        /*0048*/ 	.byte	0x04, 0x2f
        /*004a*/ 	.short	(.L_24 - .L_23)
	.align		4
.L_23:
        /*004c*/ 	.word	index@(_ZN5flash24flash_fwd_splitkv_kernelI23Flash_fwd_kernel_traitsILi32ELi64ELi128ELi4ELb0ELb0EN7cutlass10bfloat16_tE19Flash_kernel_traitsILi32ELi64ELi128ELi4ES3_EELb1ELb0ELb0ELb0ELb1ELb0ELb1ELb1EEEvNS_16Flash_fwd_paramsE)
        /*0050*/ 	.word	0x000000a4


	//----- nvinfo : EIATTR_FRAME_SIZE
	.align		4
.L_24:
        /*0054*/ 	.byte	0x04, 0x11
        /*0056*/ 	.short	(.L_26 - .L_25)
	.align		4
.L_25:
        /*0058*/ 	.word	index@(_ZN5flash24flash_fwd_splitkv_kernelI23Flash_fwd_kernel_traitsILi32ELi64ELi128ELi4ELb0ELb0EN7cutlass10bfloat16_tE19Flash_kernel_traitsILi32ELi64ELi128ELi4ES3_EELb1ELb0ELb0ELb0ELb1ELb0ELb1ELb1EEEvNS_16Flash_fwd_paramsE)
        /*005c*/ 	.word	0x00000000


	//----- nvinfo : EIATTR_REGCOUNT
	.align		4
.L_26:
        /*0060*/ 	.byte	0x04, 0x2f
        /*0062*/ 	.short	(.L_28 - .L_27)
	.align		4
.L_27:
        /*0064*/ 	.word	index@(_ZN5flash24flash_fwd_splitkv_kernelI23Flash_fwd_kernel_traitsILi32ELi64ELi128ELi4ELb0ELb0EN7cutlass10bfloat16_tE19Flash_kernel_traitsILi32ELi64ELi128ELi4ES3_EELb1ELb0ELb1ELb0ELb0ELb1ELb1ELb0EEEvNS_16Flash_fwd_paramsE)
        /*0068*/ 	.word	0x000000a7


	//----- nvinfo : EIATTR_FRAME_SIZE
	.align		4
.L_28:
        /*006c*/ 	.byte	0x04, 0x11
        /*006e*/ 	.short	(.L_30 - .L_29)
	.align		4
.L_29:
        /*0070*/ 	.word	index@(_ZN5flash24flash_fwd_splitkv_kernelI23Flash_fwd_kernel_traitsILi32ELi64ELi128ELi4ELb0ELb0EN7cutlass10bfloat16_tE19Flash_kernel_traitsILi32ELi64ELi128ELi4ES3_EELb1ELb0ELb1ELb0ELb0ELb1ELb1ELb0EEEvNS_16Flash_fwd_paramsE)
        /*0074*/ 	.word	0x00000000


	//----- nvinfo : EIATTR_REGCOUNT
	.align		4
.L_30:
        /*0078*/ 	.byte	0x04, 0x2f
        /*007a*/ 	.short	(.L_32 - .L_31)
	.align		4
.L_31:
        /*007c*/ 	.word	index@(_ZN5flash24flash_fwd_splitkv_kernelI23Flash_fwd_kernel_traitsILi32ELi64ELi128ELi4ELb0ELb0EN7cutlass10bfloat16_tE19Flash_kernel_traitsILi32ELi64ELi128ELi4ES3_EELb1ELb0ELb1ELb0ELb0ELb0ELb1ELb0EEEvNS_16Flash_fwd_paramsE)
        /*0080*/ 	.word	0x000000a1


	//----- nvinfo : EIATTR_FRAME_SIZE
	.align		4
.L_32:
        /*0084*/ 	.byte	0x04, 0x11
        /*0086*/ 	.short	(.L_34 - .L_33)
	.align		4
.L_33:
        /*0088*/ 	.word	index@(_ZN5flash24flash_fwd_splitkv_kernelI23Flash_fwd_kernel_traitsILi32ELi64ELi128ELi4ELb0ELb0EN7cutlass10bfloat16_tE19Flash_kernel_traitsILi32ELi64ELi128ELi4ES3_EELb1ELb0ELb1ELb0ELb0ELb0ELb1ELb0EEEvNS_16Flash_fwd_paramsE)
        /*008c*/ 	.word	0x00000000


	//----- nvinfo : EIATTR_REGCOUNT
	.align		4
.L_34:
        /*0090*/ 	.byte	0x04, 0x2f
        /*0092*/ 	.short	(.L_36 - .L_35)
	.align		4
.L_35:
        /*0094*/ 	.word	index@(_ZN5flash24flash_fwd_splitkv_kernelI23Flash_fwd_kernel_traitsILi32ELi64ELi128ELi4ELb0ELb0EN7cutlass10bfloat16_tE19Flash_kernel_traitsILi32ELi64ELi128ELi4ES3_EELb1ELb0ELb0ELb0ELb1ELb1ELb1ELb0EEEvNS_16Flash_fwd_paramsE)
        /*0098*/ 	.word	0x000000a0


	//----- nvinfo : EIATTR_FRAME_SIZE
	.align		4
.L_36:
        /*009c*/ 	.byte	0x04, 0x11
        /*009e*/ 	.short	(.L_38 - .L_37)
	.align		4
.L_37:
        /*00a0*/ 	.word	index@(_ZN5flash24flash_fwd_splitkv_kernelI23Flash_fwd_kernel_traitsILi32ELi64ELi128ELi4ELb0ELb0EN7cutlass10bfloat16_tE19Flash_kernel_traitsILi32ELi64ELi128ELi4ES3_EELb1ELb0ELb0ELb0ELb1ELb1ELb1ELb0EEEvNS_16Flash_fwd_paramsE)
        /*00a4*/ 	.word	0x00000000


	//----- nvinfo : EIATTR_REGCOUNT
	.align		4
.L_38:
        /*00a8*/ 	.byte	0x04, 0x2f
        /*00aa*/ 	.short	(.L_40 - .L_39)
	.align		4
.L_39:
        /*00ac*/ 	.word	index@(_ZN5flash24flash_fwd_splitkv_kernelI23Flash_fwd_kernel_traitsILi32ELi64ELi128ELi4ELb0ELb0EN7cutlass10bfloat16_tE19Flash_kernel_traitsILi32ELi64ELi128ELi4ES3_EELb1ELb0ELb0ELb0ELb1ELb0ELb1ELb0EEEvNS_16Flash_fwd_paramsE)
        /*00b0*/ 	.word	0x000000a7


	//----- nvinfo : EIATTR_FRAME_SIZE
	.align		4
.L_40:
        /*00b4*/ 	.byte	0x04, 0x11
        /*00b6*/ 	.short	(.L_42 - .L_41)
	.align		4
.L_41:
        /*00b8*/ 	.word	index@(_ZN5flash24flash_fwd_splitkv_kernelI23Flash_fwd_kernel_traitsILi32ELi64ELi128ELi4ELb0ELb0EN7cutlass10bfloat16_tE19Flash_kernel_traitsILi32ELi64ELi128ELi4ES3_EELb1ELb0ELb0ELb0ELb1ELb0ELb1ELb0EEEvNS_16Flash_fwd_paramsE)
        /*00bc*/ 	.word	0x00000000


	//----- nvinfo : EIATTR_REGCOUNT
	.align		4
.L_42:
        /*00c0*/ 	.byte	0x04, 0x2f
        /*00c2*/ 	.short	(.L_44 - .L_43)
	.align		4
.L_43:
        /*00c4*/ 	.word	index@(_ZN5flash24flash_fwd_splitkv_kernelI23Flash_fwd_kernel_traitsILi32ELi64ELi128ELi4ELb0ELb0EN7cutlass10bfloat16_tE19Flash_kernel_traitsILi32ELi64ELi128ELi4ES3_EELb1ELb0ELb1ELb0ELb0ELb1ELb0ELb1EEEvNS_16Flash_fwd_paramsE)
        /*00c8*/ 	.word	0x000000a8


	//----- nvinfo : EIATTR_FRAME_SIZE
	.align		4
.L_44:
        /*00cc*/ 	.byte	0x04, 0x11
        /*00ce*/ 	.short	(.L_46 - .L_45)
	.align		4
.L_45:
        /*00d0*/ 	.word	index@(_ZN5flash24flash_fwd_splitkv_kernelI23Flash_fwd_kernel_traitsILi32ELi64ELi128ELi4ELb0ELb0EN7cutlass10bfloat16_tE19Flash_kernel_traitsILi32ELi64ELi128ELi4ES3_EELb1ELb0ELb1ELb0ELb0ELb1ELb0ELb1EEEvNS_16Flash_fwd_paramsE)
        /*00d4*/ 	.word	0x00000000


	//----- nvinfo : EIATTR_REGCOUNT
	.align		4
.L_46:
        /*00d8*/ 	.byte	0x04, 0x2f
        /*00da*/ 	.short	(.L_48 - .L_47)
	.align		4
.L_47:
        /*00dc*/ 	.word	index@(_ZN5flash24flash_fwd_splitkv_kernelI23Flash_fwd_kernel_traitsILi32ELi64ELi128ELi4ELb0ELb0EN7cutlass10bfloat16_tE19Flash_kernel_traitsILi32ELi64ELi128ELi4ES3_EELb1ELb0ELb1ELb0ELb0ELb0ELb0ELb1EEEvNS_16Flash_fwd_paramsE)
        /*00e0*/ 	.word	0x000000a7


	//----- nvinfo : EIATTR_FRAME_SIZE
	.align		4
.L_48:
        /*00e4*/ 	.byte	0x04, 0x11
        /*00e6*/ 	.short	(.L_50 - .L_49)
	.align		4
.L_49:
        /*00e8*/ 	.word	index@(_ZN5flash24flash_fwd_splitkv_kernelI23Flash_fwd_kernel_traitsILi32ELi64ELi128ELi4ELb0ELb0EN7cutlass10bfloat16_tE19Flash_kernel_traitsILi32ELi64ELi128ELi4ES3_EELb1ELb0ELb1ELb0ELb0ELb0ELb0ELb1EEEvNS_16Flash_fwd_paramsE)
        /*00ec*/ 	.word	0x00000000


	//----- nvinfo : EIATTR_REGCOUNT
	.align		4
.L_50:
        /*00f0*/ 	.byte	0x04, 0x2f
        /*00f2*/ 	.short	(.L_52 - .L_51)
	.align		4
.L_51:
        /*00f4*/ 	.word	index@(_ZN5flash24flash_fwd_splitkv_kernelI23Flash_fwd_kernel_traitsILi32ELi64ELi128ELi4ELb0ELb0EN7cutlass10bfloat16_tE19Flash_kernel_traitsILi32ELi64ELi128ELi4ES3_EELb1ELb0ELb0ELb0ELb1ELb1ELb0ELb1EEEvNS_16Flash_fwd_paramsE)
        /*00f8*/ 	.word	0x000000a3


	//----- nvinfo : EIATTR_FRAME_SIZE
	.align		4
.L_52:
        /*00fc*/ 	.byte	0x04, 0x11
        /*00fe*/ 	.short	(.L_54 - .L_53)
	.align		4
.L_53:
        /*0100*/ 	.word	index@(_ZN5flash24flash_fwd_splitkv_kernelI23Flash_fwd_kernel_traitsILi32ELi64ELi128ELi4ELb0ELb0EN7cutlass10bfloat16_tE19Flash_kernel_traitsILi32ELi64ELi128ELi4ES3_EELb1ELb0ELb0ELb0ELb1ELb1ELb0ELb1EEEvNS_16Flash_fwd_paramsE)
        /*0104*/ 	.word	0x00000000


	//----- nvinfo : EIATTR_REGCOUNT
	.align		4
.L_54:
        /*0108*/ 	.byte	0x04, 0x2f
        /*010a*/ 	.short	(.L_56 - .L_55)
	.align		4
.L_55:
        /*010c*/ 	.word	index@(_ZN5flash24flash_fwd_splitkv_kernelI23Flash_fwd_kernel_traitsILi32ELi64ELi128ELi4ELb0ELb0EN7cutlass10bfloat16_tE19Flash_kernel_traitsILi32ELi64ELi128ELi4ES3_EELb1ELb0ELb0ELb0ELb1ELb0ELb0ELb1EEEvNS_16Flash_fwd_paramsE)
        /*0110*/ 	.word	0x000000a7


	//----- nvinfo : EIATTR_FRAME_SIZE
	.align		4
.L_56:
        /*0114*/ 	.byte	0x04, 0x11
        /*0116*/ 	.short	(.L_58 - .L_57)
	.align		4
.L_57:
        /*0118*/ 	.word	index@(_ZN5flash24flash_fwd_splitkv_kernelI23Flash_fwd_kernel_traitsILi32ELi64ELi128ELi4ELb0ELb0EN7cutlass10bfloat16_tE19Flash_kernel_traitsILi32ELi64ELi128ELi4ES3_EELb1ELb0ELb0ELb0ELb1ELb0ELb0ELb1EEEvNS_16Flash_fwd_paramsE)
        /*011c*/ 	.word	0x00000000


	//----- nvinfo : EIATTR_REGCOUNT
	.align		4
.L_58:
        /*0120*/ 	.byte	0x04, 0x2f
        /*0122*/ 	.short	(.L_60 - .L_59)
	.align		4
.L_59:
        /*0124*/ 	.word	index@(_ZN5flash24flash_fwd_splitkv_kernelI23Flash_fwd_kernel_traitsILi32ELi64ELi128ELi4ELb0ELb0EN7cutlass10bfloat16_tE19Flash_kernel_traitsILi32ELi64ELi128ELi4ES3_EELb1ELb0ELb1ELb0ELb0ELb1ELb0ELb0EEEvNS_16Flash_fwd_paramsE)
        /*0128*/ 	.word	0x000000a3


	//----- nvinfo : EIATTR_FRAME_SIZE
	.align		4
.L_60:
        /*012c*/ 	.byte	0x04, 0x11
        /*012e*/ 	.short	(.L_62 - .L_61)
	.align		4
.L_61:
        /*0130*/ 	.word	index@(_ZN5flash24flash_fwd_splitkv_kernelI23Flash_fwd_kernel_traitsILi32ELi64ELi128ELi4ELb0ELb0EN7cutlass10bfloat16_tE19Flash_kernel_traitsILi32ELi64ELi128ELi4ES3_EELb1ELb0ELb1ELb0ELb0ELb1ELb0ELb0EEEvNS_16Flash_fwd_paramsE)
        /*0134*/ 	.word	0x00000000


	//----- nvinfo : EIATTR_REGCOUNT
	.align		4
.L_62:
        /*0138*/ 	.byte	0x04, 0x2f
        /*013a*/ 	.short	(.L_64 - .L_63)
	.align		4
.L_63:
        /*013c*/ 	.word	index@(_ZN5flash24flash_fwd_splitkv_kernelI23Flash_fwd_kernel_traitsILi32ELi64ELi128ELi4ELb0ELb0EN7cutlass10bfloat16_tE19Flash_kernel_traitsILi32ELi64ELi128ELi4ES3_EELb1ELb0ELb1ELb0ELb0ELb0ELb0ELb0EEEvNS_16Flash_fwd_paramsE)
        /*0140*/ 	.word	0x000000a8


	//----- nvinfo : EIATTR_FRAME_SIZE
	.align		4
.L_64:
        /*0144*/ 	.byte	0x04, 0x11
        /*0146*/ 	.short	(.L_66 - .L_65)
	.align		4
.L_65:
        /*0148*/ 	.word	index@(_ZN5flash24flash_fwd_splitkv_kernelI23Flash_fwd_kernel_traitsILi32ELi64ELi128ELi4ELb0ELb0EN7cutlass10bfloat16_tE19Flash_kernel_traitsILi32ELi64ELi128ELi4ES3_EELb1ELb0ELb1ELb0ELb0ELb0ELb0ELb0EEEvNS_16Flash_fwd_paramsE)
        /*014c*/ 	.word	0x00000000


	//----- nvinfo : EIATTR_REGCOUNT
	.align		4
.L_66:
        /*0150*/ 	.byte	0x04, 0x2f
        /*0152*/ 	.short	(.L_68 - .L_67)
	.align		4
.L_67:
        /*0154*/ 	.word	index@(_ZN5flash24flash_fwd_splitkv_kernelI23Flash_fwd_kernel_traitsILi32ELi64ELi128ELi4ELb0ELb0EN7cutlass10bfloat16_tE19Flash_kernel_traitsILi32ELi64ELi128ELi4ES3_EELb1ELb0ELb0ELb0ELb1ELb1ELb0ELb0EEEvNS_16Flash_fwd_paramsE)
        /*0158*/ 	.word	0x000000a0


	//----- nvinfo : EIATTR_FRAME_SIZE
	.align		4
.L_68:
        /*015c*/ 	.byte	0x04, 0x11
        /*015e*/ 	.short	(.L_70 - .L_69)
	.align		4
.L_69:
        /*0160*/ 	.word	index@(_ZN5flash24flash_fwd_splitkv_kernelI23Flash_fwd_kernel_traitsILi32ELi64ELi128ELi4ELb0ELb0EN7cutlass10bfloat16_tE19Flash_kernel_traitsILi32ELi64ELi128ELi4ES3_EELb1ELb0ELb0ELb0ELb1ELb1ELb0ELb0EEEvNS_16Flash_fwd_paramsE)
        /*0164*/ 	.word	0x00000000


	//----- nvinfo : EIATTR_REGCOUNT
	.align		4
.L_70:
        /*0168*/ 	.byte	0x04, 0x2f
        /*016a*/ 	.short	(.L_72 - .L_71)
	.align		4
.L_71:
        /*016c*/ 	.word	index@(_ZN5flash24flash_fwd_splitkv_kernelI23Flash_fwd_kernel_traitsILi32ELi64ELi128ELi4ELb0ELb0EN7cutlass10bfloat16_tE19Flash_kernel_traitsILi32ELi64ELi128ELi4ES3_EELb1ELb0ELb0ELb0ELb1ELb0ELb0ELb0EEEvNS_16Flash_fwd_paramsE)
        /*0170*/ 	.word	0x000000a7


	//----- nvinfo : EIATTR_FRAME_SIZE
	.align		4
.L_72:
        /*0174*/ 	.byte	0x04, 0x11
        /*0176*/ 	.short	(.L_74 - .L_73)
	.align		4
.L_73:
        /*0178*/ 	.word	index@(_ZN5flash24flash_fwd_splitkv_kernelI23Flash_fwd_kernel_traitsILi32ELi64ELi128ELi4ELb0ELb0EN7cutlass10bfloat16_tE19Flash_kernel_traitsILi32ELi64ELi128ELi4ES3_EELb1ELb0ELb0ELb0ELb1ELb0ELb0ELb0EEEvNS_16Flash_fwd_paramsE)
        /*017c*/ 	.word	0x00000000


	//----- nvinfo : EIATTR_REGCOUNT
	.align		4
.L_74:
        /*0180*/ 	.byte	0x04, 0x2f
        /*0182*/ 	.short	(.L_76 - .L_75)
	.align		4
.L_75:
        /*0184*/ 	.word	index@(_ZN5flash24flash_fwd_splitkv_kernelI23Flash_fwd_kernel_traitsILi32ELi64ELi128ELi4ELb0ELb0EN7cutlass10bfloat16_tE19Flash_kernel_traitsILi32ELi64ELi128ELi4ES3_EELb1ELb0ELb0ELb1ELb1ELb1ELb1ELb0EEEvNS_16Flash_fwd_paramsE)
        /*0188*/ 	.word	0x000000a1


	//----- nvinfo : EIATTR_FRAME_SIZE
	.align		4
.L_76:
        /*018c*/ 	.byte	0x04, 0x11
        /*018e*/ 	.short	(.L_78 - .L_77)
	.align		4
.L_77:
        /*0190*/ 	.word	index@(_ZN5flash24flash_fwd_splitkv_kernelI23Flash_fwd_kernel_traitsILi32ELi64ELi128ELi4ELb0ELb0EN7cutlass10bfloat16_tE19Flash_kernel_traitsILi32ELi64ELi128ELi4ES3_EELb1ELb0ELb0ELb1ELb1ELb1ELb1ELb0EEEvNS_16Flash_fwd_paramsE)
        /*0194*/ 	.word	0x00000000


	//----- nvinfo : EIATTR_REGCOUNT
	.align		4
.L_78:
        /*0198*/ 	.byte	0x04, 0x2f
        /*019a*/ 	.short	(.L_80 - .L_79)
	.align		4
.L_79:
        /*019c*/ 	.word	index@(_ZN5flash24flash_fwd_splitkv_kernelI23Flash_fwd_kernel_traitsILi32ELi64ELi128ELi4ELb0ELb0EN7cutlass10bfloat16_tE19Flash_kernel_traitsILi32ELi64ELi128ELi4ES3_EELb1ELb0ELb0ELb1ELb1ELb0ELb1ELb0EEEvNS_16Flash_fwd_paramsE)
        /*01a0*/ 	.word	0x00000082


	//----- nvinfo : EIATTR_FRAME_SIZE
	.align		4
.L_80:
        /*01a4*/ 	.byte	0x04, 0x11
        /*01a6*/ 	.short	(.L_82 - .L_81)
	.align		4
.L_81:
        /*01a8*/ 	.word	index@(_ZN5flash24flash_fwd_splitkv_kernelI23Flash_fwd_kernel_traitsILi32ELi64ELi128ELi4ELb0ELb0EN7cutlass10bfloat16_tE19Flash_kernel_traitsILi32ELi64ELi128ELi4ES3_EELb1ELb0ELb0ELb1ELb1ELb0ELb1ELb0EEEvNS_16Flash_fwd_paramsE)
        /*01ac*/ 	.word	0x00000000


	//----- nvinfo : EIATTR_REGCOUNT
	.align		4
.L_82:
        /*01b0*/ 	.byte	0x04, 0x2f
        /*01b2*/ 	.short	(.L_84 - .L_83)
	.align		4
.L_83:
        /*01b4*/ 	.word	index@(_ZN5flash24flash_fwd_splitkv_kernelI23Flash_fwd_kernel_traitsILi32ELi64ELi128ELi4ELb0ELb0EN7cutlass10bfloat16_tE19Flash_kernel_traitsILi32ELi64ELi128ELi4ES3_EELb1ELb0ELb0ELb1ELb1ELb1ELb0ELb0EEEvNS_16Flash_fwd_paramsE)
        /*01b8*/ 	.word	0x000000a0


	//----- nvinfo : EIATTR_FRAME_SIZE
	.align		4
.L_84:
        /*01bc*/ 	.byte	0x04, 0x11
        /*01be*/ 	.short	(.L_86 - .L_85)
	.align		4
.L_85:
        /*01c0*/ 	.word	index@(_ZN5flash24flash_fwd_splitkv_kernelI23Flash_fwd_kernel_traitsILi32ELi64ELi128ELi4ELb0ELb0EN7cutlass10bfloat16_tE19Flash_kernel_traitsILi32ELi64ELi128ELi4ES3_EELb1ELb0ELb0ELb1ELb1ELb1ELb0ELb0EEEvNS_16Flash_fwd_paramsE)
        /*01c4*/ 	.word	0x00000000


	//----- nvinfo : EIATTR_REGCOUNT
	.align		4
.L_86:
        /*01c8*/ 	.byte	0x04, 0x2f
        /*01ca*/ 	.short	(.L_88 - .L_87)
	.align		4
.L_87:
        /*01cc*/ 	.word	index@(_ZN5flash24flash_fwd_splitkv_kernelI23Flash_fwd_kernel_traitsILi32ELi64ELi128ELi4ELb0ELb0EN7cutlass10bfloat16_tE19Flash_kernel_traitsILi32ELi64ELi128ELi4ES3_EELb1ELb0ELb0ELb1ELb1ELb0ELb0ELb0EEEvNS_16Flash_fwd_paramsE)
        /*01d0*/ 	.word	0x00000082


	//----- nvinfo : EIATTR_FRAME_SIZE
	.align		4
.L_88:
        /*01d4*/ 	.byte	0x04, 0x11
        /*01d6*/ 	.short	(.L_90 - .L_89)
	.align		4
.L_89:
        /*01d8*/ 	.word	index@(_ZN5flash24flash_fwd_splitkv_kernelI23Flash_fwd_kernel_traitsILi32ELi64ELi128ELi4ELb0ELb0EN7cutlass10bfloat16_tE19Flash_kernel_traitsILi32ELi64ELi128ELi4ES3_EELb1ELb0ELb0ELb1ELb1ELb0ELb0ELb0EEEvNS_16Flash_fwd_paramsE)
        /*01dc*/ 	.word	0x00000000


	//----- nvinfo : EIATTR_REGCOUNT
	.align		4
.L_90:
        /*01e0*/ 	.byte	0x04, 0x2f
        /*01e2*/ 	.short	(.L_92 - .L_91)
	.align		4
.L_91:
        /*01e4*/ 	.word	index@(_ZN5flash24flash_fwd_splitkv_kernelI23Flash_fwd_kernel_traitsILi32ELi64ELi128ELi4ELb0ELb0EN7cutlass10bfloat16_tE19Flash_kernel_traitsILi32ELi64ELi128ELi4ES3_EELb1ELb0ELb0ELb0ELb0ELb1ELb1ELb1EEEvNS_16Flash_fwd_paramsE)
        /*01e8*/ 	.word	0x000000a0


	//----- nvinfo : EIATTR_FRAME_SIZE
	.align		4
.L_92:
        /*01ec*/ 	.byte	0x04, 0x11
        /*01ee*/ 	.short	(.L_94 - .L_93)
	.align		4
.L_93:
        /*01f0*/ 	.word	index@(_ZN5flash24flash_fwd_splitkv_kernelI23Flash_fwd_kernel_traitsILi32ELi64ELi128ELi4ELb0ELb0EN7cutlass10bfloat16_tE19Flash_kernel_traitsILi32ELi64ELi128ELi4ES3_EELb1ELb0ELb0ELb0ELb0ELb1ELb1ELb1EEEvNS_16Flash_fwd_paramsE)
        /*01f4*/ 	.word	0x00000000


	//----- nvinfo : EIATTR_REGCOUNT
	.align		4
.L_94:
        /*01f8*/ 	.byte	0x04, 0x2f
        /*01fa*/ 	.short	(.L_96 - .L_95)
	.align		4
.L_95:
        /*01fc*/ 	.word	index@(_ZN5flash24flash_fwd_splitkv_kernelI23Flash_fwd_kernel_traitsILi32ELi64ELi128ELi4ELb0ELb0EN7cutlass10bfloat16_tE19Flash_kernel_traitsILi32ELi64ELi128ELi4ES3_EELb1ELb0ELb0ELb0ELb0ELb0ELb1ELb1EEEvNS_16Flash_fwd_paramsE)
        /*0200*/ 	.word	0x000000a8


	//----- nvinfo : EIATTR_FRAME_SIZE
	.align		4
.L_96:
        /*0204*/ 	.byte	0x04, 0x11
        /*0206*/ 	.short	(.L_98 - .L_97)
	.align		4
.L_97:
        /*0208*/ 	.word	index@(_ZN5flash24flash_fwd_splitkv_kernelI23Flash_fwd_kernel_traitsILi32ELi64ELi128ELi4ELb0ELb0EN7cutlass10bfloat16_tE19Flash_kernel_traitsILi32ELi64ELi128ELi4ES3_EELb1ELb0ELb0ELb0ELb0ELb0ELb1ELb1EEEvNS_16Flash_fwd_paramsE)
        /*020c*/ 	.word	0x00000000


	//----- nvinfo : EIATTR_REGCOUNT
	.align		4
.L_98:
        /*0210*/ 	.byte	0x04, 0x2f
        /*0212*/ 	.short	(.L_100 - .L_99)
	.align		4
.L_99:
        /*0214*/ 	.word	index@(_ZN5flash24flash_fwd_splitkv_kernelI23Flash_fwd_kernel_traitsILi32ELi64ELi128ELi4ELb0ELb0EN7cutlass10bfloat16_tE19Flash_kernel_traitsILi32ELi64ELi128ELi4ES3_EELb1ELb0ELb0ELb0ELb0ELb1ELb1ELb0EEEvNS_16Flash_fwd_paramsE)
        /*0218*/ 	.word	0x0000009f


	//----- nvinfo : EIATTR_FRAME_SIZE
	.align		4
.L_100:
        /*021c*/ 	.byte	0x04, 0x11
        /*021e*/ 	.short	(.L_102 - .L_101)
	.align		4
.L_101:
        /*0220*/ 	.word	index@(_ZN5flash24flash_fwd_splitkv_kernelI23Flash_fwd_kernel_traitsILi32ELi64ELi128ELi4ELb0ELb0EN7cutlass10bfloat16_tE19Flash_kernel_traitsILi32ELi64ELi128ELi4ES3_EELb1ELb0ELb0ELb0ELb0ELb1ELb1ELb0EEEvNS_16Flash_fwd_paramsE)
        /*0224*/ 	.word	0x00000000


	//----- nvinfo : EIATTR_REGCOUNT
	.align		4
.L_102:
        /*0228*/ 	.byte	0x04, 0x2f
        /*022a*/ 	.short	(.L_104 - .L_103)
	.align		4
.L_103:
        /*022c*/ 	.word	index@(_ZN5flash24flash_fwd_splitkv_kernelI23Flash_fwd_kernel_traitsILi32ELi64ELi128ELi4ELb0ELb0EN7cutlass10bfloat16_tE19Flash_kernel_traitsILi32ELi64ELi128ELi4ES3_EELb1ELb0ELb0ELb0ELb0ELb0ELb1ELb0EEEvNS_16Flash_fwd_paramsE)
        /*0230*/ 	.word	0x000000a8


	//----- nvinfo : EIATTR_FRAME_SIZE
	.align		4
.L_104:
        /*0234*/ 	.byte	0x04, 0x11
        /*0236*/ 	.short	(.L_106 - .L_105)
	.align		4
.L_105:
        /*0238*/ 	.word	index@(_ZN5flash24flash_fwd_splitkv_kernelI23Flash_fwd_kernel_traitsILi32ELi64ELi128ELi4ELb0ELb0EN7cutlass10bfloat16_tE19Flash_kernel_traitsILi32ELi64ELi128ELi4ES3_EELb1ELb0ELb0ELb0ELb0ELb0ELb1ELb0EEEvNS_16Flash_fwd_paramsE)
        /*023c*/ 	.word	0x00000000


	//----- nvinfo : EIATTR_REGCOUNT
	.align		4
.L_106:
        /*0240*/ 	.byte	0x04, 0x2f
        /*0242*/ 	.short	(.L_108 - .L_107)
	.align		4
.L_107:
        /*0244*/ 	.word	index@(_ZN5flash24flash_fwd_splitkv_kernelI23Flash_fwd_kernel_traitsILi32ELi64ELi128ELi4ELb0ELb0EN7cutlass10bfloat16_tE19Flash_kernel_traitsILi32ELi64ELi128ELi4ES3_EELb1ELb0ELb0ELb0ELb0ELb1ELb0ELb1EEEvNS_16Flash_fwd_paramsE)
        /*0248*/ 	.word	0x000000a2


	//----- nvinfo : EIATTR_FRAME_SIZE
	.align		4
.L_108:
        /*024c*/ 	.byte	0x04, 0x11
        /*024e*/ 	.short	(.L_110 - .L_109)
	.align		4
.L_109:
        /*0250*/ 	.word	index@(_ZN5flash24flash_fwd_splitkv_kernelI23Flash_fwd_kernel_traitsILi32ELi64ELi128ELi4ELb0ELb0EN7cutlass10bfloat16_tE19Flash_kernel_traitsILi32ELi64ELi128ELi4ES3_EELb1ELb0ELb0ELb0ELb0ELb1ELb0ELb1EEEvNS_16Flash_fwd_paramsE)
        /*0254*/ 	.word	0x00000000


	//----- nvinfo : EIATTR_REGCOUNT
	.align		4
.L_110:
        /*0258*/ 	.byte	0x04, 0x2f
        /*025a*/ 	.short	(.L_112 - .L_111)
	.align		4
.L_111:
        /*025c*/ 	.word	index@(_ZN5flash24flash_fwd_splitkv_kernelI23Flash_fwd_kernel_traitsILi32ELi64ELi128ELi4ELb0ELb0EN7cutlass10bfloat16_tE19Flash_kernel_traitsILi32ELi64ELi128ELi4ES3_EELb1ELb0ELb0ELb0ELb0ELb0ELb0ELb1EEEvNS_16Flash_fwd_paramsE)
        /*0260*/ 	.word	0x000000a8


	//----- nvinfo : EIATTR_FRAME_SIZE
	.align		4
.L_112:
        /*0264*/ 	.byte	0x04, 0x11
        /*0266*/ 	.short	(.L_114 - .L_113)
	.align		4
.L_113:
        /*0268*/ 	.word	index@(_ZN5flash24flash_fwd_splitkv_kernelI23Flash_fwd_kernel_traitsILi32ELi64ELi128ELi4ELb0ELb0EN7cutlass10bfloat16_tE19Flash_kernel_traitsILi32ELi64ELi128ELi4ES3_EELb1ELb0ELb0ELb0ELb0ELb0ELb0ELb1EEEvNS_16Flash_fwd_paramsE)
        /*026c*/ 	.word	0x00000000


	//----- nvinfo : EIATTR_REGCOUNT
	.align		4
.L_114:
        /*0270*/ 	.byte	0x04, 0x2f
        /*0272*/ 	.short	(.L_116 - .L_115)
	.align		4
.L_115:
        /*0274*/ 	.word	index@(_ZN5flash24flash_fwd_splitkv_kernelI23Flash_fwd_kernel_traitsILi32ELi64ELi128ELi4ELb0ELb0EN7cutlass10bfloat16_tE19Flash_kernel_traitsILi32ELi64ELi128ELi4ES3_EELb1ELb0ELb0ELb0ELb0ELb1ELb0ELb0EEEvNS_16Flash_fwd_paramsE)
        /*0278*/ 	.word	0x000000a3


	//----- nvinfo : EIATTR_FRAME_SIZE
	.align		4
.L_116:
        /*027c*/ 	.byte	0x04, 0x11
        /*027e*/ 	.short	(.L_118 - .L_117)
	.align		4
.L_117:
        /*0280*/ 	.word	index@(_ZN5flash24flash_fwd_splitkv_kernelI23Flash_fwd_kernel_traitsILi32ELi64ELi128ELi4ELb0ELb0EN7cutlass10bfloat16_tE19Flash_kernel_traitsILi32ELi64ELi128ELi4ES3_EELb1ELb0ELb0ELb0ELb0ELb1ELb0ELb0EEEvNS_16Flash_fwd_paramsE)
        /*0284*/ 	.word	0x00000000


	//----- nvinfo : EIATTR_REGCOUNT
	.align		4
.L_118:
        /*0288*/ 	.byte	0x04, 0x2f
        /*028a*/ 	.short	(.L_120 - .L_119)
	.align		4
.L_119:
        /*028c*/ 	.word	index@(_ZN5flash24flash_fwd_splitkv_kernelI23Flash_fwd_kernel_traitsILi32ELi64ELi128ELi4ELb0ELb0EN7cutlass10bfloat16_tE19Flash_kernel_traitsILi32ELi64ELi128ELi4ES3_EELb1ELb0ELb0ELb0ELb0ELb0ELb0ELb0EEEvNS_16Flash_fwd_paramsE)
        /*0290*/ 	.word	0x000000a7


	//----- nvinfo : EIATTR_FRAME_SIZE
	.align		4
.L_120:
        /*0294*/ 	.byte	0x04, 0x11
        /*0296*/ 	.short	(.L_122 - .L_121)
	.align		4
.L_121:
        /*0298*/ 	.word	index@(_ZN5flash24flash_fwd_splitkv_kernelI23Flash_fwd_kernel_traitsILi32ELi64ELi128ELi4ELb0ELb0EN7cutlass10bfloat16_tE19Flash_kernel_traitsILi32ELi64ELi128ELi4ES3_EELb1ELb0ELb0ELb0ELb0ELb0ELb0ELb0EEEvNS_16Flash_fwd_paramsE)
        /*029c*/ 	.word	0x00000000


	//----- nvinfo : EIATTR_REGCOUNT
	.align		4
.L_122:
        /*02a0*/ 	.byte	0x04, 0x2f
        /*02a2*/ 	.short	(.L_124 - .L_123)
	.align		4
.L_123:
        /*02a4*/ 	.word	index@(_ZN5flash32flash_fwd_splitkv_combine_kernelI23Flash_fwd_kernel_traitsILi32ELi64ELi128ELi4ELb0ELb0EN7cutlass10bfloat16_tE19Flash_kernel_traitsILi32ELi64ELi128ELi4ES3_EELi16ELi1ELb1EEEvNS_16Flash_fwd_paramsE)
        /*02a8*/ 	.word	0x00000026


	//----- nvinfo : EIATTR_FRAME_SIZE
	.align		4
.L_124:
        /*02ac*/ 	.byte	0x04, 0x11
        /*02ae*/ 	.short	(.L_126 - .L_125)
	.align		4
.L_125:
        /*02b0*/ 	.word	index@($__internal_27_$__cuda_sm20_div_s64)
        /*02b4*/ 	.word	0x00000000


	//----- nvinfo : EIATTR_FRAME_SIZE
	.align		4
.L_126:
        /*02b8*/ 	.byte	0x04, 0x11
        /*02ba*/ 	.short	(.L_128 - .L_127)
	.align		4
.L_127:
        /*02bc*/ 	.word	index@(_ZN5flash32flash_fwd_splitkv_combine_kernelI23Flash_fwd_kernel_traitsILi32ELi64ELi128ELi4ELb0ELb0EN7cutlass10bfloat16_tE19Flash_kernel_traitsILi32ELi64ELi128ELi4ES3_EELi16ELi1ELb1EEEvNS_16Flash_fwd_paramsE)
        /*02c0*/ 	.word	0x00000000


	//----- nvinfo : EIATTR_REGCOUNT
	.align		4
.L_128:
        /*02c4*/ 	.byte	0x04, 0x2f
        /*02c6*/ 	.short	(.L_130 - .L_129)
	.align		4
.L_129:
        /*02c8*/ 	.word	index@(_ZN5flash32flash_fwd_splitkv_combine_kernelI23Flash_fwd_kernel_traitsILi32ELi64ELi128ELi4ELb0ELb0EN7cutlass10bfloat16_tE19Flash_kernel_traitsILi32ELi64ELi128ELi4ES3_EELi16ELi2ELb1EEEvNS_16Flash_fwd_paramsE)
        /*02cc*/ 	.word	0x00000026


	//----- nvinfo : EIATTR_FRAME_SIZE
	.align		4
.L_130:
        /*02d0*/ 	.byte	0x04, 0x11
        /*02d2*/ 	.short	(.L_132 - .L_131)
	.align		4
.L_131:
        /*02d4*/ 	.word	index@($__internal_26_$__cuda_sm20_div_s64)
        /*02d8*/ 	.word	0x00000000


	//----- nvinfo : EIATTR_FRAME_SIZE
	.align		4
.L_132:
        /*02dc*/ 	.byte	0x04, 0x11
        /*02de*/ 	.short	(.L_134 - .L_133)
	.align		4
.L_133:
        /*02e0*/ 	.word	index@(_ZN5flash32flash_fwd_splitkv_combine_kernelI23Flash_fwd_kernel_traitsILi32ELi64ELi128ELi4ELb0ELb0EN7cutlass10bfloat16_tE19Flash_kernel_traitsILi32ELi64ELi128ELi4ES3_EELi16ELi2ELb1EEEvNS_16Flash_fwd_paramsE)
        /*02e4*/ 	.word	0x00000000


	//----- nvinfo : EIATTR_REGCOUNT
	.align		4
.L_134:
        /*02e8*/ 	.byte	0x04, 0x2f
        /*02ea*/ 	.short	(.L_136 - .L_135)
	.align		4
.L_135:
        /*02ec*/ 	.word	index@(_ZN5flash32flash_fwd_splitkv_combine_kernelI23Flash_fwd_kernel_traitsILi32ELi64ELi128ELi4ELb0ELb0EN7cutlass10bfloat16_tE19Flash_kernel_traitsILi32ELi64ELi128ELi4ES3_EELi16ELi3ELb1EEEvNS_16Flash_fwd_paramsE)
        /*02f0*/ 	.word	0x00000026


	//----- nvinfo : EIATTR_FRAME_SIZE
	.align		4
.L_136:
        /*02f4*/ 	.byte	0x04, 0x11
        /*02f6*/ 	.short	(.L_138 - .L_137)
	.align		4
.L_137:
        /*02f8*/ 	.word	index@($__internal_25_$__cuda_sm20_div_s64)
        /*02fc*/ 	.word	0x00000000


	//----- nvinfo : EIATTR_FRAME_SIZE
	.align		4
.L_138:
        /*0300*/ 	.byte	0x04, 0x11
        /*0302*/ 	.short	(.L_140 - .L_139)
	.align		4
.L_139:
        /*0304*/ 	.word	index@(_ZN5flash32flash_fwd_splitkv_combine_kernelI23Flash_fwd_kernel_traitsILi32ELi64ELi128ELi4ELb0ELb0EN7cutlass10bfloat16_tE19Flash_kernel_traitsILi32ELi64ELi128ELi4ES3_EELi16ELi3ELb1EEEvNS_16Flash_fwd_paramsE)
        /*0308*/ 	.word	0x00000000


	//----- nvinfo : EIATTR_REGCOUNT
	.align		4
.L_140:
        /*030c*/ 	.byte	0x04, 0x2f
        /*030e*/ 	.short	(.L_142 - .L_141)
	.align		4
.L_141:
        /*0310*/ 	.word	index@(_ZN5flash32flash_fwd_splitkv_combine_kernelI23Flash_fwd_kernel_traitsILi32ELi64ELi128ELi4ELb0ELb0EN7cutlass10bfloat16_tE19Flash_kernel_traitsILi32ELi64ELi128ELi4ES3_EELi16ELi4ELb1EEEvNS_16Flash_fwd_paramsE)
        /*0314*/ 	.word	0x00000026


	//----- nvinfo : EIATTR_FRAME_SIZE
	.align		4
.L_142:
        /*0318*/ 	.byte	0x04, 0x11
        /*031a*/ 	.short	(.L_144 - .L_143)
	.align		4
.L_143:
        /*031c*/ 	.word	index@($__internal_24_$__cuda_sm20_div_s64)
        /*0320*/ 	.word	0x00000000


	//----- nvinfo : EIATTR_FRAME_SIZE
	.align		4
.L_144:
        /*0324*/ 	.byte	0x04, 0x11
        /*0326*/ 	.short	(.L_146 - .L_145)
	.align		4
.L_145:
        /*0328*/ 	.word	index@(_ZN5flash32flash_fwd_splitkv_combine_kernelI23Flash_fwd_kernel_traitsILi32ELi64ELi128ELi4ELb0ELb0EN7cutlass10bfloat16_tE19Flash_kernel_traitsILi32ELi64ELi128ELi4ES3_EELi16ELi4ELb1EEEvNS_16Flash_fwd_paramsE)
        /*032c*/ 	.word	0x00000000


	//----- nvinfo : EIATTR_REGCOUNT
	.align		4
.L_146:
        /*0330*/ 	.byte	0x04, 0x2f
        /*0332*/ 	.short	(.L_148 - .L_147)
	.align		4
.L_147:
        /*0334*/ 	.word	index@(_ZN5flash32flash_fwd_splitkv_combine_kernelI23Flash_fwd_kernel_traitsILi32ELi64ELi128ELi4ELb0ELb0EN7cutlass10bfloat16_tE19Flash_kernel_traitsILi32ELi64ELi128ELi4ES3_EELi16ELi5ELb1EEEvNS_16Flash_fwd_paramsE)
        /*0338*/ 	.word	0x0000002c


	//----- nvinfo : EIATTR_FRAME_SIZE
	.align		4
.L_148:
        /*033c*/ 	.byte	0x04, 0x11
        /*033e*/ 	.short	(.L_150 - .L_149)
	.align		4
.L_149:
        /*0340*/ 	.word	index@($__internal_23_$__cuda_sm20_div_s64)
        /*0344*/ 	.word	0x00000000


	//----- nvinfo : EIATTR_FRAME_SIZE
	.align		4
.L_150:
        /*0348*/ 	.byte	0x04, 0x11
        /*034a*/ 	.short	(.L_152 - .L_151)
	.align		4
.L_151:
        /*034c*/ 	.word	index@(_ZN5flash32flash_fwd_splitkv_combine_kernelI23Flash_fwd_kernel_traitsILi32ELi64ELi128ELi4ELb0ELb0EN7cutlass10bfloat16_tE19Flash_kernel_traitsILi32ELi64ELi128ELi4ES3_EELi16ELi5ELb1EEEvNS_16Flash_fwd_paramsE)
        /*0350*/ 	.word	0x00000000


	//----- nvinfo : EIATTR_REGCOUNT
	.align		4
.L_152:
        /*0354*/ 	.byte	0x04, 0x2f
        /*0356*/ 	.short	(.L_154 - .L_153)
	.align		4
.L_153:
        /*0358*/ 	.word	index@(_ZN5flash32flash_fwd_splitkv_combine_kernelI23Flash_fwd_kernel_traitsILi32ELi64ELi128ELi4ELb0ELb0EN7cutlass10bfloat16_tE19Flash_kernel_traitsILi32ELi64ELi128ELi4ES3_EELi16ELi6ELb1EEEvNS_16Flash_fwd_paramsE)
        /*035c*/ 	.word	0x0000002e


	//----- nvinfo : EIATTR_FRAME_SIZE
	.align		4
.L_154:
        /*0360*/ 	.byte	0x04, 0x11
        /*0362*/ 	.short	(.L_156 - .L_155)
	.align		4
.L_155:
        /*0364*/ 	.word	index@($__internal_22_$__cuda_sm20_div_s64)
        /*0368*/ 	.word	0x00000000


	//----- nvinfo : EIATTR_FRAME_SIZE
	.align		4
.L_156:
        /*036c*/ 	.byte	0x04, 0x11
        /*036e*/ 	.short	(.L_158 - .L_157)
	.align		4
.L_157:
        /*0370*/ 	.word	index@(_ZN5flash32flash_fwd_splitkv_combine_kernelI23Flash_fwd_kernel_traitsILi32ELi64ELi128ELi4ELb0ELb0EN7cutlass10bfloat16_tE19Flash_kernel_traitsILi32ELi64ELi128ELi4ES3_EELi16ELi6ELb1EEEvNS_16Flash_fwd_paramsE)
        /*0374*/ 	.word	0x00000000


	//----- nvinfo : EIATTR_REGCOUNT
	.align		4
.L_158:
        /*0378*/ 	.byte	0x04, 0x2f
        /*037a*/ 	.short	(.L_160 - .L_159)
	.align		4
.L_159:
        /*037c*/ 	.word	index@(_ZN5flash32flash_fwd_splitkv_combine_kernelI23Flash_fwd_kernel_traitsILi32ELi64ELi128ELi4ELb0ELb0EN7cutlass10bfloat16_tE19Flash_kernel_traitsILi32ELi64ELi128ELi4ES3_EELi16ELi7ELb1EEEvNS_16Flash_fwd_paramsE)
        /*0380*/ 	.word	0x00000036


	//----- nvinfo : EIATTR_FRAME_SIZE
	.align		4
.L_160:
        /*0384*/ 	.byte	0x04, 0x11
        /*0386*/ 	.short	(.L_162 - .L_161)
	.align		4
.L_161:
        /*0388*/ 	.word	index@($__internal_21_$__cuda_sm20_div_s64)
        /*038c*/ 	.word	0x00000000


	//----- nvinfo : EIATTR_FRAME_SIZE
	.align		4
.L_162:
        /*0390*/ 	.byte	0x04, 0x11
        /*0392*/ 	.short	(.L_164 - .L_163)
	.align		4
.L_163:
        /*0394*/ 	.word	index@(_ZN5flash32flash_fwd_splitkv_combine_kernelI23Flash_fwd_kernel_traitsILi32ELi64ELi128ELi4ELb0ELb0EN7cutlass10bfloat16_tE19Flash_kernel_traitsILi32ELi64ELi128ELi4ES3_EELi16ELi7ELb1EEEvNS_16Flash_fwd_paramsE)
        /*0398*/ 	.word	0x00000000


	//----- nvinfo : EIATTR_REGCOUNT
	.align		4
.L_164:
        /*039c*/ 	.byte	0x04, 0x2f
        /*039e*/ 	.short	(.L_166 - .L_165)
	.align		4
.L_165:
        /*03a0*/ 	.word	index@(_ZN5flash32flash_fwd_splitkv_combine_kernelI23Flash_fwd_kernel_traitsILi32ELi64ELi128ELi4ELb0ELb0EN7cutlass10bfloat16_tE19Flash_kernel_traitsILi32ELi64ELi128ELi4ES3_EELi16ELi1ELb0EEEvNS_16Flash_fwd_paramsE)
        /*03a4*/ 	.word	0x00000028


	//----- nvinfo : EIATTR_FRAME_SIZE
	.align		4
.L_166:
        /*03a8*/ 	.byte	0x04, 0x11
        /*03aa*/ 	.short	(.L_168 - .L_167)
	.align		4
.L_167:
        /*03ac*/ 	.word	index@($__internal_20_$__cuda_sm20_div_s64)
        /*03b0*/ 	.word	0x00000000


	//----- nvinfo : EIATTR_FRAME_SIZE
	.align		4
.L_168:
        /*03b4*/ 	.byte	0x04, 0x11
        /*03b6*/ 	.short	(.L_170 - .L_169)
	.align		4
.L_169:
        /*03b8*/ 	.word	index@(_ZN5flash32flash_fwd_splitkv_combine_kernelI23Flash_fwd_kernel_traitsILi32ELi64ELi128ELi4ELb0ELb0EN7cutlass10bfloat16_tE19Flash_kernel_traitsILi32ELi64ELi128ELi4ES3_EELi16ELi1ELb0EEEvNS_16Flash_fwd_paramsE)
        /*03bc*/ 	.word	0x00000000


	//----- nvinfo : EIATTR_REGCOUNT
	.align		4
.L_170:
        /*03c0*/ 	.byte	0x04, 0x2f
        /*03c2*/ 	.short	(.L_172 - .L_171)
	.align		4
.L_171:
        /*03c4*/ 	.word	index@(_ZN5flash32flash_fwd_splitkv_combine_kernelI23Flash_fwd_kernel_traitsILi32ELi64ELi128ELi4ELb0ELb0EN7cutlass10bfloat16_tE19Flash_kernel_traitsILi32ELi64ELi128ELi4ES3_EELi16ELi2ELb0EEEvNS_16Flash_fwd_paramsE)
        /*03c8*/ 	.word	0x00000028


	//----- nvinfo : EIATTR_FRAME_SIZE
	.align		4
.L_172:
        /*03cc*/ 	.byte	0x04, 0x11
        /*03ce*/ 	.short	(.L_174 - .L_173)
	.align		4
.L_173:
        /*03d0*/ 	.word	index@($__internal_19_$__cuda_sm20_div_s64)
        /*03d4*/ 	.word	0x00000000


	//----- nvinfo : EIATTR_FRAME_SIZE
	.align		4
.L_174:
        /*03d8*/ 	.byte	0x04, 0x11
        /*03da*/ 	.short	(.L_176 - .L_175)
	.align		4
.L_175:
        /*03dc*/ 	.word	index@(_ZN5flash32flash_fwd_splitkv_combine_kernelI23Flash_fwd_kernel_traitsILi32ELi64ELi128ELi4ELb0ELb0EN7cutlass10bfloat16_tE19Flash_kernel_traitsILi32ELi64ELi128ELi4ES3_EELi16ELi2ELb0EEEvNS_16Flash_fwd_paramsE)
        /*03e0*/ 	.word	0x00000000


	//----- nvinfo : EIATTR_REGCOUNT
	.align		4
.L_176:
        /*03e4*/ 	.byte	0x04, 0x2f
        /*03e6*/ 	.short	(.L_178 - .L_177)
	.align		4
.L_177:
        /*03e8*/ 	.word	index@(_ZN5flash32flash_fwd_splitkv_combine_kernelI23Flash_fwd_kernel_traitsILi32ELi64ELi128ELi4ELb0ELb0EN7cutlass10bfloat16_tE19Flash_kernel_traitsILi32ELi64ELi128ELi4ES3_EELi16ELi3ELb0EEEvNS_16Flash_fwd_paramsE)
        /*03ec*/ 	.word	0x00000028


	//----- nvinfo : EIATTR_FRAME_SIZE
	.align		4
.L_178:
        /*03f0*/ 	.byte	0x04, 0x11
        /*03f2*/ 	.short	(.L_180 - .L_179)
	.align		4
.L_179:
        /*03f4*/ 	.word	index@($__internal_18_$__cuda_sm20_div_s64)
        /*03f8*/ 	.word	0x00000000


	//----- nvinfo : EIATTR_FRAME_SIZE
	.align		4
.L_180:
        /*03fc*/ 	.byte	0x04, 0x11
        /*03fe*/ 	.short	(.L_182 - .L_181)
	.align		4
.L_181:
        /*0400*/ 	.word	index@(_ZN5flash32flash_fwd_splitkv_combine_kernelI23Flash_fwd_kernel_traitsILi32ELi64ELi128ELi4ELb0ELb0EN7cutlass10bfloat16_tE19Flash_kernel_traitsILi32ELi64ELi128ELi4ES3_EELi16ELi3ELb0EEEvNS_16Flash_fwd_paramsE)
        /*0404*/ 	.word	0x00000000


	//----- nvinfo : EIATTR_REGCOUNT
	.align		4
.L_182:
        /*0408*/ 	.byte	0x04, 0x2f
        /*040a*/ 	.short	(.L_184 - .L_183)
	.align		4
.L_183:
        /*040c*/ 	.word	index@(_ZN5flash32flash_fwd_splitkv_combine_kernelI23Flash_fwd_kernel_traitsILi32ELi64ELi128ELi4ELb0ELb0EN7cutlass10bfloat16_tE19Flash_kernel_traitsILi32ELi64ELi128ELi4ES3_EELi16ELi4ELb0EEEvNS_16Flash_fwd_paramsE)
        /*0410*/ 	.word	0x00000028


	//----- nvinfo : EIATTR_FRAME_SIZE
	.align		4
.L_184:
        /*0414*/ 	.byte	0x04, 0x11
        /*0416*/ 	.short	(.L_186 - .L_185)
	.align		4
.L_185:
        /*0418*/ 	.word	index@($__internal_17_$__cuda_sm20_div_s64)
        /*041c*/ 	.word	0x00000000


	//----- nvinfo : EIATTR_FRAME_SIZE
	.align		4
.L_186:
        /*0420*/ 	.byte	0x04, 0x11
        /*0422*/ 	.short	(.L_188 - .L_187)
	.align		4
.L_187:
        /*0424*/ 	.word	index@(_ZN5flash32flash_fwd_splitkv_combine_kernelI23Flash_fwd_kernel_traitsILi32ELi64ELi128ELi4ELb0ELb0EN7cutlass10bfloat16_tE19Flash_kernel_traitsILi32ELi64ELi128ELi4ES3_EELi16ELi4ELb0EEEvNS_16Flash_fwd_paramsE)
        /*0428*/ 	.word	0x00000000


	//----- nvinfo : EIATTR_REGCOUNT
	.align		4
.L_188:
        /*042c*/ 	.byte	0x04, 0x2f
        /*042e*/ 	.short	(.L_190 - .L_189)
	.align		4
.L_189:
        /*0430*/ 	.word	index@(_ZN5flash32flash_fwd_splitkv_combine_kernelI23Flash_fwd_kernel_traitsILi32ELi64ELi128ELi4ELb0ELb0EN7cutlass10bfloat16_tE19Flash_kernel_traitsILi32ELi64ELi128ELi4ES3_EELi16ELi5ELb0EEEvNS_16Flash_fwd_paramsE)
        /*0434*/ 	.word	0x0000002a


	//----- nvinfo : EIATTR_FRAME_SIZE
	.align		4
.L_190:
        /*0438*/ 	.byte	0x04, 0x11
        /*043a*/ 	.short	(.L_192 - .L_191)
	.align		4
.L_191:
        /*043c*/ 	.word	index@($__internal_16_$__cuda_sm20_div_s64)
        /*0440*/ 	.word	0x00000000


	//----- nvinfo : EIATTR_FRAME_SIZE
	.align		4
.L_192:
        /*0444*/ 	.byte	0x04, 0x11
        /*0446*/ 	.short	(.L_194 - .L_193)
	.align		4
.L_193:
        /*0448*/ 	.word	index@(_ZN5flash32flash_fwd_splitkv_combine_kernelI23Flash_fwd_kernel_traitsILi32ELi64ELi128ELi4ELb0ELb0EN7cutlass10bfloat16_tE19Flash_kernel_traitsILi32ELi64ELi128ELi4ES3_EELi16ELi5ELb0EEEvNS_16Flash_fwd_paramsE)
        /*044c*/ 	.word	0x00000000


	//----- nvinfo : EIATTR_REGCOUNT
	.align		4
.L_194:
        /*0450*/ 	.byte	0x04, 0x2f
        /*0452*/ 	.short	(.L_196 - .L_195)
	.align		4
.L_195:
        /*0454*/ 	.word	index@(_ZN5flash32flash_fwd_splitkv_combine_kernelI23Flash_fwd_kernel_traitsILi32ELi64ELi128ELi4ELb0ELb0EN7cutlass10bfloat16_tE19Flash_kernel_traitsILi32ELi64ELi128ELi4ES3_EELi16ELi6ELb0EEEvNS_16Flash_fwd_paramsE)
        /*0458*/ 	.word	0x00000030


	//----- nvinfo : EIATTR_FRAME_SIZE
	.align		4
.L_196:
        /*045c*/ 	.byte	0x04, 0x11
        /*045e*/ 	.short	(.L_198 - .L_197)
	.align		4
.L_197:
        /*0460*/ 	.word	index@($__internal_15_$__cuda_sm20_div_s64)
        /*0464*/ 	.word	0x00000000


	//----- nvinfo : EIATTR_FRAME_SIZE
	.align		4
.L_198:
        /*0468*/ 	.byte	0x04, 0x11
        /*046a*/ 	.short	(.L_200 - .L_199)
	.align		4
.L_199:
        /*046c*/ 	.word	index@(_ZN5flash32flash_fwd_splitkv_combine_kernelI23Flash_fwd_kernel_traitsILi32ELi64ELi128ELi4ELb0ELb0EN7cutlass10bfloat16_tE19Flash_kernel_traitsILi32ELi64ELi128ELi4ES3_EELi16ELi6ELb0EEEvNS_16Flash_fwd_paramsE)
        /*0470*/ 	.word	0x00000000


	//----- nvinfo : EIATTR_REGCOUNT
	.align		4
.L_200:
        /*0474*/ 	.byte	0x04, 0x2f
        /*0476*/ 	.short	(.L_202 - .L_201)
	.align		4
.L_201:
        /*0478*/ 	.word	index@(_ZN5flash32flash_fwd_splitkv_combine_kernelI23Flash_fwd_kernel_traitsILi32ELi64ELi128ELi4ELb0ELb0EN7cutlass10bfloat16_tE19Flash_kernel_traitsILi32ELi64ELi128ELi4ES3_EELi16ELi7ELb0EEEvNS_16Flash_fwd_paramsE)
        /*047c*/ 	.word	0x00000036


	//----- nvinfo : EIATTR_FRAME_SIZE
	.align		4
.L_202:
        /*0480*/ 	.byte	0x04, 0x11
        /*0482*/ 	.short	(.L_204 - .L_203)
	.align		4
.L_203:
        /*0484*/ 	.word	index@($__internal_14_$__cuda_sm20_div_s64)
        /*0488*/ 	.word	0x00000000


	//----- nvinfo : EIATTR_FRAME_SIZE
	.align		4
.L_204:
        /*048c*/ 	.byte	0x04, 0x11
        /*048e*/ 	.short	(.L_206 - .L_205)
	.align		4
.L_205:
        /*0490*/ 	.word	index@(_ZN5flash32flash_fwd_splitkv_combine_kernelI23Flash_fwd_kernel_traitsILi32ELi64ELi128ELi4ELb0ELb0EN7cutlass10bfloat16_tE19Flash_kernel_traitsILi32ELi64ELi128ELi4ES3_EELi16ELi7ELb0EEEvNS_16Flash_fwd_paramsE)
        /*0494*/ 	.word	0x00000000


	//----- nvinfo : EIATTR_REGCOUNT
	.align		4
.L_206:
        /*0498*/ 	.byte	0x04, 0x2f
        /*049a*/ 	.short	(.L_208 - .L_207)
	.align		4
.L_207:
        /*049c*/ 	.word	index@(_ZN5flash24flash_fwd_splitkv_kernelI23Flash_fwd_kernel_traitsILi32ELi64ELi256ELi4ELb0ELb0EN7cutlass10bfloat16_tE19Flash_kernel_traitsILi32ELi64ELi256ELi4ES3_EELb1ELb0ELb1ELb0ELb0ELb1ELb1ELb1EEEvNS_16Flash_fwd_paramsE)
        /*04a0*/ 	.word	0x000000da


	//----- nvinfo : EIATTR_FRAME_SIZE
	.align		4
.L_208:
        /*04a4*/ 	.byte	0x04, 0x11
        /*04a6*/ 	.short	(.L_210 - .L_209)
	.align		4
.L_209:
        /*04a8*/ 	.word	index@(_ZN5flash24flash_fwd_splitkv_kernelI23Flash_fwd_kernel_traitsILi32ELi64ELi256ELi4ELb0ELb0EN7cutlass10bfloat16_tE19Flash_kernel_traitsILi32ELi64ELi256ELi4ES3_EELb1ELb0ELb1ELb0ELb0ELb1ELb1ELb1EEEvNS_16Flash_fwd_paramsE)
        /*04ac*/ 	.word	0x00000000


	//----- nvinfo : EIATTR_REGCOUNT
	.align		4
.L_210:
        /*04b0*/ 	.byte	0x04, 0x2f
        /*04b2*/ 	.short	(.L_212 - .L_211)
	.align		4
.L_211:
        /*04b4*/ 	.word	index@(_ZN5flash24flash_fwd_splitkv_kernelI23Flash_fwd_kernel_traitsILi32ELi64ELi256ELi4ELb0ELb0EN7cutlass10bfloat16_tE19Flash_kernel_traitsILi32ELi64ELi256ELi4ES3_EELb1ELb0ELb1ELb0ELb0ELb0ELb1ELb1EEEvNS_16Flash_fwd_paramsE)
        /*04b8*/ 	.word	0x000000ff


	//----- nvinfo : EIATTR_FRAME_SIZE
	.align		4
.L_212:
        /*04bc*/ 	.byte	0x04, 0x11
        /*04be*/ 	.short	(.L_214 - .L_213)
	.align		4
.L_213:
        /*04c0*/ 	.word	index@(_ZN5flash24flash_fwd_splitkv_kernelI23Flash_fwd_kernel_traitsILi32ELi64ELi256ELi4ELb0ELb0EN7cutlass10bfloat16_tE19Flash_kernel_traitsILi32ELi64ELi256ELi4ES3_EELb1ELb0ELb1ELb0ELb0ELb0ELb1ELb1EEEvNS_16Flash_fwd_paramsE)
        /*04c4*/ 	.word	0x00000000


	//----- nvinfo : EIATTR_REGCOUNT
	.align		4
.L_214:
        /*04c8*/ 	.byte	0x04, 0x2f
        /*04ca*/ 	.short	(.L_216 - .L_215)
	.align		4
.L_215:
        /*04cc*/ 	.word	index@(_ZN5flash24flash_fwd_splitkv_kernelI23Flash_fwd_kernel_traitsILi32ELi64ELi256ELi4ELb0ELb0EN7cutlass10bfloat16_tE19Flash_kernel_traitsILi32ELi64ELi256ELi4ES3_EELb1ELb0ELb0ELb0ELb1ELb1ELb1ELb1EEEvNS_16Flash_fwd_paramsE)
        /*04d0*/ 	.word	0x000000ff


	//----- nvinfo : EIATTR_FRAME_SIZE
	.align		4
.L_216:
        /*04d4*/ 	.byte	0x04, 0x11
        /*04d6*/ 	.short	(.L_218 - .L_217)
	.align		4
.L_217:
        /*04d8*/ 	.word	index@(_ZN5flash24flash_fwd_splitkv_kernelI23Flash_fwd_kernel_traitsILi32ELi64ELi256ELi4ELb0ELb0EN7cutlass10bfloat16_tE19Flash_kernel_traitsILi32ELi64ELi256ELi4ES3_EELb1ELb0ELb0ELb0ELb1ELb1ELb1ELb1EEEvNS_16Flash_fwd_paramsE)
        /*04dc*/ 	.word	0x00000010


	//----- nvinfo : EIATTR_REGCOUNT
	.align		4
.L_218:
        /*04e0*/ 	.byte	0x04, 0x2f
        /*04e2*/ 	.short	(.L_220 - .L_219)
	.align		4
.L_219:
        /*04e4*/ 	.word	index@(_ZN5flash24flash_fwd_splitkv_kernelI23Flash_fwd_kernel_traitsILi32ELi64ELi256ELi4ELb0ELb0EN7cutlass10bfloat16_tE19Flash_kernel_traitsILi32ELi64ELi256ELi4ES3_EELb1ELb0ELb0ELb0ELb1ELb0ELb1ELb1EEEvNS_16Flash_fwd_paramsE)
        /*04e8*/ 	.word	0x000000fe


	//----- nvinfo : EIATTR_FRAME_SIZE
	.align		4
.L_220:
        /*04ec*/ 	.byte	0x04, 0x11
        /*04ee*/ 	.short	(.L_222 - .L_221)
	.align		4
.L_221:
        /*04f0*/ 	.word	index@(_ZN5flash24flash_fwd_splitkv_kernelI23Flash_fwd_kernel_traitsILi32ELi64ELi256ELi4ELb0ELb0EN7cutlass10bfloat16_tE19Flash_kernel_traitsILi32ELi64ELi256ELi4ES3_EELb1ELb0ELb0ELb0ELb1ELb0ELb1ELb1EEEvNS_16Flash_fwd_paramsE)
        /*04f4*/ 	.word	0x00000000


	//----- nvinfo : EIATTR_REGCOUNT
	.align		4
.L_222:
        /*04f8*/ 	.byte	0x04, 0x2f
        /*04fa*/ 	.short	(.L_224 - .L_223)
	.align		4
.L_223:
        /*04fc*/ 	.word	index@(_ZN5flash24flash_fwd_splitkv_kernelI23Flash_fwd_kernel_traitsILi32ELi64ELi256ELi4ELb0ELb0EN7cutlass10bfloat16_tE19Flash_kernel_traitsILi32ELi64ELi256ELi4ES3_EELb1ELb0ELb1ELb0ELb0ELb1ELb1ELb0EEEvNS_16Flash_fwd_paramsE)
        /*0500*/ 	.word	0x000000d8


	//----- nvinfo : EIATTR_FRAME_SIZE
	.align		4
.L_224:
        /*0504*/ 	.byte	0x04, 0x11
        /*0506*/ 	.short	(.L_226 - .L_225)
	.align		4
.L_225:
        /*0508*/ 	.word	index@(_ZN5flash24flash_fwd_splitkv_kernelI23Flash_fwd_kernel_traitsILi32ELi64ELi256ELi4ELb0ELb0EN7cutlass10bfloat16_tE19Flash_kernel_traitsILi32ELi64ELi256ELi4ES3_EELb1ELb0ELb1ELb0ELb0ELb1ELb1ELb0EEEvNS_16Flash_fwd_paramsE)
        /*050c*/ 	.word	0x00000000


	//----- nvinfo : EIATTR_REGCOUNT
	.align		4
.L_226:
        /*0510*/ 	.byte	0x04, 0x2f
        /*0512*/ 	.short	(.L_228 - .L_227)
	.align		4
.L_227:
        /*0514*/ 	.word	index@(_ZN5flash24flash_fwd_splitkv_kernelI23Flash_fwd_kernel_traitsILi32ELi64ELi256ELi4ELb0ELb0EN7cutlass10bfloat16_tE19Flash_kernel_traitsILi32ELi64ELi256ELi4ES3_EELb1ELb0ELb1ELb0ELb0ELb0ELb1ELb0EEEvNS_16Flash_fwd_paramsE)
        /*0518*/ 	.word	0x000000fe


	//----- nvinfo : EIATTR_FRAME_SIZE
	.align		4
.L_228:
        /*051c*/ 	.byte	0x04, 0x11
        /*051e*/ 	.short	(.L_230 - .L_229)
	.align		4
.L_229:
        /*0520*/ 	.word	index@(_ZN5flash24flash_fwd_splitkv_kernelI23Flash_fwd_kernel_traitsILi32ELi64ELi256ELi4ELb0ELb0EN7cutlass10bfloat16_tE19Flash_kernel_traitsILi32ELi64ELi256ELi4ES3_EELb1ELb0ELb1ELb0ELb0ELb0ELb1ELb0EEEvNS_16Flash_fwd_paramsE)
        /*0524*/ 	.word	0x00000000


	//----- nvinfo : EIATTR_REGCOUNT
	.align		4
.L_230:
        /*0528*/ 	.byte	0x04, 0x2f
        /*052a*/ 	.short	(.L_232 - .L_231)
	.align		4
.L_231:
        /*052c*/ 	.word	index@(_ZN5flash24flash_fwd_splitkv_kernelI23Flash_fwd_kernel_traitsILi32ELi64ELi256ELi4ELb0ELb0EN7cutlass10bfloat16_tE19Flash_kernel_traitsILi32ELi64ELi256ELi4ES3_EELb1ELb0ELb0ELb0ELb1ELb1ELb1ELb0EEEvNS_16Flash_fwd_paramsE)
        /*0530*/ 	.word	0x000000ff


	//----- nvinfo : EIATTR_FRAME_SIZE
	.align		4
.L_232:
        /*0534*/ 	.byte	0x04, 0x11
        /*0536*/ 	.short	(.L_234 - .L_233)
	.align		4
.L_233:
        /*0538*/ 	.word	index@(_ZN5flash24flash_fwd_splitkv_kernelI23Flash_fwd_kernel_traitsILi32ELi64ELi256ELi4ELb0ELb0EN7cutlass10bfloat16_tE19Flash_kernel_traitsILi32ELi64ELi256ELi4ES3_EELb1ELb0ELb0ELb0ELb1ELb1ELb1ELb0EEEvNS_16Flash_fwd_paramsE)
        /*053c*/ 	.word	0x00000018


	//----- nvinfo : EIATTR_REGCOUNT
	.align		4
.L_234:
        /*0540*/ 	.byte	0x04, 0x2f
        /*0542*/ 	.short	(.L_236 - .L_235)
	.align		4
.L_235:
        /*0544*/ 	.word	index@(_ZN5flash24flash_fwd_splitkv_kernelI23Flash_fwd_kernel_traitsILi32ELi64ELi256ELi4ELb0ELb0EN7cutlass10bfloat16_tE19Flash_kernel_traitsILi32ELi64ELi256ELi4ES3_EELb1ELb0ELb0ELb0ELb1ELb0ELb1ELb0EEEvNS_16Flash_fwd_paramsE)
        /*0548*/ 	.word	0x000000fe


	//----- nvinfo : EIATTR_FRAME_SIZE
	.align		4
.L_236:
        /*054c*/ 	.byte	0x04, 0x11
        /*054e*/ 	.short	(.L_238 - .L_237)
	.align		4
.L_237:
        /*0550*/ 	.word	index@(_ZN5flash24flash_fwd_splitkv_kernelI23Flash_fwd_kernel_traitsILi32ELi64ELi256ELi4ELb0ELb0EN7cutlass10bfloat16_tE19Flash_kernel_traitsILi32ELi64ELi256ELi4ES3_EELb1ELb0ELb0ELb0ELb1ELb0ELb1ELb0EEEvNS_16Flash_fwd_paramsE)
        /*0554*/ 	.word	0x00000000


	//----- nvinfo : EIATTR_REGCOUNT
	.align		4
.L_238:
        /*0558*/ 	.byte	0x04, 0x2f
        /*055a*/ 	.short	(.L_240 - .L_239)
	.align		4
.L_239:
        /*055c*/ 	.word	index@(_ZN5flash24flash_fwd_splitkv_kernelI23Flash_fwd_kernel_traitsILi32ELi64ELi256ELi4ELb0ELb0EN7cutlass10bfloat16_tE19Flash_kernel_traitsILi32ELi64ELi256ELi4ES3_EELb1ELb0ELb1ELb0ELb0ELb1ELb0ELb1EEEvNS_16Flash_fwd_paramsE)
        /*0560*/ 	.word	0x000000ff


	//----- nvinfo : EIATTR_FRAME_SIZE
	.align		4
.L_240:
        /*0564*/ 	.byte	0x04, 0x11
        /*0566*/ 	.short	(.L_242 - .L_241)
	.align		4
.L_241:
        /*0568*/ 	.word	index@(_ZN5flash24flash_fwd_splitkv_kernelI23Flash_fwd_kernel_traitsILi32ELi64ELi256ELi4ELb0ELb0EN7cutlass10bfloat16_tE19Flash_kernel_traitsILi32ELi64ELi256ELi4ES3_EELb1ELb0ELb1ELb0ELb0ELb1ELb0ELb1EEEvNS_16Flash_fwd_paramsE)
        /*056c*/ 	.word	0x00000000


	//----- nvinfo : EIATTR_REGCOUNT
	.align		4
.L_242:
        /*0570*/ 	.byte	0x04, 0x2f
        /*0572*/ 	.short	(.L_244 - .L_243)
	.align		4
.L_243:
        /*0574*/ 	.word	index@(_ZN5flash24flash_fwd_splitkv_kernelI23Flash_fwd_kernel_traitsILi32ELi64ELi256ELi4ELb0ELb0EN7cutlass10bfloat16_tE19Flash_kernel_traitsILi32ELi64ELi256ELi4ES3_EELb1ELb0ELb1ELb0ELb0ELb0ELb0ELb1EEEvNS_16Flash_fwd_paramsE)
        /*0578*/ 	.word	0x000000fe


	//----- nvinfo : EIATTR_FRAME_SIZE
	.align		4
.L_244:
        /*057c*/ 	.byte	0x04, 0x11
        /*057e*/ 	.short	(.L_246 - .L_245)
	.align		4
.L_245:
        /*0580*/ 	.word	index@(_ZN5flash24flash_fwd_splitkv_kernelI23Flash_fwd_kernel_traitsILi32ELi64ELi256ELi4ELb0ELb0EN7cutlass10bfloat16_tE19Flash_kernel_traitsILi32ELi64ELi256ELi4ES3_EELb1ELb0ELb1ELb0ELb0ELb0ELb0ELb1EEEvNS_16Flash_fwd_paramsE)
        /*0584*/ 	.word	0x00000000


	//----- nvinfo : EIATTR_REGCOUNT
	.align		4
.L_246:
        /*0588*/ 	.byte	0x04, 0x2f
        /*058a*/ 	.short	(.L_248 - .L_247)
	.align		4
.L_247:
        /*058c*/ 	.word	index@(_ZN5flash24flash_fwd_splitkv_kernelI23Flash_fwd_kernel_traitsILi32ELi64ELi256ELi4ELb0ELb0EN7cutlass10bfloat16_tE19Flash_kernel_traitsILi32ELi64ELi256ELi4ES3_EELb1ELb0ELb0ELb0ELb1ELb1ELb0ELb1EEEvNS_16Flash_fwd_paramsE)
        /*0590*/ 	.word	0x000000ff


	//----- nvinfo : EIATTR_FRAME_SIZE
	.align		4
.L_248:
        /*0594*/ 	.byte	0x04, 0x11
        /*0596*/ 	.short	(.L_250 - .L_249)
	.align		4
.L_249:
        /*0598*/ 	.word	index@(_ZN5flash24flash_fwd_splitkv_kernelI23Flash_fwd_kernel_traitsILi32ELi64ELi256ELi4ELb0ELb0EN7cutlass10bfloat16_tE19Flash_kernel_traitsILi32ELi64ELi256ELi4ES3_EELb1ELb0ELb0ELb0ELb1ELb1ELb0ELb1EEEvNS_16Flash_fwd_paramsE)
        /*059c*/ 	.word	0x00000018


	//----- nvinfo : EIATTR_REGCOUNT
	.align		4
.L_250:
        /*05a0*/ 	.byte	0x04, 0x2f
        /*05a2*/ 	.short	(.L_252 - .L_251)
	.align		4
.L_251:
        /*05a4*/ 	.word	index@(_ZN5flash24flash_fwd_splitkv_kernelI23Flash_fwd_kernel_traitsILi32ELi64ELi256ELi4ELb0ELb0EN7cutlass10bfloat16_tE19Flash_kernel_traitsILi32ELi64ELi256ELi4ES3_EELb1ELb0ELb0ELb0ELb1ELb0ELb0ELb1EEEvNS_16Flash_fwd_paramsE)
        /*05a8*/ 	.word	0x000000ea


	//----- nvinfo : EIATTR_FRAME_SIZE
	.align		4
.L_252:
        /*05ac*/ 	.byte	0x04, 0x11
        /*05ae*/ 	.short	(.L_254 - .L_253)
	.align		4
.L_253:
        /*05b0*/ 	.word	index@(_ZN5flash24flash_fwd_splitkv_kernelI23Flash_fwd_kernel_traitsILi32ELi64ELi256ELi4ELb0ELb0EN7cutlass10bfloat16_tE19Flash_kernel_traitsILi32ELi64ELi256ELi4ES3_EELb1ELb0ELb0ELb0ELb1ELb0ELb0ELb1EEEvNS_16Flash_fwd_paramsE)
        /*05b4*/ 	.word	0x00000000


	//----- nvinfo : EIATTR_REGCOUNT
	.align		4
.L_254:
        /*05b8*/ 	.byte	0x04, 0x2f
        /*05ba*/ 	.short	(.L_256 - .L_255)
	.align		4
.L_255:
        /*05bc*/ 	.word	index@(_ZN5flash24flash_fwd_splitkv_kernelI23Flash_fwd_kernel_traitsILi32ELi64ELi256ELi4ELb0ELb0EN7cutlass10bfloat16_tE19Flash_kernel_traitsILi32ELi64ELi256ELi4ES3_EELb1ELb0ELb1ELb0ELb0ELb1ELb0ELb0EEEvNS_16Flash_fwd_paramsE)
        /*05c0*/ 	.word	0x000000d3


	//----- nvinfo : EIATTR_FRAME_SIZE
	.align		4
.L_256:
        /*05c4*/ 	.byte	0x04, 0x11
        /*05c6*/ 	.short	(.L_258 - .L_257)
	.align		4
.L_257:
        /*05c8*/ 	.word	index@(_ZN5flash24flash_fwd_splitkv_kernelI23Flash_fwd_kernel_traitsILi32ELi64ELi256ELi4ELb0ELb0EN7cutlass10bfloat16_tE19Flash_kernel_traitsILi32ELi64ELi256ELi4ES3_EELb1ELb0ELb1ELb0ELb0ELb1ELb0ELb0EEEvNS_16Flash_fwd_paramsE)
        /*05cc*/ 	.word	0x00000000


	//----- nvinfo : EIATTR_REGCOUNT
	.align		4
.L_258:
        /*05d0*/ 	.byte	0x04, 0x2f
        /*05d2*/ 	.short	(.L_260 - .L_259)
	.align		4
.L_259:
        /*05d4*/ 	.word	index@(_ZN5flash24flash_fwd_splitkv_kernelI23Flash_fwd_kernel_traitsILi32ELi64ELi256ELi4ELb0ELb0EN7cutlass10bfloat16_tE19Flash_kernel_traitsILi32ELi64ELi256ELi4ES3_EELb1ELb0ELb1ELb0ELb0ELb0ELb0ELb0EEEvNS_16Flash_fwd_paramsE)
        /*05d8*/ 	.word	0x000000f4


	//----- nvinfo : EIATTR_FRAME_SIZE
	.align		4
.L_260:
        /*05dc*/ 	.byte	0x04, 0x11
        /*05de*/ 	.short	(.L_262 - .L_261)
	.align		4
.L_261:
        /*05e0*/ 	.word	index@(_ZN5flash24flash_fwd_splitkv_kernelI23Flash_fwd_kernel_traitsILi32ELi64ELi256ELi4ELb0ELb0EN7cutlass10bfloat16_tE19Flash_kernel_traitsILi32ELi64ELi256ELi4ES3_EELb1ELb0ELb1ELb0ELb0ELb0ELb0ELb0EEEvNS_16Flash_fwd_paramsE)
        /*05e4*/ 	.word	0x00000000


	//----- nvinfo : EIATTR_REGCOUNT
	.align		4
.L_262:
        /*05e8*/ 	.byte	0x04, 0x2f
        /*05ea*/ 	.short	(.L_264 - .L_263)
	.align		4
.L_263:
        /*05ec*/ 	.word	index@(_ZN5flash24flash_fwd_splitkv_kernelI23Flash_fwd_kernel_traitsILi32ELi64ELi256ELi4ELb0ELb0EN7cutlass10bfloat16_tE19Flash_kernel_traitsILi32ELi64ELi256ELi4ES3_EELb1ELb0ELb0ELb0ELb1ELb1ELb0ELb0EEEvNS_16Flash_fwd_paramsE)
        /*05f0*/ 	.word	0x000000ff


	//----- nvinfo : EIATTR_FRAME_SIZE
	.align		4
.L_264:
        /*05f4*/ 	.byte	0x04, 0x11
        /*05f6*/ 	.short	(.L_266 - .L_265)
	.align		4
.L_265:
        /*05f8*/ 	.word	index@(_ZN5flash24flash_fwd_splitkv_kernelI23Flash_fwd_kernel_traitsILi32ELi64ELi256ELi4ELb0ELb0EN7cutlass10bfloat16_tE19Flash_kernel_traitsILi32ELi64ELi256ELi4ES3_EELb1ELb0ELb0ELb0ELb1ELb1ELb0ELb0EEEvNS_16Flash_fwd_paramsE)
        /*05fc*/ 	.word	0x00000018


	//----- nvinfo : EIATTR_REGCOUNT
	.align		4
.L_266:
        /*0600*/ 	.byte	0x04, 0x2f
        /*0602*/ 	.short	(.L_268 - .L_267)
	.align		4
.L_267:
        /*0604*/ 	.word	index@(_ZN5flash24flash_fwd_splitkv_kernelI23Flash_fwd_kernel_traitsILi32ELi64ELi256ELi4ELb0ELb0EN7cutlass10bfloat16_tE19Flash_kernel_traitsILi32ELi64ELi256ELi4ES3_EELb1ELb0ELb0ELb0ELb1ELb0ELb0ELb0EEEvNS_16Flash_fwd_paramsE)
        /*0608*/ 	.word	0x000000fa


	//----- nvinfo : EIATTR_FRAME_SIZE
	.align		4
.L_268:
        /*060c*/ 	.byte	0x04, 0x11
        /*060e*/ 	.short	(.L_270 - .L_269)
	.align		4
.L_269:
        /*0610*/ 	.word	index@(_ZN5flash24flash_fwd_splitkv_kernelI23Flash_fwd_kernel_traitsILi32ELi64ELi256ELi4ELb0ELb0EN7cutlass10bfloat16_tE19Flash_kernel_traitsILi32ELi64ELi256ELi4ES3_EELb1ELb0ELb0ELb0ELb1ELb0ELb0ELb0EEEvNS_16Flash_fwd_paramsE)
        /*0614*/ 	.word	0x00000000


	//----- nvinfo : EIATTR_REGCOUNT
	.align		4
.L_270:
        /*0618*/ 	.byte	0x04, 0x2f
        /*061a*/ 	.short	(.L_272 - .L_271)
	.align		4
.L_271:
        /*061c*/ 	.word	index@(_ZN5flash24flash_fwd_splitkv_kernelI23Flash_fwd_kernel_traitsILi32ELi64ELi256ELi4ELb0ELb0EN7cutlass10bfloat16_tE19Flash_kernel_traitsILi32ELi64ELi256ELi4ES3_EELb1ELb0ELb0ELb1ELb1ELb1ELb1ELb0EEEvNS_16Flash_fwd_paramsE)
        /*0620*/ 	.word	0x000000ff


	//----- nvinfo : EIATTR_FRAME_SIZE
	.align		4
.L_272:
        /*0624*/ 	.byte	0x04, 0x11
        /*0626*/ 	.short	(.L_274 - .L_273)
	.align		4
.L_273:
        /*0628*/ 	.word	index@(_ZN5flash24flash_fwd_splitkv_kernelI23Flash_fwd_kernel_traitsILi32ELi64ELi256ELi4ELb0ELb0EN7cutlass10bfloat16_tE19Flash_kernel_traitsILi32ELi64ELi256ELi4ES3_EELb1ELb0ELb0ELb1ELb1ELb1ELb1ELb0EEEvNS_16Flash_fwd_paramsE)
        /*062c*/ 	.word	0x00000008


	//----- nvinfo : EIATTR_REGCOUNT
	.align		4
.L_274:
        /*0630*/ 	.byte	0x04, 0x2f
        /*0632*/ 	.short	(.L_276 - .L_275)
	.align		4
.L_275:
        /*0634*/ 	.word	index@(_ZN5flash24flash_fwd_splitkv_kernelI23Flash_fwd_kernel_traitsILi32ELi64ELi256ELi4ELb0ELb0EN7cutlass10bfloat16_tE19Flash_kernel_traitsILi32ELi64ELi256ELi4ES3_EELb1ELb0ELb0ELb1ELb1ELb0ELb1ELb0EEEvNS_16Flash_fwd_paramsE)
        /*0638*/ 	.word	0x000000f2


	//----- nvinfo : EIATTR_FRAME_SIZE
	.align		4
.L_276:
        /*063c*/ 	.byte	0x04, 0x11
        /*063e*/ 	.short	(.L_278 - .L_277)
	.align		4
.L_277:
        /*0640*/ 	.word	index@(_ZN5flash24flash_fwd_splitkv_kernelI23Flash_fwd_kernel_traitsILi32ELi64ELi256ELi4ELb0ELb0EN7cutlass10bfloat16_tE19Flash_kernel_traitsILi32ELi64ELi256ELi4ES3_EELb1ELb0ELb0ELb1ELb1ELb0ELb1ELb0EEEvNS_16Flash_fwd_paramsE)
        /*0644*/ 	.word	0x00000000


	//----- nvinfo : EIATTR_REGCOUNT
	.align		4
.L_278:
        /*0648*/ 	.byte	0x04, 0x2f
        /*064a*/ 	.short	(.L_280 - .L_279)
	.align		4
.L_279:
        /*064c*/ 	.word	index@(_ZN5flash24flash_fwd_splitkv_kernelI23Flash_fwd_kernel_traitsILi32ELi64ELi256ELi4ELb0ELb0EN7cutlass10bfloat16_tE19Flash_kernel_traitsILi32ELi64ELi256ELi4ES3_EELb1ELb0ELb0ELb1ELb1ELb1ELb0ELb0EEEvNS_16Flash_fwd_paramsE)
        /*0650*/ 	.word	0x000000ff


	//----- nvinfo : EIATTR_FRAME_SIZE
	.align		4
.L_280:
        /*0654*/ 	.byte	0x04, 0x11
        /*0656*/ 	.short	(.L_282 - .L_281)
	.align		4
.L_281:
        /*0658*/ 	.word	index@(_ZN5flash24flash_fwd_splitkv_kernelI23Flash_fwd_kernel_traitsILi32ELi64ELi256ELi4ELb0ELb0EN7cutlass10bfloat16_tE19Flash_kernel_traitsILi32ELi64ELi256ELi4ES3_EELb1ELb0ELb0ELb1ELb1ELb1ELb0ELb0EEEvNS_16Flash_fwd_paramsE)
        /*065c*/ 	.word	0x00000000


	//----- nvinfo : EIATTR_REGCOUNT
	.align		4
.L_282:
        /*0660*/ 	.byte	0x04, 0x2f
        /*0662*/ 	.short	(.L_284 - .L_283)
	.align		4
.L_283:
        /*0664*/ 	.word	index@(_ZN5flash24flash_fwd_splitkv_kernelI23Flash_fwd_kernel_traitsILi32ELi64ELi256ELi4ELb0ELb0EN7cutlass10bfloat16_tE19Flash_kernel_traitsILi32ELi64ELi256ELi4ES3_EELb1ELb0ELb0ELb1ELb1ELb0ELb0ELb0EEEvNS_16Flash_fwd_paramsE)
        /*0668*/ 	.word	0x000000f0


	//----- nvinfo : EIATTR_FRAME_SIZE
	.align		4
.L_284:
        /*066c*/ 	.byte	0x04, 0x11
        /*066e*/ 	.short	(.L_286 - .L_285)
	.align		4
.L_285:
        /*0670*/ 	.word	index@(_ZN5flash24flash_fwd_splitkv_kernelI23Flash_fwd_kernel_traitsILi32ELi64ELi256ELi4ELb0ELb0EN7cutlass10bfloat16_tE19Flash_kernel_traitsILi32ELi64ELi256ELi4ES3_EELb1ELb0ELb0ELb1ELb1ELb0ELb0ELb0EEEvNS_16Flash_fwd_paramsE)
        /*0674*/ 	.word	0x00000000


	//----- nvinfo : EIATTR_REGCOUNT
	.align		4
.L_286:
        /*0678*/ 	.byte	0x04, 0x2f
        /*067a*/ 	.short	(.L_288 - .L_287)
	.align		4
.L_287:
        /*067c*/ 	.word	index@(_ZN5flash24flash_fwd_splitkv_kernelI23Flash_fwd_kernel_traitsILi32ELi64ELi256ELi4ELb0ELb0EN7cutlass10bfloat16_tE19Flash_kernel_traitsILi32ELi64ELi256ELi4ES3_EELb1ELb0ELb0ELb0ELb0ELb1ELb1ELb1EEEvNS_16Flash_fwd_paramsE)
        /*0680*/ 	.word	0x000000ff


	//----- nvinfo : EIATTR_FRAME_SIZE
	.align		4
.L_288:
        /*0684*/ 	.byte	0x04, 0x11
        /*0686*/ 	.short	(.L_290 - .L_289)
	.align		4
.L_289:
        /*0688*/ 	.word	index@(_ZN5flash24flash_fwd_splitkv_kernelI23Flash_fwd_kernel_traitsILi32ELi64ELi256ELi4ELb0ELb0EN7cutlass10bfloat16_tE19Flash_kernel_traitsILi32ELi64ELi256ELi4ES3_EELb1ELb0ELb0ELb0ELb0ELb1ELb1ELb1EEEvNS_16Flash_fwd_paramsE)
        /*068c*/ 	.word	0x00000010


	//----- nvinfo : EIATTR_REGCOUNT
	.align		4
.L_290:
        /*0690*/ 	.byte	0x04, 0x2f
        /*0692*/ 	.short	(.L_292 - .L_291)
	.align		4
.L_291:
        /*0694*/ 	.word	index@(_ZN5flash24flash_fwd_splitkv_kernelI23Flash_fwd_kernel_traitsILi32ELi64ELi256ELi4ELb0ELb0EN7cutlass10bfloat16_tE19Flash_kernel_traitsILi32ELi64ELi256ELi4ES3_EELb1ELb0ELb0ELb0ELb0ELb0ELb1ELb1EEEvNS_16Flash_fwd_paramsE)
        /*0698*/ 	.word	0x000000ea


	//----- nvinfo : EIATTR_FRAME_SIZE
	.align		4
.L_292:
        /*069c*/ 	.byte	0x04, 0x11
        /*069e*/ 	.short	(.L_294 - .L_293)
	.align		4
.L_293:
        /*06a0*/ 	.word	index@(_ZN5flash24flash_fwd_splitkv_kernelI23Flash_fwd_kernel_traitsILi32ELi64ELi256ELi4ELb0ELb0EN7cutlass10bfloat16_tE19Flash_kernel_traitsILi32ELi64ELi256ELi4ES3_EELb1ELb0ELb0ELb0ELb0ELb0ELb1ELb1EEEvNS_16Flash_fwd_paramsE)
        /*06a4*/ 	.word	0x00000000


	//----- nvinfo : EIATTR_REGCOUNT
	.align		4
.L_294:
        /*06a8*/ 	.byte	0x04, 0x2f
        /*06aa*/ 	.short	(.L_296 - .L_295)
	.align		4
.L_295:
        /*06ac*/ 	.word	index@(_ZN5flash24flash_fwd_splitkv_kernelI23Flash_fwd_kernel_traitsILi32ELi64ELi256ELi4ELb0ELb0EN7cutlass10bfloat16_tE19Flash_kernel_traitsILi32ELi64ELi256ELi4ES3_EELb1ELb0ELb0ELb0ELb0ELb1ELb1ELb0EEEvNS_16Flash_fwd_paramsE)
        /*06b0*/ 	.word	0x000000ff


	//----- nvinfo : EIATTR_FRAME_SIZE
	.align		4
.L_296:
        /*06b4*/ 	.byte	0x04, 0x11
        /*06b6*/ 	.short	(.L_298 - .L_297)
	.align		4
.L_297:
        /*06b8*/ 	.word	index@(_ZN5flash24flash_fwd_splitkv_kernelI23Flash_fwd_kernel_traitsILi32ELi64ELi256ELi4ELb0ELb0EN7cutlass10bfloat16_tE19Flash_kernel_traitsILi32ELi64ELi256ELi4ES3_EELb1ELb0ELb0ELb0ELb0ELb1ELb1ELb0EEEvNS_16Flash_fwd_paramsE)
        /*06bc*/ 	.word	0x00000010


	//----- nvinfo : EIATTR_REGCOUNT
	.align		4
.L_298:
        /*06c0*/ 	.byte	0x04, 0x2f
        /*06c2*/ 	.short	(.L_300 - .L_299)
	.align		4
.L_299:
        /*06c4*/ 	.word	index@(_ZN5flash24flash_fwd_splitkv_kernelI23Flash_fwd_kernel_traitsILi32ELi64ELi256ELi4ELb0ELb0EN7cutlass10bfloat16_tE19Flash_kernel_traitsILi32ELi64ELi256ELi4ES3_EELb1ELb0ELb0ELb0ELb0ELb0ELb1ELb0EEEvNS_16Flash_fwd_paramsE)
        /*06c8*/ 	.word	0x000000f6


	//----- nvinfo : EIATTR_FRAME_SIZE
	.align		4
.L_300:
        /*06cc*/ 	.byte	0x04, 0x11
        /*06ce*/ 	.short	(.L_302 - .L_301)
	.align		4
.L_301:
        /*06d0*/ 	.word	index@(_ZN5flash24flash_fwd_splitkv_kernelI23Flash_fwd_kernel_traitsILi32ELi64ELi256ELi4ELb0ELb0EN7cutlass10bfloat16_tE19Flash_kernel_traitsILi32ELi64ELi256ELi4ES3_EELb1ELb0ELb0ELb0ELb0ELb0ELb1ELb0EEEvNS_16Flash_fwd_paramsE)
        /*06d4*/ 	.word	0x00000000


	//----- nvinfo : EIATTR_REGCOUNT
	.align		4
.L_302:
        /*06d8*/ 	.byte	0x04, 0x2f
        /*06da*/ 	.short	(.L_304 - .L_303)
	.align		4
.L_303:
        /*06dc*/ 	.word	index@(_ZN5flash24flash_fwd_splitkv_kernelI23Flash_fwd_kernel_traitsILi32ELi64ELi256ELi4ELb0ELb0EN7cutlass10bfloat16_tE19Flash_kernel_traitsILi32ELi64ELi256ELi4ES3_EELb1ELb0ELb0ELb0ELb0ELb1ELb0ELb1EEEvNS_16Flash_fwd_paramsE)
        /*06e0*/ 	.word	0x000000ff


	//----- nvinfo : EIATTR_FRAME_SIZE
	.align		4
.L_304:
        /*06e4*/ 	.byte	0x04, 0x11
        /*06e6*/ 	.short	(.L_306 - .L_305)
	.align		4
.L_305:
        /*06e8*/ 	.word	index@(_ZN5flash24flash_fwd_splitkv_kernelI23Flash_fwd_kernel_traitsILi32ELi64ELi256ELi4ELb0ELb0EN7cutlass10bfloat16_tE19Flash_kernel_traitsILi32ELi64ELi256ELi4ES3_EELb1ELb0ELb0ELb0ELb0ELb1ELb0ELb1EEEvNS_16Flash_fwd_paramsE)
        /*06ec*/ 	.word	0x00000018


	//----- nvinfo : EIATTR_REGCOUNT
	.align		4
.L_306:
        /*06f0*/ 	.byte	0x04, 0x2f
        /*06f2*/ 	.short	(.L_308 - .L_307)
	.align		4
.L_307:
        /*06f4*/ 	.word	index@(_ZN5flash24flash_fwd_splitkv_kernelI23Flash_fwd_kernel_traitsILi32ELi64ELi256ELi4ELb0ELb0EN7cutlass10bfloat16_tE19Flash_kernel_traitsILi32ELi64ELi256ELi4ES3_EELb1ELb0ELb0ELb0ELb0ELb0ELb0ELb1EEEvNS_16Flash_fwd_paramsE)
        /*06f8*/ 	.word	0x000000eb


	//----- nvinfo : EIATTR_FRAME_SIZE
	.align		4
.L_308:
        /*06fc*/ 	.byte	0x04, 0x11
        /*06fe*/ 	.short	(.L_310 - .L_309)
	.align		4
.L_309:
        /*0700*/ 	.word	index@(_ZN5flash24flash_fwd_splitkv_kernelI23Flash_fwd_kernel_traitsILi32ELi64ELi256ELi4ELb0ELb0EN7cutlass10bfloat16_tE19Flash_kernel_traitsILi32ELi64ELi256ELi4ES3_EELb1ELb0ELb0ELb0ELb0ELb0ELb0ELb1EEEvNS_16Flash_fwd_paramsE)
        /*0704*/ 	.word	0x00000000


	//----- nvinfo : EIATTR_REGCOUNT
	.align		4
.L_310:
        /*0708*/ 	.byte	0x04, 0x2f
        /*070a*/ 	.short	(.L_312 - .L_311)
	.align		4
.L_311:
        /*070c*/ 	.word	index@(_ZN5flash24flash_fwd_splitkv_kernelI23Flash_fwd_kernel_traitsILi32ELi64ELi256ELi4ELb0ELb0EN7cutlass10bfloat16_tE19Flash_kernel_traitsILi32ELi64ELi256ELi4ES3_EELb1ELb0ELb0ELb0ELb0ELb1ELb0ELb0EEEvNS_16Flash_fwd_paramsE)
        /*0710*/ 	.word	0x000000ff


	//----- nvinfo : EIATTR_FRAME_SIZE
	.align		4
.L_312:
        /*0714*/ 	.byte	0x04, 0x11
        /*0716*/ 	.short	(.L_314 - .L_313)
	.align		4
.L_313:
        /*0718*/ 	.word	index@(_ZN5flash24flash_fwd_splitkv_kernelI23Flash_fwd_kernel_traitsILi32ELi64ELi256ELi4ELb0ELb0EN7cutlass10bfloat16_tE19Flash_kernel_traitsILi32ELi64ELi256ELi4ES3_EELb1ELb0ELb0ELb0ELb0ELb1ELb0ELb0EEEvNS_16Flash_fwd_paramsE)
        /*071c*/ 	.word	0x00000018


	//----- nvinfo : EIATTR_REGCOUNT
	.align		4
.L_314:
        /*0720*/ 	.byte	0x04, 0x2f
        /*0722*/ 	.short	(.L_316 - .L_315)
	.align		4
.L_315:
        /*0724*/ 	.word	index@(_ZN5flash24flash_fwd_splitkv_kernelI23Flash_fwd_kernel_traitsILi32ELi64ELi256ELi4ELb0ELb0EN7cutlass10bfloat16_tE19Flash_kernel_traitsILi32ELi64ELi256ELi4ES3_EELb1ELb0ELb0ELb0ELb0ELb0ELb0ELb0EEEvNS_16Flash_fwd_paramsE)
        /*0728*/ 	.word	0x000000f8


	//----- nvinfo : EIATTR_FRAME_SIZE
	.align		4
.L_316:
        /*072c*/ 	.byte	0x04, 0x11
        /*072e*/ 	.short	(.L_318 - .L_317)
	.align		4
.L_317:
        /*0730*/ 	.word	index@(_ZN5flash24flash_fwd_splitkv_kernelI23Flash_fwd_kernel_traitsILi32ELi64ELi256ELi4ELb0ELb0EN7cutlass10bfloat16_tE19Flash_kernel_traitsILi32ELi64ELi256ELi4ES3_EELb1ELb0ELb0ELb0ELb0ELb0ELb0ELb0EEEvNS_16Flash_fwd_paramsE)
        /*0734*/ 	.word	0x00000000


	//----- nvinfo : EIATTR_REGCOUNT
	.align		4
.L_318:
        /*0738*/ 	.byte	0x04, 0x2f
        /*073a*/ 	.short	(.L_320 - .L_319)
	.align		4
.L_319:
        /*073c*/ 	.word	index@(_ZN5flash32flash_fwd_splitkv_combine_kernelI23Flash_fwd_kernel_traitsILi32ELi64ELi256ELi4ELb0ELb0EN7cutlass10bfloat16_tE19Flash_kernel_traitsILi32ELi64ELi256ELi4ES3_EELi16ELi1ELb1EEEvNS_16Flash_fwd_paramsE)
        /*0740*/ 	.word	0x00000026


	//----- nvinfo : EIATTR_FRAME_SIZE
	.align		4
.L_320:
        /*0744*/ 	.byte	0x04, 0x11
        /*0746*/ 	.short	(.L_322 - .L_321)
	.align		4
.L_321:
        /*0748*/ 	.word	index@($__internal_13_$__cuda_sm20_div_s64)
        /*074c*/ 	.word	0x00000000


	//----- nvinfo : EIATTR_FRAME_SIZE
	.align		4
.L_322:
        /*0750*/ 	.byte	0x04, 0x11
        /*0752*/ 	.short	(.L_324 - .L_323)
	.align		4
.L_323:
        /*0754*/ 	.word	index@(_ZN5flash32flash_fwd_splitkv_combine_kernelI23Flash_fwd_kernel_traitsILi32ELi64ELi256ELi4ELb0ELb0EN7cutlass10bfloat16_tE19Flash_kernel_traitsILi32ELi64ELi256ELi4ES3_EELi16ELi1ELb1EEEvNS_16Flash_fwd_paramsE)
        /*0758*/ 	.word	0x00000000


	//----- nvinfo : EIATTR_REGCOUNT
	.align		4
.L_324:
        /*075c*/ 	.byte	0x04, 0x2f
        /*075e*/ 	.short	(.L_326 - .L_325)
	.align		4
.L_325:
        /*0760*/ 	.word	index@(_ZN5flash32flash_fwd_splitkv_combine_kernelI23Flash_fwd_kernel_traitsILi32ELi64ELi256ELi4ELb0ELb0EN7cutlass10bfloat16_tE19Flash_kernel_traitsILi32ELi64ELi256ELi4ES3_EELi16ELi2ELb1EEEvNS_16Flash_fwd_paramsE)
        /*0764*/ 	.word	0x00000026


	//----- nvinfo : EIATTR_FRAME_SIZE
	.align		4
.L_326:
        /*0768*/ 	.byte	0x04, 0x11
        /*076a*/ 	.short	(.L_328 - .L_327)
	.align		4
.L_327:
        /*076c*/ 	.word	index@($__internal_12_$__cuda_sm20_div_s64)
        /*0770*/ 	.word	0x00000000


	//----- nvinfo : EIATTR_FRAME_SIZE
	.align		4
.L_328:
        /*0774*/ 	.byte	0x04, 0x11
        /*0776*/ 	.short	(.L_330 - .L_329)
	.align		4
.L_329:
        /*0778*/ 	.word	index@(_ZN5flash32flash_fwd_splitkv_combine_kernelI23Flash_fwd_kernel_traitsILi32ELi64ELi256ELi4ELb0ELb0EN7cutlass10bfloat16_tE19Flash_kernel_traitsILi32ELi64ELi256ELi4ES3_EELi16ELi2ELb1EEEvNS_16Flash_fwd_paramsE)
        /*077c*/ 	.word	0x00000000


	//----- nvinfo : EIATTR_REGCOUNT
	.align		4
.L_330:
        /*0780*/ 	.byte	0x04, 0x2f
        /*0782*/ 	.short	(.L_332 - .L_331)
	.align		4
.L_331:
        /*0784*/ 	.word	index@(_ZN5flash32flash_fwd_splitkv_combine_kernelI23Flash_fwd_kernel_traitsILi32ELi64ELi256ELi4ELb0ELb0EN7cutlass10bfloat16_tE19Flash_kernel_traitsILi32ELi64ELi256ELi4ES3_EELi16ELi3ELb1EEEvNS_16Flash_fwd_paramsE)
        /*0788*/ 	.word	0x00000026


	//----- nvinfo : EIATTR_FRAME_SIZE
	.align		4
.L_332:
        /*078c*/ 	.byte	0x04, 0x11
        /*078e*/ 	.short	(.L_334 - .L_333)
	.align		4
.L_333:
        /*0790*/ 	.word	index@($__internal_11_$__cuda_sm20_div_s64)
        /*0794*/ 	.word	0x00000000


	//----- nvinfo : EIATTR_FRAME_SIZE
	.align		4
.L_334:
        /*0798*/ 	.byte	0x04, 0x11
        /*079a*/ 	.short	(.L_336 - .L_335)
	.align		4
.L_335:
        /*079c*/ 	.word	index@(_ZN5flash32flash_fwd_splitkv_combine_kernelI23Flash_fwd_kernel_traitsILi32ELi64ELi256ELi4ELb0ELb0EN7cutlass10bfloat16_tE19Flash_kernel_traitsILi32ELi64ELi256ELi4ES3_EELi16ELi3ELb1EEEvNS_16Flash_fwd_paramsE)
        /*07a0*/ 	.word	0x00000000


	//----- nvinfo : EIATTR_REGCOUNT
	.align		4
.L_336:
        /*07a4*/ 	.byte	0x04, 0x2f
        /*07a6*/ 	.short	(.L_338 - .L_337)
	.align		4
.L_337:
        /*07a8*/ 	.word	index@(_ZN5flash32flash_fwd_splitkv_combine_kernelI23Flash_fwd_kernel_traitsILi32ELi64ELi256ELi4ELb0ELb0EN7cutlass10bfloat16_tE19Flash_kernel_traitsILi32ELi64ELi256ELi4ES3_EELi16ELi4ELb1EEEvNS_16Flash_fwd_paramsE)
        /*07ac*/ 	.word	0x00000026


	//----- nvinfo : EIATTR_FRAME_SIZE
	.align		4
.L_338:
        /*07b0*/ 	.byte	0x04, 0x11
        /*07b2*/ 	.short	(.L_340 - .L_339)
	.align		4
.L_339:
        /*07b4*/ 	.word	index@($__internal_10_$__cuda_sm20_div_s64)
        /*07b8*/ 	.word	0x00000000


	//----- nvinfo : EIATTR_FRAME_SIZE
	.align		4
.L_340:
        /*07bc*/ 	.byte	0x04, 0x11
        /*07be*/ 	.short	(.L_342 - .L_341)
	.align		4
.L_341:
        /*07c0*/ 	.word	index@(_ZN5flash32flash_fwd_splitkv_combine_kernelI23Flash_fwd_kernel_traitsILi32ELi64ELi256ELi4ELb0ELb0EN7cutlass10bfloat16_tE19Flash_kernel_traitsILi32ELi64ELi256ELi4ES3_EELi16ELi4ELb1EEEvNS_16Flash_fwd_paramsE)
        /*07c4*/ 	.word	0x00000000


	//----- nvinfo : EIATTR_REGCOUNT
	.align		4
.L_342:
        /*07c8*/ 	.byte	0x04, 0x2f
        /*07ca*/ 	.short	(.L_344 - .L_343)
	.align		4
.L_343:
        /*07cc*/ 	.word	index@(_ZN5flash32flash_fwd_splitkv_combine_kernelI23Flash_fwd_kernel_traitsILi32ELi64ELi256ELi4ELb0ELb0EN7cutlass10bfloat16_tE19Flash_kernel_traitsILi32ELi64ELi256ELi4ES3_EELi16ELi5ELb1EEEvNS_16Flash_fwd_paramsE)
        /*07d0*/ 	.word	0x0000002c


	//----- nvinfo : EIATTR_FRAME_SIZE
	.align		4
.L_344:
        /*07d4*/ 	.byte	0x04, 0x11
        /*07d6*/ 	.short	(.L_346 - .L_345)
	.align		4
.L_345:
        /*07d8*/ 	.word	index@($__internal_9_$__cuda_sm20_div_s64)
        /*07dc*/ 	.word	0x00000000


	//----- nvinfo : EIATTR_FRAME_SIZE
	.align		4
.L_346:
        /*07e0*/ 	.byte	0x04, 0x11
        /*07e2*/ 	.short	(.L_348 - .L_347)
	.align		4
.L_347:
        /*07e4*/ 	.word	index@(_ZN5flash32flash_fwd_splitkv_combine_kernelI23Flash_fwd_kernel_traitsILi32ELi64ELi256ELi4ELb0ELb0EN7cutlass10bfloat16_tE19Flash_kernel_traitsILi32ELi64ELi256ELi4ES3_EELi16ELi5ELb1EEEvNS_16Flash_fwd_paramsE)
        /*07e8*/ 	.word	0x00000000


	//----- nvinfo : EIATTR_REGCOUNT
	.align		4
.L_348:
        /*07ec*/ 	.byte	0x04, 0x2f
        /*07ee*/ 	.short	(.L_350 - .L_349)
	.align		4
.L_349:
        /*07f0*/ 	.word	index@(_ZN5flash32flash_fwd_splitkv_combine_kernelI23Flash_fwd_kernel_traitsILi32ELi64ELi256ELi4ELb0ELb0EN7cutlass10bfloat16_tE19Flash_kernel_traitsILi32ELi64ELi256ELi4ES3_EELi16ELi6ELb1EEEvNS_16Flash_fwd_paramsE)
        /*07f4*/ 	.word	0x0000002e


	//----- nvinfo : EIATTR_FRAME_SIZE
	.align		4
.L_350:
        /*07f8*/ 	.byte	0x04, 0x11
        /*07fa*/ 	.short	(.L_352 - .L_351)
	.align		4
.L_351:
        /*07fc*/ 	.word	index@($__internal_8_$__cuda_sm20_div_s64)
        /*0800*/ 	.word	0x00000000


	//----- nvinfo : EIATTR_FRAME_SIZE
	.align		4
.L_352:
        /*0804*/ 	.byte	0x04, 0x11
        /*0806*/ 	.short	(.L_354 - .L_353)
	.align		4
.L_353:
        /*0808*/ 	.word	index@(_ZN5flash32flash_fwd_splitkv_combine_kernelI23Flash_fwd_kernel_traitsILi32ELi64ELi256ELi4ELb0ELb0EN7cutlass10bfloat16_tE19Flash_kernel_traitsILi32ELi64ELi256ELi4ES3_EELi16ELi6ELb1EEEvNS_16Flash_fwd_paramsE)
        /*080c*/ 	.word	0x00000000


	//----- nvinfo : EIATTR_REGCOUNT
	.align		4
.L_354:
        /*0810*/ 	.byte	0x04, 0x2f
        /*0812*/ 	.short	(.L_356 - .L_355)
	.align		4
.L_355:
        /*0814*/ 	.word	index@(_ZN5flash32flash_fwd_splitkv_combine_kernelI23Flash_fwd_kernel_traitsILi32ELi64ELi256ELi4ELb0ELb0EN7cutlass10bfloat16_tE19Flash_kernel_traitsILi32ELi64ELi256ELi4ES3_EELi16ELi7ELb1EEEvNS_16Flash_fwd_paramsE)
        /*0818*/ 	.word	0x00000036


	//----- nvinfo : EIATTR_FRAME_SIZE
	.align		4
.L_356:
        /*081c*/ 	.byte	0x04, 0x11
        /*081e*/ 	.short	(.L_358 - .L_357)
	.align		4
.L_357:
        /*0820*/ 	.word	index@($__internal_7_$__cuda_sm20_div_s64)
        /*0824*/ 	.word	0x00000000


	//----- nvinfo : EIATTR_FRAME_SIZE
	.align		4
.L_358:
        /*0828*/ 	.byte	0x04, 0x11
        /*082a*/ 	.short	(.L_360 - .L_359)
	.align		4
.L_359:
        /*082c*/ 	.word	index@(_ZN5flash32flash_fwd_splitkv_combine_kernelI23Flash_fwd_kernel_traitsILi32ELi64ELi256ELi4ELb0ELb0EN7cutlass10bfloat16_tE19Flash_kernel_traitsILi32ELi64ELi256ELi4ES3_EELi16ELi7ELb1EEEvNS_16Flash_fwd_paramsE)
        /*0830*/ 	.word	0x00000000


	//----- nvinfo : EIATTR_REGCOUNT
	.align		4
.L_360:
        /*0834*/ 	.byte	0x04, 0x2f
        /*0836*/ 	.short	(.L_362 - .L_361)
	.align		4
.L_361:
        /*0838*/ 	.word	index@(_ZN5flash32flash_fwd_splitkv_combine_kernelI23Flash_fwd_kernel_traitsILi32ELi64ELi256ELi4ELb0ELb0EN7cutlass10bfloat16_tE19Flash_kernel_traitsILi32ELi64ELi256ELi4ES3_EELi16ELi1ELb0EEEvNS_16Flash_fwd_paramsE)
        /*083c*/ 	.word	0x00000028


	//----- nvinfo : EIATTR_FRAME_SIZE
	.align		4
.L_362:
        /*0840*/ 	.byte	0x04, 0x11
        /*0842*/ 	.short	(.L_364 - .L_363)
	.align		4
.L_363:
        /*0844*/ 	.word	index@($__internal_6_$__cuda_sm20_div_s64)
        /*0848*/ 	.word	0x00000000


	//----- nvinfo : EIATTR_FRAME_SIZE
	.align		4
.L_364:
        /*084c*/ 	.byte	0x04, 0x11
        /*084e*/ 	.short	(.L_366 - .L_365)
	.align		4
.L_365:
        /*0850*/ 	.word	index@(_ZN5flash32flash_fwd_splitkv_combine_kernelI23Flash_fwd_kernel_traitsILi32ELi64ELi256ELi4ELb0ELb0EN7cutlass10bfloat16_tE19Flash_kernel_traitsILi32ELi64ELi256ELi4ES3_EELi16ELi1ELb0EEEvNS_16Flash_fwd_paramsE)
        /*0854*/ 	.word	0x00000000


	//----- nvinfo : EIATTR_REGCOUNT
	.align		4
.L_366:
        /*0858*/ 	.byte	0x04, 0x2f
        /*085a*/ 	.short	(.L_368 - .L_367)
	.align		4
.L_367:
        /*085c*/ 	.word	index@(_ZN5flash32flash_fwd_splitkv_combine_kernelI23Flash_fwd_kernel_traitsILi32ELi64ELi256ELi4ELb0ELb0EN7cutlass10bfloat16_tE19Flash_kernel_traitsILi32ELi64ELi256ELi4ES3_EELi16ELi2ELb0EEEvNS_16Flash_fwd_paramsE)
        /*0860*/ 	.word	0x00000028


	//----- nvinfo : EIATTR_FRAME_SIZE
	.align		4
.L_368:
        /*0864*/ 	.byte	0x04, 0x11
        /*0866*/ 	.short	(.L_370 - .L_369)
	.align		4
.L_369:
        /*0868*/ 	.word	index@($__internal_5_$__cuda_sm20_div_s64)
        /*086c*/ 	.word	0x00000000


	//----- nvinfo : EIATTR_FRAME_SIZE
	.align		4
.L_370:
        /*0870*/ 	.byte	0x04, 0x11
        /*0872*/ 	.short	(.L_372 - .L_371)
	.align		4
.L_371:
        /*0874*/ 	.word	index@(_ZN5flash32flash_fwd_splitkv_combine_kernelI23Flash_fwd_kernel_traitsILi32ELi64ELi256ELi4ELb0ELb0EN7cutlass10bfloat16_tE19Flash_kernel_traitsILi32ELi64ELi256ELi4ES3_EELi16ELi2ELb0EEEvNS_16Flash_fwd_paramsE)
        /*0878*/ 	.word	0x00000000


	//----- nvinfo : EIATTR_REGCOUNT
	.align		4
.L_372:
        /*087c*/ 	.byte	0x04, 0x2f
        /*087e*/ 	.short	(.L_374 - .L_373)
	.align		4
.L_373:
        /*0880*/ 	.word	index@(_ZN5flash32flash_fwd_splitkv_combine_kernelI23Flash_fwd_kernel_traitsILi32ELi64ELi256ELi4ELb0ELb0EN7cutlass10bfloat16_tE19Flash_kernel_traitsILi32ELi64ELi256ELi4ES3_EELi16ELi3ELb0EEEvNS_16Flash_fwd_paramsE)
        /*0884*/ 	.word	0x00000028


	//----- nvinfo : EIATTR_FRAME_SIZE
	.align		4
.L_374:
        /*0888*/ 	.byte	0x04, 0x11
        /*088a*/ 	.short	(.L_376 - .L_375)
	.align		4
.L_375:
        /*088c*/ 	.word	index@($__internal_4_$__cuda_sm20_div_s64)
        /*0890*/ 	.word	0x00000000


	//----- nvinfo : EIATTR_FRAME_SIZE
	.align		4
.L_376:
        /*0894*/ 	.byte	0x04, 0x11
        /*0896*/ 	.short	(.L_378 - .L_377)
	.align		4
.L_377:
        /*0898*/ 	.word	index@(_ZN5flash32flash_fwd_splitkv_combine_kernelI23Flash_fwd_kernel_traitsILi32ELi64ELi256ELi4ELb0ELb0EN7cutlass10bfloat16_tE19Flash_kernel_traitsILi32ELi64ELi256ELi4ES3_EELi16ELi3ELb0EEEvNS_16Flash_fwd_paramsE)
        /*089c*/ 	.word	0x00000000


	//----- nvinfo : EIATTR_REGCOUNT
	.align		4
.L_378:
        /*08a0*/ 	.byte	0x04, 0x2f
        /*08a2*/ 	.short	(.L_380 - .L_379)
	.align		4
.L_379:
        /*08a4*/ 	.word	index@(_ZN5flash32flash_fwd_splitkv_combine_kernelI23Flash_fwd_kernel_traitsILi32ELi64ELi256ELi4ELb0ELb0EN7cutlass10bfloat16_tE19Flash_kernel_traitsILi32ELi64ELi256ELi4ES3_EELi16ELi4ELb0EEEvNS_16Flash_fwd_paramsE)
        /*08a8*/ 	.word	0x00000028


	//----- nvinfo : EIATTR_FRAME_SIZE
	.align		4
.L_380:
        /*08ac*/ 	.byte	0x04, 0x11
        /*08ae*/ 	.short	(.L_382 - .L_381)
	.align		4
.L_381:
        /*08b0*/ 	.word	index@($__internal_3_$__cuda_sm20_div_s64)
        /*08b4*/ 	.word	0x00000000


	//----- nvinfo : EIATTR_FRAME_SIZE
	.align		4
.L_382:
        /*08b8*/ 	.byte	0x04, 0x11
        /*08ba*/ 	.short	(.L_384 - .L_383)
	.align		4
.L_383:
        /*08bc*/ 	.word	index@(_ZN5flash32flash_fwd_splitkv_combine_kernelI23Flash_fwd_kernel_traitsILi32ELi64ELi256ELi4ELb0ELb0EN7cutlass10bfloat16_tE19Flash_kernel_traitsILi32ELi64ELi256ELi4ES3_EELi16ELi4ELb0EEEvNS_16Flash_fwd_paramsE)
        /*08c0*/ 	.word	0x00000000


	//----- nvinfo : EIATTR_REGCOUNT
	.align		4
.L_384:
        /*08c4*/ 	.byte	0x04, 0x2f
        /*08c6*/ 	.short	(.L_386 - .L_385)
	.align		4
.L_385:
        /*08c8*/ 	.word	index@(_ZN5flash32flash_fwd_splitkv_combine_kernelI23Flash_fwd_kernel_traitsILi32ELi64ELi256ELi4ELb0ELb0EN7cutlass10bfloat16_tE19Flash_kernel_traitsILi32ELi64ELi256ELi4ES3_EELi16ELi5ELb0EEEvNS_16Flash_fwd_paramsE)
        /*08cc*/ 	.word	0x0000002a


	//----- nvinfo : EIATTR_FRAME_SIZE
	.align		4
.L_386:
        /*08d0*/ 	.byte	0x04, 0x11
        /*08d2*/ 	.short	(.L_388 - .L_387)
	.align		4
.L_387:
        /*08d4*/ 	.word	index@($__internal_2_$__cuda_sm20_div_s64)
        /*08d8*/ 	.word	0x00000000


	//----- nvinfo : EIATTR_FRAME_SIZE
	.align		4
.L_388:
        /*08dc*/ 	.byte	0x04, 0x11
        /*08de*/ 	.short	(.L_390 - .L_389)
	.align		4
.L_389:
        /*08e0*/ 	.word	index@(_ZN5flash32flash_fwd_splitkv_combine_kernelI23Flash_fwd_kernel_traitsILi32ELi64ELi256ELi4ELb0ELb0EN7cutlass10bfloat16_tE19Flash_kernel_traitsILi32ELi64ELi256ELi4ES3_EELi16ELi5ELb0EEEvNS_16Flash_fwd_paramsE)
        /*08e4*/ 	.word	0x00000000


	//----- nvinfo : EIATTR_REGCOUNT
	.align		4
.L_390:
        /*08e8*/ 	.byte	0x04, 0x2f
        /*08ea*/ 	.short	(.L_392 - .L_391)
	.align		4
.L_391:
        /*08ec*/ 	.word	index@(_ZN5flash32flash_fwd_splitkv_combine_kernelI23Flash_fwd_kernel_traitsILi32ELi64ELi256ELi4ELb0ELb0EN7cutlass10bfloat16_tE19Flash_kernel_traitsILi32ELi64ELi256ELi4ES3_EELi16ELi6ELb0EEEvNS_16Flash_fwd_paramsE)
        /*08f0*/ 	.word	0x00000030


	//----- nvinfo : EIATTR_FRAME_SIZE
	.align		4
.L_392:
        /*08f4*/ 	.byte	0x04, 0x11
        /*08f6*/ 	.short	(.L_394 - .L_393)
	.align		4
.L_393:
        /*08f8*/ 	.word	index@($__internal_1_$__cuda_sm20_div_s64)
        /*08fc*/ 	.word	0x00000000


	//----- nvinfo : EIATTR_FRAME_SIZE
	.align		4
.L_394:
        /*0900*/ 	.byte	0x04, 0x11
        /*0902*/ 	.short	(.L_396 - .L_395)
	.align		4
.L_395:
        /*0904*/ 	.word	index@(_ZN5flash32flash_fwd_splitkv_combine_kernelI23Flash_fwd_kernel_traitsILi32ELi64ELi256ELi4ELb0ELb0EN7cutlass10bfloat16_tE19Flash_kernel_traitsILi32ELi64ELi256ELi4ES3_EELi16ELi6ELb0EEEvNS_16Flash_fwd_paramsE)
        /*0908*/ 	.word	0x00000000


	//----- nvinfo : EIATTR_REGCOUNT
	.align		4
.L_396:
        /*090c*/ 	.byte	0x04, 0x2f
        /*090e*/ 	.short	(.L_398 - .L_397)
	.align		4
.L_397:
        /*0910*/ 	.word	index@(_ZN5flash32flash_fwd_splitkv_combine_kernelI23Flash_fwd_kernel_traitsILi32ELi64ELi256ELi4ELb0ELb0EN7cutlass10bfloat16_tE19Flash_kernel_traitsILi32ELi64ELi256ELi4ES3_EELi16ELi7ELb0EEEvNS_16Flash_fwd_paramsE)
        /*0914*/ 	.word	0x00000036


	//----- nvinfo : EIATTR_FRAME_SIZE
	.align		4
.L_398:
        /*0918*/ 	.byte	0x04, 0x11
        /*091a*/ 	.short	(.L_400 - .L_399)
	.align		4
.L_399:
        /*091c*/ 	.word	index@($__internal_0_$__cuda_sm20_div_s64)
        /*0920*/ 	.word	0x00000000


	//----- nvinfo : EIATTR_FRAME_SIZE
	.align		4
.L_400:
        /*0924*/ 	.byte	0x04, 0x11
        /*0926*/ 	.short	(.L_402 - .L_401)
	.align		4
.L_401:
        /*0928*/ 	.word	index@(_ZN5flash32flash_fwd_splitkv_combine_kernelI23Flash_fwd_kernel_traitsILi32ELi64ELi256ELi4ELb0ELb0EN7cutlass10bfloat16_tE19Flash_kernel_traitsILi32ELi64ELi256ELi4ES3_EELi16ELi7ELb0EEEvNS_16Flash_fwd_paramsE)
        /*092c*/ 	.word	0x00000000


	//----- nvinfo : EIATTR_MIN_STACK_SIZE
	.align		4
.L_402:
        /*0930*/ 	.byte	0x04, 0x12
        /*0932*/ 	.short	(.L_404 - .L_403)
	.align		4
.L_403:
        /*0934*/ 	.word	index@(_ZN5flash32flash_fwd_splitkv_combine_kernelI23Flash_fwd_kernel_traitsILi32ELi64ELi256ELi4ELb0ELb0EN7cutlass10bfloat16_tE19Flash_kernel_traitsILi32ELi64ELi256ELi4ES3_EELi16ELi7ELb0EEEvNS_16Flash_fwd_paramsE)
        /*0938*/ 	.word	0x00000000


	//----- nvinfo : EIATTR_MIN_STACK_SIZE
	.align		4
.L_404:
        /*093c*/ 	.byte	0x04, 0x12
        /*093e*/ 	.short	(.L_406 - .L_405)
	.align		4
.L_405:
        /*0940*/ 	.word	index@(_ZN5flash32flash_fwd_splitkv_combine_kernelI23Flash_fwd_kernel_traitsILi32ELi64ELi256ELi4ELb0ELb0EN7cutlass10bfloat16_tE19Flash_kernel_traitsILi32ELi64ELi256ELi4ES3_EELi16ELi6ELb0EEEvNS_16Flash_fwd_paramsE)
        /*0944*/ 	.word	0x00000000


	//----- nvinfo : EIATTR_MIN_STACK_SIZE
	.align		4
.L_406:
        /*0948*/ 	.byte	0x04, 0x12
        /*094a*/ 	.short	(.L_408 - .L_407)
	.align		4
.L_407:
        /*094c*/ 	.word	index@(_ZN5flash32flash_fwd_splitkv_combine_kernelI23Flash_fwd_kernel_traitsILi32ELi64ELi256ELi4ELb0ELb0EN7cutlass10bfloat16_tE19Flash_kernel_traitsILi32ELi64ELi256ELi4ES3_EELi16ELi5ELb0EEEvNS_16Flash_fwd_paramsE)
        /*0950*/ 	.word	0x00000000


	//----- nvinfo : EIATTR_MIN_STACK_SIZE
	.align		4
.L_408:
        /*0954*/ 	.byte	0x04, 0x12
        /*0956*/ 	.short	(.L_410 - .L_409)
	.align		4
.L_409:
        /*0958*/ 	.word	index@(_ZN5flash32flash_fwd_splitkv_combine_kernelI23Flash_fwd_kernel_traitsILi32ELi64ELi256ELi4ELb0ELb0EN7cutlass10bfloat16_tE19Flash_kernel_traitsILi32ELi64ELi256ELi4ES3_EELi16ELi4ELb0EEEvNS_16Flash_fwd_paramsE)
        /*095c*/ 	.word	0x00000000


	//----- nvinfo : EIATTR_MIN_STACK_SIZE
	.align		4
.L_410:
        /*0960*/ 	.byte	0x04, 0x12
        /*0962*/ 	.short	(.L_412 - .L_411)
	.align		4
.L_411:
        /*0964*/ 	.word	index@(_ZN5flash32flash_fwd_splitkv_combine_kernelI23Flash_fwd_kernel_traitsILi32ELi64ELi256ELi4ELb0ELb0EN7cutlass10bfloat16_tE19Flash_kernel_traitsILi32ELi64ELi256ELi4ES3_EELi16ELi3ELb0EEEvNS_16Flash_fwd_paramsE)
        /*0968*/ 	.word	0x00000000


	//----- nvinfo : EIATTR_MIN_STACK_SIZE
	.align		4
.L_412:
        /*096c*/ 	.byte	0x04, 0x12
        /*096e*/ 	.short	(.L_414 - .L_413)
	.align		4
.L_413:
        /*0970*/ 	.word	index@(_ZN5flash32flash_fwd_splitkv_combine_kernelI23Flash_fwd_kernel_traitsILi32ELi64ELi256ELi4ELb0ELb0EN7cutlass10bfloat16_tE19Flash_kernel_traitsILi32ELi64ELi256ELi4ES3_EELi16ELi2ELb0EEEvNS_16Flash_fwd_paramsE)
        /*0974*/ 	.word	0x00000000


	//----- nvinfo : EIATTR_MIN_STACK_SIZE
	.align		4
.L_414:
        /*0978*/ 	.byte	0x04, 0x12
        /*097a*/ 	.short	(.L_416 - .L_415)
	.align		4
.L_415:
        /*097c*/ 	.word	index@(_ZN5flash32flash_fwd_splitkv_combine_kernelI23Flash_fwd_kernel_traitsILi32ELi64ELi256ELi4ELb0ELb0EN7cutlass10bfloat16_tE19Flash_kernel_traitsILi32ELi64ELi256ELi4ES3_EELi16ELi1ELb0EEEvNS_16Flash_fwd_paramsE)
        /*0980*/ 	.word	0x00000000


	//----- nvinfo : EIATTR_MIN_STACK_SIZE
	.align		4
.L_416:
        /*0984*/ 	.byte	0x04, 0x12
        /*0986*/ 	.short	(.L_418 - .L_417)
	.align		4
.L_417:
        /*0988*/ 	.word	index@(_ZN5flash32flash_fwd_splitkv_combine_kernelI23Flash_fwd_kernel_traitsILi32ELi64ELi256ELi4ELb0ELb0EN7cutlass10bfloat16_tE19Flash_kernel_traitsILi32ELi64ELi256ELi4ES3_EELi16ELi7ELb1EEEvNS_16Flash_fwd_paramsE)
        /*098c*/ 	.word	0x00000000


	//----- nvinfo : EIATTR_MIN_STACK_SIZE
	.align		4
.L_418:
        /*0990*/ 	.byte	0x04, 0x12
        /*0992*/ 	.short	(.L_420 - .L_419)
	.align		4
.L_419:
        /*0994*/ 	.word	index@(_ZN5flash32flash_fwd_splitkv_combine_kernelI23Flash_fwd_kernel_traitsILi32ELi64ELi256ELi4ELb0ELb0EN7cutlass10bfloat16_tE19Flash_kernel_traitsILi32ELi64ELi256ELi4ES3_EELi16ELi6ELb1EEEvNS_16Flash_fwd_paramsE)
        /*0998*/ 	.word	0x00000000


	//----- nvinfo : EIATTR_MIN_STACK_SIZE
	.align		4
.L_420:
        /*099c*/ 	.byte	0x04, 0x12
        /*099e*/ 	.short	(.L_422 - .L_421)
	.align		4
.L_421:
        /*09a0*/ 	.word	index@(_ZN5flash32flash_fwd_splitkv_combine_kernelI23Flash_fwd_kernel_traitsILi32ELi64ELi256ELi4ELb0ELb0EN7cutlass10bfloat16_tE19Flash_kernel_traitsILi32ELi64ELi256ELi4ES3_EELi16ELi5ELb1EEEvNS_16Flash_fwd_paramsE)
        /*09a4*/ 	.word	0x00000000


	//----- nvinfo : EIATTR_MIN_STACK_SIZE
	.align		4
.L_422:
        /*09a8*/ 	.byte	0x04, 0x12
        /*09aa*/ 	.short	(.L_424 - .L_423)
	.align		4
.L_423:
        /*09ac*/ 	.word	index@(_ZN5flash32flash_fwd_splitkv_combine_kernelI23Flash_fwd_kernel_traitsILi32ELi64ELi256ELi4ELb0ELb0EN7cutlass10bfloat16_tE19Flash_kernel_traitsILi32ELi64ELi256ELi4ES3_EELi16ELi4ELb1EEEvNS_16Flash_fwd_paramsE)
        /*09b0*/ 	.word	0x00000000


	//----- nvinfo : EIATTR_MIN_STACK_SIZE
	.align		4
.L_424:
        /*09b4*/ 	.byte	0x04, 0x12
        /*09b6*/ 	.short	(.L_426 - .L_425)
	.align		4
.L_425:
        /*09b8*/ 	.word	index@(_ZN5flash32flash_fwd_splitkv_combine_kernelI23Flash_fwd_kernel_traitsILi32ELi64ELi256ELi4ELb0ELb0EN7cutlass10bfloat16_tE19Flash_kernel_traitsILi32ELi64ELi256ELi4ES3_EELi16ELi3ELb1EEEvNS_16Flash_fwd_paramsE)
        /*09bc*/ 	.word	0x00000000


	//----- nvinfo : EIATTR_MIN_STACK_SIZE
	.align		4
.L_426:
        /*09c0*/ 	.byte	0x04, 0x12
        /*09c2*/ 	.short	(.L_428 - .L_427)
	.align		4
.L_427:
        /*09c4*/ 	.word	index@(_ZN5flash32flash_fwd_splitkv_combine_kernelI23Flash_fwd_kernel_traitsILi32ELi64ELi256ELi4ELb0ELb0EN7cutlass10bfloat16_tE19Flash_kernel_traitsILi32ELi64ELi256ELi4ES3_EELi16ELi2ELb1EEEvNS_16Flash_fwd_paramsE)
        /*09c8*/ 	.word	0x00000000


	//----- nvinfo : EIATTR_MIN_STACK_SIZE
	.align		4
.L_428:
        /*09cc*/ 	.byte	0x04, 0x12
        /*09ce*/ 	.short	(.L_430 - .L_429)
	.align		4
.L_429:
        /*09d0*/ 	.word	index@(_ZN5flash32flash_fwd_splitkv_combine_kernelI23Flash_fwd_kernel_traitsILi32ELi64ELi256ELi4ELb0ELb0EN7cutlass10bfloat16_tE19Flash_kernel_traitsILi32ELi64ELi256ELi4ES3_EELi16ELi1ELb1EEEvNS_16Flash_fwd_paramsE)
        /*09d4*/ 	.word	0x00000000


	//----- nvinfo : EIATTR_MIN_STACK_SIZE
	.align		4
.L_430:
        /*09d8*/ 	.byte	0x04, 0x12
        /*09da*/ 	.short	(.L_432 - .L_431)
	.align		4
.L_431:
        /*09dc*/ 	.word	index@(_ZN5flash24flash_fwd_splitkv_kernelI23Flash_fwd_kernel_traitsILi32ELi64ELi256ELi4ELb0ELb0EN7cutlass10bfloat16_tE19Flash_kernel_traitsILi32ELi64ELi256ELi4ES3_EELb1ELb0ELb0ELb0ELb0ELb0ELb0ELb0EEEvNS_16Flash_fwd_paramsE)
        /*09e0*/ 	.word	0x00000000


	//----- nvinfo : EIATTR_MIN_STACK_SIZE
	.align		4
.L_432:
        /*09e4*/ 	.byte	0x04, 0x12
        /*09e6*/ 	.short	(.L_434 - .L_433)
	.align		4
.L_433:
        /*09e8*/ 	.word	index@(_ZN5flash24flash_fwd_splitkv_kernelI23Flash_fwd_kernel_traitsILi32ELi64ELi256ELi4ELb0ELb0EN7cutlass10bfloat16_tE19Flash_kernel_traitsILi32ELi64ELi256ELi4ES3_EELb1ELb0ELb0ELb0ELb0ELb1ELb0ELb0EEEvNS_16Flash_fwd_paramsE)
        /*09ec*/ 	.word	0x00000018


	//----- nvinfo : EIATTR_MIN_STACK_SIZE
	.align		4
.L_434:
        /*09f0*/ 	.byte	0x04, 0x12
        /*09f2*/ 	.short	(.L_436 - .L_435)
	.align		4
.L_435:
        /*09f4*/ 	.word	index@(_ZN5flash24flash_fwd_splitkv_kernelI23Flash_fwd_kernel_traitsILi32ELi64ELi256ELi4ELb0ELb0EN7cutlass10bfloat16_tE19Flash_kernel_traitsILi32ELi64ELi256ELi4ES3_EELb1ELb0ELb0ELb0ELb0ELb0ELb0ELb1EEEvNS_16Flash_fwd_paramsE)
        /*09f8*/ 	.word	0x00000000


	//----- nvinfo : EIATTR_MIN_STACK_SIZE
	.align		4
.L_436:
        /*09fc*/ 	.byte	0x04, 0x12
        /*09fe*/ 	.short	(.L_438 - .L_437)
	.align		4
.L_437:
        /*0a00*/ 	.word	index@(_ZN5flash24flash_fwd_splitkv_kernelI23Flash_fwd_kernel_traitsILi32ELi64ELi256ELi4ELb0ELb0EN7cutlass10bfloat16_tE19Flash_kernel_traitsILi32ELi64ELi256ELi4ES3_EELb1ELb0ELb0ELb0ELb0ELb1ELb0ELb1EEEvNS_16Flash_fwd_paramsE)
        /*0a04*/ 	.word	0x00000018


	//----- nvinfo : EIATTR_MIN_STACK_SIZE
	.align		4
.L_438:
        /*0a08*/ 	.byte	0x04, 0x12
        /*0a0a*/ 	.short	(.L_440 - .L_439)
	.align		4
.L_439:
        /*0a0c*/ 	.word	index@(_ZN5flash24flash_fwd_splitkv_kernelI23Flash_fwd_kernel_traitsILi32ELi64ELi256ELi4ELb0ELb0EN7cutlass10bfloat16_tE19Flash_kernel_traitsILi32ELi64ELi256ELi4ES3_EELb1ELb0ELb0ELb0ELb0ELb0ELb1ELb0EEEvNS_16Flash_fwd_paramsE)
        /*0a10*/ 	.word	0x00000000


	//----- nvinfo : EIATTR_MIN_STACK_SIZE
	.align		4
.L_440:
        /*0a14*/ 	.byte	0x04, 0x12
        /*0a16*/ 	.short	(.L_442 - .L_441)
	.align		4
.L_441:
        /*0a18*/ 	.word	index@(_ZN5flash24flash_fwd_splitkv_kernelI23Flash_fwd_kernel_traitsILi32ELi64ELi256ELi4ELb0ELb0EN7cutlass10bfloat16_tE19Flash_kernel_traitsILi32ELi64ELi256ELi4ES3_EELb1ELb0ELb0ELb0ELb0ELb1ELb1ELb0EEEvNS_16Flash_fwd_paramsE)
        /*0a1c*/ 	.word	0x00000010


	//----- nvinfo : EIATTR_MIN_STACK_SIZE
	.align		4
.L_442:
        /*0a20*/ 	.byte	0x04, 0x12
        /*0a22*/ 	.short	(.L_444 - .L_443)
	.align		4
.L_443:
        /*0a24*/ 	.word	index@(_ZN5flash24flash_fwd_splitkv_kernelI23Flash_fwd_kernel_traitsILi32ELi64ELi256ELi4ELb0ELb0EN7cutlass10bfloat16_tE19Flash_kernel_traitsILi32ELi64ELi256ELi4ES3_EELb1ELb0ELb0ELb0ELb0ELb0ELb1ELb1EEEvNS_16Flash_fwd_paramsE)
        /*0a28*/ 	.word	0x00000000


	//----- nvinfo : EIATTR_MIN_STACK_SIZE
	.align		4
.L_444:
        /*0a2c*/ 	.byte	0x04, 0x12
        /*0a2e*/ 	.short	(.L_446 - .L_445)
	.align		4
.L_445:
        /*0a30*/ 	.word	index@(_ZN5flash24flash_fwd_splitkv_kernelI23Flash_fwd_kernel_traitsILi32ELi64ELi256ELi4ELb0ELb0EN7cutlass10bfloat16_tE19Flash_kernel_traitsILi32ELi64ELi256ELi4ES3_EELb1ELb0ELb0ELb0ELb0ELb1ELb1ELb1EEEvNS_16Flash_fwd_paramsE)
        /*0a34*/ 	.word	0x00000010


	//----- nvinfo : EIATTR_MIN_STACK_SIZE
	.align		4
.L_446:
        /*0a38*/ 	.byte	0x04, 0x12
        /*0a3a*/ 	.short	(.L_448 - .L_447)
	.align		4
.L_447:
        /*0a3c*/ 	.word	index@(_ZN5flash24flash_fwd_splitkv_kernelI23Flash_fwd_kernel_traitsILi32ELi64ELi256ELi4ELb0ELb0EN7cutlass10bfloat16_tE19Flash_kernel_traitsILi32ELi64ELi256ELi4ES3_EELb1ELb0ELb0ELb1ELb1ELb0ELb0ELb0EEEvNS_16Flash_fwd_paramsE)
        /*0a40*/ 	.word	0x00000000


	//----- nvinfo : EIATTR_MIN_STACK_SIZE
	.align		4
.L_448:
        /*0a44*/ 	.byte	0x04, 0x12
        /*0a46*/ 	.short	(.L_450 - .L_449)
	.align		4
.L_449:
        /*0a48*/ 	.word	index@(_ZN5flash24flash_fwd_splitkv_kernelI23Flash_fwd_kernel_traitsILi32ELi64ELi256ELi4ELb0ELb0EN7cutlass10bfloat16_tE19Flash_kernel_traitsILi32ELi64ELi256ELi4ES3_EELb1ELb0ELb0ELb1ELb1ELb1ELb0ELb0EEEvNS_16Flash_fwd_paramsE)
        /*0a4c*/ 	.word	0x00000000


	//----- nvinfo : EIATTR_MIN_STACK_SIZE
	.align		4
.L_450:
        /*0a50*/ 	.byte	0x04, 0x12
        /*0a52*/ 	.short	(.L_452 - .L_451)
	.align		4
.L_451:
        /*0a54*/ 	.word	index@(_ZN5flash24flash_fwd_splitkv_kernelI23Flash_fwd_kernel_traitsILi32ELi64ELi256ELi4ELb0ELb0EN7cutlass10bfloat16_tE19Flash_kernel_traitsILi32ELi64ELi256ELi4ES3_EELb1ELb0ELb0ELb1ELb1ELb0ELb1ELb0EEEvNS_16Flash_fwd_paramsE)
        /*0a58*/ 	.word	0x00000000


	//----- nvinfo : EIATTR_MIN_STACK_SIZE
	.align		4
.L_452:
        /*0a5c*/ 	.byte	0x04, 0x12
        /*0a5e*/ 	.short	(.L_454 - .L_453)
	.align		4
.L_453:
        /*0a60*/ 	.word	index@(_ZN5flash24flash_fwd_splitkv_kernelI23Flash_fwd_kernel_traitsILi32ELi64ELi256ELi4ELb0ELb0EN7cutlass10bfloat16_tE19Flash_kernel_traitsILi32ELi64ELi256ELi4ES3_EELb1ELb0ELb0ELb1ELb1ELb1ELb1ELb0EEEvNS_16Flash_fwd_paramsE)
        /*0a64*/ 	.word	0x00000008


	//----- nvinfo : EIATTR_MIN_STACK_SIZE
	.align		4
.L_454:
        /*0a68*/ 	.byte	0x04, 0x12
        /*0a6a*/ 	.short	(.L_456 - .L_455)
	.align		4
.L_455:
        /*0a6c*/ 	.word	index@(_ZN5flash24flash_fwd_splitkv_kernelI23Flash_fwd_kernel_traitsILi32ELi64ELi256ELi4ELb0ELb0EN7cutlass10bfloat16_tE19Flash_kernel_traitsILi32ELi64ELi256ELi4ES3_EELb1ELb0ELb0ELb0ELb1ELb0ELb0ELb0EEEvNS_16Flash_fwd_paramsE)
        /*0a70*/ 	.word	0x00000000


	//----- nvinfo : EIATTR_MIN_STACK_SIZE
	.align		4
.L_456:
        /*0a74*/ 	.byte	0x04, 0x12
        /*0a76*/ 	.short	(.L_458 - .L_457)
	.align		4
.L_457:
        /*0a78*/ 	.word	index@(_ZN5flash24flash_fwd_splitkv_kernelI23Flash_fwd_kernel_traitsILi32ELi64ELi256ELi4ELb0ELb0EN7cutlass10bfloat16_tE19Flash_kernel_traitsILi32ELi64ELi256ELi4ES3_EELb1ELb0ELb0ELb0ELb1ELb1ELb0ELb0EEEvNS_16Flash_fwd_paramsE)
        /*0a7c*/ 	.word	0x00000018


	//----- nvinfo : EIATTR_MIN_STACK_SIZE
	.align		4
.L_458:
        /*0a80*/ 	.byte	0x04, 0x12
        /*0a82*/ 	.short	(.L_460 - .L_459)
	.align		4
.L_459:
        /*0a84*/ 	.word	index@(_ZN5flash24flash_fwd_splitkv_kernelI23Flash_fwd_kernel_traitsILi32ELi64ELi256ELi4ELb0ELb0EN7cutlass10bfloat16_tE19Flash_kernel_traitsILi32ELi64ELi256ELi4ES3_EELb1ELb0ELb1ELb0ELb0ELb0ELb0ELb0EEEvNS_16Flash_fwd_paramsE)
        /*0a88*/ 	.word	0x00000000


	//----- nvinfo : EIATTR_MIN_STACK_SIZE
	.align		4
.L_460:
        /*0a8c*/ 	.byte	0x04, 0x12
        /*0a8e*/ 	.short	(.L_462 - .L_461)
	.align		4
.L_461:
        /*0a90*/ 	.word	index@(_ZN5flash24flash_fwd_splitkv_kernelI23Flash_fwd_kernel_traitsILi32ELi64ELi256ELi4ELb0ELb0EN7cutlass10bfloat16_tE19Flash_kernel_traitsILi32ELi64ELi256ELi4ES3_EELb1ELb0ELb1ELb0ELb0ELb1ELb0ELb0EEEvNS_16Flash_fwd_paramsE)
        /*0a94*/ 	.word	0x00000000


	//----- nvinfo : EIATTR_MIN_STACK_SIZE
	.align		4
.L_462:
        /*0a98*/ 	.byte	0x04, 0x12
        /*0a9a*/ 	.short	(.L_464 - .L_463)
	.align		4
.L_463:
        /*0a9c*/ 	.word	index@(_ZN5flash24flash_fwd_splitkv_kernelI23Flash_fwd_kernel_traitsILi32ELi64ELi256ELi4ELb0ELb0EN7cutlass10bfloat16_tE19Flash_kernel_traitsILi32ELi64ELi256ELi4ES3_EELb1ELb0ELb0ELb0ELb1ELb0ELb0ELb1EEEvNS_16Flash_fwd_paramsE)
        /*0aa0*/ 	.word	0x00000000


	//----- nvinfo : EIATTR_MIN_STACK_SIZE
	.align		4
.L_464:
        /*0aa4*/ 	.byte	0x04, 0x12
        /*0aa6*/ 	.short	(.L_466 - .L_465)
	.align		4
.L_465:
        /*0aa8*/ 	.word	index@(_ZN5flash24flash_fwd_splitkv_kernelI23Flash_fwd_kernel_traitsILi32ELi64ELi256ELi4ELb0ELb0EN7cutlass10bfloat16_tE19Flash_kernel_traitsILi32ELi64ELi256ELi4ES3_EELb1ELb0ELb0ELb0ELb1ELb1ELb0ELb1EEEvNS_16Flash_fwd_paramsE)
        /*0aac*/ 	.word	0x00000018


	//----- nvinfo : EIATTR_MIN_STACK_SIZE
	.align		4
.L_466:
        /*0ab0*/ 	.byte	0x04, 0x12
        /*0ab2*/ 	.short	(.L_468 - .L_467)
	.align		4
.L_467:
        /*0ab4*/ 	.word	index@(_ZN5flash24flash_fwd_splitkv_kernelI23Flash_fwd_kernel_traitsILi32ELi64ELi256ELi4ELb0ELb0EN7cutlass10bfloat16_tE19Flash_kernel_traitsILi32ELi64ELi256ELi4ES3_EELb1ELb0ELb1ELb0ELb0ELb0ELb0ELb1EEEvNS_16Flash_fwd_paramsE)
        /*0ab8*/ 	.word	0x00000000


	//----- nvinfo : EIATTR_MIN_STACK_SIZE
	.align		4
.L_468:
        /*0abc*/ 	.byte	0x04, 0x12
        /*0abe*/ 	.short	(.L_470 - .L_469)
	.align		4
.L_469:
        /*0ac0*/ 	.word	index@(_ZN5flash24flash_fwd_splitkv_kernelI23Flash_fwd_kernel_traitsILi32ELi64ELi256ELi4ELb0ELb0EN7cutlass10bfloat16_tE19Flash_kernel_traitsILi32ELi64ELi256ELi4ES3_EELb1ELb0ELb1ELb0ELb0ELb1ELb0ELb1EEEvNS_16Flash_fwd_paramsE)
        /*0ac4*/ 	.word	0x00000000


	//----- nvinfo : EIATTR_MIN_STACK_SIZE
	.align		4
.L_470:
        /*0ac8*/ 	.byte	0x04, 0x12
        /*0aca*/ 	.short	(.L_472 - .L_471)
	.align		4
.L_471:
        /*0acc*/ 	.word	index@(_ZN5flash24flash_fwd_splitkv_kernelI23Flash_fwd_kernel_traitsILi32ELi64ELi256ELi4ELb0ELb0EN7cutlass10bfloat16_tE19Flash_kernel_traitsILi32ELi64ELi256ELi4ES3_EELb1ELb0ELb0ELb0ELb1ELb0ELb1ELb0EEEvNS_16Flash_fwd_paramsE)
        /*0ad0*/ 	.word	0x00000000


	//----- nvinfo : EIATTR_MIN_STACK_SIZE
	.align		4
.L_472:
        /*0ad4*/ 	.byte	0x04, 0x12
        /*0ad6*/ 	.short	(.L_474 - .L_473)
	.align		4
.L_473:
        /*0ad8*/ 	.word	index@(_ZN5flash24flash_fwd_splitkv_kernelI23Flash_fwd_kernel_traitsILi32ELi64ELi256ELi4ELb0ELb0EN7cutlass10bfloat16_tE19Flash_kernel_traitsILi32ELi64ELi256ELi4ES3_EELb1ELb0ELb0ELb0ELb1ELb1ELb1ELb0EEEvNS_16Flash_fwd_paramsE)
        /*0adc*/ 	.word	0x00000018


	//----- nvinfo : EIATTR_MIN_STACK_SIZE
	.align		4
.L_474:
        /*0ae0*/ 	.byte	0x04, 0x12
        /*0ae2*/ 	.short	(.L_476 - .L_475)
	.align		4
.L_475:
        /*0ae4*/ 	.word	index@(_ZN5flash24flash_fwd_splitkv_kernelI23Flash_fwd_kernel_traitsILi32ELi64ELi256ELi4ELb0ELb0EN7cutlass10bfloat16_tE19Flash_kernel_traitsILi32ELi64ELi256ELi4ES3_EELb1ELb0ELb1ELb0ELb0ELb0ELb1ELb0EEEvNS_16Flash_fwd_paramsE)
        /*0ae8*/ 	.word	0x00000000


	//----- nvinfo : EIATTR_MIN_STACK_SIZE
	.align		4
.L_476:
        /*0aec*/ 	.byte	0x04, 0x12
        /*0aee*/ 	.short	(.L_478 - .L_477)
	.align		4
.L_477:
        /*0af0*/ 	.word	index@(_ZN5flash24flash_fwd_splitkv_kernelI23Flash_fwd_kernel_traitsILi32ELi64ELi256ELi4ELb0ELb0EN7cutlass10bfloat16_tE19Flash_kernel_traitsILi32ELi64ELi256ELi4ES3_EELb1ELb0ELb1ELb0ELb0ELb1ELb1ELb0EEEvNS_16Flash_fwd_paramsE)
        /*0af4*/ 	.word	0x00000000


	//----- nvinfo : EIATTR_MIN_STACK_SIZE
	.align		4
.L_478:
        /*0af8*/ 	.byte	0x04, 0x12
        /*0afa*/ 	.short	(.L_480 - .L_479)
	.align		4
.L_479:
        /*0afc*/ 	.word	index@(_ZN5flash24flash_fwd_splitkv_kernelI23Flash_fwd_kernel_traitsILi32ELi64ELi256ELi4ELb0ELb0EN7cutlass10bfloat16_tE19Flash_kernel_traitsILi32ELi64ELi256ELi4ES3_EELb1ELb0ELb0ELb0ELb1ELb0ELb1ELb1EEEvNS_16Flash_fwd_paramsE)
        /*0b00*/ 	.word	0x00000000


	//----- nvinfo : EIATTR_MIN_STACK_SIZE
	.align		4
.L_480:
        /*0b04*/ 	.byte	0x04, 0x12
        /*0b06*/ 	.short	(.L_482 - .L_481)
	.align		4
.L_481:
        /*0b08*/ 	.word	index@(_ZN5flash24flash_fwd_splitkv_kernelI23Flash_fwd_kernel_traitsILi32ELi64ELi256ELi4ELb0ELb0EN7cutlass10bfloat16_tE19Flash_kernel_traitsILi32ELi64ELi256ELi4ES3_EELb1ELb0ELb0ELb0ELb1ELb1ELb1ELb1EEEvNS_16Flash_fwd_paramsE)
        /*0b0c*/ 	.word	0x00000010


	//----- nvinfo : EIATTR_MIN_STACK_SIZE
	.align		4
.L_482:
        /*0b10*/ 	.byte	0x04, 0x12
        /*0b12*/ 	.short	(.L_484 - .L_483)
	.align		4
.L_483:
        /*0b14*/ 	.word	index@(_ZN5flash24flash_fwd_splitkv_kernelI23Flash_fwd_kernel_traitsILi32ELi64ELi256ELi4ELb0ELb0EN7cutlass10bfloat16_tE19Flash_kernel_traitsILi32ELi64ELi256ELi4ES3_EELb1ELb0ELb1ELb0ELb0ELb0ELb1ELb1EEEvNS_16Flash_fwd_paramsE)
        /*0b18*/ 	.word	0x00000000


	//----- nvinfo : EIATTR_MIN_STACK_SIZE
	.align		4
.L_484:
        /*0b1c*/ 	.byte	0x04, 0x12
        /*0b1e*/ 	.short	(.L_486 - .L_485)
	.align		4
.L_485:
        /*0b20*/ 	.word	index@(_ZN5flash24flash_fwd_splitkv_kernelI23Flash_fwd_kernel_traitsILi32ELi64ELi256ELi4ELb0ELb0EN7cutlass10bfloat16_tE19Flash_kernel_traitsILi32ELi64ELi256ELi4ES3_EELb1ELb0ELb1ELb0ELb0ELb1ELb1ELb1EEEvNS_16Flash_fwd_paramsE)
        /*0b24*/ 	.word	0x00000000


	//----- nvinfo : EIATTR_MIN_STACK_SIZE
	.align		4
.L_486:
        /*0b28*/ 	.byte	0x04, 0x12
        /*0b2a*/ 	.short	(.L_488 - .L_487)
	.align		4
.L_487:
        /*0b2c*/ 	.word	index@(_ZN5flash32flash_fwd_splitkv_combine_kernelI23Flash_fwd_kernel_traitsILi32ELi64ELi128ELi4ELb0ELb0EN7cutlass10bfloat16_tE19Flash_kernel_traitsILi32ELi64ELi128ELi4ES3_EELi16ELi7ELb0EEEvNS_16Flash_fwd_paramsE)
        /*0b30*/ 	.word	0x00000000


	//----- nvinfo : EIATTR_MIN_STACK_SIZE
	.align		4
.L_488:
        /*0b34*/ 	.byte	0x04, 0x12
        /*0b36*/ 	.short	(.L_490 - .L_489)
	.align		4
.L_489:
        /*0b38*/ 	.word	index@(_ZN5flash32flash_fwd_splitkv_combine_kernelI23Flash_fwd_kernel_traitsILi32ELi64ELi128ELi4ELb0ELb0EN7cutlass10bfloat16_tE19Flash_kernel_traitsILi32ELi64ELi128ELi4ES3_EELi16ELi6ELb0EEEvNS_16Flash_fwd_paramsE)
        /*0b3c*/ 	.word	0x00000000


	//----- nvinfo : EIATTR_MIN_STACK_SIZE
	.align		4
.L_490:
        /*0b40*/ 	.byte	0x04, 0x12
        /*0b42*/ 	.short	(.L_492 - .L_491)
	.align		4
.L_491:
        /*0b44*/ 	.word	index@(_ZN5flash32flash_fwd_splitkv_combine_kernelI23Flash_fwd_kernel_traitsILi32ELi64ELi128ELi4ELb0ELb0EN7cutlass10bfloat16_tE19Flash_kernel_traitsILi32ELi64ELi128ELi4ES3_EELi16ELi5ELb0EEEvNS_16Flash_fwd_paramsE)
        /*0b48*/ 	.word	0x00000000


	//----- nvinfo : EIATTR_MIN_STACK_SIZE
	.align		4
.L_492:
        /*0b4c*/ 	.byte	0x04, 0x12
        /*0b4e*/ 	.short	(.L_494 - .L_493)
	.align		4
.L_493:
        /*0b50*/ 	.word	index@(_ZN5flash32flash_fwd_splitkv_combine_kernelI23Flash_fwd_kernel_traitsILi32ELi64ELi128ELi4ELb0ELb0EN7cutlass10bfloat16_tE19Flash_kernel_traitsILi32ELi64ELi128ELi4ES3_EELi16ELi4ELb0EEEvNS_16Flash_fwd_paramsE)
        /*0b54*/ 	.word	0x00000000


	//----- nvinfo : EIATTR_MIN_STACK_SIZE
	.align		4
.L_494:
        /*0b58*/ 	.byte	0x04, 0x12
        /*0b5a*/ 	.short	(.L_496 - .L_495)
	.align		4
.L_495:
        /*0b5c*/ 	.word	index@(_ZN5flash32flash_fwd_splitkv_combine_kernelI23Flash_fwd_kernel_traitsILi32ELi64ELi128ELi4ELb0ELb0EN7cutlass10bfloat16_tE19Flash_kernel_traitsILi32ELi64ELi128ELi4ES3_EELi16ELi3ELb0EEEvNS_16Flash_fwd_paramsE)
        /*0b60*/ 	.word	0x00000000


	//----- nvinfo : EIATTR_MIN_STACK_SIZE
	.align		4
.L_496:
        /*0b64*/ 	.byte	0x04, 0x12
        /*0b66*/ 	.short	(.L_498 - .L_497)
	.align		4
.L_497:
        /*0b68*/ 	.word	index@(_ZN5flash32flash_fwd_splitkv_combine_kernelI23Flash_fwd_kernel_traitsILi32ELi64ELi128ELi4ELb0ELb0EN7cutlass10bfloat16_tE19Flash_kernel_traitsILi32ELi64ELi128ELi4ES3_EELi16ELi2ELb0EEEvNS_16Flash_fwd_paramsE)
        /*0b6c*/ 	.word	0x00000000


	//----- nvinfo : EIATTR_MIN_STACK_SIZE
	.align		4
.L_498:
        /*0b70*/ 	.byte	0x04, 0x12
        /*0b72*/ 	.short	(.L_500 - .L_499)
	.align		4
.L_499:
        /*0b74*/ 	.word	index@(_ZN5flash32flash_fwd_splitkv_combine_kernelI23Flash_fwd_kernel_traitsILi32ELi64ELi128ELi4ELb0ELb0EN7cutlass10bfloat16_tE19Flash_kernel_traitsILi32ELi64ELi128ELi4ES3_EELi16ELi1ELb0EEEvNS_16Flash_fwd_paramsE)
        /*0b78*/ 	.word	0x00000000


	//----- nvinfo : EIATTR_MIN_STACK_SIZE
	.align		4
.L_500:
        /*0b7c*/ 	.byte	0x04, 0x12
        /*0b7e*/ 	.short	(.L_502 - .L_501)
	.align		4
.L_501:
        /*0b80*/ 	.word	index@(_ZN5flash32flash_fwd_splitkv_combine_kernelI23Flash_fwd_kernel_traitsILi32ELi64ELi128ELi4ELb0ELb0EN7cutlass10bfloat16_tE19Flash_kernel_traitsILi32ELi64ELi128ELi4ES3_EELi16ELi7ELb1EEEvNS_16Flash_fwd_paramsE)
        /*0b84*/ 	.word	0x00000000


	//----- nvinfo : EIATTR_MIN_STACK_SIZE
	.align		4
.L_502:
        /*0b88*/ 	.byte	0x04, 0x12
        /*0b8a*/ 	.short	(.L_504 - .L_503)
	.align		4
.L_503:
        /*0b8c*/ 	.word	index@(_ZN5flash32flash_fwd_splitkv_combine_kernelI23Flash_fwd_kernel_traitsILi32ELi64ELi128ELi4ELb0ELb0EN7cutlass10bfloat16_tE19Flash_kernel_traitsILi32ELi64ELi128ELi4ES3_EELi16ELi6ELb1EEEvNS_16Flash_fwd_paramsE)
        /*0b90*/ 	.word	0x00000000


	//----- nvinfo : EIATTR_MIN_STACK_SIZE
	.align		4
.L_504:
        /*0b94*/ 	.byte	0x04, 0x12
        /*0b96*/ 	.short	(.L_506 - .L_505)
	.align		4
.L_505:
        /*0b98*/ 	.word	index@(_ZN5flash32flash_fwd_splitkv_combine_kernelI23Flash_fwd_kernel_traitsILi32ELi64ELi128ELi4ELb0ELb0EN7cutlass10bfloat16_tE19Flash_kernel_traitsILi32ELi64ELi128ELi4ES3_EELi16ELi5ELb1EEEvNS_16Flash_fwd_paramsE)
        /*0b9c*/ 	.word	0x00000000


	//----- nvinfo : EIATTR_MIN_STACK_SIZE
	.align		4
.L_506:
        /*0ba0*/ 	.byte	0x04, 0x12
        /*0ba2*/ 	.short	(.L_508 - .L_507)
	.align		4
.L_507:
        /*0ba4*/ 	.word	index@(_ZN5flash32flash_fwd_splitkv_combine_kernelI23Flash_fwd_kernel_traitsILi32ELi64ELi128ELi4ELb0ELb0EN7cutlass10bfloat16_tE19Flash_kernel_traitsILi32ELi64ELi128ELi4ES3_EELi16ELi4ELb1EEEvNS_16Flash_fwd_paramsE)
        /*0ba8*/ 	.word	0x00000000


	//----- nvinfo : EIATTR_MIN_STACK_SIZE
	.align		4
.L_508:
        /*0bac*/ 	.byte	0x04, 0x12
        /*0bae*/ 	.short	(.L_510 - .L_509)
	.align		4
.L_509:
        /*0bb0*/ 	.word	index@(_ZN5flash32flash_fwd_splitkv_combine_kernelI23Flash_fwd_kernel_traitsILi32ELi64ELi128ELi4ELb0ELb0EN7cutlass10bfloat16_tE19Flash_kernel_traitsILi32ELi64ELi128ELi4ES3_EELi16ELi3ELb1EEEvNS_16Flash_fwd_paramsE)
        /*0bb4*/ 	.word	0x00000000


	//----- nvinfo : EIATTR_MIN_STACK_SIZE
	.align		4
.L_510:
        /*0bb8*/ 	.byte	0x04, 0x12
        /*0bba*/ 	.short	(.L_512 - .L_511)
	.align		4
.L_511:
        /*0bbc*/ 	.word	index@(_ZN5flash32flash_fwd_splitkv_combine_kernelI23Flash_fwd_kernel_traitsILi32ELi64ELi128ELi4ELb0ELb0EN7cutlass10bfloat16_tE19Flash_kernel_traitsILi32ELi64ELi128ELi4ES3_EELi16ELi2ELb1EEEvNS_16Flash_fwd_paramsE)
        /*0bc0*/ 	.word	0x00000000


	//----- nvinfo : EIATTR_MIN_STACK_SIZE
	.align		4
.L_512:
        /*0bc4*/ 	.byte	0x04, 0x12
        /*0bc6*/ 	.short	(.L_514 - .L_513)
	.align		4
.L_513:
        /*0bc8*/ 	.word	index@(_ZN5flash32flash_fwd_splitkv_combine_kernelI23Flash_fwd_kernel_traitsILi32ELi64ELi128ELi4ELb0ELb0EN7cutlass10bfloat16_tE19Flash_kernel_traitsILi32ELi64ELi128ELi4ES3_EELi16ELi1ELb1EEEvNS_16Flash_fwd_paramsE)
        /*0bcc*/ 	.word	0x00000000


	//----- nvinfo : EIATTR_MIN_STACK_SIZE
	.align		4
.L_514:
        /*0bd0*/ 	.byte	0x04, 0x12
        /*0bd2*/ 	.short	(.L_516 - .L_515)
	.align		4
.L_515:
        /*0bd4*/ 	.word	index@(_ZN5flash24flash_fwd_splitkv_kernelI23Flash_fwd_kernel_traitsILi32ELi64ELi128ELi4ELb0ELb0EN7cutlass10bfloat16_tE19Flash_kernel_traitsILi32ELi64ELi128ELi4ES3_EELb1ELb0ELb0ELb0ELb0ELb0ELb0ELb0EEEvNS_16Flash_fwd_paramsE)
        /*0bd8*/ 	.word	0x00000000


	//----- nvinfo : EIATTR_MIN_STACK_SIZE
	.align		4
.L_516:
        /*0bdc*/ 	.byte	0x04, 0x12
        /*0bde*/ 	.short	(.L_518 - .L_517)
	.align		4
.L_517:
        /*0be0*/ 	.word	index@(_ZN5flash24flash_fwd_splitkv_kernelI23Flash_fwd_kernel_traitsILi32ELi64ELi128ELi4ELb0ELb0EN7cutlass10bfloat16_tE19Flash_kernel_traitsILi32ELi64ELi128ELi4ES3_EELb1ELb0ELb0ELb0ELb0ELb1ELb0ELb0EEEvNS_16Flash_fwd_paramsE)
        /*0be4*/ 	.word	0x00000000


	//----- nvinfo : EIATTR_MIN_STACK_SIZE
	.align		4
.L_518:
        /*0be8*/ 	.byte	0x04, 0x12
        /*0bea*/ 	.short	(.L_520 - .L_519)
	.align		4
.L_519:
        /*0bec*/ 	.word	index@(_ZN5flash24flash_fwd_splitkv_kernelI23Flash_fwd_kernel_traitsILi32ELi64ELi128ELi4ELb0ELb0EN7cutlass10bfloat16_tE19Flash_kernel_traitsILi32ELi64ELi128ELi4ES3_EELb1ELb0ELb0ELb0ELb0ELb0ELb0ELb1EEEvNS_16Flash_fwd_paramsE)
        /*0bf0*/ 	.word	0x00000000


	//----- nvinfo : EIATTR_MIN_STACK_SIZE
	.align		4
.L_520:
        /*0bf4*/ 	.byte	0x04, 0x12
        /*0bf6*/ 	.short	(.L_522 - .L_521)
	.align		4
.L_521:
        /*0bf8*/ 	.word	index@(_ZN5flash24flash_fwd_splitkv_kernelI23Flash_fwd_kernel_traitsILi32ELi64ELi128ELi4ELb0ELb0EN7cutlass10bfloat16_tE19Flash_kernel_traitsILi32ELi64ELi128ELi4ES3_EELb1ELb0ELb0ELb0ELb0ELb1ELb0ELb1EEEvNS_16Flash_fwd_paramsE)
        /*0bfc*/ 	.word	0x00000000


	//----- nvinfo : EIATTR_MIN_STACK_SIZE
	.align		4
.L_522:
        /*0c00*/ 	.byte	0x04, 0x12
        /*0c02*/ 	.short	(.L_524 - .L_523)
	.align		4
.L_523:
        /*0c04*/ 	.word	index@(_ZN5flash24flash_fwd_splitkv_kernelI23Flash_fwd_kernel_traitsILi32ELi64ELi128ELi4ELb0ELb0EN7cutlass10bfloat16_tE19Flash_kernel_traitsILi32ELi64ELi128ELi4ES3_EELb1ELb0ELb0ELb0ELb0ELb0ELb1ELb0EEEvNS_16Flash_fwd_paramsE)
        /*0c08*/ 	.word	0x00000000


	//----- nvinfo : EIATTR_MIN_STACK_SIZE
	.align		4
.L_524:
        /*0c0c*/ 	.byte	0x04, 0x12
        /*0c0e*/ 	.short	(.L_526 - .L_525)
	.align		4
.L_525:
        /*0c10*/ 	.word	index@(_ZN5flash24flash_fwd_splitkv_kernelI23Flash_fwd_kernel_traitsILi32ELi64ELi128ELi4ELb0ELb0EN7cutlass10bfloat16_tE19Flash_kernel_traitsILi32ELi64ELi128ELi4ES3_EELb1ELb0ELb0ELb0ELb0ELb1ELb1ELb0EEEvNS_16Flash_fwd_paramsE)
        /*0c14*/ 	.word	0x00000000


	//----- nvinfo : EIATTR_MIN_STACK_SIZE
	.align		4
.L_526:
        /*0c18*/ 	.byte	0x04, 0x12
        /*0c1a*/ 	.short	(.L_528 - .L_527)
	.align		4
.L_527:
        /*0c1c*/ 	.word	index@(_ZN5flash24flash_fwd_splitkv_kernelI23Flash_fwd_kernel_traitsILi32ELi64ELi128ELi4ELb0ELb0EN7cutlass10bfloat16_tE19Flash_kernel_traitsILi32ELi64ELi128ELi4ES3_EELb1ELb0ELb0ELb0ELb0ELb0ELb1ELb1EEEvNS_16Flash_fwd_paramsE)
        /*0c20*/ 	.word	0x00000000


	//----- nvinfo : EIATTR_MIN_STACK_SIZE
	.align		4
.L_528:
        /*0c24*/ 	.byte	0x04, 0x12
        /*0c26*/ 	.short	(.L_530 - .L_529)
	.align		4
.L_529:
        /*0c28*/ 	.word	index@(_ZN5flash24flash_fwd_splitkv_kernelI23Flash_fwd_kernel_traitsILi32ELi64ELi128ELi4ELb0ELb0EN7cutlass10bfloat16_tE19Flash_kernel_traitsILi32ELi64ELi128ELi4ES3_EELb1ELb0ELb0ELb0ELb0ELb1ELb1ELb1EEEvNS_16Flash_fwd_paramsE)
        /*0c2c*/ 	.word	0x00000000


	//----- nvinfo : EIATTR_MIN_STACK_SIZE
	.align		4
.L_530:
        /*0c30*/ 	.byte	0x04, 0x12
        /*0c32*/ 	.short	(.L_532 - .L_531)
	.align		4
.L_531:
        /*0c34*/ 	.word	index@(_ZN5flash24flash_fwd_splitkv_kernelI23Flash_fwd_kernel_traitsILi32ELi64ELi128ELi4ELb0ELb0EN7cutlass10bfloat16_tE19Flash_kernel_traitsILi32ELi64ELi128ELi4ES3_EELb1ELb0ELb0ELb1ELb1ELb0ELb0ELb0EEEvNS_16Flash_fwd_paramsE)
        /*0c38*/ 	.word	0x00000000


	//----- nvinfo : EIATTR_MIN_STACK_SIZE
	.align		4
.L_532:
        /*0c3c*/ 	.byte	0x04, 0x12
        /*0c3e*/ 	.short	(.L_534 - .L_533)
	.align		4
.L_533:
        /*0c40*/ 	.word	index@(_ZN5flash24flash_fwd_splitkv_kernelI23Flash_fwd_kernel_traitsILi32ELi64ELi128ELi4ELb0ELb0EN7cutlass10bfloat16_tE19Flash_kernel_traitsILi32ELi64ELi128ELi4ES3_EELb1ELb0ELb0ELb1ELb1ELb1ELb0ELb0EEEvNS_16Flash_fwd_paramsE)
        /*0c44*/ 	.word	0x00000000


	//----- nvinfo : EIATTR_MIN_STACK_SIZE
	.align		4
.L_534:
        /*0c48*/ 	.byte	0x04, 0x12
        /*0c4a*/ 	.short	(.L_536 - .L_535)
	.align		4
.L_535:
        /*0c4c*/ 	.word	index@(_ZN5flash24flash_fwd_splitkv_kernelI23Flash_fwd_kernel_traitsILi32ELi64ELi128ELi4ELb0ELb0EN7cutlass10bfloat16_tE19Flash_kernel_traitsILi32ELi64ELi128ELi4ES3_EELb1ELb0ELb0ELb1ELb1ELb0ELb1ELb0EEEvNS_16Flash_fwd_paramsE)
        /*0c50*/ 	.word	0x00000000


	//----- nvinfo : EIATTR_MIN_STACK_SIZE
	.align		4
.L_536:
        /*0c54*/ 	.byte	0x04, 0x12
        /*0c56*/ 	.short	(.L_538 - .L_537)
	.align		4
.L_537:
        /*0c58*/ 	.word	index@(_ZN5flash24flash_fwd_splitkv_kernelI23Flash_fwd_kernel_traitsILi32ELi64ELi128ELi4ELb0ELb0EN7cutlass10bfloat16_tE19Flash_kernel_traitsILi32ELi64ELi128ELi4ES3_EELb1ELb0ELb0ELb1ELb1ELb1ELb1ELb0EEEvNS_16Flash_fwd_paramsE)
        /*0c5c*/ 	.word	0x00000000


	//----- nvinfo : EIATTR_MIN_STACK_SIZE
	.align		4
.L_538:
        /*0c60*/ 	.byte	0x04, 0x12
        /*0c62*/ 	.short	(.L_540 - .L_539)
	.align		4
.L_539:
        /*0c64*/ 	.word	index@(_ZN5flash24flash_fwd_splitkv_kernelI23Flash_fwd_kernel_traitsILi32ELi64ELi128ELi4ELb0ELb0EN7cutlass10bfloat16_tE19Flash_kernel_traitsILi32ELi64ELi128ELi4ES3_EELb1ELb0ELb0ELb0ELb1ELb0ELb0ELb0EEEvNS_16Flash_fwd_paramsE)
        /*0c68*/ 	.word	0x00000000


	//----- nvinfo : EIATTR_MIN_STACK_SIZE
	.align		4
.L_540:
        /*0c6c*/ 	.byte	0x04, 0x12
        /*0c6e*/ 	.short	(.L_542 - .L_541)
	.align		4
.L_541:
        /*0c70*/ 	.word	index@(_ZN5flash24flash_fwd_splitkv_kernelI23Flash_fwd_kernel_traitsILi32ELi64ELi128ELi4ELb0ELb0EN7cutlass10bfloat16_tE19Flash_kernel_traitsILi32ELi64ELi128ELi4ES3_EELb1ELb0ELb0ELb0ELb1ELb1ELb0ELb0EEEvNS_16Flash_fwd_paramsE)
        /*0c74*/ 	.word	0x00000000


	//----- nvinfo : EIATTR_MIN_STACK_SIZE
	.align		4
.L_542:
        /*0c78*/ 	.byte	0x04, 0x12
        /*0c7a*/ 	.short	(.L_544 - .L_543)
	.align		4
.L_543:
        /*0c7c*/ 	.word	index@(_ZN5flash24flash_fwd_splitkv_kernelI23Flash_fwd_kernel_traitsILi32ELi64ELi128ELi4ELb0ELb0EN7cutlass10bfloat16_tE19Flash_kernel_traitsILi32ELi64ELi128ELi4ES3_EELb1ELb0ELb1ELb0ELb0ELb0ELb0ELb0EEEvNS_16Flash_fwd_paramsE)
        /*0c80*/ 	.word	0x00000000


	//----- nvinfo : EIATTR_MIN_STACK_SIZE
	.align		4
.L_544:
        /*0c84*/ 	.byte	0x04, 0x12
        /*0c86*/ 	.short	(.L_546 - .L_545)
	.align		4
.L_545:
        /*0c88*/ 	.word	index@(_ZN5flash24flash_fwd_splitkv_kernelI23Flash_fwd_kernel_traitsILi32ELi64ELi128ELi4ELb0ELb0EN7cutlass10bfloat16_tE19Flash_kernel_traitsILi32ELi64ELi128ELi4ES3_EELb1ELb0ELb1ELb0ELb0ELb1ELb0ELb0EEEvNS_16Flash_fwd_paramsE)
        /*0c8c*/ 	.word	0x00000000


	//----- nvinfo : EIATTR_MIN_STACK_SIZE
	.align		4
.L_546:
        /*0c90*/ 	.byte	0x04, 0x12
        /*0c92*/ 	.short	(.L_548 - .L_547)
	.align		4
.L_547:
        /*0c94*/ 	.word	index@(_ZN5flash24flash_fwd_splitkv_kernelI23Flash_fwd_kernel_traitsILi32ELi64ELi128ELi4ELb0ELb0EN7cutlass10bfloat16_tE19Flash_kernel_traitsILi32ELi64ELi128ELi4ES3_EELb1ELb0ELb0ELb0ELb1ELb0ELb0ELb1EEEvNS_16Flash_fwd_paramsE)
        /*0c98*/ 	.word	0x00000000


	//----- nvinfo : EIATTR_MIN_STACK_SIZE
	.align		4
.L_548:
        /*0c9c*/ 	.byte	0x04, 0x12
        /*0c9e*/ 	.short	(.L_550 - .L_549)
	.align		4
.L_549:
        /*0ca0*/ 	.word	index@(_ZN5flash24flash_fwd_splitkv_kernelI23Flash_fwd_kernel_traitsILi32ELi64ELi128ELi4ELb0ELb0EN7cutlass10bfloat16_tE19Flash_kernel_traitsILi32ELi64ELi128ELi4ES3_EELb1ELb0ELb0ELb0ELb1ELb1ELb0ELb1EEEvNS_16Flash_fwd_paramsE)
        /*0ca4*/ 	.word	0x00000000


	//----- nvinfo : EIATTR_MIN_STACK_SIZE
	.align		4
.L_550:
        /*0ca8*/ 	.byte	0x04, 0x12
        /*0caa*/ 	.short	(.L_552 - .L_551)
	.align		4
.L_551:
        /*0cac*/ 	.word	index@(_ZN5flash24flash_fwd_splitkv_kernelI23Flash_fwd_kernel_traitsILi32ELi64ELi128ELi4ELb0ELb0EN7cutlass10bfloat16_tE19Flash_kernel_traitsILi32ELi64ELi128ELi4ES3_EELb1ELb0ELb1ELb0ELb0ELb0ELb0ELb1EEEvNS_16Flash_fwd_paramsE)
        /*0cb0*/ 	.word	0x00000000


	//----- nvinfo : EIATTR_MIN_STACK_SIZE
	.align		4
.L_552:
        /*0cb4*/ 	.byte	0x04, 0x12
        /*0cb6*/ 	.short	(.L_554 - .L_553)
	.align		4
.L_553:
        /*0cb8*/ 	.word	index@(_ZN5flash24flash_fwd_splitkv_kernelI23Flash_fwd_kernel_traitsILi32ELi64ELi128ELi4ELb0ELb0EN7cutlass10bfloat16_tE19Flash_kernel_traitsILi32ELi64ELi128ELi4ES3_EELb1ELb0ELb1ELb0ELb0ELb1ELb0ELb1EEEvNS_16Flash_fwd_paramsE)
        /*0cbc*/ 	.word	0x00000000


	//----- nvinfo : EIATTR_MIN_STACK_SIZE
	.align		4
.L_554:
        /*0cc0*/ 	.byte	0x04, 0x12
        /*0cc2*/ 	.short	(.L_556 - .L_555)
	.align		4
.L_555:
        /*0cc4*/ 	.word	index@(_ZN5flash24flash_fwd_splitkv_kernelI23Flash_fwd_kernel_traitsILi32ELi64ELi128ELi4ELb0ELb0EN7cutlass10bfloat16_tE19Flash_kernel_traitsILi32ELi64ELi128ELi4ES3_EELb1ELb0ELb0ELb0ELb1ELb0ELb1ELb0EEEvNS_16Flash_fwd_paramsE)
        /*0cc8*/ 	.word	0x00000000


	//----- nvinfo : EIATTR_MIN_STACK_SIZE
	.align		4
.L_556:
        /*0ccc*/ 	.byte	0x04, 0x12
        /*0cce*/ 	.short	(.L_558 - .L_557)
	.align		4
.L_557:
        /*0cd0*/ 	.word	index@(_ZN5flash24flash_fwd_splitkv_kernelI23Flash_fwd_kernel_traitsILi32ELi64ELi128ELi4ELb0ELb0EN7cutlass10bfloat16_tE19Flash_kernel_traitsILi32ELi64ELi128ELi4ES3_EELb1ELb0ELb0ELb0ELb1ELb1ELb1ELb0EEEvNS_16Flash_fwd_paramsE)
        /*0cd4*/ 	.word	0x00000000


	//----- nvinfo : EIATTR_MIN_STACK_SIZE
	.align		4
.L_558:
        /*0cd8*/ 	.byte	0x04, 0x12
        /*0cda*/ 	.short	(.L_560 - .L_559)
	.align		4
.L_559:
        /*0cdc*/ 	.word	index@(_ZN5flash24flash_fwd_splitkv_kernelI23Flash_fwd_kernel_traitsILi32ELi64ELi128ELi4ELb0ELb0EN7cutlass10bfloat16_tE19Flash_kernel_traitsILi32ELi64ELi128ELi4ES3_EELb1ELb0ELb1ELb0ELb0ELb0ELb1ELb0EEEvNS_16Flash_fwd_paramsE)
        /*0ce0*/ 	.word	0x00000000


	//----- nvinfo : EIATTR_MIN_STACK_SIZE
	.align		4
.L_560:
        /*0ce4*/ 	.byte	0x04, 0x12
        /*0ce6*/ 	.short	(.L_562 - .L_561)
	.align		4
.L_561:
        /*0ce8*/ 	.word	index@(_ZN5flash24flash_fwd_splitkv_kernelI23Flash_fwd_kernel_traitsILi32ELi64ELi128ELi4ELb0ELb0EN7cutlass10bfloat16_tE19Flash_kernel_traitsILi32ELi64ELi128ELi4ES3_EELb1ELb0ELb1ELb0ELb0ELb1ELb1ELb0EEEvNS_16Flash_fwd_paramsE)
        /*0cec*/ 	.word	0x00000000


	//----- nvinfo : EIATTR_MIN_STACK_SIZE
	.align		4
.L_562:
        /*0cf0*/ 	.byte	0x04, 0x12
        /*0cf2*/ 	.short	(.L_564 - .L_563)
	.align		4
.L_563:
        /*0cf4*/ 	.word	index@(_ZN5flash24flash_fwd_splitkv_kernelI23Flash_fwd_kernel_traitsILi32ELi64ELi128ELi4ELb0ELb0EN7cutlass10bfloat16_tE19Flash_kernel_traitsILi32ELi64ELi128ELi4ES3_EELb1ELb0ELb0ELb0ELb1ELb0ELb1ELb1EEEvNS_16Flash_fwd_paramsE)
        /*0cf8*/ 	.word	0x00000000


	//----- nvinfo : EIATTR_MIN_STACK_SIZE
	.align		4
.L_564:
        /*0cfc*/ 	.byte	0x04, 0x12
        /*0cfe*/ 	.short	(.L_566 - .L_565)
	.align		4
.L_565:
        /*0d00*/ 	.word	index@(_ZN5flash24flash_fwd_splitkv_kernelI23Flash_fwd_kernel_traitsILi32ELi64ELi128ELi4ELb0ELb0EN7cutlass10bfloat16_tE19Flash_kernel_traitsILi32ELi64ELi128ELi4ES3_EELb1ELb0ELb0ELb0ELb1ELb1ELb1ELb1EEEvNS_16Flash_fwd_paramsE)
        /*0d04*/ 	.word	0x00000000


	//----- nvinfo : EIATTR_MIN_STACK_SIZE
	.align		4
.L_566:
        /*0d08*/ 	.byte	0x04, 0x12
        /*0d0a*/ 	.short	(.L_568 - .L_567)
	.align		4
.L_567:
        /*0d0c*/ 	.word	index@(_ZN5flash24flash_fwd_splitkv_kernelI23Flash_fwd_kernel_traitsILi32ELi64ELi128ELi4ELb0ELb0EN7cutlass10bfloat16_tE19Flash_kernel_traitsILi32ELi64ELi128ELi4ES3_EELb1ELb0ELb1ELb0ELb0ELb0ELb1ELb1EEEvNS_16Flash_fwd_paramsE)
        /*0d10*/ 	.word	0x00000000


	//----- nvinfo : EIATTR_MIN_STACK_SIZE
	.align		4
.L_568:
        /*0d14*/ 	.byte	0x04, 0x12
        /*0d16*/ 	.short	(.L_570 - .L_569)
	.align		4
.L_569:
        /*0d18*/ 	.word	index@(_ZN5flash24flash_fwd_splitkv_kernelI23Flash_fwd_kernel_traitsILi32ELi64ELi128ELi4ELb0ELb0EN7cutlass10bfloat16_tE19Flash_kernel_traitsILi32ELi64ELi128ELi4ES3_EELb1ELb0ELb1ELb0ELb0ELb1ELb1ELb1EEEvNS_16Flash_fwd_paramsE)
        /*0d1c*/ 	.word	0x00000000
.L_570:


//--------------------- .nv.compat                --------------------------
	.section	.nv.compat,"",@"SHT_CUDA_COMPAT_INFO"
	.align	4
        /*0000*/ 	.byte	0x02, 0x09, 0x01, 0x00, 0x02, 0x02, 0x01, 0x00, 0x02, 0x05, 0x05, 0x00, 0x03, 0x07, 0x01, 0x01
        /*0010*/ 	.byte	0x02, 0x03, 0x00, 0x00, 0x02, 0x06, 0x01, 0x00, 0x04, 0x0b, 0x08, 0x00, 0x00, 0x00, 0x00, 0x00
        /*0020*/ 	.byte	0x00, 0x00, 0x00, 0x00


//--------------------- .nv.info._ZN5flash32flash_fwd_splitkv_combine_kernelI23Flash_fwd_kernel_traitsILi32ELi64ELi256ELi4ELb0ELb0EN7cutlass10bfloat16_tE19Flash_kernel_traitsILi32ELi64ELi256ELi4ES3_EELi16ELi7ELb0EEEvNS_16Flash_fwd_paramsE --------------------------
	.section	.nv.info._ZN5flash32flash_fwd_splitkv_combine_kernelI23Flash_fwd_kernel_traitsILi32ELi64ELi256ELi4ELb0ELb0EN7cutlass10bfloat16_tE19Flash_kernel_traitsILi32ELi64ELi256ELi4ES3_EELi16ELi7ELb0EEEvNS_16Flash_fwd_paramsE,"",@"SHT_CUDA_INFO"
	.sectionflags	@""
	.align	4


	//----- nvinfo : EIATTR_CUDA_API_VERSION
	.align		4
        /*0000*/ 	.byte	0x04, 0x37
        /*0002*/ 	.short	(.L_572 - .L_571)
.L_571:
        /*0004*/ 	.word	0x00000082


	//----- nvinfo : EIATTR_KPARAM_INFO
	.align		4
.L_572:
        /*0008*/ 	.byte	0x04, 0x17
        /*000a*/ 	.short	(.L_574 - .L_573)
.L_573:
        /*000c*/ 	.word	0x00000000
        /*0010*/ 	.short	0x0000
        /*0012*/ 	.short	0x0000
        /*0014*/ 	.byte	0x00, 0xf0, 0x41, 0x07


	//----- nvinfo : EIATTR_SPARSE_MMA_MASK
	.align		4
.L_574:
        /*0018*/ 	.byte	0x03, 0x50
        /*001a*/ 	.short	0x0000


	//----- nvinfo : EIATTR_MAXREG_COUNT
	.align		4
        /*001c*/ 	.byte	0x03, 0x1b
        /*001e*/ 	.short	0x00ff


	//----- nvinfo : EIATTR_NUM_BARRIERS
	.align		4
        /*0020*/ 	.byte	0x02, 0x4c
        /*0022*/ 	.byte	0x01
	.zero		1


	//----- nvinfo : EIATTR_MERCURY_ISA_VERSION
	.align		4
        /*0024*/ 	.byte	0x03, 0x5f
        /*0026*/ 	.short	0x0101


	//----- nvinfo : EIATTR_COOP_GROUP_MASK_REGIDS
	.align		4
        /*0028*/ 	.byte	0x04, 0x29
        /*002a*/ 	.short	(.L_576 - .L_575)


	//   ....[0]....
.L_575:
        /*002c*/ 	.word	0xffffffff


	//   ....[1]....
        /*0030*/ 	.word	0xffffffff


	//   ....[2]....
        /*0034*/ 	.word	0xffffffff


	//   ....[3]....
        /*0038*/ 	.word	0xffffffff


	//   ....[4]....
        /*003c*/ 	.word	0xffffffff


	//   ....[5]....
        /*0040*/ 	.word	0xffffffff


	//----- nvinfo : EIATTR_COOP_GROUP_INSTR_OFFSETS
	.align		4
.L_576:
        /*0044*/ 	.byte	0x04, 0x28
        /*0046*/ 	.short	(.L_578 - .L_577)


	//   ....[0]....
.L_577:
        /*0048*/ 	.word	0x00002600


	//   ....[1]....
        /*004c*/ 	.word	0x00002640


	//   ....[2]....
        /*0050*/ 	.word	0x00002690


	//   ....[3]....
        /*0054*/ 	.word	0x00002cb0


	//   ....[4]....
        /*0058*/ 	.word	0x00002d30


	//   ....[5]....
        /*005c*/ 	.word	0x00002e30


	//----- nvinfo : EIATTR_VRC_CTA_INIT_COUNT
	.align		4
.L_578:
        /*0060*/ 	.byte	0x02, 0x4a
	.zero		1
	.zero		1


	//----- nvinfo : EIATTR_EXIT_INSTR_OFFSETS
	.align		4
        /*0064*/ 	.byte	0x04, 0x1c
        /*0066*/ 	.short	(.L_580 - .L_579)


	//   ....[0]....
.L_579:
        /*0068*/ 	.word	0x000052d0


	//   ....[1]....
        /*006c*/ 	.word	0x000055b0


	//   ....[2]....
        /*0070*/ 	.word	0x000057d0


	//----- nvinfo : EIATTR_CRS_STACK_SIZE
	.align		4
.L_580:
        /*0074*/ 	.byte	0x04, 0x1e
        /*0076*/ 	.short	(.L_582 - .L_581)
.L_581:
        /*0078*/ 	.word	0x00000000


	//----- nvinfo : EIATTR_CBANK_PARAM_SIZE
	.align		4
.L_582:
        /*007c*/ 	.byte	0x03, 0x19
        /*007e*/ 	.short	0x01d0


	//----- nvinfo : EIATTR_PARAM_CBANK
	.align		4
        /*0080*/ 	.byte	0x04, 0x0a
        /*0082*/ 	.short	(.L_584 - .L_583)
	.align		4
.L_583:
        /*0084*/ 	.word	index@(.nv.constant0._ZN5flash32flash_fwd_splitkv_combine_kernelI23Flash_fwd_kernel_traitsILi32ELi64ELi256ELi4ELb0ELb0EN7cutlass10bfloat16_tE19Flash_kernel_traitsILi32ELi64ELi256ELi4ES3_EELi16ELi7ELb0EEEvNS_16Flash_fwd_paramsE)
        /*0088*/ 	.short	0x0380
        /*008a*/ 	.short	0x01d0


	//----- nvinfo : EIATTR_SW_WAR
	.align		4
.L_584:
        /*008c*/ 	.byte	0x04, 0x36
        /*008e*/ 	.short	(.L_586 - .L_585)
.L_585:
        /*0090*/ 	.word	0x00000008
.L_586:


//--------------------- .nv.info._ZN5flash32flash_fwd_splitkv_combine_kernelI23Flash_fwd_kernel_traitsILi32ELi64ELi256ELi4ELb0ELb0EN7cutlass10bfloat16_tE19Flash_kernel_traitsILi32ELi64ELi256ELi4ES3_EELi16ELi6ELb0EEEvNS_16Flash_fwd_paramsE --------------------------
	.section	.nv.info._ZN5flash32flash_fwd_splitkv_combine_kernelI23Flash_fwd_kernel_traitsILi32ELi64ELi256ELi4ELb0ELb0EN7cutlass10bfloat16_tE19Flash_kernel_traitsILi32ELi64ELi256ELi4ES3_EELi16ELi6ELb0EEEvNS_16Flash_fwd_paramsE,"",@"SHT_CUDA_INFO"
	.sectionflags	@""
	.align	4


	//----- nvinfo : EIATTR_CUDA_API_VERSION
	.align		4
        /*0000*/ 	.byte	0x04, 0x37
        /*0002*/ 	.short	(.L_588 - .L_587)
.L_587:
        /*0004*/ 	.word	0x00000082


	//----- nvinfo : EIATTR_KPARAM_INFO
	.align		4
.L_588:
        /*0008*/ 	.byte	0x04, 0x17
        /*000a*/ 	.short	(.L_590 - .L_589)
.L_589:
        /*000c*/ 	.word	0x00000000
        /*0010*/ 	.short	0x0000
        /*0012*/ 	.short	0x0000
        /*0014*/ 	.byte	0x00, 0xf0, 0x41, 0x07


	//----- nvinfo : EIATTR_SPARSE_MMA_MASK
	.align		4
.L_590:
        /*0018*/ 	.byte	0x03, 0x50
        /*001a*/ 	.short	0x0000


	//----- nvinfo : EIATTR_MAXREG_COUNT
	.align		4
        /*001c*/ 	.byte	0x03, 0x1b
        /*001e*/ 	.short	0x00ff


	//----- nvinfo : EIATTR_NUM_BARRIERS
	.align		4
        /*0020*/ 	.byte	0x02, 0x4c
        /*0022*/ 	.byte	0x01
	.zero		1


	//----- nvinfo : EIATTR_MERCURY_ISA_VERSION
	.align		4
        /*0024*/ 	.byte	0x03, 0x5f
        /*0026*/ 	.short	0x0101


	//----- nvinfo : EIATTR_COOP_GROUP_MASK_REGIDS
	.align		4
        /*0028*/ 	.byte	0x04, 0x29
        /*002a*/ 	.short	(.L_592 - .L_591)


	//   ....[0]....
.L_591:
        /*002c*/ 	.word	0xffffffff


	//   ....[1]....
        /*0030*/ 	.word	0xffffffff


	//   ....[2]....
        /*0034*/ 	.word	0xffffffff


	//   ....[3]....
        /*0038*/ 	.word	0xffffffff


	//   ....[4]....
        /*003c*/ 	.word	0xffffffff


	//   ....[5]....
        /*0040*/ 	.word	0xffffffff


	//----- nvinfo : EIATTR_COOP_GROUP_INSTR_OFFSETS
	.align		4
.L_592:
        /*0044*/ 	.byte	0x04, 0x28
        /*0046*/ 	.short	(.L_594 - .L_593)


	//   ....[0]....
.L_593:
        /*0048*/ 	.word	0x00001ef0


	//   ....[1]....
        /*004c*/ 	.word	0x00001f80


	//   ....[2]....
        /*0050*/ 	.word	0x00001fe0


	//   ....[3]....
        /*0054*/ 	.word	0x000022f0


	//   ....[4]....
        /*0058*/ 	.word	0x00002360


	//   ....[5]....
        /*005c*/ 	.word	0x00002490


	//----- nvinfo : EIATTR_VRC_CTA_INIT_COUNT
	.align		4
.L_594:
        /*0060*/ 	.byte	0x02, 0x4a
	.zero		1
	.zero		1


	//----- nvinfo : EIATTR_EXIT_INSTR_OFFSETS
	.align		4
        /*0064*/ 	.byte	0x04, 0x1c
        /*0066*/ 	.short	(.L_596 - .L_595)


	//   ....[0]....
.L_595:
        /*0068*/ 	.word	0x00004530


	//   ....[1]....
        /*006c*/ 	.word	0x00004810


	//   ....[2]....
        /*0070*/ 	.word	0x00004a30


	//----- nvinfo : EIATTR_CRS_STACK_SIZE
	.align		4
.L_596:
        /*0074*/ 	.byte	0x04, 0x1e
        /*0076*/ 	.short	(.L_598 - .L_597)
.L_597:
        /*0078*/ 	.word	0x00000000


	//----- nvinfo : EIATTR_CBANK_PARAM_SIZE
	.align		4
.L_598:
        /*007c*/ 	.byte	0x03, 0x19
        /*007e*/ 	.short	0x01d0


	//----- nvinfo : EIATTR_PARAM_CBANK
	.align		4
        /*0080*/ 	.byte	0x04, 0x0a
        /*0082*/ 	.short	(.L_600 - .L_599)
	.align		4
.L_599:
        /*0084*/ 	.word	index@(.nv.constant0._ZN5flash32flash_fwd_splitkv_combine_kernelI23Flash_fwd_kernel_traitsILi32ELi64ELi256ELi4ELb0ELb0EN7cutlass10bfloat16_tE19Flash_kernel_traitsILi32ELi64ELi256ELi4ES3_EELi16ELi6ELb0EEEvNS_16Flash_fwd_paramsE)
        /*0088*/ 	.short	0x0380
        /*008a*/ 	.short	0x01d0


	//----- nvinfo : EIATTR_SW_WAR
	.align		4
.L_600:
        /*008c*/ 	.byte	0x04, 0x36
        /*008e*/ 	.short	(.L_602 - .L_601)
.L_601:
        /*0090*/ 	.word	0x00000008
.L_602:


//--------------------- .nv.info._ZN5flash32flash_fwd_splitkv_combine_kernelI23Flash_fwd_kernel_traitsILi32ELi64ELi256ELi4ELb0ELb0EN7cutlass10bfloat16_tE19Flash_kernel_traitsILi32ELi64ELi256ELi4ES3_EELi16ELi5ELb0EEEvNS_16Flash_fwd_paramsE --------------------------
	.section	.nv.info._ZN5flash32flash_fwd_splitkv_combine_kernelI23Flash_fwd_kernel_traitsILi32ELi64ELi256ELi4ELb0ELb0EN7cutlass10bfloat16_tE19Flash_kernel_traitsILi32ELi64ELi256ELi4ES3_EELi16ELi5ELb0EEEvNS_16Flash_fwd_paramsE,"",@"SHT_CUDA_INFO"
	.sectionflags	@""
	.align	4


	//----- nvinfo : EIATTR_CUDA_API_VERSION
	.align		4
        /*0000*/ 	.byte	0x04, 0x37
        /*0002*/ 	.short	(.L_604 - .L_603)
.L_603:
        /*0004*/ 	.word	0x00000082


	//----- nvinfo : EIATTR_KPARAM_INFO
	.align		4
.L_604:
        /*0008*/ 	.byte	0x04, 0x17
        /*000a*/ 	.short	(.L_606 - .L_605)
.L_605:
        /*000c*/ 	.word	0x00000000
        /*0010*/ 	.short	0x0000
        /*0012*/ 	.short	0x0000
        /*0014*/ 	.byte	0x00, 0xf0, 0x41, 0x07


	//----- nvinfo : EIATTR_SPARSE_MMA_MASK
	.align		4
.L_606:
        /*0018*/ 	.byte	0x03, 0x50
        /*001a*/ 	.short	0x0000


	//----- nvinfo : EIATTR_MAXREG_COUNT
	.align		4
        /*001c*/ 	.byte	0x03, 0x1b
        /*001e*/ 	.short	0x00ff


	//----- nvinfo : EIATTR_NUM_BARRIERS
	.align		4
        /*0020*/ 	.byte	0x02, 0x4c
        /*0022*/ 	.byte	0x01
	.zero		1


	//----- nvinfo : EIATTR_MERCURY_ISA_VERSION
	.align		4
        /*0024*/ 	.byte	0x03, 0x5f
        /*0026*/ 	.short	0x0101


	//----- nvinfo : EIATTR_COOP_GROUP_MASK_REGIDS
	.align		4
        /*0028*/ 	.byte	0x04, 0x29
        /*002a*/ 	.short	(.L_608 - .L_607)


	//   ....[0]....
.L_607:
        /*002c*/ 	.word	0xffffffff


	//   ....[1]....
        /*0030*/ 	.word	0xffffffff


	//   ....[2]....
        /*0034*/ 	.word	0xffffffff


	//   ....[3]....
        /*0038*/ 	.word	0xffffffff


	//   ....[4]....
        /*003c*/ 	.word	0xffffffff


	//   ....[5]....
        /*0040*/ 	.word	0xffffffff


	//----- nvinfo : EIATTR_COOP_GROUP_INSTR_OFFSETS
	.align		4
.L_608:
        /*0044*/ 	.byte	0x04, 0x28
        /*0046*/ 	.short	(.L_610 - .L_609)


	//   ....[0]....
.L_609:
        /*0048*/ 	.word	0x00001dc0


	//   ....[1]....
        /*004c*/ 	.word	0x00001e50


	//   ....[2]....
        /*0050*/ 	.word	0x00001ea0


	//   ....[3]....
        /*0054*/ 	.word	0x00002040


	//   ....[4]....
        /*0058*/ 	.word	0x000020b0


	//   ....[5]....
        /*005c*/ 	.word	0x000021c0


	//----- nvinfo : EIATTR_VRC_CTA_INIT_COUNT
	.align		4
.L_610:
        /*0060*/ 	.byte	0x02, 0x4a
	.zero		1
	.zero		1


	//----- nvinfo : EIATTR_EXIT_INSTR_OFFSETS
	.align		4
        /*0064*/ 	.byte	0x04, 0x1c
        /*0066*/ 	.short	(.L_612 - .L_611)


	//   ....[0]....
.L_611:
        /*0068*/ 	.word	0x00004070


	//   ....[1]....
        /*006c*/ 	.word	0x00004350


	//   ....[2]....
        /*0070*/ 	.word	0x00004570


	//----- nvinfo : EIATTR_CRS_STACK_SIZE
	.align		4
.L_612:
        /*0074*/ 	.byte	0x04, 0x1e
        /*0076*/ 	.short	(.L_614 - .L_613)
.L_613:
        /*0078*/ 	.word	0x00000000


	//----- nvinfo : EIATTR_CBANK_PARAM_SIZE
	.align		4
.L_614:
        /*007c*/ 	.byte	0x03, 0x19
        /*007e*/ 	.short	0x01d0


	//----- nvinfo : EIATTR_PARAM_CBANK
	.align		4
        /*0080*/ 	.byte	0x04, 0x0a
        /*0082*/ 	.short	(.L_616 - .L_615)
	.align		4
.L_615:
        /*0084*/ 	.word	index@(.nv.constant0._ZN5flash32flash_fwd_splitkv_combine_kernelI23Flash_fwd_kernel_traitsILi32ELi64ELi256ELi4ELb0ELb0EN7cutlass10bfloat16_tE19Flash_kernel_traitsILi32ELi64ELi256ELi4ES3_EELi16ELi5ELb0EEEvNS_16Flash_fwd_paramsE)
        /*0088*/ 	.short	0x0380
        /*008a*/ 	.short	0x01d0


	//----- nvinfo : EIATTR_SW_WAR
	.align		4
.L_616:
        /*008c*/ 	.byte	0x04, 0x36
        /*008e*/ 	.short	(.L_618 - .L_617)
.L_617:
        /*0090*/ 	.word	0x00000008
.L_618:


//--------------------- .nv.info._ZN5flash32flash_fwd_splitkv_combine_kernelI23Flash_fwd_kernel_traitsILi32ELi64ELi256ELi4ELb0ELb0EN7cutlass10bfloat16_tE19Flash_kernel_traitsILi32ELi64ELi256ELi4ES3_EELi16ELi4ELb0EEEvNS_16Flash_fwd_paramsE --------------------------
	.section	.nv.info._ZN5flash32flash_fwd_splitkv_combine_kernelI23Flash_fwd_kernel_traitsILi32ELi64ELi256ELi4ELb0ELb0EN7cutlass10bfloat16_tE19Flash_kernel_traitsILi32ELi64ELi256ELi4ES3_EELi16ELi4ELb0EEEvNS_16Flash_fwd_paramsE,"",@"SHT_CUDA_INFO"
	.sectionflags	@""
	.align	4


	//----- nvinfo : EIATTR_CUDA_API_VERSION
	.align		4
        /*0000*/ 	.byte	0x04, 0x37
        /*0002*/ 	.short	(.L_620 - .L_619)
.L_619:
        /*0004*/ 	.word	0x00000082


	//----- nvinfo : EIATTR_KPARAM_INFO
	.align		4
.L_620:
        /*0008*/ 	.byte	0x04, 0x17
        /*000a*/ 	.short	(.L_622 - .L_621)
.L_621:
        /*000c*/ 	.word	0x00000000
        /*0010*/ 	.short	0x0000
        /*0012*/ 	.short	0x0000
        /*0014*/ 	.byte	0x00, 0xf0, 0x41, 0x07


	//----- nvinfo : EIATTR_SPARSE_MMA_MASK
	.align		4
.L_622:
        /*0018*/ 	.byte	0x03, 0x50
        /*001a*/ 	.short	0x0000


	//----- nvinfo : EIATTR_MAXREG_COUNT
	.align		4
        /*001c*/ 	.byte	0x03, 0x1b
        /*001e*/ 	.short	0x00ff


	//----- nvinfo : EIATTR_NUM_BARRIERS
	.align		4
        /*0020*/ 	.byte	0x02, 0x4c
        /*0022*/ 	.byte	0x01
	.zero		1


	//----- nvinfo : EIATTR_MERCURY_ISA_VERSION
	.align		4
        /*0024*/ 	.byte	0x03, 0x5f
        /*0026*/ 	.short	0x0101


	//----- nvinfo : EIATTR_COOP_GROUP_MASK_REGIDS
	.align		4
        /*0028*/ 	.byte	0x04, 0x29
        /*002a*/ 	.short	(.L_624 - .L_623)


	//   ....[0]....
.L_623:
        /*002c*/ 	.word	0xffffffff


	//   ....[1]....
        /*0030*/ 	.word	0xffffffff


	//   ....[2]....
        /*0034*/ 	.word	0xffffffff


	//   ....[3]....
        /*0038*/ 	.word	0xffffffff


	//   ....[4]....
        /*003c*/ 	.word	0xffffffff


	//   ....[5]....
        /*0040*/ 	.word	0xffffffff


	//----- nvinfo : EIATTR_COOP_GROUP_INSTR_OFFSETS
	.align		4
.L_624:
        /*0044*/ 	.byte	0x04, 0x28
        /*0046*/ 	.short	(.L_626 - .L_625)


	//   ....[0]....
.L_625:
        /*0048*/ 	.word	0x00001a70


	//   ....[1]....
        /*004c*/ 	.word	0x00001ab0


	//   ....[2]....
        /*0050*/ 	.word	0x00001b10


	//   ....[3]....
        /*0054*/ 	.word	0x00001c90


	//   ....[4]....
        /*0058*/ 	.word	0x00001d00


	//   ....[5]....
        /*005c*/ 	.word	0x00001e30


	//----- nvinfo : EIATTR_VRC_CTA_INIT_COUNT
	.align		4
.L_626:
        /*0060*/ 	.byte	0x02, 0x4a
	.zero		1
	.zero		1


	//----- nvinfo : EIATTR_EXIT_INSTR_OFFSETS
	.align		4
        /*0064*/ 	.byte	0x04, 0x1c
        /*0066*/ 	.short	(.L_628 - .L_627)


	//   ....[0]....
.L_627:
        /*0068*/ 	.word	0x00003c40


	//   ....[1]....
        /*006c*/ 	.word	0x00003f20


	//   ....[2]....
        /*0070*/ 	.word	0x00004140


	//----- nvinfo : EIATTR_CRS_STACK_SIZE
	.align		4
.L_628:
        /*0074*/ 	.byte	0x04, 0x1e
        /*0076*/ 	.short	(.L_630 - .L_629)
.L_629:
        /*0078*/ 	.word	0x00000000


	//----- nvinfo : EIATTR_CBANK_PARAM_SIZE
	.align		4
.L_630:
        /*007c*/ 	.byte	0x03, 0x19
        /*007e*/ 	.short	0x01d0


	//----- nvinfo : EIATTR_PARAM_CBANK
	.align		4
        /*0080*/ 	.byte	0x04, 0x0a
        /*0082*/ 	.short	(.L_632 - .L_631)
	.align		4
.L_631:
        /*0084*/ 	.word	index@(.nv.constant0._ZN5flash32flash_fwd_splitkv_combine_kernelI23Flash_fwd_kernel_traitsILi32ELi64ELi256ELi4ELb0ELb0EN7cutlass10bfloat16_tE19Flash_kernel_traitsILi32ELi64ELi256ELi4ES3_EELi16ELi4ELb0EEEvNS_16Flash_fwd_paramsE)
        /*0088*/ 	.short	0x0380
        /*008a*/ 	.short	0x01d0


	//----- nvinfo : EIATTR_SW_WAR
	.align		4
.L_632:
        /*008c*/ 	.byte	0x04, 0x36
        /*008e*/ 	.short	(.L_634 - .L_633)
.L_633:
        /*0090*/ 	.word	0x00000008
.L_634:


//--------------------- .nv.info._ZN5flash32flash_fwd_splitkv_combine_kernelI23Flash_fwd_kernel_traitsILi32ELi64ELi256ELi4ELb0ELb0EN7cutlass10bfloat16_tE19Flash_kernel_traitsILi32ELi64ELi256ELi4ES3_EELi16ELi3ELb0EEEvNS_16Flash_fwd_paramsE --------------------------
	.section	.nv.info._ZN5flash32flash_fwd_splitkv_combine_kernelI23Flash_fwd_kernel_traitsILi32ELi64ELi256ELi4ELb0ELb0EN7cutlass10bfloat16_tE19Flash_kernel_traitsILi32ELi64ELi256ELi4ES3_EELi16ELi3ELb0EEEvNS_16Flash_fwd_paramsE,"",@"SHT_CUDA_INFO"
	.sectionflags	@""
	.align	4


	//----- nvinfo : EIATTR_CUDA_API_VERSION
	.align		4
        /*0000*/ 	.byte	0x04, 0x37
        /*0002*/ 	.short	(.L_636 - .L_635)
.L_635:
        /*0004*/ 	.word	0x00000082


	//----- nvinfo : EIATTR_KPARAM_INFO
	.align		4
.L_636:
        /*0008*/ 	.byte	0x04, 0x17
        /*000a*/ 	.short	(.L_638 - .L_637)
.L_637:
        /*000c*/ 	.word	0x00000000
        /*0010*/ 	.short	0x0000
        /*0012*/ 	.short	0x0000
        /*0014*/ 	.byte	0x00, 0xf0, 0x41, 0x07


	//----- nvinfo : EIATTR_SPARSE_MMA_MASK
	.align		4
.L_638:
        /*0018*/ 	.byte	0x03, 0x50
        /*001a*/ 	.short	0x0000


	//----- nvinfo : EIATTR_MAXREG_COUNT
	.align		4
        /*001c*/ 	.byte	0x03, 0x1b
        /*001e*/ 	.short	0x00ff


	//----- nvinfo : EIATTR_NUM_BARRIERS
	.align		4
        /*0020*/ 	.byte	0x02, 0x4c
        /*0022*/ 	.byte	0x01
	.zero		1


	//----- nvinfo : EIATTR_MERCURY_ISA_VERSION
	.align		4
        /*0024*/ 	.byte	0x03, 0x5f
        /*0026*/ 	.short	0x0101


	//----- nvinfo : EIATTR_COOP_GROUP_MASK_REGIDS
	.align		4
        /*0028*/ 	.byte	0x04, 0x29
        /*002a*/ 	.short	(.L_640 - .L_639)


	//   ....[0]....
.L_639:
        /*002c*/ 	.word	0xffffffff


	//   ....[1]....
        /*0030*/ 	.word	0xffffffff


	//   ....[2]....
        /*0034*/ 	.word	0xffffffff


	//   ....[3]....
        /*0038*/ 	.word	0xffffffff


	//   ....[4]....
        /*003c*/ 	.word	0xffffffff


	//   ....[5]....
        /*0040*/ 	.word	0xffffffff


	//----- nvinfo : EIATTR_COOP_GROUP_INSTR_OFFSETS
	.align		4
.L_640:
        /*0044*/ 	.byte	0x04, 0x28
        /*0046*/ 	.short	(.L_642 - .L_641)


	//   ....[0]....
.L_641:
        /*0048*/ 	.word	0x00001af0


	//   ....[1]....
        /*004c*/ 	.word	0x00001b80


	//   ....[2]....
        /*0050*/ 	.word	0x00001ba0


	//   ....[3]....
        /*0054*/ 	.word	0x00001c70


	//   ....[4]....
        /*0058*/ 	.word	0x00001ca0


	//   ....[5]....
        /*005c*/ 	.word	0x00001da0


	//----- nvinfo : EIATTR_VRC_CTA_INIT_COUNT
	.align		4
.L_642:
        /*0060*/ 	.byte	0x02, 0x4a
	.zero		1
	.zero		1


	//----- nvinfo : EIATTR_EXIT_INSTR_OFFSETS
	.align		4
        /*0064*/ 	.byte	0x04, 0x1c
        /*0066*/ 	.short	(.L_644 - .L_643)


	//   ....[0]....
.L_643:
        /*0068*/ 	.word	0x00003af0


	//   ....[1]....
        /*006c*/ 	.word	0x00003dd0


	//   ....[2]....
        /*0070*/ 	.word	0x00003ff0


	//----- nvinfo : EIATTR_CRS_STACK_SIZE
	.align		4
.L_644:
        /*0074*/ 	.byte	0x04, 0x1e
        /*0076*/ 	.short	(.L_646 - .L_645)
.L_645:
        /*0078*/ 	.word	0x00000000


	//----- nvinfo : EIATTR_CBANK_PARAM_SIZE
	.align		4
.L_646:
        /*007c*/ 	.byte	0x03, 0x19
        /*007e*/ 	.short	0x01d0


	//----- nvinfo : EIATTR_PARAM_CBANK
	.align		4
        /*0080*/ 	.byte	0x04, 0x0a
        /*0082*/ 	.short	(.L_648 - .L_647)
	.align		4
.L_647:
        /*0084*/ 	.word	index@(.nv.constant0._ZN5flash32flash_fwd_splitkv_combine_kernelI23Flash_fwd_kernel_traitsILi32ELi64ELi256ELi4ELb0ELb0EN7cutlass10bfloat16_tE19Flash_kernel_traitsILi32ELi64ELi256ELi4ES3_EELi16ELi3ELb0EEEvNS_16Flash_fwd_paramsE)
        /*0088*/ 	.short	0x0380
        /*008a*/ 	.short	0x01d0


	//----- nvinfo : EIATTR_SW_WAR
	.align		4
.L_648:
        /*008c*/ 	.byte	0x04, 0x36
        /*008e*/ 	.short	(.L_650 - .L_649)
.L_649:
        /*0090*/ 	.word	0x00000008
.L_650:


//--------------------- .nv.info._ZN5flash32flash_fwd_splitkv_combine_kernelI23Flash_fwd_kernel_traitsILi32ELi64ELi256ELi4ELb0ELb0EN7cutlass10bfloat16_tE19Flash_kernel_traitsILi32ELi64ELi256ELi4ES3_EELi16ELi2ELb0EEEvNS_16Flash_fwd_paramsE --------------------------
	.section	.nv.info._ZN5flash32flash_fwd_splitkv_combine_kernelI23Flash_fwd_kernel_traitsILi32ELi64ELi256ELi4ELb0ELb0EN7cutlass10bfloat16_tE19Flash_kernel_traitsILi32ELi64ELi256ELi4ES3_EELi16ELi2ELb0EEEvNS_16Flash_fwd_paramsE,"",@"SHT_CUDA_INFO"
	.sectionflags	@""
	.align	4


	//----- nvinfo : EIATTR_CUDA_API_VERSION
	.align		4
        /*0000*/ 	.byte	0x04, 0x37
        /*0002*/ 	.short	(.L_652 - .L_651)
.L_651:
        /*0004*/ 	.word	0x00000082


	//----- nvinfo : EIATTR_KPARAM_INFO
	.align		4
.L_652:
        /*0008*/ 	.byte	0x04, 0x17
        /*000a*/ 	.short	(.L_654 - .L_653)
.L_653:
        /*000c*/ 	.word	0x00000000
        /*0010*/ 	.short	0x0000
        /*0012*/ 	.short	0x0000
        /*0014*/ 	.byte	0x00, 0xf0, 0x41, 0x07


	//----- nvinfo : EIATTR_SPARSE_MMA_MASK
	.align		4
.L_654:
        /*0018*/ 	.byte	0x03, 0x50
        /*001a*/ 	.short	0x0000


	//----- nvinfo : EIATTR_MAXREG_COUNT
	.align		4
        /*001c*/ 	.byte	0x03, 0x1b
        /*001e*/ 	.short	0x00ff


	//----- nvinfo : EIATTR_NUM_BARRIERS
	.align		4
        /*0020*/ 	.byte	0x02, 0x4c
        /*0022*/ 	.byte	0x01
	.zero		1


	//----- nvinfo : EIATTR_MERCURY_ISA_VERSION
	.align		4
        /*0024*/ 	.byte	0x03, 0x5f
        /*0026*/ 	.short	0x0101


	//----- nvinfo : EIATTR_COOP_GROUP_MASK_REGIDS
	.align		4
        /*0028*/ 	.byte	0x04, 0x29
        /*002a*/ 	.short	(.L_656 - .L_655)


	//   ....[0]....
.L_655:
        /*002c*/ 	.word	0xffffffff


	//   ....[1]....
        /*0030*/ 	.word	0xffffffff


	//   ....[2]....
        /*0034*/ 	.word	0xffffffff


	//   ....[3]....
        /*0038*/ 	.word	0xffffffff


	//----- nvinfo : EIATTR_COOP_GROUP_INSTR_OFFSETS
	.align		4
.L_656:
        /*003c*/ 	.byte	0x04, 0x28
        /*003e*/ 	.short	(.L_658 - .L_657)


	//   ....[0]....
.L_657:
        /*0040*/ 	.word	0x00001ad0


	//   ....[1]....
        /*0044*/ 	.word	0x00001b00


	//   ....[2]....
        /*0048*/ 	.word	0x00001bf0


	//   ....[3]....
        /*004c*/ 	.word	0x00001cb0


	//----- nvinfo : EIATTR_VRC_CTA_INIT_COUNT
	.align		4
.L_658:
        /*0050*/ 	.byte	0x02, 0x4a
	.zero		1
	.zero		1


	//----- nvinfo : EIATTR_EXIT_INSTR_OFFSETS
	.align		4
        /*0054*/ 	.byte	0x04, 0x1c
        /*0056*/ 	.short	(.L_660 - .L_659)


	//   ....[0]....
.L_659:
        /*0058*/ 	.word	0x00003aa0


	//   ....[1]....
        /*005c*/ 	.word	0x00003d80


	//   ....[2]....
        /*0060*/ 	.word	0x00003fa0


	//----- nvinfo : EIATTR_CRS_STACK_SIZE
	.align		4
.L_660:
        /*0064*/ 	.byte	0x04, 0x1e
        /*0066*/ 	.short	(.L_662 - .L_661)
.L_661:
        /*0068*/ 	.word	0x00000000


	//----- nvinfo : EIATTR_CBANK_PARAM_SIZE
	.align		4
.L_662:
        /*006c*/ 	.byte	0x03, 0x19
        /*006e*/ 	.short	0x01d0


	//----- nvinfo : EIATTR_PARAM_CBANK
	.align		4
        /*0070*/ 	.byte	0x04, 0x0a
        /*0072*/ 	.short	(.L_664 - .L_663)
	.align		4
.L_663:
        /*0074*/ 	.word	index@(.nv.constant0._ZN5flash32flash_fwd_splitkv_combine_kernelI23Flash_fwd_kernel_traitsILi32ELi64ELi256ELi4ELb0ELb0EN7cutlass10bfloat16_tE19Flash_kernel_traitsILi32ELi64ELi256ELi4ES3_EELi16ELi2ELb0EEEvNS_16Flash_fwd_paramsE)
        /*0078*/ 	.short	0x0380
        /*007a*/ 	.short	0x01d0


	//----- nvinfo : EIATTR_SW_WAR
	.align		4
.L_664:
        /*007c*/ 	.byte	0x04, 0x36
        /*007e*/ 	.short	(.L_666 - .L_665)
.L_665:
        /*0080*/ 	.word	0x00000008
.L_666:


//--------------------- .nv.info._ZN5flash32flash_fwd_splitkv_combine_kernelI23Flash_fwd_kernel_traitsILi32ELi64ELi256ELi4ELb0ELb0EN7cutlass10bfloat16_tE19Flash_kernel_traitsILi32ELi64ELi256ELi4ES3_EELi16ELi1ELb0EEEvNS_16Flash_fwd_paramsE --------------------------
	.section	.nv.info._ZN5flash32flash_fwd_splitkv_combine_kernelI23Flash_fwd_kernel_traitsILi32ELi64ELi256ELi4ELb0ELb0EN7cutlass10bfloat16_tE19Flash_kernel_traitsILi32ELi64ELi256ELi4ES3_EELi16ELi1ELb0EEEvNS_16Flash_fwd_paramsE,"",@"SHT_CUDA_INFO"
	.sectionflags	@""
	.align	4


	//----- nvinfo : EIATTR_CUDA_API_VERSION
	.align		4
        /*0000*/ 	.byte	0x04, 0x37
        /*0002*/ 	.short	(.L_668 - .L_667)
.L_667:
        /*0004*/ 	.word	0x00000082


	//----- nvinfo : EIATTR_KPARAM_INFO
	.align		4
.L_668:
        /*0008*/ 	.byte	0x04, 0x17
        /*000a*/ 	.short	(.L_670 - .L_669)
.L_669:
        /*000c*/ 	.word	0x00000000
        /*0010*/ 	.short	0x0000
        /*0012*/ 	.short	0x0000
        /*0014*/ 	.byte	0x00, 0xf0, 0x41, 0x07


	//----- nvinfo : EIATTR_SPARSE_MMA_MASK
	.align		4
.L_670:
        /*0018*/ 	.byte	0x03, 0x50
        /*001a*/ 	.short	0x0000


	//----- nvinfo : EIATTR_MAXREG_COUNT
	.align		4
        /*001c*/ 	.byte	0x03, 0x1b
        /*001e*/ 	.short	0x00ff


	//----- nvinfo : EIATTR_NUM_BARRIERS
	.align		4
        /*0020*/ 	.byte	0x02, 0x4c
        /*0022*/ 	.byte	0x01
	.zero		1


	//----- nvinfo : EIATTR_MERCURY_ISA_VERSION
	.align		4
        /*0024*/ 	.byte	0x03, 0x5f
        /*0026*/ 	.short	0x0101


	//----- nvinfo : EIATTR_COOP_GROUP_MASK_REGIDS
	.align		4
        /*0028*/ 	.byte	0x04, 0x29
        /*002a*/ 	.short	(.L_672 - .L_671)


	//   ....[0]....
.L_671:
        /*002c*/ 	.word	0xffffffff


	//   ....[1]....
        /*0030*/ 	.word	0xffffffff


	//----- nvinfo : EIATTR_COOP_GROUP_INSTR_OFFSETS
	.align		4
.L_672:
        /*0034*/ 	.byte	0x04, 0x28
        /*0036*/ 	.short	(.L_674 - .L_673)


	//   ....[0]....
.L_673:
        /*0038*/ 	.word	0x00001b60


	//   ....[1]....
        /*003c*/ 	.word	0x00001d50


	//----- nvinfo : EIATTR_VRC_CTA_INIT_COUNT
	.align		4
.L_674:
        /*0040*/ 	.byte	0x02, 0x4a
	.zero		1
	.zero		1


	//----- nvinfo : EIATTR_EXIT_INSTR_OFFSETS
	.align		4
        /*0044*/ 	.byte	0x04, 0x1c
        /*0046*/ 	.short	(.L_676 - .L_675)


	//   ....[0]....
.L_675:
        /*0048*/ 	.word	0x00003a70


	//   ....[1]....
        /*004c*/ 	.word	0x00003d50


	//   ....[2]....
        /*0050*/ 	.word	0x00003f70


	//----- nvinfo : EIATTR_CRS_STACK_SIZE
	.align		4
.L_676:
        /*0054*/ 	.byte	0x04, 0x1e
        /*0056*/ 	.short	(.L_678 - .L_677)
.L_677:
        /*0058*/ 	.word	0x00000000


	//----- nvinfo : EIATTR_CBANK_PARAM_SIZE
	.align		4
.L_678:
        /*005c*/ 	.byte	0x03, 0x19
        /*005e*/ 	.short	0x01d0


	//----- nvinfo : EIATTR_PARAM_CBANK
	.align		4
        /*0060*/ 	.byte	0x04, 0x0a
        /*0062*/ 	.short	(.L_680 - .L_679)
	.align		4
.L_679:
        /*0064*/ 	.word	index@(.nv.constant0._ZN5flash32flash_fwd_splitkv_combine_kernelI23Flash_fwd_kernel_traitsILi32ELi64ELi256ELi4ELb0ELb0EN7cutlass10bfloat16_tE19Flash_kernel_traitsILi32ELi64ELi256ELi4ES3_EELi16ELi1ELb0EEEvNS_16Flash_fwd_paramsE)
        /*0068*/ 	.short	0x0380
        /*006a*/ 	.short	0x01d0


	//----- nvinfo : EIATTR_SW_WAR
	.align		4
.L_680:
        /*006c*/ 	.byte	0x04, 0x36
        /*006e*/ 	.short	(.L_682 - .L_681)
.L_681:
        /*0070*/ 	.word	0x00000008
.L_682:


//--------------------- .nv.info._ZN5flash32flash_fwd_splitkv_combine_kernelI23Flash_fwd_kernel_traitsILi32ELi64ELi256ELi4ELb0ELb0EN7cutlass10bfloat16_tE19Flash_kernel_traitsILi32ELi64ELi256ELi4ES3_EELi16ELi7ELb1EEEvNS_16Flash_fwd_paramsE --------------------------
	.section	.nv.info._ZN5flash32flash_fwd_splitkv_combine_kernelI23Flash_fwd_kernel_traitsILi32ELi64ELi256ELi4ELb0ELb0EN7cutlass10bfloat16_tE19Flash_kernel_traitsILi32ELi64ELi256ELi4ES3_EELi16ELi7ELb1EEEvNS_16Flash_fwd_paramsE,"",@"SHT_CUDA_INFO"
	.sectionflags	@""
	.align	4


	//----- nvinfo : EIATTR_CUDA_API_VERSION
	.align		4
        /*0000*/ 	.byte	0x04, 0x37
        /*0002*/ 	.short	(.L_684 - .L_683)
.L_683:
        /*0004*/ 	.word	0x00000082


	//----- nvinfo : EIATTR_KPARAM_INFO
	.align		4
.L_684:
        /*0008*/ 	.byte	0x04, 0x17
        /*000a*/ 	.short	(.L_686 - .L_685)
.L_685:
        /*000c*/ 	.word	0x00000000
        /*0010*/ 	.short	0x0000
        /*0012*/ 	.short	0x0000
        /*0014*/ 	.byte	0x00, 0xf0, 0x41, 0x07


	//----- nvinfo : EIATTR_SPARSE_MMA_MASK
	.align		4
.L_686:
        /*0018*/ 	.byte	0x03, 0x50
        /*001a*/ 	.short	0x0000


	//----- nvinfo : EIATTR_MAXREG_COUNT
	.align		4
        /*001c*/ 	.byte	0x03, 0x1b
        /*001e*/ 	.short	0x00ff


	//----- nvinfo : EIATTR_NUM_BARRIERS
	.align		4
        /*0020*/ 	.byte	0x02, 0x4c
        /*0022*/ 	.byte	0x01
	.zero		1


	//----- nvinfo : EIATTR_MERCURY_ISA_VERSION
	.align		4
        /*0024*/ 	.byte	0x03, 0x5f
        /*0026*/ 	.short	0x0101


	//----- nvinfo : EIATTR_COOP_GROUP_MASK_REGIDS
	.align		4
        /*0028*/ 	.byte	0x04, 0x29
        /*002a*/ 	.short	(.L_688 - .L_687)


	//   ....[0]....
.L_687:
        /*002c*/ 	.word	0xffffffff


	//   ....[1]....
        /*0030*/ 	.word	0xffffffff


	//   ....[2]....
        /*0034*/ 	.word	0xffffffff


	//   ....[3]....
        /*0038*/ 	.word	0xffffffff


	//   ....[4]....
        /*003c*/ 	.word	0xffffffff


	//   ....[5]....
        /*0040*/ 	.word	0xffffffff


	//----- nvinfo : EIATTR_COOP_GROUP_INSTR_OFFSETS
	.align		4
.L_688:
        /*0044*/ 	.byte	0x04, 0x28
        /*0046*/ 	.short	(.L_690 - .L_689)


	//   ....[0]....
.L_689:
        /*0048*/ 	.word	0x000025c0


	//   ....[1]....
        /*004c*/ 	.word	0x00002600


	//   ....[2]....
        /*0050*/ 	.word	0x00002640


	//   ....[3]....
        /*0054*/ 	.word	0x00002c80


	//   ....[4]....
        /*0058*/ 	.word	0x00002d00


	//   ....[5]....
        /*005c*/ 	.word	0x00002df0


	//----- nvinfo : EIATTR_VRC_CTA_INIT_COUNT
	.align		4
.L_690:
        /*0060*/ 	.byte	0x02, 0x4a
	.zero		1
	.zero		1


	//----- nvinfo : EIATTR_EXIT_INSTR_OFFSETS
	.align		4
        /*0064*/ 	.byte	0x04, 0x1c
        /*0066*/ 	.short	(.L_692 - .L_691)


	//   ....[0]....
.L_691:
        /*0068*/ 	.word	0x00005e80


	//   ....[1]....
        /*006c*/ 	.word	0x00006360


	//----- nvinfo : EIATTR_CRS_STACK_SIZE
	.align		4
.L_692:
        /*0070*/ 	.byte	0x04, 0x1e
        /*0072*/ 	.short	(.L_694 - .L_693)
.L_693:
        /*0074*/ 	.word	0x00000000


	//----- nvinfo : EIATTR_CBANK_PARAM_SIZE
	.align		4
.L_694:
        /*0078*/ 	.byte	0x03, 0x19
        /*007a*/ 	.short	0x01d0


	//----- nvinfo : EIATTR_PARAM_CBANK
	.align		4
        /*007c*/ 	.byte	0x04, 0x0a
        /*007e*/ 	.short	(.L_696 - .L_695)
	.align		4
.L_695:
        /*0080*/ 	.word	index@(.nv.constant0._ZN5flash32flash_fwd_splitkv_combine_kernelI23Flash_fwd_kernel_traitsILi32ELi64ELi256ELi4ELb0ELb0EN7cutlass10bfloat16_tE19Flash_kernel_traitsILi32ELi64ELi256ELi4ES3_EELi16ELi7ELb1EEEvNS_16Flash_fwd_paramsE)
        /*0084*/ 	.short	0x0380
        /*0086*/ 	.short	0x01d0


	//----- nvinfo : EIATTR_SW_WAR
	.align		4
.L_696:
        /*0088*/ 	.byte	0x04, 0x36
        /*008a*/ 	.short	(.L_698 - .L_697)
.L_697:
        /*008c*/ 	.word	0x00000008
.L_698:


//--------------------- .nv.info._ZN5flash32flash_fwd_splitkv_combine_kernelI23Flash_fwd_kernel_traitsILi32ELi64ELi256ELi4ELb0ELb0EN7cutlass10bfloat16_tE19Flash_kernel_traitsILi32ELi64ELi256ELi4ES3_EELi16ELi6ELb1EEEvNS_16Flash_fwd_paramsE --------------------------
	.section	.nv.info._ZN5flash32flash_fwd_splitkv_combine_kernelI23Flash_fwd_kernel_traitsILi32ELi64ELi256ELi4ELb0ELb0EN7cutlass10bfloat16_tE19Flash_kernel_traitsILi32ELi64ELi256ELi4ES3_EELi16ELi6ELb1EEEvNS_16Flash_fwd_paramsE,"",@"SHT_CUDA_INFO"
	.sectionflags	@""
	.align	4


	//----- nvinfo : EIATTR_CUDA_API_VERSION
	.align		4
        /*0000*/ 	.byte	0x04, 0x37
        /*0002*/ 	.short	(.L_700 - .L_699)
.L_699:
        /*0004*/ 	.word	0x00000082


	//----- nvinfo : EIATTR_KPARAM_INFO
	.align		4
.L_700:
        /*0008*/ 	.byte	0x04, 0x17
        /*000a*/ 	.short	(.L_702 - .L_701)
.L_701:
        /*000c*/ 	.word	0x00000000
        /*0010*/ 	.short	0x0000
        /*0012*/ 	.short	0x0000
        /*0014*/ 	.byte	0x00, 0xf0, 0x41, 0x07


	//----- nvinfo : EIATTR_SPARSE_MMA_MASK
	.align		4
.L_702:
        /*0018*/ 	.byte	0x03, 0x50
        /*001a*/ 	.short	0x0000


	//----- nvinfo : EIATTR_MAXREG_COUNT
	.align		4
        /*001c*/ 	.byte	0x03, 0x1b
        /*001e*/ 	.short	0x00ff


	//----- nvinfo : EIATTR_NUM_BARRIERS
	.align		4
        /*0020*/ 	.byte	0x02, 0x4c
        /*0022*/ 	.byte	0x01
	.zero		1


	//----- nvinfo : EIATTR_MERCURY_ISA_VERSION
	.align		4
        /*0024*/ 	.byte	0x03, 0x5f
        /*0026*/ 	.short	0x0101


	//----- nvinfo : EIATTR_COOP_GROUP_MASK_REGIDS
	.align		4
        /*0028*/ 	.byte	0x04, 0x29
        /*002a*/ 	.short	(.L_704 - .L_703)


	//   ....[0]....
.L_703:
        /*002c*/ 	.word	0xffffffff


	//   ....[1]....
        /*0030*/ 	.word	0xffffffff


	//   ....[2]....
        /*0034*/ 	.word	0xffffffff


	//   ....[3]....
        /*0038*/ 	.word	0xffffffff


	//   ....[4]....
        /*003c*/ 	.word	0xffffffff


	//   ....[5]....
        /*0040*/ 	.word	0xffffffff


	//----- nvinfo : EIATTR_COOP_GROUP_INSTR_OFFSETS
	.align		4
.L_704:
        /*0044*/ 	.byte	0x04, 0x28
        /*0046*/ 	.short	(.L_706 - .L_705)


	//   ....[0]....
.L_705:
        /*0048*/ 	.word	0x00001eb0


	//   ....[1]....
        /*004c*/ 	.word	0x00001f70


	//   ....[2]....
        /*0050*/ 	.word	0x00001fb0


	//   ....[3]....
        /*0054*/ 	.word	0x000022e0


	//   ....[4]....
        /*0058*/ 	.word	0x00002350


	//   ....[5]....
        /*005c*/ 	.word	0x00002470


	//----- nvinfo : EIATTR_VRC_CTA_INIT_COUNT
	.align		4
.L_706:
        /*0060*/ 	.byte	0x02, 0x4a
	.zero		1
	.zero		1


	//----- nvinfo : EIATTR_EXIT_INSTR_OFFSETS
	.align		4
        /*0064*/ 	.byte	0x04, 0x1c
        /*0066*/ 	.short	(.L_708 - .L_707)


	//   ....[0]....
.L_707:
        /*0068*/ 	.word	0x00005170


	//   ....[1]....
        /*006c*/ 	.word	0x00005650


	//----- nvinfo : EIATTR_CRS_STACK_SIZE
	.align		4
.L_708:
        /*0070*/ 	.byte	0x04, 0x1e
        /*0072*/ 	.short	(.L_710 - .L_709)
.L_709:
        /*0074*/ 	.word	0x00000000


	//----- nvinfo : EIATTR_CBANK_PARAM_SIZE
	.align		4
.L_710:
        /*0078*/ 	.byte	0x03, 0x19
        /*007a*/ 	.short	0x01d0


	//----- nvinfo : EIATTR_PARAM_CBANK
	.align		4
        /*007c*/ 	.byte	0x04, 0x0a
        /*007e*/ 	.short	(.L_712 - .L_711)
	.align		4
.L_711:
        /*0080*/ 	.word	index@(.nv.constant0._ZN5flash32flash_fwd_splitkv_combine_kernelI23Flash_fwd_kernel_traitsILi32ELi64ELi256ELi4ELb0ELb0EN7cutlass10bfloat16_tE19Flash_kernel_traitsILi32ELi64ELi256ELi4ES3_EELi16ELi6ELb1EEEvNS_16Flash_fwd_paramsE)
        /*0084*/ 	.short	0x0380
        /*0086*/ 	.short	0x01d0


	//----- nvinfo : EIATTR_SW_WAR
	.align		4
.L_712:
        /*0088*/ 	.byte	0x04, 0x36
        /*008a*/ 	.short	(.L_714 - .L_713)
.L_713:
        /*008c*/ 	.word	0x00000008
.L_714:


//--------------------- .nv.info._ZN5flash32flash_fwd_splitkv_combine_kernelI23Flash_fwd_kernel_traitsILi32ELi64ELi256ELi4ELb0ELb0EN7cutlass10bfloat16_tE19Flash_kernel_traitsILi32ELi64ELi256ELi4ES3_EELi16ELi5ELb1EEEvNS_16Flash_fwd_paramsE --------------------------
	.section	.nv.info._ZN5flash32flash_fwd_splitkv_combine_kernelI23Flash_fwd_kernel_traitsILi32ELi64ELi256ELi4ELb0ELb0EN7cutlass10bfloat16_tE19Flash_kernel_traitsILi32ELi64ELi256ELi4ES3_EELi16ELi5ELb1EEEvNS_16Flash_fwd_paramsE,"",@"SHT_CUDA_INFO"
	.sectionflags	@""
	.align	4


	//----- nvinfo : EIATTR_CUDA_API_VERSION
	.align		4
        /*0000*/ 	.byte	0x04, 0x37
        /*0002*/ 	.short	(.L_716 - .L_715)
.L_715:
        /*0004*/ 	.word	0x00000082


	//----- nvinfo : EIATTR_KPARAM_INFO
	.align		4
.L_716:
        /*0008*/ 	.byte	0x04, 0x17
        /*000a*/ 	.short	(.L_718 - .L_717)
.L_717:
        /*000c*/ 	.word	0x00000000
        /*0010*/ 	.short	0x0000
        /*0012*/ 	.short	0x0000
        /*0014*/ 	.byte	0x00, 0xf0, 0x41, 0x07


	//----- nvinfo : EIATTR_SPARSE_MMA_MASK
	.align		4
.L_718:
        /*0018*/ 	.byte	0x03, 0x50
        /*001a*/ 	.short	0x0000


	//----- nvinfo : EIATTR_MAXREG_COUNT
	.align		4
        /*001c*/ 	.byte	0x03, 0x1b
        /*001e*/ 	.short	0x00ff


	//----- nvinfo : EIATTR_NUM_BARRIERS
	.align		4
        /*0020*/ 	.byte	0x02, 0x4c
        /*0022*/ 	.byte	0x01
	.zero		1


	//----- nvinfo : EIATTR_MERCURY_ISA_VERSION
	.align		4
        /*0024*/ 	.byte	0x03, 0x5f
        /*0026*/ 	.short	0x0101


	//----- nvinfo : EIATTR_COOP_GROUP_MASK_REGIDS
	.align		4
        /*0028*/ 	.byte	0x04, 0x29
        /*002a*/ 	.short	(.L_720 - .L_719)


	//   ....[0]....
.L_719:
        /*002c*/ 	.word	0xffffffff


	//   ....[1]....
        /*0030*/ 	.word	0xffffffff


	//   ....[2]....
        /*0034*/ 	.word	0xffffffff


	//   ....[3]....
        /*0038*/ 	.word	0xffffffff


	//   ....[4]....
        /*003c*/ 	.word	0xffffffff


	//   ....[5]....
        /*0040*/ 	.word	0xffffffff


	//----- nvinfo : EIATTR_COOP_GROUP_INSTR_OFFSETS
	.align		4
.L_720:
        /*0044*/ 	.byte	0x04, 0x28
        /*0046*/ 	.short	(.L_722 - .L_721)


	//   ....[0]....
.L_721:
        /*0048*/ 	.word	0x00001cd0


	//   ....[1]....
        /*004c*/ 	.word	0x00001d50


	//   ....[2]....
        /*0050*/ 	.word	0x00001e00


	//   ....[3]....
        /*0054*/ 	.word	0x00001fa0


	//   ....[4]....
        /*0058*/ 	.word	0x00002050


	//   ....[5]....
        /*005c*/ 	.word	0x00002120


	//----- nvinfo : EIATTR_VRC_CTA_INIT_COUNT
	.align		4
.L_722:
        /*0060*/ 	.byte	0x02, 0x4a
	.zero		1
	.zero		1


	//----- nvinfo : EIATTR_EXIT_INSTR_OFFSETS
	.align		4
        /*0064*/ 	.byte	0x04, 0x1c
        /*0066*/ 	.short	(.L_724 - .L_723)


	//   ....[0]....
.L_723:
        /*0068*/ 	.word	0x00004b50


	//   ....[1]....
        /*006c*/ 	.word	0x00005030


	//----- nvinfo : EIATTR_CRS_STACK_SIZE
	.align		4
.L_724:
        /*0070*/ 	.byte	0x04, 0x1e
        /*0072*/ 	.short	(.L_726 - .L_725)
.L_725:
        /*0074*/ 	.word	0x00000000


	//----- nvinfo : EIATTR_CBANK_PARAM_SIZE
	.align		4
.L_726:
        /*0078*/ 	.byte	0x03, 0x19
        /*007a*/ 	.short	0x01d0


	//----- nvinfo : EIATTR_PARAM_CBANK
	.align		4
        /*007c*/ 	.byte	0x04, 0x0a
        /*007e*/ 	.short	(.L_728 - .L_727)
	.align		4
.L_727:
        /*0080*/ 	.word	index@(.nv.constant0._ZN5flash32flash_fwd_splitkv_combine_kernelI23Flash_fwd_kernel_traitsILi32ELi64ELi256ELi4ELb0ELb0EN7cutlass10bfloat16_tE19Flash_kernel_traitsILi32ELi64ELi256ELi4ES3_EELi16ELi5ELb1EEEvNS_16Flash_fwd_paramsE)
        /*0084*/ 	.short	0x0380
        /*0086*/ 	.short	0x01d0


	//----- nvinfo : EIATTR_SW_WAR
	.align		4
.L_728:
        /*0088*/ 	.byte	0x04, 0x36
        /*008a*/ 	.short	(.L_730 - .L_729)
.L_729:
        /*008c*/ 	.word	0x00000008
.L_730:


//--------------------- .nv.info._ZN5flash32flash_fwd_splitkv_combine_kernelI23Flash_fwd_kernel_traitsILi32ELi64ELi256ELi4ELb0ELb0EN7cutlass10bfloat16_tE19Flash_kernel_traitsILi32ELi64ELi256ELi4ES3_EELi16ELi4ELb1EEEvNS_16Flash_fwd_paramsE --------------------------
	.section	.nv.info._ZN5flash32flash_fwd_splitkv_combine_kernelI23Flash_fwd_kernel_traitsILi32ELi64ELi256ELi4ELb0ELb0EN7cutlass10bfloat16_tE19Flash_kernel_traitsILi32ELi64ELi256ELi4ES3_EELi16ELi4ELb1EEEvNS_16Flash_fwd_paramsE,"",@"SHT_CUDA_INFO"
	.sectionflags	@""
	.align	4


	//----- nvinfo : EIATTR_CUDA_API_VERSION
	.align		4
        /*0000*/ 	.byte	0x04, 0x37
        /*0002*/ 	.short	(.L_732 - .L_731)
.L_731:
        /*0004*/ 	.word	0x00000082


	//----- nvinfo : EIATTR_KPARAM_INFO
	.align		4
.L_732:
        /*0008*/ 	.byte	0x04, 0x17
        /*000a*/ 	.short	(.L_734 - .L_733)
.L_733:
        /*000c*/ 	.word	0x00000000
        /*0010*/ 	.short	0x0000
        /*0012*/ 	.short	0x0000
        /*0014*/ 	.byte	0x00, 0xf0, 0x41, 0x07


	//----- nvinfo : EIATTR_SPARSE_MMA_MASK
	.align		4
.L_734:
        /*0018*/ 	.byte	0x03, 0x50
        /*001a*/ 	.short	0x0000


	//----- nvinfo : EIATTR_MAXREG_COUNT
	.align		4
        /*001c*/ 	.byte	0x03, 0x1b
        /*001e*/ 	.short	0x00ff


	//----- nvinfo : EIATTR_NUM_BARRIERS
	.align		4
        /*0020*/ 	.byte	0x02, 0x4c
        /*0022*/ 	.byte	0x01
	.zero		1


	//----- nvinfo : EIATTR_MERCURY_ISA_VERSION
	.align		4
        /*0024*/ 	.byte	0x03, 0x5f
        /*0026*/ 	.short	0x0101


	//----- nvinfo : EIATTR_COOP_GROUP_MASK_REGIDS
	.align		4
        /*0028*/ 	.byte	0x04, 0x29
        /*002a*/ 	.short	(.L_736 - .L_735)


	//   ....[0]....
.L_735:
        /*002c*/ 	.word	0xffffffff


	//   ....[1]....
        /*0030*/ 	.word	0xffffffff


	//   ....[2]....
        /*0034*/ 	.word	0xffffffff


	//   ....[3]....
        /*0038*/ 	.word	0xffffffff


	//   ....[4]....
        /*003c*/ 	.word	0xffffffff


	//   ....[5]....
        /*0040*/ 	.word	0xffffffff


	//----- nvinfo : EIATTR_COOP_GROUP_INSTR_OFFSETS
	.align		4
.L_736:
        /*0044*/ 	.byte	0x04, 0x28
        /*0046*/ 	.short	(.L_738 - .L_737)


	//   ....[0]....
.L_737:
        /*0048*/ 	.word	0x00001a20


	//   ....[1]....
        /*004c*/ 	.word	0x00001a90


	//   ....[2]....
        /*0050*/ 	.word	0x00001ae0


	//   ....[3]....
        /*0054*/ 	.word	0x00001c70


	//   ....[4]....
        /*0058*/ 	.word	0x00001ce0


	//   ....[5]....
        /*005c*/ 	.word	0x00001e10


	//----- nvinfo : EIATTR_VRC_CTA_INIT_COUNT
	.align		4
.L_738:
        /*0060*/ 	.byte	0x02, 0x4a
	.zero		1
	.zero		1


	//----- nvinfo : EIATTR_EXIT_INSTR_OFFSETS
	.align		4
        /*0064*/ 	.byte	0x04, 0x1c
        /*0066*/ 	.short	(.L_740 - .L_739)


	//   ....[0]....
.L_739:
        /*0068*/ 	.word	0x000047b0


	//   ....[1]....
        /*006c*/ 	.word	0x00004c90


	//----- nvinfo : EIATTR_CRS_STACK_SIZE
	.align		4
.L_740:
        /*0070*/ 	.byte	0x04, 0x1e
        /*0072*/ 	.short	(.L_742 - .L_741)
.L_741:
        /*0074*/ 	.word	0x00000000


	//----- nvinfo : EIATTR_CBANK_PARAM_SIZE
	.align		4
.L_742:
        /*0078*/ 	.byte	0x03, 0x19
        /*007a*/ 	.short	0x01d0


	//----- nvinfo : EIATTR_PARAM_CBANK
	.align		4
        /*007c*/ 	.byte	0x04, 0x0a
        /*007e*/ 	.short	(.L_744 - .L_743)
	.align		4
.L_743:
        /*0080*/ 	.word	index@(.nv.constant0._ZN5flash32flash_fwd_splitkv_combine_kernelI23Flash_fwd_kernel_traitsILi32ELi64ELi256ELi4ELb0ELb0EN7cutlass10bfloat16_tE19Flash_kernel_traitsILi32ELi64ELi256ELi4ES3_EELi16ELi4ELb1EEEvNS_16Flash_fwd_paramsE)
        /*0084*/ 	.short	0x0380
        /*0086*/ 	.short	0x01d0


	//----- nvinfo : EIATTR_SW_WAR
	.align		4
.L_744:
        /*0088*/ 	.byte	0x04, 0x36
        /*008a*/ 	.short	(.L_746 - .L_745)
.L_745:
        /*008c*/ 	.word	0x00000008
.L_746:


//--------------------- .nv.info._ZN5flash32flash_fwd_splitkv_combine_kernelI23Flash_fwd_kernel_traitsILi32ELi64ELi256ELi4ELb0ELb0EN7cutlass10bfloat16_tE19Flash_kernel_traitsILi32ELi64ELi256ELi4ES3_EELi16ELi3ELb1EEEvNS_16Flash_fwd_paramsE --------------------------
	.section	.nv.info._ZN5flash32flash_fwd_splitkv_combine_kernelI23Flash_fwd_kernel_traitsILi32ELi64ELi256ELi4ELb0ELb0EN7cutlass10bfloat16_tE19Flash_kernel_traitsILi32ELi64ELi256ELi4ES3_EELi16ELi3ELb1EEEvNS_16Flash_fwd_paramsE,"",@"SHT_CUDA_INFO"
	.sectionflags	@""
	.align	4


	//----- nvinfo : EIATTR_CUDA_API_VERSION
	.align		4
        /*0000*/ 	.byte	0x04, 0x37
        /*0002*/ 	.short	(.L_748 - .L_747)
.L_747:
        /*0004*/ 	.word	0x00000082


	//----- nvinfo : EIATTR_KPARAM_INFO
	.align		4
.L_748:
        /*0008*/ 	.byte	0x04, 0x17
        /*000a*/ 	.short	(.L_750 - .L_749)
.L_749:
        /*000c*/ 	.word	0x00000000
        /*0010*/ 	.short	0x0000
        /*0012*/ 	.short	0x0000
        /*0014*/ 	.byte	0x00, 0xf0, 0x41, 0x07


	//----- nvinfo : EIATTR_SPARSE_MMA_MASK
	.align		4
.L_750:
        /*0018*/ 	.byte	0x03, 0x50
        /*001a*/ 	.short	0x0000


	//----- nvinfo : EIATTR_MAXREG_COUNT
	.align		4
        /*001c*/ 	.byte	0x03, 0x1b
        /*001e*/ 	.short	0x00ff


	//----- nvinfo : EIATTR_NUM_BARRIERS
	.align		4
        /*0020*/ 	.byte	0x02, 0x4c
        /*0022*/ 	.byte	0x01
	.zero		1


	//----- nvinfo : EIATTR_MERCURY_ISA_VERSION
	.align		4
        /*0024*/ 	.byte	0x03, 0x5f
        /*0026*/ 	.short	0x0101


	//----- nvinfo : EIATTR_COOP_GROUP_MASK_REGIDS
	.align		4
        /*0028*/ 	.byte	0x04, 0x29
        /*002a*/ 	.short	(.L_752 - .L_751)


	//   ....[0]....
.L_751:
        /*002c*/ 	.word	0xffffffff


	//   ....[1]....
        /*0030*/ 	.word	0xffffffff


	//   ....[2]....
        /*0034*/ 	.word	0xffffffff


	//   ....[3]....
        /*0038*/ 	.word	0xffffffff


	//   ....[4]....
        /*003c*/ 	.word	0xffffffff


	//   ....[5]....
        /*0040*/ 	.word	0xffffffff


	//----- nvinfo : EIATTR_COOP_GROUP_INSTR_OFFSETS
	.align		4
.L_752:
        /*0044*/ 	.byte	0x04, 0x28
        /*0046*/ 	.short	(.L_754 - .L_753)


	//   ....[0]....
.L_753:
        /*0048*/ 	.word	0x00001ac0


	//   ....[1]....
        /*004c*/ 	.word	0x00001b20


	//   ....[2]....
        /*0050*/ 	.word	0x00001ba0


	//   ....[3]....
        /*0054*/ 	.word	0x00001c40


	//   ....[4]....
        /*0058*/ 	.word	0x00001c70


	//   ....[5]....
        /*005c*/ 	.word	0x00001d30


	//----- nvinfo : EIATTR_VRC_CTA_INIT_COUNT
	.align		4
.L_754:
        /*0060*/ 	.byte	0x02, 0x4a
	.zero		1
	.zero		1


	//----- nvinfo : EIATTR_EXIT_INSTR_OFFSETS
	.align		4
        /*0064*/ 	.byte	0x04, 0x1c
        /*0066*/ 	.short	(.L_756 - .L_755)


	//   ....[0]....
.L_755:
        /*0068*/ 	.word	0x00004650


	//   ....[1]....
        /*006c*/ 	.word	0x00004b30


	//----- nvinfo : EIATTR_CRS_STACK_SIZE
	.align		4
.L_756:
        /*0070*/ 	.byte	0x04, 0x1e
        /*0072*/ 	.short	(.L_758 - .L_757)
.L_757:
        /*0074*/ 	.word	0x00000000


	//----- nvinfo : EIATTR_CBANK_PARAM_SIZE
	.align		4
.L_758:
        /*0078*/ 	.byte	0x03, 0x19
        /*007a*/ 	.short	0x01d0


	//----- nvinfo : EIATTR_PARAM_CBANK
	.align		4
        /*007c*/ 	.byte	0x04, 0x0a
        /*007e*/ 	.short	(.L_760 - .L_759)
	.align		4
.L_759:
        /*0080*/ 	.word	index@(.nv.constant0._ZN5flash32flash_fwd_splitkv_combine_kernelI23Flash_fwd_kernel_traitsILi32ELi64ELi256ELi4ELb0ELb0EN7cutlass10bfloat16_tE19Flash_kernel_traitsILi32ELi64ELi256ELi4ES3_EELi16ELi3ELb1EEEvNS_16Flash_fwd_paramsE)
        /*0084*/ 	.short	0x0380
        /*0086*/ 	.short	0x01d0


	//----- nvinfo : EIATTR_SW_WAR
	.align		4
.L_760:
        /*0088*/ 	.byte	0x04, 0x36
        /*008a*/ 	.short	(.L_762 - .L_761)
.L_761:
        /*008c*/ 	.word	0x00000008
.L_762:


//--------------------- .nv.info._ZN5flash32flash_fwd_splitkv_combine_kernelI23Flash_fwd_kernel_traitsILi32ELi64ELi256ELi4ELb0ELb0EN7cutlass10bfloat16_tE19Flash_kernel_traitsILi32ELi64ELi256ELi4ES3_EELi16ELi2ELb1EEEvNS_16Flash_fwd_paramsE --------------------------
	.section	.nv.info._ZN5flash32flash_fwd_splitkv_combine_kernelI23Flash_fwd_kernel_traitsILi32ELi64ELi256ELi4ELb0ELb0EN7cutlass10bfloat16_tE19Flash_kernel_traitsILi32ELi64ELi256ELi4ES3_EELi16ELi2ELb1EEEvNS_16Flash_fwd_paramsE,"",@"SHT_CUDA_INFO"
	.sectionflags	@""
	.align	4


	//----- nvinfo : EIATTR_CUDA_API_VERSION
	.align		4
        /*0000*/ 	.byte	0x04, 0x37
        /*0002*/ 	.short	(.L_764 - .L_763)
.L_763:
        /*0004*/ 	.word	0x00000082


	//----- nvinfo : EIATTR_KPARAM_INFO
	.align		4
.L_764:
        /*0008*/ 	.byte	0x04, 0x17
        /*000a*/ 	.short	(.L_766 - .L_765)
.L_765:
        /*000c*/ 	.word	0x00000000
        /*0010*/ 	.short	0x0000
        /*0012*/ 	.short	0x0000
        /*0014*/ 	.byte	0x00, 0xf0, 0x41, 0x07


	//----- nvinfo : EIATTR_SPARSE_MMA_MASK
	.align		4
.L_766:
        /*0018*/ 	.byte	0x03, 0x50
        /*001a*/ 	.short	0x0000


	//----- nvinfo : EIATTR_MAXREG_COUNT
	.align		4
        /*001c*/ 	.byte	0x03, 0x1b
        /*001e*/ 	.short	0x00ff


	//----- nvinfo : EIATTR_NUM_BARRIERS
	.align		4
        /*0020*/ 	.byte	0x02, 0x4c
        /*0022*/ 	.byte	0x01
	.zero		1


	//----- nvinfo : EIATTR_MERCURY_ISA_VERSION
	.align		4
        /*0024*/ 	.byte	0x03, 0x5f
        /*0026*/ 	.short	0x0101


	//----- nvinfo : EIATTR_COOP_GROUP_MASK_REGIDS
	.align		4
        /*0028*/ 	.byte	0x04, 0x29
        /*002a*/ 	.short	(.L_768 - .L_767)


	//   ....[0]....
.L_767:
        /*002c*/ 	.word	0xffffffff


	//   ....[1]....
        /*0030*/ 	.word	0xffffffff


	//   ....[2]....
        /*0034*/ 	.word	0xffffffff


	//   ....[3]....
        /*0038*/ 	.word	0xffffffff


	//----- nvinfo : EIATTR_COOP_GROUP_INSTR_OFFSETS
	.align		4
.L_768:
        /*003c*/ 	.byte	0x04, 0x28
        /*003e*/ 	.short	(.L_770 - .L_769)


	//   ....[0]....
.L_769:
        /*0040*/ 	.word	0x00001ac0


	//   ....[1]....
        /*0044*/ 	.word	0x00001b20


	//   ....[2]....
        /*0048*/ 	.word	0x00001be0


	//   ....[3]....
        /*004c*/ 	.word	0x00001ca0


	//----- nvinfo : EIATTR_VRC_CTA_INIT_COUNT
	.align		4
.L_770:
        /*0050*/ 	.byte	0x02, 0x4a
	.zero		1
	.zero		1


	//----- nvinfo : EIATTR_EXIT_INSTR_OFFSETS
	.align		4
        /*0054*/ 	.byte	0x04, 0x1c
        /*0056*/ 	.short	(.L_772 - .L_771)


	//   ....[0]....
.L_771:
        /*0058*/ 	.word	0x00004640


	//   ....[1]....
        /*005c*/ 	.word	0x00004b20


	//----- nvinfo : EIATTR_CRS_STACK_SIZE
	.align		4
.L_772:
        /*0060*/ 	.byte	0x04, 0x1e
        /*0062*/ 	.short	(.L_774 - .L_773)
.L_773:
        /*0064*/ 	.word	0x00000000


	//----- nvinfo : EIATTR_CBANK_PARAM_SIZE
	.align		4
.L_774:
        /*0068*/ 	.byte	0x03, 0x19
        /*006a*/ 	.short	0x01d0


	//----- nvinfo : EIATTR_PARAM_CBANK
	.align		4
        /*006c*/ 	.byte	0x04, 0x0a
        /*006e*/ 	.short	(.L_776 - .L_775)
	.align		4
.L_775:
        /*0070*/ 	.word	index@(.nv.constant0._ZN5flash32flash_fwd_splitkv_combine_kernelI23Flash_fwd_kernel_traitsILi32ELi64ELi256ELi4ELb0ELb0EN7cutlass10bfloat16_tE19Flash_kernel_traitsILi32ELi64ELi256ELi4ES3_EELi16ELi2ELb1EEEvNS_16Flash_fwd_paramsE)
        /*0074*/ 	.short	0x0380
        /*0076*/ 	.short	0x01d0


	//----- nvinfo : EIATTR_SW_WAR
	.align		4
.L_776:
        /*0078*/ 	.byte	0x04, 0x36
        /*007a*/ 	.short	(.L_778 - .L_777)
.L_777:
        /*007c*/ 	.word	0x00000008
.L_778:


//--------------------- .nv.info._ZN5flash32flash_fwd_splitkv_combine_kernelI23Flash_fwd_kernel_traitsILi32ELi64ELi256ELi4ELb0ELb0EN7cutlass10bfloat16_tE19Flash_kernel_traitsILi32ELi64ELi256ELi4ES3_EELi16ELi1ELb1EEEvNS_16Flash_fwd_paramsE --------------------------
	.section	.nv.info._ZN5flash32flash_fwd_splitkv_combine_kernelI23Flash_fwd_kernel_traitsILi32ELi64ELi256ELi4ELb0ELb0EN7cutlass10bfloat16_tE19Flash_kernel_traitsILi32ELi64ELi256ELi4ES3_EELi16ELi1ELb1EEEvNS_16Flash_fwd_paramsE,"",@"SHT_CUDA_INFO"
	.sectionflags	@""
	.align	4


	//----- nvinfo : EIATTR_CUDA_API_VERSION
	.align		4
        /*0000*/ 	.byte	0x04, 0x37
        /*0002*/ 	.short	(.L_780 - .L_779)
.L_779:
        /*0004*/ 	.word	0x00000082


	//----- nvinfo : EIATTR_KPARAM_INFO
	.align		4
.L_780:
        /*0008*/ 	.byte	0x04, 0x17
        /*000a*/ 	.short	(.L_782 - .L_781)
.L_781:
        /*000c*/ 	.word	0x00000000
        /*0010*/ 	.short	0x0000
        /*0012*/ 	.short	0x0000
        /*0014*/ 	.byte	0x00, 0xf0, 0x41, 0x07


	//----- nvinfo : EIATTR_SPARSE_MMA_MASK
	.align		4
.L_782:
        /*0018*/ 	.byte	0x03, 0x50
        /*001a*/ 	.short	0x0000


	//----- nvinfo : EIATTR_MAXREG_COUNT
	.align		4
        /*001c*/ 	.byte	0x03, 0x1b
        /*001e*/ 	.short	0x00ff


	//----- nvinfo : EIATTR_NUM_BARRIERS
	.align		4
        /*0020*/ 	.byte	0x02, 0x4c
        /*0022*/ 	.byte	0x01
	.zero		1


	//----- nvinfo : EIATTR_MERCURY_ISA_VERSION
	.align		4
        /*0024*/ 	.byte	0x03, 0x5f
        /*0026*/ 	.short	0x0101


	//----- nvinfo : EIATTR_COOP_GROUP_MASK_REGIDS
	.align		4
        /*0028*/ 	.byte	0x04, 0x29
        /*002a*/ 	.short	(.L_784 - .L_783)


	//   ....[0]....
.L_783:
        /*002c*/ 	.word	0xffffffff


	//   ....[1]....
        /*0030*/ 	.word	0xffffffff


	//----- nvinfo : EIATTR_COOP_GROUP_INSTR_OFFSETS
	.align		4
.L_784:
        /*0034*/ 	.byte	0x04, 0x28
        /*0036*/ 	.short	(.L_786 - .L_785)


	//   ....[0]....
.L_785:
        /*0038*/ 	.word	0x00001b50


	//   ....[1]....
        /*003c*/ 	.word	0x00001d60


	//----- nvinfo : EIATTR_VRC_CTA_INIT_COUNT
	.align		4
.L_786:
        /*0040*/ 	.byte	0x02, 0x4a
	.zero		1
	.zero		1


	//----- nvinfo : EIATTR_EXIT_INSTR_OFFSETS
	.align		4
        /*0044*/ 	.byte	0x04, 0x1c
        /*0046*/ 	.short	(.L_788 - .L_787)


	//   ....[0]....
.L_787:
        /*0048*/ 	.word	0x000045f0


	//   ....[1]....
        /*004c*/ 	.word	0x00004ad0


	//----- nvinfo : EIATTR_CRS_STACK_SIZE
	.align		4
.L_788:
        /*0050*/ 	.byte	0x04, 0x1e
        /*0052*/ 	.short	(.L_790 - .L_789)
.L_789:
        /*0054*/ 	.word	0x00000000


	//----- nvinfo : EIATTR_CBANK_PARAM_SIZE
	.align		4
.L_790:
        /*0058*/ 	.byte	0x03, 0x19
        /*005a*/ 	.short	0x01d0


	//----- nvinfo : EIATTR_PARAM_CBANK
	.align		4
        /*005c*/ 	.byte	0x04, 0x0a
        /*005e*/ 	.short	(.L_792 - .L_791)
	.align		4
.L_791:
        /*0060*/ 	.word	index@(.nv.constant0._ZN5flash32flash_fwd_splitkv_combine_kernelI23Flash_fwd_kernel_traitsILi32ELi64ELi256ELi4ELb0ELb0EN7cutlass10bfloat16_tE19Flash_kernel_traitsILi32ELi64ELi256ELi4ES3_EELi16ELi1ELb1EEEvNS_16Flash_fwd_paramsE)
        /*0064*/ 	.short	0x0380
        /*0066*/ 	.short	0x01d0


	//----- nvinfo : EIATTR_SW_WAR
	.align		4
.L_792:
        /*0068*/ 	.byte	0x04, 0x36
        /*006a*/ 	.short	(.L_794 - .L_793)
.L_793:
        /*006c*/ 	.word	0x00000008
.L_794:


//--------------------- .nv.info._ZN5flash24flash_fwd_splitkv_kernelI23Flash_fwd_kernel_traitsILi32ELi64ELi256ELi4ELb0ELb0EN7cutlass10bfloat16_tE19Flash_kernel_traitsILi32ELi64ELi256ELi4ES3_EELb1ELb0ELb0ELb0ELb0ELb0ELb0ELb0EEEvNS_16Flash_fwd_paramsE --------------------------
	.section	.nv.info._ZN5flash24flash_fwd_splitkv_kernelI23Flash_fwd_kernel_traitsILi32ELi64ELi256ELi4ELb0ELb0EN7cutlass10bfloat16_tE19Flash_kernel_traitsILi32ELi64ELi256ELi4ES3_EELb1ELb0ELb0ELb0ELb0ELb0ELb0ELb0EEEvNS_16Flash_fwd_paramsE,"",@"SHT_CUDA_INFO"
	.sectionflags	@""
	.align	4


	//----- nvinfo : EIATTR_CUDA_API_VERSION
	.align		4
        /*0000*/ 	.byte	0x04, 0x37
        /*0002*/ 	.short	(.L_796 - .L_795)
.L_795:
        /*0004*/ 	.word	0x00000082


	//----- nvinfo : EIATTR_KPARAM_INFO
	.align		4
.L_796:
        /*0008*/ 	.byte	0x04, 0x17
        /*000a*/ 	.short	(.L_798 - .L_797)
.L_797:
        /*000c*/ 	.word	0x00000000
        /*0010*/ 	.short	0x0000
        /*0012*/ 	.short	0x0000
        /*0014*/ 	.byte	0x00, 0xf0, 0x41, 0x07


	//----- nvinfo : EIATTR_SPARSE_MMA_MASK
	.align		4
.L_798:
        /*0018*/ 	.byte	0x03, 0x50
        /*001a*/ 	.short	0x0000


	//----- nvinfo : EIATTR_MAXREG_COUNT
	.align		4
        /*001c*/ 	.byte	0x03, 0x1b
        /*001e*/ 	.short	0x00ff


	//----- nvinfo : EIATTR_NUM_BARRIERS
	.align		4
        /*0020*/ 	.byte	0x02, 0x4c
        /*0022*/ 	.byte	0x01
	.zero		1


	//----- nvinfo : EIATTR_MERCURY_ISA_VERSION
	.align		4
        /*0024*/ 	.byte	0x03, 0x5f
        /*0026*/ 	.short	0x0101


	//----- nvinfo : EIATTR_COOP_GROUP_MASK_REGIDS
	.align		4
        /*0028*/ 	.byte	0x04, 0x29
        /*002a*/ 	.short	(.L_800 - .L_799)


	//   ....[0]....
.L_799:
        /*002c*/ 	.word	0xffffffff


	//   ....[1]....
        /*0030*/ 	.word	0xffffffff


	//   ....[2]....
        /*0034*/ 	.word	0xffffffff


	//   ....[3]....
        /*0038*/ 	.word	0xffffffff


	//   ....[4]....
        /*003c*/ 	.word	0xffffffff


	//   ....[5]....
        /*0040*/ 	.word	0xffffffff


	//   ....[6]....
        /*0044*/ 	.word	0xffffffff


	//   ....[7]....
        /*0048*/ 	.word	0xffffffff


	//   ....[8]....
        /*004c*/ 	.word	0xffffffff


	//   ....[9]....
        /*0050*/ 	.word	0xffffffff


	//   ....[10]....
        /*0054*/ 	.word	0xffffffff


	//   ....[11]....
        /*0058*/ 	.word	0xffffffff


	//   ....[12]....
        /*005c*/ 	.word	0xffffffff


	//   ....[13]....
        /*0060*/ 	.word	0xffffffff


	//   ....[14]....
        /*0064*/ 	.word	0xffffffff


	//   ....[15]....
        /*0068*/ 	.word	0xffffffff


	//----- nvinfo : EIATTR_COOP_GROUP_INSTR_OFFSETS
	.align		4
.L_800:
        /*006c*/ 	.byte	0x04, 0x28
        /*006e*/ 	.short	(.L_802 - .L_801)


	//   ....[0]....
.L_801:
        /*0070*/ 	.word	0x00005420


	//   ....[1]....
        /*0074*/ 	.word	0x000054b0


	//   ....[2]....
        /*0078*/ 	.word	0x000054d0


	//   ....[3]....
        /*007c*/ 	.word	0x00005500


	//   ....[4]....
        /*0080*/ 	.word	0x0000a6c0


	//   ....[5]....
        /*0084*/ 	.word	0x0000a6e0


	//   ....[6]....
        /*0088*/ 	.word	0x0000a710


	//   ....[7]....
        /*008c*/ 	.word	0x0000a720


	//   ....[8]....
        /*0090*/ 	.word	0x0000e880


	//   ....[9]....
        /*0094*/ 	.word	0x0000e8a0


	//   ....[10]....
        /*0098*/ 	.word	0x0000e8d0


	//   ....[11]....
        /*009c*/ 	.word	0x0000e8e0


	//   ....[12]....
        /*00a0*/ 	.word	0x00010d30


	//   ....[13]....
        /*00a4*/ 	.word	0x00010d70


	//   ....[14]....
        /*00a8*/ 	.word	0x00010ec0


	//   ....[15]....
        /*00ac*/ 	.word	0x00010ee0


	//----- nvinfo : EIATTR_VRC_CTA_INIT_COUNT
	.align		4
.L_802:
        /*00b0*/ 	.byte	0x02, 0x4a
	.zero		1
	.zero		1


	//----- nvinfo : EIATTR_EXIT_INSTR_OFFSETS
	.align		4
        /*00b4*/ 	.byte	0x04, 0x1c
        /*00b6*/ 	.short	(.L_804 - .L_803)


	//   ....[0]....
.L_803:
        /*00b8*/ 	.word	0x00000340


	//   ....[1]....
        /*00bc*/ 	.word	0x000008c0


	//   ....[2]....
        /*00c0*/ 	.word	0x000008f0


	//   ....[3]....
        /*00c4*/ 	.word	0x000115e0


	//   ....[4]....
        /*00c8*/ 	.word	0x000116a0


	//----- nvinfo : EIATTR_CRS_STACK_SIZE
	.align		4
.L_804:
        /*00cc*/ 	.byte	0x04, 0x1e
        /*00ce*/ 	.short	(.L_806 - .L_805)
.L_805:
        /*00d0*/ 	.word	0x00000000


	//----- nvinfo : EIATTR_CBANK_PARAM_SIZE
	.align		4
.L_806:
        /*00d4*/ 	.byte	0x03, 0x19
        /*00d6*/ 	.short	0x01d0


	//----- nvinfo : EIATTR_PARAM_CBANK
	.align		4
        /*00d8*/ 	.byte	0x04, 0x0a
        /*00da*/ 	.short	(.L_808 - .L_807)
	.align		4
.L_807:
        /*00dc*/ 	.word	index@(.nv.constant0._ZN5flash24flash_fwd_splitkv_kernelI23Flash_fwd_kernel_traitsILi32ELi64ELi256ELi4ELb0ELb0EN7cutlass10bfloat16_tE19Flash_kernel_traitsILi32ELi64ELi256ELi4ES3_EELb1ELb0ELb0ELb0ELb0ELb0ELb0ELb0EEEvNS_16Flash_fwd_paramsE)
        /*00e0*/ 	.short	0x0380
        /*00e2*/ 	.short	0x01d0


	//----- nvinfo : EIATTR_SW_WAR
	.align		4
.L_808:
        /*00e4*/ 	.byte	0x04, 0x36
        /*00e6*/ 	.short	(.L_810 - .L_809)
.L_809:
        /*00e8*/ 	.word	0x00000008
.L_810:


//--------------------- .nv.info._ZN5flash24flash_fwd_splitkv_kernelI23Flash_fwd_kernel_traitsILi32ELi64ELi256ELi4ELb0ELb0EN7cutlass10bfloat16_tE19Flash_kernel_traitsILi32ELi64ELi256ELi4ES3_EELb1ELb0ELb0ELb0ELb0ELb1ELb0ELb0EEEvNS_16Flash_fwd_paramsE --------------------------
	.section	.nv.info._ZN5flash24flash_fwd_splitkv_kernelI23Flash_fwd_kernel_traitsILi32ELi64ELi256ELi4ELb0ELb0EN7cutlass10bfloat16_tE19Flash_kernel_traitsILi32ELi64ELi256ELi4ES3_EELb1ELb0ELb0ELb0ELb0ELb1ELb0ELb0EEEvNS_16Flash_fwd_paramsE,"",@"SHT_CUDA_INFO"
	.sectionflags	@""
	.align	4


	//----- nvinfo : EIATTR_CUDA_API_VERSION
	.align		4
        /*0000*/ 	.byte	0x04, 0x37
        /*0002*/ 	.short	(.L_812 - .L_811)
.L_811:
        /*0004*/ 	.word	0x00000082


	//----- nvinfo : EIATTR_KPARAM_INFO
	.align		4
.L_812:
        /*0008*/ 	.byte	0x04, 0x17
        /*000a*/ 	.short	(.L_814 - .L_813)
.L_813:
        /*000c*/ 	.word	0x00000000
        /*0010*/ 	.short	0x0000
        /*0012*/ 	.short	0x0000
        /*0014*/ 	.byte	0x00, 0xf0, 0x41, 0x07


	//----- nvinfo : EIATTR_SPARSE_MMA_MASK
	.align		4
.L_814:
        /*0018*/ 	.byte	0x03, 0x50
        /*001a*/ 	.short	0x0000


	//----- nvinfo : EIATTR_MAXREG_COUNT
	.align		4
        /*001c*/ 	.byte	0x03, 0x1b
        /*001e*/ 	.short	0x00ff


	//----- nvinfo : EIATTR_NUM_BARRIERS
	.align		4
        /*0020*/ 	.byte	0x02, 0x4c
        /*0022*/ 	.byte	0x01
	.zero		1


	//----- nvinfo : EIATTR_ANNOTATIONS
	.align		4
        /*0024*/ 	.byte	0x04, 0x55
        /*0026*/ 	.short	(.L_816 - .L_815)


	//   ....[0]....
.L_815:
        /*0028*/ 	.word	0x00000001
        /*002c*/ 	.byte	0x90, 0xfa, 0x00, 0x00, 0x01, 0x00, 0x00, 0x00, 0xc0, 0xfa, 0x00, 0x00, 0x01, 0x00, 0x00, 0x00
        /*003c*/ 	.byte	0x00, 0xfd, 0x00, 0x00, 0x01, 0x00, 0x00, 0x00, 0x70, 0xfe, 0x00, 0x00, 0x01, 0x00, 0x00, 0x00
        /*004c*/ 	.byte	0x30, 0x00, 0x01, 0x00, 0x01, 0x00, 0x00, 0x00, 0x10, 0x15, 0x01, 0x00, 0x01, 0x00, 0x00, 0x00
        /*005c*/ 	.byte	0x40, 0x15, 0x01, 0x00, 0x01, 0x00, 0x00, 0x00, 0x60, 0x15, 0x01, 0x00, 0x01, 0x00, 0x00, 0x00
        /*006c*/ 	.byte	0x70, 0x15, 0x01, 0x00, 0x01, 0x00, 0x00, 0x00, 0x80, 0x15, 0x01, 0x00


	//----- nvinfo : EIATTR_MERCURY_ISA_VERSION
	.align		4
.L_816:
        /*0078*/ 	.byte	0x03, 0x5f
        /*007a*/ 	.short	0x0101


	//----- nvinfo : EIATTR_COOP_GROUP_MASK_REGIDS
	.align		4
        /*007c*/ 	.byte	0x04, 0x29
        /*007e*/ 	.short	(.L_818 - .L_817)


	//   ....[0]....
.L_817:
        /*0080*/ 	.word	0xffffffff


	//   ....[1]....
        /*0084*/ 	.word	0xffffffff


	//   ....[2]....
        /*0088*/ 	.word	0xffffffff


	//   ....[3]....
        /*008c*/ 	.word	0xffffffff


	//   ....[4]....
        /*0090*/ 	.word	0xffffffff


	//   ....[5]....
        /*0094*/ 	.word	0xffffffff


	//   ....[6]....
        /*0098*/ 	.word	0xffffffff


	//   ....[7]....
        /*009c*/ 	.word	0xffffffff


	//   ....[8]....
        /*00a0*/ 	.word	0xffffffff


	//   ....[9]....
        /*00a4*/ 	.word	0xffffffff


	//   ....[10]....
        /*00a8*/ 	.word	0xffffffff


	//   ....[11]....
        /*00ac*/ 	.word	0xffffffff


	//   ....[12]....
        /*00b0*/ 	.word	0xffffffff


	//   ....[13]....
        /*00b4*/ 	.word	0xffffffff


	//   ....[14]....
        /*00b8*/ 	.word	0xffffffff


	//   ....[15]....
        /*00bc*/ 	.word	0xffffffff


	//----- nvinfo : EIATTR_COOP_GROUP_INSTR_OFFSETS
	.align		4
.L_818:
        /*00c0*/ 	.byte	0x04, 0x28
        /*00c2*/ 	.short	(.L_820 - .L_819)


	//   ....[0]....
.L_819:
        /*00c4*/ 	.word	0x00006450


	//   ....[1]....
        /*00c8*/ 	.word	0x000064c0


	//   ....[2]....
        /*00cc*/ 	.word	0x000064e0


	//   ....[3]....
        /*00d0*/ 	.word	0x00006500


	//   ....[4]....
        /*00d4*/ 	.word	0x0000c740


	//   ....[5]....
        /*00d8*/ 	.word	0x0000c760


	//   ....[6]....
        /*00dc*/ 	.word	0x0000c7a0


	//   ....[7]....
        /*00e0*/ 	.word	0x0000c7b0


	//   ....[8]....
        /*00e4*/ 	.word	0x000119a0


	//   ....[9]....
        /*00e8*/ 	.word	0x000119c0


	//   ....[10]....
        /*00ec*/ 	.word	0x000119e0


	//   ....[11]....
        /*00f0*/ 	.word	0x00011a00


	//   ....[12]....
        /*00f4*/ 	.word	0x00013e30


	//   ....[13]....
        /*00f8*/ 	.word	0x00013e70


	//   ....[14]....
        /*00fc*/ 	.word	0x00013fc0


	//   ....[15]....
        /*0100*/ 	.word	0x00013fe0


	//----- nvinfo : EIATTR_VRC_CTA_INIT_COUNT
	.align		4
.L_820:
        /*0104*/ 	.byte	0x02, 0x4a
	.zero		1
	.zero		1


	//----- nvinfo : EIATTR_EXIT_INSTR_OFFSETS
	.align		4
        /*0108*/ 	.byte	0x04, 0x1c
        /*010a*/ 	.short	(.L_822 - .L_821)


	//   ....[0]....
.L_821:
        /*010c*/ 	.word	0x00000350


	//   ....[1]....
        /*0110*/ 	.word	0x000008d0


	//   ....[2]....
        /*0114*/ 	.word	0x00000900


	//   ....[3]....
        /*0118*/ 	.word	0x000146e0


	//   ....[4]....
        /*011c*/ 	.word	0x000147a0


	//----- nvinfo : EIATTR_CRS_STACK_SIZE
	.align		4
.L_822:
        /*0120*/ 	.byte	0x04, 0x1e
        /*0122*/ 	.short	(.L_824 - .L_823)
.L_823:
        /*0124*/ 	.word	0x00000000


	//----- nvinfo : EIATTR_CBANK_PARAM_SIZE
	.align		4
.L_824:
        /*0128*/ 	.byte	0x03, 0x19
        /*012a*/ 	.short	0x01d0


	//----- nvinfo : EIATTR_PARAM_CBANK
	.align		4
        /*012c*/ 	.byte	0x04, 0x0a
        /*012e*/ 	.short	(.L_826 - .L_825)
	.align		4
.L_825:
        /*0130*/ 	.word	index@(.nv.constant0._ZN5flash24flash_fwd_splitkv_kernelI23Flash_fwd_kernel_traitsILi32ELi64ELi256ELi4ELb0ELb0EN7cutlass10bfloat16_tE19Flash_kernel_traitsILi32ELi64ELi256ELi4ES3_EELb1ELb0ELb0ELb0ELb0ELb1ELb0ELb0EEEvNS_16Flash_fwd_paramsE)
        /*0134*/ 	.short	0x0380
        /*0136*/ 	.short	0x01d0


	//----- nvinfo : EIATTR_SW_WAR
	.align		4
.L_826:
        /*0138*/ 	.byte	0x04, 0x36
        /*013a*/ 	.short	(.L_828 - .L_827)
.L_827:
        /*013c*/ 	.word	0x00000008
.L_828:


//--------------------- .nv.info._ZN5flash24flash_fwd_splitkv_kernelI23Flash_fwd_kernel_traitsILi32ELi64ELi256ELi4ELb0ELb0EN7cutlass10bfloat16_tE19Flash_kernel_traitsILi32ELi64ELi256ELi4ES3_EELb1ELb0ELb0ELb0ELb0ELb0ELb0ELb1EEEvNS_16Flash_fwd_paramsE --------------------------
	.section	.nv.info._ZN5flash24flash_fwd_splitkv_kernelI23Flash_fwd_kernel_traitsILi32ELi64ELi256ELi4ELb0ELb0EN7cutlass10bfloat16_tE19Flash_kernel_traitsILi32ELi64ELi256ELi4ES3_EELb1ELb0ELb0ELb0ELb0ELb0ELb0ELb1EEEvNS_16Flash_fwd_paramsE,"",@"SHT_CUDA_INFO"
	.sectionflags	@""
	.align	4


	//----- nvinfo : EIATTR_CUDA_API_VERSION
	.align		4
        /*0000*/ 	.byte	0x04, 0x37
        /*0002*/ 	.short	(.L_830 - .L_829)
.L_829:
        /*0004*/ 	.word	0x00000082


	//----- nvinfo : EIATTR_KPARAM_INFO
	.align		4
.L_830:
        /*0008*/ 	.byte	0x04, 0x17
        /*000a*/ 	.short	(.L_832 - .L_831)
.L_831:
        /*000c*/ 	.word	0x00000000
        /*0010*/ 	.short	0x0000
        /*0012*/ 	.short	0x0000
        /*0014*/ 	.byte	0x00, 0xf0, 0x41, 0x07


	//----- nvinfo : EIATTR_SPARSE_MMA_MASK
	.align		4
.L_832:
        /*0018*/ 	.byte	0x03, 0x50
        /*001a*/ 	.short	0x0000


	//----- nvinfo : EIATTR_MAXREG_COUNT
	.align		4
        /*001c*/ 	.byte	0x03, 0x1b
        /*001e*/ 	.short	0x00ff


	//----- nvinfo : EIATTR_NUM_BARRIERS
	.align		4
        /*0020*/ 	.byte	0x02, 0x4c
        /*0022*/ 	.byte	0x01
	.zero		1


	//----- nvinfo : EIATTR_MERCURY_ISA_VERSION
	.align		4
        /*0024*/ 	.byte	0x03, 0x5f
        /*0026*/ 	.short	0x0101


	//----- nvinfo : EIATTR_COOP_GROUP_MASK_REGIDS
	.align		4
        /*0028*/ 	.byte	0x04, 0x29
        /*002a*/ 	.short	(.L_834 - .L_833)


	//   ....[0]....
.L_833:
        /*002c*/ 	.word	0xffffffff


	//   ....[1]....
        /*0030*/ 	.word	0xffffffff


	//   ....[2]....
        /*0034*/ 	.word	0xffffffff


	//   ....[3]....
        /*0038*/ 	.word	0xffffffff


	//   ....[4]....
        /*003c*/ 	.word	0xffffffff


	//   ....[5]....
        /*0040*/ 	.word	0xffffffff


	//   ....[6]....
        /*0044*/ 	.word	0xffffffff


	//   ....[7]....
        /*0048*/ 	.word	0xffffffff


	//   ....[8]....
        /*004c*/ 	.word	0xffffffff


	//   ....[9]....
        /*0050*/ 	.word	0xffffffff


	//   ....[10]....
        /*0054*/ 	.word	0xffffffff


	//   ....[11]....
        /*0058*/ 	.word	0xffffffff


	//   ....[12]....
        /*005c*/ 	.word	0xffffffff


	//   ....[13]....
        /*0060*/ 	.word	0xffffffff


	//   ....[14]....
        /*0064*/ 	.word	0xffffffff


	//   ....[15]....
        /*0068*/ 	.word	0xffffffff


	//----- nvinfo : EIATTR_COOP_GROUP_INSTR_OFFSETS
	.align		4
.L_834:
        /*006c*/ 	.byte	0x04, 0x28
        /*006e*/ 	.short	(.L_836 - .L_835)


	//   ....[0]....
.L_835:
        /*0070*/ 	.word	0x0000d2a0


	//   ....[1]....
        /*0074*/ 	.word	0x0000d2d0


	//   ....[2]....
        /*0078*/ 	.word	0x0000d310


	//   ....[3]....
        /*007c*/ 	.word	0x0000d340


	//   ....[4]....
        /*0080*/ 	.word	0x000124f0


	//   ....[5]....
        /*0084*/ 	.word	0x00012510


	//   ....[6]....
        /*0088*/ 	.word	0x00012550


	//   ....[7]....
        /*008c*/ 	.word	0x00012560


	//   ....[8]....
        /*0090*/ 	.word	0x00016650


	//   ....[9]....
        /*0094*/ 	.word	0x00016670


	//   ....[10]....
        /*0098*/ 	.word	0x000166a0


	//   ....[11]....
        /*009c*/ 	.word	0x000166b0


	//   ....[12]....
        /*00a0*/ 	.word	0x00018b00


	//   ....[13]....
        /*00a4*/ 	.word	0x00018b40


	//   ....[14]....
        /*00a8*/ 	.word	0x00018c40


	//   ....[15]....
        /*00ac*/ 	.word	0x00018c50


	//----- nvinfo : EIATTR_VRC_CTA_INIT_COUNT
	.align		4
.L_836:
        /*00b0*/ 	.byte	0x02, 0x4a
	.zero		1
	.zero		1


	//----- nvinfo : EIATTR_EXIT_INSTR_OFFSETS
	.align		4
        /*00b4*/ 	.byte	0x04, 0x1c
        /*00b6*/ 	.short	(.L_838 - .L_837)


	//   ....[0]....
.L_837:
        /*00b8*/ 	.word	0x00000340


	//   ....[1]....
        /*00bc*/ 	.word	0x000008c0


	//   ....[2]....
        /*00c0*/ 	.word	0x000008f0


	//   ....[3]....
        /*00c4*/ 	.word	0x000193c0


	//   ....[4]....
        /*00c8*/ 	.word	0x00019490


	//----- nvinfo : EIATTR_CRS_STACK_SIZE
	.align		4
.L_838:
        /*00cc*/ 	.byte	0x04, 0x1e
        /*00ce*/ 	.short	(.L_840 - .L_839)
.L_839:
        /*00d0*/ 	.word	0x00000000


	//----- nvinfo : EIATTR_CBANK_PARAM_SIZE
	.align		4
.L_840:
        /*00d4*/ 	.byte	0x03, 0x19
        /*00d6*/ 	.short	0x01d0


	//----- nvinfo : EIATTR_PARAM_CBANK
	.align		4
        /*00d8*/ 	.byte	0x04, 0x0a
        /*00da*/ 	.short	(.L_842 - .L_841)
	.align		4
.L_841:
        /*00dc*/ 	.word	index@(.nv.constant0._ZN5flash24flash_fwd_splitkv_kernelI23Flash_fwd_kernel_traitsILi32ELi64ELi256ELi4ELb0ELb0EN7cutlass10bfloat16_tE19Flash_kernel_traitsILi32ELi64ELi256ELi4ES3_EELb1ELb0ELb0ELb0ELb0ELb0ELb0ELb1EEEvNS_16Flash_fwd_paramsE)
        /*00e0*/ 	.short	0x0380
        /*00e2*/ 	.short	0x01d0


	//----- nvinfo : EIATTR_SW_WAR
	.align		4
.L_842:
        /*00e4*/ 	.byte	0x04, 0x36
        /*00e6*/ 	.short	(.L_844 - .L_843)
.L_843:
        /*00e8*/ 	.word	0x00000008
.L_844:


//--------------------- .nv.info._ZN5flash24flash_fwd_splitkv_kernelI23Flash_fwd_kernel_traitsILi32ELi64ELi256ELi4ELb0ELb0EN7cutlass10bfloat16_tE19Flash_kernel_traitsILi32ELi64ELi256ELi4ES3_EELb1ELb0ELb0ELb0ELb0ELb1ELb0ELb1EEEvNS_16Flash_fwd_paramsE --------------------------
	.section	.nv.info._ZN5flash24flash_fwd_splitkv_kernelI23Flash_fwd_kernel_traitsILi32ELi64ELi256ELi4ELb0ELb0EN7cutlass10bfloat16_tE19Flash_kernel_traitsILi32ELi64ELi256ELi4ES3_EELb1ELb0ELb0ELb0ELb0ELb1ELb0ELb1EEEvNS_16Flash_fwd_paramsE,"",@"SHT_CUDA_INFO"
	.sectionflags	@""
	.align	4


	//----- nvinfo : EIATTR_CUDA_API_VERSION
	.align		4
        /*0000*/ 	.byte	0x04, 0x37
        /*0002*/ 	.short	(.L_846 - .L_845)
.L_845:
        /*0004*/ 	.word	0x00000082


	//----- nvinfo : EIATTR_KPARAM_INFO
	.align		4
.L_846:
        /*0008*/ 	.byte	0x04, 0x17
        /*000a*/ 	.short	(.L_848 - .L_847)
.L_847:
        /*000c*/ 	.word	0x00000000
        /*0010*/ 	.short	0x0000
        /*0012*/ 	.short	0x0000
        /*0014*/ 	.byte	0x00, 0xf0, 0x41, 0x07


	//----- nvinfo : EIATTR_SPARSE_MMA_MASK
	.align		4
.L_848:
        /*0018*/ 	.byte	0x03, 0x50
        /*001a*/ 	.short	0x0000


	//----- nvinfo : EIATTR_MAXREG_COUNT
	.align		4
        /*001c*/ 	.byte	0x03, 0x1b
        /*001e*/ 	.short	0x00ff


	//----- nvinfo : EIATTR_NUM_BARRIERS
	.align		4
        /*0020*/ 	.byte	0x02, 0x4c
        /*0022*/ 	.byte	0x01
	.zero		1


	//----- nvinfo : EIATTR_ANNOTATIONS
	.align		4
        /*0024*/ 	.byte	0x04, 0x55
        /*0026*/ 	.short	(.L_850 - .L_849)


	//   ....[0]....
.L_849:
        /*0028*/ 	.word	0x00000001
        /*002c*/ 	.byte	0xd0, 0x77, 0x01, 0x00, 0x01, 0x00, 0x00, 0x00, 0x30, 0x79, 0x01, 0x00, 0x01, 0x00, 0x00, 0x00
        /*003c*/ 	.byte	0xa0, 0x79, 0x01, 0x00, 0x01, 0x00, 0x00, 0x00, 0xb0, 0x79, 0x01, 0x00, 0x01, 0x00, 0x00, 0x00
        /*004c*/ 	.byte	0x00, 0x7a, 0x01, 0x00, 0x01, 0x00, 0x00, 0x00, 0x60, 0x7a, 0x01, 0x00, 0x01, 0x00, 0x00, 0x00
        /*005c*/ 	.byte	0xb0, 0x92, 0x01, 0x00, 0x01, 0x00, 0x00, 0x00, 0xe0, 0x92, 0x01, 0x00, 0x01, 0x00, 0x00, 0x00
        /*006c*/ 	.byte	0x10, 0x93, 0x01, 0x00, 0x01, 0x00, 0x00, 0x00, 0x20, 0x93, 0x01, 0x00, 0x01, 0x00, 0x00, 0x00
        /*007c*/ 	.byte	0x30, 0x93, 0x01, 0x00, 0x01, 0x00, 0x00, 0x00, 0x40, 0x93, 0x01, 0x00


	//----- nvinfo : EIATTR_MERCURY_ISA_VERSION
	.align		4
.L_850:
        /*0088*/ 	.byte	0x03, 0x5f
        /*008a*/ 	.short	0x0101


	//----- nvinfo : EIATTR_COOP_GROUP_MASK_REGIDS
	.align		4
        /*008c*/ 	.byte	0x04, 0x29
        /*008e*/ 	.short	(.L_852 - .L_851)


	//   ....[0]....
.L_851:
        /*0090*/ 	.word	0xffffffff


	//   ....[1]....
        /*0094*/ 	.word	0xffffffff


	//   ....[2]....
        /*0098*/ 	.word	0xffffffff


	//   ....[3]....
        /*009c*/ 	.word	0xffffffff


	//   ....[4]....
        /*00a0*/ 	.word	0xffffffff


	//   ....[5]....
        /*00a4*/ 	.word	0xffffffff


	//   ....[6]....
        /*00a8*/ 	.word	0xffffffff


	//   ....[7]....
        /*00ac*/ 	.word	0xffffffff


	//   ....[8]....
        /*00b0*/ 	.word	0xffffffff


	//   ....[9]....
        /*00b4*/ 	.word	0xffffffff


	//   ....[10]....
        /*00b8*/ 	.word	0xffffffff


	//   ....[11]....
        /*00bc*/ 	.word	0xffffffff


	//   ....[12]....
        /*00c0*/ 	.word	0xffffffff


	//   ....[13]....
        /*00c4*/ 	.word	0xffffffff


	//   ....[14]....
        /*00c8*/ 	.word	0xffffffff


	//   ....[15]....
        /*00cc*/ 	.word	0xffffffff


	//----- nvinfo : EIATTR_COOP_GROUP_INSTR_OFFSETS
	.align		4
.L_852:
        /*00d0*/ 	.byte	0x04, 0x28
        /*00d2*/ 	.short	(.L_854 - .L_853)


	//   ....[0]....
.L_853:
        /*00d4*/ 	.word	0x0000e230


	//   ....[1]....
        /*00d8*/ 	.word	0x0000e2b0


	//   ....[2]....
        /*00dc*/ 	.word	0x0000e2f0


	//   ....[3]....
        /*00e0*/ 	.word	0x0000e320


	//   ....[4]....
        /*00e4*/ 	.word	0x00014510


	//   ....[5]....
        /*00e8*/ 	.word	0x00014530


	//   ....[6]....
        /*00ec*/ 	.word	0x00014550


	//   ....[7]....
        /*00f0*/ 	.word	0x00014570


	//   ....[8]....
        /*00f4*/ 	.word	0x00019760


	//   ....[9]....
        /*00f8*/ 	.word	0x00019770


	//   ....[10]....
        /*00fc*/ 	.word	0x000197a0


	//   ....[11]....
        /*0100*/ 	.word	0x000197b0


	//   ....[12]....
        /*0104*/ 	.word	0x0001bbe0


	//   ....[13]....
        /*0108*/ 	.word	0x0001bc20


	//   ....[14]....
        /*010c*/ 	.word	0x0001bd50


	//   ....[15]....
        /*0110*/ 	.word	0x0001bd80


	//----- nvinfo : EIATTR_VRC_CTA_INIT_COUNT
	.align		4
.L_854:
        /*0114*/ 	.byte	0x02, 0x4a
	.zero		1
	.zero		1


	//----- nvinfo : EIATTR_EXIT_INSTR_OFFSETS
	.align		4
        /*0118*/ 	.byte	0x04, 0x1c
        /*011a*/ 	.short	(.L_856 - .L_855)


	//   ....[0]....
.L_855:
        /*011c*/ 	.word	0x00000350


	//   ....[1]....
        /*0120*/ 	.word	0x000008d0


	//   ....[2]....
        /*0124*/ 	.word	0x00000900


	//   ....[3]....
        /*0128*/ 	.word	0x0001c4a0


	//   ....[4]....
        /*012c*/ 	.word	0x0001c570


	//----- nvinfo : EIATTR_CRS_STACK_SIZE
	.align		4
.L_856:
        /*0130*/ 	.byte	0x04, 0x1e
        /*0132*/ 	.short	(.L_858 - .L_857)
.L_857:
        /*0134*/ 	.word	0x00000000


	//----- nvinfo : EIATTR_CBANK_PARAM_SIZE
	.align		4
.L_858:
        /*0138*/ 	.byte	0x03, 0x19
        /*013a*/ 	.short	0x01d0


	//----- nvinfo : EIATTR_PARAM_CBANK
	.align		4
        /*013c*/ 	.byte	0x04, 0x0a
        /*013e*/ 	.short	(.L_860 - .L_859)
	.align		4
.L_859:
        /*0140*/ 	.word	index@(.nv.constant0._ZN5flash24flash_fwd_splitkv_kernelI23Flash_fwd_kernel_traitsILi32ELi64ELi256ELi4ELb0ELb0EN7cutlass10bfloat16_tE19Flash_kernel_traitsILi32ELi64ELi256ELi4ES3_EELb1ELb0ELb0ELb0ELb0ELb1ELb0ELb1EEEvNS_16Flash_fwd_paramsE)
        /*0144*/ 	.short	0x0380
        /*0146*/ 	.short	0x01d0


	//----- nvinfo : EIATTR_SW_WAR
	.align		4
.L_860:
        /*0148*/ 	.byte	0x04, 0x36
        /*014a*/ 	.short	(.L_862 - .L_861)
.L_861:
        /*014c*/ 	.word	0x00000008
.L_862:


//--------------------- .nv.info._ZN5flash24flash_fwd_splitkv_kernelI23Flash_fwd_kernel_traitsILi32ELi64ELi256ELi4ELb0ELb0EN7cutlass10bfloat16_tE19Flash_kernel_traitsILi32ELi64ELi256ELi4ES3_EELb1ELb0ELb0ELb0ELb0ELb0ELb1ELb0EEEvNS_16Flash_fwd_paramsE --------------------------
	.section	.nv.info._ZN5flash24flash_fwd_splitkv_kernelI23Flash_fwd_kernel_traitsILi32ELi64ELi256ELi4ELb0ELb0EN7cutlass10bfloat16_tE19Flash_kernel_traitsILi32ELi64ELi256ELi4ES3_EELb1ELb0ELb0ELb0ELb0ELb0ELb1ELb0EEEvNS_16Flash_fwd_paramsE,"",@"SHT_CUDA_INFO"
	.sectionflags	@""
	.align	4


	//----- nvinfo : EIATTR_CUDA_API_VERSION
	.align		4
        /*0000*/ 	.byte	0x04, 0x37
        /*0002*/ 	.short	(.L_864 - .L_863)
.L_863:
        /*0004*/ 	.word	0x00000082


	//----- nvinfo : EIATTR_KPARAM_INFO
	.align		4
.L_864:
        /*0008*/ 	.byte	0x04, 0x17
        /*000a*/ 	.short	(.L_866 - .L_865)
.L_865:
        /*000c*/ 	.word	0x00000000
        /*0010*/ 	.short	0x0000
        /*0012*/ 	.short	0x0000
        /*0014*/ 	.byte	0x00, 0xf0, 0x41, 0x07


	//----- nvinfo : EIATTR_SPARSE_MMA_MASK
	.align		4
.L_866:
        /*0018*/ 	.byte	0x03, 0x50
        /*001a*/ 	.short	0x0000


	//----- nvinfo : EIATTR_MAXREG_COUNT
	.align		4
        /*001c*/ 	.byte	0x03, 0x1b
        /*001e*/ 	.short	0x00ff


	//----- nvinfo : EIATTR_NUM_BARRIERS
	.align		4
        /*0020*/ 	.byte	0x02, 0x4c
        /*0022*/ 	.byte	0x01
	.zero		1


	//----- nvinfo : EIATTR_MERCURY_ISA_VERSION
	.align		4
        /*0024*/ 	.byte	0x03, 0x5f
        /*0026*/ 	.short	0x0101


	//----- nvinfo : EIATTR_COOP_GROUP_MASK_REGIDS
	.align		4
        /*0028*/ 	.byte	0x04, 0x29
        /*002a*/ 	.short	(.L_868 - .L_867)


	//   ....[0]....
.L_867:
        /*002c*/ 	.word	0xffffffff


	//   ....[1]....
        /*0030*/ 	.word	0xffffffff


	//   ....[2]....
        /*0034*/ 	.word	0xffffffff


	//   ....[3]....
        /*0038*/ 	.word	0xffffffff


	//   ....[4]....
        /*003c*/ 	.word	0xffffffff


	//   ....[5]....
        /*0040*/ 	.word	0xffffffff


	//   ....[6]....
        /*0044*/ 	.word	0xffffffff


	//   ....[7]....
        /*0048*/ 	.word	0xffffffff


	//   ....[8]....
        /*004c*/ 	.word	0xffffffff


	//   ....[9]....
        /*0050*/ 	.word	0xffffffff


	//   ....[10]....
        /*0054*/ 	.word	0xffffffff


	//   ....[11]....
        /*0058*/ 	.word	0xffffffff


	//   ....[12]....
        /*005c*/ 	.word	0xffffffff


	//   ....[13]....
        /*0060*/ 	.word	0xffffffff


	//   ....[14]....
        /*0064*/ 	.word	0xffffffff


	//   ....[15]....
        /*0068*/ 	.word	0xffffffff


	//----- nvinfo : EIATTR_COOP_GROUP_INSTR_OFFSETS
	.align		4
.L_868:
        /*006c*/ 	.byte	0x04, 0x28
        /*006e*/ 	.short	(.L_870 - .L_869)


	//   ....[0]....
.L_869:
        /*0070*/ 	.word	0x00005660


	//   ....[1]....
        /*0074*/ 	.word	0x000056c0


	//   ....[2]....
        /*0078*/ 	.word	0x00005730


	//   ....[3]....
        /*007c*/ 	.word	0x00005760


	//   ....[4]....
        /*0080*/ 	.word	0x0000a930


	//   ....[5]....
        /*0084*/ 	.word	0x0000a940


	//   ....[6]....
        /*0088*/ 	.word	0x0000a970


	//   ....[7]....
        /*008c*/ 	.word	0x0000a980


	//   ....[8]....
        /*0090*/ 	.word	0x0000eb50


	//   ....[9]....
        /*0094*/ 	.word	0x0000eb60


	//   ....[10]....
        /*0098*/ 	.word	0x0000eb90


	//   ....[11]....
        /*009c*/ 	.word	0x0000eba0


	//   ....[12]....
        /*00a0*/ 	.word	0x00010fe0


	//   ....[13]....
        /*00a4*/ 	.word	0x00011020


	//   ....[14]....
        /*00a8*/ 	.word	0x00011120


	//   ....[15]....
        /*00ac*/ 	.word	0x00011160


	//----- nvinfo : EIATTR_VRC_CTA_INIT_COUNT
	.align		4
.L_870:
        /*00b0*/ 	.byte	0x02, 0x4a
	.zero		1
	.zero		1


	//----- nvinfo : EIATTR_EXIT_INSTR_OFFSETS
	.align		4
        /*00b4*/ 	.byte	0x04, 0x1c
        /*00b6*/ 	.short	(.L_872 - .L_871)


	//   ....[0]....
.L_871:
        /*00b8*/ 	.word	0x00000440


	//   ....[1]....
        /*00bc*/ 	.word	0x00000ac0


	//   ....[2]....
        /*00c0*/ 	.word	0x00000af0


	//   ....[3]....
        /*00c4*/ 	.word	0x00011810


	//   ....[4]....
        /*00c8*/ 	.word	0x00011830


	//----- nvinfo : EIATTR_CRS_STACK_SIZE
	.align		4
.L_872:
        /*00cc*/ 	.byte	0x04, 0x1e
        /*00ce*/ 	.short	(.L_874 - .L_873)
.L_873:
        /*00d0*/ 	.word	0x00000000


	//----- nvinfo : EIATTR_CBANK_PARAM_SIZE
	.align		4
.L_874:
        /*00d4*/ 	.byte	0x03, 0x19
        /*00d6*/ 	.short	0x01d0


	//----- nvinfo : EIATTR_PARAM_CBANK
	.align		4
        /*00d8*/ 	.byte	0x04, 0x0a
        /*00da*/ 	.short	(.L_876 - .L_875)
	.align		4
.L_875:
        /*00dc*/ 	.word	index@(.nv.constant0._ZN5flash24flash_fwd_splitkv_kernelI23Flash_fwd_kernel_traitsILi32ELi64ELi256ELi4ELb0ELb0EN7cutlass10bfloat16_tE19Flash_kernel_traitsILi32ELi64ELi256ELi4ES3_EELb1ELb0ELb0ELb0ELb0ELb0ELb1ELb0EEEvNS_16Flash_fwd_paramsE)
        /*00e0*/ 	.short	0x0380
        /*00e2*/ 	.short	0x01d0


	//----- nvinfo : EIATTR_SW_WAR
	.align		4
.L_876:
        /*00e4*/ 	.byte	0x04, 0x36
        /*00e6*/ 	.short	(.L_878 - .L_877)
.L_877:
        /*00e8*/ 	.word	0x00000008
.L_878:


//--------------------- .nv.info._ZN5flash24flash_fwd_splitkv_kernelI23Flash_fwd_kernel_traitsILi32ELi64ELi256ELi4ELb0ELb0EN7cutlass10bfloat16_tE19Flash_kernel_traitsILi32ELi64ELi256ELi4ES3_EELb1ELb0ELb0ELb0ELb0ELb1ELb1ELb0EEEvNS_16Flash_fwd_paramsE --------------------------
	.section	.nv.info._ZN5flash24flash_fwd_splitkv_kernelI23Flash_fwd_kernel_traitsILi32ELi64ELi256ELi4ELb0ELb0EN7cutlass10bfloat16_tE19Flash_kernel_traitsILi32ELi64ELi256ELi4ES3_EELb1ELb0ELb0ELb0ELb0ELb1ELb1ELb0EEEvNS_16Flash_fwd_paramsE,"",@"SHT_CUDA_INFO"
	.sectionflags	@""
	.align	4


	//----- nvinfo : EIATTR_CUDA_API_VERSION
	.align		4
        /*0000*/ 	.byte	0x04, 0x37
        /*0002*/ 	.short	(.L_880 - .L_879)
.L_879:
        /*0004*/ 	.word	0x00000082


	//----- nvinfo : EIATTR_KPARAM_INFO
	.align		4
.L_880:
        /*0008*/ 	.byte	0x04, 0x17
        /*000a*/ 	.short	(.L_882 - .L_881)
.L_881:
        /*000c*/ 	.word	0x00000000
        /*0010*/ 	.short	0x0000
        /*0012*/ 	.short	0x0000
        /*0014*/ 	.byte	0x00, 0xf0, 0x41, 0x07


	//----- nvinfo : EIATTR_SPARSE_MMA_MASK
	.align		4
.L_882:
        /*0018*/ 	.byte	0x03, 0x50
        /*001a*/ 	.short	0x0000


	//----- nvinfo : EIATTR_MAXREG_COUNT
	.align		4
        /*001c*/ 	.byte	0x03, 0x1b
        /*001e*/ 	.short	0x00ff


	//----- nvinfo : EIATTR_NUM_BARRIERS
	.align		4
        /*0020*/ 	.byte	0x02, 0x4c
        /*0022*/ 	.byte	0x01
	.zero		1


	//----- nvinfo : EIATTR_ANNOTATIONS
	.align		4
        /*0024*/ 	.byte	0x04, 0x55
        /*0026*/ 	.short	(.L_884 - .L_883)


	//   ....[0]....
.L_883:
        /*0028*/ 	.word	0x00000001
        /*002c*/ 	.byte	0x50, 0xfd, 0x00, 0x00, 0x01, 0x00, 0x00, 0x00, 0x80, 0xfd, 0x00, 0x00, 0x01, 0x00, 0x00, 0x00
        /*003c*/ 	.byte	0xc0, 0xff, 0x00, 0x00, 0x01, 0x00, 0x00, 0x00, 0x40, 0x01, 0x01, 0x00, 0x01, 0x00, 0x00, 0x00
        /*004c*/ 	.byte	0xd0, 0x17, 0x01, 0x00, 0x01, 0x00, 0x00, 0x00, 0x00, 0x18, 0x01, 0x00, 0x01, 0x00, 0x00, 0x00
        /*005c*/ 	.byte	0x30, 0x18, 0x01, 0x00, 0x01, 0x00, 0x00, 0x00, 0x50, 0x18, 0x01, 0x00


	//----- nvinfo : EIATTR_MERCURY_ISA_VERSION
	.align		4
.L_884:
        /*0068*/ 	.byte	0x03, 0x5f
        /*006a*/ 	.short	0x0101


	//----- nvinfo : EIATTR_COOP_GROUP_MASK_REGIDS
	.align		4
        /*006c*/ 	.byte	0x04, 0x29
        /*006e*/ 	.short	(.L_886 - .L_885)


	//   ....[0]....
.L_885:
        /*0070*/ 	.word	0xffffffff


	//   ....[1]....
        /*0074*/ 	.word	0xffffffff


	//   ....[2]....
        /*0078*/ 	.word	0xffffffff


	//   ....[3]....
        /*007c*/ 	.word	0xffffffff


	//   ....[4]....
        /*0080*/ 	.word	0xffffffff


	//   ....[5]....
        /*0084*/ 	.word	0xffffffff


	//   ....[6]....
        /*0088*/ 	.word	0xffffffff


	//   ....[7]....
        /*008c*/ 	.word	0xffffffff


	//   ....[8]....
        /*0090*/ 	.word	0xffffffff


	//   ....[9]....
        /*0094*/ 	.word	0xffffffff


	//   ....[10]....
        /*0098*/ 	.word	0xffffffff


	//   ....[11]....
        /*009c*/ 	.word	0xffffffff


	//   ....[12]....
        /*00a0*/ 	.word	0xffffffff


	//   ....[13]....
        /*00a4*/ 	.word	0xffffffff


	//   ....[14]....
        /*00a8*/ 	.word	0xffffffff


	//   ....[15]....
        /*00ac*/ 	.word	0xffffffff


	//----- nvinfo : EIATTR_COOP_GROUP_INSTR_OFFSETS
	.align		4
.L_886:
        /*00b0*/ 	.byte	0x04, 0x28
        /*00b2*/ 	.short	(.L_888 - .L_887)


	//   ....[0]....
.L_887:
        /*00b4*/ 	.word	0x00006620


	//   ....[1]....
        /*00b8*/ 	.word	0x000066d0


	//   ....[2]....
        /*00bc*/ 	.word	0x00006710


	//   ....[3]....
        /*00c0*/ 	.word	0x00006760


	//   ....[4]....
        /*00c4*/ 	.word	0x0000c9c0


	//   ....[5]....
        /*00c8*/ 	.word	0x0000c9d0


	//   ....[6]....
        /*00cc*/ 	.word	0x0000ca10


	//   ....[7]....
        /*00d0*/ 	.word	0x0000ca20


	//   ....[8]....
        /*00d4*/ 	.word	0x00011c80


	//   ....[9]....
        /*00d8*/ 	.word	0x00011ca0


	//   ....[10]....
        /*00dc*/ 	.word	0x00011cc0


	//   ....[11]....
        /*00e0*/ 	.word	0x00011ce0


	//   ....[12]....
        /*00e4*/ 	.word	0x000140c0


	//   ....[13]....
        /*00e8*/ 	.word	0x00014100


	//   ....[14]....
        /*00ec*/ 	.word	0x00014200


	//   ....[15]....
        /*00f0*/ 	.word	0x00014240


	//----- nvinfo : EIATTR_VRC_CTA_INIT_COUNT
	.align		4
.L_888:
        /*00f4*/ 	.byte	0x02, 0x4a
	.zero		1
	.zero		1


	//----- nvinfo : EIATTR_EXIT_INSTR_OFFSETS
	.align		4
        /*00f8*/ 	.byte	0x04, 0x1c
        /*00fa*/ 	.short	(.L_890 - .L_889)


	//   ....[0]....
.L_889:
        /*00fc*/ 	.word	0x00000450


	//   ....[1]....
        /*0100*/ 	.word	0x00000ad0


	//   ....[2]....
        /*0104*/ 	.word	0x00000b00


	//   ....[3]....
        /*0108*/ 	.word	0x000148f0


	//   ....[4]....
        /*010c*/ 	.word	0x00014910


	//----- nvinfo : EIATTR_CRS_STACK_SIZE
	.align		4
.L_890:
        /*0110*/ 	.byte	0x04, 0x1e
        /*0112*/ 	.short	(.L_892 - .L_891)
.L_891:
        /*0114*/ 	.word	0x00000000


	//----- nvinfo : EIATTR_CBANK_PARAM_SIZE
	.align		4
.L_892:
        /*0118*/ 	.byte	0x03, 0x19
        /*011a*/ 	.short	0x01d0


	//----- nvinfo : EIATTR_PARAM_CBANK
	.align		4
        /*011c*/ 	.byte	0x04, 0x0a
        /*011e*/ 	.short	(.L_894 - .L_893)
	.align		4
.L_893:
        /*0120*/ 	.word	index@(.nv.constant0._ZN5flash24flash_fwd_splitkv_kernelI23Flash_fwd_kernel_traitsILi32ELi64ELi256ELi4ELb0ELb0EN7cutlass10bfloat16_tE19Flash_kernel_traitsILi32ELi64ELi256ELi4ES3_EELb1ELb0ELb0ELb0ELb0ELb1ELb1ELb0EEEvNS_16Flash_fwd_paramsE)
        /*0124*/ 	.short	0x0380
        /*0126*/ 	.short	0x01d0


	//----- nvinfo : EIATTR_SW_WAR
	.align		4
.L_894:
        /*0128*/ 	.byte	0x04, 0x36
        /*012a*/ 	.short	(.L_896 - .L_895)
.L_895:
        /*012c*/ 	.word	0x00000008
.L_896:


//--------------------- .nv.info._ZN5flash24flash_fwd_splitkv_kernelI23Flash_fwd_kernel_traitsILi32ELi64ELi256ELi4ELb0ELb0EN7cutlass10bfloat16_tE19Flash_kernel_traitsILi32ELi64ELi256ELi4ES3_EELb1ELb0ELb0ELb0ELb0ELb0ELb1ELb1EEEvNS_16Flash_fwd_paramsE --------------------------
	.section	.nv.info._ZN5flash24flash_fwd_splitkv_kernelI23Flash_fwd_kernel_traitsILi32ELi64ELi256ELi4ELb0ELb0EN7cutlass10bfloat16_tE19Flash_kernel_traitsILi32ELi64ELi256ELi4ES3_EELb1ELb0ELb0ELb0ELb0ELb0ELb1ELb1EEEvNS_16Flash_fwd_paramsE,"",@"SHT_CUDA_INFO"
	.sectionflags	@""
	.align	4


	//----- nvinfo : EIATTR_CUDA_API_VERSION
	.align		4
        /*0000*/ 	.byte	0x04, 0x37
        /*0002*/ 	.short	(.L_898 - .L_897)
.L_897:
        /*0004*/ 	.word	0x00000082


	//----- nvinfo : EIATTR_KPARAM_INFO
	.align		4
.L_898:
        /*0008*/ 	.byte	0x04, 0x17
        /*000a*/ 	.short	(.L_900 - .L_899)
.L_899:
        /*000c*/ 	.word	0x00000000
        /*0010*/ 	.short	0x0000
        /*0012*/ 	.short	0x0000
        /*0014*/ 	.byte	0x00, 0xf0, 0x41, 0x07


	//----- nvinfo : EIATTR_SPARSE_MMA_MASK
	.align		4
.L_900:
        /*0018*/ 	.byte	0x03, 0x50
        /*001a*/ 	.short	0x0000


	//----- nvinfo : EIATTR_MAXREG_COUNT
	.align		4
        /*001c*/ 	.byte	0x03, 0x1b
        /*001e*/ 	.short	0x00ff


	//----- nvinfo : EIATTR_NUM_BARRIERS
	.align		4
        /*0020*/ 	.byte	0x02, 0x4c
        /*0022*/ 	.byte	0x01
	.zero		1


	//----- nvinfo : EIATTR_MERCURY_ISA_VERSION
	.align		4
        /*0024*/ 	.byte	0x03, 0x5f
        /*0026*/ 	.short	0x0101


	//----- nvinfo : EIATTR_COOP_GROUP_MASK_REGIDS
	.align		4
        /*0028*/ 	.byte	0x04, 0x29
        /*002a*/ 	.short	(.L_902 - .L_901)


	//   ....[0]....
.L_901:
        /*002c*/ 	.word	0xffffffff


	//   ....[1]....
        /*0030*/ 	.word	0xffffffff


	//   ....[2]....
        /*0034*/ 	.word	0xffffffff


	//   ....[3]....
        /*0038*/ 	.word	0xffffffff


	//   ....[4]....
        /*003c*/ 	.word	0xffffffff


	//   ....[5]....
        /*0040*/ 	.word	0xffffffff


	//   ....[6]....
        /*0044*/ 	.word	0xffffffff


	//   ....[7]....
        /*0048*/ 	.word	0xffffffff


	//   ....[8]....
        /*004c*/ 	.word	0xffffffff


	//   ....[9]....
        /*0050*/ 	.word	0xffffffff


	//   ....[10]....
        /*0054*/ 	.word	0xffffffff


	//   ....[11]....
        /*0058*/ 	.word	0xffffffff


	//   ....[12]....
        /*005c*/ 	.word	0xffffffff


	//   ....[13]....
        /*0060*/ 	.word	0xffffffff


	//   ....[14]....
        /*0064*/ 	.word	0xffffffff


	//   ....[15]....
        /*0068*/ 	.word	0xffffffff


	//----- nvinfo : EIATTR_COOP_GROUP_INSTR_OFFSETS
	.align		4
.L_902:
        /*006c*/ 	.byte	0x04, 0x28
        /*006e*/ 	.short	(.L_904 - .L_903)


	//   ....[0]....
.L_903:
        /*0070*/ 	.word	0x0000d4a0


	//   ....[1]....
        /*0074*/ 	.word	0x0000d550


	//   ....[2]....
        /*0078*/ 	.word	0x0000d570


	//   ....[3]....
        /*007c*/ 	.word	0x0000d590


	//   ....[4]....
        /*0080*/ 	.word	0x000127f0


	//   ....[5]....
        /*0084*/ 	.word	0x00012810


	//   ....[6]....
        /*0088*/ 	.word	0x00012870


	//   ....[7]....
        /*008c*/ 	.word	0x00012880


	//   ....[8]....
        /*0090*/ 	.word	0x00016aa0


	//   ....[9]....
        /*0094*/ 	.word	0x00016ab0


	//   ....[10]....
        /*0098*/ 	.word	0x00016ae0


	//   ....[11]....
        /*009c*/ 	.word	0x00016af0


	//   ....[12]....
        /*00a0*/ 	.word	0x00018f30


	//   ....[13]....
        /*00a4*/ 	.word	0x00018f70


	//   ....[14]....
        /*00a8*/ 	.word	0x00019030


	//   ....[15]....
        /*00ac*/ 	.word	0x00019060


	//----- nvinfo : EIATTR_VRC_CTA_INIT_COUNT
	.align		4
.L_904:
        /*00b0*/ 	.byte	0x02, 0x4a
	.zero		1
	.zero		1


	//----- nvinfo : EIATTR_EXIT_INSTR_OFFSETS
	.align		4
        /*00b4*/ 	.byte	0x04, 0x1c
        /*00b6*/ 	.short	(.L_906 - .L_905)


	//   ....[0]....
.L_905:
        /*00b8*/ 	.word	0x00000460


	//   ....[1]....
        /*00bc*/ 	.word	0x00000ae0


	//   ....[2]....
        /*00c0*/ 	.word	0x00000b10


	//   ....[3]....
        /*00c4*/ 	.word	0x00019710


	//   ....[4]....
        /*00c8*/ 	.word	0x00019730


	//----- nvinfo : EIATTR_CRS_STACK_SIZE
	.align		4
.L_906:
        /*00cc*/ 	.byte	0x04, 0x1e
        /*00ce*/ 	.short	(.L_908 - .L_907)
.L_907:
        /*00d0*/ 	.word	0x00000000


	//----- nvinfo : EIATTR_CBANK_PARAM_SIZE
	.align		4
.L_908:
        /*00d4*/ 	.byte	0x03, 0x19
        /*00d6*/ 	.short	0x01d0


	//----- nvinfo : EIATTR_PARAM_CBANK
	.align		4
        /*00d8*/ 	.byte	0x04, 0x0a
        /*00da*/ 	.short	(.L_910 - .L_909)
	.align		4
.L_909:
        /*00dc*/ 	.word	index@(.nv.constant0._ZN5flash24flash_fwd_splitkv_kernelI23Flash_fwd_kernel_traitsILi32ELi64ELi256ELi4ELb0ELb0EN7cutlass10bfloat16_tE19Flash_kernel_traitsILi32ELi64ELi256ELi4ES3_EELb1ELb0ELb0ELb0ELb0ELb0ELb1ELb1EEEvNS_16Flash_fwd_paramsE)
        /*00e0*/ 	.short	0x0380
        /*00e2*/ 	.short	0x01d0


	//----- nvinfo : EIATTR_SW_WAR
	.align		4
.L_910:
        /*00e4*/ 	.byte	0x04, 0x36
        /*00e6*/ 	.short	(.L_912 - .L_911)
.L_911:
        /*00e8*/ 	.word	0x00000008
.L_912:


//--------------------- .nv.info._ZN5flash24flash_fwd_splitkv_kernelI23Flash_fwd_kernel_traitsILi32ELi64ELi256ELi4ELb0ELb0EN7cutlass10bfloat16_tE19Flash_kernel_traitsILi32ELi64ELi256ELi4ES3_EELb1ELb0ELb0ELb0ELb0ELb1ELb1ELb1EEEvNS_16Flash_fwd_paramsE --------------------------
	.section	.nv.info._ZN5flash24flash_fwd_splitkv_kernelI23Flash_fwd_kernel_traitsILi32ELi64ELi256ELi4ELb0ELb0EN7cutlass10bfloat16_tE19Flash_kernel_traitsILi32ELi64ELi256ELi4ES3_EELb1ELb0ELb0ELb0ELb0ELb1ELb1ELb1EEEvNS_16Flash_fwd_paramsE,"",@"SHT_CUDA_INFO"
	.sectionflags	@""
	.align	4


	//----- nvinfo : EIATTR_CUDA_API_VERSION
	.align		4
        /*0000*/ 	.byte	0x04, 0x37
        /*0002*/ 	.short	(.L_914 - .L_913)
.L_913:
        /*0004*/ 	.word	0x00000082


	//----- nvinfo : EIATTR_KPARAM_INFO
	.align		4
.L_914:
        /*0008*/ 	.byte	0x04, 0x17
        /*000a*/ 	.short	(.L_916 - .L_915)
.L_915:
        /*000c*/ 	.word	0x00000000
        /*0010*/ 	.short	0x0000
        /*0012*/ 	.short	0x0000
        /*0014*/ 	.byte	0x00, 0xf0, 0x41, 0x07


	//----- nvinfo : EIATTR_SPARSE_MMA_MASK
	.align		4
.L_916:
        /*0018*/ 	.byte	0x03, 0x50
        /*001a*/ 	.short	0x0000


	//----- nvinfo : EIATTR_MAXREG_COUNT
	.align		4
        /*001c*/ 	.byte	0x03, 0x1b
        /*001e*/ 	.short	0x00ff


	//----- nvinfo : EIATTR_NUM_BARRIERS
	.align		4
        /*0020*/ 	.byte	0x02, 0x4c
        /*0022*/ 	.byte	0x01
	.zero		1


	//----- nvinfo : EIATTR_ANNOTATIONS
	.align		4
        /*0024*/ 	.byte	0x04, 0x55
        /*0026*/ 	.short	(.L_918 - .L_917)


	//   ....[0]....
.L_917:
        /*0028*/ 	.word	0x00000001
        /*002c*/ 	.byte	0xf0, 0x7d, 0x01, 0x00, 0x01, 0x00, 0x00, 0x00, 0x80, 0x7e, 0x01, 0x00, 0x01, 0x00, 0x00, 0x00
        /*003c*/ 	.byte	0x80, 0x7f, 0x01, 0x00, 0x01, 0x00, 0x00, 0x00, 0xb0, 0x98, 0x01, 0x00, 0x01, 0x00, 0x00, 0x00
        /*004c*/ 	.byte	0xe0, 0x98, 0x01, 0x00, 0x01, 0x00, 0x00, 0x00, 0x10, 0x99, 0x01, 0x00


	//----- nvinfo : EIATTR_MERCURY_ISA_VERSION
	.align		4
.L_918:
        /*0058*/ 	.byte	0x03, 0x5f
        /*005a*/ 	.short	0x0101


	//----- nvinfo : EIATTR_COOP_GROUP_MASK_REGIDS
	.align		4
        /*005c*/ 	.byte	0x04, 0x29
        /*005e*/ 	.short	(.L_920 - .L_919)


	//   ....[0]....
.L_919:
        /*0060*/ 	.word	0xffffffff


	//   ....[1]....
        /*0064*/ 	.word	0xffffffff


	//   ....[2]....
        /*0068*/ 	.word	0xffffffff


	//   ....[3]....
        /*006c*/ 	.word	0xffffffff


	//   ....[4]....
        /*0070*/ 	.word	0xffffffff


	//   ....[5]....
        /*0074*/ 	.word	0xffffffff


	//   ....[6]....
        /*0078*/ 	.word	0xffffffff


	//   ....[7]....
        /*007c*/ 	.word	0xffffffff


	//   ....[8]....
        /*0080*/ 	.word	0xffffffff


	//   ....[9]....
        /*0084*/ 	.word	0xffffffff


	//   ....[10]....
        /*0088*/ 	.word	0xffffffff


	//   ....[11]....
        /*008c*/ 	.word	0xffffffff


	//   ....[12]....
        /*0090*/ 	.word	0xffffffff


	//   ....[13]....
        /*0094*/ 	.word	0xffffffff


	//   ....[14]....
        /*0098*/ 	.word	0xffffffff


	//   ....[15]....
        /*009c*/ 	.word	0xffffffff


	//----- nvinfo : EIATTR_COOP_GROUP_INSTR_OFFSETS
	.align		4
.L_920:
        /*00a0*/ 	.byte	0x04, 0x28
        /*00a2*/ 	.short	(.L_922 - .L_921)


	//   ....[0]....
.L_921:
        /*00a4*/ 	.word	0x0000e690


	//   ....[1]....
        /*00a8*/ 	.word	0x0000e730


	//   ....[2]....
        /*00ac*/ 	.word	0x0000e750


	//   ....[3]....
        /*00b0*/ 	.word	0x0000e770


	//   ....[4]....
        /*00b4*/ 	.word	0x000149e0


	//   ....[5]....
        /*00b8*/ 	.word	0x000149f0


	//   ....[6]....
        /*00bc*/ 	.word	0x00014a20


	//   ....[7]....
        /*00c0*/ 	.word	0x00014a30


	//   ....[8]....
        /*00c4*/ 	.word	0x00019d70


	//   ....[9]....
        /*00c8*/ 	.word	0x00019d80


	//   ....[10]....
        /*00cc*/ 	.word	0x00019db0


	//   ....[11]....
        /*00d0*/ 	.word	0x00019dc0


	//   ....[12]....
        /*00d4*/ 	.word	0x0001c190


	//   ....[13]....
        /*00d8*/ 	.word	0x0001c1d0


	//   ....[14]....
        /*00dc*/ 	.word	0x0001c300


	//   ....[15]....
        /*00e0*/ 	.word	0x0001c330


	//----- nvinfo : EIATTR_VRC_CTA_INIT_COUNT
	.align		4
.L_922:
        /*00e4*/ 	.byte	0x02, 0x4a
	.zero		1
	.zero		1


	//----- nvinfo : EIATTR_EXIT_INSTR_OFFSETS
	.align		4
        /*00e8*/ 	.byte	0x04, 0x1c
        /*00ea*/ 	.short	(.L_924 - .L_923)


	//   ....[0]....
.L_923:
        /*00ec*/ 	.word	0x00000470


	//   ....[1]....
        /*00f0*/ 	.word	0x00000af0


	//   ....[2]....
        /*00f4*/ 	.word	0x00000b20


	//   ....[3]....
        /*00f8*/ 	.word	0x0001c970


	//   ....[4]....
        /*00fc*/ 	.word	0x0001c990


	//----- nvinfo : EIATTR_CRS_STACK_SIZE
	.align		4
.L_924:
        /*0100*/ 	.byte	0x04, 0x1e
        /*0102*/ 	.short	(.L_926 - .L_925)
.L_925:
        /*0104*/ 	.word	0x00000000


	//----- nvinfo : EIATTR_CBANK_PARAM_SIZE
	.align		4
.L_926:
        /*0108*/ 	.byte	0x03, 0x19
        /*010a*/ 	.short	0x01d0


	//----- nvinfo : EIATTR_PARAM_CBANK
	.align		4
        /*010c*/ 	.byte	0x04, 0x0a
        /*010e*/ 	.short	(.L_928 - .L_927)
	.align		4
.L_927:
        /*0110*/ 	.word	index@(.nv.constant0._ZN5flash24flash_fwd_splitkv_kernelI23Flash_fwd_kernel_traitsILi32ELi64ELi256ELi4ELb0ELb0EN7cutlass10bfloat16_tE19Flash_kernel_traitsILi32ELi64ELi256ELi4ES3_EELb1ELb0ELb0ELb0ELb0ELb1ELb1ELb1EEEvNS_16Flash_fwd_paramsE)
        /*0114*/ 	.short	0x0380
        /*0116*/ 	.short	0x01d0


	//----- nvinfo : EIATTR_SW_WAR
	.align		4
.L_928:
        /*0118*/ 	.byte	0x04, 0x36
        /*011a*/ 	.short	(.L_930 - .L_929)
.L_929:
        /*011c*/ 	.word	0x00000008
.L_930:


//--------------------- .nv.info._ZN5flash24flash_fwd_splitkv_kernelI23Flash_fwd_kernel_traitsILi32ELi64ELi256ELi4ELb0ELb0EN7cutlass10bfloat16_tE19Flash_kernel_traitsILi32ELi64ELi256ELi4ES3_EELb1ELb0ELb0ELb1ELb1ELb0ELb0ELb0EEEvNS_16Flash_fwd_paramsE --------------------------
	.section	.nv.info._ZN5flash24flash_fwd_splitkv_kernelI23Flash_fwd_kernel_traitsILi32ELi64ELi256ELi4ELb0ELb0EN7cutlass10bfloat16_tE19Flash_kernel_traitsILi32ELi64ELi256ELi4ES3_EELb1ELb0ELb0ELb1ELb1ELb0ELb0ELb0EEEvNS_16Flash_fwd_paramsE,"",@"SHT_CUDA_INFO"
	.sectionflags	@""
	.align	4


	//----- nvinfo : EIATTR_CUDA_API_VERSION
	.align		4
        /*0000*/ 	.byte	0x04, 0x37
        /*0002*/ 	.short	(.L_932 - .L_931)
.L_931:
        /*0004*/ 	.word	0x00000082


	//----- nvinfo : EIATTR_KPARAM_INFO
	.align		4
.L_932:
        /*0008*/ 	.byte	0x04, 0x17
        /*000a*/ 	.short	(.L_934 - .L_933)
.L_933:
        /*000c*/ 	.word	0x00000000
        /*0010*/ 	.short	0x0000
        /*0012*/ 	.short	0x0000
        /*0014*/ 	.byte	0x00, 0xf0, 0x41, 0x07


	//----- nvinfo : EIATTR_SPARSE_MMA_MASK
	.align		4
.L_934:
        /*0018*/ 	.byte	0x03, 0x50
        /*001a*/ 	.short	0x0000


	//----- nvinfo : EIATTR_MAXREG_COUNT
	.align		4
        /*001c*/ 	.byte	0x03, 0x1b
        /*001e*/ 	.short	0x00ff


	//----- nvinfo : EIATTR_NUM_BARRIERS
	.align		4
        /*0020*/ 	.byte	0x02, 0x4c
        /*0022*/ 	.byte	0x01
	.zero		1


	//----- nvinfo : EIATTR_MERCURY_ISA_VERSION
	.align		4
        /*0024*/ 	.byte	0x03, 0x5f
        /*0026*/ 	.short	0x0101


	//----- nvinfo : EIATTR_COOP_GROUP_MASK_REGIDS
	.align		4
        /*0028*/ 	.byte	0x04, 0x29
        /*002a*/ 	.short	(.L_936 - .L_935)


	//   ....[0]....
.L_935:
        /*002c*/ 	.word	0xffffffff


	//   ....[1]....
        /*0030*/ 	.word	0xffffffff


	//   ....[2]....
        /*0034*/ 	.word	0xffffffff


	//   ....[3]....
        /*0038*/ 	.word	0xffffffff


	//   ....[4]....
        /*003c*/ 	.word	0xffffffff


	//   ....[5]....
        /*0040*/ 	.word	0xffffffff


	//   ....[6]....
        /*0044*/ 	.word	0xffffffff


	//   ....[7]....
        /*0048*/ 	.word	0xffffffff


	//   ....[8]....
        /*004c*/ 	.word	0xffffffff


	//   ....[9]....
        /*0050*/ 	.word	0xffffffff


	//   ....[10]....
        /*0054*/ 	.word	0xffffffff


	//   ....[11]....
        /*0058*/ 	.word	0xffffffff


	//----- nvinfo : EIATTR_COOP_GROUP_INSTR_OFFSETS
	.align		4
.L_936:
        /*005c*/ 	.byte	0x04, 0x28
        /*005e*/ 	.short	(.L_938 - .L_937)


	//   ....[0]....
.L_937:
        /*0060*/ 	.word	0x00003e30


	//   ....[1]....
        /*0064*/ 	.word	0x00003e50


	//   ....[2]....
        /*0068*/ 	.word	0x00003e90


	//   ....[3]....
        /*006c*/ 	.word	0x00003ea0


	//   ....[4]....
        /*0070*/ 	.word	0x00007b50


	//   ....[5]....
        /*0074*/ 	.word	0x00007b60


	//   ....[6]....
        /*0078*/ 	.word	0x00007b90


	//   ....[7]....
        /*007c*/ 	.word	0x00007ba0


	//   ....[8]....
        /*0080*/ 	.word	0x00009ff0


	//   ....[9]....
        /*0084*/ 	.word	0x0000a030


	//   ....[10]....
        /*0088*/ 	.word	0x0000a120


	//   ....[11]....
        /*008c*/ 	.word	0x0000a140


	//----- nvinfo : EIATTR_VRC_CTA_INIT_COUNT
	.align		4
.L_938:
        /*0090*/ 	.byte	0x02, 0x4a
	.zero		1
	.zero		1


	//----- nvinfo : EIATTR_EXIT_INSTR_OFFSETS
	.align		4
        /*0094*/ 	.byte	0x04, 0x1c
        /*0096*/ 	.short	(.L_940 - .L_939)


	//   ....[0]....
.L_939:
        /*0098*/ 	.word	0x00000170


	//   ....[1]....
        /*009c*/ 	.word	0x00000580


	//   ....[2]....
        /*00a0*/ 	.word	0x000005b0


	//   ....[3]....
        /*00a4*/ 	.word	0x0000a7c0


	//----- nvinfo : EIATTR_CRS_STACK_SIZE
	.align		4
.L_940:
        /*00a8*/ 	.byte	0x04, 0x1e
        /*00aa*/ 	.short	(.L_942 - .L_941)
.L_941:
        /*00ac*/ 	.word	0x00000000


	//----- nvinfo : EIATTR_CBANK_PARAM_SIZE
	.align		4
.L_942:
        /*00b0*/ 	.byte	0x03, 0x19
        /*00b2*/ 	.short	0x01d0


	//----- nvinfo : EIATTR_PARAM_CBANK
	.align		4
        /*00b4*/ 	.byte	0x04, 0x0a
        /*00b6*/ 	.short	(.L_944 - .L_943)
	.align		4
.L_943:
        /*00b8*/ 	.word	index@(.nv.constant0._ZN5flash24flash_fwd_splitkv_kernelI23Flash_fwd_kernel_traitsILi32ELi64ELi256ELi4ELb0ELb0EN7cutlass10bfloat16_tE19Flash_kernel_traitsILi32ELi64ELi256ELi4ES3_EELb1ELb0ELb0ELb1ELb1ELb0ELb0ELb0EEEvNS_16Flash_fwd_paramsE)
        /*00bc*/ 	.short	0x0380
        /*00be*/ 	.short	0x01d0


	//----- nvinfo : EIATTR_SW_WAR
	.align		4
.L_944:
        /*00c0*/ 	.byte	0x04, 0x36
        /*00c2*/ 	.short	(.L_946 - .L_945)
.L_945:
        /*00c4*/ 	.word	0x00000008
.L_946:


//--------------------- .nv.info._ZN5flash24flash_fwd_splitkv_kernelI23Flash_fwd_kernel_traitsILi32ELi64ELi256ELi4ELb0ELb0EN7cutlass10bfloat16_tE19Flash_kernel_traitsILi32ELi64ELi256ELi4ES3_EELb1ELb0ELb0ELb1ELb1ELb1ELb0ELb0EEEvNS_16Flash_fwd_paramsE --------------------------
	.section	.nv.info._ZN5flash24flash_fwd_splitkv_kernelI23Flash_fwd_kernel_traitsILi32ELi64ELi256ELi4ELb0ELb0EN7cutlass10bfloat16_tE19Flash_kernel_traitsILi32ELi64ELi256ELi4ES3_EELb1ELb0ELb0ELb1ELb1ELb1ELb0ELb0EEEvNS_16Flash_fwd_paramsE,"",@"SHT_CUDA_INFO"
	.sectionflags	@""
	.align	4


	//----- nvinfo : EIATTR_CUDA_API_VERSION
	.align		4
        /*0000*/ 	.byte	0x04, 0x37
        /*0002*/ 	.short	(.L_948 - .L_947)
.L_947:
        /*0004*/ 	.word	0x00000082


	//----- nvinfo : EIATTR_KPARAM_INFO
	.align		4
.L_948:
        /*0008*/ 	.byte	0x04, 0x17
        /*000a*/ 	.short	(.L_950 - .L_949)
.L_949:
        /*000c*/ 	.word	0x00000000
        /*0010*/ 	.short	0x0000
        /*0012*/ 	.short	0x0000
        /*0014*/ 	.byte	0x00, 0xf0, 0x41, 0x07


	//----- nvinfo : EIATTR_SPARSE_MMA_MASK
	.align		4
.L_950:
        /*0018*/ 	.byte	0x03, 0x50
        /*001a*/ 	.short	0x0000


	//----- nvinfo : EIATTR_MAXREG_COUNT
	.align		4
        /*001c*/ 	.byte	0x03, 0x1b
        /*001e*/ 	.short	0x00ff


	//----- nvinfo : EIATTR_NUM_BARRIERS
	.align		4
        /*0020*/ 	.byte	0x02, 0x4c
        /*0022*/ 	.byte	0x01
	.zero		1


	//----- nvinfo : EIATTR_MERCURY_ISA_VERSION
	.align		4
        /*0024*/ 	.byte	0x03, 0x5f
        /*0026*/ 	.short	0x0101


	//----- nvinfo : EIATTR_COOP_GROUP_MASK_REGIDS
	.align		4
        /*0028*/ 	.byte	0x04, 0x29
        /*002a*/ 	.short	(.L_952 - .L_951)


	//   ....[0]....
.L_951:
        /*002c*/ 	.word	0xffffffff


	//   ....[1]....
        /*0030*/ 	.word	0xffffffff


	//   ....[2]....
        /*0034*/ 	.word	0xffffffff


	//   ....[3]....
        /*0038*/ 	.word	0xffffffff


	//   ....[4]....
        /*003c*/ 	.word	0xffffffff


	//   ....[5]....
        /*0040*/ 	.word	0xffffffff


	//   ....[6]....
        /*0044*/ 	.word	0xffffffff


	//   ....[7]....
        /*0048*/ 	.word	0xffffffff


	//   ....[8]....
        /*004c*/ 	.word	0xffffffff


	//   ....[9]....
        /*0050*/ 	.word	0xffffffff


	//   ....[10]....
        /*0054*/ 	.word	0xffffffff


	//   ....[11]....
        /*0058*/ 	.word	0xffffffff


	//----- nvinfo : EIATTR_COOP_GROUP_INSTR_OFFSETS
	.align		4
.L_952:
        /*005c*/ 	.byte	0x04, 0x28
        /*005e*/ 	.short	(.L_954 - .L_953)


	//   ....[0]....
.L_953:
        /*0060*/ 	.word	0x00004e20


	//   ....[1]....
        /*0064*/ 	.word	0x00004e40


	//   ....[2]....
        /*0068*/ 	.word	0x00004e90


	//   ....[3]....
        /*006c*/ 	.word	0x00004ea0


	//   ....[4]....
        /*0070*/ 	.word	0x00009b50


	//   ....[5]....
        /*0074*/ 	.word	0x00009b80


	//   ....[6]....
        /*0078*/ 	.word	0x00009bf0


	//   ....[7]....
        /*007c*/ 	.word	0x00009c00


	//   ....[8]....
        /*0080*/ 	.word	0x0000bfe0


	//   ....[9]....
        /*0084*/ 	.word	0x0000c020


	//   ....[10]....
        /*0088*/ 	.word	0x0000c0e0


	//   ....[11]....
        /*008c*/ 	.word	0x0000c110


	//----- nvinfo : EIATTR_VRC_CTA_INIT_COUNT
	.align		4
.L_954:
        /*0090*/ 	.byte	0x02, 0x4a
	.zero		1
	.zero		1


	//----- nvinfo : EIATTR_EXIT_INSTR_OFFSETS
	.align		4
        /*0094*/ 	.byte	0x04, 0x1c
        /*0096*/ 	.short	(.L_956 - .L_955)


	//   ....[0]....
.L_955:
        /*0098*/ 	.word	0x00000170


	//   ....[1]....
        /*009c*/ 	.word	0x00000580


	//   ....[2]....
        /*00a0*/ 	.word	0x000005b0


	//   ....[3]....
        /*00a4*/ 	.word	0x0000c7b0


	//----- nvinfo : EIATTR_CRS_STACK_SIZE
	.align		4
.L_956:
        /*00a8*/ 	.byte	0x04, 0x1e
        /*00aa*/ 	.short	(.L_958 - .L_957)
.L_957:
        /*00ac*/ 	.word	0x00000000


	//----- nvinfo : EIATTR_CBANK_PARAM_SIZE
	.align		4
.L_958:
        /*00b0*/ 	.byte	0x03, 0x19
        /*00b2*/ 	.short	0x01d0


	//----- nvinfo : EIATTR_PARAM_CBANK
	.align		4
        /*00b4*/ 	.byte	0x04, 0x0a
        /*00b6*/ 	.short	(.L_960 - .L_959)
	.align		4
.L_959:
        /*00b8*/ 	.word	index@(.nv.constant0._ZN5flash24flash_fwd_splitkv_kernelI23Flash_fwd_kernel_traitsILi32ELi64ELi256ELi4ELb0ELb0EN7cutlass10bfloat16_tE19Flash_kernel_traitsILi32ELi64ELi256ELi4ES3_EELb1ELb0ELb0ELb1ELb1ELb1ELb0ELb0EEEvNS_16Flash_fwd_paramsE)
        /*00bc*/ 	.short	0x0380
        /*00be*/ 	.short	0x01d0


	//----- nvinfo : EIATTR_SW_WAR
	.align		4
.L_960:
        /*00c0*/ 	.byte	0x04, 0x36
        /*00c2*/ 	.short	(.L_962 - .L_961)
.L_961:
        /*00c4*/ 	.word	0x00000008
.L_962:


//--------------------- .nv.info._ZN5flash24flash_fwd_splitkv_kernelI23Flash_fwd_kernel_traitsILi32ELi64ELi256ELi4ELb0ELb0EN7cutlass10bfloat16_tE19Flash_kernel_traitsILi32ELi64ELi256ELi4ES3_EELb1ELb0ELb0ELb1ELb1ELb0ELb1ELb0EEEvNS_16Flash_fwd_paramsE --------------------------
	.section	.nv.info._ZN5flash24flash_fwd_splitkv_kernelI23Flash_fwd_kernel_traitsILi32ELi64ELi256ELi4ELb0ELb0EN7cutlass10bfloat16_tE19Flash_kernel_traitsILi32ELi64ELi256ELi4ES3_EELb1ELb0ELb0ELb1ELb1ELb0ELb1ELb0EEEvNS_16Flash_fwd_paramsE,"",@"SHT_CUDA_INFO"
	.sectionflags	@""
	.align	4


	//----- nvinfo : EIATTR_CUDA_API_VERSION
	.align		4
        /*0000*/ 	.byte	0x04, 0x37
        /*0002*/ 	.short	(.L_964 - .L_963)
.L_963:
        /*0004*/ 	.word	0x00000082


	//----- nvinfo : EIATTR_KPARAM_INFO
	.align		4
.L_964:
        /*0008*/ 	.byte	0x04, 0x17
        /*000a*/ 	.short	(.L_966 - .L_965)
.L_965:
        /*000c*/ 	.word	0x00000000
        /*0010*/ 	.short	0x0000
        /*0012*/ 	.short	0x0000
        /*0014*/ 	.byte	0x00, 0xf0, 0x41, 0x07


	//----- nvinfo : EIATTR_SPARSE_MMA_MASK
	.align		4
.L_966:
        /*0018*/ 	.byte	0x03, 0x50
        /*001a*/ 	.short	0x0000


	//----- nvinfo : EIATTR_MAXREG_COUNT
	.align		4
        /*001c*/ 	.byte	0x03, 0x1b
        /*001e*/ 	.short	0x00ff


	//----- nvinfo : EIATTR_NUM_BARRIERS
	.align		4
        /*0020*/ 	.byte	0x02, 0x4c
        /*0022*/ 	.byte	0x01
	.zero		1


	//----- nvinfo : EIATTR_MERCURY_ISA_VERSION
	.align		4
        /*0024*/ 	.byte	0x03, 0x5f
        /*0026*/ 	.short	0x0101


	//----- nvinfo : EIATTR_COOP_GROUP_MASK_REGIDS
	.align		4
        /*0028*/ 	.byte	0x04, 0x29
        /*002a*/ 	.short	(.L_968 - .L_967)


	//   ....[0]....
.L_967:
        /*002c*/ 	.word	0xffffffff


	//   ....[1]....
        /*0030*/ 	.word	0xffffffff


	//   ....[2]....
        /*0034*/ 	.word	0xffffffff


	//   ....[3]....
        /*0038*/ 	.word	0xffffffff


	//   ....[4]....
        /*003c*/ 	.word	0xffffffff


	//   ....[5]....
        /*0040*/ 	.word	0xffffffff


	//   ....[6]....
        /*0044*/ 	.word	0xffffffff


	//   ....[7]....
        /*0048*/ 	.word	0xffffffff


	//   ....[8]....
        /*004c*/ 	.word	0xffffffff


	//   ....[9]....
        /*0050*/ 	.word	0xffffffff


	//   ....[10]....
        /*0054*/ 	.word	0xffffffff


	//   ....[11]....
        /*0058*/ 	.word	0xffffffff


	//----- nvinfo : EIATTR_COOP_GROUP_INSTR_OFFSETS
	.align		4
.L_968:
        /*005c*/ 	.byte	0x04, 0x28
        /*005e*/ 	.short	(.L_970 - .L_969)


	//   ....[0]....
.L_969:
        /*0060*/ 	.word	0x00004190


	//   ....[1]....
        /*0064*/ 	.word	0x000041c0


	//   ....[2]....
        /*0068*/ 	.word	0x000041f0


	//   ....[3]....
        /*006c*/ 	.word	0x00004200


	//   ....[4]....
        /*0070*/ 	.word	0x00007ed0


	//   ....[5]....
        /*0074*/ 	.word	0x00007ee0


	//   ....[6]....
        /*0078*/ 	.word	0x00007f10


	//   ....[7]....
        /*007c*/ 	.word	0x00007f20


	//   ....[8]....
        /*0080*/ 	.word	0x0000a360


	//   ....[9]....
        /*0084*/ 	.word	0x0000a3a0


	//   ....[10]....
        /*0088*/ 	.word	0x0000a470


	//   ....[11]....
        /*008c*/ 	.word	0x0000a490


	//----- nvinfo : EIATTR_VRC_CTA_INIT_COUNT
	.align		4
.L_970:
        /*0090*/ 	.byte	0x02, 0x4a
	.zero		1
	.zero		1


	//----- nvinfo : EIATTR_EXIT_INSTR_OFFSETS
	.align		4
        /*0094*/ 	.byte	0x04, 0x1c
        /*0096*/ 	.short	(.L_972 - .L_971)


	//   ....[0]....
.L_971:
        /*0098*/ 	.word	0x00000290


	//   ....[1]....
        /*009c*/ 	.word	0x00000880


	//   ....[2]....
        /*00a0*/ 	.word	0x000008b0


	//   ....[3]....
        /*00a4*/ 	.word	0x0000aa40


	//----- nvinfo : EIATTR_CRS_STACK_SIZE
	.align		4
.L_972:
        /*00a8*/ 	.byte	0x04, 0x1e
        /*00aa*/ 	.short	(.L_974 - .L_973)
.L_973:
        /*00ac*/ 	.word	0x00000000


	//----- nvinfo : EIATTR_CBANK_PARAM_SIZE
	.align		4
.L_974:
        /*00b0*/ 	.byte	0x03, 0x19
        /*00b2*/ 	.short	0x01d0


	//----- nvinfo : EIATTR_PARAM_CBANK
	.align		4
        /*00b4*/ 	.byte	0x04, 0x0a
        /*00b6*/ 	.short	(.L_976 - .L_975)
	.align		4
.L_975:
        /*00b8*/ 	.word	index@(.nv.constant0._ZN5flash24flash_fwd_splitkv_kernelI23Flash_fwd_kernel_traitsILi32ELi64ELi256ELi4ELb0ELb0EN7cutlass10bfloat16_tE19Flash_kernel_traitsILi32ELi64ELi256ELi4ES3_EELb1ELb0ELb0ELb1ELb1ELb0ELb1ELb0EEEvNS_16Flash_fwd_paramsE)
        /*00bc*/ 	.short	0x0380
        /*00be*/ 	.short	0x01d0


	//----- nvinfo : EIATTR_SW_WAR
	.align		4
.L_976:
        /*00c0*/ 	.byte	0x04, 0x36
        /*00c2*/ 	.short	(.L_978 - .L_977)
.L_977:
        /*00c4*/ 	.word	0x00000008
.L_978:


//--------------------- .nv.info._ZN5flash24flash_fwd_splitkv_kernelI23Flash_fwd_kernel_traitsILi32ELi64ELi256ELi4ELb0ELb0EN7cutlass10bfloat16_tE19Flash_kernel_traitsILi32ELi64ELi256ELi4ES3_EELb1ELb0ELb0ELb1ELb1ELb1ELb1ELb0EEEvNS_16Flash_fwd_paramsE --------------------------
	.section	.nv.info._ZN5flash24flash_fwd_splitkv_kernelI23Flash_fwd_kernel_traitsILi32ELi64ELi256ELi4ELb0ELb0EN7cutlass10bfloat16_tE19Flash_kernel_traitsILi32ELi64ELi256ELi4ES3_EELb1ELb0ELb0ELb1ELb1ELb1ELb1ELb0EEEvNS_16Flash_fwd_paramsE,"",@"SHT_CUDA_INFO"
	.sectionflags	@""
	.align	4


	//----- nvinfo : EIATTR_CUDA_API_VERSION
	.align		4
        /*0000*/ 	.byte	0x04, 0x37
        /*0002*/ 	.short	(.L_980 - .L_979)
.L_979:
        /*0004*/ 	.word	0x00000082


	//----- nvinfo : EIATTR_KPARAM_INFO
	.align		4
.L_980:
        /*0008*/ 	.byte	0x04, 0x17
        /*000a*/ 	.short	(.L_982 - .L_981)
.L_981:
        /*000c*/ 	.word	0x00000000
        /*0010*/ 	.short	0x0000
        /*0012*/ 	.short	0x0000
        /*0014*/ 	.byte	0x00, 0xf0, 0x41, 0x07


	//----- nvinfo : EIATTR_SPARSE_MMA_MASK
	.align		4
.L_982:
        /*0018*/ 	.byte	0x03, 0x50
        /*001a*/ 	.short	0x0000


	//----- nvinfo : EIATTR_MAXREG_COUNT
	.align		4
        /*001c*/ 	.byte	0x03, 0x1b
        /*001e*/ 	.short	0x00ff


	//----- nvinfo : EIATTR_NUM_BARRIERS
	.align		4
        /*0020*/ 	.byte	0x02, 0x4c
        /*0022*/ 	.byte	0x01
	.zero		1


	//----- nvinfo : EIATTR_ANNOTATIONS
	.align		4
        /*0024*/ 	.byte	0x04, 0x55
        /*0026*/ 	.short	(.L_984 - .L_983)


	//   ....[0]....
.L_983:
        /*0028*/ 	.word	0x00000001
        /*002c*/ 	.byte	0xf0, 0x81, 0x00, 0x00, 0x01, 0x00, 0x00, 0x00, 0xf0, 0x84, 0x00, 0x00, 0x01, 0x00, 0x00, 0x00
        /*003c*/ 	.byte	0xd0, 0x9a, 0x00, 0x00, 0x01, 0x00, 0x00, 0x00, 0x00, 0x9b, 0x00, 0x00


	//----- nvinfo : EIATTR_MERCURY_ISA_VERSION
	.align		4
.L_984:
        /*0048*/ 	.byte	0x03, 0x5f
        /*004a*/ 	.short	0x0101


	//----- nvinfo : EIATTR_COOP_GROUP_MASK_REGIDS
	.align		4
        /*004c*/ 	.byte	0x04, 0x29
        /*004e*/ 	.short	(.L_986 - .L_985)


	//   ....[0]....
.L_985:
        /*0050*/ 	.word	0xffffffff


	//   ....[1]....
        /*0054*/ 	.word	0xffffffff


	//   ....[2]....
        /*0058*/ 	.word	0xffffffff


	//   ....[3]....
        /*005c*/ 	.word	0xffffffff


	//   ....[4]....
        /*0060*/ 	.word	0xffffffff


	//   ....[5]....
        /*0064*/ 	.word	0xffffffff


	//   ....[6]....
        /*0068*/ 	.word	0xffffffff


	//   ....[7]....
        /*006c*/ 	.word	0xffffffff


	//   ....[8]....
        /*0070*/ 	.word	0xffffffff


	//   ....[9]....
        /*0074*/ 	.word	0xffffffff


	//   ....[10]....
        /*0078*/ 	.word	0xffffffff


	//   ....[11]....
        /*007c*/ 	.word	0xffffffff


	//----- nvinfo : EIATTR_COOP_GROUP_INSTR_OFFSETS
	.align		4
.L_986:
        /*0080*/ 	.byte	0x04, 0x28
        /*0082*/ 	.short	(.L_988 - .L_987)


	//   ....[0]....
.L_987:
        /*0084*/ 	.word	0x00005190


	//   ....[1]....
        /*0088*/ 	.word	0x000051c0


	//   ....[2]....
        /*008c*/ 	.word	0x00005210


	//   ....[3]....
        /*0090*/ 	.word	0x00005220


	//   ....[4]....
        /*0094*/ 	.word	0x00009f60


	//   ....[5]....
        /*0098*/ 	.word	0x00009f80


	//   ....[6]....
        /*009c*/ 	.word	0x00009fa0


	//   ....[7]....
        /*00a0*/ 	.word	0x00009fc0


	//   ....[8]....
        /*00a4*/ 	.word	0x0000c3a0


	//   ....[9]....
        /*00a8*/ 	.word	0x0000c3e0


	//   ....[10]....
        /*00ac*/ 	.word	0x0000c490


	//   ....[11]....
        /*00b0*/ 	.word	0x0000c4b0


	//----- nvinfo : EIATTR_VRC_CTA_INIT_COUNT
	.align		4
.L_988:
        /*00b4*/ 	.byte	0x02, 0x4a
	.zero		1
	.zero		1


	//----- nvinfo : EIATTR_EXIT_INSTR_OFFSETS
	.align		4
        /*00b8*/ 	.byte	0x04, 0x1c
        /*00ba*/ 	.short	(.L_990 - .L_989)


	//   ....[0]....
.L_989:
        /*00bc*/ 	.word	0x000002a0


	//   ....[1]....
        /*00c0*/ 	.word	0x00000890


	//   ....[2]....
        /*00c4*/ 	.word	0x000008c0


	//   ....[3]....
        /*00c8*/ 	.word	0x0000ca80


	//----- nvinfo : EIATTR_CRS_STACK_SIZE
	.align		4
.L_990:
        /*00cc*/ 	.byte	0x04, 0x1e
        /*00ce*/ 	.short	(.L_992 - .L_991)
.L_991:
        /*00d0*/ 	.word	0x00000000


	//----- nvinfo : EIATTR_CBANK_PARAM_SIZE
	.align		4
.L_992:
        /*00d4*/ 	.byte	0x03, 0x19
        /*00d6*/ 	.short	0x01d0


	//----- nvinfo : EIATTR_PARAM_CBANK
	.align		4
        /*00d8*/ 	.byte	0x04, 0x0a
        /*00da*/ 	.short	(.L_994 - .L_993)
	.align		4
.L_993:
        /*00dc*/ 	.word	index@(.nv.constant0._ZN5flash24flash_fwd_splitkv_kernelI23Flash_fwd_kernel_traitsILi32ELi64ELi256ELi4ELb0ELb0EN7cutlass10bfloat16_tE19Flash_kernel_traitsILi32ELi64ELi256ELi4ES3_EELb1ELb0ELb0ELb1ELb1ELb1ELb1ELb0EEEvNS_16Flash_fwd_paramsE)
        /*00e0*/ 	.short	0x0380
        /*00e2*/ 	.short	0x01d0


	//----- nvinfo : EIATTR_SW_WAR
	.align		4
.L_994:
        /*00e4*/ 	.byte	0x04, 0x36
        /*00e6*/ 	.short	(.L_996 - .L_995)
.L_995:
        /*00e8*/ 	.word	0x00000008
.L_996:


//--------------------- .nv.info._ZN5flash24flash_fwd_splitkv_kernelI23Flash_fwd_kernel_traitsILi32ELi64ELi256ELi4ELb0ELb0EN7cutlass10bfloat16_tE19Flash_kernel_traitsILi32ELi64ELi256ELi4ES3_EELb1ELb0ELb0ELb0ELb1ELb0ELb0ELb0EEEvNS_16Flash_fwd_paramsE --------------------------
	.section	.nv.info._ZN5flash24flash_fwd_splitkv_kernelI23Flash_fwd_kernel_traitsILi32ELi64ELi256ELi4ELb0ELb0EN7cutlass10bfloat16_tE19Flash_kernel_traitsILi32ELi64ELi256ELi4ES3_EELb1ELb0ELb0ELb0ELb1ELb0ELb0ELb0EEEvNS_16Flash_fwd_paramsE,"",@"SHT_CUDA_INFO"
	.sectionflags	@""
	.align	4


	//----- nvinfo : EIATTR_CUDA_API_VERSION
	.align		4
        /*0000*/ 	.byte	0x04, 0x37
        /*0002*/ 	.short	(.L_998 - .L_997)
.L_997:
        /*0004*/ 	.word	0x00000082


	//----- nvinfo : EIATTR_KPARAM_INFO
	.align		4
.L_998:
        /*0008*/ 	.byte	0x04, 0x17
        /*000a*/ 	.short	(.L_1000 - .L_999)
.L_999:
        /*000c*/ 	.word	0x00000000
        /*0010*/ 	.short	0x0000
        /*0012*/ 	.short	0x0000
        /*0014*/ 	.byte	0x00, 0xf0, 0x41, 0x07


	//----- nvinfo : EIATTR_SPARSE_MMA_MASK
	.align		4
.L_1000:
        /*0018*/ 	.byte	0x03, 0x50
        /*001a*/ 	.short	0x0000


	//----- nvinfo : EIATTR_MAXREG_COUNT
	.align		4
        /*001c*/ 	.byte	0x03, 0x1b
        /*001e*/ 	.short	0x00ff


	//----- nvinfo : EIATTR_NUM_BARRIERS
	.align		4
        /*0020*/ 	.byte	0x02, 0x4c
        /*0022*/ 	.byte	0x01
	.zero		1


	//----- nvinfo : EIATTR_MERCURY_ISA_VERSION
	.align		4
        /*0024*/ 	.byte	0x03, 0x5f
        /*0026*/ 	.short	0x0101


	//----- nvinfo : EIATTR_COOP_GROUP_MASK_REGIDS
	.align		4
        /*0028*/ 	.byte	0x04, 0x29
        /*002a*/ 	.short	(.L_1002 - .L_1001)


	//   ....[0]....
.L_1001:
        /*002c*/ 	.word	0xffffffff


	//   ....[1]....
        /*0030*/ 	.word	0xffffffff


	//   ....[2]....
        /*0034*/ 	.word	0xffffffff


	//   ....[3]....
        /*0038*/ 	.word	0xffffffff


	//   ....[4]....
        /*003c*/ 	.word	0xffffffff


	//   ....[5]....
        /*0040*/ 	.word	0xffffffff


	//   ....[6]....
        /*0044*/ 	.word	0xffffffff


	//   ....[7]....
        /*0048*/ 	.word	0xffffffff


	//   ....[8]....
        /*004c*/ 	.word	0xffffffff


	//   ....[9]....
        /*0050*/ 	.word	0xffffffff


	//   ....[10]....
        /*0054*/ 	.word	0xffffffff


	//   ....[11]....
        /*0058*/ 	.word	0xffffffff


	//   ....[12]....
        /*005c*/ 	.word	0xffffffff


	//   ....[13]....
        /*0060*/ 	.word	0xffffffff


	//   ....[14]....
        /*0064*/ 	.word	0xffffffff


	//   ....[15]....
        /*0068*/ 	.word	0xffffffff


	//----- nvinfo : EIATTR_COOP_GROUP_INSTR_OFFSETS
	.align		4
.L_1002:
        /*006c*/ 	.byte	0x04, 0x28
        /*006e*/ 	.short	(.L_1004 - .L_1003)


	//   ....[0]....
.L_1003:
        /*0070*/ 	.word	0x00004790


	//   ....[1]....
        /*0074*/ 	.word	0x00004820


	//   ....[2]....
        /*0078*/ 	.word	0x00004850


	//   ....[3]....
        /*007c*/ 	.word	0x000048b0


	//   ....[4]....
        /*0080*/ 	.word	0x000095d0


	//   ....[5]....
        /*0084*/ 	.word	0x000095f0


	//   ....[6]....
        /*0088*/ 	.word	0x00009620


	//   ....[7]....
        /*008c*/ 	.word	0x00009630


	//   ....[8]....
        /*0090*/ 	.word	0x0000d280


	//   ....[9]....
        /*0094*/ 	.word	0x0000d2a0


	//   ....[10]....
        /*0098*/ 	.word	0x0000d2d0


	//   ....[11]....
        /*009c*/ 	.word	0x0000d2e0


	//   ....[12]....
        /*00a0*/ 	.word	0x0000f6f0


	//   ....[13]....
        /*00a4*/ 	.word	0x0000f770


	//   ....[14]....
        /*00a8*/ 	.word	0x0000f7a0


	//   ....[15]....
        /*00ac*/ 	.word	0x0000f7d0


	//----- nvinfo : EIATTR_VRC_CTA_INIT_COUNT
	.align		4
.L_1004:
        /*00b0*/ 	.byte	0x02, 0x4a
	.zero		1
	.zero		1


	//----- nvinfo : EIATTR_EXIT_INSTR_OFFSETS
	.align		4
        /*00b4*/ 	.byte	0x04, 0x1c
        /*00b6*/ 	.short	(.L_1006 - .L_1005)


	//   ....[0]....
.L_1005:
        /*00b8*/ 	.word	0x00000340


	//   ....[1]....
        /*00bc*/ 	.word	0x00000890


	//   ....[2]....
        /*00c0*/ 	.word	0x000008c0


	//   ....[3]....
        /*00c4*/ 	.word	0x0000ff70


	//   ....[4]....
        /*00c8*/ 	.word	0x00010040


	//----- nvinfo : EIATTR_CRS_STACK_SIZE
	.align		4
.L_1006:
        /*00cc*/ 	.byte	0x04, 0x1e
        /*00ce*/ 	.short	(.L_1008 - .L_1007)
.L_1007:
        /*00d0*/ 	.word	0x00000000


	//----- nvinfo : EIATTR_CBANK_PARAM_SIZE
	.align		4
.L_1008:
        /*00d4*/ 	.byte	0x03, 0x19
        /*00d6*/ 	.short	0x01d0


	//----- nvinfo : EIATTR_PARAM_CBANK
	.align		4
        /*00d8*/ 	.byte	0x04, 0x0a
        /*00da*/ 	.short	(.L_1010 - .L_1009)
	.align		4
.L_1009:
        /*00dc*/ 	.word	index@(.nv.constant0._ZN5flash24flash_fwd_splitkv_kernelI23Flash_fwd_kernel_traitsILi32ELi64ELi256ELi4ELb0ELb0EN7cutlass10bfloat16_tE19Flash_kernel_traitsILi32ELi64ELi256ELi4ES3_EELb1ELb0ELb0ELb0ELb1ELb0ELb0ELb0EEEvNS_16Flash_fwd_paramsE)
        /*00e0*/ 	.short	0x0380
        /*00e2*/ 	.short	0x01d0


	//----- nvinfo : EIATTR_SW_WAR
	.align		4
.L_1010:
        /*00e4*/ 	.byte	0x04, 0x36
        /*00e6*/ 	.short	(.L_1012 - .L_1011)
.L_1011:
        /*00e8*/ 	.word	0x00000008
.L_1012:


//--------------------- .nv.info._ZN5flash24flash_fwd_splitkv_kernelI23Flash_fwd_kernel_traitsILi32ELi64ELi256ELi4ELb0ELb0EN7cutlass10bfloat16_tE19Flash_kernel_traitsILi32ELi64ELi256ELi4ES3_EELb1ELb0ELb0ELb0ELb1ELb1ELb0ELb0EEEvNS_16Flash_fwd_paramsE --------------------------
	.section	.nv.info._ZN5flash24flash_fwd_splitkv_kernelI23Flash_fwd_kernel_traitsILi32ELi64ELi256ELi4ELb0ELb0EN7cutlass10bfloat16_tE19Flash_kernel_traitsILi32ELi64ELi256ELi4ES3_EELb1ELb0ELb0ELb0ELb1ELb1ELb0ELb0EEEvNS_16Flash_fwd_paramsE,"",@"SHT_CUDA_INFO"
	.sectionflags	@""
	.align	4


	//----- nvinfo : EIATTR_CUDA_API_VERSION
	.align		4
        /*0000*/ 	.byte	0x04, 0x37
        /*0002*/ 	.short	(.L_1014 - .L_1013)
.L_1013:
        /*0004*/ 	.word	0x00000082


	//----- nvinfo : EIATTR_KPARAM_INFO
	.align		4
.L_1014:
        /*0008*/ 	.byte	0x04, 0x17
        /*000a*/ 	.short	(.L_1016 - .L_1015)
.L_1015:
        /*000c*/ 	.word	0x00000000
        /*0010*/ 	.short	0x0000
        /*0012*/ 	.short	0x0000
        /*0014*/ 	.byte	0x00, 0xf0, 0x41, 0x07


	//----- nvinfo : EIATTR_SPARSE_MMA_MASK
	.align		4
.L_1016:
        /*0018*/ 	.byte	0x03, 0x50
        /*001a*/ 	.short	0x0000


	//----- nvinfo : EIATTR_MAXREG_COUNT
	.align		4
        /*001c*/ 	.byte	0x03, 0x1b
        /*001e*/ 	.short	0x00ff


	//----- nvinfo : EIATTR_NUM_BARRIERS
	.align		4
        /*0020*/ 	.byte	0x02, 0x4c
        /*0022*/ 	.byte	0x01
	.zero		1


	//----- nvinfo : EIATTR_ANNOTATIONS
	.align		4
        /*0024*/ 	.byte	0x04, 0x55
        /*0026*/ 	.short	(.L_1018 - .L_1017)


	//   ....[0]....
.L_1017:
        /*0028*/ 	.word	0x00000001
        /*002c*/ 	.byte	0xa0, 0xe7, 0x00, 0x00, 0x01, 0x00, 0x00, 0x00, 0x90, 0xe8, 0x00, 0x00, 0x01, 0x00, 0x00, 0x00
        /*003c*/ 	.byte	0xa0, 0xe8, 0x00, 0x00, 0x01, 0x00, 0x00, 0x00, 0xf0, 0xe9, 0x00, 0x00, 0x01, 0x00, 0x00, 0x00
        /*004c*/ 	.byte	0xf0, 0xea, 0x00, 0x00, 0x01, 0x00, 0x00, 0x00, 0x90, 0x00, 0x01, 0x00, 0x01, 0x00, 0x00, 0x00
        /*005c*/ 	.byte	0xc0, 0x00, 0x01, 0x00, 0x01, 0x00, 0x00, 0x00, 0xf0, 0x00, 0x01, 0x00, 0x01, 0x00, 0x00, 0x00
        /*006c*/ 	.byte	0x00, 0x01, 0x01, 0x00, 0x01, 0x00, 0x00, 0x00, 0x10, 0x01, 0x01, 0x00


	//----- nvinfo : EIATTR_MERCURY_ISA_VERSION
	.align		4
.L_1018:
        /*0078*/ 	.byte	0x03, 0x5f
        /*007a*/ 	.short	0x0101


	//----- nvinfo : EIATTR_COOP_GROUP_MASK_REGIDS
	.align		4
        /*007c*/ 	.byte	0x04, 0x29
        /*007e*/ 	.short	(.L_1020 - .L_1019)


	//   ....[0]....
.L_1019:
        /*0080*/ 	.word	0xffffffff


	//   ....[1]....
        /*0084*/ 	.word	0xffffffff


	//   ....[2]....
        /*0088*/ 	.word	0xffffffff


	//   ....[3]....
        /*008c*/ 	.word	0xffffffff


	//   ....[4]....
        /*0090*/ 	.word	0xffffffff


	//   ....[5]....
        /*0094*/ 	.word	0xffffffff


	//   ....[6]....
        /*0098*/ 	.word	0xffffffff


	//   ....[7]....
        /*009c*/ 	.word	0xffffffff


	//   ....[8]....
        /*00a0*/ 	.word	0xffffffff


	//   ....[9]....
        /*00a4*/ 	.word	0xffffffff


	//   ....[10]....
        /*00a8*/ 	.word	0xffffffff


	//   ....[11]....
        /*00ac*/ 	.word	0xffffffff


	//   ....[12]....
        /*00b0*/ 	.word	0xffffffff


	//   ....[13]....
        /*00b4*/ 	.word	0xffffffff


	//   ....[14]....
        /*00b8*/ 	.word	0xffffffff


	//   ....[15]....
        /*00bc*/ 	.word	0xffffffff


	//----- nvinfo : EIATTR_COOP_GROUP_INSTR_OFFSETS
	.align		4
.L_1020:
        /*00c0*/ 	.byte	0x04, 0x28
        /*00c2*/ 	.short	(.L_1022 - .L_1021)


	//   ....[0]....
.L_1021:
        /*00c4*/ 	.word	0x000058f0


	//   ....[1]....
        /*00c8*/ 	.word	0x00005930


	//   ....[2]....
        /*00cc*/ 	.word	0x00005970


	//   ....[3]....
        /*00d0*/ 	.word	0x00005990


	//   ....[4]....
        /*00d4*/ 	.word	0x0000b760


	//   ....[5]....
        /*00d8*/ 	.word	0x0000b770


	//   ....[6]....
        /*00dc*/ 	.word	0x0000b7a0


	//   ....[7]....
        /*00e0*/ 	.word	0x0000b7b0


	//   ....[8]....
        /*00e4*/ 	.word	0x00010550


	//   ....[9]....
        /*00e8*/ 	.word	0x00010560


	//   ....[10]....
        /*00ec*/ 	.word	0x00010590


	//   ....[11]....
        /*00f0*/ 	.word	0x000105a0


	//   ....[12]....
        /*00f4*/ 	.word	0x00012980


	//   ....[13]....
        /*00f8*/ 	.word	0x000129c0


	//   ....[14]....
        /*00fc*/ 	.word	0x00012a40


	//   ....[15]....
        /*0100*/ 	.word	0x00012a50


	//----- nvinfo : EIATTR_VRC_CTA_INIT_COUNT
	.align		4
.L_1022:
        /*0104*/ 	.byte	0x02, 0x4a
	.zero		1
	.zero		1


	//----- nvinfo : EIATTR_EXIT_INSTR_OFFSETS
	.align		4
        /*0108*/ 	.byte	0x04, 0x1c
        /*010a*/ 	.short	(.L_1024 - .L_1023)


	//   ....[0]....
.L_1023:
        /*010c*/ 	.word	0x00000350


	//   ....[1]....
        /*0110*/ 	.word	0x000008a0


	//   ....[2]....
        /*0114*/ 	.word	0x000008d0


	//   ....[3]....
        /*0118*/ 	.word	0x00013200


	//   ....[4]....
        /*011c*/ 	.word	0x000132d0


	//----- nvinfo : EIATTR_CRS_STACK_SIZE
	.align		4
.L_1024:
        /*0120*/ 	.byte	0x04, 0x1e
        /*0122*/ 	.short	(.L_1026 - .L_1025)
.L_1025:
        /*0124*/ 	.word	0x00000000


	//----- nvinfo : EIATTR_CBANK_PARAM_SIZE
	.align		4
.L_1026:
        /*0128*/ 	.byte	0x03, 0x19
        /*012a*/ 	.short	0x01d0


	//----- nvinfo : EIATTR_PARAM_CBANK
	.align		4
        /*012c*/ 	.byte	0x04, 0x0a
        /*012e*/ 	.short	(.L_1028 - .L_1027)
	.align		4
.L_1027:
        /*0130*/ 	.word	index@(.nv.constant0._ZN5flash24flash_fwd_splitkv_kernelI23Flash_fwd_kernel_traitsILi32ELi64ELi256ELi4ELb0ELb0EN7cutlass10bfloat16_tE19Flash_kernel_traitsILi32ELi64ELi256ELi4ES3_EELb1ELb0ELb0ELb0ELb1ELb1ELb0ELb0EEEvNS_16Flash_fwd_paramsE)
        /*0134*/ 	.short	0x0380
        /*0136*/ 	.short	0x01d0


	//----- nvinfo : EIATTR_SW_WAR
	.align		4
.L_1028:
        /*0138*/ 	.byte	0x04, 0x36
        /*013a*/ 	.short	(.L_1030 - .L_1029)
.L_1029:
        /*013c*/ 	.word	0x00000008
.L_1030:


//--------------------- .nv.info._ZN5flash24flash_fwd_splitkv_kernelI23Flash_fwd_kernel_traitsILi32ELi64ELi256ELi4ELb0ELb0EN7cutlass10bfloat16_tE19Flash_kernel_traitsILi32ELi64ELi256ELi4ES3_EELb1ELb0ELb1ELb0ELb0ELb0ELb0ELb0EEEvNS_16Flash_fwd_paramsE --------------------------
	.section	.nv.info._ZN5flash24flash_fwd_splitkv_kernelI23Flash_fwd_kernel_traitsILi32ELi64ELi256ELi4ELb0ELb0EN7cutlass10bfloat16_tE19Flash_kernel_traitsILi32ELi64ELi256ELi4ES3_EELb1ELb0ELb1ELb0ELb0ELb0ELb0ELb0EEEvNS_16Flash_fwd_paramsE,"",@"SHT_CUDA_INFO"
	.sectionflags	@""
	.align	4


	//----- nvinfo : EIATTR_CUDA_API_VERSION
	.align		4
        /*0000*/ 	.byte	0x04, 0x37
        /*0002*/ 	.short	(.L_1032 - .L_1031)
.L_1031:
        /*0004*/ 	.word	0x00000082


	//----- nvinfo : EIATTR_KPARAM_INFO
	.align		4
.L_1032:
        /*0008*/ 	.byte	0x04, 0x17
        /*000a*/ 	.short	(.L_1034 - .L_1033)
.L_1033:
        /*000c*/ 	.word	0x00000000
        /*0010*/ 	.short	0x0000
        /*0012*/ 	.short	0x0000
        /*0014*/ 	.byte	0x00, 0xf0, 0x41, 0x07


	//----- nvinfo : EIATTR_SPARSE_MMA_MASK
	.align		4
.L_1034:
        /*0018*/ 	.byte	0x03, 0x50
        /*001a*/ 	.short	0x0000


	//----- nvinfo : EIATTR_MAXREG_COUNT
	.align		4
        /*001c*/ 	.byte	0x03, 0x1b
        /*001e*/ 	.short	0x00ff


	//----- nvinfo : EIATTR_NUM_BARRIERS
	.align		4
        /*0020*/ 	.byte	0x02, 0x4c
        /*0022*/ 	.byte	0x01
	.zero		1


	//----- nvinfo : EIATTR_MERCURY_ISA_VERSION
	.align		4
        /*0024*/ 	.byte	0x03, 0x5f
        /*0026*/ 	.short	0x0101


	//----- nvinfo : EIATTR_INT_WARP_WIDE_INSTR_OFFSETS
	.align		4
        /*0028*/ 	.byte	0x04, 0x31
        /*002a*/ 	.short	(.L_1036 - .L_1035)


	//   ....[0]....
.L_1035:
        /*002c*/ 	.word	0x00006040


	//   ....[1]....
        /*0030*/ 	.word	0x000090e0


	//----- nvinfo : EIATTR_COOP_GROUP_MASK_REGIDS
	.align		4
.L_1036:
        /*0034*/ 	.byte	0x04, 0x29
        /*0036*/ 	.short	(.L_1038 - .L_1037)


	//   ....[0]....
.L_1037:
        /*0038*/ 	.word	0xffffffff


	//   ....[1]....
        /*003c*/ 	.word	0xffffffff


	//   ....[2]....
        /*0040*/ 	.word	0xffffffff


	//   ....[3]....
        /*0044*/ 	.word	0xffffffff


	//   ....[4]....
        /*0048*/ 	.word	0xffffffff


	//   ....[5]....
        /*004c*/ 	.word	0xffffffff


	//   ....[6]....
        /*0050*/ 	.word	0xffffffff


	//   ....[7]....
        /*0054*/ 	.word	0xffffffff


	//   ....[8]....
        /*0058*/ 	.word	0xffffffff


	//   ....[9]....
        /*005c*/ 	.word	0xffffffff


	//   ....[10]....
        /*0060*/ 	.word	0xffffffff


	//   ....[11]....
        /*0064*/ 	.word	0xffffffff


	//   ....[12]....
        /*0068*/ 	.word	0xffffffff


	//   ....[13]....
        /*006c*/ 	.word	0xffffffff


	//   ....[14]....
        /*0070*/ 	.word	0xffffffff


	//   ....[15]....
        /*0074*/ 	.word	0xffffffff


	//----- nvinfo : EIATTR_COOP_GROUP_INSTR_OFFSETS
	.align		4
.L_1038:
        /*0078*/ 	.byte	0x04, 0x28
        /*007a*/ 	.short	(.L_1040 - .L_1039)


	//   ....[0]....
.L_1039:
        /*007c*/ 	.word	0x00006850


	//   ....[1]....
        /*0080*/ 	.word	0x00006880


	//   ....[2]....
        /*0084*/ 	.word	0x00006920


	//   ....[3]....
        /*0088*/ 	.word	0x00006930


	//   ....[4]....
        /*008c*/ 	.word	0x0000cad0


	//   ....[5]....
        /*0090*/ 	.word	0x0000cae0


	//   ....[6]....
        /*0094*/ 	.word	0x0000cb10


	//   ....[7]....
        /*0098*/ 	.word	0x0000cb20


	//   ....[8]....
        /*009c*/ 	.word	0x00011df0


	//   ....[9]....
        /*00a0*/ 	.word	0x00011e20


	//   ....[10]....
        /*00a4*/ 	.word	0x00011e60


	//   ....[11]....
        /*00a8*/ 	.word	0x00011e70


	//   ....[12]....
        /*00ac*/ 	.word	0x00014270


	//   ....[13]....
        /*00b0*/ 	.word	0x000142b0


	//   ....[14]....
        /*00b4*/ 	.word	0x00014360


	//   ....[15]....
        /*00b8*/ 	.word	0x000143a0


	//----- nvinfo : EIATTR_VRC_CTA_INIT_COUNT
	.align		4
.L_1040:
        /*00bc*/ 	.byte	0x02, 0x4a
	.zero		1
	.zero		1


	//----- nvinfo : EIATTR_EXIT_INSTR_OFFSETS
	.align		4
        /*00c0*/ 	.byte	0x04, 0x1c
        /*00c2*/ 	.short	(.L_1042 - .L_1041)


	//   ....[0]....
.L_1041:
        /*00c4*/ 	.word	0x000004a0


	//   ....[1]....
        /*00c8*/ 	.word	0x00000a80


	//   ....[2]....
        /*00cc*/ 	.word	0x00000ab0


	//   ....[3]....
        /*00d0*/ 	.word	0x00014b10


	//   ....[4]....
        /*00d4*/ 	.word	0x00014bd0


	//----- nvinfo : EIATTR_CRS_STACK_SIZE
	.align		4
.L_1042:
        /*00d8*/ 	.byte	0x04, 0x1e
        /*00da*/ 	.short	(.L_1044 - .L_1043)
.L_1043:
        /*00dc*/ 	.word	0x00000000


	//----- nvinfo : EIATTR_CBANK_PARAM_SIZE
	.align		4
.L_1044:
        /*00e0*/ 	.byte	0x03, 0x19
        /*00e2*/ 	.short	0x01d0


	//----- nvinfo : EIATTR_PARAM_CBANK
	.align		4
        /*00e4*/ 	.byte	0x04, 0x0a
        /*00e6*/ 	.short	(.L_1046 - .L_1045)
	.align		4
.L_1045:
        /*00e8*/ 	.word	index@(.nv.constant0._ZN5flash24flash_fwd_splitkv_kernelI23Flash_fwd_kernel_traitsILi32ELi64ELi256ELi4ELb0ELb0EN7cutlass10bfloat16_tE19Flash_kernel_traitsILi32ELi64ELi256ELi4ES3_EELb1ELb0ELb1ELb0ELb0ELb0ELb0ELb0EEEvNS_16Flash_fwd_paramsE)
        /*00ec*/ 	.short	0x0380
        /*00ee*/ 	.short	0x01d0


	//----- nvinfo : EIATTR_SW_WAR
	.align		4
.L_1046:
        /*00f0*/ 	.byte	0x04, 0x36
        /*00f2*/ 	.short	(.L_1048 - .L_1047)
.L_1047:
        /*00f4*/ 	.word	0x00000008
.L_1048:


//--------------------- .nv.info._ZN5flash24flash_fwd_splitkv_kernelI23Flash_fwd_kernel_traitsILi32ELi64ELi256ELi4ELb0ELb0EN7cutlass10bfloat16_tE19Flash_kernel_traitsILi32ELi64ELi256ELi4ES3_EELb1ELb0ELb1ELb0ELb0ELb1ELb0ELb0EEEvNS_16Flash_fwd_paramsE --------------------------
	.section	.nv.info._ZN5flash24flash_fwd_splitkv_kernelI23Flash_fwd_kernel_traitsILi32ELi64ELi256ELi4ELb0ELb0EN7cutlass10bfloat16_tE19Flash_kernel_traitsILi32ELi64ELi256ELi4ES3_EELb1ELb0ELb1ELb0ELb0ELb1ELb0ELb0EEEvNS_16Flash_fwd_paramsE,"",@"SHT_CUDA_INFO"
	.sectionflags	@""
	.align	4


	//----- nvinfo : EIATTR_CUDA_API_VERSION
	.align		4
        /*0000*/ 	.byte	0x04, 0x37
        /*0002*/ 	.short	(.L_1050 - .L_1049)
.L_1049:
        /*0004*/ 	.word	0x00000082


	//----- nvinfo : EIATTR_KPARAM_INFO
	.align		4
.L_1050:
        /*0008*/ 	.byte	0x04, 0x17
        /*000a*/ 	.short	(.L_1052 - .L_1051)
.L_1051:
        /*000c*/ 	.word	0x00000000
        /*0010*/ 	.short	0x0000
        /*0012*/ 	.short	0x0000
        /*0014*/ 	.byte	0x00, 0xf0, 0x41, 0x07


	//----- nvinfo : EIATTR_SPARSE_MMA_MASK
	.align		4
.L_1052:
        /*0018*/ 	.byte	0x03, 0x50
        /*001a*/ 	.short	0x0000


	//----- nvinfo : EIATTR_MAXREG_COUNT
	.align		4
        /*001c*/ 	.byte	0x03, 0x1b
        /*001e*/ 	.short	0x00ff


	//----- nvinfo : EIATTR_NUM_BARRIERS
	.align		4
        /*0020*/ 	.byte	0x02, 0x4c
        /*0022*/ 	.byte	0x01
	.zero		1


	//----- nvinfo : EIATTR_MERCURY_ISA_VERSION
	.align		4
        /*0024*/ 	.byte	0x03, 0x5f
        /*0026*/ 	.short	0x0101


	//----- nvinfo : EIATTR_INT_WARP_WIDE_INSTR_OFFSETS
	.align		4
        /*0028*/ 	.byte	0x04, 0x31
        /*002a*/ 	.short	(.L_1054 - .L_1053)


	//   ....[0]....
.L_1053:
        /*002c*/ 	.word	0x00007190


	//   ....[1]....
        /*0030*/ 	.word	0x0000a2a0


	//----- nvinfo : EIATTR_COOP_GROUP_MASK_REGIDS
	.align		4
.L_1054:
        /*0034*/ 	.byte	0x04, 0x29
        /*0036*/ 	.short	(.L_1056 - .L_1055)


	//   ....[0]....
.L_1055:
        /*0038*/ 	.word	0xffffffff


	//   ....[1]....
        /*003c*/ 	.word	0xffffffff


	//   ....[2]....
        /*0040*/ 	.word	0xffffffff


	//   ....[3]....
        /*0044*/ 	.word	0xffffffff


	//   ....[4]....
        /*0048*/ 	.word	0xffffffff


	//   ....[5]....
        /*004c*/ 	.word	0xffffffff


	//   ....[6]....
        /*0050*/ 	.word	0xffffffff


	//   ....[7]....
        /*0054*/ 	.word	0xffffffff


	//   ....[8]....
        /*0058*/ 	.word	0xffffffff


	//   ....[9]....
        /*005c*/ 	.word	0xffffffff


	//   ....[10]....
        /*0060*/ 	.word	0xffffffff


	//   ....[11]....
        /*0064*/ 	.word	0xffffffff


	//   ....[12]....
        /*0068*/ 	.word	0xffffffff


	//   ....[13]....
        /*006c*/ 	.word	0xffffffff


	//   ....[14]....
        /*0070*/ 	.word	0xffffffff


	//   ....[15]....
        /*0074*/ 	.word	0xffffffff


	//----- nvinfo : EIATTR_COOP_GROUP_INSTR_OFFSETS
	.align		4
.L_1056:
        /*0078*/ 	.byte	0x04, 0x28
        /*007a*/ 	.short	(.L_1058 - .L_1057)


	//   ....[0]....
.L_1057:
        /*007c*/ 	.word	0x000079e0


	//   ....[1]....
        /*0080*/ 	.word	0x00007a10


	//   ....[2]....
        /*0084*/ 	.word	0x00007a70


	//   ....[3]....
        /*0088*/ 	.word	0x00007a80


	//   ....[4]....
        /*008c*/ 	.word	0x0000ecc0


	//   ....[5]....
        /*0090*/ 	.word	0x0000ecd0


	//   ....[6]....
        /*0094*/ 	.word	0x0000ed00


	//   ....[7]....
        /*0098*/ 	.word	0x0000ed10


	//   ....[8]....
        /*009c*/ 	.word	0x00015000


	//   ....[9]....
        /*00a0*/ 	.word	0x00015010


	//   ....[10]....
        /*00a4*/ 	.word	0x00015040


	//   ....[11]....
        /*00a8*/ 	.word	0x00015050


	//   ....[12]....
        /*00ac*/ 	.word	0x00017480


	//   ....[13]....
        /*00b0*/ 	.word	0x000174c0


	//   ....[14]....
        /*00b4*/ 	.word	0x00017580


	//   ....[15]....
        /*00b8*/ 	.word	0x000175c0


	//----- nvinfo : EIATTR_VRC_CTA_INIT_COUNT
	.align		4
.L_1058:
        /*00bc*/ 	.byte	0x02, 0x4a
	.zero		1
	.zero		1


	//----- nvinfo : EIATTR_EXIT_INSTR_OFFSETS
	.align		4
        /*00c0*/ 	.byte	0x04, 0x1c
        /*00c2*/ 	.short	(.L_1060 - .L_1059)


	//   ....[0]....
.L_1059:
        /*00c4*/ 	.word	0x000004a0


	//   ....[1]....
        /*00c8*/ 	.word	0x00000a80


	//   ....[2]....
        /*00cc*/ 	.word	0x00000ab0


	//   ....[3]....
        /*00d0*/ 	.word	0x00017d40


	//   ....[4]....
        /*00d4*/ 	.word	0x00017e00


	//----- nvinfo : EIATTR_CRS_STACK_SIZE
	.align		4
.L_1060:
        /*00d8*/ 	.byte	0x04, 0x1e
        /*00da*/ 	.short	(.L_1062 - .L_1061)
.L_1061:
        /*00dc*/ 	.word	0x00000000


	//----- nvinfo : EIATTR_CBANK_PARAM_SIZE
	.align		4
.L_1062:
        /*00e0*/ 	.byte	0x03, 0x19
        /*00e2*/ 	.short	0x01d0


	//----- nvinfo : EIATTR_PARAM_CBANK
	.align		4
        /*00e4*/ 	.byte	0x04, 0x0a
        /*00e6*/ 	.short	(.L_1064 - .L_1063)
	.align		4
.L_1063:
        /*00e8*/ 	.word	index@(.nv.constant0._ZN5flash24flash_fwd_splitkv_kernelI23Flash_fwd_kernel_traitsILi32ELi64ELi256ELi4ELb0ELb0EN7cutlass10bfloat16_tE19Flash_kernel_traitsILi32ELi64ELi256ELi4ES3_EELb1ELb0ELb1ELb0ELb0ELb1ELb0ELb0EEEvNS_16Flash_fwd_paramsE)
        /*00ec*/ 	.short	0x0380
        /*00ee*/ 	.short	0x01d0


	//----- nvinfo : EIATTR_SW_WAR
	.align		4
.L_1064:
        /*00f0*/ 	.byte	0x04, 0x36
        /*00f2*/ 	.short	(.L_1066 - .L_1065)
.L_1065:
        /*00f4*/ 	.word	0x00000008
.L_1066:


//--------------------- .nv.info._ZN5flash24flash_fwd_splitkv_kernelI23Flash_fwd_kernel_traitsILi32ELi64ELi256ELi4ELb0ELb0EN7cutlass10bfloat16_tE19Flash_kernel_traitsILi32ELi64ELi256ELi4ES3_EELb1ELb0ELb0ELb0ELb1ELb0ELb0ELb1EEEvNS_16Flash_fwd_paramsE --------------------------
	.section	.nv.info._ZN5flash24flash_fwd_splitkv_kernelI23Flash_fwd_kernel_traitsILi32ELi64ELi256ELi4ELb0ELb0EN7cutlass10bfloat16_tE19Flash_kernel_traitsILi32ELi64ELi256ELi4ES3_EELb1ELb0ELb0ELb0ELb1ELb0ELb0ELb1EEEvNS_16Flash_fwd_paramsE,"",@"SHT_CUDA_INFO"
	.sectionflags	@""
	.align	4


	//----- nvinfo : EIATTR_CUDA_API_VERSION
	.align		4
        /*0000*/ 	.byte	0x04, 0x37
        /*0002*/ 	.short	(.L_1068 - .L_1067)
.L_1067:
        /*0004*/ 	.word	0x00000082


	//----- nvinfo : EIATTR_KPARAM_INFO
	.align		4
.L_1068:
        /*0008*/ 	.byte	0x04, 0x17
        /*000a*/ 	.short	(.L_1070 - .L_1069)
.L_1069:
        /*000c*/ 	.word	0x00000000
        /*0010*/ 	.short	0x0000
        /*0012*/ 	.short	0x0000
        /*0014*/ 	.byte	0x00, 0xf0, 0x41, 0x07


	//----- nvinfo : EIATTR_SPARSE_MMA_MASK
	.align		4
.L_1070:
        /*0018*/ 	.byte	0x03, 0x50
        /*001a*/ 	.short	0x0000


	//----- nvinfo : EIATTR_MAXREG_COUNT
	.align		4
        /*001c*/ 	.byte	0x03, 0x1b
        /*001e*/ 	.short	0x00ff


	//----- nvinfo : EIATTR_NUM_BARRIERS
	.align		4
        /*0020*/ 	.byte	0x02, 0x4c
        /*0022*/ 	.byte	0x01
	.zero		1


	//----- nvinfo : EIATTR_MERCURY_ISA_VERSION
	.align		4
        /*0024*/ 	.byte	0x03, 0x5f
        /*0026*/ 	.short	0x0101


	//----- nvinfo : EIATTR_COOP_GROUP_MASK_REGIDS
	.align		4
        /*0028*/ 	.byte	0x04, 0x29
        /*002a*/ 	.short	(.L_1072 - .L_1071)


	//   ....[0]....
.L_1071:
        /*002c*/ 	.word	0xffffffff


	//   ....[1]....
        /*0030*/ 	.word	0xffffffff


	//   ....[2]....
        /*0034*/ 	.word	0xffffffff


	//   ....[3]....
        /*0038*/ 	.word	0xffffffff


	//   ....[4]....
        /*003c*/ 	.word	0xffffffff


	//   ....[5]....
        /*0040*/ 	.word	0xffffffff


	//   ....[6]....
        /*0044*/ 	.word	0xffffffff


	//   ....[7]....
        /*0048*/ 	.word	0xffffffff


	//   ....[8]....
        /*004c*/ 	.word	0xffffffff


	//   ....[9]....
        /*0050*/ 	.word	0xffffffff


	//   ....[10]....
        /*0054*/ 	.word	0xffffffff


	//   ....[11]....
        /*0058*/ 	.word	0xffffffff


	//   ....[12]....
        /*005c*/ 	.word	0xffffffff


	//   ....[13]....
        /*0060*/ 	.word	0xffffffff


	//   ....[14]....
        /*0064*/ 	.word	0xffffffff


	//   ....[15]....
        /*0068*/ 	.word	0xffffffff


	//----- nvinfo : EIATTR_COOP_GROUP_INSTR_OFFSETS
	.align		4
.L_1072:
        /*006c*/ 	.byte	0x04, 0x28
        /*006e*/ 	.short	(.L_1074 - .L_1073)


	//   ....[0]....
.L_1073:
        /*0070*/ 	.word	0x0000c3e0


	//   ....[1]....
        /*0074*/ 	.word	0x0000c410


	//   ....[2]....
        /*0078*/ 	.word	0x0000c440


	//   ....[3]....
        /*007c*/ 	.word	0x0000c480


	//   ....[4]....
        /*0080*/ 	.word	0x000114a0


	//   ....[5]....
        /*0084*/ 	.word	0x000114c0


	//   ....[6]....
        /*0088*/ 	.word	0x000114f0


	//   ....[7]....
        /*008c*/ 	.word	0x00011500


	//   ....[8]....
        /*0090*/ 	.word	0x00015140


	//   ....[9]....
        /*0094*/ 	.word	0x00015160


	//   ....[10]....
        /*0098*/ 	.word	0x00015190


	//   ....[11]....
        /*009c*/ 	.word	0x000151a0


	//   ....[12]....
        /*00a0*/ 	.word	0x000175c0


	//   ....[13]....
        /*00a4*/ 	.word	0x00017600


	//   ....[14]....
        /*00a8*/ 	.word	0x00017680


	//   ....[15]....
        /*00ac*/ 	.word	0x00017690


	//----- nvinfo : EIATTR_VRC_CTA_INIT_COUNT
	.align		4
.L_1074:
        /*00b0*/ 	.byte	0x02, 0x4a
	.zero		1
	.zero		1


	//----- nvinfo : EIATTR_EXIT_INSTR_OFFSETS
	.align		4
        /*00b4*/ 	.byte	0x04, 0x1c
        /*00b6*/ 	.short	(.L_1076 - .L_1075)


	//   ....[0]....
.L_1075:
        /*00b8*/ 	.word	0x00000340


	//   ....[1]....
        /*00bc*/ 	.word	0x00000890


	//   ....[2]....
        /*00c0*/ 	.word	0x000008c0


	//   ....[3]....
        /*00c4*/ 	.word	0x00017e60


	//   ....[4]....
        /*00c8*/ 	.word	0x00017f30


	//----- nvinfo : EIATTR_CRS_STACK_SIZE
	.align		4
.L_1076:
        /*00cc*/ 	.byte	0x04, 0x1e
        /*00ce*/ 	.short	(.L_1078 - .L_1077)
.L_1077:
        /*00d0*/ 	.word	0x00000000


	//----- nvinfo : EIATTR_CBANK_PARAM_SIZE
	.align		4
.L_1078:
        /*00d4*/ 	.byte	0x03, 0x19
        /*00d6*/ 	.short	0x01d0


	//----- nvinfo : EIATTR_PARAM_CBANK
	.align		4
        /*00d8*/ 	.byte	0x04, 0x0a
        /*00da*/ 	.short	(.L_1080 - .L_1079)
	.align		4
.L_1079:
        /*00dc*/ 	.word	index@(.nv.constant0._ZN5flash24flash_fwd_splitkv_kernelI23Flash_fwd_kernel_traitsILi32ELi64ELi256ELi4ELb0ELb0EN7cutlass10bfloat16_tE19Flash_kernel_traitsILi32ELi64ELi256ELi4ES3_EELb1ELb0ELb0ELb0ELb1ELb0ELb0ELb1EEEvNS_16Flash_fwd_paramsE)
        /*00e0*/ 	.short	0x0380
        /*00e2*/ 	.short	0x01d0


	//----- nvinfo : EIATTR_SW_WAR
	.align		4
.L_1080:
        /*00e4*/ 	.byte	0x04, 0x36
        /*00e6*/ 	.short	(.L_1082 - .L_1081)
.L_1081:
        /*00e8*/ 	.word	0x00000008
.L_1082:


//--------------------- .nv.info._ZN5flash24flash_fwd_splitkv_kernelI23Flash_fwd_kernel_traitsILi32ELi64ELi256ELi4ELb0ELb0EN7cutlass10bfloat16_tE19Flash_kernel_traitsILi32ELi64ELi256ELi4ES3_EELb1ELb0ELb0ELb0ELb1ELb1ELb0ELb1EEEvNS_16Flash_fwd_paramsE --------------------------
	.section	.nv.info._ZN5flash24flash_fwd_splitkv_kernelI23Flash_fwd_kernel_traitsILi32ELi64ELi256ELi4ELb0ELb0EN7cutlass10bfloat16_tE19Flash_kernel_traitsILi32ELi64ELi256ELi4ES3_EELb1ELb0ELb0ELb0ELb1ELb1ELb0ELb1EEEvNS_16Flash_fwd_paramsE,"",@"SHT_CUDA_INFO"
	.sectionflags	@""
	.align	4


	//----- nvinfo : EIATTR_CUDA_API_VERSION
	.align		4
        /*0000*/ 	.byte	0x04, 0x37
        /*0002*/ 	.short	(.L_1084 - .L_1083)
.L_1083:
        /*0004*/ 	.word	0x00000082


	//----- nvinfo : EIATTR_KPARAM_INFO
	.align		4
.L_1084:
        /*0008*/ 	.byte	0x04, 0x17
        /*000a*/ 	.short	(.L_1086 - .L_1085)
.L_1085:
        /*000c*/ 	.word	0x00000000
        /*0010*/ 	.short	0x0000
        /*0012*/ 	.short	0x0000
        /*0014*/ 	.byte	0x00, 0xf0, 0x41, 0x07


	//----- nvinfo : EIATTR_SPARSE_MMA_MASK
	.align		4
.L_1086:
        /*0018*/ 	.byte	0x03, 0x50
        /*001a*/ 	.short	0x0000


	//----- nvinfo : EIATTR_MAXREG_COUNT
	.align		4
        /*001c*/ 	.byte	0x03, 0x1b
        /*001e*/ 	.short	0x00ff


	//----- nvinfo : EIATTR_NUM_BARRIERS
	.align		4
        /*0020*/ 	.byte	0x02, 0x4c
        /*0022*/ 	.byte	0x01
	.zero		1


	//----- nvinfo : EIATTR_ANNOTATIONS
	.align		4
        /*0024*/ 	.byte	0x04, 0x55
        /*0026*/ 	.short	(.L_1088 - .L_1087)


	//   ....[0]....
.L_1087:
        /*0028*/ 	.word	0x00000001
        /*002c*/ 	.byte	0x50, 0x68, 0x01, 0x00, 0x01, 0x00, 0x00, 0x00, 0x40, 0x69, 0x01, 0x00, 0x01, 0x00, 0x00, 0x00
        /*003c*/ 	.byte	0x80, 0x6a, 0x01, 0x00, 0x01, 0x00, 0x00, 0x00, 0x90, 0x6a, 0x01, 0x00, 0x01, 0x00, 0x00, 0x00
        /*004c*/ 	.byte	0x20, 0x6b, 0x01, 0x00, 0x01, 0x00, 0x00, 0x00, 0x90, 0x6b, 0x01, 0x00, 0x01, 0x00, 0x00, 0x00
        /*005c*/ 	.byte	0x80, 0x81, 0x01, 0x00, 0x01, 0x00, 0x00, 0x00, 0xb0, 0x81, 0x01, 0x00, 0x01, 0x00, 0x00, 0x00
        /*006c*/ 	.byte	0xd0, 0x81, 0x01, 0x00, 0x01, 0x00, 0x00, 0x00, 0xe0, 0x81, 0x01, 0x00, 0x01, 0x00, 0x00, 0x00
        /*007c*/ 	.byte	0xf0, 0x81, 0x01, 0x00, 0x01, 0x00, 0x00, 0x00, 0x00, 0x82, 0x01, 0x00


	//----- nvinfo : EIATTR_MERCURY_ISA_VERSION
	.align		4
.L_1088:
        /*0088*/ 	.byte	0x03, 0x5f
        /*008a*/ 	.short	0x0101


	//----- nvinfo : EIATTR_COOP_GROUP_MASK_REGIDS
	.align		4
        /*008c*/ 	.byte	0x04, 0x29
        /*008e*/ 	.short	(.L_1090 - .L_1089)


	//   ....[0]....
.L_1089:
        /*0090*/ 	.word	0xffffffff


	//   ....[1]....
        /*0094*/ 	.word	0xffffffff


	//   ....[2]....
        /*0098*/ 	.word	0xffffffff


	//   ....[3]....
        /*009c*/ 	.word	0xffffffff


	//   ....[4]....
        /*00a0*/ 	.word	0xffffffff


	//   ....[5]....
        /*00a4*/ 	.word	0xffffffff


	//   ....[6]....
        /*00a8*/ 	.word	0xffffffff


	//   ....[7]....
        /*00ac*/ 	.word	0xffffffff


	//   ....[8]....
        /*00b0*/ 	.word	0xffffffff


	//   ....[9]....
        /*00b4*/ 	.word	0xffffffff


	//   ....[10]....
        /*00b8*/ 	.word	0xffffffff


	//   ....[11]....
        /*00bc*/ 	.word	0xffffffff


	//   ....[12]....
        /*00c0*/ 	.word	0xffffffff


	//   ....[13]....
        /*00c4*/ 	.word	0xffffffff


	//   ....[14]....
        /*00c8*/ 	.word	0xffffffff


	//   ....[15]....
        /*00cc*/ 	.word	0xffffffff


	//----- nvinfo : EIATTR_COOP_GROUP_INSTR_OFFSETS
	.align		4
.L_1090:
        /*00d0*/ 	.byte	0x04, 0x28
        /*00d2*/ 	.short	(.L_1092 - .L_1091)


	//   ....[0]....
.L_1091:
        /*00d4*/ 	.word	0x0000d630


	//   ....[1]....
        /*00d8*/ 	.word	0x0000d6c0


	//   ....[2]....
        /*00dc*/ 	.word	0x0000d6f0


	//   ....[3]....
        /*00e0*/ 	.word	0x0000d710


	//   ....[4]....
        /*00e4*/ 	.word	0x00013830


	//   ....[5]....
        /*00e8*/ 	.word	0x00013840


	//   ....[6]....
        /*00ec*/ 	.word	0x00013870


	//   ....[7]....
        /*00f0*/ 	.word	0x00013880


	//   ....[8]....
        /*00f4*/ 	.word	0x00018650


	//   ....[9]....
        /*00f8*/ 	.word	0x00018660


	//   ....[10]....
        /*00fc*/ 	.word	0x00018690


	//   ....[11]....
        /*0100*/ 	.word	0x000186a0


	//   ....[12]....
        /*0104*/ 	.word	0x0001aa80


	//   ....[13]....
        /*0108*/ 	.word	0x0001aac0


	//   ....[14]....
        /*010c*/ 	.word	0x0001ab30


	//   ....[15]....
        /*0110*/ 	.word	0x0001ab40


	//----- nvinfo : EIATTR_VRC_CTA_INIT_COUNT
	.align		4
.L_1092:
        /*0114*/ 	.byte	0x02, 0x4a
	.zero		1
	.zero		1


	//----- nvinfo : EIATTR_EXIT_INSTR_OFFSETS
	.align		4
        /*0118*/ 	.byte	0x04, 0x1c
        /*011a*/ 	.short	(.L_1094 - .L_1093)


	//   ....[0]....
.L_1093:
        /*011c*/ 	.word	0x00000350


	//   ....[1]....
        /*0120*/ 	.word	0x000008a0


	//   ....[2]....
        /*0124*/ 	.word	0x000008d0


	//   ....[3]....
        /*0128*/ 	.word	0x0001b320


	//   ....[4]....
        /*012c*/ 	.word	0x0001b3f0


	//----- nvinfo : EIATTR_CRS_STACK_SIZE
	.align		4
.L_1094:
        /*0130*/ 	.byte	0x04, 0x1e
        /*0132*/ 	.short	(.L_1096 - .L_1095)
.L_1095:
        /*0134*/ 	.word	0x00000000


	//----- nvinfo : EIATTR_CBANK_PARAM_SIZE
	.align		4
.L_1096:
        /*0138*/ 	.byte	0x03, 0x19
        /*013a*/ 	.short	0x01d0


	//----- nvinfo : EIATTR_PARAM_CBANK
	.align		4
        /*013c*/ 	.byte	0x04, 0x0a
        /*013e*/ 	.short	(.L_1098 - .L_1097)
	.align		4
.L_1097:
        /*0140*/ 	.word	index@(.nv.constant0._ZN5flash24flash_fwd_splitkv_kernelI23Flash_fwd_kernel_traitsILi32ELi64ELi256ELi4ELb0ELb0EN7cutlass10bfloat16_tE19Flash_kernel_traitsILi32ELi64ELi256ELi4ES3_EELb1ELb0ELb0ELb0ELb1ELb1ELb0ELb1EEEvNS_16Flash_fwd_paramsE)
        /*0144*/ 	.short	0x0380
        /*0146*/ 	.short	0x01d0


	//----- nvinfo : EIATTR_SW_WAR
	.align		4
.L_1098:
        /*0148*/ 	.byte	0x04, 0x36
        /*014a*/ 	.short	(.L_1100 - .L_1099)
.L_1099:
        /*014c*/ 	.word	0x00000008
.L_1100:


//--------------------- .nv.info._ZN5flash24flash_fwd_splitkv_kernelI23Flash_fwd_kernel_traitsILi32ELi64ELi256ELi4ELb0ELb0EN7cutlass10bfloat16_tE19Flash_kernel_traitsILi32ELi64ELi256ELi4ES3_EELb1ELb0ELb1ELb0ELb0ELb0ELb0ELb1EEEvNS_16Flash_fwd_paramsE --------------------------
	.section	.nv.info._ZN5flash24flash_fwd_splitkv_kernelI23Flash_fwd_kernel_traitsILi32ELi64ELi256ELi4ELb0ELb0EN7cutlass10bfloat16_tE19Flash_kernel_traitsILi32ELi64ELi256ELi4ES3_EELb1ELb0ELb1ELb0ELb0ELb0ELb0ELb1EEEvNS_16Flash_fwd_paramsE,"",@"SHT_CUDA_INFO"
	.sectionflags	@""
	.align	4


	//----- nvinfo : EIATTR_CUDA_API_VERSION
	.align		4
        /*0000*/ 	.byte	0x04, 0x37
        /*0002*/ 	.short	(.L_1102 - .L_1101)
.L_1101:
        /*0004*/ 	.word	0x00000082


	//----- nvinfo : EIATTR_KPARAM_INFO
	.align		4
.L_1102:
        /*0008*/ 	.byte	0x04, 0x17
        /*000a*/ 	.short	(.L_1104 - .L_1103)
.L_1103:
        /*000c*/ 	.word	0x00000000
        /*0010*/ 	.short	0x0000
        /*0012*/ 	.short	0x0000
        /*0014*/ 	.byte	0x00, 0xf0, 0x41, 0x07


	//----- nvinfo : EIATTR_SPARSE_MMA_MASK
	.align		4
.L_1104:
        /*0018*/ 	.byte	0x03, 0x50
        /*001a*/ 	.short	0x0000


	//----- nvinfo : EIATTR_MAXREG_COUNT
	.align		4
        /*001c*/ 	.byte	0x03, 0x1b
        /*001e*/ 	.short	0x00ff


	//----- nvinfo : EIATTR_NUM_BARRIERS
	.align		4
        /*0020*/ 	.byte	0x02, 0x4c
        /*0022*/ 	.byte	0x01
	.zero		1


	//----- nvinfo : EIATTR_MERCURY_ISA_VERSION
	.align		4
        /*0024*/ 	.byte	0x03, 0x5f
        /*0026*/ 	.short	0x0101


	//----- nvinfo : EIATTR_COOP_GROUP_MASK_REGIDS
	.align		4
        /*0028*/ 	.byte	0x04, 0x29
        /*002a*/ 	.short	(.L_1106 - .L_1105)


	//   ....[0]....
.L_1105:
        /*002c*/ 	.word	0xffffffff


	//   ....[1]....
        /*0030*/ 	.word	0xffffffff


	//   ....[2]....
        /*0034*/ 	.word	0xffffffff


	//   ....[3]....
        /*0038*/ 	.word	0xffffffff


	//   ....[4]....
        /*003c*/ 	.word	0xffffffff


	//   ....[5]....
        /*0040*/ 	.word	0xffffffff


	//   ....[6]....
        /*0044*/ 	.word	0xffffffff


	//   ....[7]....
        /*0048*/ 	.word	0xffffffff


	//   ....[8]....
        /*004c*/ 	.word	0xffffffff


	//   ....[9]....
        /*0050*/ 	.word	0xffffffff


	//   ....[10]....
        /*0054*/ 	.word	0xffffffff


	//   ....[11]....
        /*0058*/ 	.word	0xffffffff


	//   ....[12]....
        /*005c*/ 	.word	0xffffffff


	//   ....[13]....
        /*0060*/ 	.word	0xffffffff


	//   ....[14]....
        /*0064*/ 	.word	0xffffffff


	//   ....[15]....
        /*0068*/ 	.word	0xffffffff


	//----- nvinfo : EIATTR_COOP_GROUP_INSTR_OFFSETS
	.align		4
.L_1106:
        /*006c*/ 	.byte	0x04, 0x28
        /*006e*/ 	.short	(.L_1108 - .L_1107)


	//   ....[0]....
.L_1107:
        /*0070*/ 	.word	0x0000e230


	//   ....[1]....
        /*0074*/ 	.word	0x0000e260


	//   ....[2]....
        /*0078*/ 	.word	0x0000e2f0


	//   ....[3]....
        /*007c*/ 	.word	0x0000e300


	//   ....[4]....
        /*0080*/ 	.word	0x00014320


	//   ....[5]....
        /*0084*/ 	.word	0x00014340


	//   ....[6]....
        /*0088*/ 	.word	0x00014380


	//   ....[7]....
        /*008c*/ 	.word	0x00014390


	//   ....[8]....
        /*0090*/ 	.word	0x00019570


	//   ....[9]....
        /*0094*/ 	.word	0x000195a0


	//   ....[10]....
        /*0098*/ 	.word	0x000195f0


	//   ....[11]....
        /*009c*/ 	.word	0x00019600


	//   ....[12]....
        /*00a0*/ 	.word	0x0001ba30


	//   ....[13]....
        /*00a4*/ 	.word	0x0001ba70


	//   ....[14]....
        /*00a8*/ 	.word	0x0001bb10


	//   ....[15]....
        /*00ac*/ 	.word	0x0001bb20


	//----- nvinfo : EIATTR_VRC_CTA_INIT_COUNT
	.align		4
.L_1108:
        /*00b0*/ 	.byte	0x02, 0x4a
	.zero		1
	.zero		1


	//----- nvinfo : EIATTR_EXIT_INSTR_OFFSETS
	.align		4
        /*00b4*/ 	.byte	0x04, 0x1c
        /*00b6*/ 	.short	(.L_1110 - .L_1109)


	//   ....[0]....
.L_1109:
        /*00b8*/ 	.word	0x00000340


	//   ....[1]....
        /*00bc*/ 	.word	0x000008c0


	//   ....[2]....
        /*00c0*/ 	.word	0x000008f0


	//   ....[3]....
        /*00c4*/ 	.word	0x0001c2c0


	//   ....[4]....
        /*00c8*/ 	.word	0x0001c380


	//----- nvinfo : EIATTR_CRS_STACK_SIZE
	.align		4
.L_1110:
        /*00cc*/ 	.byte	0x04, 0x1e
        /*00ce*/ 	.short	(.L_1112 - .L_1111)
.L_1111:
        /*00d0*/ 	.word	0x00000000


	//----- nvinfo : EIATTR_CBANK_PARAM_SIZE
	.align		4
.L_1112:
        /*00d4*/ 	.byte	0x03, 0x19
        /*00d6*/ 	.short	0x01d0


	//----- nvinfo : EIATTR_PARAM_CBANK
	.align		4
        /*00d8*/ 	.byte	0x04, 0x0a
        /*00da*/ 	.short	(.L_1114 - .L_1113)
	.align		4
.L_1113:
        /*00dc*/ 	.word	index@(.nv.constant0._ZN5flash24flash_fwd_splitkv_kernelI23Flash_fwd_kernel_traitsILi32ELi64ELi256ELi4ELb0ELb0EN7cutlass10bfloat16_tE19Flash_kernel_traitsILi32ELi64ELi256ELi4ES3_EELb1ELb0ELb1ELb0ELb0ELb0ELb0ELb1EEEvNS_16Flash_fwd_paramsE)
        /*00e0*/ 	.short	0x0380
        /*00e2*/ 	.short	0x01d0


	//----- nvinfo : EIATTR_SW_WAR
	.align		4
.L_1114:
        /*00e4*/ 	.byte	0x04, 0x36
        /*00e6*/ 	.short	(.L_1116 - .L_1115)
.L_1115:
        /*00e8*/ 	.word	0x00000008
.L_1116:


//--------------------- .nv.info._ZN5flash24flash_fwd_splitkv_kernelI23Flash_fwd_kernel_traitsILi32ELi64ELi256ELi4ELb0ELb0EN7cutlass10bfloat16_tE19Flash_kernel_traitsILi32ELi64ELi256ELi4ES3_EELb1ELb0ELb1ELb0ELb0ELb1ELb0ELb1EEEvNS_16Flash_fwd_paramsE --------------------------
	.section	.nv.info._ZN5flash24flash_fwd_splitkv_kernelI23Flash_fwd_kernel_traitsILi32ELi64ELi256ELi4ELb0ELb0EN7cutlass10bfloat16_tE19Flash_kernel_traitsILi32ELi64ELi256ELi4ES3_EELb1ELb0ELb1ELb0ELb0ELb1ELb0ELb1EEEvNS_16Flash_fwd_paramsE,"",@"SHT_CUDA_INFO"
	.sectionflags	@""
	.align	4


	//----- nvinfo : EIATTR_CUDA_API_VERSION
	.align		4
        /*0000*/ 	.byte	0x04, 0x37
        /*0002*/ 	.short	(.L_1118 - .L_1117)
.L_1117:
        /*0004*/ 	.word	0x00000082


	//----- nvinfo : EIATTR_KPARAM_INFO
	.align		4
.L_1118:
        /*0008*/ 	.byte	0x04, 0x17
        /*000a*/ 	.short	(.L_1120 - .L_1119)
.L_1119:
        /*000c*/ 	.word	0x00000000
        /*0010*/ 	.short	0x0000
        /*0012*/ 	.short	0x0000
        /*0014*/ 	.byte	0x00, 0xf0, 0x41, 0x07


	//----- nvinfo : EIATTR_SPARSE_MMA_MASK
	.align		4
.L_1120:
        /*0018*/ 	.byte	0x03, 0x50
        /*001a*/ 	.short	0x0000


	//----- nvinfo : EIATTR_MAXREG_COUNT
	.align		4
        /*001c*/ 	.byte	0x03, 0x1b
        /*001e*/ 	.short	0x00ff


	//----- nvinfo : EIATTR_NUM_BARRIERS
	.align		4
        /*0020*/ 	.byte	0x02, 0x4c
        /*0022*/ 	.byte	0x01
	.zero		1


	//----- nvinfo : EIATTR_MERCURY_ISA_VERSION
	.align		4
        /*0024*/ 	.byte	0x03, 0x5f
        /*0026*/ 	.short	0x0101


	//----- nvinfo : EIATTR_COOP_GROUP_MASK_REGIDS
	.align		4
        /*0028*/ 	.byte	0x04, 0x29
        /*002a*/ 	.short	(.L_1122 - .L_1121)


	//   ....[0]....
.L_1121:
        /*002c*/ 	.word	0xffffffff


	//   ....[1]....
        /*0030*/ 	.word	0xffffffff


	//   ....[2]....
        /*0034*/ 	.word	0xffffffff


	//   ....[3]....
        /*0038*/ 	.word	0xffffffff


	//   ....[4]....
        /*003c*/ 	.word	0xffffffff


	//   ....[5]....
        /*0040*/ 	.word	0xffffffff


	//   ....[6]....
        /*0044*/ 	.word	0xffffffff


	//   ....[7]....
        /*0048*/ 	.word	0xffffffff


	//   ....[8]....
        /*004c*/ 	.word	0xffffffff


	//   ....[9]....
        /*0050*/ 	.word	0xffffffff


	//   ....[10]....
        /*0054*/ 	.word	0xffffffff


	//   ....[11]....
        /*0058*/ 	.word	0xffffffff


	//   ....[12]....
        /*005c*/ 	.word	0xffffffff


	//   ....[13]....
        /*0060*/ 	.word	0xffffffff


	//   ....[14]....
        /*0064*/ 	.word	0xffffffff


	//   ....[15]....
        /*0068*/ 	.word	0xffffffff


	//----- nvinfo : EIATTR_COOP_GROUP_INSTR_OFFSETS
	.align		4
.L_1122:
        /*006c*/ 	.byte	0x04, 0x28
        /*006e*/ 	.short	(.L_1124 - .L_1123)


	//   ....[0]....
.L_1123:
        /*0070*/ 	.word	0x0000f3c0


	//   ....[1]....
        /*0074*/ 	.word	0x0000f3f0


	//   ....[2]....
        /*0078*/ 	.word	0x0000f430


	//   ....[3]....
        /*007c*/ 	.word	0x0000f440


	//   ....[4]....
        /*0080*/ 	.word	0x000164d0


	//   ....[5]....
        /*0084*/ 	.word	0x00016500


	//   ....[6]....
        /*0088*/ 	.word	0x00016520


	//   ....[7]....
        /*008c*/ 	.word	0x00016540


	//   ....[8]....
        /*0090*/ 	.word	0x0001c760


	//   ....[9]....
        /*0094*/ 	.word	0x0001c770


	//   ....[10]....
        /*0098*/ 	.word	0x0001c7a0


	//   ....[11]....
        /*009c*/ 	.word	0x0001c7b0


	//   ....[12]....
        /*00a0*/ 	.word	0x0001ebf0


	//   ....[13]....
        /*00a4*/ 	.word	0x0001ec30


	//   ....[14]....
        /*00a8*/ 	.word	0x0001ed40


	//   ....[15]....
        /*00ac*/ 	.word	0x0001ed70


	//----- nvinfo : EIATTR_VRC_CTA_INIT_COUNT
	.align		4
.L_1124:
        /*00b0*/ 	.byte	0x02, 0x4a
	.zero		1
	.zero		1


	//----- nvinfo : EIATTR_EXIT_INSTR_OFFSETS
	.align		4
        /*00b4*/ 	.byte	0x04, 0x1c
        /*00b6*/ 	.short	(.L_1126 - .L_1125)


	//   ....[0]....
.L_1125:
        /*00b8*/ 	.word	0x00000340


	//   ....[1]....
        /*00bc*/ 	.word	0x000008c0


	//   ....[2]....
        /*00c0*/ 	.word	0x000008f0


	//   ....[3]....
        /*00c4*/ 	.word	0x0001f480


	//   ....[4]....
        /*00c8*/ 	.word	0x0001f540


	//----- nvinfo : EIATTR_CRS_STACK_SIZE
	.align		4
.L_1126:
        /*00cc*/ 	.byte	0x04, 0x1e
        /*00ce*/ 	.short	(.L_1128 - .L_1127)
.L_1127:
        /*00d0*/ 	.word	0x00000000


	//----- nvinfo : EIATTR_CBANK_PARAM_SIZE
	.align		4
.L_1128:
        /*00d4*/ 	.byte	0x03, 0x19
        /*00d6*/ 	.short	0x01d0


	//----- nvinfo : EIATTR_PARAM_CBANK
	.align		4
        /*00d8*/ 	.byte	0x04, 0x0a
        /*00da*/ 	.short	(.L_1130 - .L_1129)
	.align		4
.L_1129:
        /*00dc*/ 	.word	index@(.nv.constant0._ZN5flash24flash_fwd_splitkv_kernelI23Flash_fwd_kernel_traitsILi32ELi64ELi256ELi4ELb0ELb0EN7cutlass10bfloat16_tE19Flash_kernel_traitsILi32ELi64ELi256ELi4ES3_EELb1ELb0ELb1ELb0ELb0ELb1ELb0ELb1EEEvNS_16Flash_fwd_paramsE)
        /*00e0*/ 	.short	0x0380
        /*00e2*/ 	.short	0x01d0


	//----- nvinfo : EIATTR_SW_WAR
	.align		4
.L_1130:
        /*00e4*/ 	.byte	0x04, 0x36
        /*00e6*/ 	.short	(.L_1132 - .L_1131)
.L_1131:
        /*00e8*/ 	.word	0x00000008
.L_1132:


//--------------------- .nv.info._ZN5flash24flash_fwd_splitkv_kernelI23Flash_fwd_kernel_traitsILi32ELi64ELi256ELi4ELb0ELb0EN7cutlass10bfloat16_tE19Flash_kernel_traitsILi32ELi64ELi256ELi4ES3_EELb1ELb0ELb0ELb0ELb1ELb0ELb1ELb0EEEvNS_16Flash_fwd_paramsE --------------------------
	.section	.nv.info._ZN5flash24flash_fwd_splitkv_kernelI23Flash_fwd_kernel_traitsILi32ELi64ELi256ELi4ELb0ELb0EN7cutlass10bfloat16_tE19Flash_kernel_traitsILi32ELi64ELi256ELi4ES3_EELb1ELb0ELb0ELb0ELb1ELb0ELb1ELb0EEEvNS_16Flash_fwd_paramsE,"",@"SHT_CUDA_INFO"
	.sectionflags	@""
	.align	4


	//----- nvinfo : EIATTR_CUDA_API_VERSION
	.align		4
        /*0000*/ 	.byte	0x04, 0x37
        /*0002*/ 	.short	(.L_1134 - .L_1133)
.L_1133:
        /*0004*/ 	.word	0x00000082


	//----- nvinfo : EIATTR_KPARAM_INFO
	.align		4
.L_1134:
        /*0008*/ 	.byte	0x04, 0x17
        /*000a*/ 	.short	(.L_1136 - .L_1135)
.L_1135:
        /*000c*/ 	.word	0x00000000
        /*0010*/ 	.short	0x0000
        /*0012*/ 	.short	0x0000
        /*0014*/ 	.byte	0x00, 0xf0, 0x41, 0x07


	//----- nvinfo : EIATTR_SPARSE_MMA_MASK
	.align		4
.L_1136:
        /*0018*/ 	.byte	0x03, 0x50
        /*001a*/ 	.short	0x0000


	//----- nvinfo : EIATTR_MAXREG_COUNT
	.align		4
        /*001c*/ 	.byte	0x03, 0x1b
        /*001e*/ 	.short	0x00ff


	//----- nvinfo : EIATTR_NUM_BARRIERS
	.align		4
        /*0020*/ 	.byte	0x02, 0x4c
        /*0022*/ 	.byte	0x01
	.zero		1


	//----- nvinfo : EIATTR_MERCURY_ISA_VERSION
	.align		4
        /*0024*/ 	.byte	0x03, 0x5f
        /*0026*/ 	.short	0x0101


	//----- nvinfo : EIATTR_COOP_GROUP_MASK_REGIDS
	.align		4
        /*0028*/ 	.byte	0x04, 0x29
        /*002a*/ 	.short	(.L_1138 - .L_1137)


	//   ....[0]....
.L_1137:
        /*002c*/ 	.word	0xffffffff


	//   ....[1]....
        /*0030*/ 	.word	0xffffffff


	//   ....[2]....
        /*0034*/ 	.word	0xffffffff


	//   ....[3]....
        /*0038*/ 	.word	0xffffffff


	//   ....[4]....
        /*003c*/ 	.word	0xffffffff


	//   ....[5]....
        /*0040*/ 	.word	0xffffffff


	//   ....[6]....
        /*0044*/ 	.word	0xffffffff


	//   ....[7]....
        /*0048*/ 	.word	0xffffffff


	//   ....[8]....
        /*004c*/ 	.word	0xffffffff


	//   ....[9]....
        /*0050*/ 	.word	0xffffffff


	//   ....[10]....
        /*0054*/ 	.word	0xffffffff


	//   ....[11]....
        /*0058*/ 	.word	0xffffffff


	//   ....[12]....
        /*005c*/ 	.word	0xffffffff


	//   ....[13]....
        /*0060*/ 	.word	0xffffffff


	//   ....[14]....
        /*0064*/ 	.word	0xffffffff


	//   ....[15]....
        /*0068*/ 	.word	0xffffffff


	//----- nvinfo : EIATTR_COOP_GROUP_INSTR_OFFSETS
	.align		4
.L_1138:
        /*006c*/ 	.byte	0x04, 0x28
        /*006e*/ 	.short	(.L_1140 - .L_1139)


	//   ....[0]....
.L_1139:
        /*0070*/ 	.word	0x00004a50


	//   ....[1]....
        /*0074*/ 	.word	0x00004ab0


	//   ....[2]....
        /*0078*/ 	.word	0x00004ae0


	//   ....[3]....
        /*007c*/ 	.word	0x00004b30


	//   ....[4]....
        /*0080*/ 	.word	0x00009880


	//   ....[5]....
        /*0084*/ 	.word	0x00009890


	//   ....[6]....
        /*0088*/ 	.word	0x000098c0


	//   ....[7]....
        /*008c*/ 	.word	0x000098d0


	//   ....[8]....
        /*0090*/ 	.word	0x0000d650


	//   ....[9]....
        /*0094*/ 	.word	0x0000d660


	//   ....[10]....
        /*0098*/ 	.word	0x0000d690


	//   ....[11]....
        /*009c*/ 	.word	0x0000d6a0


	//   ....[12]....
        /*00a0*/ 	.word	0x0000fab0


	//   ....[13]....
        /*00a4*/ 	.word	0x0000faf0


	//   ....[14]....
        /*00a8*/ 	.word	0x0000fbf0


	//   ....[15]....
        /*00ac*/ 	.word	0x0000fc20


	//----- nvinfo : EIATTR_VRC_CTA_INIT_COUNT
	.align		4
.L_1140:
        /*00b0*/ 	.byte	0x02, 0x4a
	.zero		1
	.zero		1


	//----- nvinfo : EIATTR_EXIT_INSTR_OFFSETS
	.align		4
        /*00b4*/ 	.byte	0x04, 0x1c
        /*00b6*/ 	.short	(.L_1142 - .L_1141)


	//   ....[0]....
.L_1141:
        /*00b8*/ 	.word	0x00000440


	//   ....[1]....
        /*00bc*/ 	.word	0x00000a70


	//   ....[2]....
        /*00c0*/ 	.word	0x00000aa0


	//   ....[3]....
        /*00c4*/ 	.word	0x00010230


	//   ....[4]....
        /*00c8*/ 	.word	0x00010250


	//----- nvinfo : EIATTR_CRS_STACK_SIZE
	.align		4
.L_1142:
        /*00cc*/ 	.byte	0x04, 0x1e
        /*00ce*/ 	.short	(.L_1144 - .L_1143)
.L_1143:
        /*00d0*/ 	.word	0x00000000


	//----- nvinfo : EIATTR_CBANK_PARAM_SIZE
	.align		4
.L_1144:
        /*00d4*/ 	.byte	0x03, 0x19
        /*00d6*/ 	.short	0x01d0


	//----- nvinfo : EIATTR_PARAM_CBANK
	.align		4
        /*00d8*/ 	.byte	0x04, 0x0a
        /*00da*/ 	.short	(.L_1146 - .L_1145)
	.align		4
.L_1145:
        /*00dc*/ 	.word	index@(.nv.constant0._ZN5flash24flash_fwd_splitkv_kernelI23Flash_fwd_kernel_traitsILi32ELi64ELi256ELi4ELb0ELb0EN7cutlass10bfloat16_tE19Flash_kernel_traitsILi32ELi64ELi256ELi4ES3_EELb1ELb0ELb0ELb0ELb1ELb0ELb1ELb0EEEvNS_16Flash_fwd_paramsE)
        /*00e0*/ 	.short	0x0380
        /*00e2*/ 	.short	0x01d0


	//----- nvinfo : EIATTR_SW_WAR
	.align		4
.L_1146:
        /*00e4*/ 	.byte	0x04, 0x36
        /*00e6*/ 	.short	(.L_1148 - .L_1147)
.L_1147:
        /*00e8*/ 	.word	0x00000008
.L_1148:


//--------------------- .nv.info._ZN5flash24flash_fwd_splitkv_kernelI23Flash_fwd_kernel_traitsILi32ELi64ELi256ELi4ELb0ELb0EN7cutlass10bfloat16_tE19Flash_kernel_traitsILi32ELi64ELi256ELi4ES3_EELb1ELb0ELb0ELb0ELb1ELb1ELb1ELb0EEEvNS_16Flash_fwd_paramsE --------------------------
	.section	.nv.info._ZN5flash24flash_fwd_splitkv_kernelI23Flash_fwd_kernel_traitsILi32ELi64ELi256ELi4ELb0ELb0EN7cutlass10bfloat16_tE19Flash_kernel_traitsILi32ELi64ELi256ELi4ES3_EELb1ELb0ELb0ELb0ELb1ELb1ELb1ELb0EEEvNS_16Flash_fwd_paramsE,"",@"SHT_CUDA_INFO"
	.sectionflags	@""
	.align	4


	//----- nvinfo : EIATTR_CUDA_API_VERSION
	.align		4
        /*0000*/ 	.byte	0x04, 0x37
        /*0002*/ 	.short	(.L_1150 - .L_1149)
.L_1149:
        /*0004*/ 	.word	0x00000082


	//----- nvinfo : EIATTR_KPARAM_INFO
	.align		4
.L_1150:
        /*0008*/ 	.byte	0x04, 0x17
        /*000a*/ 	.short	(.L_1152 - .L_1151)
.L_1151:
        /*000c*/ 	.word	0x00000000
        /*0010*/ 	.short	0x0000
        /*0012*/ 	.short	0x0000
        /*0014*/ 	.byte	0x00, 0xf0, 0x41, 0x07


	//----- nvinfo : EIATTR_SPARSE_MMA_MASK
	.align		4
.L_1152:
        /*0018*/ 	.byte	0x03, 0x50
        /*001a*/ 	.short	0x0000


	//----- nvinfo : EIATTR_MAXREG_COUNT
	.align		4
        /*001c*/ 	.byte	0x03, 0x1b
        /*001e*/ 	.short	0x00ff


	//----- nvinfo : EIATTR_NUM_BARRIERS
	.align		4
        /*0020*/ 	.byte	0x02, 0x4c
        /*0022*/ 	.byte	0x01
	.zero		1


	//----- nvinfo : EIATTR_ANNOTATIONS
	.align		4
        /*0024*/ 	.byte	0x04, 0x55
        /*0026*/ 	.short	(.L_1154 - .L_1153)


	//   ....[0]....
.L_1153:
        /*0028*/ 	.word	0x00000001
        /*002c*/ 	.byte	0x70, 0xeb, 0x00, 0x00, 0x01, 0x00, 0x00, 0x00, 0x60, 0xec, 0x00, 0x00, 0x01, 0x00, 0x00, 0x00
        /*003c*/ 	.byte	0xa0, 0xed, 0x00, 0x00, 0x01, 0x00, 0x00, 0x00, 0xb0, 0xed, 0x00, 0x00, 0x01, 0x00, 0x00, 0x00
        /*004c*/ 	.byte	0x40, 0xee, 0x00, 0x00, 0x01, 0x00, 0x00, 0x00, 0xb0, 0xee, 0x00, 0x00, 0x01, 0x00, 0x00, 0x00
        /*005c*/ 	.byte	0x90, 0x04, 0x01, 0x00, 0x01, 0x00, 0x00, 0x00, 0xc0, 0x04, 0x01, 0x00, 0x01, 0x00, 0x00, 0x00
        /*006c*/ 	.byte	0xd0, 0x04, 0x01, 0x00, 0x01, 0x00, 0x00, 0x00, 0xe0, 0x04, 0x01, 0x00, 0x01, 0x00, 0x00, 0x00
        /*007c*/ 	.byte	0xf0, 0x04, 0x01, 0x00, 0x01, 0x00, 0x00, 0x00, 0x00, 0x05, 0x01, 0x00


	//----- nvinfo : EIATTR_MERCURY_ISA_VERSION
	.align		4
.L_1154:
        /*0088*/ 	.byte	0x03, 0x5f
        /*008a*/ 	.short	0x0101


	//----- nvinfo : EIATTR_COOP_GROUP_MASK_REGIDS
	.align		4
        /*008c*/ 	.byte	0x04, 0x29
        /*008e*/ 	.short	(.L_1156 - .L_1155)


	//   ....[0]....
.L_1155:
        /*0090*/ 	.word	0xffffffff


	//   ....[1]....
        /*0094*/ 	.word	0xffffffff


	//   ....[2]....
        /*0098*/ 	.word	0xffffffff


	//   ....[3]....
        /*009c*/ 	.word	0xffffffff


	//   ....[4]....
        /*00a0*/ 	.word	0xffffffff


	//   ....[5]....
        /*00a4*/ 	.word	0xffffffff


	//   ....[6]....
        /*00a8*/ 	.word	0xffffffff


	//   ....[7]....
        /*00ac*/ 	.word	0xffffffff


	//   ....[8]....
        /*00b0*/ 	.word	0xffffffff


	//   ....[9]....
        /*00b4*/ 	.word	0xffffffff


	//   ....[10]....
        /*00b8*/ 	.word	0xffffffff


	//   ....[11]....
        /*00bc*/ 	.word	0xffffffff


	//   ....[12]....
        /*00c0*/ 	.word	0xffffffff


	//   ....[13]....
        /*00c4*/ 	.word	0xffffffff


	//   ....[14]....
        /*00c8*/ 	.word	0xffffffff


	//   ....[15]....
        /*00cc*/ 	.word	0xffffffff


	//----- nvinfo : EIATTR_COOP_GROUP_INSTR_OFFSETS
	.align		4
.L_1156:
        /*00d0*/ 	.byte	0x04, 0x28
        /*00d2*/ 	.short	(.L_1158 - .L_1157)


	//   ....[0]....
.L_1157:
        /*00d4*/ 	.word	0x00005b50


	//   ....[1]....
        /*00d8*/ 	.word	0x00005bd0


	//   ....[2]....
        /*00dc*/ 	.word	0x00005c00


	//   ....[3]....
        /*00e0*/ 	.word	0x00005c20


	//   ....[4]....
        /*00e4*/ 	.word	0x0000ba20


	//   ....[5]....
        /*00e8*/ 	.word	0x0000ba30


	//   ....[6]....
        /*00ec*/ 	.word	0x0000ba60


	//   ....[7]....
        /*00f0*/ 	.word	0x0000ba70


	//   ....[8]....
        /*00f4*/ 	.word	0x00010950


	//   ....[9]....
        /*00f8*/ 	.word	0x00010960


	//   ....[10]....
        /*00fc*/ 	.word	0x00010990


	//   ....[11]....
        /*0100*/ 	.word	0x000109a0


	//   ....[12]....
        /*0104*/ 	.word	0x00012d80


	//   ....[13]....
        /*0108*/ 	.word	0x00012dc0


	//   ....[14]....
        /*010c*/ 	.word	0x00012e90


	//   ....[15]....
        /*0110*/ 	.word	0x00012eb0


	//----- nvinfo : EIATTR_VRC_CTA_INIT_COUNT
	.align		4
.L_1158:
        /*0114*/ 	.byte	0x02, 0x4a
	.zero		1
	.zero		1


	//----- nvinfo : EIATTR_EXIT_INSTR_OFFSETS
	.align		4
        /*0118*/ 	.byte	0x04, 0x1c
        /*011a*/ 	.short	(.L_1160 - .L_1159)


	//   ....[0]....
.L_1159:
        /*011c*/ 	.word	0x00000450


	//   ....[1]....
        /*0120*/ 	.word	0x00000a80


	//   ....[2]....
        /*0124*/ 	.word	0x00000ab0


	//   ....[3]....
        /*0128*/ 	.word	0x00013500


	//   ....[4]....
        /*012c*/ 	.word	0x00013520


	//----- nvinfo : EIATTR_CRS_STACK_SIZE
	.align		4
.L_1160:
        /*0130*/ 	.byte	0x04, 0x1e
        /*0132*/ 	.short	(.L_1162 - .L_1161)
.L_1161:
        /*0134*/ 	.word	0x00000000


	//----- nvinfo : EIATTR_CBANK_PARAM_SIZE
	.align		4
.L_1162:
        /*0138*/ 	.byte	0x03, 0x19
        /*013a*/ 	.short	0x01d0


	//----- nvinfo : EIATTR_PARAM_CBANK
	.align		4
        /*013c*/ 	.byte	0x04, 0x0a
        /*013e*/ 	.short	(.L_1164 - .L_1163)
	.align		4
.L_1163:
        /*0140*/ 	.word	index@(.nv.constant0._ZN5flash24flash_fwd_splitkv_kernelI23Flash_fwd_kernel_traitsILi32ELi64ELi256ELi4ELb0ELb0EN7cutlass10bfloat16_tE19Flash_kernel_traitsILi32ELi64ELi256ELi4ES3_EELb1ELb0ELb0ELb0ELb1ELb1ELb1ELb0EEEvNS_16Flash_fwd_paramsE)
        /*0144*/ 	.short	0x0380
        /*0146*/ 	.short	0x01d0


	//----- nvinfo : EIATTR_SW_WAR
	.align		4
.L_1164:
        /*0148*/ 	.byte	0x04, 0x36
        /*014a*/ 	.short	(.L_1166 - .L_1165)
.L_1165:
        /*014c*/ 	.word	0x00000008
.L_1166:


//--------------------- .nv.info._ZN5flash24flash_fwd_splitkv_kernelI23Flash_fwd_kernel_traitsILi32ELi64ELi256ELi4ELb0ELb0EN7cutlass10bfloat16_tE19Flash_kernel_traitsILi32ELi64ELi256ELi4ES3_EELb1ELb0ELb1ELb0ELb0ELb0ELb1ELb0EEEvNS_16Flash_fwd_paramsE --------------------------
	.section	.nv.info._ZN5flash24flash_fwd_splitkv_kernelI23Flash_fwd_kernel_traitsILi32ELi64ELi256ELi4ELb0ELb0EN7cutlass10bfloat16_tE19Flash_kernel_traitsILi32ELi64ELi256ELi4ES3_EELb1ELb0ELb1ELb0ELb0ELb0ELb1ELb0EEEvNS_16Flash_fwd_paramsE,"",@"SHT_CUDA_INFO"
	.sectionflags	@""
	.align	4


	//----- nvinfo : EIATTR_CUDA_API_VERSION
	.align		4
        /*0000*/ 	.byte	0x04, 0x37
        /*0002*/ 	.short	(.L_1168 - .L_1167)
.L_1167:
        /*0004*/ 	.word	0x00000082


	//----- nvinfo : EIATTR_KPARAM_INFO
	.align		4
.L_1168:
        /*0008*/ 	.byte	0x04, 0x17
        /*000a*/ 	.short	(.L_1170 - .L_1169)
.L_1169:
        /*000c*/ 	.word	0x00000000
        /*0010*/ 	.short	0x0000
        /*0012*/ 	.short	0x0000
        /*0014*/ 	.byte	0x00, 0xf0, 0x41, 0x07


	//----- nvinfo : EIATTR_SPARSE_MMA_MASK
	.align		4
.L_1170:
        /*0018*/ 	.byte	0x03, 0x50
        /*001a*/ 	.short	0x0000


	//----- nvinfo : EIATTR_MAXREG_COUNT
	.align		4
        /*001c*/ 	.byte	0x03, 0x1b
        /*001e*/ 	.short	0x00ff


	//----- nvinfo : EIATTR_NUM_BARRIERS
	.align		4
        /*0020*/ 	.byte	0x02, 0x4c
        /*0022*/ 	.byte	0x01
	.zero		1


	//----- nvinfo : EIATTR_MERCURY_ISA_VERSION
	.align		4
        /*0024*/ 	.byte	0x03, 0x5f
        /*0026*/ 	.short	0x0101


	//----- nvinfo : EIATTR_INT_WARP_WIDE_INSTR_OFFSETS
	.align		4
        /*0028*/ 	.byte	0x04, 0x31
        /*002a*/ 	.short	(.L_1172 - .L_1171)


	//   ....[0]....
.L_1171:
        /*002c*/ 	.word	0x000066a0


	//   ....[1]....
        /*0030*/ 	.word	0x000096f0


	//----- nvinfo : EIATTR_COOP_GROUP_MASK_REGIDS
	.align		4
.L_1172:
        /*0034*/ 	.byte	0x04, 0x29
        /*0036*/ 	.short	(.L_1174 - .L_1173)


	//   ....[0]....
.L_1173:
        /*0038*/ 	.word	0xffffffff


	//   ....[1]....
        /*003c*/ 	.word	0xffffffff


	//   ....[2]....
        /*0040*/ 	.word	0xffffffff


	//   ....[3]....
        /*0044*/ 	.word	0xffffffff


	//   ....[4]....
        /*0048*/ 	.word	0xffffffff


	//   ....[5]....
        /*004c*/ 	.word	0xffffffff


	//   ....[6]....
        /*0050*/ 	.word	0xffffffff


	//   ....[7]....
        /*0054*/ 	.word	0xffffffff


	//   ....[8]....
        /*0058*/ 	.word	0xffffffff


	//   ....[9]....
        /*005c*/ 	.word	0xffffffff


	//   ....[10]....
        /*0060*/ 	.word	0xffffffff


	//   ....[11]....
        /*0064*/ 	.word	0xffffffff


	//   ....[12]....
        /*0068*/ 	.word	0xffffffff


	//   ....[13]....
        /*006c*/ 	.word	0xffffffff


	//   ....[14]....
        /*0070*/ 	.word	0xffffffff


	//   ....[15]....
        /*0074*/ 	.word	0xffffffff


	//----- nvinfo : EIATTR_COOP_GROUP_INSTR_OFFSETS
	.align		4
.L_1174:
        /*0078*/ 	.byte	0x04, 0x28
        /*007a*/ 	.short	(.L_1176 - .L_1175)


	//   ....[0]....
.L_1175:
        /*007c*/ 	.word	0x00006ea0


	//   ....[1]....
        /*0080*/ 	.word	0x00006ec0


	//   ....[2]....
        /*0084*/ 	.word	0x00006f50


	//   ....[3]....
        /*0088*/ 	.word	0x00006f60


	//   ....[4]....
        /*008c*/ 	.word	0x0000d140


	//   ....[5]....
        /*0090*/ 	.word	0x0000d150


	//   ....[6]....
        /*0094*/ 	.word	0x0000d180


	//   ....[7]....
        /*0098*/ 	.word	0x0000d190


	//   ....[8]....
        /*009c*/ 	.word	0x000124e0


	//   ....[9]....
        /*00a0*/ 	.word	0x00012510


	//   ....[10]....
        /*00a4*/ 	.word	0x00012550


	//   ....[11]....
        /*00a8*/ 	.word	0x00012560


	//   ....[12]....
        /*00ac*/ 	.word	0x00014960


	//   ....[13]....
        /*00b0*/ 	.word	0x000149a0


	//   ....[14]....
        /*00b4*/ 	.word	0x00014aa0


	//   ....[15]....
        /*00b8*/ 	.word	0x00014ab0


	//----- nvinfo : EIATTR_VRC_CTA_INIT_COUNT
	.align		4
.L_1176:
        /*00bc*/ 	.byte	0x02, 0x4a
	.zero		1
	.zero		1


	//----- nvinfo : EIATTR_EXIT_INSTR_OFFSETS
	.align		4
        /*00c0*/ 	.byte	0x04, 0x1c
        /*00c2*/ 	.short	(.L_1178 - .L_1177)


	//   ....[0]....
.L_1177:
        /*00c4*/ 	.word	0x00000640


	//   ....[1]....
        /*00c8*/ 	.word	0x00000d10


	//   ....[2]....
        /*00cc*/ 	.word	0x00000d40


	//   ....[3]....
        /*00d0*/ 	.word	0x00015140


	//   ....[4]....
        /*00d4*/ 	.word	0x00015160


	//----- nvinfo : EIATTR_CRS_STACK_SIZE
	.align		4
.L_1178:
        /*00d8*/ 	.byte	0x04, 0x1e
        /*00da*/ 	.short	(.L_1180 - .L_1179)
.L_1179:
        /*00dc*/ 	.word	0x00000000


	//----- nvinfo : EIATTR_CBANK_PARAM_SIZE
	.align		4
.L_1180:
        /*00e0*/ 	.byte	0x03, 0x19
        /*00e2*/ 	.short	0x01d0


	//----- nvinfo : EIATTR_PARAM_CBANK
	.align		4
        /*00e4*/ 	.byte	0x04, 0x0a
        /*00e6*/ 	.short	(.L_1182 - .L_1181)
	.align		4
.L_1181:
        /*00e8*/ 	.word	index@(.nv.constant0._ZN5flash24flash_fwd_splitkv_kernelI23Flash_fwd_kernel_traitsILi32ELi64ELi256ELi4ELb0ELb0EN7cutlass10bfloat16_tE19Flash_kernel_traitsILi32ELi64ELi256ELi4ES3_EELb1ELb0ELb1ELb0ELb0ELb0ELb1ELb0EEEvNS_16Flash_fwd_paramsE)
        /*00ec*/ 	.short	0x0380
        /*00ee*/ 	.short	0x01d0


	//----- nvinfo : EIATTR_SW_WAR
	.align		4
.L_1182:
        /*00f0*/ 	.byte	0x04, 0x36
        /*00f2*/ 	.short	(.L_1184 - .L_1183)
.L_1183:
        /*00f4*/ 	.word	0x00000008
.L_1184:


//--------------------- .nv.info._ZN5flash24flash_fwd_splitkv_kernelI23Flash_fwd_kernel_traitsILi32ELi64ELi256ELi4ELb0ELb0EN7cutlass10bfloat16_tE19Flash_kernel_traitsILi32ELi64ELi256ELi4ES3_EELb1ELb0ELb1ELb0ELb0ELb1ELb1ELb0EEEvNS_16Flash_fwd_paramsE --------------------------
	.section	.nv.info._ZN5flash24flash_fwd_splitkv_kernelI23Flash_fwd_kernel_traitsILi32ELi64ELi256ELi4ELb0ELb0EN7cutlass10bfloat16_tE19Flash_kernel_traitsILi32ELi64ELi256ELi4ES3_EELb1ELb0ELb1ELb0ELb0ELb1ELb1ELb0EEEvNS_16Flash_fwd_paramsE,"",@"SHT_CUDA_INFO"
	.sectionflags	@""
	.align	4


	//----- nvinfo : EIATTR_CUDA_API_VERSION
	.align		4
        /*0000*/ 	.byte	0x04, 0x37
        /*0002*/ 	.short	(.L_1186 - .L_1185)
.L_1185:
        /*0004*/ 	.word	0x00000082


	//----- nvinfo : EIATTR_KPARAM_INFO
	.align		4
.L_1186:
        /*0008*/ 	.byte	0x04, 0x17
        /*000a*/ 	.short	(.L_1188 - .L_1187)
.L_1187:
        /*000c*/ 	.word	0x00000000
        /*0010*/ 	.short	0x0000
        /*0012*/ 	.short	0x0000
        /*0014*/ 	.byte	0x00, 0xf0, 0x41, 0x07


	//----- nvinfo : EIATTR_SPARSE_MMA_MASK
	.align		4
.L_1188:
        /*0018*/ 	.byte	0x03, 0x50
        /*001a*/ 	.short	0x0000


	//----- nvinfo : EIATTR_MAXREG_COUNT
	.align		4
        /*001c*/ 	.byte	0x03, 0x1b
        /*001e*/ 	.short	0x00ff


	//----- nvinfo : EIATTR_NUM_BARRIERS
	.align		4
        /*0020*/ 	.byte	0x02, 0x4c
        /*0022*/ 	.byte	0x01
	.zero		1


	//----- nvinfo : EIATTR_MERCURY_ISA_VERSION
	.align		4
        /*0024*/ 	.byte	0x03, 0x5f
        /*0026*/ 	.short	0x0101


	//----- nvinfo : EIATTR_INT_WARP_WIDE_INSTR_OFFSETS
	.align		4
        /*0028*/ 	.byte	0x04, 0x31
        /*002a*/ 	.short	(.L_1190 - .L_1189)


	//   ....[0]....
.L_1189:
        /*002c*/ 	.word	0x00007700


	//   ....[1]....
        /*0030*/ 	.word	0x0000a740


	//----- nvinfo : EIATTR_COOP_GROUP_MASK_REGIDS
	.align		4
.L_1190:
        /*0034*/ 	.byte	0x04, 0x29
        /*0036*/ 	.short	(.L_1192 - .L_1191)


	//   ....[0]....
.L_1191:
        /*0038*/ 	.word	0xffffffff


	//   ....[1]....
        /*003c*/ 	.word	0xffffffff


	//   ....[2]....
        /*0040*/ 	.word	0xffffffff


	//   ....[3]....
        /*0044*/ 	.word	0xffffffff


	//   ....[4]....
        /*0048*/ 	.word	0xffffffff


	//   ....[5]....
        /*004c*/ 	.word	0xffffffff


	//   ....[6]....
        /*0050*/ 	.word	0xffffffff


	//   ....[7]....
        /*0054*/ 	.word	0xffffffff


	//   ....[8]....
        /*0058*/ 	.word	0xffffffff


	//   ....[9]....
        /*005c*/ 	.word	0xffffffff


	//   ....[10]....
        /*0060*/ 	.word	0xffffffff


	//   ....[11]....
        /*0064*/ 	.word	0xffffffff


	//   ....[12]....
        /*0068*/ 	.word	0xffffffff


	//   ....[13]....
        /*006c*/ 	.word	0xffffffff


	//   ....[14]....
        /*0070*/ 	.word	0xffffffff


	//   ....[15]....
        /*0074*/ 	.word	0xffffffff


	//----- nvinfo : EIATTR_COOP_GROUP_INSTR_OFFSETS
	.align		4
.L_1192:
        /*0078*/ 	.byte	0x04, 0x28
        /*007a*/ 	.short	(.L_1194 - .L_1193)


	//   ....[0]....
.L_1193:
        /*007c*/ 	.word	0x00007f00


	//   ....[1]....
        /*0080*/ 	.word	0x00007f20


	//   ....[2]....
        /*0084*/ 	.word	0x00007f70


	//   ....[3]....
        /*0088*/ 	.word	0x00007f80


	//   ....[4]....
        /*008c*/ 	.word	0x0000f190


	//   ....[5]....
        /*0090*/ 	.word	0x0000f1a0


	//   ....[6]....
        /*0094*/ 	.word	0x0000f1d0


	//   ....[7]....
        /*0098*/ 	.word	0x0000f1e0


	//   ....[8]....
        /*009c*/ 	.word	0x000154f0


	//   ....[9]....
        /*00a0*/ 	.word	0x00015500


	//   ....[10]....
        /*00a4*/ 	.word	0x00015530


	//   ....[11]....
        /*00a8*/ 	.word	0x00015540


	//   ....[12]....
        /*00ac*/ 	.word	0x00017970


	//   ....[13]....
        /*00b0*/ 	.word	0x000179b0


	//   ....[14]....
        /*00b4*/ 	.word	0x00017ac0


	//   ....[15]....
        /*00b8*/ 	.word	0x00017ad0


	//----- nvinfo : EIATTR_VRC_CTA_INIT_COUNT
	.align		4
.L_1194:
        /*00bc*/ 	.byte	0x02, 0x4a
	.zero		1
	.zero		1


	//----- nvinfo : EIATTR_EXIT_INSTR_OFFSETS
	.align		4
        /*00c0*/ 	.byte	0x04, 0x1c
        /*00c2*/ 	.short	(.L_1196 - .L_1195)


	//   ....[0]....
.L_1195:
        /*00c4*/ 	.word	0x00000640


	//   ....[1]....
        /*00c8*/ 	.word	0x00000d10


	//   ....[2]....
        /*00cc*/ 	.word	0x00000d40


	//   ....[3]....
        /*00d0*/ 	.word	0x00018150


	//   ....[4]....
        /*00d4*/ 	.word	0x00018170


	//----- nvinfo : EIATTR_CRS_STACK_SIZE
	.align		4
.L_1196:
        /*00d8*/ 	.byte	0x04, 0x1e
        /*00da*/ 	.short	(.L_1198 - .L_1197)
.L_1197:
        /*00dc*/ 	.word	0x00000000


	//----- nvinfo : EIATTR_CBANK_PARAM_SIZE
	.align		4
.L_1198:
        /*00e0*/ 	.byte	0x03, 0x19
        /*00e2*/ 	.short	0x01d0


	//----- nvinfo : EIATTR_PARAM_CBANK
	.align		4
        /*00e4*/ 	.byte	0x04, 0x0a
        /*00e6*/ 	.short	(.L_1200 - .L_1199)
	.align		4
.L_1199:
        /*00e8*/ 	.word	index@(.nv.constant0._ZN5flash24flash_fwd_splitkv_kernelI23Flash_fwd_kernel_traitsILi32ELi64ELi256ELi4ELb0ELb0EN7cutlass10bfloat16_tE19Flash_kernel_traitsILi32ELi64ELi256ELi4ES3_EELb1ELb0ELb1ELb0ELb0ELb1ELb1ELb0EEEvNS_16Flash_fwd_paramsE)
        /*00ec*/ 	.short	0x0380
        /*00ee*/ 	.short	0x01d0


	//----- nvinfo : EIATTR_SW_WAR
	.align		4
.L_1200:
        /*00f0*/ 	.byte	0x04, 0x36
        /*00f2*/ 	.short	(.L_1202 - .L_1201)
.L_1201:
        /*00f4*/ 	.word	0x00000008
.L_1202:


//--------------------- .nv.info._ZN5flash24flash_fwd_splitkv_kernelI23Flash_fwd_kernel_traitsILi32ELi64ELi256ELi4ELb0ELb0EN7cutlass10bfloat16_tE19Flash_kernel_traitsILi32ELi64ELi256ELi4ES3_EELb1ELb0ELb0ELb0ELb1ELb0ELb1ELb1EEEvNS_16Flash_fwd_paramsE --------------------------
	.section	.nv.info._ZN5flash24flash_fwd_splitkv_kernelI23Flash_fwd_kernel_traitsILi32ELi64ELi256ELi4ELb0ELb0EN7cutlass10bfloat16_tE19Flash_kernel_traitsILi32ELi64ELi256ELi4ES3_EELb1ELb0ELb0ELb0ELb1ELb0ELb1ELb1EEEvNS_16Flash_fwd_paramsE,"",@"SHT_CUDA_INFO"
	.sectionflags	@""
	.align	4


	//----- nvinfo : EIATTR_CUDA_API_VERSION
	.align		4
        /*0000*/ 	.byte	0x04, 0x37
        /*0002*/ 	.short	(.L_1204 - .L_1203)
.L_1203:
        /*0004*/ 	.word	0x00000082


	//----- nvinfo : EIATTR_KPARAM_INFO
	.align		4
.L_1204:
        /*0008*/ 	.byte	0x04, 0x17
        /*000a*/ 	.short	(.L_1206 - .L_1205)
.L_1205:
        /*000c*/ 	.word	0x00000000
        /*0010*/ 	.short	0x0000
        /*0012*/ 	.short	0x0000
        /*0014*/ 	.byte	0x00, 0xf0, 0x41, 0x07


	//----- nvinfo : EIATTR_SPARSE_MMA_MASK
	.align		4
.L_1206:
        /*0018*/ 	.byte	0x03, 0x50
        /*001a*/ 	.short	0x0000


	//----- nvinfo : EIATTR_MAXREG_COUNT
	.align		4
        /*001c*/ 	.byte	0x03, 0x1b
        /*001e*/ 	.short	0x00ff


	//----- nvinfo : EIATTR_NUM_BARRIERS
	.align		4
        /*0020*/ 	.byte	0x02, 0x4c
        /*0022*/ 	.byte	0x01
	.zero		1


	//----- nvinfo : EIATTR_MERCURY_ISA_VERSION
	.align		4
        /*0024*/ 	.byte	0x03, 0x5f
        /*0026*/ 	.short	0x0101


	//----- nvinfo : EIATTR_COOP_GROUP_MASK_REGIDS
	.align		4
        /*0028*/ 	.byte	0x04, 0x29
        /*002a*/ 	.short	(.L_1208 - .L_1207)


	//   ....[0]....
.L_1207:
        /*002c*/ 	.word	0xffffffff


	//   ....[1]....
        /*0030*/ 	.word	0xffffffff


	//   ....[2]....
        /*0034*/ 	.word	0xffffffff


	//   ....[3]....
        /*0038*/ 	.word	0xffffffff


	//   ....[4]....
        /*003c*/ 	.word	0xffffffff


	//   ....[5]....
        /*0040*/ 	.word	0xffffffff


	//   ....[6]....
        /*0044*/ 	.word	0xffffffff


	//   ....[7]....
        /*0048*/ 	.word	0xffffffff


	//   ....[8]....
        /*004c*/ 	.word	0xffffffff


	//   ....[9]....
        /*0050*/ 	.word	0xffffffff


	//   ....[10]....
        /*0054*/ 	.word	0xffffffff


	//   ....[11]....
        /*0058*/ 	.word	0xffffffff


	//   ....[12]....
        /*005c*/ 	.word	0xffffffff


	//   ....[13]....
        /*0060*/ 	.word	0xffffffff


	//   ....[14]....
        /*0064*/ 	.word	0xffffffff


	//   ....[15]....
        /*0068*/ 	.word	0xffffffff


	//----- nvinfo : EIATTR_COOP_GROUP_INSTR_OFFSETS
	.align		4
.L_1208:
        /*006c*/ 	.byte	0x04, 0x28
        /*006e*/ 	.short	(.L_1210 - .L_1209)


	//   ....[0]....
.L_1209:
        /*0070*/ 	.word	0x0000c750


	//   ....[1]....
        /*0074*/ 	.word	0x0000c780


	//   ....[2]....
        /*0078*/ 	.word	0x0000c7b0


	//   ....[3]....
        /*007c*/ 	.word	0x0000c7f0


	//   ....[4]....
        /*0080*/ 	.word	0x00011800


	//   ....[5]....
        /*0084*/ 	.word	0x00011810


	//   ....[6]....
        /*0088*/ 	.word	0x00011840


	//   ....[7]....
        /*008c*/ 	.word	0x00011850


	//   ....[8]....
        /*0090*/ 	.word	0x000155b0


	//   ....[9]....
        /*0094*/ 	.word	0x000155c0


	//   ....[10]....
        /*0098*/ 	.word	0x000155f0


	//   ....[11]....
        /*009c*/ 	.word	0x00015600


	//   ....[12]....
        /*00a0*/ 	.word	0x00017a10


	//   ....[13]....
        /*00a4*/ 	.word	0x00017a50


	//   ....[14]....
        /*00a8*/ 	.word	0x00017b30


	//   ....[15]....
        /*00ac*/ 	.word	0x00017b60


	//----- nvinfo : EIATTR_VRC_CTA_INIT_COUNT
	.align		4
.L_1210:
        /*00b0*/ 	.byte	0x02, 0x4a
	.zero		1
	.zero		1


	//----- nvinfo : EIATTR_EXIT_INSTR_OFFSETS
	.align		4
        /*00b4*/ 	.byte	0x04, 0x1c
        /*00b6*/ 	.short	(.L_1212 - .L_1211)


	//   ....[0]....
.L_1211:
        /*00b8*/ 	.word	0x00000460


	//   ....[1]....
        /*00bc*/ 	.word	0x00000a70


	//   ....[2]....
        /*00c0*/ 	.word	0x00000aa0


	//   ....[3]....
        /*00c4*/ 	.word	0x000181d0


	//   ....[4]....
        /*00c8*/ 	.word	0x000181f0


	//----- nvinfo : EIATTR_CRS_STACK_SIZE
	.align		4
.L_1212:
        /*00cc*/ 	.byte	0x04, 0x1e
        /*00ce*/ 	.short	(.L_1214 - .L_1213)
.L_1213:
        /*00d0*/ 	.word	0x00000000


	//----- nvinfo : EIATTR_CBANK_PARAM_SIZE
	.align		4
.L_1214:
        /*00d4*/ 	.byte	0x03, 0x19
        /*00d6*/ 	.short	0x01d0


	//----- nvinfo : EIATTR_PARAM_CBANK
	.align		4
        /*00d8*/ 	.byte	0x04, 0x0a
        /*00da*/ 	.short	(.L_1216 - .L_1215)
	.align		4
.L_1215:
        /*00dc*/ 	.word	index@(.nv.constant0._ZN5flash24flash_fwd_splitkv_kernelI23Flash_fwd_kernel_traitsILi32ELi64ELi256ELi4ELb0ELb0EN7cutlass10bfloat16_tE19Flash_kernel_traitsILi32ELi64ELi256ELi4ES3_EELb1ELb0ELb0ELb0ELb1ELb0ELb1ELb1EEEvNS_16Flash_fwd_paramsE)
        /*00e0*/ 	.short	0x0380
        /*00e2*/ 	.short	0x01d0


	//----- nvinfo : EIATTR_SW_WAR
	.align		4
.L_1216:
        /*00e4*/ 	.byte	0x04, 0x36
        /*00e6*/ 	.short	(.L_1218 - .L_1217)
.L_1217:
        /*00e8*/ 	.word	0x00000008
.L_1218:


//--------------------- .nv.info._ZN5flash24flash_fwd_splitkv_kernelI23Flash_fwd_kernel_traitsILi32ELi64ELi256ELi4ELb0ELb0EN7cutlass10bfloat16_tE19Flash_kernel_traitsILi32ELi64ELi256ELi4ES3_EELb1ELb0ELb0ELb0ELb1ELb1ELb1ELb1EEEvNS_16Flash_fwd_paramsE --------------------------
	.section	.nv.info._ZN5flash24flash_fwd_splitkv_kernelI23Flash_fwd_kernel_traitsILi32ELi64ELi256ELi4ELb0ELb0EN7cutlass10bfloat16_tE19Flash_kernel_traitsILi32ELi64ELi256ELi4ES3_EELb1ELb0ELb0ELb0ELb1ELb1ELb1ELb1EEEvNS_16Flash_fwd_paramsE,"",@"SHT_CUDA_INFO"
	.sectionflags	@""
	.align	4


	//----- nvinfo : EIATTR_CUDA_API_VERSION
	.align		4
        /*0000*/ 	.byte	0x04, 0x37
        /*0002*/ 	.short	(.L_1220 - .L_1219)
.L_1219:
        /*0004*/ 	.word	0x00000082


	//----- nvinfo : EIATTR_KPARAM_INFO
	.align		4
.L_1220:
        /*0008*/ 	.byte	0x04, 0x17
        /*000a*/ 	.short	(.L_1222 - .L_1221)
.L_1221:
        /*000c*/ 	.word	0x00000000
        /*0010*/ 	.short	0x0000
        /*0012*/ 	.short	0x0000
        /*0014*/ 	.byte	0x00, 0xf0, 0x41, 0x07


	//----- nvinfo : EIATTR_SPARSE_MMA_MASK
	.align		4
.L_1222:
        /*0018*/ 	.byte	0x03, 0x50
        /*001a*/ 	.short	0x0000


	//----- nvinfo : EIATTR_MAXREG_COUNT
	.align		4
        /*001c*/ 	.byte	0x03, 0x1b
        /*001e*/ 	.short	0x00ff


	//----- nvinfo : EIATTR_NUM_BARRIERS
	.align		4
        /*0020*/ 	.byte	0x02, 0x4c
        /*0022*/ 	.byte	0x01
	.zero		1


	//----- nvinfo : EIATTR_ANNOTATIONS
	.align		4
        /*0024*/ 	.byte	0x04, 0x55
        /*0026*/ 	.short	(.L_1224 - .L_1223)


	//   ....[0]....
.L_1223:
        /*0028*/ 	.word	0x00000001
        /*002c*/ 	.byte	0x10, 0x6e, 0x01, 0x00, 0x01, 0x00, 0x00, 0x00, 0x00, 0x6f, 0x01, 0x00, 0x01, 0x00, 0x00, 0x00
        /*003c*/ 	.byte	0x10, 0x6f, 0x01, 0x00, 0x01, 0x00, 0x00, 0x00, 0x60, 0x70, 0x01, 0x00, 0x01, 0x00, 0x00, 0x00
        /*004c*/ 	.byte	0xf0, 0x86, 0x01, 0x00, 0x01, 0x00, 0x00, 0x00, 0x20, 0x87, 0x01, 0x00, 0x01, 0x00, 0x00, 0x00
        /*005c*/ 	.byte	0x40, 0x87, 0x01, 0x00, 0x01, 0x00, 0x00, 0x00, 0x50, 0x87, 0x01, 0x00


	//----- nvinfo : EIATTR_MERCURY_ISA_VERSION
	.align		4
.L_1224:
        /*0068*/ 	.byte	0x03, 0x5f
        /*006a*/ 	.short	0x0101


	//----- nvinfo : EIATTR_COOP_GROUP_MASK_REGIDS
	.align		4
        /*006c*/ 	.byte	0x04, 0x29
        /*006e*/ 	.short	(.L_1226 - .L_1225)


	//   ....[0]....
.L_1225:
        /*0070*/ 	.word	0xffffffff


	//   ....[1]....
        /*0074*/ 	.word	0xffffffff


	//   ....[2]....
        /*0078*/ 	.word	0xffffffff


	//   ....[3]....
        /*007c*/ 	.word	0xffffffff


	//   ....[4]....
        /*0080*/ 	.word	0xffffffff


	//   ....[5]....
        /*0084*/ 	.word	0xffffffff


	//   ....[6]....
        /*0088*/ 	.word	0xffffffff


	//   ....[7]....
        /*008c*/ 	.word	0xffffffff


	//   ....[8]....
        /*0090*/ 	.word	0xffffffff


	//   ....[9]....
        /*0094*/ 	.word	0xffffffff


	//   ....[10]....
        /*0098*/ 	.word	0xffffffff


	//   ....[11]....
        /*009c*/ 	.word	0xffffffff


	//   ....[12]....
        /*00a0*/ 	.word	0xffffffff


	//   ....[13]....
        /*00a4*/ 	.word	0xffffffff


	//   ....[14]....
        /*00a8*/ 	.word	0xffffffff


	//   ....[15]....
        /*00ac*/ 	.word	0xffffffff


	//----- nvinfo : EIATTR_COOP_GROUP_INSTR_OFFSETS
	.align		4
.L_1226:
        /*00b0*/ 	.byte	0x04, 0x28
        /*00b2*/ 	.short	(.L_1228 - .L_1227)


	//   ....[0]....
.L_1227:
        /*00b4*/ 	.word	0x0000dae0


	//   ....[1]....
        /*00b8*/ 	.word	0x0000db70


	//   ....[2]....
        /*00bc*/ 	.word	0x0000dba0


	//   ....[3]....
        /*00c0*/ 	.word	0x0000dbc0


	//   ....[4]....
        /*00c4*/ 	.word	0x00013cd0


	//   ....[5]....
        /*00c8*/ 	.word	0x00013ce0


	//   ....[6]....
        /*00cc*/ 	.word	0x00013d10


	//   ....[7]....
        /*00d0*/ 	.word	0x00013d20


	//   ....[8]....
        /*00d4*/ 	.word	0x00018b90


	//   ....[9]....
        /*00d8*/ 	.word	0x00018ba0


	//   ....[10]....
        /*00dc*/ 	.word	0x00018bd0


	//   ....[11]....
        /*00e0*/ 	.word	0x00018be0


	//   ....[12]....
        /*00e4*/ 	.word	0x0001afc0


	//   ....[13]....
        /*00e8*/ 	.word	0x0001b000


	//   ....[14]....
        /*00ec*/ 	.word	0x0001b0e0


	//   ....[15]....
        /*00f0*/ 	.word	0x0001b120


	//----- nvinfo : EIATTR_VRC_CTA_INIT_COUNT
	.align		4
.L_1228:
        /*00f4*/ 	.byte	0x02, 0x4a
	.zero		1
	.zero		1


	//----- nvinfo : EIATTR_EXIT_INSTR_OFFSETS
	.align		4
        /*00f8*/ 	.byte	0x04, 0x1c
        /*00fa*/ 	.short	(.L_1230 - .L_1229)


	//   ....[0]....
.L_1229:
        /*00fc*/ 	.word	0x00000470


	//   ....[1]....
        /*0100*/ 	.word	0x00000a80


	//   ....[2]....
        /*0104*/ 	.word	0x00000ab0


	//   ....[3]....
        /*0108*/ 	.word	0x0001b780


	//   ....[4]....
        /*010c*/ 	.word	0x0001b7a0


	//----- nvinfo : EIATTR_CRS_STACK_SIZE
	.align		4
.L_1230:
        /*0110*/ 	.byte	0x04, 0x1e
        /*0112*/ 	.short	(.L_1232 - .L_1231)
.L_1231:
        /*0114*/ 	.word	0x00000000


	//----- nvinfo : EIATTR_CBANK_PARAM_SIZE
	.align		4
.L_1232:
        /*0118*/ 	.byte	0x03, 0x19
        /*011a*/ 	.short	0x01d0


	//----- nvinfo : EIATTR_PARAM_CBANK
	.align		4
        /*011c*/ 	.byte	0x04, 0x0a
        /*011e*/ 	.short	(.L_1234 - .L_1233)
	.align		4
.L_1233:
        /*0120*/ 	.word	index@(.nv.constant0._ZN5flash24flash_fwd_splitkv_kernelI23Flash_fwd_kernel_traitsILi32ELi64ELi256ELi4ELb0ELb0EN7cutlass10bfloat16_tE19Flash_kernel_traitsILi32ELi64ELi256ELi4ES3_EELb1ELb0ELb0ELb0ELb1ELb1ELb1ELb1EEEvNS_16Flash_fwd_paramsE)
        /*0124*/ 	.short	0x0380
        /*0126*/ 	.short	0x01d0


	//----- nvinfo : EIATTR_SW_WAR
	.align		4
.L_1234:
        /*0128*/ 	.byte	0x04, 0x36
        /*012a*/ 	.short	(.L_1236 - .L_1235)
.L_1235:
        /*012c*/ 	.word	0x00000008
.L_1236:


//--------------------- .nv.info._ZN5flash24flash_fwd_splitkv_kernelI23Flash_fwd_kernel_traitsILi32ELi64ELi256ELi4ELb0ELb0EN7cutlass10bfloat16_tE19Flash_kernel_traitsILi32ELi64ELi256ELi4ES3_EELb1ELb0ELb1ELb0ELb0ELb0ELb1ELb1EEEvNS_16Flash_fwd_paramsE --------------------------
	.section	.nv.info._ZN5flash24flash_fwd_splitkv_kernelI23Flash_fwd_kernel_traitsILi32ELi64ELi256ELi4ELb0ELb0EN7cutlass10bfloat16_tE19Flash_kernel_traitsILi32ELi64ELi256ELi4ES3_EELb1ELb0ELb1ELb0ELb0ELb0ELb1ELb1EEEvNS_16Flash_fwd_paramsE,"",@"SHT_CUDA_INFO"
	.sectionflags	@""
	.align	4


	//----- nvinfo : EIATTR_CUDA_API_VERSION
	.align		4
        /*0000*/ 	.byte	0x04, 0x37
        /*0002*/ 	.short	(.L_1238 - .L_1237)
.L_1237:
        /*0004*/ 	.word	0x00000082


	//----- nvinfo : EIATTR_KPARAM_INFO
	.align		4
.L_1238:
        /*0008*/ 	.byte	0x04, 0x17
        /*000a*/ 	.short	(.L_1240 - .L_1239)
.L_1239:
        /*000c*/ 	.word	0x00000000
        /*0010*/ 	.short	0x0000
        /*0012*/ 	.short	0x0000
        /*0014*/ 	.byte	0x00, 0xf0, 0x41, 0x07


	//----- nvinfo : EIATTR_SPARSE_MMA_MASK
	.align		4
.L_1240:
        /*0018*/ 	.byte	0x03, 0x50
        /*001a*/ 	.short	0x0000


	//----- nvinfo : EIATTR_MAXREG_COUNT
	.align		4
        /*001c*/ 	.byte	0x03, 0x1b
        /*001e*/ 	.short	0x00ff


	//----- nvinfo : EIATTR_NUM_BARRIERS
	.align		4
        /*0020*/ 	.byte	0x02, 0x4c
        /*0022*/ 	.byte	0x01
	.zero		1


	//----- nvinfo : EIATTR_MERCURY_ISA_VERSION
	.align		4
        /*0024*/ 	.byte	0x03, 0x5f
        /*0026*/ 	.short	0x0101


	//----- nvinfo : EIATTR_COOP_GROUP_MASK_REGIDS
	.align		4
        /*0028*/ 	.byte	0x04, 0x29
        /*002a*/ 	.short	(.L_1242 - .L_1241)


	//   ....[0]....
.L_1241:
        /*002c*/ 	.word	0xffffffff


	//   ....[1]....
        /*0030*/ 	.word	0xffffffff


	//   ....[2]....
        /*0034*/ 	.word	0xffffffff


	//   ....[3]....
        /*0038*/ 	.word	0xffffffff


	//   ....[4]....
        /*003c*/ 	.word	0xffffffff


	//   ....[5]....
        /*0040*/ 	.word	0xffffffff


	//   ....[6]....
        /*0044*/ 	.word	0xffffffff


	//   ....[7]....
        /*0048*/ 	.word	0xffffffff


	//   ....[8]....
        /*004c*/ 	.word	0xffffffff


	//   ....[9]....
        /*0050*/ 	.word	0xffffffff


	//   ....[10]....
        /*0054*/ 	.word	0xffffffff


	//   ....[11]....
        /*0058*/ 	.word	0xffffffff


	//   ....[12]....
        /*005c*/ 	.word	0xffffffff


	//   ....[13]....
        /*0060*/ 	.word	0xffffffff


	//   ....[14]....
        /*0064*/ 	.word	0xffffffff


	//   ....[15]....
        /*0068*/ 	.word	0xffffffff


	//----- nvinfo : EIATTR_COOP_GROUP_INSTR_OFFSETS
	.align		4
.L_1242:
        /*006c*/ 	.byte	0x04, 0x28
        /*006e*/ 	.short	(.L_1244 - .L_1243)


	//   ....[0]....
.L_1243:
        /*0070*/ 	.word	0x0000ed30


	//   ....[1]....
        /*0074*/ 	.word	0x0000ed50


	//   ....[2]....
        /*0078*/ 	.word	0x0000ede0


	//   ....[3]....
        /*007c*/ 	.word	0x0000edf0


	//   ....[4]....
        /*0080*/ 	.word	0x00014ea0


	//   ....[5]....
        /*0084*/ 	.word	0x00014eb0


	//   ....[6]....
        /*0088*/ 	.word	0x00014ee0


	//   ....[7]....
        /*008c*/ 	.word	0x00014ef0


	//   ....[8]....
        /*0090*/ 	.word	0x0001a190


	//   ....[9]....
        /*0094*/ 	.word	0x0001a1c0


	//   ....[10]....
        /*0098*/ 	.word	0x0001a200


	//   ....[11]....
        /*009c*/ 	.word	0x0001a210


	//   ....[12]....
        /*00a0*/ 	.word	0x0001c630


	//   ....[13]....
        /*00a4*/ 	.word	0x0001c670


	//   ....[14]....
        /*00a8*/ 	.word	0x0001c760


	//   ....[15]....
        /*00ac*/ 	.word	0x0001c770


	//----- nvinfo : EIATTR_VRC_CTA_INIT_COUNT
	.align		4
.L_1244:
        /*00b0*/ 	.byte	0x02, 0x4a
	.zero		1
	.zero		1


	//----- nvinfo : EIATTR_EXIT_INSTR_OFFSETS
	.align		4
        /*00b4*/ 	.byte	0x04, 0x1c
        /*00b6*/ 	.short	(.L_1246 - .L_1245)


	//   ....[0]....
.L_1245:
        /*00b8*/ 	.word	0x00000640


	//   ....[1]....
        /*00bc*/ 	.word	0x00000cf0


	//   ....[2]....
        /*00c0*/ 	.word	0x00000d20


	//   ....[3]....
        /*00c4*/ 	.word	0x0001ce30


	//   ....[4]....
        /*00c8*/ 	.word	0x0001ce50


	//----- nvinfo : EIATTR_CRS_STACK_SIZE
	.align		4
.L_1246:
        /*00cc*/ 	.byte	0x04, 0x1e
        /*00ce*/ 	.short	(.L_1248 - .L_1247)
.L_1247:
        /*00d0*/ 	.word	0x00000000


	//----- nvinfo : EIATTR_CBANK_PARAM_SIZE
	.align		4
.L_1248:
        /*00d4*/ 	.byte	0x03, 0x19
        /*00d6*/ 	.short	0x01d0


	//----- nvinfo : EIATTR_PARAM_CBANK
	.align		4
        /*00d8*/ 	.byte	0x04, 0x0a
        /*00da*/ 	.short	(.L_1250 - .L_1249)
	.align		4
.L_1249:
        /*00dc*/ 	.word	index@(.nv.constant0._ZN5flash24flash_fwd_splitkv_kernelI23Flash_fwd_kernel_traitsILi32ELi64ELi256ELi4ELb0ELb0EN7cutlass10bfloat16_tE19Flash_kernel_traitsILi32ELi64ELi256ELi4ES3_EELb1ELb0ELb1ELb0ELb0ELb0ELb1ELb1EEEvNS_16Flash_fwd_paramsE)
        /*00e0*/ 	.short	0x0380
        /*00e2*/ 	.short	0x01d0


	//----- nvinfo : EIATTR_SW_WAR
	.align		4
.L_1250:
        /*00e4*/ 	.byte	0x04, 0x36
        /*00e6*/ 	.short	(.L_1252 - .L_1251)
.L_1251:
        /*00e8*/ 	.word	0x00000008
.L_1252:


//--------------------- .nv.info._ZN5flash24flash_fwd_splitkv_kernelI23Flash_fwd_kernel_traitsILi32ELi64ELi256ELi4ELb0ELb0EN7cutlass10bfloat16_tE19Flash_kernel_traitsILi32ELi64ELi256ELi4ES3_EELb1ELb0ELb1ELb0ELb0ELb1ELb1ELb1EEEvNS_16Flash_fwd_paramsE --------------------------
	.section	.nv.info._ZN5flash24flash_fwd_splitkv_kernelI23Flash_fwd_kernel_traitsILi32ELi64ELi256ELi4ELb0ELb0EN7cutlass10bfloat16_tE19Flash_kernel_traitsILi32ELi64ELi256ELi4ES3_EELb1ELb0ELb1ELb0ELb0ELb1ELb1ELb1EEEvNS_16Flash_fwd_paramsE,"",@"SHT_CUDA_INFO"
	.sectionflags	@""
	.align	4


	//----- nvinfo : EIATTR_CUDA_API_VERSION
	.align		4
        /*0000*/ 	.byte	0x04, 0x37
        /*0002*/ 	.short	(.L_1254 - .L_1253)
.L_1253:
        /*0004*/ 	.word	0x00000082


	//----- nvinfo : EIATTR_KPARAM_INFO
	.align		4
.L_1254:
        /*0008*/ 	.byte	0x04, 0x17
        /*000a*/ 	.short	(.L_1256 - .L_1255)
.L_1255:
        /*000c*/ 	.word	0x00000000
        /*0010*/ 	.short	0x0000
        /*0012*/ 	.short	0x0000
        /*0014*/ 	.byte	0x00, 0xf0, 0x41, 0x07


	//----- nvinfo : EIATTR_SPARSE_MMA_MASK
	.align		4
.L_1256:
        /*0018*/ 	.byte	0x03, 0x50
        /*001a*/ 	.short	0x0000


	//----- nvinfo : EIATTR_MAXREG_COUNT
	.align		4
        /*001c*/ 	.byte	0x03, 0x1b
        /*001e*/ 	.short	0x00ff


	//----- nvinfo : EIATTR_NUM_BARRIERS
	.align		4
        /*0020*/ 	.byte	0x02, 0x4c
        /*0022*/ 	.byte	0x01
	.zero		1


	//----- nvinfo : EIATTR_MERCURY_ISA_VERSION
	.align		4
        /*0024*/ 	.byte	0x03, 0x5f
        /*0026*/ 	.short	0x0101


	//----- nvinfo : EIATTR_COOP_GROUP_MASK_REGIDS
	.align		4
        /*0028*/ 	.byte	0x04, 0x29
        /*002a*/ 	.short	(.L_1258 - .L_1257)


	//   ....[0]....
.L_1257:
        /*002c*/ 	.word	0xffffffff


	//   ....[1]....
        /*0030*/ 	.word	0xffffffff


	//   ....[2]....
        /*0034*/ 	.word	0xffffffff


	//   ....[3]....
        /*0038*/ 	.word	0xffffffff


	//   ....[4]....
        /*003c*/ 	.word	0xffffffff


	//   ....[5]....
        /*0040*/ 	.word	0xffffffff


	//   ....[6]....
        /*0044*/ 	.word	0xffffffff


	//   ....[7]....
        /*0048*/ 	.word	0xffffffff


	//   ....[8]....
        /*004c*/ 	.word	0xffffffff


	//   ....[9]....
        /*0050*/ 	.word	0xffffffff


	//   ....[10]....
        /*0054*/ 	.word	0xffffffff


	//   ....[11]....
        /*0058*/ 	.word	0xffffffff


	//   ....[12]....
        /*005c*/ 	.word	0xffffffff


	//   ....[13]....
        /*0060*/ 	.word	0xffffffff


	//   ....[14]....
        /*0064*/ 	.word	0xffffffff


	//   ....[15]....
        /*0068*/ 	.word	0xffffffff


	//----- nvinfo : EIATTR_COOP_GROUP_INSTR_OFFSETS
	.align		4
.L_1258:
        /*006c*/ 	.byte	0x04, 0x28
        /*006e*/ 	.short	(.L_1260 - .L_1259)


	//   ....[0]....
.L_1259:
        /*0070*/ 	.word	0x0000fd50


	//   ....[1]....
        /*0074*/ 	.word	0x0000fd70


	//   ....[2]....
        /*0078*/ 	.word	0x0000fdb0


	//   ....[3]....
        /*007c*/ 	.word	0x0000fdc0


	//   ....[4]....
        /*0080*/ 	.word	0x00016ee0


	//   ....[5]....
        /*0084*/ 	.word	0x00016f00


	//   ....[6]....
        /*0088*/ 	.word	0x00016f30


	//   ....[7]....
        /*008c*/ 	.word	0x00016f40


	//   ....[8]....
        /*0090*/ 	.word	0x0001d1d0


	//   ....[9]....
        /*0094*/ 	.word	0x0001d1e0


	//   ....[10]....
        /*0098*/ 	.word	0x0001d210


	//   ....[11]....
        /*009c*/ 	.word	0x0001d220


	//   ....[12]....
        /*00a0*/ 	.word	0x0001f650


	//   ....[13]....
        /*00a4*/ 	.word	0x0001f690


	//   ....[14]....
        /*00a8*/ 	.word	0x0001f7a0


	//   ....[15]....
        /*00ac*/ 	.word	0x0001f7b0


	//----- nvinfo : EIATTR_VRC_CTA_INIT_COUNT
	.align		4
.L_1260:
        /*00b0*/ 	.byte	0x02, 0x4a
	.zero		1
	.zero		1


	//----- nvinfo : EIATTR_EXIT_INSTR_OFFSETS
	.align		4
        /*00b4*/ 	.byte	0x04, 0x1c
        /*00b6*/ 	.short	(.L_1262 - .L_1261)


	//   ....[0]....
.L_1261:
        /*00b8*/ 	.word	0x00000640


	//   ....[1]....
        /*00bc*/ 	.word	0x00000cf0


	//   ....[2]....
        /*00c0*/ 	.word	0x00000d20


	//   ....[3]....
        /*00c4*/ 	.word	0x0001fe50


	//   ....[4]....
        /*00c8*/ 	.word	0x0001fe70


	//----- nvinfo : EIATTR_CRS_STACK_SIZE
	.align		4
.L_1262:
        /*00cc*/ 	.byte	0x04, 0x1e
        /*00ce*/ 	.short	(.L_1264 - .L_1263)
.L_1263:
        /*00d0*/ 	.word	0x00000000


	//----- nvinfo : EIATTR_CBANK_PARAM_SIZE
	.align		4
.L_1264:
        /*00d4*/ 	.byte	0x03, 0x19
        /*00d6*/ 	.short	0x01d0


	//----- nvinfo : EIATTR_PARAM_CBANK
	.align		4
        /*00d8*/ 	.byte	0x04, 0x0a
        /*00da*/ 	.short	(.L_1266 - .L_1265)
	.align		4
.L_1265:
        /*00dc*/ 	.word	index@(.nv.constant0._ZN5flash24flash_fwd_splitkv_kernelI23Flash_fwd_kernel_traitsILi32ELi64ELi256ELi4ELb0ELb0EN7cutlass10bfloat16_tE19Flash_kernel_traitsILi32ELi64ELi256ELi4ES3_EELb1ELb0ELb1ELb0ELb0ELb1ELb1ELb1EEEvNS_16Flash_fwd_paramsE)
        /*00e0*/ 	.short	0x0380
        /*00e2*/ 	.short	0x01d0


	//----- nvinfo : EIATTR_SW_WAR
	.align		4
.L_1266:
        /*00e4*/ 	.byte	0x04, 0x36
        /*00e6*/ 	.short	(.L_1268 - .L_1267)
.L_1267:
        /*00e8*/ 	.word	0x00000008
.L_1268:


//--------------------- .nv.info._ZN5flash32flash_fwd_splitkv_combine_kernelI23Flash_fwd_kernel_traitsILi32ELi64ELi128ELi4ELb0ELb0EN7cutlass10bfloat16_tE19Flash_kernel_traitsILi32ELi64ELi128ELi4ES3_EELi16ELi7ELb0EEEvNS_16Flash_fwd_paramsE --------------------------
	.section	.nv.info._ZN5flash32flash_fwd_splitkv_combine_kernelI23Flash_fwd_kernel_traitsILi32ELi64ELi128ELi4ELb0ELb0EN7cutlass10bfloat16_tE19Flash_kernel_traitsILi32ELi64ELi128ELi4ES3_EELi16ELi7ELb0EEEvNS_16Flash_fwd_paramsE,"",@"SHT_CUDA_INFO"
	.sectionflags	@""
	.align	4


	//----- nvinfo : EIATTR_CUDA_API_VERSION
	.align		4
        /*0000*/ 	.byte	0x04, 0x37
        /*0002*/ 	.short	(.L_1270 - .L_1269)
.L_1269:
        /*0004*/ 	.word	0x00000082


	//----- nvinfo : EIATTR_KPARAM_INFO
	.align		4
.L_1270:
        /*0008*/ 	.byte	0x04, 0x17
        /*000a*/ 	.short	(.L_1272 - .L_1271)
.L_1271:
        /*000c*/ 	.word	0x00000000
        /*0010*/ 	.short	0x0000
        /*0012*/ 	.short	0x0000
        /*0014*/ 	.byte	0x00, 0xf0, 0x41, 0x07


	//----- nvinfo : EIATTR_SPARSE_MMA_MASK
	.align		4
.L_1272:
        /*0018*/ 	.byte	0x03, 0x50
        /*001a*/ 	.short	0x0000


	//----- nvinfo : EIATTR_MAXREG_COUNT
	.align		4
        /*001c*/ 	.byte	0x03, 0x1b
        /*001e*/ 	.short	0x00ff


	//----- nvinfo : EIATTR_NUM_BARRIERS
	.align		4
        /*0020*/ 	.byte	0x02, 0x4c
        /*0022*/ 	.byte	0x01
	.zero		1


	//----- nvinfo : EIATTR_MERCURY_ISA_VERSION
	.align		4
        /*0024*/ 	.byte	0x03, 0x5f
        /*0026*/ 	.short	0x0101


	//----- nvinfo : EIATTR_COOP_GROUP_MASK_REGIDS
	.align		4
        /*0028*/ 	.byte	0x04, 0x29
        /*002a*/ 	.short	(.L_1274 - .L_1273)


	//   ....[0]....
.L_1273:
        /*002c*/ 	.word	0xffffffff


	//   ....[1]....
        /*0030*/ 	.word	0xffffffff


	//   ....[2]....
        /*0034*/ 	.word	0xffffffff


	//   ....[3]....
        /*0038*/ 	.word	0xffffffff


	//   ....[4]....
        /*003c*/ 	.word	0xffffffff


	//   ....[5]....
        /*0040*/ 	.word	0xffffffff


	//----- nvinfo : EIATTR_COOP_GROUP_INSTR_OFFSETS
	.align		4
.L_1274:
        /*0044*/ 	.byte	0x04, 0x28
        /*0046*/ 	.short	(.L_1276 - .L_1275)


	//   ....[0]....
.L_1275:
        /*0048*/ 	.word	0x00002600


	//   ....[1]....
        /*004c*/ 	.word	0x00002640


	//   ....[2]....
        /*0050*/ 	.word	0x00002690


	//   ....[3]....
        /*0054*/ 	.word	0x00002cb0


	//   ....[4]....
        /*0058*/ 	.word	0x00002d30


	//   ....[5]....
        /*005c*/ 	.word	0x00002e30


	//----- nvinfo : EIATTR_VRC_CTA_INIT_COUNT
	.align		4
.L_1276:
        /*0060*/ 	.byte	0x02, 0x4a
	.zero		1
	.zero		1


	//----- nvinfo : EIATTR_EXIT_INSTR_OFFSETS
	.align		4
        /*0064*/ 	.byte	0x04, 0x1c
        /*0066*/ 	.short	(.L_1278 - .L_1277)


	//   ....[0]....
.L_1277:
        /*0068*/ 	.word	0x000052d0


	//   ....[1]....
        /*006c*/ 	.word	0x000055b0


	//   ....[2]....
        /*0070*/ 	.word	0x000057d0


	//----- nvinfo : EIATTR_CRS_STACK_SIZE
	.align		4
.L_1278:
        /*0074*/ 	.byte	0x04, 0x1e
        /*0076*/ 	.short	(.L_1280 - .L_1279)
.L_1279:
        /*0078*/ 	.word	0x00000000


	//----- nvinfo : EIATTR_CBANK_PARAM_SIZE
	.align		4
.L_1280:
        /*007c*/ 	.byte	0x03, 0x19
        /*007e*/ 	.short	0x01d0


	//----- nvinfo : EIATTR_PARAM_CBANK
	.align		4
        /*0080*/ 	.byte	0x04, 0x0a
        /*0082*/ 	.short	(.L_1282 - .L_1281)
	.align		4
.L_1281:
        /*0084*/ 	.word	index@(.nv.constant0._ZN5flash32flash_fwd_splitkv_combine_kernelI23Flash_fwd_kernel_traitsILi32ELi64ELi128ELi4ELb0ELb0EN7cutlass10bfloat16_tE19Flash_kernel_traitsILi32ELi64ELi128ELi4ES3_EELi16ELi7ELb0EEEvNS_16Flash_fwd_paramsE)
        /*0088*/ 	.short	0x0380
        /*008a*/ 	.short	0x01d0


	//----- nvinfo : EIATTR_SW_WAR
	.align		4
.L_1282:
        /*008c*/ 	.byte	0x04, 0x36
        /*008e*/ 	.short	(.L_1284 - .L_1283)
.L_1283:
        /*0090*/ 	.word	0x00000008
.L_1284:


//--------------------- .nv.info._ZN5flash32flash_fwd_splitkv_combine_kernelI23Flash_fwd_kernel_traitsILi32ELi64ELi128ELi4ELb0ELb0EN7cutlass10bfloat16_tE19Flash_kernel_traitsILi32ELi64ELi128ELi4ES3_EELi16ELi6ELb0EEEvNS_16Flash_fwd_paramsE --------------------------
	.section	.nv.info._ZN5flash32flash_fwd_splitkv_combine_kernelI23Flash_fwd_kernel_traitsILi32ELi64ELi128ELi4ELb0ELb0EN7cutlass10bfloat16_tE19Flash_kernel_traitsILi32ELi64ELi128ELi4ES3_EELi16ELi6ELb0EEEvNS_16Flash_fwd_paramsE,"",@"SHT_CUDA_INFO"
	.sectionflags	@""
	.align	4


	//----- nvinfo : EIATTR_CUDA_API_VERSION
	.align		4
        /*0000*/ 	.byte	0x04, 0x37
        /*0002*/ 	.short	(.L_1286 - .L_1285)
.L_1285:
        /*0004*/ 	.word	0x00000082


	//----- nvinfo : EIATTR_KPARAM_INFO
	.align		4
.L_1286:
        /*0008*/ 	.byte	0x04, 0x17
        /*000a*/ 	.short	(.L_1288 - .L_1287)
.L_1287:
        /*000c*/ 	.word	0x00000000
        /*0010*/ 	.short	0x0000
        /*0012*/ 	.short	0x0000
        /*0014*/ 	.byte	0x00, 0xf0, 0x41, 0x07


	//----- nvinfo : EIATTR_SPARSE_MMA_MASK
	.align		4
.L_1288:
        /*0018*/ 	.byte	0x03, 0x50
        /*001a*/ 	.short	0x0000


	//----- nvinfo : EIATTR_MAXREG_COUNT
	.align		4
        /*001c*/ 	.byte	0x03, 0x1b
        /*001e*/ 	.short	0x00ff


	//----- nvinfo : EIATTR_NUM_BARRIERS
	.align		4
        /*0020*/ 	.byte	0x02, 0x4c
        /*0022*/ 	.byte	0x01
	.zero		1


	//----- nvinfo : EIATTR_MERCURY_ISA_VERSION
	.align		4
        /*0024*/ 	.byte	0x03, 0x5f
        /*0026*/ 	.short	0x0101


	//----- nvinfo : EIATTR_COOP_GROUP_MASK_REGIDS
	.align		4
        /*0028*/ 	.byte	0x04, 0x29
        /*002a*/ 	.short	(.L_1290 - .L_1289)


	//   ....[0]....
.L_1289:
        /*002c*/ 	.word	0xffffffff


	//   ....[1]....
        /*0030*/ 	.word	0xffffffff


	//   ....[2]....
        /*0034*/ 	.word	0xffffffff


	//   ....[3]....
        /*0038*/ 	.word	0xffffffff


	//   ....[4]....
        /*003c*/ 	.word	0xffffffff


	//   ....[5]....
        /*0040*/ 	.word	0xffffffff


	//----- nvinfo : EIATTR_COOP_GROUP_INSTR_OFFSETS
	.align		4
.L_1290:
        /*0044*/ 	.byte	0x04, 0x28
        /*0046*/ 	.short	(.L_1292 - .L_1291)


	//   ....[0]....
.L_1291:
        /*0048*/ 	.word	0x00001ef0


	//   ....[1]....
        /*004c*/ 	.word	0x00001f80


	//   ....[2]....
        /*0050*/ 	.word	0x00001fe0


	//   ....[3]....
        /*0054*/ 	.word	0x000022f0


	//   ....[4]....
        /*0058*/ 	.word	0x00002360


	//   ....[5]....
        /*005c*/ 	.word	0x00002490


	//----- nvinfo : EIATTR_VRC_CTA_INIT_COUNT
	.align		4
.L_1292:
        /*0060*/ 	.byte	0x02, 0x4a
	.zero		1
	.zero		1


	//----- nvinfo : EIATTR_EXIT_INSTR_OFFSETS
	.align		4
        /*0064*/ 	.byte	0x04, 0x1c
        /*0066*/ 	.short	(.L_1294 - .L_1293)


	//   ....[0]....
.L_1293:
        /*0068*/ 	.word	0x00004530


	//   ....[1]....
        /*006c*/ 	.word	0x00004810


	//   ....[2]....
        /*0070*/ 	.word	0x00004a30


	//----- nvinfo : EIATTR_CRS_STACK_SIZE
	.align		4
.L_1294:
        /*0074*/ 	.byte	0x04, 0x1e
        /*0076*/ 	.short	(.L_1296 - .L_1295)
.L_1295:
        /*0078*/ 	.word	0x00000000


	//----- nvinfo : EIATTR_CBANK_PARAM_SIZE
	.align		4
.L_1296:
        /*007c*/ 	.byte	0x03, 0x19
        /*007e*/ 	.short	0x01d0


	//----- nvinfo : EIATTR_PARAM_CBANK
	.align		4
        /*0080*/ 	.byte	0x04, 0x0a
        /*0082*/ 	.short	(.L_1298 - .L_1297)
	.align		4
.L_1297:
        /*0084*/ 	.word	index@(.nv.constant0._ZN5flash32flash_fwd_splitkv_combine_kernelI23Flash_fwd_kernel_traitsILi32ELi64ELi128ELi4ELb0ELb0EN7cutlass10bfloat16_tE19Flash_kernel_traitsILi32ELi64ELi128ELi4ES3_EELi16ELi6ELb0EEEvNS_16Flash_fwd_paramsE)
        /*0088*/ 	.short	0x0380
        /*008a*/ 	.short	0x01d0


	//----- nvinfo : EIATTR_SW_WAR
	.align		4
.L_1298:
        /*008c*/ 	.byte	0x04, 0x36
        /*008e*/ 	.short	(.L_1300 - .L_1299)
.L_1299:
        /*0090*/ 	.word	0x00000008
.L_1300:


//--------------------- .nv.info._ZN5flash32flash_fwd_splitkv_combine_kernelI23Flash_fwd_kernel_traitsILi32ELi64ELi128ELi4ELb0ELb0EN7cutlass10bfloat16_tE19Flash_kernel_traitsILi32ELi64ELi128ELi4ES3_EELi16ELi5ELb0EEEvNS_16Flash_fwd_paramsE --------------------------
	.section	.nv.info._ZN5flash32flash_fwd_splitkv_combine_kernelI23Flash_fwd_kernel_traitsILi32ELi64ELi128ELi4ELb0ELb0EN7cutlass10bfloat16_tE19Flash_kernel_traitsILi32ELi64ELi128ELi4ES3_EELi16ELi5ELb0EEEvNS_16Flash_fwd_paramsE,"",@"SHT_CUDA_INFO"
	.sectionflags	@""
	.align	4


	//----- nvinfo : EIATTR_CUDA_API_VERSION
	.align		4
        /*0000*/ 	.byte	0x04, 0x37
        /*0002*/ 	.short	(.L_1302 - .L_1301)
.L_1301:
        /*0004*/ 	.word	0x00000082


	//----- nvinfo : EIATTR_KPARAM_INFO
	.align		4
.L_1302:
        /*0008*/ 	.byte	0x04, 0x17
        /*000a*/ 	.short	(.L_1304 - .L_1303)
.L_1303:
        /*000c*/ 	.word	0x00000000
        /*0010*/ 	.short	0x0000
        /*0012*/ 	.short	0x0000
        /*0014*/ 	.byte	0x00, 0xf0, 0x41, 0x07


	//----- nvinfo : EIATTR_SPARSE_MMA_MASK
	.align		4
.L_1304:
        /*0018*/ 	.byte	0x03, 0x50
        /*001a*/ 	.short	0x0000


	//----- nvinfo : EIATTR_MAXREG_COUNT
	.align		4
        /*001c*/ 	.byte	0x03, 0x1b
        /*001e*/ 	.short	0x00ff


	//----- nvinfo : EIATTR_NUM_BARRIERS
	.align		4
        /*0020*/ 	.byte	0x02, 0x4c
        /*0022*/ 	.byte	0x01
	.zero		1


	//----- nvinfo : EIATTR_MERCURY_ISA_VERSION
	.align		4
        /*0024*/ 	.byte	0x03, 0x5f
        /*0026*/ 	.short	0x0101


	//----- nvinfo : EIATTR_COOP_GROUP_MASK_REGIDS
	.align		4
        /*0028*/ 	.byte	0x04, 0x29
        /*002a*/ 	.short	(.L_1306 - .L_1305)


	//   ....[0]....
.L_1305:
        /*002c*/ 	.word	0xffffffff


	//   ....[1]....
        /*0030*/ 	.word	0xffffffff


	//   ....[2]....
        /*0034*/ 	.word	0xffffffff


	//   ....[3]....
        /*0038*/ 	.word	0xffffffff


	//   ....[4]....
        /*003c*/ 	.word	0xffffffff


	//   ....[5]....
        /*0040*/ 	.word	0xffffffff


	//----- nvinfo : EIATTR_COOP_GROUP_INSTR_OFFSETS
	.align		4
.L_1306:
        /*0044*/ 	.byte	0x04, 0x28
        /*0046*/ 	.short	(.L_1308 - .L_1307)


	//   ....[0]....
.L_1307:
        /*0048*/ 	.word	0x00001dc0


	//   ....[1]....
        /*004c*/ 	.word	0x00001e50


	//   ....[2]....
        /*0050*/ 	.word	0x00001ea0


	//   ....[3]....
        /*0054*/ 	.word	0x00002040


	//   ....[4]....
        /*0058*/ 	.word	0x000020b0


	//   ....[5]....
        /*005c*/ 	.word	0x000021c0


	//----- nvinfo : EIATTR_VRC_CTA_INIT_COUNT
	.align		4
.L_1308:
        /*0060*/ 	.byte	0x02, 0x4a
	.zero		1
	.zero		1


	//----- nvinfo : EIATTR_EXIT_INSTR_OFFSETS
	.align		4
        /*0064*/ 	.byte	0x04, 0x1c
        /*0066*/ 	.short	(.L_1310 - .L_1309)


	//   ....[0]....
.L_1309:
        /*0068*/ 	.word	0x00004070


	//   ....[1]....
        /*006c*/ 	.word	0x00004350


	//   ....[2]....
        /*0070*/ 	.word	0x00004570


	//----- nvinfo : EIATTR_CRS_STACK_SIZE
	.align		4
.L_1310:
        /*0074*/ 	.byte	0x04, 0x1e
        /*0076*/ 	.short	(.L_1312 - .L_1311)
.L_1311:
        /*0078*/ 	.word	0x00000000


	//----- nvinfo : EIATTR_CBANK_PARAM_SIZE
	.align		4
.L_1312:
        /*007c*/ 	.byte	0x03, 0x19
        /*007e*/ 	.short	0x01d0


	//----- nvinfo : EIATTR_PARAM_CBANK
	.align		4
        /*0080*/ 	.byte	0x04, 0x0a
        /*0082*/ 	.short	(.L_1314 - .L_1313)
	.align		4
.L_1313:
        /*0084*/ 	.word	index@(.nv.constant0._ZN5flash32flash_fwd_splitkv_combine_kernelI23Flash_fwd_kernel_traitsILi32ELi64ELi128ELi4ELb0ELb0EN7cutlass10bfloat16_tE19Flash_kernel_traitsILi32ELi64ELi128ELi4ES3_EELi16ELi5ELb0EEEvNS_16Flash_fwd_paramsE)
        /*0088*/ 	.short	0x0380
        /*008a*/ 	.short	0x01d0


	//----- nvinfo : EIATTR_SW_WAR
	.align		4
.L_1314:
        /*008c*/ 	.byte	0x04, 0x36
        /*008e*/ 	.short	(.L_1316 - .L_1315)
.L_1315:
        /*0090*/ 	.word	0x00000008
.L_1316:


//--------------------- .nv.info._ZN5flash32flash_fwd_splitkv_combine_kernelI23Flash_fwd_kernel_traitsILi32ELi64ELi128ELi4ELb0ELb0EN7cutlass10bfloat16_tE19Flash_kernel_traitsILi32ELi64ELi128ELi4ES3_EELi16ELi4ELb0EEEvNS_16Flash_fwd_paramsE --------------------------
	.section	.nv.info._ZN5flash32flash_fwd_splitkv_combine_kernelI23Flash_fwd_kernel_traitsILi32ELi64ELi128ELi4ELb0ELb0EN7cutlass10bfloat16_tE19Flash_kernel_traitsILi32ELi64ELi128ELi4ES3_EELi16ELi4ELb0EEEvNS_16Flash_fwd_paramsE,"",@"SHT_CUDA_INFO"
	.sectionflags	@""
	.align	4


	//----- nvinfo : EIATTR_CUDA_API_VERSION
	.align		4
        /*0000*/ 	.byte	0x04, 0x37
        /*0002*/ 	.short	(.L_1318 - .L_1317)
.L_1317:
        /*0004*/ 	.word	0x00000082


	//----- nvinfo : EIATTR_KPARAM_INFO
	.align		4
.L_1318:
        /*0008*/ 	.byte	0x04, 0x17
        /*000a*/ 	.short	(.L_1320 - .L_1319)
.L_1319:
        /*000c*/ 	.word	0x00000000
        /*0010*/ 	.short	0x0000
        /*0012*/ 	.short	0x0000
        /*0014*/ 	.byte	0x00, 0xf0, 0x41, 0x07


	//----- nvinfo : EIATTR_SPARSE_MMA_MASK
	.align		4
.L_1320:
        /*0018*/ 	.byte	0x03, 0x50
        /*001a*/ 	.short	0x0000


	//----- nvinfo : EIATTR_MAXREG_COUNT
	.align		4
        /*001c*/ 	.byte	0x03, 0x1b
        /*001e*/ 	.short	0x00ff


	//----- nvinfo : EIATTR_NUM_BARRIERS
	.align		4
        /*0020*/ 	.byte	0x02, 0x4c
        /*0022*/ 	.byte	0x01
	.zero		1


	//----- nvinfo : EIATTR_MERCURY_ISA_VERSION
	.align		4
        /*0024*/ 	.byte	0x03, 0x5f
        /*0026*/ 	.short	0x0101


	//----- nvinfo : EIATTR_COOP_GROUP_MASK_REGIDS
	.align		4
        /*0028*/ 	.byte	0x04, 0x29
        /*002a*/ 	.short	(.L_1322 - .L_1321)


	//   ....[0]....
.L_1321:
        /*002c*/ 	.word	0xffffffff


	//   ....[1]....
        /*0030*/ 	.word	0xffffffff


	//   ....[2]....
        /*0034*/ 	.word	0xffffffff


	//   ....[3]....
        /*0038*/ 	.word	0xffffffff


	//   ....[4]....
        /*003c*/ 	.word	0xffffffff


	//   ....[5]....
        /*0040*/ 	.word	0xffffffff


	//----- nvinfo : EIATTR_COOP_GROUP_INSTR_OFFSETS
	.align		4
.L_1322:
        /*0044*/ 	.byte	0x04, 0x28
        /*0046*/ 	.short	(.L_1324 - .L_1323)


	//   ....[0]....
.L_1323:
        /*0048*/ 	.word	0x00001a70


	//   ....[1]....
        /*004c*/ 	.word	0x00001ab0


	//   ....[2]....
        /*0050*/ 	.word	0x00001b10


	//   ....[3]....
        /*0054*/ 	.word	0x00001c90


	//   ....[4]....
        /*0058*/ 	.word	0x00001d00


	//   ....[5]....
        /*005c*/ 	.word	0x00001e30


	//----- nvinfo : EIATTR_VRC_CTA_INIT_COUNT
	.align		4
.L_1324:
        /*0060*/ 	.byte	0x02, 0x4a
	.zero		1
	.zero		1


	//----- nvinfo : EIATTR_EXIT_INSTR_OFFSETS
	.align		4
        /*0064*/ 	.byte	0x04, 0x1c
        /*0066*/ 	.short	(.L_1326 - .L_1325)


	//   ....[0]....
.L_1325:
        /*0068*/ 	.word	0x00003c40


	//   ....[1]....
        /*006c*/ 	.word	0x00003f20


	//   ....[2]....
        /*0070*/ 	.word	0x00004140


	//----- nvinfo : EIATTR_CRS_STACK_SIZE
	.align		4
.L_1326:
        /*0074*/ 	.byte	0x04, 0x1e
        /*0076*/ 	.short	(.L_1328 - .L_1327)
.L_1327:
        /*0078*/ 	.word	0x00000000


	//----- nvinfo : EIATTR_CBANK_PARAM_SIZE
	.align		4
.L_1328:
        /*007c*/ 	.byte	0x03, 0x19
        /*007e*/ 	.short	0x01d0


	//----- nvinfo : EIATTR_PARAM_CBANK
	.align		4
        /*0080*/ 	.byte	0x04, 0x0a
        /*0082*/ 	.short	(.L_1330 - .L_1329)
	.align		4
.L_1329:
        /*0084*/ 	.word	index@(.nv.constant0._ZN5flash32flash_fwd_splitkv_combine_kernelI23Flash_fwd_kernel_traitsILi32ELi64ELi128ELi4ELb0ELb0EN7cutlass10bfloat16_tE19Flash_kernel_traitsILi32ELi64ELi128ELi4ES3_EELi16ELi4ELb0EEEvNS_16Flash_fwd_paramsE)
        /*0088*/ 	.short	0x0380
        /*008a*/ 	.short	0x01d0


	//----- nvinfo : EIATTR_SW_WAR
	.align		4
.L_1330:
        /*008c*/ 	.byte	0x04, 0x36
        /*008e*/ 	.short	(.L_1332 - .L_1331)
.L_1331:
        /*0090*/ 	.word	0x00000008
.L_1332:


//--------------------- .nv.info._ZN5flash32flash_fwd_splitkv_combine_kernelI23Flash_fwd_kernel_traitsILi32ELi64ELi128ELi4ELb0ELb0EN7cutlass10bfloat16_tE19Flash_kernel_traitsILi32ELi64ELi128ELi4ES3_EELi16ELi3ELb0EEEvNS_16Flash_fwd_paramsE --------------------------
	.section	.nv.info._ZN5flash32flash_fwd_splitkv_combine_kernelI23Flash_fwd_kernel_traitsILi32ELi64ELi128ELi4ELb0ELb0EN7cutlass10bfloat16_tE19Flash_kernel_traitsILi32ELi64ELi128ELi4ES3_EELi16ELi3ELb0EEEvNS_16Flash_fwd_paramsE,"",@"SHT_CUDA_INFO"
	.sectionflags	@""
	.align	4


	//----- nvinfo : EIATTR_CUDA_API_VERSION
	.align		4
        /*0000*/ 	.byte	0x04, 0x37
        /*0002*/ 	.short	(.L_1334 - .L_1333)
.L_1333:
        /*0004*/ 	.word	0x00000082


	//----- nvinfo : EIATTR_KPARAM_INFO
	.align		4
.L_1334:
        /*0008*/ 	.byte	0x04, 0x17
        /*000a*/ 	.short	(.L_1336 - .L_1335)
.L_1335:
        /*000c*/ 	.word	0x00000000
        /*0010*/ 	.short	0x0000
        /*0012*/ 	.short	0x0000
        /*0014*/ 	.byte	0x00, 0xf0, 0x41, 0x07


	//----- nvinfo : EIATTR_SPARSE_MMA_MASK
	.align		4
.L_1336:
        /*0018*/ 	.byte	0x03, 0x50
        /*001a*/ 	.short	0x0000


	//----- nvinfo : EIATTR_MAXREG_COUNT
	.align		4
        /*001c*/ 	.byte	0x03, 0x1b
        /*001e*/ 	.short	0x00ff


	//----- nvinfo : EIATTR_NUM_BARRIERS
	.align		4
        /*0020*/ 	.byte	0x02, 0x4c
        /*0022*/ 	.byte	0x01
	.zero		1


	//----- nvinfo : EIATTR_MERCURY_ISA_VERSION
	.align		4
        /*0024*/ 	.byte	0x03, 0x5f
        /*0026*/ 	.short	0x0101


	//----- nvinfo : EIATTR_COOP_GROUP_MASK_REGIDS
	.align		4
        /*0028*/ 	.byte	0x04, 0x29
        /*002a*/ 	.short	(.L_1338 - .L_1337)


	//   ....[0]....
.L_1337:
        /*002c*/ 	.word	0xffffffff


	//   ....[1]....
        /*0030*/ 	.word	0xffffffff


	//   ....[2]....
        /*0034*/ 	.word	0xffffffff


	//   ....[3]....
        /*0038*/ 	.word	0xffffffff


	//   ....[4]....
        /*003c*/ 	.word	0xffffffff


	//   ....[5]....
        /*0040*/ 	.word	0xffffffff


	//----- nvinfo : EIATTR_COOP_GROUP_INSTR_OFFSETS
	.align		4
.L_1338:
        /*0044*/ 	.byte	0x04, 0x28
        /*0046*/ 	.short	(.L_1340 - .L_1339)


	//   ....[0]....
.L_1339:
        /*0048*/ 	.word	0x00001af0


	//   ....[1]....
        /*004c*/ 	.word	0x00001b80


	//   ....[2]....
        /*0050*/ 	.word	0x00001ba0


	//   ....[3]....
        /*0054*/ 	.word	0x00001c70


	//   ....[4]....
        /*0058*/ 	.word	0x00001ca0


	//   ....[5]....
        /*005c*/ 	.word	0x00001da0


	//----- nvinfo : EIATTR_VRC_CTA_INIT_COUNT
	.align		4
.L_1340:
        /*0060*/ 	.byte	0x02, 0x4a
	.zero		1
	.zero		1


	//----- nvinfo : EIATTR_EXIT_INSTR_OFFSETS
	.align		4
        /*0064*/ 	.byte	0x04, 0x1c
        /*0066*/ 	.short	(.L_1342 - .L_1341)


	//   ....[0]....
.L_1341:
        /*0068*/ 	.word	0x00003af0


	//   ....[1]....
        /*006c*/ 	.word	0x00003dd0


	//   ....[2]....
        /*0070*/ 	.word	0x00003ff0


	//----- nvinfo : EIATTR_CRS_STACK_SIZE
	.align		4
.L_1342:
        /*0074*/ 	.byte	0x04, 0x1e
        /*0076*/ 	.short	(.L_1344 - .L_1343)
.L_1343:
        /*0078*/ 	.word	0x00000000


	//----- nvinfo : EIATTR_CBANK_PARAM_SIZE
	.align		4
.L_1344:
        /*007c*/ 	.byte	0x03, 0x19
        /*007e*/ 	.short	0x01d0


	//----- nvinfo : EIATTR_PARAM_CBANK
	.align		4
        /*0080*/ 	.byte	0x04, 0x0a
        /*0082*/ 	.short	(.L_1346 - .L_1345)
	.align		4
.L_1345:
        /*0084*/ 	.word	index@(.nv.constant0._ZN5flash32flash_fwd_splitkv_combine_kernelI23Flash_fwd_kernel_traitsILi32ELi64ELi128ELi4ELb0ELb0EN7cutlass10bfloat16_tE19Flash_kernel_traitsILi32ELi64ELi128ELi4ES3_EELi16ELi3ELb0EEEvNS_16Flash_fwd_paramsE)
        /*0088*/ 	.short	0x0380
        /*008a*/ 	.short	0x01d0


	//----- nvinfo : EIATTR_SW_WAR
	.align		4
.L_1346:
        /*008c*/ 	.byte	0x04, 0x36
        /*008e*/ 	.short	(.L_1348 - .L_1347)
.L_1347:
        /*0090*/ 	.word	0x00000008
.L_1348:


//--------------------- .nv.info._ZN5flash32flash_fwd_splitkv_combine_kernelI23Flash_fwd_kernel_traitsILi32ELi64ELi128ELi4ELb0ELb0EN7cutlass10bfloat16_tE19Flash_kernel_traitsILi32ELi64ELi128ELi4ES3_EELi16ELi2ELb0EEEvNS_16Flash_fwd_paramsE --------------------------
	.section	.nv.info._ZN5flash32flash_fwd_splitkv_combine_kernelI23Flash_fwd_kernel_traitsILi32ELi64ELi128ELi4ELb0ELb0EN7cutlass10bfloat16_tE19Flash_kernel_traitsILi32ELi64ELi128ELi4ES3_EELi16ELi2ELb0EEEvNS_16Flash_fwd_paramsE,"",@"SHT_CUDA_INFO"
	.sectionflags	@""
	.align	4


	//----- nvinfo : EIATTR_CUDA_API_VERSION
	.align		4
        /*0000*/ 	.byte	0x04, 0x37
        /*0002*/ 	.short	(.L_1350 - .L_1349)
.L_1349:
        /*0004*/ 	.word	0x00000082


	//----- nvinfo : EIATTR_KPARAM_INFO
	.align		4
.L_1350:
        /*0008*/ 	.byte	0x04, 0x17
        /*000a*/ 	.short	(.L_1352 - .L_1351)
.L_1351:
        /*000c*/ 	.word	0x00000000
        /*0010*/ 	.short	0x0000
        /*0012*/ 	.short	0x0000
        /*0014*/ 	.byte	0x00, 0xf0, 0x41, 0x07


	//----- nvinfo : EIATTR_SPARSE_MMA_MASK
	.align		4
.L_1352:
        /*0018*/ 	.byte	0x03, 0x50
        /*001a*/ 	.short	0x0000


	//----- nvinfo : EIATTR_MAXREG_COUNT
	.align		4
        /*001c*/ 	.byte	0x03, 0x1b
        /*001e*/ 	.short	0x00ff


	//----- nvinfo : EIATTR_NUM_BARRIERS
	.align		4
        /*0020*/ 	.byte	0x02, 0x4c
        /*0022*/ 	.byte	0x01
	.zero		1


	//----- nvinfo : EIATTR_MERCURY_ISA_VERSION
	.align		4
        /*0024*/ 	.byte	0x03, 0x5f
        /*0026*/ 	.short	0x0101


	//----- nvinfo : EIATTR_COOP_GROUP_MASK_REGIDS
	.align		4
        /*0028*/ 	.byte	0x04, 0x29
        /*002a*/ 	.short	(.L_1354 - .L_1353)


	//   ....[0]....
.L_1353:
        /*002c*/ 	.word	0xffffffff


	//   ....[1]....
        /*0030*/ 	.word	0xffffffff


	//   ....[2]....
        /*0034*/ 	.word	0xffffffff


	//   ....[3]....
        /*0038*/ 	.word	0xffffffff


	//----- nvinfo : EIATTR_COOP_GROUP_INSTR_OFFSETS
	.align		4
.L_1354:
        /*003c*/ 	.byte	0x04, 0x28
        /*003e*/ 	.short	(.L_1356 - .L_1355)


	//   ....[0]....
.L_1355:
        /*0040*/ 	.word	0x00001ad0


	//   ....[1]....
        /*0044*/ 	.word	0x00001b00


	//   ....[2]....
        /*0048*/ 	.word	0x00001bf0


	//   ....[3]....
        /*004c*/ 	.word	0x00001cb0


	//----- nvinfo : EIATTR_VRC_CTA_INIT_COUNT
	.align		4
.L_1356:
        /*0050*/ 	.byte	0x02, 0x4a
	.zero		1
	.zero		1


	//----- nvinfo : EIATTR_EXIT_INSTR_OFFSETS
	.align		4
        /*0054*/ 	.byte	0x04, 0x1c
        /*0056*/ 	.short	(.L_1358 - .L_1357)


	//   ....[0]....
.L_1357:
        /*0058*/ 	.word	0x00003aa0


	//   ....[1]....
        /*005c*/ 	.word	0x00003d80


	//   ....[2]....
        /*0060*/ 	.word	0x00003fa0


	//----- nvinfo : EIATTR_CRS_STACK_SIZE
	.align		4
.L_1358:
        /*0064*/ 	.byte	0x04, 0x1e
        /*0066*/ 	.short	(.L_1360 - .L_1359)
.L_1359:
        /*0068*/ 	.word	0x00000000


	//----- nvinfo : EIATTR_CBANK_PARAM_SIZE
	.align		4
.L_1360:
        /*006c*/ 	.byte	0x03, 0x19
        /*006e*/ 	.short	0x01d0


	//----- nvinfo : EIATTR_PARAM_CBANK
	.align		4
        /*0070*/ 	.byte	0x04, 0x0a
        /*0072*/ 	.short	(.L_1362 - .L_1361)
	.align		4
.L_1361:
        /*0074*/ 	.word	index@(.nv.constant0._ZN5flash32flash_fwd_splitkv_combine_kernelI23Flash_fwd_kernel_traitsILi32ELi64ELi128ELi4ELb0ELb0EN7cutlass10bfloat16_tE19Flash_kernel_traitsILi32ELi64ELi128ELi4ES3_EELi16ELi2ELb0EEEvNS_16Flash_fwd_paramsE)
        /*0078*/ 	.short	0x0380
        /*007a*/ 	.short	0x01d0


	//----- nvinfo : EIATTR_SW_WAR
	.align		4
.L_1362:
        /*007c*/ 	.byte	0x04, 0x36
        /*007e*/ 	.short	(.L_1364 - .L_1363)
.L_1363:
        /*0080*/ 	.word	0x00000008
.L_1364:


//--------------------- .nv.info._ZN5flash32flash_fwd_splitkv_combine_kernelI23Flash_fwd_kernel_traitsILi32ELi64ELi128ELi4ELb0ELb0EN7cutlass10bfloat16_tE19Flash_kernel_traitsILi32ELi64ELi128ELi4ES3_EELi16ELi1ELb0EEEvNS_16Flash_fwd_paramsE --------------------------
	.section	.nv.info._ZN5flash32flash_fwd_splitkv_combine_kernelI23Flash_fwd_kernel_traitsILi32ELi64ELi128ELi4ELb0ELb0EN7cutlass10bfloat16_tE19Flash_kernel_traitsILi32ELi64ELi128ELi4ES3_EELi16ELi1ELb0EEEvNS_16Flash_fwd_paramsE,"",@"SHT_CUDA_INFO"
	.sectionflags	@""
	.align	4


	//----- nvinfo : EIATTR_CUDA_API_VERSION
	.align		4
        /*0000*/ 	.byte	0x04, 0x37
        /*0002*/ 	.short	(.L_1366 - .L_1365)
.L_1365:
        /*0004*/ 	.word	0x00000082


	//----- nvinfo : EIATTR_KPARAM_INFO
	.align		4
.L_1366:
        /*0008*/ 	.byte	0x04, 0x17
        /*000a*/ 	.short	(.L_1368 - .L_1367)
.L_1367:
        /*000c*/ 	.word	0x00000000
        /*0010*/ 	.short	0x0000
        /*0012*/ 	.short	0x0000
        /*0014*/ 	.byte	0x00, 0xf0, 0x41, 0x07


	//----- nvinfo : EIATTR_SPARSE_MMA_MASK
	.align		4
.L_1368:
        /*0018*/ 	.byte	0x03, 0x50
        /*001a*/ 	.short	0x0000


	//----- nvinfo : EIATTR_MAXREG_COUNT
	.align		4
        /*001c*/ 	.byte	0x03, 0x1b
        /*001e*/ 	.short	0x00ff


	//----- nvinfo : EIATTR_NUM_BARRIERS
	.align		4
        /*0020*/ 	.byte	0x02, 0x4c
        /*0022*/ 	.byte	0x01
	.zero		1


	//----- nvinfo : EIATTR_MERCURY_ISA_VERSION
	.align		4
        /*0024*/ 	.byte	0x03, 0x5f
        /*0026*/ 	.short	0x0101


	//----- nvinfo : EIATTR_COOP_GROUP_MASK_REGIDS
	.align		4
        /*0028*/ 	.byte	0x04, 0x29
        /*002a*/ 	.short	(.L_1370 - .L_1369)


	//   ....[0]....
.L_1369:
        /*002c*/ 	.word	0xffffffff


	//   ....[1]....
        /*0030*/ 	.word	0xffffffff


	//----- nvinfo : EIATTR_COOP_GROUP_INSTR_OFFSETS
	.align		4
.L_1370:
        /*0034*/ 	.byte	0x04, 0x28
        /*0036*/ 	.short	(.L_1372 - .L_1371)


	//   ....[0]....
.L_1371:
        /*0038*/ 	.word	0x00001b60


	//   ....[1]....
        /*003c*/ 	.word	0x00001d50


	//----- nvinfo : EIATTR_VRC_CTA_INIT_COUNT
	.align		4
.L_1372:
        /*0040*/ 	.byte	0x02, 0x4a
	.zero		1
	.zero		1


	//----- nvinfo : EIATTR_EXIT_INSTR_OFFSETS
	.align		4
        /*0044*/ 	.byte	0x04, 0x1c
        /*0046*/ 	.short	(.L_1374 - .L_1373)


	//   ....[0]....
.L_1373:
        /*0048*/ 	.word	0x00003a70


	//   ....[1]....
        /*004c*/ 	.word	0x00003d50


	//   ....[2]....
        /*0050*/ 	.word	0x00003f70


	//----- nvinfo : EIATTR_CRS_STACK_SIZE
	.align		4
.L_1374:
        /*0054*/ 	.byte	0x04, 0x1e
        /*0056*/ 	.short	(.L_1376 - .L_1375)
.L_1375:
        /*0058*/ 	.word	0x00000000


	//----- nvinfo : EIATTR_CBANK_PARAM_SIZE
	.align		4
.L_1376:
        /*005c*/ 	.byte	0x03, 0x19
        /*005e*/ 	.short	0x01d0


	//----- nvinfo : EIATTR_PARAM_CBANK
	.align		4
        /*0060*/ 	.byte	0x04, 0x0a
        /*0062*/ 	.short	(.L_1378 - .L_1377)
	.align		4
.L_1377:
        /*0064*/ 	.word	index@(.nv.constant0._ZN5flash32flash_fwd_splitkv_combine_kernelI23Flash_fwd_kernel_traitsILi32ELi64ELi128ELi4ELb0ELb0EN7cutlass10bfloat16_tE19Flash_kernel_traitsILi32ELi64ELi128ELi4ES3_EELi16ELi1ELb0EEEvNS_16Flash_fwd_paramsE)
        /*0068*/ 	.short	0x0380
        /*006a*/ 	.short	0x01d0


	//----- nvinfo : EIATTR_SW_WAR
	.align		4
.L_1378:
        /*006c*/ 	.byte	0x04, 0x36
        /*006e*/ 	.short	(.L_1380 - .L_1379)
.L_1379:
        /*0070*/ 	.word	0x00000008
.L_1380:


//--------------------- .nv.info._ZN5flash32flash_fwd_splitkv_combine_kernelI23Flash_fwd_kernel_traitsILi32ELi64ELi128ELi4ELb0ELb0EN7cutlass10bfloat16_tE19Flash_kernel_traitsILi32ELi64ELi128ELi4ES3_EELi16ELi7ELb1EEEvNS_16Flash_fwd_paramsE --------------------------
	.section	.nv.info._ZN5flash32flash_fwd_splitkv_combine_kernelI23Flash_fwd_kernel_traitsILi32ELi64ELi128ELi4ELb0ELb0EN7cutlass10bfloat16_tE19Flash_kernel_traitsILi32ELi64ELi128ELi4ES3_EELi16ELi7ELb1EEEvNS_16Flash_fwd_paramsE,"",@"SHT_CUDA_INFO"
	.sectionflags	@""
	.align	4


	//----- nvinfo : EIATTR_CUDA_API_VERSION
	.align		4
        /*0000*/ 	.byte	0x04, 0x37
        /*0002*/ 	.short	(.L_1382 - .L_1381)
.L_1381:
        /*0004*/ 	.word	0x00000082


	//----- nvinfo : EIATTR_KPARAM_INFO
	.align		4
.L_1382:
        /*0008*/ 	.byte	0x04, 0x17
        /*000a*/ 	.short	(.L_1384 - .L_1383)
.L_1383:
        /*000c*/ 	.word	0x00000000
        /*0010*/ 	.short	0x0000
        /*0012*/ 	.short	0x0000
        /*0014*/ 	.byte	0x00, 0xf0, 0x41, 0x07


	//----- nvinfo : EIATTR_SPARSE_MMA_MASK
	.align		4
.L_1384:
        /*0018*/ 	.byte	0x03, 0x50
        /*001a*/ 	.short	0x0000


	//----- nvinfo : EIATTR_MAXREG_COUNT
	.align		4
        /*001c*/ 	.byte	0x03, 0x1b
        /*001e*/ 	.short	0x00ff


	//----- nvinfo : EIATTR_NUM_BARRIERS
	.align		4
        /*0020*/ 	.byte	0x02, 0x4c
        /*0022*/ 	.byte	0x01
	.zero		1


	//----- nvinfo : EIATTR_MERCURY_ISA_VERSION
	.align		4
        /*0024*/ 	.byte	0x03, 0x5f
        /*0026*/ 	.short	0x0101


	//----- nvinfo : EIATTR_COOP_GROUP_MASK_REGIDS
	.align		4
        /*0028*/ 	.byte	0x04, 0x29
        /*002a*/ 	.short	(.L_1386 - .L_1385)


	//   ....[0]....
.L_1385:
        /*002c*/ 	.word	0xffffffff


	//   ....[1]....
        /*0030*/ 	.word	0xffffffff


	//   ....[2]....
        /*0034*/ 	.word	0xffffffff


	//   ....[3]....
        /*0038*/ 	.word	0xffffffff


	//   ....[4]....
        /*003c*/ 	.word	0xffffffff


	//   ....[5]....
        /*0040*/ 	.word	0xffffffff


	//----- nvinfo : EIATTR_COOP_GROUP_INSTR_OFFSETS
	.align		4
.L_1386:
        /*0044*/ 	.byte	0x04, 0x28
        /*0046*/ 	.short	(.L_1388 - .L_1387)


	//   ....[0]....
.L_1387:
        /*0048*/ 	.word	0x000025c0


	//   ....[1]....
        /*004c*/ 	.word	0x00002600


	//   ....[2]....
        /*0050*/ 	.word	0x00002640


	//   ....[3]....
        /*0054*/ 	.word	0x00002c80


	//   ....[4]....
        /*0058*/ 	.word	0x00002d00


	//   ....[5]....
        /*005c*/ 	.word	0x00002df0


	//----- nvinfo : EIATTR_VRC_CTA_INIT_COUNT
	.align		4
.L_1388:
        /*0060*/ 	.byte	0x02, 0x4a
	.zero		1
	.zero		1


	//----- nvinfo : EIATTR_EXIT_INSTR_OFFSETS
	.align		4
        /*0064*/ 	.byte	0x04, 0x1c
        /*0066*/ 	.short	(.L_1390 - .L_1389)


	//   ....[0]....
.L_1389:
        /*0068*/ 	.word	0x00005e80


	//   ....[1]....
        /*006c*/ 	.word	0x00006360


	//----- nvinfo : EIATTR_CRS_STACK_SIZE
	.align		4
.L_1390:
        /*0070*/ 	.byte	0x04, 0x1e
        /*0072*/ 	.short	(.L_1392 - .L_1391)
.L_1391:
        /*0074*/ 	.word	0x00000000


	//----- nvinfo : EIATTR_CBANK_PARAM_SIZE
	.align		4
.L_1392:
        /*0078*/ 	.byte	0x03, 0x19
        /*007a*/ 	.short	0x01d0


	//----- nvinfo : EIATTR_PARAM_CBANK
	.align		4
        /*007c*/ 	.byte	0x04, 0x0a
        /*007e*/ 	.short	(.L_1394 - .L_1393)
	.align		4
.L_1393:
        /*0080*/ 	.word	index@(.nv.constant0._ZN5flash32flash_fwd_splitkv_combine_kernelI23Flash_fwd_kernel_traitsILi32ELi64ELi128ELi4ELb0ELb0EN7cutlass10bfloat16_tE19Flash_kernel_traitsILi32ELi64ELi128ELi4ES3_EELi16ELi7ELb1EEEvNS_16Flash_fwd_paramsE)
        /*0084*/ 	.short	0x0380
        /*0086*/ 	.short	0x01d0


	//----- nvinfo : EIATTR_SW_WAR
	.align		4
.L_1394:
        /*0088*/ 	.byte	0x04, 0x36
        /*008a*/ 	.short	(.L_1396 - .L_1395)
.L_1395:
        /*008c*/ 	.word	0x00000008
.L_1396:


//--------------------- .nv.info._ZN5flash32flash_fwd_splitkv_combine_kernelI23Flash_fwd_kernel_traitsILi32ELi64ELi128ELi4ELb0ELb0EN7cutlass10bfloat16_tE19Flash_kernel_traitsILi32ELi64ELi128ELi4ES3_EELi16ELi6ELb1EEEvNS_16Flash_fwd_paramsE --------------------------
	.section	.nv.info._ZN5flash32flash_fwd_splitkv_combine_kernelI23Flash_fwd_kernel_traitsILi32ELi64ELi128ELi4ELb0ELb0EN7cutlass10bfloat16_tE19Flash_kernel_traitsILi32ELi64ELi128ELi4ES3_EELi16ELi6ELb1EEEvNS_16Flash_fwd_paramsE,"",@"SHT_CUDA_INFO"
	.sectionflags	@""
	.align	4


	//----- nvinfo : EIATTR_CUDA_API_VERSION
	.align		4
        /*0000*/ 	.byte	0x04, 0x37
        /*0002*/ 	.short	(.L_1398 - .L_1397)
.L_1397:
        /*0004*/ 	.word	0x00000082


	//----- nvinfo : EIATTR_KPARAM_INFO
	.align		4
.L_1398:
        /*0008*/ 	.byte	0x04, 0x17
        /*000a*/ 	.short	(.L_1400 - .L_1399)
.L_1399:
        /*000c*/ 	.word	0x00000000
        /*0010*/ 	.short	0x0000
        /*0012*/ 	.short	0x0000
        /*0014*/ 	.byte	0x00, 0xf0, 0x41, 0x07


	//----- nvinfo : EIATTR_SPARSE_MMA_MASK
	.align		4
.L_1400:
        /*0018*/ 	.byte	0x03, 0x50
        /*001a*/ 	.short	0x0000


	//----- nvinfo : EIATTR_MAXREG_COUNT
	.align		4
        /*001c*/ 	.byte	0x03, 0x1b
        /*001e*/ 	.short	0x00ff


	//----- nvinfo : EIATTR_NUM_BARRIERS
	.align		4
        /*0020*/ 	.byte	0x02, 0x4c
        /*0022*/ 	.byte	0x01
	.zero		1


	//----- nvinfo : EIATTR_MERCURY_ISA_VERSION
	.align		4
        /*0024*/ 	.byte	0x03, 0x5f
        /*0026*/ 	.short	0x0101


	//----- nvinfo : EIATTR_COOP_GROUP_MASK_REGIDS
	.align		4
        /*0028*/ 	.byte	0x04, 0x29
        /*002a*/ 	.short	(.L_1402 - .L_1401)


	//   ....[0]....
.L_1401:
        /*002c*/ 	.word	0xffffffff


	//   ....[1]....
        /*0030*/ 	.word	0xffffffff


	//   ....[2]....
        /*0034*/ 	.word	0xffffffff


	//   ....[3]....
        /*0038*/ 	.word	0xffffffff


	//   ....[4]....
        /*003c*/ 	.word	0xffffffff


	//   ....[5]....
        /*0040*/ 	.word	0xffffffff


	//----- nvinfo : EIATTR_COOP_GROUP_INSTR_OFFSETS
	.align		4
.L_1402:
        /*0044*/ 	.byte	0x04, 0x28
        /*0046*/ 	.short	(.L_1404 - .L_1403)


	//   ....[0]....
.L_1403:
        /*0048*/ 	.word	0x00001eb0


	//   ....[1]....
        /*004c*/ 	.word	0x00001f70


	//   ....[2]....
        /*0050*/ 	.word	0x00001fb0


	//   ....[3]....
        /*0054*/ 	.word	0x000022e0


	//   ....[4]....
        /*0058*/ 	.word	0x00002350


	//   ....[5]....
        /*005c*/ 	.word	0x00002470


	//----- nvinfo : EIATTR_VRC_CTA_INIT_COUNT
	.align		4
.L_1404:
        /*0060*/ 	.byte	0x02, 0x4a
	.zero		1
	.zero		1


	//----- nvinfo : EIATTR_EXIT_INSTR_OFFSETS
	.align		4
        /*0064*/ 	.byte	0x04, 0x1c
        /*0066*/ 	.short	(.L_1406 - .L_1405)


	//   ....[0]....
.L_1405:
        /*0068*/ 	.word	0x00005170


	//   ....[1]....
        /*006c*/ 	.word	0x00005650


	//----- nvinfo : EIATTR_CRS_STACK_SIZE
	.align		4
.L_1406:
        /*0070*/ 	.byte	0x04, 0x1e
        /*0072*/ 	.short	(.L_1408 - .L_1407)
.L_1407:
        /*0074*/ 	.word	0x00000000


	//----- nvinfo : EIATTR_CBANK_PARAM_SIZE
	.align		4
.L_1408:
        /*0078*/ 	.byte	0x03, 0x19
        /*007a*/ 	.short	0x01d0


	//----- nvinfo : EIATTR_PARAM_CBANK
	.align		4
        /*007c*/ 	.byte	0x04, 0x0a
        /*007e*/ 	.short	(.L_1410 - .L_1409)
	.align		4
.L_1409:
        /*0080*/ 	.word	index@(.nv.constant0._ZN5flash32flash_fwd_splitkv_combine_kernelI23Flash_fwd_kernel_traitsILi32ELi64ELi128ELi4ELb0ELb0EN7cutlass10bfloat16_tE19Flash_kernel_traitsILi32ELi64ELi128ELi4ES3_EELi16ELi6ELb1EEEvNS_16Flash_fwd_paramsE)
        /*0084*/ 	.short	0x0380
        /*0086*/ 	.short	0x01d0


	//----- nvinfo : EIATTR_SW_WAR
	.align		4
.L_1410:
        /*0088*/ 	.byte	0x04, 0x36
        /*008a*/ 	.short	(.L_1412 - .L_1411)
.L_1411:
        /*008c*/ 	.word	0x00000008
.L_1412:


//--------------------- .nv.info._ZN5flash32flash_fwd_splitkv_combine_kernelI23Flash_fwd_kernel_traitsILi32ELi64ELi128ELi4ELb0ELb0EN7cutlass10bfloat16_tE19Flash_kernel_traitsILi32ELi64ELi128ELi4ES3_EELi16ELi5ELb1EEEvNS_16Flash_fwd_paramsE --------------------------
	.section	.nv.info._ZN5flash32flash_fwd_splitkv_combine_kernelI23Flash_fwd_kernel_traitsILi32ELi64ELi128ELi4ELb0ELb0EN7cutlass10bfloat16_tE19Flash_kernel_traitsILi32ELi64ELi128ELi4ES3_EELi16ELi5ELb1EEEvNS_16Flash_fwd_paramsE,"",@"SHT_CUDA_INFO"
	.sectionflags	@""
	.align	4


	//----- nvinfo : EIATTR_CUDA_API_VERSION
	.align		4
        /*0000*/ 	.byte	0x04, 0x37
        /*0002*/ 	.short	(.L_1414 - .L_1413)
.L_1413:
        /*0004*/ 	.word	0x00000082


	//----- nvinfo : EIATTR_KPARAM_INFO
	.align		4
.L_1414:
        /*0008*/ 	.byte	0x04, 0x17
        /*000a*/ 	.short	(.L_1416 - .L_1415)
.L_1415:
        /*000c*/ 	.word	0x00000000
        /*0010*/ 	.short	0x0000
        /*0012*/ 	.short	0x0000
        /*0014*/ 	.byte	0x00, 0xf0, 0x41, 0x07


	//----- nvinfo : EIATTR_SPARSE_MMA_MASK
	.align		4
.L_1416:
        /*0018*/ 	.byte	0x03, 0x50
        /*001a*/ 	.short	0x0000


	//----- nvinfo : EIATTR_MAXREG_COUNT
	.align		4
        /*001c*/ 	.byte	0x03, 0x1b
        /*001e*/ 	.short	0x00ff


	//----- nvinfo : EIATTR_NUM_BARRIERS
	.align		4
        /*0020*/ 	.byte	0x02, 0x4c
        /*0022*/ 	.byte	0x01
	.zero		1


	//----- nvinfo : EIATTR_MERCURY_ISA_VERSION
	.align		4
        /*0024*/ 	.byte	0x03, 0x5f
        /*0026*/ 	.short	0x0101


	//----- nvinfo : EIATTR_COOP_GROUP_MASK_REGIDS
	.align		4
        /*0028*/ 	.byte	0x04, 0x29
        /*002a*/ 	.short	(.L_1418 - .L_1417)


	//   ....[0]....
.L_1417:
        /*002c*/ 	.word	0xffffffff


	//   ....[1]....
        /*0030*/ 	.word	0xffffffff


	//   ....[2]....
        /*0034*/ 	.word	0xffffffff


	//   ....[3]....
        /*0038*/ 	.word	0xffffffff


	//   ....[4]....
        /*003c*/ 	.word	0xffffffff


	//   ....[5]....
        /*0040*/ 	.word	0xffffffff


	//----- nvinfo : EIATTR_COOP_GROUP_INSTR_OFFSETS
	.align		4
.L_1418:
        /*0044*/ 	.byte	0x04, 0x28
        /*0046*/ 	.short	(.L_1420 - .L_1419)


	//   ....[0]....
.L_1419:
        /*0048*/ 	.word	0x00001cd0


	//   ....[1]....
        /*004c*/ 	.word	0x00001d50


	//   ....[2]....
        /*0050*/ 	.word	0x00001e00


	//   ....[3]....
        /*0054*/ 	.word	0x00001fa0


	//   ....[4]....
        /*0058*/ 	.word	0x00002050


	//   ....[5]....
        /*005c*/ 	.word	0x00002120


	//----- nvinfo : EIATTR_VRC_CTA_INIT_COUNT
	.align		4
.L_1420:
        /*0060*/ 	.byte	0x02, 0x4a
	.zero		1
	.zero		1


	//----- nvinfo : EIATTR_EXIT_INSTR_OFFSETS
	.align		4
        /*0064*/ 	.byte	0x04, 0x1c
        /*0066*/ 	.short	(.L_1422 - .L_1421)


	//   ....[0]....
.L_1421:
        /*0068*/ 	.word	0x00004b50


	//   ....[1]....
        /*006c*/ 	.word	0x00005030


	//----- nvinfo : EIATTR_CRS_STACK_SIZE
	.align		4
.L_1422:
        /*0070*/ 	.byte	0x04, 0x1e
        /*0072*/ 	.short	(.L_1424 - .L_1423)
.L_1423:
        /*0074*/ 	.word	0x00000000


	//----- nvinfo : EIATTR_CBANK_PARAM_SIZE
	.align		4
.L_1424:
        /*0078*/ 	.byte	0x03, 0x19
        /*007a*/ 	.short	0x01d0


	//----- nvinfo : EIATTR_PARAM_CBANK
	.align		4
        /*007c*/ 	.byte	0x04, 0x0a
        /*007e*/ 	.short	(.L_1426 - .L_1425)
	.align		4
.L_1425:
        /*0080*/ 	.word	index@(.nv.constant0._ZN5flash32flash_fwd_splitkv_combine_kernelI23Flash_fwd_kernel_traitsILi32ELi64ELi128ELi4ELb0ELb0EN7cutlass10bfloat16_tE19Flash_kernel_traitsILi32ELi64ELi128ELi4ES3_EELi16ELi5ELb1EEEvNS_16Flash_fwd_paramsE)
        /*0084*/ 	.short	0x0380
        /*0086*/ 	.short	0x01d0


	//----- nvinfo : EIATTR_SW_WAR
	.align		4
.L_1426:
        /*0088*/ 	.byte	0x04, 0x36
        /*008a*/ 	.short	(.L_1428 - .L_1427)
.L_1427:
        /*008c*/ 	.word	0x00000008
.L_1428:


//--------------------- .nv.info._ZN5flash32flash_fwd_splitkv_combine_kernelI23Flash_fwd_kernel_traitsILi32ELi64ELi128ELi4ELb0ELb0EN7cutlass10bfloat16_tE19Flash_kernel_traitsILi32ELi64ELi128ELi4ES3_EELi16ELi4ELb1EEEvNS_16Flash_fwd_paramsE --------------------------
	.section	.nv.info._ZN5flash32flash_fwd_splitkv_combine_kernelI23Flash_fwd_kernel_traitsILi32ELi64ELi128ELi4ELb0ELb0EN7cutlass10bfloat16_tE19Flash_kernel_traitsILi32ELi64ELi128ELi4ES3_EELi16ELi4ELb1EEEvNS_16Flash_fwd_paramsE,"",@"SHT_CUDA_INFO"
	.sectionflags	@""
	.align	4


	//----- nvinfo : EIATTR_CUDA_API_VERSION
	.align		4
        /*0000*/ 	.byte	0x04, 0x37
        /*0002*/ 	.short	(.L_1430 - .L_1429)
.L_1429:
        /*0004*/ 	.word	0x00000082


	//----- nvinfo : EIATTR_KPARAM_INFO
	.align		4
.L_1430:
        /*0008*/ 	.byte	0x04, 0x17
        /*000a*/ 	.short	(.L_1432 - .L_1431)
.L_1431:
        /*000c*/ 	.word	0x00000000
        /*0010*/ 	.short	0x0000
        /*0012*/ 	.short	0x0000
        /*0014*/ 	.byte	0x00, 0xf0, 0x41, 0x07


	//----- nvinfo : EIATTR_SPARSE_MMA_MASK
	.align		4
.L_1432:
        /*0018*/ 	.byte	0x03, 0x50
        /*001a*/ 	.short	0x0000


	//----- nvinfo : EIATTR_MAXREG_COUNT
	.align		4
        /*001c*/ 	.byte	0x03, 0x1b
        /*001e*/ 	.short	0x00ff


	//----- nvinfo : EIATTR_NUM_BARRIERS
	.align		4
        /*0020*/ 	.byte	0x02, 0x4c
        /*0022*/ 	.byte	0x01
	.zero		1


	//----- nvinfo : EIATTR_MERCURY_ISA_VERSION
	.align		4
        /*0024*/ 	.byte	0x03, 0x5f
        /*0026*/ 	.short	0x0101


	//----- nvinfo : EIATTR_COOP_GROUP_MASK_REGIDS
	.align		4
        /*0028*/ 	.byte	0x04, 0x29
        /*002a*/ 	.short	(.L_1434 - .L_1433)


	//   ....[0]....
.L_1433:
        /*002c*/ 	.word	0xffffffff


	//   ....[1]....
        /*0030*/ 	.word	0xffffffff


	//   ....[2]....
        /*0034*/ 	.word	0xffffffff


	//   ....[3]....
        /*0038*/ 	.word	0xffffffff


	//   ....[4]....
        /*003c*/ 	.word	0xffffffff


	//   ....[5]....
        /*0040*/ 	.word	0xffffffff


	//----- nvinfo : EIATTR_COOP_GROUP_INSTR_OFFSETS
	.align		4
.L_1434:
        /*0044*/ 	.byte	0x04, 0x28
        /*0046*/ 	.short	(.L_1436 - .L_1435)


	//   ....[0]....
.L_1435:
        /*0048*/ 	.word	0x00001a20


	//   ....[1]....
        /*004c*/ 	.word	0x00001a90


	//   ....[2]....
        /*0050*/ 	.word	0x00001ae0


	//   ....[3]....
        /*0054*/ 	.word	0x00001c70


	//   ....[4]....
        /*0058*/ 	.word	0x00001ce0


	//   ....[5]....
        /*005c*/ 	.word	0x00001e10


	//----- nvinfo : EIATTR_VRC_CTA_INIT_COUNT
	.align		4
.L_1436:
        /*0060*/ 	.byte	0x02, 0x4a
	.zero		1
	.zero		1


	//----- nvinfo : EIATTR_EXIT_INSTR_OFFSETS
	.align		4
        /*0064*/ 	.byte	0x04, 0x1c
        /*0066*/ 	.short	(.L_1438 - .L_1437)


	//   ....[0]....
.L_1437:
        /*0068*/ 	.word	0x000047b0


	//   ....[1]....
        /*006c*/ 	.word	0x00004c90


	//----- nvinfo : EIATTR_CRS_STACK_SIZE
	.align		4
.L_1438:
        /*0070*/ 	.byte	0x04, 0x1e
        /*0072*/ 	.short	(.L_1440 - .L_1439)
.L_1439:
        /*0074*/ 	.word	0x00000000


	//----- nvinfo : EIATTR_CBANK_PARAM_SIZE
	.align		4
.L_1440:
        /*0078*/ 	.byte	0x03, 0x19
        /*007a*/ 	.short	0x01d0


	//----- nvinfo : EIATTR_PARAM_CBANK
	.align		4
        /*007c*/ 	.byte	0x04, 0x0a
        /*007e*/ 	.short	(.L_1442 - .L_1441)
	.align		4
.L_1441:
        /*0080*/ 	.word	index@(.nv.constant0._ZN5flash32flash_fwd_splitkv_combine_kernelI23Flash_fwd_kernel_traitsILi32ELi64ELi128ELi4ELb0ELb0EN7cutlass10bfloat16_tE19Flash_kernel_traitsILi32ELi64ELi128ELi4ES3_EELi16ELi4ELb1EEEvNS_16Flash_fwd_paramsE)
        /*0084*/ 	.short	0x0380
        /*0086*/ 	.short	0x01d0


	//----- nvinfo : EIATTR_SW_WAR
	.align		4
.L_1442:
        /*0088*/ 	.byte	0x04, 0x36
        /*008a*/ 	.short	(.L_1444 - .L_1443)
.L_1443:
        /*008c*/ 	.word	0x00000008
.L_1444:


//--------------------- .nv.info._ZN5flash32flash_fwd_splitkv_combine_kernelI23Flash_fwd_kernel_traitsILi32ELi64ELi128ELi4ELb0ELb0EN7cutlass10bfloat16_tE19Flash_kernel_traitsILi32ELi64ELi128ELi4ES3_EELi16ELi3ELb1EEEvNS_16Flash_fwd_paramsE --------------------------
	.section	.nv.info._ZN5flash32flash_fwd_splitkv_combine_kernelI23Flash_fwd_kernel_traitsILi32ELi64ELi128ELi4ELb0ELb0EN7cutlass10bfloat16_tE19Flash_kernel_traitsILi32ELi64ELi128ELi4ES3_EELi16ELi3ELb1EEEvNS_16Flash_fwd_paramsE,"",@"SHT_CUDA_INFO"
	.sectionflags	@""
	.align	4


	//----- nvinfo : EIATTR_CUDA_API_VERSION
	.align		4
        /*0000*/ 	.byte	0x04, 0x37
        /*0002*/ 	.short	(.L_1446 - .L_1445)
.L_1445:
        /*0004*/ 	.word	0x00000082


	//----- nvinfo : EIATTR_KPARAM_INFO
	.align		4
.L_1446:
        /*0008*/ 	.byte	0x04, 0x17
        /*000a*/ 	.short	(.L_1448 - .L_1447)
.L_1447:
        /*000c*/ 	.word	0x00000000
        /*0010*/ 	.short	0x0000
        /*0012*/ 	.short	0x0000
        /*0014*/ 	.byte	0x00, 0xf0, 0x41, 0x07


	//----- nvinfo : EIATTR_SPARSE_MMA_MASK
	.align		4
.L_1448:
        /*0018*/ 	.byte	0x03, 0x50
        /*001a*/ 	.short	0x0000


	//----- nvinfo : EIATTR_MAXREG_COUNT
	.align		4
        /*001c*/ 	.byte	0x03, 0x1b
        /*001e*/ 	.short	0x00ff


	//----- nvinfo : EIATTR_NUM_BARRIERS
	.align		4
        /*0020*/ 	.byte	0x02, 0x4c
        /*0022*/ 	.byte	0x01
	.zero		1


	//----- nvinfo : EIATTR_MERCURY_ISA_VERSION
	.align		4
        /*0024*/ 	.byte	0x03, 0x5f
        /*0026*/ 	.short	0x0101


	//----- nvinfo : EIATTR_COOP_GROUP_MASK_REGIDS
	.align		4
        /*0028*/ 	.byte	0x04, 0x29
        /*002a*/ 	.short	(.L_1450 - .L_1449)


	//   ....[0]....
.L_1449:
        /*002c*/ 	.word	0xffffffff


	//   ....[1]....
        /*0030*/ 	.word	0xffffffff


	//   ....[2]....
        /*0034*/ 	.word	0xffffffff


	//   ....[3]....
        /*0038*/ 	.word	0xffffffff


	//   ....[4]....
        /*003c*/ 	.word	0xffffffff


	//   ....[5]....
        /*0040*/ 	.word	0xffffffff


	//----- nvinfo : EIATTR_COOP_GROUP_INSTR_OFFSETS
	.align		4
.L_1450:
        /*0044*/ 	.byte	0x04, 0x28
        /*0046*/ 	.short	(.L_1452 - .L_1451)


	//   ....[0]....
.L_1451:
        /*0048*/ 	.word	0x00001ac0


	//   ....[1]....
        /*004c*/ 	.word	0x00001b20


	//   ....[2]....
        /*0050*/ 	.word	0x00001ba0


	//   ....[3]....
        /*0054*/ 	.word	0x00001c40


	//   ....[4]....
        /*0058*/ 	.word	0x00001c70


	//   ....[5]....
        /*005c*/ 	.word	0x00001d30


	//----- nvinfo : EIATTR_VRC_CTA_INIT_COUNT
	.align		4
.L_1452:
        /*0060*/ 	.byte	0x02, 0x4a
	.zero		1
	.zero		1


	//----- nvinfo : EIATTR_EXIT_INSTR_OFFSETS
	.align		4
        /*0064*/ 	.byte	0x04, 0x1c
        /*0066*/ 	.short	(.L_1454 - .L_1453)


	//   ....[0]....
.L_1453:
        /*0068*/ 	.word	0x00004650


	//   ....[1]....
        /*006c*/ 	.word	0x00004b30


	//----- nvinfo : EIATTR_CRS_STACK_SIZE
	.align		4
.L_1454:
        /*0070*/ 	.byte	0x04, 0x1e
        /*0072*/ 	.short	(.L_1456 - .L_1455)
.L_1455:
        /*0074*/ 	.word	0x00000000


	//----- nvinfo : EIATTR_CBANK_PARAM_SIZE
	.align		4
.L_1456:
        /*0078*/ 	.byte	0x03, 0x19
        /*007a*/ 	.short	0x01d0


	//----- nvinfo : EIATTR_PARAM_CBANK
	.align		4
        /*007c*/ 	.byte	0x04, 0x0a
        /*007e*/ 	.short	(.L_1458 - .L_1457)
	.align		4
.L_1457:
        /*0080*/ 	.word	index@(.nv.constant0._ZN5flash32flash_fwd_splitkv_combine_kernelI23Flash_fwd_kernel_traitsILi32ELi64ELi128ELi4ELb0ELb0EN7cutlass10bfloat16_tE19Flash_kernel_traitsILi32ELi64ELi128ELi4ES3_EELi16ELi3ELb1EEEvNS_16Flash_fwd_paramsE)
        /*0084*/ 	.short	0x0380
        /*0086*/ 	.short	0x01d0


	//----- nvinfo : EIATTR_SW_WAR
	.align		4
.L_1458:
        /*0088*/ 	.byte	0x04, 0x36
        /*008a*/ 	.short	(.L_1460 - .L_1459)
.L_1459:
        /*008c*/ 	.word	0x00000008
.L_1460:


//--------------------- .nv.info._ZN5flash32flash_fwd_splitkv_combine_kernelI23Flash_fwd_kernel_traitsILi32ELi64ELi128ELi4ELb0ELb0EN7cutlass10bfloat16_tE19Flash_kernel_traitsILi32ELi64ELi128ELi4ES3_EELi16ELi2ELb1EEEvNS_16Flash_fwd_paramsE --------------------------
	.section	.nv.info._ZN5flash32flash_fwd_splitkv_combine_kernelI23Flash_fwd_kernel_traitsILi32ELi64ELi128ELi4ELb0ELb0EN7cutlass10bfloat16_tE19Flash_kernel_traitsILi32ELi64ELi128ELi4ES3_EELi16ELi2ELb1EEEvNS_16Flash_fwd_paramsE,"",@"SHT_CUDA_INFO"
	.sectionflags	@""
	.align	4


	//----- nvinfo : EIATTR_CUDA_API_VERSION
	.align		4
        /*0000*/ 	.byte	0x04, 0x37
        /*0002*/ 	.short	(.L_1462 - .L_1461)
.L_1461:
        /*0004*/ 	.word	0x00000082


	//----- nvinfo : EIATTR_KPARAM_INFO
	.align		4
.L_1462:
        /*0008*/ 	.byte	0x04, 0x17
        /*000a*/ 	.short	(.L_1464 - .L_1463)
.L_1463:
        /*000c*/ 	.word	0x00000000
        /*0010*/ 	.short	0x0000
        /*0012*/ 	.short	0x0000
        /*0014*/ 	.byte	0x00, 0xf0, 0x41, 0x07


	//----- nvinfo : EIATTR_SPARSE_MMA_MASK
	.align		4
.L_1464:
        /*0018*/ 	.byte	0x03, 0x50
        /*001a*/ 	.short	0x0000


	//----- nvinfo : EIATTR_MAXREG_COUNT
	.align		4
        /*001c*/ 	.byte	0x03, 0x1b
        /*001e*/ 	.short	0x00ff


	//----- nvinfo : EIATTR_NUM_BARRIERS
	.align		4
        /*0020*/ 	.byte	0x02, 0x4c
        /*0022*/ 	.byte	0x01
	.zero		1


	//----- nvinfo : EIATTR_MERCURY_ISA_VERSION
	.align		4
        /*0024*/ 	.byte	0x03, 0x5f
        /*0026*/ 	.short	0x0101


	//----- nvinfo : EIATTR_COOP_GROUP_MASK_REGIDS
	.align		4
        /*0028*/ 	.byte	0x04, 0x29
        /*002a*/ 	.short	(.L_1466 - .L_1465)


	//   ....[0]....
.L_1465:
        /*002c*/ 	.word	0xffffffff


	//   ....[1]....
        /*0030*/ 	.word	0xffffffff


	//   ....[2]....
        /*0034*/ 	.word	0xffffffff


	//   ....[3]....
        /*0038*/ 	.word	0xffffffff


	//----- nvinfo : EIATTR_COOP_GROUP_INSTR_OFFSETS
	.align		4
.L_1466:
        /*003c*/ 	.byte	0x04, 0x28
        /*003e*/ 	.short	(.L_1468 - .L_1467)


	//   ....[0]....
.L_1467:
        /*0040*/ 	.word	0x00001ac0


	//   ....[1]....
        /*0044*/ 	.word	0x00001b20


	//   ....[2]....
        /*0048*/ 	.word	0x00001be0


	//   ....[3]....
        /*004c*/ 	.word	0x00001ca0


	//----- nvinfo : EIATTR_VRC_CTA_INIT_COUNT
	.align		4
.L_1468:
        /*0050*/ 	.byte	0x02, 0x4a
	.zero		1
	.zero		1


	//----- nvinfo : EIATTR_EXIT_INSTR_OFFSETS
	.align		4
        /*0054*/ 	.byte	0x04, 0x1c
        /*0056*/ 	.short	(.L_1470 - .L_1469)


	//   ....[0]....
.L_1469:
        /*0058*/ 	.word	0x00004640


	//   ....[1]....
        /*005c*/ 	.word	0x00004b20


	//----- nvinfo : EIATTR_CRS_STACK_SIZE
	.align		4
.L_1470:
        /*0060*/ 	.byte	0x04, 0x1e
        /*0062*/ 	.short	(.L_1472 - .L_1471)
.L_1471:
        /*0064*/ 	.word	0x00000000


	//----- nvinfo : EIATTR_CBANK_PARAM_SIZE
	.align		4
.L_1472:
        /*0068*/ 	.byte	0x03, 0x19
        /*006a*/ 	.short	0x01d0


	//----- nvinfo : EIATTR_PARAM_CBANK
	.align		4
        /*006c*/ 	.byte	0x04, 0x0a
        /*006e*/ 	.short	(.L_1474 - .L_1473)
	.align		4
.L_1473:
        /*0070*/ 	.word	index@(.nv.constant0._ZN5flash32flash_fwd_splitkv_combine_kernelI23Flash_fwd_kernel_traitsILi32ELi64ELi128ELi4ELb0ELb0EN7cutlass10bfloat16_tE19Flash_kernel_traitsILi32ELi64ELi128ELi4ES3_EELi16ELi2ELb1EEEvNS_16Flash_fwd_paramsE)
        /*0074*/ 	.short	0x0380
        /*0076*/ 	.short	0x01d0


	//----- nvinfo : EIATTR_SW_WAR
	.align		4
.L_1474:
        /*0078*/ 	.byte	0x04, 0x36
        /*007a*/ 	.short	(.L_1476 - .L_1475)
.L_1475:
        /*007c*/ 	.word	0x00000008
.L_1476:


//--------------------- .nv.info._ZN5flash32flash_fwd_splitkv_combine_kernelI23Flash_fwd_kernel_traitsILi32ELi64ELi128ELi4ELb0ELb0EN7cutlass10bfloat16_tE19Flash_kernel_traitsILi32ELi64ELi128ELi4ES3_EELi16ELi1ELb1EEEvNS_16Flash_fwd_paramsE --------------------------
	.section	.nv.info._ZN5flash32flash_fwd_splitkv_combine_kernelI23Flash_fwd_kernel_traitsILi32ELi64ELi128ELi4ELb0ELb0EN7cutlass10bfloat16_tE19Flash_kernel_traitsILi32ELi64ELi128ELi4ES3_EELi16ELi1ELb1EEEvNS_16Flash_fwd_paramsE,"",@"SHT_CUDA_INFO"
	.sectionflags	@""
	.align	4


	//----- nvinfo : EIATTR_CUDA_API_VERSION
	.align		4
        /*0000*/ 	.byte	0x04, 0x37
        /*0002*/ 	.short	(.L_1478 - .L_1477)
.L_1477:
        /*0004*/ 	.word	0x00000082


	//----- nvinfo : EIATTR_KPARAM_INFO
	.align		4
.L_1478:
        /*0008*/ 	.byte	0x04, 0x17
        /*000a*/ 	.short	(.L_1480 - .L_1479)
.L_1479:
        /*000c*/ 	.word	0x00000000
        /*0010*/ 	.short	0x0000
        /*0012*/ 	.short	0x0000
        /*0014*/ 	.byte	0x00, 0xf0, 0x41, 0x07


	//----- nvinfo : EIATTR_SPARSE_MMA_MASK
	.align		4
.L_1480:
        /*0018*/ 	.byte	0x03, 0x50
        /*001a*/ 	.short	0x0000


	//----- nvinfo : EIATTR_MAXREG_COUNT
	.align		4
        /*001c*/ 	.byte	0x03, 0x1b
        /*001e*/ 	.short	0x00ff


	//----- nvinfo : EIATTR_NUM_BARRIERS
	.align		4
        /*0020*/ 	.byte	0x02, 0x4c
        /*0022*/ 	.byte	0x01
	.zero		1


	//----- nvinfo : EIATTR_MERCURY_ISA_VERSION
	.align		4
        /*0024*/ 	.byte	0x03, 0x5f
        /*0026*/ 	.short	0x0101


	//----- nvinfo : EIATTR_COOP_GROUP_MASK_REGIDS
	.align		4
        /*0028*/ 	.byte	0x04, 0x29
        /*002a*/ 	.short	(.L_1482 - .L_1481)


	//   ....[0]....
.L_1481:
        /*002c*/ 	.word	0xffffffff


	//   ....[1]....
        /*0030*/ 	.word	0xffffffff


	//----- nvinfo : EIATTR_COOP_GROUP_INSTR_OFFSETS
	.align		4
.L_1482:
        /*0034*/ 	.byte	0x04, 0x28
        /*0036*/ 	.short	(.L_1484 - .L_1483)


	//   ....[0]....
.L_1483:
        /*0038*/ 	.word	0x00001b50


	//   ....[1]....
        /*003c*/ 	.word	0x00001d60


	//----- nvinfo : EIATTR_VRC_CTA_INIT_COUNT
	.align		4
.L_1484:
        /*0040*/ 	.byte	0x02, 0x4a
	.zero		1
	.zero		1


	//----- nvinfo : EIATTR_EXIT_INSTR_OFFSETS
	.align		4
        /*0044*/ 	.byte	0x04, 0x1c
        /*0046*/ 	.short	(.L_1486 - .L_1485)


	//   ....[0]....
.L_1485:
        /*0048*/ 	.word	0x000045f0


	//   ....[1]....
        /*004c*/ 	.word	0x00004ad0


	//----- nvinfo : EIATTR_CRS_STACK_SIZE
	.align		4
.L_1486:
        /*0050*/ 	.byte	0x04, 0x1e
        /*0052*/ 	.short	(.L_1488 - .L_1487)
.L_1487:
        /*0054*/ 	.word	0x00000000


	//----- nvinfo : EIATTR_CBANK_PARAM_SIZE
	.align		4
.L_1488:
        /*0058*/ 	.byte	0x03, 0x19
        /*005a*/ 	.short	0x01d0


	//----- nvinfo : EIATTR_PARAM_CBANK
	.align		4
        /*005c*/ 	.byte	0x04, 0x0a
        /*005e*/ 	.short	(.L_1490 - .L_1489)
	.align		4
.L_1489:
        /*0060*/ 	.word	index@(.nv.constant0._ZN5flash32flash_fwd_splitkv_combine_kernelI23Flash_fwd_kernel_traitsILi32ELi64ELi128ELi4ELb0ELb0EN7cutlass10bfloat16_tE19Flash_kernel_traitsILi32ELi64ELi128ELi4ES3_EELi16ELi1ELb1EEEvNS_16Flash_fwd_paramsE)
        /*0064*/ 	.short	0x0380
        /*0066*/ 	.short	0x01d0


	//----- nvinfo : EIATTR_SW_WAR
	.align		4
.L_1490:
        /*0068*/ 	.byte	0x04, 0x36
        /*006a*/ 	.short	(.L_1492 - .L_1491)
.L_1491:
        /*006c*/ 	.word	0x00000008
.L_1492:


//--------------------- .nv.info._ZN5flash24flash_fwd_splitkv_kernelI23Flash_fwd_kernel_traitsILi32ELi64ELi128ELi4ELb0ELb0EN7cutlass10bfloat16_tE19Flash_kernel_traitsILi32ELi64ELi128ELi4ES3_EELb1ELb0ELb0ELb0ELb0ELb0ELb0ELb0EEEvNS_16Flash_fwd_paramsE --------------------------
	.section	.nv.info._ZN5flash24flash_fwd_splitkv_kernelI23Flash_fwd_kernel_traitsILi32ELi64ELi128ELi4ELb0ELb0EN7cutlass10bfloat16_tE19Flash_kernel_traitsILi32ELi64ELi128ELi4ES3_EELb1ELb0ELb0ELb0ELb0ELb0ELb0ELb0EEEvNS_16Flash_fwd_paramsE,"",@"SHT_CUDA_INFO"
	.sectionflags	@""
	.align	4


	//----- nvinfo : EIATTR_CUDA_API_VERSION
	.align		4
        /*0000*/ 	.byte	0x04, 0x37
        /*0002*/ 	.short	(.L_1494 - .L_1493)
.L_1493:
        /*0004*/ 	.word	0x00000082


	//----- nvinfo : EIATTR_KPARAM_INFO
	.align		4
.L_1494:
        /*0008*/ 	.byte	0x04, 0x17
        /*000a*/ 	.short	(.L_1496 - .L_1495)
.L_1495:
        /*000c*/ 	.word	0x00000000
        /*0010*/ 	.short	0x0000
        /*0012*/ 	.short	0x0000
        /*0014*/ 	.byte	0x00, 0xf0, 0x41, 0x07


	//----- nvinfo : EIATTR_SPARSE_MMA_MASK
	.align		4
.L_1496:
        /*0018*/ 	.byte	0x03, 0x50
        /*001a*/ 	.short	0x0000


	//----- nvinfo : EIATTR_MAXREG_COUNT
	.align		4
        /*001c*/ 	.byte	0x03, 0x1b
        /*001e*/ 	.short	0x00ff


	//----- nvinfo : EIATTR_NUM_BARRIERS
	.align		4
        /*0020*/ 	.byte	0x02, 0x4c
        /*0022*/ 	.byte	0x01
	.zero		1


	//----- nvinfo : EIATTR_MERCURY_ISA_VERSION
	.align		4
        /*0024*/ 	.byte	0x03, 0x5f
        /*0026*/ 	.short	0x0101


	//----- nvinfo : EIATTR_COOP_GROUP_MASK_REGIDS
	.align		4
        /*0028*/ 	.byte	0x04, 0x29
        /*002a*/ 	.short	(.L_1498 - .L_1497)


	//   ....[0]....
.L_1497:
        /*002c*/ 	.word	0xffffffff


	//   ....[1]....
        /*0030*/ 	.word	0xffffffff


	//   ....[2]....
        /*0034*/ 	.word	0xffffffff


	//   ....[3]....
        /*0038*/ 	.word	0xffffffff


	//   ....[4]....
        /*003c*/ 	.word	0xffffffff


	//   ....[5]....
        /*0040*/ 	.word	0xffffffff


	//   ....[6]....
        /*0044*/ 	.word	0xffffffff


	//   ....[7]....
        /*0048*/ 	.word	0xffffffff


	//   ....[8]....
        /*004c*/ 	.word	0xffffffff


	//   ....[9]....
        /*0050*/ 	.word	0xffffffff


	//   ....[10]....
        /*0054*/ 	.word	0xffffffff


	//   ....[11]....
        /*0058*/ 	.word	0xffffffff


	//   ....[12]....
        /*005c*/ 	.word	0xffffffff


	//   ....[13]....
        /*0060*/ 	.word	0xffffffff


	//   ....[14]....
        /*0064*/ 	.word	0xffffffff


	//   ....[15]....
        /*0068*/ 	.word	0xffffffff


	//----- nvinfo : EIATTR_COOP_GROUP_INSTR_OFFSETS
	.align		4
.L_1498:
        /*006c*/ 	.byte	0x04, 0x28
        /*006e*/ 	.short	(.L_1500 - .L_1499)


	//   ....[0]....
.L_1499:
        /*0070*/ 	.word	0x00003a80


	//   ....[1]....
        /*0074*/ 	.word	0x00003b20


	//   ....[2]....
        /*0078*/ 	.word	0x00003b40


	//   ....[3]....
        /*007c*/ 	.word	0x00003b60


	//   ....[4]....
        /*0080*/ 	.word	0x00006970


	//   ....[5]....
        /*0084*/ 	.word	0x00006980


	//   ....[6]....
        /*0088*/ 	.word	0x000069b0


	//   ....[7]....
        /*008c*/ 	.word	0x000069c0


	//   ....[8]....
        /*0090*/ 	.word	0x00009240


	//   ....[9]....
        /*0094*/ 	.word	0x00009260


	//   ....[10]....
        /*0098*/ 	.word	0x00009290


	//   ....[11]....
        /*009c*/ 	.word	0x000092a0


	//   ....[12]....
        /*00a0*/ 	.word	0x0000a5e0


	//   ....[13]....
        /*00a4*/ 	.word	0x0000a620


	//   ....[14]....
        /*00a8*/ 	.word	0x0000a730


	//   ....[15]....
        /*00ac*/ 	.word	0x0000a750


	//----- nvinfo : EIATTR_VRC_CTA_INIT_COUNT
	.align		4
.L_1500:
        /*00b0*/ 	.byte	0x02, 0x4a
	.zero		1
	.zero		1


	//----- nvinfo : EIATTR_EXIT_INSTR_OFFSETS
	.align		4
        /*00b4*/ 	.byte	0x04, 0x1c
        /*00b6*/ 	.short	(.L_1502 - .L_1501)


	//   ....[0]....
.L_1501:
        /*00b8*/ 	.word	0x00000340


	//   ....[1]....
        /*00bc*/ 	.word	0x000008c0


	//   ....[2]....
        /*00c0*/ 	.word	0x000008f0


	//   ....[3]....
        /*00c4*/ 	.word	0x0000ae50


	//   ....[4]....
        /*00c8*/ 	.word	0x0000af10


	//----- nvinfo : EIATTR_CRS_STACK_SIZE
	.align		4
.L_1502:
        /*00cc*/ 	.byte	0x04, 0x1e
        /*00ce*/ 	.short	(.L_1504 - .L_1503)
.L_1503:
        /*00d0*/ 	.word	0x00000000


	//----- nvinfo : EIATTR_CBANK_PARAM_SIZE
	.align		4
.L_1504:
        /*00d4*/ 	.byte	0x03, 0x19
        /*00d6*/ 	.short	0x01d0


	//----- nvinfo : EIATTR_PARAM_CBANK
	.align		4
        /*00d8*/ 	.byte	0x04, 0x0a
        /*00da*/ 	.short	(.L_1506 - .L_1505)
	.align		4
.L_1505:
        /*00dc*/ 	.word	index@(.nv.constant0._ZN5flash24flash_fwd_splitkv_kernelI23Flash_fwd_kernel_traitsILi32ELi64ELi128ELi4ELb0ELb0EN7cutlass10bfloat16_tE19Flash_kernel_traitsILi32ELi64ELi128ELi4ES3_EELb1ELb0ELb0ELb0ELb0ELb0ELb0ELb0EEEvNS_16Flash_fwd_paramsE)
        /*00e0*/ 	.short	0x0380
        /*00e2*/ 	.short	0x01d0


	//----- nvinfo : EIATTR_SW_WAR
	.align		4
.L_1506:
        /*00e4*/ 	.byte	0x04, 0x36
        /*00e6*/ 	.short	(.L_1508 - .L_1507)
.L_1507:
        /*00e8*/ 	.word	0x00000008
.L_1508:


//--------------------- .nv.info._ZN5flash24flash_fwd_splitkv_kernelI23Flash_fwd_kernel_traitsILi32ELi64ELi128ELi4ELb0ELb0EN7cutlass10bfloat16_tE19Flash_kernel_traitsILi32ELi64ELi128ELi4ES3_EELb1ELb0ELb0ELb0ELb0ELb1ELb0ELb0EEEvNS_16Flash_fwd_paramsE --------------------------
	.section	.nv.info._ZN5flash24flash_fwd_splitkv_kernelI23Flash_fwd_kernel_traitsILi32ELi64ELi128ELi4ELb0ELb0EN7cutlass10bfloat16_tE19Flash_kernel_traitsILi32ELi64ELi128ELi4ES3_EELb1ELb0ELb0ELb0ELb0ELb1ELb0ELb0EEEvNS_16Flash_fwd_paramsE,"",@"SHT_CUDA_INFO"
	.sectionflags	@""
	.align	4


	//----- nvinfo : EIATTR_CUDA_API_VERSION
	.align		4
        /*0000*/ 	.byte	0x04, 0x37
        /*0002*/ 	.short	(.L_1510 - .L_1509)
.L_1509:
        /*0004*/ 	.word	0x00000082


	//----- nvinfo : EIATTR_KPARAM_INFO
	.align		4
.L_1510:
        /*0008*/ 	.byte	0x04, 0x17
        /*000a*/ 	.short	(.L_1512 - .L_1511)
.L_1511:
        /*000c*/ 	.word	0x00000000
        /*0010*/ 	.short	0x0000
        /*0012*/ 	.short	0x0000
        /*0014*/ 	.byte	0x00, 0xf0, 0x41, 0x07


	//----- nvinfo : EIATTR_SPARSE_MMA_MASK
	.align		4
.L_1512:
        /*0018*/ 	.byte	0x03, 0x50
        /*001a*/ 	.short	0x0000


	//----- nvinfo : EIATTR_MAXREG_COUNT
	.align		4
        /*001c*/ 	.byte	0x03, 0x1b
        /*001e*/ 	.short	0x00ff


	//----- nvinfo : EIATTR_NUM_BARRIERS
	.align		4
        /*0020*/ 	.byte	0x02, 0x4c
        /*0022*/ 	.byte	0x01
	.zero		1


	//----- nvinfo : EIATTR_MERCURY_ISA_VERSION
	.align		4
        /*0024*/ 	.byte	0x03, 0x5f
        /*0026*/ 	.short	0x0101


	//----- nvinfo : EIATTR_COOP_GROUP_MASK_REGIDS
	.align		4
        /*0028*/ 	.byte	0x04, 0x29
        /*002a*/ 	.short	(.L_1514 - .L_1513)


	//   ....[0]....
.L_1513:
        /*002c*/ 	.word	0xffffffff


	//   ....[1]....
        /*0030*/ 	.word	0xffffffff


	//   ....[2]....
        /*0034*/ 	.word	0xffffffff


	//   ....[3]....
        /*0038*/ 	.word	0xffffffff


	//   ....[4]....
        /*003c*/ 	.word	0xffffffff


	//   ....[5]....
        /*0040*/ 	.word	0xffffffff


	//   ....[6]....
        /*0044*/ 	.word	0xffffffff


	//   ....[7]....
        /*0048*/ 	.word	0xffffffff


	//   ....[8]....
        /*004c*/ 	.word	0xffffffff


	//   ....[9]....
        /*0050*/ 	.word	0xffffffff


	//   ....[10]....
        /*0054*/ 	.word	0xffffffff


	//   ....[11]....
        /*0058*/ 	.word	0xffffffff


	//   ....[12]....
        /*005c*/ 	.word	0xffffffff


	//   ....[13]....
        /*0060*/ 	.word	0xffffffff


	//   ....[14]....
        /*0064*/ 	.word	0xffffffff


	//   ....[15]....
        /*0068*/ 	.word	0xffffffff


	//----- nvinfo : EIATTR_COOP_GROUP_INSTR_OFFSETS
	.align		4
.L_1514:
        /*006c*/ 	.byte	0x04, 0x28
        /*006e*/ 	.short	(.L_1516 - .L_1515)


	//   ....[0]....
.L_1515:
        /*0070*/ 	.word	0x00004430


	//   ....[1]....
        /*0074*/ 	.word	0x00004450


	//   ....[2]....
        /*0078*/ 	.word	0x00004470


	//   ....[3]....
        /*007c*/ 	.word	0x00004490


	//   ....[4]....
        /*0080*/ 	.word	0x00007b10


	//   ....[5]....
        /*0084*/ 	.word	0x00007b20


	//   ....[6]....
        /*0088*/ 	.word	0x00007b50


	//   ....[7]....
        /*008c*/ 	.word	0x00007b60


	//   ....[8]....
        /*0090*/ 	.word	0x0000ac20


	//   ....[9]....
        /*0094*/ 	.word	0x0000ac50


	//   ....[10]....
        /*0098*/ 	.word	0x0000acb0


	//   ....[11]....
        /*009c*/ 	.word	0x0000acc0


	//   ....[12]....
        /*00a0*/ 	.word	0x0000bfc0


	//   ....[13]....
        /*00a4*/ 	.word	0x0000c000


	//   ....[14]....
        /*00a8*/ 	.word	0x0000c140


	//   ....[15]....
        /*00ac*/ 	.word	0x0000c160


	//----- nvinfo : EIATTR_VRC_CTA_INIT_COUNT
	.align		4
.L_1516:
        /*00b0*/ 	.byte	0x02, 0x4a
	.zero		1
	.zero		1


	//----- nvinfo : EIATTR_EXIT_INSTR_OFFSETS
	.align		4
        /*00b4*/ 	.byte	0x04, 0x1c
        /*00b6*/ 	.short	(.L_1518 - .L_1517)


	//   ....[0]....
.L_1517:
        /*00b8*/ 	.word	0x00000340


	//   ....[1]....
        /*00bc*/ 	.word	0x000008b0


	//   ....[2]....
        /*00c0*/ 	.word	0x000008e0


	//   ....[3]....
        /*00c4*/ 	.word	0x0000c840


	//   ....[4]....
        /*00c8*/ 	.word	0x0000c900


	//----- nvinfo : EIATTR_CRS_STACK_SIZE
	.align		4
.L_1518:
        /*00cc*/ 	.byte	0x04, 0x1e
        /*00ce*/ 	.short	(.L_1520 - .L_1519)
.L_1519:
        /*00d0*/ 	.word	0x00000000


	//----- nvinfo : EIATTR_CBANK_PARAM_SIZE
	.align		4
.L_1520:
        /*00d4*/ 	.byte	0x03, 0x19
        /*00d6*/ 	.short	0x01d0


	//----- nvinfo : EIATTR_PARAM_CBANK
	.align		4
        /*00d8*/ 	.byte	0x04, 0x0a
        /*00da*/ 	.short	(.L_1522 - .L_1521)
	.align		4
.L_1521:
        /*00dc*/ 	.word	index@(.nv.constant0._ZN5flash24flash_fwd_splitkv_kernelI23Flash_fwd_kernel_traitsILi32ELi64ELi128ELi4ELb0ELb0EN7cutlass10bfloat16_tE19Flash_kernel_traitsILi32ELi64ELi128ELi4ES3_EELb1ELb0ELb0ELb0ELb0ELb1ELb0ELb0EEEvNS_16Flash_fwd_paramsE)
        /*00e0*/ 	.short	0x0380
        /*00e2*/ 	.short	0x01d0


	//----- nvinfo : EIATTR_SW_WAR
	.align		4
.L_1522:
        /*00e4*/ 	.byte	0x04, 0x36
        /*00e6*/ 	.short	(.L_1524 - .L_1523)
.L_1523:
        /*00e8*/ 	.word	0x00000008
.L_1524:


//--------------------- .nv.info._ZN5flash24flash_fwd_splitkv_kernelI23Flash_fwd_kernel_traitsILi32ELi64ELi128ELi4ELb0ELb0EN7cutlass10bfloat16_tE19Flash_kernel_traitsILi32ELi64ELi128ELi4ES3_EELb1ELb0ELb0ELb0ELb0ELb0ELb0ELb1EEEvNS_16Flash_fwd_paramsE --------------------------
	.section	.nv.info._ZN5flash24flash_fwd_splitkv_kernelI23Flash_fwd_kernel_traitsILi32ELi64ELi128ELi4ELb0ELb0EN7cutlass10bfloat16_tE19Flash_kernel_traitsILi32ELi64ELi128ELi4ES3_EELb1ELb0ELb0ELb0ELb0ELb0ELb0ELb1EEEvNS_16Flash_fwd_paramsE,"",@"SHT_CUDA_INFO"
	.sectionflags	@""
	.align	4


	//----- nvinfo : EIATTR_CUDA_API_VERSION
	.align		4
        /*0000*/ 	.byte	0x04, 0x37
        /*0002*/ 	.short	(.L_1526 - .L_1525)
.L_1525:
        /*0004*/ 	.word	0x00000082


	//----- nvinfo : EIATTR_KPARAM_INFO
	.align		4
.L_1526:
        /*0008*/ 	.byte	0x04, 0x17
        /*000a*/ 	.short	(.L_1528 - .L_1527)
.L_1527:
        /*000c*/ 	.word	0x00000000
        /*0010*/ 	.short	0x0000
        /*0012*/ 	.short	0x0000
        /*0014*/ 	.byte	0x00, 0xf0, 0x41, 0x07


	//----- nvinfo : EIATTR_SPARSE_MMA_MASK
	.align		4
.L_1528:
        /*0018*/ 	.byte	0x03, 0x50
        /*001a*/ 	.short	0x0000


	//----- nvinfo : EIATTR_MAXREG_COUNT
	.align		4
        /*001c*/ 	.byte	0x03, 0x1b
        /*001e*/ 	.short	0x00ff


	//----- nvinfo : EIATTR_NUM_BARRIERS
	.align		4
        /*0020*/ 	.byte	0x02, 0x4c
        /*0022*/ 	.byte	0x01
	.zero		1


	//----- nvinfo : EIATTR_MERCURY_ISA_VERSION
	.align		4
        /*0024*/ 	.byte	0x03, 0x5f
        /*0026*/ 	.short	0x0101


	//----- nvinfo : EIATTR_COOP_GROUP_MASK_REGIDS
	.align		4
        /*0028*/ 	.byte	0x04, 0x29
        /*002a*/ 	.short	(.L_1530 - .L_1529)


	//   ....[0]....
.L_1529:
        /*002c*/ 	.word	0xffffffff


	//   ....[1]....
        /*0030*/ 	.word	0xffffffff


	//   ....[2]....
        /*0034*/ 	.word	0xffffffff


	//   ....[3]....
        /*0038*/ 	.word	0xffffffff


	//   ....[4]....
        /*003c*/ 	.word	0xffffffff


	//   ....[5]....
        /*0040*/ 	.word	0xffffffff


	//   ....[6]....
        /*0044*/ 	.word	0xffffffff


	//   ....[7]....
        /*0048*/ 	.word	0xffffffff


	//   ....[8]....
        /*004c*/ 	.word	0xffffffff


	//   ....[9]....
        /*0050*/ 	.word	0xffffffff


	//   ....[10]....
        /*0054*/ 	.word	0xffffffff


	//   ....[11]....
        /*0058*/ 	.word	0xffffffff


	//   ....[12]....
        /*005c*/ 	.word	0xffffffff


	//   ....[13]....
        /*0060*/ 	.word	0xffffffff


	//   ....[14]....
        /*0064*/ 	.word	0xffffffff


	//   ....[15]....
        /*0068*/ 	.word	0xffffffff


	//----- nvinfo : EIATTR_COOP_GROUP_INSTR_OFFSETS
	.align		4
.L_1530:
        /*006c*/ 	.byte	0x04, 0x28
        /*006e*/ 	.short	(.L_1532 - .L_1531)


	//   ....[0]....
.L_1531:
        /*0070*/ 	.word	0x00008a10


	//   ....[1]....
        /*0074*/ 	.word	0x00008a30


	//   ....[2]....
        /*0078*/ 	.word	0x00008a50


	//   ....[3]....
        /*007c*/ 	.word	0x00008a80


	//   ....[4]....
        /*0080*/ 	.word	0x0000b840


	//   ....[5]....
        /*0084*/ 	.word	0x0000b860


	//   ....[6]....
        /*0088*/ 	.word	0x0000b8a0


	//   ....[7]....
        /*008c*/ 	.word	0x0000b8b0


	//   ....[8]....
        /*0090*/ 	.word	0x0000e1d0


	//   ....[9]....
        /*0094*/ 	.word	0x0000e1f0


	//   ....[10]....
        /*0098*/ 	.word	0x0000e220


	//   ....[11]....
        /*009c*/ 	.word	0x0000e230


	//   ....[12]....
        /*00a0*/ 	.word	0x0000f580


	//   ....[13]....
        /*00a4*/ 	.word	0x0000f5c0


	//   ....[14]....
        /*00a8*/ 	.word	0x0000f6d0


	//   ....[15]....
        /*00ac*/ 	.word	0x0000f700


	//----- nvinfo : EIATTR_VRC_CTA_INIT_COUNT
	.align		4
.L_1532:
        /*00b0*/ 	.byte	0x02, 0x4a
	.zero		1
	.zero		1


	//----- nvinfo : EIATTR_EXIT_INSTR_OFFSETS
	.align		4
        /*00b4*/ 	.byte	0x04, 0x1c
        /*00b6*/ 	.short	(.L_1534 - .L_1533)


	//   ....[0]....
.L_1533:
        /*00b8*/ 	.word	0x00000340


	//   ....[1]....
        /*00bc*/ 	.word	0x000008c0


	//   ....[2]....
        /*00c0*/ 	.word	0x000008f0


	//   ....[3]....
        /*00c4*/ 	.word	0x0000fe00


	//   ....[4]....
        /*00c8*/ 	.word	0x0000fec0


	//----- nvinfo : EIATTR_CRS_STACK_SIZE
	.align		4
.L_1534:
        /*00cc*/ 	.byte	0x04, 0x1e
        /*00ce*/ 	.short	(.L_1536 - .L_1535)
.L_1535:
        /*00d0*/ 	.word	0x00000000


	//----- nvinfo : EIATTR_CBANK_PARAM_SIZE
	.align		4
.L_1536:
        /*00d4*/ 	.byte	0x03, 0x19
        /*00d6*/ 	.short	0x01d0


	//----- nvinfo : EIATTR_PARAM_CBANK
	.align		4
        /*00d8*/ 	.byte	0x04, 0x0a
        /*00da*/ 	.short	(.L_1538 - .L_1537)
	.align		4
.L_1537:
        /*00dc*/ 	.word	index@(.nv.constant0._ZN5flash24flash_fwd_splitkv_kernelI23Flash_fwd_kernel_traitsILi32ELi64ELi128ELi4ELb0ELb0EN7cutlass10bfloat16_tE19Flash_kernel_traitsILi32ELi64ELi128ELi4ES3_EELb1ELb0ELb0ELb0ELb0ELb0ELb0ELb1EEEvNS_16Flash_fwd_paramsE)
        /*00e0*/ 	.short	0x0380
        /*00e2*/ 	.short	0x01d0


	//----- nvinfo : EIATTR_SW_WAR
	.align		4
.L_1538:
        /*00e4*/ 	.byte	0x04, 0x36
        /*00e6*/ 	.short	(.L_1540 - .L_1539)
.L_1539:
        /*00e8*/ 	.word	0x00000008
.L_1540:


//--------------------- .nv.info._ZN5flash24flash_fwd_splitkv_kernelI23Flash_fwd_kernel_traitsILi32ELi64ELi128ELi4ELb0ELb0EN7cutlass10bfloat16_tE19Flash_kernel_traitsILi32ELi64ELi128ELi4ES3_EELb1ELb0ELb0ELb0ELb0ELb1ELb0ELb1EEEvNS_16Flash_fwd_paramsE --------------------------
	.section	.nv.info._ZN5flash24flash_fwd_splitkv_kernelI23Flash_fwd_kernel_traitsILi32ELi64ELi128ELi4ELb0ELb0EN7cutlass10bfloat16_tE19Flash_kernel_traitsILi32ELi64ELi128ELi4ES3_EELb1ELb0ELb0ELb0ELb0ELb1ELb0ELb1EEEvNS_16Flash_fwd_paramsE,"",@"SHT_CUDA_INFO"
	.sectionflags	@""
	.align	4


	//----- nvinfo : EIATTR_CUDA_API_VERSION
	.align		4
        /*0000*/ 	.byte	0x04, 0x37
        /*0002*/ 	.short	(.L_1542 - .L_1541)
.L_1541:
        /*0004*/ 	.word	0x00000082


	//----- nvinfo : EIATTR_KPARAM_INFO
	.align		4
.L_1542:
        /*0008*/ 	.byte	0x04, 0x17
        /*000a*/ 	.short	(.L_1544 - .L_1543)
.L_1543:
        /*000c*/ 	.word	0x00000000
        /*0010*/ 	.short	0x0000
        /*0012*/ 	.short	0x0000
        /*0014*/ 	.byte	0x00, 0xf0, 0x41, 0x07


	//----- nvinfo : EIATTR_SPARSE_MMA_MASK
	.align		4
.L_1544:
        /*0018*/ 	.byte	0x03, 0x50
        /*001a*/ 	.short	0x0000


	//----- nvinfo : EIATTR_MAXREG_COUNT
	.align		4
        /*001c*/ 	.byte	0x03, 0x1b
        /*001e*/ 	.short	0x00ff


	//----- nvinfo : EIATTR_NUM_BARRIERS
	.align		4
        /*0020*/ 	.byte	0x02, 0x4c
        /*0022*/ 	.byte	0x01
	.zero		1


	//----- nvinfo : EIATTR_MERCURY_ISA_VERSION
	.align		4
        /*0024*/ 	.byte	0x03, 0x5f
        /*0026*/ 	.short	0x0101


	//----- nvinfo : EIATTR_COOP_GROUP_MASK_REGIDS
	.align		4
        /*0028*/ 	.byte	0x04, 0x29
        /*002a*/ 	.short	(.L_1546 - .L_1545)


	//   ....[0]....
.L_1545:
        /*002c*/ 	.word	0xffffffff


	//   ....[1]....
        /*0030*/ 	.word	0xffffffff


	//   ....[2]....
        /*0034*/ 	.word	0xffffffff


	//   ....[3]....
        /*0038*/ 	.word	0xffffffff


	//   ....[4]....
        /*003c*/ 	.word	0xffffffff


	//   ....[5]....
        /*0040*/ 	.word	0xffffffff


	//   ....[6]....
        /*0044*/ 	.word	0xffffffff


	//   ....[7]....
        /*0048*/ 	.word	0xffffffff


	//   ....[8]....
        /*004c*/ 	.word	0xffffffff


	//   ....[9]....
        /*0050*/ 	.word	0xffffffff


	//   ....[10]....
        /*0054*/ 	.word	0xffffffff


	//   ....[11]....
        /*0058*/ 	.word	0xffffffff


	//   ....[12]....
        /*005c*/ 	.word	0xffffffff


	//   ....[13]....
        /*0060*/ 	.word	0xffffffff


	//   ....[14]....
        /*0064*/ 	.word	0xffffffff


	//   ....[15]....
        /*0068*/ 	.word	0xffffffff


	//----- nvinfo : EIATTR_COOP_GROUP_INSTR_OFFSETS
	.align		4
.L_1546:
        /*006c*/ 	.byte	0x04, 0x28
        /*006e*/ 	.short	(.L_1548 - .L_1547)


	//   ....[0]....
.L_1547:
        /*0070*/ 	.word	0x000095c0


	//   ....[1]....
        /*0074*/ 	.word	0x00009630


	//   ....[2]....
        /*0078*/ 	.word	0x00009680


	//   ....[3]....
        /*007c*/ 	.word	0x000096a0


	//   ....[4]....
        /*0080*/ 	.word	0x0000ccc0


	//   ....[5]....
        /*0084*/ 	.word	0x0000cce0


	//   ....[6]....
        /*0088*/ 	.word	0x0000cd10


	//   ....[7]....
        /*008c*/ 	.word	0x0000cd20


	//   ....[8]....
        /*0090*/ 	.word	0x0000feb0


	//   ....[9]....
        /*0094*/ 	.word	0x0000fee0


	//   ....[10]....
        /*0098*/ 	.word	0x0000ff40


	//   ....[11]....
        /*009c*/ 	.word	0x0000ff50


	//   ....[12]....
        /*00a0*/ 	.word	0x00011250


	//   ....[13]....
        /*00a4*/ 	.word	0x00011290


	//   ....[14]....
        /*00a8*/ 	.word	0x000113c0


	//   ....[15]....
        /*00ac*/ 	.word	0x000113f0


	//----- nvinfo : EIATTR_VRC_CTA_INIT_COUNT
	.align		4
.L_1548:
        /*00b0*/ 	.byte	0x02, 0x4a
	.zero		1
	.zero		1


	//----- nvinfo : EIATTR_EXIT_INSTR_OFFSETS
	.align		4
        /*00b4*/ 	.byte	0x04, 0x1c
        /*00b6*/ 	.short	(.L_1550 - .L_1549)


	//   ....[0]....
.L_1549:
        /*00b8*/ 	.word	0x00000340


	//   ....[1]....
        /*00bc*/ 	.word	0x000008c0


	//   ....[2]....
        /*00c0*/ 	.word	0x000008f0


	//   ....[3]....
        /*00c4*/ 	.word	0x00011ad0


	//   ....[4]....
        /*00c8*/ 	.word	0x00011b90


	//----- nvinfo : EIATTR_CRS_STACK_SIZE
	.align		4
.L_1550:
        /*00cc*/ 	.byte	0x04, 0x1e
        /*00ce*/ 	.short	(.L_1552 - .L_1551)
.L_1551:
        /*00d0*/ 	.word	0x00000000


	//----- nvinfo : EIATTR_CBANK_PARAM_SIZE
	.align		4
.L_1552:
        /*00d4*/ 	.byte	0x03, 0x19
        /*00d6*/ 	.short	0x01d0


	//----- nvinfo : EIATTR_PARAM_CBANK
	.align		4
        /*00d8*/ 	.byte	0x04, 0x0a
        /*00da*/ 	.short	(.L_1554 - .L_1553)
	.align		4
.L_1553:
        /*00dc*/ 	.word	index@(.nv.constant0._ZN5flash24flash_fwd_splitkv_kernelI23Flash_fwd_kernel_traitsILi32ELi64ELi128ELi4ELb0ELb0EN7cutlass10bfloat16_tE19Flash_kernel_traitsILi32ELi64ELi128ELi4ES3_EELb1ELb0ELb0ELb0ELb0ELb1ELb0ELb1EEEvNS_16Flash_fwd_paramsE)
        /*00e0*/ 	.short	0x0380
        /*00e2*/ 	.short	0x01d0


	//----- nvinfo : EIATTR_SW_WAR
	.align		4
.L_1554:
        /*00e4*/ 	.byte	0x04, 0x36
        /*00e6*/ 	.short	(.L_1556 - .L_1555)
.L_1555:
        /*00e8*/ 	.word	0x00000008
.L_1556:


//--------------------- .nv.info._ZN5flash24flash_fwd_splitkv_kernelI23Flash_fwd_kernel_traitsILi32ELi64ELi128ELi4ELb0ELb0EN7cutlass10bfloat16_tE19Flash_kernel_traitsILi32ELi64ELi128ELi4ES3_EELb1ELb0ELb0ELb0ELb0ELb0ELb1ELb0EEEvNS_16Flash_fwd_paramsE --------------------------
	.section	.nv.info._ZN5flash24flash_fwd_splitkv_kernelI23Flash_fwd_kernel_traitsILi32ELi64ELi128ELi4ELb0ELb0EN7cutlass10bfloat16_tE19Flash_kernel_traitsILi32ELi64ELi128ELi4ES3_EELb1ELb0ELb0ELb0ELb0ELb0ELb1ELb0EEEvNS_16Flash_fwd_paramsE,"",@"SHT_CUDA_INFO"
	.sectionflags	@""
	.align	4


	//----- nvinfo : EIATTR_CUDA_API_VERSION
	.align		4
        /*0000*/ 	.byte	0x04, 0x37
        /*0002*/ 	.short	(.L_1558 - .L_1557)
.L_1557:
        /*0004*/ 	.word	0x00000082


	//----- nvinfo : EIATTR_KPARAM_INFO
	.align		4
.L_1558:
        /*0008*/ 	.byte	0x04, 0x17
        /*000a*/ 	.short	(.L_1560 - .L_1559)
.L_1559:
        /*000c*/ 	.word	0x00000000
        /*0010*/ 	.short	0x0000
        /*0012*/ 	.short	0x0000
        /*0014*/ 	.byte	0x00, 0xf0, 0x41, 0x07


	//----- nvinfo : EIATTR_SPARSE_MMA_MASK
	.align		4
.L_1560:
        /*0018*/ 	.byte	0x03, 0x50
        /*001a*/ 	.short	0x0000


	//----- nvinfo : EIATTR_MAXREG_COUNT
	.align		4
        /*001c*/ 	.byte	0x03, 0x1b
        /*001e*/ 	.short	0x00ff


	//----- nvinfo : EIATTR_NUM_BARRIERS
	.align		4
        /*0020*/ 	.byte	0x02, 0x4c
        /*0022*/ 	.byte	0x01
	.zero		1


	//----- nvinfo : EIATTR_MERCURY_ISA_VERSION
	.align		4
        /*0024*/ 	.byte	0x03, 0x5f
        /*0026*/ 	.short	0x0101


	//----- nvinfo : EIATTR_COOP_GROUP_MASK_REGIDS
	.align		4
        /*0028*/ 	.byte	0x04, 0x29
        /*002a*/ 	.short	(.L_1562 - .L_1561)


	//   ....[0]....
.L_1561:
        /*002c*/ 	.word	0xffffffff


	//   ....[1]....
        /*0030*/ 	.word	0xffffffff


	//   ....[2]....
        /*0034*/ 	.word	0xffffffff


	//   ....[3]....
        /*0038*/ 	.word	0xffffffff


	//   ....[4]....
        /*003c*/ 	.word	0xffffffff


	//   ....[5]....
        /*0040*/ 	.word	0xffffffff


	//   ....[6]....
        /*0044*/ 	.word	0xffffffff


	//   ....[7]....
        /*0048*/ 	.word	0xffffffff


	//   ....[8]....
        /*004c*/ 	.word	0xffffffff


	//   ....[9]....
        /*0050*/ 	.word	0xffffffff


	//   ....[10]....
        /*0054*/ 	.word	0xffffffff


	//   ....[11]....
        /*0058*/ 	.word	0xffffffff


	//   ....[12]....
        /*005c*/ 	.word	0xffffffff


	//   ....[13]....
        /*0060*/ 	.word	0xffffffff


	//   ....[14]....
        /*0064*/ 	.word	0xffffffff


	//   ....[15]....
        /*0068*/ 	.word	0xffffffff


	//----- nvinfo : EIATTR_COOP_GROUP_INSTR_OFFSETS
	.align		4
.L_1562:
        /*006c*/ 	.byte	0x04, 0x28
        /*006e*/ 	.short	(.L_1564 - .L_1563)


	//   ....[0]....
.L_1563:
        /*0070*/ 	.word	0x00003d30


	//   ....[1]....
        /*0074*/ 	.word	0x00003da0


	//   ....[2]....
        /*0078*/ 	.word	0x00003dc0


	//   ....[3]....
        /*007c*/ 	.word	0x00003de0


	//   ....[4]....
        /*0080*/ 	.word	0x00006c70


	//   ....[5]....
        /*0084*/ 	.word	0x00006c80


	//   ....[6]....
        /*0088*/ 	.word	0x00006cc0


	//   ....[7]....
        /*008c*/ 	.word	0x00006cd0


	//   ....[8]....
        /*0090*/ 	.word	0x000095a0


	//   ....[9]....
        /*0094*/ 	.word	0x000095b0


	//   ....[10]....
        /*0098*/ 	.word	0x000095e0


	//   ....[11]....
        /*009c*/ 	.word	0x000095f0


	//   ....[12]....
        /*00a0*/ 	.word	0x0000a930


	//   ....[13]....
        /*00a4*/ 	.word	0x0000a970


	//   ....[14]....
        /*00a8*/ 	.word	0x0000aa90


	//   ....[15]....
        /*00ac*/ 	.word	0x0000aab0


	//----- nvinfo : EIATTR_VRC_CTA_INIT_COUNT
	.align		4
.L_1564:
        /*00b0*/ 	.byte	0x02, 0x4a
	.zero		1
	.zero		1


	//----- nvinfo : EIATTR_EXIT_INSTR_OFFSETS
	.align		4
        /*00b4*/ 	.byte	0x04, 0x1c
        /*00b6*/ 	.short	(.L_1566 - .L_1565)


	//   ....[0]....
.L_1565:
        /*00b8*/ 	.word	0x00000440


	//   ....[1]....
        /*00bc*/ 	.word	0x00000ac0


	//   ....[2]....
        /*00c0*/ 	.word	0x00000af0


	//   ....[3]....
        /*00c4*/ 	.word	0x0000b0f0


	//   ....[4]....
        /*00c8*/ 	.word	0x0000b110


	//----- nvinfo : EIATTR_CRS_STACK_SIZE
	.align		4
.L_1566:
        /*00cc*/ 	.byte	0x04, 0x1e
        /*00ce*/ 	.short	(.L_1568 - .L_1567)
.L_1567:
        /*00d0*/ 	.word	0x00000000


	//----- nvinfo : EIATTR_CBANK_PARAM_SIZE
	.align		4
.L_1568:
        /*00d4*/ 	.byte	0x03, 0x19
        /*00d6*/ 	.short	0x01d0


	//----- nvinfo : EIATTR_PARAM_CBANK
	.align		4
        /*00d8*/ 	.byte	0x04, 0x0a
        /*00da*/ 	.short	(.L_1570 - .L_1569)
	.align		4
.L_1569:
        /*00dc*/ 	.word	index@(.nv.constant0._ZN5flash24flash_fwd_splitkv_kernelI23Flash_fwd_kernel_traitsILi32ELi64ELi128ELi4ELb0ELb0EN7cutlass10bfloat16_tE19Flash_kernel_traitsILi32ELi64ELi128ELi4ES3_EELb1ELb0ELb0ELb0ELb0ELb0ELb1ELb0EEEvNS_16Flash_fwd_paramsE)
        /*00e0*/ 	.short	0x0380
        /*00e2*/ 	.short	0x01d0


	//----- nvinfo : EIATTR_SW_WAR
	.align		4
.L_1570:
        /*00e4*/ 	.byte	0x04, 0x36
        /*00e6*/ 	.short	(.L_1572 - .L_1571)
.L_1571:
        /*00e8*/ 	.word	0x00000008
.L_1572:


//--------------------- .nv.info._ZN5flash24flash_fwd_splitkv_kernelI23Flash_fwd_kernel_traitsILi32ELi64ELi128ELi4ELb0ELb0EN7cutlass10bfloat16_tE19Flash_kernel_traitsILi32ELi64ELi128ELi4ES3_EELb1ELb0ELb0ELb0ELb0ELb1ELb1ELb0EEEvNS_16Flash_fwd_paramsE --------------------------
	.section	.nv.info._ZN5flash24flash_fwd_splitkv_kernelI23Flash_fwd_kernel_traitsILi32ELi64ELi128ELi4ELb0ELb0EN7cutlass10bfloat16_tE19Flash_kernel_traitsILi32ELi64ELi128ELi4ES3_EELb1ELb0ELb0ELb0ELb0ELb1ELb1ELb0EEEvNS_16Flash_fwd_paramsE,"",@"SHT_CUDA_INFO"
	.sectionflags	@""
	.align	4


	//----- nvinfo : EIATTR_CUDA_API_VERSION
	.align		4
        /*0000*/ 	.byte	0x04, 0x37
        /*0002*/ 	.short	(.L_1574 - .L_1573)
.L_1573:
        /*0004*/ 	.word	0x00000082


	//----- nvinfo : EIATTR_KPARAM_INFO
	.align		4
.L_1574:
        /*0008*/ 	.byte	0x04, 0x17
        /*000a*/ 	.short	(.L_1576 - .L_1575)
.L_1575:
        /*000c*/ 	.word	0x00000000
        /*0010*/ 	.short	0x0000
        /*0012*/ 	.short	0x0000
        /*0014*/ 	.byte	0x00, 0xf0, 0x41, 0x07


	//----- nvinfo : EIATTR_SPARSE_MMA_MASK
	.align		4
.L_1576:
        /*0018*/ 	.byte	0x03, 0x50
        /*001a*/ 	.short	0x0000


	//----- nvinfo : EIATTR_MAXREG_COUNT
	.align		4
        /*001c*/ 	.byte	0x03, 0x1b
        /*001e*/ 	.short	0x00ff


	//----- nvinfo : EIATTR_NUM_BARRIERS
	.align		4
        /*0020*/ 	.byte	0x02, 0x4c
        /*0022*/ 	.byte	0x01
	.zero		1


	//----- nvinfo : EIATTR_MERCURY_ISA_VERSION
	.align		4
        /*0024*/ 	.byte	0x03, 0x5f
        /*0026*/ 	.short	0x0101


	//----- nvinfo : EIATTR_COOP_GROUP_MASK_REGIDS
	.align		4
        /*0028*/ 	.byte	0x04, 0x29
        /*002a*/ 	.short	(.L_1578 - .L_1577)


	//   ....[0]....
.L_1577:
        /*002c*/ 	.word	0xffffffff


	//   ....[1]....
        /*0030*/ 	.word	0xffffffff


	//   ....[2]....
        /*0034*/ 	.word	0xffffffff


	//   ....[3]....
        /*0038*/ 	.word	0xffffffff


	//   ....[4]....
        /*003c*/ 	.word	0xffffffff


	//   ....[5]....
        /*0040*/ 	.word	0xffffffff


	//   ....[6]....
        /*0044*/ 	.word	0xffffffff


	//   ....[7]....
        /*0048*/ 	.word	0xffffffff


	//   ....[8]....
        /*004c*/ 	.word	0xffffffff


	//   ....[9]....
        /*0050*/ 	.word	0xffffffff


	//   ....[10]....
        /*0054*/ 	.word	0xffffffff


	//   ....[11]....
        /*0058*/ 	.word	0xffffffff


	//   ....[12]....
        /*005c*/ 	.word	0xffffffff


	//   ....[13]....
        /*0060*/ 	.word	0xffffffff


	//   ....[14]....
        /*0064*/ 	.word	0xffffffff


	//   ....[15]....
        /*0068*/ 	.word	0xffffffff


	//----- nvinfo : EIATTR_COOP_GROUP_INSTR_OFFSETS
	.align		4
.L_1578:
        /*006c*/ 	.byte	0x04, 0x28
        /*006e*/ 	.short	(.L_1580 - .L_1579)


	//   ....[0]....
.L_1579:
        /*0070*/ 	.word	0x00004720


	//   ....[1]....
        /*0074*/ 	.word	0x00004760


	//   ....[2]....
        /*0078*/ 	.word	0x00004780


	//   ....[3]....
        /*007c*/ 	.word	0x000047a0


	//   ....[4]....
        /*0080*/ 	.word	0x00007e60


	//   ....[5]....
        /*0084*/ 	.word	0x00007e70


	//   ....[6]....
        /*0088*/ 	.word	0x00007eb0


	//   ....[7]....
        /*008c*/ 	.word	0x00007ec0


	//   ....[8]....
        /*0090*/ 	.word	0x0000afe0


	//   ....[9]....
        /*0094*/ 	.word	0x0000b010


	//   ....[10]....
        /*0098*/ 	.word	0x0000b060


	//   ....[11]....
        /*009c*/ 	.word	0x0000b070


	//   ....[12]....
        /*00a0*/ 	.word	0x0000c370


	//   ....[13]....
        /*00a4*/ 	.word	0x0000c3b0


	//   ....[14]....
        /*00a8*/ 	.word	0x0000c4d0


	//   ....[15]....
        /*00ac*/ 	.word	0x0000c4f0


	//----- nvinfo : EIATTR_VRC_CTA_INIT_COUNT
	.align		4
.L_1580:
        /*00b0*/ 	.byte	0x02, 0x4a
	.zero		1
	.zero		1


	//----- nvinfo : EIATTR_EXIT_INSTR_OFFSETS
	.align		4
        /*00b4*/ 	.byte	0x04, 0x1c
        /*00b6*/ 	.short	(.L_1582 - .L_1581)


	//   ....[0]....
.L_1581:
        /*00b8*/ 	.word	0x00000440


	//   ....[1]....
        /*00bc*/ 	.word	0x00000ac0


	//   ....[2]....
        /*00c0*/ 	.word	0x00000af0


	//   ....[3]....
        /*00c4*/ 	.word	0x0000cb30


	//   ....[4]....
        /*00c8*/ 	.word	0x0000cb50


	//----- nvinfo : EIATTR_CRS_STACK_SIZE
	.align		4
.L_1582:
        /*00cc*/ 	.byte	0x04, 0x1e
        /*00ce*/ 	.short	(.L_1584 - .L_1583)
.L_1583:
        /*00d0*/ 	.word	0x00000000


	//----- nvinfo : EIATTR_CBANK_PARAM_SIZE
	.align		4
.L_1584:
        /*00d4*/ 	.byte	0x03, 0x19
        /*00d6*/ 	.short	0x01d0


	//----- nvinfo : EIATTR_PARAM_CBANK
	.align		4
        /*00d8*/ 	.byte	0x04, 0x0a
        /*00da*/ 	.short	(.L_1586 - .L_1585)
	.align		4
.L_1585:
        /*00dc*/ 	.word	index@(.nv.constant0._ZN5flash24flash_fwd_splitkv_kernelI23Flash_fwd_kernel_traitsILi32ELi64ELi128ELi4ELb0ELb0EN7cutlass10bfloat16_tE19Flash_kernel_traitsILi32ELi64ELi128ELi4ES3_EELb1ELb0ELb0ELb0ELb0ELb1ELb1ELb0EEEvNS_16Flash_fwd_paramsE)
        /*00e0*/ 	.short	0x0380
        /*00e2*/ 	.short	0x01d0


	//----- nvinfo : EIATTR_SW_WAR
	.align		4
.L_1586:
        /*00e4*/ 	.byte	0x04, 0x36
        /*00e6*/ 	.short	(.L_1588 - .L_1587)
.L_1587:
        /*00e8*/ 	.word	0x00000008
.L_1588:


//--------------------- .nv.info._ZN5flash24flash_fwd_splitkv_kernelI23Flash_fwd_kernel_traitsILi32ELi64ELi128ELi4ELb0ELb0EN7cutlass10bfloat16_tE19Flash_kernel_traitsILi32ELi64ELi128ELi4ES3_EELb1ELb0ELb0ELb0ELb0ELb0ELb1ELb1EEEvNS_16Flash_fwd_paramsE --------------------------
	.section	.nv.info._ZN5flash24flash_fwd_splitkv_kernelI23Flash_fwd_kernel_traitsILi32ELi64ELi128ELi4ELb0ELb0EN7cutlass10bfloat16_tE19Flash_kernel_traitsILi32ELi64ELi128ELi4ES3_EELb1ELb0ELb0ELb0ELb0ELb0ELb1ELb1EEEvNS_16Flash_fwd_paramsE,"",@"SHT_CUDA_INFO"
	.sectionflags	@""
	.align	4


	//----- nvinfo : EIATTR_CUDA_API_VERSION
	.align		4
        /*0000*/ 	.byte	0x04, 0x37
        /*0002*/ 	.short	(.L_1590 - .L_1589)
.L_1589:
        /*0004*/ 	.word	0x00000082


	//----- nvinfo : EIATTR_KPARAM_INFO
	.align		4
.L_1590:
        /*0008*/ 	.byte	0x04, 0x17
        /*000a*/ 	.short	(.L_1592 - .L_1591)
.L_1591:
        /*000c*/ 	.word	0x00000000
        /*0010*/ 	.short	0x0000
        /*0012*/ 	.short	0x0000
        /*0014*/ 	.byte	0x00, 0xf0, 0x41, 0x07


	//----- nvinfo : EIATTR_SPARSE_MMA_MASK
	.align		4
.L_1592:
        /*0018*/ 	.byte	0x03, 0x50
        /*001a*/ 	.short	0x0000


	//----- nvinfo : EIATTR_MAXREG_COUNT
	.align		4
        /*001c*/ 	.byte	0x03, 0x1b
        /*001e*/ 	.short	0x00ff


	//----- nvinfo : EIATTR_NUM_BARRIERS
	.align		4
        /*0020*/ 	.byte	0x02, 0x4c
        /*0022*/ 	.byte	0x01
	.zero		1


	//----- nvinfo : EIATTR_MERCURY_ISA_VERSION
	.align		4
        /*0024*/ 	.byte	0x03, 0x5f
        /*0026*/ 	.short	0x0101


	//----- nvinfo : EIATTR_COOP_GROUP_MASK_REGIDS
	.align		4
        /*0028*/ 	.byte	0x04, 0x29
        /*002a*/ 	.short	(.L_1594 - .L_1593)


	//   ....[0]....
.L_1593:
        /*002c*/ 	.word	0xffffffff


	//   ....[1]....
        /*0030*/ 	.word	0xffffffff


	//   ....[2]....
        /*0034*/ 	.word	0xffffffff


	//   ....[3]....
        /*0038*/ 	.word	0xffffffff


	//   ....[4]....
        /*003c*/ 	.word	0xffffffff


	//   ....[5]....
        /*0040*/ 	.word	0xffffffff


	//   ....[6]....
        /*0044*/ 	.word	0xffffffff


	//   ....[7]....
        /*0048*/ 	.word	0xffffffff


	//   ....[8]....
        /*004c*/ 	.word	0xffffffff


	//   ....[9]....
        /*0050*/ 	.word	0xffffffff


	//   ....[10]....
        /*0054*/ 	.word	0xffffffff


	//   ....[11]....
        /*0058*/ 	.word	0xffffffff


	//   ....[12]....
        /*005c*/ 	.word	0xffffffff


	//   ....[13]....
        /*0060*/ 	.word	0xffffffff


	//   ....[14]....
        /*0064*/ 	.word	0xffffffff


	//   ....[15]....
        /*0068*/ 	.word	0xffffffff


	//----- nvinfo : EIATTR_COOP_GROUP_INSTR_OFFSETS
	.align		4
.L_1594:
        /*006c*/ 	.byte	0x04, 0x28
        /*006e*/ 	.short	(.L_1596 - .L_1595)


	//   ....[0]....
.L_1595:
        /*0070*/ 	.word	0x00008ca0


	//   ....[1]....
        /*0074*/ 	.word	0x00008ce0


	//   ....[2]....
        /*0078*/ 	.word	0x00008d00


	//   ....[3]....
        /*007c*/ 	.word	0x00008d20


	//   ....[4]....
        /*0080*/ 	.word	0x0000bb40


	//   ....[5]....
        /*0084*/ 	.word	0x0000bb60


	//   ....[6]....
        /*0088*/ 	.word	0x0000bba0


	//   ....[7]....
        /*008c*/ 	.word	0x0000bbb0


	//   ....[8]....
        /*0090*/ 	.word	0x0000e530


	//   ....[9]....
        /*0094*/ 	.word	0x0000e540


	//   ....[10]....
        /*0098*/ 	.word	0x0000e570


	//   ....[11]....
        /*009c*/ 	.word	0x0000e580


	//   ....[12]....
        /*00a0*/ 	.word	0x0000f8d0


	//   ....[13]....
        /*00a4*/ 	.word	0x0000f910


	//   ....[14]....
        /*00a8*/ 	.word	0x0000f9e0


	//   ....[15]....
        /*00ac*/ 	.word	0x0000fa00


	//----- nvinfo : EIATTR_VRC_CTA_INIT_COUNT
	.align		4
.L_1596:
        /*00b0*/ 	.byte	0x02, 0x4a
	.zero		1
	.zero		1


	//----- nvinfo : EIATTR_EXIT_INSTR_OFFSETS
	.align		4
        /*00b4*/ 	.byte	0x04, 0x1c
        /*00b6*/ 	.short	(.L_1598 - .L_1597)


	//   ....[0]....
.L_1597:
        /*00b8*/ 	.word	0x00000460


	//   ....[1]....
        /*00bc*/ 	.word	0x00000ae0


	//   ....[2]....
        /*00c0*/ 	.word	0x00000b10


	//   ....[3]....
        /*00c4*/ 	.word	0x00010080


	//   ....[4]....
        /*00c8*/ 	.word	0x000100a0


	//----- nvinfo : EIATTR_CRS_STACK_SIZE
	.align		4
.L_1598:
        /*00cc*/ 	.byte	0x04, 0x1e
        /*00ce*/ 	.short	(.L_1600 - .L_1599)
.L_1599:
        /*00d0*/ 	.word	0x00000000


	//----- nvinfo : EIATTR_CBANK_PARAM_SIZE
	.align		4
.L_1600:
        /*00d4*/ 	.byte	0x03, 0x19
        /*00d6*/ 	.short	0x01d0


	//----- nvinfo : EIATTR_PARAM_CBANK
	.align		4
        /*00d8*/ 	.byte	0x04, 0x0a
        /*00da*/ 	.short	(.L_1602 - .L_1601)
	.align		4
.L_1601:
        /*00dc*/ 	.word	index@(.nv.constant0._ZN5flash24flash_fwd_splitkv_kernelI23Flash_fwd_kernel_traitsILi32ELi64ELi128ELi4ELb0ELb0EN7cutlass10bfloat16_tE19Flash_kernel_traitsILi32ELi64ELi128ELi4ES3_EELb1ELb0ELb0ELb0ELb0ELb0ELb1ELb1EEEvNS_16Flash_fwd_paramsE)
        /*00e0*/ 	.short	0x0380
        /*00e2*/ 	.short	0x01d0


	//----- nvinfo : EIATTR_SW_WAR
	.align		4
.L_1602:
        /*00e4*/ 	.byte	0x04, 0x36
        /*00e6*/ 	.short	(.L_1604 - .L_1603)
.L_1603:
        /*00e8*/ 	.word	0x00000008
.L_1604:


//--------------------- .nv.info._ZN5flash24flash_fwd_splitkv_kernelI23Flash_fwd_kernel_traitsILi32ELi64ELi128ELi4ELb0ELb0EN7cutlass10bfloat16_tE19Flash_kernel_traitsILi32ELi64ELi128ELi4ES3_EELb1ELb0ELb0ELb0ELb0ELb1ELb1ELb1EEEvNS_16Flash_fwd_paramsE --------------------------
	.section	.nv.info._ZN5flash24flash_fwd_splitkv_kernelI23Flash_fwd_kernel_traitsILi32ELi64ELi128ELi4ELb0ELb0EN7cutlass10bfloat16_tE19Flash_kernel_traitsILi32ELi64ELi128ELi4ES3_EELb1ELb0ELb0ELb0ELb0ELb1ELb1ELb1EEEvNS_16Flash_fwd_paramsE,"",@"SHT_CUDA_INFO"
	.sectionflags	@""
	.align	4


	//----- nvinfo : EIATTR_CUDA_API_VERSION
	.align		4
        /*0000*/ 	.byte	0x04, 0x37
        /*0002*/ 	.short	(.L_1606 - .L_1605)
.L_1605:
        /*0004*/ 	.word	0x00000082


	//----- nvinfo : EIATTR_KPARAM_INFO
	.align		4
.L_1606:
        /*0008*/ 	.byte	0x04, 0x17
        /*000a*/ 	.short	(.L_1608 - .L_1607)
.L_1607:
        /*000c*/ 	.word	0x00000000
        /*0010*/ 	.short	0x0000
        /*0012*/ 	.short	0x0000
        /*0014*/ 	.byte	0x00, 0xf0, 0x41, 0x07


	//----- nvinfo : EIATTR_SPARSE_MMA_MASK
	.align		4
.L_1608:
        /*0018*/ 	.byte	0x03, 0x50
        /*001a*/ 	.short	0x0000


	//----- nvinfo : EIATTR_MAXREG_COUNT
	.align		4
        /*001c*/ 	.byte	0x03, 0x1b
        /*001e*/ 	.short	0x00ff


	//----- nvinfo : EIATTR_NUM_BARRIERS
	.align		4
        /*0020*/ 	.byte	0x02, 0x4c
        /*0022*/ 	.byte	0x01
	.zero		1


	//----- nvinfo : EIATTR_MERCURY_ISA_VERSION
	.align		4
        /*0024*/ 	.byte	0x03, 0x5f
        /*0026*/ 	.short	0x0101


	//----- nvinfo : EIATTR_COOP_GROUP_MASK_REGIDS
	.align		4
        /*0028*/ 	.byte	0x04, 0x29
        /*002a*/ 	.short	(.L_1610 - .L_1609)


	//   ....[0]....
.L_1609:
        /*002c*/ 	.word	0xffffffff


	//   ....[1]....
        /*0030*/ 	.word	0xffffffff


	//   ....[2]....
        /*0034*/ 	.word	0xffffffff


	//   ....[3]....
        /*0038*/ 	.word	0xffffffff


	//   ....[4]....
        /*003c*/ 	.word	0xffffffff


	//   ....[5]....
        /*0040*/ 	.word	0xffffffff


	//   ....[6]....
        /*0044*/ 	.word	0xffffffff


	//   ....[7]....
        /*0048*/ 	.word	0xffffffff


	//   ....[8]....
        /*004c*/ 	.word	0xffffffff


	//   ....[9]....
        /*0050*/ 	.word	0xffffffff


	//   ....[10]....
        /*0054*/ 	.word	0xffffffff


	//   ....[11]....
        /*0058*/ 	.word	0xffffffff


	//   ....[12]....
        /*005c*/ 	.word	0xffffffff


	//   ....[13]....
        /*0060*/ 	.word	0xffffffff


	//   ....[14]....
        /*0064*/ 	.word	0xffffffff


	//   ....[15]....
        /*0068*/ 	.word	0xffffffff


	//----- nvinfo : EIATTR_COOP_GROUP_INSTR_OFFSETS
	.align		4
.L_1610:
        /*006c*/ 	.byte	0x04, 0x28
        /*006e*/ 	.short	(.L_1612 - .L_1611)


	//   ....[0]....
.L_1611:
        /*0070*/ 	.word	0x000097e0


	//   ....[1]....
        /*0074*/ 	.word	0x000098c0


	//   ....[2]....
        /*0078*/ 	.word	0x000098d0


	//   ....[3]....
        /*007c*/ 	.word	0x00009900


	//   ....[4]....
        /*0080*/ 	.word	0x0000cf90


	//   ....[5]....
        /*0084*/ 	.word	0x0000cfb0


	//   ....[6]....
        /*0088*/ 	.word	0x0000cfe0


	//   ....[7]....
        /*008c*/ 	.word	0x0000cff0


	//   ....[8]....
        /*0090*/ 	.word	0x000101f0


	//   ....[9]....
        /*0094*/ 	.word	0x00010220


	//   ....[10]....
        /*0098*/ 	.word	0x00010270


	//   ....[11]....
        /*009c*/ 	.word	0x00010280


	//   ....[12]....
        /*00a0*/ 	.word	0x00011580


	//   ....[13]....
        /*00a4*/ 	.word	0x000115c0


	//   ....[14]....
        /*00a8*/ 	.word	0x000116c0


	//   ....[15]....
        /*00ac*/ 	.word	0x000116e0


	//----- nvinfo : EIATTR_VRC_CTA_INIT_COUNT
	.align		4
.L_1612:
        /*00b0*/ 	.byte	0x02, 0x4a
	.zero		1
	.zero		1


	//----- nvinfo : EIATTR_EXIT_INSTR_OFFSETS
	.align		4
        /*00b4*/ 	.byte	0x04, 0x1c
        /*00b6*/ 	.short	(.L_1614 - .L_1613)


	//   ....[0]....
.L_1613:
        /*00b8*/ 	.word	0x00000460


	//   ....[1]....
        /*00bc*/ 	.word	0x00000ae0


	//   ....[2]....
        /*00c0*/ 	.word	0x00000b10


	//   ....[3]....
        /*00c4*/ 	.word	0x00011d30


	//   ....[4]....
        /*00c8*/ 	.word	0x00011d50


	//----- nvinfo : EIATTR_CRS_STACK_SIZE
	.align		4
.L_1614:
        /*00cc*/ 	.byte	0x04, 0x1e
        /*00ce*/ 	.short	(.L_1616 - .L_1615)
.L_1615:
        /*00d0*/ 	.word	0x00000000


	//----- nvinfo : EIATTR_CBANK_PARAM_SIZE
	.align		4
.L_1616:
        /*00d4*/ 	.byte	0x03, 0x19
        /*00d6*/ 	.short	0x01d0


	//----- nvinfo : EIATTR_PARAM_CBANK
	.align		4
        /*00d8*/ 	.byte	0x04, 0x0a
        /*00da*/ 	.short	(.L_1618 - .L_1617)
	.align		4
.L_1617:
        /*00dc*/ 	.word	index@(.nv.constant0._ZN5flash24flash_fwd_splitkv_kernelI23Flash_fwd_kernel_traitsILi32ELi64ELi128ELi4ELb0ELb0EN7cutlass10bfloat16_tE19Flash_kernel_traitsILi32ELi64ELi128ELi4ES3_EELb1ELb0ELb0ELb0ELb0ELb1ELb1ELb1EEEvNS_16Flash_fwd_paramsE)
        /*00e0*/ 	.short	0x0380
        /*00e2*/ 	.short	0x01d0


	//----- nvinfo : EIATTR_SW_WAR
	.align		4
.L_1618:
        /*00e4*/ 	.byte	0x04, 0x36
        /*00e6*/ 	.short	(.L_1620 - .L_1619)
.L_1619:
        /*00e8*/ 	.word	0x00000008
.L_1620:


//--------------------- .nv.info._ZN5flash24flash_fwd_splitkv_kernelI23Flash_fwd_kernel_traitsILi32ELi64ELi128ELi4ELb0ELb0EN7cutlass10bfloat16_tE19Flash_kernel_traitsILi32ELi64ELi128ELi4ES3_EELb1ELb0ELb0ELb1ELb1ELb0ELb0ELb0EEEvNS_16Flash_fwd_paramsE --------------------------
	.section	.nv.info._ZN5flash24flash_fwd_splitkv_kernelI23Flash_fwd_kernel_traitsILi32ELi64ELi128ELi4ELb0ELb0EN7cutlass10bfloat16_tE19Flash_kernel_traitsILi32ELi64ELi128ELi4ES3_EELb1ELb0ELb0ELb1ELb1ELb0ELb0ELb0EEEvNS_16Flash_fwd_paramsE,"",@"SHT_CUDA_INFO"
	.sectionflags	@""
	.align	4


	//----- nvinfo : EIATTR_CUDA_API_VERSION
	.align		4
        /*0000*/ 	.byte	0x04, 0x37
        /*0002*/ 	.short	(.L_1622 - .L_1621)
.L_1621:
        /*0004*/ 	.word	0x00000082


	//----- nvinfo : EIATTR_KPARAM_INFO
	.align		4
.L_1622:
        /*0008*/ 	.byte	0x04, 0x17
        /*000a*/ 	.short	(.L_1624 - .L_1623)
.L_1623:
        /*000c*/ 	.word	0x00000000
        /*0010*/ 	.short	0x0000
        /*0012*/ 	.short	0x0000
        /*0014*/ 	.byte	0x00, 0xf0, 0x41, 0x07


	//----- nvinfo : EIATTR_SPARSE_MMA_MASK
	.align		4
.L_1624:
        /*0018*/ 	.byte	0x03, 0x50
        /*001a*/ 	.short	0x0000


	//----- nvinfo : EIATTR_MAXREG_COUNT
	.align		4
        /*001c*/ 	.byte	0x03, 0x1b
        /*001e*/ 	.short	0x00ff


	//----- nvinfo : EIATTR_NUM_BARRIERS
	.align		4
        /*0020*/ 	.byte	0x02, 0x4c
        /*0022*/ 	.byte	0x01
	.zero		1


	//----- nvinfo : EIATTR_MERCURY_ISA_VERSION
	.align		4
        /*0024*/ 	.byte	0x03, 0x5f
        /*0026*/ 	.short	0x0101


	//----- nvinfo : EIATTR_COOP_GROUP_MASK_REGIDS
	.align		4
        /*0028*/ 	.byte	0x04, 0x29
        /*002a*/ 	.short	(.L_1626 - .L_1625)


	//   ....[0]....
.L_1625:
        /*002c*/ 	.word	0xffffffff


	//   ....[1]....
        /*0030*/ 	.word	0xffffffff


	//   ....[2]....
        /*0034*/ 	.word	0xffffffff


	//   ....[3]....
        /*0038*/ 	.word	0xffffffff


	//   ....[4]....
        /*003c*/ 	.word	0xffffffff


	//   ....[5]....
        /*0040*/ 	.word	0xffffffff


	//   ....[6]....
        /*0044*/ 	.word	0xffffffff


	//   ....[7]....
        /*0048*/ 	.word	0xffffffff


	//   ....[8]....
        /*004c*/ 	.word	0xffffffff


	//   ....[9]....
        /*0050*/ 	.word	0xffffffff


	//   ....[10]....
        /*0054*/ 	.word	0xffffffff


	//   ....[11]....
        /*0058*/ 	.word	0xffffffff


	//----- nvinfo : EIATTR_COOP_GROUP_INSTR_OFFSETS
	.align		4
.L_1626:
        /*005c*/ 	.byte	0x04, 0x28
        /*005e*/ 	.short	(.L_1628 - .L_1627)


	//   ....[0]....
.L_1627:
        /*0060*/ 	.word	0x00002d80


	//   ....[1]....
        /*0064*/ 	.word	0x00002da0


	//   ....[2]....
        /*0068*/ 	.word	0x00002e10


	//   ....[3]....
        /*006c*/ 	.word	0x00002e20


	//   ....[4]....
        /*0070*/ 	.word	0x00005380


	//   ....[5]....
        /*0074*/ 	.word	0x000053a0


	//   ....[6]....
        /*0078*/ 	.word	0x000053d0


	//   ....[7]....
        /*007c*/ 	.word	0x000053e0


	//   ....[8]....
        /*0080*/ 	.word	0x00006730


	//   ....[9]....
        /*0084*/ 	.word	0x00006770


	//   ....[10]....
        /*0088*/ 	.word	0x00006840


	//   ....[11]....
        /*008c*/ 	.word	0x00006860


	//----- nvinfo : EIATTR_VRC_CTA_INIT_COUNT
	.align		4
.L_1628:
        /*0090*/ 	.byte	0x02, 0x4a
	.zero		1
	.zero		1


	//----- nvinfo : EIATTR_EXIT_INSTR_OFFSETS
	.align		4
        /*0094*/ 	.byte	0x04, 0x1c
        /*0096*/ 	.short	(.L_1630 - .L_1629)


	//   ....[0]....
.L_1629:
        /*0098*/ 	.word	0x00000170


	//   ....[1]....
        /*009c*/ 	.word	0x00000580


	//   ....[2]....
        /*00a0*/ 	.word	0x000005b0


	//   ....[3]....
        /*00a4*/ 	.word	0x00006f10


	//----- nvinfo : EIATTR_CRS_STACK_SIZE
	.align		4
.L_1630:
        /*00a8*/ 	.byte	0x04, 0x1e
        /*00aa*/ 	.short	(.L_1632 - .L_1631)
.L_1631:
        /*00ac*/ 	.word	0x00000000


	//----- nvinfo : EIATTR_CBANK_PARAM_SIZE
	.align		4
.L_1632:
        /*00b0*/ 	.byte	0x03, 0x19
        /*00b2*/ 	.short	0x01d0


	//----- nvinfo : EIATTR_PARAM_CBANK
	.align		4
        /*00b4*/ 	.byte	0x04, 0x0a
        /*00b6*/ 	.short	(.L_1634 - .L_1633)
	.align		4
.L_1633:
        /*00b8*/ 	.word	index@(.nv.constant0._ZN5flash24flash_fwd_splitkv_kernelI23Flash_fwd_kernel_traitsILi32ELi64ELi128ELi4ELb0ELb0EN7cutlass10bfloat16_tE19Flash_kernel_traitsILi32ELi64ELi128ELi4ES3_EELb1ELb0ELb0ELb1ELb1ELb0ELb0ELb0EEEvNS_16Flash_fwd_paramsE)
        /*00bc*/ 	.short	0x0380
        /*00be*/ 	.short	0x01d0


	//----- nvinfo : EIATTR_SW_WAR
	.align		4
.L_1634:
        /*00c0*/ 	.byte	0x04, 0x36
        /*00c2*/ 	.short	(.L_1636 - .L_1635)
.L_1635:
        /*00c4*/ 	.word	0x00000008
.L_1636:


//--------------------- .nv.info._ZN5flash24flash_fwd_splitkv_kernelI23Flash_fwd_kernel_traitsILi32ELi64ELi128ELi4ELb0ELb0EN7cutlass10bfloat16_tE19Flash_kernel_traitsILi32ELi64ELi128ELi4ES3_EELb1ELb0ELb0ELb1ELb1ELb1ELb0ELb0EEEvNS_16Flash_fwd_paramsE --------------------------
	.section	.nv.info._ZN5flash24flash_fwd_splitkv_kernelI23Flash_fwd_kernel_traitsILi32ELi64ELi128ELi4ELb0ELb0EN7cutlass10bfloat16_tE19Flash_kernel_traitsILi32ELi64ELi128ELi4ES3_EELb1ELb0ELb0ELb1ELb1ELb1ELb0ELb0EEEvNS_16Flash_fwd_paramsE,"",@"SHT_CUDA_INFO"
	.sectionflags	@""
	.align	4


	//----- nvinfo : EIATTR_CUDA_API_VERSION
	.align		4
        /*0000*/ 	.byte	0x04, 0x37
        /*0002*/ 	.short	(.L_1638 - .L_1637)
.L_1637:
        /*0004*/ 	.word	0x00000082


	//----- nvinfo : EIATTR_KPARAM_INFO
	.align		4
.L_1638:
        /*0008*/ 	.byte	0x04, 0x17
        /*000a*/ 	.short	(.L_1640 - .L_1639)
.L_1639:
        /*000c*/ 	.word	0x00000000
        /*0010*/ 	.short	0x0000
        /*0012*/ 	.short	0x0000
        /*0014*/ 	.byte	0x00, 0xf0, 0x41, 0x07


	//----- nvinfo : EIATTR_SPARSE_MMA_MASK
	.align		4
.L_1640:
        /*0018*/ 	.byte	0x03, 0x50
        /*001a*/ 	.short	0x0000


	//----- nvinfo : EIATTR_MAXREG_COUNT
	.align		4
        /*001c*/ 	.byte	0x03, 0x1b
        /*001e*/ 	.short	0x00ff


	//----- nvinfo : EIATTR_NUM_BARRIERS
	.align		4
        /*0020*/ 	.byte	0x02, 0x4c
        /*0022*/ 	.byte	0x01
	.zero		1


	//----- nvinfo : EIATTR_MERCURY_ISA_VERSION
	.align		4
        /*0024*/ 	.byte	0x03, 0x5f
        /*0026*/ 	.short	0x0101


	//----- nvinfo : EIATTR_COOP_GROUP_MASK_REGIDS
	.align		4
        /*0028*/ 	.byte	0x04, 0x29
        /*002a*/ 	.short	(.L_1642 - .L_1641)


	//   ....[0]....
.L_1641:
        /*002c*/ 	.word	0xffffffff


	//   ....[1]....
        /*0030*/ 	.word	0xffffffff


	//   ....[2]....
        /*0034*/ 	.word	0xffffffff


	//   ....[3]....
        /*0038*/ 	.word	0xffffffff


	//   ....[4]....
        /*003c*/ 	.word	0xffffffff


	//   ....[5]....
        /*0040*/ 	.word	0xffffffff


	//   ....[6]....
        /*0044*/ 	.word	0xffffffff


	//   ....[7]....
        /*0048*/ 	.word	0xffffffff


	//   ....[8]....
        /*004c*/ 	.word	0xffffffff


	//   ....[9]....
        /*0050*/ 	.word	0xffffffff


	//   ....[10]....
        /*0054*/ 	.word	0xffffffff


	//   ....[11]....
        /*0058*/ 	.word	0xffffffff


	//----- nvinfo : EIATTR_COOP_GROUP_INSTR_OFFSETS
	.align		4
.L_1642:
        /*005c*/ 	.byte	0x04, 0x28
        /*005e*/ 	.short	(.L_1644 - .L_1643)


	//   ....[0]....
.L_1643:
        /*0060*/ 	.word	0x000035a0


	//   ....[1]....
        /*0064*/ 	.word	0x000035c0


	//   ....[2]....
        /*0068*/ 	.word	0x00003620


	//   ....[3]....
        /*006c*/ 	.word	0x00003630


	//   ....[4]....
        /*0070*/ 	.word	0x000063c0


	//   ....[5]....
        /*0074*/ 	.word	0x000063f0


	//   ....[6]....
        /*0078*/ 	.word	0x00006450


	//   ....[7]....
        /*007c*/ 	.word	0x00006460


	//   ....[8]....
        /*0080*/ 	.word	0x00007760


	//   ....[9]....
        /*0084*/ 	.word	0x000077a0


	//   ....[10]....
        /*0088*/ 	.word	0x00007870


	//   ....[11]....
        /*008c*/ 	.word	0x00007890


	//----- nvinfo : EIATTR_VRC_CTA_INIT_COUNT
	.align		4
.L_1644:
        /*0090*/ 	.byte	0x02, 0x4a
	.zero		1
	.zero		1


	//----- nvinfo : EIATTR_EXIT_INSTR_OFFSETS
	.align		4
        /*0094*/ 	.byte	0x04, 0x1c
        /*0096*/ 	.short	(.L_1646 - .L_1645)


	//   ....[0]....
.L_1645:
        /*0098*/ 	.word	0x00000170


	//   ....[1]....
        /*009c*/ 	.word	0x00000580


	//   ....[2]....
        /*00a0*/ 	.word	0x000005b0


	//   ....[3]....
        /*00a4*/ 	.word	0x00007f40


	//----- nvinfo : EIATTR_CRS_STACK_SIZE
	.align		4
.L_1646:
        /*00a8*/ 	.byte	0x04, 0x1e
        /*00aa*/ 	.short	(.L_1648 - .L_1647)
.L_1647:
        /*00ac*/ 	.word	0x00000000


	//----- nvinfo : EIATTR_CBANK_PARAM_SIZE
	.align		4
.L_1648:
        /*00b0*/ 	.byte	0x03, 0x19
        /*00b2*/ 	.short	0x01d0


	//----- nvinfo : EIATTR_PARAM_CBANK
	.align		4
        /*00b4*/ 	.byte	0x04, 0x0a
        /*00b6*/ 	.short	(.L_1650 - .L_1649)
	.align		4
.L_1649:
        /*00b8*/ 	.word	index@(.nv.constant0._ZN5flash24flash_fwd_splitkv_kernelI23Flash_fwd_kernel_traitsILi32ELi64ELi128ELi4ELb0ELb0EN7cutlass10bfloat16_tE19Flash_kernel_traitsILi32ELi64ELi128ELi4ES3_EELb1ELb0ELb0ELb1ELb1ELb1ELb0ELb0EEEvNS_16Flash_fwd_paramsE)
        /*00bc*/ 	.short	0x0380
        /*00be*/ 	.short	0x01d0


	//----- nvinfo : EIATTR_SW_WAR
	.align		4
.L_1650:
        /*00c0*/ 	.byte	0x04, 0x36
        /*00c2*/ 	.short	(.L_1652 - .L_1651)
.L_1651:
        /*00c4*/ 	.word	0x00000008
.L_1652:


//--------------------- .nv.info._ZN5flash24flash_fwd_splitkv_kernelI23Flash_fwd_kernel_traitsILi32ELi64ELi128ELi4ELb0ELb0EN7cutlass10bfloat16_tE19Flash_kernel_traitsILi32ELi64ELi128ELi4ES3_EELb1ELb0ELb0ELb1ELb1ELb0ELb1ELb0EEEvNS_16Flash_fwd_paramsE --------------------------
	.section	.nv.info._ZN5flash24flash_fwd_splitkv_kernelI23Flash_fwd_kernel_traitsILi32ELi64ELi128ELi4ELb0ELb0EN7cutlass10bfloat16_tE19Flash_kernel_traitsILi32ELi64ELi128ELi4ES3_EELb1ELb0ELb0ELb1ELb1ELb0ELb1ELb0EEEvNS_16Flash_fwd_paramsE,"",@"SHT_CUDA_INFO"
	.sectionflags	@""
	.align	4


	//----- nvinfo : EIATTR_CUDA_API_VERSION
	.align		4
        /*0000*/ 	.byte	0x04, 0x37
        /*0002*/ 	.short	(.L_1654 - .L_1653)
.L_1653:
        /*0004*/ 	.word	0x00000082


	//----- nvinfo : EIATTR_KPARAM_INFO
	.align		4
.L_1654:
        /*0008*/ 	.byte	0x04, 0x17
        /*000a*/ 	.short	(.L_1656 - .L_1655)
.L_1655:
        /*000c*/ 	.word	0x00000000
        /*0010*/ 	.short	0x0000
        /*0012*/ 	.short	0x0000
        /*0014*/ 	.byte	0x00, 0xf0, 0x41, 0x07


	//----- nvinfo : EIATTR_SPARSE_MMA_MASK
	.align		4
.L_1656:
        /*0018*/ 	.byte	0x03, 0x50
        /*001a*/ 	.short	0x0000


	//----- nvinfo : EIATTR_MAXREG_COUNT
	.align		4
        /*001c*/ 	.byte	0x03, 0x1b
        /*001e*/ 	.short	0x00ff


	//----- nvinfo : EIATTR_NUM_BARRIERS
	.align		4
        /*0020*/ 	.byte	0x02, 0x4c
        /*0022*/ 	.byte	0x01
	.zero		1


	//----- nvinfo : EIATTR_MERCURY_ISA_VERSION
	.align		4
        /*0024*/ 	.byte	0x03, 0x5f
        /*0026*/ 	.short	0x0101


	//----- nvinfo : EIATTR_COOP_GROUP_MASK_REGIDS
	.align		4
        /*0028*/ 	.byte	0x04, 0x29
        /*002a*/ 	.short	(.L_1658 - .L_1657)


	//   ....[0]....
.L_1657:
        /*002c*/ 	.word	0xffffffff


	//   ....[1]....
        /*0030*/ 	.word	0xffffffff


	//   ....[2]....
        /*0034*/ 	.word	0xffffffff


	//   ....[3]....
        /*0038*/ 	.word	0xffffffff


	//   ....[4]....
        /*003c*/ 	.word	0xffffffff


	//   ....[5]....
        /*0040*/ 	.word	0xffffffff


	//   ....[6]....
        /*0044*/ 	.word	0xffffffff


	//   ....[7]....
        /*0048*/ 	.word	0xffffffff


	//   ....[8]....
        /*004c*/ 	.word	0xffffffff


	//   ....[9]....
        /*0050*/ 	.word	0xffffffff


	//   ....[10]....
        /*0054*/ 	.word	0xffffffff


	//   ....[11]....
        /*0058*/ 	.word	0xffffffff


	//----- nvinfo : EIATTR_COOP_GROUP_INSTR_OFFSETS
	.align		4
.L_1658:
        /*005c*/ 	.byte	0x04, 0x28
        /*005e*/ 	.short	(.L_1660 - .L_1659)


	//   ....[0]....
.L_1659:
        /*0060*/ 	.word	0x00003110


	//   ....[1]....
        /*0064*/ 	.word	0x00003140


	//   ....[2]....
        /*0068*/ 	.word	0x000031b0


	//   ....[3]....
        /*006c*/ 	.word	0x000031c0


	//   ....[4]....
        /*0070*/ 	.word	0x00005720


	//   ....[5]....
        /*0074*/ 	.word	0x00005730


	//   ....[6]....
        /*0078*/ 	.word	0x00005760


	//   ....[7]....
        /*007c*/ 	.word	0x00005770


	//   ....[8]....
        /*0080*/ 	.word	0x00006ac0


	//   ....[9]....
        /*0084*/ 	.word	0x00006b00


	//   ....[10]....
        /*0088*/ 	.word	0x00006bd0


	//   ....[11]....
        /*008c*/ 	.word	0x00006bf0


	//----- nvinfo : EIATTR_VRC_CTA_INIT_COUNT
	.align		4
.L_1660:
        /*0090*/ 	.byte	0x02, 0x4a
	.zero		1
	.zero		1


	//----- nvinfo : EIATTR_EXIT_INSTR_OFFSETS
	.align		4
        /*0094*/ 	.byte	0x04, 0x1c
        /*0096*/ 	.short	(.L_1662 - .L_1661)


	//   ....[0]....
.L_1661:
        /*0098*/ 	.word	0x00000290


	//   ....[1]....
        /*009c*/ 	.word	0x00000880


	//   ....[2]....
        /*00a0*/ 	.word	0x000008b0


	//   ....[3]....
        /*00a4*/ 	.word	0x000071a0


	//----- nvinfo : EIATTR_CRS_STACK_SIZE
	.align		4
.L_1662:
        /*00a8*/ 	.byte	0x04, 0x1e
        /*00aa*/ 	.short	(.L_1664 - .L_1663)
.L_1663:
        /*00ac*/ 	.word	0x00000000


	//----- nvinfo : EIATTR_CBANK_PARAM_SIZE
	.align		4
.L_1664:
        /*00b0*/ 	.byte	0x03, 0x19
        /*00b2*/ 	.short	0x01d0


	//----- nvinfo : EIATTR_PARAM_CBANK
	.align		4
        /*00b4*/ 	.byte	0x04, 0x0a
        /*00b6*/ 	.short	(.L_1666 - .L_1665)
	.align		4
.L_1665:
        /*00b8*/ 	.word	index@(.nv.constant0._ZN5flash24flash_fwd_splitkv_kernelI23Flash_fwd_kernel_traitsILi32ELi64ELi128ELi4ELb0ELb0EN7cutlass10bfloat16_tE19Flash_kernel_traitsILi32ELi64ELi128ELi4ES3_EELb1ELb0ELb0ELb1ELb1ELb0ELb1ELb0EEEvNS_16Flash_fwd_paramsE)
        /*00bc*/ 	.short	0x0380
        /*00be*/ 	.short	0x01d0


	//----- nvinfo : EIATTR_SW_WAR
	.align		4
.L_1666:
        /*00c0*/ 	.byte	0x04, 0x36
        /*00c2*/ 	.short	(.L_1668 - .L_1667)
.L_1667:
        /*00c4*/ 	.word	0x00000008
.L_1668:


//--------------------- .nv.info._ZN5flash24flash_fwd_splitkv_kernelI23Flash_fwd_kernel_traitsILi32ELi64ELi128ELi4ELb0ELb0EN7cutlass10bfloat16_tE19Flash_kernel_traitsILi32ELi64ELi128ELi4ES3_EELb1ELb0ELb0ELb1ELb1ELb1ELb1ELb0EEEvNS_16Flash_fwd_paramsE --------------------------
	.section	.nv.info._ZN5flash24flash_fwd_splitkv_kernelI23Flash_fwd_kernel_traitsILi32ELi64ELi128ELi4ELb0ELb0EN7cutlass10bfloat16_tE19Flash_kernel_traitsILi32ELi64ELi128ELi4ES3_EELb1ELb0ELb0ELb1ELb1ELb1ELb1ELb0EEEvNS_16Flash_fwd_paramsE,"",@"SHT_CUDA_INFO"
	.sectionflags	@""
	.align	4


	//----- nvinfo : EIATTR_CUDA_API_VERSION
	.align		4
        /*0000*/ 	.byte	0x04, 0x37
        /*0002*/ 	.short	(.L_1670 - .L_1669)
.L_1669:
        /*0004*/ 	.word	0x00000082


	//----- nvinfo : EIATTR_KPARAM_INFO
	.align		4
.L_1670:
        /*0008*/ 	.byte	0x04, 0x17
        /*000a*/ 	.short	(.L_1672 - .L_1671)
.L_1671:
        /*000c*/ 	.word	0x00000000
        /*0010*/ 	.short	0x0000
        /*0012*/ 	.short	0x0000
        /*0014*/ 	.byte	0x00, 0xf0, 0x41, 0x07


	//----- nvinfo : EIATTR_SPARSE_MMA_MASK
	.align		4
.L_1672:
        /*0018*/ 	.byte	0x03, 0x50
        /*001a*/ 	.short	0x0000


	//----- nvinfo : EIATTR_MAXREG_COUNT
	.align		4
        /*001c*/ 	.byte	0x03, 0x1b
        /*001e*/ 	.short	0x00ff


	//----- nvinfo : EIATTR_NUM_BARRIERS
	.align		4
        /*0020*/ 	.byte	0x02, 0x4c
        /*0022*/ 	.byte	0x01
	.zero		1


	//----- nvinfo : EIATTR_MERCURY_ISA_VERSION
	.align		4
        /*0024*/ 	.byte	0x03, 0x5f
        /*0026*/ 	.short	0x0101


	//----- nvinfo : EIATTR_COOP_GROUP_MASK_REGIDS
	.align		4
        /*0028*/ 	.byte	0x04, 0x29
        /*002a*/ 	.short	(.L_1674 - .L_1673)


	//   ....[0]....
.L_1673:
        /*002c*/ 	.word	0xffffffff


	//   ....[1]....
        /*0030*/ 	.word	0xffffffff


	//   ....[2]....
        /*0034*/ 	.word	0xffffffff


	//   ....[3]....
        /*0038*/ 	.word	0xffffffff


	//   ....[4]....
        /*003c*/ 	.word	0xffffffff


	//   ....[5]....
        /*0040*/ 	.word	0xffffffff


	//   ....[6]....
        /*0044*/ 	.word	0xffffffff


	//   ....[7]....
        /*0048*/ 	.word	0xffffffff


	//   ....[8]....
        /*004c*/ 	.word	0xffffffff


	//   ....[9]....
        /*0050*/ 	.word	0xffffffff


	//   ....[10]....
        /*0054*/ 	.word	0xffffffff


	//   ....[11]....
        /*0058*/ 	.word	0xffffffff


	//----- nvinfo : EIATTR_COOP_GROUP_INSTR_OFFSETS
	.align		4
.L_1674:
        /*005c*/ 	.byte	0x04, 0x28
        /*005e*/ 	.short	(.L_1676 - .L_1675)


	//   ....[0]....
.L_1675:
        /*0060*/ 	.word	0x00003910


	//   ....[1]....
        /*0064*/ 	.word	0x00003940


	//   ....[2]....
        /*0068*/ 	.word	0x000039a0


	//   ....[3]....
        /*006c*/ 	.word	0x000039b0


	//   ....[4]....
        /*0070*/ 	.word	0x00006740


	//   ....[5]....
        /*0074*/ 	.word	0x00006770


	//   ....[6]....
        /*0078*/ 	.word	0x000067c0


	//   ....[7]....
        /*007c*/ 	.word	0x000067d0


	//   ....[8]....
        /*0080*/ 	.word	0x00007ad0


	//   ....[9]....
        /*0084*/ 	.word	0x00007b10


	//   ....[10]....
        /*0088*/ 	.word	0x00007be0


	//   ....[11]....
        /*008c*/ 	.word	0x00007c00


	//----- nvinfo : EIATTR_VRC_CTA_INIT_COUNT
	.align		4
.L_1676:
        /*0090*/ 	.byte	0x02, 0x4a
	.zero		1
	.zero		1


	//----- nvinfo : EIATTR_EXIT_INSTR_OFFSETS
	.align		4
        /*0094*/ 	.byte	0x04, 0x1c
        /*0096*/ 	.short	(.L_1678 - .L_1677)


	//   ....[0]....
.L_1677:
        /*0098*/ 	.word	0x00000290


	//   ....[1]....
        /*009c*/ 	.word	0x00000880


	//   ....[2]....
        /*00a0*/ 	.word	0x000008b0


	//   ....[3]....
        /*00a4*/ 	.word	0x000081b0


	//----- nvinfo : EIATTR_CRS_STACK_SIZE
	.align		4
.L_1678:
        /*00a8*/ 	.byte	0x04, 0x1e
        /*00aa*/ 	.short	(.L_1680 - .L_1679)
.L_1679:
        /*00ac*/ 	.word	0x00000000


	//----- nvinfo : EIATTR_CBANK_PARAM_SIZE
	.align		4
.L_1680:
        /*00b0*/ 	.byte	0x03, 0x19
        /*00b2*/ 	.short	0x01d0


	//----- nvinfo : EIATTR_PARAM_CBANK
	.align		4
        /*00b4*/ 	.byte	0x04, 0x0a
        /*00b6*/ 	.short	(.L_1682 - .L_1681)
	.align		4
.L_1681:
        /*00b8*/ 	.word	index@(.nv.constant0._ZN5flash24flash_fwd_splitkv_kernelI23Flash_fwd_kernel_traitsILi32ELi64ELi128ELi4ELb0ELb0EN7cutlass10bfloat16_tE19Flash_kernel_traitsILi32ELi64ELi128ELi4ES3_EELb1ELb0ELb0ELb1ELb1ELb1ELb1ELb0EEEvNS_16Flash_fwd_paramsE)
        /*00bc*/ 	.short	0x0380
        /*00be*/ 	.short	0x01d0


	//----- nvinfo : EIATTR_SW_WAR
	.align		4
.L_1682:
        /*00c0*/ 	.byte	0x04, 0x36
        /*00c2*/ 	.short	(.L_1684 - .L_1683)
.L_1683:
        /*00c4*/ 	.word	0x00000008
.L_1684:


//--------------------- .nv.info._ZN5flash24flash_fwd_splitkv_kernelI23Flash_fwd_kernel_traitsILi32ELi64ELi128ELi4ELb0ELb0EN7cutlass10bfloat16_tE19Flash_kernel_traitsILi32ELi64ELi128ELi4ES3_EELb1ELb0ELb0ELb0ELb1ELb0ELb0ELb0EEEvNS_16Flash_fwd_paramsE --------------------------
	.section	.nv.info._ZN5flash24flash_fwd_splitkv_kernelI23Flash_fwd_kernel_traitsILi32ELi64ELi128ELi4ELb0ELb0EN7cutlass10bfloat16_tE19Flash_kernel_traitsILi32ELi64ELi128ELi4ES3_EELb1ELb0ELb0ELb0ELb1ELb0ELb0ELb0EEEvNS_16Flash_fwd_paramsE,"",@"SHT_CUDA_INFO"
	.sectionflags	@""
	.align	4


	//----- nvinfo : EIATTR_CUDA_API_VERSION
	.align		4
        /*0000*/ 	.byte	0x04, 0x37
        /*0002*/ 	.short	(.L_1686 - .L_1685)
.L_1685:
        /*0004*/ 	.word	0x00000082


	//----- nvinfo : EIATTR_KPARAM_INFO
	.align		4
.L_1686:
        /*0008*/ 	.byte	0x04, 0x17
        /*000a*/ 	.short	(.L_1688 - .L_1687)
.L_1687:
        /*000c*/ 	.word	0x00000000
        /*0010*/ 	.short	0x0000
        /*0012*/ 	.short	0x0000
        /*0014*/ 	.byte	0x00, 0xf0, 0x41, 0x07


	//----- nvinfo : EIATTR_SPARSE_MMA_MASK
	.align		4
.L_1688:
        /*0018*/ 	.byte	0x03, 0x50
        /*001a*/ 	.short	0x0000


	//----- nvinfo : EIATTR_MAXREG_COUNT
	.align		4
        /*001c*/ 	.byte	0x03, 0x1b
        /*001e*/ 	.short	0x00ff


	//----- nvinfo : EIATTR_NUM_BARRIERS
	.align		4
        /*0020*/ 	.byte	0x02, 0x4c
        /*0022*/ 	.byte	0x01
	.zero		1


	//----- nvinfo : EIATTR_MERCURY_ISA_VERSION
	.align		4
        /*0024*/ 	.byte	0x03, 0x5f
        /*0026*/ 	.short	0x0101


	//----- nvinfo : EIATTR_COOP_GROUP_MASK_REGIDS
	.align		4
        /*0028*/ 	.byte	0x04, 0x29
        /*002a*/ 	.short	(.L_1690 - .L_1689)


	//   ....[0]....
.L_1689:
        /*002c*/ 	.word	0xffffffff


	//   ....[1]....
        /*0030*/ 	.word	0xffffffff


	//   ....[2]....
        /*0034*/ 	.word	0xffffffff


	//   ....[3]....
        /*0038*/ 	.word	0xffffffff


	//   ....[4]....
        /*003c*/ 	.word	0xffffffff


	//   ....[5]....
        /*0040*/ 	.word	0xffffffff


	//   ....[6]....
        /*0044*/ 	.word	0xffffffff


	//   ....[7]....
        /*0048*/ 	.word	0xffffffff


	//   ....[8]....
        /*004c*/ 	.word	0xffffffff


	//   ....[9]....
        /*0050*/ 	.word	0xffffffff


	//   ....[10]....
        /*0054*/ 	.word	0xffffffff


	//   ....[11]....
        /*0058*/ 	.word	0xffffffff


	//   ....[12]....
        /*005c*/ 	.word	0xffffffff


	//   ....[13]....
        /*0060*/ 	.word	0xffffffff


	//   ....[14]....
        /*0064*/ 	.word	0xffffffff


	//   ....[15]....
        /*0068*/ 	.word	0xffffffff


	//----- nvinfo : EIATTR_COOP_GROUP_INSTR_OFFSETS
	.align		4
.L_1690:
        /*006c*/ 	.byte	0x04, 0x28
        /*006e*/ 	.short	(.L_1692 - .L_1691)


	//   ....[0]....
.L_1691:
        /*0070*/ 	.word	0x000033f0


	//   ....[1]....
        /*0074*/ 	.word	0x00003460


	//   ....[2]....
        /*0078*/ 	.word	0x00003480


	//   ....[3]....
        /*007c*/ 	.word	0x000034a0


	//   ....[4]....
        /*0080*/ 	.word	0x000060a0


	//   ....[5]....
        /*0084*/ 	.word	0x000060b0


	//   ....[6]....
        /*0088*/ 	.word	0x000060e0


	//   ....[7]....
        /*008c*/ 	.word	0x000060f0


	//   ....[8]....
        /*0090*/ 	.word	0x00008730


	//   ....[9]....
        /*0094*/ 	.word	0x00008750


	//   ....[10]....
        /*0098*/ 	.word	0x00008780


	//   ....[11]....
        /*009c*/ 	.word	0x00008790


	//   ....[12]....
        /*00a0*/ 	.word	0x00009b20


	//   ....[13]....
        /*00a4*/ 	.word	0x00009b40


	//   ....[14]....
        /*00a8*/ 	.word	0x00009b90


	//   ....[15]....
        /*00ac*/ 	.word	0x00009be0


	//----- nvinfo : EIATTR_VRC_CTA_INIT_COUNT
	.align		4
.L_1692:
        /*00b0*/ 	.byte	0x02, 0x4a
	.zero		1
	.zero		1


	//----- nvinfo : EIATTR_EXIT_INSTR_OFFSETS
	.align		4
        /*00b4*/ 	.byte	0x04, 0x1c
        /*00b6*/ 	.short	(.L_1694 - .L_1693)


	//   ....[0]....
.L_1693:
        /*00b8*/ 	.word	0x00000340


	//   ....[1]....
        /*00bc*/ 	.word	0x00000890


	//   ....[2]....
        /*00c0*/ 	.word	0x000008c0


	//   ....[3]....
        /*00c4*/ 	.word	0x0000a350


	//   ....[4]....
        /*00c8*/ 	.word	0x0000a410


	//----- nvinfo : EIATTR_CRS_STACK_SIZE
	.align		4
.L_1694:
        /*00cc*/ 	.byte	0x04, 0x1e
        /*00ce*/ 	.short	(.L_1696 - .L_1695)
.L_1695:
        /*00d0*/ 	.word	0x00000000


	//----- nvinfo : EIATTR_CBANK_PARAM_SIZE
	.align		4
.L_1696:
        /*00d4*/ 	.byte	0x03, 0x19
        /*00d6*/ 	.short	0x01d0


	//----- nvinfo : EIATTR_PARAM_CBANK
	.align		4
        /*00d8*/ 	.byte	0x04, 0x0a
        /*00da*/ 	.short	(.L_1698 - .L_1697)
	.align		4
.L_1697:
        /*00dc*/ 	.word	index@(.nv.constant0._ZN5flash24flash_fwd_splitkv_kernelI23Flash_fwd_kernel_traitsILi32ELi64ELi128ELi4ELb0ELb0EN7cutlass10bfloat16_tE19Flash_kernel_traitsILi32ELi64ELi128ELi4ES3_EELb1ELb0ELb0ELb0ELb1ELb0ELb0ELb0EEEvNS_16Flash_fwd_paramsE)
        /*00e0*/ 	.short	0x0380
        /*00e2*/ 	.short	0x01d0


	//----- nvinfo : EIATTR_SW_WAR
	.align		4
.L_1698:
        /*00e4*/ 	.byte	0x04, 0x36
        /*00e6*/ 	.short	(.L_1700 - .L_1699)
.L_1699:
        /*00e8*/ 	.word	0x00000008
.L_1700:


//--------------------- .nv.info._ZN5flash24flash_fwd_splitkv_kernelI23Flash_fwd_kernel_traitsILi32ELi64ELi128ELi4ELb0ELb0EN7cutlass10bfloat16_tE19Flash_kernel_traitsILi32ELi64ELi128ELi4ES3_EELb1ELb0ELb0ELb0ELb1ELb1ELb0ELb0EEEvNS_16Flash_fwd_paramsE --------------------------
	.section	.nv.info._ZN5flash24flash_fwd_splitkv_kernelI23Flash_fwd_kernel_traitsILi32ELi64ELi128ELi4ELb0ELb0EN7cutlass10bfloat16_tE19Flash_kernel_traitsILi32ELi64ELi128ELi4ES3_EELb1ELb0ELb0ELb0ELb1ELb1ELb0ELb0EEEvNS_16Flash_fwd_paramsE,"",@"SHT_CUDA_INFO"
	.sectionflags	@""
	.align	4


	//----- nvinfo : EIATTR_CUDA_API_VERSION
	.align		4
        /*0000*/ 	.byte	0x04, 0x37
        /*0002*/ 	.short	(.L_1702 - .L_1701)
.L_1701:
        /*0004*/ 	.word	0x00000082


	//----- nvinfo : EIATTR_KPARAM_INFO
	.align		4
.L_1702:
        /*0008*/ 	.byte	0x04, 0x17
        /*000a*/ 	.short	(.L_1704 - .L_1703)
.L_1703:
        /*000c*/ 	.word	0x00000000
        /*0010*/ 	.short	0x0000
        /*0012*/ 	.short	0x0000
        /*0014*/ 	.byte	0x00, 0xf0, 0x41, 0x07


	//----- nvinfo : EIATTR_SPARSE_MMA_MASK
	.align		4
.L_1704:
        /*0018*/ 	.byte	0x03, 0x50
        /*001a*/ 	.short	0x0000


	//----- nvinfo : EIATTR_MAXREG_COUNT
	.align		4
        /*001c*/ 	.byte	0x03, 0x1b
        /*001e*/ 	.short	0x00ff


	//----- nvinfo : EIATTR_NUM_BARRIERS
	.align		4
        /*0020*/ 	.byte	0x02, 0x4c
        /*0022*/ 	.byte	0x01
	.zero		1


	//----- nvinfo : EIATTR_MERCURY_ISA_VERSION
	.align		4
        /*0024*/ 	.byte	0x03, 0x5f
        /*0026*/ 	.short	0x0101


	//----- nvinfo : EIATTR_COOP_GROUP_MASK_REGIDS
	.align		4
        /*0028*/ 	.byte	0x04, 0x29
        /*002a*/ 	.short	(.L_1706 - .L_1705)


	//   ....[0]....
.L_1705:
        /*002c*/ 	.word	0xffffffff


	//   ....[1]....
        /*0030*/ 	.word	0xffffffff


	//   ....[2]....
        /*0034*/ 	.word	0xffffffff


	//   ....[3]....
        /*0038*/ 	.word	0xffffffff


	//   ....[4]....
        /*003c*/ 	.word	0xffffffff


	//   ....[5]....
        /*0040*/ 	.word	0xffffffff


	//   ....[6]....
        /*0044*/ 	.word	0xffffffff


	//   ....[7]....
        /*0048*/ 	.word	0xffffffff


	//   ....[8]....
        /*004c*/ 	.word	0xffffffff


	//   ....[9]....
        /*0050*/ 	.word	0xffffffff


	//   ....[10]....
        /*0054*/ 	.word	0xffffffff


	//   ....[11]....
        /*0058*/ 	.word	0xffffffff


	//   ....[12]....
        /*005c*/ 	.word	0xffffffff


	//   ....[13]....
        /*0060*/ 	.word	0xffffffff


	//   ....[14]....
        /*0064*/ 	.word	0xffffffff


	//   ....[15]....
        /*0068*/ 	.word	0xffffffff


	//----- nvinfo : EIATTR_COOP_GROUP_INSTR_OFFSETS
	.align		4
.L_1706:
        /*006c*/ 	.byte	0x04, 0x28
        /*006e*/ 	.short	(.L_1708 - .L_1707)


	//   ....[0]....
.L_1707:
        /*0070*/ 	.word	0x00003d60


	//   ....[1]....
        /*0074*/ 	.word	0x00003d80


	//   ....[2]....
        /*0078*/ 	.word	0x00003da0


	//   ....[3]....
        /*007c*/ 	.word	0x00003dc0


	//   ....[4]....
        /*0080*/ 	.word	0x00007200


	//   ....[5]....
        /*0084*/ 	.word	0x00007210


	//   ....[6]....
        /*0088*/ 	.word	0x00007240


	//   ....[7]....
        /*008c*/ 	.word	0x00007250


	//   ....[8]....
        /*0090*/ 	.word	0x0000a100


	//   ....[9]....
        /*0094*/ 	.word	0x0000a130


	//   ....[10]....
        /*0098*/ 	.word	0x0000a190


	//   ....[11]....
        /*009c*/ 	.word	0x0000a1a0


	//   ....[12]....
        /*00a0*/ 	.word	0x0000b4a0


	//   ....[13]....
        /*00a4*/ 	.word	0x0000b4e0


	//   ....[14]....
        /*00a8*/ 	.word	0x0000b560


	//   ....[15]....
        /*00ac*/ 	.word	0x0000b570


	//----- nvinfo : EIATTR_VRC_CTA_INIT_COUNT
	.align		4
.L_1708:
        /*00b0*/ 	.byte	0x02, 0x4a
	.zero		1
	.zero		1


	//----- nvinfo : EIATTR_EXIT_INSTR_OFFSETS
	.align		4
        /*00b4*/ 	.byte	0x04, 0x1c
        /*00b6*/ 	.short	(.L_1710 - .L_1709)


	//   ....[0]....
.L_1709:
        /*00b8*/ 	.word	0x00000340


	//   ....[1]....
        /*00bc*/ 	.word	0x000008a0


	//   ....[2]....
        /*00c0*/ 	.word	0x000008d0


	//   ....[3]....
        /*00c4*/ 	.word	0x0000bd10


	//   ....[4]....
        /*00c8*/ 	.word	0x0000bdd0


	//----- nvinfo : EIATTR_CRS_STACK_SIZE
	.align		4
.L_1710:
        /*00cc*/ 	.byte	0x04, 0x1e
        /*00ce*/ 	.short	(.L_1712 - .L_1711)
.L_1711:
        /*00d0*/ 	.word	0x00000000


	//----- nvinfo : EIATTR_CBANK_PARAM_SIZE
	.align		4
.L_1712:
        /*00d4*/ 	.byte	0x03, 0x19
        /*00d6*/ 	.short	0x01d0


	//----- nvinfo : EIATTR_PARAM_CBANK
	.align		4
        /*00d8*/ 	.byte	0x04, 0x0a
        /*00da*/ 	.short	(.L_1714 - .L_1713)
	.align		4
.L_1713:
        /*00dc*/ 	.word	index@(.nv.constant0._ZN5flash24flash_fwd_splitkv_kernelI23Flash_fwd_kernel_traitsILi32ELi64ELi128ELi4ELb0ELb0EN7cutlass10bfloat16_tE19Flash_kernel_traitsILi32ELi64ELi128ELi4ES3_EELb1ELb0ELb0ELb0ELb1ELb1ELb0ELb0EEEvNS_16Flash_fwd_paramsE)
        /*00e0*/ 	.short	0x0380
        /*00e2*/ 	.short	0x01d0


	//----- nvinfo : EIATTR_SW_WAR
	.align		4
.L_1714:
        /*00e4*/ 	.byte	0x04, 0x36
        /*00e6*/ 	.short	(.L_1716 - .L_1715)
.L_1715:
        /*00e8*/ 	.word	0x00000008
.L_1716:


//--------------------- .nv.info._ZN5flash24flash_fwd_splitkv_kernelI23Flash_fwd_kernel_traitsILi32ELi64ELi128ELi4ELb0ELb0EN7cutlass10bfloat16_tE19Flash_kernel_traitsILi32ELi64ELi128ELi4ES3_EELb1ELb0ELb1ELb0ELb0ELb0ELb0ELb0EEEvNS_16Flash_fwd_paramsE --------------------------
	.section	.nv.info._ZN5flash24flash_fwd_splitkv_kernelI23Flash_fwd_kernel_traitsILi32ELi64ELi128ELi4ELb0ELb0EN7cutlass10bfloat16_tE19Flash_kernel_traitsILi32ELi64ELi128ELi4ES3_EELb1ELb0ELb1ELb0ELb0ELb0ELb0ELb0EEEvNS_16Flash_fwd_paramsE,"",@"SHT_CUDA_INFO"
	.sectionflags	@""
	.align	4


	//----- nvinfo : EIATTR_CUDA_API_VERSION
	.align		4
        /*0000*/ 	.byte	0x04, 0x37
        /*0002*/ 	.short	(.L_1718 - .L_1717)
.L_1717:
        /*0004*/ 	.word	0x00000082


	//----- nvinfo : EIATTR_KPARAM_INFO
	.align		4
.L_1718:
        /*0008*/ 	.byte	0x04, 0x17
        /*000a*/ 	.short	(.L_1720 - .L_1719)
.L_1719:
        /*000c*/ 	.word	0x00000000
        /*0010*/ 	.short	0x0000
        /*0012*/ 	.short	0x0000
        /*0014*/ 	.byte	0x00, 0xf0, 0x41, 0x07


	//----- nvinfo : EIATTR_SPARSE_MMA_MASK
	.align		4
.L_1720:
        /*0018*/ 	.byte	0x03, 0x50
        /*001a*/ 	.short	0x0000


	//----- nvinfo : EIATTR_MAXREG_COUNT
	.align		4
        /*001c*/ 	.byte	0x03, 0x1b
        /*001e*/ 	.short	0x00ff


	//----- nvinfo : EIATTR_NUM_BARRIERS
	.align		4
        /*0020*/ 	.byte	0x02, 0x4c
        /*0022*/ 	.byte	0x01
	.zero		1


	//----- nvinfo : EIATTR_MERCURY_ISA_VERSION
	.align		4
        /*0024*/ 	.byte	0x03, 0x5f
        /*0026*/ 	.short	0x0101


	//----- nvinfo : EIATTR_COOP_GROUP_MASK_REGIDS
	.align		4
        /*0028*/ 	.byte	0x04, 0x29
        /*002a*/ 	.short	(.L_1722 - .L_1721)


	//   ....[0]....
.L_1721:
        /*002c*/ 	.word	0xffffffff


	//   ....[1]....
        /*0030*/ 	.word	0xffffffff


	//   ....[2]....
        /*0034*/ 	.word	0xffffffff


	//   ....[3]....
        /*0038*/ 	.word	0xffffffff


	//   ....[4]....
        /*003c*/ 	.word	0xffffffff


	//   ....[5]....
        /*0040*/ 	.word	0xffffffff


	//   ....[6]....
        /*0044*/ 	.word	0xffffffff


	//   ....[7]....
        /*0048*/ 	.word	0xffffffff


	//   ....[8]....
        /*004c*/ 	.word	0xffffffff


	//   ....[9]....
        /*0050*/ 	.word	0xffffffff


	//   ....[10]....
        /*0054*/ 	.word	0xffffffff


	//   ....[11]....
        /*0058*/ 	.word	0xffffffff


	//   ....[12]....
        /*005c*/ 	.word	0xffffffff


	//   ....[13]....
        /*0060*/ 	.word	0xffffffff


	//   ....[14]....
        /*0064*/ 	.word	0xffffffff


	//   ....[15]....
        /*0068*/ 	.word	0xffffffff


	//----- nvinfo : EIATTR_COOP_GROUP_INSTR_OFFSETS
	.align		4
.L_1722:
        /*006c*/ 	.byte	0x04, 0x28
        /*006e*/ 	.short	(.L_1724 - .L_1723)


	//   ....[0]....
.L_1723:
        /*0070*/ 	.word	0x00004180


	//   ....[1]....
        /*0074*/ 	.word	0x000041b0


	//   ....[2]....
        /*0078*/ 	.word	0x00004210


	//   ....[3]....
        /*007c*/ 	.word	0x00004220


	//   ....[4]....
        /*0080*/ 	.word	0x00007720


	//   ....[5]....
        /*0084*/ 	.word	0x00007730


	//   ....[6]....
        /*0088*/ 	.word	0x00007760


	//   ....[7]....
        /*008c*/ 	.word	0x00007770


	//   ....[8]....
        /*0090*/ 	.word	0x0000a7f0


	//   ....[9]....
        /*0094*/ 	.word	0x0000a820


	//   ....[10]....
        /*0098*/ 	.word	0x0000a850


	//   ....[11]....
        /*009c*/ 	.word	0x0000a860


	//   ....[12]....
        /*00a0*/ 	.word	0x0000bbb0


	//   ....[13]....
        /*00a4*/ 	.word	0x0000bbf0


	//   ....[14]....
        /*00a8*/ 	.word	0x0000bca0


	//   ....[15]....
        /*00ac*/ 	.word	0x0000bcb0


	//----- nvinfo : EIATTR_VRC_CTA_INIT_COUNT
	.align		4
.L_1724:
        /*00b0*/ 	.byte	0x02, 0x4a
	.zero		1
	.zero		1


	//----- nvinfo : EIATTR_EXIT_INSTR_OFFSETS
	.align		4
        /*00b4*/ 	.byte	0x04, 0x1c
        /*00b6*/ 	.short	(.L_1726 - .L_1725)


	//   ....[0]....
.L_1725:
        /*00b8*/ 	.word	0x00000340


	//   ....[1]....
        /*00bc*/ 	.word	0x000008b0


	//   ....[2]....
        /*00c0*/ 	.word	0x000008e0


	//   ....[3]....
        /*00c4*/ 	.word	0x0000c420


	//   ....[4]....
        /*00c8*/ 	.word	0x0000c4e0


	//----- nvinfo : EIATTR_CRS_STACK_SIZE
	.align		4
.L_1726:
        /*00cc*/ 	.byte	0x04, 0x1e
        /*00ce*/ 	.short	(.L_1728 - .L_1727)
.L_1727:
        /*00d0*/ 	.word	0x00000000


	//----- nvinfo : EIATTR_CBANK_PARAM_SIZE
	.align		4
.L_1728:
        /*00d4*/ 	.byte	0x03, 0x19
        /*00d6*/ 	.short	0x01d0


	//----- nvinfo : EIATTR_PARAM_CBANK
	.align		4
        /*00d8*/ 	.byte	0x04, 0x0a
        /*00da*/ 	.short	(.L_1730 - .L_1729)
	.align		4
.L_1729:
        /*00dc*/ 	.word	index@(.nv.constant0._ZN5flash24flash_fwd_splitkv_kernelI23Flash_fwd_kernel_traitsILi32ELi64ELi128ELi4ELb0ELb0EN7cutlass10bfloat16_tE19Flash_kernel_traitsILi32ELi64ELi128ELi4ES3_EELb1ELb0ELb1ELb0ELb0ELb0ELb0ELb0EEEvNS_16Flash_fwd_paramsE)
        /*00e0*/ 	.short	0x0380
        /*00e2*/ 	.short	0x01d0


	//----- nvinfo : EIATTR_SW_WAR
	.align		4
.L_1730:
        /*00e4*/ 	.byte	0x04, 0x36
        /*00e6*/ 	.short	(.L_1732 - .L_1731)
.L_1731:
        /*00e8*/ 	.word	0x00000008
.L_1732:


//--------------------- .nv.info._ZN5flash24flash_fwd_splitkv_kernelI23Flash_fwd_kernel_traitsILi32ELi64ELi128ELi4ELb0ELb0EN7cutlass10bfloat16_tE19Flash_kernel_traitsILi32ELi64ELi128ELi4ES3_EELb1ELb0ELb1ELb0ELb0ELb1ELb0ELb0EEEvNS_16Flash_fwd_paramsE --------------------------
	.section	.nv.info._ZN5flash24flash_fwd_splitkv_kernelI23Flash_fwd_kernel_traitsILi32ELi64ELi128ELi4ELb0ELb0EN7cutlass10bfloat16_tE19Flash_kernel_traitsILi32ELi64ELi128ELi4ES3_EELb1ELb0ELb1ELb0ELb0ELb1ELb0ELb0EEEvNS_16Flash_fwd_paramsE,"",@"SHT_CUDA_INFO"
	.sectionflags	@""
	.align	4


	//----- nvinfo : EIATTR_CUDA_API_VERSION
	.align		4
        /*0000*/ 	.byte	0x04, 0x37
        /*0002*/ 	.short	(.L_1734 - .L_1733)
.L_1733:
        /*0004*/ 	.word	0x00000082


	//----- nvinfo : EIATTR_KPARAM_INFO
	.align		4
.L_1734:
        /*0008*/ 	.byte	0x04, 0x17
        /*000a*/ 	.short	(.L_1736 - .L_1735)
.L_1735:
        /*000c*/ 	.word	0x00000000
        /*0010*/ 	.short	0x0000
        /*0012*/ 	.short	0x0000
        /*0014*/ 	.byte	0x00, 0xf0, 0x41, 0x07


	//----- nvinfo : EIATTR_SPARSE_MMA_MASK
	.align		4
.L_1736:
        /*0018*/ 	.byte	0x03, 0x50
        /*001a*/ 	.short	0x0000


	//----- nvinfo : EIATTR_MAXREG_COUNT
	.align		4
        /*001c*/ 	.byte	0x03, 0x1b
        /*001e*/ 	.short	0x00ff


	//----- nvinfo : EIATTR_NUM_BARRIERS
	.align		4
        /*0020*/ 	.byte	0x02, 0x4c
        /*0022*/ 	.byte	0x01
	.zero		1


	//----- nvinfo : EIATTR_MERCURY_ISA_VERSION
	.align		4
        /*0024*/ 	.byte	0x03, 0x5f
        /*0026*/ 	.short	0x0101


	//----- nvinfo : EIATTR_COOP_GROUP_MASK_REGIDS
	.align		4
        /*0028*/ 	.byte	0x04, 0x29
        /*002a*/ 	.short	(.L_1738 - .L_1737)


	//   ....[0]....
.L_1737:
        /*002c*/ 	.word	0xffffffff


	//   ....[1]....
        /*0030*/ 	.word	0xffffffff


	//   ....[2]....
        /*0034*/ 	.word	0xffffffff


	//   ....[3]....
        /*0038*/ 	.word	0xffffffff


	//   ....[4]....
        /*003c*/ 	.word	0xffffffff


	//   ....[5]....
        /*0040*/ 	.word	0xffffffff


	//   ....[6]....
        /*0044*/ 	.word	0xffffffff


	//   ....[7]....
        /*0048*/ 	.word	0xffffffff


	//   ....[8]....
        /*004c*/ 	.word	0xffffffff


	//   ....[9]....
        /*0050*/ 	.word	0xffffffff


	//   ....[10]....
        /*0054*/ 	.word	0xffffffff


	//   ....[11]....
        /*0058*/ 	.word	0xffffffff


	//   ....[12]....
        /*005c*/ 	.word	0xffffffff


	//   ....[13]....
        /*0060*/ 	.word	0xffffffff


	//   ....[14]....
        /*0064*/ 	.word	0xffffffff


	//   ....[15]....
        /*0068*/ 	.word	0xffffffff


	//----- nvinfo : EIATTR_COOP_GROUP_INSTR_OFFSETS
	.align		4
.L_1738:
        /*006c*/ 	.byte	0x04, 0x28
        /*006e*/ 	.short	(.L_1740 - .L_1739)


	//   ....[0]....
.L_1739:
        /*0070*/ 	.word	0x00004980


	//   ....[1]....
        /*0074*/ 	.word	0x000049a0


	//   ....[2]....
        /*0078*/ 	.word	0x000049f0


	//   ....[3]....
        /*007c*/ 	.word	0x00004a00


	//   ....[4]....
        /*0080*/ 	.word	0x00008710


	//   ....[5]....
        /*0084*/ 	.word	0x00008720


	//   ....[6]....
        /*0088*/ 	.word	0x00008750


	//   ....[7]....
        /*008c*/ 	.word	0x00008760


	//   ....[8]....
        /*0090*/ 	.word	0x0000bff0


	//   ....[9]....
        /*0094*/ 	.word	0x0000c000


	//   ....[10]....
        /*0098*/ 	.word	0x0000c030


	//   ....[11]....
        /*009c*/ 	.word	0x0000c040


	//   ....[12]....
        /*00a0*/ 	.word	0x0000d390


	//   ....[13]....
        /*00a4*/ 	.word	0x0000d3d0


	//   ....[14]....
        /*00a8*/ 	.word	0x0000d4f0


	//   ....[15]....
        /*00ac*/ 	.word	0x0000d510


	//----- nvinfo : EIATTR_VRC_CTA_INIT_COUNT
	.align		4
.L_1740:
        /*00b0*/ 	.byte	0x02, 0x4a
	.zero		1
	.zero		1


	//----- nvinfo : EIATTR_EXIT_INSTR_OFFSETS
	.align		4
        /*00b4*/ 	.byte	0x04, 0x1c
        /*00b6*/ 	.short	(.L_1742 - .L_1741)


	//   ....[0]....
.L_1741:
        /*00b8*/ 	.word	0x00000340


	//   ....[1]....
        /*00bc*/ 	.word	0x000008c0


	//   ....[2]....
        /*00c0*/ 	.word	0x000008f0


	//   ....[3]....
        /*00c4*/ 	.word	0x0000dc00


	//   ....[4]....
        /*00c8*/ 	.word	0x0000dcc0


	//----- nvinfo : EIATTR_CRS_STACK_SIZE
	.align		4
.L_1742:
        /*00cc*/ 	.byte	0x04, 0x1e
        /*00ce*/ 	.short	(.L_1744 - .L_1743)
.L_1743:
        /*00d0*/ 	.word	0x00000000


	//----- nvinfo : EIATTR_CBANK_PARAM_SIZE
	.align		4
.L_1744:
        /*00d4*/ 	.byte	0x03, 0x19
        /*00d6*/ 	.short	0x01d0


	//----- nvinfo : EIATTR_PARAM_CBANK
	.align		4
        /*00d8*/ 	.byte	0x04, 0x0a
        /*00da*/ 	.short	(.L_1746 - .L_1745)
	.align		4
.L_1745:
        /*00dc*/ 	.word	index@(.nv.constant0._ZN5flash24flash_fwd_splitkv_kernelI23Flash_fwd_kernel_traitsILi32ELi64ELi128ELi4ELb0ELb0EN7cutlass10bfloat16_tE19Flash_kernel_traitsILi32ELi64ELi128ELi4ES3_EELb1ELb0ELb1ELb0ELb0ELb1ELb0ELb0EEEvNS_16Flash_fwd_paramsE)
        /*00e0*/ 	.short	0x0380
        /*00e2*/ 	.short	0x01d0


	//----- nvinfo : EIATTR_SW_WAR
	.align		4
.L_1746:
        /*00e4*/ 	.byte	0x04, 0x36
        /*00e6*/ 	.short	(.L_1748 - .L_1747)
.L_1747:
        /*00e8*/ 	.word	0x00000008
.L_1748:


//--------------------- .nv.info._ZN5flash24flash_fwd_splitkv_kernelI23Flash_fwd_kernel_traitsILi32ELi64ELi128ELi4ELb0ELb0EN7cutlass10bfloat16_tE19Flash_kernel_traitsILi32ELi64ELi128ELi4ES3_EELb1ELb0ELb0ELb0ELb1ELb0ELb0ELb1EEEvNS_16Flash_fwd_paramsE --------------------------
	.section	.nv.info._ZN5flash24flash_fwd_splitkv_kernelI23Flash_fwd_kernel_traitsILi32ELi64ELi128ELi4ELb0ELb0EN7cutlass10bfloat16_tE19Flash_kernel_traitsILi32ELi64ELi128ELi4ES3_EELb1ELb0ELb0ELb0ELb1ELb0ELb0ELb1EEEvNS_16Flash_fwd_paramsE,"",@"SHT_CUDA_INFO"
	.sectionflags	@""
	.align	4


	//----- nvinfo : EIATTR_CUDA_API_VERSION
	.align		4
        /*0000*/ 	.byte	0x04, 0x37
        /*0002*/ 	.short	(.L_1750 - .L_1749)
.L_1749:
        /*0004*/ 	.word	0x00000082


	//----- nvinfo : EIATTR_KPARAM_INFO
	.align		4
.L_1750:
        /*0008*/ 	.byte	0x04, 0x17
        /*000a*/ 	.short	(.L_1752 - .L_1751)
.L_1751:
        /*000c*/ 	.word	0x00000000
        /*0010*/ 	.short	0x0000
        /*0012*/ 	.short	0x0000
        /*0014*/ 	.byte	0x00, 0xf0, 0x41, 0x07


	//----- nvinfo : EIATTR_SPARSE_MMA_MASK
	.align		4
.L_1752:
        /*0018*/ 	.byte	0x03, 0x50
        /*001a*/ 	.short	0x0000


	//----- nvinfo : EIATTR_MAXREG_COUNT
	.align		4
        /*001c*/ 	.byte	0x03, 0x1b
        /*001e*/ 	.short	0x00ff


	//----- nvinfo : EIATTR_NUM_BARRIERS
	.align		4
        /*0020*/ 	.byte	0x02, 0x4c
        /*0022*/ 	.byte	0x01
	.zero		1


	//----- nvinfo : EIATTR_MERCURY_ISA_VERSION
	.align		4
        /*0024*/ 	.byte	0x03, 0x5f
        /*0026*/ 	.short	0x0101


	//----- nvinfo : EIATTR_COOP_GROUP_MASK_REGIDS
	.align		4
        /*0028*/ 	.byte	0x04, 0x29
        /*002a*/ 	.short	(.L_1754 - .L_1753)


	//   ....[0]....
.L_1753:
        /*002c*/ 	.word	0xffffffff


	//   ....[1]....
        /*0030*/ 	.word	0xffffffff


	//   ....[2]....
        /*0034*/ 	.word	0xffffffff


	//   ....[3]....
        /*0038*/ 	.word	0xffffffff


	//   ....[4]....
        /*003c*/ 	.word	0xffffffff


	//   ....[5]....
        /*0040*/ 	.word	0xffffffff


	//   ....[6]....
        /*0044*/ 	.word	0xffffffff


	//   ....[7]....
        /*0048*/ 	.word	0xffffffff


	//   ....[8]....
        /*004c*/ 	.word	0xffffffff


	//   ....[9]....
        /*0050*/ 	.word	0xffffffff


	//   ....[10]....
        /*0054*/ 	.word	0xffffffff


	//   ....[11]....
        /*0058*/ 	.word	0xffffffff


	//   ....[12]....
        /*005c*/ 	.word	0xffffffff


	//   ....[13]....
        /*0060*/ 	.word	0xffffffff


	//   ....[14]....
        /*0064*/ 	.word	0xffffffff


	//   ....[15]....
        /*0068*/ 	.word	0xffffffff


	//----- nvinfo : EIATTR_COOP_GROUP_INSTR_OFFSETS
	.align		4
.L_1754:
        /*006c*/ 	.byte	0x04, 0x28
        /*006e*/ 	.short	(.L_1756 - .L_1755)


	//   ....[0]....
.L_1755:
        /*0070*/ 	.word	0x000080a0


	//   ....[1]....
        /*0074*/ 	.word	0x000080c0


	//   ....[2]....
        /*0078*/ 	.word	0x000080e0


	//   ....[3]....
        /*007c*/ 	.word	0x00008110


	//   ....[4]....
        /*0080*/ 	.word	0x0000ad40


	//   ....[5]....
        /*0084*/ 	.word	0x0000ad50


	//   ....[6]....
        /*0088*/ 	.word	0x0000ad80


	//   ....[7]....
        /*008c*/ 	.word	0x0000ad90


	//   ....[8]....
        /*0090*/ 	.word	0x0000d4d0


	//   ....[9]....
        /*0094*/ 	.word	0x0000d4f0


	//   ....[10]....
        /*0098*/ 	.word	0x0000d520


	//   ....[11]....
        /*009c*/ 	.word	0x0000d530


	//   ....[12]....
        /*00a0*/ 	.word	0x0000e880


	//   ....[13]....
        /*00a4*/ 	.word	0x0000e8c0


	//   ....[14]....
        /*00a8*/ 	.word	0x0000e940


	//   ....[15]....
        /*00ac*/ 	.word	0x0000e950


	//----- nvinfo : EIATTR_VRC_CTA_INIT_COUNT
	.align		4
.L_1756:
        /*00b0*/ 	.byte	0x02, 0x4a
	.zero		1
	.zero		1


	//----- nvinfo : EIATTR_EXIT_INSTR_OFFSETS
	.align		4
        /*00b4*/ 	.byte	0x04, 0x1c
        /*00b6*/ 	.short	(.L_1758 - .L_1757)


	//   ....[0]....
.L_1757:
        /*00b8*/ 	.word	0x00000340


	//   ....[1]....
        /*00bc*/ 	.word	0x000008a0


	//   ....[2]....
        /*00c0*/ 	.word	0x000008d0


	//   ....[3]....
        /*00c4*/ 	.word	0x0000f0d0


	//   ....[4]....
        /*00c8*/ 	.word	0x0000f190


	//----- nvinfo : EIATTR_CRS_STACK_SIZE
	.align		4
.L_1758:
        /*00cc*/ 	.byte	0x04, 0x1e
        /*00ce*/ 	.short	(.L_1760 - .L_1759)
.L_1759:
        /*00d0*/ 	.word	0x00000000


	//----- nvinfo : EIATTR_CBANK_PARAM_SIZE
	.align		4
.L_1760:
        /*00d4*/ 	.byte	0x03, 0x19
        /*00d6*/ 	.short	0x01d0


	//----- nvinfo : EIATTR_PARAM_CBANK
	.align		4
        /*00d8*/ 	.byte	0x04, 0x0a
        /*00da*/ 	.short	(.L_1762 - .L_1761)
	.align		4
.L_1761:
        /*00dc*/ 	.word	index@(.nv.constant0._ZN5flash24flash_fwd_splitkv_kernelI23Flash_fwd_kernel_traitsILi32ELi64ELi128ELi4ELb0ELb0EN7cutlass10bfloat16_tE19Flash_kernel_traitsILi32ELi64ELi128ELi4ES3_EELb1ELb0ELb0ELb0ELb1ELb0ELb0ELb1EEEvNS_16Flash_fwd_paramsE)
        /*00e0*/ 	.short	0x0380
        /*00e2*/ 	.short	0x01d0


	//----- nvinfo : EIATTR_SW_WAR
	.align		4
.L_1762:
        /*00e4*/ 	.byte	0x04, 0x36
        /*00e6*/ 	.short	(.L_1764 - .L_1763)
.L_1763:
        /*00e8*/ 	.word	0x00000008
.L_1764:


//--------------------- .nv.info._ZN5flash24flash_fwd_splitkv_kernelI23Flash_fwd_kernel_traitsILi32ELi64ELi128ELi4ELb0ELb0EN7cutlass10bfloat16_tE19Flash_kernel_traitsILi32ELi64ELi128ELi4ES3_EELb1ELb0ELb0ELb0ELb1ELb1ELb0ELb1EEEvNS_16Flash_fwd_paramsE --------------------------
	.section	.nv.info._ZN5flash24flash_fwd_splitkv_kernelI23Flash_fwd_kernel_traitsILi32ELi64ELi128ELi4ELb0ELb0EN7cutlass10bfloat16_tE19Flash_kernel_traitsILi32ELi64ELi128ELi4ES3_EELb1ELb0ELb0ELb0ELb1ELb1ELb0ELb1EEEvNS_16Flash_fwd_paramsE,"",@"SHT_CUDA_INFO"
	.sectionflags	@""
	.align	4


	//----- nvinfo : EIATTR_CUDA_API_VERSION
	.align		4
        /*0000*/ 	.byte	0x04, 0x37
        /*0002*/ 	.short	(.L_1766 - .L_1765)
.L_1765:
        /*0004*/ 	.word	0x00000082


	//----- nvinfo : EIATTR_KPARAM_INFO
	.align		4
.L_1766:
        /*0008*/ 	.byte	0x04, 0x17
        /*000a*/ 	.short	(.L_1768 - .L_1767)
.L_1767:
        /*000c*/ 	.word	0x00000000
        /*0010*/ 	.short	0x0000
        /*0012*/ 	.short	0x0000
        /*0014*/ 	.byte	0x00, 0xf0, 0x41, 0x07


	//----- nvinfo : EIATTR_SPARSE_MMA_MASK
	.align		4
.L_1768:
        /*0018*/ 	.byte	0x03, 0x50
        /*001a*/ 	.short	0x0000


	//----- nvinfo : EIATTR_MAXREG_COUNT
	.align		4
        /*001c*/ 	.byte	0x03, 0x1b
        /*001e*/ 	.short	0x00ff


	//----- nvinfo : EIATTR_NUM_BARRIERS
	.align		4
        /*0020*/ 	.byte	0x02, 0x4c
        /*0022*/ 	.byte	0x01
	.zero		1


	//----- nvinfo : EIATTR_MERCURY_ISA_VERSION
	.align		4
        /*0024*/ 	.byte	0x03, 0x5f
        /*0026*/ 	.short	0x0101


	//----- nvinfo : EIATTR_COOP_GROUP_MASK_REGIDS
	.align		4
        /*0028*/ 	.byte	0x04, 0x29
        /*002a*/ 	.short	(.L_1770 - .L_1769)


	//   ....[0]....
.L_1769:
        /*002c*/ 	.word	0xffffffff


	//   ....[1]....
        /*0030*/ 	.word	0xffffffff


	//   ....[2]....
        /*0034*/ 	.word	0xffffffff


	//   ....[3]....
        /*0038*/ 	.word	0xffffffff


	//   ....[4]....
        /*003c*/ 	.word	0xffffffff


	//   ....[5]....
        /*0040*/ 	.word	0xffffffff


	//   ....[6]....
        /*0044*/ 	.word	0xffffffff


	//   ....[7]....
        /*0048*/ 	.word	0xffffffff


	//   ....[8]....
        /*004c*/ 	.word	0xffffffff


	//   ....[9]....
        /*0050*/ 	.word	0xffffffff


	//   ....[10]....
        /*0054*/ 	.word	0xffffffff


	//   ....[11]....
        /*0058*/ 	.word	0xffffffff


	//   ....[12]....
        /*005c*/ 	.word	0xffffffff


	//   ....[13]....
        /*0060*/ 	.word	0xffffffff


	//   ....[14]....
        /*0064*/ 	.word	0xffffffff


	//   ....[15]....
        /*0068*/ 	.word	0xffffffff


	//----- nvinfo : EIATTR_COOP_GROUP_INSTR_OFFSETS
	.align		4
.L_1770:
        /*006c*/ 	.byte	0x04, 0x28
        /*006e*/ 	.short	(.L_1772 - .L_1771)


	//   ....[0]....
.L_1771:
        /*0070*/ 	.word	0x00008c10


	//   ....[1]....
        /*0074*/ 	.word	0x00008cb0


	//   ....[2]....
        /*0078*/ 	.word	0x00008cd0


	//   ....[3]....
        /*007c*/ 	.word	0x00008cf0


	//   ....[4]....
        /*0080*/ 	.word	0x0000c1c0


	//   ....[5]....
        /*0084*/ 	.word	0x0000c1d0


	//   ....[6]....
        /*0088*/ 	.word	0x0000c200


	//   ....[7]....
        /*008c*/ 	.word	0x0000c210


	//   ....[8]....
        /*0090*/ 	.word	0x0000f1a0


	//   ....[9]....
        /*0094*/ 	.word	0x0000f1d0


	//   ....[10]....
        /*0098*/ 	.word	0x0000f230


	//   ....[11]....
        /*009c*/ 	.word	0x0000f240


	//   ....[12]....
        /*00a0*/ 	.word	0x00010540


	//   ....[13]....
        /*00a4*/ 	.word	0x00010580


	//   ....[14]....
        /*00a8*/ 	.word	0x00010620


	//   ....[15]....
        /*00ac*/ 	.word	0x00010640


	//----- nvinfo : EIATTR_VRC_CTA_INIT_COUNT
	.align		4
.L_1772:
        /*00b0*/ 	.byte	0x02, 0x4a
	.zero		1
	.zero		1


	//----- nvinfo : EIATTR_EXIT_INSTR_OFFSETS
	.align		4
        /*00b4*/ 	.byte	0x04, 0x1c
        /*00b6*/ 	.short	(.L_1774 - .L_1773)


	//   ....[0]....
.L_1773:
        /*00b8*/ 	.word	0x00000340


	//   ....[1]....
        /*00bc*/ 	.word	0x000008a0


	//   ....[2]....
        /*00c0*/ 	.word	0x000008d0


	//   ....[3]....
        /*00c4*/ 	.word	0x00010da0


	//   ....[4]....
        /*00c8*/ 	.word	0x00010e60


	//----- nvinfo : EIATTR_CRS_STACK_SIZE
	.align		4
.L_1774:
        /*00cc*/ 	.byte	0x04, 0x1e
        /*00ce*/ 	.short	(.L_1776 - .L_1775)
.L_1775:
        /*00d0*/ 	.word	0x00000000


	//----- nvinfo : EIATTR_CBANK_PARAM_SIZE
	.align		4
.L_1776:
        /*00d4*/ 	.byte	0x03, 0x19
        /*00d6*/ 	.short	0x01d0


	//----- nvinfo : EIATTR_PARAM_CBANK
	.align		4
        /*00d8*/ 	.byte	0x04, 0x0a
        /*00da*/ 	.short	(.L_1778 - .L_1777)
	.align		4
.L_1777:
        /*00dc*/ 	.word	index@(.nv.constant0._ZN5flash24flash_fwd_splitkv_kernelI23Flash_fwd_kernel_traitsILi32ELi64ELi128ELi4ELb0ELb0EN7cutlass10bfloat16_tE19Flash_kernel_traitsILi32ELi64ELi128ELi4ES3_EELb1ELb0ELb0ELb0ELb1ELb1ELb0ELb1EEEvNS_16Flash_fwd_paramsE)
        /*00e0*/ 	.short	0x0380
        /*00e2*/ 	.short	0x01d0


	//----- nvinfo : EIATTR_SW_WAR
	.align		4
.L_1778:
        /*00e4*/ 	.byte	0x04, 0x36
        /*00e6*/ 	.short	(.L_1780 - .L_1779)
.L_1779:
        /*00e8*/ 	.word	0x00000008
.L_1780:


//--------------------- .nv.info._ZN5flash24flash_fwd_splitkv_kernelI23Flash_fwd_kernel_traitsILi32ELi64ELi128ELi4ELb0ELb0EN7cutlass10bfloat16_tE19Flash_kernel_traitsILi32ELi64ELi128ELi4ES3_EELb1ELb0ELb1ELb0ELb0ELb0ELb0ELb1EEEvNS_16Flash_fwd_paramsE --------------------------
	.section	.nv.info._ZN5flash24flash_fwd_splitkv_kernelI23Flash_fwd_kernel_traitsILi32ELi64ELi128ELi4ELb0ELb0EN7cutlass10bfloat16_tE19Flash_kernel_traitsILi32ELi64ELi128ELi4ES3_EELb1ELb0ELb1ELb0ELb0ELb0ELb0ELb1EEEvNS_16Flash_fwd_paramsE,"",@"SHT_CUDA_INFO"
	.sectionflags	@""
	.align	4


	//----- nvinfo : EIATTR_CUDA_API_VERSION
	.align		4
        /*0000*/ 	.byte	0x04, 0x37
        /*0002*/ 	.short	(.L_1782 - .L_1781)
.L_1781:
        /*0004*/ 	.word	0x00000082


	//----- nvinfo : EIATTR_KPARAM_INFO
	.align		4
.L_1782:
        /*0008*/ 	.byte	0x04, 0x17
        /*000a*/ 	.short	(.L_1784 - .L_1783)
.L_1783:
        /*000c*/ 	.word	0x00000000
        /*0010*/ 	.short	0x0000
        /*0012*/ 	.short	0x0000
        /*0014*/ 	.byte	0x00, 0xf0, 0x41, 0x07


	//----- nvinfo : EIATTR_SPARSE_MMA_MASK
	.align		4
.L_1784:
        /*0018*/ 	.byte	0x03, 0x50
        /*001a*/ 	.short	0x0000


	//----- nvinfo : EIATTR_MAXREG_COUNT
	.align		4
        /*001c*/ 	.byte	0x03, 0x1b
        /*001e*/ 	.short	0x00ff


	//----- nvinfo : EIATTR_NUM_BARRIERS
	.align		4
        /*0020*/ 	.byte	0x02, 0x4c
        /*0022*/ 	.byte	0x01
	.zero		1


	//----- nvinfo : EIATTR_MERCURY_ISA_VERSION
	.align		4
        /*0024*/ 	.byte	0x03, 0x5f
        /*0026*/ 	.short	0x0101


	//----- nvinfo : EIATTR_COOP_GROUP_MASK_REGIDS
	.align		4
        /*0028*/ 	.byte	0x04, 0x29
        /*002a*/ 	.short	(.L_1786 - .L_1785)


	//   ....[0]....
.L_1785:
        /*002c*/ 	.word	0xffffffff


	//   ....[1]....
        /*0030*/ 	.word	0xffffffff


	//   ....[2]....
        /*0034*/ 	.word	0xffffffff


	//   ....[3]....
        /*0038*/ 	.word	0xffffffff


	//   ....[4]....
        /*003c*/ 	.word	0xffffffff


	//   ....[5]....
        /*0040*/ 	.word	0xffffffff


	//   ....[6]....
        /*0044*/ 	.word	0xffffffff


	//   ....[7]....
        /*0048*/ 	.word	0xffffffff


	//   ....[8]....
        /*004c*/ 	.word	0xffffffff


	//   ....[9]....
        /*0050*/ 	.word	0xffffffff


	//   ....[10]....
        /*0054*/ 	.word	0xffffffff


	//   ....[11]....
        /*0058*/ 	.word	0xffffffff


	//   ....[12]....
        /*005c*/ 	.word	0xffffffff


	//   ....[13]....
        /*0060*/ 	.word	0xffffffff


	//   ....[14]....
        /*0064*/ 	.word	0xffffffff


	//   ....[15]....
        /*0068*/ 	.word	0xffffffff


	//----- nvinfo : EIATTR_COOP_GROUP_INSTR_OFFSETS
	.align		4
.L_1786:
        /*006c*/ 	.byte	0x04, 0x28
        /*006e*/ 	.short	(.L_1788 - .L_1787)


	//   ....[0]....
.L_1787:
        /*0070*/ 	.word	0x000091a0


	//   ....[1]....
        /*0074*/ 	.word	0x000091d0


	//   ....[2]....
        /*0078*/ 	.word	0x00009210


	//   ....[3]....
        /*007c*/ 	.word	0x00009220


	//   ....[4]....
        /*0080*/ 	.word	0x0000c790


	//   ....[5]....
        /*0084*/ 	.word	0x0000c7c0


	//   ....[6]....
        /*0088*/ 	.word	0x0000c7f0


	//   ....[7]....
        /*008c*/ 	.word	0x0000c800


	//   ....[8]....
        /*0090*/ 	.word	0x0000f950


	//   ....[9]....
        /*0094*/ 	.word	0x0000f980


	//   ....[10]....
        /*0098*/ 	.word	0x0000f9b0


	//   ....[11]....
        /*009c*/ 	.word	0x0000f9c0


	//   ....[12]....
        /*00a0*/ 	.word	0x00010d00


	//   ....[13]....
        /*00a4*/ 	.word	0x00010d40


	//   ....[14]....
        /*00a8*/ 	.word	0x00010df0


	//   ....[15]....
        /*00ac*/ 	.word	0x00010e10


	//----- nvinfo : EIATTR_VRC_CTA_INIT_COUNT
	.align		4
.L_1788:
        /*00b0*/ 	.byte	0x02, 0x4a
	.zero		1
	.zero		1


	//----- nvinfo : EIATTR_EXIT_INSTR_OFFSETS
	.align		4
        /*00b4*/ 	.byte	0x04, 0x1c
        /*00b6*/ 	.short	(.L_1790 - .L_1789)


	//   ....[0]....
.L_1789:
        /*00b8*/ 	.word	0x00000340


	//   ....[1]....
        /*00bc*/ 	.word	0x000008c0


	//   ....[2]....
        /*00c0*/ 	.word	0x000008f0


	//   ....[3]....
        /*00c4*/ 	.word	0x00011570


	//   ....[4]....
        /*00c8*/ 	.word	0x00011630


	//----- nvinfo : EIATTR_CRS_STACK_SIZE
	.align		4
.L_1790:
        /*00cc*/ 	.byte	0x04, 0x1e
        /*00ce*/ 	.short	(.L_1792 - .L_1791)
.L_1791:
        /*00d0*/ 	.word	0x00000000


	//----- nvinfo : EIATTR_CBANK_PARAM_SIZE
	.align		4
.L_1792:
        /*00d4*/ 	.byte	0x03, 0x19
        /*00d6*/ 	.short	0x01d0


	//----- nvinfo : EIATTR_PARAM_CBANK
	.align		4
        /*00d8*/ 	.byte	0x04, 0x0a
        /*00da*/ 	.short	(.L_1794 - .L_1793)
	.align		4
.L_1793:
        /*00dc*/ 	.word	index@(.nv.constant0._ZN5flash24flash_fwd_splitkv_kernelI23Flash_fwd_kernel_traitsILi32ELi64ELi128ELi4ELb0ELb0EN7cutlass10bfloat16_tE19Flash_kernel_traitsILi32ELi64ELi128ELi4ES3_EELb1ELb0ELb1ELb0ELb0ELb0ELb0ELb1EEEvNS_16Flash_fwd_paramsE)
        /*00e0*/ 	.short	0x0380
        /*00e2*/ 	.short	0x01d0


	//----- nvinfo : EIATTR_SW_WAR
	.align		4
.L_1794:
        /*00e4*/ 	.byte	0x04, 0x36
        /*00e6*/ 	.short	(.L_1796 - .L_1795)
.L_1795:
        /*00e8*/ 	.word	0x00000008
.L_1796:


//--------------------- .nv.info._ZN5flash24flash_fwd_splitkv_kernelI23Flash_fwd_kernel_traitsILi32ELi64ELi128ELi4ELb0ELb0EN7cutlass10bfloat16_tE19Flash_kernel_traitsILi32ELi64ELi128ELi4ES3_EELb1ELb0ELb1ELb0ELb0ELb1ELb0ELb1EEEvNS_16Flash_fwd_paramsE --------------------------
	.section	.nv.info._ZN5flash24flash_fwd_splitkv_kernelI23Flash_fwd_kernel_traitsILi32ELi64ELi128ELi4ELb0ELb0EN7cutlass10bfloat16_tE19Flash_kernel_traitsILi32ELi64ELi128ELi4ES3_EELb1ELb0ELb1ELb0ELb0ELb1ELb0ELb1EEEvNS_16Flash_fwd_paramsE,"",@"SHT_CUDA_INFO"
	.sectionflags	@""
	.align	4


	//----- nvinfo : EIATTR_CUDA_API_VERSION
	.align		4
        /*0000*/ 	.byte	0x04, 0x37
        /*0002*/ 	.short	(.L_1798 - .L_1797)
.L_1797:
        /*0004*/ 	.word	0x00000082


	//----- nvinfo : EIATTR_KPARAM_INFO
	.align		4
.L_1798:
        /*0008*/ 	.byte	0x04, 0x17
        /*000a*/ 	.short	(.L_1800 - .L_1799)
.L_1799:
        /*000c*/ 	.word	0x00000000
        /*0010*/ 	.short	0x0000
        /*0012*/ 	.short	0x0000
        /*0014*/ 	.byte	0x00, 0xf0, 0x41, 0x07


	//----- nvinfo : EIATTR_SPARSE_MMA_MASK
	.align		4
.L_1800:
        /*0018*/ 	.byte	0x03, 0x50
        /*001a*/ 	.short	0x0000


	//----- nvinfo : EIATTR_MAXREG_COUNT
	.align		4
        /*001c*/ 	.byte	0x03, 0x1b
        /*001e*/ 	.short	0x00ff


	//----- nvinfo : EIATTR_NUM_BARRIERS
	.align		4
        /*0020*/ 	.byte	0x02, 0x4c
        /*0022*/ 	.byte	0x01
	.zero		1


	//----- nvinfo : EIATTR_MERCURY_ISA_VERSION
	.align		4
        /*0024*/ 	.byte	0x03, 0x5f
        /*0026*/ 	.short	0x0101


	//----- nvinfo : EIATTR_COOP_GROUP_MASK_REGIDS
	.align		4
        /*0028*/ 	.byte	0x04, 0x29
        /*002a*/ 	.short	(.L_1802 - .L_1801)


	//   ....[0]....
.L_1801:
        /*002c*/ 	.word	0xffffffff


	//   ....[1]....
        /*0030*/ 	.word	0xffffffff


	//   ....[2]....
        /*0034*/ 	.word	0xffffffff


	//   ....[3]....
        /*0038*/ 	.word	0xffffffff


	//   ....[4]....
        /*003c*/ 	.word	0xffffffff


	//   ....[5]....
        /*0040*/ 	.word	0xffffffff


	//   ....[6]....
        /*0044*/ 	.word	0xffffffff


	//   ....[7]....
        /*0048*/ 	.word	0xffffffff


	//   ....[8]....
        /*004c*/ 	.word	0xffffffff


	//   ....[9]....
        /*0050*/ 	.word	0xffffffff


	//   ....[10]....
        /*0054*/ 	.word	0xffffffff


	//   ....[11]....
        /*0058*/ 	.word	0xffffffff


	//   ....[12]....
        /*005c*/ 	.word	0xffffffff


	//   ....[13]....
        /*0060*/ 	.word	0xffffffff


	//   ....[14]....
        /*0064*/ 	.word	0xffffffff


	//   ....[15]....
        /*0068*/ 	.word	0xffffffff


	//----- nvinfo : EIATTR_COOP_GROUP_INSTR_OFFSETS
	.align		4
.L_1802:
        /*006c*/ 	.byte	0x04, 0x28
        /*006e*/ 	.short	(.L_1804 - .L_1803)


	//   ....[0]....
.L_1803:
        /*0070*/ 	.word	0x00009950


	//   ....[1]....
        /*0074*/ 	.word	0x00009980


	//   ....[2]....
        /*0078*/ 	.word	0x000099d0


	//   ....[3]....
        /*007c*/ 	.word	0x000099e0


	//   ....[4]....
        /*0080*/ 	.word	0x0000d740


	//   ....[5]....
        /*0084*/ 	.word	0x0000d760


	//   ....[6]....
        /*0088*/ 	.word	0x0000d7a0


	//   ....[7]....
        /*008c*/ 	.word	0x0000d7b0


	//   ....[8]....
        /*0090*/ 	.word	0x00011100


	//   ....[9]....
        /*0094*/ 	.word	0x00011110


	//   ....[10]....
        /*0098*/ 	.word	0x00011140


	//   ....[11]....
        /*009c*/ 	.word	0x00011150


	//   ....[12]....
        /*00a0*/ 	.word	0x00012490


	//   ....[13]....
        /*00a4*/ 	.word	0x000124d0


	//   ....[14]....
        /*00a8*/ 	.word	0x000125e0


	//   ....[15]....
        /*00ac*/ 	.word	0x000125f0


	//----- nvinfo : EIATTR_VRC_CTA_INIT_COUNT
	.align		4
.L_1804:
        /*00b0*/ 	.byte	0x02, 0x4a
	.zero		1
	.zero		1


	//----- nvinfo : EIATTR_EXIT_INSTR_OFFSETS
	.align		4
        /*00b4*/ 	.byte	0x04, 0x1c
        /*00b6*/ 	.short	(.L_1806 - .L_1805)


	//   ....[0]....
.L_1805:
        /*00b8*/ 	.word	0x00000340


	//   ....[1]....
        /*00bc*/ 	.word	0x000008c0


	//   ....[2]....
        /*00c0*/ 	.word	0x000008f0


	//   ....[3]....
        /*00c4*/ 	.word	0x00012d00


	//   ....[4]....
        /*00c8*/ 	.word	0x00012dc0


	//----- nvinfo : EIATTR_CRS_STACK_SIZE
	.align		4
.L_1806:
        /*00cc*/ 	.byte	0x04, 0x1e
        /*00ce*/ 	.short	(.L_1808 - .L_1807)
.L_1807:
        /*00d0*/ 	.word	0x00000000


	//----- nvinfo : EIATTR_CBANK_PARAM_SIZE
	.align		4
.L_1808:
        /*00d4*/ 	.byte	0x03, 0x19
        /*00d6*/ 	.short	0x01d0


	//----- nvinfo : EIATTR_PARAM_CBANK
	.align		4
        /*00d8*/ 	.byte	0x04, 0x0a
        /*00da*/ 	.short	(.L_1810 - .L_1809)
	.align		4
.L_1809:
        /*00dc*/ 	.word	index@(.nv.constant0._ZN5flash24flash_fwd_splitkv_kernelI23Flash_fwd_kernel_traitsILi32ELi64ELi128ELi4ELb0ELb0EN7cutlass10bfloat16_tE19Flash_kernel_traitsILi32ELi64ELi128ELi4ES3_EELb1ELb0ELb1ELb0ELb0ELb1ELb0ELb1EEEvNS_16Flash_fwd_paramsE)
        /*00e0*/ 	.short	0x0380
        /*00e2*/ 	.short	0x01d0


	//----- nvinfo : EIATTR_SW_WAR
	.align		4
.L_1810:
        /*00e4*/ 	.byte	0x04, 0x36
        /*00e6*/ 	.short	(.L_1812 - .L_1811)
.L_1811:
        /*00e8*/ 	.word	0x00000008
.L_1812:


//--------------------- .nv.info._ZN5flash24flash_fwd_splitkv_kernelI23Flash_fwd_kernel_traitsILi32ELi64ELi128ELi4ELb0ELb0EN7cutlass10bfloat16_tE19Flash_kernel_traitsILi32ELi64ELi128ELi4ES3_EELb1ELb0ELb0ELb0ELb1ELb0ELb1ELb0EEEvNS_16Flash_fwd_paramsE --------------------------
	.section	.nv.info._ZN5flash24flash_fwd_splitkv_kernelI23Flash_fwd_kernel_traitsILi32ELi64ELi128ELi4ELb0ELb0EN7cutlass10bfloat16_tE19Flash_kernel_traitsILi32ELi64ELi128ELi4ES3_EELb1ELb0ELb0ELb0ELb1ELb0ELb1ELb0EEEvNS_16Flash_fwd_paramsE,"",@"SHT_CUDA_INFO"
	.sectionflags	@""
	.align	4


	//----- nvinfo : EIATTR_CUDA_API_VERSION
	.align		4
        /*0000*/ 	.byte	0x04, 0x37
        /*0002*/ 	.short	(.L_1814 - .L_1813)
.L_1813:
        /*0004*/ 	.word	0x00000082


	//----- nvinfo : EIATTR_KPARAM_INFO
	.align		4
.L_1814:
        /*0008*/ 	.byte	0x04, 0x17
        /*000a*/ 	.short	(.L_1816 - .L_1815)
.L_1815:
        /*000c*/ 	.word	0x00000000
        /*0010*/ 	.short	0x0000
        /*0012*/ 	.short	0x0000
        /*0014*/ 	.byte	0x00, 0xf0, 0x41, 0x07


	//----- nvinfo : EIATTR_SPARSE_MMA_MASK
	.align		4
.L_1816:
        /*0018*/ 	.byte	0x03, 0x50
        /*001a*/ 	.short	0x0000


	//----- nvinfo : EIATTR_MAXREG_COUNT
	.align		4
        /*001c*/ 	.byte	0x03, 0x1b
        /*001e*/ 	.short	0x00ff


	//----- nvinfo : EIATTR_NUM_BARRIERS
	.align		4
        /*0020*/ 	.byte	0x02, 0x4c
        /*0022*/ 	.byte	0x01
	.zero		1


	//----- nvinfo : EIATTR_MERCURY_ISA_VERSION
	.align		4
        /*0024*/ 	.byte	0x03, 0x5f
        /*0026*/ 	.short	0x0101


	//----- nvinfo : EIATTR_COOP_GROUP_MASK_REGIDS
	.align		4
        /*0028*/ 	.byte	0x04, 0x29
        /*002a*/ 	.short	(.L_1818 - .L_1817)


	//   ....[0]....
.L_1817:
        /*002c*/ 	.word	0xffffffff


	//   ....[1]....
        /*0030*/ 	.word	0xffffffff


	//   ....[2]....
        /*0034*/ 	.word	0xffffffff


	//   ....[3]....
        /*0038*/ 	.word	0xffffffff


	//   ....[4]....
        /*003c*/ 	.word	0xffffffff


	//   ....[5]....
        /*0040*/ 	.word	0xffffffff


	//   ....[6]....
        /*0044*/ 	.word	0xffffffff


	//   ....[7]....
        /*0048*/ 	.word	0xffffffff


	//   ....[8]....
        /*004c*/ 	.word	0xffffffff


	//   ....[9]....
        /*0050*/ 	.word	0xffffffff


	//   ....[10]....
        /*0054*/ 	.word	0xffffffff


	//   ....[11]....
        /*0058*/ 	.word	0xffffffff


	//   ....[12]....
        /*005c*/ 	.word	0xffffffff


	//   ....[13]....
        /*0060*/ 	.word	0xffffffff


	//   ....[14]....
        /*0064*/ 	.word	0xffffffff


	//   ....[15]....
        /*0068*/ 	.word	0xffffffff


	//----- nvinfo : EIATTR_COOP_GROUP_INSTR_OFFSETS
	.align		4
.L_1818:
        /*006c*/ 	.byte	0x04, 0x28
        /*006e*/ 	.short	(.L_1820 - .L_1819)


	//   ....[0]....
.L_1819:
        /*0070*/ 	.word	0x000035f0


	//   ....[1]....
        /*0074*/ 	.word	0x00003680


	//   ....[2]....
        /*0078*/ 	.word	0x000036a0


	//   ....[3]....
        /*007c*/ 	.word	0x000036c0


	//   ....[4]....
        /*0080*/ 	.word	0x00006360


	//   ....[5]....
        /*0084*/ 	.word	0x00006370


	//   ....[6]....
        /*0088*/ 	.word	0x000063a0


	//   ....[7]....
        /*008c*/ 	.word	0x000063b0


	//   ....[8]....
        /*0090*/ 	.word	0x00008a40


	//   ....[9]....
        /*0094*/ 	.word	0x00008a50


	//   ....[10]....
        /*0098*/ 	.word	0x00008a80


	//   ....[11]....
        /*009c*/ 	.word	0x00008a90


	//   ....[12]....
        /*00a0*/ 	.word	0x00009de0


	//   ....[13]....
        /*00a4*/ 	.word	0x00009e20


	//   ....[14]....
        /*00a8*/ 	.word	0x00009f30


	//   ....[15]....
        /*00ac*/ 	.word	0x00009f50


	//----- nvinfo : EIATTR_VRC_CTA_INIT_COUNT
	.align		4
.L_1820:
        /*00b0*/ 	.byte	0x02, 0x4a
	.zero		1
	.zero		1


	//----- nvinfo : EIATTR_EXIT_INSTR_OFFSETS
	.align		4
        /*00b4*/ 	.byte	0x04, 0x1c
        /*00b6*/ 	.short	(.L_1822 - .L_1821)


	//   ....[0]....
.L_1821:
        /*00b8*/ 	.word	0x00000440


	//   ....[1]....
        /*00bc*/ 	.word	0x00000a70


	//   ....[2]....
        /*00c0*/ 	.word	0x00000aa0


	//   ....[3]....
        /*00c4*/ 	.word	0x0000a560


	//   ....[4]....
        /*00c8*/ 	.word	0x0000a580


	//----- nvinfo : EIATTR_CRS_STACK_SIZE
	.align		4
.L_1822:
        /*00cc*/ 	.byte	0x04, 0x1e
        /*00ce*/ 	.short	(.L_1824 - .L_1823)
.L_1823:
        /*00d0*/ 	.word	0x00000000


	//----- nvinfo : EIATTR_CBANK_PARAM_SIZE
	.align		4
.L_1824:
        /*00d4*/ 	.byte	0x03, 0x19
        /*00d6*/ 	.short	0x01d0


	//----- nvinfo : EIATTR_PARAM_CBANK
	.align		4
        /*00d8*/ 	.byte	0x04, 0x0a
        /*00da*/ 	.short	(.L_1826 - .L_1825)
	.align		4
.L_1825:
        /*00dc*/ 	.word	index@(.nv.constant0._ZN5flash24flash_fwd_splitkv_kernelI23Flash_fwd_kernel_traitsILi32ELi64ELi128ELi4ELb0ELb0EN7cutlass10bfloat16_tE19Flash_kernel_traitsILi32ELi64ELi128ELi4ES3_EELb1ELb0ELb0ELb0ELb1ELb0ELb1ELb0EEEvNS_16Flash_fwd_paramsE)
        /*00e0*/ 	.short	0x0380
        /*00e2*/ 	.short	0x01d0


	//----- nvinfo : EIATTR_SW_WAR
	.align		4
.L_1826:
        /*00e4*/ 	.byte	0x04, 0x36
        /*00e6*/ 	.short	(.L_1828 - .L_1827)
.L_1827:
        /*00e8*/ 	.word	0x00000008
.L_1828:


//--------------------- .nv.info._ZN5flash24flash_fwd_splitkv_kernelI23Flash_fwd_kernel_traitsILi32ELi64ELi128ELi4ELb0ELb0EN7cutlass10bfloat16_tE19Flash_kernel_traitsILi32ELi64ELi128ELi4ES3_EELb1ELb0ELb0ELb0ELb1ELb1ELb1ELb0EEEvNS_16Flash_fwd_paramsE --------------------------
	.section	.nv.info._ZN5flash24flash_fwd_splitkv_kernelI23Flash_fwd_kernel_traitsILi32ELi64ELi128ELi4ELb0ELb0EN7cutlass10bfloat16_tE19Flash_kernel_traitsILi32ELi64ELi128ELi4ES3_EELb1ELb0ELb0ELb0ELb1ELb1ELb1ELb0EEEvNS_16Flash_fwd_paramsE,"",@"SHT_CUDA_INFO"
	.sectionflags	@""
	.align	4


	//----- nvinfo : EIATTR_CUDA_API_VERSION
	.align		4
        /*0000*/ 	.byte	0x04, 0x37
        /*0002*/ 	.short	(.L_1830 - .L_1829)
.L_1829:
        /*0004*/ 	.word	0x00000082


	//----- nvinfo : EIATTR_KPARAM_INFO
	.align		4
.L_1830:
        /*0008*/ 	.byte	0x04, 0x17
        /*000a*/ 	.short	(.L_1832 - .L_1831)
.L_1831:
        /*000c*/ 	.word	0x00000000
        /*0010*/ 	.short	0x0000
        /*0012*/ 	.short	0x0000
        /*0014*/ 	.byte	0x00, 0xf0, 0x41, 0x07


	//----- nvinfo : EIATTR_SPARSE_MMA_MASK
	.align		4
.L_1832:
        /*0018*/ 	.byte	0x03, 0x50
        /*001a*/ 	.short	0x0000


	//----- nvinfo : EIATTR_MAXREG_COUNT
	.align		4
        /*001c*/ 	.byte	0x03, 0x1b
        /*001e*/ 	.short	0x00ff


	//----- nvinfo : EIATTR_NUM_BARRIERS
	.align		4
        /*0020*/ 	.byte	0x02, 0x4c
        /*0022*/ 	.byte	0x01
	.zero		1


	//----- nvinfo : EIATTR_MERCURY_ISA_VERSION
	.align		4
        /*0024*/ 	.byte	0x03, 0x5f
        /*0026*/ 	.short	0x0101


	//----- nvinfo : EIATTR_COOP_GROUP_MASK_REGIDS
	.align		4
        /*0028*/ 	.byte	0x04, 0x29
        /*002a*/ 	.short	(.L_1834 - .L_1833)


	//   ....[0]....
.L_1833:
        /*002c*/ 	.word	0xffffffff


	//   ....[1]....
        /*0030*/ 	.word	0xffffffff


	//   ....[2]....
        /*0034*/ 	.word	0xffffffff


	//   ....[3]....
        /*0038*/ 	.word	0xffffffff


	//   ....[4]....
        /*003c*/ 	.word	0xffffffff


	//   ....[5]....
        /*0040*/ 	.word	0xffffffff


	//   ....[6]....
        /*0044*/ 	.word	0xffffffff


	//   ....[7]....
        /*0048*/ 	.word	0xffffffff


	//   ....[8]....
        /*004c*/ 	.word	0xffffffff


	//   ....[9]....
        /*0050*/ 	.word	0xffffffff


	//   ....[10]....
        /*0054*/ 	.word	0xffffffff


	//   ....[11]....
        /*0058*/ 	.word	0xffffffff


	//   ....[12]....
        /*005c*/ 	.word	0xffffffff


	//   ....[13]....
        /*0060*/ 	.word	0xffffffff


	//   ....[14]....
        /*0064*/ 	.word	0xffffffff


	//   ....[15]....
        /*0068*/ 	.word	0xffffffff


	//----- nvinfo : EIATTR_COOP_GROUP_INSTR_OFFSETS
	.align		4
.L_1834:
        /*006c*/ 	.byte	0x04, 0x28
        /*006e*/ 	.short	(.L_1836 - .L_1835)


	//   ....[0]....
.L_1835:
        /*0070*/ 	.word	0x00003f50


	//   ....[1]....
        /*0074*/ 	.word	0x00003fe0


	//   ....[2]....
        /*0078*/ 	.word	0x00004000


	//   ....[3]....
        /*007c*/ 	.word	0x00004030


	//   ....[4]....
        /*0080*/ 	.word	0x00007500


	//   ....[5]....
        /*0084*/ 	.word	0x00007510


	//   ....[6]....
        /*0088*/ 	.word	0x00007540


	//   ....[7]....
        /*008c*/ 	.word	0x00007550


	//   ....[8]....
        /*0090*/ 	.word	0x0000a440


	//   ....[9]....
        /*0094*/ 	.word	0x0000a470


	//   ....[10]....
        /*0098*/ 	.word	0x0000a4c0


	//   ....[11]....
        /*009c*/ 	.word	0x0000a4d0


	//   ....[12]....
        /*00a0*/ 	.word	0x0000b7d0


	//   ....[13]....
        /*00a4*/ 	.word	0x0000b810


	//   ....[14]....
        /*00a8*/ 	.word	0x0000b920


	//   ....[15]....
        /*00ac*/ 	.word	0x0000b940


	//----- nvinfo : EIATTR_VRC_CTA_INIT_COUNT
	.align		4
.L_1836:
        /*00b0*/ 	.byte	0x02, 0x4a
	.zero		1
	.zero		1


	//----- nvinfo : EIATTR_EXIT_INSTR_OFFSETS
	.align		4
        /*00b4*/ 	.byte	0x04, 0x1c
        /*00b6*/ 	.short	(.L_1838 - .L_1837)


	//   ....[0]....
.L_1837:
        /*00b8*/ 	.word	0x00000440


	//   ....[1]....
        /*00bc*/ 	.word	0x00000a70


	//   ....[2]....
        /*00c0*/ 	.word	0x00000aa0


	//   ....[3]....
        /*00c4*/ 	.word	0x0000bf50


	//   ....[4]....
        /*00c8*/ 	.word	0x0000bf70


	//----- nvinfo : EIATTR_CRS_STACK_SIZE
	.align		4
.L_1838:
        /*00cc*/ 	.byte	0x04, 0x1e
        /*00ce*/ 	.short	(.L_1840 - .L_1839)
.L_1839:
        /*00d0*/ 	.word	0x00000000


	//----- nvinfo : EIATTR_CBANK_PARAM_SIZE
	.align		4
.L_1840:
        /*00d4*/ 	.byte	0x03, 0x19
        /*00d6*/ 	.short	0x01d0


	//----- nvinfo : EIATTR_PARAM_CBANK
	.align		4
        /*00d8*/ 	.byte	0x04, 0x0a
        /*00da*/ 	.short	(.L_1842 - .L_1841)
	.align		4
.L_1841:
        /*00dc*/ 	.word	index@(.nv.constant0._ZN5flash24flash_fwd_splitkv_kernelI23Flash_fwd_kernel_traitsILi32ELi64ELi128ELi4ELb0ELb0EN7cutlass10bfloat16_tE19Flash_kernel_traitsILi32ELi64ELi128ELi4ES3_EELb1ELb0ELb0ELb0ELb1ELb1ELb1ELb0EEEvNS_16Flash_fwd_paramsE)
        /*00e0*/ 	.short	0x0380
        /*00e2*/ 	.short	0x01d0


	//----- nvinfo : EIATTR_SW_WAR
	.align		4
.L_1842:
        /*00e4*/ 	.byte	0x04, 0x36
        /*00e6*/ 	.short	(.L_1844 - .L_1843)
.L_1843:
        /*00e8*/ 	.word	0x00000008
.L_1844:


//--------------------- .nv.info._ZN5flash24flash_fwd_splitkv_kernelI23Flash_fwd_kernel_traitsILi32ELi64ELi128ELi4ELb0ELb0EN7cutlass10bfloat16_tE19Flash_kernel_traitsILi32ELi64ELi128ELi4ES3_EELb1ELb0ELb1ELb0ELb0ELb0ELb1ELb0EEEvNS_16Flash_fwd_paramsE --------------------------
	.section	.nv.info._ZN5flash24flash_fwd_splitkv_kernelI23Flash_fwd_kernel_traitsILi32ELi64ELi128ELi4ELb0ELb0EN7cutlass10bfloat16_tE19Flash_kernel_traitsILi32ELi64ELi128ELi4ES3_EELb1ELb0ELb1ELb0ELb0ELb0ELb1ELb0EEEvNS_16Flash_fwd_paramsE,"",@"SHT_CUDA_INFO"
	.sectionflags	@""
	.align	4


	//----- nvinfo : EIATTR_CUDA_API_VERSION
	.align		4
        /*0000*/ 	.byte	0x04, 0x37
        /*0002*/ 	.short	(.L_1846 - .L_1845)
.L_1845:
        /*0004*/ 	.word	0x00000082


	//----- nvinfo : EIATTR_KPARAM_INFO
	.align		4
.L_1846:
        /*0008*/ 	.byte	0x04, 0x17
        /*000a*/ 	.short	(.L_1848 - .L_1847)
.L_1847:
        /*000c*/ 	.word	0x00000000
        /*0010*/ 	.short	0x0000
        /*0012*/ 	.short	0x0000
        /*0014*/ 	.byte	0x00, 0xf0, 0x41, 0x07


	//----- nvinfo : EIATTR_SPARSE_MMA_MASK
	.align		4
.L_1848:
        /*0018*/ 	.byte	0x03, 0x50
        /*001a*/ 	.short	0x0000


	//----- nvinfo : EIATTR_MAXREG_COUNT
	.align		4
        /*001c*/ 	.byte	0x03, 0x1b
        /*001e*/ 	.short	0x00ff


	//----- nvinfo : EIATTR_NUM_BARRIERS
	.align		4
        /*0020*/ 	.byte	0x02, 0x4c
        /*0022*/ 	.byte	0x01
	.zero		1


	//----- nvinfo : EIATTR_MERCURY_ISA_VERSION
	.align		4
        /*0024*/ 	.byte	0x03, 0x5f
        /*0026*/ 	.short	0x0101


	//----- nvinfo : EIATTR_COOP_GROUP_MASK_REGIDS
	.align		4
        /*0028*/ 	.byte	0x04, 0x29
        /*002a*/ 	.short	(.L_1850 - .L_1849)


	//   ....[0]....
.L_1849:
        /*002c*/ 	.word	0xffffffff


	//   ....[1]....
        /*0030*/ 	.word	0xffffffff


	//   ....[2]....
        /*0034*/ 	.word	0xffffffff


	//   ....[3]....
        /*0038*/ 	.word	0xffffffff


	//   ....[4]....
        /*003c*/ 	.word	0xffffffff


	//   ....[5]....
        /*0040*/ 	.word	0xffffffff


	//   ....[6]....
        /*0044*/ 	.word	0xffffffff


	//   ....[7]....
        /*0048*/ 	.word	0xffffffff


	//   ....[8]....
        /*004c*/ 	.word	0xffffffff


	//   ....[9]....
        /*0050*/ 	.word	0xffffffff


	//   ....[10]....
        /*0054*/ 	.word	0xffffffff


	//   ....[11]....
        /*0058*/ 	.word	0xffffffff


	//   ....[12]....
        /*005c*/ 	.word	0xffffffff


	//   ....[13]....
        /*0060*/ 	.word	0xffffffff


	//   ....[14]....
        /*0064*/ 	.word	0xffffffff


	//   ....[15]....
        /*0068*/ 	.word	0xffffffff


	//----- nvinfo : EIATTR_COOP_GROUP_INSTR_OFFSETS
	.align		4
.L_1850:
        /*006c*/ 	.byte	0x04, 0x28
        /*006e*/ 	.short	(.L_1852 - .L_1851)


	//   ....[0]....
.L_1851:
        /*0070*/ 	.word	0x00004460


	//   ....[1]....
        /*0074*/ 	.word	0x00004470


	//   ....[2]....
        /*0078*/ 	.word	0x000044b0


	//   ....[3]....
        /*007c*/ 	.word	0x000044e0


	//   ....[4]....
        /*0080*/ 	.word	0x00007a60


	//   ....[5]....
        /*0084*/ 	.word	0x00007a90


	//   ....[6]....
        /*0088*/ 	.word	0x00007ad0


	//   ....[7]....
        /*008c*/ 	.word	0x00007ae0


	//   ....[8]....
        /*0090*/ 	.word	0x0000abe0


	//   ....[9]....
        /*0094*/ 	.word	0x0000ac00


	//   ....[10]....
        /*0098*/ 	.word	0x0000ac30


	//   ....[11]....
        /*009c*/ 	.word	0x0000ac40


	//   ....[12]....
        /*00a0*/ 	.word	0x0000bf90


	//   ....[13]....
        /*00a4*/ 	.word	0x0000bfd0


	//   ....[14]....
        /*00a8*/ 	.word	0x0000c0e0


	//   ....[15]....
        /*00ac*/ 	.word	0x0000c100


	//----- nvinfo : EIATTR_VRC_CTA_INIT_COUNT
	.align		4
.L_1852:
        /*00b0*/ 	.byte	0x02, 0x4a
	.zero		1
	.zero		1


	//----- nvinfo : EIATTR_EXIT_INSTR_OFFSETS
	.align		4
        /*00b4*/ 	.byte	0x04, 0x1c
        /*00b6*/ 	.short	(.L_1854 - .L_1853)


	//   ....[0]....
.L_1853:
        /*00b8*/ 	.word	0x00000440


	//   ....[1]....
        /*00bc*/ 	.word	0x00000ac0


	//   ....[2]....
        /*00c0*/ 	.word	0x00000af0


	//   ....[3]....
        /*00c4*/ 	.word	0x0000c750


	//   ....[4]....
        /*00c8*/ 	.word	0x0000c770


	//----- nvinfo : EIATTR_CRS_STACK_SIZE
	.align		4
.L_1854:
        /*00cc*/ 	.byte	0x04, 0x1e
        /*00ce*/ 	.short	(.L_1856 - .L_1855)
.L_1855:
        /*00d0*/ 	.word	0x00000000


	//----- nvinfo : EIATTR_CBANK_PARAM_SIZE
	.align		4
.L_1856:
        /*00d4*/ 	.byte	0x03, 0x19
        /*00d6*/ 	.short	0x01d0


	//----- nvinfo : EIATTR_PARAM_CBANK
	.align		4
        /*00d8*/ 	.byte	0x04, 0x0a
        /*00da*/ 	.short	(.L_1858 - .L_1857)
	.align		4
.L_1857:
        /*00dc*/ 	.word	index@(.nv.constant0._ZN5flash24flash_fwd_splitkv_kernelI23Flash_fwd_kernel_traitsILi32ELi64ELi128ELi4ELb0ELb0EN7cutlass10bfloat16_tE19Flash_kernel_traitsILi32ELi64ELi128ELi4ES3_EELb1ELb0ELb1ELb0ELb0ELb0ELb1ELb0EEEvNS_16Flash_fwd_paramsE)
        /*00e0*/ 	.short	0x0380
        /*00e2*/ 	.short	0x01d0


	//----- nvinfo : EIATTR_SW_WAR
	.align		4
.L_1858:
        /*00e4*/ 	.byte	0x04, 0x36
        /*00e6*/ 	.short	(.L_1860 - .L_1859)
.L_1859:
        /*00e8*/ 	.word	0x00000008
.L_1860:


//--------------------- .nv.info._ZN5flash24flash_fwd_splitkv_kernelI23Flash_fwd_kernel_traitsILi32ELi64ELi128ELi4ELb0ELb0EN7cutlass10bfloat16_tE19Flash_kernel_traitsILi32ELi64ELi128ELi4ES3_EELb1ELb0ELb1ELb0ELb0ELb1ELb1ELb0EEEvNS_16Flash_fwd_paramsE --------------------------
	.section	.nv.info._ZN5flash24flash_fwd_splitkv_kernelI23Flash_fwd_kernel_traitsILi32ELi64ELi128ELi4ELb0ELb0EN7cutlass10bfloat16_tE19Flash_kernel_traitsILi32ELi64ELi128ELi4ES3_EELb1ELb0ELb1ELb0ELb0ELb1ELb1ELb0EEEvNS_16Flash_fwd_paramsE,"",@"SHT_CUDA_INFO"
	.sectionflags	@""
	.align	4


	//----- nvinfo : EIATTR_CUDA_API_VERSION
	.align		4
        /*0000*/ 	.byte	0x04, 0x37
        /*0002*/ 	.short	(.L_1862 - .L_1861)
.L_1861:
        /*0004*/ 	.word	0x00000082


	//----- nvinfo : EIATTR_KPARAM_INFO
	.align		4
.L_1862:
        /*0008*/ 	.byte	0x04, 0x17
        /*000a*/ 	.short	(.L_1864 - .L_1863)
.L_1863:
        /*000c*/ 	.word	0x00000000
        /*0010*/ 	.short	0x0000
        /*0012*/ 	.short	0x0000
        /*0014*/ 	.byte	0x00, 0xf0, 0x41, 0x07


	//----- nvinfo : EIATTR_SPARSE_MMA_MASK
	.align		4
.L_1864:
        /*0018*/ 	.byte	0x03, 0x50
        /*001a*/ 	.short	0x0000


	//----- nvinfo : EIATTR_MAXREG_COUNT
	.align		4
        /*001c*/ 	.byte	0x03, 0x1b
        /*001e*/ 	.short	0x00ff


	//----- nvinfo : EIATTR_NUM_BARRIERS
	.align		4
        /*0020*/ 	.byte	0x02, 0x4c
        /*0022*/ 	.byte	0x01
	.zero		1


	//----- nvinfo : EIATTR_MERCURY_ISA_VERSION
	.align		4
        /*0024*/ 	.byte	0x03, 0x5f
        /*0026*/ 	.short	0x0101


	//----- nvinfo : EIATTR_COOP_GROUP_MASK_REGIDS
	.align		4
        /*0028*/ 	.byte	0x04, 0x29
        /*002a*/ 	.short	(.L_1866 - .L_1865)


	//   ....[0]....
.L_1865:
        /*002c*/ 	.word	0xffffffff


	//   ....[1]....
        /*0030*/ 	.word	0xffffffff


	//   ....[2]....
        /*0034*/ 	.word	0xffffffff


	//   ....[3]....
        /*0038*/ 	.word	0xffffffff


	//   ....[4]....
        /*003c*/ 	.word	0xffffffff


	//   ....[5]....
        /*0040*/ 	.word	0xffffffff


	//   ....[6]....
        /*0044*/ 	.word	0xffffffff


	//   ....[7]....
        /*0048*/ 	.word	0xffffffff


	//   ....[8]....
        /*004c*/ 	.word	0xffffffff


	//   ....[9]....
        /*0050*/ 	.word	0xffffffff


	//   ....[10]....
        /*0054*/ 	.word	0xffffffff


	//   ....[11]....
        /*0058*/ 	.word	0xffffffff


	//   ....[12]....
        /*005c*/ 	.word	0xffffffff


	//   ....[13]....
        /*0060*/ 	.word	0xffffffff


	//   ....[14]....
        /*0064*/ 	.word	0xffffffff


	//   ....[15]....
        /*0068*/ 	.word	0xffffffff


	//----- nvinfo : EIATTR_COOP_GROUP_INSTR_OFFSETS
	.align		4
.L_1866:
        /*006c*/ 	.byte	0x04, 0x28
        /*006e*/ 	.short	(.L_1868 - .L_1867)


	//   ....[0]....
.L_1867:
        /*0070*/ 	.word	0x00004ce0


	//   ....[1]....
        /*0074*/ 	.word	0x00004d00


	//   ....[2]....
        /*0078*/ 	.word	0x00004d60


	//   ....[3]....
        /*007c*/ 	.word	0x00004d70


	//   ....[4]....
        /*0080*/ 	.word	0x00008b20


	//   ....[5]....
        /*0084*/ 	.word	0x00008b50


	//   ....[6]....
        /*0088*/ 	.word	0x00008b90


	//   ....[7]....
        /*008c*/ 	.word	0x00008ba0


	//   ....[8]....
        /*0090*/ 	.word	0x0000c490


	//   ....[9]....
        /*0094*/ 	.word	0x0000c4d0


	//   ....[10]....
        /*0098*/ 	.word	0x0000c4f0


	//   ....[11]....
        /*009c*/ 	.word	0x0000c510


	//   ....[12]....
        /*00a0*/ 	.word	0x0000d860


	//   ....[13]....
        /*00a4*/ 	.word	0x0000d8a0


	//   ....[14]....
        /*00a8*/ 	.word	0x0000d980


	//   ....[15]....
        /*00ac*/ 	.word	0x0000d9a0


	//----- nvinfo : EIATTR_VRC_CTA_INIT_COUNT
	.align		4
.L_1868:
        /*00b0*/ 	.byte	0x02, 0x4a
	.zero		1
	.zero		1


	//----- nvinfo : EIATTR_EXIT_INSTR_OFFSETS
	.align		4
        /*00b4*/ 	.byte	0x04, 0x1c
        /*00b6*/ 	.short	(.L_1870 - .L_1869)


	//   ....[0]....
.L_1869:
        /*00b8*/ 	.word	0x00000440


	//   ....[1]....
        /*00bc*/ 	.word	0x00000ac0


	//   ....[2]....
        /*00c0*/ 	.word	0x00000af0


	//   ....[3]....
        /*00c4*/ 	.word	0x0000e020


	//   ....[4]....
        /*00c8*/ 	.word	0x0000e040


	//----- nvinfo : EIATTR_CRS_STACK_SIZE
	.align		4
.L_1870:
        /*00cc*/ 	.byte	0x04, 0x1e
        /*00ce*/ 	.short	(.L_1872 - .L_1871)
.L_1871:
        /*00d0*/ 	.word	0x00000000


	//----- nvinfo : EIATTR_CBANK_PARAM_SIZE
	.align		4
.L_1872:
        /*00d4*/ 	.byte	0x03, 0x19
        /*00d6*/ 	.short	0x01d0


	//----- nvinfo : EIATTR_PARAM_CBANK
	.align		4
        /*00d8*/ 	.byte	0x04, 0x0a
        /*00da*/ 	.short	(.L_1874 - .L_1873)
	.align		4
.L_1873:
        /*00dc*/ 	.word	index@(.nv.constant0._ZN5flash24flash_fwd_splitkv_kernelI23Flash_fwd_kernel_traitsILi32ELi64ELi128ELi4ELb0ELb0EN7cutlass10bfloat16_tE19Flash_kernel_traitsILi32ELi64ELi128ELi4ES3_EELb1ELb0ELb1ELb0ELb0ELb1ELb1ELb0EEEvNS_16Flash_fwd_paramsE)
        /*00e0*/ 	.short	0x0380
        /*00e2*/ 	.short	0x01d0


	//----- nvinfo : EIATTR_SW_WAR
	.align		4
.L_1874:
        /*00e4*/ 	.byte	0x04, 0x36
        /*00e6*/ 	.short	(.L_1876 - .L_1875)
.L_1875:
        /*00e8*/ 	.word	0x00000008
.L_1876:


//--------------------- .nv.info._ZN5flash24flash_fwd_splitkv_kernelI23Flash_fwd_kernel_traitsILi32ELi64ELi128ELi4ELb0ELb0EN7cutlass10bfloat16_tE19Flash_kernel_traitsILi32ELi64ELi128ELi4ES3_EELb1ELb0ELb0ELb0ELb1ELb0ELb1ELb1EEEvNS_16Flash_fwd_paramsE --------------------------
	.section	.nv.info._ZN5flash24flash_fwd_splitkv_kernelI23Flash_fwd_kernel_traitsILi32ELi64ELi128ELi4ELb0ELb0EN7cutlass10bfloat16_tE19Flash_kernel_traitsILi32ELi64ELi128ELi4ES3_EELb1ELb0ELb0ELb0ELb1ELb0ELb1ELb1EEEvNS_16Flash_fwd_paramsE,"",@"SHT_CUDA_INFO"
	.sectionflags	@""
	.align	4


	//----- nvinfo : EIATTR_CUDA_API_VERSION
	.align		4
        /*0000*/ 	.byte	0x04, 0x37
        /*0002*/ 	.short	(.L_1878 - .L_1877)
.L_1877:
        /*0004*/ 	.word	0x00000082


	//----- nvinfo : EIATTR_KPARAM_INFO
	.align		4
.L_1878:
        /*0008*/ 	.byte	0x04, 0x17
        /*000a*/ 	.short	(.L_1880 - .L_1879)
.L_1879:
        /*000c*/ 	.word	0x00000000
        /*0010*/ 	.short	0x0000
        /*0012*/ 	.short	0x0000
        /*0014*/ 	.byte	0x00, 0xf0, 0x41, 0x07


	//----- nvinfo : EIATTR_SPARSE_MMA_MASK
	.align		4
.L_1880:
        /*0018*/ 	.byte	0x03, 0x50
        /*001a*/ 	.short	0x0000


	//----- nvinfo : EIATTR_MAXREG_COUNT
	.align		4
        /*001c*/ 	.byte	0x03, 0x1b
        /*001e*/ 	.short	0x00ff


	//----- nvinfo : EIATTR_NUM_BARRIERS
	.align		4
        /*0020*/ 	.byte	0x02, 0x4c
        /*0022*/ 	.byte	0x01
	.zero		1


	//----- nvinfo : EIATTR_MERCURY_ISA_VERSION
	.align		4
        /*0024*/ 	.byte	0x03, 0x5f
        /*0026*/ 	.short	0x0101


	//----- nvinfo : EIATTR_COOP_GROUP_MASK_REGIDS
	.align		4
        /*0028*/ 	.byte	0x04, 0x29
        /*002a*/ 	.short	(.L_1882 - .L_1881)


	//   ....[0]....
.L_1881:
        /*002c*/ 	.word	0xffffffff


	//   ....[1]....
        /*0030*/ 	.word	0xffffffff


	//   ....[2]....
        /*0034*/ 	.word	0xffffffff


	//   ....[3]....
        /*0038*/ 	.word	0xffffffff


	//   ....[4]....
        /*003c*/ 	.word	0xffffffff


	//   ....[5]....
        /*0040*/ 	.word	0xffffffff


	//   ....[6]....
        /*0044*/ 	.word	0xffffffff


	//   ....[7]....
        /*0048*/ 	.word	0xffffffff


	//   ....[8]....
        /*004c*/ 	.word	0xffffffff


	//   ....[9]....
        /*0050*/ 	.word	0xffffffff


	//   ....[10]....
        /*0054*/ 	.word	0xffffffff


	//   ....[11]....
        /*0058*/ 	.word	0xffffffff


	//   ....[12]....
        /*005c*/ 	.word	0xffffffff


	//   ....[13]....
        /*0060*/ 	.word	0xffffffff


	//   ....[14]....
        /*0064*/ 	.word	0xffffffff


	//   ....[15]....
        /*0068*/ 	.word	0xffffffff


	//----- nvinfo : EIATTR_COOP_GROUP_INSTR_OFFSETS
	.align		4
.L_1882:
        /*006c*/ 	.byte	0x04, 0x28
        /*006e*/ 	.short	(.L_1884 - .L_1883)


	//   ....[0]....
.L_1883:
        /*0070*/ 	.word	0x000083c0


	//   ....[1]....
        /*0074*/ 	.word	0x000083e0


	//   ....[2]....
        /*0078*/ 	.word	0x00008400


	//   ....[3]....
        /*007c*/ 	.word	0x00008420


	//   ....[4]....
        /*0080*/ 	.word	0x0000b080


	//   ....[5]....
        /*0084*/ 	.word	0x0000b090


	//   ....[6]....
        /*0088*/ 	.word	0x0000b0c0


	//   ....[7]....
        /*008c*/ 	.word	0x0000b0d0


	//   ....[8]....
        /*0090*/ 	.word	0x0000d820


	//   ....[9]....
        /*0094*/ 	.word	0x0000d830


	//   ....[10]....
        /*0098*/ 	.word	0x0000d860


	//   ....[11]....
        /*009c*/ 	.word	0x0000d870


	//   ....[12]....
        /*00a0*/ 	.word	0x0000ebc0


	//   ....[13]....
        /*00a4*/ 	.word	0x0000ec00


	//   ....[14]....
        /*00a8*/ 	.word	0x0000ece0


	//   ....[15]....
        /*00ac*/ 	.word	0x0000ed00


	//----- nvinfo : EIATTR_VRC_CTA_INIT_COUNT
	.align		4
.L_1884:
        /*00b0*/ 	.byte	0x02, 0x4a
	.zero		1
	.zero		1


	//----- nvinfo : EIATTR_EXIT_INSTR_OFFSETS
	.align		4
        /*00b4*/ 	.byte	0x04, 0x1c
        /*00b6*/ 	.short	(.L_1886 - .L_1885)


	//   ....[0]....
.L_1885:
        /*00b8*/ 	.word	0x00000460


	//   ....[1]....
        /*00bc*/ 	.word	0x00000a70


	//   ....[2]....
        /*00c0*/ 	.word	0x00000aa0


	//   ....[3]....
        /*00c4*/ 	.word	0x0000f340


	//   ....[4]....
        /*00c8*/ 	.word	0x0000f360


	//----- nvinfo : EIATTR_CRS_STACK_SIZE
	.align		4
.L_1886:
        /*00cc*/ 	.byte	0x04, 0x1e
        /*00ce*/ 	.short	(.L_1888 - .L_1887)
.L_1887:
        /*00d0*/ 	.word	0x00000000


	//----- nvinfo : EIATTR_CBANK_PARAM_SIZE
	.align		4
.L_1888:
        /*00d4*/ 	.byte	0x03, 0x19
        /*00d6*/ 	.short	0x01d0


	//----- nvinfo : EIATTR_PARAM_CBANK
	.align		4
        /*00d8*/ 	.byte	0x04, 0x0a
        /*00da*/ 	.short	(.L_1890 - .L_1889)
	.align		4
.L_1889:
        /*00dc*/ 	.word	index@(.nv.constant0._ZN5flash24flash_fwd_splitkv_kernelI23Flash_fwd_kernel_traitsILi32ELi64ELi128ELi4ELb0ELb0EN7cutlass10bfloat16_tE19Flash_kernel_traitsILi32ELi64ELi128ELi4ES3_EELb1ELb0ELb0ELb0ELb1ELb0ELb1ELb1EEEvNS_16Flash_fwd_paramsE)
        /*00e0*/ 	.short	0x0380
        /*00e2*/ 	.short	0x01d0


	//----- nvinfo : EIATTR_SW_WAR
	.align		4
.L_1890:
        /*00e4*/ 	.byte	0x04, 0x36
        /*00e6*/ 	.short	(.L_1892 - .L_1891)
.L_1891:
        /*00e8*/ 	.word	0x00000008
.L_1892:


//--------------------- .nv.info._ZN5flash24flash_fwd_splitkv_kernelI23Flash_fwd_kernel_traitsILi32ELi64ELi128ELi4ELb0ELb0EN7cutlass10bfloat16_tE19Flash_kernel_traitsILi32ELi64ELi128ELi4ES3_EELb1ELb0ELb0ELb0ELb1ELb1ELb1ELb1EEEvNS_16Flash_fwd_paramsE --------------------------
	.section	.nv.info._ZN5flash24flash_fwd_splitkv_kernelI23Flash_fwd_kernel_traitsILi32ELi64ELi128ELi4ELb0ELb0EN7cutlass10bfloat16_tE19Flash_kernel_traitsILi32ELi64ELi128ELi4ES3_EELb1ELb0ELb0ELb0ELb1ELb1ELb1ELb1EEEvNS_16Flash_fwd_paramsE,"",@"SHT_CUDA_INFO"
	.sectionflags	@""
	.align	4


	//----- nvinfo : EIATTR_CUDA_API_VERSION
	.align		4
        /*0000*/ 	.byte	0x04, 0x37
        /*0002*/ 	.short	(.L_1894 - .L_1893)
.L_1893:
        /*0004*/ 	.word	0x00000082


	//----- nvinfo : EIATTR_KPARAM_INFO
	.align		4
.L_1894:
        /*0008*/ 	.byte	0x04, 0x17
        /*000a*/ 	.short	(.L_1896 - .L_1895)
.L_1895:
        /*000c*/ 	.word	0x00000000
        /*0010*/ 	.short	0x0000
        /*0012*/ 	.short	0x0000
        /*0014*/ 	.byte	0x00, 0xf0, 0x41, 0x07


	//----- nvinfo : EIATTR_SPARSE_MMA_MASK
	.align		4
.L_1896:
        /*0018*/ 	.byte	0x03, 0x50
        /*001a*/ 	.short	0x0000


	//----- nvinfo : EIATTR_MAXREG_COUNT
	.align		4
        /*001c*/ 	.byte	0x03, 0x1b
        /*001e*/ 	.short	0x00ff


	//----- nvinfo : EIATTR_NUM_BARRIERS
	.align		4
        /*0020*/ 	.byte	0x02, 0x4c
        /*0022*/ 	.byte	0x01
	.zero		1


	//----- nvinfo : EIATTR_MERCURY_ISA_VERSION
	.align		4
        /*0024*/ 	.byte	0x03, 0x5f
        /*0026*/ 	.short	0x0101


	//----- nvinfo : EIATTR_COOP_GROUP_MASK_REGIDS
	.align		4
        /*0028*/ 	.byte	0x04, 0x29
        /*002a*/ 	.short	(.L_1898 - .L_1897)


	//   ....[0]....
.L_1897:
        /*002c*/ 	.word	0xffffffff


	//   ....[1]....
        /*0030*/ 	.word	0xffffffff


	//   ....[2]....
        /*0034*/ 	.word	0xffffffff


	//   ....[3]....
        /*0038*/ 	.word	0xffffffff


	//   ....[4]....
        /*003c*/ 	.word	0xffffffff


	//   ....[5]....
        /*0040*/ 	.word	0xffffffff


	//   ....[6]....
        /*0044*/ 	.word	0xffffffff


	//   ....[7]....
        /*0048*/ 	.word	0xffffffff


	//   ....[8]....
        /*004c*/ 	.word	0xffffffff


	//   ....[9]....
        /*0050*/ 	.word	0xffffffff


	//   ....[10]....
        /*0054*/ 	.word	0xffffffff


	//   ....[11]....
        /*0058*/ 	.word	0xffffffff


	//   ....[12]....
        /*005c*/ 	.word	0xffffffff


	//   ....[13]....
        /*0060*/ 	.word	0xffffffff


	//   ....[14]....
        /*0064*/ 	.word	0xffffffff


	//   ....[15]....
        /*0068*/ 	.word	0xffffffff


	//----- nvinfo : EIATTR_COOP_GROUP_INSTR_OFFSETS
	.align		4
.L_1898:
        /*006c*/ 	.byte	0x04, 0x28
        /*006e*/ 	.short	(.L_1900 - .L_1899)


	//   ....[0]....
.L_1899:
        /*0070*/ 	.word	0x00008f10


	//   ....[1]....
        /*0074*/ 	.word	0x00008f90


	//   ....[2]....
        /*0078*/ 	.word	0x00008fd0


	//   ....[3]....
        /*007c*/ 	.word	0x00008ff0


	//   ....[4]....
        /*0080*/ 	.word	0x0000c4b0


	//   ....[5]....
        /*0084*/ 	.word	0x0000c4c0


	//   ....[6]....
        /*0088*/ 	.word	0x0000c4f0


	//   ....[7]....
        /*008c*/ 	.word	0x0000c500


	//   ....[8]....
        /*0090*/ 	.word	0x0000f4b0


	//   ....[9]....
        /*0094*/ 	.word	0x0000f4e0


	//   ....[10]....
        /*0098*/ 	.word	0x0000f530


	//   ....[11]....
        /*009c*/ 	.word	0x0000f540


	//   ....[12]....
        /*00a0*/ 	.word	0x00010840


	//   ....[13]....
        /*00a4*/ 	.word	0x00010880


	//   ....[14]....
        /*00a8*/ 	.word	0x00010970


	//   ....[15]....
        /*00ac*/ 	.word	0x00010990


	//----- nvinfo : EIATTR_VRC_CTA_INIT_COUNT
	.align		4
.L_1900:
        /*00b0*/ 	.byte	0x02, 0x4a
	.zero		1
	.zero		1


	//----- nvinfo : EIATTR_EXIT_INSTR_OFFSETS
	.align		4
        /*00b4*/ 	.byte	0x04, 0x1c
        /*00b6*/ 	.short	(.L_1902 - .L_1901)


	//   ....[0]....
.L_1901:
        /*00b8*/ 	.word	0x00000460


	//   ....[1]....
        /*00bc*/ 	.word	0x00000a70


	//   ....[2]....
        /*00c0*/ 	.word	0x00000aa0


	//   ....[3]....
        /*00c4*/ 	.word	0x00010fc0


	//   ....[4]....
        /*00c8*/ 	.word	0x00010fe0


	//----- nvinfo : EIATTR_CRS_STACK_SIZE
	.align		4
.L_1902:
        /*00cc*/ 	.byte	0x04, 0x1e
        /*00ce*/ 	.short	(.L_1904 - .L_1903)
.L_1903:
        /*00d0*/ 	.word	0x00000000


	//----- nvinfo : EIATTR_CBANK_PARAM_SIZE
	.align		4
.L_1904:
        /*00d4*/ 	.byte	0x03, 0x19
        /*00d6*/ 	.short	0x01d0


	//----- nvinfo : EIATTR_PARAM_CBANK
	.align		4
        /*00d8*/ 	.byte	0x04, 0x0a
        /*00da*/ 	.short	(.L_1906 - .L_1905)
	.align		4
.L_1905:
        /*00dc*/ 	.word	index@(.nv.constant0._ZN5flash24flash_fwd_splitkv_kernelI23Flash_fwd_kernel_traitsILi32ELi64ELi128ELi4ELb0ELb0EN7cutlass10bfloat16_tE19Flash_kernel_traitsILi32ELi64ELi128ELi4ES3_EELb1ELb0ELb0ELb0ELb1ELb1ELb1ELb1EEEvNS_16Flash_fwd_paramsE)
        /*00e0*/ 	.short	0x0380
        /*00e2*/ 	.short	0x01d0


	//----- nvinfo : EIATTR_SW_WAR
	.align		4
.L_1906:
        /*00e4*/ 	.byte	0x04, 0x36
        /*00e6*/ 	.short	(.L_1908 - .L_1907)
.L_1907:
        /*00e8*/ 	.word	0x00000008
.L_1908:


//--------------------- .nv.info._ZN5flash24flash_fwd_splitkv_kernelI23Flash_fwd_kernel_traitsILi32ELi64ELi128ELi4ELb0ELb0EN7cutlass10bfloat16_tE19Flash_kernel_traitsILi32ELi64ELi128ELi4ES3_EELb1ELb0ELb1ELb0ELb0ELb0ELb1ELb1EEEvNS_16Flash_fwd_paramsE --------------------------
	.section	.nv.info._ZN5flash24flash_fwd_splitkv_kernelI23Flash_fwd_kernel_traitsILi32ELi64ELi128ELi4ELb0ELb0EN7cutlass10bfloat16_tE19Flash_kernel_traitsILi32ELi64ELi128ELi4ES3_EELb1ELb0ELb1ELb0ELb0ELb0ELb1ELb1EEEvNS_16Flash_fwd_paramsE,"",@"SHT_CUDA_INFO"
	.sectionflags	@""
	.align	4


	//----- nvinfo : EIATTR_CUDA_API_VERSION
	.align		4
        /*0000*/ 	.byte	0x04, 0x37
        /*0002*/ 	.short	(.L_1910 - .L_1909)
.L_1909:
        /*0004*/ 	.word	0x00000082


	//----- nvinfo : EIATTR_KPARAM_INFO
	.align		4
.L_1910:
        /*0008*/ 	.byte	0x04, 0x17
        /*000a*/ 	.short	(.L_1912 - .L_1911)
.L_1911:
        /*000c*/ 	.word	0x00000000
        /*0010*/ 	.short	0x0000
        /*0012*/ 	.short	0x0000
        /*0014*/ 	.byte	0x00, 0xf0, 0x41, 0x07


	//----- nvinfo : EIATTR_SPARSE_MMA_MASK
	.align		4
.L_1912:
        /*0018*/ 	.byte	0x03, 0x50
        /*001a*/ 	.short	0x0000


	//----- nvinfo : EIATTR_MAXREG_COUNT
	.align		4
        /*001c*/ 	.byte	0x03, 0x1b
        /*001e*/ 	.short	0x00ff


	//----- nvinfo : EIATTR_NUM_BARRIERS
	.align		4
        /*0020*/ 	.byte	0x02, 0x4c
        /*0022*/ 	.byte	0x01
	.zero		1


	//----- nvinfo : EIATTR_MERCURY_ISA_VERSION
	.align		4
        /*0024*/ 	.byte	0x03, 0x5f
        /*0026*/ 	.short	0x0101


	//----- nvinfo : EIATTR_COOP_GROUP_MASK_REGIDS
	.align		4
        /*0028*/ 	.byte	0x04, 0x29
        /*002a*/ 	.short	(.L_1914 - .L_1913)


	//   ....[0]....
.L_1913:
        /*002c*/ 	.word	0xffffffff


	//   ....[1]....
        /*0030*/ 	.word	0xffffffff


	//   ....[2]....
        /*0034*/ 	.word	0xffffffff


	//   ....[3]....
        /*0038*/ 	.word	0xffffffff


	//   ....[4]....
        /*003c*/ 	.word	0xffffffff


	//   ....[5]....
        /*0040*/ 	.word	0xffffffff


	//   ....[6]....
        /*0044*/ 	.word	0xffffffff


	//   ....[7]....
        /*0048*/ 	.word	0xffffffff


	//   ....[8]....
        /*004c*/ 	.word	0xffffffff


	//   ....[9]....
        /*0050*/ 	.word	0xffffffff


	//   ....[10]....
        /*0054*/ 	.word	0xffffffff


	//   ....[11]....
        /*0058*/ 	.word	0xffffffff


	//   ....[12]....
        /*005c*/ 	.word	0xffffffff


	//   ....[13]....
        /*0060*/ 	.word	0xffffffff


	//   ....[14]....
        /*0064*/ 	.word	0xffffffff


	//   ....[15]....
        /*0068*/ 	.word	0xffffffff


	//----- nvinfo : EIATTR_COOP_GROUP_INSTR_OFFSETS
	.align		4
.L_1914:
        /*006c*/ 	.byte	0x04, 0x28
        /*006e*/ 	.short	(.L_1916 - .L_1915)


	//   ....[0]....
.L_1915:
        /*0070*/ 	.word	0x000093b0


	//   ....[1]....
        /*0074*/ 	.word	0x000093e0


	//   ....[2]....
        /*0078*/ 	.word	0x00009410


	//   ....[3]....
        /*007c*/ 	.word	0x00009430


	//   ....[4]....
        /*0080*/ 	.word	0x0000c9e0


	//   ....[5]....
        /*0084*/ 	.word	0x0000ca00


	//   ....[6]....
        /*0088*/ 	.word	0x0000ca90


	//   ....[7]....
        /*008c*/ 	.word	0x0000caa0


	//   ....[8]....
        /*0090*/ 	.word	0x0000fc60


	//   ....[9]....
        /*0094*/ 	.word	0x0000fc80


	//   ....[10]....
        /*0098*/ 	.word	0x0000fcb0


	//   ....[11]....
        /*009c*/ 	.word	0x0000fcc0


	//   ....[12]....
        /*00a0*/ 	.word	0x00011010


	//   ....[13]....
        /*00a4*/ 	.word	0x00011050


	//   ....[14]....
        /*00a8*/ 	.word	0x00011140


	//   ....[15]....
        /*00ac*/ 	.word	0x00011160


	//----- nvinfo : EIATTR_VRC_CTA_INIT_COUNT
	.align		4
.L_1916:
        /*00b0*/ 	.byte	0x02, 0x4a
	.zero		1
	.zero		1


	//----- nvinfo : EIATTR_EXIT_INSTR_OFFSETS
	.align		4
        /*00b4*/ 	.byte	0x04, 0x1c
        /*00b6*/ 	.short	(.L_1918 - .L_1917)


	//   ....[0]....
.L_1917:
        /*00b8*/ 	.word	0x00000460


	//   ....[1]....
        /*00bc*/ 	.word	0x00000ae0


	//   ....[2]....
        /*00c0*/ 	.word	0x00000b10


	//   ....[3]....
        /*00c4*/ 	.word	0x000117c0


	//   ....[4]....
        /*00c8*/ 	.word	0x000117e0


	//----- nvinfo : EIATTR_CRS_STACK_SIZE
	.align		4
.L_1918:
        /*00cc*/ 	.byte	0x04, 0x1e
        /*00ce*/ 	.short	(.L_1920 - .L_1919)
.L_1919:
        /*00d0*/ 	.word	0x00000000


	//----- nvinfo : EIATTR_CBANK_PARAM_SIZE
	.align		4
.L_1920:
        /*00d4*/ 	.byte	0x03, 0x19
        /*00d6*/ 	.short	0x01d0


	//----- nvinfo : EIATTR_PARAM_CBANK
	.align		4
        /*00d8*/ 	.byte	0x04, 0x0a
        /*00da*/ 	.short	(.L_1922 - .L_1921)
	.align		4
.L_1921:
        /*00dc*/ 	.word	index@(.nv.constant0._ZN5flash24flash_fwd_splitkv_kernelI23Flash_fwd_kernel_traitsILi32ELi64ELi128ELi4ELb0ELb0EN7cutlass10bfloat16_tE19Flash_kernel_traitsILi32ELi64ELi128ELi4ES3_EELb1ELb0ELb1ELb0ELb0ELb0ELb1ELb1EEEvNS_16Flash_fwd_paramsE)
        /*00e0*/ 	.short	0x0380
        /*00e2*/ 	.short	0x01d0


	//----- nvinfo : EIATTR_SW_WAR
	.align		4
.L_1922:
        /*00e4*/ 	.byte	0x04, 0x36
        /*00e6*/ 	.short	(.L_1924 - .L_1923)
.L_1923:
        /*00e8*/ 	.word	0x00000008
.L_1924:


//--------------------- .nv.info._ZN5flash24flash_fwd_splitkv_kernelI23Flash_fwd_kernel_traitsILi32ELi64ELi128ELi4ELb0ELb0EN7cutlass10bfloat16_tE19Flash_kernel_traitsILi32ELi64ELi128ELi4ES3_EELb1ELb0ELb1ELb0ELb0ELb1ELb1ELb1EEEvNS_16Flash_fwd_paramsE --------------------------
	.section	.nv.info._ZN5flash24flash_fwd_splitkv_kernelI23Flash_fwd_kernel_traitsILi32ELi64ELi128ELi4ELb0ELb0EN7cutlass10bfloat16_tE19Flash_kernel_traitsILi32ELi64ELi128ELi4ES3_EELb1ELb0ELb1ELb0ELb0ELb1ELb1ELb1EEEvNS_16Flash_fwd_paramsE,"",@"SHT_CUDA_INFO"
	.sectionflags	@""
	.align	4


	//----- nvinfo : EIATTR_CUDA_API_VERSION
	.align		4
        /*0000*/ 	.byte	0x04, 0x37
        /*0002*/ 	.short	(.L_1926 - .L_1925)
.L_1925:
        /*0004*/ 	.word	0x00000082


	//----- nvinfo : EIATTR_KPARAM_INFO
	.align		4
.L_1926:
        /*0008*/ 	.byte	0x04, 0x17
        /*000a*/ 	.short	(.L_1928 - .L_1927)
.L_1927:
        /*000c*/ 	.word	0x00000000
        /*0010*/ 	.short	0x0000
        /*0012*/ 	.short	0x0000
        /*0014*/ 	.byte	0x00, 0xf0, 0x41, 0x07


	//----- nvinfo : EIATTR_SPARSE_MMA_MASK
	.align		4
.L_1928:
        /*0018*/ 	.byte	0x03, 0x50
        /*001a*/ 	.short	0x0000


	//----- nvinfo : EIATTR_MAXREG_COUNT
	.align		4
        /*001c*/ 	.byte	0x03, 0x1b
        /*001e*/ 	.short	0x00ff


	//----- nvinfo : EIATTR_NUM_BARRIERS
	.align		4
        /*0020*/ 	.byte	0x02, 0x4c
        /*0022*/ 	.byte	0x01
	.zero		1


	//----- nvinfo : EIATTR_MERCURY_ISA_VERSION
	.align		4
        /*0024*/ 	.byte	0x03, 0x5f
        /*0026*/ 	.short	0x0101


	//----- nvinfo : EIATTR_COOP_GROUP_MASK_REGIDS
	.align		4
        /*0028*/ 	.byte	0x04, 0x29
        /*002a*/ 	.short	(.L_1930 - .L_1929)


	//   ....[0]....
.L_1929:
        /*002c*/ 	.word	0xffffffff


	//   ....[1]....
        /*0030*/ 	.word	0xffffffff


	//   ....[2]....
        /*0034*/ 	.word	0xffffffff


	//   ....[3]....
        /*0038*/ 	.word	0xffffffff


	//   ....[4]....
        /*003c*/ 	.word	0xffffffff


	//   ....[5]....
        /*0040*/ 	.word	0xffffffff


	//   ....[6]....
        /*0044*/ 	.word	0xffffffff


	//   ....[7]....
        /*0048*/ 	.word	0xffffffff


	//   ....[8]....
        /*004c*/ 	.word	0xffffffff


	//   ....[9]....
        /*0050*/ 	.word	0xffffffff


	//   ....[10]....
        /*0054*/ 	.word	0xffffffff


	//   ....[11]....
        /*0058*/ 	.word	0xffffffff


	//   ....[12]....
        /*005c*/ 	.word	0xffffffff


	//   ....[13]....
        /*0060*/ 	.word	0xffffffff


	//   ....[14]....
        /*0064*/ 	.word	0xffffffff


	//   ....[15]....
        /*0068*/ 	.word	0xffffffff


	//----- nvinfo : EIATTR_COOP_GROUP_INSTR_OFFSETS
	.align		4
.L_1930:
        /*006c*/ 	.byte	0x04, 0x28
        /*006e*/ 	.short	(.L_1932 - .L_1931)


	//   ....[0]....
.L_1931:
        /*0070*/ 	.word	0x00009c40


	//   ....[1]....
        /*0074*/ 	.word	0x00009c70


	//   ....[2]....
        /*0078*/ 	.word	0x00009ce0


	//   ....[3]....
        /*007c*/ 	.word	0x00009cf0


	//   ....[4]....
        /*0080*/ 	.word	0x0000da80


	//   ....[5]....
        /*0084*/ 	.word	0x0000daa0


	//   ....[6]....
        /*0088*/ 	.word	0x0000daf0


	//   ....[7]....
        /*008c*/ 	.word	0x0000db00


	//   ....[8]....
        /*0090*/ 	.word	0x00011520


	//   ....[9]....
        /*0094*/ 	.word	0x00011530


	//   ....[10]....
        /*0098*/ 	.word	0x00011560


	//   ....[11]....
        /*009c*/ 	.word	0x00011570


	//   ....[12]....
        /*00a0*/ 	.word	0x000128b0


	//   ....[13]....
        /*00a4*/ 	.word	0x000128f0


	//   ....[14]....
        /*00a8*/ 	.word	0x000129b0


	//   ....[15]....
        /*00ac*/ 	.word	0x000129d0


	//----- nvinfo : EIATTR_VRC_CTA_INIT_COUNT
	.align		4
.L_1932:
        /*00b0*/ 	.byte	0x02, 0x4a
	.zero		1
	.zero		1


	//----- nvinfo : EIATTR_EXIT_INSTR_OFFSETS
	.align		4
        /*00b4*/ 	.byte	0x04, 0x1c
        /*00b6*/ 	.short	(.L_1934 - .L_1933)


	//   ....[0]....
.L_1933:
        /*00b8*/ 	.word	0x00000460


	//   ....[1]....
        /*00bc*/ 	.word	0x00000ae0


	//   ....[2]....
        /*00c0*/ 	.word	0x00000b10


	//   ....[3]....
        /*00c4*/ 	.word	0x00013060


	//   ....[4]....
        /*00c8*/ 	.word	0x00013080


	//----- nvinfo : EIATTR_CRS_STACK_SIZE
	.align		4
.L_1934:
        /*00cc*/ 	.byte	0x04, 0x1e
        /*00ce*/ 	.short	(.L_1936 - .L_1935)
.L_1935:
        /*00d0*/ 	.word	0x00000000


	//----- nvinfo : EIATTR_CBANK_PARAM_SIZE
	.align		4
.L_1936:
        /*00d4*/ 	.byte	0x03, 0x19
        /*00d6*/ 	.short	0x01d0


	//----- nvinfo : EIATTR_PARAM_CBANK
	.align		4
        /*00d8*/ 	.byte	0x04, 0x0a
        /*00da*/ 	.short	(.L_1938 - .L_1937)
	.align		4
.L_1937:
        /*00dc*/ 	.word	index@(.nv.constant0._ZN5flash24flash_fwd_splitkv_kernelI23Flash_fwd_kernel_traitsILi32ELi64ELi128ELi4ELb0ELb0EN7cutlass10bfloat16_tE19Flash_kernel_traitsILi32ELi64ELi128ELi4ES3_EELb1ELb0ELb1ELb0ELb0ELb1ELb1ELb1EEEvNS_16Flash_fwd_paramsE)
        /*00e0*/ 	.short	0x0380
        /*00e2*/ 	.short	0x01d0


	//----- nvinfo : EIATTR_SW_WAR
	.align		4
.L_1938:
        /*00e4*/ 	.byte	0x04, 0x36
        /*00e6*/ 	.short	(.L_1940 - .L_1939)
.L_1939:
        /*00e8*/ 	.word	0x00000008
.L_1940:


//--------------------- .nv.callgraph             --------------------------
	.section	.nv.callgraph,"",@"SHT_CUDA_CALLGRAPH"
	.align	4
	.sectionentsize	8
	.align		4
        /*0000*/ 	.word	0x00000000
	.align		4
        /*0004*/ 	.word	0xffffffff
	.align		4
        /*0008*/ 	.word	0x00000000
	.align		4
        /*000c*/ 	.word	0xfffffffe
	.align		4
        /*0010*/ 	.word	0x00000000
	.align		4
        /*0014*/ 	.word	0xfffffffd
	.align		4
        /*0018*/ 	.word	0x00000000
	.align		4
        /*001c*/ 	.word	0xfffffffc


//--------------------- .nv.constant4             --------------------------
	.section	.nv.constant4,"a",@progbits
	.align	8
	.align		8
.nv.constant4:
        /*0000*/ 	.dword	_ZN78_INTERNAL_248877fc_42_flash_fwd_split_hdim32_bf16_causal_sm80_cu_6987f922_28424cuda3std3__45__cpo5beginE
	.align		8
        /*0008*/ 	.dword	_ZN78_INTERNAL_248877fc_42_flash_fwd_split_hdim32_bf16_causal_sm80_cu_6987f922_28424cuda3std3__45__cpo3endE
	.align		8
        /*0010*/ 	.dword	_ZN78_INTERNAL_248877fc_42_flash_fwd_split_hdim32_bf16_causal_sm80_cu_6987f922_28424cuda3std3__45__cpo6cbeginE
	.align		8
        /*0018*/ 	.dword	_ZN78_INTERNAL_248877fc_42_flash_fwd_split_hdim32_bf16_causal_sm80_cu_6987f922_28424cuda3std3__45__cpo4cendE
	.align		8
        /*0020*/ 	.dword	_ZN78_INTERNAL_248877fc_42_flash_fwd_split_hdim32_bf16_causal_sm80_cu_6987f922_28424cuda3std3__480_GLOBAL__N__248877fc_42_flash_fwd_split_hdim32_bf16_causal_sm80_cu_6987f922_28426ignoreE
	.align		8
        /*0028*/ 	.dword	_ZN78_INTERNAL_248877fc_42_flash_fwd_split_hdim32_bf16_causal_sm80_cu_6987f922_28424cuda3std3__419piecewise_constructE
	.align		8
        /*0030*/ 	.dword	_ZN78_INTERNAL_248877fc_42_flash_fwd_split_hdim32_bf16_causal_sm80_cu_6987f922_28424cuda3std3__48in_placeE
	.align		8
        /*0038*/ 	.dword	_ZN78_INTERNAL_248877fc_42_flash_fwd_split_hdim32_bf16_causal_sm80_cu_6987f922_28424cuda3std6ranges3__45__cpo4swapE
	.align		8
        /*0040*/ 	.dword	_ZN78_INTERNAL_248877fc_42_flash_fwd_split_hdim32_bf16_causal_sm80_cu_6987f922_28424cuda3std6ranges3__45__cpo9iter_moveE
	.align		8
        /*0048*/ 	.dword	_ZN78_INTERNAL_248877fc_42_flash_fwd_split_hdim32_bf16_causal_sm80_cu_6987f922_28424cute7productE
	.align		8
        /*0050*/ 	.dword	_ZN78_INTERNAL_248877fc_42_flash_fwd_split_hdim32_bf16_causal_sm80_cu_6987f922_28424cute1_E


//--------------------- .text._ZN5flash32flash_fwd_splitkv_combine_kernelI23Flash_fwd_kernel_traitsILi32ELi64ELi256ELi4ELb0ELb0EN7cutlass10bfloat16_tE19Flash_kernel_traitsILi32ELi64ELi256ELi4ES3_EELi16ELi7ELb0EEEvNS_16Flash_fwd_paramsE --------------------------
	.section	.text._ZN5flash32flash_fwd_splitkv_combine_kernelI23Flash_fwd_kernel_traitsILi32ELi64ELi256ELi4ELb0ELb0EN7cutlass10bfloat16_tE19Flash_kernel_traitsILi32ELi64ELi256ELi4ES3_EELi16ELi7ELb0EEEvNS_16Flash_fwd_paramsE,"ax",@progbits
	.align	128
        .global         _ZN5flash32flash_fwd_splitkv_combine_kernelI23Flash_fwd_kernel_traitsILi32ELi64ELi256ELi4ELb0ELb0EN7cutlass10bfloat16_tE19Flash_kernel_traitsILi32ELi64ELi256ELi4ES3_EELi16ELi7ELb0EEEvNS_16Flash_fwd_paramsE
        .type           _ZN5flash32flash_fwd_splitkv_combine_kernelI23Flash_fwd_kernel_traitsILi32ELi64ELi256ELi4ELb0ELb0EN7cutlass10bfloat16_tE19Flash_kernel_traitsILi32ELi64ELi256ELi4ES3_EELi16ELi7ELb0EEEvNS_16Flash_fwd_paramsE,@function
        .size           _ZN5flash32flash_fwd_splitkv_combine_kernelI23Flash_fwd_kernel_traitsILi32ELi64ELi256ELi4ELb0ELb0EN7cutlass10bfloat16_tE19Flash_kernel_traitsILi32ELi64ELi256ELi4ES3_EELi16ELi7ELb0EEEvNS_16Flash_fwd_paramsE,(.L_x_4832 - _ZN5flash32flash_fwd_splitkv_combine_kernelI23Flash_fwd_kernel_traitsILi32ELi64ELi256ELi4ELb0ELb0EN7cutlass10bfloat16_tE19Flash_kernel_traitsILi32ELi64ELi256ELi4ES3_EELi16ELi7ELb0EEEvNS_16Flash_fwd_paramsE)
        .other          _ZN5flash32flash_fwd_splitkv_combine_kernelI23Flash_fwd_kernel_traitsILi32ELi64ELi256ELi4ELb0ELb0EN7cutlass10bfloat16_tE19Flash_kernel_traitsILi32ELi64ELi256ELi4ES3_EELi16ELi7ELb0EEEvNS_16Flash_fwd_paramsE,@"STO_CUDA_ENTRY STV_DEFAULT"
_ZN5flash32flash_fwd_splitkv_combine_kernelI23Flash_fwd_kernel_traitsILi32ELi64ELi256ELi4ELb0ELb0EN7cutlass10bfloat16_tE19Flash_kernel_traitsILi32ELi64ELi256ELi4ES3_EELi16ELi7ELb0EEEvNS_16Flash_fwd_paramsE:
.text._ZN5flash32flash_fwd_splitkv_combine_kernelI23Flash_fwd_kernel_traitsILi32ELi64ELi256ELi4ELb0ELb0EN7cutlass10bfloat16_tE19Flash_kernel_traitsILi32ELi64ELi256ELi4ES3_EELi16ELi7ELb0EEEvNS_16Flash_fwd_paramsE:
[----:B------:R-:W-:Y:S01]  /*0000*/  LDC R1, c[0x0][0x37c] ;  /* 0x0000df00ff017b82 */ /* 0x000fe20000000800 */
[----:B------:R-:W0:Y:S07]  /*0010*/  LDCU UR21, c[0x0][0x3e0] ;  /* 0x00007c00ff1577ac */ /* 0x000e2e0008000800 */
[----:B------:R-:W1:Y:S01]  /*0020*/  S2UR UR19, SR_CTAID.X ;  /* 0x00000000001379c3 */ /* 0x000e620000002500 */
[----:B------:R-:W0:Y:S02]  /*0030*/  LDCU.64 UR4, c[0x0][0x430] ;  /* 0x00008600ff0477ac */ /* 0x000e240008000a00 */
[----:B0-----:R-:W-:-:S02]  /*0040*/  UIMAD UR21, UR21, UR5, URZ ;  /* 0x00000005151572a4 */ /* 0x001fc4000f8e02ff */
[----:B-1----:R-:W-:Y:S02]  /*0050*/  USHF.L.U32 UR19, UR19, 0x4, URZ ;  /* 0x0000000413137899 */ /* 0x002fe400080006ff */
[----:B------:R-:W-:-:S04]  /*0060*/  UIMAD UR20, UR21, UR4, URZ ;  /* 0x00000004151472a4 */ /* 0x000fc8000f8e02ff */
[----:B------:R-:W-:Y:S02]  /*0070*/  UISETP.LT.AND UP0, UPT, UR20, UR5, UPT ;  /* 0x000000051400728c */ /* 0x000fe4000bf01270 */
[----:B------:R-:W-:Y:S02]  /*0080*/  USHF.R.S32.HI UR14, URZ, 0x1f, UR20 ;  /* 0x0000001fff0e7899 */ /* 0x000fe40008011414 */
[----:B------:R-:W-:-:S04]  /*0090*/  USEL UR18, UR20, UR5, UP0 ;  /* 0x0000000514127287 */ /* 0x000fc80008000000 */
[----:B------:R-:W-:-:S04]  /*00a0*/  USHF.R.S32.HI UR5, URZ, 0x1f, UR18 ;  /* 0x0000001fff057899 */ /* 0x000fc80008011412 */
[----:B------:R-:W-:-:S04]  /*00b0*/  ULOP3.LUT UR4, UR14, UR5, URZ, 0xfc, !UPT ;  /* 0x000000050e047292 */ /* 0x000fc8000f8efcff */
[----:B------:R-:W-:-:S09]  /*00c0*/  UISETP.NE.U32.AND UP0, UPT, UR4, URZ, UPT ;  /* 0x000000ff0400728c */ /* 0x000fd2000bf05070 */
[----:B------:R-:W-:Y:S05]  /*00d0*/  BRA.U UP0, `(.L_x_0) ;  /* 0x0000000100607547 */ /* 0x000fea000b800000 */
[----:B------:R-:W0:Y:S01]  /*00e0*/  I2F.U32.RP R2, UR18 ;  /* 0x0000001200027d06 */ /* 0x000e220008209000 */
[----:B------:R-:W-:Y:S02]  /*00f0*/  UIADD3 UR4, UPT, UPT, URZ, -UR18, URZ ;  /* 0x80000012ff047290 */ /* 0x000fe4000fffe0ff */
[----:B------:R-:W-:-:S05]  /*0100*/  UISETP.NE.U32.AND UP0, UPT, UR18, URZ, UPT ;  /* 0x000000ff1200728c */ /* 0x000fca000bf05070 */
[----:B0-----:R-:W0:Y:S02]  /*0110*/  MUFU.RCP R0, R2 ;  /* 0x0000000200007308 */ /* 0x001e240000001000 */
[----:B0-----:R-:W-:-:S06]  /*0120*/  VIADD R0, R0, 0xffffffe ;  /* 0x0ffffffe00007836 */ /* 0x001fcc0000000000 */
[----:B------:R-:W0:Y:S02]  /*0130*/  F2I.FTZ.U32.TRUNC.NTZ R0, R0 ;  /* 0x0000000000007305 */ /* 0x000e24000021f000 */
[----:B0-----:R-:W-:-:S13]  /*0140*/  R2UR UR5, R0 ;  /* 0x00000000000572ca */ /* 0x001fda00000e0000 */
[----:B------:R-:W-:-:S03]  /*0150*/  UIMAD UR6, UR4, UR5, URZ ;  /* 0x00000005040672a4 */ /* 0x000fc6000f8e02ff */
[----:B------:R-:W-:Y:S02]  /*0160*/  UMOV UR4, URZ ;  /* 0x000000ff00047c82 */ /* 0x000fe40008000000 */
[----:B------:R-:W-:-:S04]  /*0170*/  UIMAD.WIDE.U32 UR6, UR5, UR6, UR4 ;  /* 0x00000006050672a5 */ /* 0x000fc8000f8e0004 */
[----:B------:R-:W-:-:S04]  /*0180*/  UIMAD.WIDE.U32 UR4, UR7, UR20, URZ ;  /* 0x00000014070472a5 */ /* 0x000fc8000f8e00ff */
[----:B------:R-:W-:-:S04]  /*0190*/  UIADD3 UR4, UPT, UPT, -UR5, URZ, URZ ;  /* 0x000000ff05047290 */ /* 0x000fc8000fffe1ff */
[----:B------:R-:W-:-:S04]  /*01a0*/  UIMAD UR4, UR18, UR4, UR20 ;  /* 0x00000004120472a4 */ /* 0x000fc8000f8e0214 */
[----:B------:R-:W-:-:S11]  /*01b0*/  UISETP.GE.U32.AND UP2, UPT, UR4, UR18, UPT ;  /* 0x000000120400728c */ /* 0x000fd6000bf46070 */
[----:B------:R-:W-:Y:S02]  /*01c0*/  @UP2 UIADD3 UR4, UPT, UPT, -UR18, UR4, URZ ;  /* 0x0000000412042290 */ /* 0x000fe4000fffe1ff */
[----:B------:R-:W-:Y:S02]  /*01d0*/  @UP2 UIADD3 UR5, UPT, UPT, UR5, 0x1, URZ ;  /* 0x0000000105052890 */ /* 0x000fe4000fffe0ff */
[----:B------:R-:W-:-:S11]  /*01e0*/  UISETP.GE.U32.AND UP1, UPT, UR4, UR18, UPT ;  /* 0x000000120400728c */ /* 0x000fd6000bf26070 */
[----:B------:R-:W-:Y:S02]  /*01f0*/  @UP1 UIADD3 UR5, UPT, UPT, UR5, 0x1, URZ ;  /* 0x0000000105051890 */ /* 0x000fe4000fffe0ff */
[----:B------:R-:W-:-:S07]  /*0200*/  @!UP0 ULOP3.LUT UR5, URZ, UR18, URZ, 0x33, !UPT ;  /* 0x00000012ff058292 */ /* 0x000fce000f8e33ff */
[----:B------:R-:W-:Y:S01]  /*0210*/  UMOV UR4, UR5 ;  /* 0x0000000500047c82 */ /* 0x000fe20008000000 */
[----:B------:R-:W-:Y:S01]  /*0220*/  UMOV UR5, URZ ;  /* 0x000000ff00057c82 */ /* 0x000fe20008000000 */
[----:B------:R-:W-:Y:S01]  /*0230*/  MOV R10, UR4 ;  /* 0x00000004000a7c02 */ /* 0x000fe20008000f00 */
[----:B------:R-:W-:Y:S01]  /*0240*/  IMAD.U32 R11, RZ, RZ, UR5 ;  /* 0x00000005ff0b7e24 */ /* 0x000fe2000f8e00ff */
[----:B------:R-:W-:Y:S06]  /*0250*/  BRA `(.L_x_1) ;  /* 0x00000000001c7947 */ /* 0x000fec0003800000 */
.L_x_0:
[----:B------:R-:W-:Y:S01]  /*0260*/  IMAD.U32 R39, RZ, RZ, UR20 ;  /* 0x00000014ff277e24 */ /* 0x000fe2000f8e00ff */
[----:B------:R-:W-:Y:S01]  /*0270*/  MOV R18, UR18 ;  /* 0x0000001200127c02 */ /* 0x000fe20008000f00 */
[----:B------:R-:W-:Y:S01]  /*0280*/  IMAD.U32 R17, RZ, RZ, UR14 ;  /* 0x0000000eff117e24 */ /* 0x000fe2000f8e00ff */
[----:B------:R-:W-:Y:S02]  /*0290*/  MOV R15, UR5 ;  /* 0x00000005000f7c02 */ /* 0x000fe40008000f00 */
[----:B------:R-:W-:Y:S02]  /*02a0*/  MOV R16, 0x2c0 ;  /* 0x000002c000107802 */ /* 0x000fe40000000f00 */
[----:B------:R-:W-:Y:S05]  /*02b0*/  CALL.REL.NOINC `($__internal_0_$__cuda_sm20_div_s64) ;  /* 0x0000005400487944 */ /* 0x000fea0003c00000 */
[----:B------:R-:W-:-:S07]  /*02c0*/  MOV R10, R0 ;  /* 0x00000000000a7202 */ /* 0x000fce0000000f00 */
.L_x_1:
[----:B------:R-:W0:Y:S01]  /*02d0*/  LDCU UR4, c[0x0][0x3e0] ;  /* 0x00007c00ff0477ac */ /* 0x000e220008000800 */
[----:B------:R-:W-:Y:S01]  /*02e0*/  BSSY.RECONVERGENT B0, `(.L_x_2) ;  /* 0x0000023000007945 */ /* 0x000fe20003800200 */
[----:B0-----:R-:W-:Y:S01]  /*02f0*/  USHF.R.S32.HI UR5, URZ, 0x1f, UR4 ;  /* 0x0000001fff057899 */ /* 0x001fe20008011404 */
[----:B------:R-:W-:-:S05]  /*0300*/  ISETP.LT.U32.AND P0, PT, R10, UR4, PT ;  /* 0x000000040a007c0c */ /* 0x000fca000bf01070 */
[----:B------:R-:W-:-:S04]  /*0310*/  ISETP.LT.AND.EX P0, PT, R11, UR5, PT, P0 ;  /* 0x000000050b007c0c */ /* 0x000fc8000bf01300 */
[C---:B------:R-:W-:Y:S02]  /*0320*/  SEL R15, R11.reuse, UR5, P0 ;  /* 0x000000050b0f7c07 */ /* 0x040fe40008000000 */
[----:B------:R-:W-:Y:S02]  /*0330*/  SEL R18, R10, UR4, P0 ;  /* 0x000000040a127c07 */ /* 0x000fe40008000000 */
[----:B------:R-:W-:-:S04]  /*0340*/  LOP3.LUT R0, R11, R15, RZ, 0xfc, !PT ;  /* 0x0000000f0b007212 */ /* 0x000fc800078efcff */
[----:B------:R-:W-:-:S13]  /*0350*/  ISETP.NE.U32.AND P1, PT, R0, RZ, PT ;  /* 0x000000ff0000720c */ /* 0x000fda0003f25070 */
[----:B------:R-:W-:Y:S05]  /*0360*/  @P1 BRA `(.L_x_3) ;  /* 0x0000000000501947 */ /* 0x000fea0003800000 */
[----:B------:R-:W0:Y:S01]  /*0370*/  I2F.U32.RP R4, R18 ;  /* 0x0000001200047306 */ /* 0x000e220000209000 */
[----:B------:R-:W-:Y:S02]  /*0380*/  ISETP.NE.U32.AND P0, PT, R18, RZ, PT ;  /* 0x000000ff1200720c */ /* 0x000fe40003f05070 */
[----:B------:R-:W-:-:S05]  /*0390*/  MOV R7, RZ ;  /* 0x000000ff00077202 */ /* 0x000fca0000000f00 */
[----:B0-----:R-:W0:Y:S02]  /*03a0*/  MUFU.RCP R2, R4 ;  /* 0x0000000400027308 */ /* 0x001e240000001000 */
[----:B0-----:R-:W-:-:S06]  /*03b0*/  VIADD R2, R2, 0xffffffe ;  /* 0x0ffffffe02027836 */ /* 0x001fcc0000000000 */
[----:B------:R-:W0:Y:S02]  /*03c0*/  F2I.FTZ.U32.TRUNC.NTZ R3, R2 ;  /* 0x0000000200037305 */ /* 0x000e24000021f000 */
[----:B0-----:R-:W-:Y:S02]  /*03d0*/  IMAD.MOV R0, RZ, RZ, -R3 ;  /* 0x000000ffff007224 */ /* 0x001fe400078e0a03 */
[----:B------:R-:W-:Y:S02]  /*03e0*/  HFMA2 R2, -RZ, RZ, 0, 0 ;  /* 0x00000000ff027431 */ /* 0x000fe400000001ff */
[----:B------:R-:W-:-:S04]  /*03f0*/  IMAD R5, R0, R18, RZ ;  /* 0x0000001200057224 */ /* 0x000fc800078e02ff */
[----:B------:R-:W-:-:S06]  /*0400*/  IMAD.HI.U32 R5, R3, R5, R2 ;  /* 0x0000000503057227 */ /* 0x000fcc00078e0002 */
[----:B------:R-:W-:-:S04]  /*0410*/  IMAD.HI.U32 R6, R5, R10, RZ ;  /* 0x0000000a05067227 */ /* 0x000fc800078e00ff */
[----:B------:R-:W-:-:S04]  /*0420*/  IMAD.MOV R3, RZ, RZ, -R6 ;  /* 0x000000ffff037224 */ /* 0x000fc800078e0a06 */
[----:B------:R-:W-:-:S05]  /*0430*/  IMAD R3, R18, R3, R10 ;  /* 0x0000000312037224 */ /* 0x000fca00078e020a */
[----:B------:R-:W-:-:S13]  /*0440*/  ISETP.GE.U32.AND P2, PT, R3, R18, PT ;  /* 0x000000120300720c */ /* 0x000fda0003f46070 */
[----:B------:R-:W-:Y:S01]  /*0450*/  @P2 IADD3 R3, PT, PT, R3, -R18, RZ ;  /* 0x8000001203032210 */ /* 0x000fe20007ffe0ff */
[----:B------:R-:W-:-:S03]  /*0460*/  @P2 VIADD R6, R6, 0x1 ;  /* 0x0000000106062836 */ /* 0x000fc60000000000 */
[----:B------:R-:W-:-:S13]  /*0470*/  ISETP.GE.U32.AND P1, PT, R3, R18, PT ;  /* 0x000000120300720c */ /* 0x000fda0003f26070 */
[----:B------:R-:W-:Y:S02]  /*0480*/  @P1 IADD3 R6, PT, PT, R6, 0x1, RZ ;  /* 0x0000000106061810 */ /* 0x000fe40007ffe0ff */
[----:B------:R-:W-:Y:S01]  /*0490*/  @!P0 LOP3.LUT R6, RZ, R18, RZ, 0x33, !PT ;  /* 0x00000012ff068212 */ /* 0x000fe200078e33ff */
[----:B------:R-:W-:Y:S05]  /*04a0*/  BRA `(.L_x_4) ;  /* 0x0000000000187947 */ /* 0x000fea0003800000 */
.L_x_3:
[----:B------:R-:W-:Y:S01]  /*04b0*/  IMAD.MOV.U32 R39, RZ, RZ, R10 ;  /* 0x000000ffff277224 */ /* 0x000fe200078e000a */
[----:B------:R-:W-:Y:S02]  /*04c0*/  MOV R17, R11 ;  /* 0x0000000b00117202 */ /* 0x000fe40000000f00 */
[----:B------:R-:W-:Y:S02]  /*04d0*/  MOV R16, 0x4f0 ;  /* 0x000004f000107802 */ /* 0x000fe40000000f00 */
[----:B------:R-:W-:Y:S05]  /*04e0*/  CALL.REL.NOINC `($__internal_0_$__cuda_sm20_div_s64) ;  /* 0x0000005000bc7944 */ /* 0x000fea0003c00000 */
[----:B------:R-:W-:Y:S02]  /*04f0*/  MOV R6, R0 ;  /* 0x0000000000067202 */ /* 0x000fe40000000f00 */
[----:B------:R-:W-:Y:S02]  /*0500*/  MOV R7, R11 ;  /* 0x0000000b00077202 */ /* 0x000fe40000000f00 */
.L_x_4:
[----:B------:R-:W-:Y:S05]  /*0510*/  BSYNC.RECONVERGENT B0 ;  /* 0x0000000000007941 */ /* 0x000fea0003800200 */
.L_x_2:
[----:B------:R-:W0:Y:S01]  /*0520*/  LDCU UR4, c[0x0][0x434] ;  /* 0x00008680ff0477ac */ /* 0x000e220008000800 */
[----:B------:R-:W-:Y:S01]  /*0530*/  BSSY.RECONVERGENT B0, `(.L_x_5) ;  /* 0x0000041000007945 */ /* 0x000fe20003800200 */
[----:B0-----:R-:W-:-:S05]  /*0540*/  IMAD.U32 R0, RZ, RZ, UR4 ;  /* 0x00000004ff007e24 */ /* 0x001fca000f8e00ff */
[----:B------:R-:W-:-:S04]  /*0550*/  IABS R0, R0 ;  /* 0x0000000000007213 */ /* 0x000fc80000000000 */
[----:B------:R-:W-:-:S13]  /*0560*/  R2UR UR5, R0 ;  /* 0x00000000000572ca */ /* 0x000fda00000e0000 */
[----:B------:R-:W0:Y:S01]  /*0570*/  I2F.RP R8, UR5 ;  /* 0x0000000500087d06 */ /* 0x000e220008209400 */
[----:B------:R-:W-:-:S04]  /*0580*/  UIADD3 UR8, UPT, UPT, UR4, -0x1, UR5 ;  /* 0xffffffff04087890 */ /* 0x000fc8000fffe005 */
[----:B------:R-:W-:-:S06]  /*0590*/  ULOP3.LUT UR6, UR8, UR5, URZ, 0x3c, !UPT ;  /* 0x0000000508067292 */ /* 0x000fcc000f8e3cff */
[----:B------:R-:W-:Y:S01]  /*05a0*/  ISETP.LE.AND P0, PT, RZ, UR6, PT ;  /* 0x00000006ff007c0c */ /* 0x000fe2000bf03270 */
[----:B0-----:R-:W0:Y:S02]  /*05b0*/  MUFU.RCP R4, R8 ;  /* 0x0000000800047308 */ /* 0x001e240000001000 */
[----:B0-----:R-:W-:-:S06]  /*05c0*/  VIADD R4, R4, 0xffffffe ;  /* 0x0ffffffe04047836 */ /* 0x001fcc0000000000 */
[----:B------:R-:W0:Y:S02]  /*05d0*/  F2I.FTZ.U32.TRUNC.NTZ R5, R4 ;  /* 0x0000000400057305 */ /* 0x000e24000021f000 */
[----:B0-----:R-:W-:Y:S02]  /*05e0*/  IMAD.MOV R0, RZ, RZ, -R5 ;  /* 0x000000ffff007224 */ /* 0x001fe400078e0a05 */
[----:B------:R-:W-:Y:S02]  /*05f0*/  IMAD.MOV.U32 R4, RZ, RZ, RZ ;  /* 0x000000ffff047224 */ /* 0x000fe400078e00ff */
[----:B------:R-:W-:Y:S01]  /*0600*/  IMAD R2, R0, UR5, RZ ;  /* 0x0000000500027c24 */ /* 0x000fe2000f8e02ff */
[----:B------:R-:W-:-:S03]  /*0610*/  IABS R0, UR8 ;  /* 0x0000000800007c13 */ /* 0x000fc60008000000 */
[----:B------:R-:W-:-:S04]  /*0620*/  IMAD.HI.U32 R2, R5, R2, R4 ;  /* 0x0000000205027227 */ /* 0x000fc800078e0004 */
[----:B------:R-:W-:-:S04]  /*0630*/  IMAD.MOV.U32 R3, RZ, RZ, R0 ;  /* 0x000000ffff037224 */ /* 0x000fc800078e0000 */
[----:B------:R-:W-:-:S04]  /*0640*/  IMAD.HI.U32 R2, R2, R3, RZ ;  /* 0x0000000302027227 */ /* 0x000fc800078e00ff */
[----:B------:R-:W-:-:S04]  /*0650*/  IMAD.MOV R0, RZ, RZ, -R2 ;  /* 0x000000ffff007224 */ /* 0x000fc800078e0a02 */
[----:B------:R-:W-:-:S05]  /*0660*/  IMAD R0, R0, UR5, R3 ;  /* 0x0000000500007c24 */ /* 0x000fca000f8e0203 */
[----:B------:R-:W-:-:S13]  /*0670*/  ISETP.LT.U32.AND P1, PT, R0, UR5, PT ;  /* 0x0000000500007c0c */ /* 0x000fda000bf21070 */
[----:B------:R-:W-:Y:S02]  /*0680*/  @!P1 VIADD R0, R0, -UR5 ;  /* 0x8000000500009c36 */ /* 0x000fe40008000000 */
[----:B------:R-:W-:Y:S01]  /*0690*/  @!P1 VIADD R2, R2, 0x1 ;  /* 0x0000000102029836 */ /* 0x000fe20000000000 */
[----:B------:R-:W-:Y:S02]  /*06a0*/  ISETP.NE.AND P1, PT, RZ, UR4, PT ;  /* 0x00000004ff007c0c */ /* 0x000fe4000bf25270 */
[----:B------:R-:W-:-:S13]  /*06b0*/  ISETP.GE.U32.AND P2, PT, R0, UR5, PT ;  /* 0x0000000500007c0c */ /* 0x000fda000bf46070 */
[----:B------:R-:W-:-:S04]  /*06c0*/  @P2 VIADD R2, R2, 0x1 ;  /* 0x0000000102022836 */ /* 0x000fc80000000000 */
[----:B------:R-:W-:-:S04]  /*06d0*/  IMAD.MOV.U32 R3, RZ, RZ, R2 ;  /* 0x000000ffff037224 */ /* 0x000fc800078e0002 */
[----:B------:R-:W-:Y:S01]  /*06e0*/  @!P0 IMAD.MOV R3, RZ, RZ, -R3 ;  /* 0x000000ffff038224 */ /* 0x000fe200078e0a03 */
[----:B------:R-:W-:-:S04]  /*06f0*/  @!P1 LOP3.LUT R3, RZ, UR5, RZ, 0x33, !PT ;  /* 0x00000005ff039c12 */ /* 0x000fc8000f8e33ff */
[----:B------:R-:W-:Y:S02]  /*0700*/  ISETP.LT.U32.AND P0, PT, R18, R3, PT ;  /* 0x000000031200720c */ /* 0x000fe40003f01070 */
[----:B------:R-:W-:-:S04]  /*0710*/  SHF.R.S32.HI R2, RZ, 0x1f, R3 ;  /* 0x0000001fff027819 */ /* 0x000fc80000011403 */
[----:B------:R-:W-:-:S04]  /*0720*/  ISETP.LT.AND.EX P0, PT, R15, R2, PT, P0 ;  /* 0x000000020f00720c */ /* 0x000fc80003f01300 */
[C---:B------:R-:W-:Y:S02]  /*0730*/  SEL R2, R15.reuse, R2, P0 ;  /* 0x000000020f027207 */ /* 0x040fe40000000000 */
[----:B------:R-:W-:Y:S02]  /*0740*/  SEL R10, R18, R3, P0 ;  /* 0x00000003120a7207 */ /* 0x000fe40000000000 */
        /* <DEDUP_REMOVED lines=23> */
.L_x_6:
[----:B------:R-:W-:Y:S01]  /*08c0*/  IMAD.MOV.U32 R39, RZ, RZ, R18 ;  /* 0x000000ffff277224 */ /* 0x000fe200078e0012 */
[----:B------:R-:W-:Y:S01]  /*08d0*/  MOV R18, R10 ;  /* 0x0000000a00127202 */ /* 0x000fe20000000f00 */
[----:B------:R-:W-:Y:S01]  /*08e0*/  IMAD.MOV.U32 R17, RZ, RZ, R15 ;  /* 0x000000ffff117224 */ /* 0x000fe200078e000f */
[----:B------:R-:W-:Y:S02]  /*08f0*/  MOV R15, R2 ;  /* 0x00000002000f7202 */ /* 0x000fe40000000f00 */
[----:B------:R-:W-:Y:S02]  /*0900*/  MOV R16, 0x920 ;  /* 0x0000092000107802 */ /* 0x000fe40000000f00 */
[----:B------:R-:W-:Y:S05]  /*0910*/  CALL.REL.NOINC `($__internal_0_$__cuda_sm20_div_s64) ;  /* 0x0000004c00b07944 */ /* 0x000fea0003c00000 */
[----:B------:R-:W-:Y:S02]  /*0920*/  MOV R16, R0 ;  /* 0x0000000000107202 */ /* 0x000fe40000000f00 */
[----:B------:R-:W-:Y:S02]  /*0930*/  MOV R17, R11 ;  /* 0x0000000b00117202 */ /* 0x000fe40000000f00 */
.L_x_7:
[----:B------:R-:W-:Y:S05]  /*0940*/  BSYNC.RECONVERGENT B0 ;  /* 0x0000000000007941 */ /* 0x000fea0003800200 */
.L_x_5:
[----:B------:R-:W0:Y:S01]  /*0950*/  LDCU UR5, c[0x0][0x434] ;  /* 0x00008680ff0577ac */ /* 0x000e220008000800 */
[----:B------:R-:W-:Y:S01]  /*0960*/  BSSY.RECONVERGENT B0, `(.L_x_8) ;  /* 0x0000083000007945 */ /* 0x000fe20003800200 */
[----:B------:R-:W-:Y:S01]  /*0970*/  UMOV UR10, URZ ;  /* 0x000000ff000a7c82 */ /* 0x000fe20008000000 */
[----:B------:R-:W-:Y:S01]  /*0980*/  UMOV UR22, URZ ;  /* 0x000000ff00167c82 */ /* 0x000fe20008000000 */
[----:B0-----:R-:W-:-:S05]  /*0990*/  IMAD.U32 R0, RZ, RZ, UR5 ;  /* 0x00000005ff007e24 */ /* 0x001fca000f8e00ff */
[----:B------:R-:W-:-:S04]  /*09a0*/  IABS R0, R0 ;  /* 0x0000000000007213 */ /* 0x000fc80000000000 */
[----:B------:R-:W-:-:S13]  /*09b0*/  R2UR UR7, R0 ;  /* 0x00000000000772ca */ /* 0x000fda00000e0000 */
[----:B------:R-:W0:Y:S08]  /*09c0*/  I2F.RP R4, UR7 ;  /* 0x0000000700047d06 */ /* 0x000e300008209400 */
[----:B0-----:R-:W0:Y:S02]  /*09d0*/  MUFU.RCP R3, R4 ;  /* 0x0000000400037308 */ /* 0x001e240000001000 */
[----:B0-----:R-:W-:-:S06]  /*09e0*/  VIADD R3, R3, 0xffffffe ;  /* 0x0ffffffe03037836 */ /* 0x001fcc0000000000 */
[----:B------:R-:W0:Y:S02]  /*09f0*/  F2I.FTZ.U32.TRUNC.NTZ R0, R3 ;  /* 0x0000000300007305 */ /* 0x000e24000021f000 */
[----:B0-----:R-:W-:Y:S02]  /*0a00*/  R2UR UR11, R0 ;  /* 0x00000000000b72ca */ /* 0x001fe400000e0000 */
[----:B------:R-:W-:Y:S01]  /*0a10*/  IABS R0, UR8 ;  /* 0x0000000800007c13 */ /* 0x000fe20008000000 */
[----:B------:R-:W-:-:S03]  /*0a20*/  ULOP3.LUT UR8, UR8, UR5, URZ, 0x3c, !UPT ;  /* 0x0000000508087292 */ /* 0x000fc6000f8e3cff */
[----:B------:R-:W-:-:S07]  /*0a30*/  R2UR UR6, R0 ;  /* 0x00000000000672ca */ /* 0x000fce00000e0000 */
[----:B------:R-:W-:-:S04]  /*0a40*/  UIADD3 UR4, UPT, UPT, URZ, -UR11, URZ ;  /* 0x8000000bff047290 */ /* 0x000fc8000fffe0ff */
[----:B------:R-:W-:-:S04]  /*0a50*/  UIMAD UR4, UR4, UR7, URZ ;  /* 0x00000007040472a4 */ /* 0x000fc8000f8e02ff */
[----:B------:R-:W-:-:S04]  /*0a60*/  UIMAD.WIDE.U32 UR10, UR11, UR4, UR10 ;  /* 0x000000040b0a72a5 */ /* 0x000fc8000f8e000a */
[----:B------:R-:W-:-:S07]  /*0a70*/  UIMAD.WIDE.U32 UR10, UR11, UR6, URZ ;  /* 0x000000060b0a72a5 */ /* 0x000fce000f8e00ff */
[----:B------:R-:W-:Y:S02]  /*0a80*/  UMOV UR9, UR11 ;  /* 0x0000000b00097c82 */ /* 0x000fe40008000000 */
[----:B------:R-:W-:-:S04]  /*0a90*/  UIADD3 UR4, UPT, UPT, -UR9, URZ, URZ ;  /* 0x000000ff09047290 */ /* 0x000fc8000fffe1ff */
[----:B------:R-:W-:Y:S02]  /*0aa0*/  UIMAD UR4, UR7, UR4, UR6 ;  /* 0x00000004070472a4 */ /* 0x000fe4000f8e0206 */
[----:B------:R-:W-:Y:S02]  /*0ab0*/  USHF.R.S32.HI UR6, URZ, 0x1f, UR5 ;  /* 0x0000001fff067899 */ /* 0x000fe40008011405 */
[----:B------:R-:W-:Y:S02]  /*0ac0*/  UISETP.GT.U32.AND UP1, UPT, UR7, UR4, UPT ;  /* 0x000000040700728c */ /* 0x000fe4000bf24070 */
[----:B------:R-:W-:-:S09]  /*0ad0*/  ULOP3.LUT UR6, UR6, 0x1, URZ, 0xfc, !UPT ;  /* 0x0000000106067892 */ /* 0x000fd2000f8efcff */
[----:B------:R-:W-:Y:S02]  /*0ae0*/  @!UP1 UIADD3 UR4, UPT, UPT, UR4, -UR7, URZ ;  /* 0x8000000704049290 */ /* 0x000fe4000fffe0ff */
[----:B------:R-:W-:Y:S02]  /*0af0*/  @!UP1 UIADD3 UR9, UPT, UPT, UR9, 0x1, URZ ;  /* 0x0000000109099890 */ /* 0x000fe4000fffe0ff */
[----:B------:R-:W-:Y:S02]  /*0b00*/  UISETP.GE.U32.AND UP0, UPT, UR4, UR7, UPT ;  /* 0x000000070400728c */ /* 0x000fe4000bf06070 */
[----:B------:R-:W-:-:S05]  /*0b10*/  UISETP.GE.AND UP1, UPT, UR8, URZ, UPT ;  /* 0x000000ff0800728c */ /* 0x000fca000bf26270 */
[----:B------:R-:W0:Y:S04]  /*0b20*/  LDCU UR4, c[0x0][0x3e0] ;  /* 0x00007c00ff0477ac */ /* 0x000e280008000800 */
[----:B------:R-:W-:Y:S02]  /*0b30*/  @UP0 UIADD3 UR9, UPT, UPT, UR9, 0x1, URZ ;  /* 0x0000000109090890 */ /* 0x000fe4000fffe0ff */
[----:B------:R-:W-:-:S05]  /*0b40*/  UISETP.NE.AND UP0, UPT, UR5, URZ, UPT ;  /* 0x000000ff0500728c */ /* 0x000fca000bf05270 */
[----:B------:R-:W-:Y:S02]  /*0b50*/  UMOV UR8, UR9 ;  /* 0x0000000900087c82 */ /* 0x000fe40008000000 */
[----:B------:R-:W-:-:S04]  /*0b60*/  @!UP1 UIADD3 UR8, UPT, UPT, -UR8, URZ, URZ ;  /* 0x000000ff08089290 */ /* 0x000fc8000fffe1ff */
[----:B------:R-:W-:Y:S01]  /*0b70*/  @!UP0 ULOP3.LUT UR8, URZ, UR5, URZ, 0x33, !UPT ;  /* 0x00000005ff088292 */ /* 0x000fe2000f8e33ff */
[----:B0-----:R-:W-:Y:S01]  /*0b80*/  IMAD.U32 R0, RZ, RZ, UR4 ;  /* 0x00000004ff007e24 */ /* 0x001fe2000f8e00ff */
[----:B------:R-:W-:Y:S02]  /*0b90*/  UIADD3 UR17, UPT, UPT, UR4, -0x1, URZ ;  /* 0xffffffff04117890 */ /* 0x000fe4000fffe0ff */
[----:B------:R-:W-:Y:S02]  /*0ba0*/  UIMAD UR7, UR8, UR6, URZ ;  /* 0x00000006080772a4 */ /* 0x000fe4000f8e02ff */
[----:B------:R-:W-:Y:S01]  /*0bb0*/  IABS R0, R0 ;  /* 0x0000000000007213 */ /* 0x000fe20000000000 */
[----:B------:R-:W-:-:S03]  /*0bc0*/  UISETP.NE.AND UP2, UPT, UR4, URZ, UPT ;  /* 0x000000ff0400728c */ /* 0x000fc6000bf45270 */
[----:B------:R-:W-:Y:S02]  /*0bd0*/  IABS R3, UR7 ;  /* 0x0000000700037c13 */ /* 0x000fe40008000000 */
[----:B------:R-:W-:Y:S02]  /*0be0*/  R2UR UR11, R0 ;  /* 0x00000000000b72ca */ /* 0x000fe400000e0000 */
[----:B------:R-:W-:-:S11]  /*0bf0*/  R2UR UR13, R3 ;  /* 0x00000000030d72ca */ /* 0x000fd600000e0000 */
[----:B------:R-:W0:Y:S02]  /*0c00*/  I2F.RP R9, UR11 ;  /* 0x0000000b00097d06 */ /* 0x000e240008209400 */
[----:B------:R-:W-:-:S04]  /*0c10*/  UIADD3 UR6, UPT, UPT, UR17, UR13, URZ ;  /* 0x0000000d11067290 */ /* 0x000fc8000fffe0ff */
[----:B------:R-:W-:Y:S02]  /*0c20*/  ULOP3.LUT UR16, UR6, UR13, URZ, 0x3c, !UPT ;  /* 0x0000000d06107292 */ /* 0x000fe4000f8e3cff */
[----:B------:R-:W1:Y:S01]  /*0c30*/  I2F.RP R11, UR13 ;  /* 0x0000000d000b7d06 */ /* 0x000e620008209400 */
[----:B------:R-:W-:Y:S01]  /*0c40*/  IMAD.U32 R3, RZ, RZ, UR6 ;  /* 0x00000006ff037e24 */ /* 0x000fe2000f8e00ff */
[----:B------:R-:W-:Y:S02]  /*0c50*/  ULOP3.LUT UR6, UR6, UR4, URZ, 0x3c, !UPT ;  /* 0x0000000406067292 */ /* 0x000fe4000f8e3cff */
[----:B------:R-:W-:Y:S02]  /*0c60*/  ISETP.LE.AND P0, PT, RZ, UR16, PT ;  /* 0x00000010ff007c0c */ /* 0x000fe4000bf03270 */
[----:B------:R-:W-:Y:S02]  /*0c70*/  IABS R3, R3 ;  /* 0x0000000300037213 */ /* 0x000fe40000000000 */
[----:B0-----:R-:W0:Y:S02]  /*0c80*/  MUFU.RCP R8, R9 ;  /* 0x0000000900087308 */ /* 0x001e240000001000 */
[----:B------:R-:W-:-:S06]  /*0c90*/  R2UR UR12, R3 ;  /* 0x00000000030c72ca */ /* 0x000fcc00000e0000 */
[----:B-1----:R-:W1:Y:S01]  /*0ca0*/  MUFU.RCP R0, R11 ;  /* 0x0000000b00007308 */ /* 0x002e620000001000 */
[----:B0-----:R-:W-:Y:S02]  /*0cb0*/  VIADD R8, R8, 0xffffffe ;  /* 0x0ffffffe08087836 */ /* 0x001fe40000000000 */
[----:B-1----:R-:W-:-:S05]  /*0cc0*/  VIADD R5, R0, 0xffffffe ;  /* 0x0ffffffe00057836 */ /* 0x002fca0000000000 */
[----:B------:R-:W0:Y:S08]  /*0cd0*/  F2I.FTZ.U32.TRUNC.NTZ R0, R8 ;  /* 0x0000000800007305 */ /* 0x000e30000021f000 */
[----:B------:R-:W1:Y:S01]  /*0ce0*/  F2I.FTZ.U32.TRUNC.NTZ R5, R5 ;  /* 0x0000000500057305 */ /* 0x000e62000021f000 */
[----:B0-----:R-:W-:Y:S02]  /*0cf0*/  R2UR UR23, R0 ;  /* 0x00000000001772ca */ /* 0x001fe400000e0000 */
[----:B------:R-:W-:-:S05]  /*0d00*/  IABS R0, UR7 ;  /* 0x0000000700007c13 */ /* 0x000fca0008000000 */
[----:B------:R-:W-:Y:S02]  /*0d10*/  IMAD.MOV R0, RZ, RZ, -R0 ;  /* 0x000000ffff007224 */ /* 0x000fe400078e0a00 */
[----:B-1----:R-:W-:-:S04]  /*0d20*/  IMAD.MOV R4, RZ, RZ, -R5 ;  /* 0x000000ffff047224 */ /* 0x002fc800078e0a05 */
[----:B------:R-:W-:Y:S01]  /*0d30*/  IMAD R3, R4, UR13, RZ ;  /* 0x0000000d04037c24 */ /* 0x000fe2000f8e02ff */
[----:B------:R-:W-:Y:S01]  /*0d40*/  UIADD3 UR9, UPT, UPT, URZ, -UR23, URZ ;  /* 0x80000017ff097290 */ /* 0x000fe2000fffe0ff */
[----:B------:R-:W-:-:S03]  /*0d50*/  IMAD.MOV.U32 R4, RZ, RZ, RZ ;  /* 0x000000ffff047224 */ /* 0x000fc600078e00ff */
[----:B------:R-:W-:Y:S01]  /*0d60*/  UIMAD UR9, UR9, UR11, URZ ;  /* 0x0000000b090972a4 */ /* 0x000fe2000f8e02ff */
[----:B------:R-:W-:-:S03]  /*0d70*/  IMAD.HI.U32 R3, R5, R3, R4 ;  /* 0x0000000305037227 */ /* 0x000fc600078e0004 */
[----:B------:R-:W-:-:S03]  /*0d80*/  UIMAD.WIDE.U32 UR22, UR23, UR9, UR22 ;  /* 0x00000009171672a5 */ /* 0x000fc6000f8e0016 */
[----:B------:R-:W-:Y:S01]  /*0d90*/  IMAD.HI.U32 R9, R3, UR12, RZ ;  /* 0x0000000c03097c27 */ /* 0x000fe2000f8e00ff */
[----:B------:R-:W-:-:S03]  /*0da0*/  UIMAD.WIDE.U32 UR22, UR23, UR12, URZ ;  /* 0x0000000c171672a5 */ /* 0x000fc6000f8e00ff */
[----:B------:R-:W-:Y:S01]  /*0db0*/  IMAD R0, R9, R0, UR12 ;  /* 0x0000000c09007e24 */ /* 0x000fe2000f8e0200 */
[----:B------:R-:W0:Y:S04]  /*0dc0*/  LDCU.U8 UR9, c[0x0][0x549] ;  /* 0x0000a920ff0977ac */ /* 0x000e280008000000 */
[----:B------:R-:W-:Y:S01]  /*0dd0*/  ISETP.LT.U32.AND P1, PT, R0, UR13, PT ;  /* 0x0000000d00007c0c */ /* 0x000fe2000bf21070 */
[----:B------:R-:W-:Y:S02]  /*0de0*/  UMOV UR15, UR23 ;  /* 0x00000017000f7c82 */ /* 0x000fe40008000000 */
[----:B------:R-:W-:-:S04]  /*0df0*/  UIADD3 UR10, UPT, UPT, -UR15, URZ, URZ ;  /* 0x000000ff0f0a7290 */ /* 0x000fc8000fffe1ff */
[----:B------:R-:W-:-:S04]  /*0e00*/  UIMAD UR10, UR11, UR10, UR12 ;  /* 0x0000000a0b0a72a4 */ /* 0x000fc8000f8e020c */
[----:B------:R-:W-:Y:S02]  /*0e10*/  UISETP.GT.U32.AND UP1, UPT, UR11, UR10, UPT ;  /* 0x0000000a0b00728c */ /* 0x000fe4000bf24070 */
[----:B------:R-:W-:Y:S01]  /*0e20*/  @!P1 VIADD R0, R0, -UR13 ;  /* 0x8000000d00009c36 */ /* 0x000fe20008000000 */
[----:B0-----:R-:W-:Y:S01]  /*0e30*/  UISETP.NE.AND UP0, UPT, UR9, URZ, UPT ;  /* 0x000000ff0900728c */ /* 0x001fe2000bf05270 */
[----:B------:R-:W-:Y:S01]  /*0e40*/  @!P1 VIADD R9, R9, 0x1 ;  /* 0x0000000109099836 */ /* 0x000fe20000000000 */
[----:B------:R-:W-:Y:S02]  /*0e50*/  ISETP.NE.AND P1, PT, RZ, UR7, PT ;  /* 0x00000007ff007c0c */ /* 0x000fe4000bf25270 */
[----:B------:R-:W-:Y:S01]  /*0e60*/  ISETP.GE.U32.AND P2, PT, R0, UR13, PT ;  /* 0x0000000d00007c0c */ /* 0x000fe2000bf46070 */
[----:B------:R-:W-:Y:S02]  /*0e70*/  USEL UR5, UR5, 0x1, !UP0 ;  /* 0x0000000105057887 */ /* 0x000fe4000c000000 */
[----:B------:R-:W-:-:S02]  /*0e80*/  UISETP.GE.AND UP0, UPT, UR6, URZ, UPT ;  /* 0x000000ff0600728c */ /* 0x000fc4000bf06270 */
[----:B------:R-:W-:Y:S02]  /*0e90*/  @!UP1 UIADD3 UR10, UPT, UPT, UR10, -UR11, URZ ;  /* 0x8000000b0a0a9290 */ /* 0x000fe4000fffe0ff */
[----:B------:R-:W-:Y:S02]  /*0ea0*/  @!UP1 UIADD3 UR15, UPT, UPT, UR15, 0x1, URZ ;  /* 0x000000010f0f9890 */ /* 0x000fe4000fffe0ff */
[----:B------:R-:W-:Y:S02]  /*0eb0*/  UISETP.GE.U32.AND UP3, UPT, UR10, UR11, UPT ;  /* 0x0000000b0a00728c */ /* 0x000fe4000bf66070 */
[----:B------:R-:W-:Y:S02]  /*0ec0*/  UISETP.NE.AND UP1, UPT, UR8, URZ, UPT ;  /* 0x000000ff0800728c */ /* 0x000fe4000bf25270 */
[----:B------:R-:W-:Y:S01]  /*0ed0*/  @P2 VIADD R9, R9, 0x1 ;  /* 0x0000000109092836 */ /* 0x000fe20000000000 */
[----:B------:R-:W-:Y:S02]  /*0ee0*/  USHF.R.S32.HI UR8, URZ, 0x1f, UR7 ;  /* 0x0000001fff087899 */ /* 0x000fe40008011407 */
[----:B------:R-:W-:Y:S01]  /*0ef0*/  USEL UR6, URZ, 0x1, !UP1 ;  /* 0x00000001ff067887 */ /* 0x000fe2000c800000 */
[----:B------:R-:W-:Y:S01]  /*0f00*/  @!P0 IMAD.MOV R9, RZ, RZ, -R9 ;  /* 0x000000ffff098224 */ /* 0x000fe200078e0a09 */
[----:B------:R-:W-:-:S02]  /*0f10*/  @!P1 LOP3.LUT R9, RZ, UR13, RZ, 0x33, !PT ;  /* 0x0000000dff099c12 */ /* 0x000fc4000f8e33ff */
[----:B------:R-:W-:Y:S02]  /*0f20*/  @UP3 UIADD3 UR15, UPT, UPT, UR15, 0x1, URZ ;  /* 0x000000010f0f3890 */ /* 0x000fe4000fffe0ff */
[----:B------:R-:W-:Y:S01]  /*0f30*/  ISETP.LT.U32.AND P0, PT, R16, R9, PT ;  /* 0x000000091000720c */ /* 0x000fe20003f01070 */
[----:B------:R-:W-:Y:S01]  /*0f40*/  ULOP3.LUT UR6, UR8, UR6, URZ, 0xfc, !UPT ;  /* 0x0000000608067292 */ /* 0x000fe2000f8efcff */
[----:B------:R-:W-:Y:S01]  /*0f50*/  SHF.R.S32.HI R3, RZ, 0x1f, R9 ;  /* 0x0000001fff037819 */ /* 0x000fe20000011409 */
[----:B------:R-:W-:Y:S02]  /*0f60*/  @!UP0 UIADD3 UR15, UPT, UPT, -UR15, URZ, URZ ;  /* 0x000000ff0f0f8290 */ /* 0x000fe4000fffe1ff */
[----:B------:R-:W-:Y:S01]  /*0f70*/  @!UP2 ULOP3.LUT UR15, URZ, UR4, URZ, 0x33, !UPT ;  /* 0x00000004ff0fa292 */ /* 0x000fe2000f8e33ff */
        /* <DEDUP_REMOVED lines=26> */
.L_x_9:
[----:B------:R-:W-:Y:S01]  /*1120*/  IMAD.MOV.U32 R39, RZ, RZ, R16 ;  /* 0x000000ffff277224 */ /* 0x000fe200078e0010 */
[----:B------:R-:W-:Y:S01]  /*1130*/  MOV R18, R9 ;  /* 0x0000000900127202 */ /* 0x000fe20000000f00 */
[----:B------:R-:W-:Y:S01]  /*1140*/  IMAD.MOV.U32 R15, RZ, RZ, R3 ;  /* 0x000000ffff0f7224 */ /* 0x000fe200078e0003 */
[----:B------:R-:W-:Y:S02]  /*1150*/  MOV R16, 0x1170 ;  /* 0x0000117000107802 */ /* 0x000fe40000000f00 */
[----:B------:R-:W-:Y:S05]  /*1160*/  CALL.REL.NOINC `($__internal_0_$__cuda_sm20_div_s64) ;  /* 0x00000044009c7944 */ /* 0x000fea0003c00000 */
[----:B------:R-:W-:Y:S02]  /*1170*/  MOV R44, R0 ;  /* 0x00000000002c7202 */ /* 0x000fe40000000f00 */
[----:B------:R-:W-:Y:S02]  /*1180*/  MOV R45, R11 ;  /* 0x0000000b002d7202 */ /* 0x000fe40000000f00 */
.L_x_10:
[----:B------:R-:W-:Y:S05]  /*1190*/  BSYNC.RECONVERGENT B0 ;  /* 0x0000000000007941 */ /* 0x000fea0003800200 */
.L_x_8:
[----:B------:R-:W-:Y:S01]  /*11a0*/  IABS R12, UR21 ;  /* 0x00000015000c7c13 */ /* 0x000fe20008000000 */
[----:B------:R-:W0:Y:S01]  /*11b0*/  LDC R5, c[0x0][0x434] ;  /* 0x00010d00ff057b82 */ /* 0x000e220000000800 */
[----:B------:R-:W-:Y:S01]  /*11c0*/  IABS R0, UR21 ;  /* 0x0000001500007c13 */ /* 0x000fe20008000000 */
[----:B------:R-:W-:Y:S01]  /*11d0*/  UIMAD UR15, UR15, UR5, URZ ;  /* 0x000000050f0f72a4 */ /* 0x000fe2000f8e02ff */
[----:B------:R-:W1:Y:S01]  /*11e0*/  I2F.RP R13, R12 ;  /* 0x0000000c000d7306 */ /* 0x000e620000209400 */
[----:B------:R-:W-:Y:S02]  /*11f0*/  BSSY.RECONVERGENT B0, `(.L_x_11) ;  /* 0x000003b000007945 */ /* 0x000fe40003800200 */
[----:B------:R-:W-:Y:S01]  /*1200*/  IMAD.MOV R0, RZ, RZ, -R0 ;  /* 0x000000ffff007224 */ /* 0x000fe200078e0a00 */
[----:B------:R-:W-:-:S04]  /*1210*/  UIMAD UR6, UR6, UR15, URZ ;  /* 0x0000000f060672a4 */ /* 0x000fc8000f8e02ff */
[----:B-1----:R-:W1:Y:S01]  /*1220*/  MUFU.RCP R14, R13 ;  /* 0x0000000d000e7308 */ /* 0x002e620000001000 */
[----:B0-----:R-:W-:-:S04]  /*1230*/  IADD3 R5, PT, PT, R5, -0x1, R12 ;  /* 0xffffffff05057810 */ /* 0x001fc80007ffe00c */
[----:B------:R-:W-:Y:S01]  /*1240*/  IABS R4, R5 ;  /* 0x0000000500047213 */ /* 0x000fe20000000000 */
[----:B-1----:R-:W-:-:S04]  /*1250*/  VIADD R14, R14, 0xffffffe ;  /* 0x0ffffffe0e0e7836 */ /* 0x002fc80000000000 */
[----:B------:R-:W0:Y:S02]  /*1260*/  F2I.FTZ.U32.TRUNC.NTZ R15, R14 ;  /* 0x0000000e000f7305 */ /* 0x000e24000021f000 */
[----:B0-----:R-:W-:Y:S02]  /*1270*/  IMAD.MOV R11, RZ, RZ, -R15 ;  /* 0x000000ffff0b7224 */ /* 0x001fe400078e0a0f */
[----:B------:R-:W-:Y:S02]  /*1280*/  IMAD.MOV.U32 R14, RZ, RZ, RZ ;  /* 0x000000ffff0e7224 */ /* 0x000fe400078e00ff */
[----:B------:R-:W-:-:S04]  /*1290*/  IMAD R8, R11, R12, RZ ;  /* 0x0000000c0b087224 */ /* 0x000fc800078e02ff */
[----:B------:R-:W-:-:S06]  /*12a0*/  IMAD.HI.U32 R8, R15, R8, R14 ;  /* 0x000000080f087227 */ /* 0x000fcc00078e000e */
[----:B------:R-:W-:-:S04]  /*12b0*/  IMAD.HI.U32 R11, R8, R4, RZ ;  /* 0x00000004080b7227 */ /* 0x000fc800078e00ff */
[----:B------:R-:W-:Y:S01]  /*12c0*/  IMAD R13, R11, R0, R4 ;  /* 0x000000000b0d7224 */ /* 0x000fe200078e0204 */
[----:B------:R-:W-:-:S04]  /*12d0*/  LOP3.LUT R0, R5, R12, RZ, 0x3c, !PT ;  /* 0x0000000c05007212 */ /* 0x000fc800078e3cff */
[----:B------:R-:W-:Y:S02]  /*12e0*/  ISETP.GT.U32.AND P1, PT, R12, R13, PT ;  /* 0x0000000d0c00720c */ /* 0x000fe40003f24070 */
[----:B------:R-:W-:-:S11]  /*12f0*/  ISETP.GE.AND P0, PT, R0, RZ, PT ;  /* 0x000000ff0000720c */ /* 0x000fd60003f06270 */
[----:B------:R-:W-:Y:S02]  /*1300*/  @!P1 IMAD.IADD R13, R13, 0x1, -R12 ;  /* 0x000000010d0d9824 */ /* 0x000fe400078e0a0c */
[----:B------:R-:W-:Y:S01]  /*1310*/  @!P1 VIADD R11, R11, 0x1 ;  /* 0x000000010b0b9836 */ /* 0x000fe20000000000 */
[----:B------:R-:W-:Y:S02]  /*1320*/  ISETP.NE.AND P1, PT, RZ, UR21, PT ;  /* 0x00000015ff007c0c */ /* 0x000fe4000bf25270 */
[----:B------:R-:W-:-:S13]  /*1330*/  ISETP.GE.U32.AND P2, PT, R13, R12, PT ;  /* 0x0000000c0d00720c */ /* 0x000fda0003f46070 */
[----:B------:R-:W-:-:S04]  /*1340*/  @P2 VIADD R11, R11, 0x1 ;  /* 0x000000010b0b2836 */ /* 0x000fc80000000000 */
[----:B------:R-:W-:Y:S01]  /*1350*/  @!P0 IMAD.MOV R11, RZ, RZ, -R11 ;  /* 0x000000ffff0b8224 */ /* 0x000fe200078e0a0b */
[----:B------:R-:W-:-:S04]  /*1360*/  @!P1 LOP3.LUT R11, RZ, R12, RZ, 0x33, !PT ;  /* 0x0000000cff0b9212 */ /* 0x000fc800078e33ff */
        /* <DEDUP_REMOVED lines=28> */
.L_x_12:
[----:B------:R-:W-:Y:S01]  /*1530*/  IMAD.MOV.U32 R39, RZ, RZ, R6 ;  /* 0x000000ffff277224 */ /* 0x000fe200078e0006 */
[----:B------:R-:W-:Y:S01]  /*1540*/  MOV R17, R7 ;  /* 0x0000000700117202 */ /* 0x000fe20000000f00 */
[----:B------:R-:W-:Y:S01]  /*1550*/  IMAD.MOV.U32 R18, RZ, RZ, R8 ;  /* 0x000000ffff127224 */ /* 0x000fe200078e0008 */
[----:B------:R-:W-:Y:S02]  /*1560*/  MOV R16, 0x1580 ;  /* 0x0000158000107802 */ /* 0x000fe40000000f00 */
[----:B------:R-:W-:Y:S05]  /*1570*/  CALL.REL.NOINC `($__internal_0_$__cuda_sm20_div_s64) ;  /* 0x0000004000987944 */ /* 0x000fea0003c00000 */
[----:B------:R-:W-:Y:S02]  /*1580*/  MOV R16, R0 ;  /* 0x0000000000107202 */ /* 0x000fe40000000f00 */
[----:B------:R-:W-:Y:S02]  /*1590*/  MOV R17, R11 ;  /* 0x0000000b00117202 */ /* 0x000fe40000000f00 */
.L_x_13:
[----:B------:R-:W-:Y:S05]  /*15a0*/  BSYNC.RECONVERGENT B0 ;  /* 0x0000000000007941 */ /* 0x000fea0003800200 */
.L_x_11:
[----:B------:R-:W0:Y:S01]  /*15b0*/  S2R R4, SR_TID.X ;  /* 0x0000000000047919 */ /* 0x000e220000002100 */
[----:B------:R-:W-:Y:S01]  /*15c0*/  UIADD3 UR9, UP0, UPT, UR20, -UR19, URZ ;  /* 0x8000001314097290 */ /* 0x000fe2000ff1e0ff */
[----:B------:R-:W1:Y:S03]  /*15d0*/  LDCU UR4, c[0x0][0x534] ;  /* 0x0000a680ff0477ac */ /* 0x000e660008000800 */
[----:B------:R-:W-:-:S06]  /*15e0*/  UIADD3.X UR8, UPT, UPT, UR14, -0x1, URZ, UP0, !UPT ;  /* 0xffffffff0e087890 */ /* 0x000fcc00087fe4ff */
[----:B------:R-:W-:Y:S01]  /*15f0*/  IMAD.U32 R0, RZ, RZ, UR8 ;  /* 0x00000008ff007e24 */ /* 0x000fe2000f8e00ff */
[----:B0-----:R-:W-:Y:S02]  /*1600*/  LOP3.LUT R19, R4, 0xf, RZ, 0xc0, !PT ;  /* 0x0000000f04137812 */ /* 0x001fe400078ec0ff */
[----:B------:R-:W-:Y:S02]  /*1610*/  SHF.R.U32.HI R20, RZ, 0x4, R4 ;  /* 0x00000004ff147819 */ /* 0x000fe40000011604 */
[C---:B------:R-:W-:Y:S01]  /*1620*/  ISETP.LT.U32.AND P1, PT, R19.reuse, UR9, PT ;  /* 0x0000000913007c0c */ /* 0x040fe2000bf21070 */
[----:B------:R-:W0:Y:S01]  /*1630*/  LDCU.64 UR8, c[0x0][0x358] ;  /* 0x00006b00ff0877ac */ /* 0x000e220008000a00 */
[----:B------:R-:W-:Y:S01]  /*1640*/  IADD3 R22, P0, PT, R19, UR19, RZ ;  /* 0x0000001313167c10 */ /* 0x000fe2000ff1e0ff */
[----:B------:R-:W-:Y:S01]  /*1650*/  VIADD R26, R20, 0x8 ;  /* 0x00000008141a7836 */ /* 0x000fe20000000000 */
[----:B------:R-:W-:Y:S01]  /*1660*/  ISETP.GT.AND.EX P1, PT, R0, RZ, PT, P1 ;  /* 0x000000ff0000720c */ /* 0x000fe20003f24310 */
[C---:B------:R-:W-:Y:S01]  /*1670*/  VIADD R21, R20.reuse, 0x18 ;  /* 0x0000001814157836 */ /* 0x040fe20000000000 */
[C---:B------:R-:W-:Y:S01]  /*1680*/  IADD3 R0, PT, PT, R20.reuse, 0x10, RZ ;  /* 0x0000001014007810 */ /* 0x040fe20007ffe0ff */
[----:B------:R-:W-:Y:S01]  /*1690*/  IMAD.X R23, RZ, RZ, RZ, P0 ;  /* 0x000000ffff177224 */ /* 0x000fe200000e06ff */
[----:B-1----:R-:W-:-:S02]  /*16a0*/  ISETP.GE.OR P6, PT, R20, UR4, !P1 ;  /* 0x0000000414007c0c */ /* 0x002fc4000cfc6670 */
[----:B------:R-:W-:Y:S02]  /*16b0*/  ISETP.GE.OR P5, PT, R26, UR4, !P1 ;  /* 0x000000041a007c0c */ /* 0x000fe4000cfa6670 */
[----:B------:R-:W-:Y:S02]  /*16c0*/  ISETP.GE.OR P2, PT, R0, UR4, !P1 ;  /* 0x0000000400007c0c */ /* 0x000fe4000cf46670 */
[----:B------:R-:W-:Y:S02]  /*16d0*/  ISETP.GE.OR P3, PT, R21, UR4, !P1 ;  /* 0x0000000415007c0c */ /* 0x000fe4000cf66670 */
[----:B------:R-:W-:-:S05]  /*16e0*/  IADD3 R24, PT, PT, R20, 0x20, RZ ;  /* 0x0000002014187810 */ /* 0x000fca0007ffe0ff */
[----:B------:R-:W1:Y:S01]  /*16f0*/  @!P6 LDC.64 R6, c[0x0][0x428] ;  /* 0x00010a00ff06eb82 */ /* 0x000e620000000a00 */
[----:B------:R-:W-:-:S04]  /*1700*/  @!P6 IMAD.WIDE.U32 R28, R20, UR20, R22 ;  /* 0x00000014141cec25 */ /* 0x000fc8000f8e0016 */
[----:B------:R-:W-:Y:S02]  /*1710*/  @!P6 IMAD R18, R20, UR14, R29 ;  /* 0x0000000e1412ec24 */ /* 0x000fe4000f8e021d */
[----:B------:R-:W-:Y:S01]  /*1720*/  @!P5 IMAD.MOV.U32 R30, RZ, RZ, R22 ;  /* 0x000000ffff1ed224 */ /* 0x000fe200078e0016 */
[----:B------:R-:W2:Y:S01]  /*1730*/  @!P5 LDC.64 R14, c[0x0][0x428] ;  /* 0x00010a00ff0edb82 */ /* 0x000ea20000000a00 */
[----:B------:R-:W-:Y:S02]  /*1740*/  @!P5 IMAD.MOV.U32 R31, RZ, RZ, R23 ;  /* 0x000000ffff1fd224 */ /* 0x000fe400078e0017 */
[----:B------:R-:W-:-:S05]  /*1750*/  @!P5 IMAD.WIDE.U32 R30, R26, UR20, R30 ;  /* 0x000000141a1edc25 */ /* 0x000fca000f8e001e */
[----:B------:R-:W3:Y:S01]  /*1760*/  @!P2 LDC.64 R12, c[0x0][0x428] ;  /* 0x00010a00ff0cab82 */ /* 0x000ee20000000a00 */
[----:B------:R-:W-:Y:S01]  /*1770*/  @!P5 IMAD R26, R26, UR14, R31 ;  /* 0x0000000e1a1adc24 */ /* 0x000fe2000f8e021f */
[----:B-1----:R-:W-:-:S04]  /*1780*/  @!P6 LEA R32, P0, R28, R6, 0x2 ;  /* 0x000000061c20e211 */ /* 0x002fc800078010ff */
[----:B------:R-:W-:Y:S02]  /*1790*/  @!P6 LEA.HI.X R33, R28, R7, R18, 0x2, P0 ;  /* 0x000000071c21e211 */ /* 0x000fe400000f1412 */
[----:B------:R-:W-:Y:S01]  /*17a0*/  ISETP.GE.OR P0, PT, R24, UR4, !P1 ;  /* 0x0000000418007c0c */ /* 0x000fe2000cf06670 */
[----:B------:R-:W1:Y:S01]  /*17b0*/  @!P3 LDC.64 R6, c[0x0][0x428] ;  /* 0x00010a00ff06bb82 */ /* 0x000e620000000a00 */
[----:B--2---:R-:W-:Y:S02]  /*17c0*/  @!P5 LEA R28, P4, R30, R14, 0x2 ;  /* 0x0000000e1e1cd211 */ /* 0x004fe400078810ff */
[----:B------:R-:W-:Y:S01]  /*17d0*/  MOV R18, 0xff800000 ;  /* 0xff80000000127802 */ /* 0x000fe20000000f00 */
[----:B------:R-:W-:Y:S01]  /*17e0*/  VIADD R25, R20, 0x28 ;  /* 0x0000002814197836 */ /* 0x000fe20000000000 */
[----:B------:R-:W-:Y:S01]  /*17f0*/  @!P5 LEA.HI.X R29, R30, R15, R26, 0x2, P4 ;  /* 0x0000000f1e1dd211 */ /* 0x000fe200020f141a */
[----:B------:R-:W-:Y:S01]  /*1800*/  @!P2 IMAD.MOV.U32 R30, RZ, RZ, R22 ;  /* 0x000000ffff1ea224 */ /* 0x000fe200078e0016 */
[----:B------:R-:W-:-:S02]  /*1810*/  @!P2 MOV R31, R23 ;  /* 0x00000017001fa202 */ /* 0x000fc40000000f00 */
[----:B0-----:R0:W2:Y:S01]  /*1820*/  @!P6 LDG.E R18, desc[UR8][R32.64] ;  /* 0x000000082012e981 */ /* 0x0010a2000c1e1900 */
[----:B------:R-:W-:Y:S01]  /*1830*/  ISETP.GE.OR P6, PT, R25, UR4, !P1 ;  /* 0x0000000419007c0c */ /* 0x000fe2000cfc6670 */
[----:B------:R-:W-:Y:S01]  /*1840*/  IMAD.MOV.U32 R11, RZ, RZ, -0x800000 ;  /* 0xff800000ff0b7424 */ /* 0x000fe200078e00ff */
[----:B------:R-:W4:Y:S01]  /*1850*/  @!P0 LDC.64 R14, c[0x0][0x428] ;  /* 0x00010a00ff0e8b82 */ /* 0x000f220000000a00 */
[----:B------:R-:W-:-:S04]  /*1860*/  @!P2 IMAD.WIDE.U32 R30, R0, UR20, R30 ;  /* 0x00000014001eac25 */ /* 0x000fc8000f8e001e */
[----:B------:R-:W-:Y:S01]  /*1870*/  @!P2 IMAD R0, R0, UR14, R31 ;  /* 0x0000000e0000ac24 */ /* 0x000fe2000f8e021f */
[----:B---3--:R-:W-:Y:S01]  /*1880*/  @!P2 LEA R36, P4, R30, R12, 0x2 ;  /* 0x0000000c1e24a211 */ /* 0x008fe200078810ff */
[----:B------:R-:W-:Y:S01]  /*1890*/  VIADD R26, R20, 0x30 ;  /* 0x00000030141a7836 */ /* 0x000fe20000000000 */
[----:B------:R3:W5:Y:S01]  /*18a0*/  @!P5 LDG.E R11, desc[UR8][R28.64] ;  /* 0x000000081c0bd981 */ /* 0x000762000c1e1900 */
[----:B------:R-:W-:Y:S01]  /*18b0*/  @!P3 IMAD.MOV.U32 R34, RZ, RZ, R22 ;  /* 0x000000ffff22b224 */ /* 0x000fe200078e0016 */
[----:B------:R-:W-:Y:S01]  /*18c0*/  @!P2 LEA.HI.X R37, R30, R13, R0, 0x2, P4 ;  /* 0x0000000d1e25a211 */ /* 0x000fe200020f1400 */
[----:B------:R-:W-:Y:S01]  /*18d0*/  @!P3 IMAD.MOV.U32 R35, RZ, RZ, R23 ;  /* 0x000000ffff23b224 */ /* 0x000fe200078e0017 */
[----:B------:R-:W-:Y:S01]  /*18e0*/  ISETP.GE.OR P5, PT, R26, UR4, !P1 ;  /* 0x000000041a007c0c */ /* 0x000fe2000cfa6670 */
[----:B------:R-:W4:Y:S01]  /*18f0*/  @!P6 LDC.64 R12, c[0x0][0x428] ;  /* 0x00010a00ff0ceb82 */ /* 0x000f220000000a00 */
[----:B------:R-:W-:Y:S01]  /*1900*/  MOV R0, 0xff800000 ;  /* 0xff80000000007802 */ /* 0x000fe20000000f00 */
[----:B------:R-:W-:Y:S01]  /*1910*/  @!P3 IMAD.WIDE.U32 R34, R21, UR20, R34 ;  /* 0x000000141522bc25 */ /* 0x000fe2000f8e0022 */
[----:B------:R-:W-:-:S04]  /*1920*/  IADD3 R27, PT, PT, R20, 0x38, RZ ;  /* 0x00000038141b7810 */ /* 0x000fc80007ffe0ff */
[----:B------:R-:W-:Y:S01]  /*1930*/  ISETP.GE.OR P4, PT, R27, UR4, !P1 ;  /* 0x000000041b007c0c */ /* 0x000fe2000cf86670 */
[----:B------:R4:W5:Y:S01]  /*1940*/  @!P2 LDG.E R0, desc[UR8][R36.64] ;  /* 0x000000082400a981 */ /* 0x000962000c1e1900 */
[----:B0-----:R-:W-:Y:S01]  /*1950*/  @!P3 IMAD R32, R21, UR14, R35 ;  /* 0x0000000e1520bc24 */ /* 0x001fe2000f8e0223 */
[C---:B-1----:R-:W-:Y:S02]  /*1960*/  @!P3 LEA R30, P2, R34.reuse, R6, 0x2 ;  /* 0x00000006221eb211 */ /* 0x042fe400078410ff */
[----:B------:R-:W-:Y:S02]  /*1970*/  MOV R21, 0xff800000 ;  /* 0xff80000000157802 */ /* 0x000fe40000000f00 */
[----:B------:R-:W-:Y:S02]  /*1980*/  @!P3 LEA.HI.X R31, R34, R7, R32, 0x2, P2 ;  /* 0x00000007221fb211 */ /* 0x000fe400010f1420 */
[----:B------:R-:W0:Y:S01]  /*1990*/  @!P5 LDC.64 R6, c[0x0][0x428] ;  /* 0x00010a00ff06db82 */ /* 0x000e220000000a00 */
[----:B---3--:R-:W-:-:S02]  /*19a0*/  @!P0 IMAD.MOV.U32 R28, RZ, RZ, R22 ;  /* 0x000000ffff1c8224 */ /* 0x008fc400078e0016 */
[----:B------:R-:W-:Y:S01]  /*19b0*/  @!P0 IMAD.MOV.U32 R29, RZ, RZ, R23 ;  /* 0x000000ffff1d8224 */ /* 0x000fe200078e0017 */
[----:B------:R-:W-:Y:S01]  /*19c0*/  @!P6 MOV R34, R22 ;  /* 0x000000160022e202 */ /* 0x000fe20000000f00 */
[----:B------:R1:W3:Y:S01]  /*19d0*/  @!P3 LDG.E R21, desc[UR8][R30.64] ;  /* 0x000000081e15b981 */ /* 0x0002e2000c1e1900 */
[----:B------:R-:W-:-:S04]  /*19e0*/  @!P0 IMAD.WIDE.U32 R28, R24, UR20, R28 ;  /* 0x00000014181c8c25 */ /* 0x000fc8000f8e001c */
[----:B------:R-:W-:Y:S02]  /*19f0*/  @!P0 IMAD R24, R24, UR14, R29 ;  /* 0x0000000e18188c24 */ /* 0x000fe4000f8e021d */
[----:B------:R-:W-:Y:S01]  /*1a00*/  VIADD R29, R20, 0x40 ;  /* 0x00000040141d7836 */ /* 0x000fe20000000000 */
[----:B----4-:R-:W-:Y:S01]  /*1a10*/  @!P0 LEA R36, P2, R28, R14, 0x2 ;  /* 0x0000000e1c248211 */ /* 0x010fe200078410ff */
[----:B------:R-:W-:-:S03]  /*1a20*/  @!P6 IMAD.MOV.U32 R35, RZ, RZ, R23 ;  /* 0x000000ffff23e224 */ /* 0x000fc600078e0017 */
[----:B------:R-:W-:Y:S02]  /*1a30*/  @!P0 LEA.HI.X R37, R28, R15, R24, 0x2, P2 ;  /* 0x0000000f1c258211 */ /* 0x000fe400010f1418 */
[----:B------:R-:W4:Y:S01]  /*1a40*/  @!P4 LDC.64 R14, c[0x0][0x428] ;  /* 0x00010a00ff0ecb82 */ /* 0x000f220000000a00 */
[----:B------:R-:W-:Y:S01]  /*1a50*/  ISETP.GE.OR P3, PT, R29, UR4, !P1 ;  /* 0x000000041d007c0c */ /* 0x000fe2000cf66670 */
[----:B------:R-:W-:Y:S02]  /*1a60*/  IMAD.MOV.U32 R24, RZ, RZ, -0x800000 ;  /* 0xff800000ff187424 */ /* 0x000fe400078e00ff */
[----:B------:R-:W-:-:S04]  /*1a70*/  @!P6 IMAD.WIDE.U32 R34, R25, UR20, R34 ;  /* 0x000000141922ec25 */ /* 0x000fc8000f8e0022 */
[----:B------:R-:W-:Y:S01]  /*1a80*/  VIADD R28, R20, 0x48 ;  /* 0x00000048141c7836 */ /* 0x000fe20000000000 */
[----:B------:R0:W3:Y:S01]  /*1a90*/  @!P0 LDG.E R24, desc[UR8][R36.64] ;  /* 0x0000000824188981 */ /* 0x0000e2000c1e1900 */
[----:B------:R-:W-:Y:S01]  /*1aa0*/  @!P6 IMAD R32, R25, UR14, R35 ;  /* 0x0000000e1920ec24 */ /* 0x000fe2000f8e0223 */
[----:B-1----:R-:W-:Y:S01]  /*1ab0*/  @!P5 MOV R30, R22 ;  /* 0x00000016001ed202 */ /* 0x002fe20000000f00 */
[----:B------:R-:W-:Y:S01]  /*1ac0*/  @!P5 IMAD.MOV.U32 R31, RZ, RZ, R23 ;  /* 0x000000ffff1fd224 */ /* 0x000fe200078e0017 */
[----:B------:R-:W-:Y:S02]  /*1ad0*/  @!P6 LEA R38, P0, R34, R12, 0x2 ;  /* 0x0000000c2226e211 */ /* 0x000fe400078010ff */
[----:B------:R-:W-:Y:S01]  /*1ae0*/  ISETP.GE.OR P2, PT, R28, UR4, !P1 ;  /* 0x000000041c007c0c */ /* 0x000fe2000cf46670 */
[----:B------:R-:W-:Y:S01]  /*1af0*/  @!P5 IMAD.WIDE.U32 R30, R26, UR20, R30 ;  /* 0x000000141a1edc25 */ /* 0x000fe2000f8e001e */
[----:B------:R-:W-:Y:S02]  /*1b00*/  @!P6 LEA.HI.X R39, R34, R13, R32, 0x2, P0 ;  /* 0x0000000d2227e211 */ /* 0x000fe400000f1420 */
[----:B------:R-:W1:Y:S01]  /*1b10*/  @!P3 LDC.64 R12, c[0x0][0x428] ;  /* 0x00010a00ff0cbb82 */ /* 0x000e620000000a00 */
[----:B------:R-:W-:Y:S01]  /*1b20*/  @!P5 IMAD R26, R26, UR14, R31 ;  /* 0x0000000e1a1adc24 */ /* 0x000fe2000f8e021f */
[----:B0-----:R-:W-:-:S02]  /*1b30*/  @!P5 LEA R34, P0, R30, R6, 0x2 ;  /* 0x000000061e22d211 */ /* 0x001fc400078010ff */
[----:B------:R-:W-:Y:S02]  /*1b40*/  MOV R25, 0xff800000 ;  /* 0xff80000000197802 */ /* 0x000fe40000000f00 */
[----:B------:R-:W-:Y:S02]  /*1b50*/  @!P5 LEA.HI.X R35, R30, R7, R26, 0x2, P0 ;  /* 0x000000071e23d211 */ /* 0x000fe400000f141a */
[----:B------:R-:W-:Y:S01]  /*1b60*/  @!P4 MOV R36, R22 ;  /* 0x000000160024c202 */ /* 0x000fe20000000f00 */
[----:B------:R-:W-:Y:S01]  /*1b70*/  @!P4 IMAD.MOV.U32 R37, RZ, RZ, R23 ;  /* 0x000000ffff25c224 */ /* 0x000fe200078e0017 */
[C---:B------:R-:W-:Y:S01]  /*1b80*/  IADD3 R33, PT, PT, R20.reuse, 0x50, RZ ;  /* 0x0000005014217810 */ /* 0x040fe20007ffe0ff */
[----:B------:R-:W0:Y:S01]  /*1b90*/  @!P2 LDC.64 R6, c[0x0][0x428] ;  /* 0x00010a00ff06ab82 */ /* 0x000e220000000a00 */
[----:B------:R-:W-:Y:S01]  /*1ba0*/  VIADD R32, R20, 0x58 ;  /* 0x0000005814207836 */ /* 0x000fe20000000000 */
[----:B------:R1:W3:Y:S01]  /*1bb0*/  @!P6 LDG.E R25, desc[UR8][R38.64] ;  /* 0x000000082619e981 */ /* 0x0002e2000c1e1900 */
[----:B------:R-:W-:-:S04]  /*1bc0*/  @!P4 IMAD.WIDE.U32 R36, R27, UR20, R36 ;  /* 0x000000141b24cc25 */ /* 0x000fc8000f8e0024 */
[----:B------:R-:W-:Y:S01]  /*1bd0*/  @!P4 IMAD R30, R27, UR14, R37 ;  /* 0x0000000e1b1ecc24 */ /* 0x000fe2000f8e0225 */
[C---:B----4-:R-:W-:Y:S02]  /*1be0*/  @!P4 LEA R40, P0, R36.reuse, R14, 0x2 ;  /* 0x0000000e2428c211 */ /* 0x050fe400078010ff */
[----:B------:R-:W-:Y:S02]  /*1bf0*/  ISETP.GE.OR P6, PT, R33, UR4, !P1 ;  /* 0x0000000421007c0c */ /* 0x000fe4000cfc6670 */
[----:B------:R-:W-:Y:S01]  /*1c00*/  @!P4 LEA.HI.X R41, R36, R15, R30, 0x2, P0 ;  /* 0x0000000f2429c211 */ /* 0x000fe200000f141e */
[----:B------:R-:W-:Y:S01]  /*1c10*/  @!P3 IMAD.MOV.U32 R36, RZ, RZ, R22 ;  /* 0x000000ffff24b224 */ /* 0x000fe200078e0016 */
[----:B------:R-:W-:Y:S02]  /*1c20*/  @!P3 MOV R37, R23 ;  /* 0x000000170025b202 */ /* 0x000fe40000000f00 */
[----:B------:R-:W-:Y:S01]  /*1c30*/  ISETP.GE.OR P0, PT, R32, UR4, !P1 ;  /* 0x0000000420007c0c */ /* 0x000fe2000cf06670 */
[----:B------:R-:W-:Y:S01]  /*1c40*/  IMAD.MOV.U32 R26, RZ, RZ, -0x800000 ;  /* 0xff800000ff1a7424 */ /* 0x000fe200078e00ff */
[----:B------:R-:W-:Y:S01]  /*1c50*/  MOV R27, 0xff800000 ;  /* 0xff800000001b7802 */ /* 0x000fe20000000f00 */
[----:B------:R-:W-:-:S04]  /*1c60*/  @!P3 IMAD.WIDE.U32 R36, R29, UR20, R36 ;  /* 0x000000141d24bc25 */ /* 0x000fc8000f8e0024 */
[----:B------:R-:W-:Y:S01]  /*1c70*/  @!P3 IMAD R30, R29, UR14, R37 ;  /* 0x0000000e1d1ebc24 */ /* 0x000fe2000f8e0225 */
[----:B------:R-:W4:Y:S01]  /*1c80*/  @!P4 LDG.E R27, desc[UR8][R40.64] ;  /* 0x00000008281bc981 */ /* 0x000f22000c1e1900 */
[----:B------:R-:W-:Y:S01]  /*1c90*/  VIADD R31, R20, 0x60 ;  /* 0x00000060141f7836 */ /* 0x000fe20000000000 */
[----:B------:R-:W0:Y:S01]  /*1ca0*/  @!P6 LDC.64 R14, c[0x0][0x428] ;  /* 0x00010a00ff0eeb82 */ /* 0x000e220000000a00 */
[C---:B-1----:R-:W-:Y:S01]  /*1cb0*/  @!P3 LEA R38, P4, R36.reuse, R12, 0x2 ;  /* 0x0000000c2426b211 */ /* 0x042fe200078810ff */
[----:B------:R1:W4:Y:S03]  /*1cc0*/  @!P5 LDG.E R26, desc[UR8][R34.64] ;  /* 0x00000008221ad981 */ /* 0x000326000c1e1900 */
[----:B------:R-:W-:Y:S02]  /*1cd0*/  @!P3 LEA.HI.X R39, R36, R13, R30, 0x2, P4 ;  /* 0x0000000d2427b211 */ /* 0x000fe400020f141e */
[----:B------:R-:W-:Y:S01]  /*1ce0*/  ISETP.GE.OR P5, PT, R31, UR4, !P1 ;  /* 0x000000041f007c0c */ /* 0x000fe2000cfa6670 */
[----:B------:R-:W0:Y:S01]  /*1cf0*/  @!P0 LDC.64 R12, c[0x0][0x428] ;  /* 0x00010a00ff0c8b82 */ /* 0x000e220000000a00 */
[----:B------:R-:W-:Y:S01]  /*1d00*/  @!P6 MOV R43, R23 ;  /* 0x00000017002be202 */ /* 0x000fe20000000f00 */
[----:B------:R-:W-:Y:S01]  /*1d10*/  @!P6 IMAD.MOV.U32 R42, RZ, RZ, R22 ;  /* 0x000000ffff2ae224 */ /* 0x000fe200078e0016 */
[----:B-1----:R-:W-:Y:S01]  /*1d20*/  @!P2 MOV R34, R22 ;  /* 0x000000160022a202 */ /* 0x002fe20000000f00 */
[----:B------:R-:W-:-:S04]  /*1d30*/  @!P2 IMAD.MOV.U32 R35, RZ, RZ, R23 ;  /* 0x000000ffff23a224 */ /* 0x000fc800078e0017 */
[----:B------:R-:W-:-:S04]  /*1d40*/  @!P2 IMAD.WIDE.U32 R34, R28, UR20, R34 ;  /* 0x000000141c22ac25 */ /* 0x000fc8000f8e0022 */
[----:B------:R-:W-:Y:S01]  /*1d50*/  @!P2 IMAD R30, R28, UR14, R35 ;  /* 0x0000000e1c1eac24 */ /* 0x000fe2000f8e0223 */
[----:B0-----:R-:W-:-:S04]  /*1d60*/  @!P2 LEA R46, P4, R34, R6, 0x2 ;  /* 0x00000006222ea211 */ /* 0x001fc800078810ff */
[----:B------:R-:W-:Y:S02]  /*1d70*/  @!P2 LEA.HI.X R47, R34, R7, R30, 0x2, P4 ;  /* 0x00000007222fa211 */ /* 0x000fe400020f141e */
[----:B------:R-:W-:Y:S01]  /*1d80*/  IADD3 R30, PT, PT, R20, 0x68, RZ ;  /* 0x00000068141e7810 */ /* 0x000fe20007ffe0ff */
[----:B------:R-:W0:Y:S01]  /*1d90*/  @!P5 LDC.64 R6, c[0x0][0x428] ;  /* 0x00010a00ff06db82 */ /* 0x000e220000000a00 */
[----:B------:R-:W-:Y:S01]  /*1da0*/  MOV R28, 0xff800000 ;  /* 0xff800000001c7802 */ /* 0x000fe20000000f00 */
[----:B------:R-:W-:Y:S01]  /*1db0*/  @!P0 IMAD.MOV.U32 R40, RZ, RZ, R22 ;  /* 0x000000ffff288224 */ /* 0x000fe200078e0016 */
[----:B------:R-:W-:Y:S01]  /*1dc0*/  @!P0 MOV R41, R23 ;  /* 0x0000001700298202 */ /* 0x000fe20000000f00 */
[----:B------:R-:W-:Y:S01]  /*1dd0*/  @!P6 IMAD.WIDE.U32 R42, R33, UR20, R42 ;  /* 0x00000014212aec25 */ /* 0x000fe2000f8e002a */
[----:B------:R-:W-:Y:S02]  /*1de0*/  ISETP.GE.OR P4, PT, R30, UR4, !P1 ;  /* 0x000000041e007c0c */ /* 0x000fe4000cf86670 */
[----:B------:R1:W4:Y:S01]  /*1df0*/  @!P3 LDG.E R28, desc[UR8][R38.64] ;  /* 0x00000008261cb981 */ /* 0x000322000c1e1900 */
[----:B------:R-:W-:-:S02]  /*1e00*/  IMAD.MOV.U32 R29, RZ, RZ, -0x800000 ;  /* 0xff800000ff1d7424 */ /* 0x000fc400078e00ff */
[----:B------:R-:W-:Y:S01]  /*1e10*/  @!P0 IMAD.WIDE.U32 R40, R32, UR20, R40 ;  /* 0x0000001420288c25 */ /* 0x000fe2000f8e0028 */
[----:B------:R-:W-:-:S03]  /*1e20*/  @!P6 LEA R36, P3, R42, R14, 0x2 ;  /* 0x0000000e2a24e211 */ /* 0x000fc600078610ff */
[----:B------:R-:W-:Y:S01]  /*1e30*/  @!P6 IMAD R34, R33, UR14, R43 ;  /* 0x0000000e2122ec24 */ /* 0x000fe2000f8e022b */
[----:B------:R-:W4:Y:S01]  /*1e40*/  @!P2 LDG.E R29, desc[UR8][R46.64] ;  /* 0x000000082e1da981 */ /* 0x000f22000c1e1900 */
[----:B------:R-:W-:Y:S02]  /*1e50*/  @!P0 IMAD R32, R32, UR14, R41 ;  /* 0x0000000e20208c24 */ /* 0x000fe4000f8e0229 */
[----:B------:R-:W-:Y:S01]  /*1e60*/  VIADD R35, R20, 0x70 ;  /* 0x0000007014237836 */ /* 0x000fe20000000000 */
[----:B------:R-:W-:Y:S02]  /*1e70*/  @!P6 LEA.HI.X R37, R42, R15, R34, 0x2, P3 ;  /* 0x0000000f2a25e211 */ /* 0x000fe400018f1422 */
[----:B------:R-:W-:Y:S01]  /*1e80*/  IADD3 R34, PT, PT, R20, 0x78, RZ ;  /* 0x0000007814227810 */ /* 0x000fe20007ffe0ff */
[----:B------:R-:W0:Y:S01]  /*1e90*/  @!P4 LDC.64 R14, c[0x0][0x428] ;  /* 0x00010a00ff0ecb82 */ /* 0x000e220000000a00 */
[----:B------:R-:W-:Y:S01]  /*1ea0*/  @!P5 MOV R42, R22 ;  /* 0x00000016002ad202 */ /* 0x000fe20000000f00 */
[----:B------:R-:W-:Y:S01]  /*1eb0*/  @!P5 IMAD.MOV.U32 R43, RZ, RZ, R23 ;  /* 0x000000ffff2bd224 */ /* 0x000fe200078e0017 */
[----:B-1----:R-:W-:-:S04]  /*1ec0*/  @!P0 LEA R38, P2, R40, R12, 0x2 ;  /* 0x0000000c28268211 */ /* 0x002fc800078410ff */
[----:B------:R-:W-:Y:S02]  /*1ed0*/  @!P0 LEA.HI.X R39, R40, R13, R32, 0x2, P2 ;  /* 0x0000000d28278211 */ /* 0x000fe400010f1420 */
[----:B------:R-:W-:Y:S02]  /*1ee0*/  ISETP.GE.OR P2, PT, R35, UR4, !P1 ;  /* 0x0000000423007c0c */ /* 0x000fe4000cf46670 */
[----:B------:R-:W-:Y:S01]  /*1ef0*/  ISETP.GE.OR P1, PT, R34, UR4, !P1 ;  /* 0x0000000422007c0c */ /* 0x000fe2000cf26670 */
[----:B------:R-:W-:-:S04]  /*1f00*/  @!P5 IMAD.WIDE.U32 R42, R31, UR20, R42 ;  /* 0x000000141f2adc25 */ /* 0x000fc8000f8e002a */
[----:B------:R-:W-:Y:S01]  /*1f10*/  IMAD.MOV.U32 R33, RZ, RZ, -0x800000 ;  /* 0xff800000ff217424 */ /* 0x000fe200078e00ff */
[----:B0-----:R-:W-:Y:S01]  /*1f20*/  @!P5 LEA R40, P3, R42, R6, 0x2 ;  /* 0x000000062a28d211 */ /* 0x001fe200078610ff */
[----:B------:R-:W-:-:S04]  /*1f30*/  @!P5 IMAD R12, R31, UR14, R43 ;  /* 0x0000000e1f0cdc24 */ /* 0x000fc8000f8e022b */
[----:B------:R0:W4:Y:S01]  /*1f40*/  @!P6 LDG.E R33, desc[UR8][R36.64] ;  /* 0x000000082421e981 */ /* 0x000122000c1e1900 */
[----:B------:R-:W-:Y:S02]  /*1f50*/  @!P5 LEA.HI.X R41, R42, R7, R12, 0x2, P3 ;  /* 0x000000072a29d211 */ /* 0x000fe400018f140c */
[----:B------:R-:W1:Y:S01]  /*1f60*/  @!P2 LDC.64 R12, c[0x0][0x428] ;  /* 0x00010a00ff0cab82 */ /* 0x000e620000000a00 */
[----:B------:R-:W-:-:S06]  /*1f70*/  MOV R32, 0xff800000 ;  /* 0xff80000000207802 */ /* 0x000fcc0000000f00 */
[----:B------:R0:W4:Y:S01]  /*1f80*/  @!P0 LDG.E R32, desc[UR8][R38.64] ;  /* 0x0000000826208981 */ /* 0x000122000c1e1900 */
[----:B------:R-:W1:Y:S01]  /*1f90*/  @!P1 LDC.64 R6, c[0x0][0x428] ;  /* 0x00010a00ff069b82 */ /* 0x000e620000000a00 */
[----:B0-----:R-:W-:Y:S01]  /*1fa0*/  @!P4 MOV R36, R22 ;  /* 0x000000160024c202 */ /* 0x001fe20000000f00 */
[----:B------:R-:W-:-:S04]  /*1fb0*/  @!P4 IMAD.MOV.U32 R37, RZ, RZ, R23 ;  /* 0x000000ffff25c224 */ /* 0x000fc800078e0017 */
[----:B------:R-:W-:-:S04]  /*1fc0*/  @!P4 IMAD.WIDE.U32 R36, R30, UR20, R36 ;  /* 0x000000141e24cc25 */ /* 0x000fc8000f8e0024 */
[----:B------:R-:W-:Y:S01]  /*1fd0*/  @!P4 IMAD R30, R30, UR14, R37 ;  /* 0x0000000e1e1ecc24 */ /* 0x000fe2000f8e0225 */
[C---:B------:R-:W-:Y:S01]  /*1fe0*/  @!P4 LEA R14, P0, R36.reuse, R14, 0x2 ;  /* 0x0000000e240ec211 */ /* 0x040fe200078010ff */
[--C-:B------:R-:W-:Y:S01]  /*1ff0*/  @!P2 IMAD.MOV.U32 R37, RZ, RZ, R23.reuse ;  /* 0x000000ffff25a224 */ /* 0x100fe200078e0017 */
[-C--:B------:R-:W-:Y:S02]  /*2000*/  @!P1 MOV R38, R22.reuse ;  /* 0x0000001600269202 */ /* 0x080fe40000000f00 */
[----:B------:R-:W-:Y:S01]  /*2010*/  @!P4 LEA.HI.X R15, R36, R15, R30, 0x2, P0 ;  /* 0x0000000f240fc211 */ /* 0x000fe200000f141e */
[----:B------:R-:W-:Y:S01]  /*2020*/  @!P1 IMAD.MOV.U32 R39, RZ, RZ, R23 ;  /* 0x000000ffff279224 */ /* 0x000fe200078e0017 */
[----:B------:R-:W-:Y:S01]  /*2030*/  @!P2 MOV R36, R22 ;  /* 0x000000160024a202 */ /* 0x000fe20000000f00 */
[----:B------:R-:W-:Y:S02]  /*2040*/  IMAD.MOV.U32 R31, RZ, RZ, -0x800000 ;  /* 0xff800000ff1f7424 */ /* 0x000fe400078e00ff */
[----:B------:R-:W-:-:S04]  /*2050*/  @!P1 IMAD.WIDE.U32 R38, R34, UR20, R38 ;  /* 0x0000001422269c25 */ /* 0x000fc8000f8e0026 */
[C---:B------:R-:W-:Y:S01]  /*2060*/  @!P2 IMAD.WIDE.U32 R36, R35.reuse, UR20, R36 ;  /* 0x000000142324ac25 */ /* 0x040fe2000f8e0024 */
[----:B------:R0:W4:Y:S01]  /*2070*/  @!P5 LDG.E R31, desc[UR8][R40.64] ;  /* 0x00000008281fd981 */ /* 0x000122000c1e1900 */
[----:B-1----:R-:W-:Y:S02]  /*2080*/  @!P1 LEA R42, P0, R38, R6, 0x2 ;  /* 0x00000006262a9211 */ /* 0x002fe400078010ff */
[----:B------:R-:W-:Y:S02]  /*2090*/  @!P2 IMAD R22, R35, UR14, R37 ;  /* 0x0000000e2316ac24 */ /* 0x000fe4000f8e0225 */
[----:B------:R-:W-:-:S05]  /*20a0*/  @!P1 IMAD R34, R34, UR14, R39 ;  /* 0x0000000e22229c24 */ /* 0x000fca000f8e0227 */
[----:B------:R-:W-:Y:S02]  /*20b0*/  @!P1 LEA.HI.X R43, R38, R7, R34, 0x2, P0 ;  /* 0x00000007262b9211 */ /* 0x000fe400000f1422 */
[----:B------:R-:W-:-:S06]  /*20c0*/  MOV R7, 0xff800000 ;  /* 0xff80000000077802 */ /* 0x000fcc0000000f00 */
[----:B------:R-:W4:Y:S01]  /*20d0*/  @!P1 LDG.E R7, desc[UR8][R42.64] ;  /* 0x000000082a079981 */ /* 0x000f22000c1e1900 */
[C---:B0-----:R-:W-:Y:S02]  /*20e0*/  @!P2 LEA R40, P3, R36.reuse, R12, 0x2 ;  /* 0x0000000c2428a211 */ /* 0x041fe400078610ff */
[----:B------:R-:W-:Y:S02]  /*20f0*/  MOV R12, 0xff800000 ;  /* 0xff800000000c7802 */ /* 0x000fe40000000f00 */
[----:B------:R-:W-:Y:S01]  /*2100*/  @!P2 LEA.HI.X R41, R36, R13, R22, 0x2, P3 ;  /* 0x0000000d2429a211 */ /* 0x000fe200018f1416 */
[----:B------:R-:W-:-:S03]  /*2110*/  IMAD.MOV.U32 R22, RZ, RZ, -0x800000 ;  /* 0xff800000ff167424 */ /* 0x000fc600078e00ff */
[----:B------:R0:W4:Y:S04]  /*2120*/  @!P4 LDG.E R12, desc[UR8][R14.64] ;  /* 0x000000080e0cc981 */ /* 0x000128000c1e1900 */
[----:B------:R-:W4:Y:S01]  /*2130*/  @!P2 LDG.E R22, desc[UR8][R40.64] ;  /* 0x000000082816a981 */ /* 0x000f22000c1e1900 */
[----:B------:R-:W1:Y:S01]  /*2140*/  S2UR UR4, SR_CgaCtaId ;  /* 0x00000000000479c3 */ /* 0x000e620000008800 */
[----:B------:R-:W-:Y:S01]  /*2150*/  UMOV UR10, 0x400 ;  /* 0x00000400000a7882 */ /* 0x000fe20000000000 */
[C---:B------:R-:W-:Y:S02]  /*2160*/  ISETP.GT.U32.AND P3, PT, R4.reuse, 0x37f, PT ;  /* 0x0000037f0400780c */ /* 0x040fe40003f64070 */
[C---:B------:R-:W-:Y:S02]  /*2170*/  ISETP.GT.U32.AND P2, PT, R4.reuse, 0x2ff, PT ;  /* 0x000002ff0400780c */ /* 0x040fe40003f44070 */
[----:B------:R-:W-:Y:S01]  /*2180*/  ISETP.GT.U32.AND P1, PT, R4, 0x27f, PT ;  /* 0x0000027f0400780c */ /* 0x000fe20003f24070 */
[----:B-1----:R-:W-:-:S06]  /*2190*/  ULEA UR4, UR4, UR10, 0x18 ;  /* 0x0000000a04047291 */ /* 0x002fcc000f8ec0ff */
[----:B------:R-:W-:-:S05]  /*21a0*/  LEA R19, R19, UR4, 0x2 ;  /* 0x0000000413137c11 */ /* 0x000fca000f8e10ff */
[----:B------:R-:W-:Y:S01]  /*21b0*/  IMAD R20, R20, 0x44, R19 ;  /* 0x0000004414147824 */ /* 0x000fe200078e0213 */
[----:B------:R-:W-:-:S04]  /*21c0*/  ISETP.GT.U32.AND P4, PT, R4, 0x1ff, PT ;  /* 0x000001ff0400780c */ /* 0x000fc80003f84070 */
[----:B--2---:R-:W-:Y:S04]  /*21d0*/  STS [R20], R18 ;  /* 0x0000001214007388 */ /* 0x004fe80000000800 */
[----:B-----5:R-:W-:Y:S04]  /*21e0*/  STS [R20+0x220], R11 ;  /* 0x0002200b14007388 */ /* 0x020fe80000000800 */
[----:B------:R1:W-:Y:S04]  /*21f0*/  STS [R20+0x440], R0 ;  /* 0x0004400014007388 */ /* 0x0003e80000000800 */
[----:B---3--:R-:W-:Y:S01]  /*2200*/  STS [R20+0x660], R21 ;  /* 0x0006601514007388 */ /* 0x008fe20000000800 */
[----:B0-----:R-:W-:-:S03]  /*2210*/  LOP3.LUT P5, R14, R4, 0x380, RZ, 0xc0, !PT ;  /* 0x00000380040e7812 */ /* 0x001fc600078ac0ff */
[----:B------:R-:W-:Y:S01]  /*2220*/  STS [R20+0x880], R24 ;  /* 0x0008801814007388 */ /* 0x000fe20000000800 */
[----:B------:R-:W-:Y:S02]  /*2230*/  SHF.R.U32.HI R13, RZ, 0x3, R4 ;  /* 0x00000003ff0d7819 */ /* 0x000fe40000011604 */
[----:B------:R-:W-:Y:S02]  /*2240*/  ISETP.NE.AND P0, PT, R14, RZ, PT ;  /* 0x000000ff0e00720c */ /* 0x000fe40003f05270 */
[----:B------:R-:W-:Y:S02]  /*2250*/  LOP3.LUT R15, R4, 0x7, RZ, 0xc0, !PT ;  /* 0x00000007040f7812 */ /* 0x000fe400078ec0ff */
[----:B------:R-:W-:Y:S01]  /*2260*/  LEA R6, R13, UR4, 0x2 ;  /* 0x000000040d067c11 */ /* 0x000fe2000f8e10ff */
[----:B------:R-:W-:Y:S01]  /*2270*/  IMAD.MOV.U32 R38, RZ, RZ, -0x800000 ;  /* 0xff800000ff267424 */ /* 0x000fe200078e00ff */
[----:B------:R-:W-:Y:S01]  /*2280*/  MOV R35, 0xff800000 ;  /* 0xff80000000237802 */ /* 0x000fe20000000f00 */
[----:B------:R-:W-:-:S02]  /*2290*/  IMAD.MOV.U32 R36, RZ, RZ, -0x800000 ;  /* 0xff800000ff247424 */ /* 0x000fc400078e00ff */
[----:B------:R-:W-:Y:S01]  /*22a0*/  IMAD.MOV.U32 R30, RZ, RZ, -0x800000 ;  /* 0xff800000ff1e7424 */ /* 0x000fe200078e00ff */
[----:B------:R-:W-:Y:S01]  /*22b0*/  MOV R23, 0xff800000 ;  /* 0xff80000000177802 */ /* 0x000fe20000000f00 */
[----:B------:R0:W-:Y:S01]  /*22c0*/  STS [R20+0xaa0], R25 ;  /* 0x000aa01914007388 */ /* 0x0001e20000000800 */
[----:B------:R-:W-:Y:S01]  /*22d0*/  IMAD R6, R15, 0x44, R6 ;  /* 0x000000440f067824 */ /* 0x000fe200078e0206 */
[----:B-1----:R-:W1:Y:S02]  /*22e0*/  LDC R0, c[0x0][0x434] ;  /* 0x00010d00ff007b82 */ /* 0x002e640000000800 */
[----:B----4-:R-:W-:Y:S04]  /*22f0*/  STS [R20+0xee0], R27 ;  /* 0x000ee01b14007388 */ /* 0x010fe80000000800 */
[----:B------:R-:W-:Y:S01]  /*2300*/  STS [R20+0xcc0], R26 ;  /* 0x000cc01a14007388 */ /* 0x000fe20000000800 */
[----:B------:R-:W-:Y:S01]  /*2310*/  IMAD.MOV.U32 R34, RZ, RZ, -0x800000 ;  /* 0xff800000ff227424 */ /* 0x000fe200078e00ff */
[----:B0-----:R-:W-:-:S02]  /*2320*/  MOV R25, 0xff800000 ;  /* 0xff80000000197802 */ /* 0x001fc40000000f00 */
[----:B------:R0:W-:Y:S01]  /*2330*/  @!P3 STS [R20+0x1320], R29 ;  /* 0x0013201d1400b388 */ /* 0x0001e20000000800 */
[----:B------:R-:W-:-:S03]  /*2340*/  ISETP.GT.U32.AND P3, PT, R4, 0x17f, PT ;  /* 0x0000017f0400780c */ /* 0x000fc60003f64070 */
[----:B------:R-:W-:Y:S04]  /*2350*/  STS [R20+0x1100], R28 ;  /* 0x0011001c14007388 */ /* 0x000fe80000000800 */
[----:B------:R2:W-:Y:S01]  /*2360*/  @!P2 STS [R20+0x1540], R33 ;  /* 0x001540211400a388 */ /* 0x0005e20000000800 */
[----:B------:R-:W-:-:S03]  /*2370*/  ISETP.GT.U32.AND P2, PT, R4, 0xff, PT ;  /* 0x000000ff0400780c */ /* 0x000fc60003f44070 */
[----:B------:R-:W-:Y:S01]  /*2380*/  @!P1 STS [R20+0x1760], R32 ;  /* 0x0017602014009388 */ /* 0x000fe20000000800 */
[----:B------:R-:W-:Y:S02]  /*2390*/  ISETP.GT.U32.AND P1, PT, R4, 0x7f, PT ;  /* 0x0000007f0400780c */ /* 0x000fe40003f24070 */
[----:B0-----:R-:W-:Y:S02]  /*23a0*/  MOV R29, 0xff800000 ;  /* 0xff800000001d7802 */ /* 0x001fe40000000f00 */
[----:B--2---:R-:W-:Y:S01]  /*23b0*/  MOV R33, 0xff800000 ;  /* 0xff80000000217802 */ /* 0x004fe20000000f00 */
[----:B------:R0:W-:Y:S08]  /*23c0*/  @!P4 STS [R20+0x1980], R31 ;  /* 0x0019801f1400c388 */ /* 0x0001f00000000800 */
[----:B------:R-:W-:Y:S04]  /*23d0*/  @!P1 STS [R20+0x1fe0], R7 ;  /* 0x001fe00714009388 */ /* 0x000fe80000000800 */
[----:B------:R-:W-:Y:S04]  /*23e0*/  @!P3 STS [R20+0x1ba0], R12 ;  /* 0x001ba00c1400b388 */ /* 0x000fe80000000800 */
[----:B------:R2:W-:Y:S01]  /*23f0*/  @!P2 STS [R20+0x1dc0], R22 ;  /* 0x001dc0161400a388 */ /* 0x0005e20000000800 */
[----:B------:R-:W-:Y:S01]  /*2400*/  BAR.SYNC.DEFER_BLOCKING 0x0 ;  /* 0x0000000000007b1d */ /* 0x000fe20000010000 */
[----:B0-----:R-:W-:Y:S01]  /*2410*/  MOV R31, 0xff800000 ;  /* 0xff800000001f7802 */ /* 0x001fe20000000f00 */
[----:B------:R-:W-:Y:S01]  /*2420*/  IMAD.MOV.U32 R32, RZ, RZ, -0x800000 ;  /* 0xff800000ff207424 */ /* 0x000fe200078e00ff */
[----:B------:R-:W-:Y:S01]  /*2430*/  MOV R27, 0xff800000 ;  /* 0xff800000001b7802 */ /* 0x000fe20000000f00 */
[----:B------:R-:W-:-:S02]  /*2440*/  IMAD.MOV.U32 R28, RZ, RZ, -0x800000 ;  /* 0xff800000ff1c7424 */ /* 0x000fc400078e00ff */
[----:B------:R-:W-:Y:S01]  /*2450*/  IMAD.MOV.U32 R26, RZ, RZ, -0x800000 ;  /* 0xff800000ff1a7424 */ /* 0x000fe200078e00ff */
[----:B------:R-:W-:Y:S04]  /*2460*/  @!P5 LDS R38, [R6] ;  /* 0x000000000626d984 */ /* 0x000fe80000000800 */
[----:B------:R-:W-:Y:S04]  /*2470*/  @!P5 LDS R35, [R6+0x220] ;  /* 0x000220000623d984 */ /* 0x000fe80000000800 */
[----:B------:R-:W0:Y:S04]  /*2480*/  @!P0 LDS R36, [R6+0x440] ;  /* 0x0004400006248984 */ /* 0x000e280000000800 */
[----:B------:R-:W-:Y:S04]  /*2490*/  @!P0 LDS R33, [R6+0x660] ;  /* 0x0006600006218984 */ /* 0x000fe80000000800 */
[----:B------:R-:W3:Y:S04]  /*24a0*/  @!P0 LDS R34, [R6+0x880] ;  /* 0x0008800006228984 */ /* 0x000ee80000000800 */
[----:B------:R-:W-:Y:S04]  /*24b0*/  @!P0 LDS R31, [R6+0xaa0] ;  /* 0x000aa000061f8984 */ /* 0x000fe80000000800 */
[----:B------:R-:W4:Y:S04]  /*24c0*/  @!P0 LDS R32, [R6+0xcc0] ;  /* 0x000cc00006208984 */ /* 0x000f280000000800 */
[----:B------:R-:W-:Y:S04]  /*24d0*/  @!P0 LDS R29, [R6+0xee0] ;  /* 0x000ee000061d8984 */ /* 0x000fe80000000800 */
[----:B------:R-:W5:Y:S01]  /*24e0*/  @!P0 LDS R30, [R6+0x1100] ;  /* 0x00110000061e8984 */ /* 0x000f620000000800 */
[----:B------:R-:W-:-:S03]  /*24f0*/  IMAD.MOV.U32 R24, RZ, RZ, -0x800000 ;  /* 0xff800000ff187424 */ /* 0x000fc600078e00ff */
[----:B------:R-:W-:Y:S04]  /*2500*/  @!P0 LDS R27, [R6+0x1320] ;  /* 0x00132000061b8984 */ /* 0x000fe80000000800 */
[----:B------:R-:W1:Y:S01]  /*2510*/  @!P0 LDS R28, [R6+0x1540] ;  /* 0x00154000061c8984 */ /* 0x000e620000000800 */
[----:B--2---:R-:W-:-:S03]  /*2520*/  MOV R22, 0xff800000 ;  /* 0xff80000000167802 */ /* 0x004fc60000000f00 */
[----:B------:R-:W-:Y:S04]  /*2530*/  @!P0 LDS R25, [R6+0x1760] ;  /* 0x0017600006198984 */ /* 0x000fe80000000800 */
[----:B------:R-:W2:Y:S04]  /*2540*/  @!P0 LDS R26, [R6+0x1980] ;  /* 0x00198000061a8984 */ /* 0x000ea80000000800 */
[----:B------:R-:W-:Y:S04]  /*2550*/  @!P0 LDS R23, [R6+0x1ba0] ;  /* 0x001ba00006178984 */ /* 0x000fe80000000800 */
[----:B------:R-:W2:Y:S04]  /*2560*/  @!P0 LDS R24, [R6+0x1dc0] ;  /* 0x001dc00006188984 */ /* 0x000ea80000000800 */
[----:B------:R-:W2:Y:S01]  /*2570*/  @!P0 LDS R22, [R6+0x1fe0] ;  /* 0x001fe00006168984 */ /* 0x000ea20000000800 */
[----:B0-----:R-:W-:-:S04]  /*2580*/  FMNMX3.FTZ R7, R38, R35, R36, !PT ;  /* 0x0000002326077276 */ /* 0x001fc80007810024 */
[----:B---3--:R-:W-:-:S04]  /*2590*/  FMNMX3.FTZ R7, R7, R33, R34, !PT ;  /* 0x0000002107077276 */ /* 0x008fc80007810022 */
[----:B----4-:R-:W-:-:S04]  /*25a0*/  FMNMX3.FTZ R7, R7, R31, R32, !PT ;  /* 0x0000001f07077276 */ /* 0x010fc80007810020 */
[----:B-----5:R-:W-:-:S04]  /*25b0*/  FMNMX3.FTZ R7, R7, R29, R30, !PT ;  /* 0x0000001d07077276 */ /* 0x020fc8000781001e */
[----:B-1----:R-:W-:-:S04]  /*25c0*/  FMNMX3.FTZ R7, R7, R27, R28, !PT ;  /* 0x0000001b07077276 */ /* 0x002fc8000781001c */
[----:B--2---:R-:W-:-:S04]  /*25d0*/  FMNMX3.FTZ R7, R7, R25, R26, !PT ;  /* 0x0000001907077276 */ /* 0x004fc8000781001a */
[----:B------:R-:W-:-:S04]  /*25e0*/  FMNMX3.FTZ R7, R7, R23, R24, !PT ;  /* 0x0000001707077276 */ /* 0x000fc80007810018 */
[----:B------:R-:W-:-:S05]  /*25f0*/  FMNMX.FTZ R40, R7, R22, !PT ;  /* 0x0000001607287209 */ /* 0x000fca0007810000 */
[----:B------:R-:W0:Y:S01]  /*2600*/  SHFL.BFLY PT, R15, R40, 0x4, 0x1f ;  /* 0x0c801f00280f7f89 */ /* 0x000e2200000e0000 */
[----:B------:R-:W-:-:S04]  /*2610*/  IABS R14, R0 ;  /* 0x00000000000e7213 */ /* 0x000fc80000000000 */
[----:B------:R-:W1:Y:S01]  /*2620*/  I2F.RP R12, R14 ;  /* 0x0000000e000c7306 */ /* 0x000e620000209400 */
[----:B0-----:R-:W-:-:S05]  /*2630*/  FMNMX.FTZ R15, R40, R15, !PT ;  /* 0x0000000f280f7209 */ /* 0x001fca0007810000 */
[----:B------:R-:W0:Y:S02]  /*2640*/  SHFL.BFLY PT, R18, R15, 0x2, 0x1f ;  /* 0x0c401f000f127f89 */ /* 0x000e2400000e0000 */
[----:B-1----:R-:W1:Y:S02]  /*2650*/  MUFU.RCP R20, R12 ;  /* 0x0000000c00147308 */ /* 0x002e640000001000 */
[----:B-1----:R-:W-:Y:S01]  /*2660*/  VIADD R20, R20, 0xffffffe ;  /* 0x0ffffffe14147836 */ /* 0x002fe20000000000 */
[----:B0-----:R-:W-:-:S05]  /*2670*/  FMNMX.FTZ R18, R15, R18, !PT ;  /* 0x000000120f127209 */ /* 0x001fca0007810000 */
[----:B------:R-:W0:Y:S01]  /*2680*/  F2I.FTZ.U32.TRUNC.NTZ R21, R20 ;  /* 0x0000001400157305 */ /* 0x000e22000021f000 */
[----:B------:R-:W1:Y:S01]  /*2690*/  SHFL.BFLY PT, R11, R18, 0x1, 0x1f ;  /* 0x0c201f00120b7f89 */ /* 0x000e6200000e0000 */
[----:B0-----:R-:W-:Y:S01]  /*26a0*/  IADD3 R6, PT, PT, RZ, -R21, RZ ;  /* 0x80000015ff067210 */ /* 0x001fe20007ffe0ff */
[----:B------:R-:W-:-:S04]  /*26b0*/  IMAD.MOV.U32 R20, RZ, RZ, RZ ;  /* 0x000000ffff147224 */ /* 0x000fc800078e00ff */
[----:B------:R-:W-:Y:S01]  /*26c0*/  IMAD R7, R6, R14, RZ ;  /* 0x0000000e06077224 */ /* 0x000fe200078e02ff */
[----:B------:R-:W-:-:S03]  /*26d0*/  IABS R6, R5 ;  /* 0x0000000500067213 */ /* 0x000fc60000000000 */
[----:B------:R-:W-:Y:S01]  /*26e0*/  IMAD.HI.U32 R7, R21, R7, R20 ;  /* 0x0000000715077227 */ /* 0x000fe200078e0014 */
[----:B-1----:R-:W-:-:S04]  /*26f0*/  FMNMX.FTZ R11, R18, R11, !PT ;  /* 0x0000000b120b7209 */ /* 0x002fc80007810000 */
[----:B------:R-:W-:Y:S01]  /*2700*/  FSETP.NEU.FTZ.AND P0, PT, R11, -INF , PT ;  /* 0xff8000000b00780b */ /* 0x000fe20003f1d000 */
[----:B------:R-:W-:-:S03]  /*2710*/  IMAD.HI.U32 R12, R7, R6, RZ ;  /* 0x00000006070c7227 */ /* 0x000fc600078e00ff */
[----:B------:R-:W-:Y:S02]  /*2720*/  FSEL R11, R11, RZ, P0 ;  /* 0x000000ff0b0b7208 */ /* 0x000fe40000000000 */
[----:B------:R-:W-:-:S03]  /*2730*/  IADD3 R21, PT, PT, -R12, RZ, RZ ;  /* 0x000000ff0c157210 */ /* 0x000fc60007ffe1ff */
[C---:B------:R-:W-:Y:S01]  /*2740*/  FADD.FTZ R19, -R11.reuse, R38 ;  /* 0x000000260b137221 */ /* 0x040fe20000010100 */
[C---:B------:R-:W-:Y:S01]  /*2750*/  FADD.FTZ R20, -R11.reuse, R35 ;  /* 0x000000230b147221 */ /* 0x040fe20000010100 */
[----:B------:R-:W-:Y:S02]  /*2760*/  FADD.FTZ R15, -R11, R36 ;  /* 0x000000240b0f7221 */ /* 0x000fe40000010100 */
[----:B------:R-:W-:Y:S01]  /*2770*/  FMUL.FTZ R19, R19, 1.4426950216293334961 ;  /* 0x3fb8aa3b13137820 */ /* 0x000fe20000410000 */
[----:B------:R-:W-:Y:S01]  /*2780*/  FMUL.FTZ R20, R20, 1.4426950216293334961 ;  /* 0x3fb8aa3b14147820 */ /* 0x000fe20000410000 */
[C---:B------:R-:W-:Y:S02]  /*2790*/  IMAD R21, R14.reuse, R21, R6 ;  /* 0x000000150e157224 */ /* 0x040fe400078e0206 */
[----:B------:R-:W-:Y:S01]  /*27a0*/  FMUL.FTZ R15, R15, 1.4426950216293334961 ;  /* 0x3fb8aa3b0f0f7820 */ /* 0x000fe20000410000 */
[----:B------:R-:W-:Y:S02]  /*27b0*/  MUFU.EX2 R18, R20 ;  /* 0x0000001400127308 */ /* 0x000fe40000000800 */
[----:B------:R-:W-:-:S02]  /*27c0*/  ISETP.GT.U32.AND P2, PT, R14, R21, PT ;  /* 0x000000150e00720c */ /* 0x000fc40003f44070 */
[----:B------:R-:W0:Y:S04]  /*27d0*/  MUFU.EX2 R19, R19 ;  /* 0x0000001300137308 */ /* 0x000e280000000800 */
[----:B------:R-:W1:Y:S01]  /*27e0*/  MUFU.EX2 R15, R15 ;  /* 0x0000000f000f7308 */ /* 0x000e620000000800 */
[C---:B------:R-:W-:Y:S01]  /*27f0*/  FADD.FTZ R7, -R11.reuse, R33 ;  /* 0x000000210b077221 */ /* 0x040fe20000010100 */
[----:B------:R-:W-:-:S03]  /*2800*/  FADD.FTZ R6, -R11, R34 ;  /* 0x000000220b067221 */ /* 0x000fc60000010100 */
[----:B------:R-:W-:Y:S02]  /*2810*/  FMUL.FTZ R7, R7, 1.4426950216293334961 ;  /* 0x3fb8aa3b07077820 */ /* 0x000fe40000410000 */
[----:B------:R-:W-:Y:S02]  /*2820*/  @!P2 IMAD.IADD R21, R21, 0x1, -R14 ;  /* 0x000000011515a824 */ /* 0x000fe400078e0a0e */
[----:B0-----:R-:W-:Y:S01]  /*2830*/  FADD.FTZ R18, R19, R18 ;  /* 0x0000001213127221 */ /* 0x001fe20000010000 */
[----:B------:R-:W-:Y:S01]  /*2840*/  FMUL.FTZ R37, R6, 1.4426950216293334961 ;  /* 0x3fb8aa3b06257820 */ /* 0x000fe20000410000 */
[----:B------:R-:W0:Y:S02]  /*2850*/  MUFU.EX2 R7, R7 ;  /* 0x0000000700077308 */ /* 0x000e240000000800 */
[----:B-1----:R-:W-:Y:S01]  /*2860*/  FADD.FTZ R6, R18, R15 ;  /* 0x0000000f12067221 */ /* 0x002fe20000010000 */
[----:B------:R-:W-:Y:S01]  /*2870*/  FADD.FTZ R18, -R11, R31 ;  /* 0x0000001f0b127221 */ /* 0x000fe20000010100 */
[----:B------:R-:W-:Y:S01]  /*2880*/  ISETP.GE.U32.AND P3, PT, R21, R14, PT ;  /* 0x0000000e1500720c */ /* 0x000fe20003f66070 */
[C---:B------:R-:W-:Y:S01]  /*2890*/  FADD.FTZ R21, -R11.reuse, R32 ;  /* 0x000000200b157221 */ /* 0x040fe20000010100 */
[----:B------:R-:W1:Y:S01]  /*28a0*/  MUFU.EX2 R15, R37 ;  /* 0x00000025000f7308 */ /* 0x000e620000000800 */
[----:B------:R-:W-:Y:S01]  /*28b0*/  FMUL.FTZ R18, R18, 1.4426950216293334961 ;  /* 0x3fb8aa3b12127820 */ /* 0x000fe20000410000 */
[----:B------:R-:W-:Y:S01]  /*28c0*/  FADD.FTZ R20, -R11, R29 ;  /* 0x0000001d0b147221 */ /* 0x000fe20000010100 */
[----:B------:R-:W-:Y:S01]  /*28d0*/  FMUL.FTZ R21, R21, 1.4426950216293334961 ;  /* 0x3fb8aa3b15157820 */ /* 0x000fe20000410000 */
[----:B------:R-:W-:Y:S01]  /*28e0*/  FADD.FTZ R19, -R11, R30 ;  /* 0x0000001e0b137221 */ /* 0x000fe20000010100 */
[----:B------:R2:W3:Y:S01]  /*28f0*/  MUFU.EX2 R40, R18 ;  /* 0x0000001200287308 */ /* 0x0004e20000000800 */
[----:B------:R-:W-:Y:S01]  /*2900*/  FMUL.FTZ R20, R20, 1.4426950216293334961 ;  /* 0x3fb8aa3b14147820 */ /* 0x000fe20000410000 */
[----:B------:R-:W4:Y:S02]  /*2910*/  LDC R14, c[0x0][0x3e0] ;  /* 0x0000f800ff0e7b82 */ /* 0x000f240000000800 */
[----:B------:R-:W5:Y:S01]  /*2920*/  MUFU.EX2 R21, R21 ;  /* 0x0000001500157308 */ /* 0x000f620000000800 */
[----:B0-----:R-:W-:Y:S01]  /*2930*/  FADD.FTZ R6, R6, R7 ;  /* 0x0000000706067221 */ /* 0x001fe20000010000 */
[----:B------:R-:W-:-:S02]  /*2940*/  FMUL.FTZ R19, R19, 1.4426950216293334961 ;  /* 0x3fb8aa3b13137820 */ /* 0x000fc40000410000 */
[----:B------:R-:W0:Y:S01]  /*2950*/  MUFU.EX2 R20, R20 ;  /* 0x0000001400147308 */ /* 0x000e220000000800 */
[----:B-1----:R-:W-:Y:S01]  /*2960*/  FADD.FTZ R15, R6, R15 ;  /* 0x0000000f060f7221 */ /* 0x002fe20000010000 */
[C---:B--2---:R-:W-:Y:S02]  /*2970*/  FADD.FTZ R18, -R11.reuse, R27 ;  /* 0x0000001b0b127221 */ /* 0x044fe40000010100 */
[----:B------:R-:W1:Y:S01]  /*2980*/  MUFU.EX2 R19, R19 ;  /* 0x0000001300137308 */ /* 0x000e620000000800 */
[----:B------:R-:W-:Y:S01]  /*2990*/  FADD.FTZ R42, -R11, R28 ;  /* 0x0000001c0b2a7221 */ /* 0x000fe20000010100 */
[----:B------:R-:W-:Y:S01]  /*29a0*/  FMUL.FTZ R18, R18, 1.4426950216293334961 ;  /* 0x3fb8aa3b12127820 */ /* 0x000fe20000410000 */
[----:B---3--:R-:W-:Y:S01]  /*29b0*/  FADD.FTZ R40, R15, R40 ;  /* 0x000000280f287221 */ /* 0x008fe20000010000 */
[----:B------:R-:W-:Y:S01]  /*29c0*/  LOP3.LUT R5, R5, R0, RZ, 0x3c, !PT ;  /* 0x0000000005057212 */ /* 0x000fe200078e3cff */
[----:B------:R-:W-:-:S03]  /*29d0*/  FMUL.FTZ R42, R42, 1.4426950216293334961 ;  /* 0x3fb8aa3b2a2a7820 */ /* 0x000fc60000410000 */
[----:B------:R-:W2:Y:S01]  /*29e0*/  MUFU.EX2 R18, R18 ;  /* 0x0000001200127308 */ /* 0x000ea20000000800 */
[----:B-----5:R-:W-:Y:S01]  /*29f0*/  FADD.FTZ R21, R40, R21 ;  /* 0x0000001528157221 */ /* 0x020fe20000010000 */
[----:B------:R-:W-:Y:S02]  /*2a00*/  ISETP.GE.AND P1, PT, R5, RZ, PT ;  /* 0x000000ff0500720c */ /* 0x000fe40003f26270 */
[----:B------:R-:W3:Y:S01]  /*2a10*/  MUFU.EX2 R40, R42 ;  /* 0x0000002a00287308 */ /* 0x000ee20000000800 */
[----:B------:R-:W-:Y:S01]  /*2a20*/  ISETP.NE.AND P0, PT, R0, RZ, PT ;  /* 0x000000ff0000720c */ /* 0x000fe20003f05270 */
[----:B0-----:R-:W-:Y:S01]  /*2a30*/  FADD.FTZ R20, R21, R20 ;  /* 0x0000001415147221 */ /* 0x001fe20000010000 */
[----:B------:R-:W-:Y:S01]  /*2a40*/  @!P2 IADD3 R12, PT, PT, R12, 0x1, RZ ;  /* 0x000000010c0ca810 */ /* 0x000fe20007ffe0ff */
[----:B------:R-:W-:Y:S01]  /*2a50*/  FADD.FTZ R37, -R11, R25 ;  /* 0x000000190b257221 */ /* 0x000fe20000010100 */
[----:B----4-:R-:W-:Y:S01]  /*2a60*/  IABS R7, R14 ;  /* 0x0000000e00077213 */ /* 0x010fe20000000000 */
[----:B-1----:R-:W-:-:S02]  /*2a70*/  FADD.FTZ R19, R20, R19 ;  /* 0x0000001314137221 */ /* 0x002fc40000010000 */
[----:B------:R-:W-:Y:S01]  /*2a80*/  FMUL.FTZ R37, R37, 1.4426950216293334961 ;  /* 0x3fb8aa3b25257820 */ /* 0x000fe20000410000 */
[----:B------:R-:W-:Y:S01]  /*2a90*/  @P3 VIADD R12, R12, 0x1 ;  /* 0x000000010c0c3836 */ /* 0x000fe20000000000 */
[----:B------:R-:W-:Y:S01]  /*2aa0*/  USHF.R.S32.HI UR4, URZ, 0x1f, UR21 ;  /* 0x0000001fff047899 */ /* 0x000fe20008011415 */
[----:B------:R-:W-:Y:S01]  /*2ab0*/  FADD.FTZ R41, -R11, R26 ;  /* 0x0000001a0b297221 */ /* 0x000fe20000010100 */
[----:B--2---:R-:W-:Y:S01]  /*2ac0*/  FADD.FTZ R19, R19, R18 ;  /* 0x0000001213137221 */ /* 0x004fe20000010000 */
[----:B------:R-:W0:Y:S01]  /*2ad0*/  I2F.RP R5, R7 ;  /* 0x0000000700057306 */ /* 0x000e220000209400 */
[----:B------:R-:W-:Y:S01]  /*2ae0*/  FADD.FTZ R20, -R11, R23 ;  /* 0x000000170b147221 */ /* 0x000fe20000010100 */
[----:B------:R-:W-:Y:S01]  /*2af0*/  @!P1 IADD3 R12, PT, PT, -R12, RZ, RZ ;  /* 0x000000ff0c0c9210 */ /* 0x000fe20007ffe1ff */
[----:B------:R-:W-:Y:S01]  /*2b00*/  ULOP3.LUT UR4, UR4, 0x1, URZ, 0xfc, !UPT ;  /* 0x0000000104047892 */ /* 0x000fe2000f8efcff */
[----:B------:R-:W-:Y:S01]  /*2b10*/  FMUL.FTZ R41, R41, 1.4426950216293334961 ;  /* 0x3fb8aa3b29297820 */ /* 0x000fe20000410000 */
[----:B------:R-:W-:Y:S01]  /*2b20*/  @!P0 LOP3.LUT R12, RZ, R0, RZ, 0x33, !PT ;  /* 0x00000000ff0c8212 */ /* 0x000fe200078e33ff */
[----:B---3--:R-:W-:-:S02]  /*2b30*/  FADD.FTZ R40, R19, R40 ;  /* 0x0000002813287221 */ /* 0x008fc40000010000 */
[----:B------:R-:W1:Y:S01]  /*2b40*/  MUFU.EX2 R37, R37 ;  /* 0x0000002500257308 */ /* 0x000e620000000800 */
[----:B------:R-:W-:Y:S01]  /*2b50*/  FMUL.FTZ R20, R20, 1.4426950216293334961 ;  /* 0x3fb8aa3b14147820 */ /* 0x000fe20000410000 */
[C---:B------:R-:W-:Y:S02]  /*2b60*/  FADD.FTZ R19, -R11.reuse, R24 ;  /* 0x000000180b137221 */ /* 0x040fe40000010100 */
[----:B------:R-:W2:Y:S01]  /*2b70*/  MUFU.EX2 R21, R41 ;  /* 0x0000002900157308 */ /* 0x000ea20000000800 */
[----:B------:R-:W-:Y:S02]  /*2b80*/  IMAD R6, R12, UR4, RZ ;  /* 0x000000040c067c24 */ /* 0x000fe4000f8e02ff */
[----:B------:R-:W-:Y:S01]  /*2b90*/  FADD.FTZ R18, -R11, R22 ;  /* 0x000000160b127221 */ /* 0x000fe20000010100 */
[----:B------:R-:W-:Y:S01]  /*2ba0*/  FMUL.FTZ R19, R19, 1.4426950216293334961 ;  /* 0x3fb8aa3b13137820 */ /* 0x000fe20000410000 */
[----:B------:R-:W3:Y:S01]  /*2bb0*/  MUFU.EX2 R20, R20 ;  /* 0x0000001400147308 */ /* 0x000ee20000000800 */
[----:B------:R-:W4:Y:S01]  /*2bc0*/  LDCU UR4, c[0x0][0x430] ;  /* 0x00008600ff0477ac */ /* 0x000f220008000800 */
[----:B------:R-:W-:Y:S01]  /*2bd0*/  FMUL.FTZ R18, R18, 1.4426950216293334961 ;  /* 0x3fb8aa3b12127820 */ /* 0x000fe20000410000 */
[----:B------:R-:W-:Y:S01]  /*2be0*/  IABS R15, R6 ;  /* 0x00000006000f7213 */ /* 0x000fe20000000000 */
[----:B0-----:R-:W0:Y:S01]  /*2bf0*/  MUFU.RCP R5, R5 ;  /* 0x0000000500057308 */ /* 0x001e220000001000 */
[----:B-1----:R-:W-:-:S07]  /*2c00*/  FADD.FTZ R40, R40, R37 ;  /* 0x0000002528287221 */ /* 0x002fce0000010000 */
[----:B------:R-:W1:Y:S01]  /*2c10*/  MUFU.EX2 R19, R19 ;  /* 0x0000001300137308 */ /* 0x000e620000000800 */
[----:B--2---:R-:W-:-:S03]  /*2c20*/  FADD.FTZ R21, R40, R21 ;  /* 0x0000001528157221 */ /* 0x004fc60000010000 */
[----:B------:R-:W2:Y:S01]  /*2c30*/  I2F.RP R39, R15 ;  /* 0x0000000f00277306 */ /* 0x000ea20000209400 */
[----:B---3--:R-:W-:-:S07]  /*2c40*/  FADD.FTZ R40, R21, R20 ;  /* 0x0000001415287221 */ /* 0x008fce0000010000 */
[----:B------:R-:W3:Y:S01]  /*2c50*/  MUFU.EX2 R18, R18 ;  /* 0x0000001200127308 */ /* 0x000ee20000000800 */
[----:B-1----:R-:W-:Y:S01]  /*2c60*/  FADD.FTZ R21, R40, R19 ;  /* 0x0000001328157221 */ /* 0x002fe20000010000 */
[----:B0-----:R-:W-:Y:S02]  /*2c70*/  VIADD R5, R5, 0xffffffe ;  /* 0x0ffffffe05057836 */ /* 0x001fe40000000000 */
[----:B--2---:R-:W0:Y:S01]  /*2c80*/  MUFU.RCP R39, R39 ;  /* 0x0000002700277308 */ /* 0x004e220000001000 */
[----:B---3--:R-:W-:-:S07]  /*2c90*/  FADD.FTZ R21, R21, R18 ;  /* 0x0000001215157221 */ /* 0x008fce0000010000 */
[----:B------:R-:W1:Y:S01]  /*2ca0*/  F2I.FTZ.U32.TRUNC.NTZ R41, R5 ;  /* 0x0000000500297305 */ /* 0x000e62000021f000 */
[----:B------:R-:W2:Y:S01]  /*2cb0*/  SHFL.BFLY PT, R18, R21, 0x4, 0x1f ;  /* 0x0c801f0015127f89 */ /* 0x000ea200000e0000 */
[----:B------:R-:W-:Y:S01]  /*2cc0*/  HFMA2 R40, -RZ, RZ, 0, 0 ;  /* 0x00000000ff287431 */ /* 0x000fe200000001ff */
[----:B0-----:R-:W-:Y:S01]  /*2cd0*/  IADD3 R42, PT, PT, R39, 0xffffffe, RZ ;  /* 0x0ffffffe272a7810 */ /* 0x001fe20007ffe0ff */
[----:B-1----:R-:W-:-:S04]  /*2ce0*/  IMAD.MOV R19, RZ, RZ, -R41 ;  /* 0x000000ffff137224 */ /* 0x002fc800078e0a29 */
[----:B------:R-:W0:Y:S01]  /*2cf0*/  F2I.FTZ.U32.TRUNC.NTZ R43, R42 ;  /* 0x0000002a002b7305 */ /* 0x000e22000021f000 */
[----:B------:R-:W-:-:S04]  /*2d00*/  IMAD R19, R19, R7, RZ ;  /* 0x0000000713137224 */ /* 0x000fc800078e02ff */
[----:B------:R-:W-:-:S04]  /*2d10*/  IMAD.HI.U32 R37, R41, R19, R40 ;  /* 0x0000001329257227 */ /* 0x000fc800078e0028 */
[----:B--2---:R-:W-:-:S05]  /*2d20*/  FADD.FTZ R40, R21, R18 ;  /* 0x0000001215287221 */ /* 0x004fca0000010000 */
[----:B------:R-:W1:Y:S01]  /*2d30*/  SHFL.BFLY PT, R21, R40, 0x2, 0x1f ;  /* 0x0c401f0028157f89 */ /* 0x000e6200000e0000 */
[----:B0-----:R-:W-:Y:S01]  /*2d40*/  IMAD.MOV R5, RZ, RZ, -R43 ;  /* 0x000000ffff057224 */ /* 0x001fe200078e0a2b */
[----:B------:R-:W-:-:S03]  /*2d50*/  MOV R42, RZ ;  /* 0x000000ff002a7202 */ /* 0x000fc60000000f00 */
[----:B------:R-:W-:Y:S02]  /*2d60*/  IMAD R39, R5, R15, RZ ;  /* 0x0000000f05277224 */ /* 0x000fe400078e02ff */
[----:B------:R-:W-:Y:S01]  /*2d70*/  VIADD R5, R15, UR17 ;  /* 0x000000110f057c36 */ /* 0x000fe20008000000 */
[----:B------:R-:W-:Y:S01]  /*2d80*/  IABS R19, R6 ;  /* 0x0000000600137213 */ /* 0x000fe20000000000 */
[----:B------:R-:W-:-:S03]  /*2d90*/  IMAD.HI.U32 R39, R43, R39, R42 ;  /* 0x000000272b277227 */ /* 0x000fc600078e002a */
[----:B------:R-:W-:Y:S02]  /*2da0*/  IABS R20, R5 ;  /* 0x0000000500147213 */ /* 0x000fe40000000000 */
[----:B------:R-:W-:-:S03]  /*2db0*/  IADD3 R19, PT, PT, RZ, -R19, RZ ;  /* 0x80000013ff137210 */ /* 0x000fc60007ffe0ff */
[----:B------:R-:W-:-:S04]  /*2dc0*/  IMAD.HI.U32 R39, R39, R20, RZ ;  /* 0x0000001427277227 */ /* 0x000fc800078e00ff */
[----:B------:R-:W-:-:S04]  /*2dd0*/  IMAD.HI.U32 R37, R37, R20, RZ ;  /* 0x0000001425257227 */ /* 0x000fc800078e00ff */
[--C-:B------:R-:W-:Y:S02]  /*2de0*/  IMAD R42, R39, R19, R20.reuse ;  /* 0x00000013272a7224 */ /* 0x100fe400078e0214 */
[----:B-1----:R-:W-:Y:S01]  /*2df0*/  FADD.FTZ R40, R40, R21 ;  /* 0x0000001528287221 */ /* 0x002fe20000010000 */
[----:B------:R-:W-:Y:S02]  /*2e00*/  IMAD.MOV R18, RZ, RZ, -R37 ;  /* 0x000000ffff127224 */ /* 0x000fe400078e0a25 */
[----:B------:R-:W-:Y:S02]  /*2e10*/  ISETP.GT.U32.AND P2, PT, R15, R42, PT ;  /* 0x0000002a0f00720c */ /* 0x000fe40003f44070 */
[C---:B------:R-:W-:Y:S01]  /*2e20*/  IMAD R18, R7.reuse, R18, R20 ;  /* 0x0000001207127224 */ /* 0x040fe200078e0214 */
[----:B------:R-:W0:Y:S04]  /*2e30*/  SHFL.BFLY PT, R19, R40, 0x1, 0x1f ;  /* 0x0c201f0028137f89 */ /* 0x000e2800000e0000 */
[----:B------:R-:W-:-:S06]  /*2e40*/  ISETP.GT.U32.AND P0, PT, R7, R18, PT ;  /* 0x000000120700720c */ /* 0x000fcc0003f04070 */
[----:B------:R-:W-:-:S04]  /*2e50*/  @!P2 IADD3 R42, PT, PT, R42, -R15, RZ ;  /* 0x8000000f2a2aa210 */ /* 0x000fc80007ffe0ff */
[----:B------:R-:W-:-:S03]  /*2e60*/  ISETP.GE.U32.AND P1, PT, R42, R15, PT ;  /* 0x0000000f2a00720c */ /* 0x000fc60003f26070 */
[----:B------:R-:W-:Y:S01]  /*2e70*/  @!P0 IMAD.IADD R18, R18, 0x1, -R7 ;  /* 0x0000000112128824 */ /* 0x000fe200078e0a07 */
[----:B------:R-:W-:-:S04]  /*2e80*/  @!P2 IADD3 R39, PT, PT, R39, 0x1, RZ ;  /* 0x000000012727a810 */ /* 0x000fc80007ffe0ff */
[----:B------:R-:W-:Y:S02]  /*2e90*/  ISETP.GE.U32.AND P4, PT, R18, R7, PT ;  /* 0x000000071200720c */ /* 0x000fe40003f86070 */
[C---:B------:R-:W-:Y:S01]  /*2ea0*/  LOP3.LUT R7, R5.reuse, R15, RZ, 0x3c, !PT ;  /* 0x0000000f05077212 */ /* 0x040fe200078e3cff */
[----:B0-----:R-:W-:Y:S01]  /*2eb0*/  FADD.FTZ R19, R40, R19 ;  /* 0x0000001328137221 */ /* 0x001fe20000010000 */
[----:B------:R-:W-:Y:S02]  /*2ec0*/  LOP3.LUT R5, R5, R14, RZ, 0x3c, !PT ;  /* 0x0000000e05057212 */ /* 0x000fe400078e3cff */
[----:B------:R-:W-:Y:S01]  /*2ed0*/  ISETP.GE.AND P3, PT, R7, RZ, PT ;  /* 0x000000ff0700720c */ /* 0x000fe20003f66270 */
[----:B------:R-:W-:Y:S01]  /*2ee0*/  @P1 VIADD R39, R39, 0x1 ;  /* 0x0000000127271836 */ /* 0x000fe20000000000 */
[----:B------:R-:W-:Y:S02]  /*2ef0*/  FSETP.NE.FTZ.AND P1, PT, R19, RZ, PT ;  /* 0x000000ff1300720b */ /* 0x000fe40003f35000 */
[----:B------:R-:W-:-:S02]  /*2f00*/  ISETP.GE.AND P2, PT, R5, RZ, PT ;  /* 0x000000ff0500720c */ /* 0x000fc40003f46270 */
[----:B------:R-:W-:Y:S02]  /*2f10*/  @!P0 IADD3 R37, PT, PT, R37, 0x1, RZ ;  /* 0x0000000125258810 */ /* 0x000fe40007ffe0ff */
[----:B------:R-:W-:Y:S02]  /*2f20*/  ISETP.NE.AND P0, PT, R14, RZ, PT ;  /* 0x000000ff0e00720c */ /* 0x000fe40003f05270 */
[----:B------:R-:W-:Y:S02]  /*2f30*/  ISETP.NE.AND P5, PT, R6, RZ, PT ;  /* 0x000000ff0600720c */ /* 0x000fe40003fa5270 */
[----:B------:R-:W-:Y:S01]  /*2f40*/  @P4 IADD3 R37, PT, PT, R37, 0x1, RZ ;  /* 0x0000000125254810 */ /* 0x000fe20007ffe0ff */
[----:B------:R-:W-:Y:S01]  /*2f50*/  @!P3 IMAD.MOV R39, RZ, RZ, -R39 ;  /* 0x000000ffff27b224 */ /* 0x000fe200078e0a27 */
[----:B------:R-:W-:Y:S02]  /*2f60*/  ISETP.NE.AND P3, PT, R12, RZ, PT ;  /* 0x000000ff0c00720c */ /* 0x000fe40003f65270 */
[----:B------:R-:W0:Y:S01]  /*2f70*/  @P1 MUFU.LG2 R12, R19 ;  /* 0x00000013000c1308 */ /* 0x000e220000000c00 */
[----:B------:R-:W-:-:S04]  /*2f80*/  @!P2 IMAD.MOV R37, RZ, RZ, -R37 ;  /* 0x000000ffff25a224 */ /* 0x000fc800078e0a25 */
[----:B------:R-:W-:Y:S02]  /*2f90*/  @!P0 LOP3.LUT R37, RZ, R14, RZ, 0x33, !PT ;  /* 0x0000000eff258212 */ /* 0x000fe400078e33ff */
[----:B------:R-:W-:Y:S02]  /*2fa0*/  LOP3.LUT P0, RZ, R4, 0x387, RZ, 0xc0, !PT ;  /* 0x0000038704ff7812 */ /* 0x000fe4000780c0ff */
[----:B------:R-:W-:Y:S02]  /*2fb0*/  @!P5 LOP3.LUT R39, RZ, R15, RZ, 0x33, !PT ;  /* 0x0000000fff27d212 */ /* 0x000fe400078e33ff */
[----:B------:R-:W-:Y:S02]  /*2fc0*/  SEL R5, RZ, 0x1, !P3 ;  /* 0x00000001ff057807 */ /* 0x000fe40005800000 */
[----:B------:R-:W-:Y:S02]  /*2fd0*/  ISETP.LT.U32.AND P2, PT, R16, R39, PT ;  /* 0x000000271000720c */ /* 0x000fe40003f41070 */
[----:B------:R-:W-:-:S02]  /*2fe0*/  SHF.R.S32.HI R7, RZ, 0x1f, R39 ;  /* 0x0000001fff077819 */ /* 0x000fc40000011427 */
[----:B------:R-:W-:Y:S02]  /*2ff0*/  SHF.R.S32.HI R18, RZ, 0x1f, R6 ;  /* 0x0000001fff127819 */ /* 0x000fe40000011406 */
[----:B------:R-:W-:Y:S01]  /*3000*/  ISETP.LT.AND.EX P2, PT, R17, R7, PT, P2 ;  /* 0x000000071100720c */ /* 0x000fe20003f41320 */
[----:B----4-:R-:W-:Y:S01]  /*3010*/  IMAD R7, R0, UR4, RZ ;  /* 0x0000000400077c24 */ /* 0x010fe2000f8e02ff */
[----:B------:R-:W-:Y:S01]  /*3020*/  LOP3.LUT R5, R18, R5, RZ, 0xfc, !PT ;  /* 0x0000000512057212 */ /* 0x000fe200078efcff */
[----:B------:R-:W-:Y:S01]  /*3030*/  IMAD R0, R37, UR5, RZ ;  /* 0x0000000525007c24 */ /* 0x000fe2000f8e02ff */
[----:B------:R-:W-:Y:S01]  /*3040*/  BSSY.RECONVERGENT B1, `(.L_x_14) ;  /* 0x0000130000017945 */ /* 0x000fe20003800200 */
[----:B------:R-:W-:Y:S01]  /*3050*/  MOV R21, 0x7f800000 ;  /* 0x7f80000000157802 */ /* 0x000fe20000000f00 */
[----:B------:R-:W-:Y:S01]  /*3060*/  IMAD R6, R6, R7, RZ ;  /* 0x0000000706067224 */ /* 0x000fe200078e02ff */
[----:B------:R-:W-:Y:S01]  /*3070*/  SEL R7, R16, R39, P2 ;  /* 0x0000002710077207 */ /* 0x000fe20001000000 */
[----:B------:R-:W-:-:S02]  /*3080*/  IMAD R5, R5, R0, RZ ;  /* 0x0000000005057224 */ /* 0x000fc400078e02ff */
[----:B0-----:R-:W-:Y:S01]  /*3090*/  @P1 FFMA.FTZ R21, R12, 0.69314718246459960938, R11 ;  /* 0x3f3172180c151823 */ /* 0x001fe2000001000b */
[----:B------:R-:W-:Y:S06]  /*30a0*/  @P0 BRA `(.L_x_15) ;  /* 0x0000001000a40947 */ /* 0x000fec0003800000 */
[----:B------:R-:W0:Y:S02]  /*30b0*/  LDCU.U8 UR4, c[0x0][0x548] ;  /* 0x0000a900ff0477ac */ /* 0x000e240008000000 */
[----:B0-----:R-:W-:-:S09]  /*30c0*/  UISETP.NE.AND UP0, UPT, UR4, URZ, UPT ;  /* 0x000000ff0400728c */ /* 0x001fd2000bf05270 */
[----:B------:R-:W-:Y:S05]  /*30d0*/  BRA.U !UP0, `(.L_x_16) ;  /* 0x0000001108887547 */ /* 0x000fea000b800000 */
[----:B------:R-:W-:Y:S01]  /*30e0*/  VIADD R39, R13, UR19 ;  /* 0x000000130d277c36 */ /* 0x000fe20008000000 */
[----:B------:R-:W-:Y:S02]  /*30f0*/  ISETP.LT.U32.AND P0, PT, R14, 0x1, PT ;  /* 0x000000010e00780c */ /* 0x000fe40003f01070 */
[----:B------:R-:W-:Y:S02]  /*3100*/  SHF.R.S32.HI R11, RZ, 0x1f, R14 ;  /* 0x0000001fff0b7819 */ /* 0x000fe4000001140e */
[----:B------:R-:W-:Y:S02]  /*3110*/  ISETP.GE.AND P1, PT, R39, UR20, PT ;  /* 0x0000001427007c0c */ /* 0x000fe4000bf26270 */
[----:B------:R-:W-:-:S04]  /*3120*/  ISETP.LT.AND.EX P0, PT, R11, RZ, PT, P0 ;  /* 0x000000ff0b00720c */ /* 0x000fc80003f01300 */
[----:B------:R-:W-:Y:S02]  /*3130*/  SEL R14, R14, 0x1, P0 ;  /* 0x000000010e0e7807 */ /* 0x000fe40000000000 */
[----:B------:R-:W-:-:S05]  /*3140*/  SEL R11, R11, RZ, P0 ;  /* 0x000000ff0b0b7207 */ /* 0x000fca0000000000 */
[----:B------:R-:W-:Y:S05]  /*3150*/  @P1 BRA `(.L_x_15) ;  /* 0x0000001000781947 */ /* 0x000fea0003800000 */
[----:B------:R-:W-:Y:S01]  /*3160*/  IADD3 R0, P1, PT, R14, 0x1, RZ ;  /* 0x000000010e007810 */ /* 0x000fe20007f3e0ff */
[----:B------:R-:W-:Y:S01]  /*3170*/  USHF.R.S32.HI UR4, URZ, 0x1f, UR18 ;  /* 0x0000001fff047899 */ /* 0x000fe20008011412 */
[----:B------:R-:W-:Y:S02]  /*3180*/  IMAD R15, R11, UR18, RZ ;  /* 0x000000120b0f7c24 */ /* 0x000fe4000f8e02ff */
[----:B------:R-:W-:Y:S01]  /*3190*/  ISETP.GE.U32.AND P0, PT, R0, 0x3, PT ;  /* 0x000000030000780c */ /* 0x000fe20003f06070 */
[----:B------:R-:W-:Y:S01]  /*31a0*/  IMAD.WIDE.U32 R16, R14, UR18, RZ ;  /* 0x000000120e107c25 */ /* 0x000fe2000f8e00ff */
[----:B------:R-:W-:-:S03]  /*31b0*/  IADD3.X R0, PT, PT, RZ, R11, RZ, P1, !PT ;  /* 0x0000000bff007210 */ /* 0x000fc60000ffe4ff */
[----:B------:R-:W-:Y:S01]  /*31c0*/  IMAD R15, R14, UR4, R15 ;  /* 0x000000040e0f7c24 */ /* 0x000fe2000f8e020f */
[----:B------:R-:W-:-:S04]  /*31d0*/  ISETP.GE.U32.AND.EX P0, PT, R0, RZ, PT, P0 ;  /* 0x000000ff0000720c */ /* 0x000fc80003f06100 */
[----:B------:R-:W-:Y:S02]  /*31e0*/  IADD3 R15, PT, PT, R17, R15, RZ ;  /* 0x0000000f110f7210 */ /* 0x000fe40007ffe0ff */
[----:B------:R-:W-:Y:S02]  /*31f0*/  SEL R12, R14, RZ, !P0 ;  /* 0x000000ff0e0c7207 */ /* 0x000fe40004000000 */
[----:B------:R-:W-:-:S03]  /*3200*/  SEL R11, R11, RZ, !P0 ;  /* 0x000000ff0b0b7207 */ /* 0x000fc60004000000 */
[-C--:B------:R-:W-:Y:S02]  /*3210*/  IMAD R0, R15, R12.reuse, RZ ;  /* 0x0000000c0f007224 */ /* 0x080fe400078e02ff */
[----:B------:R-:W-:-:S04]  /*3220*/  IMAD.WIDE.U32 R42, R16, R12, RZ ;  /* 0x0000000c102a7225 */ /* 0x000fc800078e00ff */
[----:B------:R-:W-:-:S05]  /*3230*/  IMAD R11, R11, R16, R0 ;  /* 0x000000100b0b7224 */ /* 0x000fca00078e0200 */
[----:B------:R-:W-:-:S04]  /*3240*/  IADD3 R15, PT, PT, R43, R11, RZ ;  /* 0x0000000b2b0f7210 */ /* 0x000fc80007ffe0ff */
[----:B------:R-:W-:-:S13]  /*3250*/  ISETP.NE.U32.AND P0, PT, R15, RZ, PT ;  /* 0x000000ff0f00720c */ /* 0x000fda0003f05070 */
[----:B------:R-:W-:Y:S05]  /*3260*/  @P0 BRA `(.L_x_17) ;  /* 0x0000000000600947 */ /* 0x000fea0003800000 */
[----:B------:R-:W-:Y:S02]  /*3270*/  IMAD R11, R14, UR18, RZ ;  /* 0x000000120e0b7c24 */ /* 0x000fe4000f8e02ff */
[----:B------:R-:W-:Y:S02]  /*3280*/  HFMA2 R43, -RZ, RZ, 0, 0 ;  /* 0x00000000ff2b7431 */ /* 0x000fe400000001ff */
[----:B------:R-:W-:Y:S02]  /*3290*/  IMAD.MOV.U32 R16, RZ, RZ, RZ ;  /* 0x000000ffff107224 */ /* 0x000fe400078e00ff */
[----:B------:R-:W-:-:S04]  /*32a0*/  IMAD R12, R11, R12, RZ ;  /* 0x0000000c0b0c7224 */ /* 0x000fc800078e02ff */
[----:B------:R-:W0:Y:S01]  /*32b0*/  I2F.U32.RP R15, R12 ;  /* 0x0000000c000f7306 */ /* 0x000e220000209000 */
[----:B------:R-:W-:Y:S02]  /*32c0*/  IADD3 R0, PT, PT, RZ, -R12, RZ ;  /* 0x8000000cff007210 */ /* 0x000fe40007ffe0ff */
[----:B------:R-:W-:-:S05]  /*32d0*/  ISETP.NE.U32.AND P0, PT, R12, RZ, PT ;  /* 0x000000ff0c00720c */ /* 0x000fca0003f05070 */
[----:B0-----:R-:W0:Y:S02]  /*32e0*/  MUFU.RCP R17, R15 ;  /* 0x0000000f00117308 */ /* 0x001e240000001000 */
[----:B0-----:R-:W-:-:S06]  /*32f0*/  IADD3 R17, PT, PT, R17, 0xffffffe, RZ ;  /* 0x0ffffffe11117810 */ /* 0x001fcc0007ffe0ff */
[----:B------:R-:W0:Y:S02]  /*3300*/  F2I.FTZ.U32.TRUNC.NTZ R17, R17 ;  /* 0x0000001100117305 */ /* 0x000e24000021f000 */
[----:B0-----:R-:W-:-:S04]  /*3310*/  IMAD R11, R0, R17, RZ ;  /* 0x00000011000b7224 */ /* 0x001fc800078e02ff */
[----:B------:R-:W-:-:S06]  /*3320*/  IMAD.HI.U32 R16, R17, R11, R16 ;  /* 0x0000000b11107227 */ /* 0x000fcc00078e0010 */
[----:B------:R-:W-:-:S05]  /*3330*/  IMAD.HI.U32 R42, R16, R39, RZ ;  /* 0x00000027102a7227 */ /* 0x000fca00078e00ff */
[----:B------:R-:W-:-:S05]  /*3340*/  IADD3 R0, PT, PT, -R42, RZ, RZ ;  /* 0x000000ff2a007210 */ /* 0x000fca0007ffe1ff */
[----:B------:R-:W-:-:S05]  /*3350*/  IMAD R11, R12, R0, R39 ;  /* 0x000000000c0b7224 */ /* 0x000fca00078e0227 */
[----:B------:R-:W-:-:S13]  /*3360*/  ISETP.GE.U32.AND P2, PT, R11, R12, PT ;  /* 0x0000000c0b00720c */ /* 0x000fda0003f46070 */
[----:B------:R-:W-:Y:S01]  /*3370*/  @P2 IMAD.IADD R11, R11, 0x1, -R12 ;  /* 0x000000010b0b2824 */ /* 0x000fe200078e0a0c */
[----:B------:R-:W-:-:S04]  /*3380*/  @P2 IADD3 R42, PT, PT, R42, 0x1, RZ ;  /* 0x000000012a2a2810 */ /* 0x000fc80007ffe0ff */
[----:B------:R-:W-:-:S13]  /*3390*/  ISETP.GE.U32.AND P1, PT, R11, R12, PT ;  /* 0x0000000c0b00720c */ /* 0x000fda0003f26070 */
[----:B------:R-:W-:Y:S01]  /*33a0*/  @P1 VIADD R42, R42, 0x1 ;  /* 0x000000012a2a1836 */ /* 0x000fe20000000000 */
[----:B------:R-:W-:-:S04]  /*33b0*/  @!P0 LOP3.LUT R42, RZ, R12, RZ, 0x33, !PT ;  /* 0x0000000cff2a8212 */ /* 0x000fc800078e33ff */
[----:B------:R-:W-:-:S05]  /*33c0*/  IADD3 R0, PT, PT, -R42, RZ, RZ ;  /* 0x000000ff2a007210 */ /* 0x000fca0007ffe1ff */
[----:B------:R-:W-:Y:S01]  /*33d0*/  IMAD R39, R12, R0, R39 ;  /* 0x000000000c277224 */ /* 0x000fe200078e0227 */
[----:B------:R-:W-:Y:S06]  /*33e0*/  BRA `(.L_x_18) ;  /* 0x0000000000287947 */ /* 0x000fec0003800000 */
.L_x_17:
[----:B------:R-:W0:Y:S01]  /*33f0*/  S2R R0, SR_CTAID.X ;  /* 0x0000000000007919 */ /* 0x000e220000002500 */
[----:B------:R-:W-:Y:S01]  /*3400*/  MOV R17, RZ ;  /* 0x000000ff00117202 */ /* 0x000fe20000000f00 */
[----:B------:R-:W-:Y:S01]  /*3410*/  IMAD.MOV.U32 R18, RZ, RZ, R42 ;  /* 0x000000ffff127224 */ /* 0x000fe200078e002a */
[----:B------:R-:W-:Y:S01]  /*3420*/  MOV R16, 0x3450 ;  /* 0x0000345000107802 */ /* 0x000fe20000000f00 */
[----:B0-----:R-:W-:Y:S02]  /*3430*/  IMAD R39, R0, 0x10, R13 ;  /* 0x0000001000277824 */ /* 0x001fe400078e020d */
[----:B------:R-:W-:Y:S05]  /*3440*/  CALL.REL.NOINC `($__internal_0_$__cuda_sm20_div_s64) ;  /* 0x0000002000e47944 */ /* 0x000fea0003c00000 */
[----:B------:R-:W-:Y:S02]  /*3450*/  IADD3 R12, PT, PT, -R0, RZ, RZ ;  /* 0x000000ff000c7210 */ /* 0x000fe40007ffe1ff */
[----:B------:R-:W-:-:S03]  /*3460*/  MOV R43, R11 ;  /* 0x0000000b002b7202 */ /* 0x000fc60000000f00 */
[----:B------:R-:W-:Y:S01]  /*3470*/  IMAD R39, R42, R12, R39 ;  /* 0x0000000c2a277224 */ /* 0x000fe200078e0227 */
[----:B------:R-:W-:-:S07]  /*3480*/  MOV R42, R0 ;  /* 0x00000000002a7202 */ /* 0x000fce0000000f00 */
.L_x_18:
[----:B------:R-:W-:Y:S01]  /*3490*/  IABS R15, UR18 ;  /* 0x00000012000f7c13 */ /* 0x000fe20008000000 */
[----:B------:R-:W-:Y:S01]  /*34a0*/  IMAD R3, R3, R10, RZ ;  /* 0x0000000a03037224 */ /* 0x000fe200078e02ff */
[----:B------:R-:W-:Y:S01]  /*34b0*/  IABS R12, R39 ;  /* 0x00000027000c7213 */ /* 0x000fe20000000000 */
[----:B------:R-:W-:Y:S01]  /*34c0*/  BSSY.RECONVERGENT B0, `(.L_x_19) ;  /* 0x0000040000007945 */ /* 0x000fe20003800200 */
[----:B------:R-:W0:Y:S01]  /*34d0*/  I2F.RP R16, R15 ;  /* 0x0000000f00107306 */ /* 0x000e220000209400 */
[----:B------:R-:W-:Y:S01]  /*34e0*/  IABS R11, UR18 ;  /* 0x00000012000b7c13 */ /* 0x000fe20008000000 */
[----:B------:R-:W-:Y:S01]  /*34f0*/  IMAD R3, R9, R2, R3 ;  /* 0x0000000209037224 */ /* 0x000fe200078e0203 */
[----:B------:R-:W-:-:S03]  /*3500*/  LOP3.LUT R2, R39, UR18, RZ, 0x3c, !PT ;  /* 0x0000001227027c12 */ /* 0x000fc6000f8e3cff */
[----:B------:R-:W-:Y:S01]  /*3510*/  IMAD.MOV R11, RZ, RZ, -R11 ;  /* 0x000000ffff0b7224 */ /* 0x000fe200078e0a0b */
[----:B------:R-:W-:Y:S01]  /*3520*/  ISETP.GE.AND P0, PT, R2, RZ, PT ;  /* 0x000000ff0200720c */ /* 0x000fe20003f06270 */
[----:B0-----:R-:W0:Y:S02]  /*3530*/  MUFU.RCP R18, R16 ;  /* 0x0000001000127308 */ /* 0x001e240000001000 */
[----:B0-----:R-:W-:-:S06]  /*3540*/  VIADD R18, R18, 0xffffffe ;  /* 0x0ffffffe12127836 */ /* 0x001fcc0000000000 */
[----:B------:R-:W0:Y:S02]  /*3550*/  F2I.FTZ.U32.TRUNC.NTZ R19, R18 ;  /* 0x0000001200137305 */ /* 0x000e24000021f000 */
[----:B0-----:R-:W-:Y:S01]  /*3560*/  IMAD.MOV R0, RZ, RZ, -R19 ;  /* 0x000000ffff007224 */ /* 0x001fe200078e0a13 */
[----:B------:R-:W-:-:S03]  /*3570*/  MOV R18, RZ ;  /* 0x000000ff00127202 */ /* 0x000fc60000000f00 */
[----:B------:R-:W-:-:S04]  /*3580*/  IMAD R17, R0, R15, RZ ;  /* 0x0000000f00117224 */ /* 0x000fc800078e02ff */
[----:B------:R-:W-:-:S06]  /*3590*/  IMAD.HI.U32 R17, R19, R17, R18 ;  /* 0x0000001113117227 */ /* 0x000fcc00078e0012 */
[----:B------:R-:W-:-:S04]  /*35a0*/  IMAD.HI.U32 R0, R17, R12, RZ ;  /* 0x0000000c11007227 */ /* 0x000fc800078e00ff */
[----:B------:R-:W-:Y:S02]  /*35b0*/  IMAD R12, R0, R11, R12 ;  /* 0x0000000b000c7224 */ /* 0x000fe400078e020c */
[----:B------:R-:W-:-:S03]  /*35c0*/  IMAD.WIDE.U32 R16, R9, R10, RZ ;  /* 0x0000000a09107225 */ /* 0x000fc600078e00ff */
[----:B------:R-:W-:Y:S01]  /*35d0*/  ISETP.GT.U32.AND P1, PT, R15, R12, PT ;  /* 0x0000000c0f00720c */ /* 0x000fe20003f24070 */
[----:B------:R-:W-:Y:S02]  /*35e0*/  IMAD.IADD R3, R17, 0x1, R3 ;  /* 0x0000000111037824 */ /* 0x000fe400078e0203 */
[----:B------:R-:W-:-:S04]  /*35f0*/  IMAD.WIDE.U32 R46, R16, R44, RZ ;  /* 0x0000002c102e7225 */ /* 0x000fc800078e00ff */
[----:B------:R-:W-:-:S06]  /*3600*/  IMAD R3, R3, R44, RZ ;  /* 0x0000002c03037224 */ /* 0x000fcc00078e02ff */
[-C--:B------:R-:W-:Y:S02]  /*3610*/  @!P1 IADD3 R12, PT, PT, R12, -R15.reuse, RZ ;  /* 0x8000000f0c0c9210 */ /* 0x080fe40007ffe0ff */
[----:B------:R-:W-:Y:S02]  /*3620*/  @!P1 IADD3 R0, PT, PT, R0, 0x1, RZ ;  /* 0x0000000100009810 */ /* 0x000fe40007ffe0ff */
[----:B------:R-:W-:Y:S01]  /*3630*/  ISETP.GE.U32.AND P2, PT, R12, R15, PT ;  /* 0x0000000f0c00720c */ /* 0x000fe20003f46070 */
[----:B------:R-:W-:Y:S01]  /*3640*/  IMAD R15, R45, R16, R3 ;  /* 0x000000102d0f7224 */ /* 0x000fe200078e0203 */
[----:B------:R-:W-:-:S03]  /*3650*/  ISETP.NE.AND P1, PT, RZ, UR18, PT ;  /* 0x00000012ff007c0c */ /* 0x000fc6000bf25270 */
[----:B------:R-:W-:-:S08]  /*3660*/  IMAD.IADD R15, R47, 0x1, R15 ;  /* 0x000000012f0f7824 */ /* 0x000fd000078e020f */
[----:B------:R-:W-:-:S05]  /*3670*/  @P2 VIADD R0, R0, 0x1 ;  /* 0x0000000100002836 */ /* 0x000fca0000000000 */
[----:B------:R-:W-:Y:S02]  /*3680*/  MOV R3, R0 ;  /* 0x0000000000037202 */ /* 0x000fe40000000f00 */
[----:B------:R-:W-:Y:S02]  /*3690*/  LOP3.LUT R0, R43, R15, RZ, 0xfc, !PT ;  /* 0x0000000f2b007212 */ /* 0x000fe400078efcff */
[----:B------:R-:W-:Y:S02]  /*36a0*/  @!P0 IADD3 R3, PT, PT, -R3, RZ, RZ ;  /* 0x000000ff03038210 */ /* 0x000fe40007ffe1ff */
[----:B------:R-:W-:Y:S02]  /*36b0*/  ISETP.NE.U32.AND P0, PT, R0, RZ, PT ;  /* 0x000000ff0000720c */ /* 0x000fe40003f05070 */
[----:B------:R-:W-:-:S04]  /*36c0*/  @!P1 LOP3.LUT R3, RZ, UR18, RZ, 0x33, !PT ;  /* 0x00000012ff039c12 */ /* 0x000fc8000f8e33ff */
[----:B------:R-:W-:-:S05]  /*36d0*/  IADD3 R2, PT, PT, -R3, RZ, RZ ;  /* 0x000000ff03027210 */ /* 0x000fca0007ffe1ff */
[----:B------:R-:W-:Y:S02]  /*36e0*/  IMAD R2, R2, UR18, R39 ;  /* 0x0000001202027c24 */ /* 0x000fe4000f8e0227 */
[----:B------:R-:W-:Y:S05]  /*36f0*/  @P0 BRA `(.L_x_20) ;  /* 0x0000000000540947 */ /* 0x000fea0003800000 */
[----:B------:R-:W0:Y:S01]  /*3700*/  I2F.U32.RP R12, R46 ;  /* 0x0000002e000c7306 */ /* 0x000e220000209000 */
[----:B------:R-:W-:-:S07]  /*3710*/  ISETP.NE.U32.AND P0, PT, R46, RZ, PT ;  /* 0x000000ff2e00720c */ /* 0x000fce0003f05070 */
[----:B0-----:R-:W0:Y:S02]  /*3720*/  MUFU.RCP R16, R12 ;  /* 0x0000000c00107308 */ /* 0x001e240000001000 */
[----:B0-----:R-:W-:-:S06]  /*3730*/  IADD3 R16, PT, PT, R16, 0xffffffe, RZ ;  /* 0x0ffffffe10107810 */ /* 0x001fcc0007ffe0ff */
        /* <DEDUP_REMOVED lines=13> */
[----:B------:R-:W-:-:S04]  /*3810*/  @!P0 LOP3.LUT R0, RZ, R46, RZ, 0x33, !PT ;  /* 0x0000002eff008212 */ /* 0x000fc800078e33ff */
[----:B------:R-:W-:-:S05]  /*3820*/  IADD3 R43, PT, PT, -R0, RZ, RZ ;  /* 0x000000ff002b7210 */ /* 0x000fca0007ffe1ff */
[----:B------:R-:W-:Y:S01]  /*3830*/  IMAD R43, R46, R43, R42 ;  /* 0x0000002b2e2b7224 */ /* 0x000fe200078e022a */
[----:B------:R-:W-:Y:S05]  /*3840*/  BRA `(.L_x_21) ;  /* 0x00000000001c7947 */ /* 0x000fea0003800000 */
.L_x_20:
[----:B------:R-:W-:Y:S01]  /*3850*/  IMAD.MOV.U32 R39, RZ, RZ, R42 ;  /* 0x000000ffff277224 */ /* 0x000fe200078e002a */
[----:B------:R-:W-:Y:S01]  /*3860*/  MOV R17, R43 ;  /* 0x0000002b00117202 */ /* 0x000fe20000000f00 */
[----:B------:R-:W-:Y:S01]  /*3870*/  IMAD.MOV.U32 R18, RZ, RZ, R46 ;  /* 0x000000ffff127224 */ /* 0x000fe200078e002e */
[----:B------:R-:W-:Y:S02]  /*3880*/  MOV R16, 0x38a0 ;  /* 0x000038a000107802 */ /* 0x000fe40000000f00 */
[----:B------:R-:W-:Y:S05]  /*3890*/  CALL.REL.NOINC `($__internal_0_$__cuda_sm20_div_s64) ;  /* 0x0000001c00d07944 */ /* 0x000fea0003c00000 */
[----:B------:R-:W-:-:S05]  /*38a0*/  IADD3 R43, PT, PT, -R0, RZ, RZ ;  /* 0x000000ff002b7210 */ /* 0x000fca0007ffe1ff */
[----:B------:R-:W-:Y:S02]  /*38b0*/  IMAD R43, R43, R46, R42 ;  /* 0x0000002e2b2b7224 */ /* 0x000fe400078e022a */
.L_x_21:
[----:B------:R-:W-:Y:S05]  /*38c0*/  BSYNC.RECONVERGENT B0 ;  /* 0x0000000000007941 */ /* 0x000fea0003800200 */
.L_x_19:
[----:B------:R-:W-:Y:S01]  /*38d0*/  IABS R11, R10 ;  /* 0x0000000a000b7213 */ /* 0x000fe20000000000 */
[----:B------:R-:W0:Y:S01]  /*38e0*/  LDCU.U8 UR10, c[0x0][0x549] ;  /* 0x0000a920ff0a77ac */ /* 0x000e220008000000 */
[----:B------:R-:W-:Y:S02]  /*38f0*/  IABS R17, R9 ;  /* 0x0000000900117213 */ /* 0x000fe40000000000 */
[----:B------:R-:W1:Y:S01]  /*3900*/  I2F.U32.RP R15, R11 ;  /* 0x0000000b000f7306 */ /* 0x000e620000209000 */
[----:B------:R-:W-:Y:S01]  /*3910*/  IABS R12, R8 ;  /* 0x00000008000c7213 */ /* 0x000fe20000000000 */
[----:B------:R-:W2:Y:S01]  /*3920*/  LDCU.64 UR4, c[0x0][0x430] ;  /* 0x00008600ff0477ac */ /* 0x000ea20008000a00 */
[----:B------:R-:W-:Y:S02]  /*3930*/  ISETP.NE.AND P4, PT, R10, RZ, PT ;  /* 0x000000ff0a00720c */ /* 0x000fe40003f85270 */
[----:B------:R-:W-:-:S03]  /*3940*/  ISETP.NE.AND P5, PT, R9, RZ, PT ;  /* 0x000000ff0900720c */ /* 0x000fc60003fa5270 */
[----:B------:R-:W3:Y:S01]  /*3950*/  I2F.U32.RP R37, R17 ;  /* 0x0000001100257306 */ /* 0x000ee20000209000 */
[----:B0-----:R-:W-:-:S07]  /*3960*/  UISETP.NE.AND UP0, UPT, UR10, URZ, UPT ;  /* 0x000000ff0a00728c */ /* 0x001fce000bf05270 */
[----:B-1----:R-:W0:Y:S01]  /*3970*/  MUFU.RCP R15, R15 ;  /* 0x0000000f000f7308 */ /* 0x002e220000001000 */
[----:B--2---:R-:W-:Y:S02]  /*3980*/  USEL UR10, UR5, 0x1, !UP0 ;  /* 0x00000001050a7887 */ /* 0x004fe4000c000000 */
[----:B------:R-:W-:-:S05]  /*3990*/  USEL UR11, UR4, 0x1, UP0 ;  /* 0x00000001040b7887 */ /* 0x000fca0008000000 */
[----:B------:R-:W1:Y:S01]  /*39a0*/  I2F.U32.RP R20, R12 ;  /* 0x0000000c00147306 */ /* 0x000e620000209000 */
[----:B------:R-:W-:Y:S02]  /*39b0*/  UIMAD UR4, UR5, UR4, URZ ;  /* 0x00000004050472a4 */ /* 0x000fe4000f8e02ff */
[----:B------:R-:W-:-:S05]  /*39c0*/  UIMAD UR5, UR11, UR5, URZ ;  /* 0x000000050b0572a4 */ /* 0x000fca000f8e02ff */
[----:B---3--:R-:W2:Y:S01]  /*39d0*/  MUFU.RCP R19, R37 ;  /* 0x0000002500137308 */ /* 0x008ea20000001000 */
[----:B0-----:R-:W-:Y:S01]  /*39e0*/  VIADD R40, R15, 0xffffffe ;  /* 0x0ffffffe0f287836 */ /* 0x001fe20000000000 */
[----:B------:R-:W-:-:S06]  /*39f0*/  IABS R15, R7 ;  /* 0x00000007000f7213 */ /* 0x000fcc0000000000 */
[----:B------:R-:W0:Y:S08]  /*3a00*/  F2I.FTZ.U32.TRUNC.NTZ R41, R40 ;  /* 0x0000002800297305 */ /* 0x000e30000021f000 */
[----:B-1----:R-:W1:Y:S01]  /*3a10*/  MUFU.RCP R18, R20 ;  /* 0x0000001400127308 */ /* 0x002e620000001000 */
[----:B--2---:R-:W-:Y:S01]  /*3a20*/  VIADD R19, R19, 0xffffffe ;  /* 0x0ffffffe13137836 */ /* 0x004fe20000000000 */
[----:B0-----:R-:W-:-:S06]  /*3a30*/  IADD3 R16, PT, PT, RZ, -R41, RZ ;  /* 0x80000029ff107210 */ /* 0x001fcc0007ffe0ff */
[----:B------:R-:W0:Y:S01]  /*3a40*/  F2I.FTZ.U32.TRUNC.NTZ R19, R19 ;  /* 0x0000001300137305 */ /* 0x000e22000021f000 */
[----:B------:R-:W-:Y:S02]  /*3a50*/  IMAD.MOV.U32 R40, RZ, RZ, RZ ;  /* 0x000000ffff287224 */ /* 0x000fe400078e00ff */
[----:B------:R-:W-:-:S04]  /*3a60*/  IMAD R39, R16, R11, RZ ;  /* 0x0000000b10277224 */ /* 0x000fc800078e02ff */
[----:B------:R-:W-:Y:S01]  /*3a70*/  IMAD.HI.U32 R39, R41, R39, R40 ;  /* 0x0000002729277227 */ /* 0x000fe200078e0028 */
[----:B------:R-:W2:Y:S03]  /*3a80*/  I2F.U32.RP R16, R15 ;  /* 0x0000000f00107306 */ /* 0x000ea60000209000 */
[----:B-1----:R-:W-:Y:S01]  /*3a90*/  VIADD R40, R18, 0xffffffe ;  /* 0x0ffffffe12287836 */ /* 0x002fe20000000000 */
[----:B0-----:R-:W-:-:S04]  /*3aa0*/  IADD3 R18, PT, PT, RZ, -R19, RZ ;  /* 0x80000013ff127210 */ /* 0x001fc80007ffe0ff */
[----:B------:R-:W0:Y:S01]  /*3ab0*/  F2I.FTZ.U32.TRUNC.NTZ R41, R40 ;  /* 0x0000002800297305 */ /* 0x000e22000021f000 */
[----:B------:R-:W-:Y:S02]  /*3ac0*/  IMAD R37, R18, R17, RZ ;  /* 0x0000001112257224 */ /* 0x000fe400078e02ff */
[----:B------:R-:W-:-:S05]  /*3ad0*/  IMAD.MOV.U32 R18, RZ, RZ, RZ ;  /* 0x000000ffff127224 */ /* 0x000fca00078e00ff */
[----:B--2---:R-:W1:Y:S01]  /*3ae0*/  MUFU.RCP R16, R16 ;  /* 0x0000001000107308 */ /* 0x004e620000001000 */
[----:B------:R-:W-:-:S04]  /*3af0*/  IMAD.HI.U32 R19, R19, R37, R18 ;  /* 0x0000002513137227 */ /* 0x000fc800078e0012 */
[----:B0-----:R-:W-:Y:S02]  /*3b00*/  IMAD.MOV R18, RZ, RZ, -R41 ;  /* 0x000000ffff127224 */ /* 0x001fe400078e0a29 */
[----:B------:R-:W-:Y:S02]  /*3b10*/  HFMA2 R40, -RZ, RZ, 0, 0 ;  /* 0x00000000ff287431 */ /* 0x000fe400000001ff */
[----:B------:R-:W-:-:S04]  /*3b20*/  IMAD R37, R18, R12, RZ ;  /* 0x0000000c12257224 */ /* 0x000fc800078e02ff */
[----:B------:R-:W-:Y:S01]  /*3b30*/  IMAD.HI.U32 R20, R41, R37, R40 ;  /* 0x0000002529147227 */ /* 0x000fe200078e0028 */
[----:B------:R-:W-:Y:S02]  /*3b40*/  IABS R40, R43 ;  /* 0x0000002b00287213 */ /* 0x000fe40000000000 */
[----:B------:R-:W-:Y:S01]  /*3b50*/  IABS R37, R10 ;  /* 0x0000000a00257213 */ /* 0x000fe20000000000 */
[----:B-1----:R-:W-:Y:S02]  /*3b60*/  VIADD R44, R16, 0xffffffe ;  /* 0x0ffffffe102c7836 */ /* 0x002fe40000000000 */
[----:B------:R-:W-:Y:S01]  /*3b70*/  IMAD.HI.U32 R16, R39, R40, RZ ;  /* 0x0000002827107227 */ /* 0x000fe200078e00ff */
[----:B------:R-:W-:Y:S01]  /*3b80*/  IABS R39, R14 ;  /* 0x0000000e00277213 */ /* 0x000fe20000000000 */
[----:B------:R-:W0:Y:S02]  /*3b90*/  F2I.FTZ.U32.TRUNC.NTZ R45, R44 ;  /* 0x0000002c002d7305 */ /* 0x000e24000021f000 */
[----:B------:R-:W-:-:S04]  /*3ba0*/  IMAD.MOV R37, RZ, RZ, -R37 ;  /* 0x000000ffff257224 */ /* 0x000fc800078e0a25 */
[----:B------:R-:W-:-:S05]  /*3bb0*/  IMAD R40, R16, R37, R40 ;  /* 0x0000002510287224 */ /* 0x000fca00078e0228 */
[----:B------:R-:W-:Y:S02]  /*3bc0*/  ISETP.GT.U32.AND P3, PT, R11, R40, PT ;  /* 0x000000280b00720c */ /* 0x000fe40003f64070 */
[----:B0-----:R-:W-:Y:S01]  /*3bd0*/  IADD3 R18, PT, PT, RZ, -R45, RZ ;  /* 0x8000002dff127210 */ /* 0x001fe20007ffe0ff */
[----:B------:R-:W-:-:S04]  /*3be0*/  IMAD.MOV.U32 R44, RZ, RZ, RZ ;  /* 0x000000ffff2c7224 */ /* 0x000fc800078e00ff */
[----:B------:R-:W-:-:S06]  /*3bf0*/  IMAD R37, R18, R15, RZ ;  /* 0x0000000f12257224 */ /* 0x000fcc00078e02ff */
[----:B------:R-:W-:Y:S01]  /*3c00*/  @!P3 IMAD.IADD R40, R40, 0x1, -R11 ;  /* 0x000000012828b824 */ /* 0x000fe200078e0a0b */
[----:B------:R-:W-:Y:S01]  /*3c10*/  @!P3 IADD3 R16, PT, PT, R16, 0x1, RZ ;  /* 0x000000011010b810 */ /* 0x000fe20007ffe0ff */
[----:B------:R-:W-:Y:S01]  /*3c20*/  IMAD.HI.U32 R18, R45, R37, R44 ;  /* 0x000000252d127227 */ /* 0x000fe200078e002c */
[----:B------:R-:W-:Y:S02]  /*3c30*/  IABS R37, R0 ;  /* 0x0000000000257213 */ /* 0x000fe40000000000 */
[----:B------:R-:W-:Y:S02]  /*3c40*/  ISETP.GE.U32.AND P0, PT, R40, R11, PT ;  /* 0x0000000b2800720c */ /* 0x000fe40003f06070 */
[----:B------:R-:W-:Y:S01]  /*3c50*/  IABS R11, R8 ;  /* 0x00000008000b7213 */ /* 0x000fe20000000000 */
[----:B------:R-:W-:-:S03]  /*3c60*/  IMAD.HI.U32 R20, R20, R37, RZ ;  /* 0x0000002514147227 */ /* 0x000fc600078e00ff */
[----:B------:R-:W-:-:S05]  /*3c70*/  IADD3 R11, PT, PT, RZ, -R11, RZ ;  /* 0x8000000bff0b7210 */ /* 0x000fca0007ffe0ff */
[----:B------:R-:W-:Y:S02]  /*3c80*/  IMAD R41, R20, R11, R37 ;  /* 0x0000000b14297224 */ /* 0x000fe400078e0225 */
[----:B------:R-:W-:Y:S01]  /*3c90*/  IMAD.MOV.U32 R11, RZ, RZ, R39 ;  /* 0x000000ffff0b7224 */ /* 0x000fe200078e0027 */
[----:B------:R-:W-:Y:S01]  /*3ca0*/  LOP3.LUT R39, R43, R10, RZ, 0x3c, !PT ;  /* 0x0000000a2b277212 */ /* 0x000fe200078e3cff */
[----:B------:R-:W-:Y:S01]  /*3cb0*/  @P0 VIADD R16, R16, 0x1 ;  /* 0x0000000110100836 */ /* 0x000fe20000000000 */
[----:B------:R-:W-:Y:S01]  /*3cc0*/  ISETP.GT.U32.AND P1, PT, R12, R41, PT ;  /* 0x000000290c00720c */ /* 0x000fe20003f24070 */
[----:B------:R-:W0:Y:S01]  /*3cd0*/  I2F.U32.RP R37, R11 ;  /* 0x0000000b00257306 */ /* 0x000e220000209000 */
[----:B------:R-:W-:Y:S02]  /*3ce0*/  ISETP.GE.AND P2, PT, R39, RZ, PT ;  /* 0x000000ff2700720c */ /* 0x000fe40003f46270 */
[----:B------:R-:W-:-:S04]  /*3cf0*/  IABS R39, R9 ;  /* 0x0000000900277213 */ /* 0x000fc80000000000 */
[----:B------:R-:W-:-:S05]  /*3d00*/  IADD3 R39, PT, PT, RZ, -R39, RZ ;  /* 0x80000027ff277210 */ /* 0x000fca0007ffe0ff */
[----:B------:R-:W-:Y:S02]  /*3d10*/  @!P1 IMAD.IADD R41, R41, 0x1, -R12 ;  /* 0x0000000129299824 */ /* 0x000fe400078e0a0c */
[----:B------:R-:W-:Y:S01]  /*3d20*/  @!P1 VIADD R20, R20, 0x1 ;  /* 0x0000000114149836 */ /* 0x000fe20000000000 */
[----:B0-----:R-:W0:Y:S01]  /*3d30*/  MUFU.RCP R37, R37 ;  /* 0x0000002500257308 */ /* 0x001e220000001000 */
[----:B------:R-:W-:Y:S02]  /*3d40*/  ISETP.NE.AND P1, PT, R8, RZ, PT ;  /* 0x000000ff0800720c */ /* 0x000fe40003f25270 */
[----:B------:R-:W-:Y:S02]  /*3d50*/  ISETP.GE.U32.AND P3, PT, R41, R12, PT ;  /* 0x0000000c2900720c */ /* 0x000fe40003f66070 */
[----:B------:R-:W-:Y:S02]  /*3d60*/  LOP3.LUT R12, R0, R8, RZ, 0x3c, !PT ;  /* 0x00000008000c7212 */ /* 0x000fe400078e3cff */
[----:B------:R-:W-:-:S02]  /*3d70*/  @!P2 IADD3 R16, PT, PT, -R16, RZ, RZ ;  /* 0x000000ff1010a210 */ /* 0x000fc40007ffe1ff */
[----:B------:R-:W-:Y:S02]  /*3d80*/  ISETP.GE.AND P0, PT, R12, RZ, PT ;  /* 0x000000ff0c00720c */ /* 0x000fe40003f06270 */
[----:B------:R-:W-:-:S04]  /*3d90*/  @!P4 LOP3.LUT R16, RZ, R10, RZ, 0x33, !PT ;  /* 0x0000000aff10c212 */ /* 0x000fc800078e33ff */
[----:B------:R-:W-:Y:S01]  /*3da0*/  IABS R40, R16 ;  /* 0x0000001000287213 */ /* 0x000fe20000000000 */
[----:B------:R-:W-:Y:S02]  /*3db0*/  @P3 VIADD R20, R20, 0x1 ;  /* 0x0000000114143836 */ /* 0x000fe40000000000 */
[----:B0-----:R-:W-:Y:S02]  /*3dc0*/  VIADD R41, R37, 0xffffffe ;  /* 0x0ffffffe25297836 */ /* 0x001fe40000000000 */
[----:B------:R-:W-:Y:S01]  /*3dd0*/  IMAD.MOV R42, RZ, RZ, -R16 ;  /* 0x000000ffff2a7224 */ /* 0x000fe200078e0a10 */
[----:B------:R-:W-:Y:S01]  /*3de0*/  MOV R12, R20 ;  /* 0x00000014000c7202 */ /* 0x000fe20000000f00 */
[----:B------:R-:W-:Y:S01]  /*3df0*/  IMAD.HI.U32 R19, R19, R40, RZ ;  /* 0x0000002813137227 */ /* 0x000fe200078e00ff */
[----:B------:R-:W-:Y:S01]  /*3e00*/  IABS R20, R7 ;  /* 0x0000000700147213 */ /* 0x000fe20000000000 */
[----:B------:R-:W0:Y:S02]  /*3e10*/  F2I.FTZ.U32.TRUNC.NTZ R41, R41 ;  /* 0x0000002900297305 */ /* 0x000e24000021f000 */
[----:B------:R-:W-:Y:S01]  /*3e20*/  @!P0 IMAD.MOV R12, RZ, RZ, -R12 ;  /* 0x000000ffff0c8224 */ /* 0x000fe200078e0a0c */
[----:B------:R-:W-:Y:S01]  /*3e30*/  @!P1 LOP3.LUT R12, RZ, R8, RZ, 0x33, !PT ;  /* 0x00000008ff0c9212 */ /* 0x000fe200078e33ff */
[----:B------:R-:W-:-:S02]  /*3e40*/  IMAD R42, R10, R42, R43 ;  /* 0x0000002a0a2a7224 */ /* 0x000fc400078e022b */
[----:B------:R-:W-:Y:S01]  /*3e50*/  IMAD.MOV R20, RZ, RZ, -R20 ;  /* 0x000000ffff147224 */ /* 0x000fe200078e0a14 */
[----:B------:R-:W-:Y:S01]  /*3e60*/  IABS R37, R12 ;  /* 0x0000000c00257213 */ /* 0x000fe20000000000 */
[----:B------:R-:W-:Y:S02]  /*3e70*/  IMAD R44, R19, R39, R40 ;  /* 0x00000027132c7224 */ /* 0x000fe400078e0228 */
[----:B------:R-:W-:Y:S02]  /*3e80*/  HFMA2 R40, -RZ, RZ, 0, 0 ;  /* 0x00000000ff287431 */ /* 0x000fe400000001ff */
[----:B------:R-:W-:Y:S01]  /*3e90*/  IMAD.WIDE R42, R42, UR5, RZ ;  /* 0x000000052a2a7c25 */ /* 0x000fe2000f8e02ff */
[----:B------:R-:W-:-:S03]  /*3ea0*/  ISETP.GT.U32.AND P3, PT, R17, R44, PT ;  /* 0x0000002c1100720c */ /* 0x000fc60003f64070 */
[----:B------:R-:W-:-:S04]  /*3eb0*/  IMAD.HI.U32 R18, R18, R37, RZ ;  /* 0x0000002512127227 */ /* 0x000fc800078e00ff */
[----:B0-----:R-:W-:Y:S02]  /*3ec0*/  IMAD.MOV R10, RZ, RZ, -R41 ;  /* 0x000000ffff0a7224 */ /* 0x001fe400078e0a29 */
[----:B------:R-:W-:Y:S02]  /*3ed0*/  IMAD R20, R18, R20, R37 ;  /* 0x0000001412147224 */ /* 0x000fe400078e0225 */
[----:B------:R-:W-:Y:S01]  /*3ee0*/  IMAD R37, R10, R11, RZ ;  /* 0x0000000b0a257224 */ /* 0x000fe200078e02ff */
[----:B------:R-:W-:Y:S02]  /*3ef0*/  IABS R10, R14 ;  /* 0x0000000e000a7213 */ /* 0x000fe40000000000 */
[----:B------:R-:W-:Y:S01]  /*3f00*/  ISETP.GT.U32.AND P1, PT, R15, R20, PT ;  /* 0x000000140f00720c */ /* 0x000fe20003f24070 */
[----:B------:R-:W-:Y:S01]  /*3f10*/  IMAD.HI.U32 R40, R41, R37, R40 ;  /* 0x0000002529287227 */ /* 0x000fe200078e0028 */
[----:B------:R-:W-:Y:S02]  /*3f20*/  IABS R37, R3 ;  /* 0x0000000300257213 */ /* 0x000fe40000000000 */
[----:B------:R-:W-:Y:S01]  /*3f30*/  @!P3 IADD3 R19, PT, PT, R19, 0x1, RZ ;  /* 0x000000011313b810 */ /* 0x000fe20007ffe0ff */
[----:B------:R-:W-:-:S02]  /*3f40*/  IMAD.MOV R10, RZ, RZ, -R10 ;  /* 0x000000ffff0a7224 */ /* 0x000fc400078e0a0a */
[----:B------:R-:W-:-:S04]  /*3f50*/  IMAD.HI.U32 R40, R40, R37, RZ ;  /* 0x0000002528287227 */ /* 0x000fc800078e00ff */
[----:B------:R-:W-:Y:S02]  /*3f60*/  IMAD R10, R40, R10, R37 ;  /* 0x0000000a280a7224 */ /* 0x000fe400078e0225 */
[----:B------:R-:W-:Y:S02]  /*3f70*/  @!P3 IMAD.IADD R44, R44, 0x1, -R17 ;  /* 0x000000012c2cb824 */ /* 0x000fe400078e0a11 */
[----:B------:R-:W-:Y:S01]  /*3f80*/  @!P1 IMAD.IADD R20, R20, 0x1, -R15 ;  /* 0x0000000114149824 */ /* 0x000fe200078e0a0f */
[----:B------:R-:W-:Y:S01]  /*3f90*/  ISETP.GT.U32.AND P0, PT, R11, R10, PT ;  /* 0x0000000a0b00720c */ /* 0x000fe20003f04070 */
[----:B------:R-:W-:Y:S01]  /*3fa0*/  @!P1 VIADD R18, R18, 0x1 ;  /* 0x0000000112129836 */ /* 0x000fe20000000000 */
[----:B------:R-:W-:Y:S02]  /*3fb0*/  ISETP.GE.U32.AND P6, PT, R44, R17, PT ;  /* 0x000000112c00720c */ /* 0x000fe40003fc6070 */
[----:B------:R-:W-:-:S09]  /*3fc0*/  ISETP.NE.AND P1, PT, R7, RZ, PT ;  /* 0x000000ff0700720c */ /* 0x000fd20003f25270 */
[----:B------:R-:W-:Y:S01]  /*3fd0*/  @!P0 IMAD.IADD R10, R10, 0x1, -R11 ;  /* 0x000000010a0a8824 */ /* 0x000fe200078e0a0b */
[----:B------:R-:W-:Y:S01]  /*3fe0*/  @!P0 IADD3 R40, PT, PT, R40, 0x1, RZ ;  /* 0x0000000128288810 */ /* 0x000fe20007ffe0ff */
[----:B------:R-:W-:Y:S01]  /*3ff0*/  @P6 VIADD R19, R19, 0x1 ;  /* 0x0000000113136836 */ /* 0x000fe20000000000 */
[----:B------:R-:W-:Y:S02]  /*4000*/  ISETP.NE.AND P0, PT, R14, RZ, PT ;  /* 0x000000ff0e00720c */ /* 0x000fe40003f05270 */
[----:B------:R-:W-:Y:S02]  /*4010*/  ISETP.GE.U32.AND P4, PT, R10, R11, PT ;  /* 0x0000000b0a00720c */ /* 0x000fe40003f86070 */
[----:B------:R-:W-:Y:S02]  /*4020*/  LOP3.LUT R10, R3, R14, RZ, 0x3c, !PT ;  /* 0x0000000e030a7212 */ /* 0x000fe400078e3cff */
[----:B------:R-:W-:Y:S02]  /*4030*/  LOP3.LUT R11, R16, R9, RZ, 0x3c, !PT ;  /* 0x00000009100b7212 */ /* 0x000fe400078e3cff */
[----:B------:R-:W-:-:S02]  /*4040*/  ISETP.GE.AND P2, PT, R10, RZ, PT ;  /* 0x000000ff0a00720c */ /* 0x000fc40003f46270 */
[----:B------:R-:W-:-:S05]  /*4050*/  LOP3.LUT R10, R12, R7, RZ, 0x3c, !PT ;  /* 0x000000070c0a7212 */ /* 0x000fca00078e3cff */
[----:B------:R-:W-:Y:S01]  /*4060*/  @P4 VIADD R40, R40, 0x1 ;  /* 0x0000000128284836 */ /* 0x000fe20000000000 */
[----:B------:R-:W-:-:S05]  /*4070*/  ISETP.GE.U32.AND P4, PT, R20, R15, PT ;  /* 0x0000000f1400720c */ /* 0x000fca0003f86070 */
[----:B------:R-:W-:Y:S02]  /*4080*/  @!P2 IADD3 R40, PT, PT, -R40, RZ, RZ ;  /* 0x000000ff2828a210 */ /* 0x000fe40007ffe1ff */
[----:B------:R-:W-:Y:S02]  /*4090*/  @!P0 LOP3.LUT R40, RZ, R14, RZ, 0x33, !PT ;  /* 0x0000000eff288212 */ /* 0x000fe400078e33ff */
[----:B------:R-:W-:Y:S02]  /*40a0*/  ISETP.GE.AND P2, PT, R11, RZ, PT ;  /* 0x000000ff0b00720c */ /* 0x000fe40003f46270 */
[----:B------:R-:W-:Y:S01]  /*40b0*/  ISETP.GE.AND P0, PT, R10, RZ, PT ;  /* 0x000000ff0a00720c */ /* 0x000fe20003f06270 */
[----:B------:R-:W-:Y:S01]  /*40c0*/  IMAD.WIDE R44, R40, UR10, RZ ;  /* 0x0000000a282c7c25 */ /* 0x000fe2000f8e02ff */
[----:B------:R-:W-:Y:S01]  /*40d0*/  USHF.R.S32.HI UR10, URZ, 0x1f, UR11 ;  /* 0x0000001fff0a7899 */ /* 0x000fe2000801140b */
[----:B------:R-:W-:Y:S02]  /*40e0*/  @P4 IADD3 R18, PT, PT, R18, 0x1, RZ ;  /* 0x0000000112124810 */ /* 0x000fe40007ffe0ff */
[----:B------:R-:W-:-:S02]  /*40f0*/  IMAD.MOV R40, RZ, RZ, -R40 ;  /* 0x000000ffff287224 */ /* 0x000fc400078e0a28 */
[----:B------:R-:W-:Y:S01]  /*4100*/  IMAD.WIDE.U32 R44, R2, UR11, R44 ;  /* 0x0000000b022c7c25 */ /* 0x000fe2000f8e002c */
[----:B------:R-:W-:-:S03]  /*4110*/  UIMAD UR11, UR21, UR11, URZ ;  /* 0x0000000b150b72a4 */ /* 0x000fc6000f8e02ff */
[----:B------:R-:W-:Y:S01]  /*4120*/  IMAD R45, R2, UR10, R45 ;  /* 0x0000000a022d7c24 */ /* 0x000fe2000f8e022d */
[----:B------:R-:W-:Y:S01]  /*4130*/  UIMAD UR10, UR7, UR4, URZ ;  /* 0x00000004070a72a4 */ /* 0x000fe2000f8e02ff */
[----:B------:R-:W-:Y:S02]  /*4140*/  IMAD R3, R14, R40, R3 ;  /* 0x000000280e037224 */ /* 0x000fe400078e0203 */
[----:B------:R-:W-:Y:S01]  /*4150*/  @!P2 IMAD.MOV R19, RZ, RZ, -R19 ;  /* 0x000000ffff13a224 */ /* 0x000fe200078e0a13 */
[----:B------:R-:W-:Y:S01]  /*4160*/  @!P5 LOP3.LUT R19, RZ, R9, RZ, 0x33, !PT ;  /* 0x00000009ff13d212 */ /* 0x000fe200078e33ff */
[----:B------:R-:W-:Y:S01]  /*4170*/  @!P0 IMAD.MOV R18, RZ, RZ, -R18 ;  /* 0x000000ffff128224 */ /* 0x000fe200078e0a12 */
[----:B------:R-:W-:Y:S01]  /*4180*/  @!P1 LOP3.LUT R18, RZ, R7, RZ, 0x33, !PT ;  /* 0x00000007ff129212 */ /* 0x000fe200078e33ff */
[----:B------:R-:W-:Y:S01]  /*4190*/  IMAD.WIDE R44, R3, UR4, R44 ;  /* 0x00000004032c7c25 */ /* 0x000fe2000f8e022c */
[----:B------:R-:W-:Y:S01]  /*41a0*/  IADD3 R3, PT, PT, -R12, RZ, RZ ;  /* 0x000000ff0c037210 */ /* 0x000fe20007ffe1ff */
[----:B------:R-:W0:Y:S01]  /*41b0*/  LDCU.64 UR4, c[0x0][0x420] ;  /* 0x00008400ff0477ac */ /* 0x000e220008000a00 */
[----:B------:R-:W-:Y:S01]  /*41c0*/  IADD3 R2, PT, PT, -R18, RZ, RZ ;  /* 0x000000ff12027210 */ /* 0x000fe20007ffe1ff */
[----:B------:R-:W-:-:S02]  /*41d0*/  IMAD.MOV R10, RZ, RZ, -R19 ;  /* 0x000000ffff0a7224 */ /* 0x000fc400078e0a13 */
[----:B------:R-:W-:-:S04]  /*41e0*/  IMAD.WIDE R14, R19, UR6, RZ ;  /* 0x00000006130e7c25 */ /* 0x000fc8000f8e02ff */
[----:B------:R-:W-:Y:S01]  /*41f0*/  IMAD R3, R8, R3, R0 ;  /* 0x0000000308037224 */ /* 0x000fe200078e0200 */
[----:B------:R-:W-:Y:S01]  /*4200*/  IADD3 R0, P1, P0, R14, R44, R42 ;  /* 0x0000002c0e007210 */ /* 0x000fe2000783e02a */
[----:B------:R-:W-:Y:S02]  /*4210*/  IMAD R10, R9, R10, R16 ;  /* 0x0000000a090a7224 */ /* 0x000fe400078e0210 */
[----:B------:R-:W-:Y:S01]  /*4220*/  IMAD R7, R7, R2, R12 ;  /* 0x0000000207077224 */ /* 0x000fe200078e020c */
[----:B------:R-:W-:Y:S01]  /*4230*/  IADD3.X R15, PT, PT, R15, R45, R43, P1, P0 ;  /* 0x0000002d0f0f7210 */ /* 0x000fe20000fe042b */
[----:B------:R-:W-:-:S04]  /*4240*/  IMAD.WIDE R2, R3, UR11, RZ ;  /* 0x0000000b03027c25 */ /* 0x000fc8000f8e02ff */
[----:B------:R-:W-:-:S04]  /*4250*/  IMAD.WIDE R10, R10, UR10, RZ ;  /* 0x0000000a0a0a7c25 */ /* 0x000fc8000f8e02ff */
[----:B------:R-:W-:Y:S01]  /*4260*/  IMAD.WIDE R18, R18, R5, RZ ;  /* 0x0000000512127225 */ /* 0x000fe200078e02ff */
[----:B------:R-:W-:-:S03]  /*4270*/  IADD3 R5, P1, P0, R2, R0, R10 ;  /* 0x0000000002057210 */ /* 0x000fc6000783e00a */
[----:B------:R-:W-:Y:S01]  /*4280*/  IMAD.WIDE R6, R7, R6, RZ ;  /* 0x0000000607067225 */ /* 0x000fe200078e02ff */
[----:B------:R-:W-:Y:S02]  /*4290*/  IADD3.X R15, PT, PT, R3, R15, R11, P1, P0 ;  /* 0x0000000f030f7210 */ /* 0x000fe40000fe040b */
[----:B------:R-:W-:-:S04]  /*42a0*/  IADD3 R5, P1, P0, R6, R5, R18 ;  /* 0x0000000506057210 */ /* 0x000fc8000783e012 */
[----:B------:R-:W-:Y:S02]  /*42b0*/  IADD3.X R6, PT, PT, R7, R15, R19, P1, P0 ;  /* 0x0000000f07067210 */ /* 0x000fe40000fe0413 */
[----:B0-----:R-:W-:-:S04]  /*42c0*/  LEA R2, P0, R5, UR4, 0x2 ;  /* 0x0000000405027c11 */ /* 0x001fc8000f8010ff */
[----:B------:R-:W-:-:S05]  /*42d0*/  LEA.HI.X R3, R5, UR5, R6, 0x2, P0 ;  /* 0x0000000505037c11 */ /* 0x000fca00080f1406 */
[----:B------:R0:W-:Y:S01]  /*42e0*/  STG.E desc[UR8][R2.64], R21 ;  /* 0x0000001502007986 */ /* 0x0001e2000c101908 */
[----:B------:R-:W-:Y:S05]  /*42f0*/  BRA `(.L_x_15) ;  /* 0x0000000000107947 */ /* 0x000fea0003800000 */
.L_x_16:
[----:B------:R-:W0:Y:S01]  /*4300*/  LDC.64 R2, c[0x0][0x420] ;  /* 0x00010800ff027b82 */ /* 0x000e220000000a00 */
[----:B------:R-:W-:-:S05]  /*4310*/  IADD3 R0, PT, PT, R13, UR19, RZ ;  /* 0x000000130d007c10 */ /* 0x000fca000fffe0ff */
[----:B0-----:R-:W-:-:S05]  /*4320*/  IMAD.WIDE.U32 R2, R0, 0x4, R2 ;  /* 0x0000000400027825 */ /* 0x001fca00078e0002 */
[----:B------:R1:W-:Y:S02]  /*4330*/  STG.E desc[UR8][R2.64], R21 ;  /* 0x0000001502007986 */ /* 0x0003e4000c101908 */
.L_x_15:
[----:B------:R-:W-:Y:S05]  /*4340*/  BSYNC.RECONVERGENT B1 ;  /* 0x0000000000017941 */ /* 0x000fea0003800200 */
.L_x_14:
[----:B------:R-:W2:Y:S01]  /*4350*/  LDCU UR7, c[0x0][0x534] ;  /* 0x0000a680ff0777ac */ /* 0x000ea20008000800 */
[----:B------:R-:W3:Y:S01]  /*4360*/  S2R R14, SR_CgaCtaId ;  /* 0x00000000000e7919 */ /* 0x000ee20000008800 */
[C---:B------:R-:W-:Y:S01]  /*4370*/  LOP3.LUT R7, R4.reuse, 0x7, RZ, 0xc0, !PT ;  /* 0x0000000704077812 */ /* 0x040fe200078ec0ff */
[----:B------:R-:W-:Y:S01]  /*4380*/  IMAD.SHL.U32 R15, R13, 0x4, RZ ;  /* 0x000000040d0f7824 */ /* 0x000fe200078e00ff */
[----:B01----:R-:W-:Y:S01]  /*4390*/  MOV R3, 0x400 ;  /* 0x0000040000037802 */ /* 0x003fe20000000f00 */
[----:B------:R-:W0:Y:S01]  /*43a0*/  S2UR UR6, SR_CTAID.X ;  /* 0x00000000000679c3 */ /* 0x000e220000002500 */
[C---:B------:R-:W-:Y:S01]  /*43b0*/  LOP3.LUT R2, R7.reuse, 0x8, RZ, 0xfc, !PT ;  /* 0x0000000807027812 */ /* 0x040fe200078efcff */
[----:B------:R-:W-:Y:S01]  /*43c0*/  IMAD.SHL.U32 R16, R4, 0x4, RZ ;  /* 0x0000000404107824 */ /* 0x000fe200078e00ff */
[C---:B------:R-:W-:Y:S02]  /*43d0*/  LOP3.LUT R0, R7.reuse, 0x10, RZ, 0xfc, !PT ;  /* 0x0000001007007812 */ /* 0x040fe400078efcff */
[----:B------:R-:W-:-:S02]  /*43e0*/  LOP3.LUT R5, R7, 0x38, RZ, 0xfc, !PT ;  /* 0x0000003807057812 */ /* 0x000fc400078efcff */
[----:B------:R-:W-:Y:S02]  /*43f0*/  LOP3.LUT R16, R16, 0x1c, RZ, 0xc0, !PT ;  /* 0x0000001c10107812 */ /* 0x000fe400078ec0ff */
[C---:B--2---:R-:W-:Y:S01]  /*4400*/  ISETP.GE.AND P1, PT, R7.reuse, UR7, PT ;  /* 0x0000000707007c0c */ /* 0x044fe2000bf26270 */
[----:B------:R-:W-:Y:S01]  /*4410*/  UISETP.GE.AND UP0, UPT, UR7, 0x1, UPT ;  /* 0x000000010700788c */ /* 0x000fe2000bf06270 */
[----:B------:R-:W-:Y:S02]  /*4420*/  ISETP.GE.AND P0, PT, R2, UR7, PT ;  /* 0x0000000702007c0c */ /* 0x000fe4000bf06270 */
[C---:B------:R-:W-:Y:S02]  /*4430*/  ISETP.GT.U32.OR P1, PT, R4.reuse, 0x7f, P1 ;  /* 0x0000007f0400780c */ /* 0x040fe40000f24470 */
[----:B------:R-:W-:Y:S02]  /*4440*/  ISETP.GT.U32.OR P0, PT, R4, 0x7f, P0 ;  /* 0x0000007f0400780c */ /* 0x000fe40000704470 */
[----:B------:R-:W-:-:S02]  /*4450*/  LOP3.LUT R2, R7, 0x18, RZ, 0xfc, !PT ;  /* 0x0000001807027812 */ /* 0x000fc400078efcff */
[----:B------:R-:W-:Y:S01]  /*4460*/  ISETP.GE.AND P6, PT, R0, UR7, PT ;  /* 0x0000000700007c0c */ /* 0x000fe2000bfc6270 */
[----:B0-----:R-:W-:Y:S01]  /*4470*/  USHF.L.U32 UR6, UR6, 0x4, URZ ;  /* 0x0000000406067899 */ /* 0x001fe200080006ff */
[----:B------:R-:W-:Y:S02]  /*4480*/  ISETP.GE.AND P5, PT, R2, UR7, PT ;  /* 0x0000000702007c0c */ /* 0x000fe4000bfa6270 */
[----:B------:R-:W-:Y:S02]  /*4490*/  LOP3.LUT R0, R7, 0x20, RZ, 0xfc, !PT ;  /* 0x0000002007007812 */ /* 0x000fe400078efcff */
[----:B---3--:R-:W-:Y:S01]  /*44a0*/  LEA R14, R14, R3, 0x18 ;  /* 0x000000030e0e7211 */ /* 0x008fe200078ec0ff */
[C---:B------:R-:W-:Y:S01]  /*44b0*/  @!P1 FADD.FTZ R38, -R21.reuse, R38 ;  /* 0x0000002615269221 */ /* 0x040fe20000010100 */
[----:B------:R-:W-:Y:S01]  /*44c0*/  ISETP.GT.U32.OR P6, PT, R4, 0x7f, P6 ;  /* 0x0000007f0400780c */ /* 0x000fe200037c4470 */
[----:B------:R-:W-:Y:S01]  /*44d0*/  @!P0 FADD.FTZ R35, -R21, R35 ;  /* 0x0000002315238221 */ /* 0x000fe20000010100 */
[----:B------:R-:W-:Y:S01]  /*44e0*/  ISETP.GE.AND P4, PT, R0, UR7, PT ;  /* 0x0000000700007c0c */ /* 0x000fe2000bf86270 */
[----:B------:R-:W-:Y:S01]  /*44f0*/  @!P1 FMUL.FTZ R2, R38, 1.4426950216293334961 ;  /* 0x3fb8aa3b26029820 */ /* 0x000fe20000410000 */
[----:B------:R-:W-:Y:S01]  /*4500*/  LOP3.LUT R0, R7, 0x28, RZ, 0xfc, !PT ;  /* 0x0000002807007812 */ /* 0x000fe200078efcff */
[----:B------:R-:W-:Y:S01]  /*4510*/  @!P0 FMUL.FTZ R35, R35, 1.4426950216293334961 ;  /* 0x3fb8aa3b23238820 */ /* 0x000fe20000410000 */
[----:B------:R-:W-:Y:S01]  /*4520*/  IMAD.IADD R6, R14, 0x1, R15 ;  /* 0x000000010e067824 */ /* 0x000fe200078e020f */
[----:B------:R-:W-:-:S02]  /*4530*/  ISETP.GT.U32.OR P5, PT, R4, 0x7f, P5 ;  /* 0x0000007f0400780c */ /* 0x000fc40002fa4470 */
[----:B------:R-:W0:Y:S01]  /*4540*/  @!P1 MUFU.EX2 R2, R2 ;  /* 0x0000000200029308 */ /* 0x000e220000000800 */
[----:B------:R-:W-:Y:S01]  /*4550*/  ISETP.GE.AND P3, PT, R0, UR7, PT ;  /* 0x0000000700007c0c */ /* 0x000fe2000bf66270 */
[C---:B------:R-:W-:Y:S01]  /*4560*/  IMAD R6, R7.reuse, 0x44, R6 ;  /* 0x0000004407067824 */ /* 0x040fe200078e0206 */
[----:B------:R-:W-:Y:S01]  /*4570*/  LOP3.LUT R0, R7, 0x30, RZ, 0xfc, !PT ;  /* 0x0000003007007812 */ /* 0x000fe200078efcff */
[----:B------:R-:W1:Y:S01]  /*4580*/  @!P0 MUFU.EX2 R35, R35 ;  /* 0x0000002300238308 */ /* 0x000e620000000800 */
[----:B------:R-:W-:Y:S01]  /*4590*/  ISETP.GT.U32.OR P4, PT, R4, 0x7f, P4 ;  /* 0x0000007f0400780c */ /* 0x000fe20002784470 */
[----:B------:R-:W-:Y:S01]  /*45a0*/  @!P6 FADD.FTZ R36, -R21, R36 ;  /* 0x000000241524e221 */ /* 0x000fe20000010100 */
[----:B------:R-:W-:Y:S02]  /*45b0*/  ISETP.GE.AND P2, PT, R0, UR7, PT ;  /* 0x0000000700007c0c */ /* 0x000fe4000bf46270 */
[----:B------:R-:W-:Y:S01]  /*45c0*/  ISETP.GT.U32.OR P3, PT, R4, 0x7f, P3 ;  /* 0x0000007f0400780c */ /* 0x000fe20001f64470 */
[----:B------:R-:W-:Y:S01]  /*45d0*/  @!P6 FMUL.FTZ R36, R36, 1.4426950216293334961 ;  /* 0x3fb8aa3b2424e820 */ /* 0x000fe20000410000 */
[----:B------:R-:W-:Y:S01]  /*45e0*/  LOP3.LUT R0, R7, 0x40, RZ, 0xfc, !PT ;  /* 0x0000004007007812 */ /* 0x000fe200078efcff */
[----:B------:R-:W-:Y:S01]  /*45f0*/  @!P5 FADD.FTZ R8, -R21, R33 ;  /* 0x000000211508d221 */ /* 0x000fe20000010100 */
[----:B------:R-:W-:Y:S01]  /*4600*/  ISETP.GT.U32.OR P2, PT, R4, 0x7f, P2 ;  /* 0x0000007f0400780c */ /* 0x000fe20001744470 */
[----:B0-----:R0:W-:Y:S01]  /*4610*/  @!P1 STS [R6], R2 ;  /* 0x0000000206009388 */ /* 0x0011e20000000800 */
[----:B------:R-:W-:Y:S01]  /*4620*/  ISETP.GE.AND P1, PT, R5, UR7, PT ;  /* 0x0000000705007c0c */ /* 0x000fe2000bf26270 */
[----:B------:R-:W2:Y:S01]  /*4630*/  @!P6 MUFU.EX2 R3, R36 ;  /* 0x000000240003e308 */ /* 0x000ea20000000800 */
[----:B------:R-:W-:Y:S01]  /*4640*/  @!P5 FMUL.FTZ R8, R8, 1.4426950216293334961 ;  /* 0x3fb8aa3b0808d820 */ /* 0x000fe20000410000 */
[----:B-1----:R-:W-:Y:S01]  /*4650*/  @!P0 STS [R6+0x220], R35 ;  /* 0x0002202306008388 */ /* 0x002fe20000000800 */
[----:B------:R-:W-:Y:S01]  /*4660*/  ISETP.GE.AND P0, PT, R0, UR7, PT ;  /* 0x0000000700007c0c */ /* 0x000fe2000bf06270 */
[C---:B------:R-:W-:Y:S01]  /*4670*/  @!P4 FADD.FTZ R34, -R21.reuse, R34 ;  /* 0x000000221522c221 */ /* 0x040fe20000010100 */
[C---:B------:R-:W-:Y:S01]  /*4680*/  ISETP.GT.U32.OR P1, PT, R4.reuse, 0x7f, P1 ;  /* 0x0000007f0400780c */ /* 0x040fe20000f24470 */
[C---:B------:R-:W-:Y:S01]  /*4690*/  @!P3 FADD.FTZ R31, -R21.reuse, R31 ;  /* 0x0000001f151fb221 */ /* 0x040fe20000010100 */
[----:B------:R-:W-:Y:S01]  /*46a0*/  ISETP.GT.U32.OR P0, PT, R4, 0x7f, P0 ;  /* 0x0000007f0400780c */ /* 0x000fe20000704470 */
[----:B------:R-:W1:Y:S01]  /*46b0*/  @!P5 MUFU.EX2 R5, R8 ;  /* 0x000000080005d308 */ /* 0x000e620000000800 */
[----:B------:R-:W-:Y:S01]  /*46c0*/  @!P4 FMUL.FTZ R34, R34, 1.4426950216293334961 ;  /* 0x3fb8aa3b2222c820 */ /* 0x000fe20000410000 */
[----:B------:R-:W-:Y:S01]  /*46d0*/  @!P2 FADD.FTZ R32, -R21, R32 ;  /* 0x000000201520a221 */ /* 0x000fe20000010100 */
[----:B------:R-:W-:Y:S01]  /*46e0*/  @!P3 FMUL.FTZ R31, R31, 1.4426950216293334961 ;  /* 0x3fb8aa3b1f1fb820 */ /* 0x000fe20000410000 */
[----:B------:R-:W-:Y:S01]  /*46f0*/  LOP3.LUT R0, R7, 0x48, RZ, 0xfc, !PT ;  /* 0x0000004807007812 */ /* 0x000fe200078efcff */
[----:B------:R-:W3:Y:S01]  /*4700*/  @!P4 MUFU.EX2 R9, R34 ;  /* 0x000000220009c308 */ /* 0x000ee20000000800 */
[----:B------:R-:W-:Y:S01]  /*4710*/  @!P2 FMUL.FTZ R32, R32, 1.4426950216293334961 ;  /* 0x3fb8aa3b2020a820 */ /* 0x000fe20000410000 */
[----:B--2---:R2:W-:Y:S01]  /*4720*/  @!P6 STS [R6+0x440], R3 ;  /* 0x000440030600e388 */ /* 0x0045e20000000800 */
[----:B------:R-:W-:Y:S01]  /*4730*/  ISETP.GE.AND P6, PT, R0, UR7, PT ;  /* 0x0000000700007c0c */ /* 0x000fe2000bfc6270 */
[----:B------:R-:W4:Y:S01]  /*4740*/  @!P3 MUFU.EX2 R31, R31 ;  /* 0x0000001f001fb308 */ /* 0x000f220000000800 */
[----:B------:R-:W-:Y:S01]  /*4750*/  @!P1 FADD.FTZ R29, -R21, R29 ;  /* 0x0000001d151d9221 */ /* 0x000fe20000010100 */
[----:B------:R-:W-:Y:S01]  /*4760*/  LOP3.LUT R0, R7, 0x50, RZ, 0xfc, !PT ;  /* 0x0000005007007812 */ /* 0x000fe200078efcff */
[----:B------:R-:W-:Y:S01]  /*4770*/  @!P0 FADD.FTZ R30, -R21, R30 ;  /* 0x0000001e151e8221 */ /* 0x000fe20000010100 */
[----:B------:R-:W-:Y:S01]  /*4780*/  ISETP.GT.U32.OR P6, PT, R4, 0x7f, P6 ;  /* 0x0000007f0400780c */ /* 0x000fe200037c4470 */
[----:B------:R-:W-:Y:S01]  /*4790*/  @!P1 FMUL.FTZ R29, R29, 1.4426950216293334961 ;  /* 0x3fb8aa3b1d1d9820 */ /* 0x000fe20000410000 */
[----:B-1----:R1:W-:Y:S01]  /*47a0*/  @!P5 STS [R6+0x660], R5 ;  /* 0x000660050600d388 */ /* 0x0023e20000000800 */
[----:B------:R-:W-:Y:S01]  /*47b0*/  @!P0 FMUL.FTZ R30, R30, 1.4426950216293334961 ;  /* 0x3fb8aa3b1e1e8820 */ /* 0x000fe20000410000 */
[----:B------:R-:W-:-:S02]  /*47c0*/  ISETP.GE.AND P5, PT, R0, UR7, PT ;  /* 0x0000000700007c0c */ /* 0x000fc4000bfa6270 */
[C---:B------:R-:W-:Y:S01]  /*47d0*/  LOP3.LUT R0, R7.reuse, 0x58, RZ, 0xfc, !PT ;  /* 0x0000005807007812 */ /* 0x040fe200078efcff */
[----:B------:R-:W5:Y:S01]  /*47e0*/  @!P1 MUFU.EX2 R29, R29 ;  /* 0x0000001d001d9308 */ /* 0x000f620000000800 */
[----:B---3--:R3:W-:Y:S01]  /*47f0*/  @!P4 STS [R6+0x880], R9 ;  /* 0x000880090600c388 */ /* 0x0087e20000000800 */
[C---:B0-----:R-:W-:Y:S02]  /*4800*/  LOP3.LUT R2, R7.reuse, 0x60, RZ, 0xfc, !PT ;  /* 0x0000006007027812 */ /* 0x041fe400078efcff */
[----:B------:R-:W-:Y:S01]  /*4810*/  ISETP.GE.AND P4, PT, R0, UR7, PT ;  /* 0x0000000700007c0c */ /* 0x000fe2000bf86270 */
[----:B----4-:R-:W-:Y:S01]  /*4820*/  @!P3 STS [R6+0xaa0], R31 ;  /* 0x000aa01f0600b388 */ /* 0x010fe20000000800 */
[----:B------:R-:W-:Y:S01]  /*4830*/  LOP3.LUT R0, R7, 0x68, RZ, 0xfc, !PT ;  /* 0x0000006807007812 */ /* 0x000fe200078efcff */
[----:B------:R-:W-:Y:S01]  /*4840*/  @!P6 FADD.FTZ R27, -R21, R27 ;  /* 0x0000001b151be221 */ /* 0x000fe20000010100 */
[----:B------:R-:W-:Y:S02]  /*4850*/  ISETP.GE.AND P3, PT, R2, UR7, PT ;  /* 0x0000000702007c0c */ /* 0x000fe4000bf66270 */
[----:B------:R-:W-:Y:S01]  /*4860*/  LOP3.LUT R2, R7, 0x70, RZ, 0xfc, !PT ;  /* 0x0000007007027812 */ /* 0x000fe200078efcff */
[----:B------:R-:W-:Y:S01]  /*4870*/  @!P6 FMUL.FTZ R27, R27, 1.4426950216293334961 ;  /* 0x3fb8aa3b1b1be820 */ /* 0x000fe20000410000 */
[----:B--2---:R-:W0:Y:S01]  /*4880*/  @!P2 MUFU.EX2 R3, R32 ;  /* 0x000000200003a308 */ /* 0x004e220000000800 */
[----:B------:R-:W-:Y:S01]  /*4890*/  ISETP.GT.U32.OR P5, PT, R4, 0x7f, P5 ;  /* 0x0000007f0400780c */ /* 0x000fe20002fa4470 */
[----:B-----5:R-:W-:Y:S01]  /*48a0*/  @!P1 STS [R6+0xee0], R29 ;  /* 0x000ee01d06009388 */ /* 0x020fe20000000800 */
[----:B------:R-:W-:-:S02]  /*48b0*/  ISETP.GE.AND P1, PT, R2, UR7, PT ;  /* 0x0000000702007c0c */ /* 0x000fc4000bf26270 */
[C---:B------:R-:W-:Y:S01]  /*48c0*/  ISETP.GT.U32.OR P4, PT, R4.reuse, 0x7f, P4 ;  /* 0x0000007f0400780c */ /* 0x040fe20002784470 */
[----:B------:R-:W-:Y:S01]  /*48d0*/  @!P6 MUFU.EX2 R27, R27 ;  /* 0x0000001b001be308 */ /* 0x000fe20000000800 */
[C---:B------:R-:W-:Y:S02]  /*48e0*/  ISETP.GT.U32.OR P3, PT, R4.reuse, 0x7f, P3 ;  /* 0x0000007f0400780c */ /* 0x040fe40001f64470 */
[----:B------:R-:W-:Y:S01]  /*48f0*/  ISETP.GT.U32.OR P1, PT, R4, 0x7f, P1 ;  /* 0x0000007f0400780c */ /* 0x000fe20000f24470 */
[----:B-1----:R-:W1:Y:S01]  /*4900*/  @!P0 MUFU.EX2 R5, R30 ;  /* 0x0000001e00058308 */ /* 0x002e620000000800 */
[----:B0-----:R0:W-:Y:S01]  /*4910*/  @!P2 STS [R6+0xcc0], R3 ;  /* 0x000cc0030600a388 */ /* 0x0011e20000000800 */
[----:B------:R-:W-:Y:S02]  /*4920*/  ISETP.GE.AND P2, PT, R0, UR7, PT ;  /* 0x0000000700007c0c */ /* 0x000fe4000bf46270 */
[----:B------:R-:W-:Y:S01]  /*4930*/  @!P5 FADD.FTZ R28, -R21, R28 ;  /* 0x0000001c151cd221 */ /* 0x000fe20000010100 */
[----:B------:R-:W-:-:S03]  /*4940*/  LOP3.LUT R0, R7, 0x78, RZ, 0xfc, !PT ;  /* 0x0000007807007812 */ /* 0x000fc600078efcff */
[C---:B------:R-:W-:Y:S01]  /*4950*/  @!P4 FADD.FTZ R25, -R21.reuse, R25 ;  /* 0x000000191519c221 */ /* 0x040fe20000010100 */
[----:B------:R-:W-:Y:S01]  /*4960*/  ISETP.GT.U32.OR P2, PT, R4, 0x7f, P2 ;  /* 0x0000007f0400780c */ /* 0x000fe20001744470 */
[C---:B------:R-:W-:Y:S01]  /*4970*/  @!P3 FADD.FTZ R26, -R21.reuse, R26 ;  /* 0x0000001a151ab221 */ /* 0x040fe20000010100 */
[----:B------:R-:W-:Y:S01]  /*4980*/  @!P5 FMUL.FTZ R28, R28, 1.4426950216293334961 ;  /* 0x3fb8aa3b1c1cd820 */ /* 0x000fe20000410000 */
[----:B------:R-:W-:Y:S01]  /*4990*/  @!P1 FADD.FTZ R24, -R21, R24 ;  /* 0x0000001815189221 */ /* 0x000fe20000010100 */
[----:B------:R-:W-:Y:S01]  /*49a0*/  @!P4 FMUL.FTZ R25, R25, 1.4426950216293334961 ;  /* 0x3fb8aa3b1919c820 */ /* 0x000fe20000410000 */
[----:B-1----:R1:W-:Y:S01]  /*49b0*/  @!P0 STS [R6+0x1100], R5 ;  /* 0x0011000506008388 */ /* 0x0023e20000000800 */
[----:B------:R-:W-:Y:S01]  /*49c0*/  ISETP.GE.AND P0, PT, R0, UR7, PT ;  /* 0x0000000700007c0c */ /* 0x000fe2000bf06270 */
[----:B------:R-:W-:Y:S01]  /*49d0*/  @!P3 FMUL.FTZ R26, R26, 1.4426950216293334961 ;  /* 0x3fb8aa3b1a1ab820 */ /* 0x000fe20000410000 */
[----:B------:R-:W-:Y:S01]  /*49e0*/  @!P1 FMUL.FTZ R24, R24, 1.4426950216293334961 ;  /* 0x3fb8aa3b18189820 */ /* 0x000fe20000410000 */
[----:B------:R-:W-:Y:S01]  /*49f0*/  @!P6 STS [R6+0x1320], R27 ;  /* 0x0013201b0600e388 */ /* 0x000fe20000000800 */
[----:B------:R-:W-:Y:S01]  /*4a00*/  ISETP.GT.U32.OR P0, PT, R4, 0x7f, P0 ;  /* 0x0000007f0400780c */ /* 0x000fe20000704470 */
[----:B------:R-:W2:Y:S01]  /*4a10*/  @!P4 MUFU.EX2 R25, R25 ;  /* 0x000000190019c308 */ /* 0x000ea20000000800 */
[----:B------:R-:W-:-:S02]  /*4a20*/  IMAD.MOV.U32 R0, RZ, RZ, RZ ;  /* 0x000000ffff007224 */ /* 0x000fc400078e00ff */
[----:B------:R-:W-:Y:S01]  /*4a30*/  @!P2 FADD.FTZ R23, -R21, R23 ;  /* 0x000000171517a221 */ /* 0x000fe20000010100 */
[----:B---3--:R-:W3:Y:S03]  /*4a40*/  @!P1 MUFU.EX2 R9, R24 ;  /* 0x0000001800099308 */ /* 0x008ee60000000800 */
[----:B------:R-:W-:Y:S01]  /*4a50*/  @!P2 FMUL.FTZ R23, R23, 1.4426950216293334961 ;  /* 0x3fb8aa3b1717a820 */ /* 0x000fe20000410000 */
[----:B0-----:R-:W0:Y:S04]  /*4a60*/  @!P5 MUFU.EX2 R3, R28 ;  /* 0x0000001c0003d308 */ /* 0x001e280000000800 */
[----:B------:R-:W-:Y:S01]  /*4a70*/  @!P0 FADD.FTZ R21, -R21, R22 ;  /* 0x0000001615158221 */ /* 0x000fe20000010100 */
[----:B------:R-:W4:Y:S01]  /*4a80*/  @!P2 MUFU.EX2 R23, R23 ;  /* 0x000000170017a308 */ /* 0x000f220000000800 */
[----:B--2---:R-:W-:Y:S02]  /*4a90*/  @!P4 STS [R6+0x1760], R25 ;  /* 0x001760190600c388 */ /* 0x004fe40000000800 */
[----:B------:R-:W-:-:S02]  /*4aa0*/  @!P0 FMUL.FTZ R21, R21, 1.4426950216293334961 ;  /* 0x3fb8aa3b15158820 */ /* 0x000fc40000410000 */
[----:B---3--:R-:W-:Y:S01]  /*4ab0*/  @!P1 STS [R6+0x1dc0], R9 ;  /* 0x001dc00906009388 */ /* 0x008fe20000000800 */
[----:B-1----:R-:W1:Y:S04]  /*4ac0*/  @!P3 MUFU.EX2 R5, R26 ;  /* 0x0000001a0005b308 */ /* 0x002e680000000800 */
[----:B------:R-:W2:Y:S01]  /*4ad0*/  @!P0 MUFU.EX2 R21, R21 ;  /* 0x0000001500158308 */ /* 0x000ea20000000800 */
[----:B0-----:R0:W-:Y:S04]  /*4ae0*/  @!P5 STS [R6+0x1540], R3 ;  /* 0x001540030600d388 */ /* 0x0011e80000000800 */
[----:B----4-:R-:W-:Y:S04]  /*4af0*/  @!P2 STS [R6+0x1ba0], R23 ;  /* 0x001ba0170600a388 */ /* 0x010fe80000000800 */
[----:B-1----:R1:W-:Y:S04]  /*4b00*/  @!P3 STS [R6+0x1980], R5 ;  /* 0x001980050600b388 */ /* 0x0023e80000000800 */
[----:B--2---:R2:W-:Y:S01]  /*4b10*/  @!P0 STS [R6+0x1fe0], R21 ;  /* 0x001fe01506008388 */ /* 0x0045e20000000800 */
[----:B0-----:R-:W-:Y:S01]  /*4b20*/  CS2R R2, SRZ ;  /* 0x0000000000027805 */ /* 0x001fe2000001ff00 */
[----:B-1----:R-:W-:Y:S01]  /*4b30*/  IMAD.MOV.U32 R5, RZ, RZ, RZ ;  /* 0x000000ffff057224 */ /* 0x002fe200078e00ff */
[----:B------:R-:W-:Y:S06]  /*4b40*/  BAR.SYNC.DEFER_BLOCKING 0x0 ;  /* 0x0000000000007b1d */ /* 0x000fec0000010000 */
[----:B------:R-:W-:Y:S05]  /*4b50*/  BRA.U !UP0, `(.L_x_22) ;  /* 0x0000000508d47547 */ /* 0x000fea000b800000 */
[----:B------:R-:W0:Y:S01]  /*4b60*/  LDC R20, c[0x0][0x44c] ;  /* 0x00011300ff147b82 */ /* 0x000e220000000800 */
[----:B------:R-:W1:Y:S01]  /*4b70*/  LDCU.64 UR4, c[0x0][0x3f8] ;  /* 0x00007f00ff0477ac */ /* 0x000e620008000a00 */
[----:B------:R-:W-:Y:S01]  /*4b80*/  LOP3.LUT R19, R7, 0x3f8, R4, 0xf8, !PT ;  /* 0x000003f807137812 */ /* 0x000fe200078ef804 */
[----:B------:R-:W-:Y:S01]  /*4b90*/  IMAD.MOV.U32 R22, RZ, RZ, RZ ;  /* 0x000000ffff167224 */ /* 0x000fe200078e00ff */
[----:B------:R-:W-:Y:S01]  /*4ba0*/  CS2R R10, SRZ ;  /* 0x00000000000a7805 */ /* 0x000fe2000001ff00 */
[----:B------:R-:W-:Y:S01]  /*4bb0*/  UISETP.GE.U32.AND UP0, UPT, UR7, 0x4, UPT ;  /* 0x000000040700788c */ /* 0x000fe2000bf06070 */
[----:B------:R-:W-:Y:S01]  /*4bc0*/  CS2R R8, SRZ ;  /* 0x0000000000087805 */ /* 0x000fe2000001ff00 */
[----:B------:R-:W-:Y:S01]  /*4bd0*/  UIADD3 UR10, UPT, UPT, UR20, -UR6, URZ ;  /* 0x80000006140a7290 */ /* 0x000fe2000fffe0ff */
[C---:B0-----:R-:W-:Y:S02]  /*4be0*/  IMAD R0, R20.reuse, UR6, RZ ;  /* 0x0000000614007c24 */ /* 0x041fe4000f8e02ff */
[----:B------:R-:W-:-:S03]  /*4bf0*/  IMAD R20, R20, UR20, RZ ;  /* 0x0000001414147c24 */ /* 0x000fc6000f8e02ff */
[----:B------:R-:W-:-:S04]  /*4c00*/  LEA R19, P0, R19, R0, 0x2 ;  /* 0x0000000013137211 */ /* 0x000fc800078010ff */
[----:B------:R-:W-:Y:S02]  /*4c10*/  LEA.HI.X.SX32 R0, R0, RZ, 0x1, P0 ;  /* 0x000000ff00007211 */ /* 0x000fe400000f0eff */
[----:B-1----:R-:W-:Y:S01]  /*4c20*/  LEA R18, P0, R19, UR4, 0x2 ;  /* 0x0000000413127c11 */ /* 0x002fe2000f8010ff */
[----:B------:R-:W-:-:S03]  /*4c30*/  ULOP3.LUT UR4, UR7, 0x3, URZ, 0xc0, !UPT ;  /* 0x0000000307047892 */ /* 0x000fc6000f8ec0ff */
[----:B------:R-:W-:Y:S01]  /*4c40*/  LEA.HI.X R19, R19, UR5, R0, 0x2, P0 ;  /* 0x0000000513137c11 */ /* 0x000fe200080f1400 */
[----:B------:R-:W-:Y:S01]  /*4c50*/  IMAD.MOV.U32 R0, RZ, RZ, RZ ;  /* 0x000000ffff007224 */ /* 0x000fe200078e00ff */
[----:B------:R-:W-:Y:S07]  /*4c60*/  BRA.U !UP0, `(.L_x_23) ;  /* 0x0000000508287547 */ /* 0x000fee000b800000 */
[----:B------:R-:W-:Y:S01]  /*4c70*/  ULOP3.LUT UR11, UR7, 0x7ffffffc, URZ, 0xc0, !UPT ;  /* 0x7ffffffc070b7892 */ /* 0x000fe2000f8ec0ff */
[----:B------:R-:W-:Y:S01]  /*4c80*/  HFMA2 R0, -RZ, RZ, 0, 0 ;  /* 0x00000000ff007431 */ /* 0x000fe200000001ff */
[----:B------:R-:W-:Y:S02]  /*4c90*/  ISETP.GE.AND P2, PT, R13, UR10, PT ;  /* 0x0000000a0d007c0c */ /* 0x000fe4000bf46270 */
[----:B------:R-:W-:Y:S02]  /*4ca0*/  CS2R R2, SRZ ;  /* 0x0000000000027805 */ /* 0x000fe4000001ff00 */
[----:B------:R-:W-:Y:S01]  /*4cb0*/  IADD3 R7, PT, PT, R15, 0x88, R14 ;  /* 0x000000880f077810 */ /* 0x000fe20007ffe00e */
[C---:B------:R-:W-:Y:S01]  /*4cc0*/  IMAD.WIDE R30, R20.reuse, 0x10, RZ ;  /* 0x00000010141e7825 */ /* 0x040fe200078e02ff */
[----:B------:R-:W-:Y:S01]  /*4cd0*/  MOV R5, RZ ;  /* 0x000000ff00057202 */ /* 0x000fe20000000f00 */
[----:B------:R-:W0:Y:S01]  /*4ce0*/  LDCU UR5, c[0x0][0x440] ;  /* 0x00008800ff0577ac */ /* 0x000e220008000800 */
[----:B------:R-:W-:Y:S01]  /*4cf0*/  MOV R22, UR11 ;  /* 0x0000000b00167c02 */ /* 0x000fe20008000f00 */
[----:B------:R-:W-:Y:S01]  /*4d00*/  IMAD.WIDE R28, R20, 0xc, RZ ;  /* 0x0000000c141c7825 */ /* 0x000fe200078e02ff */
[----:B------:R-:W-:-:S03]  /*4d10*/  UIADD3 UR7, UPT, UPT, -UR11, URZ, URZ ;  /* 0x000000ff0b077290 */ /* 0x000fc6000fffe1ff */
[----:B------:R-:W-:-:S04]  /*4d20*/  IMAD.WIDE R26, R20, 0x8, RZ ;  /* 0x00000008141a7825 */ /* 0x000fc800078e02ff */
[----:B------:R-:W-:-:S07]  /*4d30*/  IMAD.WIDE R24, R20, 0x4, RZ ;  /* 0x0000000414187825 */ /* 0x000fce00078e02ff */
.L_x_32:
[----:B---3--:R1:W3:Y:S01]  /*4d40*/  LDS R4, [R7+-0x88] ;  /* 0xffff780007047984 */ /* 0x0082e20000000800 */
[----:B------:R-:W-:Y:S03]  /*4d50*/  BSSY.RECONVERGENT B0, `(.L_x_24) ;  /* 0x0000008000007945 */ /* 0x000fe60003800200 */
[----:B--2---:R1:W2:Y:S04]  /*4d60*/  LDS R6, [R7+-0x44] ;  /* 0xffffbc0007067984 */ /* 0x0042a80000000800 */
[----:B------:R1:W4:Y:S01]  /*4d70*/  LDS R12, [R7] ;  /* 0x00000000070c7984 */ /* 0x0003220000000800 */
[----:B0-----:R-:W-:Y:S05]  /*4d80*/  @P2 BRA `(.L_x_25) ;  /* 0x0000000000102947 */ /* 0x001fea0003800000 */
[----:B0-----:R-:W-:Y:S02]  /*4d90*/  ISETP.GE.AND P0, PT, R16, UR5, PT ;  /* 0x0000000510007c0c */ /* 0x001fe4000bf06270 */
[----:B------:R-:W-:Y:S02]  /*4da0*/  CS2R R10, SRZ ;  /* 0x00000000000a7805 */ /* 0x000fe4000001ff00 */
[----:B------:R-:W-:Y:S09]  /*4db0*/  CS2R R8, SRZ ;  /* 0x0000000000087805 */ /* 0x000ff2000001ff00 */
[----:B------:R0:W5:Y:S02]  /*4dc0*/  @!P0 LDG.E.128 R8, desc[UR8][R18.64] ;  /* 0x0000000812088981 */ /* 0x000164000c1e1d00 */
.L_x_25:
[----:B0-----:R-:W-:Y:S05]  /*4dd0*/  BSYNC.RECONVERGENT B0 ;  /* 0x0000000000007941 */ /* 0x001fea0003800200 */
.L_x_24:
[----:B------:R-:W-:Y:S01]  /*4de0*/  ISETP.GE.AND P2, PT, R13, UR10, PT ;  /* 0x0000000a0d007c0c */ /* 0x000fe2000bf46270 */
[C---:B---3-5:R-:W-:Y:S01]  /*4df0*/  FFMA.FTZ R5, R4.reuse, R8, R5 ;  /* 0x0000000804057223 */ /* 0x068fe20000010005 */
[C---:B------:R-:W-:Y:S01]  /*4e00*/  FFMA.FTZ R2, R4.reuse, R9, R2 ;  /* 0x0000000904027223 */ /* 0x040fe20000010002 */
[----:B------:R-:W-:Y:S01]  /*4e10*/  BSSY.RECONVERGENT B0, `(.L_x_26) ;  /* 0x000000a000007945 */ /* 0x000fe20003800200 */
[C---:B------:R-:W-:Y:S01]  /*4e20*/  FFMA.FTZ R3, R4.reuse, R10, R3 ;  /* 0x0000000a04037223 */ /* 0x040fe20000010003 */
[----:B------:R-:W-:Y:S08]  /*4e30*/  FFMA.FTZ R0, R4, R11, R0 ;  /* 0x0000000b04007223 */ /* 0x000ff00000010000 */
[----:B------:R-:W-:Y:S05]  /*4e40*/  @P2 BRA `(.L_x_27) ;  /* 0x0000000000182947 */ /* 0x000fea0003800000 */
[----:B------:R-:W-:Y:S02]  /*4e50*/  ISETP.GE.AND P0, PT, R16, UR5, PT ;  /* 0x0000000510007c0c */ /* 0x000fe4000bf06270 */
[----:B------:R-:W-:Y:S02]  /*4e60*/  CS2R R10, SRZ ;  /* 0x00000000000a7805 */ /* 0x000fe4000001ff00 */
[----:B------:R-:W-:Y:S09]  /*4e70*/  CS2R R8, SRZ ;  /* 0x0000000000087805 */ /* 0x000ff2000001ff00 */
[----:B------:R-:W-:Y:S05]  /*4e80*/  @!P0 IADD3 R32, P1, PT, R24, R18, RZ ;  /* 0x0000001218208210 */ /* 0x000fea0007f3e0ff */
[----:B------:R-:W-:Y:S05]  /*4e90*/  @!P0 IMAD.X R33, R25, 0x1, R19, P1 ;  /* 0x0000000119218824 */ /* 0x000fea00008e0613 */
[----:B------:R0:W5:Y:S03]  /*4ea0*/  @!P0 LDG.E.128 R8, desc[UR8][R32.64] ;  /* 0x0000000820088981 */ /* 0x000166000c1e1d00 */
.L_x_27:
[----:B------:R-:W-:Y:S05]  /*4eb0*/  BSYNC.RECONVERGENT B0 ;  /* 0x0000000000007941 */ /* 0x000fea0003800200 */
.L_x_26:
[C---:B--2--5:R-:W-:Y:S01]  /*4ec0*/  FFMA.FTZ R5, R6.reuse, R8, R5 ;  /* 0x0000000806057223 */ /* 0x064fe20000010005 */
[C---:B------:R-:W-:Y:S01]  /*4ed0*/  FFMA.FTZ R2, R6.reuse, R9, R2 ;  /* 0x0000000906027223 */ /* 0x040fe20000010002 */
[----:B------:R-:W-:Y:S01]  /*4ee0*/  BSSY.RECONVERGENT B0, `(.L_x_28) ;  /* 0x000000a000007945 */ /* 0x000fe20003800200 */
[C---:B------:R-:W-:Y:S01]  /*4ef0*/  FFMA.FTZ R3, R6.reuse, R10, R3 ;  /* 0x0000000a06037223 */ /* 0x040fe20000010003 */
[----:B------:R-:W-:Y:S02]  /*4f00*/  FFMA.FTZ R0, R6, R11, R0 ;  /* 0x0000000b06007223 */ /* 0x000fe40000010000 */
[----:B------:R-:W-:Y:S05]  /*4f10*/  @P2 BRA `(.L_x_29) ;  /* 0x0000000000182947 */ /* 0x000fea0003800000 */
[----:B------:R-:W-:Y:S02]  /*4f20*/  ISETP.GE.AND P0, PT, R16, UR5, PT ;  /* 0x0000000510007c0c */ /* 0x000fe4000bf06270 */
[----:B------:R-:W-:Y:S02]  /*4f30*/  CS2R R10, SRZ ;  /* 0x00000000000a7805 */ /* 0x000fe4000001ff00 */
[----:B------:R-:W-:Y:S09]  /*4f40*/  CS2R R8, SRZ ;  /* 0x0000000000087805 */ /* 0x000ff2000001ff00 */
[----:B0-----:R-:W-:Y:S05]  /*4f50*/  @!P0 IADD3 R32, P1, PT, R26, R18, RZ ;  /* 0x000000121a208210 */ /* 0x001fea0007f3e0ff */
[----:B------:R-:W-:Y:S05]  /*4f60*/  @!P0 IMAD.X R33, R27, 0x1, R19, P1 ;  /* 0x000000011b218824 */ /* 0x000fea00008e0613 */
[----:B------:R2:W5:Y:S03]  /*4f70*/  @!P0 LDG.E.128 R8, desc[UR8][R32.64] ;  /* 0x0000000820088981 */ /* 0x000566000c1e1d00 */
.L_x_29:
[----:B------:R-:W-:Y:S05]  /*4f80*/  BSYNC.RECONVERGENT B0 ;  /* 0x0000000000007941 */ /* 0x000fea0003800200 */
.L_x_28:
[C---:B----45:R-:W-:Y:S01]  /*4f90*/  FFMA.FTZ R5, R12.reuse, R8, R5 ;  /* 0x000000080c057223 */ /* 0x070fe20000010005 */
        /* <DEDUP_REMOVED lines=8> */
[----:B0-2---:R-:W-:Y:S05]  /*5020*/  @!P0 IADD3 R32, P1, PT, R28, R18, RZ ;  /* 0x000000121c208210 */ /* 0x005fea0007f3e0ff */
[----:B------:R-:W-:Y:S05]  /*5030*/  @!P0 IMAD.X R33, R29, 0x1, R19, P1 ;  /* 0x000000011d218824 */ /* 0x000fea00008e0613 */
[----:B------:R3:W5:Y:S03]  /*5040*/  @!P0 LDG.E.128 R8, desc[UR8][R32.64] ;  /* 0x0000000820088981 */ /* 0x000766000c1e1d00 */
.L_x_31:
[----:B------:R-:W-:Y:S05]  /*5050*/  BSYNC.RECONVERGENT B0 ;  /* 0x0000000000007941 */ /* 0x000fea0003800200 */
.L_x_30:
[----:B------:R-:W-:Y:S01]  /*5060*/  IADD3 R18, P0, PT, R30, R18, RZ ;  /* 0x000000121e127210 */ /* 0x000fe20007f1e0ff */
[----:B------:R1:W4:Y:S01]  /*5070*/  LDS R4, [R7+0x44] ;  /* 0x0000440007047984 */ /* 0x0003220000000800 */
[----:B------:R-:W-:Y:S02]  /*5080*/  UIADD3 UR7, UPT, UPT, UR7, 0x4, URZ ;  /* 0x0000000407077890 */ /* 0x000fe4000fffe0ff */
[----:B------:R-:W-:Y:S02]  /*5090*/  IADD3.X R19, PT, PT, R31, R19, RZ, P0, !PT ;  /* 0x000000131f137210 */ /* 0x000fe400007fe4ff */
[----:B------:R-:W-:Y:S01]  /*50a0*/  UISETP.NE.AND UP0, UPT, UR7, URZ, UPT ;  /* 0x000000ff0700728c */ /* 0x000fe2000bf05270 */
[----:B-1----:R-:W-:Y:S01]  /*50b0*/  IADD3 R7, PT, PT, R7, 0x110, RZ ;  /* 0x0000011007077810 */ /* 0x002fe20007ffe0ff */
[C---:B----45:R-:W-:Y:S01]  /*50c0*/  FFMA.FTZ R5, R4.reuse, R8, R5 ;  /* 0x0000000804057223 */ /* 0x070fe20000010005 */
[C---:B------:R-:W-:Y:S01]  /*50d0*/  FFMA.FTZ R2, R4.reuse, R9, R2 ;  /* 0x0000000904027223 */ /* 0x040fe20000010002 */
[C---:B------:R-:W-:Y:S01]  /*50e0*/  FFMA.FTZ R3, R4.reuse, R10, R3 ;  /* 0x0000000a04037223 */ /* 0x040fe20000010003 */
[----:B------:R-:W-:Y:S04]  /*50f0*/  FFMA.FTZ R0, R4, R11, R0 ;  /* 0x0000000b04007223 */ /* 0x000fe80000010000 */
[----:B------:R-:W-:Y:S05]  /*5100*/  BRA.U UP0, `(.L_x_32) ;  /* 0xfffffffd000c7547 */ /* 0x000fea000b83ffff */
.L_x_23:
[----:B------:R-:W-:-:S09]  /*5110*/  UISETP.NE.AND UP0, UPT, UR4, URZ, UPT ;  /* 0x000000ff0400728c */ /* 0x000fd2000bf05270 */
[----:B------:R-:W-:Y:S05]  /*5120*/  BRA.U !UP0, `(.L_x_22) ;  /* 0x0000000108607547 */ /* 0x000fea000b800000 */
[----:B------:R-:W-:Y:S01]  /*5130*/  IMAD R15, R22, 0x44, R15 ;  /* 0x00000044160f7824 */ /* 0x000fe200078e020f */
[----:B------:R-:W-:Y:S01]  /*5140*/  ISETP.GE.AND P1, PT, R13, UR10, PT ;  /* 0x0000000a0d007c0c */ /* 0x000fe2000bf26270 */
[----:B--2---:R-:W-:Y:S01]  /*5150*/  IMAD.WIDE R20, R20, 0x4, RZ ;  /* 0x0000000414147825 */ /* 0x004fe200078e02ff */
[----:B------:R-:W1:Y:S02]  /*5160*/  LDCU UR5, c[0x0][0x440] ;  /* 0x00008800ff0577ac */ /* 0x000e640008000800 */
[----:B------:R-:W-:Y:S01]  /*5170*/  IADD3 R6, PT, PT, R14, R15, RZ ;  /* 0x0000000f0e067210 */ /* 0x000fe20007ffe0ff */
[----:B------:R-:W-:-:S12]  /*5180*/  UIADD3 UR7, UPT, UPT, -UR4, URZ, URZ ;  /* 0x000000ff04077290 */ /* 0x000fd8000fffe1ff */
.L_x_35:
[----:B------:R2:W4:Y:S01]  /*5190*/  LDS R4, [R6] ;  /* 0x0000000006047984 */ /* 0x0005220000000800 */
[----:B------:R-:W-:Y:S01]  /*51a0*/  UIADD3 UR7, UPT, UPT, UR7, 0x1, URZ ;  /* 0x0000000107077890 */ /* 0x000fe2000fffe0ff */
[----:B------:R-:W-:Y:S04]  /*51b0*/  BSSY.RECONVERGENT B0, `(.L_x_33) ;  /* 0x0000006000007945 */ /* 0x000fe80003800200 */
[----:B------:R-:W-:Y:S05]  /*51c0*/  @P1 BRA `(.L_x_34) ;  /* 0x0000000000101947 */ /* 0x000fea0003800000 */
[----:B-1----:R-:W-:Y:S02]  /*51d0*/  ISETP.GE.AND P0, PT, R16, UR5, PT ;  /* 0x0000000510007c0c */ /* 0x002fe4000bf06270 */
[----:B------:R-:W-:Y:S02]  /*51e0*/  CS2R R10, SRZ ;  /* 0x00000000000a7805 */ /* 0x000fe4000001ff00 */
[----:B------:R-:W-:Y:S09]  /*51f0*/  CS2R R8, SRZ ;  /* 0x0000000000087805 */ /* 0x000ff2000001ff00 */
[----:B------:R1:W5:Y:S02]  /*5200*/  @!P0 LDG.E.128 R8, desc[UR8][R18.64] ;  /* 0x0000000812088981 */ /* 0x000364000c1e1d00 */
.L_x_34:
[----:B-1----:R-:W-:Y:S05]  /*5210*/  BSYNC.RECONVERGENT B0 ;  /* 0x0000000000007941 */ /* 0x002fea0003800200 */
.L_x_33:
[----:B------:R-:W-:Y:S01]  /*5220*/  IADD3 R18, P0, PT, R20, R18, RZ ;  /* 0x0000001214127210 */ /* 0x000fe20007f1e0ff */
[----:B------:R-:W-:Y:S01]  /*5230*/  UISETP.NE.AND UP0, UPT, UR7, URZ, UPT ;  /* 0x000000ff0700728c */ /* 0x000fe2000bf05270 */
[----:B----45:R-:W-:Y:S01]  /*5240*/  FFMA.FTZ R5, R4, R8, R5 ;  /* 0x0000000804057223 */ /* 0x030fe20000010005 */
[----:B--2---:R-:W-:Y:S01]  /*5250*/  IADD3 R6, PT, PT, R6, 0x44, RZ ;  /* 0x0000004406067810 */ /* 0x004fe20007ffe0ff */
[C---:B------:R-:W-:Y:S01]  /*5260*/  FFMA.FTZ R2, R4.reuse, R9, R2 ;  /* 0x0000000904027223 */ /* 0x040fe20000010002 */
[C---:B------:R-:W-:Y:S01]  /*5270*/  FFMA.FTZ R3, R4.reuse, R10, R3 ;  /* 0x0000000a04037223 */ /* 0x040fe20000010003 */
[----:B------:R-:W-:Y:S01]  /*5280*/  IADD3.X R19, PT, PT, R21, R19, RZ, P0, !PT ;  /* 0x0000001315137210 */ /* 0x000fe200007fe4ff */
[----:B------:R-:W-:Y:S03]  /*5290*/  FFMA.FTZ R0, R4, R11, R0 ;  /* 0x0000000b04007223 */ /* 0x000fe60000010000 */
[----:B------:R-:W-:Y:S05]  /*52a0*/  BRA.U UP0, `(.L_x_35) ;  /* 0xfffffffd00b87547 */ /* 0x000fea000b83ffff */
.L_x_22:
[----:B------:R-:W-:-:S04]  /*52b0*/  IADD3 R13, PT, PT, R13, UR6, RZ ;  /* 0x000000060d0d7c10 */ /* 0x000fc8000fffe0ff */
[----:B------:R-:W-:-:S13]  /*52c0*/  ISETP.GE.AND P0, PT, R13, UR20, PT ;  /* 0x000000140d007c0c */ /* 0x000fda000bf06270 */
[----:B------:R-:W-:Y:S05]  /*52d0*/  @P0 EXIT ;  /* 0x000000000000094d */ /* 0x000fea0003800000 */
[----:B------:R-:W-:Y:S01]  /*52e0*/  IABS R9, UR21 ;  /* 0x0000001500097c13 */ /* 0x000fe20008000000 */
[----:B------:R-:W1:Y:S01]  /*52f0*/  LDC R8, c[0x0][0x434] ;  /* 0x00010d00ff087b82 */ /* 0x000e620000000800 */
[----:B------:R-:W-:Y:S01]  /*5300*/  IABS R10, R13 ;  /* 0x0000000d000a7213 */ /* 0x000fe20000000000 */
[----:B------:R-:W4:Y:S01]  /*5310*/  LDCU UR4, c[0x0][0x440] ;  /* 0x00008800ff0477ac */ /* 0x000f220008000800 */
[----:B------:R-:W5:Y:S01]  /*5320*/  I2F.RP R7, R9 ;  /* 0x0000000900077306 */ /* 0x000f620000209400 */
[----:B--2---:R-:W-:-:S05]  /*5330*/  IABS R6, UR21 ;  /* 0x0000001500067c13 */ /* 0x004fca0008000000 */
[----:B------:R-:W-:Y:S02]  /*5340*/  IMAD.MOV R6, RZ, RZ, -R6 ;  /* 0x000000ffff067224 */ /* 0x000fe400078e0a06 */
[----:B-----5:R-:W2:Y:S02]  /*5350*/  MUFU.RCP R14, R7 ;  /* 0x00000007000e7308 */ /* 0x020ea40000001000 */
[----:B--2---:R-:W-:Y:S01]  /*5360*/  VIADD R14, R14, 0xffffffe ;  /* 0x0ffffffe0e0e7836 */ /* 0x004fe20000000000 */
[----:B-1----:R-:W-:-:S05]  /*5370*/  IABS R7, R8 ;  /* 0x0000000800077213 */ /* 0x002fca0000000000 */
[----:B------:R-:W1:Y:S02]  /*5380*/  F2I.FTZ.U32.TRUNC.NTZ R15, R14 ;  /* 0x0000000e000f7305 */ /* 0x000e64000021f000 */
[--C-:B-1----:R-:W-:Y:S02]  /*5390*/  IMAD.MOV R4, RZ, RZ, -R15.reuse ;  /* 0x000000ffff047224 */ /* 0x102fe400078e0a0f */
[----:B------:R-:W-:Y:S02]  /*53a0*/  HFMA2 R14, -RZ, RZ, 0, 0 ;  /* 0x00000000ff0e7431 */ /* 0x000fe400000001ff */
[----:B------:R-:W-:Y:S02]  /*53b0*/  IMAD R11, R4, R9, RZ ;  /* 0x00000009040b7224 */ /* 0x000fe400078e02ff */
[----:B------:R-:W1:Y:S02]  /*53c0*/  I2F.RP R4, R7 ;  /* 0x0000000700047306 */ /* 0x000e640000209400 */
[----:B------:R-:W-:-:S06]  /*53d0*/  IMAD.HI.U32 R11, R15, R11, R14 ;  /* 0x0000000b0f0b7227 */ /* 0x000fcc00078e000e */
[----:B------:R-:W-:-:S04]  /*53e0*/  IMAD.HI.U32 R11, R11, R10, RZ ;  /* 0x0000000a0b0b7227 */ /* 0x000fc800078e00ff */
[----:B------:R-:W-:Y:S01]  /*53f0*/  IMAD R6, R11, R6, R10 ;  /* 0x000000060b067224 */ /* 0x000fe200078e020a */
[----:B-1----:R-:W1:Y:S04]  /*5400*/  MUFU.RCP R4, R4 ;  /* 0x0000000400047308 */ /* 0x002e680000001000 */
[----:B------:R-:W-:-:S13]  /*5410*/  ISETP.GT.U32.AND P1, PT, R9, R6, PT ;  /* 0x000000060900720c */ /* 0x000fda0003f24070 */
[----:B------:R-:W-:Y:S01]  /*5420*/  @!P1 IMAD.IADD R6, R6, 0x1, -R9 ;  /* 0x0000000106069824 */ /* 0x000fe200078e0a09 */
[----:B------:R-:W-:Y:S01]  /*5430*/  @!P1 IADD3 R11, PT, PT, R11, 0x1, RZ ;  /* 0x000000010b0b9810 */ /* 0x000fe20007ffe0ff */
[----:B-1----:R-:W-:Y:S01]  /*5440*/  VIADD R18, R4, 0xffffffe ;  /* 0x0ffffffe04127836 */ /* 0x002fe20000000000 */
[----:B------:R-:W-:Y:S02]  /*5450*/  ISETP.NE.AND P1, PT, RZ, UR21, PT ;  /* 0x00000015ff007c0c */ /* 0x000fe4000bf25270 */
[----:B------:R-:W-:Y:S01]  /*5460*/  ISETP.GE.U32.AND P2, PT, R6, R9, PT ;  /* 0x000000090600720c */ /* 0x000fe20003f46070 */
[----:B------:R-:W1:Y:S01]  /*5470*/  F2I.FTZ.U32.TRUNC.NTZ R19, R18 ;  /* 0x0000001200137305 */ /* 0x000e62000021f000 */
[----:B------:R-:W-:-:S04]  /*5480*/  LOP3.LUT R6, R13, UR21, RZ, 0x3c, !PT ;  /* 0x000000150d067c12 */ /* 0x000fc8000f8e3cff */
[----:B------:R-:W-:-:S07]  /*5490*/  ISETP.GE.AND P0, PT, R6, RZ, PT ;  /* 0x000000ff0600720c */ /* 0x000fce0003f06270 */
[----:B------:R-:W-:Y:S02]  /*54a0*/  @P2 IADD3 R11, PT, PT, R11, 0x1, RZ ;  /* 0x000000010b0b2810 */ /* 0x000fe40007ffe0ff */
[----:B-1----:R-:W-:Y:S02]  /*54b0*/  IADD3 R6, PT, PT, RZ, -R19, RZ ;  /* 0x80000013ff067210 */ /* 0x002fe40007ffe0ff */
[----:B------:R-:W-:Y:S02]  /*54c0*/  MOV R18, RZ ;  /* 0x000000ff00127202 */ /* 0x000fe40000000f00 */
[----:B------:R-:W-:Y:S01]  /*54d0*/  @!P0 IMAD.MOV R11, RZ, RZ, -R11 ;  /* 0x000000ffff0b8224 */ /* 0x000fe200078e0a0b */
[----:B------:R-:W-:Y:S01]  /*54e0*/  @!P1 LOP3.LUT R11, RZ, UR21, RZ, 0x33, !PT ;  /* 0x00000015ff0b9c12 */ /* 0x000fe2000f8e33ff */
[----:B------:R-:W-:Y:S01]  /*54f0*/  IMAD R6, R6, R7, RZ ;  /* 0x0000000706067224 */ /* 0x000fe200078e02ff */
[----:B----4-:R-:W-:-:S03]  /*5500*/  ISETP.GE.AND P1, PT, R16, UR4, PT ;  /* 0x0000000410007c0c */ /* 0x010fc6000bf26270 */
[----:B------:R-:W-:Y:S02]  /*5510*/  IMAD R9, R11, UR21, RZ ;  /* 0x000000150b097c24 */ /* 0x000fe4000f8e02ff */
[----:B------:R-:W-:-:S04]  /*5520*/  IMAD.HI.U32 R6, R19, R6, R18 ;  /* 0x0000000613067227 */ /* 0x000fc800078e0012 */
[----:B------:R-:W-:-:S05]  /*5530*/  IMAD.IADD R15, R13, 0x1, -R9 ;  /* 0x000000010d0f7824 */ /* 0x000fca00078e0a09 */
[----:B------:R-:W-:-:S05]  /*5540*/  IABS R4, R15 ;  /* 0x0000000f00047213 */ /* 0x000fca0000000000 */
[----:B------:R-:W-:-:S04]  /*5550*/  IMAD.HI.U32 R10, R6, R4, RZ ;  /* 0x00000004060a7227 */ /* 0x000fc800078e00ff */
[----:B------:R-:W-:-:S04]  /*5560*/  IMAD.MOV R6, RZ, RZ, -R10 ;  /* 0x000000ffff067224 */ /* 0x000fc800078e0a0a */
[----:B------:R-:W-:-:S05]  /*5570*/  IMAD R4, R7, R6, R4 ;  /* 0x0000000607047224 */ /* 0x000fca00078e0204 */
[----:B------:R-:W-:-:S13]  /*5580*/  ISETP.GT.U32.AND P0, PT, R7, R4, PT ;  /* 0x000000040700720c */ /* 0x000fda0003f04070 */
[----:B------:R-:W-:-:S04]  /*5590*/  @!P0 IADD3 R4, PT, PT, R4, -R7, RZ ;  /* 0x8000000704048210 */ /* 0x000fc80007ffe0ff */
[----:B------:R-:W-:Y:S01]  /*55a0*/  ISETP.GE.U32.AND P2, PT, R4, R7, PT ;  /* 0x000000070400720c */ /* 0x000fe20003f46070 */
[----:B------:R-:W-:-:S12]  /*55b0*/  @P1 EXIT ;  /* 0x000000000000194d */ /* 0x000fd80003800000 */
[----:B------:R-:W1:Y:S01]  /*55c0*/  LDCU.128 UR4, c[0x0][0x400] ;  /* 0x00008000ff0477ac */ /* 0x000e620008000c00 */
[----:B------:R-:W-:Y:S01]  /*55d0*/  LOP3.LUT R15, R15, R8, RZ, 0x3c, !PT ;  /* 0x000000080f0f7212 */ /* 0x000fe200078e3cff */
[----:B------:R-:W-:Y:S01]  /*55e0*/  @!P0 VIADD R10, R10, 0x1 ;  /* 0x000000010a0a8836 */ /* 0x000fe20000000000 */
[----:B------:R-:W-:Y:S01]  /*55f0*/  ISETP.NE.AND P0, PT, R8, RZ, PT ;  /* 0x000000ff0800720c */ /* 0x000fe20003f05270 */
[----:B------:R-:W2:Y:S01]  /*5600*/  LDCU.64 UR10, c[0x0][0x410] ;  /* 0x00008200ff0a77ac */ /* 0x000ea20008000a00 */
[----:B------:R-:W-:Y:S01]  /*5610*/  ISETP.GE.AND P1, PT, R15, RZ, PT ;  /* 0x000000ff0f00720c */ /* 0x000fe20003f26270 */
[----:B------:R-:W-:Y:S01]  /*5620*/  @P2 VIADD R10, R10, 0x1 ;  /* 0x000000010a0a2836 */ /* 0x000fe20000000000 */
[----:B------:R-:W-:Y:S01]  /*5630*/  SHF.R.S32.HI R4, RZ, 0x1f, R11 ;  /* 0x0000001fff047819 */ /* 0x000fe2000001140b */
[----:B------:R-:W-:Y:S01]  /*5640*/  IMAD.MOV.U32 R17, RZ, RZ, RZ ;  /* 0x000000ffff117224 */ /* 0x000fe200078e00ff */
[----:B------:R-:W-:Y:S02]  /*5650*/  F2FP.BF16.F32.PACK_AB R2, R2, R5 ;  /* 0x000000050202723e */ /* 0x000fe400000010ff */
[----:B------:R-:W-:Y:S01]  /*5660*/  F2FP.BF16.F32.PACK_AB R3, R0, R3 ;  /* 0x000000030003723e */ /* 0x000fe200000010ff */
[----:B-1----:R-:W-:-:S06]  /*5670*/  IMAD R4, R4, UR4, RZ ;  /* 0x0000000404047c24 */ /* 0x002fcc000f8e02ff */
[----:B------:R-:W-:Y:S01]  /*5680*/  @!P1 IADD3 R10, PT, PT, -R10, RZ, RZ ;  /* 0x000000ff0a0a9210 */ /* 0x000fe20007ffe1ff */
[----:B------:R-:W-:Y:S01]  /*5690*/  IMAD.WIDE.U32 R16, R11, UR4, R16 ;  /* 0x000000040b107c25 */ /* 0x000fe2000f8e0010 */
[----:B------:R-:W-:-:S03]  /*56a0*/  @!P0 LOP3.LUT R10, RZ, R8, RZ, 0x33, !PT ;  /* 0x00000008ff0a8212 */ /* 0x000fc600078e33ff */
[----:B------:R-:W-:Y:S01]  /*56b0*/  IMAD R11, R11, UR5, R4 ;  /* 0x000000050b0b7c24 */ /* 0x000fe2000f8e0204 */
[----:B------:R-:W-:Y:S01]  /*56c0*/  SHF.R.S32.HI R4, RZ, 0x1f, R10 ;  /* 0x0000001fff047819 */ /* 0x000fe2000001140a */
[----:B------:R-:W-:Y:S01]  /*56d0*/  IMAD R8, R10, R8, R9 ;  /* 0x000000080a087224 */ /* 0x000fe200078e0209 */
[----:B------:R-:W1:Y:S02]  /*56e0*/  LDCU.64 UR4, c[0x0][0x3f0] ;  /* 0x00007e00ff0477ac */ /* 0x000e640008000a00 */
[----:B------:R-:W-:Y:S01]  /*56f0*/  IADD3 R17, PT, PT, R17, R11, RZ ;  /* 0x0000000b11117210 */ /* 0x000fe20007ffe0ff */
[----:B--2---:R-:W-:Y:S02]  /*5700*/  IMAD R7, R4, UR10, RZ ;  /* 0x0000000a04077c24 */ /* 0x004fe4000f8e02ff */
[----:B------:R-:W-:Y:S02]  /*5710*/  IMAD.IADD R8, R13, 0x1, -R8 ;  /* 0x000000010d087824 */ /* 0x000fe400078e0a08 */
[----:B------:R-:W-:-:S02]  /*5720*/  IMAD R9, R10, UR11, R7 ;  /* 0x0000000b0a097c24 */ /* 0x000fc4000f8e0207 */
[----:B------:R-:W-:Y:S01]  /*5730*/  IMAD.WIDE.U32 R16, R10, UR10, R16 ;  /* 0x0000000a0a107c25 */ /* 0x000fe2000f8e0010 */
[----:B------:R-:W-:-:S04]  /*5740*/  SHF.R.S32.HI R7, RZ, 0x1f, R8 ;  /* 0x0000001fff077819 */ /* 0x000fc80000011408 */
[----:B------:R-:W-:Y:S01]  /*5750*/  IADD3 R17, PT, PT, R17, R9, RZ ;  /* 0x0000000911117210 */ /* 0x000fe20007ffe0ff */
[----:B------:R-:W-:-:S04]  /*5760*/  IMAD R7, R7, UR6, RZ ;  /* 0x0000000607077c24 */ /* 0x000fc8000f8e02ff */
[C---:B------:R-:W-:Y:S02]  /*5770*/  IMAD R7, R8.reuse, UR7, R7 ;  /* 0x0000000708077c24 */ /* 0x040fe4000f8e0207 */
[----:B------:R-:W-:-:S05]  /*5780*/  IMAD.WIDE.U32 R8, R8, UR6, R16 ;  /* 0x0000000608087c25 */ /* 0x000fca000f8e0010 */
[----:B------:R-:W-:Y:S02]  /*5790*/  IADD3 R7, PT, PT, R9, R7, RZ ;  /* 0x0000000709077210 */ /* 0x000fe40007ffe0ff */
[----:B-1----:R-:W-:-:S04]  /*57a0*/  LEA R4, P0, R8, UR4, 0x1 ;  /* 0x0000000408047c11 */ /* 0x002fc8000f8008ff */
[----:B------:R-:W-:-:S05]  /*57b0*/  LEA.HI.X R5, R8, UR5, R7, 0x1, P0 ;  /* 0x0000000508057c11 */ /* 0x000fca00080f0c07 */
[----:B------:R-:W-:Y:S01]  /*57c0*/  STG.E.64 desc[UR8][R4.64], R2 ;  /* 0x0000000204007986 */ /* 0x000fe2000c101b08 */
[----:B------:R-:W-:Y:S05]  /*57d0*/  EXIT ;  /* 0x000000000000794d */ /* 0x000fea0003800000 */
        .weak           $__internal_0_$__cuda_sm20_div_s64
        .type           $__internal_0_$__cuda_sm20_div_s64,@function
        .size           $__internal_0_$__cuda_sm20_div_s64,(.L_x_4832 - $__internal_0_$__cuda_sm20_div_s64)
$__internal_0_$__cuda_sm20_div_s64:
[----:B------:R-:W-:Y:S02]  /*57e0*/  IADD3 R41, P0, PT, RZ, -R18, RZ ;  /* 0x80000012ff297210 */ /* 0x000fe40007f1e0ff */
[----:B------:R-:W-:-:S03]  /*57f0*/  ISETP.GE.AND P1, PT, R15, RZ, PT ;  /* 0x000000ff0f00720c */ /* 0x000fc60003f26270 */
[----:B------:R-:W-:Y:S01]  /*5800*/  IMAD.X R0, RZ, RZ, ~R15, P0 ;  /* 0x000000ffff007224 */ /* 0x000fe200000e0e0f */
[----:B------:R-:W-:-:S04]  /*5810*/  SEL R40, R41, R18, !P1 ;  /* 0x0000001229287207 */ /* 0x000fc80004800000 */
[----:B------:R-:W-:-:S04]  /*5820*/  SEL R41, R0, R15, !P1 ;  /* 0x0000000f00297207 */ /* 0x000fc80004800000 */
[----:B------:R-:W0:Y:S02]  /*5830*/  I2F.U64.RP R12, R40 ;  /* 0x00000028000c7312 */ /* 0x000e240000309000 */
[----:B0-----:R-:W0:Y:S02]  /*5840*/  MUFU.RCP R48, R12 ;  /* 0x0000000c00307308 */ /* 0x001e240000001000 */
[----:B0-----:R-:W-:-:S15]  /*5850*/  VIADD R48, R48, 0x1ffffffe ;  /* 0x1ffffffe30307836 */ /* 0x001fde0000000000 */
[----:B------:R-:W-:-:S15]  /*5860*/  NOP ;  /* 0x0000000000007918 */ /* 0x000fde0000000000 */
[----:B------:R-:W-:-:S15]  /*5870*/  NOP ;  /* 0x0000000000007918 */ /* 0x000fde0000000000 */
[----:B------:R-:W-:-:S15]  /*5880*/  NOP ;  /* 0x0000000000007918 */ /* 0x000fde0000000000 */
[----:B------:R-:W0:Y:S02]  /*5890*/  F2I.U64.TRUNC R48, R48 ;  /* 0x0000003000307311 */ /* 0x000e24000020d800 */
[----:B0-----:R-:W-:-:S04]  /*58a0*/  IMAD.WIDE.U32 R50, R48, R40, RZ ;  /* 0x0000002830327225 */ /* 0x001fc800078e00ff */
[C---:B------:R-:W-:Y:S01]  /*58b0*/  IMAD R19, R48.reuse, R41, R51 ;  /* 0x0000002930137224 */ /* 0x040fe200078e0233 */
[----:B------:R-:W-:Y:S01]  /*58c0*/  IADD3 R11, P0, PT, RZ, -R50, RZ ;  /* 0x80000032ff0b7210 */ /* 0x000fe20007f1e0ff */
[----:B------:R-:W-:Y:S02]  /*58d0*/  IMAD.MOV.U32 R51, RZ, RZ, R48 ;  /* 0x000000ffff337224 */ /* 0x000fe400078e0030 */
[----:B------:R-:W-:Y:S02]  /*58e0*/  IMAD R0, R49, R40, R19 ;  /* 0x0000002831007224 */ /* 0x000fe400078e0213 */
[----:B------:R-:W-:-:S04]  /*58f0*/  IMAD.HI.U32 R50, R48, R11, RZ ;  /* 0x0000000b30327227 */ /* 0x000fc800078e00ff */
[----:B------:R-:W-:-:S04]  /*5900*/  IMAD.X R0, RZ, RZ, ~R0, P0 ;  /* 0x000000ffff007224 */ /* 0x000fc800000e0e00 */
[----:B------:R-:W-:-:S04]  /*5910*/  IMAD.WIDE.U32 R50, P0, R48, R0, R50 ;  /* 0x0000000030327225 */ /* 0x000fc80007800032 */
[----:B------:R-:W-:-:S04]  /*5920*/  IMAD.HI.U32 R20, R49, R0, RZ ;  /* 0x0000000031147227 */ /* 0x000fc800078e00ff */
[----:B------:R-:W-:-:S04]  /*5930*/  IMAD.HI.U32 R11, P1, R49, R11, R50 ;  /* 0x0000000b310b7227 */ /* 0x000fc80007820032 */
[----:B------:R-:W-:Y:S02]  /*5940*/  IMAD R0, R49, R0, RZ ;  /* 0x0000000031007224 */ /* 0x000fe400078e02ff */
[----:B------:R-:W-:-:S03]  /*5950*/  IMAD.X R20, R20, 0x1, R49, P0 ;  /* 0x0000000114147824 */ /* 0x000fc600000e0631 */
[----:B------:R-:W-:-:S04]  /*5960*/  IADD3 R49, P0, PT, R0, R11, RZ ;  /* 0x0000000b00317210 */ /* 0x000fc80007f1e0ff */
[----:B------:R-:W-:Y:S01]  /*5970*/  IADD3.X R20, PT, PT, RZ, RZ, R20, P0, P1 ;  /* 0x000000ffff147210 */ /* 0x000fe200007e2414 */
[----:B------:R-:W-:Y:S01]  /*5980*/  IMAD.WIDE.U32 R50, R49, R40, RZ ;  /* 0x0000002831327225 */ /* 0x000fe200078e00ff */
[----:B------:R-:W-:-:S03]  /*5990*/  ISETP.GE.AND P1, PT, R17, RZ, PT ;  /* 0x000000ff1100720c */ /* 0x000fc60003f26270 */
[----:B------:R-:W-:Y:S01]  /*59a0*/  IMAD R11, R49, R41, R51 ;  /* 0x00000029310b7224 */ /* 0x000fe200078e0233 */
[----:B------:R-:W-:-:S03]  /*59b0*/  IADD3 R19, P0, PT, RZ, -R50, RZ ;  /* 0x80000032ff137210 */ /* 0x000fc60007f1e0ff */
[----:B------:R-:W-:Y:S02]  /*59c0*/  IMAD R11, R20, R40, R11 ;  /* 0x00000028140b7224 */ /* 0x000fe400078e020b */
[----:B------:R-:W-:-:S03]  /*59d0*/  IMAD.HI.U32 R48, R49, R19, RZ ;  /* 0x0000001331307227 */ /* 0x000fc600078e00ff */
[----:B------:R-:W-:-:S05]  /*59e0*/  IADD3.X R11, PT, PT, RZ, ~R11, RZ, P0, !PT ;  /* 0x8000000bff0b7210 */ /* 0x000fca00007fe4ff */
[----:B------:R-:W-:-:S04]  /*59f0*/  IMAD.WIDE.U32 R48, P0, R49, R11, R48 ;  /* 0x0000000b31307225 */ /* 0x000fc80007800030 */
[----:B------:R-:W-:-:S04]  /*5a00*/  IMAD.HI.U32 R12, P3, R20, R19, R48 ;  /* 0x00000013140c7227 */ /* 0x000fc80007860030 */
[----:B------:R-:W-:-:S04]  /*5a10*/  IMAD.HI.U32 R19, R20, R11, RZ ;  /* 0x0000000b14137227 */ /* 0x000fc800078e00ff */
[----:B------:R-:W-:Y:S02]  /*5a20*/  IMAD.X R0, R19, 0x1, R20, P0 ;  /* 0x0000000113007824 */ /* 0x000fe400000e0614 */
[----:B------:R-:W-:Y:S01]  /*5a30*/  IMAD R11, R20, R11, RZ ;  /* 0x0000000b140b7224 */ /* 0x000fe200078e02ff */
[----:B------:R-:W-:Y:S01]  /*5a40*/  IADD3 R20, P0, PT, RZ, -R39, RZ ;  /* 0x80000027ff147210 */ /* 0x000fe20007f1e0ff */
[----:B------:R-:W-:-:S03]  /*5a50*/  IMAD.MOV.U32 R49, RZ, RZ, RZ ;  /* 0x000000ffff317224 */ /* 0x000fc600078e00ff */
[----:B------:R-:W-:Y:S02]  /*5a60*/  IADD3 R12, P2, PT, R11, R12, RZ ;  /* 0x0000000c0b0c7210 */ /* 0x000fe40007f5e0ff */
[----:B------:R-:W-:Y:S01]  /*5a70*/  SEL R37, R20, R39, !P1 ;  /* 0x0000002714257207 */ /* 0x000fe20004800000 */
[----:B------:R-:W-:Y:S01]  /*5a80*/  IMAD.X R20, RZ, RZ, ~R17, P0 ;  /* 0x000000ffff147224 */ /* 0x000fe200000e0e11 */
[----:B------:R-:W-:-:S03]  /*5a90*/  IADD3.X R0, PT, PT, RZ, RZ, R0, P2, P3 ;  /* 0x000000ffff007210 */ /* 0x000fc600017e6400 */
[----:B------:R-:W-:Y:S01]  /*5aa0*/  IMAD.HI.U32 R48, R12, R37, RZ ;  /* 0x000000250c307227 */ /* 0x000fe200078e00ff */
[----:B------:R-:W-:-:S05]  /*5ab0*/  SEL R11, R20, R17, !P1 ;  /* 0x00000011140b7207 */ /* 0x000fca0004800000 */
[----:B------:R-:W-:-:S04]  /*5ac0*/  IMAD.WIDE.U32 R48, R12, R11, R48 ;  /* 0x0000000b0c307225 */ /* 0x000fc800078e0030 */
[C---:B------:R-:W-:Y:S02]  /*5ad0*/  IMAD R20, R0.reuse, R11, RZ ;  /* 0x0000000b00147224 */ /* 0x040fe400078e02ff */
[----:B------:R-:W-:-:S04]  /*5ae0*/  IMAD.HI.U32 R19, P2, R0, R37, R48 ;  /* 0x0000002500137227 */ /* 0x000fc80007840030 */
[----:B------:R-:W-:Y:S01]  /*5af0*/  IMAD.HI.U32 R0, R0, R11, RZ ;  /* 0x0000000b00007227 */ /* 0x000fe200078e00ff */
[----:B------:R-:W-:-:S03]  /*5b00*/  IADD3 R20, P1, PT, R20, R19, RZ ;  /* 0x0000001314147210 */ /* 0x000fc60007f3e0ff */
[----:B------:R-:W-:Y:S02]  /*5b10*/  IMAD.X R0, RZ, RZ, R0, P2 ;  /* 0x000000ffff007224 */ /* 0x000fe400010e0600 */
[----:B------:R-:W-:-:S03]  /*5b20*/  IMAD.WIDE.U32 R48, R20, R40, RZ ;  /* 0x0000002814307225 */ /* 0x000fc600078e00ff */
[----:B------:R-:W-:Y:S01]  /*5b30*/  IADD3.X R0, PT, PT, RZ, R0, RZ, P1, !PT ;  /* 0x00000000ff007210 */ /* 0x000fe20000ffe4ff */
[----:B------:R-:W-:Y:S01]  /*5b40*/  IMAD R19, R20, R41, R49 ;  /* 0x0000002914137224 */ /* 0x000fe200078e0231 */
[----:B------:R-:W-:-:S03]  /*5b50*/  IADD3 R12, P0, PT, -R48, R37, RZ ;  /* 0x00000025300c7210 */ /* 0x000fc60007f1e1ff */
[-C--:B------:R-:W-:Y:S01]  /*5b60*/  IMAD R48, R0, R40.reuse, R19 ;  /* 0x0000002800307224 */ /* 0x080fe200078e0213 */
[----:B------:R-:W-:-:S03]  /*5b70*/  ISETP.GE.U32.AND P2, PT, R12, R40, PT ;  /* 0x000000280c00720c */ /* 0x000fc60003f46070 */
[----:B------:R-:W-:Y:S01]  /*5b80*/  IMAD.X R11, R11, 0x1, ~R48, P0 ;  /* 0x000000010b0b7824 */ /* 0x000fe200000e0e30 */
[----:B------:R-:W-:-:S04]  /*5b90*/  IADD3 R19, P0, PT, R12, -R40, RZ ;  /* 0x800000280c137210 */ /* 0x000fc80007f1e0ff */
[----:B------:R-:W-:-:S04]  /*5ba0*/  ISETP.GE.U32.AND.EX P2, PT, R11, R41, PT, P2 ;  /* 0x000000290b00720c */ /* 0x000fc80003f46120 */
[----:B------:R-:W-:Y:S01]  /*5bb0*/  SEL R19, R19, R12, P2 ;  /* 0x0000000c13137207 */ /* 0x000fe20001000000 */
[----:B------:R-:W-:-:S03]  /*5bc0*/  IMAD.X R12, R11, 0x1, ~R41, P0 ;  /* 0x000000010b0c7824 */ /* 0x000fc600000e0e29 */
[----:B------:R-:W-:Y:S02]  /*5bd0*/  ISETP.GE.U32.AND P1, PT, R19, R40, PT ;  /* 0x000000281300720c */ /* 0x000fe40003f26070 */
[----:B------:R-:W-:Y:S02]  /*5be0*/  SEL R11, R12, R11, P2 ;  /* 0x0000000b0c0b7207 */ /* 0x000fe40001000000 */
[----:B------:R-:W-:Y:S01]  /*5bf0*/  LOP3.LUT R12, R15, R17, RZ, 0x3c, !PT ;  /* 0x000000110f0c7212 */ /* 0x000fe200078e3cff */
[----:B------:R-:W-:Y:S01]  /*5c00*/  IMAD.MOV.U32 R17, RZ, RZ, 0x0 ;  /* 0x00000000ff117424 */ /* 0x000fe200078e00ff */
[----:B------:R-:W-:Y:S02]  /*5c10*/  ISETP.GE.U32.AND.EX P1, PT, R11, R41, PT, P1 ;  /* 0x000000290b00720c */ /* 0x000fe40003f26110 */
[----:B------:R-:W-:-:S04]  /*5c20*/  IADD3 R11, P0, PT, R20, 0x1, RZ ;  /* 0x00000001140b7810 */ /* 0x000fc80007f1e0ff */
[----:B------:R-:W-:Y:S01]  /*5c30*/  SEL R20, R11, R20, P2 ;  /* 0x000000140b147207 */ /* 0x000fe20001000000 */
[----:B------:R-:W-:-:S03]  /*5c40*/  IMAD.X R11, RZ, RZ, R0, P0 ;  /* 0x000000ffff0b7224 */ /* 0x000fc600000e0600 */
[----:B------:R-:W-:Y:S02]  /*5c50*/  IADD3 R19, P0, PT, R20, 0x1, RZ ;  /* 0x0000000114137810 */ /* 0x000fe40007f1e0ff */
[----:B------:R-:W-:Y:S02]  /*5c60*/  SEL R11, R11, R0, P2 ;  /* 0x000000000b0b7207 */ /* 0x000fe40001000000 */
[----:B------:R-:W-:Y:S02]  /*5c70*/  SEL R19, R19, R20, P1 ;  /* 0x0000001413137207 */ /* 0x000fe40000800000 */
[-C--:B------:R-:W-:Y:S02]  /*5c80*/  IADD3.X R0, PT, PT, RZ, R11.reuse, RZ, P0, !PT ;  /* 0x0000000bff007210 */ /* 0x080fe400007fe4ff */
[----:B------:R-:W-:Y:S02]  /*5c90*/  ISETP.GE.AND P2, PT, R12, RZ, PT ;  /* 0x000000ff0c00720c */ /* 0x000fe40003f46270 */
[----:B------:R-:W-:-:S02]  /*5ca0*/  SEL R11, R0, R11, P1 ;  /* 0x0000000b000b7207 */ /* 0x000fc40000800000 */
[-C--:B------:R-:W-:Y:S02]  /*5cb0*/  IADD3 R0, P1, PT, RZ, -R19.reuse, RZ ;  /* 0x80000013ff007210 */ /* 0x080fe40007f3e0ff */
[----:B------:R-:W-:Y:S02]  /*5cc0*/  ISETP.NE.U32.AND P0, PT, R18, RZ, PT ;  /* 0x000000ff1200720c */ /* 0x000fe40003f05070 */
[----:B------:R-:W-:Y:S01]  /*5cd0*/  SEL R0, R0, R19, !P2 ;  /* 0x0000001300007207 */ /* 0x000fe20005000000 */
[----:B------:R-:W-:Y:S01]  /*5ce0*/  IMAD.X R12, RZ, RZ, ~R11, P1 ;  /* 0x000000ffff0c7224 */ /* 0x000fe200008e0e0b */
[----:B------:R-:W-:-:S04]  /*5cf0*/  ISETP.NE.AND.EX P0, PT, R15, RZ, PT, P0 ;  /* 0x000000ff0f00720c */ /* 0x000fc80003f05300 */
[----:B------:R-:W-:Y:S02]  /*5d00*/  SEL R12, R12, R11, !P2 ;  /* 0x0000000b0c0c7207 */ /* 0x000fe40005000000 */
[----:B------:R-:W-:Y:S02]  /*5d10*/  SEL R0, R0, 0xffffffff, P0 ;  /* 0xffffffff00007807 */ /* 0x000fe40000000000 */
[----:B------:R-:W-:Y:S01]  /*5d20*/  SEL R11, R12, 0xffffffff, P0 ;  /* 0xffffffff0c0b7807 */ /* 0x000fe20000000000 */
[----:B------:R-:W-:Y:S06]  /*5d30*/  RET.REL.NODEC R16 `(_ZN5flash32flash_fwd_splitkv_combine_kernelI23Flash_fwd_kernel_traitsILi32ELi64ELi256ELi4ELb0ELb0EN7cutlass10bfloat16_tE19Flash_kernel_traitsILi32ELi64ELi256ELi4ES3_EELi16ELi7ELb0EEEvNS_16Flash_fwd_paramsE) ;  /* 0xffffffa010b07950 */ /* 0x000fec0003c3ffff */
.L_x_36:
[----:B------:R-:W-:-:S00]  /*5d40*/  BRA `(.L_x_36) ;  /* 0xfffffffc00fc7947 */ /* 0x000fc0000383ffff */
[----:B------:R-:W-:-:S00]  /*5d50*/  NOP ;  /* 0x0000000000007918 */ /* 0x000fc00000000000 */
        /* <DEDUP_REMOVED lines=10> */
.L_x_4832:


//--------------------- .text._ZN5flash32flash_fwd_splitkv_combine_kernelI23Flash_fwd_kernel_traitsILi32ELi64ELi256ELi4ELb0ELb0EN7cutlass10bfloat16_tE19Flash_kernel_traitsILi32ELi64ELi256ELi4ES3_EELi16ELi6ELb0EEEvNS_16Flash_fwd_paramsE --------------------------
	.section	.text._ZN5flash32flash_fwd_splitkv_combine_kernelI23Flash_fwd_kernel_traitsILi32ELi64ELi256ELi4ELb0ELb0EN7cutlass10bfloat16_tE19Flash_kernel_traitsILi32ELi64ELi256ELi4ES3_EELi16ELi6ELb0EEEvNS_16Flash_fwd_paramsE,"ax",@progbits
	.align	128
        .global         _ZN5flash32flash_fwd_splitkv_combine_kernelI23Flash_fwd_kernel_traitsILi32ELi64ELi256ELi4ELb0ELb0EN7cutlass10bfloat16_tE19Flash_kernel_traitsILi32ELi64ELi256ELi4ES3_EELi16ELi6ELb0EEEvNS_16Flash_fwd_paramsE
        .type           _ZN5flash32flash_fwd_splitkv_combine_kernelI23Flash_fwd_kernel_traitsILi32ELi64ELi256ELi4ELb0ELb0EN7cutlass10bfloat16_tE19Flash_kernel_traitsILi32ELi64ELi256ELi4ES3_EELi16ELi6ELb0EEEvNS_16Flash_fwd_paramsE,@function
        .size           _ZN5flash32flash_fwd_splitkv_combine_kernelI23Flash_fwd_kernel_traitsILi32ELi64ELi256ELi4ELb0ELb0EN7cutlass10bfloat16_tE19Flash_kernel_traitsILi32ELi64ELi256ELi4ES3_EELi16ELi6ELb0EEEvNS_16Flash_fwd_paramsE,(.L_x_4833 - _ZN5flash32flash_fwd_splitkv_combine_kernelI23Flash_fwd_kernel_traitsILi32ELi64ELi256ELi4ELb0ELb0EN7cutlass10bfloat16_tE19Flash_kernel_traitsILi32ELi64ELi256ELi4ES3_EELi16ELi6ELb0EEEvNS_16Flash_fwd_paramsE)
        .other          _ZN5flash32flash_fwd_splitkv_combine_kernelI23Flash_fwd_kernel_traitsILi32ELi64ELi256ELi4ELb0ELb0EN7cutlass10bfloat16_tE19Flash_kernel_traitsILi32ELi64ELi256ELi4ES3_EELi16ELi6ELb0EEEvNS_16Flash_fwd_paramsE,@"STO_CUDA_ENTRY STV_DEFAULT"
_ZN5flash32flash_fwd_splitkv_combine_kernelI23Flash_fwd_kernel_traitsILi32ELi64ELi256ELi4ELb0ELb0EN7cutlass10bfloat16_tE19Flash_kernel_traitsILi32ELi64ELi256ELi4ES3_EELi16ELi6ELb0EEEvNS_16Flash_fwd_paramsE:
.text._ZN5flash32flash_fwd_splitkv_combine_kernelI23Flash_fwd_kernel_traitsILi32ELi64ELi256ELi4ELb0ELb0EN7cutlass10bfloat16_tE19Flash_kernel_traitsILi32ELi64ELi256ELi4ES3_EELi16ELi6ELb0EEEvNS_16Flash_fwd_paramsE:
        /* <DEDUP_REMOVED lines=38> */
.L_x_37:
[----:B------:R-:W-:Y:S01]  /*0260*/  IMAD.U32 R22, RZ, RZ, UR21 ;  /* 0x00000015ff167e24 */ /* 0x000fe2000f8e00ff */
[----:B------:R-:W-:Y:S01]  /*0270*/  MOV R20, UR19 ;  /* 0x0000001300147c02 */ /* 0x000fe20008000f00 */
[----:B------:R-:W-:Y:S01]  /*0280*/  IMAD.U32 R21, RZ, RZ, UR15 ;  /* 0x0000000fff157e24 */ /* 0x000fe2000f8e00ff */
[----:B------:R-:W-:Y:S02]  /*0290*/  MOV R19, UR14 ;  /* 0x0000000e00137c02 */ /* 0x000fe40008000f00 */
[----:B------:R-:W-:Y:S02]  /*02a0*/  MOV R18, 0x2c0 ;  /* 0x000002c000127802 */ /* 0x000fe40000000f00 */
[----:B------:R-:W-:Y:S05]  /*02b0*/  CALL.REL.NOINC `($__internal_1_$__cuda_sm20_div_s64) ;  /* 0x0000004400e07944 */ /* 0x000fea0003c00000 */
[----:B------:R-:W-:-:S07]  /*02c0*/  MOV R13, R11 ;  /* 0x0000000b000d7202 */ /* 0x000fce0000000f00 */
.L_x_38:
        /* <DEDUP_REMOVED lines=11> */
[----:B------:R-:W-:-:S07]  /*0380*/  ISETP.NE.U32.AND P0, PT, R20, RZ, PT ;  /* 0x000000ff1400720c */ /* 0x000fce0003f05070 */
[----:B0-----:R-:W0:Y:S02]  /*0390*/  MUFU.RCP R2, R6 ;  /* 0x0000000600027308 */ /* 0x001e240000001000 */
[----:B0-----:R-:W-:-:S06]  /*03a0*/  VIADD R2, R2, 0xffffffe ;  /* 0x0ffffffe02027836 */ /* 0x001fcc0000000000 */
[----:B------:R-:W0:Y:S02]  /*03b0*/  F2I.FTZ.U32.TRUNC.NTZ R3, R2 ;  /* 0x0000000200037305 */ /* 0x000e24000021f000 */
[----:B0-----:R-:W-:Y:S02]  /*03c0*/  IMAD.MOV R0, RZ, RZ, -R3 ;  /* 0x000000ffff007224 */ /* 0x001fe400078e0a03 */
[----:B------:R-:W-:Y:S02]  /*03d0*/  HFMA2 R2, -RZ, RZ, 0, 0 ;  /* 0x00000000ff027431 */ /* 0x000fe400000001ff */
[----:B------:R-:W-:-:S04]  /*03e0*/  IMAD R5, R0, R20, RZ ;  /* 0x0000001400057224 */ /* 0x000fc800078e02ff */
[----:B------:R-:W-:-:S06]  /*03f0*/  IMAD.HI.U32 R5, R3, R5, R2 ;  /* 0x0000000503057227 */ /* 0x000fcc00078e0002 */
[----:B------:R-:W-:Y:S01]  /*0400*/  IMAD.HI.U32 R4, R5, R12, RZ ;  /* 0x0000000c05047227 */ /* 0x000fe200078e00ff */
[----:B------:R-:W-:-:S03]  /*0410*/  MOV R5, RZ ;  /* 0x000000ff00057202 */ /* 0x000fc60000000f00 */
        /* <DEDUP_REMOVED lines=9> */
.L_x_40:
[----:B------:R-:W-:Y:S01]  /*04b0*/  IMAD.MOV.U32 R22, RZ, RZ, R12 ;  /* 0x000000ffff167224 */ /* 0x000fe200078e000c */
[----:B------:R-:W-:Y:S02]  /*04c0*/  MOV R21, R13 ;  /* 0x0000000d00157202 */ /* 0x000fe40000000f00 */
[----:B------:R-:W-:Y:S02]  /*04d0*/  MOV R18, 0x4f0 ;  /* 0x000004f000127802 */ /* 0x000fe40000000f00 */
[----:B------:R-:W-:Y:S05]  /*04e0*/  CALL.REL.NOINC `($__internal_1_$__cuda_sm20_div_s64) ;  /* 0x0000004400547944 */ /* 0x000fea0003c00000 */
[----:B------:R-:W-:Y:S02]  /*04f0*/  MOV R4, R12 ;  /* 0x0000000c00047202 */ /* 0x000fe40000000f00 */
[----:B------:R-:W-:Y:S02]  /*0500*/  MOV R5, R11 ;  /* 0x0000000b00057202 */ /* 0x000fe40000000f00 */
.L_x_41:
[----:B------:R-:W-:Y:S05]  /*0510*/  BSYNC.RECONVERGENT B0 ;  /* 0x0000000000007941 */ /* 0x000fea0003800200 */
.L_x_39:
        /* <DEDUP_REMOVED lines=44> */
[----:B0-----:R-:W-:-:S04]  /*07e0*/  IMAD.MOV R2, RZ, RZ, -R3 ;  /* 0x000000ffff027224 */ /* 0x001fc800078e0a03 */
[----:B------:R-:W-:Y:S02]  /*07f0*/  IMAD R7, R2, R10, RZ ;  /* 0x0000000a02077224 */ /* 0x000fe400078e02ff */
[----:B------:R-:W-:-:S05]  /*0800*/  HFMA2 R2, -RZ, RZ, 0, 0 ;  /* 0x00000000ff027431 */ /* 0x000fca00000001ff */
        /* <DEDUP_REMOVED lines=11> */
.L_x_43:
[----:B------:R-:W-:Y:S01]  /*08c0*/  IMAD.MOV.U32 R22, RZ, RZ, R20 ;  /* 0x000000ffff167224 */ /* 0x000fe200078e0014 */
[----:B------:R-:W-:Y:S01]  /*08d0*/  MOV R20, R10 ;  /* 0x0000000a00147202 */ /* 0x000fe20000000f00 */
[----:B------:R-:W-:Y:S01]  /*08e0*/  IMAD.MOV.U32 R21, RZ, RZ, R19 ;  /* 0x000000ffff157224 */ /* 0x000fe200078e0013 */
[----:B------:R-:W-:Y:S02]  /*08f0*/  MOV R19, R0 ;  /* 0x0000000000137202 */ /* 0x000fe40000000f00 */
[----:B------:R-:W-:Y:S02]  /*0900*/  MOV R18, 0x920 ;  /* 0x0000092000127802 */ /* 0x000fe40000000f00 */
[----:B------:R-:W-:Y:S05]  /*0910*/  CALL.REL.NOINC `($__internal_1_$__cuda_sm20_div_s64) ;  /* 0x0000004000487944 */ /* 0x000fea0003c00000 */
[----:B------:R-:W-:Y:S02]  /*0920*/  MOV R13, R11 ;  /* 0x0000000b000d7202 */ /* 0x000fe40000000f00 */
.L_x_44:
[----:B------:R-:W-:Y:S05]  /*0930*/  BSYNC.RECONVERGENT B0 ;  /* 0x0000000000007941 */ /* 0x000fea0003800200 */
.L_x_42:
        /* <DEDUP_REMOVED lines=44> */
[----:B------:R-:W-:-:S06]  /*0c00*/  UIADD3 UR6, UPT, UPT, UR18, UR13, URZ ;  /* 0x0000000d12067290 */ /* 0x000fcc000fffe0ff */
[----:B------:R-:W1:Y:S01]  /*0c10*/  I2F.RP R11, UR13 ;  /* 0x0000000d000b7d06 */ /* 0x000e620008209400 */
[----:B------:R-:W-:-:S05]  /*0c20*/  IMAD.U32 R3, RZ, RZ, UR6 ;  /* 0x00000006ff037e24 */ /* 0x000fca000f8e00ff */
        /* <DEDUP_REMOVED lines=19> */
[----:B------:R-:W-:Y:S02]  /*0d60*/  UIMAD.WIDE.U32 UR16, UR17, UR12, URZ ;  /* 0x0000000c111072a5 */ /* 0x000fe4000f8e00ff */
[----:B------:R-:W-:Y:S01]  /*0d70*/  ULOP3.LUT UR16, UR6, UR13, URZ, 0x3c, !UPT ;  /* 0x0000000d06107292 */ /* 0x000fe2000f8e3cff */
[----:B------:R-:W-:Y:S01]  /*0d80*/  IMAD R2, R9, R2, UR12 ;  /* 0x0000000c09027e24 */ /* 0x000fe2000f8e0202 */
[----:B------:R-:W-:Y:S01]  /*0d90*/  UIADD3 UR10, UPT, UPT, -UR17, URZ, URZ ;  /* 0x000000ff110a7290 */ /* 0x000fe2000fffe1ff */
[----:B------:R-:W0:Y:S03]  /*0da0*/  LDCU.U8 UR9, c[0x0][0x549] ;  /* 0x0000a920ff0977ac */ /* 0x000e260008000000 */
[----:B------:R-:W-:Y:S02]  /*0db0*/  ISETP.LT.U32.AND P1, PT, R2, UR13, PT ;  /* 0x0000000d02007c0c */ /* 0x000fe4000bf21070 */
[----:B------:R-:W-:Y:S01]  /*0dc0*/  ISETP.LE.AND P0, PT, RZ, UR16, PT ;  /* 0x00000010ff007c0c */ /* 0x000fe2000bf03270 */
[----:B------:R-:W-:-:S02]  /*0dd0*/  UIMAD UR10, UR11, UR10, UR12 ;  /* 0x0000000a0b0a72a4 */ /* 0x000fc4000f8e020c */
[----:B------:R-:W-:Y:S02]  /*0de0*/  ULOP3.LUT UR6, UR6, UR4, URZ, 0x3c, !UPT ;  /* 0x0000000406067292 */ /* 0x000fe4000f8e3cff */
[----:B------:R-:W-:-:S06]  /*0df0*/  UISETP.GT.U32.AND UP1, UPT, UR11, UR10, UPT ;  /* 0x0000000a0b00728c */ /* 0x000fcc000bf24070 */
[----:B------:R-:W-:Y:S02]  /*0e00*/  @!P1 VIADD R2, R2, -UR13 ;  /* 0x8000000d02029c36 */ /* 0x000fe40008000000 */
[----:B------:R-:W-:Y:S01]  /*0e10*/  @!P1 VIADD R9, R9, 0x1 ;  /* 0x0000000109099836 */ /* 0x000fe20000000000 */
[----:B------:R-:W-:Y:S01]  /*0e20*/  ISETP.NE.AND P1, PT, RZ, UR7, PT ;  /* 0x00000007ff007c0c */ /* 0x000fe2000bf25270 */
[----:B0-----:R-:W-:Y:S01]  /*0e30*/  UISETP.NE.AND UP0, UPT, UR9, URZ, UPT ;  /* 0x000000ff0900728c */ /* 0x001fe2000bf05270 */
[----:B------:R-:W-:Y:S01]  /*0e40*/  ISETP.GE.U32.AND P2, PT, R2, UR13, PT ;  /* 0x0000000d02007c0c */ /* 0x000fe2000bf46070 */
[----:B------:R-:W-:Y:S02]  /*0e50*/  @!UP1 UIADD3 UR10, UPT, UPT, UR10, -UR11, URZ ;  /* 0x8000000b0a0a9290 */ /* 0x000fe4000fffe0ff */
[----:B------:R-:W-:Y:S02]  /*0e60*/  USEL UR9, UR5, 0x1, !UP0 ;  /* 0x0000000105097887 */ /* 0x000fe4000c000000 */
[----:B------:R-:W-:-:S02]  /*0e70*/  UISETP.GE.U32.AND UP3, UPT, UR10, UR11, UPT ;  /* 0x0000000b0a00728c */ /* 0x000fc4000bf66070 */
[----:B------:R-:W-:Y:S02]  /*0e80*/  UISETP.GE.AND UP0, UPT, UR6, URZ, UPT ;  /* 0x000000ff0600728c */ /* 0x000fe4000bf06270 */
[----:B------:R-:W-:Y:S02]  /*0e90*/  @!UP1 UIADD3 UR17, UPT, UPT, UR17, 0x1, URZ ;  /* 0x0000000111119890 */ /* 0x000fe4000fffe0ff */
[----:B------:R-:W-:Y:S02]  /*0ea0*/  UISETP.NE.AND UP1, UPT, UR8, URZ, UPT ;  /* 0x000000ff0800728c */ /* 0x000fe4000bf25270 */
[----:B------:R-:W-:Y:S01]  /*0eb0*/  @P2 VIADD R9, R9, 0x1 ;  /* 0x0000000109092836 */ /* 0x000fe20000000000 */
[----:B------:R-:W-:Y:S02]  /*0ec0*/  USHF.R.S32.HI UR6, URZ, 0x1f, UR7 ;  /* 0x0000001fff067899 */ /* 0x000fe40008011407 */
[----:B------:R-:W-:Y:S01]  /*0ed0*/  @UP3 UIADD3 UR17, UPT, UPT, UR17, 0x1, URZ ;  /* 0x0000000111113890 */ /* 0x000fe2000fffe0ff */
[----:B------:R-:W-:Y:S01]  /*0ee0*/  @!P0 IMAD.MOV R9, RZ, RZ, -R9 ;  /* 0x000000ffff098224 */ /* 0x000fe200078e0a09 */
[----:B------:R-:W-:Y:S01]  /*0ef0*/  @!P1 LOP3.LUT R9, RZ, UR13, RZ, 0x33, !PT ;  /* 0x0000000dff099c12 */ /* 0x000fe2000f8e33ff */
[----:B------:R-:W-:-:S02]  /*0f00*/  USEL UR5, URZ, 0x1, !UP1 ;  /* 0x00000001ff057887 */ /* 0x000fc4000c800000 */
[----:B------:R-:W-:Y:S01]  /*0f10*/  @!UP0 UIADD3 UR17, UPT, UPT, -UR17, URZ, URZ ;  /* 0x000000ff11118290 */ /* 0x000fe2000fffe1ff */
[----:B------:R-:W-:Y:S01]  /*0f20*/  ISETP.LT.U32.AND P0, PT, R12, R9, PT ;  /* 0x000000090c00720c */ /* 0x000fe20003f01070 */
[----:B------:R-:W-:Y:S01]  /*0f30*/  ULOP3.LUT UR6, UR6, UR5, URZ, 0xfc, !UPT ;  /* 0x0000000506067292 */ /* 0x000fe2000f8efcff */
[----:B------:R-:W-:Y:S01]  /*0f40*/  SHF.R.S32.HI R37, RZ, 0x1f, R9 ;  /* 0x0000001fff257819 */ /* 0x000fe20000011409 */
[----:B------:R-:W-:-:S03]  /*0f50*/  @!UP2 ULOP3.LUT UR17, URZ, UR4, URZ, 0x33, !UPT ;  /* 0x00000004ff11a292 */ /* 0x000fc6000f8e33ff */
        /* <DEDUP_REMOVED lines=26> */
.L_x_46:
[----:B------:R-:W-:Y:S01]  /*1100*/  IMAD.MOV.U32 R22, RZ, RZ, R12 ;  /* 0x000000ffff167224 */ /* 0x000fe200078e000c */
[----:B------:R-:W-:Y:S01]  /*1110*/  MOV R20, R9 ;  /* 0x0000000900147202 */ /* 0x000fe20000000f00 */
[----:B------:R-:W-:Y:S01]  /*1120*/  IMAD.MOV.U32 R21, RZ, RZ, R13 ;  /* 0x000000ffff157224 */ /* 0x000fe200078e000d */
[----:B------:R-:W-:Y:S02]  /*1130*/  MOV R19, R37 ;  /* 0x0000002500137202 */ /* 0x000fe40000000f00 */
[----:B------:R-:W-:Y:S02]  /*1140*/  MOV R18, 0x1160 ;  /* 0x0000116000127802 */ /* 0x000fe40000000f00 */
[----:B------:R-:W-:Y:S05]  /*1150*/  CALL.REL.NOINC `($__internal_1_$__cuda_sm20_div_s64) ;  /* 0x0000003800387944 */ /* 0x000fea0003c00000 */
[----:B------:R-:W-:Y:S02]  /*1160*/  MOV R42, R12 ;  /* 0x0000000c002a7202 */ /* 0x000fe40000000f00 */
[----:B------:R-:W-:Y:S02]  /*1170*/  MOV R43, R11 ;  /* 0x0000000b002b7202 */ /* 0x000fe40000000f00 */
.L_x_47:
[----:B------:R-:W-:Y:S05]  /*1180*/  BSYNC.RECONVERGENT B0 ;  /* 0x0000000000007941 */ /* 0x000fea0003800200 */
.L_x_45:
        /* <DEDUP_REMOVED lines=9> */
[----:B0-----:R-:W-:Y:S01]  /*1220*/  IADD3 R2, PT, PT, R2, -0x1, R11 ;  /* 0xffffffff02027810 */ /* 0x001fe20007ffe00b */
[----:B-1----:R-:W-:-:S06]  /*1230*/  VIADD R12, R12, 0xffffffe ;  /* 0x0ffffffe0c0c7836 */ /* 0x002fcc0000000000 */
[----:B------:R-:W0:Y:S02]  /*1240*/  F2I.FTZ.U32.TRUNC.NTZ R13, R12 ;  /* 0x0000000c000d7305 */ /* 0x000e24000021f000 */
[----:B0-----:R-:W-:Y:S02]  /*1250*/  IMAD.MOV R6, RZ, RZ, -R13 ;  /* 0x000000ffff067224 */ /* 0x001fe400078e0a0d */
[----:B------:R-:W-:Y:S02]  /*1260*/  IMAD.MOV.U32 R12, RZ, RZ, RZ ;  /* 0x000000ffff0c7224 */ /* 0x000fe400078e00ff */
[----:B------:R-:W-:Y:S01]  /*1270*/  IMAD R7, R6, R11, RZ ;  /* 0x0000000b06077224 */ /* 0x000fe200078e02ff */
[----:B------:R-:W-:-:S03]  /*1280*/  IABS R6, R2 ;  /* 0x0000000200067213 */ /* 0x000fc60000000000 */
        /* <DEDUP_REMOVED lines=41> */
.L_x_49:
[----:B------:R-:W-:Y:S01]  /*1520*/  IMAD.MOV.U32 R22, RZ, RZ, R4 ;  /* 0x000000ffff167224 */ /* 0x000fe200078e0004 */
[----:B------:R-:W-:Y:S01]  /*1530*/  MOV R21, R5 ;  /* 0x0000000500157202 */ /* 0x000fe20000000f00 */
[----:B------:R-:W-:Y:S01]  /*1540*/  IMAD.MOV.U32 R20, RZ, RZ, R8 ;  /* 0x000000ffff147224 */ /* 0x000fe200078e0008 */
[----:B------:R-:W-:Y:S02]  /*1550*/  MOV R18, 0x1570 ;  /* 0x0000157000127802 */ /* 0x000fe40000000f00 */
[----:B------:R-:W-:Y:S05]  /*1560*/  CALL.REL.NOINC `($__internal_1_$__cuda_sm20_div_s64) ;  /* 0x0000003400347944 */ /* 0x000fea0003c00000 */
[----:B------:R-:W-:Y:S02]  /*1570*/  MOV R18, R12 ;  /* 0x0000000c00127202 */ /* 0x000fe40000000f00 */
[----:B------:R-:W-:Y:S02]  /*1580*/  MOV R19, R11 ;  /* 0x0000000b00137202 */ /* 0x000fe40000000f00 */
.L_x_50:
[----:B------:R-:W-:Y:S05]  /*1590*/  BSYNC.RECONVERGENT B0 ;  /* 0x0000000000007941 */ /* 0x000fea0003800200 */
.L_x_48:
[----:B------:R-:W0:Y:S01]  /*15a0*/  S2R R4, SR_TID.X ;  /* 0x0000000000047919 */ /* 0x000e220000002100 */
[----:B------:R-:W-:Y:S01]  /*15b0*/  UIADD3 UR8, UP0, UPT, UR21, -UR20, URZ ;  /* 0x8000001415087290 */ /* 0x000fe2000ff1e0ff */
[----:B------:R-:W-:Y:S01]  /*15c0*/  IMAD.MOV.U32 R20, RZ, RZ, -0x800000 ;  /* 0xff800000ff147424 */ /* 0x000fe200078e00ff */
[----:B------:R-:W1:Y:S02]  /*15d0*/  LDCU UR4, c[0x0][0x534] ;  /* 0x0000a680ff0477ac */ /* 0x000e640008000800 */
[----:B------:R-:W-:Y:S01]  /*15e0*/  UIADD3.X UR5, UPT, UPT, UR15, -0x1, URZ, UP0, !UPT ;  /* 0xffffffff0f057890 */ /* 0x000fe200087fe4ff */
[----:B------:R-:W2:Y:S05]  /*15f0*/  LDCU.64 UR10, c[0x0][0x358] ;  /* 0x00006b00ff0a77ac */ /* 0x000eaa0008000a00 */
[----:B------:R-:W-:Y:S01]  /*1600*/  IMAD.U32 R3, RZ, RZ, UR5 ;  /* 0x00000005ff037e24 */ /* 0x000fe2000f8e00ff */
[----:B0-----:R-:W-:-:S02]  /*1610*/  LOP3.LUT R5, R4, 0xf, RZ, 0xc0, !PT ;  /* 0x0000000f04057812 */ /* 0x001fc400078ec0ff */
[----:B------:R-:W-:Y:S02]  /*1620*/  SHF.R.U32.HI R11, RZ, 0x4, R4 ;  /* 0x00000004ff0b7819 */ /* 0x000fe40000011604 */
[C---:B------:R-:W-:Y:S02]  /*1630*/  ISETP.LT.U32.AND P1, PT, R5.reuse, UR8, PT ;  /* 0x0000000805007c0c */ /* 0x040fe4000bf21070 */
        /* <DEDUP_REMOVED lines=10> */
[----:B------:R-:W-:-:S04]  /*16e0*/  IADD3 R3, PT, PT, R11, 0x20, RZ ;  /* 0x000000200b037810 */ /* 0x000fc80007ffe0ff */
[----:B------:R-:W-:Y:S01]  /*16f0*/  ISETP.GE.OR P4, PT, R3, UR4, !P1 ;  /* 0x0000000403007c0c */ /* 0x000fe2000cf86670 */
[----:B------:R-:W0:Y:S01]  /*1700*/  @!P2 LDC.64 R6, c[0x0][0x428] ;  /* 0x00010a00ff06ab82 */ /* 0x000e220000000a00 */
[----:B------:R-:W-:Y:S01]  /*1710*/  @!P2 IMAD.WIDE.U32 R24, R11, UR21, R22 ;  /* 0x000000150b18ac25 */ /* 0x000fe2000f8e0016 */
[----:B------:R-:W-:-:S03]  /*1720*/  @!P0 MOV R29, R23 ;  /* 0x00000017001d8202 */ /* 0x000fc60000000f00 */
[----:B------:R-:W-:Y:S02]  /*1730*/  @!P2 IMAD R16, R11, UR15, R25 ;  /* 0x0000000f0b10ac24 */ /* 0x000fe4000f8e0219 */
[----:B------:R-:W-:Y:S01]  /*1740*/  @!P0 IMAD.MOV.U32 R28, RZ, RZ, R22 ;  /* 0x000000ffff1c8224 */ /* 0x000fe200078e0016 */
[----:B------:R-:W1:Y:S03]  /*1750*/  @!P0 LDC.64 R14, c[0x0][0x428] ;  /* 0x00010a00ff0e8b82 */ /* 0x000e660000000a00 */
[----:B------:R-:W-:-:S05]  /*1760*/  @!P0 IMAD.WIDE.U32 R28, R17, UR21, R28 ;  /* 0x00000015111c8c25 */ /* 0x000fca000f8e001c */
[----:B------:R-:W3:Y:S01]  /*1770*/  @!P6 LDC.64 R12, c[0x0][0x428] ;  /* 0x00010a00ff0ceb82 */ /* 0x000ee20000000a00 */
[----:B0-----:R-:W-:-:S04]  /*1780*/  @!P2 LEA R32, P3, R24, R6, 0x2 ;  /* 0x000000061820a211 */ /* 0x001fc800078610ff */
[----:B------:R-:W-:Y:S01]  /*1790*/  @!P2 LEA.HI.X R33, R24, R7, R16, 0x2, P3 ;  /* 0x000000071821a211 */ /* 0x000fe200018f1410 */
[----:B------:R-:W-:Y:S02]  /*17a0*/  @!P0 IMAD R16, R17, UR15, R29 ;  /* 0x0000000f11108c24 */ /* 0x000fe4000f8e021d */
[----:B------:R-:W0:Y:S02]  /*17b0*/  @!P5 LDC.64 R6, c[0x0][0x428] ;  /* 0x00010a00ff06db82 */ /* 0x000e240000000a00 */
[----:B--2---:R2:W4:Y:S01]  /*17c0*/  @!P2 LDG.E R20, desc[UR10][R32.64] ;  /* 0x0000000a2014a981 */ /* 0x004522000c1e1900 */
[C---:B-1----:R-:W-:Y:S01]  /*17d0*/  @!P0 LEA R30, P2, R28.reuse, R14, 0x2 ;  /* 0x0000000e1c1e8211 */ /* 0x042fe200078410ff */
[----:B------:R-:W-:Y:S01]  /*17e0*/  @!P6 IMAD.MOV.U32 R29, RZ, RZ, R23 ;  /* 0x000000ffff1de224 */ /* 0x000fe200078e0017 */
[----:B------:R-:W-:Y:S01]  /*17f0*/  MOV R26, 0xff800000 ;  /* 0xff800000001a7802 */ /* 0x000fe20000000f00 */
[C---:B------:R-:W-:Y:S01]  /*1800*/  VIADD R24, R11.reuse, 0x30 ;  /* 0x000000300b187836 */ /* 0x040fe20000000000 */
[----:B------:R-:W-:Y:S01]  /*1810*/  @!P0 LEA.HI.X R31, R28, R15, R16, 0x2, P2 ;  /* 0x0000000f1c1f8211 */ /* 0x000fe200010f1410 */
[----:B------:R-:W-:Y:S01]  /*1820*/  @!P6 IMAD.MOV.U32 R28, RZ, RZ, R22 ;  /* 0x000000ffff1ce224 */ /* 0x000fe200078e0016 */
[----:B------:R-:W1:Y:S01]  /*1830*/  @!P4 LDC.64 R16, c[0x0][0x428] ;  /* 0x00010a00ff10cb82 */ /* 0x000e620000000a00 */
[----:B------:R-:W-:Y:S01]  /*1840*/  VIADD R25, R11, 0x28 ;  /* 0x000000280b197836 */ /* 0x000fe20000000000 */
[----:B------:R-:W-:Y:S01]  /*1850*/  ISETP.GE.OR P2, PT, R24, UR4, !P1 ;  /* 0x0000000418007c0c */ /* 0x000fe2000cf46670 */
[----:B------:R-:W-:Y:S01]  /*1860*/  @!P6 IMAD.WIDE.U32 R28, R27, UR21, R28 ;  /* 0x000000151b1cec25 */ /* 0x000fe2000f8e001c */
[----:B------:R5:W4:Y:S02]  /*1870*/  @!P0 LDG.E R26, desc[UR10][R30.64] ;  /* 0x0000000a1e1a8981 */ /* 0x000b24000c1e1900 */
[----:B------:R-:W-:Y:S01]  /*1880*/  ISETP.GE.OR P3, PT, R25, UR4, !P1 ;  /* 0x0000000419007c0c */ /* 0x000fe2000cf66670 */
[----:B------:R-:W-:Y:S01]  /*1890*/  @!P6 IMAD R14, R27, UR15, R29 ;  /* 0x0000000f1b0eec24 */ /* 0x000fe2000f8e021d */
[----:B------:R-:W-:Y:S01]  /*18a0*/  IADD3 R27, PT, PT, R11, 0x38, RZ ;  /* 0x000000380b1b7810 */ /* 0x000fe20007ffe0ff */
[----:B------:R-:W-:-:S02]  /*18b0*/  @!P5 IMAD.MOV.U32 R38, RZ, RZ, R22 ;  /* 0x000000ffff26d224 */ /* 0x000fc400078e0016 */
[----:B------:R-:W-:Y:S01]  /*18c0*/  @!P5 IMAD.MOV.U32 R39, RZ, RZ, R23 ;  /* 0x000000ffff27d224 */ /* 0x000fe200078e0017 */
[----:B------:R-:W-:Y:S02]  /*18d0*/  ISETP.GE.OR P1, PT, R27, UR4, !P1 ;  /* 0x000000041b007c0c */ /* 0x000fe4000cf26670 */
[----:B---3--:R-:W-:Y:S01]  /*18e0*/  @!P6 LEA R40, P0, R28, R12, 0x2 ;  /* 0x0000000c1c28e211 */ /* 0x008fe200078010ff */
[----:B------:R-:W-:-:S03]  /*18f0*/  @!P5 IMAD.WIDE.U32 R38, R21, UR21, R38 ;  /* 0x000000151526dc25 */ /* 0x000fc6000f8e0026 */
[----:B------:R-:W-:Y:S01]  /*1900*/  @!P6 LEA.HI.X R41, R28, R13, R14, 0x2, P0 ;  /* 0x0000000d1c29e211 */ /* 0x000fe200000f140e */
[----:B--2---:R-:W-:Y:S01]  /*1910*/  @!P4 IMAD.MOV.U32 R32, RZ, RZ, R22 ;  /* 0x000000ffff20c224 */ /* 0x004fe200078e0016 */
[----:B------:R-:W2:Y:S01]  /*1920*/  @!P2 LDC.64 R12, c[0x0][0x428] ;  /* 0x00010a00ff0cab82 */ /* 0x000ea20000000a00 */
[----:B0-----:R-:W-:Y:S01]  /*1930*/  @!P5 LEA R34, P0, R38, R6, 0x2 ;  /* 0x000000062622d211 */ /* 0x001fe200078010ff */
[----:B------:R-:W-:Y:S02]  /*1940*/  @!P4 IMAD.MOV.U32 R33, RZ, RZ, R23 ;  /* 0x000000ffff21c224 */ /* 0x000fe400078e0017 */
[----:B-----5:R-:W-:-:S04]  /*1950*/  @!P5 IMAD R30, R21, UR15, R39 ;  /* 0x0000000f151edc24 */ /* 0x020fc8000f8e0227 */
[----:B------:R-:W0:Y:S01]  /*1960*/  @!P3 LDC.64 R14, c[0x0][0x428] ;  /* 0x00010a00ff0ebb82 */ /* 0x000e220000000a00 */
[----:B------:R-:W-:Y:S01]  /*1970*/  @!P4 IMAD.WIDE.U32 R32, R3, UR21, R32 ;  /* 0x000000150320cc25 */ /* 0x000fe2000f8e0020 */
[----:B------:R-:W-:-:S06]  /*1980*/  @!P5 LEA.HI.X R35, R38, R7, R30, 0x2, P0 ;  /* 0x000000072623d211 */ /* 0x000fcc00000f141e */
[----:B------:R-:W3:Y:S01]  /*1990*/  @!P1 LDC.64 R6, c[0x0][0x428] ;  /* 0x00010a00ff069b82 */ /* 0x000ee20000000a00 */
[----:B------:R-:W-:Y:S01]  /*19a0*/  @!P4 IMAD R30, R3, UR15, R33 ;  /* 0x0000000f031ecc24 */ /* 0x000fe2000f8e0221 */
[C---:B-1----:R-:W-:Y:S01]  /*19b0*/  @!P4 LEA R38, P0, R32.reuse, R16, 0x2 ;  /* 0x000000102026c211 */ /* 0x042fe200078010ff */
[----:B------:R-:W-:Y:S01]  /*19c0*/  @!P2 IMAD.MOV.U32 R33, RZ, RZ, R23 ;  /* 0x000000ffff21a224 */ /* 0x000fe200078e0017 */
[----:B------:R-:W-:Y:S02]  /*19d0*/  MOV R28, 0xff800000 ;  /* 0xff800000001c7802 */ /* 0x000fe40000000f00 */
[----:B------:R-:W-:Y:S01]  /*19e0*/  @!P4 LEA.HI.X R39, R32, R17, R30, 0x2, P0 ;  /* 0x000000112027c211 */ /* 0x000fe200000f141e */
[----:B------:R-:W-:Y:S01]  /*19f0*/  @!P2 IMAD.MOV.U32 R32, RZ, RZ, R22 ;  /* 0x000000ffff20a224 */ /* 0x000fe200078e0016 */
[----:B------:R-:W-:Y:S01]  /*1a00*/  MOV R21, 0xff800000 ;  /* 0xff80000000157802 */ /* 0x000fe20000000f00 */
[----:B------:R-:W1:Y:S01]  /*1a10*/  S2UR UR4, SR_CgaCtaId ;  /* 0x00000000000479c3 */ /* 0x000e620000008800 */
[----:B------:R5:W4:Y:S01]  /*1a20*/  @!P6 LDG.E R28, desc[UR10][R40.64] ;  /* 0x0000000a281ce981 */ /* 0x000b22000c1e1900 */
[----:B------:R-:W-:-:S04]  /*1a30*/  @!P2 IMAD.WIDE.U32 R32, R24, UR21, R32 ;  /* 0x000000151820ac25 */ /* 0x000fc8000f8e0020 */
[----:B------:R-:W-:Y:S01]  /*1a40*/  IMAD.MOV.U32 R16, RZ, RZ, -0x800000 ;  /* 0xff800000ff107424 */ /* 0x000fe200078e00ff */
[----:B--2---:R-:W-:Y:S01]  /*1a50*/  @!P2 LEA R12, P0, R32, R12, 0x2 ;  /* 0x0000000c200ca211 */ /* 0x004fe200078010ff */
[----:B------:R-:W-:Y:S01]  /*1a60*/  @!P2 IMAD R24, R24, UR15, R33 ;  /* 0x0000000f1818ac24 */ /* 0x000fe2000f8e0221 */
[----:B------:R-:W-:Y:S01]  /*1a70*/  MOV R17, 0xff800000 ;  /* 0xff80000000117802 */ /* 0x000fe20000000f00 */
[----:B------:R-:W2:Y:S01]  /*1a80*/  @!P5 LDG.E R21, desc[UR10][R34.64] ;  /* 0x0000000a2215d981 */ /* 0x000ea2000c1e1900 */
[----:B------:R-:W-:Y:S01]  /*1a90*/  UMOV UR5, 0x400 ;  /* 0x0000040000057882 */ /* 0x000fe20000000000 */
[----:B------:R-:W1:Y:S01]  /*1aa0*/  LDC R3, c[0x0][0x434] ;  /* 0x00010d00ff037b82 */ /* 0x000e620000000800 */
[----:B------:R-:W-:Y:S01]  /*1ab0*/  @!P2 LEA.HI.X R13, R32, R13, R24, 0x2, P0 ;  /* 0x0000000d200da211 */ /* 0x000fe200000f1418 */
[----:B------:R-:W2:Y:S01]  /*1ac0*/  @!P4 LDG.E R16, desc[UR10][R38.64] ;  /* 0x0000000a2610c981 */ /* 0x000ea2000c1e1900 */
[----:B-----5:R-:W-:Y:S01]  /*1ad0*/  @!P3 MOV R41, R23 ;  /* 0x000000170029b202 */ /* 0x020fe20000000f00 */
[----:B------:R-:W-:-:S02]  /*1ae0*/  @!P3 IMAD.MOV.U32 R40, RZ, RZ, R22 ;  /* 0x000000ffff28b224 */ /* 0x000fc400078e0016 */
[----:B------:R-:W-:-:S04]  /*1af0*/  @!P1 IMAD.WIDE.U32 R22, R27, UR21, R22 ;  /* 0x000000151b169c25 */ /* 0x000fc8000f8e0016 */
[----:B------:R-:W-:Y:S01]  /*1b00*/  @!P3 IMAD.WIDE.U32 R40, R25, UR21, R40 ;  /* 0x000000151928bc25 */ /* 0x000fe2000f8e0028 */
[----:B---3--:R-:W-:-:S03]  /*1b10*/  @!P1 LEA R24, P0, R22, R6, 0x2 ;  /* 0x0000000616189211 */ /* 0x008fc600078010ff */
[----:B------:R-:W-:Y:S01]  /*1b20*/  @!P1 IMAD R27, R27, UR15, R23 ;  /* 0x0000000f1b1b9c24 */ /* 0x000fe2000f8e0217 */
[----:B0-----:R-:W-:Y:S01]  /*1b30*/  @!P3 LEA R14, P4, R40, R14, 0x2 ;  /* 0x0000000e280eb211 */ /* 0x001fe200078810ff */
[----:B------:R-:W-:Y:S02]  /*1b40*/  @!P3 IMAD R30, R25, UR15, R41 ;  /* 0x0000000f191ebc24 */ /* 0x000fe4000f8e0229 */
[----:B------:R-:W-:Y:S01]  /*1b50*/  IMAD.MOV.U32 R6, RZ, RZ, -0x800000 ;  /* 0xff800000ff067424 */ /* 0x000fe200078e00ff */
[----:B------:R-:W-:Y:S01]  /*1b60*/  @!P1 LEA.HI.X R25, R22, R7, R27, 0x2, P0 ;  /* 0x0000000716199211 */ /* 0x000fe200000f141b */
[----:B------:R-:W-:Y:S01]  /*1b70*/  IMAD.MOV.U32 R22, RZ, RZ, -0x800000 ;  /* 0xff800000ff167424 */ /* 0x000fe200078e00ff */
[----:B------:R-:W-:-:S03]  /*1b80*/  @!P3 LEA.HI.X R15, R40, R15, R30, 0x2, P4 ;  /* 0x0000000f280fb211 */ /* 0x000fc600020f141e */
[----:B------:R0:W3:Y:S04]  /*1b90*/  @!P2 LDG.E R6, desc[UR10][R12.64] ;  /* 0x0000000a0c06a981 */ /* 0x0000e8000c1e1900 */
[----:B------:R5:W3:Y:S04]  /*1ba0*/  @!P3 LDG.E R17, desc[UR10][R14.64] ;  /* 0x0000000a0e11b981 */ /* 0x000ae8000c1e1900 */
[----:B------:R5:W3:Y:S01]  /*1bb0*/  @!P1 LDG.E R22, desc[UR10][R24.64] ;  /* 0x0000000a18169981 */ /* 0x000ae2000c1e1900 */
[----:B-1----:R-:W-:Y:S01]  /*1bc0*/  ULEA UR4, UR4, UR5, 0x18 ;  /* 0x0000000504047291 */ /* 0x002fe2000f8ec0ff */
[----:B------:R-:W-:-:S05]  /*1bd0*/  ISETP.GT.U32.AND P0, PT, R4, 0x37f, PT ;  /* 0x0000037f0400780c */ /* 0x000fca0003f04070 */
[----:B------:R-:W-:-:S05]  /*1be0*/  LEA R30, R5, UR4, 0x2 ;  /* 0x00000004051e7c11 */ /* 0x000fca000f8e10ff */
[----:B------:R-:W-:Y:S01]  /*1bf0*/  IMAD R5, R11, 0x44, R30 ;  /* 0x000000440b057824 */ /* 0x000fe200078e021e */
[C---:B------:R-:W-:Y:S02]  /*1c00*/  ISETP.GT.U32.AND P5, PT, R4.reuse, 0x2ff, PT ;  /* 0x000002ff0400780c */ /* 0x040fe40003fa4070 */
[C---:B------:R-:W-:Y:S02]  /*1c10*/  ISETP.GT.U32.AND P4, PT, R4.reuse, 0x27f, PT ;  /* 0x0000027f0400780c */ /* 0x040fe40003f84070 */
[C---:B------:R-:W-:Y:S02]  /*1c20*/  ISETP.GT.U32.AND P3, PT, R4.reuse, 0x1ff, PT ;  /* 0x000001ff0400780c */ /* 0x040fe40003f64070 */
[C---:B------:R-:W-:Y:S02]  /*1c30*/  ISETP.GT.U32.AND P2, PT, R4.reuse, 0x17f, PT ;  /* 0x0000017f0400780c */ /* 0x040fe40003f44070 */
[----:B------:R-:W-:Y:S02]  /*1c40*/  ISETP.GT.U32.AND P1, PT, R4, 0xff, PT ;  /* 0x000000ff0400780c */ /* 0x000fe40003f24070 */
[----:B0-----:R-:W-:-:S02]  /*1c50*/  SHF.R.U32.HI R13, RZ, 0x3, R4 ;  /* 0x00000003ff0d7819 */ /* 0x001fc40000011604 */
[----:B------:R-:W-:Y:S02]  /*1c60*/  LOP3.LUT R7, R4, 0x7, RZ, 0xc0, !PT ;  /* 0x0000000704077812 */ /* 0x000fe400078ec0ff */
[----:B------:R-:W-:Y:S01]  /*1c70*/  LEA R32, R13, UR4, 0x2 ;  /* 0x000000040d207c11 */ /* 0x000fe2000f8e10ff */
[----:B------:R-:W-:Y:S01]  /*1c80*/  IMAD.MOV.U32 R30, RZ, RZ, -0x800000 ;  /* 0xff800000ff1e7424 */ /* 0x000fe200078e00ff */
[----:B------:R-:W-:Y:S01]  /*1c90*/  MOV R33, 0xff800000 ;  /* 0xff80000000217802 */ /* 0x000fe20000000f00 */
[----:B------:R-:W-:Y:S02]  /*1ca0*/  IMAD.MOV.U32 R31, RZ, RZ, -0x800000 ;  /* 0xff800000ff1f7424 */ /* 0x000fe400078e00ff */
[----:B------:R-:W-:Y:S02]  /*1cb0*/  IMAD R32, R7, 0x44, R32 ;  /* 0x0000004407207824 */ /* 0x000fe400078e0220 */
[----:B------:R-:W-:Y:S01]  /*1cc0*/  IMAD.MOV.U32 R29, RZ, RZ, -0x800000 ;  /* 0xff800000ff1d7424 */ /* 0x000fe200078e00ff */
[----:B-----5:R-:W-:-:S02]  /*1cd0*/  IABS R14, R3 ;  /* 0x00000003000e7213 */ /* 0x020fc40000000000 */
[----:B------:R-:W-:Y:S01]  /*1ce0*/  MOV R27, 0xff800000 ;  /* 0xff800000001b7802 */ /* 0x000fe20000000f00 */
[----:B------:R-:W-:Y:S01]  /*1cf0*/  IMAD.MOV.U32 R25, RZ, RZ, -0x800000 ;  /* 0xff800000ff197424 */ /* 0x000fe200078e00ff */
[----:B------:R-:W0:Y:S01]  /*1d00*/  I2F.RP R11, R14 ;  /* 0x0000000e000b7306 */ /* 0x000e220000209400 */
[----:B----4-:R1:W-:Y:S01]  /*1d10*/  @!P0 STS [R5+0x220], R26 ;  /* 0x0002201a05008388 */ /* 0x0103e20000000800 */
[----:B------:R-:W-:-:S03]  /*1d20*/  ISETP.GT.U32.AND P0, PT, R4, 0x7f, PT ;  /* 0x0000007f0400780c */ /* 0x000fc60003f04070 */
[----:B------:R-:W-:Y:S04]  /*1d30*/  STS [R5], R20 ;  /* 0x0000001405007388 */ /* 0x000fe80000000800 */
[----:B------:R4:W-:Y:S04]  /*1d40*/  @!P5 STS [R5+0x440], R28 ;  /* 0x0004401c0500d388 */ /* 0x0009e80000000800 */
[----:B--2---:R-:W-:Y:S04]  /*1d50*/  @!P4 STS [R5+0x660], R21 ;  /* 0x000660150500c388 */ /* 0x004fe80000000800 */
[----:B------:R-:W-:Y:S01]  /*1d60*/  @!P3 STS [R5+0x880], R16 ;  /* 0x000880100500b388 */ /* 0x000fe20000000800 */
[----:B-1----:R-:W-:-:S03]  /*1d70*/  IMAD.MOV.U32 R26, RZ, RZ, -0x800000 ;  /* 0xff800000ff1a7424 */ /* 0x002fc600078e00ff */
[----:B---3--:R-:W-:Y:S04]  /*1d80*/  @!P1 STS [R5+0xcc0], R6 ;  /* 0x000cc00605009388 */ /* 0x008fe80000000800 */
[----:B------:R1:W-:Y:S04]  /*1d90*/  @!P2 STS [R5+0xaa0], R17 ;  /* 0x000aa0110500a388 */ /* 0x0003e80000000800 */
[----:B------:R-:W-:Y:S01]  /*1da0*/  @!P0 STS [R5+0xee0], R22 ;  /* 0x000ee01605008388 */ /* 0x000fe20000000800 */
[----:B------:R-:W-:Y:S01]  /*1db0*/  BAR.SYNC.DEFER_BLOCKING 0x0 ;  /* 0x0000000000007b1d */ /* 0x000fe20000010000 */
[----:B----4-:R-:W-:-:S05]  /*1dc0*/  MOV R28, 0xff800000 ;  /* 0xff800000001c7802 */ /* 0x010fca0000000f00 */
[----:B0-----:R-:W0:Y:S01]  /*1dd0*/  MUFU.RCP R20, R11 ;  /* 0x0000000b00147308 */ /* 0x001e220000001000 */
[----:B------:R-:W-:Y:S01]  /*1de0*/  USHF.R.S32.HI UR4, URZ, 0x1f, UR22 ;  /* 0x0000001fff047899 */ /* 0x000fe20008011416 */
[----:B-1----:R-:W1:Y:S01]  /*1df0*/  LDC R17, c[0x0][0x3e0] ;  /* 0x0000f800ff117b82 */ /* 0x002e620000000800 */
[----:B------:R-:W-:Y:S04]  /*1e00*/  @!P0 LDS R33, [R32] ;  /* 0x0000000020218984 */ /* 0x000fe80000000800 */
[----:B------:R-:W-:Y:S04]  /*1e10*/  @!P0 LDS R30, [R32+0x220] ;  /* 0x00022000201e8984 */ /* 0x000fe80000000800 */
[----:B------:R-:W2:Y:S04]  /*1e20*/  @!P0 LDS R31, [R32+0x440] ;  /* 0x00044000201f8984 */ /* 0x000ea80000000800 */
[----:B------:R-:W-:Y:S04]  /*1e30*/  @!P0 LDS R28, [R32+0x660] ;  /* 0x00066000201c8984 */ /* 0x000fe80000000800 */
[----:B------:R-:W3:Y:S04]  /*1e40*/  @!P0 LDS R29, [R32+0x880] ;  /* 0x00088000201d8984 */ /* 0x000ee80000000800 */
[----:B------:R-:W-:Y:S04]  /*1e50*/  @!P0 LDS R26, [R32+0xaa0] ;  /* 0x000aa000201a8984 */ /* 0x000fe80000000800 */
[----:B------:R-:W4:Y:S04]  /*1e60*/  @!P0 LDS R27, [R32+0xcc0] ;  /* 0x000cc000201b8984 */ /* 0x000f280000000800 */
[----:B------:R-:W5:Y:S01]  /*1e70*/  @!P0 LDS R25, [R32+0xee0] ;  /* 0x000ee00020198984 */ /* 0x000f620000000800 */
[----:B0-----:R-:W-:-:S04]  /*1e80*/  VIADD R20, R20, 0xffffffe ;  /* 0x0ffffffe14147836 */ /* 0x001fc80000000000 */
[----:B------:R-:W0:Y:S01]  /*1e90*/  F2I.FTZ.U32.TRUNC.NTZ R21, R20 ;  /* 0x0000001400157305 */ /* 0x000e22000021f000 */
[----:B--2---:R-:W-:-:S04]  /*1ea0*/  FMNMX3.FTZ R16, R33, R30, R31, !PT ;  /* 0x0000001e21107276 */ /* 0x004fc8000781001f */
[----:B---3--:R-:W-:-:S04]  /*1eb0*/  FMNMX3.FTZ R16, R16, R28, R29, !PT ;  /* 0x0000001c10107276 */ /* 0x008fc8000781001d */
[----:B----4-:R-:W-:-:S04]  /*1ec0*/  FMNMX3.FTZ R16, R16, R26, R27, !PT ;  /* 0x0000001a10107276 */ /* 0x010fc8000781001b */
[----:B-----5:R-:W-:Y:S02]  /*1ed0*/  FMNMX.FTZ R16, R16, R25, !PT ;  /* 0x0000001910107209 */ /* 0x020fe40007810000 */
[----:B0-----:R-:W-:-:S03]  /*1ee0*/  IADD3 R5, PT, PT, RZ, -R21, RZ ;  /* 0x80000015ff057210 */ /* 0x001fc60007ffe0ff */
[----:B------:R-:W0:Y:S01]  /*1ef0*/  SHFL.BFLY PT, R11, R16, 0x4, 0x1f ;  /* 0x0c801f00100b7f89 */ /* 0x000e2200000e0000 */
[----:B------:R-:W-:Y:S02]  /*1f00*/  IMAD.MOV.U32 R20, RZ, RZ, RZ ;  /* 0x000000ffff147224 */ /* 0x000fe400078e00ff */
[----:B------:R-:W-:Y:S01]  /*1f10*/  IMAD R12, R5, R14, RZ ;  /* 0x0000000e050c7224 */ /* 0x000fe200078e02ff */
[----:B------:R-:W-:-:S03]  /*1f20*/  IABS R5, R2 ;  /* 0x0000000200057213 */ /* 0x000fc60000000000 */
[----:B------:R-:W-:-:S06]  /*1f30*/  IMAD.HI.U32 R12, R21, R12, R20 ;  /* 0x0000000c150c7227 */ /* 0x000fcc00078e0014 */
[----:B------:R-:W-:-:S04]  /*1f40*/  IMAD.HI.U32 R12, R12, R5, RZ ;  /* 0x000000050c0c7227 */ /* 0x000fc800078e00ff */
[----:B------:R-:W-:-:S04]  /*1f50*/  IMAD.MOV R6, RZ, RZ, -R12 ;  /* 0x000000ffff067224 */ /* 0x000fc800078e0a0c */
[----:B------:R-:W-:Y:S01]  /*1f60*/  IMAD R5, R14, R6, R5 ;  /* 0x000000060e057224 */ /* 0x000fe200078e0205 */
[----:B0-----:R-:W-:-:S05]  /*1f70*/  FMNMX.FTZ R6, R16, R11, !PT ;  /* 0x0000000b10067209 */ /* 0x001fca0007810000 */
[----:B------:R-:W0:Y:S01]  /*1f80*/  SHFL.BFLY PT, R15, R6, 0x2, 0x1f ;  /* 0x0c401f00060f7f89 */ /* 0x000e2200000e0000 */
[----:B------:R-:W-:Y:S02]  /*1f90*/  ISETP.GT.U32.AND P0, PT, R14, R5, PT ;  /* 0x000000050e00720c */ /* 0x000fe40003f04070 */
[----:B------:R-:W-:-:S04]  /*1fa0*/  LOP3.LUT R2, R2, R3, RZ, 0x3c, !PT ;  /* 0x0000000302027212 */ /* 0x000fc800078e3cff */
[----:B------:R-:W-:-:S07]  /*1fb0*/  ISETP.GE.AND P1, PT, R2, RZ, PT ;  /* 0x000000ff0200720c */ /* 0x000fce0003f26270 */
[----:B------:R-:W-:Y:S02]  /*1fc0*/  @!P0 IADD3 R5, PT, PT, R5, -R14, RZ ;  /* 0x8000000e05058210 */ /* 0x000fe40007ffe0ff */
[----:B0-----:R-:W-:-:S05]  /*1fd0*/  FMNMX.FTZ R15, R6, R15, !PT ;  /* 0x0000000f060f7209 */ /* 0x001fca0007810000 */
[----:B------:R-:W0:Y:S01]  /*1fe0*/  SHFL.BFLY PT, R2, R15, 0x1, 0x1f ;  /* 0x0c201f000f027f89 */ /* 0x000e2200000e0000 */
[----:B------:R-:W-:Y:S01]  /*1ff0*/  ISETP.GE.U32.AND P2, PT, R5, R14, PT ;  /* 0x0000000e0500720c */ /* 0x000fe20003f46070 */
[----:B------:R-:W-:Y:S01]  /*2000*/  @!P0 VIADD R12, R12, 0x1 ;  /* 0x000000010c0c8836 */ /* 0x000fe20000000000 */
[----:B------:R-:W-:-:S11]  /*2010*/  ISETP.NE.AND P0, PT, R3, RZ, PT ;  /* 0x000000ff0300720c */ /* 0x000fd60003f05270 */
[----:B------:R-:W-:-:S05]  /*2020*/  @P2 VIADD R12, R12, 0x1 ;  /* 0x000000010c0c2836 */ /* 0x000fca0000000000 */
[----:B------:R-:W-:Y:S02]  /*2030*/  @!P1 IADD3 R12, PT, PT, -R12, RZ, RZ ;  /* 0x000000ff0c0c9210 */ /* 0x000fe40007ffe1ff */
[----:B------:R-:W-:Y:S02]  /*2040*/  @!P0 LOP3.LUT R12, RZ, R3, RZ, 0x33, !PT ;  /* 0x00000003ff0c8212 */ /* 0x000fe400078e33ff */
[----:B0-----:R-:W-:-:S04]  /*2050*/  FMNMX.FTZ R2, R15, R2, !PT ;  /* 0x000000020f027209 */ /* 0x001fc80007810000 */
[----:B------:R-:W-:-:S04]  /*2060*/  FSETP.NEU.FTZ.AND P0, PT, R2, -INF , PT ;  /* 0xff8000000200780b */ /* 0x000fc80003f1d000 */
[----:B------:R-:W-:-:S05]  /*2070*/  FSEL R2, R2, RZ, P0 ;  /* 0x000000ff02027208 */ /* 0x000fca0000000000 */
[C---:B------:R-:W-:Y:S01]  /*2080*/  FADD.FTZ R15, -R2.reuse, R33 ;  /* 0x00000021020f7221 */ /* 0x040fe20000010100 */
[C---:B------:R-:W-:Y:S01]  /*2090*/  FADD.FTZ R24, -R2.reuse, R30 ;  /* 0x0000001e02187221 */ /* 0x040fe20000010100 */
[----:B------:R-:W-:Y:S02]  /*20a0*/  FADD.FTZ R23, -R2, R31 ;  /* 0x0000001f02177221 */ /* 0x000fe40000010100 */
[----:B------:R-:W-:Y:S01]  /*20b0*/  FMUL.FTZ R15, R15, 1.4426950216293334961 ;  /* 0x3fb8aa3b0f0f7820 */ /* 0x000fe20000410000 */
[----:B------:R-:W-:Y:S01]  /*20c0*/  FMUL.FTZ R24, R24, 1.4426950216293334961 ;  /* 0x3fb8aa3b18187820 */ /* 0x000fe20000410000 */
[----:B------:R-:W-:Y:S01]  /*20d0*/  FADD.FTZ R22, -R2, R28 ;  /* 0x0000001c02167221 */ /* 0x000fe20000010100 */
[----:B------:R-:W-:-:S03]  /*20e0*/  FMUL.FTZ R23, R23, 1.4426950216293334961 ;  /* 0x3fb8aa3b17177820 */ /* 0x000fc60000410000 */
[----:B------:R-:W-:Y:S01]  /*20f0*/  MUFU.EX2 R15, R15 ;  /* 0x0000000f000f7308 */ /* 0x000fe20000000800 */
[----:B------:R-:W-:-:S03]  /*2100*/  FADD.FTZ R21, -R2, R29 ;  /* 0x0000001d02157221 */ /* 0x000fc60000010100 */
[----:B------:R-:W0:Y:S01]  /*2110*/  MUFU.EX2 R24, R24 ;  /* 0x0000001800187308 */ /* 0x000e220000000800 */
[----:B------:R-:W-:Y:S01]  /*2120*/  FMUL.FTZ R22, R22, 1.4426950216293334961 ;  /* 0x3fb8aa3b16167820 */ /* 0x000fe20000410000 */
[C---:B------:R-:W-:Y:S02]  /*2130*/  FADD.FTZ R20, -R2.reuse, R26 ;  /* 0x0000001a02147221 */ /* 0x040fe40000010100 */
[----:B------:R-:W2:Y:S01]  /*2140*/  MUFU.EX2 R23, R23 ;  /* 0x0000001700177308 */ /* 0x000ea20000000800 */
[----:B------:R-:W-:Y:S01]  /*2150*/  FMUL.FTZ R21, R21, 1.4426950216293334961 ;  /* 0x3fb8aa3b15157820 */ /* 0x000fe20000410000 */
[----:B------:R-:W-:Y:S02]  /*2160*/  ULOP3.LUT UR4, UR4, 0x1, URZ, 0xfc, !UPT ;  /* 0x0000000104047892 */ /* 0x000fe4000f8efcff */
[----:B------:R-:W3:Y:S01]  /*2170*/  MUFU.EX2 R22, R22 ;  /* 0x0000001600167308 */ /* 0x000ee20000000800 */
[----:B------:R-:W-:Y:S01]  /*2180*/  FADD.FTZ R16, -R2, R27 ;  /* 0x0000001b02107221 */ /* 0x000fe20000010100 */
[----:B------:R-:W-:-:S02]  /*2190*/  FMUL.FTZ R20, R20, 1.4426950216293334961 ;  /* 0x3fb8aa3b14147820 */ /* 0x000fc40000410000 */
[----:B------:R-:W4:Y:S01]  /*21a0*/  MUFU.EX2 R21, R21 ;  /* 0x0000001500157308 */ /* 0x000f220000000800 */
[----:B------:R-:W-:Y:S02]  /*21b0*/  IMAD R5, R12, UR4, RZ ;  /* 0x000000040c057c24 */ /* 0x000fe4000f8e02ff */
[----:B0-----:R-:W-:Y:S01]  /*21c0*/  FADD.FTZ R24, R15, R24 ;  /* 0x000000180f187221 */ /* 0x001fe20000010000 */
[----:B------:R-:W-:Y:S01]  /*21d0*/  FADD.FTZ R15, -R2, R25 ;  /* 0x00000019020f7221 */ /* 0x000fe20000010100 */
[----:B------:R-:W-:Y:S01]  /*21e0*/  FMUL.FTZ R16, R16, 1.4426950216293334961 ;  /* 0x3fb8aa3b10107820 */ /* 0x000fe20000410000 */
[----:B------:R-:W0:Y:S01]  /*21f0*/  MUFU.EX2 R20, R20 ;  /* 0x0000001400147308 */ /* 0x000e220000000800 */
[----:B------:R-:W-:Y:S01]  /*2200*/  IABS R14, R5 ;  /* 0x00000005000e7213 */ /* 0x000fe20000000000 */
[----:B--2---:R-:W-:Y:S01]  /*2210*/  FADD.FTZ R23, R24, R23 ;  /* 0x0000001718177221 */ /* 0x004fe20000010000 */
[----:B------:R-:W-:Y:S01]  /*2220*/  FMUL.FTZ R15, R15, 1.4426950216293334961 ;  /* 0x3fb8aa3b0f0f7820 */ /* 0x000fe20000410000 */
[----:B-1----:R-:W-:Y:S01]  /*2230*/  IABS R11, R17 ;  /* 0x00000011000b7213 */ /* 0x002fe20000000000 */
[----:B------:R-:W1:Y:S01]  /*2240*/  MUFU.EX2 R16, R16 ;  /* 0x0000001000107308 */ /* 0x000e620000000800 */
[----:B---3--:R-:W-:Y:S01]  /*2250*/  FADD.FTZ R22, R23, R22 ;  /* 0x0000001617167221 */ /* 0x008fe20000010000 */
[----:B------:R-:W2:Y:S02]  /*2260*/  LDCU UR4, c[0x0][0x430] ;  /* 0x00008600ff0477ac */ /* 0x000ea40008000800 */
[----:B------:R-:W3:Y:S01]  /*2270*/  I2F.RP R34, R14 ;  /* 0x0000000e00227306 */ /* 0x000ee20000209400 */
[----:B----4-:R-:W-:-:S07]  /*2280*/  FADD.FTZ R23, R22, R21 ;  /* 0x0000001516177221 */ /* 0x010fce0000010000 */
[----:B------:R-:W4:Y:S01]  /*2290*/  MUFU.EX2 R15, R15 ;  /* 0x0000000f000f7308 */ /* 0x000f220000000800 */
[----:B0-----:R-:W-:-:S03]  /*22a0*/  FADD.FTZ R21, R23, R20 ;  /* 0x0000001417157221 */ /* 0x001fc60000010000 */
[----:B------:R-:W0:Y:S01]  /*22b0*/  I2F.RP R6, R11 ;  /* 0x0000000b00067306 */ /* 0x000e220000209400 */
[----:B-1----:R-:W-:-:S07]  /*22c0*/  FADD.FTZ R22, R21, R16 ;  /* 0x0000001015167221 */ /* 0x002fce0000010000 */
[----:B---3--:R-:W1:Y:S01]  /*22d0*/  MUFU.RCP R34, R34 ;  /* 0x0000002200227308 */ /* 0x008e620000001000 */
[----:B----4-:R-:W-:-:S05]  /*22e0*/  FADD.FTZ R23, R22, R15 ;  /* 0x0000000f16177221 */ /* 0x010fca0000010000 */
[----:B------:R-:W3:Y:S02]  /*22f0*/  SHFL.BFLY PT, R20, R23, 0x4, 0x1f ;  /* 0x0c801f0017147f89 */ /* 0x000ee400000e0000 */
[----:B0-----:R-:W0:Y:S01]  /*2300*/  MUFU.RCP R6, R6 ;  /* 0x0000000600067308 */ /* 0x001e220000001000 */
[----:B-1----:R-:W-:-:S07]  /*2310*/  VIADD R38, R34, 0xffffffe ;  /* 0x0ffffffe22267836 */ /* 0x002fce0000000000 */
[----:B------:R-:W1:Y:S01]  /*2320*/  F2I.FTZ.U32.TRUNC.NTZ R39, R38 ;  /* 0x0000002600277305 */ /* 0x000e62000021f000 */
[----:B0-----:R-:W-:-:S07]  /*2330*/  VIADD R34, R6, 0xffffffe ;  /* 0x0ffffffe06227836 */ /* 0x001fce0000000000 */
[----:B------:R-:W0:Y:S01]  /*2340*/  F2I.FTZ.U32.TRUNC.NTZ R35, R34 ;  /* 0x0000002200237305 */ /* 0x000e22000021f000 */
[----:B---3--:R-:W-:-:S05]  /*2350*/  FADD.FTZ R16, R23, R20 ;  /* 0x0000001417107221 */ /* 0x008fca0000010000 */
[----:B------:R-:W3:Y:S01]  /*2360*/  SHFL.BFLY PT, R21, R16, 0x2, 0x1f ;  /* 0x0c401f0010157f89 */ /* 0x000ee200000e0000 */
[----:B-1----:R-:W-:Y:S01]  /*2370*/  IADD3 R15, PT, PT, RZ, -R39, RZ ;  /* 0x80000027ff0f7210 */ /* 0x002fe20007ffe0ff */
[----:B------:R-:W-:Y:S02]  /*2380*/  HFMA2 R38, -RZ, RZ, 0, 0 ;  /* 0x00000000ff267431 */ /* 0x000fe400000001ff */
[----:B------:R-:W-:Y:S02]  /*2390*/  VIADD R6, R14, UR18 ;  /* 0x000000120e067c36 */ /* 0x000fe40008000000 */
[----:B------:R-:W-:Y:S02]  /*23a0*/  IMAD R24, R15, R14, RZ ;  /* 0x0000000e0f187224 */ /* 0x000fe400078e02ff */
[----:B0-----:R-:W-:Y:S01]  /*23b0*/  IMAD.MOV R22, RZ, RZ, -R35 ;  /* 0x000000ffff167224 */ /* 0x001fe200078e0a23 */
[----:B------:R-:W-:Y:S01]  /*23c0*/  IABS R23, R5 ;  /* 0x0000000500177213 */ /* 0x000fe20000000000 */
[----:B------:R-:W-:Y:S01]  /*23d0*/  IMAD.HI.U32 R24, R39, R24, R38 ;  /* 0x0000001827187227 */ /* 0x000fe200078e0026 */
[----:B------:R-:W-:-:S03]  /*23e0*/  IABS R15, R6 ;  /* 0x00000006000f7213 */ /* 0x000fc60000000000 */
[----:B------:R-:W-:Y:S02]  /*23f0*/  IMAD R22, R22, R11, RZ ;  /* 0x0000000b16167224 */ /* 0x000fe400078e02ff */
[----:B------:R-:W-:Y:S02]  /*2400*/  IMAD.MOV.U32 R34, RZ, RZ, RZ ;  /* 0x000000ffff227224 */ /* 0x000fe400078e00ff */
[----:B------:R-:W-:Y:S02]  /*2410*/  IMAD.MOV R23, RZ, RZ, -R23 ;  /* 0x000000ffff177224 */ /* 0x000fe400078e0a17 */
[----:B------:R-:W-:-:S04]  /*2420*/  IMAD.HI.U32 R22, R35, R22, R34 ;  /* 0x0000001623167227 */ /* 0x000fc800078e0022 */
[----:B------:R-:W-:-:S04]  /*2430*/  IMAD.HI.U32 R24, R24, R15, RZ ;  /* 0x0000000f18187227 */ /* 0x000fc800078e00ff */
[----:B---3--:R-:W-:Y:S01]  /*2440*/  FADD.FTZ R21, R16, R21 ;  /* 0x0000001510157221 */ /* 0x008fe20000010000 */
[----:B------:R-:W-:Y:S02]  /*2450*/  IMAD R23, R24, R23, R15 ;  /* 0x0000001718177224 */ /* 0x000fe400078e020f */
[----:B------:R-:W-:-:S03]  /*2460*/  IMAD.HI.U32 R22, R22, R15, RZ ;  /* 0x0000000f16167227 */ /* 0x000fc600078e00ff */
[----:B------:R-:W-:Y:S02]  /*2470*/  ISETP.GT.U32.AND P2, PT, R14, R23, PT ;  /* 0x000000170e00720c */ /* 0x000fe40003f44070 */
[----:B------:R-:W-:Y:S01]  /*2480*/  IADD3 R16, PT, PT, -R22, RZ, RZ ;  /* 0x000000ff16107210 */ /* 0x000fe20007ffe1ff */
[----:B------:R-:W0:Y:S04]  /*2490*/  SHFL.BFLY PT, R20, R21, 0x1, 0x1f ;  /* 0x0c201f0015147f89 */ /* 0x000e2800000e0000 */
[----:B------:R-:W-:-:S05]  /*24a0*/  IMAD R16, R11, R16, R15 ;  /* 0x000000100b107224 */ /* 0x000fca00078e020f */
[----:B------:R-:W-:Y:S01]  /*24b0*/  ISETP.GT.U32.AND P0, PT, R11, R16, PT ;  /* 0x000000100b00720c */ /* 0x000fe20003f04070 */
[----:B------:R-:W-:-:S05]  /*24c0*/  @!P2 IMAD.IADD R23, R23, 0x1, -R14 ;  /* 0x000000011717a824 */ /* 0x000fca00078e0a0e */
[-C--:B------:R-:W-:Y:S01]  /*24d0*/  ISETP.GE.U32.AND P1, PT, R23, R14.reuse, PT ;  /* 0x0000000e1700720c */ /* 0x080fe20003f26070 */
[----:B------:R-:W-:Y:S01]  /*24e0*/  @!P2 VIADD R24, R24, 0x1 ;  /* 0x000000011818a836 */ /* 0x000fe20000000000 */
[----:B------:R-:W-:-:S05]  /*24f0*/  LOP3.LUT R15, R6, R14, RZ, 0x3c, !PT ;  /* 0x0000000e060f7212 */ /* 0x000fca00078e3cff */
[----:B------:R-:W-:Y:S01]  /*2500*/  @!P0 IADD3 R16, PT, PT, R16, -R11, RZ ;  /* 0x8000000b10108210 */ /* 0x000fe20007ffe0ff */
[----:B0-----:R-:W-:Y:S01]  /*2510*/  FADD.FTZ R20, R21, R20 ;  /* 0x0000001415147221 */ /* 0x001fe20000010000 */
[----:B------:R-:W-:Y:S02]  /*2520*/  LOP3.LUT R6, R6, R17, RZ, 0x3c, !PT ;  /* 0x0000001106067212 */ /* 0x000fe400078e3cff */
[----:B------:R-:W-:Y:S02]  /*2530*/  ISETP.GE.U32.AND P4, PT, R16, R11, PT ;  /* 0x0000000b1000720c */ /* 0x000fe40003f86070 */
[----:B------:R-:W-:Y:S02]  /*2540*/  @P1 IADD3 R24, PT, PT, R24, 0x1, RZ ;  /* 0x0000000118181810 */ /* 0x000fe40007ffe0ff */
[----:B------:R-:W-:Y:S02]  /*2550*/  FSETP.NE.FTZ.AND P1, PT, R20, RZ, PT ;  /* 0x000000ff1400720b */ /* 0x000fe40003f35000 */
[----:B------:R-:W-:-:S02]  /*2560*/  ISETP.GE.AND P2, PT, R6, RZ, PT ;  /* 0x000000ff0600720c */ /* 0x000fc40003f46270 */
[----:B------:R-:W-:Y:S02]  /*2570*/  @!P0 IADD3 R22, PT, PT, R22, 0x1, RZ ;  /* 0x0000000116168810 */ /* 0x000fe40007ffe0ff */
[----:B------:R-:W-:Y:S02]  /*2580*/  ISETP.NE.AND P0, PT, R17, RZ, PT ;  /* 0x000000ff1100720c */ /* 0x000fe40003f05270 */
[----:B------:R-:W-:Y:S02]  /*2590*/  ISETP.GE.AND P3, PT, R15, RZ, PT ;  /* 0x000000ff0f00720c */ /* 0x000fe40003f66270 */
[----:B------:R-:W-:Y:S02]  /*25a0*/  ISETP.NE.AND P5, PT, R5, RZ, PT ;  /* 0x000000ff0500720c */ /* 0x000fe40003fa5270 */
[----:B------:R-:W-:Y:S01]  /*25b0*/  @P4 IADD3 R22, PT, PT, R22, 0x1, RZ ;  /* 0x0000000116164810 */ /* 0x000fe20007ffe0ff */
[----:B------:R-:W-:Y:S01]  /*25c0*/  IMAD.MOV.U32 R11, RZ, RZ, R24 ;  /* 0x000000ffff0b7224 */ /* 0x000fe200078e0018 */
[----:B------:R-:W0:Y:S03]  /*25d0*/  @P1 MUFU.LG2 R15, R20 ;  /* 0x00000014000f1308 */ /* 0x000e260000000c00 */
[----:B------:R-:W-:-:S02]  /*25e0*/  @!P2 IMAD.MOV R22, RZ, RZ, -R22 ;  /* 0x000000ffff16a224 */ /* 0x000fc400078e0a16 */
[----:B------:R-:W-:Y:S02]  /*25f0*/  @!P0 LOP3.LUT R22, RZ, R17, RZ, 0x33, !PT ;  /* 0x00000011ff168212 */ /* 0x000fe400078e33ff */
[----:B------:R-:W-:Y:S01]  /*2600*/  LOP3.LUT P0, RZ, R4, 0x387, RZ, 0xc0, !PT ;  /* 0x0000038704ff7812 */ /* 0x000fe2000780c0ff */
[----:B------:R-:W-:Y:S01]  /*2610*/  @!P3 IMAD.MOV R11, RZ, RZ, -R11 ;  /* 0x000000ffff0bb224 */ /* 0x000fe200078e0a0b */
[----:B------:R-:W-:Y:S02]  /*2620*/  ISETP.NE.AND P3, PT, R12, RZ, PT ;  /* 0x000000ff0c00720c */ /* 0x000fe40003f65270 */
[----:B------:R-:W-:Y:S02]  /*2630*/  @!P5 LOP3.LUT R11, RZ, R14, RZ, 0x33, !PT ;  /* 0x0000000eff0bd212 */ /* 0x000fe400078e33ff */
[----:B------:R-:W-:Y:S02]  /*2640*/  SEL R12, RZ, 0x1, !P3 ;  /* 0x00000001ff0c7807 */ /* 0x000fe40005800000 */
[----:B------:R-:W-:-:S02]  /*2650*/  SHF.R.S32.HI R23, RZ, 0x1f, R5 ;  /* 0x0000001fff177819 */ /* 0x000fc40000011405 */
[----:B------:R-:W-:Y:S02]  /*2660*/  ISETP.LT.U32.AND P2, PT, R18, R11, PT ;  /* 0x0000000b1200720c */ /* 0x000fe40003f41070 */
[----:B------:R-:W-:Y:S01]  /*2670*/  SHF.R.S32.HI R21, RZ, 0x1f, R11 ;  /* 0x0000001fff157819 */ /* 0x000fe2000001140b */
[----:B--2---:R-:W-:Y:S01]  /*2680*/  IMAD R6, R3, UR4, RZ ;  /* 0x0000000403067c24 */ /* 0x004fe2000f8e02ff */
[----:B------:R-:W-:Y:S01]  /*2690*/  LOP3.LUT R12, R23, R12, RZ, 0xfc, !PT ;  /* 0x0000000c170c7212 */ /* 0x000fe200078efcff */
[----:B------:R-:W-:Y:S01]  /*26a0*/  IMAD R3, R22, UR9, RZ ;  /* 0x0000000916037c24 */ /* 0x000fe2000f8e02ff */
[----:B------:R-:W-:Y:S01]  /*26b0*/  ISETP.LT.AND.EX P2, PT, R19, R21, PT, P2 ;  /* 0x000000151300720c */ /* 0x000fe20003f41320 */
        /* <DEDUP_REMOVED lines=18> */
[C---:B------:R-:W-:Y:S01]  /*27e0*/  IADD3 R11, P1, PT, R17.reuse, 0x1, RZ ;  /* 0x00000001110b7810 */ /* 0x040fe20007f3e0ff */
[----:B------:R-:W-:Y:S02]  /*27f0*/  IMAD R18, R12, UR19, RZ ;  /* 0x000000130c127c24 */ /* 0x000fe4000f8e02ff */
[----:B------:R-:W-:Y:S01]  /*2800*/  IMAD.WIDE.U32 R14, R17, UR19, RZ ;  /* 0x00000013110e7c25 */ /* 0x000fe2000f8e00ff */
[----:B------:R-:W-:Y:S02]  /*2810*/  ISETP.GE.U32.AND P0, PT, R11, 0x3, PT ;  /* 0x000000030b00780c */ /* 0x000fe40003f06070 */
[----:B------:R-:W-:Y:S01]  /*2820*/  IADD3.X R16, PT, PT, RZ, R12, RZ, P1, !PT ;  /* 0x0000000cff107210 */ /* 0x000fe20000ffe4ff */
[----:B------:R-:W-:-:S03]  /*2830*/  IMAD R11, R17, UR14, R18 ;  /* 0x0000000e110b7c24 */ /* 0x000fc6000f8e0212 */
[----:B------:R-:W-:Y:S02]  /*2840*/  ISETP.GE.U32.AND.EX P0, PT, R16, RZ, PT, P0 ;  /* 0x000000ff1000720c */ /* 0x000fe40003f06100 */
        /* <DEDUP_REMOVED lines=9> */
[----:B------:R-:W0:Y:S01]  /*28e0*/  I2F.U32.RP R12, R40 ;  /* 0x00000028000c7306 */ /* 0x000e220000209000 */
[----:B------:R-:W-:Y:S01]  /*28f0*/  ISETP.NE.U32.AND P0, PT, R40, RZ, PT ;  /* 0x000000ff2800720c */ /* 0x000fe20003f05070 */
[----:B------:R-:W-:-:S06]  /*2900*/  HFMA2 R41, -RZ, RZ, 0, 0 ;  /* 0x00000000ff297431 */ /* 0x000fcc00000001ff */
        /* <DEDUP_REMOVED lines=15> */
[----:B------:R-:W-:-:S05]  /*2a00*/  @!P0 LOP3.LUT R11, RZ, R40, RZ, 0x33, !PT ;  /* 0x00000028ff0b8212 */ /* 0x000fca00078e33ff */
[----:B------:R-:W-:-:S04]  /*2a10*/  IMAD.MOV R15, RZ, RZ, -R11 ;  /* 0x000000ffff0f7224 */ /* 0x000fc800078e0a0b */
[----:B------:R-:W-:Y:S01]  /*2a20*/  IMAD R14, R40, R15, R2 ;  /* 0x0000000f280e7224 */ /* 0x000fe200078e0202 */
[----:B------:R-:W-:Y:S01]  /*2a30*/  MOV R40, R11 ;  /* 0x0000000b00287202 */ /* 0x000fe20000000f00 */
[----:B------:R-:W-:Y:S06]  /*2a40*/  BRA `(.L_x_55) ;  /* 0x0000000000247947 */ /* 0x000fec0003800000 */
.L_x_54:
[----:B------:R-:W-:Y:S01]  /*2a50*/  IMAD.MOV.U32 R22, RZ, RZ, R2 ;  /* 0x000000ffff167224 */ /* 0x000fe200078e0002 */
[----:B------:R-:W-:Y:S01]  /*2a60*/  MOV R21, RZ ;  /* 0x000000ff00157202 */ /* 0x000fe20000000f00 */
[----:B------:R-:W-:Y:S01]  /*2a70*/  IMAD.MOV.U32 R20, RZ, RZ, R40 ;  /* 0x000000ffff147224 */ /* 0x000fe200078e0028 */
[----:B------:R-:W-:Y:S02]  /*2a80*/  MOV R18, 0x2aa0 ;  /* 0x00002aa000127802 */ /* 0x000fe40000000f00 */
[----:B------:R-:W-:Y:S05]  /*2a90*/  CALL.REL.NOINC `($__internal_1_$__cuda_sm20_div_s64) ;  /* 0x0000001c00e87944 */ /* 0x000fea0003c00000 */
[----:B------:R-:W-:Y:S02]  /*2aa0*/  IADD3 R15, PT, PT, -R12, RZ, RZ ;  /* 0x000000ff0c0f7210 */ /* 0x000fe40007ffe1ff */
[----:B------:R-:W-:-:S03]  /*2ab0*/  MOV R41, R11 ;  /* 0x0000000b00297202 */ /* 0x000fc60000000f00 */
[----:B------:R-:W-:Y:S01]  /*2ac0*/  IMAD R14, R40, R15, R2 ;  /* 0x0000000f280e7224 */ /* 0x000fe200078e0202 */
[----:B------:R-:W-:-:S07]  /*2ad0*/  MOV R40, R12 ;  /* 0x0000000c00287202 */ /* 0x000fce0000000f00 */
.L_x_55:
[----:B------:R-:W-:Y:S01]  /*2ae0*/  IABS R15, UR19 ;  /* 0x00000013000f7c13 */ /* 0x000fe20008000000 */
[----:B------:R-:W-:Y:S01]  /*2af0*/  IMAD.MOV.U32 R18, RZ, RZ, RZ ;  /* 0x000000ffff127224 */ /* 0x000fe200078e00ff */
[----:B------:R-:W-:Y:S01]  /*2b00*/  IABS R11, R14 ;  /* 0x0000000e000b7213 */ /* 0x000fe20000000000 */
[----:B------:R-:W-:Y:S01]  /*2b10*/  IMAD R37, R37, R10, RZ ;  /* 0x0000000a25257224 */ /* 0x000fe200078e02ff */
[----:B------:R-:W0:Y:S01]  /*2b20*/  I2F.U32.RP R16, R15 ;  /* 0x0000000f00107306 */ /* 0x000e220000209000 */
[----:B------:R-:W-:Y:S01]  /*2b30*/  IABS R2, UR19 ;  /* 0x0000001300027c13 */ /* 0x000fe20008000000 */
[----:B------:R-:W-:Y:S01]  /*2b40*/  BSSY.RECONVERGENT B0, `(.L_x_56) ;  /* 0x000003c000007945 */ /* 0x000fe20003800200 */
[----:B------:R-:W-:Y:S01]  /*2b50*/  IMAD R37, R9, R0, R37 ;  /* 0x0000000009257224 */ /* 0x000fe200078e0225 */
[----:B------:R-:W-:-:S04]  /*2b60*/  LOP3.LUT R0, R14, UR19, RZ, 0x3c, !PT ;  /* 0x000000130e007c12 */ /* 0x000fc8000f8e3cff */
[----:B------:R-:W-:Y:S01]  /*2b70*/  ISETP.GE.AND P0, PT, R0, RZ, PT ;  /* 0x000000ff0000720c */ /* 0x000fe20003f06270 */
[----:B0-----:R-:W0:Y:S02]  /*2b80*/  MUFU.RCP R19, R16 ;  /* 0x0000001000137308 */ /* 0x001e240000001000 */
[----:B0-----:R-:W-:-:S06]  /*2b90*/  IADD3 R19, PT, PT, R19, 0xffffffe, RZ ;  /* 0x0ffffffe13137810 */ /* 0x001fcc0007ffe0ff */
[----:B------:R-:W0:Y:S02]  /*2ba0*/  F2I.FTZ.U32.TRUNC.NTZ R19, R19 ;  /* 0x0000001300137305 */ /* 0x000e24000021f000 */
[----:B0-----:R-:W-:-:S05]  /*2bb0*/  IADD3 R12, PT, PT, RZ, -R19, RZ ;  /* 0x80000013ff0c7210 */ /* 0x001fca0007ffe0ff */
[----:B------:R-:W-:-:S04]  /*2bc0*/  IMAD R12, R12, R15, RZ ;  /* 0x0000000f0c0c7224 */ /* 0x000fc800078e02ff */
[----:B------:R-:W-:Y:S01]  /*2bd0*/  IMAD.HI.U32 R18, R19, R12, R18 ;  /* 0x0000000c13127227 */ /* 0x000fe200078e0012 */
[----:B------:R-:W-:-:S05]  /*2be0*/  IADD3 R12, PT, PT, RZ, -R2, RZ ;  /* 0x80000002ff0c7210 */ /* 0x000fca0007ffe0ff */
[----:B------:R-:W-:-:S04]  /*2bf0*/  IMAD.HI.U32 R2, R18, R11, RZ ;  /* 0x0000000b12027227 */ /* 0x000fc800078e00ff */
[----:B------:R-:W-:Y:S02]  /*2c00*/  IMAD R12, R2, R12, R11 ;  /* 0x0000000c020c7224 */ /* 0x000fe400078e020b */
[----:B------:R-:W-:-:S03]  /*2c10*/  IMAD.WIDE.U32 R18, R9, R10, RZ ;  /* 0x0000000a09127225 */ /* 0x000fc600078e00ff */
[----:B------:R-:W-:Y:S02]  /*2c20*/  ISETP.GT.U32.AND P1, PT, R15, R12, PT ;  /* 0x0000000c0f00720c */ /* 0x000fe40003f24070 */
[----:B------:R-:W-:Y:S01]  /*2c30*/  IADD3 R11, PT, PT, R19, R37, RZ ;  /* 0x00000025130b7210 */ /* 0x000fe20007ffe0ff */
[----:B------:R-:W-:-:S04]  /*2c40*/  IMAD.WIDE.U32 R36, R18, R42, RZ ;  /* 0x0000002a12247225 */ /* 0x000fc800078e00ff */
[----:B------:R-:W-:-:S04]  /*2c50*/  IMAD R11, R11, R42, RZ ;  /* 0x0000002a0b0b7224 */ /* 0x000fc800078e02ff */
[----:B------:R-:W-:Y:S02]  /*2c60*/  IMAD R19, R43, R18, R11 ;  /* 0x000000122b137224 */ /* 0x000fe400078e020b */
[----:B------:R-:W-:Y:S02]  /*2c70*/  @!P1 IMAD.IADD R12, R12, 0x1, -R15 ;  /* 0x000000010c0c9824 */ /* 0x000fe400078e0a0f */
[----:B------:R-:W-:Y:S01]  /*2c80*/  @!P1 VIADD R2, R2, 0x1 ;  /* 0x0000000102029836 */ /* 0x000fe20000000000 */
[----:B------:R-:W-:Y:S01]  /*2c90*/  ISETP.NE.AND P1, PT, RZ, UR19, PT ;  /* 0x00000013ff007c0c */ /* 0x000fe2000bf25270 */
[----:B------:R-:W-:Y:S01]  /*2ca0*/  IMAD.IADD R19, R37, 0x1, R19 ;  /* 0x0000000125137824 */ /* 0x000fe200078e0213 */
[----:B------:R-:W-:-:S04]  /*2cb0*/  ISETP.GE.U32.AND P2, PT, R12, R15, PT ;  /* 0x0000000f0c00720c */ /* 0x000fc80003f46070 */
[----:B------:R-:W-:-:S09]  /*2cc0*/  LOP3.LUT R0, R41, R19, RZ, 0xfc, !PT ;  /* 0x0000001329007212 */ /* 0x000fd200078efcff */
[----:B------:R-:W-:-:S04]  /*2cd0*/  @P2 IADD3 R2, PT, PT, R2, 0x1, RZ ;  /* 0x0000000102022810 */ /* 0x000fc80007ffe0ff */
[----:B------:R-:W-:Y:S02]  /*2ce0*/  @!P0 IADD3 R2, PT, PT, -R2, RZ, RZ ;  /* 0x000000ff02028210 */ /* 0x000fe40007ffe1ff */
[----:B------:R-:W-:Y:S02]  /*2cf0*/  ISETP.NE.U32.AND P0, PT, R0, RZ, PT ;  /* 0x000000ff0000720c */ /* 0x000fe40003f05070 */
[----:B------:R-:W-:-:S05]  /*2d00*/  @!P1 LOP3.LUT R2, RZ, UR19, RZ, 0x33, !PT ;  /* 0x00000013ff029c12 */ /* 0x000fca000f8e33ff */
[----:B------:R-:W-:-:S04]  /*2d10*/  IMAD.MOV R11, RZ, RZ, -R2 ;  /* 0x000000ffff0b7224 */ /* 0x000fc800078e0a02 */
        /* <DEDUP_REMOVED lines=23> */
.L_x_57:
[----:B------:R-:W-:Y:S01]  /*2e90*/  IMAD.MOV.U32 R22, RZ, RZ, R40 ;  /* 0x000000ffff167224 */ /* 0x000fe200078e0028 */
[----:B------:R-:W-:Y:S01]  /*2ea0*/  MOV R21, R41 ;  /* 0x0000002900157202 */ /* 0x000fe20000000f00 */
[----:B------:R-:W-:Y:S01]  /*2eb0*/  IMAD.MOV.U32 R20, RZ, RZ, R36 ;  /* 0x000000ffff147224 */ /* 0x000fe200078e0024 */
[----:B------:R-:W-:Y:S02]  /*2ec0*/  MOV R18, 0x2ee0 ;  /* 0x00002ee000127802 */ /* 0x000fe40000000f00 */
[----:B------:R-:W-:Y:S05]  /*2ed0*/  CALL.REL.NOINC `($__internal_1_$__cuda_sm20_div_s64) ;  /* 0x0000001800d87944 */ /* 0x000fea0003c00000 */
[----:B------:R-:W-:-:S05]  /*2ee0*/  IADD3 R37, PT, PT, -R12, RZ, RZ ;  /* 0x000000ff0c257210 */ /* 0x000fca0007ffe1ff */
[----:B------:R-:W-:Y:S02]  /*2ef0*/  IMAD R37, R37, R36, R40 ;  /* 0x0000002425257224 */ /* 0x000fe400078e0228 */
.L_x_58:
[----:B------:R-:W-:Y:S05]  /*2f00*/  BSYNC.RECONVERGENT B0 ;  /* 0x0000000000007941 */ /* 0x000fea0003800200 */
.L_x_56:
[----:B------:R-:W-:Y:S01]  /*2f10*/  IABS R20, R10 ;  /* 0x0000000a00147213 */ /* 0x000fe20000000000 */
[----:B------:R-:W0:Y:S01]  /*2f20*/  LDCU.U8 UR8, c[0x0][0x549] ;  /* 0x0000a920ff0877ac */ /* 0x000e220008000000 */
[----:B------:R-:W-:Y:S02]  /*2f30*/  IABS R18, R8 ;  /* 0x0000000800127213 */ /* 0x000fe40000000000 */
[----:B------:R-:W1:Y:S01]  /*2f40*/  I2F.U32.RP R11, R20 ;  /* 0x00000014000b7306 */ /* 0x000e620000209000 */
[----:B------:R-:W-:Y:S01]  /*2f50*/  IABS R15, R17 ;  /* 0x00000011000f7213 */ /* 0x000fe20000000000 */
[----:B------:R-:W2:Y:S01]  /*2f60*/  LDCU.64 UR4, c[0x0][0x430] ;  /* 0x00008600ff0477ac */ /* 0x000ea20008000a00 */
[----:B------:R-:W-:Y:S02]  /*2f70*/  IABS R16, R6 ;  /* 0x0000000600107213 */ /* 0x000fe40000000000 */
[----:B------:R-:W-:Y:S02]  /*2f80*/  IABS R19, R9 ;  /* 0x0000000900137213 */ /* 0x000fe40000000000 */
[----:B------:R-:W-:Y:S01]  /*2f90*/  IABS R34, R37 ;  /* 0x0000002500227213 */ /* 0x000fe20000000000 */
[----:B------:R-:W3:Y:S01]  /*2fa0*/  I2F.U32.RP R21, R18 ;  /* 0x0000001200157306 */ /* 0x000ee20000209000 */
[----:B------:R-:W-:-:S02]  /*2fb0*/  IABS R35, R10 ;  /* 0x0000000a00237213 */ /* 0x000fc40000000000 */
[----:B------:R-:W-:-:S03]  /*2fc0*/  ISETP.NE.AND P5, PT, R10, RZ, PT ;  /* 0x000000ff0a00720c */ /* 0x000fc60003fa5270 */
[----:B------:R-:W-:Y:S01]  /*2fd0*/  IMAD.MOV R35, RZ, RZ, -R35 ;  /* 0x000000ffff237224 */ /* 0x000fe200078e0a23 */
[----:B0-----:R-:W-:Y:S01]  /*2fe0*/  UISETP.NE.AND UP0, UPT, UR8, URZ, UPT ;  /* 0x000000ff0800728c */ /* 0x001fe2000bf05270 */
[----:B-1----:R-:W0:Y:S03]  /*2ff0*/  MUFU.RCP R11, R11 ;  /* 0x0000000b000b7308 */ /* 0x002e260000001000 */
[----:B--2---:R-:W-:Y:S02]  /*3000*/  USEL UR8, UR4, 0x1, UP0 ;  /* 0x0000000104087887 */ /* 0x004fe40008000000 */
[----:B------:R-:W-:-:S03]  /*3010*/  UIMAD UR4, UR5, UR4, URZ ;  /* 0x00000004050472a4 */ /* 0x000fc6000f8e02ff */
[----:B---3--:R-:W1:Y:S01]  /*3020*/  MUFU.RCP R42, R21 ;  /* 0x00000015002a7308 */ /* 0x008e620000001000 */
[----:B------:R-:W-:Y:S02]  /*3030*/  USHF.R.S32.HI UR12, URZ, 0x1f, UR8 ;  /* 0x0000001fff0c7899 */ /* 0x000fe40008011408 */
[----:B------:R-:W-:-:S05]  /*3040*/  UIMAD UR5, UR8, UR5, URZ ;  /* 0x00000005080572a4 */ /* 0x000fca000f8e02ff */
[----:B------:R-:W-:Y:S01]  /*3050*/  I2F.U32.RP R14, R15 ;  /* 0x0000000f000e7306 */ /* 0x000fe20000209000 */
[----:B0-----:R-:W-:-:S07]  /*3060*/  VIADD R22, R11, 0xffffffe ;  /* 0x0ffffffe0b167836 */ /* 0x001fce0000000000 */
[----:B------:R-:W0:Y:S01]  /*3070*/  F2I.FTZ.U32.TRUNC.NTZ R23, R22 ;  /* 0x0000001600177305 */ /* 0x000e22000021f000 */
[----:B-1----:R-:W-:-:S07]  /*3080*/  VIADD R42, R42, 0xffffffe ;  /* 0x0ffffffe2a2a7836 */ /* 0x002fce0000000000 */
[----:B------:R-:W1:Y:S01]  /*3090*/  F2I.FTZ.U32.TRUNC.NTZ R43, R42 ;  /* 0x0000002a002b7305 */ /* 0x000e62000021f000 */
[----:B0-----:R-:W-:-:S07]  /*30a0*/  IMAD.MOV R41, RZ, RZ, -R23 ;  /* 0x000000ffff297224 */ /* 0x001fce00078e0a17 */
[----:B------:R-:W0:Y:S01]  /*30b0*/  MUFU.RCP R38, R14 ;  /* 0x0000000e00267308 */ /* 0x000e220000001000 */
[----:B------:R-:W-:Y:S02]  /*30c0*/  IMAD.MOV.U32 R22, RZ, RZ, RZ ;  /* 0x000000ffff167224 */ /* 0x000fe400078e00ff */
[----:B------:R-:W-:Y:S02]  /*30d0*/  IMAD R41, R41, R20, RZ ;  /* 0x0000001429297224 */ /* 0x000fe400078e02ff */
[----:B-1----:R-:W-:-:S03]  /*30e0*/  IMAD.MOV R21, RZ, RZ, -R43 ;  /* 0x000000ffff157224 */ /* 0x002fc600078e0a2b */
[----:B------:R-:W1:Y:S01]  /*30f0*/  I2F.U32.RP R11, R16 ;  /* 0x00000010000b7306 */ /* 0x000e620000209000 */
[----:B------:R-:W-:-:S04]  /*3100*/  IMAD.HI.U32 R41, R23, R41, R22 ;  /* 0x0000002917297227 */ /* 0x000fc800078e0016 */
[----:B------:R-:W-:Y:S01]  /*3110*/  HFMA2 R42, -RZ, RZ, 0, 0 ;  /* 0x00000000ff2a7431 */ /* 0x000fe200000001ff */
[----:B------:R-:W-:Y:S01]  /*3120*/  IABS R23, R8 ;  /* 0x0000000800177213 */ /* 0x000fe20000000000 */
[----:B------:R-:W-:Y:S01]  /*3130*/  IMAD R22, R21, R18, RZ ;  /* 0x0000001215167224 */ /* 0x000fe200078e02ff */
[----:B------:R-:W-:Y:S01]  /*3140*/  IABS R21, R12 ;  /* 0x0000000c00157213 */ /* 0x000fe20000000000 */
[----:B------:R-:W-:Y:S01]  /*3150*/  IMAD.HI.U32 R36, R41, R34, RZ ;  /* 0x0000002229247227 */ /* 0x000fe200078e00ff */
[----:B------:R-:W2:Y:S01]  /*3160*/  I2F.U32.RP R40, R19 ;  /* 0x0000001300287306 */ /* 0x000ea20000209000 */
[----:B0-----:R-:W-:Y:S02]  /*3170*/  IADD3 R38, PT, PT, R38, 0xffffffe, RZ ;  /* 0x0ffffffe26267810 */ /* 0x001fe40007ffe0ff */
[----:B------:R-:W-:-:S04]  /*3180*/  IMAD.HI.U32 R22, R43, R22, R42 ;  /* 0x000000162b167227 */ /* 0x000fc800078e002a */
[----:B------:R-:W-:Y:S01]  /*3190*/  IMAD.MOV R23, RZ, RZ, -R23 ;  /* 0x000000ffff177224 */ /* 0x000fe200078e0a17 */
[----:B------:R0:W3:Y:S01]  /*31a0*/  F2I.FTZ.U32.TRUNC.NTZ R39, R38 ;  /* 0x0000002600277305 */ /* 0x0000e2000021f000 */
[----:B------:R-:W-:-:S04]  /*31b0*/  IMAD.HI.U32 R22, R22, R21, RZ ;  /* 0x0000001516167227 */ /* 0x000fc800078e00ff */
[----:B------:R-:W-:Y:S01]  /*31c0*/  IMAD R35, R36, R35, R34 ;  /* 0x0000002324237224 */ /* 0x000fe200078e0222 */
[----:B------:R-:W-:Y:S01]  /*31d0*/  LOP3.LUT R34, R37, R10, RZ, 0x3c, !PT ;  /* 0x0000000a25227212 */ /* 0x000fe200078e3cff */
[----:B------:R-:W-:Y:S01]  /*31e0*/  IMAD R23, R22, R23, R21 ;  /* 0x0000001716177224 */ /* 0x000fe200078e0215 */
[----:B-1----:R-:W1:Y:S02]  /*31f0*/  MUFU.RCP R11, R11 ;  /* 0x0000000b000b7308 */ /* 0x002e640000001000 */
[----:B------:R-:W-:Y:S02]  /*3200*/  ISETP.GT.U32.AND P3, PT, R20, R35, PT ;  /* 0x000000231400720c */ /* 0x000fe40003f64070 */
[----:B------:R-:W-:Y:S02]  /*3210*/  ISETP.GT.U32.AND P1, PT, R18, R23, PT ;  /* 0x000000171200720c */ /* 0x000fe40003f24070 */
[----:B------:R-:W-:Y:S01]  /*3220*/  ISETP.GE.AND P2, PT, R34, RZ, PT ;  /* 0x000000ff2200720c */ /* 0x000fe20003f46270 */
[----:B0-----:R-:W-:Y:S01]  /*3230*/  IMAD.MOV.U32 R38, RZ, RZ, RZ ;  /* 0x000000ffff267224 */ /* 0x001fe200078e00ff */
[----:B--2---:R-:W0:Y:S01]  /*3240*/  MUFU.RCP R40, R40 ;  /* 0x0000002800287308 */ /* 0x004e220000001000 */
[----:B---3--:R-:W-:-:S05]  /*3250*/  IADD3 R14, PT, PT, RZ, -R39, RZ ;  /* 0x80000027ff0e7210 */ /* 0x008fca0007ffe0ff */
[----:B------:R-:W-:Y:S01]  /*3260*/  IMAD R21, R14, R15, RZ ;  /* 0x0000000f0e157224 */ /* 0x000fe200078e02ff */
[----:B------:R-:W-:Y:S01]  /*3270*/  IABS R14, R2 ;  /* 0x00000002000e7213 */ /* 0x000fe20000000000 */
[----:B------:R-:W-:Y:S01]  /*3280*/  @!P3 IMAD.IADD R35, R35, 0x1, -R20 ;  /* 0x000000012323b824 */ /* 0x000fe200078e0a14 */
[----:B------:R-:W-:Y:S01]  /*3290*/  @!P1 IADD3 R23, PT, PT, R23, -R18, RZ ;  /* 0x8000001217179210 */ /* 0x000fe20007ffe0ff */
[----:B------:R-:W-:Y:S01]  /*32a0*/  IMAD.HI.U32 R21, R39, R21, R38 ;  /* 0x0000001527157227 */ /* 0x000fe200078e0026 */
[----:B-1----:R-:W-:Y:S02]  /*32b0*/  IADD3 R38, PT, PT, R11, 0xffffffe, RZ ;  /* 0x0ffffffe0b267810 */ /* 0x002fe40007ffe0ff */
[----:B------:R-:W-:Y:S01]  /*32c0*/  ISETP.GE.U32.AND P6, PT, R35, R20, PT ;  /* 0x000000142300720c */ /* 0x000fe20003fc6070 */
[----:B------:R-:W-:Y:S01]  /*32d0*/  @!P1 VIADD R22, R22, 0x1 ;  /* 0x0000000116169836 */ /* 0x000fe20000000000 */
[----:B------:R1:W2:Y:S01]  /*32e0*/  F2I.FTZ.U32.TRUNC.NTZ R39, R38 ;  /* 0x0000002600277305 */ /* 0x0002a2000021f000 */
[----:B------:R-:W-:Y:S01]  /*32f0*/  LOP3.LUT R20, R12, R8, RZ, 0x3c, !PT ;  /* 0x000000080c147212 */ /* 0x000fe200078e3cff */
[----:B------:R-:W-:Y:S01]  /*3300*/  IMAD.HI.U32 R21, R21, R14, RZ ;  /* 0x0000000e15157227 */ /* 0x000fe200078e00ff */
[----:B------:R-:W-:-:S02]  /*3310*/  ISETP.GE.U32.AND P4, PT, R23, R18, PT ;  /* 0x000000121700720c */ /* 0x000fc40003f86070 */
[----:B------:R-:W-:Y:S01]  /*3320*/  IABS R11, R17 ;  /* 0x00000011000b7213 */ /* 0x000fe20000000000 */
[----:B0-----:R-:W-:Y:S01]  /*3330*/  VIADD R40, R40, 0xffffffe ;  /* 0x0ffffffe28287836 */ /* 0x001fe20000000000 */
[----:B------:R-:W-:Y:S02]  /*3340*/  ISETP.GE.AND P0, PT, R20, RZ, PT ;  /* 0x000000ff1400720c */ /* 0x000fe40003f06270 */
[----:B------:R-:W-:Y:S01]  /*3350*/  @!P3 IADD3 R36, PT, PT, R36, 0x1, RZ ;  /* 0x000000012424b810 */ /* 0x000fe20007ffe0ff */
[----:B------:R0:W3:Y:S01]  /*3360*/  F2I.FTZ.U32.TRUNC.NTZ R41, R40 ;  /* 0x0000002800297305 */ /* 0x0000e2000021f000 */
[----:B------:R-:W-:Y:S01]  /*3370*/  ISETP.NE.AND P3, PT, R8, RZ, PT ;  /* 0x000000ff0800720c */ /* 0x000fe20003f65270 */
[----:B------:R-:W-:Y:S01]  /*3380*/  IMAD.MOV R11, RZ, RZ, -R11 ;  /* 0x000000ffff0b7224 */ /* 0x000fe200078e0a0b */
[----:B------:R-:W-:Y:S01]  /*3390*/  IABS R20, R9 ;  /* 0x0000000900147213 */ /* 0x000fe20000000000 */
[----:B------:R-:W-:Y:S02]  /*33a0*/  @P6 VIADD R36, R36, 0x1 ;  /* 0x0000000124246836 */ /* 0x000fe40000000000 */
[----:B-1----:R-:W-:-:S02]  /*33b0*/  HFMA2 R38, -RZ, RZ, 0, 0 ;  /* 0x00000000ff267431 */ /* 0x002fc400000001ff */
[----:B------:R-:W-:Y:S02]  /*33c0*/  IMAD R14, R21, R11, R14 ;  /* 0x0000000b150e7224 */ /* 0x000fe400078e020e */
[----:B--2---:R-:W-:Y:S02]  /*33d0*/  IMAD.MOV R11, RZ, RZ, -R39 ;  /* 0x000000ffff0b7224 */ /* 0x004fe400078e0a27 */
[----:B------:R-:W-:Y:S01]  /*33e0*/  @P4 VIADD R22, R22, 0x1 ;  /* 0x0000000116164836 */ /* 0x000fe20000000000 */
[----:B------:R-:W-:Y:S01]  /*33f0*/  ISETP.GT.U32.AND P1, PT, R15, R14, PT ;  /* 0x0000000e0f00720c */ /* 0x000fe20003f24070 */
[----:B------:R-:W-:Y:S02]  /*3400*/  IMAD R11, R11, R16, RZ ;  /* 0x000000100b0b7224 */ /* 0x000fe400078e02ff */
[----:B------:R-:W-:Y:S01]  /*3410*/  @!P0 IMAD.MOV R22, RZ, RZ, -R22 ;  /* 0x000000ffff168224 */ /* 0x000fe200078e0a16 */
[----:B0-----:R-:W-:Y:S01]  /*3420*/  MOV R40, RZ ;  /* 0x000000ff00287202 */ /* 0x001fe20000000f00 */
[----:B---3--:R-:W-:Y:S01]  /*3430*/  IMAD.MOV R18, RZ, RZ, -R41 ;  /* 0x000000ffff127224 */ /* 0x008fe200078e0a29 */
[----:B------:R-:W-:Y:S01]  /*3440*/  @!P3 LOP3.LUT R22, RZ, R8, RZ, 0x33, !PT ;  /* 0x00000008ff16b212 */ /* 0x000fe200078e33ff */
[----:B------:R-:W-:Y:S01]  /*3450*/  @!P2 IMAD.MOV R36, RZ, RZ, -R36 ;  /* 0x000000ffff24a224 */ /* 0x000fe200078e0a24 */
[----:B------:R-:W-:Y:S01]  /*3460*/  @!P5 LOP3.LUT R36, RZ, R10, RZ, 0x33, !PT ;  /* 0x0000000aff24d212 */ /* 0x000fe200078e33ff */
[----:B------:R-:W-:Y:S01]  /*3470*/  IMAD R23, R18, R19, RZ ;  /* 0x0000001312177224 */ /* 0x000fe200078e02ff */
[----:B------:R-:W-:Y:S01]  /*3480*/  IABS R18, R22 ;  /* 0x0000001600127213 */ /* 0x000fe20000000000 */
[----:B------:R-:W-:Y:S01]  /*3490*/  IMAD.HI.U32 R38, R39, R11, R38 ;  /* 0x0000000b27267227 */ /* 0x000fe200078e0026 */
[----:B------:R-:W-:-:S02]  /*34a0*/  IABS R11, R6 ;  /* 0x00000006000b7213 */ /* 0x000fc40000000000 */
[----:B------:R-:W-:Y:S01]  /*34b0*/  IABS R34, R36 ;  /* 0x0000002400227213 */ /* 0x000fe20000000000 */
[----:B------:R-:W-:Y:S01]  /*34c0*/  IMAD.HI.U32 R23, R41, R23, R40 ;  /* 0x0000001729177227 */ /* 0x000fe200078e0028 */
[----:B------:R-:W-:Y:S02]  /*34d0*/  IADD3 R11, PT, PT, RZ, -R11, RZ ;  /* 0x8000000bff0b7210 */ /* 0x000fe40007ffe0ff */
[----:B------:R-:W-:Y:S01]  /*34e0*/  ISETP.NE.AND P2, PT, R17, RZ, PT ;  /* 0x000000ff1100720c */ /* 0x000fe20003f45270 */
[----:B------:R-:W-:Y:S01]  /*34f0*/  IMAD.HI.U32 R38, R38, R18, RZ ;  /* 0x0000001226267227 */ /* 0x000fe200078e00ff */
[----:B------:R-:W-:-:S03]  /*3500*/  ISETP.NE.AND P5, PT, R9, RZ, PT ;  /* 0x000000ff0900720c */ /* 0x000fc60003fa5270 */
[----:B------:R-:W-:Y:S02]  /*3510*/  IMAD.MOV R20, RZ, RZ, -R20 ;  /* 0x000000ffff147224 */ /* 0x000fe400078e0a14 */
[----:B------:R-:W-:-:S04]  /*3520*/  IMAD.HI.U32 R23, R23, R34, RZ ;  /* 0x0000002217177227 */ /* 0x000fc800078e00ff */
[----:B------:R-:W-:Y:S02]  /*3530*/  IMAD R11, R38, R11, R18 ;  /* 0x0000000b260b7224 */ /* 0x000fe400078e0212 */
[----:B------:R-:W-:Y:S02]  /*3540*/  IMAD R20, R23, R20, R34 ;  /* 0x0000001417147224 */ /* 0x000fe400078e0222 */
[----:B------:R-:W-:Y:S02]  /*3550*/  @!P1 IMAD.IADD R14, R14, 0x1, -R15 ;  /* 0x000000010e0e9824 */ /* 0x000fe400078e0a0f */
[----:B------:R-:W-:Y:S01]  /*3560*/  @!P1 VIADD R21, R21, 0x1 ;  /* 0x0000000115159836 */ /* 0x000fe20000000000 */
[----:B------:R-:W-:Y:S02]  /*3570*/  ISETP.GT.U32.AND P1, PT, R16, R11, PT ;  /* 0x0000000b1000720c */ /* 0x000fe40003f24070 */
[----:B------:R-:W-:Y:S02]  /*3580*/  ISETP.GT.U32.AND P3, PT, R19, R20, PT ;  /* 0x000000141300720c */ /* 0x000fe40003f64070 */
[----:B------:R-:W-:-:S02]  /*3590*/  ISETP.GE.U32.AND P4, PT, R14, R15, PT ;  /* 0x0000000f0e00720c */ /* 0x000fc40003f86070 */
[----:B------:R-:W-:Y:S02]  /*35a0*/  LOP3.LUT R14, R2, R17, RZ, 0x3c, !PT ;  /* 0x00000011020e7212 */ /* 0x000fe400078e3cff */
[----:B------:R-:W-:Y:S02]  /*35b0*/  IADD3 R15, PT, PT, -R22, RZ, RZ ;  /* 0x000000ff160f7210 */ /* 0x000fe40007ffe1ff */
[----:B------:R-:W-:Y:S01]  /*35c0*/  ISETP.GE.AND P0, PT, R14, RZ, PT ;  /* 0x000000ff0e00720c */ /* 0x000fe20003f06270 */
[----:B------:R-:W-:Y:S02]  /*35d0*/  IMAD.MOV R14, RZ, RZ, -R36 ;  /* 0x000000ffff0e7224 */ /* 0x000fe400078e0a24 */
[----:B------:R-:W-:Y:S02]  /*35e0*/  @!P1 IMAD.IADD R11, R11, 0x1, -R16 ;  /* 0x000000010b0b9824 */ /* 0x000fe400078e0a10 */
[----:B------:R-:W-:Y:S01]  /*35f0*/  @!P3 IMAD.IADD R20, R20, 0x1, -R19 ;  /* 0x000000011414b824 */ /* 0x000fe200078e0a13 */
[----:B------:R-:W-:Y:S01]  /*3600*/  @!P3 IADD3 R23, PT, PT, R23, 0x1, RZ ;  /* 0x000000011717b810 */ /* 0x000fe20007ffe0ff */
[----:B------:R-:W-:Y:S01]  /*3610*/  IMAD R14, R10, R14, R37 ;  /* 0x0000000e0a0e7224 */ /* 0x000fe200078e0225 */
[----:B------:R-:W-:Y:S01]  /*3620*/  @P4 IADD3 R21, PT, PT, R21, 0x1, RZ ;  /* 0x0000000115154810 */ /* 0x000fe20007ffe0ff */
[----:B------:R-:W-:Y:S01]  /*3630*/  @!P1 VIADD R38, R38, 0x1 ;  /* 0x0000000126269836 */ /* 0x000fe20000000000 */
[----:B------:R-:W-:Y:S01]  /*3640*/  ISETP.GE.U32.AND P4, PT, R11, R16, PT ;  /* 0x000000100b00720c */ /* 0x000fe20003f86070 */
[----:B------:R-:W-:Y:S01]  /*3650*/  IMAD R15, R8, R15, R12 ;  /* 0x0000000f080f7224 */ /* 0x000fe200078e020c */
[----:B------:R-:W-:-:S02]  /*3660*/  ISETP.GE.U32.AND P6, PT, R20, R19, PT ;  /* 0x000000131400720c */ /* 0x000fc40003fc6070 */
[----:B------:R-:W-:Y:S02]  /*3670*/  LOP3.LUT R11, R36, R9, RZ, 0x3c, !PT ;  /* 0x00000009240b7212 */ /* 0x000fe400078e3cff */
[----:B------:R-:W-:Y:S02]  /*3680*/  @!P0 IADD3 R21, PT, PT, -R21, RZ, RZ ;  /* 0x000000ff15158210 */ /* 0x000fe40007ffe1ff */
[----:B------:R-:W-:Y:S02]  /*3690*/  @!P2 LOP3.LUT R21, RZ, R17, RZ, 0x33, !PT ;  /* 0x00000011ff15a212 */ /* 0x000fe400078e33ff */
[----:B------:R-:W-:Y:S02]  /*36a0*/  LOP3.LUT R10, R22, R6, RZ, 0x3c, !PT ;  /* 0x00000006160a7212 */ /* 0x000fe400078e3cff */
[----:B------:R-:W-:Y:S01]  /*36b0*/  ISETP.GE.AND P2, PT, R11, RZ, PT ;  /* 0x000000ff0b00720c */ /* 0x000fe20003f46270 */
[----:B------:R-:W-:Y:S01]  /*36c0*/  IMAD.WIDE R18, R21, UR9, RZ ;  /* 0x0000000915127c25 */ /* 0x000fe2000f8e02ff */
[----:B------:R-:W-:-:S02]  /*36d0*/  ISETP.GE.AND P0, PT, R10, RZ, PT ;  /* 0x000000ff0a00720c */ /* 0x000fc40003f06270 */
[----:B------:R-:W-:Y:S01]  /*36e0*/  ISETP.NE.AND P1, PT, R6, RZ, PT ;  /* 0x000000ff0600720c */ /* 0x000fe20003f25270 */
[----:B------:R-:W-:Y:S01]  /*36f0*/  @P6 VIADD R23, R23, 0x1 ;  /* 0x0000000117176836 */ /* 0x000fe20000000000 */
[----:B------:R-:W-:Y:S01]  /*3700*/  @P4 IADD3 R38, PT, PT, R38, 0x1, RZ ;  /* 0x0000000126264810 */ /* 0x000fe20007ffe0ff */
[----:B------:R-:W-:Y:S02]  /*3710*/  IMAD.MOV R21, RZ, RZ, -R21 ;  /* 0x000000ffff157224 */ /* 0x000fe400078e0a15 */
[----:B------:R-:W-:Y:S01]  /*3720*/  IMAD.WIDE.U32 R18, R0, UR8, R18 ;  /* 0x0000000800127c25 */ /* 0x000fe2000f8e0012 */
[----:B------:R-:W-:-:S03]  /*3730*/  UIMAD UR8, UR22, UR8, URZ ;  /* 0x00000008160872a4 */ /* 0x000fc6000f8e02ff */
[----:B------:R-:W-:Y:S01]  /*3740*/  @!P2 IMAD.MOV R23, RZ, RZ, -R23 ;  /* 0x000000ffff17a224 */ /* 0x000fe200078e0a17 */
[----:B------:R-:W-:Y:S01]  /*3750*/  @!P5 LOP3.LUT R23, RZ, R9, RZ, 0x33, !PT ;  /* 0x00000009ff17d212 */ /* 0x000fe200078e33ff */
[----:B------:R-:W-:Y:S02]  /*3760*/  @!P0 IMAD.MOV R38, RZ, RZ, -R38 ;  /* 0x000000ffff268224 */ /* 0x000fe400078e0a26 */
[----:B------:R-:W-:Y:S01]  /*3770*/  IMAD R19, R0, UR12, R19 ;  /* 0x0000000c00137c24 */ /* 0x000fe2000f8e0213 */
[----:B------:R-:W-:Y:S01]  /*3780*/  @!P1 LOP3.LUT R38, RZ, R6, RZ, 0x33, !PT ;  /* 0x00000006ff269212 */ /* 0x000fe200078e33ff */
[----:B------:R-:W-:Y:S01]  /*3790*/  IMAD R21, R17, R21, R2 ;  /* 0x0000001511157224 */ /* 0x000fe200078e0202 */
[----:B------:R-:W-:Y:S01]  /*37a0*/  UIMAD UR12, UR7, UR4, URZ ;  /* 0x00000004070c72a4 */ /* 0x000fe2000f8e02ff */
[----:B------:R-:W-:Y:S01]  /*37b0*/  IMAD.MOV R0, RZ, RZ, -R23 ;  /* 0x000000ffff007224 */ /* 0x000fe200078e0a17 */
[----:B------:R-:W-:Y:S01]  /*37c0*/  IADD3 R11, PT, PT, -R38, RZ, RZ ;  /* 0x000000ff260b7210 */ /* 0x000fe20007ffe1ff */
[----:B------:R-:W-:-:S04]  /*37d0*/  IMAD.WIDE R18, R21, UR4, R18 ;  /* 0x0000000415127c25 */ /* 0x000fc8000f8e0212 */
[----:B------:R-:W-:Y:S01]  /*37e0*/  IMAD.WIDE R16, R14, UR5, RZ ;  /* 0x000000050e107c25 */ /* 0x000fe2000f8e02ff */
[----:B------:R-:W0:Y:S03]  /*37f0*/  LDCU.64 UR4, c[0x0][0x420] ;  /* 0x00008400ff0477ac */ /* 0x000e260008000a00 */
[----:B------:R-:W-:-:S04]  /*3800*/  IMAD.WIDE R20, R23, UR6, RZ ;  /* 0x0000000617147c25 */ /* 0x000fc8000f8e02ff */
[----:B------:R-:W-:Y:S01]  /*3810*/  IMAD R0, R9, R0, R36 ;  /* 0x0000000009007224 */ /* 0x000fe200078e0224 */
[----:B------:R-:W-:Y:S01]  /*3820*/  IADD3 R2, P1, P0, R20, R18, R16 ;  /* 0x0000001214027210 */ /* 0x000fe2000783e010 */
[----:B------:R-:W-:Y:S02]  /*3830*/  IMAD R6, R6, R11, R22 ;  /* 0x0000000b06067224 */ /* 0x000fe400078e0216 */
[----:B------:R-:W-:Y:S01]  /*3840*/  IMAD.WIDE R8, R15, UR8, RZ ;  /* 0x000000080f087c25 */ /* 0x000fe2000f8e02ff */
[----:B------:R-:W-:-:S03]  /*3850*/  IADD3.X R17, PT, PT, R21, R19, R17, P1, P0 ;  /* 0x0000001315117210 */ /* 0x000fc60000fe0411 */
        /* <DEDUP_REMOVED lines=11> */
.L_x_53:
[----:B------:R-:W0:Y:S01]  /*3910*/  LDC.64 R2, c[0x0][0x420] ;  /* 0x00010800ff027b82 */ /* 0x000e220000000a00 */
[----:B------:R-:W-:-:S05]  /*3920*/  IADD3 R0, PT, PT, R13, UR20, RZ ;  /* 0x000000140d007c10 */ /* 0x000fca000fffe0ff */
[----:B0-----:R-:W-:-:S05]  /*3930*/  IMAD.WIDE.U32 R2, R0, 0x4, R2 ;  /* 0x0000000400027825 */ /* 0x001fca00078e0002 */
[----:B------:R1:W-:Y:S02]  /*3940*/  STG.E desc[UR10][R2.64], R24 ;  /* 0x0000001802007986 */ /* 0x0003e4000c10190a */
.L_x_52:
[----:B------:R-:W-:Y:S05]  /*3950*/  BSYNC.RECONVERGENT B1 ;  /* 0x0000000000017941 */ /* 0x000fea0003800200 */
.L_x_51:
[----:B------:R-:W2:Y:S01]  /*3960*/  LDCU UR6, c[0x0][0x534] ;  /* 0x0000a680ff0677ac */ /* 0x000ea20008000800 */
[C---:B------:R-:W-:Y:S01]  /*3970*/  LOP3.LUT R0, R7.reuse, 0x18, RZ, 0xfc, !PT ;  /* 0x0000001807007812 */ /* 0x040fe200078efcff */
[----:B------:R-:W-:Y:S01]  /*3980*/  IMAD.SHL.U32 R14, R4, 0x4, RZ ;  /* 0x00000004040e7824 */ /* 0x000fe200078e00ff */
[C---:B01----:R-:W-:Y:S02]  /*3990*/  LOP3.LUT R3, R7.reuse, 0x8, RZ, 0xfc, !PT ;  /* 0x0000000807037812 */ /* 0x043fe400078efcff */
[C---:B------:R-:W-:Y:S02]  /*39a0*/  LOP3.LUT R2, R7.reuse, 0x10, RZ, 0xfc, !PT ;  /* 0x0000001007027812 */ /* 0x040fe400078efcff */
[----:B------:R-:W-:Y:S02]  /*39b0*/  LOP3.LUT R14, R14, 0x1c, RZ, 0xc0, !PT ;  /* 0x0000001c0e0e7812 */ /* 0x000fe400078ec0ff */
[----:B--2---:R-:W-:Y:S01]  /*39c0*/  ISETP.GE.AND P0, PT, R7, UR6, PT ;  /* 0x0000000607007c0c */ /* 0x004fe2000bf06270 */
[----:B------:R-:W-:Y:S01]  /*39d0*/  UISETP.GE.AND UP0, UPT, UR6, 0x1, UPT ;  /* 0x000000010600788c */ /* 0x000fe2000bf06270 */
[----:B------:R-:W-:-:S02]  /*39e0*/  ISETP.GE.AND P4, PT, R0, UR6, PT ;  /* 0x0000000600007c0c */ /* 0x000fc4000bf86270 */
[----:B------:R-:W-:Y:S02]  /*39f0*/  ISETP.GT.U32.OR P0, PT, R4, 0x7f, P0 ;  /* 0x0000007f0400780c */ /* 0x000fe40000704470 */
[----:B------:R-:W-:Y:S02]  /*3a00*/  LOP3.LUT R0, R7, 0x30, RZ, 0xfc, !PT ;  /* 0x0000003007007812 */ /* 0x000fe400078efcff */
[----:B------:R-:W-:Y:S02]  /*3a10*/  ISETP.GE.AND P6, PT, R3, UR6, PT ;  /* 0x0000000603007c0c */ /* 0x000fe4000bfc6270 */
[----:B------:R-:W-:Y:S02]  /*3a20*/  ISETP.GE.AND P5, PT, R2, UR6, PT ;  /* 0x0000000602007c0c */ /* 0x000fe4000bfa6270 */
[C---:B------:R-:W-:Y:S02]  /*3a30*/  LOP3.LUT R3, R7.reuse, 0x20, RZ, 0xfc, !PT ;  /* 0x0000002007037812 */ /* 0x040fe400078efcff */
[----:B------:R-:W-:-:S02]  /*3a40*/  LOP3.LUT R2, R7, 0x28, RZ, 0xfc, !PT ;  /* 0x0000002807027812 */ /* 0x000fc400078efcff */
[----:B------:R-:W-:Y:S01]  /*3a50*/  ISETP.GE.AND P1, PT, R0, UR6, PT ;  /* 0x0000000600007c0c */ /* 0x000fe2000bf26270 */
[----:B------:R-:W-:Y:S01]  /*3a60*/  @!P0 FADD.FTZ R5, -R24, R33 ;  /* 0x0000002118058221 */ /* 0x000fe20000010100 */
[----:B------:R-:W-:Y:S02]  /*3a70*/  LOP3.LUT R0, R7, 0x38, RZ, 0xfc, !PT ;  /* 0x0000003807007812 */ /* 0x000fe400078efcff */
[----:B------:R-:W-:Y:S01]  /*3a80*/  ISETP.GE.AND P3, PT, R3, UR6, PT ;  /* 0x0000000603007c0c */ /* 0x000fe2000bf66270 */
[----:B------:R-:W-:Y:S01]  /*3a90*/  @!P0 FMUL.FTZ R5, R5, 1.4426950216293334961 ;  /* 0x3fb8aa3b05058820 */ /* 0x000fe20000410000 */
[----:B------:R-:W-:Y:S02]  /*3aa0*/  ISETP.GE.AND P2, PT, R2, UR6, PT ;  /* 0x0000000602007c0c */ /* 0x000fe4000bf46270 */
[C---:B------:R-:W-:Y:S02]  /*3ab0*/  ISETP.GT.U32.OR P5, PT, R4.reuse, 0x7f, P5 ;  /* 0x0000007f0400780c */ /* 0x040fe40002fa4470 */
[C---:B------:R-:W-:Y:S01]  /*3ac0*/  ISETP.GT.U32.OR P3, PT, R4.reuse, 0x7f, P3 ;  /* 0x0000007f0400780c */ /* 0x040fe20001f64470 */
[----:B------:R-:W0:Y:S01]  /*3ad0*/  @!P0 MUFU.EX2 R5, R5 ;  /* 0x0000000500058308 */ /* 0x000e220000000800 */
[----:B------:R-:W-:-:S02]  /*3ae0*/  ISETP.GT.U32.OR P1, PT, R4, 0x7f, P1 ;  /* 0x0000007f0400780c */ /* 0x000fc40000f24470 */
[C---:B------:R-:W-:Y:S02]  /*3af0*/  ISETP.GT.U32.OR P6, PT, R4.reuse, 0x7f, P6 ;  /* 0x0000007f0400780c */ /* 0x040fe400037c4470 */
[C---:B------:R-:W-:Y:S02]  /*3b00*/  ISETP.GT.U32.OR P4, PT, R4.reuse, 0x7f, P4 ;  /* 0x0000007f0400780c */ /* 0x040fe40002784470 */
[----:B------:R-:W-:-:S03]  /*3b10*/  ISETP.GT.U32.OR P2, PT, R4, 0x7f, P2 ;  /* 0x0000007f0400780c */ /* 0x000fc60001744470 */
[C---:B------:R-:W-:Y:S02]  /*3b20*/  @!P5 FADD.FTZ R31, -R24.reuse, R31 ;  /* 0x0000001f181fd221 */ /* 0x040fe40000010100 */
[----:B------:R-:W-:Y:S01]  /*3b30*/  @!P3 FADD.FTZ R29, -R24, R29 ;  /* 0x0000001d181db221 */ /* 0x000fe20000010100 */
[----:B0-----:R0:W-:Y:S01]  /*3b40*/  @!P0 STS [R32], R5 ;  /* 0x0000000520008388 */ /* 0x0011e20000000800 */
[----:B------:R-:W-:Y:S01]  /*3b50*/  ISETP.GE.AND P0, PT, R0, UR6, PT ;  /* 0x0000000600007c0c */ /* 0x000fe2000bf06270 */
[C---:B------:R-:W-:Y:S01]  /*3b60*/  @!P1 FADD.FTZ R27, -R24.reuse, R27 ;  /* 0x0000001b181b9221 */ /* 0x040fe20000010100 */
[C---:B------:R-:W-:Y:S02]  /*3b70*/  @!P6 FADD.FTZ R30, -R24.reuse, R30 ;  /* 0x0000001e181ee221 */ /* 0x040fe40000010100 */
[----:B------:R-:W-:Y:S01]  /*3b80*/  @!P4 FADD.FTZ R28, -R24, R28 ;  /* 0x0000001c181cc221 */ /* 0x000fe20000010100 */
[----:B------:R-:W-:Y:S01]  /*3b90*/  ISETP.GT.U32.OR P0, PT, R4, 0x7f, P0 ;  /* 0x0000007f0400780c */ /* 0x000fe20000704470 */
[----:B------:R-:W-:Y:S01]  /*3ba0*/  @!P2 FADD.FTZ R26, -R24, R26 ;  /* 0x0000001a181aa221 */ /* 0x000fe20000010100 */
[----:B------:R-:W-:Y:S01]  /*3bb0*/  @!P5 FMUL.FTZ R31, R31, 1.4426950216293334961 ;  /* 0x3fb8aa3b1f1fd820 */ /* 0x000fe20000410000 */
[----:B------:R-:W-:Y:S01]  /*3bc0*/  @!P3 FMUL.FTZ R29, R29, 1.4426950216293334961 ;  /* 0x3fb8aa3b1d1db820 */ /* 0x000fe20000410000 */
[----:B------:R-:W-:Y:S01]  /*3bd0*/  @!P1 FMUL.FTZ R27, R27, 1.4426950216293334961 ;  /* 0x3fb8aa3b1b1b9820 */ /* 0x000fe20000410000 */
[----:B------:R-:W-:Y:S01]  /*3be0*/  @!P6 FMUL.FTZ R30, R30, 1.4426950216293334961 ;  /* 0x3fb8aa3b1e1ee820 */ /* 0x000fe20000410000 */
[----:B------:R-:W-:Y:S01]  /*3bf0*/  @!P4 FMUL.FTZ R28, R28, 1.4426950216293334961 ;  /* 0x3fb8aa3b1c1cc820 */ /* 0x000fe20000410000 */
[----:B------:R-:W-:Y:S01]  /*3c00*/  @!P2 FMUL.FTZ R26, R26, 1.4426950216293334961 ;  /* 0x3fb8aa3b1a1aa820 */ /* 0x000fe20000410000 */
[----:B------:R-:W1:Y:S01]  /*3c10*/  @!P5 MUFU.EX2 R31, R31 ;  /* 0x0000001f001fd308 */ /* 0x000e620000000800 */
[----:B------:R-:W-:-:S03]  /*3c20*/  IMAD.MOV.U32 R0, RZ, RZ, RZ ;  /* 0x000000ffff007224 */ /* 0x000fc600078e00ff */
[----:B------:R-:W2:Y:S01]  /*3c30*/  @!P6 MUFU.EX2 R3, R30 ;  /* 0x0000001e0003e308 */ /* 0x000ea20000000800 */
[----:B------:R-:W-:-:S03]  /*3c40*/  @!P0 FADD.FTZ R24, -R24, R25 ;  /* 0x0000001918188221 */ /* 0x000fc60000010100 */
[----:B------:R-:W3:Y:S01]  /*3c50*/  @!P3 MUFU.EX2 R29, R29 ;  /* 0x0000001d001db308 */ /* 0x000ee20000000800 */
[----:B------:R-:W-:-:S03]  /*3c60*/  @!P0 FMUL.FTZ R24, R24, 1.4426950216293334961 ;  /* 0x3fb8aa3b18188820 */ /* 0x000fc60000410000 */
[----:B0-----:R-:W0:Y:S01]  /*3c70*/  @!P4 MUFU.EX2 R5, R28 ;  /* 0x0000001c0005c308 */ /* 0x001e220000000800 */
[----:B-1----:R-:W-:Y:S03]  /*3c80*/  @!P5 STS [R32+0x440], R31 ;  /* 0x0004401f2000d388 */ /* 0x002fe60000000800 */
[----:B------:R-:W1:Y:S01]  /*3c90*/  @!P2 MUFU.EX2 R9, R26 ;  /* 0x0000001a0009a308 */ /* 0x000e620000000800 */
[----:B--2---:R2:W-:Y:S03]  /*3ca0*/  @!P6 STS [R32+0x220], R3 ;  /* 0x000220032000e388 */ /* 0x0045e60000000800 */
[----:B------:R-:W4:Y:S01]  /*3cb0*/  @!P1 MUFU.EX2 R27, R27 ;  /* 0x0000001b001b9308 */ /* 0x000f220000000800 */
[----:B---3--:R-:W-:Y:S03]  /*3cc0*/  @!P3 STS [R32+0x880], R29 ;  /* 0x0008801d2000b388 */ /* 0x008fe60000000800 */
[----:B------:R-:W3:Y:S01]  /*3cd0*/  @!P0 MUFU.EX2 R11, R24 ;  /* 0x00000018000b8308 */ /* 0x000ee20000000800 */
[----:B0-----:R0:W-:Y:S04]  /*3ce0*/  @!P4 STS [R32+0x660], R5 ;  /* 0x000660052000c388 */ /* 0x0011e80000000800 */
[----:B-1----:R1:W-:Y:S04]  /*3cf0*/  @!P2 STS [R32+0xaa0], R9 ;  /* 0x000aa0092000a388 */ /* 0x0023e80000000800 */
[----:B----4-:R1:W-:Y:S04]  /*3d00*/  @!P1 STS [R32+0xcc0], R27 ;  /* 0x000cc01b20009388 */ /* 0x0103e80000000800 */
[----:B---3--:R1:W-:Y:S01]  /*3d10*/  @!P0 STS [R32+0xee0], R11 ;  /* 0x000ee00b20008388 */ /* 0x0083e20000000800 */
[----:B--2---:R-:W-:Y:S01]  /*3d20*/  CS2R R2, SRZ ;  /* 0x0000000000027805 */ /* 0x004fe2000001ff00 */
[----:B0-----:R-:W-:Y:S01]  /*3d30*/  IMAD.MOV.U32 R5, RZ, RZ, RZ ;  /* 0x000000ffff057224 */ /* 0x001fe200078e00ff */
[----:B------:R-:W-:Y:S06]  /*3d40*/  BAR.SYNC.DEFER_BLOCKING 0x0 ;  /* 0x0000000000007b1d */ /* 0x000fec0000010000 */
[----:B------:R-:W-:Y:S05]  /*3d50*/  BRA.U !UP0, `(.L_x_59) ;  /* 0x0000000508ec7547 */ /* 0x000fea000b800000 */
[----:B------:R-:W0:Y:S01]  /*3d60*/  LDC R19, c[0x0][0x44c] ;  /* 0x00011300ff137b82 */ /* 0x000e220000000800 */
[----:B------:R-:W2:Y:S01]  /*3d70*/  LDCU.64 UR4, c[0x0][0x3f8] ;  /* 0x00007f00ff0477ac */ /* 0x000ea20008000a00 */
[----:B------:R-:W-:Y:S01]  /*3d80*/  LOP3.LUT R17, R7, 0x3f8, R4, 0xf8, !PT ;  /* 0x000003f807117812 */ /* 0x000fe200078ef804 */
[----:B------:R-:W-:Y:S01]  /*3d90*/  IMAD.MOV.U32 R18, RZ, RZ, RZ ;  /* 0x000000ffff127224 */ /* 0x000fe200078e00ff */
[----:B-1----:R-:W-:Y:S01]  /*3da0*/  CS2R R10, SRZ ;  /* 0x00000000000a7805 */ /* 0x002fe2000001ff00 */
[----:B------:R-:W-:Y:S01]  /*3db0*/  UISETP.GE.U32.AND UP0, UPT, UR6, 0x4, UPT ;  /* 0x000000040600788c */ /* 0x000fe2000bf06070 */
[----:B------:R-:W-:Y:S01]  /*3dc0*/  CS2R R8, SRZ ;  /* 0x0000000000087805 */ /* 0x000fe2000001ff00 */
[----:B------:R-:W-:Y:S01]  /*3dd0*/  UIADD3 UR7, UPT, UPT, UR21, -UR20, URZ ;  /* 0x8000001415077290 */ /* 0x000fe2000fffe0ff */
[C---:B0-----:R-:W-:Y:S02]  /*3de0*/  IMAD R0, R19.reuse, UR20, RZ ;  /* 0x0000001413007c24 */ /* 0x041fe4000f8e02ff */
[----:B------:R-:W-:-:S03]  /*3df0*/  IMAD R19, R19, UR21, RZ ;  /* 0x0000001513137c24 */ /* 0x000fc6000f8e02ff */
[----:B------:R-:W-:-:S04]  /*3e00*/  LEA R17, P0, R17, R0, 0x2 ;  /* 0x0000000011117211 */ /* 0x000fc800078010ff */
[----:B------:R-:W-:Y:S02]  /*3e10*/  LEA.HI.X.SX32 R0, R0, RZ, 0x1, P0 ;  /* 0x000000ff00007211 */ /* 0x000fe400000f0eff */
[----:B--2---:R-:W-:Y:S01]  /*3e20*/  LEA R16, P0, R17, UR4, 0x2 ;  /* 0x0000000411107c11 */ /* 0x004fe2000f8010ff */
[----:B------:R-:W-:-:S03]  /*3e30*/  ULOP3.LUT UR4, UR6, 0x3, URZ, 0xc0, !UPT ;  /* 0x0000000306047892 */ /* 0x000fc6000f8ec0ff */
[----:B------:R-:W-:Y:S01]  /*3e40*/  LEA.HI.X R17, R17, UR5, R0, 0x2, P0 ;  /* 0x0000000511117c11 */ /* 0x000fe200080f1400 */
[----:B------:R-:W-:Y:S01]  /*3e50*/  IMAD.MOV.U32 R0, RZ, RZ, RZ ;  /* 0x000000ffff007224 */ /* 0x000fe200078e00ff */
[----:B------:R-:W-:Y:S07]  /*3e60*/  BRA.U !UP0, `(.L_x_60) ;  /* 0x0000000508347547 */ /* 0x000fee000b800000 */
[----:B------:R-:W0:Y:S01]  /*3e70*/  S2UR UR5, SR_CgaCtaId ;  /* 0x00000000000579c3 */ /* 0x000e220000008800 */
[----:B------:R-:W-:Y:S01]  /*3e80*/  ULOP3.LUT UR9, UR6, 0x7ffffffc, URZ, 0xc0, !UPT ;  /* 0x7ffffffc06097892 */ /* 0x000fe2000f8ec0ff */
[----:B------:R-:W-:Y:S01]  /*3e90*/  HFMA2 R0, -RZ, RZ, 0, 0 ;  /* 0x00000000ff007431 */ /* 0x000fe200000001ff */
[----:B------:R-:W-:Y:S01]  /*3ea0*/  ISETP.GE.AND P2, PT, R13, UR7, PT ;  /* 0x000000070d007c0c */ /* 0x000fe2000bf46270 */
[----:B------:R-:W-:Y:S01]  /*3eb0*/  UMOV UR6, 0x400 ;  /* 0x0000040000067882 */ /* 0x000fe20000000000 */
[----:B------:R-:W-:Y:S02]  /*3ec0*/  CS2R R2, SRZ ;  /* 0x0000000000027805 */ /* 0x000fe4000001ff00 */
[----:B------:R-:W-:Y:S01]  /*3ed0*/  MOV R5, RZ ;  /* 0x000000ff00057202 */ /* 0x000fe20000000f00 */
[C---:B------:R-:W-:Y:S01]  /*3ee0*/  IMAD.WIDE R26, R19.reuse, 0x10, RZ ;  /* 0x00000010131a7825 */ /* 0x040fe200078e02ff */
[----:B------:R-:W-:Y:S01]  /*3ef0*/  MOV R18, UR9 ;  /* 0x0000000900127c02 */ /* 0x000fe20008000f00 */
[----:B------:R-:W1:Y:S02]  /*3f00*/  LDCU UR8, c[0x0][0x440] ;  /* 0x00008800ff0877ac */ /* 0x000e640008000800 */
[----:B------:R-:W-:-:S04]  /*3f10*/  IMAD.WIDE R24, R19, 0xc, RZ ;  /* 0x0000000c13187825 */ /* 0x000fc800078e02ff */
[----:B------:R-:W-:-:S04]  /*3f20*/  IMAD.WIDE R22, R19, 0x8, RZ ;  /* 0x0000000813167825 */ /* 0x000fc800078e02ff */
[----:B------:R-:W-:Y:S01]  /*3f30*/  IMAD.WIDE R20, R19, 0x4, RZ ;  /* 0x0000000413147825 */ /* 0x000fe200078e02ff */
[----:B0-----:R-:W-:Y:S02]  /*3f40*/  ULEA UR5, UR5, UR6, 0x18 ;  /* 0x0000000605057291 */ /* 0x001fe4000f8ec0ff */
[----:B------:R-:W-:-:S04]  /*3f50*/  UIADD3 UR6, UPT, UPT, -UR9, URZ, URZ ;  /* 0x000000ff09067290 */ /* 0x000fc8000fffe1ff */
[----:B------:R-:W-:-:S04]  /*3f60*/  LEA R7, R13, UR5, 0x2 ;  /* 0x000000050d077c11 */ /* 0x000fc8000f8e10ff */
[----:B-1----:R-:W-:-:S07]  /*3f70*/  IADD3 R7, PT, PT, R7, 0x88, RZ ;  /* 0x0000008807077810 */ /* 0x002fce0007ffe0ff */
.L_x_69:
[----:B-1----:R0:W1:Y:S01]  /*3f80*/  LDS R4, [R7+-0x88] ;  /* 0xffff780007047984 */ /* 0x0020620000000800 */
[----:B------:R-:W-:Y:S03]  /*3f90*/  BSSY.RECONVERGENT B0, `(.L_x_61) ;  /* 0x0000008000007945 */ /* 0x000fe60003800200 */
[----:B--2---:R0:W2:Y:S04]  /*3fa0*/  LDS R6, [R7+-0x44] ;  /* 0xffffbc0007067984 */ /* 0x0040a80000000800 */
[----:B---3--:R0:W3:Y:S01]  /*3fb0*/  LDS R12, [R7] ;  /* 0x00000000070c7984 */ /* 0x0080e20000000800 */
[----:B------:R-:W-:Y:S05]  /*3fc0*/  @P2 BRA `(.L_x_62) ;  /* 0x0000000000102947 */ /* 0x000fea0003800000 */
[----:B------:R-:W-:Y:S02]  /*3fd0*/  ISETP.GE.AND P0, PT, R14, UR8, PT ;  /* 0x000000080e007c0c */ /* 0x000fe4000bf06270 */
[----:B------:R-:W-:Y:S02]  /*3fe0*/  CS2R R10, SRZ ;  /* 0x00000000000a7805 */ /* 0x000fe4000001ff00 */
[----:B------:R-:W-:Y:S09]  /*3ff0*/  CS2R R8, SRZ ;  /* 0x0000000000087805 */ /* 0x000ff2000001ff00 */
[----:B------:R4:W5:Y:S02]  /*4000*/  @!P0 LDG.E.128 R8, desc[UR10][R16.64] ;  /* 0x0000000a10088981 */ /* 0x000964000c1e1d00 */
.L_x_62:
[----:B------:R-:W-:Y:S05]  /*4010*/  BSYNC.RECONVERGENT B0 ;  /* 0x0000000000007941 */ /* 0x000fea0003800200 */
.L_x_61:
[C---:B-1---5:R-:W-:Y:S01]  /*4020*/  FFMA.FTZ R5, R4.reuse, R8, R5 ;  /* 0x0000000804057223 */ /* 0x062fe20000010005 */
        /* <DEDUP_REMOVED lines=8> */
[----:B------:R-:W-:Y:S05]  /*40b0*/  @!P0 IADD3 R28, P1, PT, R20, R16, RZ ;  /* 0x00000010141c8210 */ /* 0x000fea0007f3e0ff */
[----:B------:R-:W-:Y:S05]  /*40c0*/  @!P0 IMAD.X R29, R21, 0x1, R17, P1 ;  /* 0x00000001151d8824 */ /* 0x000fea00008e0611 */
[----:B------:R1:W5:Y:S03]  /*40d0*/  @!P0 LDG.E.128 R8, desc[UR10][R28.64] ;  /* 0x0000000a1c088981 */ /* 0x000366000c1e1d00 */
.L_x_64:
[----:B------:R-:W-:Y:S05]  /*40e0*/  BSYNC.RECONVERGENT B0 ;  /* 0x0000000000007941 */ /* 0x000fea0003800200 */
.L_x_63:
        /* <DEDUP_REMOVED lines=9> */
[----:B-1----:R-:W-:Y:S05]  /*4180*/  @!P0 IADD3 R28, P1, PT, R22, R16, RZ ;  /* 0x00000010161c8210 */ /* 0x002fea0007f3e0ff */
[----:B------:R-:W-:Y:S05]  /*4190*/  @!P0 IMAD.X R29, R23, 0x1, R17, P1 ;  /* 0x00000001171d8824 */ /* 0x000fea00008e0611 */
[----:B------:R2:W5:Y:S03]  /*41a0*/  @!P0 LDG.E.128 R8, desc[UR10][R28.64] ;  /* 0x0000000a1c088981 */ /* 0x000566000c1e1d00 */
.L_x_66:
[----:B------:R-:W-:Y:S05]  /*41b0*/  BSYNC.RECONVERGENT B0 ;  /* 0x0000000000007941 */ /* 0x000fea0003800200 */
.L_x_65:
[C---:B---3-5:R-:W-:Y:S01]  /*41c0*/  FFMA.FTZ R5, R12.reuse, R8, R5 ;  /* 0x000000080c057223 */ /* 0x068fe20000010005 */
        /* <DEDUP_REMOVED lines=8> */
[----:B-12---:R-:W-:Y:S05]  /*4250*/  @!P0 IADD3 R28, P1, PT, R24, R16, RZ ;  /* 0x00000010181c8210 */ /* 0x006fea0007f3e0ff */
[----:B------:R-:W-:Y:S05]  /*4260*/  @!P0 IMAD.X R29, R25, 0x1, R17, P1 ;  /* 0x00000001191d8824 */ /* 0x000fea00008e0611 */
[----:B------:R3:W5:Y:S03]  /*4270*/  @!P0 LDG.E.128 R8, desc[UR10][R28.64] ;  /* 0x0000000a1c088981 */ /* 0x000766000c1e1d00 */
.L_x_68:
[----:B------:R-:W-:Y:S05]  /*4280*/  BSYNC.RECONVERGENT B0 ;  /* 0x0000000000007941 */ /* 0x000fea0003800200 */
.L_x_67:
[----:B----4-:R-:W-:Y:S01]  /*4290*/  IADD3 R16, P0, PT, R26, R16, RZ ;  /* 0x000000101a107210 */ /* 0x010fe20007f1e0ff */
[----:B------:R0:W4:Y:S01]  /*42a0*/  LDS R4, [R7+0x44] ;  /* 0x0000440007047984 */ /* 0x0001220000000800 */
[----:B------:R-:W-:Y:S02]  /*42b0*/  UIADD3 UR6, UPT, UPT, UR6, 0x4, URZ ;  /* 0x0000000406067890 */ /* 0x000fe4000fffe0ff */
[----:B------:R-:W-:Y:S02]  /*42c0*/  IADD3.X R17, PT, PT, R27, R17, RZ, P0, !PT ;  /* 0x000000111b117210 */ /* 0x000fe400007fe4ff */
[----:B------:R-:W-:Y:S01]  /*42d0*/  UISETP.NE.AND UP0, UPT, UR6, URZ, UPT ;  /* 0x000000ff0600728c */ /* 0x000fe2000bf05270 */
[----:B0-----:R-:W-:Y:S01]  /*42e0*/  IADD3 R7, PT, PT, R7, 0x110, RZ ;  /* 0x0000011007077810 */ /* 0x001fe20007ffe0ff */
[C---:B----45:R-:W-:Y:S01]  /*42f0*/  FFMA.FTZ R5, R4.reuse, R8, R5 ;  /* 0x0000000804057223 */ /* 0x070fe20000010005 */
[C---:B------:R-:W-:Y:S01]  /*4300*/  FFMA.FTZ R2, R4.reuse, R9, R2 ;  /* 0x0000000904027223 */ /* 0x040fe20000010002 */
[C---:B------:R-:W-:Y:S01]  /*4310*/  FFMA.FTZ R3, R4.reuse, R10, R3 ;  /* 0x0000000a04037223 */ /* 0x040fe20000010003 */
[----:B------:R-:W-:Y:S04]  /*4320*/  FFMA.FTZ R0, R4, R11, R0 ;  /* 0x0000000b04007223 */ /* 0x000fe80000010000 */
[----:B------:R-:W-:Y:S05]  /*4330*/  BRA.U UP0, `(.L_x_69) ;  /* 0xfffffffd00107547 */ /* 0x000fea000b83ffff */
.L_x_60:
[----:B------:R-:W-:-:S09]  /*4340*/  UISETP.NE.AND UP0, UPT, UR4, URZ, UPT ;  /* 0x000000ff0400728c */ /* 0x000fd2000bf05270 */
[----:B------:R-:W-:Y:S05]  /*4350*/  BRA.U !UP0, `(.L_x_59) ;  /* 0x00000001086c7547 */ /* 0x000fea000b800000 */
[----:B------:R-:W0:Y:S01]  /*4360*/  S2UR UR6, SR_CgaCtaId ;  /* 0x00000000000679c3 */ /* 0x000e220000008800 */
[----:B------:R-:W-:Y:S01]  /*4370*/  UMOV UR8, 0x400 ;  /* 0x0000040000087882 */ /* 0x000fe20000000000 */
[----:B------:R-:W-:Y:S01]  /*4380*/  IMAD R18, R18, 0x11, R13 ;  /* 0x0000001112127824 */ /* 0x000fe200078e020d */
[----:B------:R-:W-:Y:S01]  /*4390*/  ISETP.GE.AND P1, PT, R13, UR7, PT ;  /* 0x000000070d007c0c */ /* 0x000fe2000bf26270 */
[----:B------:R-:W-:Y:S01]  /*43a0*/  IMAD.WIDE R20, R19, 0x4, RZ ;  /* 0x0000000413147825 */ /* 0x000fe200078e02ff */
[----:B------:R-:W4:Y:S01]  /*43b0*/  LDCU UR5, c[0x0][0x440] ;  /* 0x00008800ff0577ac */ /* 0x000f220008000800 */
[----:B0-----:R-:W-:Y:S02]  /*43c0*/  ULEA UR6, UR6, UR8, 0x18 ;  /* 0x0000000806067291 */ /* 0x001fe4000f8ec0ff */
[----:B------:R-:W-:-:S04]  /*43d0*/  UIADD3 UR8, UPT, UPT, -UR4, URZ, URZ ;  /* 0x000000ff04087290 */ /* 0x000fc8000fffe1ff */
[----:B----4-:R-:W-:-:S08]  /*43e0*/  LEA R6, R18, UR6, 0x2 ;  /* 0x0000000612067c11 */ /* 0x010fd0000f8e10ff */
.L_x_72:
[----:B------:R0:W4:Y:S01]  /*43f0*/  LDS R4, [R6] ;  /* 0x0000000006047984 */ /* 0x0001220000000800 */
[----:B------:R-:W-:Y:S01]  /*4400*/  UIADD3 UR8, UPT, UPT, UR8, 0x1, URZ ;  /* 0x0000000108087890 */ /* 0x000fe2000fffe0ff */
[----:B------:R-:W-:Y:S04]  /*4410*/  BSSY.RECONVERGENT B0, `(.L_x_70) ;  /* 0x0000006000007945 */ /* 0x000fe80003800200 */
[----:B------:R-:W-:Y:S05]  /*4420*/  @P1 BRA `(.L_x_71) ;  /* 0x0000000000101947 */ /* 0x000fea0003800000 */
[----:B------:R-:W-:Y:S02]  /*4430*/  ISETP.GE.AND P0, PT, R14, UR5, PT ;  /* 0x000000050e007c0c */ /* 0x000fe4000bf06270 */
[----:B------:R-:W-:Y:S02]  /*4440*/  CS2R R10, SRZ ;  /* 0x00000000000a7805 */ /* 0x000fe4000001ff00 */
[----:B------:R-:W-:Y:S09]  /*4450*/  CS2R R8, SRZ ;  /* 0x0000000000087805 */ /* 0x000ff2000001ff00 */
[----:B------:R0:W5:Y:S02]  /*4460*/  @!P0 LDG.E.128 R8, desc[UR10][R16.64] ;  /* 0x0000000a10088981 */ /* 0x000164000c1e1d00 */
.L_x_71:
[----:B------:R-:W-:Y:S05]  /*4470*/  BSYNC.RECONVERGENT B0 ;  /* 0x0000000000007941 */ /* 0x000fea0003800200 */
.L_x_70:
[----:B0-----:R-:W-:Y:S01]  /*4480*/  IADD3 R16, P0, PT, R20, R16, RZ ;  /* 0x0000001014107210 */ /* 0x001fe20007f1e0ff */
[----:B------:R-:W-:Y:S01]  /*4490*/  UISETP.NE.AND UP0, UPT, UR8, URZ, UPT ;  /* 0x000000ff0800728c */ /* 0x000fe2000bf05270 */
[----:B----45:R-:W-:Y:S01]  /*44a0*/  FFMA.FTZ R5, R4, R8, R5 ;  /* 0x0000000804057223 */ /* 0x030fe20000010005 */
[----:B------:R-:W-:Y:S01]  /*44b0*/  IADD3 R6, PT, PT, R6, 0x44, RZ ;  /* 0x0000004406067810 */ /* 0x000fe20007ffe0ff */
[C---:B------:R-:W-:Y:S01]  /*44c0*/  FFMA.FTZ R2, R4.reuse, R9, R2 ;  /* 0x0000000904027223 */ /* 0x040fe20000010002 */
[C---:B------:R-:W-:Y:S01]  /*44d0*/  FFMA.FTZ R3, R4.reuse, R10, R3 ;  /* 0x0000000a04037223 */ /* 0x040fe20000010003 */
[----:B------:R-:W-:Y:S01]  /*44e0*/  IADD3.X R17, PT, PT, R21, R17, RZ, P0, !PT ;  /* 0x0000001115117210 */ /* 0x000fe200007fe4ff */
[----:B------:R-:W-:Y:S03]  /*44f0*/  FFMA.FTZ R0, R4, R11, R0 ;  /* 0x0000000b04007223 */ /* 0x000fe60000010000 */
[----:B------:R-:W-:Y:S05]  /*4500*/  BRA.U UP0, `(.L_x_72) ;  /* 0xfffffffd00b87547 */ /* 0x000fea000b83ffff */
.L_x_59:
[----:B------:R-:W-:-:S04]  /*4510*/  IADD3 R13, PT, PT, R13, UR20, RZ ;  /* 0x000000140d0d7c10 */ /* 0x000fc8000fffe0ff */
[----:B------:R-:W-:-:S13]  /*4520*/  ISETP.GE.AND P0, PT, R13, UR21, PT ;  /* 0x000000150d007c0c */ /* 0x000fda000bf06270 */
[----:B------:R-:W-:Y:S05]  /*4530*/  @P0 EXIT ;  /* 0x000000000000094d */ /* 0x000fea0003800000 */
[----:B-1----:R-:W-:Y:S01]  /*4540*/  IABS R9, UR22 ;  /* 0x0000001600097c13 */ /* 0x002fe20008000000 */
[----:B------:R-:W0:Y:S01]  /*4550*/  LDC R8, c[0x0][0x434] ;  /* 0x00010d00ff087b82 */ /* 0x000e220000000800 */
[----:B------:R-:W-:Y:S01]  /*4560*/  IABS R10, R13 ;  /* 0x0000000d000a7213 */ /* 0x000fe20000000000 */
[----:B------:R-:W1:Y:S01]  /*4570*/  LDCU UR4, c[0x0][0x440] ;  /* 0x00008800ff0477ac */ /* 0x000e620008000800 */
[----:B------:R-:W4:Y:S01]  /*4580*/  I2F.RP R7, R9 ;  /* 0x0000000900077306 */ /* 0x000f220000209400 */
[----:B------:R-:W-:-:S05]  /*4590*/  IABS R6, UR22 ;  /* 0x0000001600067c13 */ /* 0x000fca0008000000 */
[----:B------:R-:W-:Y:S02]  /*45a0*/  IMAD.MOV R6, RZ, RZ, -R6 ;  /* 0x000000ffff067224 */ /* 0x000fe400078e0a06 */
[----:B----4-:R-:W4:Y:S02]  /*45b0*/  MUFU.RCP R16, R7 ;  /* 0x0000000700107308 */ /* 0x010f240000001000 */
[----:B----4-:R-:W-:Y:S01]  /*45c0*/  VIADD R16, R16, 0xffffffe ;  /* 0x0ffffffe10107836 */ /* 0x010fe20000000000 */
[----:B0-----:R-:W-:-:S05]  /*45d0*/  IABS R7, R8 ;  /* 0x0000000800077213 */ /* 0x001fca0000000000 */
[----:B------:R-:W0:Y:S02]  /*45e0*/  F2I.FTZ.U32.TRUNC.NTZ R17, R16 ;  /* 0x0000001000117305 */ /* 0x000e24000021f000 */
[--C-:B0-----:R-:W-:Y:S02]  /*45f0*/  IMAD.MOV R4, RZ, RZ, -R17.reuse ;  /* 0x000000ffff047224 */ /* 0x101fe400078e0a11 */
[----:B------:R-:W-:Y:S02]  /*4600*/  HFMA2 R16, -RZ, RZ, 0, 0 ;  /* 0x00000000ff107431 */ /* 0x000fe400000001ff */
[----:B------:R-:W-:Y:S02]  /*4610*/  IMAD R11, R4, R9, RZ ;  /* 0x00000009040b7224 */ /* 0x000fe400078e02ff */
[----:B------:R-:W0:Y:S02]  /*4620*/  I2F.RP R4, R7 ;  /* 0x0000000700047306 */ /* 0x000e240000209400 */
[----:B------:R-:W-:-:S06]  /*4630*/  IMAD.HI.U32 R11, R17, R11, R16 ;  /* 0x0000000b110b7227 */ /* 0x000fcc00078e0010 */
[----:B------:R-:W-:-:S04]  /*4640*/  IMAD.HI.U32 R11, R11, R10, RZ ;  /* 0x0000000a0b0b7227 */ /* 0x000fc800078e00ff */
[----:B------:R-:W-:Y:S01]  /*4650*/  IMAD R6, R11, R6, R10 ;  /* 0x000000060b067224 */ /* 0x000fe200078e020a */
[----:B0-----:R-:W0:Y:S04]  /*4660*/  MUFU.RCP R4, R4 ;  /* 0x0000000400047308 */ /* 0x001e280000001000 */
[----:B------:R-:W-:-:S13]  /*4670*/  ISETP.GT.U32.AND P1, PT, R9, R6, PT ;  /* 0x000000060900720c */ /* 0x000fda0003f24070 */
[----:B------:R-:W-:Y:S01]  /*4680*/  @!P1 IMAD.IADD R6, R6, 0x1, -R9 ;  /* 0x0000000106069824 */ /* 0x000fe200078e0a09 */
[----:B------:R-:W-:Y:S01]  /*4690*/  @!P1 IADD3 R11, PT, PT, R11, 0x1, RZ ;  /* 0x000000010b0b9810 */ /* 0x000fe20007ffe0ff */
[----:B0-----:R-:W-:Y:S01]  /*46a0*/  VIADD R18, R4, 0xffffffe ;  /* 0x0ffffffe04127836 */ /* 0x001fe20000000000 */
[----:B------:R-:W-:Y:S02]  /*46b0*/  ISETP.NE.AND P1, PT, RZ, UR22, PT ;  /* 0x00000016ff007c0c */ /* 0x000fe4000bf25270 */
[----:B------:R-:W-:Y:S01]  /*46c0*/  ISETP.GE.U32.AND P2, PT, R6, R9, PT ;  /* 0x000000090600720c */ /* 0x000fe20003f46070 */
[----:B------:R-:W0:Y:S01]  /*46d0*/  F2I.FTZ.U32.TRUNC.NTZ R19, R18 ;  /* 0x0000001200137305 */ /* 0x000e22000021f000 */
[----:B------:R-:W-:-:S04]  /*46e0*/  LOP3.LUT R6, R13, UR22, RZ, 0x3c, !PT ;  /* 0x000000160d067c12 */ /* 0x000fc8000f8e3cff */
[----:B------:R-:W-:-:S07]  /*46f0*/  ISETP.GE.AND P0, PT, R6, RZ, PT ;  /* 0x000000ff0600720c */ /* 0x000fce0003f06270 */
[----:B------:R-:W-:Y:S02]  /*4700*/  @P2 IADD3 R11, PT, PT, R11, 0x1, RZ ;  /* 0x000000010b0b2810 */ /* 0x000fe40007ffe0ff */
[----:B0-----:R-:W-:Y:S02]  /*4710*/  IADD3 R6, PT, PT, RZ, -R19, RZ ;  /* 0x80000013ff067210 */ /* 0x001fe40007ffe0ff */
[----:B------:R-:W-:Y:S02]  /*4720*/  MOV R18, RZ ;  /* 0x000000ff00127202 */ /* 0x000fe40000000f00 */
[----:B------:R-:W-:Y:S01]  /*4730*/  @!P0 IMAD.MOV R11, RZ, RZ, -R11 ;  /* 0x000000ffff0b8224 */ /* 0x000fe200078e0a0b */
[----:B------:R-:W-:Y:S01]  /*4740*/  @!P1 LOP3.LUT R11, RZ, UR22, RZ, 0x33, !PT ;  /* 0x00000016ff0b9c12 */ /* 0x000fe2000f8e33ff */
[----:B------:R-:W-:Y:S01]  /*4750*/  IMAD R6, R6, R7, RZ ;  /* 0x0000000706067224 */ /* 0x000fe200078e02ff */
[----:B-1----:R-:W-:-:S03]  /*4760*/  ISETP.GE.AND P1, PT, R14, UR4, PT ;  /* 0x000000040e007c0c */ /* 0x002fc6000bf26270 */
        /* <DEDUP_REMOVED lines=11> */
[----:B------:R-:W0:Y:S01]  /*4820*/  LDCU.128 UR4, c[0x0][0x400] ;  /* 0x00008000ff0477ac */ /* 0x000e220008000c00 */
[----:B------:R-:W-:Y:S01]  /*4830*/  LOP3.LUT R17, R17, R8, RZ, 0x3c, !PT ;  /* 0x0000000811117212 */ /* 0x000fe200078e3cff */
[----:B------:R-:W-:Y:S01]  /*4840*/  @!P0 VIADD R10, R10, 0x1 ;  /* 0x000000010a0a8836 */ /* 0x000fe20000000000 */
[----:B------:R-:W-:Y:S01]  /*4850*/  ISETP.NE.AND P0, PT, R8, RZ, PT ;  /* 0x000000ff0800720c */ /* 0x000fe20003f05270 */
[----:B------:R-:W1:Y:S01]  /*4860*/  LDCU.64 UR8, c[0x0][0x410] ;  /* 0x00008200ff0877ac */ /* 0x000e620008000a00 */
[----:B------:R-:W-:Y:S01]  /*4870*/  ISETP.GE.AND P1, PT, R17, RZ, PT ;  /* 0x000000ff1100720c */ /* 0x000fe20003f26270 */
[----:B------:R-:W-:Y:S01]  /*4880*/  @P2 VIADD R10, R10, 0x1 ;  /* 0x000000010a0a2836 */ /* 0x000fe20000000000 */
[----:B------:R-:W-:Y:S01]  /*4890*/  SHF.R.S32.HI R4, RZ, 0x1f, R11 ;  /* 0x0000001fff047819 */ /* 0x000fe2000001140b */
[----:B------:R-:W-:Y:S01]  /*48a0*/  IMAD.MOV.U32 R15, RZ, RZ, RZ ;  /* 0x000000ffff0f7224 */ /* 0x000fe200078e00ff */
[----:B------:R-:W-:Y:S02]  /*48b0*/  F2FP.BF16.F32.PACK_AB R2, R2, R5 ;  /* 0x000000050202723e */ /* 0x000fe400000010ff */
[----:B------:R-:W-:Y:S01]  /*48c0*/  F2FP.BF16.F32.PACK_AB R3, R0, R3 ;  /* 0x000000030003723e */ /* 0x000fe200000010ff */
[----:B0-----:R-:W-:-:S06]  /*48d0*/  IMAD R4, R4, UR4, RZ ;  /* 0x0000000404047c24 */ /* 0x001fcc000f8e02ff */
[----:B------:R-:W-:Y:S01]  /*48e0*/  @!P1 IADD3 R10, PT, PT, -R10, RZ, RZ ;  /* 0x000000ff0a0a9210 */ /* 0x000fe20007ffe1ff */
[----:B------:R-:W-:Y:S01]  /*48f0*/  IMAD.WIDE.U32 R14, R11, UR4, R14 ;  /* 0x000000040b0e7c25 */ /* 0x000fe2000f8e000e */
[----:B------:R-:W-:-:S03]  /*4900*/  @!P0 LOP3.LUT R10, RZ, R8, RZ, 0x33, !PT ;  /* 0x00000008ff0a8212 */ /* 0x000fc600078e33ff */
[----:B------:R-:W-:Y:S01]  /*4910*/  IMAD R11, R11, UR5, R4 ;  /* 0x000000050b0b7c24 */ /* 0x000fe2000f8e0204 */
[----:B------:R-:W-:Y:S01]  /*4920*/  SHF.R.S32.HI R4, RZ, 0x1f, R10 ;  /* 0x0000001fff047819 */ /* 0x000fe2000001140a */
[----:B------:R-:W-:Y:S01]  /*4930*/  IMAD R8, R10, R8, R9 ;  /* 0x000000080a087224 */ /* 0x000fe200078e0209 */
[----:B------:R-:W0:Y:S02]  /*4940*/  LDCU.64 UR4, c[0x0][0x3f0] ;  /* 0x00007e00ff0477ac */ /* 0x000e240008000a00 */
[----:B------:R-:W-:Y:S01]  /*4950*/  IADD3 R15, PT, PT, R15, R11, RZ ;  /* 0x0000000b0f0f7210 */ /* 0x000fe20007ffe0ff */
[----:B-1----:R-:W-:Y:S02]  /*4960*/  IMAD R7, R4, UR8, RZ ;  /* 0x0000000804077c24 */ /* 0x002fe4000f8e02ff */
        /* <DEDUP_REMOVED lines=9> */
[----:B0-----:R-:W-:-:S04]  /*4a00*/  LEA R4, P0, R8, UR4, 0x1 ;  /* 0x0000000408047c11 */ /* 0x001fc8000f8008ff */
[----:B------:R-:W-:-:S05]  /*4a10*/  LEA.HI.X R5, R8, UR5, R7, 0x1, P0 ;  /* 0x0000000508057c11 */ /* 0x000fca00080f0c07 */
[----:B------:R-:W-:Y:S01]  /*4a20*/  STG.E.64 desc[UR10][R4.64], R2 ;  /* 0x0000000204007986 */ /* 0x000fe2000c101b0a */
[----:B------:R-:W-:Y:S05]  /*4a30*/  EXIT ;  /* 0x000000000000794d */ /* 0x000fea0003800000 */
        .weak           $__internal_1_$__cuda_sm20_div_s64
        .type           $__internal_1_$__cuda_sm20_div_s64,@function
        .size           $__internal_1_$__cuda_sm20_div_s64,(.L_x_4833 - $__internal_1_$__cuda_sm20_div_s64)
$__internal_1_$__cuda_sm20_div_s64:
[----:B------:R-:W-:Y:S01]  /*4a40*/  IADD3 R35, P0, PT, RZ, -R20, RZ ;  /* 0x80000014ff237210 */ /* 0x000fe20007f1e0ff */
[----:B------:R-:W-:Y:S01]  /*4a50*/  IMAD.MOV.U32 R23, RZ, RZ, RZ ;  /* 0x000000ffff177224 */ /* 0x000fe200078e00ff */
        /* <DEDUP_REMOVED lines=19> */
[C---:B------:R-:W-:Y:S02]  /*4b90*/  IMAD R11, R45.reuse, R12, RZ ;  /* 0x0000000c2d0b7224 */ /* 0x040fe400078e02ff */
[----:B------:R-:W-:-:S04]  /*4ba0*/  IMAD.HI.U32 R14, P1, R45, R14, R38 ;  /* 0x0000000e2d0e7227 */ /* 0x000fc80007820026 */
[----:B------:R-:W-:Y:S01]  /*4bb0*/  IMAD.HI.U32 R12, R45, R12, RZ ;  /* 0x0000000c2d0c7227 */ /* 0x000fe200078e00ff */
[----:B------:R-:W-:-:S03]  /*4bc0*/  IADD3 R39, P0, PT, R11, R14, RZ ;  /* 0x0000000e0b277210 */ /* 0x000fc60007f1e0ff */
[----:B------:R-:W-:Y:S02]  /*4bd0*/  IMAD.X R12, R12, 0x1, R45, P2 ;  /* 0x000000010c0c7824 */ /* 0x000fe400010e062d */
[----:B------:R-:W-:-:S03]  /*4be0*/  IMAD.WIDE.U32 R44, R39, R34, RZ ;  /* 0x00000022272c7225 */ /* 0x000fc600078e00ff */
[----:B------:R-:W-:Y:S01]  /*4bf0*/  IADD3.X R14, PT, PT, RZ, RZ, R12, P0, P1 ;  /* 0x000000ffff0e7210 */ /* 0x000fe200007e240c */
[----:B------:R-:W-:Y:S01]  /*4c00*/  IMAD R11, R39, R35, R45 ;  /* 0x00000023270b7224 */ /* 0x000fe200078e022d */
[----:B------:R-:W-:Y:S02]  /*4c10*/  IADD3 R15, P0, PT, RZ, -R44, RZ ;  /* 0x8000002cff0f7210 */ /* 0x000fe40007f1e0ff */
[----:B------:R-:W-:Y:S01]  /*4c20*/  ISETP.GE.AND P1, PT, R21, RZ, PT ;  /* 0x000000ff1500720c */ /* 0x000fe20003f26270 */
[----:B------:R-:W-:Y:S02]  /*4c30*/  IMAD R11, R14, R34, R11 ;  /* 0x000000220e0b7224 */ /* 0x000fe400078e020b */
[----:B------:R-:W-:-:S04]  /*4c40*/  IMAD.HI.U32 R38, R39, R15, RZ ;  /* 0x0000000f27267227 */ /* 0x000fc800078e00ff */
[----:B------:R-:W-:Y:S01]  /*4c50*/  IMAD.X R11, RZ, RZ, ~R11, P0 ;  /* 0x000000ffff0b7224 */ /* 0x000fe200000e0e0b */
[----:B------:R-:W-:-:S03]  /*4c60*/  IADD3 R12, P0, PT, RZ, -R22, RZ ;  /* 0x80000016ff0c7210 */ /* 0x000fc60007f1e0ff */
[----:B------:R-:W-:Y:S01]  /*4c70*/  IMAD.WIDE.U32 R38, P4, R39, R11, R38 ;  /* 0x0000000b27267225 */ /* 0x000fe20007880026 */
[----:B------:R-:W-:-:S03]  /*4c80*/  SEL R12, R12, R22, !P1 ;  /* 0x000000160c0c7207 */ /* 0x000fc60004800000 */
[----:B------:R-:W-:-:S04]  /*4c90*/  IMAD.HI.U32 R16, P3, R14, R15, R38 ;  /* 0x0000000f0e107227 */ /* 0x000fc80007860026 */
[CC--:B------:R-:W-:Y:S02]  /*4ca0*/  IMAD R15, R14.reuse, R11.reuse, RZ ;  /* 0x0000000b0e0f7224 */ /* 0x0c0fe400078e02ff */
[----:B------:R-:W-:-:S03]  /*4cb0*/  IMAD.HI.U32 R11, R14, R11, RZ ;  /* 0x0000000b0e0b7227 */ /* 0x000fc600078e00ff */
[----:B------:R-:W-:Y:S01]  /*4cc0*/  IADD3 R15, P2, PT, R15, R16, RZ ;  /* 0x000000100f0f7210 */ /* 0x000fe20007f5e0ff */
[----:B------:R-:W-:Y:S01]  /*4cd0*/  IMAD.X R14, R11, 0x1, R14, P4 ;  /* 0x000000010b0e7824 */ /* 0x000fe200020e060e */
[----:B------:R-:W-:-:S03]  /*4ce0*/  IADD3.X R16, PT, PT, RZ, ~R21, RZ, P0, !PT ;  /* 0x80000015ff107210 */ /* 0x000fc600007fe4ff */
[----:B------:R-:W-:Y:S01]  /*4cf0*/  IMAD.HI.U32 R22, R15, R12, RZ ;  /* 0x0000000c0f167227 */ /* 0x000fe200078e00ff */
[----:B------:R-:W-:Y:S02]  /*4d00*/  SEL R11, R16, R21, !P1 ;  /* 0x00000015100b7207 */ /* 0x000fe40004800000 */
[----:B------:R-:W-:-:S03]  /*4d10*/  IADD3.X R14, PT, PT, RZ, RZ, R14, P2, P3 ;  /* 0x000000ffff0e7210 */ /* 0x000fc600017e640e */
[----:B------:R-:W-:-:S04]  /*4d20*/  IMAD.WIDE.U32 R38, R15, R11, R22 ;  /* 0x0000000b0f267225 */ /* 0x000fc800078e0016 */
[C---:B------:R-:W-:Y:S02]  /*4d30*/  IMAD R23, R14.reuse, R11, RZ ;  /* 0x0000000b0e177224 */ /* 0x040fe400078e02ff */
[----:B------:R-:W-:-:S04]  /*4d40*/  IMAD.HI.U32 R16, P1, R14, R12, R38 ;  /* 0x0000000c0e107227 */ /* 0x000fc80007820026 */
[----:B------:R-:W-:Y:S01]  /*4d50*/  IMAD.HI.U32 R14, R14, R11, RZ ;  /* 0x0000000b0e0e7227 */ /* 0x000fe200078e00ff */
[----:B------:R-:W-:-:S03]  /*4d60*/  IADD3 R23, P0, PT, R23, R16, RZ ;  /* 0x0000001017177210 */ /* 0x000fc60007f1e0ff */
[----:B------:R-:W-:Y:S02]  /*4d70*/  IMAD.X R14, RZ, RZ, R14, P1 ;  /* 0x000000ffff0e7224 */ /* 0x000fe400008e060e */
[----:B------:R-:W-:-:S04]  /*4d80*/  IMAD.WIDE.U32 R38, R23, R34, RZ ;  /* 0x0000002217267225 */ /* 0x000fc800078e00ff */
[----:B------:R-:W-:Y:S01]  /*4d90*/  IMAD.X R22, RZ, RZ, R14, P0 ;  /* 0x000000ffff167224 */ /* 0x000fe200000e060e */
[----:B------:R-:W-:Y:S01]  /*4da0*/  IADD3 R12, P0, PT, -R38, R12, RZ ;  /* 0x0000000c260c7210 */ /* 0x000fe20007f1e1ff */
[----:B------:R-:W-:-:S03]  /*4db0*/  IMAD R15, R23, R35, R39 ;  /* 0x00000023170f7224 */ /* 0x000fc600078e0227 */
[-C--:B------:R-:W-:Y:S01]  /*4dc0*/  ISETP.GE.U32.AND P2, PT, R12, R34.reuse, PT ;  /* 0x000000220c00720c */ /* 0x080fe20003f46070 */
[-C--:B------:R-:W-:Y:S01]  /*4dd0*/  IMAD R14, R22, R34.reuse, R15 ;  /* 0x00000022160e7224 */ /* 0x080fe200078e020f */
[----:B------:R-:W-:-:S04]  /*4de0*/  IADD3 R15, P1, PT, R12, -R34, RZ ;  /* 0x800000220c0f7210 */ /* 0x000fc80007f3e0ff */
[----:B------:R-:W-:Y:S02]  /*4df0*/  IADD3.X R11, PT, PT, ~R14, R11, RZ, P0, !PT ;  /* 0x0000000b0e0b7210 */ /* 0x000fe400007fe5ff */
[----:B------:R-:W-:Y:S02]  /*4e00*/  IADD3 R16, P0, PT, R23, 0x1, RZ ;  /* 0x0000000117107810 */ /* 0x000fe40007f1e0ff */
[C---:B------:R-:W-:Y:S01]  /*4e10*/  ISETP.GE.U32.AND.EX P2, PT, R11.reuse, R35, PT, P2 ;  /* 0x000000230b00720c */ /* 0x040fe20003f46120 */
[----:B------:R-:W-:Y:S02]  /*4e20*/  IMAD.X R14, R11, 0x1, ~R35, P1 ;  /* 0x000000010b0e7824 */ /* 0x000fe400008e0e23 */
[----:B------:R-:W-:Y:S01]  /*4e30*/  IMAD.X R39, RZ, RZ, R22, P0 ;  /* 0x000000ffff277224 */ /* 0x000fe200000e0616 */
[----:B------:R-:W-:Y:S02]  /*4e40*/  SEL R15, R15, R12, P2 ;  /* 0x0000000c0f0f7207 */ /* 0x000fe40001000000 */
[----:B------:R-:W-:-:S02]  /*4e50*/  SEL R16, R16, R23, P2 ;  /* 0x0000001710107207 */ /* 0x000fc40001000000 */
[----:B------:R-:W-:Y:S02]  /*4e60*/  SEL R11, R14, R11, P2 ;  /* 0x0000000b0e0b7207 */ /* 0x000fe40001000000 */
[----:B------:R-:W-:Y:S02]  /*4e70*/  ISETP.GE.U32.AND P0, PT, R15, R34, PT ;  /* 0x000000220f00720c */ /* 0x000fe40003f06070 */
[----:B------:R-:W-:Y:S02]  /*4e80*/  SEL R39, R39, R22, P2 ;  /* 0x0000001627277207 */ /* 0x000fe40001000000 */
[----:B------:R-:W-:Y:S02]  /*4e90*/  IADD3 R15, P1, PT, R16, 0x1, RZ ;  /* 0x00000001100f7810 */ /* 0x000fe40007f3e0ff */
[----:B------:R-:W-:Y:S02]  /*4ea0*/  ISETP.GE.U32.AND.EX P0, PT, R11, R35, PT, P0 ;  /* 0x000000230b00720c */ /* 0x000fe40003f06100 */
[----:B------:R-:W-:Y:S01]  /*4eb0*/  LOP3.LUT R11, R19, R21, RZ, 0x3c, !PT ;  /* 0x00000015130b7212 */ /* 0x000fe200078e3cff */
[----:B------:R-:W-:Y:S01]  /*4ec0*/  IMAD.X R12, RZ, RZ, R39, P1 ;  /* 0x000000ffff0c7224 */ /* 0x000fe200008e0627 */
[----:B------:R-:W-:-:S02]  /*4ed0*/  SEL R15, R15, R16, P0 ;  /* 0x000000100f0f7207 */ /* 0x000fc40000000000 */
[----:B------:R-:W-:Y:S02]  /*4ee0*/  ISETP.GE.AND P2, PT, R11, RZ, PT ;  /* 0x000000ff0b00720c */ /* 0x000fe40003f46270 */
[----:B------:R-:W-:Y:S02]  /*4ef0*/  SEL R39, R12, R39, P0 ;  /* 0x000000270c277207 */ /* 0x000fe40000000000 */
[----:B------:R-:W-:Y:S02]  /*4f00*/  IADD3 R12, P1, PT, RZ, -R15, RZ ;  /* 0x8000000fff0c7210 */ /* 0x000fe40007f3e0ff */
[----:B------:R-:W-:Y:S02]  /*4f10*/  ISETP.NE.U32.AND P0, PT, R20, RZ, PT ;  /* 0x000000ff1400720c */ /* 0x000fe40003f05070 */
[----:B------:R-:W-:Y:S02]  /*4f20*/  IADD3.X R14, PT, PT, RZ, ~R39, RZ, P1, !PT ;  /* 0x80000027ff0e7210 */ /* 0x000fe40000ffe4ff */
[----:B------:R-:W-:-:S02]  /*4f30*/  ISETP.NE.AND.EX P0, PT, R19, RZ, PT, P0 ;  /* 0x000000ff1300720c */ /* 0x000fc40003f05300 */
[----:B------:R-:W-:Y:S02]  /*4f40*/  SEL R14, R14, R39, !P2 ;  /* 0x000000270e0e7207 */ /* 0x000fe40005000000 */
[----:B------:R-:W-:Y:S01]  /*4f50*/  SEL R12, R12, R15, !P2 ;  /* 0x0000000f0c0c7207 */ /* 0x000fe20005000000 */
[----:B------:R-:W-:Y:S01]  /*4f60*/  IMAD.MOV.U32 R15, RZ, RZ, 0x0 ;  /* 0x00000000ff0f7424 */ /* 0x000fe200078e00ff */
[----:B------:R-:W-:Y:S01]  /*4f70*/  SEL R11, R14, 0xffffffff, P0 ;  /* 0xffffffff0e0b7807 */ /* 0x000fe20000000000 */
[----:B------:R-:W-:Y:S01]  /*4f80*/  IMAD.MOV.U32 R14, RZ, RZ, R18 ;  /* 0x000000ffff0e7224 */ /* 0x000fe200078e0012 */
[----:B------:R-:W-:-:S03]  /*4f90*/  SEL R12, R12, 0xffffffff, P0 ;  /* 0xffffffff0c0c7807 */ /* 0x000fc60000000000 */
[----:B------:R-:W-:Y:S05]  /*4fa0*/  RET.REL.NODEC R14 `(_ZN5flash32flash_fwd_splitkv_combine_kernelI23Flash_fwd_kernel_traitsILi32ELi64ELi256ELi4ELb0ELb0EN7cutlass10bfloat16_tE19Flash_kernel_traitsILi32ELi64ELi256ELi4ES3_EELi16ELi6ELb0EEEvNS_16Flash_fwd_paramsE) ;  /* 0xffffffb00e147950 */ /* 0x000fea0003c3ffff */
.L_x_73:
        /* <DEDUP_REMOVED lines=13> */
.L_x_4833:


//--------------------- .text._ZN5flash32flash_fwd_splitkv_combine_kernelI23Flash_fwd_kernel_traitsILi32ELi64ELi256ELi4ELb0ELb0EN7cutlass10bfloat16_tE19Flash_kernel_traitsILi32ELi64ELi256ELi4ES3_EELi16ELi5ELb0EEEvNS_16Flash_fwd_paramsE --------------------------
	.section	.text._ZN5flash32flash_fwd_splitkv_combine_kernelI23Flash_fwd_kernel_traitsILi32ELi64ELi256ELi4ELb0ELb0EN7cutlass10bfloat16_tE19Flash_kernel_traitsILi32ELi64ELi256ELi4ES3_EELi16ELi5ELb0EEEvNS_16Flash_fwd_paramsE,"ax",@progbits
	.align	128
        .global         _ZN5flash32flash_fwd_splitkv_combine_kernelI23Flash_fwd_kernel_traitsILi32ELi64ELi256ELi4ELb0ELb0EN7cutlass10bfloat16_tE19Flash_kernel_traitsILi32ELi64ELi256ELi4ES3_EELi16ELi5ELb0EEEvNS_16Flash_fwd_paramsE
        .type           _ZN5flash32flash_fwd_splitkv_combine_kernelI23Flash_fwd_kernel_traitsILi32ELi64ELi256ELi4ELb0ELb0EN7cutlass10bfloat16_tE19Flash_kernel_traitsILi32ELi64ELi256ELi4ES3_EELi16ELi5ELb0EEEvNS_16Flash_fwd_paramsE,@function
        .size           _ZN5flash32flash_fwd_splitkv_combine_kernelI23Flash_fwd_kernel_traitsILi32ELi64ELi256ELi4ELb0ELb0EN7cutlass10bfloat16_tE19Flash_kernel_traitsILi32ELi64ELi256ELi4ES3_EELi16ELi5ELb0EEEvNS_16Flash_fwd_paramsE,(.L_x_4834 - _ZN5flash32flash_fwd_splitkv_combine_kernelI23Flash_fwd_kernel_traitsILi32ELi64ELi256ELi4ELb0ELb0EN7cutlass10bfloat16_tE19Flash_kernel_traitsILi32ELi64ELi256ELi4ES3_EELi16ELi5ELb0EEEvNS_16Flash_fwd_paramsE)
        .other          _ZN5flash32flash_fwd_splitkv_combine_kernelI23Flash_fwd_kernel_traitsILi32ELi64ELi256ELi4ELb0ELb0EN7cutlass10bfloat16_tE19Flash_kernel_traitsILi32ELi64ELi256ELi4ES3_EELi16ELi5ELb0EEEvNS_16Flash_fwd_paramsE,@"STO_CUDA_ENTRY STV_DEFAULT"
_ZN5flash32flash_fwd_splitkv_combine_kernelI23Flash_fwd_kernel_traitsILi32ELi64ELi256ELi4ELb0ELb0EN7cutlass10bfloat16_tE19Flash_kernel_traitsILi32ELi64ELi256ELi4ES3_EELi16ELi5ELb0EEEvNS_16Flash_fwd_paramsE:
.text._ZN5flash32flash_fwd_splitkv_combine_kernelI23Flash_fwd_kernel_traitsILi32ELi64ELi256ELi4ELb0ELb0EN7cutlass10bfloat16_tE19Flash_kernel_traitsILi32ELi64ELi256ELi4ES3_EELi16ELi5ELb0EEEvNS_16Flash_fwd_paramsE:
        /* <DEDUP_REMOVED lines=38> */
.L_x_74:
[----:B------:R-:W-:Y:S01]  /*0260*/  IMAD.U32 R26, RZ, RZ, UR21 ;  /* 0x00000015ff1a7e24 */ /* 0x000fe2000f8e00ff */
[----:B------:R-:W-:Y:S01]  /*0270*/  MOV R18, UR19 ;  /* 0x0000001300127c02 */ /* 0x000fe20008000f00 */
[----:B------:R-:W-:Y:S01]  /*0280*/  IMAD.U32 R19, RZ, RZ, UR15 ;  /* 0x0000000fff137e24 */ /* 0x000fe2000f8e00ff */
[----:B------:R-:W-:Y:S02]  /*0290*/  MOV R16, UR14 ;  /* 0x0000000e00107c02 */ /* 0x000fe40008000f00 */
[----:B------:R-:W-:Y:S02]  /*02a0*/  MOV R14, 0x2c0 ;  /* 0x000002c0000e7802 */ /* 0x000fe40000000f00 */
[----:B------:R-:W-:Y:S05]  /*02b0*/  CALL.REL.NOINC `($__internal_2_$__cuda_sm20_div_s64) ;  /* 0x0000004000b07944 */ /* 0x000fea0003c00000 */
[----:B------:R-:W-:-:S07]  /*02c0*/  MOV R13, R11 ;  /* 0x0000000b000d7202 */ /* 0x000fce0000000f00 */
.L_x_75:
        /* <DEDUP_REMOVED lines=30> */
.L_x_77:
[----:B------:R-:W-:Y:S01]  /*04b0*/  IMAD.MOV.U32 R26, RZ, RZ, R12 ;  /* 0x000000ffff1a7224 */ /* 0x000fe200078e000c */
[----:B------:R-:W-:Y:S02]  /*04c0*/  MOV R19, R13 ;  /* 0x0000000d00137202 */ /* 0x000fe40000000f00 */
[----:B------:R-:W-:Y:S02]  /*04d0*/  MOV R14, 0x4f0 ;  /* 0x000004f0000e7802 */ /* 0x000fe40000000f00 */
[----:B------:R-:W-:Y:S05]  /*04e0*/  CALL.REL.NOINC `($__internal_2_$__cuda_sm20_div_s64) ;  /* 0x0000004000247944 */ /* 0x000fea0003c00000 */
[----:B------:R-:W-:Y:S02]  /*04f0*/  MOV R4, R12 ;  /* 0x0000000c00047202 */ /* 0x000fe40000000f00 */
[----:B------:R-:W-:Y:S02]  /*0500*/  MOV R5, R11 ;  /* 0x0000000b00057202 */ /* 0x000fe40000000f00 */
.L_x_78:
[----:B------:R-:W-:Y:S05]  /*0510*/  BSYNC.RECONVERGENT B0 ;  /* 0x0000000000007941 */ /* 0x000fea0003800200 */
.L_x_76:
        /* <DEDUP_REMOVED lines=33> */
[----:B------:R-:W-:Y:S02]  /*0730*/  SEL R0, R16, R7, P0 ;  /* 0x0000000710007207 */ /* 0x000fe40000000000 */
        /* <DEDUP_REMOVED lines=24> */
.L_x_80:
[----:B------:R-:W-:Y:S01]  /*08c0*/  IMAD.MOV.U32 R26, RZ, RZ, R18 ;  /* 0x000000ffff1a7224 */ /* 0x000fe200078e0012 */
[----:B------:R-:W-:Y:S01]  /*08d0*/  MOV R18, R10 ;  /* 0x0000000a00127202 */ /* 0x000fe20000000f00 */
[----:B------:R-:W-:Y:S01]  /*08e0*/  IMAD.MOV.U32 R19, RZ, RZ, R16 ;  /* 0x000000ffff137224 */ /* 0x000fe200078e0010 */
[----:B------:R-:W-:Y:S02]  /*08f0*/  MOV R16, R0 ;  /* 0x0000000000107202 */ /* 0x000fe40000000f00 */
[----:B------:R-:W-:Y:S02]  /*0900*/  MOV R14, 0x920 ;  /* 0x00000920000e7802 */ /* 0x000fe40000000f00 */
[----:B------:R-:W-:Y:S05]  /*0910*/  CALL.REL.NOINC `($__internal_2_$__cuda_sm20_div_s64) ;  /* 0x0000003c00187944 */ /* 0x000fea0003c00000 */
[----:B------:R-:W-:Y:S02]  /*0920*/  MOV R13, R11 ;  /* 0x0000000b000d7202 */ /* 0x000fe40000000f00 */
.L_x_81:
[----:B------:R-:W-:Y:S05]  /*0930*/  BSYNC.RECONVERGENT B0 ;  /* 0x0000000000007941 */ /* 0x000fea0003800200 */
.L_x_79:
        /* <DEDUP_REMOVED lines=124> */
.L_x_83:
[----:B------:R-:W-:Y:S01]  /*1100*/  IMAD.MOV.U32 R26, RZ, RZ, R12 ;  /* 0x000000ffff1a7224 */ /* 0x000fe200078e000c */
[----:B------:R-:W-:Y:S01]  /*1110*/  MOV R18, R9 ;  /* 0x0000000900127202 */ /* 0x000fe20000000f00 */
[----:B------:R-:W-:Y:S01]  /*1120*/  IMAD.MOV.U32 R19, RZ, RZ, R13 ;  /* 0x000000ffff137224 */ /* 0x000fe200078e000d */
[----:B------:R-:W-:Y:S02]  /*1130*/  MOV R16, R31 ;  /* 0x0000001f00107202 */ /* 0x000fe40000000f00 */
[----:B------:R-:W-:Y:S02]  /*1140*/  MOV R14, 0x1160 ;  /* 0x00001160000e7802 */ /* 0x000fe40000000f00 */
[----:B------:R-:W-:Y:S05]  /*1150*/  CALL.REL.NOINC `($__internal_2_$__cuda_sm20_div_s64) ;  /* 0x0000003400087944 */ /* 0x000fea0003c00000 */
[----:B------:R-:W-:Y:S02]  /*1160*/  MOV R34, R12 ;  /* 0x0000000c00227202 */ /* 0x000fe40000000f00 */
[----:B------:R-:W-:Y:S02]  /*1170*/  MOV R35, R11 ;  /* 0x0000000b00237202 */ /* 0x000fe40000000f00 */
.L_x_84:
[----:B------:R-:W-:Y:S05]  /*1180*/  BSYNC.RECONVERGENT B0 ;  /* 0x0000000000007941 */ /* 0x000fea0003800200 */
.L_x_82:
        /* <DEDUP_REMOVED lines=57> */
.L_x_86:
[----:B------:R-:W-:Y:S01]  /*1520*/  IMAD.MOV.U32 R26, RZ, RZ, R4 ;  /* 0x000000ffff1a7224 */ /* 0x000fe200078e0004 */
[----:B------:R-:W-:Y:S01]  /*1530*/  MOV R19, R5 ;  /* 0x0000000500137202 */ /* 0x000fe20000000f00 */
[----:B------:R-:W-:Y:S01]  /*1540*/  IMAD.MOV.U32 R18, RZ, RZ, R8 ;  /* 0x000000ffff127224 */ /* 0x000fe200078e0008 */
[----:B------:R-:W-:Y:S02]  /*1550*/  MOV R14, 0x1570 ;  /* 0x00001570000e7802 */ /* 0x000fe40000000f00 */
[----:B------:R-:W-:Y:S05]  /*1560*/  CALL.REL.NOINC `($__internal_2_$__cuda_sm20_div_s64) ;  /* 0x0000003000047944 */ /* 0x000fea0003c00000 */
[----:B------:R-:W-:Y:S02]  /*1570*/  MOV R18, R12 ;  /* 0x0000000c00127202 */ /* 0x000fe40000000f00 */
[----:B------:R-:W-:Y:S02]  /*1580*/  MOV R19, R11 ;  /* 0x0000000b00137202 */ /* 0x000fe40000000f00 */
.L_x_87:
[----:B------:R-:W-:Y:S05]  /*1590*/  BSYNC.RECONVERGENT B0 ;  /* 0x0000000000007941 */ /* 0x000fea0003800200 */
.L_x_85:
[----:B------:R-:W0:Y:S01]  /*15a0*/  S2R R4, SR_TID.X ;  /* 0x0000000000047919 */ /* 0x000e220000002100 */
[----:B------:R-:W-:Y:S01]  /*15b0*/  UIADD3 UR8, UP0, UPT, UR21, -UR20, URZ ;  /* 0x8000001415087290 */ /* 0x000fe2000ff1e0ff */
[----:B------:R-:W1:Y:S03]  /*15c0*/  LDCU UR4, c[0x0][0x534] ;  /* 0x0000a680ff0477ac */ /* 0x000e660008000800 */
[----:B------:R-:W-:-:S06]  /*15d0*/  UIADD3.X UR5, UPT, UPT, UR15, -0x1, URZ, UP0, !UPT ;  /* 0xffffffff0f057890 */ /* 0x000fcc00087fe4ff */
[----:B------:R-:W-:Y:S01]  /*15e0*/  IMAD.U32 R3, RZ, RZ, UR5 ;  /* 0x00000005ff037e24 */ /* 0x000fe2000f8e00ff */
[----:B0-----:R-:W-:Y:S02]  /*15f0*/  LOP3.LUT R21, R4, 0xf, RZ, 0xc0, !PT ;  /* 0x0000000f04157812 */ /* 0x001fe400078ec0ff */
[----:B------:R-:W-:Y:S02]  /*1600*/  SHF.R.U32.HI R5, RZ, 0x4, R4 ;  /* 0x00000004ff057819 */ /* 0x000fe40000011604 */
[----:B------:R-:W-:Y:S01]  /*1610*/  ISETP.LT.U32.AND P3, PT, R21, UR8, PT ;  /* 0x0000000815007c0c */ /* 0x000fe2000bf61070 */
[----:B------:R-:W0:Y:S02]  /*1620*/  LDCU.64 UR8, c[0x0][0x358] ;  /* 0x00006b00ff0877ac */ /* 0x000e240008000a00 */
[----:B------:R-:W-:Y:S01]  /*1630*/  VIADD R20, R5, 0x8 ;  /* 0x0000000805147836 */ /* 0x000fe20000000000 */
[----:B------:R-:W-:Y:S01]  /*1640*/  ISETP.GT.AND.EX P3, PT, R3, RZ, PT, P3 ;  /* 0x000000ff0300720c */ /* 0x000fe20003f64330 */
[----:B------:R-:W-:-:S02]  /*1650*/  VIADD R11, R5, 0x10 ;  /* 0x00000010050b7836 */ /* 0x000fc40000000000 */
[C---:B------:R-:W-:Y:S01]  /*1660*/  VIADD R3, R5.reuse, 0x18 ;  /* 0x0000001805037836 */ /* 0x040fe20000000000 */
[----:B-1----:R-:W-:Y:S02]  /*1670*/  ISETP.GE.OR P6, PT, R5, UR4, !P3 ;  /* 0x0000000405007c0c */ /* 0x002fe4000dfc6670 */
[----:B------:R-:W-:Y:S02]  /*1680*/  ISETP.GE.OR P5, PT, R20, UR4, !P3 ;  /* 0x0000000414007c0c */ /* 0x000fe4000dfa6670 */
[----:B------:R-:W-:Y:S02]  /*1690*/  ISETP.GE.OR P4, PT, R11, UR4, !P3 ;  /* 0x000000040b007c0c */ /* 0x000fe4000df86670 */
[----:B------:R-:W-:-:S07]  /*16a0*/  ISETP.GE.OR P3, PT, R3, UR4, !P3 ;  /* 0x0000000403007c0c */ /* 0x000fce000df66670 */
[----:B------:R-:W1:Y:S01]  /*16b0*/  @!P6 LDC.64 R16, c[0x0][0x428] ;  /* 0x00010a00ff10eb82 */ /* 0x000e620000000a00 */
[C---:B------:R-:W-:Y:S02]  /*16c0*/  @!P6 IADD3 R24, P0, PT, R21.reuse, UR20, RZ ;  /* 0x000000141518ec10 */ /* 0x040fe4000ff1e0ff */
[C---:B------:R-:W-:Y:S02]  /*16d0*/  @!P5 IADD3 R28, P2, PT, R21.reuse, UR20, RZ ;  /* 0x00000014151cdc10 */ /* 0x040fe4000ff5e0ff */
[----:B------:R-:W-:Y:S01]  /*16e0*/  @!P4 IADD3 R26, P1, PT, R21, UR20, RZ ;  /* 0x00000014151acc10 */ /* 0x000fe2000ff3e0ff */
[----:B------:R-:W-:Y:S02]  /*16f0*/  @!P6 IMAD.X R25, RZ, RZ, RZ, P0 ;  /* 0x000000ffff19e224 */ /* 0x000fe400000e06ff */
[----:B------:R-:W2:Y:S01]  /*1700*/  @!P5 LDC.64 R14, c[0x0][0x428] ;  /* 0x00010a00ff0edb82 */ /* 0x000ea20000000a00 */
[----:B------:R-:W-:Y:S02]  /*1710*/  @!P5 IMAD.X R29, RZ, RZ, RZ, P2 ;  /* 0x000000ffff1dd224 */ /* 0x000fe400010e06ff */
[----:B------:R-:W-:-:S04]  /*1720*/  @!P6 IMAD.WIDE.U32 R24, R5, UR21, R24 ;  /* 0x000000150518ec25 */ /* 0x000fc8000f8e0018 */
[----:B------:R-:W-:Y:S01]  /*1730*/  @!P6 IMAD R22, R5, UR15, R25 ;  /* 0x0000000f0516ec24 */ /* 0x000fe2000f8e0219 */
[----:B------:R-:W3:Y:S01]  /*1740*/  @!P4 LDC.64 R12, c[0x0][0x428] ;  /* 0x00010a00ff0ccb82 */ /* 0x000ee20000000a00 */
[----:B------:R-:W-:-:S07]  /*1750*/  @!P4 IMAD.X R27, RZ, RZ, RZ, P1 ;  /* 0x000000ffff1bc224 */ /* 0x000fce00008e06ff */
[----:B------:R-:W4:Y:S01]  /*1760*/  @!P3 LDC.64 R6, c[0x0][0x428] ;  /* 0x00010a00ff06bb82 */ /* 0x000f220000000a00 */
[----:B-1----:R-:W-:Y:S01]  /*1770*/  @!P6 LEA R36, P0, R24, R16, 0x2 ;  /* 0x000000101824e211 */ /* 0x002fe200078010ff */
[----:B------:R-:W-:Y:S01]  /*1780*/  @!P5 IMAD.WIDE.U32 R28, R20, UR21, R28 ;  /* 0x00000015141cdc25 */ /* 0x000fe2000f8e001c */
[----:B------:R-:W-:Y:S02]  /*1790*/  MOV R16, 0xff800000 ;  /* 0xff80000000107802 */ /* 0x000fe40000000f00 */
[----:B------:R-:W-:Y:S02]  /*17a0*/  @!P6 LEA.HI.X R37, R24, R17, R22, 0x2, P0 ;  /* 0x000000111825e211 */ /* 0x000fe400000f1416 */
[----:B------:R-:W-:Y:S01]  /*17b0*/  @!P3 IADD3 R24, P0, PT, R21, UR20, RZ ;  /* 0x000000141518bc10 */ /* 0x000fe2000ff1e0ff */
[----:B------:R-:W-:Y:S01]  /*17c0*/  @!P4 IMAD.WIDE.U32 R26, R11, UR21, R26 ;  /* 0x000000150b1acc25 */ /* 0x000fe2000f8e001a */
[----:B--2---:R-:W-:Y:S01]  /*17d0*/  @!P5 LEA R14, P2, R28, R14, 0x2 ;  /* 0x0000000e1c0ed211 */ /* 0x004fe200078410ff */
[----:B0-----:R-:W2:Y:S02]  /*17e0*/  @!P6 LDG.E R16, desc[UR8][R36.64] ;  /* 0x000000082410e981 */ /* 0x001ea4000c1e1900 */
[----:B------:R-:W-:-:S02]  /*17f0*/  @!P3 IMAD.X R25, RZ, RZ, RZ, P0 ;  /* 0x000000ffff19b224 */ /* 0x000fc400000e06ff */
[----:B------:R-:W-:Y:S02]  /*1800*/  @!P5 IMAD R20, R20, UR15, R29 ;  /* 0x0000000f1414dc24 */ /* 0x000fe4000f8e021d */
[----:B------:R-:W-:Y:S01]  /*1810*/  @!P3 IMAD.WIDE.U32 R24, R3, UR21, R24 ;  /* 0x000000150318bc25 */ /* 0x000fe2000f8e0018 */
[----:B---3--:R-:W-:Y:S02]  /*1820*/  @!P4 LEA R12, P1, R26, R12, 0x2 ;  /* 0x0000000c1a0cc211 */ /* 0x008fe400078210ff */
[----:B------:R-:W-:Y:S01]  /*1830*/  @!P5 LEA.HI.X R15, R28, R15, R20, 0x2, P2 ;  /* 0x0000000f1c0fd211 */ /* 0x000fe200010f1414 */
[----:B------:R-:W-:Y:S01]  /*1840*/  @!P4 IMAD R22, R11, UR15, R27 ;  /* 0x0000000f0b16cc24 */ /* 0x000fe2000f8e021b */
[----:B------:R-:W-:Y:S01]  /*1850*/  MOV R11, 0xff800000 ;  /* 0xff800000000b7802 */ /* 0x000fe20000000f00 */
[----:B------:R-:W-:Y:S01]  /*1860*/  @!P3 IMAD R3, R3, UR15, R25 ;  /* 0x0000000f0303bc24 */ /* 0x000fe2000f8e0219 */
[----:B----4-:R-:W-:Y:S01]  /*1870*/  @!P3 LEA R32, P0, R24, R6, 0x2 ;  /* 0x000000061820b211 */ /* 0x010fe200078010ff */
[----:B------:R-:W-:Y:S01]  /*1880*/  IMAD.MOV.U32 R6, RZ, RZ, -0x800000 ;  /* 0xff800000ff067424 */ /* 0x000fe200078e00ff */
[----:B------:R-:W-:Y:S01]  /*1890*/  @!P4 LEA.HI.X R13, R26, R13, R22, 0x2, P1 ;  /* 0x0000000d1a0dc211 */ /* 0x000fe200008f1416 */
[----:B------:R-:W-:Y:S01]  /*18a0*/  IMAD.MOV.U32 R17, RZ, RZ, -0x800000 ;  /* 0xff800000ff117424 */ /* 0x000fe200078e00ff */
[----:B------:R-:W-:-:S03]  /*18b0*/  @!P3 LEA.HI.X R33, R24, R7, R3, 0x2, P0 ;  /* 0x000000071821b211 */ /* 0x000fc600000f1403 */
[----:B------:R0:W3:Y:S01]  /*18c0*/  @!P5 LDG.E R6, desc[UR8][R14.64] ;  /* 0x000000080e06d981 */ /* 0x0000e2000c1e1900 */
[C---:B------:R-:W-:Y:S01]  /*18d0*/  ISETP.GT.U32.AND P1, PT, R4.reuse, 0xff, PT ;  /* 0x000000ff0400780c */ /* 0x040fe20003f24070 */
[----:B------:R-:W1:Y:S02]  /*18e0*/  S2UR UR4, SR_CgaCtaId ;  /* 0x00000000000479c3 */ /* 0x000e640000008800 */
[----:B------:R4:W5:Y:S04]  /*18f0*/  @!P4 LDG.E R17, desc[UR8][R12.64] ;  /* 0x000000080c11c981 */ /* 0x000968000c1e1900 */
[----:B------:R-:W5:Y:S01]  /*1900*/  @!P3 LDG.E R11, desc[UR8][R32.64] ;  /* 0x00000008200bb981 */ /* 0x000f62000c1e1900 */
[C---:B------:R-:W-:Y:S01]  /*1910*/  ISETP.GT.U32.AND P2, PT, R4.reuse, 0x17f, PT ;  /* 0x0000017f0400780c */ /* 0x040fe20003f44070 */
[----:B------:R-:W-:Y:S01]  /*1920*/  UMOV UR5, 0x400 ;  /* 0x0000040000057882 */ /* 0x000fe20000000000 */
[C---:B------:R-:W-:Y:S01]  /*1930*/  ISETP.GT.U32.AND P0, PT, R4.reuse, 0x7f, PT ;  /* 0x0000007f0400780c */ /* 0x040fe20003f04070 */
[----:B------:R-:W4:Y:S01]  /*1940*/  LDC R3, c[0x0][0x434] ;  /* 0x00010d00ff037b82 */ /* 0x000f220000000800 */
[C---:B------:R-:W-:Y:S01]  /*1950*/  ISETP.GT.U32.AND P3, PT, R4.reuse, 0x1ff, PT ;  /* 0x000001ff0400780c */ /* 0x040fe20003f64070 */
[----:B------:R-:W4:Y:S01]  /*1960*/  @!P1 S2R R20, SR_CgaCtaId ;  /* 0x0000000000149919 */ /* 0x000f220000008800 */
[----:B------:R-:W-:Y:S01]  /*1970*/  @!P1 IMAD.SHL.U32 R22, R4, 0x4, RZ ;  /* 0x0000000404169824 */ /* 0x000fe200078e00ff */
[----:B------:R-:W-:Y:S01]  /*1980*/  BSSY.RECONVERGENT B1, `(.L_x_88) ;  /* 0x00001cc000017945 */ /* 0x000fe20003800200 */
[----:B------:R-:W-:-:S02]  /*1990*/  IMAD.MOV.U32 R27, RZ, RZ, -0x800000 ;  /* 0xff800000ff1b7424 */ /* 0x000fc400078e00ff */
[----:B------:R-:W-:Y:S01]  /*19a0*/  IMAD.MOV.U32 R25, RZ, RZ, -0x800000 ;  /* 0xff800000ff197424 */ /* 0x000fe200078e00ff */
[----:B------:R-:W-:Y:S01]  /*19b0*/  @!P1 LOP3.LUT R22, R22, 0x3c, RZ, 0xc0, !PT ;  /* 0x0000003c16169812 */ /* 0x000fe200078ec0ff */
[----:B------:R-:W-:Y:S01]  /*19c0*/  IMAD.MOV.U32 R23, RZ, RZ, -0x800000 ;  /* 0xff800000ff177424 */ /* 0x000fe200078e00ff */
[----:B------:R-:W4:Y:S01]  /*19d0*/  @!P2 S2R R21, SR_CgaCtaId ;  /* 0x000000000015a919 */ /* 0x000f220000008800 */
[----:B------:R-:W-:Y:S01]  /*19e0*/  @!P2 IMAD.SHL.U32 R24, R4, 0x4, RZ ;  /* 0x000000040418a824 */ /* 0x000fe200078e00ff */
[----:B0-----:R-:W-:Y:S01]  /*19f0*/  @!P2 MOV R14, 0x400 ;  /* 0x00000400000ea802 */ /* 0x001fe20000000f00 */
[----:B------:R-:W0:Y:S01]  /*1a00*/  @!P0 S2R R7, SR_CgaCtaId ;  /* 0x0000000000078919 */ /* 0x000e220000008800 */
[----:B-1----:R-:W-:Y:S02]  /*1a10*/  ULEA UR4, UR4, UR5, 0x18 ;  /* 0x0000000504047291 */ /* 0x002fe4000f8ec0ff */
[----:B------:R-:W-:Y:S02]  /*1a20*/  @!P2 LOP3.LUT R24, R24, 0x3c, RZ, 0xc0, !PT ;  /* 0x0000003c1818a812 */ /* 0x000fe400078ec0ff */
[----:B----4-:R-:W-:-:S02]  /*1a30*/  @!P1 MOV R13, 0x400 ;  /* 0x00000400000d9802 */ /* 0x010fc40000000f00 */
[----:B------:R-:W-:Y:S02]  /*1a40*/  @!P0 MOV R12, 0x400 ;  /* 0x00000400000c8802 */ /* 0x000fe40000000f00 */
[----:B------:R-:W-:Y:S01]  /*1a50*/  @!P1 LEA R13, R20, R13, 0x18 ;  /* 0x0000000d140d9211 */ /* 0x000fe200078ec0ff */
[----:B------:R-:W-:-:S04]  /*1a60*/  @!P3 IMAD.SHL.U32 R20, R4, 0x4, RZ ;  /* 0x000000040414b824 */ /* 0x000fc800078e00ff */
[----:B------:R-:W-:Y:S01]  /*1a70*/  @!P1 IMAD.IADD R22, R22, 0x1, R13 ;  /* 0x0000000116169824 */ /* 0x000fe200078e020d */
[----:B------:R-:W-:Y:S02]  /*1a80*/  @!P3 LOP3.LUT R20, R20, 0x3c, RZ, 0xc0, !PT ;  /* 0x0000003c1414b812 */ /* 0x000fe400078ec0ff */
[----:B------:R-:W-:Y:S01]  /*1a90*/  @!P2 LEA R15, R21, R14, 0x18 ;  /* 0x0000000e150fa211 */ /* 0x000fe200078ec0ff */
[----:B------:R-:W-:Y:S01]  /*1aa0*/  @!P0 IMAD.SHL.U32 R14, R4, 0x4, RZ ;  /* 0x00000004040e8824 */ /* 0x000fe200078e00ff */
[----:B------:R-:W-:Y:S01]  /*1ab0*/  @!P3 IADD3 R20, PT, PT, R20, UR4, RZ ;  /* 0x000000041414bc10 */ /* 0x000fe2000fffe0ff */
[----:B------:R-:W-:Y:S01]  /*1ac0*/  @!P1 IMAD R22, R5, 0x44, R22 ;  /* 0x0000004405169824 */ /* 0x000fe200078e0216 */
[----:B0-----:R-:W-:Y:S01]  /*1ad0*/  @!P0 LEA R7, R7, R12, 0x18 ;  /* 0x0000000c07078211 */ /* 0x001fe200078ec0ff */
[----:B------:R-:W-:Y:S01]  /*1ae0*/  @!P2 IMAD.IADD R24, R24, 0x1, R15 ;  /* 0x000000011818a824 */ /* 0x000fe200078e020f */
[----:B------:R-:W-:Y:S01]  /*1af0*/  @!P0 LOP3.LUT R14, R14, 0x3c, RZ, 0xc0, !PT ;  /* 0x0000003c0e0e8812 */ /* 0x000fe200078ec0ff */
[C---:B------:R-:W-:Y:S01]  /*1b00*/  @!P3 IMAD R15, R5.reuse, 0x44, R20 ;  /* 0x00000044050fb824 */ /* 0x040fe200078e0214 */
[----:B------:R-:W-:Y:S01]  /*1b10*/  SHF.R.U32.HI R13, RZ, 0x3, R4 ;  /* 0x00000003ff0d7819 */ /* 0x000fe20000011604 */
[----:B------:R-:W-:Y:S01]  /*1b20*/  @!P2 IMAD R21, R5, 0x44, R24 ;  /* 0x000000440515a824 */ /* 0x000fe200078e0218 */
[----:B------:R-:W-:Y:S01]  /*1b30*/  IABS R12, R3 ;  /* 0x00000003000c7213 */ /* 0x000fe20000000000 */
[----:B------:R-:W-:Y:S01]  /*1b40*/  @!P0 IMAD.IADD R26, R14, 0x1, R7 ;  /* 0x000000010e1a8824 */ /* 0x000fe200078e0207 */
[----:B------:R-:W-:-:S02]  /*1b50*/  LOP3.LUT R7, R4, 0x7, RZ, 0xc0, !PT ;  /* 0x0000000704077812 */ /* 0x000fc400078ec0ff */
[----:B------:R-:W-:Y:S01]  /*1b60*/  LEA R20, R13, UR4, 0x2 ;  /* 0x000000040d147c11 */ /* 0x000fe2000f8e10ff */
[----:B------:R-:W-:Y:S01]  /*1b70*/  @!P0 IMAD R26, R5, 0x44, R26 ;  /* 0x00000044051a8824 */ /* 0x000fe200078e021a */
[----:B------:R-:W-:Y:S01]  /*1b80*/  MOV R24, 0xff800000 ;  /* 0xff80000000187802 */ /* 0x000fe20000000f00 */
[----:B------:R-:W0:Y:S01]  /*1b90*/  I2F.RP R14, R12 ;  /* 0x0000000c000e7306 */ /* 0x000e220000209400 */
[----:B------:R-:W-:Y:S01]  /*1ba0*/  USHF.R.S32.HI UR4, URZ, 0x1f, UR22 ;  /* 0x0000001fff047899 */ /* 0x000fe20008011416 */
[----:B------:R-:W-:-:S03]  /*1bb0*/  IMAD R28, R7, 0x44, R20 ;  /* 0x00000044071c7824 */ /* 0x000fc600078e0214 */
[----:B------:R-:W-:-:S03]  /*1bc0*/  ULOP3.LUT UR4, UR4, 0x1, URZ, 0xfc, !UPT ;  /* 0x0000000104047892 */ /* 0x000fc6000f8efcff */
[----:B0-----:R-:W0:Y:S02]  /*1bd0*/  MUFU.RCP R14, R14 ;  /* 0x0000000e000e7308 */ /* 0x001e240000001000 */
[----:B0-----:R-:W-:Y:S01]  /*1be0*/  VIADD R20, R14, 0xffffffe ;  /* 0x0ffffffe0e147836 */ /* 0x001fe20000000000 */
[----:B--2---:R-:W-:Y:S04]  /*1bf0*/  @!P3 STS [R15], R16 ;  /* 0x000000100f00b388 */ /* 0x004fe80000000800 */
[----:B---3--:R0:W-:Y:S04]  /*1c00*/  @!P2 STS [R21+0x220], R6 ;  /* 0x000220061500a388 */ /* 0x0081e80000000800 */
[----:B-----5:R1:W-:Y:S04]  /*1c10*/  @!P1 STS [R22+0x440], R17 ;  /* 0x0004401116009388 */ /* 0x0203e80000000800 */
[----:B------:R-:W-:Y:S01]  /*1c20*/  @!P0 STS [R26+0x660], R11 ;  /* 0x0006600b1a008388 */ /* 0x000fe20000000800 */
[----:B------:R-:W-:Y:S06]  /*1c30*/  BAR.SYNC.DEFER_BLOCKING 0x0 ;  /* 0x0000000000007b1d */ /* 0x000fec0000010000 */
[----:B0-----:R-:W0:Y:S02]  /*1c40*/  F2I.FTZ.U32.TRUNC.NTZ R21, R20 ;  /* 0x0000001400157305 */ /* 0x001e24000021f000 */
[----:B-1----:R-:W1:Y:S01]  /*1c50*/  LDC R17, c[0x0][0x3e0] ;  /* 0x0000f800ff117b82 */ /* 0x002e620000000800 */
[----:B------:R-:W-:Y:S04]  /*1c60*/  @!P0 LDS R27, [R28] ;  /* 0x000000001c1b8984 */ /* 0x000fe80000000800 */
[----:B------:R-:W-:Y:S01]  /*1c70*/  @!P0 LDS R24, [R28+0x220] ;  /* 0x000220001c188984 */ /* 0x000fe20000000800 */
[----:B0-----:R-:W-:-:S02]  /*1c80*/  IMAD.MOV R5, RZ, RZ, -R21 ;  /* 0x000000ffff057224 */ /* 0x001fc400078e0a15 */
[----:B------:R-:W-:Y:S01]  /*1c90*/  HFMA2 R20, -RZ, RZ, 0, 0 ;  /* 0x00000000ff147431 */ /* 0x000fe200000001ff */
[----:B------:R-:W0:Y:S01]  /*1ca0*/  @!P0 LDS R25, [R28+0x440] ;  /* 0x000440001c198984 */ /* 0x000e220000000800 */
[----:B------:R-:W-:Y:S01]  /*1cb0*/  IMAD R14, R5, R12, RZ ;  /* 0x0000000c050e7224 */ /* 0x000fe200078e02ff */
[----:B------:R-:W-:Y:S02]  /*1cc0*/  IABS R5, R2 ;  /* 0x0000000200057213 */ /* 0x000fe40000000000 */
[----:B------:R-:W2:Y:S01]  /*1cd0*/  @!P0 LDS R23, [R28+0x660] ;  /* 0x000660001c178984 */ /* 0x000ea20000000800 */
[----:B------:R-:W-:Y:S01]  /*1ce0*/  IMAD.HI.U32 R14, R21, R14, R20 ;  /* 0x0000000e150e7227 */ /* 0x000fe200078e0014 */
[----:B------:R-:W-:-:S04]  /*1cf0*/  LOP3.LUT R2, R2, R3, RZ, 0x3c, !PT ;  /* 0x0000000302027212 */ /* 0x000fc800078e3cff */
[----:B------:R-:W-:Y:S01]  /*1d00*/  ISETP.GE.AND P1, PT, R2, RZ, PT ;  /* 0x000000ff0200720c */ /* 0x000fe20003f26270 */
[----:B------:R-:W-:-:S04]  /*1d10*/  IMAD.HI.U32 R14, R14, R5, RZ ;  /* 0x000000050e0e7227 */ /* 0x000fc800078e00ff */
[----:B------:R-:W-:-:S04]  /*1d20*/  IMAD.MOV R6, RZ, RZ, -R14 ;  /* 0x000000ffff067224 */ /* 0x000fc800078e0a0e */
[----:B------:R-:W-:-:S05]  /*1d30*/  IMAD R5, R12, R6, R5 ;  /* 0x000000060c057224 */ /* 0x000fca00078e0205 */
[----:B------:R-:W-:-:S13]  /*1d40*/  ISETP.GT.U32.AND P0, PT, R12, R5, PT ;  /* 0x000000050c00720c */ /* 0x000fda0003f04070 */
[----:B------:R-:W-:Y:S02]  /*1d50*/  @!P0 IMAD.IADD R5, R5, 0x1, -R12 ;  /* 0x0000000105058824 */ /* 0x000fe400078e0a0c */
[----:B------:R-:W-:Y:S01]  /*1d60*/  @!P0 VIADD R14, R14, 0x1 ;  /* 0x000000010e0e8836 */ /* 0x000fe20000000000 */
[----:B0-----:R-:W-:Y:S02]  /*1d70*/  FMNMX3.FTZ R16, R27, R24, R25, !PT ;  /* 0x000000181b107276 */ /* 0x001fe40007810019 */
[----:B------:R-:W-:Y:S02]  /*1d80*/  ISETP.GE.U32.AND P2, PT, R5, R12, PT ;  /* 0x0000000c0500720c */ /* 0x000fe40003f46070 */
[----:B--2---:R-:W-:Y:S02]  /*1d90*/  FMNMX.FTZ R16, R16, R23, !PT ;  /* 0x0000001710107209 */ /* 0x004fe40007810000 */
[----:B------:R-:W-:Y:S02]  /*1da0*/  ISETP.NE.AND P0, PT, R3, RZ, PT ;  /* 0x000000ff0300720c */ /* 0x000fe40003f05270 */
[----:B-1----:R-:W-:Y:S01]  /*1db0*/  IABS R12, R17 ;  /* 0x00000011000c7213 */ /* 0x002fe20000000000 */
[----:B------:R-:W0:Y:S06]  /*1dc0*/  SHFL.BFLY PT, R11, R16, 0x4, 0x1f ;  /* 0x0c801f00100b7f89 */ /* 0x000e2c00000e0000 */
[----:B------:R-:W-:-:S05]  /*1dd0*/  @P2 VIADD R14, R14, 0x1 ;  /* 0x000000010e0e2836 */ /* 0x000fca0000000000 */
[----:B------:R-:W-:Y:S02]  /*1de0*/  @!P1 IADD3 R14, PT, PT, -R14, RZ, RZ ;  /* 0x000000ff0e0e9210 */ /* 0x000fe40007ffe1ff */
[----:B------:R-:W-:-:S05]  /*1df0*/  @!P0 LOP3.LUT R14, RZ, R3, RZ, 0x33, !PT ;  /* 0x00000003ff0e8212 */ /* 0x000fca00078e33ff */
[----:B------:R-:W-:Y:S01]  /*1e00*/  IMAD R5, R14, UR4, RZ ;  /* 0x000000040e057c24 */ /* 0x000fe2000f8e02ff */
[----:B------:R-:W1:Y:S04]  /*1e10*/  LDCU UR4, c[0x0][0x430] ;  /* 0x00008600ff0477ac */ /* 0x000e680008000800 */
[----:B------:R-:W-:Y:S02]  /*1e20*/  ISETP.NE.AND P5, PT, R5, RZ, PT ;  /* 0x000000ff0500720c */ /* 0x000fe40003fa5270 */
[----:B0-----:R-:W-:Y:S02]  /*1e30*/  FMNMX.FTZ R6, R16, R11, !PT ;  /* 0x0000000b10067209 */ /* 0x001fe40007810000 */
[----:B------:R-:W-:-:S03]  /*1e40*/  IABS R16, R5 ;  /* 0x0000000500107213 */ /* 0x000fc60000000000 */
[----:B------:R-:W0:Y:S01]  /*1e50*/  SHFL.BFLY PT, R11, R6, 0x2, 0x1f ;  /* 0x0c401f00060b7f89 */ /* 0x000e2200000e0000 */
[----:B------:R-:W2:Y:S08]  /*1e60*/  I2F.RP R21, R16 ;  /* 0x0000001000157306 */ /* 0x000eb00000209400 */
[----:B--2---:R-:W2:Y:S01]  /*1e70*/  MUFU.RCP R21, R21 ;  /* 0x0000001500157308 */ /* 0x004ea20000001000 */
[----:B0-----:R-:W-:-:S07]  /*1e80*/  FMNMX.FTZ R11, R6, R11, !PT ;  /* 0x0000000b060b7209 */ /* 0x001fce0007810000 */
[----:B------:R-:W0:Y:S01]  /*1e90*/  I2F.RP R6, R12 ;  /* 0x0000000c00067306 */ /* 0x000e220000209400 */
[----:B------:R-:W3:Y:S01]  /*1ea0*/  SHFL.BFLY PT, R2, R11, 0x1, 0x1f ;  /* 0x0c201f000b027f89 */ /* 0x000ee200000e0000 */
[----:B--2---:R-:W-:-:S06]  /*1eb0*/  VIADD R21, R21, 0xffffffe ;  /* 0x0ffffffe15157836 */ /* 0x004fcc0000000000 */
[----:B------:R-:W-:Y:S08]  /*1ec0*/  F2I.FTZ.U32.TRUNC.NTZ R21, R21 ;  /* 0x0000001500157305 */ /* 0x000ff0000021f000 */
[----:B0-----:R-:W0:Y:S01]  /*1ed0*/  MUFU.RCP R6, R6 ;  /* 0x0000000600067308 */ /* 0x001e220000001000 */
[----:B---3--:R-:W-:-:S04]  /*1ee0*/  FMNMX.FTZ R2, R11, R2, !PT ;  /* 0x000000020b027209 */ /* 0x008fc80007810000 */
[----:B------:R-:W-:-:S04]  /*1ef0*/  FSETP.NEU.FTZ.AND P0, PT, R2, -INF , PT ;  /* 0xff8000000200780b */ /* 0x000fc80003f1d000 */
[----:B------:R-:W-:-:S05]  /*1f00*/  FSEL R2, R2, RZ, P0 ;  /* 0x000000ff02027208 */ /* 0x000fca0000000000 */
[C---:B------:R-:W-:Y:S01]  /*1f10*/  FADD.FTZ R29, -R2.reuse, R27 ;  /* 0x0000001b021d7221 */ /* 0x040fe20000010100 */
[C---:B------:R-:W-:Y:S01]  /*1f20*/  FADD.FTZ R28, -R2.reuse, R24 ;  /* 0x00000018021c7221 */ /* 0x040fe20000010100 */
[C---:B------:R-:W-:Y:S01]  /*1f30*/  FADD.FTZ R30, -R2.reuse, R25 ;  /* 0x00000019021e7221 */ /* 0x040fe20000010100 */
[----:B------:R-:W-:Y:S01]  /*1f40*/  FADD.FTZ R26, -R2, R23 ;  /* 0x00000017021a7221 */ /* 0x000fe20000010100 */
[----:B------:R-:W-:Y:S01]  /*1f50*/  FMUL.FTZ R29, R29, 1.4426950216293334961 ;  /* 0x3fb8aa3b1d1d7820 */ /* 0x000fe20000410000 */
[----:B------:R-:W-:Y:S01]  /*1f60*/  FMUL.FTZ R28, R28, 1.4426950216293334961 ;  /* 0x3fb8aa3b1c1c7820 */ /* 0x000fe20000410000 */
[----:B------:R-:W-:Y:S01]  /*1f70*/  FMUL.FTZ R30, R30, 1.4426950216293334961 ;  /* 0x3fb8aa3b1e1e7820 */ /* 0x000fe20000410000 */
[----:B------:R-:W-:Y:S01]  /*1f80*/  FMUL.FTZ R26, R26, 1.4426950216293334961 ;  /* 0x3fb8aa3b1a1a7820 */ /* 0x000fe20000410000 */
[----:B------:R0:W-:Y:S04]  /*1f90*/  MUFU.EX2 R22, R29 ;  /* 0x0000001d00167308 */ /* 0x0001e80000000800 */
[----:B------:R-:W2:Y:S04]  /*1fa0*/  MUFU.EX2 R15, R28 ;  /* 0x0000001c000f7308 */ /* 0x000ea80000000800 */
[----:B------:R-:W3:Y:S04]  /*1fb0*/  MUFU.EX2 R11, R30 ;  /* 0x0000001e000b7308 */ /* 0x000ee80000000800 */
[----:B------:R-:W4:Y:S01]  /*1fc0*/  MUFU.EX2 R20, R26 ;  /* 0x0000001a00147308 */ /* 0x000f220000000800 */
[----:B0-----:R-:W-:-:S02]  /*1fd0*/  VIADD R29, R6, 0xffffffe ;  /* 0x0ffffffe061d7836 */ /* 0x001fc40000000000 */
[----:B--2---:R-:W-:Y:S01]  /*1fe0*/  FADD.FTZ R22, R22, R15 ;  /* 0x0000000f16167221 */ /* 0x004fe20000010000 */
[----:B------:R-:W-:-:S03]  /*1ff0*/  IMAD.MOV.U32 R28, RZ, RZ, RZ ;  /* 0x000000ffff1c7224 */ /* 0x000fc600078e00ff */
[----:B------:R-:W0:Y:S01]  /*2000*/  F2I.FTZ.U32.TRUNC.NTZ R29, R29 ;  /* 0x0000001d001d7305 */ /* 0x000e22000021f000 */
[----:B---3--:R-:W-:-:S04]  /*2010*/  FADD.FTZ R11, R22, R11 ;  /* 0x0000000b160b7221 */ /* 0x008fc80000010000 */
[----:B----4-:R-:W-:Y:S01]  /*2020*/  FADD.FTZ R20, R11, R20 ;  /* 0x000000140b147221 */ /* 0x010fe20000010000 */
[----:B------:R-:W-:-:S04]  /*2030*/  IMAD.MOV R11, RZ, RZ, -R21 ;  /* 0x000000ffff0b7224 */ /* 0x000fc800078e0a15 */
[----:B------:R-:W2:Y:S01]  /*2040*/  SHFL.BFLY PT, R15, R20, 0x4, 0x1f ;  /* 0x0c801f00140f7f89 */ /* 0x000ea200000e0000 */
[----:B------:R-:W-:Y:S02]  /*2050*/  IMAD R11, R11, R16, RZ ;  /* 0x000000100b0b7224 */ /* 0x000fe400078e02ff */
[----:B0-----:R-:W-:-:S04]  /*2060*/  IMAD.MOV R6, RZ, RZ, -R29 ;  /* 0x000000ffff067224 */ /* 0x001fc800078e0a1d */
[----:B------:R-:W-:-:S04]  /*2070*/  IMAD R33, R6, R12, RZ ;  /* 0x0000000c06217224 */ /* 0x000fc800078e02ff */
[----:B------:R-:W-:-:S04]  /*2080*/  IMAD.HI.U32 R22, R29, R33, R28 ;  /* 0x000000211d167227 */ /* 0x000fc800078e001c */
[----:B--2---:R-:W-:Y:S01]  /*2090*/  FADD.FTZ R15, R20, R15 ;  /* 0x0000000f140f7221 */ /* 0x004fe20000010000 */
[----:B------:R-:W-:-:S04]  /*20a0*/  MOV R20, RZ ;  /* 0x000000ff00147202 */ /* 0x000fc80000000f00 */
[----:B------:R-:W0:Y:S01]  /*20b0*/  SHFL.BFLY PT, R6, R15, 0x2, 0x1f ;  /* 0x0c401f000f067f89 */ /* 0x000e2200000e0000 */
[----:B------:R-:W-:Y:S01]  /*20c0*/  IMAD.HI.U32 R20, R21, R11, R20 ;  /* 0x0000000b15147227 */ /* 0x000fe200078e0014 */
[----:B------:R-:W-:-:S03]  /*20d0*/  IABS R21, R5 ;  /* 0x0000000500157213 */ /* 0x000fc60000000000 */
[----:B------:R-:W-:Y:S02]  /*20e0*/  VIADD R11, R16, UR18 ;  /* 0x00000012100b7c36 */ /* 0x000fe40008000000 */
[----:B------:R-:W-:-:S03]  /*20f0*/  IMAD.MOV R21, RZ, RZ, -R21 ;  /* 0x000000ffff157224 */ /* 0x000fc600078e0a15 */
[----:B------:R-:W-:Y:S02]  /*2100*/  IABS R29, R11 ;  /* 0x0000000b001d7213 */ /* 0x000fe40000000000 */
[C---:B------:R-:W-:Y:S02]  /*2110*/  LOP3.LUT R26, R11.reuse, R16, RZ, 0x3c, !PT ;  /* 0x000000100b1a7212 */ /* 0x040fe400078e3cff */
[----:B------:R-:W-:Y:S01]  /*2120*/  LOP3.LUT R11, R11, R17, RZ, 0x3c, !PT ;  /* 0x000000110b0b7212 */ /* 0x000fe200078e3cff */
[----:B------:R-:W-:Y:S01]  /*2130*/  IMAD.HI.U32 R20, R20, R29, RZ ;  /* 0x0000001d14147227 */ /* 0x000fe200078e00ff */
[----:B------:R-:W-:-:S03]  /*2140*/  ISETP.GE.AND P0, PT, R26, RZ, PT ;  /* 0x000000ff1a00720c */ /* 0x000fc60003f06270 */
[----:B------:R-:W-:-:S04]  /*2150*/  IMAD.HI.U32 R22, R22, R29, RZ ;  /* 0x0000001d16167227 */ /* 0x000fc800078e00ff */
[--C-:B------:R-:W-:Y:S02]  /*2160*/  IMAD R33, R20, R21, R29.reuse ;  /* 0x0000001514217224 */ /* 0x100fe400078e021d */
[----:B0-----:R-:W-:Y:S01]  /*2170*/  FADD.FTZ R6, R15, R6 ;  /* 0x000000060f067221 */ /* 0x001fe20000010000 */
[----:B------:R-:W-:Y:S01]  /*2180*/  IMAD.MOV R21, RZ, RZ, -R22 ;  /* 0x000000ffff157224 */ /* 0x000fe200078e0a16 */
[----:B------:R-:W0:Y:S01]  /*2190*/  LDC.U8 R15, c[0x0][0x549] ;  /* 0x00015240ff0f7b82 */ /* 0x000e220000000000 */
[----:B------:R-:W-:Y:S02]  /*21a0*/  ISETP.GT.U32.AND P3, PT, R16, R33, PT ;  /* 0x000000211000720c */ /* 0x000fe40003f64070 */
[C---:B------:R-:W-:Y:S02]  /*21b0*/  IMAD R29, R12.reuse, R21, R29 ;  /* 0x000000150c1d7224 */ /* 0x040fe400078e021d */
[----:B------:R-:W2:Y:S03]  /*21c0*/  SHFL.BFLY PT, R21, R6, 0x1, 0x1f ;  /* 0x0c201f0006157f89 */ /* 0x000ea600000e0000 */
[----:B------:R-:W-:-:S06]  /*21d0*/  ISETP.GT.U32.AND P1, PT, R12, R29, PT ;  /* 0x0000001d0c00720c */ /* 0x000fcc0003f24070 */
[-C--:B------:R-:W-:Y:S01]  /*21e0*/  @!P3 IADD3 R33, PT, PT, R33, -R16.reuse, RZ ;  /* 0x800000102121b210 */ /* 0x080fe20007ffe0ff */
[----:B------:R-:W-:Y:S01]  /*21f0*/  @!P3 VIADD R20, R20, 0x1 ;  /* 0x000000011414b836 */ /* 0x000fe20000000000 */
[----:B------:R-:W-:Y:S02]  /*2200*/  ISETP.GE.AND P3, PT, R11, RZ, PT ;  /* 0x000000ff0b00720c */ /* 0x000fe40003f66270 */
[----:B------:R-:W-:-:S03]  /*2210*/  ISETP.GE.U32.AND P2, PT, R33, R16, PT ;  /* 0x000000102100720c */ /* 0x000fc60003f46070 */
[----:B------:R-:W-:Y:S02]  /*2220*/  @!P1 IMAD.IADD R29, R29, 0x1, -R12 ;  /* 0x000000011d1d9824 */ /* 0x000fe400078e0a0c */
[----:B------:R-:W-:Y:S01]  /*2230*/  @!P1 VIADD R22, R22, 0x1 ;  /* 0x0000000116169836 */ /* 0x000fe20000000000 */
[----:B------:R-:W-:Y:S02]  /*2240*/  ISETP.NE.AND P1, PT, R17, RZ, PT ;  /* 0x000000ff1100720c */ /* 0x000fe40003f25270 */
[----:B------:R-:W-:Y:S02]  /*2250*/  ISETP.GE.U32.AND P4, PT, R29, R12, PT ;  /* 0x0000000c1d00720c */ /* 0x000fe40003f86070 */
[----:B------:R-:W-:Y:S01]  /*2260*/  SHF.R.S32.HI R29, RZ, 0x1f, R5 ;  /* 0x0000001fff1d7819 */ /* 0x000fe20000011405 */
[----:B--2---:R-:W-:Y:S01]  /*2270*/  FADD.FTZ R21, R6, R21 ;  /* 0x0000001506157221 */ /* 0x004fe20000010000 */
[----:B-1----:R-:W-:Y:S02]  /*2280*/  IMAD R6, R3, UR4, RZ ;  /* 0x0000000403067c24 */ /* 0x002fe4000f8e02ff */
[----:B------:R-:W-:-:S02]  /*2290*/  @P2 VIADD R20, R20, 0x1 ;  /* 0x0000000114142836 */ /* 0x000fc40000000000 */
[----:B------:R-:W-:Y:S01]  /*22a0*/  FSETP.NE.FTZ.AND P2, PT, R21, RZ, PT ;  /* 0x000000ff1500720b */ /* 0x000fe20003f55000 */
[----:B------:R-:W-:Y:S02]  /*22b0*/  IMAD R5, R5, R6, RZ ;  /* 0x0000000605057224 */ /* 0x000fe400078e02ff */
[----:B------:R-:W-:Y:S01]  /*22c0*/  @!P0 IMAD.MOV R20, RZ, RZ, -R20 ;  /* 0x000000ffff148224 */ /* 0x000fe200078e0a14 */
[----:B0-----:R-:W-:Y:S02]  /*22d0*/  ISETP.NE.AND P0, PT, R15, RZ, PT ;  /* 0x000000ff0f00720c */ /* 0x001fe40003f05270 */
[----:B------:R-:W-:Y:S02]  /*22e0*/  @P4 IADD3 R22, PT, PT, R22, 0x1, RZ ;  /* 0x0000000116164810 */ /* 0x000fe40007ffe0ff */
[----:B------:R-:W-:Y:S02]  /*22f0*/  ISETP.NE.AND P4, PT, R14, RZ, PT ;  /* 0x000000ff0e00720c */ /* 0x000fe40003f85270 */
[----:B------:R-:W-:Y:S01]  /*2300*/  @!P5 LOP3.LUT R20, RZ, R16, RZ, 0x33, !PT ;  /* 0x00000010ff14d212 */ /* 0x000fe200078e33ff */
[----:B------:R-:W-:Y:S01]  /*2310*/  @!P3 IMAD.MOV R22, RZ, RZ, -R22 ;  /* 0x000000ffff16b224 */ /* 0x000fe200078e0a16 */
[----:B------:R-:W-:Y:S01]  /*2320*/  @!P1 LOP3.LUT R22, RZ, R17, RZ, 0x33, !PT ;  /* 0x00000011ff169212 */ /* 0x000fe200078e33ff */
[----:B------:R-:W0:Y:S01]  /*2330*/  @P2 MUFU.LG2 R21, R21 ;  /* 0x0000001500152308 */ /* 0x000e220000000c00 */
[----:B------:R-:W-:-:S02]  /*2340*/  LOP3.LUT P1, RZ, R4, 0x387, RZ, 0xc0, !PT ;  /* 0x0000038704ff7812 */ /* 0x000fc4000782c0ff */
[----:B------:R-:W-:Y:S02]  /*2350*/  SEL R11, R3, 0x1, !P0 ;  /* 0x00000001030b7807 */ /* 0x000fe40004000000 */
[----:B------:R-:W-:Y:S02]  /*2360*/  SEL R12, RZ, 0x1, !P4 ;  /* 0x00000001ff0c7807 */ /* 0x000fe40006000000 */
[----:B------:R-:W-:Y:S01]  /*2370*/  ISETP.LT.U32.AND P0, PT, R18, R20, PT ;  /* 0x000000141200720c */ /* 0x000fe20003f01070 */
[----:B------:R-:W-:Y:S01]  /*2380*/  IMAD R11, R22, R11, RZ ;  /* 0x0000000b160b7224 */ /* 0x000fe200078e02ff */
[----:B------:R-:W-:Y:S01]  /*2390*/  SHF.R.S32.HI R15, RZ, 0x1f, R20 ;  /* 0x0000001fff0f7819 */ /* 0x000fe20000011414 */
[----:B------:R-:W-:Y:S01]  /*23a0*/  IMAD.MOV.U32 R22, RZ, RZ, 0x7f800000 ;  /* 0x7f800000ff167424 */ /* 0x000fe200078e00ff */
[----:B------:R-:W-:Y:S02]  /*23b0*/  LOP3.LUT R12, R29, R12, RZ, 0xfc, !PT ;  /* 0x0000000c1d0c7212 */ /* 0x000fe400078efcff */
[----:B------:R-:W-:-:S03]  /*23c0*/  ISETP.LT.AND.EX P0, PT, R19, R15, PT, P0 ;  /* 0x0000000f1300720c */ /* 0x000fc60003f01300 */
[----:B------:R-:W-:Y:S01]  /*23d0*/  IMAD R3, R12, R11, RZ ;  /* 0x0000000b0c037224 */ /* 0x000fe200078e02ff */
[----:B------:R-:W-:Y:S01]  /*23e0*/  SEL R6, R18, R20, P0 ;  /* 0x0000001412067207 */ /* 0x000fe20000000000 */
[----:B0-----:R-:W-:Y:S01]  /*23f0*/  @P2 FFMA.FTZ R22, R21, 0.69314718246459960938, R2 ;  /* 0x3f31721815162823 */ /* 0x001fe20000010002 */
[----:B------:R-:W-:Y:S07]  /*2400*/  @P1 BRA `(.L_x_89) ;  /* 0x00000010008c1947 */ /* 0x000fee0003800000 */
        /* <DEDUP_REMOVED lines=50> */
.L_x_91:
[----:B------:R-:W-:Y:S01]  /*2730*/  IMAD.MOV.U32 R26, RZ, RZ, R2 ;  /* 0x000000ffff1a7224 */ /* 0x000fe200078e0002 */
[----:B------:R-:W-:Y:S01]  /*2740*/  MOV R19, RZ ;  /* 0x000000ff00137202 */ /* 0x000fe20000000f00 */
[----:B------:R-:W-:Y:S01]  /*2750*/  IMAD.MOV.U32 R18, RZ, RZ, R32 ;  /* 0x000000ffff127224 */ /* 0x000fe200078e0020 */
[----:B------:R-:W-:Y:S02]  /*2760*/  MOV R14, 0x2780 ;  /* 0x00002780000e7802 */ /* 0x000fe40000000f00 */
[----:B------:R-:W-:Y:S05]  /*2770*/  CALL.REL.NOINC `($__internal_2_$__cuda_sm20_div_s64) ;  /* 0x0000001c00807944 */ /* 0x000fea0003c00000 */
[----:B------:R-:W-:Y:S02]  /*2780*/  IADD3 R15, PT, PT, -R12, RZ, RZ ;  /* 0x000000ff0c0f7210 */ /* 0x000fe40007ffe1ff */
[----:B------:R-:W-:-:S03]  /*2790*/  MOV R33, R11 ;  /* 0x0000000b00217202 */ /* 0x000fc60000000f00 */
[----:B------:R-:W-:Y:S01]  /*27a0*/  IMAD R14, R32, R15, R2 ;  /* 0x0000000f200e7224 */ /* 0x000fe200078e0202 */
[----:B------:R-:W-:-:S07]  /*27b0*/  MOV R32, R12 ;  /* 0x0000000c00207202 */ /* 0x000fce0000000f00 */
.L_x_92:
        /* <DEDUP_REMOVED lines=59> */
.L_x_94:
[----:B------:R-:W-:Y:S01]  /*2b70*/  IMAD.MOV.U32 R26, RZ, RZ, R32 ;  /* 0x000000ffff1a7224 */ /* 0x000fe200078e0020 */
[----:B------:R-:W-:Y:S01]  /*2b80*/  MOV R19, R33 ;  /* 0x0000002100137202 */ /* 0x000fe20000000f00 */
[----:B------:R-:W-:Y:S01]  /*2b90*/  IMAD.MOV.U32 R18, RZ, RZ, R30 ;  /* 0x000000ffff127224 */ /* 0x000fe200078e001e */
[----:B------:R-:W-:Y:S02]  /*2ba0*/  MOV R14, 0x2bc0 ;  /* 0x00002bc0000e7802 */ /* 0x000fe40000000f00 */
[----:B------:R-:W-:Y:S05]  /*2bb0*/  CALL.REL.NOINC `($__internal_2_$__cuda_sm20_div_s64) ;  /* 0x0000001800707944 */ /* 0x000fea0003c00000 */
[----:B------:R-:W-:-:S05]  /*2bc0*/  IADD3 R31, PT, PT, -R12, RZ, RZ ;  /* 0x000000ff0c1f7210 */ /* 0x000fca0007ffe1ff */
[----:B------:R-:W-:Y:S02]  /*2bd0*/  IMAD R31, R31, R30, R32 ;  /* 0x0000001e1f1f7224 */ /* 0x000fe400078e0220 */
.L_x_95:
[----:B------:R-:W-:Y:S05]  /*2be0*/  BSYNC.RECONVERGENT B0 ;  /* 0x0000000000007941 */ /* 0x000fea0003800200 */
.L_x_93:
[----:B------:R-:W-:Y:S01]  /*2bf0*/  IABS R18, R8 ;  /* 0x0000000800127213 */ /* 0x000fe20000000000 */
[----:B------:R-:W0:Y:S01]  /*2c00*/  LDCU.U8 UR10, c[0x0][0x549] ;  /* 0x0000a920ff0a77ac */ /* 0x000e220008000000 */
[----:B------:R-:W-:Y:S02]  /*2c10*/  IABS R26, R10 ;  /* 0x0000000a001a7213 */ /* 0x000fe40000000000 */
[----:B------:R-:W1:Y:S01]  /*2c20*/  I2F.U32.RP R16, R18 ;  /* 0x0000001200107306 */ /* 0x000e620000209000 */
[----:B------:R-:W-:Y:S01]  /*2c30*/  IABS R11, R17 ;  /* 0x00000011000b7213 */ /* 0x000fe20000000000 */
[----:B------:R-:W2:Y:S06]  /*2c40*/  LDCU.64 UR4, c[0x0][0x430] ;  /* 0x00008600ff0477ac */ /* 0x000eac0008000a00 */
[----:B------:R-:W3:Y:S01]  /*2c50*/  I2F.U32.RP R28, R26 ;  /* 0x0000001a001c7306 */ /* 0x000ee20000209000 */
[----:B0-----:R-:W-:-:S07]  /*2c60*/  UISETP.NE.AND UP0, UPT, UR10, URZ, UPT ;  /* 0x000000ff0a00728c */ /* 0x001fce000bf05270 */
[----:B-1----:R-:W0:Y:S01]  /*2c70*/  MUFU.RCP R15, R16 ;  /* 0x00000010000f7308 */ /* 0x002e220000001000 */
[----:B--2---:R-:W-:Y:S02]  /*2c80*/  USEL UR10, UR5, 0x1, !UP0 ;  /* 0x00000001050a7887 */ /* 0x004fe4000c000000 */
[----:B------:R-:W-:-:S05]  /*2c90*/  USEL UR11, UR4, 0x1, UP0 ;  /* 0x00000001040b7887 */ /* 0x000fca0008000000 */
[----:B---3--:R-:W1:Y:S01]  /*2ca0*/  MUFU.RCP R20, R28 ;  /* 0x0000001c00147308 */ /* 0x008e620000001000 */
[----:B------:R-:W-:Y:S02]  /*2cb0*/  UIMAD UR4, UR5, UR4, URZ ;  /* 0x00000004050472a4 */ /* 0x000fe4000f8e02ff */
[----:B------:R-:W-:-:S05]  /*2cc0*/  UIMAD UR5, UR11, UR5, URZ ;  /* 0x000000050b0572a4 */ /* 0x000fca000f8e02ff */
[----:B------:R-:W-:Y:S01]  /*2cd0*/  I2F.U32.RP R14, R11 ;  /* 0x0000000b000e7306 */ /* 0x000fe20000209000 */
[----:B0-----:R-:W-:Y:S01]  /*2ce0*/  VIADD R15, R15, 0xffffffe ;  /* 0x0ffffffe0f0f7836 */ /* 0x001fe20000000000 */
[----:B------:R-:W-:-:S06]  /*2cf0*/  IABS R16, R12 ;  /* 0x0000000c00107213 */ /* 0x000fcc0000000000 */
[----:B------:R-:W0:Y:S01]  /*2d00*/  F2I.FTZ.U32.TRUNC.NTZ R15, R15 ;  /* 0x0000000f000f7305 */ /* 0x000e22000021f000 */
[----:B-1----:R-:W-:-:S07]  /*2d10*/  VIADD R20, R20, 0xffffffe ;  /* 0x0ffffffe14147836 */ /* 0x002fce0000000000 */
[----:B------:R-:W1:Y:S01]  /*2d20*/  F2I.FTZ.U32.TRUNC.NTZ R21, R20 ;  /* 0x0000001400157305 */ /* 0x000e62000021f000 */
[----:B0-----:R-:W-:-:S07]  /*2d30*/  IADD3 R29, PT, PT, RZ, -R15, RZ ;  /* 0x8000000fff1d7210 */ /* 0x001fce0007ffe0ff */
[----:B------:R0:W2:Y:S01]  /*2d40*/  MUFU.RCP R34, R14 ;  /* 0x0000000e00227308 */ /* 0x0000a20000001000 */
[----:B------:R-:W-:Y:S02]  /*2d50*/  IMAD R29, R29, R18, RZ ;  /* 0x000000121d1d7224 */ /* 0x000fe400078e02ff */
[----:B-1----:R-:W-:Y:S02]  /*2d60*/  IMAD.MOV R19, RZ, RZ, -R21 ;  /* 0x000000ffff137224 */ /* 0x002fe400078e0a15 */
[----:B------:R-:W-:Y:S02]  /*2d70*/  IMAD.MOV.U32 R20, RZ, RZ, RZ ;  /* 0x000000ffff147224 */ /* 0x000fe400078e00ff */
[----:B------:R-:W-:Y:S01]  /*2d80*/  IMAD R32, R19, R26, RZ ;  /* 0x0000001a13207224 */ /* 0x000fe200078e02ff */
[----:B------:R-:W-:-:S03]  /*2d90*/  IABS R19, R9 ;  /* 0x0000000900137213 */ /* 0x000fc60000000000 */
[----:B------:R-:W-:Y:S01]  /*2da0*/  IMAD.HI.U32 R32, R21, R32, R20 ;  /* 0x0000002015207227 */ /* 0x000fe200078e0014 */
[----:B------:R-:W1:Y:S01]  /*2db0*/  I2F.U32.RP R30, R19 ;  /* 0x00000013001e7306 */ /* 0x000e620000209000 */
[----:B------:R-:W-:Y:S02]  /*2dc0*/  IABS R21, R31 ;  /* 0x0000001f00157213 */ /* 0x000fe40000000000 */
[----:B0-----:R-:W-:Y:S02]  /*2dd0*/  HFMA2 R14, -RZ, RZ, 0, 0 ;  /* 0x00000000ff0e7431 */ /* 0x001fe400000001ff */
[----:B--2---:R-:W-:Y:S01]  /*2de0*/  VIADD R34, R34, 0xffffffe ;  /* 0x0ffffffe22227836 */ /* 0x004fe20000000000 */
[----:B------:R-:W-:Y:S01]  /*2df0*/  IABS R20, R10 ;  /* 0x0000000a00147213 */ /* 0x000fe20000000000 */
[----:B------:R-:W-:Y:S02]  /*2e00*/  IMAD.HI.U32 R32, R32, R21, RZ ;  /* 0x0000001520207227 */ /* 0x000fe400078e00ff */
[----:B------:R0:W2:Y:S02]  /*2e10*/  F2I.FTZ.U32.TRUNC.NTZ R35, R34 ;  /* 0x0000002200237305 */ /* 0x0000a4000021f000 */
[----:B------:R-:W-:Y:S01]  /*2e20*/  IMAD.HI.U32 R29, R15, R29, R14 ;  /* 0x0000001d0f1d7227 */ /* 0x000fe200078e000e */
[----:B------:R-:W-:-:S02]  /*2e30*/  IABS R14, R6 ;  /* 0x00000006000e7213 */ /* 0x000fc40000000000 */
[----:B------:R-:W-:Y:S01]  /*2e40*/  IABS R15, R8 ;  /* 0x00000008000f7213 */ /* 0x000fe20000000000 */
[----:B------:R-:W-:Y:S02]  /*2e50*/  IMAD.MOV R20, RZ, RZ, -R20 ;  /* 0x000000ffff147224 */ /* 0x000fe400078e0a14 */
[----:B------:R-:W3:Y:S01]  /*2e60*/  I2F.U32.RP R28, R14 ;  /* 0x0000000e001c7306 */ /* 0x000ee20000209000 */
[----:B------:R-:W-:-:S04]  /*2e70*/  IMAD.HI.U32 R29, R29, R16, RZ ;  /* 0x000000101d1d7227 */ /* 0x000fc800078e00ff */
[----:B------:R-:W-:Y:S02]  /*2e80*/  IMAD R21, R32, R20, R21 ;  /* 0x0000001420157224 */ /* 0x000fe400078e0215 */
[----:B------:R-:W-:Y:S01]  /*2e90*/  IMAD.MOV R15, RZ, RZ, -R15 ;  /* 0x000000ffff0f7224 */ /* 0x000fe200078e0a0f */
[----:B-1----:R-:W1:Y:S01]  /*2ea0*/  MUFU.RCP R30, R30 ;  /* 0x0000001e001e7308 */ /* 0x002e620000001000 */
[----:B0-----:R-:W-:Y:S01]  /*2eb0*/  IMAD.MOV.U32 R34, RZ, RZ, RZ ;  /* 0x000000ffff227224 */ /* 0x001fe200078e00ff */
[----:B------:R-:W-:Y:S01]  /*2ec0*/  ISETP.GT.U32.AND P4, PT, R26, R21, PT ;  /* 0x000000151a00720c */ /* 0x000fe20003f84070 */
[----:B------:R-:W-:Y:S01]  /*2ed0*/  IMAD R33, R29, R15, R16 ;  /* 0x0000000f1d217224 */ /* 0x000fe200078e0210 */
[----:B--2---:R-:W-:Y:S02]  /*2ee0*/  IADD3 R15, PT, PT, RZ, -R35, RZ ;  /* 0x80000023ff0f7210 */ /* 0x004fe40007ffe0ff */
[----:B------:R-:W-:Y:S02]  /*2ef0*/  IABS R16, R17 ;  /* 0x0000001100107213 */ /* 0x000fe40000000000 */
[----:B---3--:R-:W0:Y:S01]  /*2f00*/  MUFU.RCP R28, R28 ;  /* 0x0000001c001c7308 */ /* 0x008e220000001000 */
[----:B------:R-:W-:Y:S01]  /*2f10*/  ISETP.GT.U32.AND P2, PT, R18, R33, PT ;  /* 0x000000211200720c */ /* 0x000fe20003f44070 */
[----:B------:R-:W-:-:S02]  /*2f20*/  IMAD R15, R15, R11, RZ ;  /* 0x0000000b0f0f7224 */ /* 0x000fc400078e02ff */
[----:B------:R-:W-:Y:S02]  /*2f30*/  IMAD.MOV R16, RZ, RZ, -R16 ;  /* 0x000000ffff107224 */ /* 0x000fe400078e0a10 */
[----:B------:R-:W-:Y:S01]  /*2f40*/  IMAD.HI.U32 R34, R35, R15, R34 ;  /* 0x0000000f23227227 */ /* 0x000fe200078e0022 */
[----:B------:R-:W-:Y:S02]  /*2f50*/  @!P4 IADD3 R21, PT, PT, R21, -R26, RZ ;  /* 0x8000001a1515c210 */ /* 0x000fe40007ffe0ff */
[----:B------:R-:W-:Y:S01]  /*2f60*/  IABS R15, R2 ;  /* 0x00000002000f7213 */ /* 0x000fe20000000000 */
[----:B-1----:R-:W-:Y:S01]  /*2f70*/  VIADD R35, R30, 0xffffffe ;  /* 0x0ffffffe1e237836 */ /* 0x002fe20000000000 */
[----:B------:R-:W-:Y:S02]  /*2f80*/  ISETP.GE.U32.AND P6, PT, R21, R26, PT ;  /* 0x0000001a1500720c */ /* 0x000fe40003fc6070 */
[----:B------:R-:W-:Y:S01]  /*2f90*/  @!P4 IADD3 R32, PT, PT, R32, 0x1, RZ ;  /* 0x000000012020c810 */ /* 0x000fe20007ffe0ff */
[----:B------:R-:W-:Y:S01]  /*2fa0*/  IMAD.HI.U32 R21, R34, R15, RZ ;  /* 0x0000000f22157227 */ /* 0x000fe200078e00ff */
[----:B------:R-:W-:Y:S01]  /*2fb0*/  ISETP.NE.AND P4, PT, R10, RZ, PT ;  /* 0x000000ff0a00720c */ /* 0x000fe20003f85270 */
[----:B------:R-:W1:Y:S02]  /*2fc0*/  F2I.FTZ.U32.TRUNC.NTZ R35, R35 ;  /* 0x0000002300237305 */ /* 0x000e64000021f000 */
[----:B0-----:R-:W-:-:S02]  /*2fd0*/  VIADD R36, R28, 0xffffffe ;  /* 0x0ffffffe1c247836 */ /* 0x001fc40000000000 */
[----:B------:R-:W-:Y:S02]  /*2fe0*/  @!P2 IMAD.IADD R33, R33, 0x1, -R18 ;  /* 0x000000012121a824 */ /* 0x000fe400078e0a12 */
[----:B------:R-:W-:Y:S01]  /*2ff0*/  IMAD R16, R21, R16, R15 ;  /* 0x0000001015107224 */ /* 0x000fe200078e020f */
[----:B------:R-:W-:Y:S01]  /*3000*/  LOP3.LUT R15, R12, R8, RZ, 0x3c, !PT ;  /* 0x000000080c0f7212 */ /* 0x000fe200078e3cff */
[----:B------:R-:W0:Y:S01]  /*3010*/  F2I.FTZ.U32.TRUNC.NTZ R37, R36 ;  /* 0x0000002400257305 */ /* 0x000e22000021f000 */
[----:B------:R-:W-:Y:S01]  /*3020*/  ISETP.GE.U32.AND P5, PT, R33, R18, PT ;  /* 0x000000122100720c */ /* 0x000fe20003fa6070 */
[----:B------:R-:W-:Y:S01]  /*3030*/  @!P2 VIADD R29, R29, 0x1 ;  /* 0x000000011d1da836 */ /* 0x000fe20000000000 */
[----:B------:R-:W-:Y:S01]  /*3040*/  LOP3.LUT R18, R31, R10, RZ, 0x3c, !PT ;  /* 0x0000000a1f127212 */ /* 0x000fe200078e3cff */
[----:B------:R-:W-:Y:S01]  /*3050*/  IMAD.MOV.U32 R34, RZ, RZ, RZ ;  /* 0x000000ffff227224 */ /* 0x000fe200078e00ff */
[----:B------:R-:W-:Y:S02]  /*3060*/  ISETP.GT.U32.AND P0, PT, R11, R16, PT ;  /* 0x000000100b00720c */ /* 0x000fe40003f04070 */
[----:B------:R-:W-:-:S02]  /*3070*/  ISETP.GE.AND P1, PT, R15, RZ, PT ;  /* 0x000000ff0f00720c */ /* 0x000fc40003f26270 */
[----:B------:R-:W-:Y:S02]  /*3080*/  ISETP.GE.AND P3, PT, R18, RZ, PT ;  /* 0x000000ff1200720c */ /* 0x000fe40003f66270 */
[----:B------:R-:W-:Y:S02]  /*3090*/  ISETP.NE.AND P2, PT, R8, RZ, PT ;  /* 0x000000ff0800720c */ /* 0x000fe40003f45270 */
[----:B-1----:R-:W-:Y:S01]  /*30a0*/  IADD3 R20, PT, PT, RZ, -R35, RZ ;  /* 0x80000023ff147210 */ /* 0x002fe20007ffe0ff */
[----:B------:R-:W-:Y:S01]  /*30b0*/  @P5 VIADD R29, R29, 0x1 ;  /* 0x000000011d1d5836 */ /* 0x000fe20000000000 */
[----:B------:R-:W-:Y:S01]  /*30c0*/  @P6 IADD3 R32, PT, PT, R32, 0x1, RZ ;  /* 0x0000000120206810 */ /* 0x000fe20007ffe0ff */
[----:B0-----:R-:W-:Y:S01]  /*30d0*/  IMAD.MOV R15, RZ, RZ, -R37 ;  /* 0x000000ffff0f7224 */ /* 0x001fe200078e0a25 */
[----:B------:R-:W-:Y:S01]  /*30e0*/  IABS R18, R9 ;  /* 0x0000000900127213 */ /* 0x000fe20000000000 */
[----:B------:R-:W-:Y:S01]  /*30f0*/  @!P0 IMAD.IADD R16, R16, 0x1, -R11 ;  /* 0x0000000110108824 */ /* 0x000fe200078e0a0b */
[----:B------:R-:W-:Y:S01]  /*3100*/  ISETP.NE.AND P5, PT, R9, RZ, PT ;  /* 0x000000ff0900720c */ /* 0x000fe20003fa5270 */
[----:B------:R-:W-:Y:S01]  /*3110*/  IMAD.MOV.U32 R36, RZ, RZ, RZ ;  /* 0x000000ffff247224 */ /* 0x000fe200078e00ff */
[----:B------:R-:W-:Y:S01]  /*3120*/  IADD3 R18, PT, PT, RZ, -R18, RZ ;  /* 0x80000012ff127210 */ /* 0x000fe20007ffe0ff */
[----:B------:R-:W-:Y:S01]  /*3130*/  IMAD R15, R15, R14, RZ ;  /* 0x0000000e0f0f7224 */ /* 0x000fe200078e02ff */
[----:B------:R-:W-:Y:S01]  /*3140*/  @!P3 IADD3 R32, PT, PT, -R32, RZ, RZ ;  /* 0x000000ff2020b210 */ /* 0x000fe20007ffe1ff */
[----:B------:R-:W-:Y:S01]  /*3150*/  @!P1 IMAD.MOV R29, RZ, RZ, -R29 ;  /* 0x000000ffff1d9224 */ /* 0x000fe200078e0a1d */
[----:B------:R-:W-:Y:S01]  /*3160*/  @!P2 LOP3.LUT R29, RZ, R8, RZ, 0x33, !PT ;  /* 0x00000008ff1da212 */ /* 0x000fe200078e33ff */
[----:B------:R-:W-:Y:S01]  /*3170*/  IMAD R33, R20, R19, RZ ;  /* 0x0000001314217224 */ /* 0x000fe200078e02ff */
[----:B------:R-:W-:Y:S01]  /*3180*/  @!P4 LOP3.LUT R32, RZ, R10, RZ, 0x33, !PT ;  /* 0x0000000aff20c212 */ /* 0x000fe200078e33ff */
[----:B------:R-:W-:Y:S01]  /*3190*/  IMAD.HI.U32 R15, R37, R15, R36 ;  /* 0x0000000f250f7227 */ /* 0x000fe200078e0024 */
[----:B------:R-:W-:-:S02]  /*31a0*/  ISETP.GE.U32.AND P4, PT, R16, R11, PT ;  /* 0x0000000b1000720c */ /* 0x000fc40003f86070 */
[----:B------:R-:W-:Y:S01]  /*31b0*/  IABS R11, R6 ;  /* 0x00000006000b7213 */ /* 0x000fe20000000000 */
[----:B------:R-:W-:Y:S01]  /*31c0*/  IMAD.HI.U32 R33, R35, R33, R34 ;  /* 0x0000002123217227 */ /* 0x000fe200078e0022 */
[----:B------:R-:W-:Y:S02]  /*31d0*/  IABS R16, R29 ;  /* 0x0000001d00107213 */ /* 0x000fe40000000000 */
[----:B------:R-:W-:Y:S01]  /*31e0*/  IABS R20, R32 ;  /* 0x0000002000147213 */ /* 0x000fe20000000000 */
[----:B------:R-:W-:Y:S02]  /*31f0*/  IMAD.MOV R11, RZ, RZ, -R11 ;  /* 0x000000ffff0b7224 */ /* 0x000fe400078e0a0b */
[----:B------:R-:W-:-:S04]  /*3200*/  IMAD.HI.U32 R15, R15, R16, RZ ;  /* 0x000000100f0f7227 */ /* 0x000fc800078e00ff */
[----:B------:R-:W-:-:S04]  /*3210*/  IMAD.HI.U32 R33, R33, R20, RZ ;  /* 0x0000001421217227 */ /* 0x000fc800078e00ff */
[----:B------:R-:W-:Y:S02]  /*3220*/  IMAD R11, R15, R11, R16 ;  /* 0x0000000b0f0b7224 */ /* 0x000fe400078e0210 */
[----:B------:R-:W-:Y:S01]  /*3230*/  IMAD R20, R33, R18, R20 ;  /* 0x0000001221147224 */ /* 0x000fe200078e0214 */
[----:B------:R-:W-:Y:S01]  /*3240*/  LOP3.LUT R18, R2, R17, RZ, 0x3c, !PT ;  /* 0x0000001102127212 */ /* 0x000fe200078e3cff */
[----:B------:R-:W-:Y:S01]  /*3250*/  @!P0 VIADD R21, R21, 0x1 ;  /* 0x0000000115158836 */ /* 0x000fe20000000000 */
[----:B------:R-:W-:Y:S01]  /*3260*/  ISETP.GT.U32.AND P1, PT, R14, R11, PT ;  /* 0x0000000b0e00720c */ /* 0x000fe20003f24070 */
[----:B------:R-:W-:Y:S01]  /*3270*/  IMAD.MOV R16, RZ, RZ, -R32 ;  /* 0x000000ffff107224 */ /* 0x000fe200078e0a20 */
[----:B------:R-:W-:Y:S02]  /*3280*/  ISETP.GT.U32.AND P3, PT, R19, R20, PT ;  /* 0x000000141300720c */ /* 0x000fe40003f64070 */
[----:B------:R-:W-:Y:S01]  /*3290*/  ISETP.GE.AND P2, PT, R18, RZ, PT ;  /* 0x000000ff1200720c */ /* 0x000fe20003f46270 */
[----:B------:R-:W-:Y:S01]  /*32a0*/  IMAD R16, R10, R16, R31 ;  /* 0x000000100a107224 */ /* 0x000fe200078e021f */
[----:B------:R-:W-:-:S02]  /*32b0*/  ISETP.NE.AND P0, PT, R17, RZ, PT ;  /* 0x000000ff1100720c */ /* 0x000fc40003f05270 */
[----:B------:R-:W-:Y:S02]  /*32c0*/  @P4 IADD3 R21, PT, PT, R21, 0x1, RZ ;  /* 0x0000000115154810 */ /* 0x000fe40007ffe0ff */
[----:B------:R-:W-:-:S03]  /*32d0*/  LOP3.LUT R10, R29, R6, RZ, 0x3c, !PT ;  /* 0x000000061d0a7212 */ /* 0x000fc600078e3cff */
[----:B------:R-:W-:Y:S02]  /*32e0*/  @!P1 IMAD.IADD R11, R11, 0x1, -R14 ;  /* 0x000000010b0b9824 */ /* 0x000fe400078e0a0e */
[----:B------:R-:W-:Y:S01]  /*32f0*/  @!P3 IMAD.IADD R20, R20, 0x1, -R19 ;  /* 0x000000011414b824 */ /* 0x000fe200078e0a13 */
[----:B------:R-:W-:Y:S01]  /*3300*/  @!P3 IADD3 R33, PT, PT, R33, 0x1, RZ ;  /* 0x000000012121b810 */ /* 0x000fe20007ffe0ff */
[----:B------:R-:W-:Y:S01]  /*3310*/  @!P1 VIADD R15, R15, 0x1 ;  /* 0x000000010f0f9836 */ /* 0x000fe20000000000 */
[----:B------:R-:W-:Y:S02]  /*3320*/  ISETP.GE.U32.AND P4, PT, R11, R14, PT ;  /* 0x0000000e0b00720c */ /* 0x000fe40003f86070 */
[----:B------:R-:W-:Y:S02]  /*3330*/  ISETP.GE.U32.AND P6, PT, R20, R19, PT ;  /* 0x000000131400720c */ /* 0x000fe40003fc6070 */
[----:B------:R-:W-:Y:S02]  /*3340*/  LOP3.LUT R11, R32, R9, RZ, 0x3c, !PT ;  /* 0x00000009200b7212 */ /* 0x000fe400078e3cff */
[----:B------:R-:W-:-:S02]  /*3350*/  @!P2 IADD3 R21, PT, PT, -R21, RZ, RZ ;  /* 0x000000ff1515a210 */ /* 0x000fc40007ffe1ff */
[----:B------:R-:W-:Y:S02]  /*3360*/  ISETP.GE.AND P2, PT, R11, RZ, PT ;  /* 0x000000ff0b00720c */ /* 0x000fe40003f46270 */
[----:B------:R-:W-:Y:S02]  /*3370*/  @!P0 LOP3.LUT R21, RZ, R17, RZ, 0x33, !PT ;  /* 0x00000011ff158212 */ /* 0x000fe400078e33ff */
[----:B------:R-:W-:Y:S02]  /*3380*/  ISETP.GE.AND P0, PT, R10, RZ, PT ;  /* 0x000000ff0a00720c */ /* 0x000fe40003f06270 */
[----:B------:R-:W-:Y:S01]  /*3390*/  ISETP.NE.AND P1, PT, R6, RZ, PT ;  /* 0x000000ff0600720c */ /* 0x000fe20003f25270 */
[----:B------:R-:W-:Y:S01]  /*33a0*/  IMAD.WIDE R18, R21, UR10, RZ ;  /* 0x0000000a15127c25 */ /* 0x000fe2000f8e02ff */
[----:B------:R-:W-:Y:S01]  /*33b0*/  USHF.R.S32.HI UR10, URZ, 0x1f, UR11 ;  /* 0x0000001fff0a7899 */ /* 0x000fe2000801140b */
[----:B------:R-:W-:Y:S02]  /*33c0*/  @P4 IADD3 R15, PT, PT, R15, 0x1, RZ ;  /* 0x000000010f0f4810 */ /* 0x000fe40007ffe0ff */
[----:B------:R-:W-:Y:S01]  /*33d0*/  @P6 VIADD R33, R33, 0x1 ;  /* 0x0000000121216836 */ /* 0x000fe20000000000 */
[----:B------:R-:W-:Y:S01]  /*33e0*/  IADD3 R11, PT, PT, -R29, RZ, RZ ;  /* 0x000000ff1d0b7210 */ /* 0x000fe20007ffe1ff */
[----:B------:R-:W-:-:S02]  /*33f0*/  IMAD.MOV R21, RZ, RZ, -R21 ;  /* 0x000000ffff157224 */ /* 0x000fc400078e0a15 */
[----:B------:R-:W-:Y:S01]  /*3400*/  IMAD.WIDE.U32 R18, R0, UR11, R18 ;  /* 0x0000000b00127c25 */ /* 0x000fe2000f8e0012 */
[----:B------:R-:W-:-:S03]  /*3410*/  UIMAD UR11, UR22, UR11, URZ ;  /* 0x0000000b160b72a4 */ /* 0x000fc6000f8e02ff */
[----:B------:R-:W-:Y:S01]  /*3420*/  @!P2 IMAD.MOV R33, RZ, RZ, -R33 ;  /* 0x000000ffff21a224 */ /* 0x000fe200078e0a21 */
[----:B------:R-:W-:Y:S01]  /*3430*/  @!P5 LOP3.LUT R33, RZ, R9, RZ, 0x33, !PT ;  /* 0x00000009ff21d212 */ /* 0x000fe200078e33ff */
[----:B------:R-:W-:Y:S01]  /*3440*/  @!P0 IMAD.MOV R15, RZ, RZ, -R15 ;  /* 0x000000ffff0f8224 */ /* 0x000fe200078e0a0f */
[----:B------:R-:W-:Y:S01]  /*3450*/  @!P1 LOP3.LUT R15, RZ, R6, RZ, 0x33, !PT ;  /* 0x00000006ff0f9212 */ /* 0x000fe200078e33ff */
[----:B------:R-:W-:Y:S01]  /*3460*/  IMAD R19, R0, UR10, R19 ;  /* 0x0000000a00137c24 */ /* 0x000fe2000f8e0213 */
[----:B------:R-:W-:Y:S01]  /*3470*/  UIMAD UR10, UR7, UR4, URZ ;  /* 0x00000004070a72a4 */ /* 0x000fe2000f8e02ff */
[----:B------:R-:W-:Y:S01]  /*3480*/  IMAD R21, R17, R21, R2 ;  /* 0x0000001511157224 */ /* 0x000fe200078e0202 */
[----:B------:R-:W-:Y:S01]  /*3490*/  IADD3 R0, PT, PT, -R15, RZ, RZ ;  /* 0x000000ff0f007210 */ /* 0x000fe20007ffe1ff */
[----:B------:R-:W-:Y:S02]  /*34a0*/  IMAD.MOV R2, RZ, RZ, -R33 ;  /* 0x000000ffff027224 */ /* 0x000fe400078e0a21 */
[----:B------:R-:W-:-:S04]  /*34b0*/  IMAD.WIDE R18, R21, UR4, R18 ;  /* 0x0000000415127c25 */ /* 0x000fc8000f8e0212 */
[----:B------:R-:W-:Y:S01]  /*34c0*/  IMAD.WIDE R16, R16, UR5, RZ ;  /* 0x0000000510107c25 */ /* 0x000fe2000f8e02ff */
[----:B------:R-:W0:Y:S03]  /*34d0*/  LDCU.64 UR4, c[0x0][0x420] ;  /* 0x00008400ff0477ac */ /* 0x000e260008000a00 */
[----:B------:R-:W-:-:S04]  /*34e0*/  IMAD.WIDE R20, R33, UR6, RZ ;  /* 0x0000000621147c25 */ /* 0x000fc8000f8e02ff */
[----:B------:R-:W-:Y:S02]  /*34f0*/  IMAD R11, R8, R11, R12 ;  /* 0x0000000b080b7224 */ /* 0x000fe400078e020c */
[----:B------:R-:W-:Y:S02]  /*3500*/  IMAD R2, R9, R2, R32 ;  /* 0x0000000209027224 */ /* 0x000fe400078e0220 */
[----:B------:R-:W-:Y:S01]  /*3510*/  IMAD R6, R6, R0, R29 ;  /* 0x0000000006067224 */ /* 0x000fe200078e021d */
[----:B------:R-:W-:Y:S01]  /*3520*/  IADD3 R0, P1, P0, R20, R18, R16 ;  /* 0x0000001214007210 */ /* 0x000fe2000783e010 */
[----:B------:R-:W-:-:S03]  /*3530*/  IMAD.WIDE R8, R11, UR11, RZ ;  /* 0x0000000b0b087c25 */ /* 0x000fc6000f8e02ff */
[----:B------:R-:W-:Y:S01]  /*3540*/  IADD3.X R17, PT, PT, R21, R19, R17, P1, P0 ;  /* 0x0000001315117210 */ /* 0x000fe20000fe0411 */
[----:B------:R-:W-:-:S04]  /*3550*/  IMAD.WIDE R10, R2, UR10, RZ ;  /* 0x0000000a020a7c25 */ /* 0x000fc8000f8e02ff */
[----:B------:R-:W-:-:S04]  /*3560*/  IMAD.WIDE R2, R15, R3, RZ ;  /* 0x000000030f027225 */ /* 0x000fc800078e02ff */
[----:B------:R-:W-:Y:S01]  /*3570*/  IMAD.WIDE R14, R6, R5, RZ ;  /* 0x00000005060e7225 */ /* 0x000fe200078e02ff */
[----:B------:R-:W-:-:S04]  /*3580*/  IADD3 R5, P1, P0, R8, R0, R10 ;  /* 0x0000000008057210 */ /* 0x000fc8000783e00a */
[----:B------:R-:W-:Y:S02]  /*3590*/  IADD3.X R17, PT, PT, R9, R17, R11, P1, P0 ;  /* 0x0000001109117210 */ /* 0x000fe40000fe040b */
[----:B------:R-:W-:-:S04]  /*35a0*/  IADD3 R5, P1, P0, R14, R5, R2 ;  /* 0x000000050e057210 */ /* 0x000fc8000783e002 */
[----:B------:R-:W-:Y:S02]  /*35b0*/  IADD3.X R2, PT, PT, R15, R17, R3, P1, P0 ;  /* 0x000000110f027210 */ /* 0x000fe40000fe0403 */
[----:B0-----:R-:W-:-:S04]  /*35c0*/  LEA R8, P0, R5, UR4, 0x2 ;  /* 0x0000000405087c11 */ /* 0x001fc8000f8010ff */
[----:B------:R-:W-:-:S05]  /*35d0*/  LEA.HI.X R9, R5, UR5, R2, 0x2, P0 ;  /* 0x0000000505097c11 */ /* 0x000fca00080f1402 */
[----:B------:R0:W-:Y:S01]  /*35e0*/  STG.E desc[UR8][R8.64], R22 ;  /* 0x0000001608007986 */ /* 0x0001e2000c101908 */
[----:B------:R-:W-:Y:S05]  /*35f0*/  BRA `(.L_x_89) ;  /* 0x0000000000107947 */ /* 0x000fea0003800000 */
.L_x_90:
[----:B------:R-:W0:Y:S01]  /*3600*/  LDC.64 R2, c[0x0][0x420] ;  /* 0x00010800ff027b82 */ /* 0x000e220000000a00 */
[----:B------:R-:W-:-:S05]  /*3610*/  IADD3 R0, PT, PT, R13, UR20, RZ ;  /* 0x000000140d007c10 */ /* 0x000fca000fffe0ff */
[----:B0-----:R-:W-:-:S05]  /*3620*/  IMAD.WIDE.U32 R2, R0, 0x4, R2 ;  /* 0x0000000400027825 */ /* 0x001fca00078e0002 */
[----:B------:R1:W-:Y:S02]  /*3630*/  STG.E desc[UR8][R2.64], R22 ;  /* 0x0000001602007986 */ /* 0x0003e4000c101908 */
.L_x_89:
[----:B------:R-:W-:Y:S05]  /*3640*/  BSYNC.RECONVERGENT B1 ;  /* 0x0000000000017941 */ /* 0x000fea0003800200 */
.L_x_88:
[----:B------:R-:W2:Y:S01]  /*3650*/  LDCU UR11, c[0x0][0x534] ;  /* 0x0000a680ff0b77ac */ /* 0x000ea20008000800 */
[C---:B------:R-:W-:Y:S01]  /*3660*/  LOP3.LUT R0, R7.reuse, 0x10, RZ, 0xfc, !PT ;  /* 0x0000001007007812 */ /* 0x040fe200078efcff */
[----:B------:R-:W3:Y:S01]  /*3670*/  S2UR UR6, SR_CgaCtaId ;  /* 0x00000000000679c3 */ /* 0x000ee20000008800 */
[----:B-1----:R-:W-:Y:S01]  /*3680*/  LOP3.LUT R2, R7, 0x8, RZ, 0xfc, !PT ;  /* 0x0000000807027812 */ /* 0x002fe200078efcff */
[----:B------:R-:W-:Y:S01]  /*3690*/  UMOV UR4, 0x400 ;  /* 0x0000040000047882 */ /* 0x000fe20000000000 */
[----:B------:R-:W-:Y:S01]  /*36a0*/  IMAD.SHL.U32 R15, R13, 0x4, RZ ;  /* 0x000000040d0f7824 */ /* 0x000fe200078e00ff */
[----:B------:R-:W-:Y:S01]  /*36b0*/  SHF.L.U32 R14, R4, 0x2, RZ ;  /* 0x00000002040e7819 */ /* 0x000fe200000006ff */
[----:B------:R-:W-:-:S03]  /*36c0*/  HFMA2 R5, -RZ, RZ, 0, 0 ;  /* 0x00000000ff057431 */ /* 0x000fc600000001ff */
[----:B------:R-:W-:Y:S02]  /*36d0*/  LOP3.LUT R14, R14, 0x1c, RZ, 0xc0, !PT ;  /* 0x0000001c0e0e7812 */ /* 0x000fe400078ec0ff */
[----:B--2---:R-:W-:Y:S01]  /*36e0*/  ISETP.GE.AND P1, PT, R0, UR11, PT ;  /* 0x0000000b00007c0c */ /* 0x004fe2000bf26270 */
[----:B------:R-:W-:Y:S01]  /*36f0*/  UISETP.GE.AND UP0, UPT, UR11, 0x1, UPT ;  /* 0x000000010b00788c */ /* 0x000fe2000bf06270 */
[C---:B------:R-:W-:Y:S02]  /*3700*/  LOP3.LUT R0, R7.reuse, 0x18, RZ, 0xfc, !PT ;  /* 0x0000001807007812 */ /* 0x040fe400078efcff */
[----:B------:R-:W-:Y:S02]  /*3710*/  ISETP.GE.AND P3, PT, R7, UR11, PT ;  /* 0x0000000b07007c0c */ /* 0x000fe4000bf66270 */
[----:B------:R-:W-:Y:S02]  /*3720*/  ISETP.GE.AND P2, PT, R2, UR11, PT ;  /* 0x0000000b02007c0c */ /* 0x000fe4000bf46270 */
[----:B------:R-:W-:Y:S01]  /*3730*/  ISETP.GE.AND P0, PT, R0, UR11, PT ;  /* 0x0000000b00007c0c */ /* 0x000fe2000bf06270 */
[----:B---3--:R-:W-:Y:S01]  /*3740*/  ULEA UR6, UR6, UR4, 0x18 ;  /* 0x0000000406067291 */ /* 0x008fe2000f8ec0ff */
[----:B------:R-:W-:-:S02]  /*3750*/  ISETP.GT.U32.OR P3, PT, R4, 0x7f, P3 ;  /* 0x0000007f0400780c */ /* 0x000fc40001f64470 */
[C---:B------:R-:W-:Y:S02]  /*3760*/  ISETP.GT.U32.OR P2, PT, R4.reuse, 0x7f, P2 ;  /* 0x0000007f0400780c */ /* 0x040fe40001744470 */
[C---:B------:R-:W-:Y:S01]  /*3770*/  ISETP.GT.U32.OR P1, PT, R4.reuse, 0x7f, P1 ;  /* 0x0000007f0400780c */ /* 0x040fe20000f24470 */
[----:B------:R-:W-:Y:S01]  /*3780*/  VIADD R2, R15, UR6 ;  /* 0x000000060f027c36 */ /* 0x000fe20008000000 */
[----:B------:R-:W-:-:S03]  /*3790*/  ISETP.GT.U32.OR P0, PT, R4, 0x7f, P0 ;  /* 0x0000007f0400780c */ /* 0x000fc60000704470 */
[----:B0-----:R-:W-:Y:S01]  /*37a0*/  IMAD R9, R7, 0x44, R2 ;  /* 0x0000004407097824 */ /* 0x001fe200078e0202 */
[----:B------:R-:W-:-:S03]  /*37b0*/  CS2R R2, SRZ ;  /* 0x0000000000027805 */ /* 0x000fc6000001ff00 */
[C---:B------:R-:W-:Y:S02]  /*37c0*/  @!P3 FADD.FTZ R0, -R22.reuse, R27 ;  /* 0x0000001b1600b221 */ /* 0x040fe40000010100 */
[C---:B------:R-:W-:Y:S02]  /*37d0*/  @!P2 FADD.FTZ R24, -R22.reuse, R24 ;  /* 0x000000181618a221 */ /* 0x040fe40000010100 */
[----:B------:R-:W-:Y:S01]  /*37e0*/  @!P1 FADD.FTZ R25, -R22, R25 ;  /* 0x0000001916199221 */ /* 0x000fe20000010100 */
[----:B------:R-:W-:Y:S01]  /*37f0*/  @!P3 FMUL.FTZ R0, R0, 1.4426950216293334961 ;  /* 0x3fb8aa3b0000b820 */ /* 0x000fe20000410000 */
[----:B------:R-:W-:Y:S01]  /*3800*/  @!P0 FADD.FTZ R22, -R22, R23 ;  /* 0x0000001716168221 */ /* 0x000fe20000010100 */
[----:B------:R-:W-:Y:S01]  /*3810*/  @!P2 FMUL.FTZ R24, R24, 1.4426950216293334961 ;  /* 0x3fb8aa3b1818a820 */ /* 0x000fe20000410000 */
[----:B------:R-:W-:Y:S01]  /*3820*/  @!P1 FMUL.FTZ R25, R25, 1.4426950216293334961 ;  /* 0x3fb8aa3b19199820 */ /* 0x000fe20000410000 */
[----:B------:R-:W0:Y:S01]  /*3830*/  @!P3 MUFU.EX2 R6, R0 ;  /* 0x000000000006b308 */ /* 0x000e220000000800 */
[----:B------:R-:W-:-:S03]  /*3840*/  @!P0 FMUL.FTZ R22, R22, 1.4426950216293334961 ;  /* 0x3fb8aa3b16168820 */ /* 0x000fc60000410000 */
[----:B------:R-:W1:Y:S04]  /*3850*/  @!P2 MUFU.EX2 R24, R24 ;  /* 0x000000180018a308 */ /* 0x000e680000000800 */
[----:B------:R-:W2:Y:S04]  /*3860*/  @!P1 MUFU.EX2 R25, R25 ;  /* 0x0000001900199308 */ /* 0x000ea80000000800 */
[----:B------:R-:W3:Y:S01]  /*3870*/  @!P0 MUFU.EX2 R22, R22 ;  /* 0x0000001600168308 */ /* 0x000ee20000000800 */
[----:B0-----:R0:W-:Y:S01]  /*3880*/  @!P3 STS [R9], R6 ;  /* 0x000000060900b388 */ /* 0x0011e20000000800 */
[----:B------:R-:W-:-:S03]  /*3890*/  IMAD.MOV.U32 R0, RZ, RZ, RZ ;  /* 0x000000ffff007224 */ /* 0x000fc600078e00ff */
[----:B-1----:R0:W-:Y:S04]  /*38a0*/  @!P2 STS [R9+0x220], R24 ;  /* 0x000220180900a388 */ /* 0x0021e80000000800 */
[----:B--2---:R0:W-:Y:S04]  /*38b0*/  @!P1 STS [R9+0x440], R25 ;  /* 0x0004401909009388 */ /* 0x0041e80000000800 */
[----:B---3--:R0:W-:Y:S01]  /*38c0*/  @!P0 STS [R9+0x660], R22 ;  /* 0x0006601609008388 */ /* 0x0081e20000000800 */
[----:B------:R-:W-:Y:S06]  /*38d0*/  BAR.SYNC.DEFER_BLOCKING 0x0 ;  /* 0x0000000000007b1d */ /* 0x000fec0000010000 */
[----:B------:R-:W-:Y:S05]  /*38e0*/  BRA.U !UP0, `(.L_x_96) ;  /* 0x0000000508d87547 */ /* 0x000fea000b800000 */
[----:B------:R-:W1:Y:S01]  /*38f0*/  LDCU UR12, c[0x0][0x44c] ;  /* 0x00008980ff0c77ac */ /* 0x000e620008000800 */
[----:B------:R-:W-:Y:S01]  /*3900*/  LOP3.LUT R0, R7, 0x3f8, R4, 0xf8, !PT ;  /* 0x000003f807007812 */ /* 0x000fe200078ef804 */
[----:B------:R-:W-:Y:S01]  /*3910*/  IMAD.MOV.U32 R18, RZ, RZ, RZ ;  /* 0x000000ffff127224 */ /* 0x000fe200078e00ff */
[----:B------:R-:W-:Y:S01]  /*3920*/  CS2R R10, SRZ ;  /* 0x00000000000a7805 */ /* 0x000fe2000001ff00 */
[----:B------:R-:W2:Y:S01]  /*3930*/  LDCU.64 UR4, c[0x0][0x3f8] ;  /* 0x00007f00ff0477ac */ /* 0x000ea20008000a00 */
[----:B0-----:R-:W-:Y:S01]  /*3940*/  CS2R R8, SRZ ;  /* 0x0000000000087805 */ /* 0x001fe2000001ff00 */
[----:B------:R-:W-:Y:S02]  /*3950*/  UISETP.GE.U32.AND UP0, UPT, UR11, 0x4, UPT ;  /* 0x000000040b00788c */ /* 0x000fe4000bf06070 */
[----:B-1----:R-:W-:Y:S02]  /*3960*/  UIMAD UR7, UR20, UR12, URZ ;  /* 0x0000000c140772a4 */ /* 0x002fe4000f8e02ff */
[----:B------:R-:W-:-:S04]  /*3970*/  UIMAD UR12, UR21, UR12, URZ ;  /* 0x0000000c150c72a4 */ /* 0x000fc8000f8e02ff */
[----:B------:R-:W-:Y:S01]  /*3980*/  IMAD.U32 R17, RZ, RZ, UR7 ;  /* 0x00000007ff117e24 */ /* 0x000fe2000f8e00ff */
[----:B------:R-:W-:Y:S01]  /*3990*/  LEA R0, P0, R0, UR7, 0x2 ;  /* 0x0000000700007c11 */ /* 0x000fe2000f8010ff */
[----:B------:R-:W-:-:S03]  /*39a0*/  UIADD3 UR7, UPT, UPT, UR21, -UR20, URZ ;  /* 0x8000001415077290 */ /* 0x000fc6000fffe0ff */
[----:B------:R-:W-:Y:S02]  /*39b0*/  LEA.HI.X.SX32 R17, R17, RZ, 0x1, P0 ;  /* 0x000000ff11117211 */ /* 0x000fe400000f0eff */
[----:B--2---:R-:W-:Y:S01]  /*39c0*/  LEA R16, P0, R0, UR4, 0x2 ;  /* 0x0000000400107c11 */ /* 0x004fe2000f8010ff */
[----:B------:R-:W-:-:S03]  /*39d0*/  ULOP3.LUT UR4, UR11, 0x3, URZ, 0xc0, !UPT ;  /* 0x000000030b047892 */ /* 0x000fc6000f8ec0ff */
[----:B------:R-:W-:Y:S01]  /*39e0*/  LEA.HI.X R17, R0, UR5, R17, 0x2, P0 ;  /* 0x0000000500117c11 */ /* 0x000fe200080f1411 */
[----:B------:R-:W-:Y:S01]  /*39f0*/  IMAD.MOV.U32 R0, RZ, RZ, RZ ;  /* 0x000000ffff007224 */ /* 0x000fe200078e00ff */
[----:B------:R-:W-:Y:S07]  /*3a00*/  BRA.U !UP0, `(.L_x_97) ;  /* 0x0000000508287547 */ /* 0x000fee000b800000 */
[----:B------:R-:W-:Y:S01]  /*3a10*/  ULOP3.LUT UR11, UR11, 0x7ffffffc, URZ, 0xc0, !UPT ;  /* 0x7ffffffc0b0b7892 */ /* 0x000fe2000f8ec0ff */
[----:B------:R-:W-:Y:S01]  /*3a20*/  IMAD.U32 R4, RZ, RZ, UR6 ;  /* 0x00000006ff047e24 */ /* 0x000fe2000f8e00ff */
[----:B------:R-:W-:Y:S01]  /*3a30*/  ISETP.GE.AND P2, PT, R13, UR7, PT ;  /* 0x000000070d007c0c */ /* 0x000fe2000bf46270 */
[----:B------:R-:W-:Y:S01]  /*3a40*/  IMAD.MOV.U32 R0, RZ, RZ, RZ ;  /* 0x000000ffff007224 */ /* 0x000fe200078e00ff */
[----:B------:R-:W-:Y:S02]  /*3a50*/  CS2R R2, SRZ ;  /* 0x0000000000027805 */ /* 0x000fe4000001ff00 */
[----:B------:R-:W-:Y:S01]  /*3a60*/  MOV R5, RZ ;  /* 0x000000ff00057202 */ /* 0x000fe20000000f00 */
[----:B------:R-:W-:Y:S01]  /*3a70*/  IMAD.U32 R18, RZ, RZ, UR11 ;  /* 0x0000000bff127e24 */ /* 0x000fe2000f8e00ff */
[----:B------:R-:W-:Y:S01]  /*3a80*/  IADD3 R7, PT, PT, R15, 0x88, R4 ;  /* 0x000000880f077810 */ /* 0x000fe20007ffe004 */
[----:B------:R-:W-:Y:S02]  /*3a90*/  UIMAD.WIDE UR24, UR12, 0x10, URZ ;  /* 0x000000100c1878a5 */ /* 0x000fe4000f8e02ff */
[----:B------:R-:W-:-:S02]  /*3aa0*/  UIMAD.WIDE UR18, UR12, 0xc, URZ ;  /* 0x0000000c0c1278a5 */ /* 0x000fc4000f8e02ff */
[----:B------:R-:W-:Y:S01]  /*3ab0*/  UIMAD.WIDE UR16, UR12, 0x8, URZ ;  /* 0x000000080c1078a5 */ /* 0x000fe2000f8e02ff */
[----:B------:R-:W0:Y:S01]  /*3ac0*/  LDCU UR5, c[0x0][0x440] ;  /* 0x00008800ff0577ac */ /* 0x000e220008000800 */
[----:B------:R-:W-:Y:S02]  /*3ad0*/  UIMAD.WIDE UR14, UR12, 0x4, URZ ;  /* 0x000000040c0e78a5 */ /* 0x000fe4000f8e02ff */
[----:B------:R-:W-:-:S12]  /*3ae0*/  UIADD3 UR10, UPT, UPT, -UR11, URZ, URZ ;  /* 0x000000ff0b0a7290 */ /* 0x000fd8000fffe1ff */
.L_x_106:
[----:B--2---:R1:W2:Y:S01]  /*3af0*/  LDS R4, [R7+-0x88] ;  /* 0xffff780007047984 */ /* 0x0042a20000000800 */
[----:B------:R-:W-:Y:S03]  /*3b00*/  BSSY.RECONVERGENT B0, `(.L_x_98) ;  /* 0x0000008000007945 */ /* 0x000fe60003800200 */
[----:B---3--:R1:W3:Y:S04]  /*3b10*/  LDS R6, [R7+-0x44] ;  /* 0xffffbc0007067984 */ /* 0x0082e80000000800 */
[----:B------:R1:W4:Y:S01]  /*3b20*/  LDS R12, [R7] ;  /* 0x00000000070c7984 */ /* 0x0003220000000800 */
[----:B0-----:R-:W-:Y:S05]  /*3b30*/  @P2 BRA `(.L_x_99) ;  /* 0x0000000000102947 */ /* 0x001fea0003800000 */
[----:B0-----:R-:W-:Y:S02]  /*3b40*/  ISETP.GE.AND P0, PT, R14, UR5, PT ;  /* 0x000000050e007c0c */ /* 0x001fe4000bf06270 */
[----:B------:R-:W-:Y:S02]  /*3b50*/  CS2R R10, SRZ ;  /* 0x00000000000a7805 */ /* 0x000fe4000001ff00 */
[----:B------:R-:W-:Y:S09]  /*3b60*/  CS2R R8, SRZ ;  /* 0x0000000000087805 */ /* 0x000ff2000001ff00 */
[----:B------:R0:W5:Y:S02]  /*3b70*/  @!P0 LDG.E.128 R8, desc[UR8][R16.64] ;  /* 0x0000000810088981 */ /* 0x000164000c1e1d00 */
.L_x_99:
[----:B0-----:R-:W-:Y:S05]  /*3b80*/  BSYNC.RECONVERGENT B0 ;  /* 0x0000000000007941 */ /* 0x001fea0003800200 */
.L_x_98:
        /* <DEDUP_REMOVED lines=9> */
[----:B------:R-:W-:Y:S04]  /*3c20*/  @!P0 IADD3 R20, P1, PT, R16, UR14, RZ ;  /* 0x0000000e10148c10 */ /* 0x000fe8000ff3e0ff */
[----:B------:R-:W-:Y:S05]  /*3c30*/  @!P0 IADD3.X R21, PT, PT, R17, UR15, RZ, P1, !PT ;  /* 0x0000000f11158c10 */ /* 0x000fea0008ffe4ff */
[----:B------:R0:W5:Y:S04]  /*3c40*/  @!P0 LDG.E.128 R8, desc[UR8][R20.64] ;  /* 0x0000000814088981 */ /* 0x000168000c1e1d00 */
.L_x_101:
[----:B------:R-:W-:Y:S05]  /*3c50*/  BSYNC.RECONVERGENT B0 ;  /* 0x0000000000007941 */ /* 0x000fea0003800200 */
.L_x_100:
        /* <DEDUP_REMOVED lines=9> */
[----:B0-----:R-:W-:Y:S04]  /*3cf0*/  @!P0 IADD3 R20, P1, PT, R16, UR16, RZ ;  /* 0x0000001010148c10 */ /* 0x001fe8000ff3e0ff */
[----:B------:R-:W-:Y:S05]  /*3d00*/  @!P0 IADD3.X R21, PT, PT, R17, UR17, RZ, P1, !PT ;  /* 0x0000001111158c10 */ /* 0x000fea0008ffe4ff */
[----:B------:R2:W5:Y:S04]  /*3d10*/  @!P0 LDG.E.128 R8, desc[UR8][R20.64] ;  /* 0x0000000814088981 */ /* 0x000568000c1e1d00 */
.L_x_103:
[----:B------:R-:W-:Y:S05]  /*3d20*/  BSYNC.RECONVERGENT B0 ;  /* 0x0000000000007941 */ /* 0x000fea0003800200 */
.L_x_102:
        /* <DEDUP_REMOVED lines=9> */
[----:B0-2---:R-:W-:Y:S04]  /*3dc0*/  @!P0 IADD3 R20, P1, PT, R16, UR18, RZ ;  /* 0x0000001210148c10 */ /* 0x005fe8000ff3e0ff */
[----:B------:R-:W-:Y:S05]  /*3dd0*/  @!P0 IADD3.X R21, PT, PT, R17, UR19, RZ, P1, !PT ;  /* 0x0000001311158c10 */ /* 0x000fea0008ffe4ff */
[----:B------:R3:W5:Y:S04]  /*3de0*/  @!P0 LDG.E.128 R8, desc[UR8][R20.64] ;  /* 0x0000000814088981 */ /* 0x000768000c1e1d00 */
.L_x_105:
[----:B------:R-:W-:Y:S05]  /*3df0*/  BSYNC.RECONVERGENT B0 ;  /* 0x0000000000007941 */ /* 0x000fea0003800200 */
.L_x_104:
[----:B------:R-:W-:Y:S01]  /*3e00*/  IADD3 R16, P0, PT, R16, UR24, RZ ;  /* 0x0000001810107c10 */ /* 0x000fe2000ff1e0ff */
[----:B------:R1:W4:Y:S01]  /*3e10*/  LDS R4, [R7+0x44] ;  /* 0x0000440007047984 */ /* 0x0003220000000800 */
[----:B------:R-:W-:Y:S02]  /*3e20*/  UIADD3 UR10, UPT, UPT, UR10, 0x4, URZ ;  /* 0x000000040a0a7890 */ /* 0x000fe4000fffe0ff */
[----:B------:R-:W-:Y:S02]  /*3e30*/  IADD3.X R17, PT, PT, R17, UR25, RZ, P0, !PT ;  /* 0x0000001911117c10 */ /* 0x000fe400087fe4ff */
[----:B------:R-:W-:Y:S01]  /*3e40*/  UISETP.NE.AND UP0, UPT, UR10, URZ, UPT ;  /* 0x000000ff0a00728c */ /* 0x000fe2000bf05270 */
[----:B-1----:R-:W-:Y:S01]  /*3e50*/  IADD3 R7, PT, PT, R7, 0x110, RZ ;  /* 0x0000011007077810 */ /* 0x002fe20007ffe0ff */
[C---:B----45:R-:W-:Y:S01]  /*3e60*/  FFMA.FTZ R5, R4.reuse, R8, R5 ;  /* 0x0000000804057223 */ /* 0x070fe20000010005 */
[C---:B------:R-:W-:Y:S01]  /*3e70*/  FFMA.FTZ R2, R4.reuse, R9, R2 ;  /* 0x0000000904027223 */ /* 0x040fe20000010002 */
[C---:B------:R-:W-:Y:S01]  /*3e80*/  FFMA.FTZ R3, R4.reuse, R10, R3 ;  /* 0x0000000a04037223 */ /* 0x040fe20000010003 */
[----:B------:R-:W-:Y:S04]  /*3e90*/  FFMA.FTZ R0, R4, R11, R0 ;  /* 0x0000000b04007223 */ /* 0x000fe80000010000 */
[----:B------:R-:W-:Y:S05]  /*3ea0*/  BRA.U UP0, `(.L_x_106) ;  /* 0xfffffffd00107547 */ /* 0x000fea000b83ffff */
.L_x_97:
[----:B------:R-:W-:-:S09]  /*3eb0*/  UISETP.NE.AND UP0, UPT, UR4, URZ, UPT ;  /* 0x000000ff0400728c */ /* 0x000fd2000bf05270 */
[----:B------:R-:W-:Y:S05]  /*3ec0*/  BRA.U !UP0, `(.L_x_96) ;  /* 0x0000000108607547 */ /* 0x000fea000b800000 */
[----:B------:R-:W-:Y:S01]  /*3ed0*/  IMAD R18, R18, 0x44, R15 ;  /* 0x0000004412127824 */ /* 0x000fe200078e020f */
[----:B------:R-:W-:Y:S01]  /*3ee0*/  ISETP.GE.AND P1, PT, R13, UR7, PT ;  /* 0x000000070d007c0c */ /* 0x000fe2000bf26270 */
[----:B------:R-:W1:Y:S03]  /*3ef0*/  LDCU UR5, c[0x0][0x440] ;  /* 0x00008800ff0577ac */ /* 0x000e660008000800 */
[----:B------:R-:W-:Y:S01]  /*3f00*/  IADD3 R6, PT, PT, R18, UR6, RZ ;  /* 0x0000000612067c10 */ /* 0x000fe2000fffe0ff */
[----:B------:R-:W-:Y:S02]  /*3f10*/  UIMAD.WIDE UR14, UR12, 0x4, URZ ;  /* 0x000000040c0e78a5 */ /* 0x000fe4000f8e02ff */
[----:B------:R-:W-:-:S12]  /*3f20*/  UIADD3 UR10, UPT, UPT, -UR4, URZ, URZ ;  /* 0x000000ff040a7290 */ /* 0x000fd8000fffe1ff */
.L_x_109:
[----:B------:R4:W0:Y:S01]  /*3f30*/  LDS R4, [R6] ;  /* 0x0000000006047984 */ /* 0x0008220000000800 */
[----:B------:R-:W-:Y:S01]  /*3f40*/  UIADD3 UR10, UPT, UPT, UR10, 0x1, URZ ;  /* 0x000000010a0a7890 */ /* 0x000fe2000fffe0ff */
[----:B------:R-:W-:Y:S04]  /*3f50*/  BSSY.RECONVERGENT B0, `(.L_x_107) ;  /* 0x0000006000007945 */ /* 0x000fe80003800200 */
[----:B------:R-:W-:Y:S05]  /*3f60*/  @P1 BRA `(.L_x_108) ;  /* 0x0000000000101947 */ /* 0x000fea0003800000 */
[----:B-1----:R-:W-:Y:S02]  /*3f70*/  ISETP.GE.AND P0, PT, R14, UR5, PT ;  /* 0x000000050e007c0c */ /* 0x002fe4000bf06270 */
[----:B------:R-:W-:Y:S02]  /*3f80*/  CS2R R10, SRZ ;  /* 0x00000000000a7805 */ /* 0x000fe4000001ff00 */
[----:B------:R-:W-:Y:S09]  /*3f90*/  CS2R R8, SRZ ;  /* 0x0000000000087805 */ /* 0x000ff2000001ff00 */
[----:B------:R1:W5:Y:S02]  /*3fa0*/  @!P0 LDG.E.128 R8, desc[UR8][R16.64] ;  /* 0x0000000810088981 */ /* 0x000364000c1e1d00 */
.L_x_108:
[----:B-1----:R-:W-:Y:S05]  /*3fb0*/  BSYNC.RECONVERGENT B0 ;  /* 0x0000000000007941 */ /* 0x002fea0003800200 */
.L_x_107:
[----:B------:R-:W-:Y:S01]  /*3fc0*/  IADD3 R16, P0, PT, R16, UR14, RZ ;  /* 0x0000000e10107c10 */ /* 0x000fe2000ff1e0ff */
[----:B------:R-:W-:Y:S01]  /*3fd0*/  UISETP.NE.AND UP0, UPT, UR10, URZ, UPT ;  /* 0x000000ff0a00728c */ /* 0x000fe2000bf05270 */
[----:B0----5:R-:W-:Y:S01]  /*3fe0*/  FFMA.FTZ R5, R4, R8, R5 ;  /* 0x0000000804057223 */ /* 0x021fe20000010005 */
[----:B----4-:R-:W-:Y:S01]  /*3ff0*/  IADD3 R6, PT, PT, R6, 0x44, RZ ;  /* 0x0000004406067810 */ /* 0x010fe20007ffe0ff */
[C---:B------:R-:W-:Y:S01]  /*4000*/  FFMA.FTZ R2, R4.reuse, R9, R2 ;  /* 0x0000000904027223 */ /* 0x040fe20000010002 */
[C---:B------:R-:W-:Y:S01]  /*4010*/  FFMA.FTZ R3, R4.reuse, R10, R3 ;  /* 0x0000000a04037223 */ /* 0x040fe20000010003 */
[----:B------:R-:W-:Y:S01]  /*4020*/  IADD3.X R17, PT, PT, R17, UR15, RZ, P0, !PT ;  /* 0x0000000f11117c10 */ /* 0x000fe200087fe4ff */
[----:B------:R-:W-:Y:S03]  /*4030*/  FFMA.FTZ R0, R4, R11, R0 ;  /* 0x0000000b04007223 */ /* 0x000fe60000010000 */
[----:B------:R-:W-:Y:S05]  /*4040*/  BRA.U UP0, `(.L_x_109) ;  /* 0xfffffffd00b87547 */ /* 0x000fea000b83ffff */
.L_x_96:
[----:B------:R-:W-:-:S04]  /*4050*/  IADD3 R13, PT, PT, R13, UR20, RZ ;  /* 0x000000140d0d7c10 */ /* 0x000fc8000fffe0ff */
[----:B------:R-:W-:-:S13]  /*4060*/  ISETP.GE.AND P0, PT, R13, UR21, PT ;  /* 0x000000150d007c0c */ /* 0x000fda000bf06270 */
[----:B------:R-:W-:Y:S05]  /*4070*/  @P0 EXIT ;  /* 0x000000000000094d */ /* 0x000fea0003800000 */
[----:B0-----:R-:W-:Y:S01]  /*4080*/  IABS R9, UR22 ;  /* 0x0000001600097c13 */ /* 0x001fe20008000000 */
        /* <DEDUP_REMOVED lines=79> */
        .weak           $__internal_2_$__cuda_sm20_div_s64
        .type           $__internal_2_$__cuda_sm20_div_s64,@function
        .size           $__internal_2_$__cuda_sm20_div_s64,(.L_x_4834 - $__internal_2_$__cuda_sm20_div_s64)
$__internal_2_$__cuda_sm20_div_s64:
        /* <DEDUP_REMOVED lines=31> */
[----:B------:R-:W-:-:S03]  /*4770*/  IMAD.HI.U32 R36, R37, R12, RZ ;  /* 0x0000000c25247227 */ /* 0x000fc600078e00ff */
[----:B------:R-:W-:-:S05]  /*4780*/  IADD3.X R20, PT, PT, RZ, ~R20, RZ, P0, !PT ;  /* 0x80000014ff147210 */ /* 0x000fca00007fe4ff */
[----:B------:R-:W-:-:S04]  /*4790*/  IMAD.WIDE.U32 R36, P4, R37, R20, R36 ;  /* 0x0000001425247225 */ /* 0x000fc80007880024 */
[C---:B------:R-:W-:Y:S02]  /*47a0*/  IMAD R15, R21.reuse, R20, RZ ;  /* 0x00000014150f7224 */ /* 0x040fe400078e02ff */
[----:B------:R-:W-:-:S04]  /*47b0*/  IMAD.HI.U32 R12, P3, R21, R12, R36 ;  /* 0x0000000c150c7227 */ /* 0x000fc80007860024 */
[----:B------:R-:W-:Y:S01]  /*47c0*/  IMAD.HI.U32 R11, R21, R20, RZ ;  /* 0x00000014150b7227 */ /* 0x000fe200078e00ff */
[----:B------:R-:W-:Y:S02]  /*47d0*/  IADD3 R15, P2, PT, R15, R12, RZ ;  /* 0x0000000c0f0f7210 */ /* 0x000fe40007f5e0ff */
[-C--:B------:R-:W-:Y:S01]  /*47e0*/  IADD3 R12, P0, PT, RZ, -R26.reuse, RZ ;  /* 0x8000001aff0c7210 */ /* 0x080fe20007f1e0ff */
[----:B------:R-:W-:Y:S02]  /*47f0*/  IMAD.X R21, R11, 0x1, R21, P4 ;  /* 0x000000010b157824 */ /* 0x000fe400020e0615 */
[----:B------:R-:W-:Y:S01]  /*4800*/  IMAD.MOV.U32 R37, RZ, RZ, RZ ;  /* 0x000000ffff257224 */ /* 0x000fe200078e00ff */
[----:B------:R-:W-:Y:S01]  /*4810*/  SEL R12, R12, R26, !P1 ;  /* 0x0000001a0c0c7207 */ /* 0x000fe20004800000 */
[----:B------:R-:W-:-:S04]  /*4820*/  IMAD.X R20, RZ, RZ, ~R19, P0 ;  /* 0x000000ffff147224 */ /* 0x000fc800000e0e13 */
        /* <DEDUP_REMOVED lines=14> */
[CC--:B------:R-:W-:Y:S02]  /*4910*/  ISETP.GE.U32.AND P3, PT, R12.reuse, R28.reuse, PT ;  /* 0x0000001c0c00720c */ /* 0x0c0fe40003f66070 */
[----:B------:R-:W-:Y:S01]  /*4920*/  IADD3 R15, P2, PT, R12, -R28, RZ ;  /* 0x8000001c0c0f7210 */ /* 0x000fe20007f5e0ff */
[----:B------:R-:W-:Y:S01]  /*4930*/  IMAD.X R11, R11, 0x1, ~R26, P0 ;  /* 0x000000010b0b7824 */ /* 0x000fe200000e0e1a */
[----:B------:R-:W-:-:S04]  /*4940*/  IADD3 R26, P1, PT, R21, 0x1, RZ ;  /* 0x00000001151a7810 */ /* 0x000fc80007f3e0ff */
[----:B------:R-:W-:-:S04]  /*4950*/  ISETP.GE.U32.AND.EX P3, PT, R11, R29, PT, P3 ;  /* 0x0000001d0b00720c */ /* 0x000fc80003f66130 */
[----:B------:R-:W-:Y:S01]  /*4960*/  SEL R15, R15, R12, P3 ;  /* 0x0000000c0f0f7207 */ /* 0x000fe20001800000 */
[----:B------:R-:W-:Y:S01]  /*4970*/  IMAD.X R12, R11, 0x1, ~R29, P2 ;  /* 0x000000010b0c7824 */ /* 0x000fe200010e0e1d */
[----:B------:R-:W-:Y:S02]  /*4980*/  SEL R26, R26, R21, P3 ;  /* 0x000000151a1a7207 */ /* 0x000fe40001800000 */
[----:B------:R-:W-:Y:S01]  /*4990*/  ISETP.GE.U32.AND P0, PT, R15, R28, PT ;  /* 0x0000001c0f00720c */ /* 0x000fe20003f06070 */
[----:B------:R-:W-:Y:S01]  /*49a0*/  IMAD.X R15, RZ, RZ, R20, P1 ;  /* 0x000000ffff0f7224 */ /* 0x000fe200008e0614 */
[----:B------:R-:W-:Y:S02]  /*49b0*/  SEL R11, R12, R11, P3 ;  /* 0x0000000b0c0b7207 */ /* 0x000fe40001800000 */
[----:B------:R-:W-:Y:S02]  /*49c0*/  IADD3 R21, P1, PT, R26, 0x1, RZ ;  /* 0x000000011a157810 */ /* 0x000fe40007f3e0ff */
[----:B------:R-:W-:-:S02]  /*49d0*/  SEL R15, R15, R20, P3 ;  /* 0x000000140f0f7207 */ /* 0x000fc40001800000 */
[----:B------:R-:W-:Y:S02]  /*49e0*/  ISETP.GE.U32.AND.EX P0, PT, R11, R29, PT, P0 ;  /* 0x0000001d0b00720c */ /* 0x000fe40003f06100 */
[-C--:B------:R-:W-:Y:S02]  /*49f0*/  IADD3.X R12, PT, PT, RZ, R15.reuse, RZ, P1, !PT ;  /* 0x0000000fff0c7210 */ /* 0x080fe40000ffe4ff */
[----:B------:R-:W-:Y:S02]  /*4a00*/  SEL R21, R21, R26, P0 ;  /* 0x0000001a15157207 */ /* 0x000fe40000000000 */
[----:B------:R-:W-:Y:S02]  /*4a10*/  SEL R15, R12, R15, P0 ;  /* 0x0000000f0c0f7207 */ /* 0x000fe40000000000 */
[----:B------:R-:W-:Y:S02]  /*4a20*/  IADD3 R12, P1, PT, RZ, -R21, RZ ;  /* 0x80000015ff0c7210 */ /* 0x000fe40007f3e0ff */
[----:B------:R-:W-:-:S02]  /*4a30*/  LOP3.LUT R11, R16, R19, RZ, 0x3c, !PT ;  /* 0x00000013100b7212 */ /* 0x000fc400078e3cff */
[----:B------:R-:W-:Y:S01]  /*4a40*/  ISETP.NE.U32.AND P0, PT, R18, RZ, PT ;  /* 0x000000ff1200720c */ /* 0x000fe20003f05070 */
[----:B------:R-:W-:Y:S01]  /*4a50*/  IMAD.X R20, RZ, RZ, ~R15, P1 ;  /* 0x000000ffff147224 */ /* 0x000fe200008e0e0f */
[----:B------:R-:W-:Y:S02]  /*4a60*/  ISETP.GE.AND P2, PT, R11, RZ, PT ;  /* 0x000000ff0b00720c */ /* 0x000fe40003f46270 */
[----:B------:R-:W-:Y:S02]  /*4a70*/  ISETP.NE.AND.EX P0, PT, R16, RZ, PT, P0 ;  /* 0x000000ff1000720c */ /* 0x000fe40003f05300 */
[----:B------:R-:W-:Y:S01]  /*4a80*/  SEL R20, R20, R15, !P2 ;  /* 0x0000000f14147207 */ /* 0x000fe20005000000 */
[----:B------:R-:W-:Y:S01]  /*4a90*/  IMAD.MOV.U32 R15, RZ, RZ, 0x0 ;  /* 0x00000000ff0f7424 */ /* 0x000fe200078e00ff */
[----:B------:R-:W-:Y:S02]  /*4aa0*/  SEL R12, R12, R21, !P2 ;  /* 0x000000150c0c7207 */ /* 0x000fe40005000000 */
[----:B------:R-:W-:-:S02]  /*4ab0*/  SEL R11, R20, 0xffffffff, P0 ;  /* 0xffffffff140b7807 */ /* 0x000fc40000000000 */
[----:B------:R-:W-:Y:S01]  /*4ac0*/  SEL R12, R12, 0xffffffff, P0 ;  /* 0xffffffff0c0c7807 */ /* 0x000fe20000000000 */
[----:B------:R-:W-:Y:S06]  /*4ad0*/  RET.REL.NODEC R14 `(_ZN5flash32flash_fwd_splitkv_combine_kernelI23Flash_fwd_kernel_traitsILi32ELi64ELi256ELi4ELb0ELb0EN7cutlass10bfloat16_tE19Flash_kernel_traitsILi32ELi64ELi256ELi4ES3_EELi16ELi5ELb0EEEvNS_16Flash_fwd_paramsE) ;  /* 0xffffffb40e487950 */ /* 0x000fec0003c3ffff */
.L_x_110:
        /* <DEDUP_REMOVED lines=10> */
.L_x_4834:


//--------------------- .text._ZN5flash32flash_fwd_splitkv_combine_kernelI23Flash_fwd_kernel_traitsILi32ELi64ELi256ELi4ELb0ELb0EN7cutlass10bfloat16_tE19Flash_kernel_traitsILi32ELi64ELi256ELi4ES3_EELi16ELi4ELb0EEEvNS_16Flash_fwd_paramsE --------------------------
	.section	.text._ZN5flash32flash_fwd_splitkv_combine_kernelI23Flash_fwd_kernel_traitsILi32ELi64ELi256ELi4ELb0ELb0EN7cutlass10bfloat16_tE19Flash_kernel_traitsILi32ELi64ELi256ELi4ES3_EELi16ELi4ELb0EEEvNS_16Flash_fwd_paramsE,"ax",@progbits
	.align	128
        .global         _ZN5flash32flash_fwd_splitkv_combine_kernelI23Flash_fwd_kernel_traitsILi32ELi64ELi256ELi4ELb0ELb0EN7cutlass10bfloat16_tE19Flash_kernel_traitsILi32ELi64ELi256ELi4ES3_EELi16ELi4ELb0EEEvNS_16Flash_fwd_paramsE
        .type           _ZN5flash32flash_fwd_splitkv_combine_kernelI23Flash_fwd_kernel_traitsILi32ELi64ELi256ELi4ELb0ELb0EN7cutlass10bfloat16_tE19Flash_kernel_traitsILi32ELi64ELi256ELi4ES3_EELi16ELi4ELb0EEEvNS_16Flash_fwd_paramsE,@function
        .size           _ZN5flash32flash_fwd_splitkv_combine_kernelI23Flash_fwd_kernel_traitsILi32ELi64ELi256ELi4ELb0ELb0EN7cutlass10bfloat16_tE19Flash_kernel_traitsILi32ELi64ELi256ELi4ES3_EELi16ELi4ELb0EEEvNS_16Flash_fwd_paramsE,(.L_x_4835 - _ZN5flash32flash_fwd_splitkv_combine_kernelI23Flash_fwd_kernel_traitsILi32ELi64ELi256ELi4ELb0ELb0EN7cutlass10bfloat16_tE19Flash_kernel_traitsILi32ELi64ELi256ELi4ES3_EELi16ELi4ELb0EEEvNS_16Flash_fwd_paramsE)
        .other          _ZN5flash32flash_fwd_splitkv_combine_kernelI23Flash_fwd_kernel_traitsILi32ELi64ELi256ELi4ELb0ELb0EN7cutlass10bfloat16_tE19Flash_kernel_traitsILi32ELi64ELi256ELi4ES3_EELi16ELi4ELb0EEEvNS_16Flash_fwd_paramsE,@"STO_CUDA_ENTRY STV_DEFAULT"
_ZN5flash32flash_fwd_splitkv_combine_kernelI23Flash_fwd_kernel_traitsILi32ELi64ELi256ELi4ELb0ELb0EN7cutlass10bfloat16_tE19Flash_kernel_traitsILi32ELi64ELi256ELi4ES3_EELi16ELi4ELb0EEEvNS_16Flash_fwd_paramsE:
.text._ZN5flash32flash_fwd_splitkv_combine_kernelI23Flash_fwd_kernel_traitsILi32ELi64ELi256ELi4ELb0ELb0EN7cutlass10bfloat16_tE19Flash_kernel_traitsILi32ELi64ELi256ELi4ES3_EELi16ELi4ELb0EEEvNS_16Flash_fwd_paramsE:
        /* <DEDUP_REMOVED lines=38> */
.L_x_111:
[----:B------:R-:W-:Y:S01]  /*0260*/  IMAD.U32 R14, RZ, RZ, UR21 ;  /* 0x00000015ff0e7e24 */ /* 0x000fe2000f8e00ff */
[----:B------:R-:W-:Y:S01]  /*0270*/  MOV R20, UR19 ;  /* 0x0000001300147c02 */ /* 0x000fe20008000f00 */
[----:B------:R-:W-:Y:S01]  /*0280*/  IMAD.U32 R19, RZ, RZ, UR15 ;  /* 0x0000000fff137e24 */ /* 0x000fe2000f8e00ff */
[----:B------:R-:W-:Y:S02]  /*0290*/  MOV R18, UR14 ;  /* 0x0000000e00127c02 */ /* 0x000fe40008000f00 */
[----:B------:R-:W-:Y:S02]  /*02a0*/  MOV R16, 0x2c0 ;  /* 0x000002c000107802 */ /* 0x000fe40000000f00 */
[----:B------:R-:W-:Y:S05]  /*02b0*/  CALL.REL.NOINC `($__internal_3_$__cuda_sm20_div_s64) ;  /* 0x0000003c00a47944 */ /* 0x000fea0003c00000 */
[----:B------:R-:W-:-:S07]  /*02c0*/  MOV R13, R11 ;  /* 0x0000000b000d7202 */ /* 0x000fce0000000f00 */
.L_x_112:
        /* <DEDUP_REMOVED lines=30> */
.L_x_114:
[----:B------:R-:W-:Y:S01]  /*04b0*/  IMAD.MOV.U32 R14, RZ, RZ, R12 ;  /* 0x000000ffff0e7224 */ /* 0x000fe200078e000c */
[----:B------:R-:W-:Y:S02]  /*04c0*/  MOV R19, R13 ;  /* 0x0000000d00137202 */ /* 0x000fe40000000f00 */
[----:B------:R-:W-:Y:S02]  /*04d0*/  MOV R16, 0x4f0 ;  /* 0x000004f000107802 */ /* 0x000fe40000000f00 */
[----:B------:R-:W-:Y:S05]  /*04e0*/  CALL.REL.NOINC `($__internal_3_$__cuda_sm20_div_s64) ;  /* 0x0000003c00187944 */ /* 0x000fea0003c00000 */
[----:B------:R-:W-:Y:S02]  /*04f0*/  MOV R4, R12 ;  /* 0x0000000c00047202 */ /* 0x000fe40000000f00 */
[----:B------:R-:W-:Y:S02]  /*0500*/  MOV R5, R11 ;  /* 0x0000000b00057202 */ /* 0x000fe40000000f00 */
.L_x_115:
[----:B------:R-:W-:Y:S05]  /*0510*/  BSYNC.RECONVERGENT B0 ;  /* 0x0000000000007941 */ /* 0x000fea0003800200 */
.L_x_113:
        /* <DEDUP_REMOVED lines=57> */
.L_x_117:
[----:B------:R-:W-:Y:S01]  /*08b0*/  IMAD.MOV.U32 R14, RZ, RZ, R20 ;  /* 0x000000ffff0e7224 */ /* 0x000fe200078e0014 */
[----:B------:R-:W-:Y:S01]  /*08c0*/  MOV R20, R9 ;  /* 0x0000000900147202 */ /* 0x000fe20000000f00 */
[----:B------:R-:W-:Y:S01]  /*08d0*/  IMAD.MOV.U32 R19, RZ, RZ, R18 ;  /* 0x000000ffff137224 */ /* 0x000fe200078e0012 */
[----:B------:R-:W-:Y:S02]  /*08e0*/  MOV R18, R29 ;  /* 0x0000001d00127202 */ /* 0x000fe40000000f00 */
[----:B------:R-:W-:Y:S02]  /*08f0*/  MOV R16, 0x910 ;  /* 0x0000091000107802 */ /* 0x000fe40000000f00 */
[----:B------:R-:W-:Y:S05]  /*0900*/  CALL.REL.NOINC `($__internal_3_$__cuda_sm20_div_s64) ;  /* 0x0000003800107944 */ /* 0x000fea0003c00000 */
[----:B------:R-:W-:Y:S02]  /*0910*/  MOV R10, R12 ;  /* 0x0000000c000a7202 */ /* 0x000fe40000000f00 */
.L_x_118:
[----:B------:R-:W-:Y:S05]  /*0920*/  BSYNC.RECONVERGENT B0 ;  /* 0x0000000000007941 */ /* 0x000fea0003800200 */
.L_x_116:
        /* <DEDUP_REMOVED lines=53> */
[----:B------:R0:W1:Y:S08]  /*0c80*/  F2I.FTZ.U32.TRUNC.NTZ R0, R6 ;  /* 0x0000000600007305 */ /* 0x000070000021f000 */
[----:B------:R-:W2:Y:S01]  /*0c90*/  F2I.FTZ.U32.TRUNC.NTZ R7, R7 ;  /* 0x0000000700077305 */ /* 0x000ea2000021f000 */
[----:B0-----:R-:W-:Y:S01]  /*0ca0*/  IMAD.MOV.U32 R6, RZ, RZ, RZ ;  /* 0x000000ffff067224 */ /* 0x001fe200078e00ff */
[----:B-1----:R-:W-:-:S02]  /*0cb0*/  R2UR UR17, R0 ;  /* 0x00000000001172ca */ /* 0x002fc400000e0000 */
[----:B------:R-:W-:Y:S01]  /*0cc0*/  IABS R0, UR7 ;  /* 0x0000000700007c13 */ /* 0x000fe20008000000 */
[----:B--2---:R-:W-:-:S04]  /*0cd0*/  IMAD.MOV R3, RZ, RZ, -R7 ;  /* 0x000000ffff037224 */ /* 0x004fc800078e0a07 */
[----:B------:R-:W-:Y:S02]  /*0ce0*/  IMAD.MOV R0, RZ, RZ, -R0 ;  /* 0x000000ffff007224 */ /* 0x000fe400078e0a00 */
[----:B------:R-:W-:-:S04]  /*0cf0*/  IMAD R3, R3, UR13, RZ ;  /* 0x0000000d03037c24 */ /* 0x000fc8000f8e02ff */
[----:B------:R-:W-:Y:S01]  /*0d00*/  UIADD3 UR9, UPT, UPT, URZ, -UR17, URZ ;  /* 0x80000011ff097290 */ /* 0x000fe2000fffe0ff */
[----:B------:R-:W-:-:S03]  /*0d10*/  IMAD.HI.U32 R3, R7, R3, R6 ;  /* 0x0000000307037227 */ /* 0x000fc600078e0006 */
[----:B------:R-:W-:-:S03]  /*0d20*/  UIMAD UR9, UR9, UR11, URZ ;  /* 0x0000000b090972a4 */ /* 0x000fc6000f8e02ff */
[----:B------:R-:W-:Y:S01]  /*0d30*/  IMAD.HI.U32 R3, R3, UR12, RZ ;  /* 0x0000000c03037c27 */ /* 0x000fe2000f8e00ff */
[----:B------:R-:W-:-:S03]  /*0d40*/  UIMAD.WIDE.U32 UR16, UR17, UR9, UR16 ;  /* 0x00000009111072a5 */ /* 0x000fc6000f8e0010 */
[----:B------:R-:W-:Y:S01]  /*0d50*/  IMAD R0, R3, R0, UR12 ;  /* 0x0000000c03007e24 */ /* 0x000fe2000f8e0200 */
[----:B------:R-:W-:Y:S02]  /*0d60*/  UIMAD.WIDE.U32 UR16, UR17, UR12, URZ ;  /* 0x0000000c111072a5 */ /* 0x000fe4000f8e00ff */
[----:B------:R-:W-:Y:S02]  /*0d70*/  ULOP3.LUT UR16, UR6, UR13, URZ, 0x3c, !UPT ;  /* 0x0000000d06107292 */ /* 0x000fe4000f8e3cff */
[----:B------:R-:W-:Y:S01]  /*0d80*/  ISETP.LT.U32.AND P1, PT, R0, UR13, PT ;  /* 0x0000000d00007c0c */ /* 0x000fe2000bf21070 */
[----:B------:R-:W-:Y:S01]  /*0d90*/  UIADD3 UR10, UPT, UPT, -UR17, URZ, URZ ;  /* 0x000000ff110a7290 */ /* 0x000fe2000fffe1ff */
[----:B------:R-:W0:Y:S02]  /*0da0*/  LDCU.U8 UR9, c[0x0][0x549] ;  /* 0x0000a920ff0977ac */ /* 0x000e240008000000 */
[----:B------:R-:W-:Y:S01]  /*0db0*/  ISETP.LE.AND P0, PT, RZ, UR16, PT ;  /* 0x00000010ff007c0c */ /* 0x000fe2000bf03270 */
[----:B------:R-:W-:-:S02]  /*0dc0*/  UIMAD UR10, UR11, UR10, UR12 ;  /* 0x0000000a0b0a72a4 */ /* 0x000fc4000f8e020c */
[----:B------:R-:W-:Y:S02]  /*0dd0*/  ULOP3.LUT UR6, UR6, UR4, URZ, 0x3c, !UPT ;  /* 0x0000000406067292 */ /* 0x000fe4000f8e3cff */
[----:B------:R-:W-:-:S04]  /*0de0*/  UISETP.GT.U32.AND UP1, UPT, UR11, UR10, UPT ;  /* 0x0000000a0b00728c */ /* 0x000fc8000bf24070 */
[----:B------:R-:W-:Y:S02]  /*0df0*/  @!P1 VIADD R0, R0, -UR13 ;  /* 0x8000000d00009c36 */ /* 0x000fe40008000000 */
[----:B------:R-:W-:Y:S01]  /*0e00*/  @!P1 VIADD R3, R3, 0x1 ;  /* 0x0000000103039836 */ /* 0x000fe20000000000 */
[----:B------:R-:W-:Y:S02]  /*0e10*/  ISETP.NE.AND P1, PT, RZ, UR7, PT ;  /* 0x00000007ff007c0c */ /* 0x000fe4000bf25270 */
[----:B------:R-:W-:Y:S01]  /*0e20*/  ISETP.GE.U32.AND P2, PT, R0, UR13, PT ;  /* 0x0000000d00007c0c */ /* 0x000fe2000bf46070 */
[----:B0-----:R-:W-:Y:S02]  /*0e30*/  UISETP.NE.AND UP0, UPT, UR9, URZ, UPT ;  /* 0x000000ff0900728c */ /* 0x001fe4000bf05270 */
[----:B------:R-:W-:Y:S02]  /*0e40*/  @!UP1 UIADD3 UR10, UPT, UPT, UR10, -UR11, URZ ;  /* 0x8000000b0a0a9290 */ /* 0x000fe4000fffe0ff */
[----:B------:R-:W-:-:S02]  /*0e50*/  USEL UR9, UR5, 0x1, !UP0 ;  /* 0x0000000105097887 */ /* 0x000fc4000c000000 */
[----:B------:R-:W-:Y:S02]  /*0e60*/  UISETP.GE.U32.AND UP3, UPT, UR10, UR11, UPT ;  /* 0x0000000b0a00728c */ /* 0x000fe4000bf66070 */
[----:B------:R-:W-:-:S04]  /*0e70*/  UISETP.GE.AND UP0, UPT, UR6, URZ, UPT ;  /* 0x000000ff0600728c */ /* 0x000fc8000bf06270 */
[----:B------:R-:W-:Y:S01]  /*0e80*/  @P2 VIADD R3, R3, 0x1 ;  /* 0x0000000103032836 */ /* 0x000fe20000000000 */
[----:B------:R-:W-:Y:S02]  /*0e90*/  @!UP1 UIADD3 UR17, UPT, UPT, UR17, 0x1, URZ ;  /* 0x0000000111119890 */ /* 0x000fe4000fffe0ff */
[----:B------:R-:W-:Y:S01]  /*0ea0*/  UISETP.NE.AND UP1, UPT, UR8, URZ, UPT ;  /* 0x000000ff0800728c */ /* 0x000fe2000bf25270 */
[----:B------:R-:W-:Y:S01]  /*0eb0*/  @!P0 IMAD.MOV R3, RZ, RZ, -R3 ;  /* 0x000000ffff038224 */ /* 0x000fe200078e0a03 */
[----:B------:R-:W-:Y:S01]  /*0ec0*/  @!P1 LOP3.LUT R3, RZ, UR13, RZ, 0x33, !PT ;  /* 0x0000000dff039c12 */ /* 0x000fe2000f8e33ff */
[----:B------:R-:W-:Y:S02]  /*0ed0*/  USHF.R.S32.HI UR6, URZ, 0x1f, UR7 ;  /* 0x0000001fff067899 */ /* 0x000fe40008011407 */
[----:B------:R-:W-:Y:S01]  /*0ee0*/  @UP3 UIADD3 UR17, UPT, UPT, UR17, 0x1, URZ ;  /* 0x0000000111113890 */ /* 0x000fe2000fffe0ff */
[----:B------:R-:W-:Y:S01]  /*0ef0*/  ISETP.LT.U32.AND P0, PT, R10, R3, PT ;  /* 0x000000030a00720c */ /* 0x000fe20003f01070 */
[----:B------:R-:W-:Y:S01]  /*0f00*/  USEL UR5, URZ, 0x1, !UP1 ;  /* 0x00000001ff057887 */ /* 0x000fe2000c800000 */
[----:B------:R-:W-:Y:S01]  /*0f10*/  SHF.R.S32.HI R7, RZ, 0x1f, R3 ;  /* 0x0000001fff077819 */ /* 0x000fe20000011403 */
[----:B------:R-:W-:-:S02]  /*0f20*/  @!UP0 UIADD3 UR17, UPT, UPT, -UR17, URZ, URZ ;  /* 0x000000ff11118290 */ /* 0x000fc4000fffe1ff */
[----:B------:R-:W-:Y:S01]  /*0f30*/  ULOP3.LUT UR6, UR6, UR5, URZ, 0xfc, !UPT ;  /* 0x0000000506067292 */ /* 0x000fe2000f8efcff */
[----:B------:R-:W-:Y:S01]  /*0f40*/  ISETP.LT.AND.EX P0, PT, R11, R7, PT, P0 ;  /* 0x000000070b00720c */ /* 0x000fe20003f01300 */
[----:B------:R-:W-:-:S03]  /*0f50*/  @!UP2 ULOP3.LUT UR17, URZ, UR4, URZ, 0x33, !UPT ;  /* 0x00000004ff11a292 */ /* 0x000fc6000f8e33ff */
        /* <DEDUP_REMOVED lines=25> */
.L_x_120:
[----:B------:R-:W-:Y:S01]  /*10f0*/  IMAD.MOV.U32 R14, RZ, RZ, R10 ;  /* 0x000000ffff0e7224 */ /* 0x000fe200078e000a */
[----:B------:R-:W-:Y:S01]  /*1100*/  MOV R20, R8 ;  /* 0x0000000800147202 */ /* 0x000fe20000000f00 */
[----:B------:R-:W-:Y:S01]  /*1110*/  IMAD.MOV.U32 R19, RZ, RZ, R11 ;  /* 0x000000ffff137224 */ /* 0x000fe200078e000b */
[----:B------:R-:W-:Y:S02]  /*1120*/  MOV R18, R0 ;  /* 0x0000000000127202 */ /* 0x000fe40000000f00 */
[----:B------:R-:W-:Y:S02]  /*1130*/  MOV R16, 0x1150 ;  /* 0x0000115000107802 */ /* 0x000fe40000000f00 */
[----:B------:R-:W-:Y:S05]  /*1140*/  CALL.REL.NOINC `($__internal_3_$__cuda_sm20_div_s64) ;  /* 0x0000003000007944 */ /* 0x000fea0003c00000 */
[----:B------:R-:W-:Y:S02]  /*1150*/  MOV R32, R12 ;  /* 0x0000000c00207202 */ /* 0x000fe40000000f00 */
[----:B------:R-:W-:Y:S02]  /*1160*/  MOV R33, R11 ;  /* 0x0000000b00217202 */ /* 0x000fe40000000f00 */
.L_x_121:
[----:B------:R-:W-:Y:S05]  /*1170*/  BSYNC.RECONVERGENT B0 ;  /* 0x0000000000007941 */ /* 0x000fea0003800200 */
.L_x_119:
        /* <DEDUP_REMOVED lines=57> */
.L_x_123:
[----:B------:R-:W-:Y:S01]  /*1510*/  IMAD.MOV.U32 R14, RZ, RZ, R4 ;  /* 0x000000ffff0e7224 */ /* 0x000fe200078e0004 */
[----:B------:R-:W-:Y:S01]  /*1520*/  MOV R19, R5 ;  /* 0x0000000500137202 */ /* 0x000fe20000000f00 */
[----:B------:R-:W-:Y:S01]  /*1530*/  IMAD.MOV.U32 R20, RZ, RZ, R7 ;  /* 0x000000ffff147224 */ /* 0x000fe200078e0007 */
[----:B------:R-:W-:Y:S02]  /*1540*/  MOV R16, 0x1560 ;  /* 0x0000156000107802 */ /* 0x000fe40000000f00 */
[----:B------:R-:W-:Y:S05]  /*1550*/  CALL.REL.NOINC `($__internal_3_$__cuda_sm20_div_s64) ;  /* 0x0000002800fc7944 */ /* 0x000fea0003c00000 */
[----:B------:R-:W-:Y:S02]  /*1560*/  MOV R14, R12 ;  /* 0x0000000c000e7202 */ /* 0x000fe40000000f00 */
[----:B------:R-:W-:Y:S02]  /*1570*/  MOV R15, R11 ;  /* 0x0000000b000f7202 */ /* 0x000fe40000000f00 */
.L_x_124:
[----:B------:R-:W-:Y:S05]  /*1580*/  BSYNC.RECONVERGENT B0 ;  /* 0x0000000000007941 */ /* 0x000fea0003800200 */
.L_x_122:
[----:B------:R-:W0:Y:S01]  /*1590*/  S2R R4, SR_TID.X ;  /* 0x0000000000047919 */ /* 0x000e220000002100 */
[----:B------:R-:W-:Y:S01]  /*15a0*/  UIADD3 UR8, UP0, UPT, UR21, -UR20, URZ ;  /* 0x8000001415087290 */ /* 0x000fe2000ff1e0ff */
[----:B------:R-:W1:Y:S03]  /*15b0*/  LDCU UR4, c[0x0][0x534] ;  /* 0x0000a680ff0477ac */ /* 0x000e660008000800 */
[----:B------:R-:W-:Y:S01]  /*15c0*/  UIADD3.X UR5, UPT, UPT, UR15, -0x1, URZ, UP0, !UPT ;  /* 0xffffffff0f057890 */ /* 0x000fe200087fe4ff */
[----:B------:R-:W2:Y:S05]  /*15d0*/  LDCU.64 UR10, c[0x0][0x358] ;  /* 0x00006b00ff0a77ac */ /* 0x000eaa0008000a00 */
[----:B------:R-:W-:Y:S01]  /*15e0*/  IMAD.U32 R3, RZ, RZ, UR5 ;  /* 0x00000005ff037e24 */ /* 0x000fe2000f8e00ff */
[----:B0-----:R-:W-:-:S02]  /*15f0*/  LOP3.LUT R6, R4, 0xf, RZ, 0xc0, !PT ;  /* 0x0000000f04067812 */ /* 0x001fc400078ec0ff */
[----:B------:R-:W-:Y:S02]  /*1600*/  SHF.R.U32.HI R5, RZ, 0x4, R4 ;  /* 0x00000004ff057819 */ /* 0x000fe40000011604 */
[----:B------:R-:W-:-:S04]  /*1610*/  ISETP.LT.U32.AND P2, PT, R6, UR8, PT ;  /* 0x0000000806007c0c */ /* 0x000fc8000bf41070 */
[----:B------:R-:W-:Y:S01]  /*1620*/  ISETP.GT.AND.EX P2, PT, R3, RZ, PT, P2 ;  /* 0x000000ff0300720c */ /* 0x000fe20003f44320 */
[----:B------:R-:W-:-:S03]  /*1630*/  VIADD R3, R5, 0x8 ;  /* 0x0000000805037836 */ /* 0x000fc60000000000 */
[----:B-1----:R-:W-:Y:S02]  /*1640*/  ISETP.GE.OR P3, PT, R5, UR4, !P2 ;  /* 0x0000000405007c0c */ /* 0x002fe4000d766670 */
[----:B------:R-:W-:-:S11]  /*1650*/  ISETP.GE.OR P2, PT, R3, UR4, !P2 ;  /* 0x0000000403007c0c */ /* 0x000fd6000d746670 */
[----:B------:R-:W0:Y:S01]  /*1660*/  @!P3 LDC.64 R12, c[0x0][0x428] ;  /* 0x00010a00ff0cbb82 */ /* 0x000e220000000a00 */
[C---:B------:R-:W-:Y:S02]  /*1670*/  @!P3 IADD3 R22, P1, PT, R6.reuse, UR20, RZ ;  /* 0x000000140616bc10 */ /* 0x040fe4000ff3e0ff */
[----:B------:R-:W-:-:S03]  /*1680*/  @!P2 IADD3 R20, P0, PT, R6, UR20, RZ ;  /* 0x000000140614ac10 */ /* 0x000fc6000ff1e0ff */
[----:B------:R-:W-:Y:S02]  /*1690*/  @!P3 IMAD.X R23, RZ, RZ, RZ, P1 ;  /* 0x000000ffff17b224 */ /* 0x000fe400008e06ff */
[----:B------:R-:W1:Y:S01]  /*16a0*/  @!P2 LDC.64 R10, c[0x0][0x428] ;  /* 0x00010a00ff0aab82 */ /* 0x000e620000000a00 */
[----:B------:R-:W-:Y:S02]  /*16b0*/  @!P2 IMAD.X R21, RZ, RZ, RZ, P0 ;  /* 0x000000ffff15a224 */ /* 0x000fe400000e06ff */
[----:B------:R-:W-:-:S04]  /*16c0*/  @!P3 IMAD.WIDE.U32 R22, R5, UR21, R22 ;  /* 0x000000150516bc25 */ /* 0x000fc8000f8e0016 */
[----:B------:R-:W-:-:S04]  /*16d0*/  @!P2 IMAD.WIDE.U32 R20, R3, UR21, R20 ;  /* 0x000000150314ac25 */ /* 0x000fc8000f8e0014 */
[----:B------:R-:W-:Y:S02]  /*16e0*/  @!P2 IMAD R16, R3, UR15, R21 ;  /* 0x0000000f0310ac24 */ /* 0x000fe4000f8e0215 */
[----:B------:R-:W-:Y:S01]  /*16f0*/  @!P3 IMAD R6, R5, UR15, R23 ;  /* 0x0000000f0506bc24 */ /* 0x000fe2000f8e0217 */
[----:B------:R-:W3:Y:S01]  /*1700*/  LDC R3, c[0x0][0x434] ;  /* 0x00010d00ff037b82 */ /* 0x000ee20000000800 */
[----:B0-----:R-:W-:-:S04]  /*1710*/  @!P3 LEA R18, P1, R22, R12, 0x2 ;  /* 0x0000000c1612b211 */ /* 0x001fc800078210ff */
[----:B------:R-:W-:Y:S02]  /*1720*/  @!P3 LEA.HI.X R19, R22, R13, R6, 0x2, P1 ;  /* 0x0000000d1613b211 */ /* 0x000fe400008f1406 */
[----:B-1----:R-:W-:Y:S01]  /*1730*/  @!P2 LEA R24, P0, R20, R10, 0x2 ;  /* 0x0000000a1418a211 */ /* 0x002fe200078010ff */
[----:B------:R-:W-:-:S03]  /*1740*/  IMAD.MOV.U32 R10, RZ, RZ, -0x800000 ;  /* 0xff800000ff0a7424 */ /* 0x000fc600078e00ff */
[----:B------:R-:W-:Y:S01]  /*1750*/  @!P2 LEA.HI.X R25, R20, R11, R16, 0x2, P0 ;  /* 0x0000000b1419a211 */ /* 0x000fe200000f1410 */
[----:B------:R-:W-:-:S04]  /*1760*/  IMAD.MOV.U32 R11, RZ, RZ, -0x800000 ;  /* 0xff800000ff0b7424 */ /* 0x000fc800078e00ff */
[----:B--2---:R-:W2:Y:S04]  /*1770*/  @!P2 LDG.E R10, desc[UR10][R24.64] ;  /* 0x0000000a180aa981 */ /* 0x004ea8000c1e1900 */
[----:B------:R0:W4:Y:S01]  /*1780*/  @!P3 LDG.E R11, desc[UR10][R18.64] ;  /* 0x0000000a120bb981 */ /* 0x000122000c1e1900 */
[C---:B------:R-:W-:Y:S02]  /*1790*/  ISETP.GT.U32.AND P1, PT, R4.reuse, 0xff, PT ;  /* 0x000000ff0400780c */ /* 0x040fe40003f24070 */
[----:B------:R-:W-:-:S11]  /*17a0*/  ISETP.GT.U32.AND P0, PT, R4, 0x7f, PT ;  /* 0x0000007f0400780c */ /* 0x000fd60003f04070 */
[----:B------:R-:W1:Y:S02]  /*17b0*/  @!P1 S2R R17, SR_CgaCtaId ;  /* 0x0000000000119919 */ /* 0x000e640000008800 */
[----:B------:R-:W5:Y:S01]  /*17c0*/  @!P0 S2R R12, SR_CgaCtaId ;  /* 0x00000000000c8919 */ /* 0x000f620000008800 */
[----:B------:R-:W-:Y:S01]  /*17d0*/  @!P1 MOV R16, 0x400 ;  /* 0x0000040000109802 */ /* 0x000fe20000000f00 */
[----:B------:R-:W3:Y:S01]  /*17e0*/  @!P0 S2R R13, SR_CgaCtaId ;  /* 0x00000000000d8919 */ /* 0x000ee20000008800 */
[C---:B------:R-:W-:Y:S01]  /*17f0*/  @!P1 SHF.L.U32 R20, R4.reuse, 0x2, RZ ;  /* 0x0000000204149819 */ /* 0x040fe200000006ff */
[----:B0-----:R-:W-:Y:S01]  /*1800*/  @!P0 IMAD.SHL.U32 R19, R4, 0x4, RZ ;  /* 0x0000000404138824 */ /* 0x001fe200078e00ff */
[----:B------:R-:W-:Y:S02]  /*1810*/  @!P0 MOV R21, 0x400 ;  /* 0x0000040000158802 */ /* 0x000fe40000000f00 */
[----:B------:R-:W-:Y:S02]  /*1820*/  @!P1 LOP3.LUT R20, R20, 0x3c, RZ, 0xc0, !PT ;  /* 0x0000003c14149812 */ /* 0x000fe400078ec0ff */
[----:B------:R-:W-:-:S02]  /*1830*/  @!P0 LOP3.LUT R19, R19, 0x3c, RZ, 0xc0, !PT ;  /* 0x0000003c13138812 */ /* 0x000fc400078ec0ff */
[----:B-1----:R-:W-:Y:S02]  /*1840*/  @!P1 LEA R17, R17, R16, 0x18 ;  /* 0x0000001011119211 */ /* 0x002fe400078ec0ff */
[----:B-----5:R-:W-:-:S03]  /*1850*/  @!P0 LEA R12, R12, R21, 0x18 ;  /* 0x000000150c0c8211 */ /* 0x020fc600078ec0ff */
[----:B------:R-:W-:Y:S02]  /*1860*/  @!P1 IMAD.IADD R20, R20, 0x1, R17 ;  /* 0x0000000114149824 */ /* 0x000fe400078e0211 */
[----:B------:R-:W-:Y:S02]  /*1870*/  @!P0 IMAD.IADD R12, R19, 0x1, R12 ;  /* 0x00000001130c8824 */ /* 0x000fe400078e020c */
[C---:B------:R-:W-:Y:S02]  /*1880*/  @!P1 IMAD R20, R5.reuse, 0x44, R20 ;  /* 0x0000004405149824 */ /* 0x040fe400078e0214 */
[----:B------:R-:W-:Y:S01]  /*1890*/  @!P0 IMAD R5, R5, 0x44, R12 ;  /* 0x0000004405058824 */ /* 0x000fe200078e020c */
[----:B---3--:R-:W-:Y:S02]  /*18a0*/  IABS R6, R3 ;  /* 0x0000000300067213 */ /* 0x008fe40000000000 */
[----:B------:R-:W-:Y:S02]  /*18b0*/  @!P0 MOV R18, 0x400 ;  /* 0x0000040000128802 */ /* 0x000fe40000000f00 */
[----:B------:R-:W0:Y:S02]  /*18c0*/  I2F.RP R16, R6 ;  /* 0x0000000600107306 */ /* 0x000e240000209400 */
[----:B------:R-:W-:-:S02]  /*18d0*/  @!P0 LEA R18, R13, R18, 0x18 ;  /* 0x000000120d128211 */ /* 0x000fc400078ec0ff */
[----:B------:R-:W-:Y:S02]  /*18e0*/  SHF.R.U32.HI R13, RZ, 0x3, R4 ;  /* 0x00000003ff0d7819 */ /* 0x000fe40000011604 */
[----:B------:R-:W-:-:S03]  /*18f0*/  @!P0 LOP3.LUT R17, R4, 0x7, RZ, 0xc0, !PT ;  /* 0x0000000704118812 */ /* 0x000fc600078ec0ff */
[----:B------:R-:W-:Y:S01]  /*1900*/  @!P0 IMAD R18, R13, 0x4, R18 ;  /* 0x000000040d128824 */ /* 0x000fe200078e0212 */
[----:B------:R-:W-:Y:S01]  /*1910*/  MOV R25, 0xff800000 ;  /* 0xff80000000197802 */ /* 0x000fe20000000f00 */
[----:B------:R-:W-:Y:S02]  /*1920*/  IMAD.MOV.U32 R24, RZ, RZ, -0x800000 ;  /* 0xff800000ff187424 */ /* 0x000fe400078e00ff */
[----:B------:R-:W-:Y:S01]  /*1930*/  @!P0 IMAD R17, R17, 0x44, R18 ;  /* 0x0000004411118824 */ /* 0x000fe200078e0212 */
[----:B0-----:R-:W0:Y:S02]  /*1940*/  MUFU.RCP R16, R16 ;  /* 0x0000001000107308 */ /* 0x001e240000001000 */
[----:B0-----:R-:W-:-:S06]  /*1950*/  VIADD R22, R16, 0xffffffe ;  /* 0x0ffffffe10167836 */ /* 0x001fcc0000000000 */
[----:B------:R-:W0:Y:S02]  /*1960*/  F2I.FTZ.U32.TRUNC.NTZ R23, R22 ;  /* 0x0000001600177305 */ /* 0x000e24000021f000 */
[----:B0-----:R-:W-:Y:S02]  /*1970*/  IMAD.MOV R12, RZ, RZ, -R23 ;  /* 0x000000ffff0c7224 */ /* 0x001fe400078e0a17 */
[----:B------:R-:W-:Y:S02]  /*1980*/  IMAD.MOV.U32 R22, RZ, RZ, RZ ;  /* 0x000000ffff167224 */ /* 0x000fe400078e00ff */
[----:B------:R-:W-:Y:S01]  /*1990*/  IMAD R12, R12, R6, RZ ;  /* 0x000000060c0c7224 */ /* 0x000fe200078e02ff */
[----:B------:R-:W-:-:S04]  /*19a0*/  USHF.R.S32.HI UR4, URZ, 0x1f, UR22 ;  /* 0x0000001fff047899 */ /* 0x000fc80008011416 */
[----:B------:R-:W-:Y:S01]  /*19b0*/  ULOP3.LUT UR4, UR4, 0x1, URZ, 0xfc, !UPT ;  /* 0x0000000104047892 */ /* 0x000fe2000f8efcff */
[----:B----4-:R-:W-:Y:S04]  /*19c0*/  @!P1 STS [R20], R11 ;  /* 0x0000000b14009388 */ /* 0x010fe80000000800 */
[----:B--2---:R0:W-:Y:S01]  /*19d0*/  @!P0 STS [R5+0x220], R10 ;  /* 0x0002200a05008388 */ /* 0x0041e20000000800 */
[----:B------:R-:W-:Y:S06]  /*19e0*/  BAR.SYNC.DEFER_BLOCKING 0x0 ;  /* 0x0000000000007b1d */ /* 0x000fec0000010000 */
[----:B------:R-:W-:Y:S04]  /*19f0*/  @!P0 LDS R24, [R17] ;  /* 0x0000000011188984 */ /* 0x000fe80000000800 */
[----:B------:R1:W2:Y:S01]  /*1a00*/  @!P0 LDS R25, [R17+0x220] ;  /* 0x0002200011198984 */ /* 0x0002a20000000800 */
[----:B0-----:R-:W-:Y:S01]  /*1a10*/  IMAD.HI.U32 R10, R23, R12, R22 ;  /* 0x0000000c170a7227 */ /* 0x001fe200078e0016 */
[----:B------:R-:W-:-:S05]  /*1a20*/  IABS R11, R2 ;  /* 0x00000002000b7213 */ /* 0x000fca0000000000 */
[----:B------:R-:W-:-:S04]  /*1a30*/  IMAD.MOV.U32 R5, RZ, RZ, R11 ;  /* 0x000000ffff057224 */ /* 0x000fc800078e000b */
[----:B------:R-:W-:Y:S01]  /*1a40*/  IMAD.HI.U32 R11, R10, R5, RZ ;  /* 0x000000050a0b7227 */ /* 0x000fe200078e00ff */
[----:B-1----:R-:W0:Y:S01]  /*1a50*/  LDC R17, c[0x0][0x3e0] ;  /* 0x0000f800ff117b82 */ /* 0x002e220000000800 */
[----:B--2---:R-:W-:-:S05]  /*1a60*/  FMNMX.FTZ R19, R25, R24, !PT ;  /* 0x0000001819137209 */ /* 0x004fca0007810000 */
[----:B------:R-:W1:Y:S01]  /*1a70*/  SHFL.BFLY PT, R12, R19, 0x4, 0x1f ;  /* 0x0c801f00130c7f89 */ /* 0x000e6200000e0000 */
[----:B------:R-:W-:-:S04]  /*1a80*/  IMAD.MOV R10, RZ, RZ, -R11 ;  /* 0x000000ffff0a7224 */ /* 0x000fc800078e0a0b */
[----:B------:R-:W-:Y:S01]  /*1a90*/  IMAD R5, R6, R10, R5 ;  /* 0x0000000a06057224 */ /* 0x000fe200078e0205 */
[----:B-1----:R-:W-:-:S05]  /*1aa0*/  FMNMX.FTZ R21, R19, R12, !PT ;  /* 0x0000000c13157209 */ /* 0x002fca0007810000 */
[----:B------:R-:W1:Y:S01]  /*1ab0*/  SHFL.BFLY PT, R10, R21, 0x2, 0x1f ;  /* 0x0c401f00150a7f89 */ /* 0x000e6200000e0000 */
[----:B------:R-:W-:Y:S02]  /*1ac0*/  ISETP.GT.U32.AND P0, PT, R6, R5, PT ;  /* 0x000000050600720c */ /* 0x000fe40003f04070 */
[----:B------:R-:W-:-:S04]  /*1ad0*/  LOP3.LUT R2, R2, R3, RZ, 0x3c, !PT ;  /* 0x0000000302027212 */ /* 0x000fc800078e3cff */
[----:B------:R-:W-:-:S07]  /*1ae0*/  ISETP.GE.AND P1, PT, R2, RZ, PT ;  /* 0x000000ff0200720c */ /* 0x000fce0003f26270 */
[----:B------:R-:W-:Y:S02]  /*1af0*/  @!P0 IADD3 R5, PT, PT, R5, -R6, RZ ;  /* 0x8000000605058210 */ /* 0x000fe40007ffe0ff */
[----:B-1----:R-:W-:-:S05]  /*1b00*/  FMNMX.FTZ R19, R21, R10, !PT ;  /* 0x0000000a15137209 */ /* 0x002fca0007810000 */
[----:B------:R-:W1:Y:S01]  /*1b10*/  SHFL.BFLY PT, R2, R19, 0x1, 0x1f ;  /* 0x0c201f0013027f89 */ /* 0x000e6200000e0000 */
[----:B------:R-:W-:Y:S01]  /*1b20*/  ISETP.GE.U32.AND P2, PT, R5, R6, PT ;  /* 0x000000060500720c */ /* 0x000fe20003f46070 */
[----:B------:R-:W-:Y:S01]  /*1b30*/  @!P0 VIADD R11, R11, 0x1 ;  /* 0x000000010b0b8836 */ /* 0x000fe20000000000 */
[----:B------:R-:W-:-:S11]  /*1b40*/  ISETP.NE.AND P0, PT, R3, RZ, PT ;  /* 0x000000ff0300720c */ /* 0x000fd60003f05270 */
[----:B------:R-:W-:-:S04]  /*1b50*/  @P2 VIADD R11, R11, 0x1 ;  /* 0x000000010b0b2836 */ /* 0x000fc80000000000 */
[----:B------:R-:W-:Y:S01]  /*1b60*/  @!P1 IMAD.MOV R11, RZ, RZ, -R11 ;  /* 0x000000ffff0b9224 */ /* 0x000fe200078e0a0b */
[----:B------:R-:W-:Y:S02]  /*1b70*/  @!P0 LOP3.LUT R11, RZ, R3, RZ, 0x33, !PT ;  /* 0x00000003ff0b8212 */ /* 0x000fe400078e33ff */
[----:B-1----:R-:W-:-:S04]  /*1b80*/  FMNMX.FTZ R2, R19, R2, !PT ;  /* 0x0000000213027209 */ /* 0x002fc80007810000 */
[C---:B------:R-:W-:Y:S01]  /*1b90*/  FSETP.NEU.FTZ.AND P0, PT, R2.reuse, -INF , PT ;  /* 0xff8000000200780b */ /* 0x040fe20003f1d000 */
[----:B------:R-:W-:Y:S01]  /*1ba0*/  IMAD R5, R11, UR4, RZ ;  /* 0x000000040b057c24 */ /* 0x000fe2000f8e02ff */
[----:B0-----:R-:W-:Y:S01]  /*1bb0*/  IABS R6, R17 ;  /* 0x0000001100067213 */ /* 0x001fe20000000000 */
[----:B------:R-:W0:Y:S01]  /*1bc0*/  LDCU UR4, c[0x0][0x430] ;  /* 0x00008600ff0477ac */ /* 0x000e220008000800 */
[----:B------:R-:W-:Y:S02]  /*1bd0*/  FSEL R2, R2, RZ, P0 ;  /* 0x000000ff02027208 */ /* 0x000fe40000000000 */
[----:B------:R-:W-:-:S03]  /*1be0*/  IABS R21, R5 ;  /* 0x0000000500157213 */ /* 0x000fc60000000000 */
[C---:B------:R-:W-:Y:S01]  /*1bf0*/  FADD.FTZ R12, -R2.reuse, R24 ;  /* 0x00000018020c7221 */ /* 0x040fe20000010100 */
[----:B------:R-:W-:-:S03]  /*1c00*/  FADD.FTZ R20, -R2, R25 ;  /* 0x0000001902147221 */ /* 0x000fc60000010100 */
[----:B------:R-:W-:Y:S01]  /*1c10*/  FMUL.FTZ R12, R12, 1.4426950216293334961 ;  /* 0x3fb8aa3b0c0c7820 */ /* 0x000fe20000410000 */
[----:B------:R-:W-:Y:S01]  /*1c20*/  FMUL.FTZ R20, R20, 1.4426950216293334961 ;  /* 0x3fb8aa3b14147820 */ /* 0x000fe20000410000 */
[----:B------:R-:W1:Y:S08]  /*1c30*/  I2F.RP R10, R21 ;  /* 0x00000015000a7306 */ /* 0x000e700000209400 */
[----:B------:R-:W-:Y:S04]  /*1c40*/  MUFU.EX2 R12, R12 ;  /* 0x0000000c000c7308 */ /* 0x000fe80000000800 */
[----:B------:R-:W2:Y:S04]  /*1c50*/  MUFU.EX2 R27, R20 ;  /* 0x00000014001b7308 */ /* 0x000ea80000000800 */
[----:B------:R-:W3:Y:S08]  /*1c60*/  I2F.RP R18, R6 ;  /* 0x0000000600127306 */ /* 0x000ef00000209400 */
[----:B-1----:R-:W1:Y:S01]  /*1c70*/  MUFU.RCP R10, R10 ;  /* 0x0000000a000a7308 */ /* 0x002e620000001000 */
[----:B--2---:R-:W-:-:S05]  /*1c80*/  FADD.FTZ R27, R12, R27 ;  /* 0x0000001b0c1b7221 */ /* 0x004fca0000010000 */
[----:B------:R-:W2:Y:S02]  /*1c90*/  SHFL.BFLY PT, R16, R27, 0x4, 0x1f ;  /* 0x0c801f001b107f89 */ /* 0x000ea400000e0000 */
[----:B---3--:R-:W3:Y:S01]  /*1ca0*/  MUFU.RCP R30, R18 ;  /* 0x00000012001e7308 */ /* 0x008ee20000001000 */
[----:B-1----:R-:W-:-:S07]  /*1cb0*/  VIADD R34, R10, 0xffffffe ;  /* 0x0ffffffe0a227836 */ /* 0x002fce0000000000 */
[----:B------:R-:W1:Y:S01]  /*1cc0*/  F2I.FTZ.U32.TRUNC.NTZ R35, R34 ;  /* 0x0000002200237305 */ /* 0x000e62000021f000 */
[----:B---3--:R-:W-:-:S07]  /*1cd0*/  VIADD R30, R30, 0xffffffe ;  /* 0x0ffffffe1e1e7836 */ /* 0x008fce0000000000 */
[----:B------:R-:W3:Y:S01]  /*1ce0*/  F2I.FTZ.U32.TRUNC.NTZ R31, R30 ;  /* 0x0000001e001f7305 */ /* 0x000ee2000021f000 */
[----:B--2---:R-:W-:-:S05]  /*1cf0*/  FADD.FTZ R16, R27, R16 ;  /* 0x000000101b107221 */ /* 0x004fca0000010000 */
[----:B------:R-:W2:Y:S01]  /*1d00*/  SHFL.BFLY PT, R23, R16, 0x2, 0x1f ;  /* 0x0c401f0010177f89 */ /* 0x000ea200000e0000 */
[----:B-1----:R-:W-:Y:S01]  /*1d10*/  IADD3 R10, PT, PT, RZ, -R35, RZ ;  /* 0x80000023ff0a7210 */ /* 0x002fe20007ffe0ff */
[----:B------:R-:W-:-:S04]  /*1d20*/  IMAD.MOV.U32 R34, RZ, RZ, RZ ;  /* 0x000000ffff227224 */ /* 0x000fc800078e00ff */
[----:B------:R-:W-:Y:S02]  /*1d30*/  IMAD R27, R10, R21, RZ ;  /* 0x000000150a1b7224 */ /* 0x000fe400078e02ff */
[----:B------:R-:W-:Y:S02]  /*1d40*/  VIADD R10, R21, UR18 ;  /* 0x00000012150a7c36 */ /* 0x000fe40008000000 */
[----:B---3--:R-:W-:Y:S01]  /*1d50*/  IMAD.MOV R19, RZ, RZ, -R31 ;  /* 0x000000ffff137224 */ /* 0x008fe200078e0a1f */
        /* <DEDUP_REMOVED lines=8> */
[----:B--2---:R-:W-:Y:S01]  /*1de0*/  FADD.FTZ R23, R16, R23 ;  /* 0x0000001710177221 */ /* 0x004fe20000010000 */
[----:B------:R-:W-:Y:S02]  /*1df0*/  IMAD R20, R27, R20, R12 ;  /* 0x000000141b147224 */ /* 0x000fe400078e020c */
[----:B------:R-:W-:-:S03]  /*1e00*/  IMAD.HI.U32 R18, R19, R12, RZ ;  /* 0x0000000c13127227 */ /* 0x000fc600078e00ff */
[----:B------:R-:W-:Y:S02]  /*1e10*/  ISETP.GT.U32.AND P2, PT, R21, R20, PT ;  /* 0x000000141500720c */ /* 0x000fe40003f44070 */
[----:B------:R-:W-:Y:S01]  /*1e20*/  IADD3 R19, PT, PT, -R18, RZ, RZ ;  /* 0x000000ff12137210 */ /* 0x000fe20007ffe1ff */
[----:B------:R-:W1:Y:S04]  /*1e30*/  SHFL.BFLY PT, R16, R23, 0x1, 0x1f ;  /* 0x0c201f0017107f89 */ /* 0x000e6800000e0000 */
[----:B------:R-:W-:-:S05]  /*1e40*/  IMAD R19, R6, R19, R12 ;  /* 0x0000001306137224 */ /* 0x000fca00078e020c */
[----:B------:R-:W-:Y:S01]  /*1e50*/  ISETP.GT.U32.AND P0, PT, R6, R19, PT ;  /* 0x000000130600720c */ /* 0x000fe20003f04070 */
[----:B------:R-:W-:-:S05]  /*1e60*/  @!P2 IMAD.IADD R20, R20, 0x1, -R21 ;  /* 0x000000011414a824 */ /* 0x000fca00078e0a15 */
[-C--:B------:R-:W-:Y:S01]  /*1e70*/  ISETP.GE.U32.AND P1, PT, R20, R21.reuse, PT ;  /* 0x000000151400720c */ /* 0x080fe20003f26070 */
[----:B------:R-:W-:Y:S01]  /*1e80*/  @!P2 VIADD R27, R27, 0x1 ;  /* 0x000000011b1ba836 */ /* 0x000fe20000000000 */
[----:B------:R-:W-:-:S05]  /*1e90*/  LOP3.LUT R12, R10, R21, RZ, 0x3c, !PT ;  /* 0x000000150a0c7212 */ /* 0x000fca00078e3cff */
[----:B------:R-:W-:Y:S02]  /*1ea0*/  @!P0 IMAD.IADD R19, R19, 0x1, -R6 ;  /* 0x0000000113138824 */ /* 0x000fe400078e0a06 */
[----:B-1----:R-:W-:Y:S01]  /*1eb0*/  FADD.FTZ R16, R23, R16 ;  /* 0x0000001017107221 */ /* 0x002fe20000010000 */
[----:B------:R-:W-:Y:S02]  /*1ec0*/  LOP3.LUT R10, R10, R17, RZ, 0x3c, !PT ;  /* 0x000000110a0a7212 */ /* 0x000fe400078e3cff */
[----:B------:R-:W-:Y:S01]  /*1ed0*/  ISETP.GE.U32.AND P4, PT, R19, R6, PT ;  /* 0x000000061300720c */ /* 0x000fe20003f86070 */
[----:B------:R-:W-:Y:S01]  /*1ee0*/  @P1 VIADD R27, R27, 0x1 ;  /* 0x000000011b1b1836 */ /* 0x000fe20000000000 */
[----:B------:R-:W-:Y:S01]  /*1ef0*/  ISETP.GE.AND P3, PT, R12, RZ, PT ;  /* 0x000000ff0c00720c */ /* 0x000fe20003f66270 */
[----:B------:R-:W-:Y:S01]  /*1f00*/  @!P0 VIADD R18, R18, 0x1 ;  /* 0x0000000112128836 */ /* 0x000fe20000000000 */
[----:B------:R-:W-:Y:S02]  /*1f10*/  FSETP.NE.FTZ.AND P1, PT, R16, RZ, PT ;  /* 0x000000ff1000720b */ /* 0x000fe40003f35000 */
[----:B------:R-:W-:-:S02]  /*1f20*/  ISETP.GE.AND P2, PT, R10, RZ, PT ;  /* 0x000000ff0a00720c */ /* 0x000fc40003f46270 */
[----:B------:R-:W-:Y:S02]  /*1f30*/  ISETP.NE.AND P0, PT, R17, RZ, PT ;  /* 0x000000ff1100720c */ /* 0x000fe40003f05270 */
[----:B------:R-:W-:-:S03]  /*1f40*/  ISETP.NE.AND P5, PT, R5, RZ, PT ;  /* 0x000000ff0500720c */ /* 0x000fc60003fa5270 */
[----:B------:R-:W-:Y:S02]  /*1f50*/  @P4 VIADD R18, R18, 0x1 ;  /* 0x0000000112124836 */ /* 0x000fe40000000000 */
[----:B------:R-:W-:Y:S02]  /*1f60*/  @!P3 IADD3 R27, PT, PT, -R27, RZ, RZ ;  /* 0x000000ff1b1bb210 */ /* 0x000fe40007ffe1ff */
[----:B------:R-:W-:Y:S02]  /*1f70*/  ISETP.NE.AND P3, PT, R11, RZ, PT ;  /* 0x000000ff0b00720c */ /* 0x000fe40003f65270 */
[----:B------:R-:W1:Y:S01]  /*1f80*/  @P1 MUFU.LG2 R11, R16 ;  /* 0x00000010000b1308 */ /* 0x000e620000000c00 */
[----:B------:R-:W-:Y:S01]  /*1f90*/  @!P2 IMAD.MOV R18, RZ, RZ, -R18 ;  /* 0x000000ffff12a224 */ /* 0x000fe200078e0a12 */
[----:B------:R-:W-:Y:S02]  /*1fa0*/  @!P0 LOP3.LUT R18, RZ, R17, RZ, 0x33, !PT ;  /* 0x00000011ff128212 */ /* 0x000fe400078e33ff */
[----:B------:R-:W-:-:S02]  /*1fb0*/  LOP3.LUT P0, RZ, R4, 0x387, RZ, 0xc0, !PT ;  /* 0x0000038704ff7812 */ /* 0x000fc4000780c0ff */
[----:B------:R-:W-:Y:S02]  /*1fc0*/  @!P5 LOP3.LUT R27, RZ, R21, RZ, 0x33, !PT ;  /* 0x00000015ff1bd212 */ /* 0x000fe400078e33ff */
[----:B------:R-:W-:Y:S02]  /*1fd0*/  SEL R10, RZ, 0x1, !P3 ;  /* 0x00000001ff0a7807 */ /* 0x000fe40005800000 */
[----:B------:R-:W-:Y:S02]  /*1fe0*/  SHF.R.S32.HI R21, RZ, 0x1f, R5 ;  /* 0x0000001fff157819 */ /* 0x000fe40000011405 */
[----:B------:R-:W-:Y:S02]  /*1ff0*/  ISETP.LT.U32.AND P2, PT, R14, R27, PT ;  /* 0x0000001b0e00720c */ /* 0x000fe40003f41070 */
[----:B------:R-:W-:Y:S01]  /*2000*/  SHF.R.S32.HI R19, RZ, 0x1f, R27 ;  /* 0x0000001fff137819 */ /* 0x000fe2000001141b */
[----:B0-----:R-:W-:Y:S01]  /*2010*/  IMAD R6, R3, UR4, RZ ;  /* 0x0000000403067c24 */ /* 0x001fe2000f8e02ff */
[----:B------:R-:W-:Y:S01]  /*2020*/  LOP3.LUT R10, R21, R10, RZ, 0xfc, !PT ;  /* 0x0000000a150a7212 */ /* 0x000fe200078efcff */
[----:B------:R-:W-:Y:S01]  /*2030*/  IMAD R3, R18, UR9, RZ ;  /* 0x0000000912037c24 */ /* 0x000fe2000f8e02ff */
[----:B------:R-:W-:Y:S01]  /*2040*/  ISETP.LT.AND.EX P2, PT, R15, R19, PT, P2 ;  /* 0x000000130f00720c */ /* 0x000fe20003f41320 */
[----:B------:R-:W-:Y:S01]  /*2050*/  BSSY.RECONVERGENT B1, `(.L_x_125) ;  /* 0x0000129000017945 */ /* 0x000fe20003800200 */
[----:B------:R-:W-:-:S02]  /*2060*/  IMAD.MOV.U32 R22, RZ, RZ, 0x7f800000 ;  /* 0x7f800000ff167424 */ /* 0x000fc400078e00ff */
[----:B-1----:R-:W-:Y:S01]  /*2070*/  @P1 FFMA.FTZ R22, R11, 0.69314718246459960938, R2 ;  /* 0x3f3172180b161823 */ /* 0x002fe20000010002 */
[----:B------:R-:W-:Y:S01]  /*2080*/  IMAD R5, R5, R6, RZ ;  /* 0x0000000605057224 */ /* 0x000fe200078e02ff */
[----:B------:R-:W-:Y:S01]  /*2090*/  SEL R6, R14, R27, P2 ;  /* 0x0000001b0e067207 */ /* 0x000fe20001000000 */
[----:B------:R-:W-:Y:S01]  /*20a0*/  IMAD R3, R10, R3, RZ ;  /* 0x000000030a037224 */ /* 0x000fe200078e02ff */
        /* <DEDUP_REMOVED lines=13> */
[----:B------:R-:W-:Y:S02]  /*2180*/  IMAD R12, R11, UR19, RZ ;  /* 0x000000130b0c7c24 */ /* 0x000fe4000f8e02ff */
[C---:B------:R-:W-:Y:S01]  /*2190*/  IMAD.WIDE.U32 R14, R17.reuse, UR19, RZ ;  /* 0x00000013110e7c25 */ /* 0x040fe2000f8e00ff */
        /* <DEDUP_REMOVED lines=36> */
.L_x_128:
[----:B------:R-:W-:Y:S01]  /*23e0*/  IMAD.MOV.U32 R14, RZ, RZ, R2 ;  /* 0x000000ffff0e7224 */ /* 0x000fe200078e0002 */
[----:B------:R-:W-:Y:S01]  /*23f0*/  MOV R19, RZ ;  /* 0x000000ff00137202 */ /* 0x000fe20000000f00 */
[----:B------:R-:W-:Y:S01]  /*2400*/  IMAD.MOV.U32 R20, RZ, RZ, R30 ;  /* 0x000000ffff147224 */ /* 0x000fe200078e001e */
[----:B------:R-:W-:Y:S02]  /*2410*/  MOV R16, 0x2430 ;  /* 0x0000243000107802 */ /* 0x000fe40000000f00 */
[----:B------:R-:W-:Y:S05]  /*2420*/  CALL.REL.NOINC `($__internal_3_$__cuda_sm20_div_s64) ;  /* 0x0000001c00487944 */ /* 0x000fea0003c00000 */
[----:B------:R-:W-:Y:S02]  /*2430*/  IADD3 R15, PT, PT, -R12, RZ, RZ ;  /* 0x000000ff0c0f7210 */ /* 0x000fe40007ffe1ff */
[----:B------:R-:W-:-:S03]  /*2440*/  MOV R31, R11 ;  /* 0x0000000b001f7202 */ /* 0x000fc60000000f00 */
[----:B------:R-:W-:Y:S01]  /*2450*/  IMAD R10, R30, R15, R2 ;  /* 0x0000000f1e0a7224 */ /* 0x000fe200078e0202 */
[----:B------:R-:W-:-:S07]  /*2460*/  MOV R30, R12 ;  /* 0x0000000c001e7202 */ /* 0x000fce0000000f00 */
.L_x_129:
        /* <DEDUP_REMOVED lines=20> */
[----:B------:R-:W-:-:S13]  /*25b0*/  ISETP.GT.U32.AND P1, PT, R14, R11, PT ;  /* 0x0000000b0e00720c */ /* 0x000fda0003f24070 */
[----:B------:R-:W-:Y:S02]  /*25c0*/  @!P1 IMAD.IADD R11, R11, 0x1, -R14 ;  /* 0x000000010b0b9824 */ /* 0x000fe400078e0a0e */
[----:B------:R-:W-:Y:S01]  /*25d0*/  @!P1 VIADD R2, R2, 0x1 ;  /* 0x0000000102029836 */ /* 0x000fe20000000000 */
[----:B------:R-:W-:Y:S02]  /*25e0*/  ISETP.NE.AND P1, PT, RZ, UR19, PT ;  /* 0x00000013ff007c0c */ /* 0x000fe4000bf25270 */
[----:B------:R-:W-:Y:S02]  /*25f0*/  ISETP.GE.U32.AND P2, PT, R11, R14, PT ;  /* 0x0000000e0b00720c */ /* 0x000fe40003f46070 */
[----:B------:R-:W-:Y:S01]  /*2600*/  IADD3 R11, PT, PT, R19, R29, RZ ;  /* 0x0000001d130b7210 */ /* 0x000fe20007ffe0ff */
[----:B------:R-:W-:-:S04]  /*2610*/  IMAD.WIDE.U32 R28, R18, R32, RZ ;  /* 0x00000020121c7225 */ /* 0x000fc800078e00ff */
[----:B------:R-:W-:-:S04]  /*2620*/  IMAD R11, R11, R32, RZ ;  /* 0x000000200b0b7224 */ /* 0x000fc800078e02ff */
[----:B------:R-:W-:Y:S02]  /*2630*/  IMAD R11, R33, R18, R11 ;  /* 0x00000012210b7224 */ /* 0x000fe400078e020b */
[----:B------:R-:W-:Y:S02]  /*2640*/  @P2 IADD3 R2, PT, PT, R2, 0x1, RZ ;  /* 0x0000000102022810 */ /* 0x000fe40007ffe0ff */
[----:B------:R-:W-:Y:S02]  /*2650*/  IMAD.IADD R18, R29, 0x1, R11 ;  /* 0x000000011d127824 */ /* 0x000fe400078e020b */
[----:B------:R-:W-:Y:S02]  /*2660*/  @!P0 IADD3 R2, PT, PT, -R2, RZ, RZ ;  /* 0x000000ff02028210 */ /* 0x000fe40007ffe1ff */
[----:B------:R-:W-:Y:S02]  /*2670*/  @!P1 LOP3.LUT R2, RZ, UR19, RZ, 0x33, !PT ;  /* 0x00000013ff029c12 */ /* 0x000fe4000f8e33ff */
[----:B------:R-:W-:-:S03]  /*2680*/  LOP3.LUT R0, R31, R18, RZ, 0xfc, !PT ;  /* 0x000000121f007212 */ /* 0x000fc600078efcff */
[----:B------:R-:W-:Y:S01]  /*2690*/  IMAD.MOV R11, RZ, RZ, -R2 ;  /* 0x000000ffff0b7224 */ /* 0x000fe200078e0a02 */
[----:B------:R-:W-:-:S03]  /*26a0*/  ISETP.NE.U32.AND P0, PT, R0, RZ, PT ;  /* 0x000000ff0000720c */ /* 0x000fc60003f05070 */
[----:B------:R-:W-:-:S10]  /*26b0*/  IMAD R0, R11, UR19, R10 ;  /* 0x000000130b007c24 */ /* 0x000fd4000f8e020a */
        /* <DEDUP_REMOVED lines=22> */
.L_x_131:
[----:B------:R-:W-:Y:S01]  /*2820*/  IMAD.MOV.U32 R14, RZ, RZ, R30 ;  /* 0x000000ffff0e7224 */ /* 0x000fe200078e001e */
[----:B------:R-:W-:Y:S01]  /*2830*/  MOV R19, R31 ;  /* 0x0000001f00137202 */ /* 0x000fe20000000f00 */
[----:B------:R-:W-:Y:S01]  /*2840*/  IMAD.MOV.U32 R20, RZ, RZ, R28 ;  /* 0x000000ffff147224 */ /* 0x000fe200078e001c */
[----:B------:R-:W-:Y:S02]  /*2850*/  MOV R16, 0x2870 ;  /* 0x0000287000107802 */ /* 0x000fe40000000f00 */
[----:B------:R-:W-:Y:S05]  /*2860*/  CALL.REL.NOINC `($__internal_3_$__cuda_sm20_div_s64) ;  /* 0x0000001800387944 */ /* 0x000fea0003c00000 */
[----:B------:R-:W-:-:S05]  /*2870*/  IADD3 R11, PT, PT, -R12, RZ, RZ ;  /* 0x000000ff0c0b7210 */ /* 0x000fca0007ffe1ff */
[----:B------:R-:W-:Y:S02]  /*2880*/  IMAD R28, R11, R28, R30 ;  /* 0x0000001c0b1c7224 */ /* 0x000fe400078e021e */
.L_x_132:
[----:B------:R-:W-:Y:S05]  /*2890*/  BSYNC.RECONVERGENT B0 ;  /* 0x0000000000007941 */ /* 0x000fea0003800200 */
.L_x_130:
        /* <DEDUP_REMOVED lines=10> */
[----:B------:R-:W-:-:S03]  /*2940*/  ISETP.NE.AND P5, PT, R9, RZ, PT ;  /* 0x000000ff0900720c */ /* 0x000fc60003fa5270 */
[----:B------:R-:W-:Y:S01]  /*2950*/  IMAD.MOV R30, RZ, RZ, -R30 ;  /* 0x000000ffff1e7224 */ /* 0x000fe200078e0a1e */
[----:B0-----:R-:W-:-:S03]  /*2960*/  UISETP.NE.AND UP0, UPT, UR8, URZ, UPT ;  /* 0x000000ff0800728c */ /* 0x001fc6000bf05270 */
[----:B-1----:R-:W0:Y:S01]  /*2970*/  MUFU.RCP R10, R10 ;  /* 0x0000000a000a7308 */ /* 0x002e220000001000 */
[----:B--2---:R-:W-:Y:S02]  /*2980*/  USEL UR8, UR4, 0x1, UP0 ;  /* 0x0000000104087887 */ /* 0x004fe40008000000 */
[----:B------:R-:W-:-:S05]  /*2990*/  UIMAD UR4, UR5, UR4, URZ ;  /* 0x00000004050472a4 */ /* 0x000fca000f8e02ff */
[----:B---3--:R-:W1:Y:S01]  /*29a0*/  MUFU.RCP R20, R23 ;  /* 0x0000001700147308 */ /* 0x008e620000001000 */
[----:B------:R-:W-:Y:S02]  /*29b0*/  USHF.R.S32.HI UR12, URZ, 0x1f, UR8 ;  /* 0x0000001fff0c7899 */ /* 0x000fe40008011408 */
[----:B------:R-:W-:-:S05]  /*29c0*/  UIMAD UR5, UR8, UR5, URZ ;  /* 0x00000005080572a4 */ /* 0x000fca000f8e02ff */
[----:B------:R-:W2:Y:S01]  /*29d0*/  I2F.U32.RP R11, R14 ;  /* 0x0000000e000b7306 */ /* 0x000ea20000209000 */
[----:B0-----:R-:W-:-:S07]  /*29e0*/  VIADD R26, R10, 0xffffffe ;  /* 0x0ffffffe0a1a7836 */ /* 0x001fce0000000000 */
[----:B------:R-:W0:Y:S01]  /*29f0*/  F2I.FTZ.U32.TRUNC.NTZ R27, R26 ;  /* 0x0000001a001b7305 */ /* 0x000e22000021f000 */
[----:B-1----:R-:W-:Y:S01]  /*2a00*/  VIADD R20, R20, 0xffffffe ;  /* 0x0ffffffe14147836 */ /* 0x002fe20000000000 */
[----:B------:R-:W-:-:S06]  /*2a10*/  IABS R23, R28 ;  /* 0x0000001c00177213 */ /* 0x000fcc0000000000 */
[----:B--2---:R-:W1:Y:S01]  /*2a20*/  MUFU.RCP R35, R11 ;  /* 0x0000000b00237308 */ /* 0x004e620000001000 */
[----:B0-----:R-:W-:-:S07]  /*2a30*/  IMAD.MOV R34, RZ, RZ, -R27 ;  /* 0x000000ffff227224 */ /* 0x001fce00078e0a1b */
[----:B------:R0:W2:Y:S01]  /*2a40*/  F2I.FTZ.U32.TRUNC.NTZ R21, R20 ;  /* 0x0000001400157305 */ /* 0x0000a2000021f000 */
[----:B------:R-:W-:Y:S02]  /*2a50*/  IMAD.MOV.U32 R26, RZ, RZ, RZ ;  /* 0x000000ffff1a7224 */ /* 0x000fe400078e00ff */
[----:B------:R-:W-:-:S04]  /*2a60*/  IMAD R34, R34, R19, RZ ;  /* 0x0000001322227224 */ /* 0x000fc800078e02ff */
[----:B------:R-:W-:Y:S01]  /*2a70*/  IMAD.HI.U32 R34, R27, R34, R26 ;  /* 0x000000221b227227 */ /* 0x000fe200078e001a */
[----:B------:R-:W3:Y:S01]  /*2a80*/  I2F.U32.RP R10, R15 ;  /* 0x0000000f000a7306 */ /* 0x000ee20000209000 */
[----:B-1----:R-:W-:-:S04]  /*2a90*/  IADD3 R35, PT, PT, R35, 0xffffffe, RZ ;  /* 0x0ffffffe23237810 */ /* 0x002fc80007ffe0ff */
[----:B------:R-:W-:-:S04]  /*2aa0*/  IMAD.HI.U32 R27, R34, R23, RZ ;  /* 0x00000017221b7227 */ /* 0x000fc800078e00ff */
[----:B0-----:R-:W-:Y:S01]  /*2ab0*/  HFMA2 R20, -RZ, RZ, 0, 0 ;  /* 0x00000000ff147431 */ /* 0x001fe200000001ff */
[----:B------:R-:W0:Y:S01]  /*2ac0*/  I2F.U32.RP R32, R18 ;  /* 0x0000001200207306 */ /* 0x000e220000209000 */
[----:B--2---:R-:W-:Y:S02]  /*2ad0*/  IMAD.MOV R11, RZ, RZ, -R21 ;  /* 0x000000ffff0b7224 */ /* 0x004fe400078e0a15 */
[----:B------:R-:W-:Y:S02]  /*2ae0*/  IMAD R30, R27, R30, R23 ;  /* 0x0000001e1b1e7224 */ /* 0x000fe400078e0217 */
[----:B------:R-:W-:Y:S02]  /*2af0*/  IMAD R26, R11, R16, RZ ;  /* 0x000000100b1a7224 */ /* 0x000fe400078e02ff */
[----:B------:R-:W-:Y:S01]  /*2b00*/  IMAD.MOV.U32 R34, RZ, RZ, RZ ;  /* 0x000000ffff227224 */ /* 0x000fe200078e00ff */
[----:B------:R-:W1:Y:S01]  /*2b10*/  F2I.FTZ.U32.TRUNC.NTZ R35, R35 ;  /* 0x0000002300237305 */ /* 0x000e62000021f000 */
[----:B------:R-:W-:Y:S01]  /*2b20*/  IMAD.HI.U32 R26, R21, R26, R20 ;  /* 0x0000001a151a7227 */ /* 0x000fe200078e0014 */
[----:B------:R-:W-:-:S02]  /*2b30*/  IABS R21, R12 ;  /* 0x0000000c00157213 */ /* 0x000fc40000000000 */
[----:B------:R-:W-:Y:S02]  /*2b40*/  IABS R20, R7 ;  /* 0x0000000700147213 */ /* 0x000fe40000000000 */
[----:B------:R-:W-:Y:S01]  /*2b50*/  ISETP.GT.U32.AND P3, PT, R19, R30, PT ;  /* 0x0000001e1300720c */ /* 0x000fe20003f64070 */
[----:B------:R-:W-:Y:S01]  /*2b60*/  IMAD.HI.U32 R23, R26, R21, RZ ;  /* 0x000000151a177227 */ /* 0x000fe200078e00ff */
[----:B---3--:R-:W2:Y:S01]  /*2b70*/  MUFU.RCP R10, R10 ;  /* 0x0000000a000a7308 */ /* 0x008ea20000001000 */
[----:B------:R-:W-:Y:S02]  /*2b80*/  LOP3.LUT R26, R28, R9, RZ, 0x3c, !PT ;  /* 0x000000091c1a7212 */ /* 0x000fe400078e3cff */
[----:B------:R-:W-:Y:S02]  /*2b90*/  IMAD.MOV R20, RZ, RZ, -R20 ;  /* 0x000000ffff147224 */ /* 0x000fe400078e0a14 */
[----:B------:R-:W-:Y:S02]  /*2ba0*/  ISETP.GE.AND P2, PT, R26, RZ, PT ;  /* 0x000000ff1a00720c */ /* 0x000fe40003f46270 */
[----:B------:R-:W-:Y:S01]  /*2bb0*/  IMAD R21, R23, R20, R21 ;  /* 0x0000001417157224 */ /* 0x000fe200078e0215 */
[----:B0-----:R-:W0:Y:S01]  /*2bc0*/  MUFU.RCP R32, R32 ;  /* 0x0000002000207308 */ /* 0x001e220000001000 */
[----:B-1----:R-:W-:-:S02]  /*2bd0*/  IADD3 R11, PT, PT, RZ, -R35, RZ ;  /* 0x80000023ff0b7210 */ /* 0x002fc40007ffe0ff */
[----:B------:R-:W-:Y:S01]  /*2be0*/  @!P3 IMAD.IADD R30, R30, 0x1, -R19 ;  /* 0x000000011e1eb824 */ /* 0x000fe200078e0a13 */
[----:B------:R-:W-:Y:S02]  /*2bf0*/  ISETP.GT.U32.AND P1, PT, R16, R21, PT ;  /* 0x000000151000720c */ /* 0x000fe40003f24070 */
[----:B------:R-:W-:Y:S01]  /*2c00*/  IMAD R20, R11, R14, RZ ;  /* 0x0000000e0b147224 */ /* 0x000fe200078e02ff */
[----:B------:R-:W-:Y:S02]  /*2c10*/  IABS R11, R2 ;  /* 0x00000002000b7213 */ /* 0x000fe40000000000 */
[----:B------:R-:W-:Y:S01]  /*2c20*/  ISETP.GE.U32.AND P6, PT, R30, R19, PT ;  /* 0x000000131e00720c */ /* 0x000fe20003fc6070 */
[----:B------:R-:W-:Y:S01]  /*2c30*/  IMAD.HI.U32 R20, R35, R20, R34 ;  /* 0x0000001423147227 */ /* 0x000fe200078e0022 */
[----:B--2---:R-:W-:-:S03]  /*2c40*/  IADD3 R31, PT, PT, R10, 0xffffffe, RZ ;  /* 0x0ffffffe0a1f7810 */ /* 0x004fc60007ffe0ff */
[----:B------:R-:W-:Y:S01]  /*2c50*/  HFMA2 R30, -RZ, RZ, 0, 0 ;  /* 0x00000000ff1e7431 */ /* 0x000fe200000001ff */
[----:B------:R-:W-:Y:S02]  /*2c60*/  IABS R10, R17 ;  /* 0x00000011000a7213 */ /* 0x000fe40000000000 */
[----:B------:R-:W-:Y:S01]  /*2c70*/  LOP3.LUT R19, R12, R7, RZ, 0x3c, !PT ;  /* 0x000000070c137212 */ /* 0x000fe200078e3cff */
[----:B------:R-:W-:Y:S01]  /*2c80*/  IMAD.HI.U32 R20, R20, R11, RZ ;  /* 0x0000000b14147227 */ /* 0x000fe200078e00ff */
[-C--:B------:R-:W-:Y:S01]  /*2c90*/  @!P1 IADD3 R21, PT, PT, R21, -R16.reuse, RZ ;  /* 0x8000001015159210 */ /* 0x080fe20007ffe0ff */
[----:B------:R-:W1:Y:S01]  /*2ca0*/  F2I.FTZ.U32.TRUNC.NTZ R31, R31 ;  /* 0x0000001f001f7305 */ /* 0x000e62000021f000 */
[----:B------:R-:W-:Y:S01]  /*2cb0*/  ISETP.GE.AND P0, PT, R19, RZ, PT ;  /* 0x000000ff1300720c */ /* 0x000fe20003f06270 */
[----:B0-----:R-:W-:Y:S01]  /*2cc0*/  VIADD R32, R32, 0xffffffe ;  /* 0x0ffffffe20207836 */ /* 0x001fe20000000000 */
[----:B------:R-:W-:Y:S01]  /*2cd0*/  ISETP.GE.U32.AND P4, PT, R21, R16, PT ;  /* 0x000000101500720c */ /* 0x000fe20003f86070 */
[----:B------:R-:W-:Y:S01]  /*2ce0*/  IMAD.MOV R10, RZ, RZ, -R10 ;  /* 0x000000ffff0a7224 */ /* 0x000fe200078e0a0a */
[----:B------:R-:W-:Y:S01]  /*2cf0*/  @!P3 IADD3 R27, PT, PT, R27, 0x1, RZ ;  /* 0x000000011b1bb810 */ /* 0x000fe20007ffe0ff */
[----:B------:R-:W-:Y:S01]  /*2d00*/  @!P1 VIADD R23, R23, 0x1 ;  /* 0x0000000117179836 */ /* 0x000fe20000000000 */
[----:B------:R-:W-:Y:S01]  /*2d10*/  ISETP.NE.AND P3, PT, R7, RZ, PT ;  /* 0x000000ff0700720c */ /* 0x000fe20003f65270 */
[----:B------:R-:W0:Y:S01]  /*2d20*/  F2I.FTZ.U32.TRUNC.NTZ R33, R32 ;  /* 0x0000002000217305 */ /* 0x000e22000021f000 */
[----:B------:R-:W-:-:S02]  /*2d30*/  IMAD R11, R20, R10, R11 ;  /* 0x0000000a140b7224 */ /* 0x000fc400078e020b */
[----:B------:R-:W-:-:S03]  /*2d40*/  @P6 VIADD R27, R27, 0x1 ;  /* 0x000000011b1b6836 */ /* 0x000fc60000000000 */
[----:B------:R-:W-:Y:S01]  /*2d50*/  ISETP.GT.U32.AND P1, PT, R14, R11, PT ;  /* 0x0000000b0e00720c */ /* 0x000fe20003f24070 */
[----:B-1----:R-:W-:Y:S02]  /*2d60*/  IMAD.MOV R10, RZ, RZ, -R31 ;  /* 0x000000ffff0a7224 */ /* 0x002fe400078e0a1f */
[----:B------:R-:W-:Y:S02]  /*2d70*/  @P4 VIADD R23, R23, 0x1 ;  /* 0x0000000117174836 */ /* 0x000fe40000000000 */
[----:B------:R-:W-:Y:S01]  /*2d80*/  IMAD R21, R10, R15, RZ ;  /* 0x0000000f0a157224 */ /* 0x000fe200078e02ff */
[----:B------:R-:W-:Y:S01]  /*2d90*/  IABS R10, R6 ;  /* 0x00000006000a7213 */ /* 0x000fe20000000000 */
[----:B------:R-:W-:Y:S01]  /*2da0*/  @!P0 IMAD.MOV R23, RZ, RZ, -R23 ;  /* 0x000000ffff178224 */ /* 0x000fe200078e0a17 */
[----:B------:R-:W-:Y:S01]  /*2db0*/  @!P3 LOP3.LUT R23, RZ, R7, RZ, 0x33, !PT ;  /* 0x00000007ff17b212 */ /* 0x000fe200078e33ff */
[----:B0-----:R-:W-:Y:S01]  /*2dc0*/  IMAD.MOV R16, RZ, RZ, -R33 ;  /* 0x000000ffff107224 */ /* 0x001fe200078e0a21 */
[----:B------:R-:W-:Y:S01]  /*2dd0*/  MOV R32, RZ ;  /* 0x000000ff00207202 */ /* 0x000fe20000000f00 */
[----:B------:R-:W-:Y:S01]  /*2de0*/  @!P2 IMAD.MOV R27, RZ, RZ, -R27 ;  /* 0x000000ffff1ba224 */ /* 0x000fe200078e0a1b */
[----:B------:R-:W-:Y:S01]  /*2df0*/  @!P5 LOP3.LUT R27, RZ, R9, RZ, 0x33, !PT ;  /* 0x00000009ff1bd212 */ /* 0x000fe200078e33ff */
[----:B------:R-:W-:Y:S01]  /*2e00*/  IMAD R19, R16, R18, RZ ;  /* 0x0000001210137224 */ /* 0x000fe200078e02ff */
[----:B------:R-:W-:Y:S01]  /*2e10*/  IABS R16, R23 ;  /* 0x0000001700107213 */ /* 0x000fe20000000000 */
[----:B------:R-:W-:Y:S01]  /*2e20*/  IMAD.HI.U32 R30, R31, R21, R30 ;  /* 0x000000151f1e7227 */ /* 0x000fe200078e001e */
[----:B------:R-:W-:-:S02]  /*2e30*/  IABS R21, R8 ;  /* 0x0000000800157213 */ /* 0x000fc40000000000 */
[----:B------:R-:W-:Y:S01]  /*2e40*/  IABS R26, R27 ;  /* 0x0000001b001a7213 */ /* 0x000fe20000000000 */
[----:B------:R-:W-:Y:S01]  /*2e50*/  @!P1 IMAD.IADD R11, R11, 0x1, -R14 ;  /* 0x000000010b0b9824 */ /* 0x000fe200078e0a0e */
[----:B------:R-:W-:Y:S01]  /*2e60*/  IADD3 R10, PT, PT, RZ, -R10, RZ ;  /* 0x8000000aff0a7210 */ /* 0x000fe20007ffe0ff */
[----:B------:R-:W-:Y:S01]  /*2e70*/  IMAD.HI.U32 R19, R33, R19, R32 ;  /* 0x0000001321137227 */ /* 0x000fe200078e0020 */
[----:B------:R-:W-:Y:S02]  /*2e80*/  ISETP.NE.AND P2, PT, R17, RZ, PT ;  /* 0x000000ff1100720c */ /* 0x000fe40003f45270 */
[----:B------:R-:W-:Y:S01]  /*2e90*/  ISETP.GE.U32.AND P4, PT, R11, R14, PT ;  /* 0x0000000e0b00720c */ /* 0x000fe20003f86070 */
[----:B------:R-:W-:Y:S01]  /*2ea0*/  IMAD.HI.U32 R11, R30, R16, RZ ;  /* 0x000000101e0b7227 */ /* 0x000fe200078e00ff */
[----:B------:R-:W-:Y:S02]  /*2eb0*/  LOP3.LUT R14, R2, R17, RZ, 0x3c, !PT ;  /* 0x00000011020e7212 */ /* 0x000fe400078e3cff */
[----:B------:R-:W-:Y:S01]  /*2ec0*/  ISETP.NE.AND P5, PT, R8, RZ, PT ;  /* 0x000000ff0800720c */ /* 0x000fe20003fa5270 */
[----:B------:R-:W-:Y:S01]  /*2ed0*/  IMAD.MOV R21, RZ, RZ, -R21 ;  /* 0x000000ffff157224 */ /* 0x000fe200078e0a15 */
[----:B------:R-:W-:Y:S01]  /*2ee0*/  ISETP.GE.AND P0, PT, R14, RZ, PT ;  /* 0x000000ff0e00720c */ /* 0x000fe20003f06270 */
[----:B------:R-:W-:-:S04]  /*2ef0*/  IMAD.HI.U32 R19, R19, R26, RZ ;  /* 0x0000001a13137227 */ /* 0x000fc800078e00ff */
[----:B------:R-:W-:Y:S02]  /*2f00*/  IMAD R10, R11, R10, R16 ;  /* 0x0000000a0b0a7224 */ /* 0x000fe400078e0210 */
[----:B------:R-:W-:Y:S02]  /*2f10*/  IMAD R21, R19, R21, R26 ;  /* 0x0000001513157224 */ /* 0x000fe400078e021a */
[----:B------:R-:W-:Y:S01]  /*2f20*/  @!P1 VIADD R20, R20, 0x1 ;  /* 0x0000000114149836 */ /* 0x000fe20000000000 */
[----:B------:R-:W-:Y:S01]  /*2f30*/  ISETP.GT.U32.AND P1, PT, R15, R10, PT ;  /* 0x0000000a0f00720c */ /* 0x000fe20003f24070 */
[----:B------:R-:W-:Y:S01]  /*2f40*/  IMAD.MOV R14, RZ, RZ, -R27 ;  /* 0x000000ffff0e7224 */ /* 0x000fe200078e0a1b */
[----:B------:R-:W-:Y:S02]  /*2f50*/  ISETP.GT.U32.AND P3, PT, R18, R21, PT ;  /* 0x000000151200720c */ /* 0x000fe40003f64070 */
[----:B------:R-:W-:Y:S01]  /*2f60*/  @P4 IADD3 R20, PT, PT, R20, 0x1, RZ ;  /* 0x0000000114144810 */ /* 0x000fe20007ffe0ff */
[----:B------:R-:W-:Y:S01]  /*2f70*/  IMAD R14, R9, R14, R28 ;  /* 0x0000000e090e7224 */ /* 0x000fe200078e021c */
[----:B------:R-:W-:-:S02]  /*2f80*/  LOP3.LUT R9, R23, R6, RZ, 0x3c, !PT ;  /* 0x0000000617097212 */ /* 0x000fc400078e3cff */
[----:B------:R-:W-:Y:S02]  /*2f90*/  @!P0 IADD3 R20, PT, PT, -R20, RZ, RZ ;  /* 0x000000ff14148210 */ /* 0x000fe40007ffe1ff */
[----:B------:R-:W-:Y:S02]  /*2fa0*/  @!P2 LOP3.LUT R20, RZ, R17, RZ, 0x33, !PT ;  /* 0x00000011ff14a212 */ /* 0x000fe400078e33ff */
[----:B------:R-:W-:Y:S01]  /*2fb0*/  ISETP.GE.AND P0, PT, R9, RZ, PT ;  /* 0x000000ff0900720c */ /* 0x000fe20003f06270 */
[----:B------:R-:W-:Y:S02]  /*2fc0*/  @!P1 IMAD.IADD R10, R10, 0x1, -R15 ;  /* 0x000000010a0a9824 */ /* 0x000fe400078e0a0f */
[----:B------:R-:W-:Y:S01]  /*2fd0*/  @!P3 IMAD.IADD R21, R21, 0x1, -R18 ;  /* 0x000000011515b824 */ /* 0x000fe200078e0a12 */
[----:B------:R-:W-:Y:S01]  /*2fe0*/  @!P3 IADD3 R19, PT, PT, R19, 0x1, RZ ;  /* 0x000000011313b810 */ /* 0x000fe20007ffe0ff */
[----:B------:R-:W-:Y:S01]  /*2ff0*/  @!P1 VIADD R11, R11, 0x1 ;  /* 0x000000010b0b9836 */ /* 0x000fe20000000000 */
[----:B------:R-:W-:Y:S01]  /*3000*/  ISETP.GE.U32.AND P4, PT, R10, R15, PT ;  /* 0x0000000f0a00720c */ /* 0x000fe20003f86070 */
[----:B------:R-:W-:Y:S01]  /*3010*/  IMAD.WIDE R28, R20, UR9, RZ ;  /* 0x00000009141c7c25 */ /* 0x000fe2000f8e02ff */
[----:B------:R-:W-:-:S02]  /*3020*/  ISETP.GE.U32.AND P6, PT, R21, R18, PT ;  /* 0x000000121500720c */ /* 0x000fc40003fc6070 */
[----:B------:R-:W-:Y:S01]  /*3030*/  LOP3.LUT R10, R27, R8, RZ, 0x3c, !PT ;  /* 0x000000081b0a7212 */ /* 0x000fe200078e3cff */
[----:B------:R-:W-:Y:S01]  /*3040*/  IMAD.MOV R20, RZ, RZ, -R20 ;  /* 0x000000ffff147224 */ /* 0x000fe200078e0a14 */
[----:B------:R-:W-:Y:S01]  /*3050*/  ISETP.NE.AND P1, PT, R6, RZ, PT ;  /* 0x000000ff0600720c */ /* 0x000fe20003f25270 */
[----:B------:R-:W-:Y:S01]  /*3060*/  IMAD.WIDE.U32 R28, R0, UR8, R28 ;  /* 0x00000008001c7c25 */ /* 0x000fe2000f8e001c */
[----:B------:R-:W-:Y:S01]  /*3070*/  ISETP.GE.AND P2, PT, R10, RZ, PT ;  /* 0x000000ff0a00720c */ /* 0x000fe20003f46270 */
[----:B------:R-:W-:Y:S02]  /*3080*/  UIMAD UR8, UR22, UR8, URZ ;  /* 0x00000008160872a4 */ /* 0x000fe4000f8e02ff */
[----:B------:R-:W-:Y:S01]  /*3090*/  IMAD R29, R0, UR12, R29 ;  /* 0x0000000c001d7c24 */ /* 0x000fe2000f8e021d */
[----:B------:R-:W-:Y:S01]  /*30a0*/  UIMAD UR12, UR7, UR4, URZ ;  /* 0x00000004070c72a4 */ /* 0x000fe2000f8e02ff */
[----:B------:R-:W-:Y:S01]  /*30b0*/  @P4 IADD3 R11, PT, PT, R11, 0x1, RZ ;  /* 0x000000010b0b4810 */ /* 0x000fe20007ffe0ff */
[----:B------:R-:W-:Y:S01]  /*30c0*/  IMAD R17, R17, R20, R2 ;  /* 0x0000001411117224 */ /* 0x000fe200078e0202 */
[----:B------:R-:W-:Y:S01]  /*30d0*/  IADD3 R2, PT, PT, -R23, RZ, RZ ;  /* 0x000000ff17027210 */ /* 0x000fe20007ffe1ff */
[----:B------:R-:W-:-:S02]  /*30e0*/  @P6 VIADD R19, R19, 0x1 ;  /* 0x0000000113136836 */ /* 0x000fc40000000000 */
[----:B------:R-:W-:Y:S01]  /*30f0*/  @!P0 IMAD.MOV R11, RZ, RZ, -R11 ;  /* 0x000000ffff0b8224 */ /* 0x000fe200078e0a0b */
[----:B------:R-:W-:Y:S01]  /*3100*/  @!P1 LOP3.LUT R11, RZ, R6, RZ, 0x33, !PT ;  /* 0x00000006ff0b9212 */ /* 0x000fe200078e33ff */
[----:B------:R-:W-:-:S03]  /*3110*/  IMAD.WIDE R28, R17, UR4, R28 ;  /* 0x00000004111c7c25 */ /* 0x000fc6000f8e021c */
[----:B------:R-:W-:Y:S01]  /*3120*/  IADD3 R0, PT, PT, -R11, RZ, RZ ;  /* 0x000000ff0b007210 */ /* 0x000fe20007ffe1ff */
[----:B------:R-:W-:Y:S01]  /*3130*/  @!P2 IMAD.MOV R19, RZ, RZ, -R19 ;  /* 0x000000ffff13a224 */ /* 0x000fe200078e0a13 */
[----:B------:R-:W-:Y:S01]  /*3140*/  @!P5 LOP3.LUT R19, RZ, R8, RZ, 0x33, !PT ;  /* 0x00000008ff13d212 */ /* 0x000fe200078e33ff */
[----:B------:R-:W-:Y:S01]  /*3150*/  IMAD.WIDE R14, R14, UR5, RZ ;  /* 0x000000050e0e7c25 */ /* 0x000fe2000f8e02ff */
[----:B------:R-:W0:Y:S03]  /*3160*/  LDCU.64 UR4, c[0x0][0x420] ;  /* 0x00008400ff0477ac */ /* 0x000e260008000a00 */
[----:B------:R-:W-:Y:S02]  /*3170*/  IMAD.MOV R9, RZ, RZ, -R19 ;  /* 0x000000ffff097224 */ /* 0x000fe400078e0a13 */
        /* <DEDUP_REMOVED lines=18> */
.L_x_127:
[----:B------:R-:W0:Y:S01]  /*32a0*/  LDC.64 R2, c[0x0][0x420] ;  /* 0x00010800ff027b82 */ /* 0x000e220000000a00 */
[----:B------:R-:W-:-:S05]  /*32b0*/  IADD3 R0, PT, PT, R13, UR20, RZ ;  /* 0x000000140d007c10 */ /* 0x000fca000fffe0ff */
[----:B0-----:R-:W-:-:S05]  /*32c0*/  IMAD.WIDE.U32 R2, R0, 0x4, R2 ;  /* 0x0000000400027825 */ /* 0x001fca00078e0002 */
[----:B------:R1:W-:Y:S02]  /*32d0*/  STG.E desc[UR10][R2.64], R22 ;  /* 0x0000001602007986 */ /* 0x0003e4000c10190a */
.L_x_126:
[----:B------:R-:W-:Y:S05]  /*32e0*/  BSYNC.RECONVERGENT B1 ;  /* 0x0000000000017941 */ /* 0x000fea0003800200 */
.L_x_125:
[----:B------:R-:W2:Y:S01]  /*32f0*/  LDCU UR9, c[0x0][0x534] ;  /* 0x0000a680ff0977ac */ /* 0x000ea20008000800 */
[----:B0-----:R-:W-:Y:S01]  /*3300*/  LOP3.LUT R6, R4, 0x7, RZ, 0xc0, !PT ;  /* 0x0000000704067812 */ /* 0x001fe200078ec0ff */
[----:B------:R-:W0:Y:S01]  /*3310*/  S2UR UR6, SR_CgaCtaId ;  /* 0x00000000000679c3 */ /* 0x000e220000008800 */
[----:B------:R-:W-:Y:S01]  /*3320*/  IMAD.SHL.U32 R15, R13, 0x4, RZ ;  /* 0x000000040d0f7824 */ /* 0x000fe200078e00ff */
[----:B------:R-:W-:Y:S01]  /*3330*/  UMOV UR4, 0x400 ;  /* 0x0000040000047882 */ /* 0x000fe20000000000 */
[----:B------:R-:W-:Y:S01]  /*3340*/  LOP3.LUT R0, R6, 0x8, RZ, 0xfc, !PT ;  /* 0x0000000806007812 */ /* 0x000fe200078efcff */
[----:B------:R-:W-:Y:S01]  /*3350*/  IMAD.SHL.U32 R14, R4, 0x4, RZ ;  /* 0x00000004040e7824 */ /* 0x000fe200078e00ff */
[----:B-1----:R-:W-:Y:S01]  /*3360*/  CS2R R2, SRZ ;  /* 0x0000000000027805 */ /* 0x002fe2000001ff00 */
[----:B------:R-:W-:-:S03]  /*3370*/  IMAD.MOV.U32 R5, RZ, RZ, RZ ;  /* 0x000000ffff057224 */ /* 0x000fc600078e00ff */
[----:B------:R-:W-:Y:S02]  /*3380*/  LOP3.LUT R14, R14, 0x1c, RZ, 0xc0, !PT ;  /* 0x0000001c0e0e7812 */ /* 0x000fe400078ec0ff */
[----:B--2---:R-:W-:Y:S01]  /*3390*/  ISETP.GE.AND P1, PT, R6, UR9, PT ;  /* 0x0000000906007c0c */ /* 0x004fe2000bf26270 */
[----:B------:R-:W-:Y:S01]  /*33a0*/  UISETP.GE.AND UP0, UPT, UR9, 0x1, UPT ;  /* 0x000000010900788c */ /* 0x000fe2000bf06270 */
[----:B------:R-:W-:Y:S01]  /*33b0*/  ISETP.GE.AND P0, PT, R0, UR9, PT ;  /* 0x0000000900007c0c */ /* 0x000fe2000bf06270 */
[----:B------:R-:W-:Y:S01]  /*33c0*/  HFMA2 R0, -RZ, RZ, 0, 0 ;  /* 0x00000000ff007431 */ /* 0x000fe200000001ff */
[C---:B------:R-:W-:Y:S02]  /*33d0*/  ISETP.GT.U32.OR P1, PT, R4.reuse, 0x7f, P1 ;  /* 0x0000007f0400780c */ /* 0x040fe40000f24470 */
[----:B------:R-:W-:Y:S01]  /*33e0*/  ISETP.GT.U32.OR P0, PT, R4, 0x7f, P0 ;  /* 0x0000007f0400780c */ /* 0x000fe20000704470 */
[----:B0-----:R-:W-:-:S06]  /*33f0*/  ULEA UR6, UR6, UR4, 0x18 ;  /* 0x0000000406067291 */ /* 0x001fcc000f8ec0ff */
[----:B------:R-:W-:-:S04]  /*3400*/  IADD3 R7, PT, PT, R15, UR6, RZ ;  /* 0x000000060f077c10 */ /* 0x000fc8000fffe0ff */
[C---:B------:R-:W-:Y:S02]  /*3410*/  @!P1 FADD.FTZ R11, -R22.reuse, R24 ;  /* 0x00000018160b9221 */ /* 0x040fe40000010100 */
[----:B------:R-:W-:Y:S01]  /*3420*/  @!P0 FADD.FTZ R9, -R22, R25 ;  /* 0x0000001916098221 */ /* 0x000fe20000010100 */
[C-C-:B------:R-:W-:Y:S02]  /*3430*/  @!P1 IMAD R10, R6.reuse, 0x44, R7.reuse ;  /* 0x00000044060a9824 */ /* 0x140fe400078e0207 */
[----:B------:R-:W-:Y:S01]  /*3440*/  @!P1 FMUL.FTZ R11, R11, 1.4426950216293334961 ;  /* 0x3fb8aa3b0b0b9820 */ /* 0x000fe20000410000 */
[----:B------:R-:W-:Y:S02]  /*3450*/  @!P0 IMAD R8, R6, 0x44, R7 ;  /* 0x0000004406088824 */ /* 0x000fe400078e0207 */
[----:B------:R-:W-:-:S03]  /*3460*/  @!P0 FMUL.FTZ R9, R9, 1.4426950216293334961 ;  /* 0x3fb8aa3b09098820 */ /* 0x000fc60000410000 */
[----:B------:R-:W0:Y:S04]  /*3470*/  @!P1 MUFU.EX2 R11, R11 ;  /* 0x0000000b000b9308 */ /* 0x000e280000000800 */
[----:B------:R-:W1:Y:S01]  /*3480*/  @!P0 MUFU.EX2 R9, R9 ;  /* 0x0000000900098308 */ /* 0x000e620000000800 */
[----:B0-----:R0:W-:Y:S04]  /*3490*/  @!P1 STS [R10], R11 ;  /* 0x0000000b0a009388 */ /* 0x0011e80000000800 */
[----:B-1----:R0:W-:Y:S01]  /*34a0*/  @!P0 STS [R8+0x220], R9 ;  /* 0x0002200908008388 */ /* 0x0021e20000000800 */
[----:B------:R-:W-:Y:S06]  /*34b0*/  BAR.SYNC.DEFER_BLOCKING 0x0 ;  /* 0x0000000000007b1d */ /* 0x000fec0000010000 */
[----:B------:R-:W-:Y:S05]  /*34c0*/  BRA.U !UP0, `(.L_x_133) ;  /* 0x0000000508d47547 */ /* 0x000fea000b800000 */
[----:B------:R-:W1:Y:S01]  /*34d0*/  LDCU UR12, c[0x0][0x44c] ;  /* 0x00008980ff0c77ac */ /* 0x000e620008000800 */
[----:B------:R-:W-:Y:S01]  /*34e0*/  LOP3.LUT R0, R6, 0x3f8, R4, 0xf8, !PT ;  /* 0x000003f806007812 */ /* 0x000fe200078ef804 */
[----:B------:R-:W-:Y:S01]  /*34f0*/  IMAD.MOV.U32 R18, RZ, RZ, RZ ;  /* 0x000000ffff127224 */ /* 0x000fe200078e00ff */
[----:B0-----:R-:W-:Y:S01]  /*3500*/  CS2R R10, SRZ ;  /* 0x00000000000a7805 */ /* 0x001fe2000001ff00 */
[----:B------:R-:W0:Y:S01]  /*3510*/  LDCU.64 UR4, c[0x0][0x3f8] ;  /* 0x00007f00ff0477ac */ /* 0x000e220008000a00 */
[----:B------:R-:W-:Y:S01]  /*3520*/  CS2R R8, SRZ ;  /* 0x0000000000087805 */ /* 0x000fe2000001ff00 */
[----:B------:R-:W-:Y:S02]  /*3530*/  UISETP.GE.U32.AND UP0, UPT, UR9, 0x4, UPT ;  /* 0x000000040900788c */ /* 0x000fe4000bf06070 */
[----:B-1----:R-:W-:Y:S02]  /*3540*/  UIMAD UR7, UR20, UR12, URZ ;  /* 0x0000000c140772a4 */ /* 0x002fe4000f8e02ff */
[----:B------:R-:W-:-:S04]  /*3550*/  UIMAD UR12, UR21, UR12, URZ ;  /* 0x0000000c150c72a4 */ /* 0x000fc8000f8e02ff */
[----:B------:R-:W-:Y:S01]  /*3560*/  IMAD.U32 R17, RZ, RZ, UR7 ;  /* 0x00000007ff117e24 */ /* 0x000fe2000f8e00ff */
[----:B------:R-:W-:Y:S01]  /*3570*/  LEA R0, P0, R0, UR7, 0x2 ;  /* 0x0000000700007c11 */ /* 0x000fe2000f8010ff */
[----:B------:R-:W-:-:S03]  /*3580*/  UIADD3 UR7, UPT, UPT, UR21, -UR20, URZ ;  /* 0x8000001415077290 */ /* 0x000fc6000fffe0ff */
[----:B------:R-:W-:Y:S02]  /*3590*/  LEA.HI.X.SX32 R17, R17, RZ, 0x1, P0 ;  /* 0x000000ff11117211 */ /* 0x000fe400000f0eff */
[----:B0-----:R-:W-:Y:S01]  /*35a0*/  LEA R16, P0, R0, UR4, 0x2 ;  /* 0x0000000400107c11 */ /* 0x001fe2000f8010ff */
[----:B------:R-:W-:-:S03]  /*35b0*/  ULOP3.LUT UR4, UR9, 0x3, URZ, 0xc0, !UPT ;  /* 0x0000000309047892 */ /* 0x000fc6000f8ec0ff */
[----:B------:R-:W-:Y:S01]  /*35c0*/  LEA.HI.X R17, R0, UR5, R17, 0x2, P0 ;  /* 0x0000000500117c11 */ /* 0x000fe200080f1411 */
[----:B------:R-:W-:Y:S01]  /*35d0*/  IMAD.MOV.U32 R0, RZ, RZ, RZ ;  /* 0x000000ffff007224 */ /* 0x000fe200078e00ff */
[----:B------:R-:W-:Y:S07]  /*35e0*/  BRA.U !UP0, `(.L_x_134) ;  /* 0x0000000508247547 */ /* 0x000fee000b800000 */
[----:B------:R-:W-:Y:S01]  /*35f0*/  ULOP3.LUT UR9, UR9, 0x7ffffffc, URZ, 0xc0, !UPT ;  /* 0x7ffffffc09097892 */ /* 0x000fe2000f8ec0ff */
[----:B------:R-:W-:Y:S01]  /*3600*/  VIADD R7, R7, 0x88 ;  /* 0x0000008807077836 */ /* 0x000fe20000000000 */
[----:B------:R-:W-:Y:S01]  /*3610*/  ISETP.GE.AND P2, PT, R13, UR7, PT ;  /* 0x000000070d007c0c */ /* 0x000fe2000bf46270 */
[----:B------:R-:W-:Y:S01]  /*3620*/  IMAD.MOV.U32 R0, RZ, RZ, RZ ;  /* 0x000000ffff007224 */ /* 0x000fe200078e00ff */
[----:B------:R-:W-:Y:S02]  /*3630*/  CS2R R2, SRZ ;  /* 0x0000000000027805 */ /* 0x000fe4000001ff00 */
[----:B------:R-:W-:Y:S01]  /*3640*/  MOV R5, RZ ;  /* 0x000000ff00057202 */ /* 0x000fe20000000f00 */
[----:B------:R-:W-:Y:S01]  /*3650*/  IMAD.U32 R18, RZ, RZ, UR9 ;  /* 0x00000009ff127e24 */ /* 0x000fe2000f8e00ff */
[----:B------:R-:W-:Y:S02]  /*3660*/  UIMAD.WIDE UR24, UR12, 0x10, URZ ;  /* 0x000000100c1878a5 */ /* 0x000fe4000f8e02ff */
[----:B------:R-:W-:Y:S01]  /*3670*/  UIMAD.WIDE UR18, UR12, 0xc, URZ ;  /* 0x0000000c0c1278a5 */ /* 0x000fe2000f8e02ff */
[----:B------:R-:W0:Y:S01]  /*3680*/  LDCU UR5, c[0x0][0x440] ;  /* 0x00008800ff0577ac */ /* 0x000e220008000800 */
[----:B------:R-:W-:-:S02]  /*3690*/  UIMAD.WIDE UR16, UR12, 0x8, URZ ;  /* 0x000000080c1078a5 */ /* 0x000fc4000f8e02ff */
[----:B------:R-:W-:Y:S02]  /*36a0*/  UIMAD.WIDE UR14, UR12, 0x4, URZ ;  /* 0x000000040c0e78a5 */ /* 0x000fe4000f8e02ff */
[----:B------:R-:W-:-:S12]  /*36b0*/  UIADD3 UR8, UPT, UPT, -UR9, URZ, URZ ;  /* 0x000000ff09087290 */ /* 0x000fd8000fffe1ff */
.L_x_143:
        /* <DEDUP_REMOVED lines=9> */
.L_x_136:
[----:B0-----:R-:W-:Y:S05]  /*3750*/  BSYNC.RECONVERGENT B0 ;  /* 0x0000000000007941 */ /* 0x001fea0003800200 */
.L_x_135:
        /* <DEDUP_REMOVED lines=12> */
.L_x_138:
[----:B------:R-:W-:Y:S05]  /*3820*/  BSYNC.RECONVERGENT B0 ;  /* 0x0000000000007941 */ /* 0x000fea0003800200 */
.L_x_137:
        /* <DEDUP_REMOVED lines=12> */
.L_x_140:
[----:B------:R-:W-:Y:S05]  /*38f0*/  BSYNC.RECONVERGENT B0 ;  /* 0x0000000000007941 */ /* 0x000fea0003800200 */
.L_x_139:
        /* <DEDUP_REMOVED lines=12> */
.L_x_142:
[----:B------:R-:W-:Y:S05]  /*39c0*/  BSYNC.RECONVERGENT B0 ;  /* 0x0000000000007941 */ /* 0x000fea0003800200 */
.L_x_141:
        /* <DEDUP_REMOVED lines=11> */
.L_x_134:
        /* <DEDUP_REMOVED lines=8> */
.L_x_146:
        /* <DEDUP_REMOVED lines=8> */
.L_x_145:
[----:B-1----:R-:W-:Y:S05]  /*3b80*/  BSYNC.RECONVERGENT B0 ;  /* 0x0000000000007941 */ /* 0x002fea0003800200 */
.L_x_144:
        /* <DEDUP_REMOVED lines=9> */
.L_x_133:
        /* <DEDUP_REMOVED lines=83> */
        .weak           $__internal_3_$__cuda_sm20_div_s64
        .type           $__internal_3_$__cuda_sm20_div_s64,@function
        .size           $__internal_3_$__cuda_sm20_div_s64,(.L_x_4835 - $__internal_3_$__cuda_sm20_div_s64)
$__internal_3_$__cuda_sm20_div_s64:
        /* <DEDUP_REMOVED lines=35> */
[----:B------:R-:W-:Y:S02]  /*4380*/  SEL R11, R11, R14, !P1 ;  /* 0x0000000e0b0b7207 */ /* 0x000fe40004800000 */
[----:B------:R-:W-:Y:S01]  /*4390*/  IADD3.X R14, PT, PT, RZ, ~R19, RZ, P0, !PT ;  /* 0x80000013ff0e7210 */ /* 0x000fe200007fe4ff */
[----:B------:R-:W-:-:S04]  /*43a0*/  IMAD.HI.U32 R21, P3, R15, R12, R34 ;  /* 0x0000000c0f157227 */ /* 0x000fc80007860022 */
[CC--:B------:R-:W-:Y:S02]  /*43b0*/  IMAD R12, R15.reuse, R10.reuse, RZ ;  /* 0x0000000a0f0c7224 */ /* 0x0c0fe400078e02ff */
[----:B------:R-:W-:-:S03]  /*43c0*/  IMAD.HI.U32 R10, R15, R10, RZ ;  /* 0x0000000a0f0a7227 */ /* 0x000fc600078e00ff */
[----:B------:R-:W-:Y:S01]  /*43d0*/  IADD3 R12, P2, PT, R12, R21, RZ ;  /* 0x000000150c0c7210 */ /* 0x000fe20007f5e0ff */
[----:B------:R-:W-:Y:S01]  /*43e0*/  IMAD.X R15, R10, 0x1, R15, P4 ;  /* 0x000000010a0f7824 */ /* 0x000fe200020e060f */
[----:B------:R-:W-:Y:S01]  /*43f0*/  SEL R10, R14, R19, !P1 ;  /* 0x000000130e0a7207 */ /* 0x000fe20004800000 */
[----:B------:R-:W-:Y:S02]  /*4400*/  IMAD.MOV.U32 R35, RZ, RZ, RZ ;  /* 0x000000ffff237224 */ /* 0x000fe400078e00ff */
[----:B------:R-:W-:Y:S01]  /*4410*/  IMAD.HI.U32 R34, R12, R11, RZ ;  /* 0x0000000b0c227227 */ /* 0x000fe200078e00ff */
        /* <DEDUP_REMOVED lines=17> */
[----:B------:R-:W-:-:S03]  /*4530*/  IMAD.X R15, R10, 0x1, ~R27, P1 ;  /* 0x000000010a0f7824 */ /* 0x000fc600008e0e1b */
[----:B------:R-:W-:Y:S01]  /*4540*/  SEL R11, R12, R11, P2 ;  /* 0x0000000b0c0b7207 */ /* 0x000fe20001000000 */
[----:B------:R-:W-:Y:S01]  /*4550*/  IMAD.X R12, RZ, RZ, R21, P0 ;  /* 0x000000ffff0c7224 */ /* 0x000fe200000e0615 */
[----:B------:R-:W-:Y:S02]  /*4560*/  SEL R14, R14, R23, P2 ;  /* 0x000000170e0e7207 */ /* 0x000fe40001000000 */
[----:B------:R-:W-:Y:S02]  /*4570*/  SEL R15, R15, R10, P2 ;  /* 0x0000000a0f0f7207 */ /* 0x000fe40001000000 */
[----:B------:R-:W-:Y:S02]  /*4580*/  ISETP.GE.U32.AND P0, PT, R11, R26, PT ;  /* 0x0000001a0b00720c */ /* 0x000fe40003f06070 */
[----:B------:R-:W-:Y:S02]  /*4590*/  SEL R12, R12, R21, P2 ;  /* 0x000000150c0c7207 */ /* 0x000fe40001000000 */
[----:B------:R-:W-:-:S02]  /*45a0*/  IADD3 R11, P1, PT, R14, 0x1, RZ ;  /* 0x000000010e0b7810 */ /* 0x000fc40007f3e0ff */
[----:B------:R-:W-:Y:S02]  /*45b0*/  ISETP.GE.U32.AND.EX P0, PT, R15, R27, PT, P0 ;  /* 0x0000001b0f00720c */ /* 0x000fe40003f06100 */
[----:B------:R-:W-:Y:S01]  /*45c0*/  LOP3.LUT R10, R18, R19, RZ, 0x3c, !PT ;  /* 0x00000013120a7212 */ /* 0x000fe200078e3cff */
[----:B------:R-:W-:Y:S01]  /*45d0*/  IMAD.X R15, RZ, RZ, R12, P1 ;  /* 0x000000ffff0f7224 */ /* 0x000fe200008e060c */
[----:B------:R-:W-:Y:S01]  /*45e0*/  SEL R11, R11, R14, P0 ;  /* 0x0000000e0b0b7207 */ /* 0x000fe20000000000 */
[----:B------:R-:W-:Y:S01]  /*45f0*/  IMAD.MOV.U32 R14, RZ, RZ, R16 ;  /* 0x000000ffff0e7224 */ /* 0x000fe200078e0010 */
[----:B------:R-:W-:Y:S02]  /*4600*/  ISETP.GE.AND P2, PT, R10, RZ, PT ;  /* 0x000000ff0a00720c */ /* 0x000fe40003f46270 */
[----:B------:R-:W-:Y:S02]  /*4610*/  SEL R15, R15, R12, P0 ;  /* 0x0000000c0f0f7207 */ /* 0x000fe40000000000 */
[----:B------:R-:W-:-:S02]  /*4620*/  IADD3 R12, P1, PT, RZ, -R11, RZ ;  /* 0x8000000bff0c7210 */ /* 0x000fc40007f3e0ff */
[----:B------:R-:W-:Y:S02]  /*4630*/  ISETP.NE.U32.AND P0, PT, R20, RZ, PT ;  /* 0x000000ff1400720c */ /* 0x000fe40003f05070 */
[-C--:B------:R-:W-:Y:S02]  /*4640*/  IADD3.X R10, PT, PT, RZ, ~R15.reuse, RZ, P1, !PT ;  /* 0x8000000fff0a7210 */ /* 0x080fe40000ffe4ff */
[----:B------:R-:W-:Y:S02]  /*4650*/  ISETP.NE.AND.EX P0, PT, R18, RZ, PT, P0 ;  /* 0x000000ff1200720c */ /* 0x000fe40003f05300 */
[----:B------:R-:W-:Y:S01]  /*4660*/  SEL R10, R10, R15, !P2 ;  /* 0x0000000f0a0a7207 */ /* 0x000fe20005000000 */
[----:B------:R-:W-:Y:S01]  /*4670*/  IMAD.MOV.U32 R15, RZ, RZ, 0x0 ;  /* 0x00000000ff0f7424 */ /* 0x000fe200078e00ff */
[----:B------:R-:W-:Y:S02]  /*4680*/  SEL R12, R12, R11, !P2 ;  /* 0x0000000b0c0c7207 */ /* 0x000fe40005000000 */
[----:B------:R-:W-:-:S02]  /*4690*/  SEL R11, R10, 0xffffffff, P0 ;  /* 0xffffffff0a0b7807 */ /* 0x000fc40000000000 */
[----:B------:R-:W-:Y:S01]  /*46a0*/  SEL R12, R12, 0xffffffff, P0 ;  /* 0xffffffff0c0c7807 */ /* 0x000fe20000000000 */
[----:B------:R-:W-:Y:S06]  /*46b0*/  RET.REL.NODEC R14 `(_ZN5flash32flash_fwd_splitkv_combine_kernelI23Flash_fwd_kernel_traitsILi32ELi64ELi256ELi4ELb0ELb0EN7cutlass10bfloat16_tE19Flash_kernel_traitsILi32ELi64ELi256ELi4ES3_EELi16ELi4ELb0EEEvNS_16Flash_fwd_paramsE) ;  /* 0xffffffb80e507950 */ /* 0x000fec0003c3ffff */
.L_x_147:
        /* <DEDUP_REMOVED lines=12> */
.L_x_4835:


//--------------------- .text._ZN5flash32flash_fwd_splitkv_combine_kernelI23Flash_fwd_kernel_traitsILi32ELi64ELi256ELi4ELb0ELb0EN7cutlass10bfloat16_tE19Flash_kernel_traitsILi32ELi64ELi256ELi4ES3_EELi16ELi3ELb0EEEvNS_16Flash_fwd_paramsE --------------------------
	.section	.text._ZN5flash32flash_fwd_splitkv_combine_kernelI23Flash_fwd_kernel_traitsILi32ELi64ELi256ELi4ELb0ELb0EN7cutlass10bfloat16_tE19Flash_kernel_traitsILi32ELi64ELi256ELi4ES3_EELi16ELi3ELb0EEEvNS_16Flash_fwd_paramsE,"ax",@progbits
	.align	128
        .global         _ZN5flash32flash_fwd_splitkv_combine_kernelI23Flash_fwd_kernel_traitsILi32ELi64ELi256ELi4ELb0ELb0EN7cutlass10bfloat16_tE19Flash_kernel_traitsILi32ELi64ELi256ELi4ES3_EELi16ELi3ELb0EEEvNS_16Flash_fwd_paramsE
        .type           _ZN5flash32flash_fwd_splitkv_combine_kernelI23Flash_fwd_kernel_traitsILi32ELi64ELi256ELi4ELb0ELb0EN7cutlass10bfloat16_tE19Flash_kernel_traitsILi32ELi64ELi256ELi4ES3_EELi16ELi3ELb0EEEvNS_16Flash_fwd_paramsE,@function
        .size           _ZN5flash32flash_fwd_splitkv_combine_kernelI23Flash_fwd_kernel_traitsILi32ELi64ELi256ELi4ELb0ELb0EN7cutlass10bfloat16_tE19Flash_kernel_traitsILi32ELi64ELi256ELi4ES3_EELi16ELi3ELb0EEEvNS_16Flash_fwd_paramsE,(.L_x_4836 - _ZN5flash32flash_fwd_splitkv_combine_kernelI23Flash_fwd_kernel_traitsILi32ELi64ELi256ELi4ELb0ELb0EN7cutlass10bfloat16_tE19Flash_kernel_traitsILi32ELi64ELi256ELi4ES3_EELi16ELi3ELb0EEEvNS_16Flash_fwd_paramsE)
        .other          _ZN5flash32flash_fwd_splitkv_combine_kernelI23Flash_fwd_kernel_traitsILi32ELi64ELi256ELi4ELb0ELb0EN7cutlass10bfloat16_tE19Flash_kernel_traitsILi32ELi64ELi256ELi4ES3_EELi16ELi3ELb0EEEvNS_16Flash_fwd_paramsE,@"STO_CUDA_ENTRY STV_DEFAULT"
_ZN5flash32flash_fwd_splitkv_combine_kernelI23Flash_fwd_kernel_traitsILi32ELi64ELi256ELi4ELb0ELb0EN7cutlass10bfloat16_tE19Flash_kernel_traitsILi32ELi64ELi256ELi4ES3_EELi16ELi3ELb0EEEvNS_16Flash_fwd_paramsE:
.text._ZN5flash32flash_fwd_splitkv_combine_kernelI23Flash_fwd_kernel_traitsILi32ELi64ELi256ELi4ELb0ELb0EN7cutlass10bfloat16_tE19Flash_kernel_traitsILi32ELi64ELi256ELi4ES3_EELi16ELi3ELb0EEEvNS_16Flash_fwd_paramsE:
        /* <DEDUP_REMOVED lines=38> */
.L_x_148:
[----:B------:R-:W-:Y:S01]  /*0260*/  IMAD.U32 R22, RZ, RZ, UR13 ;  /* 0x0000000dff167e24 */ /* 0x000fe2000f8e00ff */
[----:B------:R-:W-:Y:S01]  /*0270*/  MOV R20, UR11 ;  /* 0x0000000b00147c02 */ /* 0x000fe20008000f00 */
[----:B------:R-:W-:Y:S01]  /*0280*/  IMAD.U32 R21, RZ, RZ, UR15 ;  /* 0x0000000fff157e24 */ /* 0x000fe2000f8e00ff */
[----:B------:R-:W-:Y:S02]  /*0290*/  MOV R19, UR7 ;  /* 0x0000000700137c02 */ /* 0x000fe40008000f00 */
[----:B------:R-:W-:Y:S02]  /*02a0*/  MOV R18, 0x2c0 ;  /* 0x000002c000127802 */ /* 0x000fe40000000f00 */
[----:B------:R-:W-:Y:S05]  /*02b0*/  CALL.REL.NOINC `($__internal_4_$__cuda_sm20_div_s64) ;  /* 0x0000003c00507944 */ /* 0x000fea0003c00000 */
[----:B------:R-:W-:-:S07]  /*02c0*/  MOV R13, R11 ;  /* 0x0000000b000d7202 */ /* 0x000fce0000000f00 */
.L_x_149:
        /* <DEDUP_REMOVED lines=30> */
.L_x_151:
[----:B------:R-:W-:Y:S01]  /*04b0*/  IMAD.MOV.U32 R22, RZ, RZ, R12 ;  /* 0x000000ffff167224 */ /* 0x000fe200078e000c */
[----:B------:R-:W-:Y:S02]  /*04c0*/  MOV R21, R13 ;  /* 0x0000000d00157202 */ /* 0x000fe40000000f00 */
[----:B------:R-:W-:Y:S02]  /*04d0*/  MOV R18, 0x4f0 ;  /* 0x000004f000127802 */ /* 0x000fe40000000f00 */
[----:B------:R-:W-:Y:S05]  /*04e0*/  CALL.REL.NOINC `($__internal_4_$__cuda_sm20_div_s64) ;  /* 0x0000003800c47944 */ /* 0x000fea0003c00000 */
[----:B------:R-:W-:Y:S02]  /*04f0*/  MOV R4, R12 ;  /* 0x0000000c00047202 */ /* 0x000fe40000000f00 */
[----:B------:R-:W-:Y:S02]  /*0500*/  MOV R5, R11 ;  /* 0x0000000b00057202 */ /* 0x000fe40000000f00 */
.L_x_152:
[----:B------:R-:W-:Y:S05]  /*0510*/  BSYNC.RECONVERGENT B0 ;  /* 0x0000000000007941 */ /* 0x000fea0003800200 */
.L_x_150:
        /* <DEDUP_REMOVED lines=58> */
.L_x_154:
[----:B------:R-:W-:Y:S01]  /*08c0*/  IMAD.MOV.U32 R22, RZ, RZ, R20 ;  /* 0x000000ffff167224 */ /* 0x000fe200078e0014 */
[----:B------:R-:W-:Y:S01]  /*08d0*/  MOV R20, R10 ;  /* 0x0000000a00147202 */ /* 0x000fe20000000f00 */
[----:B------:R-:W-:Y:S01]  /*08e0*/  IMAD.MOV.U32 R21, RZ, RZ, R19 ;  /* 0x000000ffff157224 */ /* 0x000fe200078e0013 */
[----:B------:R-:W-:Y:S02]  /*08f0*/  MOV R19, R0 ;  /* 0x0000000000137202 */ /* 0x000fe40000000f00 */
[----:B------:R-:W-:Y:S02]  /*0900*/  MOV R18, 0x920 ;  /* 0x0000092000127802 */ /* 0x000fe40000000f00 */
[----:B------:R-:W-:Y:S05]  /*0910*/  CALL.REL.NOINC `($__internal_4_$__cuda_sm20_div_s64) ;  /* 0x0000003400b87944 */ /* 0x000fea0003c00000 */
[----:B------:R-:W-:Y:S02]  /*0920*/  MOV R13, R11 ;  /* 0x0000000b000d7202 */ /* 0x000fe40000000f00 */
.L_x_155:
[----:B------:R-:W-:Y:S05]  /*0930*/  BSYNC.RECONVERGENT B0 ;  /* 0x0000000000007941 */ /* 0x000fea0003800200 */
.L_x_153:
        /* <DEDUP_REMOVED lines=21> */
[----:B------:R-:W-:Y:S01]  /*0a90*/  UIMAD UR4, UR6, UR4, UR5 ;  /* 0x00000004060472a4 */ /* 0x000fe2000f8e0205 */
[----:B------:R-:W0:Y:S03]  /*0aa0*/  LDCU UR5, c[0x0][0x3e0] ;  /* 0x00007c00ff0577ac */ /* 0x000e260008000800 */
[----:B------:R-:W-:-:S11]  /*0ab0*/  UISETP.GT.U32.AND UP1, UPT, UR6, UR4, UPT ;  /* 0x000000040600728c */ /* 0x000fd6000bf24070 */
[----:B------:R-:W-:Y:S02]  /*0ac0*/  @!UP1 UIADD3 UR4, UPT, UPT, UR4, -UR6, URZ ;  /* 0x8000000604049290 */ /* 0x000fe4000fffe0ff */
[----:B------:R-:W-:Y:S01]  /*0ad0*/  @!UP1 UIADD3 UR9, UPT, UPT, UR9, 0x1, URZ ;  /* 0x0000000109099890 */ /* 0x000fe2000fffe0ff */
[----:B0-----:R-:W-:Y:S01]  /*0ae0*/  IMAD.U32 R2, RZ, RZ, UR5 ;  /* 0x00000005ff027e24 */ /* 0x001fe2000f8e00ff */
[----:B------:R-:W-:Y:S02]  /*0af0*/  UISETP.GE.U32.AND UP0, UPT, UR4, UR6, UPT ;  /* 0x000000060400728c */ /* 0x000fe4000bf06070 */
[----:B------:R-:W-:Y:S02]  /*0b00*/  UISETP.GE.AND UP1, UPT, UR8, URZ, UPT ;  /* 0x000000ff0800728c */ /* 0x000fe4000bf26270 */
[----:B------:R-:W-:Y:S01]  /*0b10*/  USHF.R.S32.HI UR4, URZ, 0x1f, UR10 ;  /* 0x0000001fff047899 */ /* 0x000fe2000801140a */
[----:B------:R-:W-:Y:S01]  /*0b20*/  IABS R2, R2 ;  /* 0x0000000200027213 */ /* 0x000fe20000000000 */
[----:B------:R-:W-:-:S02]  /*0b30*/  UISETP.NE.AND UP2, UPT, UR5, URZ, UPT ;  /* 0x000000ff0500728c */ /* 0x000fc4000bf45270 */
[----:B------:R-:W-:Y:S01]  /*0b40*/  ULOP3.LUT UR4, UR4, 0x1, URZ, 0xfc, !UPT ;  /* 0x0000000104047892 */ /* 0x000fe2000f8efcff */
[----:B------:R-:W-:Y:S02]  /*0b50*/  R2UR UR20, R2 ;  /* 0x00000000021472ca */ /* 0x000fe400000e0000 */
[----:B------:R-:W-:Y:S02]  /*0b60*/  @UP0 UIADD3 UR9, UPT, UPT, UR9, 0x1, URZ ;  /* 0x0000000109090890 */ /* 0x000fe4000fffe0ff */
[----:B------:R-:W-:Y:S02]  /*0b70*/  UISETP.NE.AND UP0, UPT, UR10, URZ, UPT ;  /* 0x000000ff0a00728c */ /* 0x000fe4000bf05270 */
[----:B------:R-:W-:-:S07]  /*0b80*/  @!UP1 UIADD3 UR9, UPT, UPT, -UR9, URZ, URZ ;  /* 0x000000ff09099290 */ /* 0x000fce000fffe1ff */
[----:B------:R-:W0:Y:S02]  /*0b90*/  I2F.RP R9, UR20 ;  /* 0x0000001400097d06 */ /* 0x000e240008209400 */
[----:B------:R-:W-:-:S04]  /*0ba0*/  @!UP0 ULOP3.LUT UR9, URZ, UR10, URZ, 0x33, !UPT ;  /* 0x0000000aff098292 */ /* 0x000fc8000f8e33ff */
[----:B------:R-:W-:Y:S02]  /*0bb0*/  UIMAD UR6, UR9, UR4, URZ ;  /* 0x00000004090672a4 */ /* 0x000fe4000f8e02ff */
[----:B------:R-:W-:-:S04]  /*0bc0*/  UIADD3 UR4, UPT, UPT, UR5, -0x1, URZ ;  /* 0xffffffff05047890 */ /* 0x000fc8000fffe0ff */
[----:B------:R-:W-:Y:S01]  /*0bd0*/  IABS R3, UR6 ;  /* 0x0000000600037c13 */ /* 0x000fe20008000000 */
[----:B0-----:R-:W0:Y:S03]  /*0be0*/  MUFU.RCP R8, R9 ;  /* 0x0000000900087308 */ /* 0x001e260000001000 */
[----:B------:R-:W-:-:S13]  /*0bf0*/  R2UR UR16, R3 ;  /* 0x00000000031072ca */ /* 0x000fda00000e0000 */
[----:B------:R-:W1:Y:S01]  /*0c00*/  I2F.RP R11, UR16 ;  /* 0x00000010000b7d06 */ /* 0x000e620008209400 */
[----:B------:R-:W-:Y:S01]  /*0c10*/  UIADD3 UR8, UPT, UPT, UR4, UR16, URZ ;  /* 0x0000001004087290 */ /* 0x000fe2000fffe0ff */
[----:B0-----:R-:W-:-:S05]  /*0c20*/  VIADD R8, R8, 0xffffffe ;  /* 0x0ffffffe08087836 */ /* 0x001fca0000000000 */
[----:B------:R-:W-:-:S05]  /*0c30*/  IMAD.U32 R3, RZ, RZ, UR8 ;  /* 0x00000008ff037e24 */ /* 0x000fca000f8e00ff */
[----:B------:R-:W-:Y:S01]  /*0c40*/  IABS R3, R3 ;  /* 0x0000000300037213 */ /* 0x000fe20000000000 */
[----:B-1----:R-:W0:Y:S03]  /*0c50*/  MUFU.RCP R2, R11 ;  /* 0x0000000b00027308 */ /* 0x002e260000001000 */
[----:B------:R-:W-:Y:S01]  /*0c60*/  R2UR UR21, R3 ;  /* 0x00000000031572ca */ /* 0x000fe200000e0000 */
[----:B0-----:R-:W-:-:S04]  /*0c70*/  VIADD R7, R2, 0xffffffe ;  /* 0x0ffffffe02077836 */ /* 0x001fc80000000000 */
        /* <DEDUP_REMOVED lines=16> */
[----:B------:R-:W-:-:S03]  /*0d80*/  ULOP3.LUT UR8, UR8, UR5, URZ, 0x3c, !UPT ;  /* 0x0000000508087292 */ /* 0x000fc6000f8e3cff */
[----:B------:R-:W-:Y:S01]  /*0d90*/  UMOV UR17, UR23 ;  /* 0x0000001700117c82 */ /* 0x000fe20008000000 */
[----:B------:R-:W-:Y:S01]  /*0da0*/  ISETP.LT.U32.AND P1, PT, R2, UR16, PT ;  /* 0x0000001002007c0c */ /* 0x000fe2000bf21070 */
[----:B------:R-:W-:Y:S01]  /*0db0*/  UIADD3 UR19, UPT, UPT, -UR17, URZ, URZ ;  /* 0x000000ff11137290 */ /* 0x000fe2000fffe1ff */
[----:B------:R-:W-:Y:S01]  /*0dc0*/  ISETP.LE.AND P0, PT, RZ, UR22, PT ;  /* 0x00000016ff007c0c */ /* 0x000fe2000bf03270 */
[----:B------:R-:W0:Y:S02]  /*0dd0*/  LDCU.U8 UR18, c[0x0][0x549] ;  /* 0x0000a920ff1277ac */ /* 0x000e240008000000 */
[----:B------:R-:W-:-:S04]  /*0de0*/  UIMAD UR19, UR20, UR19, UR21 ;  /* 0x00000013141372a4 */ /* 0x000fc8000f8e0215 */
        /* <DEDUP_REMOVED lines=49> */
.L_x_157:
[----:B------:R-:W-:Y:S01]  /*1100*/  IMAD.MOV.U32 R22, RZ, RZ, R12 ;  /* 0x000000ffff167224 */ /* 0x000fe200078e000c */
[----:B------:R-:W-:Y:S01]  /*1110*/  MOV R20, R9 ;  /* 0x0000000900147202 */ /* 0x000fe20000000f00 */
[----:B------:R-:W-:Y:S01]  /*1120*/  IMAD.MOV.U32 R21, RZ, RZ, R13 ;  /* 0x000000ffff157224 */ /* 0x000fe200078e000d */
[----:B------:R-:W-:Y:S02]  /*1130*/  MOV R19, R29 ;  /* 0x0000001d00137202 */ /* 0x000fe40000000f00 */
[----:B------:R-:W-:Y:S02]  /*1140*/  MOV R18, 0x1160 ;  /* 0x0000116000127802 */ /* 0x000fe40000000f00 */
[----:B------:R-:W-:Y:S05]  /*1150*/  CALL.REL.NOINC `($__internal_4_$__cuda_sm20_div_s64) ;  /* 0x0000002c00a87944 */ /* 0x000fea0003c00000 */
[----:B------:R-:W-:Y:S02]  /*1160*/  MOV R34, R12 ;  /* 0x0000000c00227202 */ /* 0x000fe40000000f00 */
[----:B------:R-:W-:Y:S02]  /*1170*/  MOV R35, R11 ;  /* 0x0000000b00237202 */ /* 0x000fe40000000f00 */
.L_x_158:
[----:B------:R-:W-:Y:S05]  /*1180*/  BSYNC.RECONVERGENT B0 ;  /* 0x0000000000007941 */ /* 0x000fea0003800200 */
.L_x_156:
        /* <DEDUP_REMOVED lines=57> */
.L_x_160:
[----:B------:R-:W-:Y:S01]  /*1520*/  IMAD.MOV.U32 R22, RZ, RZ, R4 ;  /* 0x000000ffff167224 */ /* 0x000fe200078e0004 */
[----:B------:R-:W-:Y:S01]  /*1530*/  MOV R21, R5 ;  /* 0x0000000500157202 */ /* 0x000fe20000000f00 */
[----:B------:R-:W-:Y:S01]  /*1540*/  IMAD.MOV.U32 R20, RZ, RZ, R8 ;  /* 0x000000ffff147224 */ /* 0x000fe200078e0008 */
[----:B------:R-:W-:Y:S02]  /*1550*/  MOV R18, 0x1570 ;  /* 0x0000157000127802 */ /* 0x000fe40000000f00 */
[----:B------:R-:W-:Y:S05]  /*1560*/  CALL.REL.NOINC `($__internal_4_$__cuda_sm20_div_s64) ;  /* 0x0000002800a47944 */ /* 0x000fea0003c00000 */
[----:B------:R-:W-:Y:S02]  /*1570*/  MOV R14, R12 ;  /* 0x0000000c000e7202 */ /* 0x000fe40000000f00 */
[----:B------:R-:W-:Y:S02]  /*1580*/  MOV R15, R11 ;  /* 0x0000000b000f7202 */ /* 0x000fe40000000f00 */
.L_x_161:
[----:B------:R-:W-:Y:S05]  /*1590*/  BSYNC.RECONVERGENT B0 ;  /* 0x0000000000007941 */ /* 0x000fea0003800200 */
.L_x_159:
[----:B------:R-:W0:Y:S01]  /*15a0*/  LDC R3, c[0x0][0x434] ;  /* 0x00010d00ff037b82 */ /* 0x000e220000000800 */
[----:B------:R-:W1:Y:S01]  /*15b0*/  S2R R4, SR_TID.X ;  /* 0x0000000000047919 */ /* 0x000e620000002100 */
[----:B------:R-:W-:Y:S01]  /*15c0*/  IMAD.MOV.U32 R12, RZ, RZ, RZ ;  /* 0x000000ffff0c7224 */ /* 0x000fe200078e00ff */
[----:B------:R-:W2:Y:S01]  /*15d0*/  LDCU UR17, c[0x0][0x534] ;  /* 0x0000a680ff1177ac */ /* 0x000ea20008000800 */
[----:B------:R-:W-:Y:S01]  /*15e0*/  BSSY.RECONVERGENT B0, `(.L_x_162) ;  /* 0x0000042000007945 */ /* 0x000fe20003800200 */
[----:B------:R-:W-:Y:S01]  /*15f0*/  IMAD.MOV.U32 R20, RZ, RZ, -0x800000 ;  /* 0xff800000ff147424 */ /* 0x000fe200078e00ff */
[----:B------:R-:W3:Y:S01]  /*1600*/  LDCU UR5, c[0x0][0x430] ;  /* 0x00008600ff0577ac */ /* 0x000ee20008000800 */
[----:B------:R-:W-:Y:S01]  /*1610*/  IMAD.MOV.U32 R25, RZ, RZ, -0x800000 ;  /* 0xff800000ff197424 */ /* 0x000fe200078e00ff */
[----:B------:R-:W-:-:S04]  /*1620*/  USHF.R.S32.HI UR8, URZ, 0x1f, UR14 ;  /* 0x0000001fff087899 */ /* 0x000fc8000801140e */
[----:B------:R-:W-:Y:S01]  /*1630*/  ULOP3.LUT UR8, UR8, 0x1, URZ, 0xfc, !UPT ;  /* 0x0000000108087892 */ /* 0x000fe2000f8efcff */
[----:B0-----:R-:W-:-:S04]  /*1640*/  IABS R6, R3 ;  /* 0x0000000300067213 */ /* 0x001fc80000000000 */
[----:B------:R-:W0:Y:S01]  /*1650*/  I2F.RP R11, R6 ;  /* 0x00000006000b7306 */ /* 0x000e220000209400 */
[----:B-1----:R-:W-:Y:S02]  /*1660*/  ISETP.GT.U32.AND P1, PT, R4, 0x7f, PT ;  /* 0x0000007f0400780c */ /* 0x002fe40003f24070 */
[----:B------:R-:W-:-:S05]  /*1670*/  SHF.R.U32.HI R16, RZ, 0x4, R4 ;  /* 0x00000004ff107819 */ /* 0x000fca0000011604 */
[----:B0-----:R-:W0:Y:S02]  /*1680*/  MUFU.RCP R13, R11 ;  /* 0x0000000b000d7308 */ /* 0x001e240000001000 */
[----:B0-----:R-:W-:-:S06]  /*1690*/  VIADD R13, R13, 0xffffffe ;  /* 0x0ffffffe0d0d7836 */ /* 0x001fcc0000000000 */
[----:B------:R-:W0:Y:S02]  /*16a0*/  F2I.FTZ.U32.TRUNC.NTZ R13, R13 ;  /* 0x0000000d000d7305 */ /* 0x000e24000021f000 */
[----:B0-----:R-:W-:-:S04]  /*16b0*/  IMAD.MOV R5, RZ, RZ, -R13 ;  /* 0x000000ffff057224 */ /* 0x001fc800078e0a0d */
[----:B------:R-:W-:Y:S01]  /*16c0*/  IMAD R7, R5, R6, RZ ;  /* 0x0000000605077224 */ /* 0x000fe200078e02ff */
[----:B------:R-:W-:Y:S02]  /*16d0*/  IABS R5, R2 ;  /* 0x0000000200057213 */ /* 0x000fe40000000000 */
[----:B------:R-:W-:Y:S01]  /*16e0*/  LOP3.LUT R2, R2, R3, RZ, 0x3c, !PT ;  /* 0x0000000302027212 */ /* 0x000fe200078e3cff */
[----:B------:R-:W-:Y:S01]  /*16f0*/  IMAD.HI.U32 R12, R13, R7, R12 ;  /* 0x000000070d0c7227 */ /* 0x000fe200078e000c */
[----:B------:R-:W-:Y:S01]  /*1700*/  SHF.R.U32.HI R13, RZ, 0x3, R4 ;  /* 0x00000003ff0d7819 */ /* 0x000fe20000011604 */
[----:B------:R-:W0:Y:S01]  /*1710*/  @!P1 S2R R7, SR_CgaCtaId ;  /* 0x0000000000079919 */ /* 0x000e220000008800 */
[----:B------:R-:W-:Y:S02]  /*1720*/  ISETP.GE.AND P2, PT, R2, RZ, PT ;  /* 0x000000ff0200720c */ /* 0x000fe40003f46270 */
[----:B------:R-:W-:Y:S01]  /*1730*/  @!P1 MOV R2, 0x400 ;  /* 0x0000040000029802 */ /* 0x000fe20000000f00 */
[----:B------:R-:W-:-:S04]  /*1740*/  IMAD.HI.U32 R19, R12, R5, RZ ;  /* 0x000000050c137227 */ /* 0x000fc800078e00ff */
[----:B------:R-:W-:-:S04]  /*1750*/  IMAD.MOV R11, RZ, RZ, -R19 ;  /* 0x000000ffff0b7224 */ /* 0x000fc800078e0a13 */
[C---:B------:R-:W-:Y:S02]  /*1760*/  IMAD R11, R6.reuse, R11, R5 ;  /* 0x0000000b060b7224 */ /* 0x040fe400078e0205 */
[----:B------:R-:W1:Y:S03]  /*1770*/  @!P1 S2R R5, SR_CgaCtaId ;  /* 0x0000000000059919 */ /* 0x000e660000008800 */
[----:B------:R-:W-:-:S13]  /*1780*/  ISETP.GT.U32.AND P0, PT, R6, R11, PT ;  /* 0x0000000b0600720c */ /* 0x000fda0003f04070 */
[-C--:B------:R-:W-:Y:S01]  /*1790*/  @!P0 IADD3 R11, PT, PT, R11, -R6.reuse, RZ ;  /* 0x800000060b0b8210 */ /* 0x080fe20007ffe0ff */
[----:B------:R-:W-:Y:S01]  /*17a0*/  @!P0 VIADD R19, R19, 0x1 ;  /* 0x0000000113138836 */ /* 0x000fe20000000000 */
[----:B------:R-:W-:Y:S02]  /*17b0*/  ISETP.NE.AND P0, PT, R3, RZ, PT ;  /* 0x000000ff0300720c */ /* 0x000fe40003f05270 */
[----:B------:R-:W-:Y:S02]  /*17c0*/  ISETP.GE.U32.AND P3, PT, R11, R6, PT ;  /* 0x000000060b00720c */ /* 0x000fe40003f66070 */
[----:B0-----:R-:W-:Y:S02]  /*17d0*/  @!P1 LEA R7, R7, R2, 0x18 ;  /* 0x0000000207079211 */ /* 0x001fe400078ec0ff */
[----:B------:R-:W-:-:S03]  /*17e0*/  @!P1 SHF.L.U32 R11, R4, 0x2, RZ ;  /* 0x00000002040b9819 */ /* 0x000fc600000006ff */
[----:B------:R-:W-:Y:S01]  /*17f0*/  @!P1 IMAD R6, R16, 0x44, R7 ;  /* 0x0000004410069824 */ /* 0x000fe200078e0207 */
[----:B------:R-:W-:Y:S02]  /*1800*/  LOP3.LUT R7, R4, 0x7, RZ, 0xc0, !PT ;  /* 0x0000000704077812 */ /* 0x000fe400078ec0ff */
[----:B------:R-:W-:Y:S02]  /*1810*/  @!P1 LOP3.LUT R11, R11, 0x3c, RZ, 0xc0, !PT ;  /* 0x0000003c0b0b9812 */ /* 0x000fe400078ec0ff */
[----:B-1----:R-:W-:Y:S01]  /*1820*/  @!P1 LEA R2, R5, R2, 0x18 ;  /* 0x0000000205029211 */ /* 0x002fe200078ec0ff */
[----:B------:R-:W-:Y:S02]  /*1830*/  @P3 VIADD R19, R19, 0x1 ;  /* 0x0000000113133836 */ /* 0x000fe40000000000 */
[----:B------:R-:W-:Y:S02]  /*1840*/  @!P1 IMAD.IADD R11, R6, 0x1, R11 ;  /* 0x00000001060b9824 */ /* 0x000fe400078e020b */
[----:B------:R-:W-:Y:S01]  /*1850*/  @!P2 IMAD.MOV R19, RZ, RZ, -R19 ;  /* 0x000000ffff13a224 */ /* 0x000fe200078e0a13 */
[----:B------:R-:W-:Y:S01]  /*1860*/  @!P0 LOP3.LUT R19, RZ, R3, RZ, 0x33, !PT ;  /* 0x00000003ff138212 */ /* 0x000fe200078e33ff */
[----:B------:R-:W-:Y:S01]  /*1870*/  @!P1 IMAD R2, R7, 0x44, R2 ;  /* 0x0000004407029824 */ /* 0x000fe200078e0202 */
[----:B--2---:R-:W-:Y:S01]  /*1880*/  ISETP.GE.AND P0, PT, R16, UR17, PT ;  /* 0x0000001110007c0c */ /* 0x004fe2000bf06270 */
[----:B---3--:R-:W-:-:S02]  /*1890*/  IMAD R6, R3, UR5, RZ ;  /* 0x0000000503067c24 */ /* 0x008fc4000f8e02ff */
[----:B------:R-:W-:Y:S01]  /*18a0*/  IMAD R5, R19, UR8, RZ ;  /* 0x0000000813057c24 */ /* 0x000fe2000f8e02ff */
[----:B------:R-:W0:Y:S01]  /*18b0*/  LDCU.64 UR8, c[0x0][0x358] ;  /* 0x00006b00ff0877ac */ /* 0x000e220008000a00 */
[----:B------:R-:W-:-:S03]  /*18c0*/  @!P1 LEA R3, R13, R2, 0x2 ;  /* 0x000000020d039211 */ /* 0x000fc600078e10ff */
[----:B------:R-:W-:-:S05]  /*18d0*/  IABS R21, R5 ;  /* 0x0000000500157213 */ /* 0x000fca0000000000 */
[----:B------:R-:W-:Y:S01]  /*18e0*/  VIADD R18, R21, UR4 ;  /* 0x0000000415127c36 */ /* 0x000fe20008000000 */
[----:B------:R-:W-:Y:S06]  /*18f0*/  @P0 BRA `(.L_x_163) ;  /* 0x0000000000400947 */ /* 0x000fec0003800000 */
[----:B------:R-:W-:Y:S01]  /*1900*/  UIADD3 UR5, UP0, UPT, UR13, -UR12, URZ ;  /* 0x8000000c0d057290 */ /* 0x000fe2000ff1e0ff */
[----:B------:R-:W-:-:S03]  /*1910*/  LOP3.LUT R12, R4, 0xf, RZ, 0xc0, !PT ;  /* 0x0000000f040c7812 */ /* 0x000fc600078ec0ff */
[----:B------:R-:W-:Y:S02]  /*1920*/  UIADD3.X UR4, UPT, UPT, UR15, -0x1, URZ, UP0, !UPT ;  /* 0xffffffff0f047890 */ /* 0x000fe400087fe4ff */
[----:B------:R-:W-:-:S04]  /*1930*/  ISETP.LT.U32.AND P0, PT, R12, UR5, PT ;  /* 0x000000050c007c0c */ /* 0x000fc8000bf01070 */
[----:B------:R-:W-:-:S05]  /*1940*/  IMAD.U32 R2, RZ, RZ, UR4 ;  /* 0x00000004ff027e24 */ /* 0x000fca000f8e00ff */
[----:B------:R-:W-:-:S13]  /*1950*/  ISETP.GT.AND.EX P0, PT, R2, RZ, PT, P0 ;  /* 0x000000ff0200720c */ /* 0x000fda0003f04300 */
[----:B------:R-:W-:Y:S05]  /*1960*/  @!P0 BRA `(.L_x_163) ;  /* 0x0000000000248947 */ /* 0x000fea0003800000 */
[----:B------:R-:W1:Y:S01]  /*1970*/  LDCU.64 UR4, c[0x0][0x428] ;  /* 0x00008500ff0477ac */ /* 0x000e620008000a00 */
[----:B------:R-:W-:Y:S01]  /*1980*/  IADD3 R22, P0, PT, R12, UR12, RZ ;  /* 0x0000000c0c167c10 */ /* 0x000fe2000ff1e0ff */
[----:B------:R-:W-:-:S04]  /*1990*/  IMAD R2, R16, UR15, RZ ;  /* 0x0000000f10027c24 */ /* 0x000fc8000f8e02ff */
[----:B------:R-:W-:Y:S02]  /*19a0*/  IMAD.X R23, RZ, RZ, RZ, P0 ;  /* 0x000000ffff177224 */ /* 0x000fe400000e06ff */
[----:B------:R-:W-:-:S05]  /*19b0*/  IMAD.WIDE.U32 R16, R16, UR13, R22 ;  /* 0x0000000d10107c25 */ /* 0x000fca000f8e0016 */
[----:B------:R-:W-:Y:S02]  /*19c0*/  IADD3 R2, PT, PT, R17, R2, RZ ;  /* 0x0000000211027210 */ /* 0x000fe40007ffe0ff */
[----:B-1----:R-:W-:-:S04]  /*19d0*/  LEA R22, P0, R16, UR4, 0x2 ;  /* 0x0000000410167c11 */ /* 0x002fc8000f8010ff */
[----:B------:R-:W-:-:S05]  /*19e0*/  LEA.HI.X R23, R16, UR5, R2, 0x2, P0 ;  /* 0x0000000510177c11 */ /* 0x000fca00080f1402 */
[----:B0-----:R1:W5:Y:S04]  /*19f0*/  LDG.E R20, desc[UR8][R22.64] ;  /* 0x0000000816147981 */ /* 0x001368000c1e1900 */
.L_x_163:
[----:B0-----:R-:W-:Y:S05]  /*1a00*/  BSYNC.RECONVERGENT B0 ;  /* 0x0000000000007941 */ /* 0x001fea0003800200 */
.L_x_162:
[----:B-----5:R0:W-:Y:S01]  /*1a10*/  @!P1 STS [R11], R20 ;  /* 0x000000140b009388 */ /* 0x0201e20000000800 */
[----:B------:R-:W2:Y:S08]  /*1a20*/  LDC R17, c[0x0][0x3e0] ;  /* 0x0000f800ff117b82 */ /* 0x000eb00000000800 */
[----:B------:R-:W-:Y:S01]  /*1a30*/  BAR.SYNC.DEFER_BLOCKING 0x0 ;  /* 0x0000000000007b1d */ /* 0x000fe20000010000 */
[----:B------:R-:W-:-:S05]  /*1a40*/  ISETP.NE.AND P5, PT, R5, RZ, PT ;  /* 0x000000ff0500720c */ /* 0x000fca0003fa5270 */
[----:B------:R-:W-:Y:S01]  /*1a50*/  BSSY.RECONVERGENT B1, `(.L_x_164) ;  /* 0x0000174000017945 */ /* 0x000fe20003800200 */
[----:B--2---:R-:W-:Y:S01]  /*1a60*/  IABS R16, R17 ;  /* 0x0000001100107213 */ /* 0x004fe20000000000 */
[----:B0-----:R-:W0:Y:S01]  /*1a70*/  I2F.RP R11, R21 ;  /* 0x00000015000b7306 */ /* 0x001e220000209400 */
[----:B------:R-:W1:Y:S07]  /*1a80*/  @!P1 LDS R25, [R3] ;  /* 0x0000000003199984 */ /* 0x000e6e0000000800 */
[----:B------:R-:W2:Y:S08]  /*1a90*/  I2F.RP R12, R16 ;  /* 0x00000010000c7306 */ /* 0x000eb00000209400 */
[----:B0-----:R-:W0:Y:S08]  /*1aa0*/  MUFU.RCP R26, R11 ;  /* 0x0000000b001a7308 */ /* 0x001e300000001000 */
[----:B--2---:R-:W2:Y:S01]  /*1ab0*/  MUFU.RCP R30, R12 ;  /* 0x0000000c001e7308 */ /* 0x004ea20000001000 */
[----:B0-----:R-:W-:Y:S01]  /*1ac0*/  VIADD R26, R26, 0xffffffe ;  /* 0x0ffffffe1a1a7836 */ /* 0x001fe20000000000 */
[----:B------:R-:W-:-:S06]  /*1ad0*/  IABS R11, R18 ;  /* 0x00000012000b7213 */ /* 0x000fcc0000000000 */
[----:B------:R-:W0:Y:S01]  /*1ae0*/  F2I.FTZ.U32.TRUNC.NTZ R27, R26 ;  /* 0x0000001a001b7305 */ /* 0x000e22000021f000 */
[----:B-1----:R-:W1:Y:S01]  /*1af0*/  SHFL.BFLY PT, R22, R25, 0x4, 0x1f ;  /* 0x0c801f0019167f89 */ /* 0x002e6200000e0000 */
[----:B--2---:R-:W-:-:S06]  /*1b00*/  VIADD R30, R30, 0xffffffe ;  /* 0x0ffffffe1e1e7836 */ /* 0x004fcc0000000000 */
[----:B------:R2:W3:Y:S01]  /*1b10*/  F2I.FTZ.U32.TRUNC.NTZ R31, R30 ;  /* 0x0000001e001f7305 */ /* 0x0004e2000021f000 */
[----:B0-----:R-:W-:Y:S02]  /*1b20*/  IMAD.MOV R20, RZ, RZ, -R27 ;  /* 0x000000ffff147224 */ /* 0x001fe400078e0a1b */
[----:B------:R-:W-:Y:S02]  /*1b30*/  IMAD.MOV.U32 R26, RZ, RZ, RZ ;  /* 0x000000ffff1a7224 */ /* 0x000fe400078e00ff */
[----:B------:R-:W-:-:S04]  /*1b40*/  IMAD R20, R20, R21, RZ ;  /* 0x0000001514147224 */ /* 0x000fc800078e02ff */
[----:B------:R-:W-:-:S04]  /*1b50*/  IMAD.HI.U32 R20, R27, R20, R26 ;  /* 0x000000141b147227 */ /* 0x000fc800078e001a */
[----:B--2---:R-:W-:Y:S01]  /*1b60*/  HFMA2 R30, -RZ, RZ, 0, 0 ;  /* 0x00000000ff1e7431 */ /* 0x004fe200000001ff */
[----:B-1----:R-:W-:-:S05]  /*1b70*/  FMNMX.FTZ R22, R22, R25, !PT ;  /* 0x0000001916167209 */ /* 0x002fca0007810000 */
[----:B------:R-:W0:Y:S02]  /*1b80*/  SHFL.BFLY PT, R23, R22, 0x2, 0x1f ;  /* 0x0c401f0016177f89 */ /* 0x000e2400000e0000 */
[----:B0-----:R-:W-:-:S05]  /*1b90*/  FMNMX.FTZ R23, R22, R23, !PT ;  /* 0x0000001716177209 */ /* 0x001fca0007810000 */
[----:B------:R-:W0:Y:S02]  /*1ba0*/  SHFL.BFLY PT, R2, R23, 0x1, 0x1f ;  /* 0x0c201f0017027f89 */ /* 0x000e2400000e0000 */
[----:B0-----:R-:W-:-:S04]  /*1bb0*/  FMNMX.FTZ R2, R23, R2, !PT ;  /* 0x0000000217027209 */ /* 0x001fc80007810000 */
[----:B------:R-:W-:-:S04]  /*1bc0*/  FSETP.NEU.FTZ.AND P0, PT, R2, -INF , PT ;  /* 0xff8000000200780b */ /* 0x000fc80003f1d000 */
[----:B------:R-:W-:-:S05]  /*1bd0*/  FSEL R2, R2, RZ, P0 ;  /* 0x000000ff02027208 */ /* 0x000fca0000000000 */
[----:B------:R-:W-:-:S04]  /*1be0*/  FADD.FTZ R3, -R2, R25 ;  /* 0x0000001902037221 */ /* 0x000fc80000010100 */
[----:B------:R-:W-:Y:S01]  /*1bf0*/  FMUL.FTZ R24, R3, 1.4426950216293334961 ;  /* 0x3fb8aa3b03187820 */ /* 0x000fe20000410000 */
[----:B---3--:R-:W-:-:S04]  /*1c00*/  IMAD.MOV R3, RZ, RZ, -R31 ;  /* 0x000000ffff037224 */ /* 0x008fc800078e0a1f */
[----:B------:R-:W-:Y:S01]  /*1c10*/  IMAD R12, R3, R16, RZ ;  /* 0x00000010030c7224 */ /* 0x000fe200078e02ff */
[----:B------:R-:W0:Y:S01]  /*1c20*/  MUFU.EX2 R24, R24 ;  /* 0x0000001800187308 */ /* 0x000e220000000800 */
[----:B------:R-:W-:Y:S02]  /*1c30*/  IABS R3, R5 ;  /* 0x0000000500037213 */ /* 0x000fe40000000000 */
[----:B------:R-:W-:-:S04]  /*1c40*/  IMAD.HI.U32 R12, R31, R12, R30 ;  /* 0x0000000c1f0c7227 */ /* 0x000fc800078e001e */
[----:B------:R-:W-:Y:S02]  /*1c50*/  IMAD.MOV R3, RZ, RZ, -R3 ;  /* 0x000000ffff037224 */ /* 0x000fe400078e0a03 */
[-C--:B------:R-:W-:Y:S01]  /*1c60*/  IMAD.HI.U32 R12, R12, R11.reuse, RZ ;  /* 0x0000000b0c0c7227 */ /* 0x080fe200078e00ff */
[----:B0-----:R-:W0:Y:S03]  /*1c70*/  SHFL.BFLY PT, R23, R24, 0x4, 0x1f ;  /* 0x0c801f0018177f89 */ /* 0x001e2600000e0000 */
[----:B0-----:R-:W-:Y:S01]  /*1c80*/  FADD.FTZ R23, R24, R23 ;  /* 0x0000001718177221 */ /* 0x001fe20000010000 */
[----:B------:R-:W-:-:S04]  /*1c90*/  IMAD.HI.U32 R24, R20, R11, RZ ;  /* 0x0000000b14187227 */ /* 0x000fc800078e00ff */
[----:B------:R-:W0:Y:S01]  /*1ca0*/  SHFL.BFLY PT, R22, R23, 0x2, 0x1f ;  /* 0x0c401f0017167f89 */ /* 0x000e2200000e0000 */
[----:B------:R-:W-:Y:S02]  /*1cb0*/  IMAD.MOV R20, RZ, RZ, -R12 ;  /* 0x000000ffff147224 */ /* 0x000fe400078e0a0c */
[--C-:B------:R-:W-:Y:S02]  /*1cc0*/  IMAD R26, R24, R3, R11.reuse ;  /* 0x00000003181a7224 */ /* 0x100fe400078e020b */
[----:B------:R-:W-:Y:S01]  /*1cd0*/  IMAD R11, R16, R20, R11 ;  /* 0x00000014100b7224 */ /* 0x000fe200078e020b */
[----:B------:R-:W-:Y:S02]  /*1ce0*/  LOP3.LUT R20, R18, R21, RZ, 0x3c, !PT ;  /* 0x0000001512147212 */ /* 0x000fe400078e3cff */
[----:B------:R-:W-:Y:S02]  /*1cf0*/  ISETP.GT.U32.AND P1, PT, R21, R26, PT ;  /* 0x0000001a1500720c */ /* 0x000fe40003f24070 */
[----:B------:R-:W-:-:S02]  /*1d00*/  ISETP.GT.U32.AND P0, PT, R16, R11, PT ;  /* 0x0000000b1000720c */ /* 0x000fc40003f04070 */
[----:B------:R-:W-:Y:S02]  /*1d10*/  LOP3.LUT R18, R18, R17, RZ, 0x3c, !PT ;  /* 0x0000001112127212 */ /* 0x000fe400078e3cff */
[----:B------:R-:W-:-:S07]  /*1d20*/  ISETP.GE.AND P3, PT, R20, RZ, PT ;  /* 0x000000ff1400720c */ /* 0x000fce0003f66270 */
[-C--:B------:R-:W-:Y:S01]  /*1d30*/  @!P1 IADD3 R26, PT, PT, R26, -R21.reuse, RZ ;  /* 0x800000151a1a9210 */ /* 0x080fe20007ffe0ff */
[----:B------:R-:W-:Y:S01]  /*1d40*/  @!P1 VIADD R24, R24, 0x1 ;  /* 0x0000000118189836 */ /* 0x000fe20000000000 */
[----:B------:R-:W-:Y:S01]  /*1d50*/  @!P0 IADD3 R12, PT, PT, R12, 0x1, RZ ;  /* 0x000000010c0c8810 */ /* 0x000fe20007ffe0ff */
[----:B0-----:R-:W-:Y:S01]  /*1d60*/  FADD.FTZ R22, R23, R22 ;  /* 0x0000001617167221 */ /* 0x001fe20000010000 */
[----:B------:R-:W-:Y:S01]  /*1d70*/  @!P0 IMAD.IADD R11, R11, 0x1, -R16 ;  /* 0x000000010b0b8824 */ /* 0x000fe200078e0a10 */
[----:B------:R-:W-:Y:S02]  /*1d80*/  ISETP.GE.U32.AND P2, PT, R26, R21, PT ;  /* 0x000000151a00720c */ /* 0x000fe40003f46070 */
[----:B------:R-:W-:Y:S01]  /*1d90*/  ISETP.NE.AND P0, PT, R17, RZ, PT ;  /* 0x000000ff1100720c */ /* 0x000fe20003f05270 */
[----:B------:R-:W0:Y:S01]  /*1da0*/  SHFL.BFLY PT, R3, R22, 0x1, 0x1f ;  /* 0x0c201f0016037f89 */ /* 0x000e2200000e0000 */
[----:B------:R-:W-:Y:S02]  /*1db0*/  ISETP.GE.U32.AND P4, PT, R11, R16, PT ;  /* 0x000000100b00720c */ /* 0x000fe40003f86070 */
[----:B------:R-:W-:Y:S01]  /*1dc0*/  SHF.R.S32.HI R23, RZ, 0x1f, R5 ;  /* 0x0000001fff177819 */ /* 0x000fe20000011405 */
[----:B------:R-:W-:-:S06]  /*1dd0*/  IMAD R5, R5, R6, RZ ;  /* 0x0000000605057224 */ /* 0x000fcc00078e02ff */
[----:B------:R-:W-:Y:S01]  /*1de0*/  @P2 VIADD R24, R24, 0x1 ;  /* 0x0000000118182836 */ /* 0x000fe20000000000 */
[----:B------:R-:W-:-:S03]  /*1df0*/  ISETP.GE.AND P2, PT, R18, RZ, PT ;  /* 0x000000ff1200720c */ /* 0x000fc60003f46270 */
[----:B------:R-:W-:Y:S02]  /*1e00*/  @P4 VIADD R12, R12, 0x1 ;  /* 0x000000010c0c4836 */ /* 0x000fe40000000000 */
[----:B------:R-:W-:Y:S02]  /*1e10*/  IMAD.MOV.U32 R11, RZ, RZ, R24 ;  /* 0x000000ffff0b7224 */ /* 0x000fe400078e0018 */
[----:B------:R-:W-:Y:S01]  /*1e20*/  IMAD.MOV.U32 R24, RZ, RZ, 0x7f800000 ;  /* 0x7f800000ff187424 */ /* 0x000fe200078e00ff */
[----:B------:R-:W-:Y:S01]  /*1e30*/  MOV R16, R12 ;  /* 0x0000000c00107202 */ /* 0x000fe20000000f00 */
[----:B------:R-:W-:Y:S01]  /*1e40*/  @!P3 IMAD.MOV R11, RZ, RZ, -R11 ;  /* 0x000000ffff0bb224 */ /* 0x000fe200078e0a0b */
[----:B------:R-:W-:Y:S02]  /*1e50*/  ISETP.NE.AND P3, PT, R19, RZ, PT ;  /* 0x000000ff1300720c */ /* 0x000fe40003f65270 */
[----:B------:R-:W-:Y:S01]  /*1e60*/  @!P5 LOP3.LUT R11, RZ, R21, RZ, 0x33, !PT ;  /* 0x00000015ff0bd212 */ /* 0x000fe200078e33ff */
[----:B0-----:R-:W-:Y:S01]  /*1e70*/  FADD.FTZ R3, R22, R3 ;  /* 0x0000000316037221 */ /* 0x001fe20000010000 */
[----:B------:R-:W-:Y:S01]  /*1e80*/  @!P2 IMAD.MOV R16, RZ, RZ, -R16 ;  /* 0x000000ffff10a224 */ /* 0x000fe200078e0a10 */
[----:B------:R-:W-:-:S02]  /*1e90*/  @!P0 LOP3.LUT R16, RZ, R17, RZ, 0x33, !PT ;  /* 0x00000011ff108212 */ /* 0x000fc400078e33ff */
[----:B------:R-:W-:Y:S02]  /*1ea0*/  LOP3.LUT P0, RZ, R4, 0x387, RZ, 0xc0, !PT ;  /* 0x0000038704ff7812 */ /* 0x000fe4000780c0ff */
[----:B------:R-:W-:Y:S02]  /*1eb0*/  FSETP.NE.FTZ.AND P1, PT, R3, RZ, PT ;  /* 0x000000ff0300720b */ /* 0x000fe40003f35000 */
[----:B------:R-:W-:Y:S02]  /*1ec0*/  SEL R12, RZ, 0x1, !P3 ;  /* 0x00000001ff0c7807 */ /* 0x000fe40005800000 */
[----:B------:R-:W-:Y:S02]  /*1ed0*/  ISETP.LT.U32.AND P2, PT, R14, R11, PT ;  /* 0x0000000b0e00720c */ /* 0x000fe40003f41070 */
[----:B------:R-:W-:Y:S02]  /*1ee0*/  SHF.R.S32.HI R21, RZ, 0x1f, R11 ;  /* 0x0000001fff157819 */ /* 0x000fe4000001140b */
[----:B------:R-:W-:-:S02]  /*1ef0*/  LOP3.LUT R12, R23, R12, RZ, 0xfc, !PT ;  /* 0x0000000c170c7212 */ /* 0x000fc400078efcff */
[----:B------:R-:W-:-:S03]  /*1f00*/  ISETP.LT.AND.EX P2, PT, R15, R21, PT, P2 ;  /* 0x000000150f00720c */ /* 0x000fc60003f41320 */
[----:B------:R0:W1:Y:S01]  /*1f10*/  @P1 MUFU.LG2 R19, R3 ;  /* 0x0000000300131308 */ /* 0x0000620000000c00 */
[----:B------:R-:W-:Y:S01]  /*1f20*/  SEL R6, R14, R11, P2 ;  /* 0x0000000b0e067207 */ /* 0x000fe20001000000 */
[----:B0-----:R-:W-:Y:S02]  /*1f30*/  IMAD R3, R16, UR10, RZ ;  /* 0x0000000a10037c24 */ /* 0x001fe4000f8e02ff */
[----:B-1----:R-:W-:Y:S02]  /*1f40*/  @P1 FFMA.FTZ R24, R19, 0.69314718246459960938, R2 ;  /* 0x3f31721813181823 */ /* 0x002fe40000010002 */
[----:B------:R-:W-:Y:S01]  /*1f50*/  IMAD R3, R12, R3, RZ ;  /* 0x000000030c037224 */ /* 0x000fe200078e02ff */
[----:B------:R-:W-:Y:S05]  /*1f60*/  @P0 BRA `(.L_x_165) ;  /* 0x0000001000880947 */ /* 0x000fea0003800000 */
        /* <DEDUP_REMOVED lines=50> */
.L_x_167:
[----:B------:R-:W-:Y:S01]  /*2290*/  IMAD.MOV.U32 R22, RZ, RZ, R2 ;  /* 0x000000ffff167224 */ /* 0x000fe200078e0002 */
[----:B------:R-:W-:Y:S01]  /*22a0*/  MOV R21, RZ ;  /* 0x000000ff00157202 */ /* 0x000fe20000000f00 */
[----:B------:R-:W-:Y:S01]  /*22b0*/  IMAD.MOV.U32 R20, RZ, RZ, R32 ;  /* 0x000000ffff147224 */ /* 0x000fe200078e0020 */
[----:B------:R-:W-:Y:S02]  /*22c0*/  MOV R18, 0x22e0 ;  /* 0x000022e000127802 */ /* 0x000fe40000000f00 */
[----:B------:R-:W-:Y:S05]  /*22d0*/  CALL.REL.NOINC `($__internal_4_$__cuda_sm20_div_s64) ;  /* 0x0000001c00487944 */ /* 0x000fea0003c00000 */
[----:B------:R-:W-:Y:S02]  /*22e0*/  IADD3 R15, PT, PT, -R12, RZ, RZ ;  /* 0x000000ff0c0f7210 */ /* 0x000fe40007ffe1ff */
[----:B------:R-:W-:-:S03]  /*22f0*/  MOV R33, R11 ;  /* 0x0000000b00217202 */ /* 0x000fc60000000f00 */
[----:B------:R-:W-:Y:S01]  /*2300*/  IMAD R14, R32, R15, R2 ;  /* 0x0000000f200e7224 */ /* 0x000fe200078e0202 */
[----:B------:R-:W-:-:S07]  /*2310*/  MOV R32, R12 ;  /* 0x0000000c00207202 */ /* 0x000fce0000000f00 */
.L_x_168:
        /* <DEDUP_REMOVED lines=59> */
.L_x_170:
[----:B------:R-:W-:Y:S01]  /*26d0*/  IMAD.MOV.U32 R22, RZ, RZ, R32 ;  /* 0x000000ffff167224 */ /* 0x000fe200078e0020 */
[----:B------:R-:W-:Y:S01]  /*26e0*/  MOV R21, R33 ;  /* 0x0000002100157202 */ /* 0x000fe20000000f00 */
[----:B------:R-:W-:Y:S01]  /*26f0*/  IMAD.MOV.U32 R20, RZ, RZ, R28 ;  /* 0x000000ffff147224 */ /* 0x000fe200078e001c */
[----:B------:R-:W-:Y:S02]  /*2700*/  MOV R18, 0x2720 ;  /* 0x0000272000127802 */ /* 0x000fe40000000f00 */
[----:B------:R-:W-:Y:S05]  /*2710*/  CALL.REL.NOINC `($__internal_4_$__cuda_sm20_div_s64) ;  /* 0x0000001800387944 */ /* 0x000fea0003c00000 */
[----:B------:R-:W-:-:S05]  /*2720*/  IADD3 R29, PT, PT, -R12, RZ, RZ ;  /* 0x000000ff0c1d7210 */ /* 0x000fca0007ffe1ff */
[----:B------:R-:W-:Y:S02]  /*2730*/  IMAD R29, R29, R28, R32 ;  /* 0x0000001c1d1d7224 */ /* 0x000fe400078e0220 */
.L_x_171:
[----:B------:R-:W-:Y:S05]  /*2740*/  BSYNC.RECONVERGENT B0 ;  /* 0x0000000000007941 */ /* 0x000fea0003800200 */
.L_x_169:
        /* <DEDUP_REMOVED lines=160> */
.L_x_166:
[----:B------:R-:W0:Y:S01]  /*3150*/  LDC.64 R2, c[0x0][0x420] ;  /* 0x00010800ff027b82 */ /* 0x000e220000000a00 */
[----:B------:R-:W-:-:S05]  /*3160*/  IADD3 R0, PT, PT, R13, UR12, RZ ;  /* 0x0000000c0d007c10 */ /* 0x000fca000fffe0ff */
[----:B0-----:R-:W-:-:S05]  /*3170*/  IMAD.WIDE.U32 R2, R0, 0x4, R2 ;  /* 0x0000000400027825 */ /* 0x001fca00078e0002 */
[----:B------:R1:W-:Y:S02]  /*3180*/  STG.E desc[UR8][R2.64], R24 ;  /* 0x0000001802007986 */ /* 0x0003e4000c101908 */
.L_x_165:
[----:B------:R-:W-:Y:S05]  /*3190*/  BSYNC.RECONVERGENT B1 ;  /* 0x0000000000017941 */ /* 0x000fea0003800200 */
.L_x_164:
[----:B------:R-:W2:Y:S01]  /*31a0*/  LDCU UR6, c[0x0][0x534] ;  /* 0x0000a680ff0677ac */ /* 0x000ea20008000800 */
[----:B------:R-:W-:Y:S01]  /*31b0*/  BSSY.RECONVERGENT B0, `(.L_x_172) ;  /* 0x000000d000007945 */ /* 0x000fe20003800200 */
[----:B--2---:R-:W-:-:S04]  /*31c0*/  ISETP.GE.AND P0, PT, R7, UR6, PT ;  /* 0x0000000607007c0c */ /* 0x004fc8000bf06270 */
[----:B------:R-:W-:-:S13]  /*31d0*/  ISETP.GT.U32.OR P0, PT, R4, 0x7f, P0 ;  /* 0x0000007f0400780c */ /* 0x000fda0000704470 */
[----:B------:R-:W-:Y:S05]  /*31e0*/  @P0 BRA `(.L_x_173) ;  /* 0x0000000000240947 */ /* 0x000fea0003800000 */
[----:B------:R-:W2:Y:S01]  /*31f0*/  S2R R0, SR_CgaCtaId ;  /* 0x0000000000007919 */ /* 0x000ea20000008800 */
[----:B01----:R-:W-:Y:S01]  /*3200*/  FADD.FTZ R2, -R24, R25 ;  /* 0x0000001918027221 */ /* 0x003fe20000010100 */
[----:B------:R-:W-:-:S03]  /*3210*/  MOV R3, 0x400 ;  /* 0x0000040000037802 */ /* 0x000fc60000000f00 */
[----:B------:R-:W-:-:S06]  /*3220*/  FMUL.FTZ R2, R2, 1.4426950216293334961 ;  /* 0x3fb8aa3b02027820 */ /* 0x000fcc0000410000 */
[----:B------:R-:W0:Y:S01]  /*3230*/  MUFU.EX2 R2, R2 ;  /* 0x0000000200027308 */ /* 0x000e220000000800 */
[----:B--2---:R-:W-:-:S05]  /*3240*/  LEA R0, R0, R3, 0x18 ;  /* 0x0000000300007211 */ /* 0x004fca00078ec0ff */
[----:B------:R-:W-:-:S05]  /*3250*/  IMAD R0, R7, 0x44, R0 ;  /* 0x0000004407007824 */ /* 0x000fca00078e0200 */
[----:B------:R-:W-:-:S05]  /*3260*/  LEA R3, R13, R0, 0x2 ;  /* 0x000000000d037211 */ /* 0x000fca00078e10ff */
[----:B0-----:R2:W-:Y:S02]  /*3270*/  STS [R3], R2 ;  /* 0x0000000203007388 */ /* 0x0015e40000000800 */
.L_x_173:
[----:B------:R-:W-:Y:S05]  /*3280*/  BSYNC.RECONVERGENT B0 ;  /* 0x0000000000007941 */ /* 0x000fea0003800200 */
.L_x_172:
[----:B------:R-:W-:Y:S01]  /*3290*/  BAR.SYNC.DEFER_BLOCKING 0x0 ;  /* 0x0000000000007b1d */ /* 0x000fe20000010000 */
[----:B------:R-:W-:Y:S01]  /*32a0*/  UISETP.GE.AND UP0, UPT, UR6, 0x1, UPT ;  /* 0x000000010600788c */ /* 0x000fe2000bf06270 */
[----:B------:R-:W-:Y:S02]  /*32b0*/  IMAD.SHL.U32 R14, R4, 0x4, RZ ;  /* 0x00000004040e7824 */ /* 0x000fe400078e00ff */
[----:B------:R-:W-:Y:S01]  /*32c0*/  HFMA2 R0, -RZ, RZ, 0, 0 ;  /* 0x00000000ff007431 */ /* 0x000fe200000001ff */
[----:B012---:R-:W-:Y:S01]  /*32d0*/  CS2R R2, SRZ ;  /* 0x0000000000027805 */ /* 0x007fe2000001ff00 */
[----:B------:R-:W-:Y:S01]  /*32e0*/  IMAD.MOV.U32 R5, RZ, RZ, RZ ;  /* 0x000000ffff057224 */ /* 0x000fe200078e00ff */
[----:B------:R-:W-:-:S03]  /*32f0*/  LOP3.LUT R14, R14, 0x1c, RZ, 0xc0, !PT ;  /* 0x0000001c0e0e7812 */ /* 0x000fc600078ec0ff */
[----:B------:R-:W-:Y:S05]  /*3300*/  BRA.U !UP0, `(.L_x_174) ;  /* 0x0000000508f07547 */ /* 0x000fea000b800000 */
[----:B------:R-:W0:Y:S01]  /*3310*/  LDCU UR16, c[0x0][0x44c] ;  /* 0x00008980ff1077ac */ /* 0x000e220008000800 */
[----:B------:R-:W-:Y:S01]  /*3320*/  LOP3.LUT R0, R7, 0x3f8, R4, 0xf8, !PT ;  /* 0x000003f807007812 */ /* 0x000fe200078ef804 */
[----:B------:R-:W-:Y:S01]  /*3330*/  IMAD.MOV.U32 R18, RZ, RZ, RZ ;  /* 0x000000ffff127224 */ /* 0x000fe200078e00ff */
[----:B------:R-:W-:Y:S01]  /*3340*/  CS2R R10, SRZ ;  /* 0x00000000000a7805 */ /* 0x000fe2000001ff00 */
[----:B------:R-:W1:Y:S01]  /*3350*/  LDCU.64 UR4, c[0x0][0x3f8] ;  /* 0x00007f00ff0477ac */ /* 0x000e620008000a00 */
[----:B------:R-:W-:Y:S01]  /*3360*/  CS2R R8, SRZ ;  /* 0x0000000000087805 */ /* 0x000fe2000001ff00 */
[----:B------:R-:W-:Y:S02]  /*3370*/  UISETP.GE.U32.AND UP0, UPT, UR6, 0x4, UPT ;  /* 0x000000040600788c */ /* 0x000fe4000bf06070 */
[----:B0-----:R-:W-:Y:S02]  /*3380*/  UIMAD UR7, UR12, UR16, URZ ;  /* 0x000000100c0772a4 */ /* 0x001fe4000f8e02ff */
[----:B------:R-:W-:-:S04]  /*3390*/  UIMAD UR16, UR13, UR16, URZ ;  /* 0x000000100d1072a4 */ /* 0x000fc8000f8e02ff */
[----:B------:R-:W-:Y:S01]  /*33a0*/  IMAD.U32 R17, RZ, RZ, UR7 ;  /* 0x00000007ff117e24 */ /* 0x000fe2000f8e00ff */
[----:B------:R-:W-:Y:S01]  /*33b0*/  LEA R0, P0, R0, UR7, 0x2 ;  /* 0x0000000700007c11 */ /* 0x000fe2000f8010ff */
[----:B------:R-:W-:-:S03]  /*33c0*/  UIADD3 UR7, UPT, UPT, UR13, -UR12, URZ ;  /* 0x8000000c0d077290 */ /* 0x000fc6000fffe0ff */
[----:B------:R-:W-:Y:S02]  /*33d0*/  LEA.HI.X.SX32 R17, R17, RZ, 0x1, P0 ;  /* 0x000000ff11117211 */ /* 0x000fe400000f0eff */
[----:B-1----:R-:W-:Y:S01]  /*33e0*/  LEA R16, P0, R0, UR4, 0x2 ;  /* 0x0000000400107c11 */ /* 0x002fe2000f8010ff */
[----:B------:R-:W-:-:S03]  /*33f0*/  ULOP3.LUT UR4, UR6, 0x3, URZ, 0xc0, !UPT ;  /* 0x0000000306047892 */ /* 0x000fc6000f8ec0ff */
[----:B------:R-:W-:Y:S01]  /*3400*/  LEA.HI.X R17, R0, UR5, R17, 0x2, P0 ;  /* 0x0000000500117c11 */ /* 0x000fe200080f1411 */
[----:B------:R-:W-:Y:S01]  /*3410*/  IMAD.MOV.U32 R0, RZ, RZ, RZ ;  /* 0x000000ffff007224 */ /* 0x000fe200078e00ff */
[----:B------:R-:W-:Y:S07]  /*3420*/  BRA.U !UP0, `(.L_x_175) ;  /* 0x0000000508347547 */ /* 0x000fee000b800000 */
[----:B------:R-:W0:Y:S01]  /*3430*/  S2UR UR5, SR_CgaCtaId ;  /* 0x00000000000579c3 */ /* 0x000e220000008800 */
[----:B------:R-:W-:Y:S01]  /*3440*/  UMOV UR10, 0x400 ;  /* 0x00000400000a7882 */ /* 0x000fe20000000000 */
[----:B------:R-:W-:Y:S01]  /*3450*/  ULOP3.LUT UR15, UR6, 0x7ffffffc, URZ, 0xc0, !UPT ;  /* 0x7ffffffc060f7892 */ /* 0x000fe2000f8ec0ff */
[----:B------:R-:W-:Y:S01]  /*3460*/  ISETP.GE.AND P2, PT, R13, UR7, PT ;  /* 0x000000070d007c0c */ /* 0x000fe2000bf46270 */
[----:B------:R-:W-:Y:S01]  /*3470*/  IMAD.MOV.U32 R0, RZ, RZ, RZ ;  /* 0x000000ffff007224 */ /* 0x000fe200078e00ff */
[----:B------:R-:W-:Y:S01]  /*3480*/  CS2R R2, SRZ ;  /* 0x0000000000027805 */ /* 0x000fe2000001ff00 */
[----:B------:R-:W-:Y:S01]  /*3490*/  IMAD.MOV.U32 R5, RZ, RZ, RZ ;  /* 0x000000ffff057224 */ /* 0x000fe200078e00ff */
[----:B------:R-:W-:Y:S01]  /*34a0*/  UIMAD.WIDE UR22, UR16, 0x10, URZ ;  /* 0x00000010101678a5 */ /* 0x000fe2000f8e02ff */
[----:B------:R-:W-:Y:S01]  /*34b0*/  MOV R18, UR15 ;  /* 0x0000000f00127c02 */ /* 0x000fe20008000f00 */
[----:B------:R-:W-:Y:S02]  /*34c0*/  UIMAD.WIDE UR20, UR16, 0xc, URZ ;  /* 0x0000000c101478a5 */ /* 0x000fe4000f8e02ff */
[----:B------:R-:W-:Y:S01]  /*34d0*/  UIMAD.WIDE UR18, UR16, 0x8, URZ ;  /* 0x00000008101278a5 */ /* 0x000fe2000f8e02ff */
[----:B------:R-:W1:Y:S01]  /*34e0*/  LDCU UR11, c[0x0][0x440] ;  /* 0x00008800ff0b77ac */ /* 0x000e620008000800 */
[----:B------:R-:W-:-:S02]  /*34f0*/  UIMAD.WIDE UR24, UR16, 0x4, URZ ;  /* 0x00000004101878a5 */ /* 0x000fc4000f8e02ff */
[----:B0-----:R-:W-:Y:S02]  /*3500*/  ULEA UR5, UR5, UR10, 0x18 ;  /* 0x0000000a05057291 */ /* 0x001fe4000f8ec0ff */
[----:B------:R-:W-:-:S04]  /*3510*/  UIADD3 UR10, UPT, UPT, -UR15, URZ, URZ ;  /* 0x000000ff0f0a7290 */ /* 0x000fc8000fffe1ff */
[----:B------:R-:W-:-:S05]  /*3520*/  LEA R7, R13, UR5, 0x2 ;  /* 0x000000050d077c11 */ /* 0x000fca000f8e10ff */
[----:B-1----:R-:W-:-:S07]  /*3530*/  VIADD R7, R7, 0x88 ;  /* 0x0000008807077836 */ /* 0x002fce0000000000 */
.L_x_184:
        /* <DEDUP_REMOVED lines=9> */
.L_x_177:
[----:B------:R-:W-:Y:S05]  /*35d0*/  BSYNC.RECONVERGENT B0 ;  /* 0x0000000000007941 */ /* 0x000fea0003800200 */
.L_x_176:
        /* <DEDUP_REMOVED lines=12> */
.L_x_179:
[----:B------:R-:W-:Y:S05]  /*36a0*/  BSYNC.RECONVERGENT B0 ;  /* 0x0000000000007941 */ /* 0x000fea0003800200 */
.L_x_178:
        /* <DEDUP_REMOVED lines=9> */
[----:B-1----:R-:W-:Y:S04]  /*3740*/  @!P0 IADD3 R20, P1, PT, R16, UR18, RZ ;  /* 0x0000001210148c10 */ /* 0x002fe8000ff3e0ff */
[----:B------:R-:W-:Y:S05]  /*3750*/  @!P0 IADD3.X R21, PT, PT, R17, UR19, RZ, P1, !PT ;  /* 0x0000001311158c10 */ /* 0x000fea0008ffe4ff */
[----:B------:R2:W5:Y:S04]  /*3760*/  @!P0 LDG.E.128 R8, desc[UR8][R20.64] ;  /* 0x0000000814088981 */ /* 0x000568000c1e1d00 */
.L_x_181:
[----:B------:R-:W-:Y:S05]  /*3770*/  BSYNC.RECONVERGENT B0 ;  /* 0x0000000000007941 */ /* 0x000fea0003800200 */
.L_x_180:
        /* <DEDUP_REMOVED lines=9> */
[----:B-12---:R-:W-:Y:S04]  /*3810*/  @!P0 IADD3 R20, P1, PT, R16, UR20, RZ ;  /* 0x0000001410148c10 */ /* 0x006fe8000ff3e0ff */
[----:B------:R-:W-:Y:S05]  /*3820*/  @!P0 IADD3.X R21, PT, PT, R17, UR21, RZ, P1, !PT ;  /* 0x0000001511158c10 */ /* 0x000fea0008ffe4ff */
[----:B------:R3:W5:Y:S04]  /*3830*/  @!P0 LDG.E.128 R8, desc[UR8][R20.64] ;  /* 0x0000000814088981 */ /* 0x000768000c1e1d00 */
.L_x_183:
[----:B------:R-:W-:Y:S05]  /*3840*/  BSYNC.RECONVERGENT B0 ;  /* 0x0000000000007941 */ /* 0x000fea0003800200 */
.L_x_182:
[----:B----4-:R-:W-:Y:S01]  /*3850*/  IADD3 R16, P0, PT, R16, UR22, RZ ;  /* 0x0000001610107c10 */ /* 0x010fe2000ff1e0ff */
[----:B------:R0:W4:Y:S01]  /*3860*/  LDS R4, [R7+0x44] ;  /* 0x0000440007047984 */ /* 0x0001220000000800 */
[----:B------:R-:W-:Y:S02]  /*3870*/  UIADD3 UR10, UPT, UPT, UR10, 0x4, URZ ;  /* 0x000000040a0a7890 */ /* 0x000fe4000fffe0ff */
[----:B------:R-:W-:Y:S02]  /*3880*/  IADD3.X R17, PT, PT, R17, UR23, RZ, P0, !PT ;  /* 0x0000001711117c10 */ /* 0x000fe400087fe4ff */
[----:B------:R-:W-:Y:S01]  /*3890*/  UISETP.NE.AND UP0, UPT, UR10, URZ, UPT ;  /* 0x000000ff0a00728c */ /* 0x000fe2000bf05270 */
[----:B0-----:R-:W-:Y:S01]  /*38a0*/  IADD3 R7, PT, PT, R7, 0x110, RZ ;  /* 0x0000011007077810 */ /* 0x001fe20007ffe0ff */
[C---:B----45:R-:W-:Y:S01]  /*38b0*/  FFMA.FTZ R5, R4.reuse, R8, R5 ;  /* 0x0000000804057223 */ /* 0x070fe20000010005 */
[C---:B------:R-:W-:Y:S01]  /*38c0*/  FFMA.FTZ R2, R4.reuse, R9, R2 ;  /* 0x0000000904027223 */ /* 0x040fe20000010002 */
[C---:B------:R-:W-:Y:S01]  /*38d0*/  FFMA.FTZ R3, R4.reuse, R10, R3 ;  /* 0x0000000a04037223 */ /* 0x040fe20000010003 */
[----:B------:R-:W-:Y:S04]  /*38e0*/  FFMA.FTZ R0, R4, R11, R0 ;  /* 0x0000000b04007223 */ /* 0x000fe80000010000 */
[----:B------:R-:W-:Y:S05]  /*38f0*/  BRA.U UP0, `(.L_x_184) ;  /* 0xfffffffd00107547 */ /* 0x000fea000b83ffff */
.L_x_175:
[----:B------:R-:W-:-:S09]  /*3900*/  UISETP.NE.AND UP0, UPT, UR4, URZ, UPT ;  /* 0x000000ff0400728c */ /* 0x000fd2000bf05270 */
[----:B------:R-:W-:Y:S05]  /*3910*/  BRA.U !UP0, `(.L_x_174) ;  /* 0x00000001086c7547 */ /* 0x000fea000b800000 */
[----:B------:R-:W0:Y:S01]  /*3920*/  S2UR UR10, SR_CgaCtaId ;  /* 0x00000000000a79c3 */ /* 0x000e220000008800 */
[----:B------:R-:W-:Y:S01]  /*3930*/  UMOV UR11, 0x400 ;  /* 0x00000400000b7882 */ /* 0x000fe20000000000 */
[----:B------:R-:W-:Y:S01]  /*3940*/  IMAD R18, R18, 0x11, R13 ;  /* 0x0000001112127824 */ /* 0x000fe200078e020d */
[----:B------:R-:W-:Y:S01]  /*3950*/  ISETP.GE.AND P1, PT, R13, UR7, PT ;  /* 0x000000070d007c0c */ /* 0x000fe2000bf26270 */
[----:B------:R-:W4:Y:S01]  /*3960*/  LDCU UR5, c[0x0][0x440] ;  /* 0x00008800ff0577ac */ /* 0x000f220008000800 */
[----:B------:R-:W-:Y:S02]  /*3970*/  UIMAD.WIDE UR18, UR16, 0x4, URZ ;  /* 0x00000004101278a5 */ /* 0x000fe4000f8e02ff */
[----:B0-----:R-:W-:Y:S02]  /*3980*/  ULEA UR10, UR10, UR11, 0x18 ;  /* 0x0000000b0a0a7291 */ /* 0x001fe4000f8ec0ff */
[----:B------:R-:W-:-:S04]  /*3990*/  UIADD3 UR11, UPT, UPT, -UR4, URZ, URZ ;  /* 0x000000ff040b7290 */ /* 0x000fc8000fffe1ff */
[----:B----4-:R-:W-:-:S08]  /*39a0*/  LEA R6, R18, UR10, 0x2 ;  /* 0x0000000a12067c11 */ /* 0x010fd0000f8e10ff */
.L_x_187:
        /* <DEDUP_REMOVED lines=8> */
.L_x_186:
[----:B------:R-:W-:Y:S05]  /*3a30*/  BSYNC.RECONVERGENT B0 ;  /* 0x0000000000007941 */ /* 0x000fea0003800200 */
.L_x_185:
[----:B0-----:R-:W-:Y:S01]  /*3a40*/  IADD3 R16, P0, PT, R16, UR18, RZ ;  /* 0x0000001210107c10 */ /* 0x001fe2000ff1e0ff */
[----:B------:R-:W-:Y:S01]  /*3a50*/  UISETP.NE.AND UP0, UPT, UR11, URZ, UPT ;  /* 0x000000ff0b00728c */ /* 0x000fe2000bf05270 */
[----:B----45:R-:W-:Y:S01]  /*3a60*/  FFMA.FTZ R5, R4, R8, R5 ;  /* 0x0000000804057223 */ /* 0x030fe20000010005 */
[----:B------:R-:W-:Y:S01]  /*3a70*/  IADD3 R6, PT, PT, R6, 0x44, RZ ;  /* 0x0000004406067810 */ /* 0x000fe20007ffe0ff */
[C---:B------:R-:W-:Y:S01]  /*3a80*/  FFMA.FTZ R2, R4.reuse, R9, R2 ;  /* 0x0000000904027223 */ /* 0x040fe20000010002 */
[C---:B------:R-:W-:Y:S01]  /*3a90*/  FFMA.FTZ R3, R4.reuse, R10, R3 ;  /* 0x0000000a04037223 */ /* 0x040fe20000010003 */
[----:B------:R-:W-:Y:S01]  /*3aa0*/  IADD3.X R17, PT, PT, R17, UR19, RZ, P0, !PT ;  /* 0x0000001311117c10 */ /* 0x000fe200087fe4ff */
[----:B------:R-:W-:Y:S03]  /*3ab0*/  FFMA.FTZ R0, R4, R11, R0 ;  /* 0x0000000b04007223 */ /* 0x000fe60000010000 */
[----:B------:R-:W-:Y:S05]  /*3ac0*/  BRA.U UP0, `(.L_x_187) ;  /* 0xfffffffd00b87547 */ /* 0x000fea000b83ffff */
.L_x_174:
[----:B------:R-:W-:-:S04]  /*3ad0*/  IADD3 R13, PT, PT, R13, UR12, RZ ;  /* 0x0000000c0d0d7c10 */ /* 0x000fc8000fffe0ff */
[----:B------:R-:W-:-:S13]  /*3ae0*/  ISETP.GE.AND P0, PT, R13, UR13, PT ;  /* 0x0000000d0d007c0c */ /* 0x000fda000bf06270 */
[----:B------:R-:W-:Y:S05]  /*3af0*/  @P0 EXIT ;  /* 0x000000000000094d */ /* 0x000fea0003800000 */
[----:B------:R-:W-:Y:S01]  /*3b00*/  IABS R9, UR14 ;  /* 0x0000000e00097c13 */ /* 0x000fe20008000000 */
[----:B------:R-:W0:Y:S01]  /*3b10*/  LDC R8, c[0x0][0x434] ;  /* 0x00010d00ff087b82 */ /* 0x000e220000000800 */
[----:B------:R-:W-:Y:S01]  /*3b20*/  IABS R10, R13 ;  /* 0x0000000d000a7213 */ /* 0x000fe20000000000 */
[----:B------:R-:W4:Y:S01]  /*3b30*/  LDCU UR4, c[0x0][0x440] ;  /* 0x00008800ff0477ac */ /* 0x000f220008000800 */
[----:B------:R-:W5:Y:S01]  /*3b40*/  I2F.RP R7, R9 ;  /* 0x0000000900077306 */ /* 0x000f620000209400 */
[----:B------:R-:W-:-:S05]  /*3b50*/  IABS R6, UR14 ;  /* 0x0000000e00067c13 */ /* 0x000fca0008000000 */
[----:B------:R-:W-:Y:S02]  /*3b60*/  IMAD.MOV R6, RZ, RZ, -R6 ;  /* 0x000000ffff067224 */ /* 0x000fe400078e0a06 */
[----:B-----5:R-:W5:Y:S02]  /*3b70*/  MUFU.RCP R16, R7 ;  /* 0x0000000700107308 */ /* 0x020f640000001000 */
[----:B-----5:R-:W-:Y:S01]  /*3b80*/  VIADD R16, R16, 0xffffffe ;  /* 0x0ffffffe10107836 */ /* 0x020fe20000000000 */
[----:B0-----:R-:W-:-:S05]  /*3b90*/  IABS R7, R8 ;  /* 0x0000000800077213 */ /* 0x001fca0000000000 */
[----:B------:R-:W0:Y:S02]  /*3ba0*/  F2I.FTZ.U32.TRUNC.NTZ R17, R16 ;  /* 0x0000001000117305 */ /* 0x000e24000021f000 */
[----:B0-----:R-:W-:Y:S01]  /*3bb0*/  IMAD.MOV R4, RZ, RZ, -R17 ;  /* 0x000000ffff047224 */ /* 0x001fe200078e0a11 */
[----:B------:R-:W-:-:S03]  /*3bc0*/  MOV R16, RZ ;  /* 0x000000ff00107202 */ /* 0x000fc60000000f00 */
        /* <DEDUP_REMOVED lines=16> */
[----:B0-----:R-:W-:Y:S01]  /*3cd0*/  IADD3 R6, PT, PT, RZ, -R19, RZ ;  /* 0x80000013ff067210 */ /* 0x001fe20007ffe0ff */
[----:B------:R-:W-:-:S03]  /*3ce0*/  HFMA2 R18, -RZ, RZ, 0, 0 ;  /* 0x00000000ff127431 */ /* 0x000fc600000001ff */
        /* <DEDUP_REMOVED lines=19> */
[----:B------:R-:W4:Y:S01]  /*3e20*/  LDCU.64 UR10, c[0x0][0x410] ;  /* 0x00008200ff0a77ac */ /* 0x000f220008000a00 */
        /* <DEDUP_REMOVED lines=15> */
[----:B----4-:R-:W-:Y:S02]  /*3f20*/  IMAD R7, R4, UR10, RZ ;  /* 0x0000000a04077c24 */ /* 0x010fe4000f8e02ff */
        /* <DEDUP_REMOVED lines=13> */
        .weak           $__internal_4_$__cuda_sm20_div_s64
        .type           $__internal_4_$__cuda_sm20_div_s64,@function
        .size           $__internal_4_$__cuda_sm20_div_s64,(.L_x_4836 - $__internal_4_$__cuda_sm20_div_s64)
$__internal_4_$__cuda_sm20_div_s64:
        /* <DEDUP_REMOVED lines=86> */
[----:B------:R-:W-:Y:S05]  /*4560*/  RET.REL.NODEC R14 `(_ZN5flash32flash_fwd_splitkv_combine_kernelI23Flash_fwd_kernel_traitsILi32ELi64ELi256ELi4ELb0ELb0EN7cutlass10bfloat16_tE19Flash_kernel_traitsILi32ELi64ELi256ELi4ES3_EELi16ELi3ELb0EEEvNS_16Flash_fwd_paramsE) ;  /* 0xffffffb80ea47950 */ /* 0x000fea0003c3ffff */
.L_x_188:
        /* <DEDUP_REMOVED lines=9> */
.L_x_4836:


//--------------------- .text._ZN5flash32flash_fwd_splitkv_combine_kernelI23Flash_fwd_kernel_traitsILi32ELi64ELi256ELi4ELb0ELb0EN7cutlass10bfloat16_tE19Flash_kernel_traitsILi32ELi64ELi256ELi4ES3_EELi16ELi2ELb0EEEvNS_16Flash_fwd_paramsE --------------------------
	.section	.text._ZN5flash32flash_fwd_splitkv_combine_kernelI23Flash_fwd_kernel_traitsILi32ELi64ELi256ELi4ELb0ELb0EN7cutlass10bfloat16_tE19Flash_kernel_traitsILi32ELi64ELi256ELi4ES3_EELi16ELi2ELb0EEEvNS_16Flash_fwd_paramsE,"ax",@progbits
	.align	128
        .global         _ZN5flash32flash_fwd_splitkv_combine_kernelI23Flash_fwd_kernel_traitsILi32ELi64ELi256ELi4ELb0ELb0EN7cutlass10bfloat16_tE19Flash_kernel_traitsILi32ELi64ELi256ELi4ES3_EELi16ELi2ELb0EEEvNS_16Flash_fwd_paramsE
        .type           _ZN5flash32flash_fwd_splitkv_combine_kernelI23Flash_fwd_kernel_traitsILi32ELi64ELi256ELi4ELb0ELb0EN7cutlass10bfloat16_tE19Flash_kernel_traitsILi32ELi64ELi256ELi4ES3_EELi16ELi2ELb0EEEvNS_16Flash_fwd_paramsE,@function
        .size           _ZN5flash32flash_fwd_splitkv_combine_kernelI23Flash_fwd_kernel_traitsILi32ELi64ELi256ELi4ELb0ELb0EN7cutlass10bfloat16_tE19Flash_kernel_traitsILi32ELi64ELi256ELi4ES3_EELi16ELi2ELb0EEEvNS_16Flash_fwd_paramsE,(.L_x_4837 - _ZN5flash32flash_fwd_splitkv_combine_kernelI23Flash_fwd_kernel_traitsILi32ELi64ELi256ELi4ELb0ELb0EN7cutlass10bfloat16_tE19Flash_kernel_traitsILi32ELi64ELi256ELi4ES3_EELi16ELi2ELb0EEEvNS_16Flash_fwd_paramsE)
        .other          _ZN5flash32flash_fwd_splitkv_combine_kernelI23Flash_fwd_kernel_traitsILi32ELi64ELi256ELi4ELb0ELb0EN7cutlass10bfloat16_tE19Flash_kernel_traitsILi32ELi64ELi256ELi4ES3_EELi16ELi2ELb0EEEvNS_16Flash_fwd_paramsE,@"STO_CUDA_ENTRY STV_DEFAULT"
_ZN5flash32flash_fwd_splitkv_combine_kernelI23Flash_fwd_kernel_traitsILi32ELi64ELi256ELi4ELb0ELb0EN7cutlass10bfloat16_tE19Flash_kernel_traitsILi32ELi64ELi256ELi4ES3_EELi16ELi2ELb0EEEvNS_16Flash_fwd_paramsE:
.text._ZN5flash32flash_fwd_splitkv_combine_kernelI23Flash_fwd_kernel_traitsILi32ELi64ELi256ELi4ELb0ELb0EN7cutlass10bfloat16_tE19Flash_kernel_traitsILi32ELi64ELi256ELi4ES3_EELi16ELi2ELb0EEEvNS_16Flash_fwd_paramsE:
        /* <DEDUP_REMOVED lines=38> */
.L_x_189:
[----:B------:R-:W-:Y:S01]  /*0260*/  IMAD.U32 R22, RZ, RZ, UR15 ;  /* 0x0000000fff167e24 */ /* 0x000fe2000f8e00ff */
[----:B------:R-:W-:Y:S01]  /*0270*/  MOV R18, UR13 ;  /* 0x0000000d00127c02 */ /* 0x000fe20008000f00 */
[----:B------:R-:W-:Y:S01]  /*0280*/  IMAD.U32 R17, RZ, RZ, UR17 ;  /* 0x00000011ff117e24 */ /* 0x000fe2000f8e00ff */
[----:B------:R-:W-:Y:S02]  /*0290*/  MOV R16, UR10 ;  /* 0x0000000a00107c02 */ /* 0x000fe40008000f00 */
[----:B------:R-:W-:Y:S02]  /*02a0*/  MOV R14, 0x2c0 ;  /* 0x000002c0000e7802 */ /* 0x000fe40000000f00 */
[----:B------:R-:W-:Y:S05]  /*02b0*/  CALL.REL.NOINC `($__internal_5_$__cuda_sm20_div_s64) ;  /* 0x0000003c003c7944 */ /* 0x000fea0003c00000 */
.L_x_190:
        /* <DEDUP_REMOVED lines=30> */
.L_x_192:
[----:B------:R-:W-:Y:S01]  /*04a0*/  IMAD.MOV.U32 R22, RZ, RZ, R10 ;  /* 0x000000ffff167224 */ /* 0x000fe200078e000a */
[----:B------:R-:W-:Y:S02]  /*04b0*/  MOV R17, R11 ;  /* 0x0000000b00117202 */ /* 0x000fe40000000f00 */
[----:B------:R-:W-:Y:S02]  /*04c0*/  MOV R14, 0x4e0 ;  /* 0x000004e0000e7802 */ /* 0x000fe40000000f00 */
[----:B------:R-:W-:Y:S05]  /*04d0*/  CALL.REL.NOINC `($__internal_5_$__cuda_sm20_div_s64) ;  /* 0x0000003800b47944 */ /* 0x000fea0003c00000 */
[----:B------:R-:W-:Y:S02]  /*04e0*/  MOV R4, R10 ;  /* 0x0000000a00047202 */ /* 0x000fe40000000f00 */
[----:B------:R-:W-:Y:S02]  /*04f0*/  MOV R5, R11 ;  /* 0x0000000b00057202 */ /* 0x000fe40000000f00 */
.L_x_193:
[----:B------:R-:W-:Y:S05]  /*0500*/  BSYNC.RECONVERGENT B0 ;  /* 0x0000000000007941 */ /* 0x000fea0003800200 */
.L_x_191:
        /* <DEDUP_REMOVED lines=58> */
.L_x_195:
[----:B------:R-:W-:Y:S01]  /*08b0*/  IMAD.MOV.U32 R22, RZ, RZ, R18 ;  /* 0x000000ffff167224 */ /* 0x000fe200078e0012 */
[----:B------:R-:W-:Y:S01]  /*08c0*/  MOV R18, R8 ;  /* 0x0000000800127202 */ /* 0x000fe20000000f00 */
[----:B------:R-:W-:Y:S01]  /*08d0*/  IMAD.MOV.U32 R17, RZ, RZ, R16 ;  /* 0x000000ffff117224 */ /* 0x000fe200078e0010 */
[----:B------:R-:W-:Y:S02]  /*08e0*/  MOV R16, R0 ;  /* 0x0000000000107202 */ /* 0x000fe40000000f00 */
[----:B------:R-:W-:Y:S02]  /*08f0*/  MOV R14, 0x910 ;  /* 0x00000910000e7802 */ /* 0x000fe40000000f00 */
[----:B------:R-:W-:Y:S05]  /*0900*/  CALL.REL.NOINC `($__internal_5_$__cuda_sm20_div_s64) ;  /* 0x0000003400a87944 */ /* 0x000fea0003c00000 */
.L_x_196:
[----:B------:R-:W-:Y:S05]  /*0910*/  BSYNC.RECONVERGENT B0 ;  /* 0x0000000000007941 */ /* 0x000fea0003800200 */
.L_x_194:
        /* <DEDUP_REMOVED lines=124> */
.L_x_198:
[----:B------:R-:W-:Y:S01]  /*10e0*/  IMAD.MOV.U32 R22, RZ, RZ, R10 ;  /* 0x000000ffff167224 */ /* 0x000fe200078e000a */
[----:B------:R-:W-:Y:S01]  /*10f0*/  MOV R18, R7 ;  /* 0x0000000700127202 */ /* 0x000fe20000000f00 */
[----:B------:R-:W-:Y:S01]  /*1100*/  IMAD.MOV.U32 R17, RZ, RZ, R11 ;  /* 0x000000ffff117224 */ /* 0x000fe200078e000b */
[----:B------:R-:W-:Y:S02]  /*1110*/  MOV R16, R25 ;  /* 0x0000001900107202 */ /* 0x000fe40000000f00 */
[----:B------:R-:W-:Y:S02]  /*1120*/  MOV R14, 0x1140 ;  /* 0x00001140000e7802 */ /* 0x000fe40000000f00 */
[----:B------:R-:W-:Y:S05]  /*1130*/  CALL.REL.NOINC `($__internal_5_$__cuda_sm20_div_s64) ;  /* 0x0000002c009c7944 */ /* 0x000fea0003c00000 */
[----:B------:R-:W-:Y:S02]  /*1140*/  MOV R32, R10 ;  /* 0x0000000a00207202 */ /* 0x000fe40000000f00 */
[----:B------:R-:W-:Y:S02]  /*1150*/  MOV R33, R11 ;  /* 0x0000000b00217202 */ /* 0x000fe40000000f00 */
.L_x_199:
[----:B------:R-:W-:Y:S05]  /*1160*/  BSYNC.RECONVERGENT B0 ;  /* 0x0000000000007941 */ /* 0x000fea0003800200 */
.L_x_197:
        /* <DEDUP_REMOVED lines=57> */
.L_x_201:
[----:B------:R-:W-:Y:S01]  /*1500*/  IMAD.MOV.U32 R22, RZ, RZ, R4 ;  /* 0x000000ffff167224 */ /* 0x000fe200078e0004 */
[----:B------:R-:W-:Y:S01]  /*1510*/  MOV R17, R5 ;  /* 0x0000000500117202 */ /* 0x000fe20000000f00 */
[----:B------:R-:W-:Y:S01]  /*1520*/  IMAD.MOV.U32 R18, RZ, RZ, R6 ;  /* 0x000000ffff127224 */ /* 0x000fe200078e0006 */
[----:B------:R-:W-:Y:S02]  /*1530*/  MOV R14, 0x1550 ;  /* 0x00001550000e7802 */ /* 0x000fe40000000f00 */
[----:B------:R-:W-:Y:S05]  /*1540*/  CALL.REL.NOINC `($__internal_5_$__cuda_sm20_div_s64) ;  /* 0x0000002800987944 */ /* 0x000fea0003c00000 */
[----:B------:R-:W-:Y:S02]  /*1550*/  MOV R26, R10 ;  /* 0x0000000a001a7202 */ /* 0x000fe40000000f00 */
[----:B------:R-:W-:Y:S02]  /*1560*/  MOV R27, R11 ;  /* 0x0000000b001b7202 */ /* 0x000fe40000000f00 */
.L_x_202:
[----:B------:R-:W-:Y:S05]  /*1570*/  BSYNC.RECONVERGENT B0 ;  /* 0x0000000000007941 */ /* 0x000fea0003800200 */
.L_x_200:
[----:B------:R-:W0:Y:S01]  /*1580*/  LDCU UR5, c[0x0][0x434] ;  /* 0x00008680ff0577ac */ /* 0x000e220008000800 */
[----:B------:R-:W1:Y:S01]  /*1590*/  S2R R19, SR_TID.X ;  /* 0x0000000000137919 */ /* 0x000e620000002100 */
[----:B------:R-:W-:Y:S01]  /*15a0*/  IMAD.MOV.U32 R10, RZ, RZ, RZ ;  /* 0x000000ffff0a7224 */ /* 0x000fe200078e00ff */
[----:B------:R-:W-:Y:S01]  /*15b0*/  BSSY.RECONVERGENT B0, `(.L_x_203) ;  /* 0x0000044000007945 */ /* 0x000fe20003800200 */
[----:B------:R-:W2:Y:S01]  /*15c0*/  LDCU UR18, c[0x0][0x534] ;  /* 0x0000a680ff1277ac */ /* 0x000ea20008000800 */
[----:B------:R-:W-:Y:S02]  /*15d0*/  IMAD.MOV.U32 R18, RZ, RZ, -0x800000 ;  /* 0xff800000ff127424 */ /* 0x000fe400078e00ff */
[----:B------:R-:W-:Y:S01]  /*15e0*/  IMAD.MOV.U32 R24, RZ, RZ, -0x800000 ;  /* 0xff800000ff187424 */ /* 0x000fe200078e00ff */
[----:B------:R-:W3:Y:S01]  /*15f0*/  LDCU UR11, c[0x0][0x430] ;  /* 0x00008600ff0b77ac */ /* 0x000ee20008000800 */
[----:B------:R-:W-:-:S04]  /*1600*/  USHF.R.S32.HI UR8, URZ, 0x1f, UR16 ;  /* 0x0000001fff087899 */ /* 0x000fc80008011410 */
[----:B------:R-:W-:Y:S01]  /*1610*/  ULOP3.LUT UR8, UR8, 0x1, URZ, 0xfc, !UPT ;  /* 0x0000000108087892 */ /* 0x000fe2000f8efcff */
[----:B0-----:R-:W-:-:S05]  /*1620*/  IMAD.U32 R4, RZ, RZ, UR5 ;  /* 0x00000005ff047e24 */ /* 0x001fca000f8e00ff */
[----:B------:R-:W-:Y:S01]  /*1630*/  IABS R4, R4 ;  /* 0x0000000400047213 */ /* 0x000fe20000000000 */
[----:B---3--:R-:W-:-:S03]  /*1640*/  UIMAD UR11, UR5, UR11, URZ ;  /* 0x0000000b050b72a4 */ /* 0x008fc6000f8e02ff */
[----:B------:R-:W0:Y:S01]  /*1650*/  I2F.RP R9, R4 ;  /* 0x0000000400097306 */ /* 0x000e220000209400 */
[C---:B-1----:R-:W-:Y:S02]  /*1660*/  ISETP.GT.U32.AND P1, PT, R19.reuse, 0x3f, PT ;  /* 0x0000003f1300780c */ /* 0x042fe40003f24070 */
[----:B------:R-:W-:-:S05]  /*1670*/  LOP3.LUT R23, R19, 0x3, RZ, 0xc0, !PT ;  /* 0x0000000313177812 */ /* 0x000fca00078ec0ff */
[----:B0-----:R-:W0:Y:S02]  /*1680*/  MUFU.RCP R11, R9 ;  /* 0x00000009000b7308 */ /* 0x001e240000001000 */
[----:B0-----:R-:W-:-:S06]  /*1690*/  VIADD R11, R11, 0xffffffe ;  /* 0x0ffffffe0b0b7836 */ /* 0x001fcc0000000000 */
[----:B------:R-:W0:Y:S02]  /*16a0*/  F2I.FTZ.U32.TRUNC.NTZ R11, R11 ;  /* 0x0000000b000b7305 */ /* 0x000e24000021f000 */
[----:B0-----:R-:W-:-:S04]  /*16b0*/  IMAD.MOV R3, RZ, RZ, -R11 ;  /* 0x000000ffff037224 */ /* 0x001fc800078e0a0b */
[----:B------:R-:W-:Y:S01]  /*16c0*/  IMAD R5, R3, R4, RZ ;  /* 0x0000000403057224 */ /* 0x000fe200078e02ff */
[----:B------:R-:W-:Y:S02]  /*16d0*/  IABS R3, R2 ;  /* 0x0000000200037213 */ /* 0x000fe40000000000 */
[----:B------:R-:W-:Y:S01]  /*16e0*/  LOP3.LUT R2, R2, UR5, RZ, 0x3c, !PT ;  /* 0x0000000502027c12 */ /* 0x000fe2000f8e3cff */
[----:B------:R-:W-:Y:S02]  /*16f0*/  IMAD.HI.U32 R10, R11, R5, R10 ;  /* 0x000000050b0a7227 */ /* 0x000fe400078e000a */
[----:B------:R-:W0:Y:S01]  /*1700*/  @!P1 S2R R5, SR_CgaCtaId ;  /* 0x0000000000059919 */ /* 0x000e220000008800 */
[----:B------:R-:W-:Y:S02]  /*1710*/  ISETP.GE.AND P2, PT, R2, RZ, PT ;  /* 0x000000ff0200720c */ /* 0x000fe40003f46270 */
[----:B------:R-:W-:Y:S01]  /*1720*/  @!P1 MOV R2, 0x400 ;  /* 0x0000040000029802 */ /* 0x000fe20000000f00 */
[----:B------:R-:W-:Y:S01]  /*1730*/  IMAD.HI.U32 R13, R10, R3, RZ ;  /* 0x000000030a0d7227 */ /* 0x000fe200078e00ff */
[----:B------:R-:W-:-:S03]  /*1740*/  SHF.R.U32.HI R10, RZ, 0x4, R19 ;  /* 0x00000004ff0a7819 */ /* 0x000fc60000011613 */
[----:B------:R-:W-:-:S04]  /*1750*/  IMAD.MOV R9, RZ, RZ, -R13 ;  /* 0x000000ffff097224 */ /* 0x000fc800078e0a0d */
[C---:B------:R-:W-:Y:S02]  /*1760*/  IMAD R9, R4.reuse, R9, R3 ;  /* 0x0000000904097224 */ /* 0x040fe400078e0203 */
[----:B------:R-:W1:Y:S03]  /*1770*/  @!P1 S2R R3, SR_CgaCtaId ;  /* 0x0000000000039919 */ /* 0x000e660000008800 */
[----:B------:R-:W-:-:S13]  /*1780*/  ISETP.GT.U32.AND P0, PT, R4, R9, PT ;  /* 0x000000090400720c */ /* 0x000fda0003f04070 */
[-C--:B------:R-:W-:Y:S01]  /*1790*/  @!P0 IADD3 R9, PT, PT, R9, -R4.reuse, RZ ;  /* 0x8000000409098210 */ /* 0x080fe20007ffe0ff */
[----:B------:R-:W-:Y:S01]  /*17a0*/  @!P0 VIADD R13, R13, 0x1 ;  /* 0x000000010d0d8836 */ /* 0x000fe20000000000 */
[----:B------:R-:W-:Y:S02]  /*17b0*/  ISETP.NE.AND P0, PT, RZ, UR5, PT ;  /* 0x00000005ff007c0c */ /* 0x000fe4000bf05270 */
[----:B------:R-:W-:Y:S02]  /*17c0*/  ISETP.GE.U32.AND P3, PT, R9, R4, PT ;  /* 0x000000040900720c */ /* 0x000fe40003f66070 */
[----:B0-----:R-:W-:Y:S02]  /*17d0*/  @!P1 LEA R5, R5, R2, 0x18 ;  /* 0x0000000205059211 */ /* 0x001fe400078ec0ff */
[----:B------:R-:W-:-:S03]  /*17e0*/  @!P1 SHF.L.U32 R9, R19, 0x2, RZ ;  /* 0x0000000213099819 */ /* 0x000fc600000006ff */
[----:B------:R-:W-:Y:S01]  /*17f0*/  @!P1 IMAD R12, R10, 0x44, R5 ;  /* 0x000000440a0c9824 */ /* 0x000fe200078e0205 */
[----:B------:R-:W-:Y:S02]  /*1800*/  @!P1 LOP3.LUT R9, R9, 0x3c, RZ, 0xc0, !PT ;  /* 0x0000003c09099812 */ /* 0x000fe400078ec0ff */
[----:B-1----:R-:W-:-:S03]  /*1810*/  @!P1 LEA R2, R3, R2, 0x18 ;  /* 0x0000000203029211 */ /* 0x002fc600078ec0ff */
[----:B------:R-:W-:Y:S02]  /*1820*/  @P3 VIADD R13, R13, 0x1 ;  /* 0x000000010d0d3836 */ /* 0x000fe40000000000 */
[----:B------:R-:W-:Y:S02]  /*1830*/  @!P1 IMAD.IADD R9, R12, 0x1, R9 ;  /* 0x000000010c099824 */ /* 0x000fe400078e0209 */
[----:B------:R-:W-:Y:S01]  /*1840*/  @!P2 IMAD.MOV R13, RZ, RZ, -R13 ;  /* 0x000000ffff0da224 */ /* 0x000fe200078e0a0d */
[----:B------:R-:W-:Y:S01]  /*1850*/  @!P0 LOP3.LUT R13, RZ, UR5, RZ, 0x33, !PT ;  /* 0x00000005ff0d8c12 */ /* 0x000fe2000f8e33ff */
[----:B------:R-:W-:Y:S01]  /*1860*/  @!P1 IMAD R3, R23, 0x44, R2 ;  /* 0x0000004417039824 */ /* 0x000fe200078e0202 */
[----:B--2---:R-:W-:Y:S02]  /*1870*/  ISETP.GE.AND P0, PT, R10, UR18, PT ;  /* 0x000000120a007c0c */ /* 0x004fe4000bf06270 */
[----:B------:R-:W-:Y:S01]  /*1880*/  SHF.R.U32.HI R2, RZ, 0x2, R19 ;  /* 0x00000002ff027819 */ /* 0x000fe20000011613 */
[----:B------:R-:W-:Y:S01]  /*1890*/  IMAD R4, R13, UR8, RZ ;  /* 0x000000080d047c24 */ /* 0x000fe2000f8e02ff */
[----:B------:R-:W0:Y:S02]  /*18a0*/  LDCU.64 UR8, c[0x0][0x358] ;  /* 0x00006b00ff0877ac */ /* 0x000e240008000a00 */
[----:B------:R-:W-:-:S02]  /*18b0*/  @!P1 LEA R16, R2, R3, 0x2 ;  /* 0x0000000302109211 */ /* 0x000fc400078e10ff */
        /* <DEDUP_REMOVED lines=19> */
.L_x_204:
[----:B0-----:R-:W-:Y:S05]  /*19f0*/  BSYNC.RECONVERGENT B0 ;  /* 0x0000000000007941 */ /* 0x001fea0003800200 */
.L_x_203:
[----:B-----5:R-:W-:Y:S01]  /*1a00*/  @!P1 STS [R9], R18 ;  /* 0x0000001209009388 */ /* 0x020fe20000000800 */
[----:B-1----:R-:W0:Y:S01]  /*1a10*/  LDC R15, c[0x0][0x3e0] ;  /* 0x0000f800ff0f7b82 */ /* 0x002e220000000800 */
[----:B------:R-:W-:Y:S01]  /*1a20*/  I2F.RP R5, R17 ;  /* 0x0000001100057306 */ /* 0x000fe20000209400 */
[----:B------:R-:W-:-:S06]  /*1a30*/  IMAD.MOV.U32 R28, RZ, RZ, RZ ;  /* 0x000000ffff1c7224 */ /* 0x000fcc00078e00ff */
[----:B------:R-:W-:Y:S01]  /*1a40*/  BAR.SYNC.DEFER_BLOCKING 0x0 ;  /* 0x0000000000007b1d */ /* 0x000fe20000010000 */
[----:B------:R-:W-:-:S05]  /*1a50*/  ISETP.NE.AND P5, PT, R4, RZ, PT ;  /* 0x000000ff0400720c */ /* 0x000fca0003fa5270 */
[----:B------:R-:W-:Y:S01]  /*1a60*/  BSSY.RECONVERGENT B1, `(.L_x_205) ;  /* 0x000016c000017945 */ /* 0x000fe20003800200 */
[----:B0-----:R-:W-:Y:S01]  /*1a70*/  IABS R11, R15 ;  /* 0x0000000f000b7213 */ /* 0x001fe20000000000 */
[----:B------:R-:W0:Y:S03]  /*1a80*/  @!P1 LDS R24, [R16] ;  /* 0x0000000010189984 */ /* 0x000e260000000800 */
[----:B------:R-:W1:Y:S08]  /*1a90*/  I2F.RP R14, R11 ;  /* 0x0000000b000e7306 */ /* 0x000e700000209400 */
[----:B-1----:R-:W1:Y:S02]  /*1aa0*/  MUFU.RCP R30, R14 ;  /* 0x0000000e001e7308 */ /* 0x002e640000001000 */
[----:B-1----:R-:W-:-:S06]  /*1ab0*/  VIADD R30, R30, 0xffffffe ;  /* 0x0ffffffe1e1e7836 */ /* 0x002fcc0000000000 */
[----:B------:R1:W2:Y:S01]  /*1ac0*/  F2I.FTZ.U32.TRUNC.NTZ R31, R30 ;  /* 0x0000001e001f7305 */ /* 0x0002a2000021f000 */
[----:B0-----:R-:W0:Y:S01]  /*1ad0*/  SHFL.BFLY PT, R3, R24, 0x2, 0x1f ;  /* 0x0c401f0018037f89 */ /* 0x001e2200000e0000 */
[----:B-1----:R-:W-:Y:S01]  /*1ae0*/  HFMA2 R30, -RZ, RZ, 0, 0 ;  /* 0x00000000ff1e7431 */ /* 0x002fe200000001ff */
[----:B0-----:R-:W-:-:S05]  /*1af0*/  FMNMX.FTZ R10, R3, R24, !PT ;  /* 0x00000018030a7209 */ /* 0x001fca0007810000 */
[----:B------:R-:W0:Y:S02]  /*1b00*/  SHFL.BFLY PT, R3, R10, 0x1, 0x1f ;  /* 0x0c201f000a037f89 */ /* 0x000e2400000e0000 */
[----:B0-----:R-:W-:Y:S01]  /*1b10*/  FMNMX.FTZ R9, R10, R3, !PT ;  /* 0x000000030a097209 */ /* 0x001fe20007810000 */
[----:B--2---:R-:W-:Y:S01]  /*1b20*/  IMAD.MOV R10, RZ, RZ, -R31 ;  /* 0x000000ffff0a7224 */ /* 0x004fe200078e0a1f */
[----:B------:R-:W0:Y:S02]  /*1b30*/  MUFU.RCP R3, R5 ;  /* 0x0000000500037308 */ /* 0x000e240000001000 */
[----:B------:R-:W-:Y:S01]  /*1b40*/  FSETP.NEU.FTZ.AND P0, PT, R9, -INF , PT ;  /* 0xff8000000900780b */ /* 0x000fe20003f1d000 */
[----:B------:R-:W-:-:S03]  /*1b50*/  IMAD R10, R10, R11, RZ ;  /* 0x0000000b0a0a7224 */ /* 0x000fc600078e02ff */
[----:B------:R-:W-:Y:S01]  /*1b60*/  FSEL R9, R9, RZ, P0 ;  /* 0x000000ff09097208 */ /* 0x000fe20000000000 */
[----:B------:R-:W-:-:S04]  /*1b70*/  IMAD.HI.U32 R10, R31, R10, R30 ;  /* 0x0000000a1f0a7227 */ /* 0x000fc800078e001e */
[----:B------:R-:W-:-:S04]  /*1b80*/  FADD.FTZ R21, -R9, R24 ;  /* 0x0000001809157221 */ /* 0x000fc80000010100 */
[----:B------:R-:W-:Y:S01]  /*1b90*/  FMUL.FTZ R21, R21, 1.4426950216293334961 ;  /* 0x3fb8aa3b15157820 */ /* 0x000fe20000410000 */
[----:B0-----:R-:W-:Y:S01]  /*1ba0*/  VIADD R3, R3, 0xffffffe ;  /* 0x0ffffffe03037836 */ /* 0x001fe20000000000 */
[----:B------:R-:W-:-:S04]  /*1bb0*/  IABS R5, R12 ;  /* 0x0000000c00057213 */ /* 0x000fc80000000000 */
[----:B------:R-:W0:Y:S01]  /*1bc0*/  MUFU.EX2 R21, R21 ;  /* 0x0000001500157308 */ /* 0x000e220000000800 */
[----:B------:R-:W-:-:S03]  /*1bd0*/  IMAD.HI.U32 R10, R10, R5, RZ ;  /* 0x000000050a0a7227 */ /* 0x000fc600078e00ff */
[----:B------:R-:W1:Y:S01]  /*1be0*/  F2I.FTZ.U32.TRUNC.NTZ R29, R3 ;  /* 0x00000003001d7305 */ /* 0x000e62000021f000 */
[----:B0-----:R-:W0:Y:S01]  /*1bf0*/  SHFL.BFLY PT, R16, R21, 0x2, 0x1f ;  /* 0x0c401f0015107f89 */ /* 0x001e2200000e0000 */
[----:B-1----:R-:W-:Y:S01]  /*1c00*/  IMAD.MOV R14, RZ, RZ, -R29 ;  /* 0x000000ffff0e7224 */ /* 0x002fe200078e0a1d */
[----:B------:R-:W-:-:S03]  /*1c10*/  IABS R3, R4 ;  /* 0x0000000400037213 */ /* 0x000fc60000000000 */
[----:B------:R-:W-:Y:S02]  /*1c20*/  IMAD R14, R14, R17, RZ ;  /* 0x000000110e0e7224 */ /* 0x000fe400078e02ff */
[----:B------:R-:W-:Y:S02]  /*1c30*/  IMAD.MOV R3, RZ, RZ, -R3 ;  /* 0x000000ffff037224 */ /* 0x000fe400078e0a03 */
[----:B------:R-:W-:-:S06]  /*1c40*/  IMAD.HI.U32 R14, R29, R14, R28 ;  /* 0x0000000e1d0e7227 */ /* 0x000fcc00078e001c */
[----:B------:R-:W-:-:S04]  /*1c50*/  IMAD.HI.U32 R18, R14, R5, RZ ;  /* 0x000000050e127227 */ /* 0x000fc800078e00ff */
[----:B------:R-:W-:Y:S02]  /*1c60*/  IMAD.MOV R14, RZ, RZ, -R10 ;  /* 0x000000ffff0e7224 */ /* 0x000fe400078e0a0a */
[----:B0-----:R-:W-:Y:S01]  /*1c70*/  FADD.FTZ R16, R21, R16 ;  /* 0x0000001015107221 */ /* 0x001fe20000010000 */
[--C-:B------:R-:W-:Y:S02]  /*1c80*/  IMAD R20, R18, R3, R5.reuse ;  /* 0x0000000312147224 */ /* 0x100fe400078e0205 */
[----:B------:R-:W-:Y:S01]  /*1c90*/  IMAD R14, R11, R14, R5 ;  /* 0x0000000e0b0e7224 */ /* 0x000fe200078e0205 */
[----:B------:R-:W-:Y:S01]  /*1ca0*/  LOP3.LUT R5, R12, R17, RZ, 0x3c, !PT ;  /* 0x000000110c057212 */ /* 0x000fe200078e3cff */
[----:B------:R-:W0:Y:S01]  /*1cb0*/  SHFL.BFLY PT, R3, R16, 0x1, 0x1f ;  /* 0x0c201f0010037f89 */ /* 0x000e2200000e0000 */
[----:B------:R-:W-:Y:S01]  /*1cc0*/  ISETP.GT.U32.AND P1, PT, R17, R20, PT ;  /* 0x000000141100720c */ /* 0x000fe20003f24070 */
[----:B------:R-:W-:Y:S01]  /*1cd0*/  IMAD.MOV.U32 R21, RZ, RZ, 0x7f800000 ;  /* 0x7f800000ff157424 */ /* 0x000fe200078e00ff */
[----:B------:R-:W-:-:S02]  /*1ce0*/  ISETP.GT.U32.AND P0, PT, R11, R14, PT ;  /* 0x0000000e0b00720c */ /* 0x000fc40003f04070 */
[----:B------:R-:W-:Y:S02]  /*1cf0*/  LOP3.LUT R12, R12, R15, RZ, 0x3c, !PT ;  /* 0x0000000f0c0c7212 */ /* 0x000fe400078e3cff */
[----:B------:R-:W-:-:S07]  /*1d00*/  ISETP.GE.AND P3, PT, R5, RZ, PT ;  /* 0x000000ff0500720c */ /* 0x000fce0003f66270 */
[-C--:B------:R-:W-:Y:S01]  /*1d10*/  @!P1 IADD3 R20, PT, PT, R20, -R17.reuse, RZ ;  /* 0x8000001114149210 */ /* 0x080fe20007ffe0ff */
[----:B------:R-:W-:Y:S01]  /*1d20*/  @!P1 VIADD R18, R18, 0x1 ;  /* 0x0000000112129836 */ /* 0x000fe20000000000 */
[----:B------:R-:W-:Y:S01]  /*1d30*/  @!P0 IADD3 R10, PT, PT, R10, 0x1, RZ ;  /* 0x000000010a0a8810 */ /* 0x000fe20007ffe0ff */
[----:B------:R-:W-:Y:S01]  /*1d40*/  @!P0 IMAD.IADD R14, R14, 0x1, -R11 ;  /* 0x000000010e0e8824 */ /* 0x000fe200078e0a0b */
[----:B------:R-:W-:Y:S02]  /*1d50*/  ISETP.GE.U32.AND P2, PT, R20, R17, PT ;  /* 0x000000111400720c */ /* 0x000fe40003f46070 */
[----:B------:R-:W-:Y:S02]  /*1d60*/  ISETP.NE.AND P0, PT, R15, RZ, PT ;  /* 0x000000ff0f00720c */ /* 0x000fe40003f05270 */
[----:B------:R-:W-:Y:S01]  /*1d70*/  ISETP.GE.U32.AND P4, PT, R14, R11, PT ;  /* 0x0000000b0e00720c */ /* 0x000fe20003f86070 */
[----:B0-----:R-:W-:-:S05]  /*1d80*/  FADD.FTZ R3, R16, R3 ;  /* 0x0000000310037221 */ /* 0x001fca0000010000 */
[----:B------:R-:W-:-:S03]  /*1d90*/  FSETP.NE.FTZ.AND P1, PT, R3, RZ, PT ;  /* 0x000000ff0300720b */ /* 0x000fc60003f35000 */
[----:B------:R-:W-:Y:S01]  /*1da0*/  @P2 VIADD R18, R18, 0x1 ;  /* 0x0000000112122836 */ /* 0x000fe20000000000 */
[----:B------:R-:W-:Y:S02]  /*1db0*/  ISETP.GE.AND P2, PT, R12, RZ, PT ;  /* 0x000000ff0c00720c */ /* 0x000fe40003f46270 */
[----:B------:R-:W-:Y:S01]  /*1dc0*/  SHF.R.S32.HI R12, RZ, 0x1f, R4 ;  /* 0x0000001fff0c7819 */ /* 0x000fe20000011404 */
[----:B------:R-:W-:Y:S02]  /*1dd0*/  @P4 VIADD R10, R10, 0x1 ;  /* 0x000000010a0a4836 */ /* 0x000fe40000000000 */
[----:B------:R-:W-:Y:S01]  /*1de0*/  @!P3 IMAD.MOV R18, RZ, RZ, -R18 ;  /* 0x000000ffff12b224 */ /* 0x000fe200078e0a12 */
[----:B------:R-:W-:Y:S01]  /*1df0*/  ISETP.NE.AND P3, PT, R13, RZ, PT ;  /* 0x000000ff0d00720c */ /* 0x000fe20003f65270 */
[----:B------:R-:W-:Y:S01]  /*1e00*/  IMAD.MOV.U32 R5, RZ, RZ, R10 ;  /* 0x000000ffff057224 */ /* 0x000fe200078e000a */
[----:B------:R-:W-:Y:S01]  /*1e10*/  @!P5 LOP3.LUT R18, RZ, R17, RZ, 0x33, !PT ;  /* 0x00000011ff12d212 */ /* 0x000fe200078e33ff */
[----:B------:R-:W-:Y:S01]  /*1e20*/  IMAD R4, R4, UR11, RZ ;  /* 0x0000000b04047c24 */ /* 0x000fe2000f8e02ff */
[----:B------:R0:W1:Y:S01]  /*1e30*/  @P1 MUFU.LG2 R10, R3 ;  /* 0x00000003000a1308 */ /* 0x0000620000000c00 */
[----:B------:R-:W-:-:S02]  /*1e40*/  SEL R11, RZ, 0x1, !P3 ;  /* 0x00000001ff0b7807 */ /* 0x000fc40005800000 */
[----:B------:R-:W-:Y:S02]  /*1e50*/  @!P2 IADD3 R5, PT, PT, -R5, RZ, RZ ;  /* 0x000000ff0505a210 */ /* 0x000fe40007ffe1ff */
[----:B------:R-:W-:Y:S02]  /*1e60*/  @!P0 LOP3.LUT R5, RZ, R15, RZ, 0x33, !PT ;  /* 0x0000000fff058212 */ /* 0x000fe400078e33ff */
[----:B------:R-:W-:Y:S02]  /*1e70*/  LOP3.LUT P0, RZ, R19, 0x3c3, RZ, 0xc0, !PT ;  /* 0x000003c313ff7812 */ /* 0x000fe4000780c0ff */
[----:B------:R-:W-:Y:S02]  /*1e80*/  ISETP.LT.U32.AND P2, PT, R26, R18, PT ;  /* 0x000000121a00720c */ /* 0x000fe40003f41070 */
[----:B------:R-:W-:Y:S02]  /*1e90*/  SHF.R.S32.HI R13, RZ, 0x1f, R18 ;  /* 0x0000001fff0d7819 */ /* 0x000fe40000011412 */
[----:B------:R-:W-:Y:S01]  /*1ea0*/  LOP3.LUT R11, R12, R11, RZ, 0xfc, !PT ;  /* 0x0000000b0c0b7212 */ /* 0x000fe200078efcff */
[----:B------:R-:W-:Y:S01]  /*1eb0*/  IMAD R12, R5, UR12, RZ ;  /* 0x0000000c050c7c24 */ /* 0x000fe2000f8e02ff */
[----:B------:R-:W-:-:S03]  /*1ec0*/  ISETP.LT.AND.EX P2, PT, R27, R13, PT, P2 ;  /* 0x0000000d1b00720c */ /* 0x000fc60003f41320 */
[----:B0-----:R-:W-:Y:S01]  /*1ed0*/  IMAD R3, R11, R12, RZ ;  /* 0x0000000c0b037224 */ /* 0x001fe200078e02ff */
[----:B------:R-:W-:Y:S01]  /*1ee0*/  SEL R5, R26, R18, P2 ;  /* 0x000000121a057207 */ /* 0x000fe20001000000 */
[----:B-1----:R-:W-:Y:S01]  /*1ef0*/  @P1 FFMA.FTZ R21, R10, 0.69314718246459960938, R9 ;  /* 0x3f3172180a151823 */ /* 0x002fe20000010009 */
        /* <DEDUP_REMOVED lines=32> */
[----:B0-----:R-:W-:-:S06]  /*2100*/  VIADD R10, R10, 0xffffffe ;  /* 0x0ffffffe0a0a7836 */ /* 0x001fcc0000000000 */
[----:B------:R-:W0:Y:S02]  /*2110*/  F2I.FTZ.U32.TRUNC.NTZ R11, R10 ;  /* 0x0000000a000b7305 */ /* 0x000e24000021f000 */
[----:B0-----:R-:W-:Y:S01]  /*2120*/  IMAD.MOV R2, RZ, RZ, -R11 ;  /* 0x000000ffff027224 */ /* 0x001fe200078e0a0b */
[----:B------:R-:W-:-:S03]  /*2130*/  MOV R10, RZ ;  /* 0x000000ff000a7202 */ /* 0x000fc60000000f00 */
[----:B------:R-:W-:-:S04]  /*2140*/  IMAD R2, R2, R30, RZ ;  /* 0x0000001e02027224 */ /* 0x000fc800078e02ff */
[----:B------:R-:W-:Y:S01]  /*2150*/  IMAD.HI.U32 R2, R11, R2, R10 ;  /* 0x000000020b027227 */ /* 0x000fe200078e000a */
[----:B------:R-:W-:-:S05]  /*2160*/  LEA.HI R11, R19, UR14, RZ, 0x1e ;  /* 0x0000000e130b7c11 */ /* 0x000fca000f8ff0ff */
        /* <DEDUP_REMOVED lines=13> */
.L_x_208:
[----:B------:R-:W-:Y:S01]  /*2240*/  LEA.HI R2, R19, UR14, RZ, 0x1e ;  /* 0x0000000e13027c11 */ /* 0x000fe2000f8ff0ff */
[----:B------:R-:W-:Y:S01]  /*2250*/  IMAD.MOV.U32 R17, RZ, RZ, RZ ;  /* 0x000000ffff117224 */ /* 0x000fe200078e00ff */
[----:B------:R-:W-:Y:S02]  /*2260*/  MOV R18, R30 ;  /* 0x0000001e00127202 */ /* 0x000fe40000000f00 */
[----:B------:R-:W-:Y:S01]  /*2270*/  MOV R14, 0x22a0 ;  /* 0x000022a0000e7802 */ /* 0x000fe20000000f00 */
[----:B------:R-:W-:Y:S02]  /*2280*/  IMAD.MOV.U32 R22, RZ, RZ, R2 ;  /* 0x000000ffff167224 */ /* 0x000fe400078e0002 */
[----:B------:R-:W-:Y:S05]  /*2290*/  CALL.REL.NOINC `($__internal_5_$__cuda_sm20_div_s64) ;  /* 0x0000001c00447944 */ /* 0x000fea0003c00000 */
[----:B------:R-:W-:Y:S02]  /*22a0*/  IADD3 R9, PT, PT, -R10, RZ, RZ ;  /* 0x000000ff0a097210 */ /* 0x000fe40007ffe1ff */
[----:B------:R-:W-:-:S03]  /*22b0*/  MOV R31, R11 ;  /* 0x0000000b001f7202 */ /* 0x000fc60000000f00 */
[----:B------:R-:W-:Y:S01]  /*22c0*/  IMAD R9, R30, R9, R2 ;  /* 0x000000091e097224 */ /* 0x000fe200078e0202 */
[----:B------:R-:W-:-:S07]  /*22d0*/  MOV R30, R10 ;  /* 0x0000000a001e7202 */ /* 0x000fce0000000f00 */
.L_x_209:
[----:B------:R-:W-:Y:S01]  /*22e0*/  IABS R12, UR13 ;  /* 0x0000000d000c7c13 */ /* 0x000fe20008000000 */
[----:B------:R-:W-:Y:S01]  /*22f0*/  IMAD R25, R25, R8, RZ ;  /* 0x0000000819197224 */ /* 0x000fe200078e02ff */
[----:B------:R-:W-:Y:S01]  /*2300*/  IABS R10, R9 ;  /* 0x00000009000a7213 */ /* 0x000fe20000000000 */
[----:B------:R-:W-:Y:S01]  /*2310*/  BSSY.RECONVERGENT B0, `(.L_x_210) ;  /* 0x000003f000007945 */ /* 0x000fe20003800200 */
[----:B------:R-:W0:Y:S01]  /*2320*/  I2F.U32.RP R13, R12 ;  /* 0x0000000c000d7306 */ /* 0x000e220000209000 */
[----:B------:R-:W-:Y:S01]  /*2330*/  IABS R2, UR13 ;  /* 0x0000000d00027c13 */ /* 0x000fe20008000000 */
[----:B------:R-:W-:Y:S01]  /*2340*/  IMAD R25, R7, R0, R25 ;  /* 0x0000000007197224 */ /* 0x000fe200078e0219 */
[----:B------:R-:W-:-:S04]  /*2350*/  LOP3.LUT R0, R9, UR13, RZ, 0x3c, !PT ;  /* 0x0000000d09007c12 */ /* 0x000fc8000f8e3cff */
[----:B------:R-:W-:Y:S01]  /*2360*/  ISETP.GE.AND P0, PT, R0, RZ, PT ;  /* 0x000000ff0000720c */ /* 0x000fe20003f06270 */
[----:B0-----:R-:W0:Y:S02]  /*2370*/  MUFU.RCP R16, R13 ;  /* 0x0000000d00107308 */ /* 0x001e240000001000 */
[----:B0-----:R-:W-:-:S06]  /*2380*/  IADD3 R16, PT, PT, R16, 0xffffffe, RZ ;  /* 0x0ffffffe10107810 */ /* 0x001fcc0007ffe0ff */
[----:B------:R-:W0:Y:S02]  /*2390*/  F2I.FTZ.U32.TRUNC.NTZ R17, R16 ;  /* 0x0000001000117305 */ /* 0x000e24000021f000 */
[----:B0-----:R-:W-:Y:S01]  /*23a0*/  IADD3 R11, PT, PT, RZ, -R17, RZ ;  /* 0x80000011ff0b7210 */ /* 0x001fe20007ffe0ff */
[----:B------:R-:W-:-:S04]  /*23b0*/  IMAD.MOV.U32 R16, RZ, RZ, RZ ;  /* 0x000000ffff107224 */ /* 0x000fc800078e00ff */
[----:B------:R-:W-:-:S04]  /*23c0*/  IMAD R11, R11, R12, RZ ;  /* 0x0000000c0b0b7224 */ /* 0x000fc800078e02ff */
[----:B------:R-:W-:Y:S01]  /*23d0*/  IMAD.HI.U32 R17, R17, R11, R16 ;  /* 0x0000000b11117227 */ /* 0x000fe200078e0010 */
[----:B------:R-:W-:-:S05]  /*23e0*/  IADD3 R11, PT, PT, RZ, -R2, RZ ;  /* 0x80000002ff0b7210 */ /* 0x000fca0007ffe0ff */
[----:B------:R-:W-:-:S04]  /*23f0*/  IMAD.HI.U32 R2, R17, R10, RZ ;  /* 0x0000000a11027227 */ /* 0x000fc800078e00ff */
[----:B------:R-:W-:Y:S02]  /*2400*/  IMAD R11, R2, R11, R10 ;  /* 0x0000000b020b7224 */ /* 0x000fe400078e020a */
[----:B------:R-:W-:-:S03]  /*2410*/  IMAD.WIDE.U32 R16, R7, R8, RZ ;  /* 0x0000000807107225 */ /* 0x000fc600078e00ff */
[----:B------:R-:W-:Y:S01]  /*2420*/  ISETP.GT.U32.AND P1, PT, R12, R11, PT ;  /* 0x0000000b0c00720c */ /* 0x000fe20003f24070 */
[----:B------:R-:W-:-:S12]  /*2430*/  IMAD.WIDE.U32 R34, R16, R32, RZ ;  /* 0x0000002010227225 */ /* 0x000fd800078e00ff */
[----:B------:R-:W-:Y:S02]  /*2440*/  @!P1 IMAD.IADD R11, R11, 0x1, -R12 ;  /* 0x000000010b0b9824 */ /* 0x000fe400078e0a0c */
[----:B------:R-:W-:Y:S01]  /*2450*/  @!P1 VIADD R2, R2, 0x1 ;  /* 0x0000000102029836 */ /* 0x000fe20000000000 */
[----:B------:R-:W-:Y:S02]  /*2460*/  ISETP.NE.AND P1, PT, RZ, UR13, PT ;  /* 0x0000000dff007c0c */ /* 0x000fe4000bf25270 */
[----:B------:R-:W-:Y:S02]  /*2470*/  ISETP.GE.U32.AND P2, PT, R11, R12, PT ;  /* 0x0000000c0b00720c */ /* 0x000fe40003f46070 */
[----:B------:R-:W-:-:S05]  /*2480*/  IADD3 R11, PT, PT, R17, R25, RZ ;  /* 0x00000019110b7210 */ /* 0x000fca0007ffe0ff */
[----:B------:R-:W-:-:S04]  /*2490*/  IMAD R11, R11, R32, RZ ;  /* 0x000000200b0b7224 */ /* 0x000fc800078e02ff */
[----:B------:R-:W-:Y:S02]  /*24a0*/  IMAD R11, R33, R16, R11 ;  /* 0x00000010210b7224 */ /* 0x000fe400078e020b */
[----:B------:R-:W-:Y:S02]  /*24b0*/  @P2 IADD3 R2, PT, PT, R2, 0x1, RZ ;  /* 0x0000000102022810 */ /* 0x000fe40007ffe0ff */
[----:B------:R-:W-:Y:S02]  /*24c0*/  IMAD.IADD R16, R35, 0x1, R11 ;  /* 0x0000000123107824 */ /* 0x000fe400078e020b */
[----:B------:R-:W-:Y:S02]  /*24d0*/  @!P0 IADD3 R2, PT, PT, -R2, RZ, RZ ;  /* 0x000000ff02028210 */ /* 0x000fe40007ffe1ff */
[----:B------:R-:W-:Y:S02]  /*24e0*/  @!P1 LOP3.LUT R2, RZ, UR13, RZ, 0x33, !PT ;  /* 0x0000000dff029c12 */ /* 0x000fe4000f8e33ff */
[----:B------:R-:W-:-:S04]  /*24f0*/  LOP3.LUT R0, R31, R16, RZ, 0xfc, !PT ;  /* 0x000000101f007212 */ /* 0x000fc800078efcff */
[----:B------:R-:W-:Y:S01]  /*2500*/  ISETP.NE.U32.AND P0, PT, R0, RZ, PT ;  /* 0x000000ff0000720c */ /* 0x000fe20003f05070 */
[----:B------:R-:W-:-:S04]  /*2510*/  IMAD.MOV R0, RZ, RZ, -R2 ;  /* 0x000000ffff007224 */ /* 0x000fc800078e0a02 */
[----:B------:R-:W-:-:S08]  /*2520*/  IMAD R0, R0, UR13, R9 ;  /* 0x0000000d00007c24 */ /* 0x000fd0000f8e0209 */
[----:B------:R-:W-:Y:S05]  /*2530*/  @P0 BRA `(.L_x_211) ;  /* 0x0000000000540947 */ /* 0x000fea0003800000 */
[----:B------:R-:W0:Y:S01]  /*2540*/  I2F.U32.RP R12, R34 ;  /* 0x00000022000c7306 */ /* 0x000e220000209000 */
[----:B------:R-:W-:Y:S01]  /*2550*/  HFMA2 R10, -RZ, RZ, 0, 0 ;  /* 0x00000000ff0a7431 */ /* 0x000fe200000001ff */
[----:B------:R-:W-:-:S06]  /*2560*/  ISETP.NE.U32.AND P0, PT, R34, RZ, PT ;  /* 0x000000ff2200720c */ /* 0x000fcc0003f05070 */
[----:B0-----:R-:W0:Y:S02]  /*2570*/  MUFU.RCP R11, R12 ;  /* 0x0000000c000b7308 */ /* 0x001e240000001000 */
[----:B0-----:R-:W-:-:S06]  /*2580*/  IADD3 R11, PT, PT, R11, 0xffffffe, RZ ;  /* 0x0ffffffe0b0b7810 */ /* 0x001fcc0007ffe0ff */
[----:B------:R-:W0:Y:S02]  /*2590*/  F2I.FTZ.U32.TRUNC.NTZ R11, R11 ;  /* 0x0000000b000b7305 */ /* 0x000e24000021f000 */
[----:B0-----:R-:W-:-:S04]  /*25a0*/  IMAD.MOV R9, RZ, RZ, -R11 ;  /* 0x000000ffff097224 */ /* 0x001fc800078e0a0b */
        /* <DEDUP_REMOVED lines=14> */
.L_x_211:
[----:B------:R-:W-:Y:S01]  /*2690*/  IMAD.MOV.U32 R22, RZ, RZ, R30 ;  /* 0x000000ffff167224 */ /* 0x000fe200078e001e */
[----:B------:R-:W-:Y:S01]  /*26a0*/  MOV R17, R31 ;  /* 0x0000001f00117202 */ /* 0x000fe20000000f00 */
[----:B------:R-:W-:Y:S01]  /*26b0*/  IMAD.MOV.U32 R18, RZ, RZ, R34 ;  /* 0x000000ffff127224 */ /* 0x000fe200078e0022 */
[----:B------:R-:W-:Y:S02]  /*26c0*/  MOV R14, 0x26e0 ;  /* 0x000026e0000e7802 */ /* 0x000fe40000000f00 */
[----:B------:R-:W-:Y:S05]  /*26d0*/  CALL.REL.NOINC `($__internal_5_$__cuda_sm20_div_s64) ;  /* 0x0000001800347944 */ /* 0x000fea0003c00000 */
[----:B------:R-:W-:-:S05]  /*26e0*/  IADD3 R31, PT, PT, -R10, RZ, RZ ;  /* 0x000000ff0a1f7210 */ /* 0x000fca0007ffe1ff */
[----:B------:R-:W-:Y:S02]  /*26f0*/  IMAD R31, R31, R34, R30 ;  /* 0x000000221f1f7224 */ /* 0x000fe400078e021e */
.L_x_212:
[----:B------:R-:W-:Y:S05]  /*2700*/  BSYNC.RECONVERGENT B0 ;  /* 0x0000000000007941 */ /* 0x000fea0003800200 */
.L_x_210:
[----:B------:R-:W-:Y:S01]  /*2710*/  IABS R20, R8 ;  /* 0x0000000800147213 */ /* 0x000fe20000000000 */
[----:B------:R-:W-:Y:S01]  /*2720*/  IMAD.MOV.U32 R34, RZ, RZ, RZ ;  /* 0x000000ffff227224 */ /* 0x000fe200078e00ff */
[----:B------:R-:W-:Y:S01]  /*2730*/  IABS R14, R6 ;  /* 0x00000006000e7213 */ /* 0x000fe20000000000 */
[----:B------:R-:W0:Y:S01]  /*2740*/  LDCU.U8 UR17, c[0x0][0x549] ;  /* 0x0000a920ff1177ac */ /* 0x000e220008000000 */
[----:B------:R-:W1:Y:S01]  /*2750*/  I2F.U32.RP R17, R20 ;  /* 0x0000001400117306 */ /* 0x000e620000209000 */
[----:B------:R-:W-:Y:S02]  /*2760*/  IABS R12, R15 ;  /* 0x0000000f000c7213 */ /* 0x000fe40000000000 */
[----:B------:R-:W-:Y:S01]  /*2770*/  IABS R16, R7 ;  /* 0x0000000700107213 */ /* 0x000fe20000000000 */
[----:B------:R-:W2:Y:S01]  /*2780*/  LDCU.64 UR4, c[0x0][0x430] ;  /* 0x00008600ff0477ac */ /* 0x000ea20008000a00 */
[----:B------:R-:W-:Y:S02]  /*2790*/  IABS R13, R5 ;  /* 0x00000005000d7213 */ /* 0x000fe40000000000 */
[----:B------:R-:W-:Y:S01]  /*27a0*/  IABS R18, R31 ;  /* 0x0000001f00127213 */ /* 0x000fe20000000000 */
[----:B------:R-:W3:Y:S01]  /*27b0*/  I2F.U32.RP R11, R14 ;  /* 0x0000000e000b7306 */ /* 0x000ee20000209000 */
[----:B------:R-:W-:Y:S01]  /*27c0*/  ISETP.NE.AND P5, PT, R8, RZ, PT ;  /* 0x000000ff0800720c */ /* 0x000fe20003fa5270 */
[----:B------:R-:W-:-:S06]  /*27d0*/  UIMAD UR18, UR7, UR11, URZ ;  /* 0x0000000b071272a4 */ /* 0x000fcc000f8e02ff */
[----:B-1----:R-:W1:Y:S01]  /*27e0*/  MUFU.RCP R9, R17 ;  /* 0x0000001100097308 */ /* 0x002e620000001000 */
[----:B0-----:R-:W-:-:S04]  /*27f0*/  UISETP.NE.AND UP0, UPT, UR17, URZ, UPT ;  /* 0x000000ff1100728c */ /* 0x001fc8000bf05270 */
[----:B--2---:R-:W-:-:S03]  /*2800*/  USEL UR4, UR4, 0x1, UP0 ;  /* 0x0000000104047887 */ /* 0x004fc60008000000 */
[----:B---3--:R0:W2:Y:S01]  /*2810*/  MUFU.RCP R32, R11 ;  /* 0x0000000b00207308 */ /* 0x0080a20000001000 */
[----:B------:R-:W-:Y:S02]  /*2820*/  USHF.R.S32.HI UR17, URZ, 0x1f, UR4 ;  /* 0x0000001fff117899 */ /* 0x000fe40008011404 */
[----:B------:R-:W-:-:S05]  /*2830*/  UIMAD UR5, UR4, UR5, URZ ;  /* 0x00000005040572a4 */ /* 0x000fca000f8e02ff */
[----:B------:R-:W-:Y:S01]  /*2840*/  I2F.U32.RP R28, R12 ;  /* 0x0000000c001c7306 */ /* 0x000fe20000209000 */
[----:B-1----:R-:W-:Y:S01]  /*2850*/  VIADD R9, R9, 0xffffffe ;  /* 0x0ffffffe09097836 */ /* 0x002fe20000000000 */
[----:B------:R-:W-:-:S06]  /*2860*/  IABS R17, R8 ;  /* 0x0000000800117213 */ /* 0x000fcc0000000000 */
[----:B------:R-:W1:Y:S01]  /*2870*/  F2I.FTZ.U32.TRUNC.NTZ R35, R9 ;  /* 0x0000000900237305 */ /* 0x000e62000021f000 */
[----:B------:R-:W-:Y:S01]  /*2880*/  IMAD.MOV R17, RZ, RZ, -R17 ;  /* 0x000000ffff117224 */ /* 0x000fe200078e0a11 */
[----:B0-----:R-:W-:Y:S01]  /*2890*/  IABS R11, R10 ;  /* 0x0000000a000b7213 */ /* 0x001fe20000000000 */
[----:B--2---:R-:W-:-:S05]  /*28a0*/  VIADD R32, R32, 0xffffffe ;  /* 0x0ffffffe20207836 */ /* 0x004fca0000000000 */
[----:B------:R-:W0:Y:S01]  /*28b0*/  F2I.FTZ.U32.TRUNC.NTZ R33, R32 ;  /* 0x0000002000217305 */ /* 0x000e22000021f000 */
[----:B-1----:R-:W-:-:S07]  /*28c0*/  IMAD.MOV R27, RZ, RZ, -R35 ;  /* 0x000000ffff1b7224 */ /* 0x002fce00078e0a23 */
[----:B------:R-:W1:Y:S01]  /*28d0*/  MUFU.RCP R28, R28 ;  /* 0x0000001c001c7308 */ /* 0x000e620000001000 */
[----:B------:R-:W-:Y:S01]  /*28e0*/  IABS R9, R6 ;  /* 0x0000000600097213 */ /* 0x000fe20000000000 */
[----:B------:R-:W-:-:S04]  /*28f0*/  IMAD R27, R27, R20, RZ ;  /* 0x000000141b1b7224 */ /* 0x000fc800078e02ff */
[----:B------:R-:W-:Y:S01]  /*2900*/  IMAD.MOV R9, RZ, RZ, -R9 ;  /* 0x000000ffff097224 */ /* 0x000fe200078e0a09 */
[----:B0-----:R-:W-:Y:S01]  /*2910*/  IADD3 R25, PT, PT, RZ, -R33, RZ ;  /* 0x80000021ff197210 */ /* 0x001fe20007ffe0ff */
[----:B------:R-:W0:Y:S01]  /*2920*/  I2F.U32.RP R26, R16 ;  /* 0x00000010001a7306 */ /* 0x000e220000209000 */
[----:B------:R-:W-:Y:S02]  /*2930*/  HFMA2 R32, -RZ, RZ, 0, 0 ;  /* 0x00000000ff207431 */ /* 0x000fe400000001ff */
[----:B------:R-:W-:-:S04]  /*2940*/  IMAD.HI.U32 R27, R35, R27, R34 ;  /* 0x0000001b231b7227 */ /* 0x000fc800078e0022 */
[----:B------:R-:W-:Y:S01]  /*2950*/  IMAD R25, R25, R14, RZ ;  /* 0x0000000e19197224 */ /* 0x000fe200078e02ff */
[----:B------:R-:W2:Y:S01]  /*2960*/  I2F.U32.RP R22, R13 ;  /* 0x0000000d00167306 */ /* 0x000ea20000209000 */
[----:B------:R-:W-:-:S04]  /*2970*/  IMAD.HI.U32 R27, R27, R18, RZ ;  /* 0x000000121b1b7227 */ /* 0x000fc800078e00ff */
[----:B-1----:R-:W-:Y:S02]  /*2980*/  VIADD R28, R28, 0xffffffe ;  /* 0x0ffffffe1c1c7836 */ /* 0x002fe40000000000 */
[----:B------:R-:W-:Y:S01]  /*2990*/  IMAD.HI.U32 R25, R33, R25, R32 ;  /* 0x0000001921197227 */ /* 0x000fe200078e0020 */
[----:B0-----:R-:W0:Y:S03]  /*29a0*/  MUFU.RCP R26, R26 ;  /* 0x0000001a001a7308 */ /* 0x001e260000001000 */
[----:B------:R-:W-:Y:S02]  /*29b0*/  IMAD R17, R27, R17, R18 ;  /* 0x000000111b117224 */ /* 0x000fe400078e0212 */
[----:B------:R-:W-:-:S03]  /*29c0*/  IMAD.HI.U32 R30, R25, R11, RZ ;  /* 0x0000000b191e7227 */ /* 0x000fc600078e00ff */
[----:B------:R-:W1:Y:S01]  /*29d0*/  F2I.FTZ.U32.TRUNC.NTZ R29, R28 ;  /* 0x0000001c001d7305 */ /* 0x000e62000021f000 */
[----:B------:R-:W-:Y:S01]  /*29e0*/  IMAD R9, R30, R9, R11 ;  /* 0x000000091e097224 */ /* 0x000fe200078e020b */
[----:B------:R-:W-:Y:S02]  /*29f0*/  ISETP.GT.U32.AND P3, PT, R20, R17, PT ;  /* 0x000000111400720c */ /* 0x000fe40003f64070 */
[----:B------:R-:W-:Y:S02]  /*2a00*/  LOP3.LUT R11, R31, R8, RZ, 0x3c, !PT ;  /* 0x000000081f0b7212 */ /* 0x000fe400078e3cff */
[----:B------:R-:W-:Y:S02]  /*2a10*/  ISETP.GT.U32.AND P1, PT, R14, R9, PT ;  /* 0x000000090e00720c */ /* 0x000fe40003f24070 */
[----:B--2---:R-:W2:Y:S01]  /*2a20*/  MUFU.RCP R22, R22 ;  /* 0x0000001600167308 */ /* 0x004ea20000001000 */
[----:B------:R-:W-:Y:S01]  /*2a30*/  ISETP.GE.AND P2, PT, R11, RZ, PT ;  /* 0x000000ff0b00720c */ /* 0x000fe20003f46270 */
[----:B0-----:R-:W-:Y:S01]  /*2a40*/  VIADD R26, R26, 0xffffffe ;  /* 0x0ffffffe1a1a7836 */ /* 0x001fe20000000000 */
[----:B------:R-:W-:-:S02]  /*2a50*/  IABS R11, R2 ;  /* 0x00000002000b7213 */ /* 0x000fc40000000000 */
[----:B-1----:R-:W-:Y:S01]  /*2a60*/  IADD3 R18, PT, PT, RZ, -R29, RZ ;  /* 0x8000001dff127210 */ /* 0x002fe20007ffe0ff */
[----:B------:R-:W-:Y:S02]  /*2a70*/  IMAD.MOV.U32 R28, RZ, RZ, RZ ;  /* 0x000000ffff1c7224 */ /* 0x000fe400078e00ff */
[----:B------:R-:W0:Y:S01]  /*2a80*/  F2I.FTZ.U32.TRUNC.NTZ R33, R26 ;  /* 0x0000001a00217305 */ /* 0x000e22000021f000 */
[----:B------:R-:W-:Y:S02]  /*2a90*/  @!P3 IMAD.IADD R17, R17, 0x1, -R20 ;  /* 0x000000011111b824 */ /* 0x000fe400078e0a14 */
[----:B------:R-:W-:Y:S01]  /*2aa0*/  @!P1 IADD3 R9, PT, PT, R9, -R14, RZ ;  /* 0x8000000e09099210 */ /* 0x000fe20007ffe0ff */
[----:B------:R-:W-:Y:S01]  /*2ab0*/  IMAD R25, R18, R12, RZ ;  /* 0x0000000c12197224 */ /* 0x000fe200078e02ff */
[----:B------:R-:W-:Y:S01]  /*2ac0*/  IABS R18, R15 ;  /* 0x0000000f00127213 */ /* 0x000fe20000000000 */
[----:B------:R-:W-:Y:S01]  /*2ad0*/  @!P3 VIADD R27, R27, 0x1 ;  /* 0x000000011b1bb836 */ /* 0x000fe20000000000 */
[----:B------:R-:W-:Y:S01]  /*2ae0*/  ISETP.GE.U32.AND P6, PT, R17, R20, PT ;  /* 0x000000141100720c */ /* 0x000fe20003fc6070 */
[----:B------:R-:W-:Y:S01]  /*2af0*/  IMAD.HI.U32 R25, R29, R25, R28 ;  /* 0x000000191d197227 */ /* 0x000fe200078e001c */
[----:B------:R-:W-:-:S02]  /*2b00*/  ISETP.GE.U32.AND P4, PT, R9, R14, PT ;  /* 0x0000000e0900720c */ /* 0x000fc40003f86070 */
[----:B--2---:R-:W-:Y:S01]  /*2b10*/  IADD3 R22, PT, PT, R22, 0xffffffe, RZ ;  /* 0x0ffffffe16167810 */ /* 0x004fe20007ffe0ff */
[----:B------:R-:W-:Y:S01]  /*2b20*/  IMAD.MOV R18, RZ, RZ, -R18 ;  /* 0x000000ffff127224 */ /* 0x000fe200078e0a12 */
[----:B------:R-:W-:Y:S01]  /*2b30*/  LOP3.LUT R17, R10, R6, RZ, 0x3c, !PT ;  /* 0x000000060a117212 */ /* 0x000fe200078e3cff */
[----:B------:R-:W-:Y:S01]  /*2b40*/  IMAD.HI.U32 R25, R25, R11, RZ ;  /* 0x0000000b19197227 */ /* 0x000fe200078e00ff */
[----:B------:R-:W1:Y:S01]  /*2b50*/  F2I.FTZ.U32.TRUNC.NTZ R29, R22 ;  /* 0x00000016001d7305 */ /* 0x000e62000021f000 */
[----:B------:R-:W-:Y:S02]  /*2b60*/  ISETP.NE.AND P3, PT, R6, RZ, PT ;  /* 0x000000ff0600720c */ /* 0x000fe40003f65270 */
[----:B------:R-:W-:Y:S01]  /*2b70*/  ISETP.GE.AND P0, PT, R17, RZ, PT ;  /* 0x000000ff1100720c */ /* 0x000fe20003f06270 */
[----:B0-----:R-:W-:Y:S01]  /*2b80*/  IMAD.MOV R9, RZ, RZ, -R33 ;  /* 0x000000ffff097224 */ /* 0x001fe200078e0a21 */
[----:B------:R-:W-:Y:S01]  /*2b90*/  IABS R17, R7 ;  /* 0x0000000700117213 */ /* 0x000fe20000000000 */
[----:B------:R-:W-:-:S02]  /*2ba0*/  @!P1 VIADD R30, R30, 0x1 ;  /* 0x000000011e1e9836 */ /* 0x000fc40000000000 */
[----:B------:R-:W-:Y:S01]  /*2bb0*/  IMAD R9, R9, R16, RZ ;  /* 0x0000001009097224 */ /* 0x000fe200078e02ff */
[----:B------:R-:W-:Y:S01]  /*2bc0*/  IADD3 R17, PT, PT, RZ, -R17, RZ ;  /* 0x80000011ff117210 */ /* 0x000fe20007ffe0ff */
[----:B------:R-:W-:Y:S01]  /*2bd0*/  IMAD R11, R25, R18, R11 ;  /* 0x00000012190b7224 */ /* 0x000fe200078e020b */
[----:B------:R-:W-:Y:S01]  /*2be0*/  @P4 IADD3 R30, PT, PT, R30, 0x1, RZ ;  /* 0x000000011e1e4810 */ /* 0x000fe20007ffe0ff */
[----:B------:R-:W-:Y:S01]  /*2bf0*/  @P6 VIADD R27, R27, 0x1 ;  /* 0x000000011b1b6836 */ /* 0x000fe20000000000 */
[----:B------:R-:W-:Y:S01]  /*2c00*/  ISETP.NE.AND P4, PT, R15, RZ, PT ;  /* 0x000000ff0f00720c */ /* 0x000fe20003f85270 */
[----:B------:R-:W-:Y:S01]  /*2c10*/  IMAD.HI.U32 R32, R33, R9, R32 ;  /* 0x0000000921207227 */ /* 0x000fe200078e0020 */
[----:B-1----:R-:W-:Y:S02]  /*2c20*/  IADD3 R14, PT, PT, RZ, -R29, RZ ;  /* 0x8000001dff0e7210 */ /* 0x002fe40007ffe0ff */
[----:B------:R-:W-:Y:S01]  /*2c30*/  ISETP.GT.U32.AND P1, PT, R12, R11, PT ;  /* 0x0000000b0c00720c */ /* 0x000fe20003f24070 */
[----:B------:R-:W-:Y:S01]  /*2c40*/  @!P2 IMAD.MOV R27, RZ, RZ, -R27 ;  /* 0x000000ffff1ba224 */ /* 0x000fe200078e0a1b */
[----:B------:R-:W-:Y:S01]  /*2c50*/  @!P5 LOP3.LUT R27, RZ, R8, RZ, 0x33, !PT ;  /* 0x00000008ff1bd212 */ /* 0x000fe200078e33ff */
[----:B------:R-:W-:Y:S01]  /*2c60*/  IMAD R9, R14, R13, RZ ;  /* 0x0000000d0e097224 */ /* 0x000fe200078e02ff */
[----:B------:R-:W-:Y:S01]  /*2c70*/  ISETP.NE.AND P5, PT, R7, RZ, PT ;  /* 0x000000ff0700720c */ /* 0x000fe20003fa5270 */
[----:B------:R-:W-:Y:S01]  /*2c80*/  @!P0 IMAD.MOV R30, RZ, RZ, -R30 ;  /* 0x000000ffff1e8224 */ /* 0x000fe200078e0a1e */
[----:B------:R-:W-:Y:S01]  /*2c90*/  @!P3 LOP3.LUT R30, RZ, R6, RZ, 0x33, !PT ;  /* 0x00000006ff1eb212 */ /* 0x000fe200078e33ff */
[----:B------:R-:W-:Y:S01]  /*2ca0*/  IMAD.HI.U32 R28, R29, R9, R28 ;  /* 0x000000091d1c7227 */ /* 0x000fe200078e001c */
[----:B------:R-:W-:-:S02]  /*2cb0*/  IABS R29, R27 ;  /* 0x0000001b001d7213 */ /* 0x000fc40000000000 */
[----:B------:R-:W-:Y:S02]  /*2cc0*/  IABS R9, R5 ;  /* 0x0000000500097213 */ /* 0x000fe40000000000 */
[----:B------:R-:W-:Y:S01]  /*2cd0*/  IABS R14, R30 ;  /* 0x0000001e000e7213 */ /* 0x000fe20000000000 */
[----:B------:R-:W-:Y:S01]  /*2ce0*/  IMAD.HI.U32 R32, R32, R29, RZ ;  /* 0x0000001d20207227 */ /* 0x000fe200078e00ff */
[----:B------:R-:W-:-:S03]  /*2cf0*/  @!P1 IADD3 R25, PT, PT, R25, 0x1, RZ ;  /* 0x0000000119199810 */ /* 0x000fc60007ffe0ff */
[----:B------:R-:W-:Y:S02]  /*2d00*/  IMAD.MOV R9, RZ, RZ, -R9 ;  /* 0x000000ffff097224 */ /* 0x000fe400078e0a09 */
[----:B------:R-:W-:-:S04]  /*2d10*/  IMAD.HI.U32 R28, R28, R14, RZ ;  /* 0x0000000e1c1c7227 */ /* 0x000fc800078e00ff */
[----:B------:R-:W-:Y:S02]  /*2d20*/  @!P1 IMAD.IADD R11, R11, 0x1, -R12 ;  /* 0x000000010b0b9824 */ /* 0x000fe400078e0a0c */
[----:B------:R-:W-:Y:S02]  /*2d30*/  IMAD R17, R32, R17, R29 ;  /* 0x0000001120117224 */ /* 0x000fe400078e021d */
[----:B------:R-:W-:Y:S01]  /*2d40*/  IMAD R14, R28, R9, R14 ;  /* 0x000000091c0e7224 */ /* 0x000fe200078e020e */
[----:B------:R-:W-:Y:S02]  /*2d50*/  ISETP.GE.U32.AND P2, PT, R11, R12, PT ;  /* 0x0000000c0b00720c */ /* 0x000fe40003f46070 */
[----:B------:R-:W-:Y:S02]  /*2d60*/  ISETP.GT.U32.AND P3, PT, R16, R17, PT ;  /* 0x000000111000720c */ /* 0x000fe40003f64070 */
[----:B------:R-:W-:Y:S02]  /*2d70*/  LOP3.LUT R11, R2, R15, RZ, 0x3c, !PT ;  /* 0x0000000f020b7212 */ /* 0x000fe400078e3cff */
[----:B------:R-:W-:-:S02]  /*2d80*/  ISETP.GT.U32.AND P1, PT, R13, R14, PT ;  /* 0x0000000e0d00720c */ /* 0x000fc40003f24070 */
[----:B------:R-:W-:Y:S01]  /*2d90*/  ISETP.GE.AND P0, PT, R11, RZ, PT ;  /* 0x000000ff0b00720c */ /* 0x000fe20003f06270 */
[----:B------:R-:W-:Y:S01]  /*2da0*/  IMAD.MOV R11, RZ, RZ, -R30 ;  /* 0x000000ffff0b7224 */ /* 0x000fe200078e0a1e */
[----:B------:R-:W-:-:S03]  /*2db0*/  LOP3.LUT R9, R27, R7, RZ, 0x3c, !PT ;  /* 0x000000071b097212 */ /* 0x000fc600078e3cff */
[----:B------:R-:W-:Y:S01]  /*2dc0*/  @P2 VIADD R25, R25, 0x1 ;  /* 0x0000000119192836 */ /* 0x000fe20000000000 */
[----:B------:R-:W-:Y:S01]  /*2dd0*/  ISETP.GE.AND P2, PT, R9, RZ, PT ;  /* 0x000000ff0900720c */ /* 0x000fe20003f46270 */
[----:B------:R-:W-:Y:S01]  /*2de0*/  @!P3 VIADD R32, R32, 0x1 ;  /* 0x000000012020b836 */ /* 0x000fe20000000000 */
[-C--:B------:R-:W-:Y:S01]  /*2df0*/  @!P3 IADD3 R17, PT, PT, R17, -R16.reuse, RZ ;  /* 0x800000101111b210 */ /* 0x080fe20007ffe0ff */
[----:B------:R-:W-:Y:S01]  /*2e00*/  IMAD R11, R6, R11, R10 ;  /* 0x0000000b060b7224 */ /* 0x000fe200078e020a */
[----:B------:R-:W-:Y:S01]  /*2e10*/  LOP3.LUT R9, R30, R5, RZ, 0x3c, !PT ;  /* 0x000000051e097212 */ /* 0x000fe200078e3cff */
[----:B------:R-:W-:Y:S01]  /*2e20*/  @!P1 IMAD.IADD R14, R14, 0x1, -R13 ;  /* 0x000000010e0e9824 */ /* 0x000fe200078e0a0d */
[----:B------:R-:W-:Y:S01]  /*2e30*/  ISETP.GE.U32.AND P6, PT, R17, R16, PT ;  /* 0x000000101100720c */ /* 0x000fe20003fc6070 */
[----:B------:R-:W-:Y:S01]  /*2e40*/  @!P0 IMAD.MOV R25, RZ, RZ, -R25 ;  /* 0x000000ffff198224 */ /* 0x000fe200078e0a19 */
[----:B------:R-:W-:Y:S01]  /*2e50*/  @!P4 LOP3.LUT R25, RZ, R15, RZ, 0x33, !PT ;  /* 0x0000000fff19c212 */ /* 0x000fe200078e33ff */
[----:B------:R-:W-:Y:S01]  /*2e60*/  @!P1 VIADD R28, R28, 0x1 ;  /* 0x000000011c1c9836 */ /* 0x000fe20000000000 */
[----:B------:R-:W-:-:S02]  /*2e70*/  ISETP.GE.U32.AND P4, PT, R14, R13, PT ;  /* 0x0000000d0e00720c */ /* 0x000fc40003f86070 */
[----:B------:R-:W-:Y:S01]  /*2e80*/  ISETP.GE.AND P0, PT, R9, RZ, PT ;  /* 0x000000ff0900720c */ /* 0x000fe20003f06270 */
[----:B------:R-:W-:Y:S01]  /*2e90*/  IMAD.WIDE R12, R25, UR12, RZ ;  /* 0x0000000c190c7c25 */ /* 0x000fe2000f8e02ff */
[----:B------:R-:W-:Y:S02]  /*2ea0*/  ISETP.NE.AND P3, PT, R5, RZ, PT ;  /* 0x000000ff0500720c */ /* 0x000fe40003f65270 */
[----:B------:R-:W-:Y:S01]  /*2eb0*/  IADD3 R9, PT, PT, -R27, RZ, RZ ;  /* 0x000000ff1b097210 */ /* 0x000fe20007ffe1ff */
[----:B------:R-:W-:Y:S02]  /*2ec0*/  IMAD.MOV R25, RZ, RZ, -R25 ;  /* 0x000000ffff197224 */ /* 0x000fe400078e0a19 */
[----:B------:R-:W-:Y:S01]  /*2ed0*/  @P6 IADD3 R32, PT, PT, R32, 0x1, RZ ;  /* 0x0000000120206810 */ /* 0x000fe20007ffe0ff */
[----:B------:R-:W-:-:S04]  /*2ee0*/  IMAD.WIDE.U32 R12, R0, UR4, R12 ;  /* 0x00000004000c7c25 */ /* 0x000fc8000f8e000c */
[----:B------:R-:W-:Y:S02]  /*2ef0*/  @P4 VIADD R28, R28, 0x1 ;  /* 0x000000011c1c4836 */ /* 0x000fe40000000000 */
[----:B------:R-:W-:Y:S01]  /*2f00*/  @!P2 IMAD.MOV R32, RZ, RZ, -R32 ;  /* 0x000000ffff20a224 */ /* 0x000fe200078e0a20 */
[----:B------:R-:W-:Y:S01]  /*2f10*/  @!P5 LOP3.LUT R32, RZ, R7, RZ, 0x33, !PT ;  /* 0x00000007ff20d212 */ /* 0x000fe200078e33ff */
[----:B------:R-:W-:Y:S01]  /*2f20*/  IMAD R13, R0, UR17, R13 ;  /* 0x00000011000d7c24 */ /* 0x000fe2000f8e020d */
[----:B------:R-:W-:Y:S01]  /*2f30*/  @!P0 IADD3 R28, PT, PT, -R28, RZ, RZ ;  /* 0x000000ff1c1c8210 */ /* 0x000fe20007ffe1ff */
[----:B------:R-:W-:Y:S01]  /*2f40*/  IMAD R9, R8, R9, R31 ;  /* 0x0000000908097224 */ /* 0x000fe200078e021f */
        /* <DEDUP_REMOVED lines=25> */
.L_x_207:
[----:B------:R-:W0:Y:S01]  /*30e0*/  LDC.64 R4, c[0x0][0x420] ;  /* 0x00010800ff047b82 */ /* 0x000e220000000a00 */
[----:B------:R-:W-:-:S05]  /*30f0*/  IADD3 R2, PT, PT, R2, UR14, RZ ;  /* 0x0000000e02027c10 */ /* 0x000fca000fffe0ff */
[----:B0-----:R-:W-:-:S05]  /*3100*/  IMAD.WIDE.U32 R2, R2, 0x4, R4 ;  /* 0x0000000402027825 */ /* 0x001fca00078e0004 */
[----:B------:R1:W-:Y:S02]  /*3110*/  STG.E desc[UR8][R2.64], R21 ;  /* 0x0000001502007986 */ /* 0x0003e4000c101908 */
.L_x_206:
[----:B------:R-:W-:Y:S05]  /*3120*/  BSYNC.RECONVERGENT B1 ;  /* 0x0000000000017941 */ /* 0x000fea0003800200 */
.L_x_205:
[----:B------:R-:W2:Y:S01]  /*3130*/  LDCU UR6, c[0x0][0x534] ;  /* 0x0000a680ff0677ac */ /* 0x000ea20008000800 */
[----:B------:R-:W-:Y:S01]  /*3140*/  BSSY.RECONVERGENT B0, `(.L_x_213) ;  /* 0x000000f000007945 */ /* 0x000fe20003800200 */
[----:B--2---:R-:W-:-:S04]  /*3150*/  ISETP.GE.AND P0, PT, R23, UR6, PT ;  /* 0x0000000617007c0c */ /* 0x004fc8000bf06270 */
[----:B------:R-:W-:-:S13]  /*3160*/  ISETP.GT.U32.OR P0, PT, R19, 0x3f, P0 ;  /* 0x0000003f1300780c */ /* 0x000fda0000704470 */
[----:B------:R-:W-:Y:S05]  /*3170*/  @P0 BRA `(.L_x_214) ;  /* 0x00000000002c0947 */ /* 0x000fea0003800000 */
[----:B------:R-:W2:Y:S01]  /*3180*/  S2R R0, SR_CgaCtaId ;  /* 0x0000000000007919 */ /* 0x000ea20000008800 */
[----:B------:R-:W-:Y:S01]  /*3190*/  FADD.FTZ R4, -R21, R24 ;  /* 0x0000001815047221 */ /* 0x000fe20000010100 */
[----:B01----:R-:W-:Y:S02]  /*31a0*/  MOV R3, 0x400 ;  /* 0x0000040000037802 */ /* 0x003fe40000000f00 */
[----:B------:R-:W-:Y:S01]  /*31b0*/  LOP3.LUT R2, R19, 0x3, RZ, 0xc0, !PT ;  /* 0x0000000313027812 */ /* 0x000fe200078ec0ff */
[----:B------:R-:W-:-:S06]  /*31c0*/  FMUL.FTZ R4, R4, 1.4426950216293334961 ;  /* 0x3fb8aa3b04047820 */ /* 0x000fcc0000410000 */
[----:B------:R-:W0:Y:S01]  /*31d0*/  MUFU.EX2 R4, R4 ;  /* 0x0000000400047308 */ /* 0x000e220000000800 */
[----:B--2---:R-:W-:-:S05]  /*31e0*/  LEA R3, R0, R3, 0x18 ;  /* 0x0000000300037211 */ /* 0x004fca00078ec0ff */
[----:B------:R-:W-:Y:S01]  /*31f0*/  IMAD R2, R2, 0x44, R3 ;  /* 0x0000004402027824 */ /* 0x000fe200078e0203 */
[----:B------:R-:W-:-:S04]  /*3200*/  LOP3.LUT R3, R19, 0x3fc, RZ, 0xc0, !PT ;  /* 0x000003fc13037812 */ /* 0x000fc800078ec0ff */
[----:B------:R-:W-:-:S05]  /*3210*/  IADD3 R3, PT, PT, R2, R3, RZ ;  /* 0x0000000302037210 */ /* 0x000fca0007ffe0ff */
[----:B0-----:R2:W-:Y:S02]  /*3220*/  STS [R3], R4 ;  /* 0x0000000403007388 */ /* 0x0015e40000000800 */
.L_x_214:
[----:B------:R-:W-:Y:S05]  /*3230*/  BSYNC.RECONVERGENT B0 ;  /* 0x0000000000007941 */ /* 0x000fea0003800200 */
.L_x_213:
[----:B------:R-:W-:Y:S01]  /*3240*/  BAR.SYNC.DEFER_BLOCKING 0x0 ;  /* 0x0000000000007b1d */ /* 0x000fe20000010000 */
[----:B------:R-:W-:Y:S01]  /*3250*/  UISETP.GE.AND UP0, UPT, UR6, 0x1, UPT ;  /* 0x000000010600788c */ /* 0x000fe2000bf06270 */
[----:B------:R-:W-:Y:S01]  /*3260*/  SHF.R.U32.HI R13, RZ, 0x3, R19 ;  /* 0x00000003ff0d7819 */ /* 0x000fe20000011613 */
[----:B------:R-:W-:Y:S01]  /*3270*/  IMAD.SHL.U32 R19, R19, 0x4, RZ ;  /* 0x0000000413137824 */ /* 0x000fe200078e00ff */
[----:B012---:R-:W-:Y:S01]  /*3280*/  CS2R R2, SRZ ;  /* 0x0000000000027805 */ /* 0x007fe2000001ff00 */
[----:B------:R-:W-:Y:S02]  /*3290*/  IMAD.MOV.U32 R0, RZ, RZ, RZ ;  /* 0x000000ffff007224 */ /* 0x000fe400078e00ff */
[----:B------:R-:W-:Y:S01]  /*32a0*/  IMAD.MOV.U32 R5, RZ, RZ, RZ ;  /* 0x000000ffff057224 */ /* 0x000fe200078e00ff */
[----:B------:R-:W-:Y:S02]  /*32b0*/  LOP3.LUT R16, R19, 0x1c, RZ, 0xc0, !PT ;  /* 0x0000001c13107812 */ /* 0x000fe400078ec0ff */
[----:B------:R-:W-:Y:S05]  /*32c0*/  BRA.U !UP0, `(.L_x_215) ;  /* 0x0000000508ec7547 */ /* 0x000fea000b800000 */
[----:B------:R-:W0:Y:S01]  /*32d0*/  LDCU UR13, c[0x0][0x44c] ;  /* 0x00008980ff0d77ac */ /* 0x000e220008000800 */
[----:B------:R-:W-:Y:S01]  /*32e0*/  IMAD.MOV.U32 R18, RZ, RZ, RZ ;  /* 0x000000ffff127224 */ /* 0x000fe200078e00ff */
[----:B------:R-:W-:Y:S02]  /*32f0*/  CS2R R10, SRZ ;  /* 0x00000000000a7805 */ /* 0x000fe4000001ff00 */
[----:B------:R-:W-:Y:S01]  /*3300*/  CS2R R8, SRZ ;  /* 0x0000000000087805 */ /* 0x000fe2000001ff00 */
[----:B------:R-:W1:Y:S01]  /*3310*/  LDCU.64 UR4, c[0x0][0x3f8] ;  /* 0x00007f00ff0477ac */ /* 0x000e620008000a00 */
[----:B------:R-:W-:Y:S02]  /*3320*/  UISETP.GE.U32.AND UP0, UPT, UR6, 0x4, UPT ;  /* 0x000000040600788c */ /* 0x000fe4000bf06070 */
[----:B0-----:R-:W-:Y:S02]  /*3330*/  UIMAD UR7, UR14, UR13, URZ ;  /* 0x0000000d0e0772a4 */ /* 0x001fe4000f8e02ff */
[----:B------:R-:W-:-:S04]  /*3340*/  UIMAD UR13, UR15, UR13, URZ ;  /* 0x0000000d0f0d72a4 */ /* 0x000fc8000f8e02ff */
[----:B------:R-:W-:Y:S01]  /*3350*/  IMAD.U32 R15, RZ, RZ, UR7 ;  /* 0x00000007ff0f7e24 */ /* 0x000fe2000f8e00ff */
[----:B------:R-:W-:Y:S01]  /*3360*/  IADD3 R0, P0, PT, R19, UR7, RZ ;  /* 0x0000000713007c10 */ /* 0x000fe2000ff1e0ff */
        /* <DEDUP_REMOVED lines=24> */
.L_x_225:
        /* <DEDUP_REMOVED lines=9> */
.L_x_218:
[----:B------:R-:W-:Y:S05]  /*3580*/  BSYNC.RECONVERGENT B0 ;  /* 0x0000000000007941 */ /* 0x000fea0003800200 */
.L_x_217:
        /* <DEDUP_REMOVED lines=12> */
.L_x_220:
[----:B------:R-:W-:Y:S05]  /*3650*/  BSYNC.RECONVERGENT B0 ;  /* 0x0000000000007941 */ /* 0x000fea0003800200 */
.L_x_219:
        /* <DEDUP_REMOVED lines=12> */
.L_x_222:
[----:B------:R-:W-:Y:S05]  /*3720*/  BSYNC.RECONVERGENT B0 ;  /* 0x0000000000007941 */ /* 0x000fea0003800200 */
.L_x_221:
        /* <DEDUP_REMOVED lines=12> */
.L_x_224:
[----:B------:R-:W-:Y:S05]  /*37f0*/  BSYNC.RECONVERGENT B0 ;  /* 0x0000000000007941 */ /* 0x000fea0003800200 */
.L_x_223:
        /* <DEDUP_REMOVED lines=11> */
.L_x_216:
        /* <DEDUP_REMOVED lines=11> */
.L_x_228:
        /* <DEDUP_REMOVED lines=8> */
.L_x_227:
[----:B------:R-:W-:Y:S05]  /*39e0*/  BSYNC.RECONVERGENT B0 ;  /* 0x0000000000007941 */ /* 0x000fea0003800200 */
.L_x_226:
        /* <DEDUP_REMOVED lines=9> */
.L_x_215:
        /* <DEDUP_REMOVED lines=71> */
[----:B------:R-:W-:-:S03]  /*3ef0*/  IMAD.WIDE.U32 R16, R12, UR10, R16 ;  /* 0x0000000a0c107c25 */ /* 0x000fc6000f8e0010 */
[----:B------:R-:W-:Y:S01]  /*3f00*/  SHF.R.S32.HI R4, RZ, 0x1f, R9 ;  /* 0x0000001fff047819 */ /* 0x000fe20000011409 */
[----:B------:R-:W-:-:S04]  /*3f10*/  IMAD R7, R12, UR11, R7 ;  /* 0x0000000b0c077c24 */ /* 0x000fc8000f8e0207 */
[----:B------:R-:W-:Y:S01]  /*3f20*/  IMAD R4, R4, UR6, RZ ;  /* 0x0000000604047c24 */ /* 0x000fe2000f8e02ff */
[----:B------:R-:W-:-:S03]  /*3f30*/  IADD3 R17, PT, PT, R17, R7, RZ ;  /* 0x0000000711117210 */ /* 0x000fc60007ffe0ff */
[C---:B------:R-:W-:Y:S02]  /*3f40*/  IMAD R4, R9.reuse, UR7, R4 ;  /* 0x0000000709047c24 */ /* 0x040fe4000f8e0204 */
[----:B------:R-:W-:-:S05]  /*3f50*/  IMAD.WIDE.U32 R16, R9, UR6, R16 ;  /* 0x0000000609107c25 */ /* 0x000fca000f8e0010 */
[----:B------:R-:W-:Y:S02]  /*3f60*/  IADD3 R6, PT, PT, R17, R4, RZ ;  /* 0x0000000411067210 */ /* 0x000fe40007ffe0ff */
[----:B0-----:R-:W-:-:S04]  /*3f70*/  LEA R4, P0, R16, UR4, 0x1 ;  /* 0x0000000410047c11 */ /* 0x001fc8000f8008ff */
[----:B------:R-:W-:-:S05]  /*3f80*/  LEA.HI.X R5, R16, UR5, R6, 0x1, P0 ;  /* 0x0000000510057c11 */ /* 0x000fca00080f0c06 */
[----:B------:R-:W-:Y:S01]  /*3f90*/  STG.E.64 desc[UR8][R4.64], R2 ;  /* 0x0000000204007986 */ /* 0x000fe2000c101b08 */
[----:B------:R-:W-:Y:S05]  /*3fa0*/  EXIT ;  /* 0x000000000000794d */ /* 0x000fea0003800000 */
        .weak           $__internal_5_$__cuda_sm20_div_s64
        .type           $__internal_5_$__cuda_sm20_div_s64,@function
        .size           $__internal_5_$__cuda_sm20_div_s64,(.L_x_4837 - $__internal_5_$__cuda_sm20_div_s64)
$__internal_5_$__cuda_sm20_div_s64:
        /* <DEDUP_REMOVED lines=41> */
[-C--:B------:R-:W-:Y:S01]  /*4240*/  IADD3.X R20, PT, PT, RZ, ~R17.reuse, RZ, P0, !PT ;  /* 0x80000011ff147210 */ /* 0x080fe200007fe4ff */
[----:B------:R-:W-:Y:S02]  /*4250*/  IMAD.MOV.U32 R29, RZ, RZ, RZ ;  /* 0x000000ffff1d7224 */ /* 0x000fe400078e00ff */
        /* <DEDUP_REMOVED lines=30> */
[----:B------:R-:W-:Y:S01]  /*4440*/  SEL R10, R10, R13, P0 ;  /* 0x0000000d0a0a7207 */ /* 0x000fe20000000000 */
[----:B------:R-:W-:Y:S01]  /*4450*/  IMAD.MOV.U32 R13, RZ, RZ, 0x0 ;  /* 0x00000000ff0d7424 */ /* 0x000fe200078e00ff */
[----:B------:R-:W-:-:S02]  /*4460*/  ISETP.GE.AND P2, PT, R9, RZ, PT ;  /* 0x000000ff0900720c */ /* 0x000fc40003f46270 */
[----:B------:R-:W-:Y:S02]  /*4470*/  SEL R12, R12, R29, P0 ;  /* 0x0000001d0c0c7207 */ /* 0x000fe40000000000 */
[----:B------:R-:W-:Y:S02]  /*4480*/  IADD3 R11, P1, PT, RZ, -R10, RZ ;  /* 0x8000000aff0b7210 */ /* 0x000fe40007f3e0ff */
[----:B------:R-:W-:Y:S02]  /*4490*/  ISETP.NE.U32.AND P0, PT, R18, RZ, PT ;  /* 0x000000ff1200720c */ /* 0x000fe40003f05070 */
[-C--:B------:R-:W-:Y:S02]  /*44a0*/  IADD3.X R9, PT, PT, RZ, ~R12.reuse, RZ, P1, !PT ;  /* 0x8000000cff097210 */ /* 0x080fe40000ffe4ff */
[----:B------:R-:W-:Y:S02]  /*44b0*/  ISETP.NE.AND.EX P0, PT, R16, RZ, PT, P0 ;  /* 0x000000ff1000720c */ /* 0x000fe40003f05300 */
[----:B------:R-:W-:Y:S01]  /*44c0*/  SEL R9, R9, R12, !P2 ;  /* 0x0000000c09097207 */ /* 0x000fe20005000000 */
[----:B------:R-:W-:Y:S01]  /*44d0*/  IMAD.MOV.U32 R12, RZ, RZ, R14 ;  /* 0x000000ffff0c7224 */ /* 0x000fe200078e000e */
[----:B------:R-:W-:-:S04]  /*44e0*/  SEL R11, R11, R10, !P2 ;  /* 0x0000000a0b0b7207 */ /* 0x000fc80005000000 */
[----:B------:R-:W-:Y:S02]  /*44f0*/  SEL R10, R11, 0xffffffff, P0 ;  /* 0xffffffff0b0a7807 */ /* 0x000fe40000000000 */
[----:B------:R-:W-:Y:S01]  /*4500*/  SEL R11, R9, 0xffffffff, P0 ;  /* 0xffffffff090b7807 */ /* 0x000fe20000000000 */
[----:B------:R-:W-:Y:S06]  /*4510*/  RET.REL.NODEC R12 `(_ZN5flash32flash_fwd_splitkv_combine_kernelI23Flash_fwd_kernel_traitsILi32ELi64ELi256ELi4ELb0ELb0EN7cutlass10bfloat16_tE19Flash_kernel_traitsILi32ELi64ELi256ELi4ES3_EELi16ELi2ELb0EEEvNS_16Flash_fwd_paramsE) ;  /* 0xffffffb80cb87950 */ /* 0x000fec0003c3ffff */
.L_x_229:
        /* <DEDUP_REMOVED lines=14> */
.L_x_4837:


//--------------------- .text._ZN5flash32flash_fwd_splitkv_combine_kernelI23Flash_fwd_kernel_traitsILi32ELi64ELi256ELi4ELb0ELb0EN7cutlass10bfloat16_tE19Flash_kernel_traitsILi32ELi64ELi256ELi4ES3_EELi16ELi1ELb0EEEvNS_16Flash_fwd_paramsE --------------------------
	.section	.text._ZN5flash32flash_fwd_splitkv_combine_kernelI23Flash_fwd_kernel_traitsILi32ELi64ELi256ELi4ELb0ELb0EN7cutlass10bfloat16_tE19Flash_kernel_traitsILi32ELi64ELi256ELi4ES3_EELi16ELi1ELb0EEEvNS_16Flash_fwd_paramsE,"ax",@progbits
	.align	128
        .global         _ZN5flash32flash_fwd_splitkv_combine_kernelI23Flash_fwd_kernel_traitsILi32ELi64ELi256ELi4ELb0ELb0EN7cutlass10bfloat16_tE19Flash_kernel_traitsILi32ELi64ELi256ELi4ES3_EELi16ELi1ELb0EEEvNS_16Flash_fwd_paramsE
        .type           _ZN5flash32flash_fwd_splitkv_combine_kernelI23Flash_fwd_kernel_traitsILi32ELi64ELi256ELi4ELb0ELb0EN7cutlass10bfloat16_tE19Flash_kernel_traitsILi32ELi64ELi256ELi4ES3_EELi16ELi1ELb0EEEvNS_16Flash_fwd_paramsE,@function
        .size           _ZN5flash32flash_fwd_splitkv_combine_kernelI23Flash_fwd_kernel_traitsILi32ELi64ELi256ELi4ELb0ELb0EN7cutlass10bfloat16_tE19Flash_kernel_traitsILi32ELi64ELi256ELi4ES3_EELi16ELi1ELb0EEEvNS_16Flash_fwd_paramsE,(.L_x_4838 - _ZN5flash32flash_fwd_splitkv_combine_kernelI23Flash_fwd_kernel_traitsILi32ELi64ELi256ELi4ELb0ELb0EN7cutlass10bfloat16_tE19Flash_kernel_traitsILi32ELi64ELi256ELi4ES3_EELi16ELi1ELb0EEEvNS_16Flash_fwd_paramsE)
        .other          _ZN5flash32flash_fwd_splitkv_combine_kernelI23Flash_fwd_kernel_traitsILi32ELi64ELi256ELi4ELb0ELb0EN7cutlass10bfloat16_tE19Flash_kernel_traitsILi32ELi64ELi256ELi4ES3_EELi16ELi1ELb0EEEvNS_16Flash_fwd_paramsE,@"STO_CUDA_ENTRY STV_DEFAULT"
_ZN5flash32flash_fwd_splitkv_combine_kernelI23Flash_fwd_kernel_traitsILi32ELi64ELi256ELi4ELb0ELb0EN7cutlass10bfloat16_tE19Flash_kernel_traitsILi32ELi64ELi256ELi4ES3_EELi16ELi1ELb0EEEvNS_16Flash_fwd_paramsE:
.text._ZN5flash32flash_fwd_splitkv_combine_kernelI23Flash_fwd_kernel_traitsILi32ELi64ELi256ELi4ELb0ELb0EN7cutlass10bfloat16_tE19Flash_kernel_traitsILi32ELi64ELi256ELi4ES3_EELi16ELi1ELb0EEEvNS_16Flash_fwd_paramsE:
        /* <DEDUP_REMOVED lines=38> */
.L_x_230:
[----:B------:R-:W-:Y:S01]  /*0260*/  IMAD.U32 R22, RZ, RZ, UR15 ;  /* 0x0000000fff167e24 */ /* 0x000fe2000f8e00ff */
[----:B------:R-:W-:Y:S01]  /*0270*/  MOV R18, UR13 ;  /* 0x0000000d00127c02 */ /* 0x000fe20008000f00 */
[----:B------:R-:W-:Y:S01]  /*0280*/  IMAD.U32 R17, RZ, RZ, UR17 ;  /* 0x00000011ff117e24 */ /* 0x000fe2000f8e00ff */
[----:B------:R-:W-:Y:S02]  /*0290*/  MOV R16, UR10 ;  /* 0x0000000a00107c02 */ /* 0x000fe40008000f00 */
[----:B------:R-:W-:Y:S02]  /*02a0*/  MOV R14, 0x2c0 ;  /* 0x000002c0000e7802 */ /* 0x000fe40000000f00 */
[----:B------:R-:W-:Y:S05]  /*02b0*/  CALL.REL.NOINC `($__internal_6_$__cuda_sm20_div_s64) ;  /* 0x0000003c00307944 */ /* 0x000fea0003c00000 */
.L_x_231:
        /* <DEDUP_REMOVED lines=30> */
.L_x_233:
[----:B------:R-:W-:Y:S01]  /*04a0*/  IMAD.MOV.U32 R22, RZ, RZ, R10 ;  /* 0x000000ffff167224 */ /* 0x000fe200078e000a */
[----:B------:R-:W-:Y:S02]  /*04b0*/  MOV R17, R11 ;  /* 0x0000000b00117202 */ /* 0x000fe40000000f00 */
[----:B------:R-:W-:Y:S02]  /*04c0*/  MOV R14, 0x4e0 ;  /* 0x000004e0000e7802 */ /* 0x000fe40000000f00 */
[----:B------:R-:W-:Y:S05]  /*04d0*/  CALL.REL.NOINC `($__internal_6_$__cuda_sm20_div_s64) ;  /* 0x0000003800a87944 */ /* 0x000fea0003c00000 */
[----:B------:R-:W-:Y:S02]  /*04e0*/  MOV R4, R10 ;  /* 0x0000000a00047202 */ /* 0x000fe40000000f00 */
[----:B------:R-:W-:Y:S02]  /*04f0*/  MOV R5, R11 ;  /* 0x0000000b00057202 */ /* 0x000fe40000000f00 */
.L_x_234:
[----:B------:R-:W-:Y:S05]  /*0500*/  BSYNC.RECONVERGENT B0 ;  /* 0x0000000000007941 */ /* 0x000fea0003800200 */
.L_x_232:
        /* <DEDUP_REMOVED lines=58> */
.L_x_236:
[----:B------:R-:W-:Y:S01]  /*08b0*/  IMAD.MOV.U32 R22, RZ, RZ, R18 ;  /* 0x000000ffff167224 */ /* 0x000fe200078e0012 */
[----:B------:R-:W-:Y:S01]  /*08c0*/  MOV R18, R8 ;  /* 0x0000000800127202 */ /* 0x000fe20000000f00 */
[----:B------:R-:W-:Y:S01]  /*08d0*/  IMAD.MOV.U32 R17, RZ, RZ, R16 ;  /* 0x000000ffff117224 */ /* 0x000fe200078e0010 */
[----:B------:R-:W-:Y:S02]  /*08e0*/  MOV R16, R0 ;  /* 0x0000000000107202 */ /* 0x000fe40000000f00 */
[----:B------:R-:W-:Y:S02]  /*08f0*/  MOV R14, 0x910 ;  /* 0x00000910000e7802 */ /* 0x000fe40000000f00 */
[----:B------:R-:W-:Y:S05]  /*0900*/  CALL.REL.NOINC `($__internal_6_$__cuda_sm20_div_s64) ;  /* 0x00000034009c7944 */ /* 0x000fea0003c00000 */
.L_x_237:
[----:B------:R-:W-:Y:S05]  /*0910*/  BSYNC.RECONVERGENT B0 ;  /* 0x0000000000007941 */ /* 0x000fea0003800200 */
.L_x_235:
        /* <DEDUP_REMOVED lines=124> */
.L_x_239:
[----:B------:R-:W-:Y:S01]  /*10e0*/  IMAD.MOV.U32 R22, RZ, RZ, R10 ;  /* 0x000000ffff167224 */ /* 0x000fe200078e000a */
[----:B------:R-:W-:Y:S01]  /*10f0*/  MOV R18, R7 ;  /* 0x0000000700127202 */ /* 0x000fe20000000f00 */
[----:B------:R-:W-:Y:S01]  /*1100*/  IMAD.MOV.U32 R17, RZ, RZ, R11 ;  /* 0x000000ffff117224 */ /* 0x000fe200078e000b */
[----:B------:R-:W-:Y:S02]  /*1110*/  MOV R16, R25 ;  /* 0x0000001900107202 */ /* 0x000fe40000000f00 */
[----:B------:R-:W-:Y:S02]  /*1120*/  MOV R14, 0x1140 ;  /* 0x00001140000e7802 */ /* 0x000fe40000000f00 */
[----:B------:R-:W-:Y:S05]  /*1130*/  CALL.REL.NOINC `($__internal_6_$__cuda_sm20_div_s64) ;  /* 0x0000002c00907944 */ /* 0x000fea0003c00000 */
[----:B------:R-:W-:Y:S02]  /*1140*/  MOV R32, R10 ;  /* 0x0000000a00207202 */ /* 0x000fe40000000f00 */
[----:B------:R-:W-:Y:S02]  /*1150*/  MOV R33, R11 ;  /* 0x0000000b00217202 */ /* 0x000fe40000000f00 */
.L_x_240:
[----:B------:R-:W-:Y:S05]  /*1160*/  BSYNC.RECONVERGENT B0 ;  /* 0x0000000000007941 */ /* 0x000fea0003800200 */
.L_x_238:
        /* <DEDUP_REMOVED lines=57> */
.L_x_242:
[----:B------:R-:W-:Y:S01]  /*1500*/  IMAD.MOV.U32 R22, RZ, RZ, R4 ;  /* 0x000000ffff167224 */ /* 0x000fe200078e0004 */
[----:B------:R-:W-:Y:S01]  /*1510*/  MOV R17, R5 ;  /* 0x0000000500117202 */ /* 0x000fe20000000f00 */
[----:B------:R-:W-:Y:S01]  /*1520*/  IMAD.MOV.U32 R18, RZ, RZ, R6 ;  /* 0x000000ffff127224 */ /* 0x000fe200078e0006 */
[----:B------:R-:W-:Y:S02]  /*1530*/  MOV R14, 0x1550 ;  /* 0x00001550000e7802 */ /* 0x000fe40000000f00 */
[----:B------:R-:W-:Y:S05]  /*1540*/  CALL.REL.NOINC `($__internal_6_$__cuda_sm20_div_s64) ;  /* 0x00000028008c7944 */ /* 0x000fea0003c00000 */
[----:B------:R-:W-:Y:S02]  /*1550*/  MOV R20, R10 ;  /* 0x0000000a00147202 */ /* 0x000fe40000000f00 */
[----:B------:R-:W-:Y:S02]  /*1560*/  MOV R21, R11 ;  /* 0x0000000b00157202 */ /* 0x000fe40000000f00 */
.L_x_243:
[----:B------:R-:W-:Y:S05]  /*1570*/  BSYNC.RECONVERGENT B0 ;  /* 0x0000000000007941 */ /* 0x000fea0003800200 */
.L_x_241:
[----:B------:R-:W0:Y:S01]  /*1580*/  LDCU UR5, c[0x0][0x434] ;  /* 0x00008680ff0577ac */ /* 0x000e220008000800 */
[----:B------:R-:W1:Y:S01]  /*1590*/  S2R R19, SR_TID.X ;  /* 0x0000000000137919 */ /* 0x000e620000002100 */
[----:B------:R-:W2:Y:S01]  /*15a0*/  LDC R15, c[0x0][0x3e0] ;  /* 0x0000f800ff0f7b82 */ /* 0x000ea20000000800 */
[----:B------:R-:W-:Y:S01]  /*15b0*/  BSSY.RECONVERGENT B0, `(.L_x_244) ;  /* 0x0000046000007945 */ /* 0x000fe20003800200 */
[----:B------:R-:W3:Y:S01]  /*15c0*/  LDCU UR18, c[0x0][0x534] ;  /* 0x0000a680ff1277ac */ /* 0x000ee20008000800 */
[----:B------:R-:W-:Y:S01]  /*15d0*/  IMAD.MOV.U32 R24, RZ, RZ, -0x800000 ;  /* 0xff800000ff187424 */ /* 0x000fe200078e00ff */
[----:B------:R-:W4:Y:S01]  /*15e0*/  LDCU UR11, c[0x0][0x430] ;  /* 0x00008600ff0b77ac */ /* 0x000f220008000800 */
[----:B------:R-:W-:-:S04]  /*15f0*/  USHF.R.S32.HI UR8, URZ, 0x1f, UR16 ;  /* 0x0000001fff087899 */ /* 0x000fc80008011410 */
[----:B------:R-:W-:Y:S01]  /*1600*/  ULOP3.LUT UR8, UR8, 0x1, URZ, 0xfc, !UPT ;  /* 0x0000000108087892 */ /* 0x000fe2000f8efcff */
[----:B0-----:R-:W-:-:S05]  /*1610*/  IMAD.U32 R3, RZ, RZ, UR5 ;  /* 0x00000005ff037e24 */ /* 0x001fca000f8e00ff */
[----:B------:R-:W-:Y:S01]  /*1620*/  IABS R3, R3 ;  /* 0x0000000300037213 */ /* 0x000fe20000000000 */
[----:B----4-:R-:W-:-:S03]  /*1630*/  UIMAD UR11, UR5, UR11, URZ ;  /* 0x0000000b050b72a4 */ /* 0x010fc6000f8e02ff */
[----:B------:R-:W0:Y:S01]  /*1640*/  I2F.RP R9, R3 ;  /* 0x0000000300097306 */ /* 0x000e220000209400 */
[C---:B-1----:R-:W-:Y:S02]  /*1650*/  ISETP.GT.U32.AND P1, PT, R19.reuse, 0x1f, PT ;  /* 0x0000001f1300780c */ /* 0x042fe40003f24070 */
[----:B------:R-:W-:Y:S02]  /*1660*/  SHF.R.U32.HI R12, RZ, 0x4, R19 ;  /* 0x00000004ff0c7819 */ /* 0x000fe40000011613 */
[----:B------:R-:W-:-:S03]  /*1670*/  LOP3.LUT R23, R19, 0x1, RZ, 0xc0, !PT ;  /* 0x0000000113177812 */ /* 0x000fc600078ec0ff */
[----:B0-----:R-:W0:Y:S02]  /*1680*/  MUFU.RCP R10, R9 ;  /* 0x00000009000a7308 */ /* 0x001e240000001000 */
[----:B0-----:R-:W-:-:S06]  /*1690*/  VIADD R10, R10, 0xffffffe ;  /* 0x0ffffffe0a0a7836 */ /* 0x001fcc0000000000 */
[----:B------:R-:W0:Y:S02]  /*16a0*/  F2I.FTZ.U32.TRUNC.NTZ R11, R10 ;  /* 0x0000000a000b7305 */ /* 0x000e24000021f000 */
[--C-:B0-----:R-:W-:Y:S02]  /*16b0*/  IMAD.MOV R4, RZ, RZ, -R11.reuse ;  /* 0x000000ffff047224 */ /* 0x101fe400078e0a0b */
[----:B------:R-:W-:Y:S02]  /*16c0*/  IMAD.MOV.U32 R10, RZ, RZ, RZ ;  /* 0x000000ffff0a7224 */ /* 0x000fe400078e00ff */
[----:B------:R-:W-:Y:S01]  /*16d0*/  IMAD R5, R4, R3, RZ ;  /* 0x0000000304057224 */ /* 0x000fe200078e02ff */
[----:B------:R-:W-:Y:S02]  /*16e0*/  IABS R4, R2 ;  /* 0x0000000200047213 */ /* 0x000fe40000000000 */
[----:B------:R-:W-:Y:S01]  /*16f0*/  LOP3.LUT R2, R2, UR5, RZ, 0x3c, !PT ;  /* 0x0000000502027c12 */ /* 0x000fe2000f8e3cff */
[----:B------:R-:W-:-:S03]  /*1700*/  IMAD.HI.U32 R5, R11, R5, R10 ;  /* 0x000000050b057227 */ /* 0x000fc600078e000a */
[----:B------:R-:W-:Y:S01]  /*1710*/  ISETP.GE.AND P2, PT, R2, RZ, PT ;  /* 0x000000ff0200720c */ /* 0x000fe20003f46270 */
[----:B------:R-:W-:Y:S01]  /*1720*/  IMAD.MOV.U32 R11, RZ, RZ, -0x800000 ;  /* 0xff800000ff0b7424 */ /* 0x000fe200078e00ff */
[----:B------:R-:W-:Y:S01]  /*1730*/  @!P1 MOV R2, 0x400 ;  /* 0x0000040000029802 */ /* 0x000fe20000000f00 */
[----:B------:R-:W-:Y:S02]  /*1740*/  IMAD.HI.U32 R13, R5, R4, RZ ;  /* 0x00000004050d7227 */ /* 0x000fe400078e00ff */
[----:B------:R-:W0:Y:S02]  /*1750*/  @!P1 S2R R5, SR_CgaCtaId ;  /* 0x0000000000059919 */ /* 0x000e240000008800 */
        /* <DEDUP_REMOVED lines=8> */
[----:B------:R-:W-:Y:S02]  /*17e0*/  @!P1 SHF.L.U32 R10, R19, 0x2, RZ ;  /* 0x00000002130a9819 */ /* 0x000fe400000006ff */
[----:B0-----:R-:W-:Y:S02]  /*17f0*/  @!P1 LEA R3, R5, R2, 0x18 ;  /* 0x0000000205039211 */ /* 0x001fe400078ec0ff */
[----:B------:R-:W-:-:S02]  /*1800*/  @!P1 MOV R5, 0x400 ;  /* 0x0000040000059802 */ /* 0x000fc40000000f00 */
[----:B------:R-:W-:Y:S01]  /*1810*/  @!P1 LOP3.LUT R10, R10, 0x3c, RZ, 0xc0, !PT ;  /* 0x0000003c0a0a9812 */ /* 0x000fe200078ec0ff */
[----:B------:R-:W-:Y:S01]  /*1820*/  @!P1 IMAD R3, R12, 0x44, R3 ;  /* 0x000000440c039824 */ /* 0x000fe200078e0203 */
[----:B-1----:R-:W-:-:S03]  /*1830*/  @!P1 LEA R2, R4, R5, 0x18 ;  /* 0x0000000504029211 */ /* 0x002fc600078ec0ff */
[----:B------:R-:W-:Y:S02]  /*1840*/  @P3 VIADD R13, R13, 0x1 ;  /* 0x000000010d0d3836 */ /* 0x000fe40000000000 */
[----:B------:R-:W-:Y:S02]  /*1850*/  @!P1 IMAD.IADD R10, R3, 0x1, R10 ;  /* 0x00000001030a9824 */ /* 0x000fe400078e020a */
[----:B------:R-:W-:Y:S01]  /*1860*/  @!P2 IMAD.MOV R13, RZ, RZ, -R13 ;  /* 0x000000ffff0da224 */ /* 0x000fe200078e0a0d */
[----:B------:R-:W-:Y:S01]  /*1870*/  @!P0 LOP3.LUT R13, RZ, UR5, RZ, 0x33, !PT ;  /* 0x00000005ff0d8c12 */ /* 0x000fe2000f8e33ff */
[----:B------:R-:W-:Y:S01]  /*1880*/  @!P1 IMAD R5, R23, 0x44, R2 ;  /* 0x0000004417059824 */ /* 0x000fe200078e0202 */
[----:B---3--:R-:W-:Y:S02]  /*1890*/  ISETP.GE.AND P0, PT, R12, UR18, PT ;  /* 0x000000120c007c0c */ /* 0x008fe4000bf06270 */
[----:B------:R-:W-:Y:S01]  /*18a0*/  SHF.R.U32.HI R2, RZ, 0x1, R19 ;  /* 0x00000001ff027819 */ /* 0x000fe20000011613 */
[----:B------:R-:W-:Y:S01]  /*18b0*/  IMAD R4, R13, UR8, RZ ;  /* 0x000000080d047c24 */ /* 0x000fe2000f8e02ff */
[----:B------:R-:W0:Y:S02]  /*18c0*/  LDCU.64 UR8, c[0x0][0x358] ;  /* 0x00006b00ff0877ac */ /* 0x000e240008000a00 */
[----:B------:R-:W-:-:S02]  /*18d0*/  @!P1 LEA R5, R2, R5, 0x2 ;  /* 0x0000000502059211 */ /* 0x000fc400078e10ff */
[----:B------:R-:W-:-:S05]  /*18e0*/  IABS R17, R4 ;  /* 0x0000000400117213 */ /* 0x000fca0000000000 */
[----:B------:R-:W-:Y:S01]  /*18f0*/  VIADD R14, R17, UR4 ;  /* 0x00000004110e7c36 */ /* 0x000fe20008000000 */
[----:B--2---:R-:W-:Y:S06]  /*1900*/  @P0 BRA `(.L_x_245) ;  /* 0x0000000000400947 */ /* 0x004fec0003800000 */
        /* <DEDUP_REMOVED lines=16> */
.L_x_245:
[----:B0-----:R-:W-:Y:S05]  /*1a10*/  BSYNC.RECONVERGENT B0 ;  /* 0x0000000000007941 */ /* 0x001fea0003800200 */
.L_x_244:
[----:B-----5:R-:W-:Y:S01]  /*1a20*/  @!P1 STS [R10], R11 ;  /* 0x0000000b0a009388 */ /* 0x020fe20000000800 */
[----:B------:R-:W-:Y:S01]  /*1a30*/  IABS R12, R15 ;  /* 0x0000000f000c7213 */ /* 0x000fe20000000000 */
[----:B------:R-:W0:Y:S01]  /*1a40*/  I2F.RP R16, R17 ;  /* 0x0000001100107306 */ /* 0x000e220000209400 */
[----:B------:R-:W-:Y:S01]  /*1a50*/  BAR.SYNC.DEFER_BLOCKING 0x0 ;  /* 0x0000000000007b1d */ /* 0x000fe20000010000 */
[----:B------:R-:W-:-:S06]  /*1a60*/  ISETP.NE.AND P5, PT, R4, RZ, PT ;  /* 0x000000ff0400720c */ /* 0x000fcc0003fa5270 */
[----:B------:R-:W1:Y:S01]  /*1a70*/  I2F.RP R18, R12 ;  /* 0x0000000c00127306 */ /* 0x000e620000209400 */
[----:B------:R-:W-:Y:S07]  /*1a80*/  BSSY.RECONVERGENT B1, `(.L_x_246) ;  /* 0x0000166000017945 */ /* 0x000fee0003800200 */
[----:B0-----:R-:W0:Y:S08]  /*1a90*/  MUFU.RCP R26, R16 ;  /* 0x00000010001a7308 */ /* 0x001e300000001000 */
[----:B-1----:R-:W1:Y:S01]  /*1aa0*/  MUFU.RCP R28, R18 ;  /* 0x00000012001c7308 */ /* 0x002e620000001000 */
[----:B------:R2:W3:Y:S01]  /*1ab0*/  @!P1 LDS R24, [R5] ;  /* 0x0000000005189984 */ /* 0x0004e20000000800 */
[----:B0-----:R-:W-:-:S06]  /*1ac0*/  VIADD R26, R26, 0xffffffe ;  /* 0x0ffffffe1a1a7836 */ /* 0x001fcc0000000000 */
[----:B------:R-:W0:Y:S01]  /*1ad0*/  F2I.FTZ.U32.TRUNC.NTZ R27, R26 ;  /* 0x0000001a001b7305 */ /* 0x000e22000021f000 */
[----:B-1----:R-:W-:-:S07]  /*1ae0*/  VIADD R28, R28, 0xffffffe ;  /* 0x0ffffffe1c1c7836 */ /* 0x002fce0000000000 */
[----:B------:R-:W1:Y:S01]  /*1af0*/  F2I.FTZ.U32.TRUNC.NTZ R29, R28 ;  /* 0x0000001c001d7305 */ /* 0x000e62000021f000 */
[----:B--2---:R-:W-:Y:S01]  /*1b00*/  IABS R5, R14 ;  /* 0x0000000e00057213 */ /* 0x004fe20000000000 */
[----:B0-----:R-:W-:Y:S02]  /*1b10*/  IMAD.MOV R10, RZ, RZ, -R27 ;  /* 0x000000ffff0a7224 */ /* 0x001fe400078e0a1b */
[----:B------:R-:W-:Y:S02]  /*1b20*/  HFMA2 R26, -RZ, RZ, 0, 0 ;  /* 0x00000000ff1a7431 */ /* 0x000fe400000001ff */
[----:B------:R-:W-:Y:S02]  /*1b30*/  IMAD R10, R10, R17, RZ ;  /* 0x000000110a0a7224 */ /* 0x000fe400078e02ff */
[----:B-1----:R-:W-:Y:S02]  /*1b40*/  IMAD.MOV R3, RZ, RZ, -R29 ;  /* 0x000000ffff037224 */ /* 0x002fe400078e0a1d */
[----:B------:R-:W-:Y:S01]  /*1b50*/  IMAD.HI.U32 R10, R27, R10, R26 ;  /* 0x0000000a1b0a7227 */ /* 0x000fe200078e001a */
[----:B---3--:R-:W0:Y:S03]  /*1b60*/  SHFL.BFLY PT, R9, R24, 0x1, 0x1f ;  /* 0x0c201f0018097f89 */ /* 0x008e2600000e0000 */
[----:B------:R-:W-:Y:S01]  /*1b70*/  IMAD R11, R3, R12, RZ ;  /* 0x0000000c030b7224 */ /* 0x000fe200078e02ff */
[----:B------:R-:W-:Y:S01]  /*1b80*/  IABS R3, R4 ;  /* 0x0000000400037213 */ /* 0x000fe20000000000 */
[----:B------:R-:W-:-:S02]  /*1b90*/  IMAD.MOV.U32 R28, RZ, RZ, RZ ;  /* 0x000000ffff1c7224 */ /* 0x000fc400078e00ff */
[----:B------:R-:W-:-:S04]  /*1ba0*/  IMAD.HI.U32 R18, R10, R5, RZ ;  /* 0x000000050a127227 */ /* 0x000fc800078e00ff */
[----:B------:R-:W-:-:S04]  /*1bb0*/  IMAD.HI.U32 R11, R29, R11, R28 ;  /* 0x0000000b1d0b7227 */ /* 0x000fc800078e001c */
[----:B------:R-:W-:Y:S02]  /*1bc0*/  IMAD.MOV R3, RZ, RZ, -R3 ;  /* 0x000000ffff037224 */ /* 0x000fe400078e0a03 */
[----:B------:R-:W-:-:S04]  /*1bd0*/  IMAD.HI.U32 R11, R11, R5, RZ ;  /* 0x000000050b0b7227 */ /* 0x000fc800078e00ff */
[----:B------:R-:W-:Y:S02]  /*1be0*/  IMAD R22, R18, R3, R5 ;  /* 0x0000000312167224 */ /* 0x000fe400078e0205 */
[----:B------:R-:W-:Y:S01]  /*1bf0*/  IMAD.MOV R10, RZ, RZ, -R11 ;  /* 0x000000ffff0a7224 */ /* 0x000fe200078e0a0b */
[----:B0-----:R-:W-:-:S03]  /*1c00*/  FMNMX.FTZ R9, R9, R24, !PT ;  /* 0x0000001809097209 */ /* 0x001fc60007810000 */
[----:B------:R-:W-:Y:S01]  /*1c10*/  IMAD R5, R12, R10, R5 ;  /* 0x0000000a0c057224 */ /* 0x000fe200078e0205 */
[----:B------:R-:W-:Y:S02]  /*1c20*/  ISETP.GT.U32.AND P1, PT, R17, R22, PT ;  /* 0x000000161100720c */ /* 0x000fe40003f24070 */
[C---:B------:R-:W-:Y:S02]  /*1c30*/  FSETP.NEU.FTZ.AND P0, PT, R9.reuse, -INF , PT ;  /* 0xff8000000900780b */ /* 0x040fe40003f1d000 */
[----:B------:R-:W-:Y:S02]  /*1c40*/  LOP3.LUT R10, R14, R17, RZ, 0x3c, !PT ;  /* 0x000000110e0a7212 */ /* 0x000fe400078e3cff */
[----:B------:R-:W-:Y:S02]  /*1c50*/  FSEL R9, R9, RZ, P0 ;  /* 0x000000ff09097208 */ /* 0x000fe40000000000 */
[----:B------:R-:W-:Y:S02]  /*1c60*/  ISETP.GT.U32.AND P0, PT, R12, R5, PT ;  /* 0x000000050c00720c */ /* 0x000fe40003f04070 */
[----:B------:R-:W-:Y:S01]  /*1c70*/  LOP3.LUT R14, R14, R15, RZ, 0x3c, !PT ;  /* 0x0000000f0e0e7212 */ /* 0x000fe200078e3cff */
[----:B------:R-:W-:Y:S01]  /*1c80*/  FADD.FTZ R16, -R9, R24 ;  /* 0x0000001809107221 */ /* 0x000fe20000010100 */
[----:B------:R-:W-:Y:S01]  /*1c90*/  ISETP.GE.AND P3, PT, R10, RZ, PT ;  /* 0x000000ff0a00720c */ /* 0x000fe20003f66270 */
[----:B------:R-:W-:Y:S01]  /*1ca0*/  @!P1 IMAD.IADD R22, R22, 0x1, -R17 ;  /* 0x0000000116169824 */ /* 0x000fe200078e0a11 */
[----:B------:R-:W-:Y:S01]  /*1cb0*/  @!P1 IADD3 R18, PT, PT, R18, 0x1, RZ ;  /* 0x0000000112129810 */ /* 0x000fe20007ffe0ff */
[----:B------:R-:W-:-:S03]  /*1cc0*/  FMUL.FTZ R16, R16, 1.4426950216293334961 ;  /* 0x3fb8aa3b10107820 */ /* 0x000fc60000410000 */
[----:B------:R-:W-:-:S03]  /*1cd0*/  ISETP.GE.U32.AND P2, PT, R22, R17, PT ;  /* 0x000000111600720c */ /* 0x000fc60003f46070 */
[----:B------:R-:W0:Y:S01]  /*1ce0*/  MUFU.EX2 R16, R16 ;  /* 0x0000001000107308 */ /* 0x000e220000000800 */
[----:B------:R-:W-:Y:S02]  /*1cf0*/  @!P0 IMAD.IADD R5, R5, 0x1, -R12 ;  /* 0x0000000105058824 */ /* 0x000fe400078e0a0c */
[----:B------:R-:W-:Y:S01]  /*1d00*/  @!P0 VIADD R11, R11, 0x1 ;  /* 0x000000010b0b8836 */ /* 0x000fe20000000000 */
[----:B------:R-:W-:Y:S02]  /*1d10*/  ISETP.NE.AND P0, PT, R15, RZ, PT ;  /* 0x000000ff0f00720c */ /* 0x000fe40003f05270 */
[----:B------:R-:W-:-:S04]  /*1d20*/  ISETP.GE.U32.AND P4, PT, R5, R12, PT ;  /* 0x0000000c0500720c */ /* 0x000fc80003f86070 */
[----:B------:R-:W-:Y:S01]  /*1d30*/  @P2 VIADD R18, R18, 0x1 ;  /* 0x0000000112122836 */ /* 0x000fe20000000000 */
[----:B------:R-:W-:Y:S01]  /*1d40*/  ISETP.GE.AND P2, PT, R14, RZ, PT ;  /* 0x000000ff0e00720c */ /* 0x000fe20003f46270 */
[----:B0-----:R-:W0:Y:S03]  /*1d50*/  SHFL.BFLY PT, R3, R16, 0x1, 0x1f ;  /* 0x0c201f0010037f89 */ /* 0x001e2600000e0000 */
[----:B------:R-:W-:Y:S02]  /*1d60*/  @!P3 IADD3 R18, PT, PT, -R18, RZ, RZ ;  /* 0x000000ff1212b210 */ /* 0x000fe40007ffe1ff */
[----:B------:R-:W-:Y:S02]  /*1d70*/  ISETP.NE.AND P3, PT, R13, RZ, PT ;  /* 0x000000ff0d00720c */ /* 0x000fe40003f65270 */
[----:B------:R-:W-:Y:S01]  /*1d80*/  @P4 VIADD R11, R11, 0x1 ;  /* 0x000000010b0b4836 */ /* 0x000fe20000000000 */
[----:B------:R-:W-:-:S02]  /*1d90*/  @!P5 LOP3.LUT R18, RZ, R17, RZ, 0x33, !PT ;  /* 0x00000011ff12d212 */ /* 0x000fc400078e33ff */
[----:B------:R-:W-:Y:S02]  /*1da0*/  SEL R12, RZ, 0x1, !P3 ;  /* 0x00000001ff0c7807 */ /* 0x000fe40005800000 */
[----:B------:R-:W-:Y:S01]  /*1db0*/  @!P2 IMAD.MOV R11, RZ, RZ, -R11 ;  /* 0x000000ffff0ba224 */ /* 0x000fe200078e0a0b */
[----:B------:R-:W-:Y:S02]  /*1dc0*/  @!P0 LOP3.LUT R11, RZ, R15, RZ, 0x33, !PT ;  /* 0x0000000fff0b8212 */ /* 0x000fe400078e33ff */
[----:B------:R-:W-:Y:S02]  /*1dd0*/  LOP3.LUT P0, RZ, R19, 0x3e1, RZ, 0xc0, !PT ;  /* 0x000003e113ff7812 */ /* 0x000fe4000780c0ff */
[----:B------:R-:W-:Y:S01]  /*1de0*/  SHF.R.S32.HI R13, RZ, 0x1f, R4 ;  /* 0x0000001fff0d7819 */ /* 0x000fe20000011404 */
[----:B------:R-:W-:Y:S01]  /*1df0*/  IMAD R4, R4, UR11, RZ ;  /* 0x0000000b04047c24 */ /* 0x000fe2000f8e02ff */
[----:B------:R-:W-:Y:S02]  /*1e00*/  ISETP.LT.U32.AND P2, PT, R20, R18, PT ;  /* 0x000000121400720c */ /* 0x000fe40003f41070 */
[----:B------:R-:W-:-:S02]  /*1e10*/  SHF.R.S32.HI R5, RZ, 0x1f, R18 ;  /* 0x0000001fff057819 */ /* 0x000fc40000011412 */
[----:B------:R-:W-:Y:S02]  /*1e20*/  LOP3.LUT R12, R13, R12, RZ, 0xfc, !PT ;  /* 0x0000000c0d0c7212 */ /* 0x000fe400078efcff */
[----:B------:R-:W-:Y:S01]  /*1e30*/  ISETP.LT.AND.EX P2, PT, R21, R5, PT, P2 ;  /* 0x000000051500720c */ /* 0x000fe20003f41320 */
[----:B0-----:R-:W-:Y:S01]  /*1e40*/  FADD.FTZ R3, R16, R3 ;  /* 0x0000000310037221 */ /* 0x001fe20000010000 */
[----:B------:R-:W-:Y:S02]  /*1e50*/  IMAD.MOV.U32 R21, RZ, RZ, 0x7f800000 ;  /* 0x7f800000ff157424 */ /* 0x000fe400078e00ff */
[----:B------:R-:W-:Y:S02]  /*1e60*/  SEL R5, R20, R18, P2 ;  /* 0x0000001214057207 */ /* 0x000fe40001000000 */
[----:B------:R-:W-:-:S13]  /*1e70*/  FSETP.NE.FTZ.AND P1, PT, R3, RZ, PT ;  /* 0x000000ff0300720b */ /* 0x000fda0003f35000 */
[----:B------:R0:W1:Y:S02]  /*1e80*/  @P1 MUFU.LG2 R10, R3 ;  /* 0x00000003000a1308 */ /* 0x0000640000000c00 */
        /* <DEDUP_REMOVED lines=55> */
.L_x_249:
[----:B------:R-:W-:Y:S01]  /*2200*/  LEA.HI R2, R19, UR14, RZ, 0x1f ;  /* 0x0000000e13027c11 */ /* 0x000fe2000f8ff8ff */
[----:B------:R-:W-:Y:S01]  /*2210*/  IMAD.MOV.U32 R17, RZ, RZ, RZ ;  /* 0x000000ffff117224 */ /* 0x000fe200078e00ff */
[----:B------:R-:W-:Y:S02]  /*2220*/  MOV R18, R30 ;  /* 0x0000001e00127202 */ /* 0x000fe40000000f00 */
[----:B------:R-:W-:Y:S01]  /*2230*/  MOV R14, 0x2260 ;  /* 0x00002260000e7802 */ /* 0x000fe20000000f00 */
[----:B------:R-:W-:Y:S02]  /*2240*/  IMAD.MOV.U32 R22, RZ, RZ, R2 ;  /* 0x000000ffff167224 */ /* 0x000fe400078e0002 */
[----:B------:R-:W-:Y:S05]  /*2250*/  CALL.REL.NOINC `($__internal_6_$__cuda_sm20_div_s64) ;  /* 0x0000001c00487944 */ /* 0x000fea0003c00000 */
[----:B------:R-:W-:Y:S02]  /*2260*/  IADD3 R9, PT, PT, -R10, RZ, RZ ;  /* 0x000000ff0a097210 */ /* 0x000fe40007ffe1ff */
[----:B------:R-:W-:-:S03]  /*2270*/  MOV R31, R11 ;  /* 0x0000000b001f7202 */ /* 0x000fc60000000f00 */
[----:B------:R-:W-:Y:S01]  /*2280*/  IMAD R9, R30, R9, R2 ;  /* 0x000000091e097224 */ /* 0x000fe200078e0202 */
[----:B------:R-:W-:-:S07]  /*2290*/  MOV R30, R10 ;  /* 0x0000000a001e7202 */ /* 0x000fce0000000f00 */
.L_x_250:
        /* <DEDUP_REMOVED lines=59> */
.L_x_252:
[----:B------:R-:W-:Y:S01]  /*2650*/  IMAD.MOV.U32 R22, RZ, RZ, R30 ;  /* 0x000000ffff167224 */ /* 0x000fe200078e001e */
[----:B------:R-:W-:Y:S01]  /*2660*/  MOV R17, R31 ;  /* 0x0000001f00117202 */ /* 0x000fe20000000f00 */
[----:B------:R-:W-:Y:S01]  /*2670*/  IMAD.MOV.U32 R18, RZ, RZ, R34 ;  /* 0x000000ffff127224 */ /* 0x000fe200078e0022 */
[----:B------:R-:W-:Y:S02]  /*2680*/  MOV R14, 0x26a0 ;  /* 0x000026a0000e7802 */ /* 0x000fe40000000f00 */
[----:B------:R-:W-:Y:S05]  /*2690*/  CALL.REL.NOINC `($__internal_6_$__cuda_sm20_div_s64) ;  /* 0x0000001800387944 */ /* 0x000fea0003c00000 */
[----:B------:R-:W-:-:S05]  /*26a0*/  IADD3 R31, PT, PT, -R10, RZ, RZ ;  /* 0x000000ff0a1f7210 */ /* 0x000fca0007ffe1ff */
[----:B------:R-:W-:Y:S02]  /*26b0*/  IMAD R31, R31, R34, R30 ;  /* 0x000000221f1f7224 */ /* 0x000fe400078e021e */
.L_x_253:
[----:B------:R-:W-:Y:S05]  /*26c0*/  BSYNC.RECONVERGENT B0 ;  /* 0x0000000000007941 */ /* 0x000fea0003800200 */
.L_x_251:
        /* <DEDUP_REMOVED lines=157> */
.L_x_248:
[----:B------:R-:W0:Y:S01]  /*30a0*/  LDC.64 R4, c[0x0][0x420] ;  /* 0x00010800ff047b82 */ /* 0x000e220000000a00 */
[----:B------:R-:W-:-:S05]  /*30b0*/  IADD3 R2, PT, PT, R2, UR14, RZ ;  /* 0x0000000e02027c10 */ /* 0x000fca000fffe0ff */
[----:B0-----:R-:W-:-:S05]  /*30c0*/  IMAD.WIDE.U32 R2, R2, 0x4, R4 ;  /* 0x0000000402027825 */ /* 0x001fca00078e0004 */
[----:B------:R1:W-:Y:S02]  /*30d0*/  STG.E desc[UR8][R2.64], R21 ;  /* 0x0000001502007986 */ /* 0x0003e4000c101908 */
.L_x_247:
[----:B------:R-:W-:Y:S05]  /*30e0*/  BSYNC.RECONVERGENT B1 ;  /* 0x0000000000017941 */ /* 0x000fea0003800200 */
.L_x_246:
        /* <DEDUP_REMOVED lines=11> */
[----:B--2---:R-:W-:Y:S01]  /*31a0*/  LEA R3, R0, R3, 0x18 ;  /* 0x0000000300037211 */ /* 0x004fe200078ec0ff */
[----:B------:R-:W-:-:S04]  /*31b0*/  IMAD.SHL.U32 R0, R19, 0x2, RZ ;  /* 0x0000000213007824 */ /* 0x000fc800078e00ff */
[----:B------:R-:W-:Y:S01]  /*31c0*/  IMAD R2, R2, 0x44, R3 ;  /* 0x0000004402027824 */ /* 0x000fe200078e0203 */
[----:B------:R-:W-:-:S04]  /*31d0*/  LOP3.LUT R3, R0, 0x7fc, RZ, 0xc0, !PT ;  /* 0x000007fc00037812 */ /* 0x000fc800078ec0ff */
[----:B------:R-:W-:-:S05]  /*31e0*/  IADD3 R3, PT, PT, R2, R3, RZ ;  /* 0x0000000302037210 */ /* 0x000fca0007ffe0ff */
[----:B0-----:R2:W-:Y:S02]  /*31f0*/  STS [R3], R4 ;  /* 0x0000000403007388 */ /* 0x0015e40000000800 */
.L_x_255:
[----:B------:R-:W-:Y:S05]  /*3200*/  BSYNC.RECONVERGENT B0 ;  /* 0x0000000000007941 */ /* 0x000fea0003800200 */
.L_x_254:
        /* <DEDUP_REMOVED lines=43> */
.L_x_266:
        /* <DEDUP_REMOVED lines=9> */
.L_x_259:
[----:B------:R-:W-:Y:S05]  /*3550*/  BSYNC.RECONVERGENT B0 ;  /* 0x0000000000007941 */ /* 0x000fea0003800200 */
.L_x_258:
        /* <DEDUP_REMOVED lines=12> */
.L_x_261:
[----:B------:R-:W-:Y:S05]  /*3620*/  BSYNC.RECONVERGENT B0 ;  /* 0x0000000000007941 */ /* 0x000fea0003800200 */
.L_x_260:
        /* <DEDUP_REMOVED lines=12> */
.L_x_263:
[----:B------:R-:W-:Y:S05]  /*36f0*/  BSYNC.RECONVERGENT B0 ;  /* 0x0000000000007941 */ /* 0x000fea0003800200 */
.L_x_262:
        /* <DEDUP_REMOVED lines=12> */
.L_x_265:
[----:B------:R-:W-:Y:S05]  /*37c0*/  BSYNC.RECONVERGENT B0 ;  /* 0x0000000000007941 */ /* 0x000fea0003800200 */
.L_x_264:
        /* <DEDUP_REMOVED lines=11> */
.L_x_257:
        /* <DEDUP_REMOVED lines=11> */
.L_x_269:
        /* <DEDUP_REMOVED lines=8> */
.L_x_268:
[----:B------:R-:W-:Y:S05]  /*39b0*/  BSYNC.RECONVERGENT B0 ;  /* 0x0000000000007941 */ /* 0x000fea0003800200 */
.L_x_267:
        /* <DEDUP_REMOVED lines=9> */
.L_x_256:
        /* <DEDUP_REMOVED lines=83> */
        .weak           $__internal_6_$__cuda_sm20_div_s64
        .type           $__internal_6_$__cuda_sm20_div_s64,@function
        .size           $__internal_6_$__cuda_sm20_div_s64,(.L_x_4838 - $__internal_6_$__cuda_sm20_div_s64)
$__internal_6_$__cuda_sm20_div_s64:
        /* <DEDUP_REMOVED lines=86> */
[----:B------:R-:W-:Y:S06]  /*44e0*/  RET.REL.NODEC R12 `(_ZN5flash32flash_fwd_splitkv_combine_kernelI23Flash_fwd_kernel_traitsILi32ELi64ELi256ELi4ELb0ELb0EN7cutlass10bfloat16_tE19Flash_kernel_traitsILi32ELi64ELi256ELi4ES3_EELi16ELi1ELb0EEEvNS_16Flash_fwd_paramsE) ;  /* 0xffffffb80cc47950 */ /* 0x000fec0003c3ffff */
.L_x_270:
        /* <DEDUP_REMOVED lines=9> */
.L_x_4838:


//--------------------- .text._ZN5flash32flash_fwd_splitkv_combine_kernelI23Flash_fwd_kernel_traitsILi32ELi64ELi256ELi4ELb0ELb0EN7cutlass10bfloat16_tE19Flash_kernel_traitsILi32ELi64ELi256ELi4ES3_EELi16ELi7ELb1EEEvNS_16Flash_fwd_paramsE --------------------------
	.section	.text._ZN5flash32flash_fwd_splitkv_combine_kernelI23Flash_fwd_kernel_traitsILi32ELi64ELi256ELi4ELb0ELb0EN7cutlass10bfloat16_tE19Flash_kernel_traitsILi32ELi64ELi256ELi4ES3_EELi16ELi7ELb1EEEvNS_16Flash_fwd_paramsE,"ax",@progbits
	.align	128
        .global         _ZN5flash32flash_fwd_splitkv_combine_kernelI23Flash_fwd_kernel_traitsILi32ELi64ELi256ELi4ELb0ELb0EN7cutlass10bfloat16_tE19Flash_kernel_traitsILi32ELi64ELi256ELi4ES3_EELi16ELi7ELb1EEEvNS_16Flash_fwd_paramsE
        .type           _ZN5flash32flash_fwd_splitkv_combine_kernelI23Flash_fwd_kernel_traitsILi32ELi64ELi256ELi4ELb0ELb0EN7cutlass10bfloat16_tE19Flash_kernel_traitsILi32ELi64ELi256ELi4ES3_EELi16ELi7ELb1EEEvNS_16Flash_fwd_paramsE,@function
        .size           _ZN5flash32flash_fwd_splitkv_combine_kernelI23Flash_fwd_kernel_traitsILi32ELi64ELi256ELi4ELb0ELb0EN7cutlass10bfloat16_tE19Flash_kernel_traitsILi32ELi64ELi256ELi4ES3_EELi16ELi7ELb1EEEvNS_16Flash_fwd_paramsE,(.L_x_4839 - _ZN5flash32flash_fwd_splitkv_combine_kernelI23Flash_fwd_kernel_traitsILi32ELi64ELi256ELi4ELb0ELb0EN7cutlass10bfloat16_tE19Flash_kernel_traitsILi32ELi64ELi256ELi4ES3_EELi16ELi7ELb1EEEvNS_16Flash_fwd_paramsE)
        .other          _ZN5flash32flash_fwd_splitkv_combine_kernelI23Flash_fwd_kernel_traitsILi32ELi64ELi256ELi4ELb0ELb0EN7cutlass10bfloat16_tE19Flash_kernel_traitsILi32ELi64ELi256ELi4ES3_EELi16ELi7ELb1EEEvNS_16Flash_fwd_paramsE,@"STO_CUDA_ENTRY STV_DEFAULT"
_ZN5flash32flash_fwd_splitkv_combine_kernelI23Flash_fwd_kernel_traitsILi32ELi64ELi256ELi4ELb0ELb0EN7cutlass10bfloat16_tE19Flash_kernel_traitsILi32ELi64ELi256ELi4ES3_EELi16ELi7ELb1EEEvNS_16Flash_fwd_paramsE:
.text._ZN5flash32flash_fwd_splitkv_combine_kernelI23Flash_fwd_kernel_traitsILi32ELi64ELi256ELi4ELb0ELb0EN7cutlass10bfloat16_tE19Flash_kernel_traitsILi32ELi64ELi256ELi4ES3_EELi16ELi7ELb1EEEvNS_16Flash_fwd_paramsE:
        /* <DEDUP_REMOVED lines=38> */
.L_x_271:
[----:B------:R-:W-:Y:S01]  /*0260*/  IMAD.U32 R40, RZ, RZ, UR20 ;  /* 0x00000014ff287e24 */ /* 0x000fe2000f8e00ff */
[----:B------:R-:W-:Y:S01]  /*0270*/  MOV R34, UR18 ;  /* 0x0000001200227c02 */ /* 0x000fe20008000f00 */
[----:B------:R-:W-:Y:S01]  /*0280*/  IMAD.U32 R33, RZ, RZ, UR14 ;  /* 0x0000000eff217e24 */ /* 0x000fe2000f8e00ff */
[----:B------:R-:W-:Y:S02]  /*0290*/  MOV R32, UR5 ;  /* 0x0000000500207c02 */ /* 0x000fe40008000f00 */
[----:B------:R-:W-:Y:S02]  /*02a0*/  MOV R30, 0x2c0 ;  /* 0x000002c0001e7802 */ /* 0x000fe40000000f00 */
[----:B------:R-:W-:Y:S05]  /*02b0*/  CALL.REL.NOINC `($__internal_7_$__cuda_sm20_div_s64) ;  /* 0x00000060002c7944 */ /* 0x000fea0003c00000 */
[----:B------:R-:W-:-:S07]  /*02c0*/  MOV R15, R29 ;  /* 0x0000001d000f7202 */ /* 0x000fce0000000f00 */
.L_x_272:
        /* <DEDUP_REMOVED lines=11> */
[----:B------:R-:W-:Y:S01]  /*0380*/  HFMA2 R2, -RZ, RZ, 0, 0 ;  /* 0x00000000ff027431 */ /* 0x000fe200000001ff */
[----:B------:R-:W-:-:S06]  /*0390*/  ISETP.NE.U32.AND P0, PT, R34, RZ, PT ;  /* 0x000000ff2200720c */ /* 0x000fcc0003f05070 */
[----:B0-----:R-:W0:Y:S02]  /*03a0*/  MUFU.RCP R4, R6 ;  /* 0x0000000600047308 */ /* 0x001e240000001000 */
[----:B0-----:R-:W-:-:S06]  /*03b0*/  VIADD R4, R4, 0xffffffe ;  /* 0x0ffffffe04047836 */ /* 0x001fcc0000000000 */
        /* <DEDUP_REMOVED lines=10> */
[----:B------:R-:W-:Y:S02]  /*0460*/  ISETP.GE.U32.AND P1, PT, R3, R34, PT ;  /* 0x000000220300720c */ /* 0x000fe40003f26070 */
[----:B------:R-:W-:-:S11]  /*0470*/  MOV R3, RZ ;  /* 0x000000ff00037202 */ /* 0x000fd60000000f00 */
[----:B------:R-:W-:Y:S02]  /*0480*/  @P1 IADD3 R2, PT, PT, R2, 0x1, RZ ;  /* 0x0000000102021810 */ /* 0x000fe40007ffe0ff */
[----:B------:R-:W-:Y:S01]  /*0490*/  @!P0 LOP3.LUT R2, RZ, R34, RZ, 0x33, !PT ;  /* 0x00000022ff028212 */ /* 0x000fe200078e33ff */
[----:B------:R-:W-:Y:S05]  /*04a0*/  BRA `(.L_x_275) ;  /* 0x0000000000187947 */ /* 0x000fea0003800000 */
.L_x_274:
[----:B------:R-:W-:Y:S01]  /*04b0*/  IMAD.MOV.U32 R40, RZ, RZ, R14 ;  /* 0x000000ffff287224 */ /* 0x000fe200078e000e */
[----:B------:R-:W-:Y:S02]  /*04c0*/  MOV R33, R15 ;  /* 0x0000000f00217202 */ /* 0x000fe40000000f00 */
[----:B------:R-:W-:Y:S02]  /*04d0*/  MOV R30, 0x4f0 ;  /* 0x000004f0001e7802 */ /* 0x000fe40000000f00 */
[----:B------:R-:W-:Y:S05]  /*04e0*/  CALL.REL.NOINC `($__internal_7_$__cuda_sm20_div_s64) ;  /* 0x0000005c00a07944 */ /* 0x000fea0003c00000 */
[----:B------:R-:W-:Y:S02]  /*04f0*/  MOV R2, R14 ;  /* 0x0000000e00027202 */ /* 0x000fe40000000f00 */
[----:B------:R-:W-:Y:S02]  /*0500*/  MOV R3, R29 ;  /* 0x0000001d00037202 */ /* 0x000fe40000000f00 */
.L_x_275:
[----:B------:R-:W-:Y:S05]  /*0510*/  BSYNC.RECONVERGENT B0 ;  /* 0x0000000000007941 */ /* 0x000fea0003800200 */
.L_x_273:
        /* <DEDUP_REMOVED lines=57> */
.L_x_277:
[----:B------:R-:W-:Y:S01]  /*08b0*/  IMAD.MOV.U32 R40, RZ, RZ, R34 ;  /* 0x000000ffff287224 */ /* 0x000fe200078e0022 */
[----:B------:R-:W-:Y:S01]  /*08c0*/  MOV R34, R27 ;  /* 0x0000001b00227202 */ /* 0x000fe20000000f00 */
[----:B------:R-:W-:Y:S01]  /*08d0*/  IMAD.MOV.U32 R33, RZ, RZ, R32 ;  /* 0x000000ffff217224 */ /* 0x000fe200078e0020 */
[----:B------:R-:W-:Y:S02]  /*08e0*/  MOV R32, R17 ;  /* 0x0000001100207202 */ /* 0x000fe40000000f00 */
[----:B------:R-:W-:Y:S02]  /*08f0*/  MOV R30, 0x910 ;  /* 0x00000910001e7802 */ /* 0x000fe40000000f00 */
[----:B------:R-:W-:Y:S05]  /*0900*/  CALL.REL.NOINC `($__internal_7_$__cuda_sm20_div_s64) ;  /* 0x0000005800987944 */ /* 0x000fea0003c00000 */
[----:B------:R-:W-:Y:S02]  /*0910*/  MOV R15, R29 ;  /* 0x0000001d000f7202 */ /* 0x000fe40000000f00 */
.L_x_278:
[----:B------:R-:W-:Y:S05]  /*0920*/  BSYNC.RECONVERGENT B0 ;  /* 0x0000000000007941 */ /* 0x000fea0003800200 */
.L_x_276:
        /* <DEDUP_REMOVED lines=70> */
[----:B------:R-:W-:-:S03]  /*0d90*/  UIMAD.WIDE.U32 UR22, UR23, UR12, URZ ;  /* 0x0000000c171672a5 */ /* 0x000fc6000f8e00ff */
[----:B------:R-:W0:Y:S01]  /*0da0*/  LDCU.U8 UR9, c[0x0][0x549] ;  /* 0x0000a920ff0977ac */ /* 0x000e220008000000 */
[----:B------:R-:W-:-:S03]  /*0db0*/  ISETP.LT.U32.AND P1, PT, R0, UR13, PT ;  /* 0x0000000d00007c0c */ /* 0x000fc6000bf21070 */
[----:B------:R-:W-:Y:S02]  /*0dc0*/  UMOV UR15, UR23 ;  /* 0x00000017000f7c82 */ /* 0x000fe40008000000 */
[----:B------:R-:W-:-:S04]  /*0dd0*/  UIADD3 UR10, UPT, UPT, -UR15, URZ, URZ ;  /* 0x000000ff0f0a7290 */ /* 0x000fc8000fffe1ff */
[----:B------:R-:W-:-:S04]  /*0de0*/  UIMAD UR10, UR11, UR10, UR12 ;  /* 0x0000000a0b0a72a4 */ /* 0x000fc8000f8e020c */
[----:B------:R-:W-:Y:S01]  /*0df0*/  @!P1 VIADD R0, R0, -UR13 ;  /* 0x8000000d00009c36 */ /* 0x000fe20008000000 */
[----:B------:R-:W-:Y:S01]  /*0e00*/  UISETP.GT.U32.AND UP1, UPT, UR11, UR10, UPT ;  /* 0x0000000a0b00728c */ /* 0x000fe2000bf24070 */
[----:B------:R-:W-:Y:S01]  /*0e10*/  @!P1 VIADD R5, R5, 0x1 ;  /* 0x0000000105059836 */ /* 0x000fe20000000000 */
[----:B------:R-:W-:Y:S01]  /*0e20*/  ISETP.NE.AND P1, PT, RZ, UR7, PT ;  /* 0x00000007ff007c0c */ /* 0x000fe2000bf25270 */
[----:B0-----:R-:W-:Y:S01]  /*0e30*/  UISETP.NE.AND UP0, UPT, UR9, URZ, UPT ;  /* 0x000000ff0900728c */ /* 0x001fe2000bf05270 */
[----:B------:R-:W-:-:S03]  /*0e40*/  ISETP.GE.U32.AND P2, PT, R0, UR13, PT ;  /* 0x0000000d00007c0c */ /* 0x000fc6000bf46070 */
[----:B------:R-:W-:Y:S02]  /*0e50*/  USEL UR5, UR5, 0x1, !UP0 ;  /* 0x0000000105057887 */ /* 0x000fe4000c000000 */
[----:B------:R-:W-:Y:S02]  /*0e60*/  UISETP.GE.AND UP0, UPT, UR6, URZ, UPT ;  /* 0x000000ff0600728c */ /* 0x000fe4000bf06270 */
[----:B------:R-:W-:Y:S02]  /*0e70*/  @!UP1 UIADD3 UR10, UPT, UPT, UR10, -UR11, URZ ;  /* 0x8000000b0a0a9290 */ /* 0x000fe4000fffe0ff */
[----:B------:R-:W-:Y:S02]  /*0e80*/  @!UP1 UIADD3 UR15, UPT, UPT, UR15, 0x1, URZ ;  /* 0x000000010f0f9890 */ /* 0x000fe4000fffe0ff */
[----:B------:R-:W-:Y:S02]  /*0e90*/  UISETP.GE.U32.AND UP3, UPT, UR10, UR11, UPT ;  /* 0x0000000b0a00728c */ /* 0x000fe4000bf66070 */
[----:B------:R-:W-:Y:S01]  /*0ea0*/  @P2 VIADD R5, R5, 0x1 ;  /* 0x0000000105052836 */ /* 0x000fe20000000000 */
[----:B------:R-:W-:-:S02]  /*0eb0*/  UISETP.NE.AND UP1, UPT, UR8, URZ, UPT ;  /* 0x000000ff0800728c */ /* 0x000fc4000bf25270 */
[----:B------:R-:W-:Y:S01]  /*0ec0*/  USHF.R.S32.HI UR8, URZ, 0x1f, UR7 ;  /* 0x0000001fff087899 */ /* 0x000fe20008011407 */
[----:B------:R-:W-:Y:S01]  /*0ed0*/  @!P0 IMAD.MOV R5, RZ, RZ, -R5 ;  /* 0x000000ffff058224 */ /* 0x000fe200078e0a05 */
[----:B------:R-:W-:Y:S01]  /*0ee0*/  @!P1 LOP3.LUT R5, RZ, UR13, RZ, 0x33, !PT ;  /* 0x0000000dff059c12 */ /* 0x000fe2000f8e33ff */
[----:B------:R-:W-:-:S03]  /*0ef0*/  USEL UR6, URZ, 0x1, !UP1 ;  /* 0x00000001ff067887 */ /* 0x000fc6000c800000 */
[----:B------:R-:W-:Y:S01]  /*0f00*/  ISETP.LT.U32.AND P0, PT, R14, R5, PT ;  /* 0x000000050e00720c */ /* 0x000fe20003f01070 */
[----:B------:R-:W-:Y:S01]  /*0f10*/  @UP3 UIADD3 UR15, UPT, UPT, UR15, 0x1, URZ ;  /* 0x000000010f0f3890 */ /* 0x000fe2000fffe0ff */
[----:B------:R-:W-:Y:S01]  /*0f20*/  SHF.R.S32.HI R7, RZ, 0x1f, R5 ;  /* 0x0000001fff077819 */ /* 0x000fe20000011405 */
[----:B------:R-:W-:Y:S02]  /*0f30*/  ULOP3.LUT UR6, UR8, UR6, URZ, 0xfc, !UPT ;  /* 0x0000000608067292 */ /* 0x000fe4000f8efcff */
[----:B------:R-:W-:Y:S01]  /*0f40*/  @!UP0 UIADD3 UR15, UPT, UPT, -UR15, URZ, URZ ;  /* 0x000000ff0f0f8290 */ /* 0x000fe2000fffe1ff */
        /* <DEDUP_REMOVED lines=27> */
.L_x_280:
[----:B------:R-:W-:Y:S01]  /*1100*/  IMAD.MOV.U32 R40, RZ, RZ, R14 ;  /* 0x000000ffff287224 */ /* 0x000fe200078e000e */
[----:B------:R-:W-:Y:S01]  /*1110*/  MOV R34, R26 ;  /* 0x0000001a00227202 */ /* 0x000fe20000000f00 */
[----:B------:R-:W-:Y:S01]  /*1120*/  IMAD.MOV.U32 R33, RZ, RZ, R15 ;  /* 0x000000ffff217224 */ /* 0x000fe200078e000f */
[----:B------:R-:W-:Y:S02]  /*1130*/  MOV R32, R20 ;  /* 0x0000001400207202 */ /* 0x000fe40000000f00 */
[----:B------:R-:W-:Y:S02]  /*1140*/  MOV R30, 0x1160 ;  /* 0x00001160001e7802 */ /* 0x000fe40000000f00 */
[----:B------:R-:W-:Y:S05]  /*1150*/  CALL.REL.NOINC `($__internal_7_$__cuda_sm20_div_s64) ;  /* 0x0000005000847944 */ /* 0x000fea0003c00000 */
[----:B------:R-:W-:Y:S02]  /*1160*/  MOV R44, R14 ;  /* 0x0000000e002c7202 */ /* 0x000fe40000000f00 */
[----:B------:R-:W-:Y:S02]  /*1170*/  MOV R45, R29 ;  /* 0x0000001d002d7202 */ /* 0x000fe40000000f00 */
.L_x_281:
[----:B------:R-:W-:Y:S05]  /*1180*/  BSYNC.RECONVERGENT B0 ;  /* 0x0000000000007941 */ /* 0x000fea0003800200 */
.L_x_279:
        /* <DEDUP_REMOVED lines=18> */
[----:B------:R-:W-:-:S05]  /*12b0*/  IMAD R4, R6, R4, R5 ;  /* 0x0000000406047224 */ /* 0x000fca00078e0205 */
[----:B------:R-:W-:-:S13]  /*12c0*/  ISETP.GT.U32.AND P1, PT, R7, R4, PT ;  /* 0x000000040700720c */ /* 0x000fda0003f24070 */
[----:B------:R-:W-:Y:S02]  /*12d0*/  @!P1 IMAD.IADD R4, R4, 0x1, -R7 ;  /* 0x0000000104049824 */ /* 0x000fe400078e0a07 */
[----:B------:R-:W-:Y:S01]  /*12e0*/  @!P1 VIADD R6, R6, 0x1 ;  /* 0x0000000106069836 */ /* 0x000fe20000000000 */
[----:B------:R-:W-:Y:S02]  /*12f0*/  ISETP.NE.AND P1, PT, RZ, UR21, PT ;  /* 0x00000015ff007c0c */ /* 0x000fe4000bf25270 */
[-C--:B------:R-:W-:Y:S02]  /*1300*/  ISETP.GE.U32.AND P2, PT, R4, R7.reuse, PT ;  /* 0x000000070400720c */ /* 0x080fe40003f46070 */
[----:B------:R-:W-:-:S04]  /*1310*/  LOP3.LUT R4, R0, R7, RZ, 0x3c, !PT ;  /* 0x0000000700047212 */ /* 0x000fc800078e3cff */
[----:B------:R-:W-:-:S07]  /*1320*/  ISETP.GE.AND P0, PT, R4, RZ, PT ;  /* 0x000000ff0400720c */ /* 0x000fce0003f06270 */
[----:B------:R-:W-:-:S06]  /*1330*/  @P2 VIADD R6, R6, 0x1 ;  /* 0x0000000106062836 */ /* 0x000fcc0000000000 */
        /* <DEDUP_REMOVED lines=30> */
.L_x_283:
[----:B------:R-:W-:Y:S01]  /*1520*/  IMAD.MOV.U32 R40, RZ, RZ, R2 ;  /* 0x000000ffff287224 */ /* 0x000fe200078e0002 */
[----:B------:R-:W-:Y:S01]  /*1530*/  MOV R33, R3 ;  /* 0x0000000300217202 */ /* 0x000fe20000000f00 */
[----:B------:R-:W-:Y:S01]  /*1540*/  IMAD.MOV.U32 R34, RZ, RZ, R25 ;  /* 0x000000ffff227224 */ /* 0x000fe200078e0019 */
[----:B------:R-:W-:Y:S02]  /*1550*/  MOV R30, 0x1570 ;  /* 0x00001570001e7802 */ /* 0x000fe40000000f00 */
[----:B------:R-:W-:Y:S05]  /*1560*/  CALL.REL.NOINC `($__internal_7_$__cuda_sm20_div_s64) ;  /* 0x0000004c00807944 */ /* 0x000fea0003c00000 */
[----:B------:R-:W-:Y:S02]  /*1570*/  MOV R28, R14 ;  /* 0x0000000e001c7202 */ /* 0x000fe40000000f00 */
.L_x_284:
[----:B------:R-:W-:Y:S05]  /*1580*/  BSYNC.RECONVERGENT B0 ;  /* 0x0000000000007941 */ /* 0x000fea0003800200 */
.L_x_282:
[----:B------:R-:W0:Y:S01]  /*1590*/  S2R R4, SR_TID.X ;  /* 0x0000000000047919 */ /* 0x000e220000002100 */
[----:B------:R-:W-:Y:S01]  /*15a0*/  UIADD3 UR9, UP0, UPT, UR20, -UR19, URZ ;  /* 0x8000001314097290 */ /* 0x000fe2000ff1e0ff */
[----:B------:R-:W-:Y:S01]  /*15b0*/  MOV R11, 0xff800000 ;  /* 0xff800000000b7802 */ /* 0x000fe20000000f00 */
[----:B------:R-:W1:Y:S02]  /*15c0*/  LDCU UR4, c[0x0][0x534] ;  /* 0x0000a680ff0477ac */ /* 0x000e640008000800 */
[----:B------:R-:W-:Y:S01]  /*15d0*/  UIADD3.X UR8, UPT, UPT, UR14, -0x1, URZ, UP0, !UPT ;  /* 0xffffffff0e087890 */ /* 0x000fe200087fe4ff */
[----:B------:R-:W2:Y:S05]  /*15e0*/  LDCU.64 UR10, c[0x0][0x358] ;  /* 0x00006b00ff0a77ac */ /* 0x000eaa0008000a00 */
[----:B------:R-:W-:Y:S01]  /*15f0*/  IMAD.U32 R2, RZ, RZ, UR8 ;  /* 0x00000008ff027e24 */ /* 0x000fe2000f8e00ff */
[----:B0-----:R-:W-:-:S02]  /*1600*/  LOP3.LUT R13, R4, 0xf, RZ, 0xc0, !PT ;  /* 0x0000000f040d7812 */ /* 0x001fc400078ec0ff */
[----:B------:R-:W-:Y:S02]  /*1610*/  SHF.R.U32.HI R14, RZ, 0x4, R4 ;  /* 0x00000004ff0e7819 */ /* 0x000fe40000011604 */
[C---:B------:R-:W-:Y:S02]  /*1620*/  ISETP.LT.U32.AND P1, PT, R13.reuse, UR9, PT ;  /* 0x000000090d007c0c */ /* 0x040fe4000bf21070 */
[C---:B------:R-:W-:Y:S01]  /*1630*/  IADD3 R5, PT, PT, R14.reuse, 0x10, RZ ;  /* 0x000000100e057810 */ /* 0x040fe20007ffe0ff */
[----:B------:R-:W-:Y:S01]  /*1640*/  VIADD R10, R14, 0x8 ;  /* 0x000000080e0a7836 */ /* 0x000fe20000000000 */
[----:B------:R-:W-:Y:S01]  /*1650*/  ISETP.GT.AND.EX P1, PT, R2, RZ, PT, P1 ;  /* 0x000000ff0200720c */ /* 0x000fe20003f24310 */
[C---:B------:R-:W-:Y:S01]  /*1660*/  VIADD R15, R14.reuse, 0x18 ;  /* 0x000000180e0f7836 */ /* 0x040fe20000000000 */
[----:B------:R-:W-:Y:S02]  /*1670*/  IADD3 R18, P0, PT, R13, UR19, RZ ;  /* 0x000000130d127c10 */ /* 0x000fe4000ff1e0ff */
[----:B-1----:R-:W-:-:S02]  /*1680*/  ISETP.GE.OR P6, PT, R14, UR4, !P1 ;  /* 0x000000040e007c0c */ /* 0x002fc4000cfc6670 */
[----:B------:R-:W-:Y:S01]  /*1690*/  ISETP.GE.OR P5, PT, R10, UR4, !P1 ;  /* 0x000000040a007c0c */ /* 0x000fe2000cfa6670 */
[----:B------:R-:W-:Y:S01]  /*16a0*/  IMAD.X R19, RZ, RZ, RZ, P0 ;  /* 0x000000ffff137224 */ /* 0x000fe200000e06ff */
[----:B------:R-:W-:Y:S02]  /*16b0*/  ISETP.GE.OR P2, PT, R5, UR4, !P1 ;  /* 0x0000000405007c0c */ /* 0x000fe4000cf46670 */
[----:B------:R-:W-:Y:S02]  /*16c0*/  ISETP.GE.OR P3, PT, R15, UR4, !P1 ;  /* 0x000000040f007c0c */ /* 0x000fe4000cf66670 */
[----:B------:R-:W-:-:S05]  /*16d0*/  IADD3 R12, PT, PT, R14, 0x20, RZ ;  /* 0x000000200e0c7810 */ /* 0x000fca0007ffe0ff */
[----:B------:R-:W0:Y:S01]  /*16e0*/  @!P6 LDC.64 R2, c[0x0][0x428] ;  /* 0x00010a00ff02eb82 */ /* 0x000e220000000a00 */
[----:B------:R-:W-:-:S04]  /*16f0*/  @!P6 IMAD.WIDE.U32 R30, R14, UR20, R18 ;  /* 0x000000140e1eec25 */ /* 0x000fc8000f8e0012 */
[----:B------:R-:W-:Y:S02]  /*1700*/  @!P6 IMAD R16, R14, UR14, R31 ;  /* 0x0000000e0e10ec24 */ /* 0x000fe4000f8e021f */
[----:B------:R-:W-:Y:S01]  /*1710*/  @!P5 IMAD.MOV.U32 R22, RZ, RZ, R18 ;  /* 0x000000ffff16d224 */ /* 0x000fe200078e0012 */
[----:B------:R-:W1:Y:S01]  /*1720*/  @!P5 LDC.64 R8, c[0x0][0x428] ;  /* 0x00010a00ff08db82 */ /* 0x000e620000000a00 */
[----:B------:R-:W-:Y:S02]  /*1730*/  @!P5 IMAD.MOV.U32 R23, RZ, RZ, R19 ;  /* 0x000000ffff17d224 */ /* 0x000fe400078e0013 */
[----:B------:R-:W-:-:S05]  /*1740*/  @!P5 IMAD.WIDE.U32 R22, R10, UR20, R22 ;  /* 0x000000140a16dc25 */ /* 0x000fca000f8e0016 */
[----:B------:R-:W3:Y:S01]  /*1750*/  @!P2 LDC.64 R6, c[0x0][0x428] ;  /* 0x00010a00ff06ab82 */ /* 0x000ee20000000a00 */
[----:B------:R-:W-:Y:S01]  /*1760*/  @!P5 IMAD R10, R10, UR14, R23 ;  /* 0x0000000e0a0adc24 */ /* 0x000fe2000f8e0217 */
[----:B0-----:R-:W-:-:S04]  /*1770*/  @!P6 LEA R36, P0, R30, R2, 0x2 ;  /* 0x000000021e24e211 */ /* 0x001fc800078010ff */
[----:B------:R-:W-:Y:S02]  /*1780*/  @!P6 LEA.HI.X R37, R30, R3, R16, 0x2, P0 ;  /* 0x000000031e25e211 */ /* 0x000fe400000f1410 */
[----:B------:R-:W-:Y:S01]  /*1790*/  ISETP.GE.OR P0, PT, R12, UR4, !P1 ;  /* 0x000000040c007c0c */ /* 0x000fe2000cf06670 */
[----:B------:R-:W0:Y:S01]  /*17a0*/  @!P3 LDC.64 R2, c[0x0][0x428] ;  /* 0x00010a00ff02bb82 */ /* 0x000e220000000a00 */
[C---:B-1----:R-:W-:Y:S01]  /*17b0*/  @!P5 LEA R32, P4, R22.reuse, R8, 0x2 ;  /* 0x000000081620d211 */ /* 0x042fe200078810ff */
[----:B------:R-:W-:Y:S01]  /*17c0*/  @!P2 IMAD.MOV.U32 R30, RZ, RZ, R18 ;  /* 0x000000ffff1ea224 */ /* 0x000fe200078e0012 */
[----:B------:R-:W-:Y:S01]  /*17d0*/  @!P2 MOV R31, R19 ;  /* 0x00000013001fa202 */ /* 0x000fe20000000f00 */
[----:B--2---:R-:W2:Y:S01]  /*17e0*/  @!P6 LDG.E R11, desc[UR10][R36.64] ;  /* 0x0000000a240be981 */ /* 0x004ea2000c1e1900 */
[----:B------:R-:W-:Y:S01]  /*17f0*/  @!P5 LEA.HI.X R33, R22, R9, R10, 0x2, P4 ;  /* 0x000000091621d211 */ /* 0x000fe200020f140a */
[----:B------:R-:W-:Y:S02]  /*1800*/  VIADD R22, R14, 0x28 ;  /* 0x000000280e167836 */ /* 0x000fe40000000000 */
[----:B------:R-:W-:-:S03]  /*1810*/  @!P2 IMAD.WIDE.U32 R30, R5, UR20, R30 ;  /* 0x00000014051eac25 */ /* 0x000fc6000f8e001e */
[----:B------:R-:W-:Y:S01]  /*1820*/  ISETP.GE.OR P6, PT, R22, UR4, !P1 ;  /* 0x0000000416007c0c */ /* 0x000fe2000cfc6670 */
[----:B------:R-:W1:Y:S01]  /*1830*/  @!P0 LDC.64 R8, c[0x0][0x428] ;  /* 0x00010a00ff088b82 */ /* 0x000e620000000a00 */
[----:B------:R-:W-:Y:S01]  /*1840*/  IMAD.MOV.U32 R10, RZ, RZ, -0x800000 ;  /* 0xff800000ff0a7424 */ /* 0x000fe200078e00ff */
[----:B---3--:R-:W-:Y:S01]  /*1850*/  @!P2 LEA R34, P4, R30, R6, 0x2 ;  /* 0x000000061e22a211 */ /* 0x008fe200078810ff */
[----:B------:R-:W-:Y:S02]  /*1860*/  @!P2 IMAD R16, R5, UR14, R31 ;  /* 0x0000000e0510ac24 */ /* 0x000fe4000f8e021f */
[----:B------:R-:W-:Y:S02]  /*1870*/  VIADD R23, R14, 0x30 ;  /* 0x000000300e177836 */ /* 0x000fe40000000000 */
[----:B------:R3:W4:Y:S01]  /*1880*/  @!P5 LDG.E R10, desc[UR10][R32.64] ;  /* 0x0000000a200ad981 */ /* 0x000722000c1e1900 */
[----:B------:R-:W-:Y:S01]  /*1890*/  @!P2 LEA.HI.X R35, R30, R7, R16, 0x2, P4 ;  /* 0x000000071e23a211 */ /* 0x000fe200020f1410 */
[----:B------:R-:W-:Y:S01]  /*18a0*/  @!P3 IMAD.MOV.U32 R30, RZ, RZ, R18 ;  /* 0x000000ffff1eb224 */ /* 0x000fe200078e0012 */
[----:B------:R-:W-:Y:S01]  /*18b0*/  ISETP.GE.OR P5, PT, R23, UR4, !P1 ;  /* 0x0000000417007c0c */ /* 0x000fe2000cfa6670 */
[----:B------:R-:W-:Y:S01]  /*18c0*/  @!P3 IMAD.MOV.U32 R31, RZ, RZ, R19 ;  /* 0x000000ffff1fb224 */ /* 0x000fe200078e0013 */
[----:B------:R-:W-:Y:S01]  /*18d0*/  MOV R5, 0xff800000 ;  /* 0xff80000000057802 */ /* 0x000fe20000000f00 */
[----:B------:R-:W5:Y:S01]  /*18e0*/  @!P6 LDC.64 R6, c[0x0][0x428] ;  /* 0x00010a00ff06eb82 */ /* 0x000f620000000a00 */
[----:B------:R-:W-:Y:S01]  /*18f0*/  IADD3 R21, PT, PT, R14, 0x38, RZ ;  /* 0x000000380e157810 */ /* 0x000fe20007ffe0ff */
[----:B------:R-:W-:-:S03]  /*1900*/  @!P3 IMAD.WIDE.U32 R30, R15, UR20, R30 ;  /* 0x000000140f1ebc25 */ /* 0x000fc6000f8e001e */
[----:B------:R-:W-:Y:S01]  /*1910*/  ISETP.GE.OR P4, PT, R21, UR4, !P1 ;  /* 0x0000000415007c0c */ /* 0x000fe2000cf86670 */
[----:B------:R1:W4:Y:S01]  /*1920*/  @!P2 LDG.E R5, desc[UR10][R34.64] ;  /* 0x0000000a2205a981 */ /* 0x000322000c1e1900 */
[----:B------:R-:W-:Y:S01]  /*1930*/  @!P3 IMAD R16, R15, UR14, R31 ;  /* 0x0000000e0f10bc24 */ /* 0x000fe2000f8e021f */
[C---:B0-----:R-:W-:Y:S02]  /*1940*/  @!P3 LEA R40, P2, R30.reuse, R2, 0x2 ;  /* 0x000000021e28b211 */ /* 0x041fe400078410ff */
[----:B------:R-:W-:Y:S02]  /*1950*/  MOV R15, 0xff800000 ;  /* 0xff800000000f7802 */ /* 0x000fe40000000f00 */
[----:B------:R-:W-:Y:S01]  /*1960*/  @!P3 LEA.HI.X R41, R30, R3, R16, 0x2, P2 ;  /* 0x000000031e29b211 */ /* 0x000fe200010f1410 */
[----:B------:R-:W-:Y:S01]  /*1970*/  VIADD R30, R14, 0x40 ;  /* 0x000000400e1e7836 */ /* 0x000fe20000000000 */
[----:B------:R-:W0:Y:S01]  /*1980*/  @!P5 LDC.64 R2, c[0x0][0x428] ;  /* 0x00010a00ff02db82 */ /* 0x000e220000000a00 */
[----:B---3--:R-:W-:-:S02]  /*1990*/  @!P0 IMAD.MOV.U32 R32, RZ, RZ, R18 ;  /* 0x000000ffff208224 */ /* 0x008fc400078e0012 */
[----:B------:R-:W3:Y:S01]  /*19a0*/  @!P3 LDG.E R15, desc[UR10][R40.64] ;  /* 0x0000000a280fb981 */ /* 0x000ee2000c1e1900 */
[----:B------:R-:W-:Y:S02]  /*19b0*/  @!P0 IMAD.MOV.U32 R33, RZ, RZ, R19 ;  /* 0x000000ffff218224 */ /* 0x000fe400078e0013 */
[----:B------:R-:W-:-:S04]  /*19c0*/  @!P0 IMAD.WIDE.U32 R32, R12, UR20, R32 ;  /* 0x000000140c208c25 */ /* 0x000fc8000f8e0020 */
[----:B------:R-:W-:Y:S01]  /*19d0*/  @!P0 IMAD R12, R12, UR14, R33 ;  /* 0x0000000e0c0c8c24 */ /* 0x000fe2000f8e0221 */
[C---:B-1----:R-:W-:Y:S01]  /*19e0*/  @!P0 LEA R36, P2, R32.reuse, R8, 0x2 ;  /* 0x0000000820248211 */ /* 0x042fe200078410ff */
[----:B------:R-:W-:Y:S01]  /*19f0*/  @!P6 IMAD.MOV.U32 R35, RZ, RZ, R19 ;  /* 0x000000ffff23e224 */ /* 0x000fe200078e0013 */
[----:B------:R-:W-:Y:S02]  /*1a00*/  @!P6 MOV R34, R18 ;  /* 0x000000120022e202 */ /* 0x000fe40000000f00 */
[----:B------:R-:W-:Y:S02]  /*1a10*/  @!P0 LEA.HI.X R37, R32, R9, R12, 0x2, P2 ;  /* 0x0000000920258211 */ /* 0x000fe400010f140c */
[----:B------:R-:W1:Y:S01]  /*1a20*/  @!P4 LDC.64 R8, c[0x0][0x428] ;  /* 0x00010a00ff08cb82 */ /* 0x000e620000000a00 */
[----:B------:R-:W-:Y:S01]  /*1a30*/  ISETP.GE.OR P3, PT, R30, UR4, !P1 ;  /* 0x000000041e007c0c */ /* 0x000fe2000cf66670 */
[----:B------:R-:W-:Y:S02]  /*1a40*/  IMAD.MOV.U32 R16, RZ, RZ, -0x800000 ;  /* 0xff800000ff107424 */ /* 0x000fe400078e00ff */
[----:B------:R-:W-:Y:S01]  /*1a50*/  @!P6 IMAD.WIDE.U32 R34, R22, UR20, R34 ;  /* 0x000000141622ec25 */ /* 0x000fe2000f8e0022 */
[----:B------:R-:W-:-:S03]  /*1a60*/  @!P5 MOV R33, R19 ;  /* 0x000000130021d202 */ /* 0x000fc60000000f00 */
[----:B------:R0:W3:Y:S01]  /*1a70*/  @!P0 LDG.E R16, desc[UR10][R36.64] ;  /* 0x0000000a24108981 */ /* 0x0000e2000c1e1900 */
[----:B------:R-:W-:Y:S01]  /*1a80*/  @!P6 IMAD R22, R22, UR14, R35 ;  /* 0x0000000e1616ec24 */ /* 0x000fe2000f8e0223 */
[----:B-----5:R-:W-:Y:S01]  /*1a90*/  @!P6 LEA R38, P0, R34, R6, 0x2 ;  /* 0x000000062226e211 */ /* 0x020fe200078010ff */
[----:B------:R-:W-:Y:S01]  /*1aa0*/  @!P5 IMAD.MOV.U32 R32, RZ, RZ, R18 ;  /* 0x000000ffff20d224 */ /* 0x000fe200078e0012 */
[----:B------:R-:W-:Y:S02]  /*1ab0*/  IADD3 R12, PT, PT, R14, 0x48, RZ ;  /* 0x000000480e0c7810 */ /* 0x000fe40007ffe0ff */
[----:B------:R-:W-:Y:S01]  /*1ac0*/  @!P6 LEA.HI.X R39, R34, R7, R22, 0x2, P0 ;  /* 0x000000072227e211 */ /* 0x000fe200000f1416 */
[C---:B------:R-:W-:Y:S01]  /*1ad0*/  @!P5 IMAD.WIDE.U32 R32, R23.reuse, UR20, R32 ;  /* 0x000000141720dc25 */ /* 0x040fe2000f8e0020 */
[----:B------:R-:W-:Y:S01]  /*1ae0*/  ISETP.GE.OR P2, PT, R12, UR4, !P1 ;  /* 0x000000040c007c0c */ /* 0x000fe2000cf46670 */
[----:B------:R-:W5:Y:S02]  /*1af0*/  @!P3 LDC.64 R6, c[0x0][0x428] ;  /* 0x00010a00ff06bb82 */ /* 0x000f640000000a00 */
[----:B------:R-:W-:Y:S01]  /*1b00*/  @!P5 IMAD R24, R23, UR14, R33 ;  /* 0x0000000e1718dc24 */ /* 0x000fe2000f8e0221 */
[----:B0-----:R-:W-:Y:S01]  /*1b10*/  @!P5 LEA R34, P0, R32, R2, 0x2 ;  /* 0x000000022022d211 */ /* 0x001fe200078010ff */
[----:B------:R-:W-:-:S02]  /*1b20*/  IMAD.MOV.U32 R22, RZ, RZ, -0x800000 ;  /* 0xff800000ff167424 */ /* 0x000fc400078e00ff */
[----:B------:R-:W-:Y:S01]  /*1b30*/  VIADD R33, R14, 0x50 ;  /* 0x000000500e217836 */ /* 0x000fe20000000000 */
[----:B------:R-:W-:Y:S02]  /*1b40*/  @!P5 LEA.HI.X R35, R32, R3, R24, 0x2, P0 ;  /* 0x000000032023d211 */ /* 0x000fe400000f1418 */
[----:B------:R-:W-:Y:S01]  /*1b50*/  @!P4 MOV R37, R19 ;  /* 0x000000130025c202 */ /* 0x000fe20000000f00 */
[----:B------:R-:W-:Y:S01]  /*1b60*/  @!P4 IMAD.MOV.U32 R36, RZ, RZ, R18 ;  /* 0x000000ffff24c224 */ /* 0x000fe200078e0012 */
[----:B------:R5:W3:Y:S01]  /*1b70*/  @!P6 LDG.E R22, desc[UR10][R38.64] ;  /* 0x0000000a2616e981 */ /* 0x000ae2000c1e1900 */
[----:B------:R-:W-:Y:S01]  /*1b80*/  IADD3 R32, PT, PT, R14, 0x58, RZ ;  /* 0x000000580e207810 */ /* 0x000fe20007ffe0ff */
[----:B------:R-:W0:Y:S01]  /*1b90*/  @!P2 LDC.64 R2, c[0x0][0x428] ;  /* 0x00010a00ff02ab82 */ /* 0x000e220000000a00 */
[----:B------:R-:W-:-:S04]  /*1ba0*/  @!P4 IMAD.WIDE.U32 R36, R21, UR20, R36 ;  /* 0x000000141524cc25 */ /* 0x000fc8000f8e0024 */
[----:B------:R-:W-:Y:S01]  /*1bb0*/  @!P4 IMAD R24, R21, UR14, R37 ;  /* 0x0000000e1518cc24 */ /* 0x000fe2000f8e0225 */
[C---:B-1----:R-:W-:Y:S02]  /*1bc0*/  @!P4 LEA R40, P0, R36.reuse, R8, 0x2 ;  /* 0x000000082428c211 */ /* 0x042fe400078010ff */
[----:B------:R-:W-:Y:S02]  /*1bd0*/  ISETP.GE.OR P6, PT, R33, UR4, !P1 ;  /* 0x0000000421007c0c */ /* 0x000fe4000cfc6670 */
[----:B------:R-:W-:Y:S01]  /*1be0*/  @!P4 LEA.HI.X R41, R36, R9, R24, 0x2, P0 ;  /* 0x000000092429c211 */ /* 0x000fe200000f1418 */
[----:B------:R-:W-:Y:S01]  /*1bf0*/  @!P3 IMAD.MOV.U32 R37, RZ, RZ, R19 ;  /* 0x000000ffff25b224 */ /* 0x000fe200078e0013 */
[----:B------:R-:W-:Y:S01]  /*1c00*/  @!P3 MOV R36, R18 ;  /* 0x000000120024b202 */ /* 0x000fe20000000f00 */
[----:B------:R-:W-:Y:S01]  /*1c10*/  IMAD.MOV.U32 R24, RZ, RZ, -0x800000 ;  /* 0xff800000ff187424 */ /* 0x000fe200078e00ff */
[----:B------:R-:W-:Y:S02]  /*1c20*/  ISETP.GE.OR P0, PT, R32, UR4, !P1 ;  /* 0x0000000420007c0c */ /* 0x000fe4000cf06670 */
[----:B------:R-:W-:Y:S01]  /*1c30*/  MOV R23, 0xff800000 ;  /* 0xff80000000177802 */ /* 0x000fe20000000f00 */
[----:B------:R-:W-:-:S02]  /*1c40*/  @!P3 IMAD.WIDE.U32 R36, R30, UR20, R36 ;  /* 0x000000141e24bc25 */ /* 0x000fc4000f8e0024 */
[----:B------:R-:W3:Y:S02]  /*1c50*/  @!P4 LDG.E R24, desc[UR10][R40.64] ;  /* 0x0000000a2818c981 */ /* 0x000ee4000c1e1900 */
[----:B------:R-:W-:Y:S01]  /*1c60*/  @!P3 IMAD R30, R30, UR14, R37 ;  /* 0x0000000e1e1ebc24 */ /* 0x000fe2000f8e0225 */
[----:B------:R-:W1:Y:S01]  /*1c70*/  @!P6 LDC.64 R8, c[0x0][0x428] ;  /* 0x00010a00ff08eb82 */ /* 0x000e620000000a00 */
[----:B-----5:R-:W-:Y:S01]  /*1c80*/  @!P3 LEA R38, P4, R36, R6, 0x2 ;  /* 0x000000062426b211 */ /* 0x020fe200078810ff */
[----:B------:R5:W3:Y:S01]  /*1c90*/  @!P5 LDG.E R23, desc[UR10][R34.64] ;  /* 0x0000000a2217d981 */ /* 0x000ae2000c1e1900 */
[----:B------:R-:W-:Y:S02]  /*1ca0*/  IADD3 R31, PT, PT, R14, 0x60, RZ ;  /* 0x000000600e1f7810 */ /* 0x000fe40007ffe0ff */
[----:B------:R-:W-:Y:S02]  /*1cb0*/  @!P3 LEA.HI.X R39, R36, R7, R30, 0x2, P4 ;  /* 0x000000072427b211 */ /* 0x000fe400020f141e */
[----:B------:R-:W-:Y:S01]  /*1cc0*/  ISETP.GE.OR P5, PT, R31, UR4, !P1 ;  /* 0x000000041f007c0c */ /* 0x000fe2000cfa6670 */
[----:B------:R-:W1:Y:S01]  /*1cd0*/  @!P0 LDC.64 R6, c[0x0][0x428] ;  /* 0x00010a00ff068b82 */ /* 0x000e620000000a00 */
[----:B------:R-:W-:Y:S01]  /*1ce0*/  @!P6 MOV R42, R18 ;  /* 0x00000012002ae202 */ /* 0x000fe20000000f00 */
[----:B------:R-:W-:-:S02]  /*1cf0*/  @!P6 IMAD.MOV.U32 R43, RZ, RZ, R19 ;  /* 0x000000ffff2be224 */ /* 0x000fc400078e0013 */
[----:B------:R-:W-:Y:S01]  /*1d00*/  IMAD.MOV.U32 R30, RZ, RZ, -0x800000 ;  /* 0xff800000ff1e7424 */ /* 0x000fe200078e00ff */
[----:B-----5:R-:W-:Y:S01]  /*1d10*/  @!P2 MOV R35, R19 ;  /* 0x000000130023a202 */ /* 0x020fe20000000f00 */
[----:B------:R-:W-:Y:S01]  /*1d20*/  @!P2 IMAD.MOV.U32 R34, RZ, RZ, R18 ;  /* 0x000000ffff22a224 */ /* 0x000fe200078e0012 */
[----:B------:R-:W-:Y:S01]  /*1d30*/  @!P0 MOV R40, R18 ;  /* 0x0000001200288202 */ /* 0x000fe20000000f00 */
[----:B------:R-:W-:Y:S01]  /*1d40*/  @!P6 IMAD.WIDE.U32 R42, R33, UR20, R42 ;  /* 0x00000014212aec25 */ /* 0x000fe2000f8e002a */
[----:B------:R-:W-:Y:S01]  /*1d50*/  MOV R21, 0xff800000 ;  /* 0xff80000000157802 */ /* 0x000fe20000000f00 */
[----:B------:R5:W3:Y:S02]  /*1d60*/  @!P3 LDG.E R30, desc[UR10][R38.64] ;  /* 0x0000000a261eb981 */ /* 0x000ae4000c1e1900 */
[----:B------:R-:W-:-:S04]  /*1d70*/  @!P2 IMAD.WIDE.U32 R34, R12, UR20, R34 ;  /* 0x000000140c22ac25 */ /* 0x000fc8000f8e0022 */
[----:B------:R-:W-:Y:S01]  /*1d80*/  @!P2 IMAD R12, R12, UR14, R35 ;  /* 0x0000000e0c0cac24 */ /* 0x000fe2000f8e0223 */
[----:B0-----:R-:W-:Y:S01]  /*1d90*/  @!P2 LEA R46, P4, R34, R2, 0x2 ;  /* 0x00000002222ea211 */ /* 0x001fe200078810ff */
[----:B------:R-:W-:-:S03]  /*1da0*/  @!P0 IMAD.MOV.U32 R41, RZ, RZ, R19 ;  /* 0x000000ffff298224 */ /* 0x000fc600078e0013 */
[----:B------:R-:W-:Y:S01]  /*1db0*/  @!P2 LEA.HI.X R47, R34, R3, R12, 0x2, P4 ;  /* 0x00000003222fa211 */ /* 0x000fe200020f140c */
[----:B------:R-:W-:Y:S01]  /*1dc0*/  VIADD R12, R14, 0x68 ;  /* 0x000000680e0c7836 */ /* 0x000fe20000000000 */
[----:B------:R-:W0:Y:S01]  /*1dd0*/  @!P5 LDC.64 R2, c[0x0][0x428] ;  /* 0x00010a00ff02db82 */ /* 0x000e220000000a00 */
[----:B------:R-:W-:Y:S01]  /*1de0*/  @!P0 IMAD.WIDE.U32 R40, R32, UR20, R40 ;  /* 0x0000001420288c25 */ /* 0x000fe2000f8e0028 */
[----:B-1----:R-:W-:Y:S01]  /*1df0*/  @!P6 LEA R36, P3, R42, R8, 0x2 ;  /* 0x000000082a24e211 */ /* 0x002fe200078610ff */
[----:B------:R-:W3:Y:S01]  /*1e00*/  @!P2 LDG.E R21, desc[UR10][R46.64] ;  /* 0x0000000a2e15a981 */ /* 0x000ee2000c1e1900 */
[----:B------:R-:W-:Y:S01]  /*1e10*/  ISETP.GE.OR P4, PT, R12, UR4, !P1 ;  /* 0x000000040c007c0c */ /* 0x000fe2000cf86670 */
[----:B------:R-:W-:Y:S02]  /*1e20*/  @!P6 IMAD R34, R33, UR14, R43 ;  /* 0x0000000e2122ec24 */ /* 0x000fe4000f8e022b */
[----:B------:R-:W-:Y:S01]  /*1e30*/  @!P0 IMAD R32, R32, UR14, R41 ;  /* 0x0000000e20208c24 */ /* 0x000fe2000f8e0229 */
[----:B------:R-:W-:-:S02]  /*1e40*/  IADD3 R35, PT, PT, R14, 0x70, RZ ;  /* 0x000000700e237810 */ /* 0x000fc40007ffe0ff */
[----:B------:R-:W-:Y:S01]  /*1e50*/  @!P6 LEA.HI.X R37, R42, R9, R34, 0x2, P3 ;  /* 0x000000092a25e211 */ /* 0x000fe200018f1422 */
[----:B------:R-:W-:Y:S01]  /*1e60*/  VIADD R34, R14, 0x78 ;  /* 0x000000780e227836 */ /* 0x000fe20000000000 */
[C---:B-----5:R-:W-:Y:S01]  /*1e70*/  @!P0 LEA R38, P2, R40.reuse, R6, 0x2 ;  /* 0x0000000628268211 */ /* 0x060fe200078410ff */
[----:B------:R-:W-:Y:S01]  /*1e80*/  @!P5 IMAD.MOV.U32 R42, RZ, RZ, R18 ;  /* 0x000000ffff2ad224 */ /* 0x000fe200078e0012 */
[----:B------:R-:W-:Y:S02]  /*1e90*/  @!P5 MOV R43, R19 ;  /* 0x00000013002bd202 */ /* 0x000fe40000000f00 */
[----:B------:R-:W-:Y:S01]  /*1ea0*/  @!P0 LEA.HI.X R39, R40, R7, R32, 0x2, P2 ;  /* 0x0000000728278211 */ /* 0x000fe200010f1420 */
[----:B------:R-:W1:Y:S01]  /*1eb0*/  @!P4 LDC.64 R8, c[0x0][0x428] ;  /* 0x00010a00ff08cb82 */ /* 0x000e620000000a00 */
[----:B------:R-:W-:Y:S02]  /*1ec0*/  ISETP.GE.OR P2, PT, R35, UR4, !P1 ;  /* 0x0000000423007c0c */ /* 0x000fe4000cf46670 */
[----:B------:R-:W-:Y:S01]  /*1ed0*/  ISETP.GE.OR P1, PT, R34, UR4, !P1 ;  /* 0x0000000422007c0c */ /* 0x000fe2000cf26670 */
[----:B------:R-:W-:Y:S01]  /*1ee0*/  @!P5 IMAD.WIDE.U32 R42, R31, UR20, R42 ;  /* 0x000000141f2adc25 */ /* 0x000fe2000f8e002a */
[----:B------:R-:W-:-:S03]  /*1ef0*/  MOV R33, 0xff800000 ;  /* 0xff80000000217802 */ /* 0x000fc60000000f00 */
[----:B------:R-:W-:Y:S01]  /*1f00*/  @!P5 IMAD R6, R31, UR14, R43 ;  /* 0x0000000e1f06dc24 */ /* 0x000fe2000f8e022b */
[C---:B0-----:R-:W-:Y:S02]  /*1f10*/  @!P5 LEA R40, P3, R42.reuse, R2, 0x2 ;  /* 0x000000022a28d211 */ /* 0x041fe400078610ff */
[----:B------:R0:W5:Y:S02]  /*1f20*/  @!P6 LDG.E R33, desc[UR10][R36.64] ;  /* 0x0000000a2421e981 */ /* 0x000164000c1e1900 */
[----:B------:R-:W-:Y:S02]  /*1f30*/  @!P5 LEA.HI.X R41, R42, R3, R6, 0x2, P3 ;  /* 0x000000032a29d211 */ /* 0x000fe400018f1406 */
[----:B------:R-:W2:Y:S01]  /*1f40*/  @!P2 LDC.64 R6, c[0x0][0x428] ;  /* 0x00010a00ff06ab82 */ /* 0x000ea20000000a00 */
[----:B------:R-:W-:-:S06]  /*1f50*/  IMAD.MOV.U32 R32, RZ, RZ, -0x800000 ;  /* 0xff800000ff207424 */ /* 0x000fcc00078e00ff */
[----:B------:R1:W5:Y:S01]  /*1f60*/  @!P0 LDG.E R32, desc[UR10][R38.64] ;  /* 0x0000000a26208981 */ /* 0x000362000c1e1900 */
[----:B------:R-:W2:Y:S01]  /*1f70*/  @!P1 LDC.64 R2, c[0x0][0x428] ;  /* 0x00010a00ff029b82 */ /* 0x000ea20000000a00 */
[----:B0-----:R-:W-:Y:S01]  /*1f80*/  @!P4 MOV R37, R19 ;  /* 0x000000130025c202 */ /* 0x001fe20000000f00 */
[----:B------:R-:W-:-:S04]  /*1f90*/  @!P4 IMAD.MOV.U32 R36, RZ, RZ, R18 ;  /* 0x000000ffff24c224 */ /* 0x000fc800078e0012 */
[----:B------:R-:W-:-:S04]  /*1fa0*/  @!P4 IMAD.WIDE.U32 R36, R12, UR20, R36 ;  /* 0x000000140c24cc25 */ /* 0x000fc8000f8e0024 */
[----:B------:R-:W-:Y:S01]  /*1fb0*/  @!P4 IMAD R12, R12, UR14, R37 ;  /* 0x0000000e0c0ccc24 */ /* 0x000fe2000f8e0225 */
[C---:B-1----:R-:W-:Y:S02]  /*1fc0*/  @!P4 LEA R8, P0, R36.reuse, R8, 0x2 ;  /* 0x000000082408c211 */ /* 0x042fe400078010ff */
[----:B------:R-:W-:Y:S02]  /*1fd0*/  @!P2 MOV R37, R19 ;  /* 0x000000130025a202 */ /* 0x000fe40000000f00 */
[----:B------:R-:W-:Y:S01]  /*1fe0*/  @!P4 LEA.HI.X R9, R36, R9, R12, 0x2, P0 ;  /* 0x000000092409c211 */ /* 0x000fe200000f140c */
[--C-:B------:R-:W-:Y:S02]  /*1ff0*/  @!P2 IMAD.MOV.U32 R36, RZ, RZ, R18.reuse ;  /* 0x000000ffff24a224 */ /* 0x100fe400078e0012 */
[----:B------:R-:W-:-:S04]  /*2000*/  @!P1 IMAD.WIDE.U32 R18, R34, UR20, R18 ;  /* 0x0000001422129c25 */ /* 0x000fc8000f8e0012 */
[----:B------:R-:W-:Y:S01]  /*2010*/  @!P2 IMAD.WIDE.U32 R36, R35, UR20, R36 ;  /* 0x000000142324ac25 */ /* 0x000fe2000f8e0024 */
[----:B--2---:R-:W-:-:S03]  /*2020*/  @!P1 LEA R38, P0, R18, R2, 0x2 ;  /* 0x0000000212269211 */ /* 0x004fc600078010ff */
[----:B------:R-:W-:Y:S01]  /*2030*/  @!P1 IMAD R34, R34, UR14, R19 ;  /* 0x0000000e22229c24 */ /* 0x000fe2000f8e0213 */
[----:B------:R-:W-:Y:S01]  /*2040*/  @!P2 LEA R6, P3, R36, R6, 0x2 ;  /* 0x000000062406a211 */ /* 0x000fe200078610ff */
[----:B------:R-:W-:Y:S01]  /*2050*/  @!P2 IMAD R12, R35, UR14, R37 ;  /* 0x0000000e230cac24 */ /* 0x000fe2000f8e0225 */
[----:B------:R-:W-:Y:S01]  /*2060*/  MOV R31, 0xff800000 ;  /* 0xff800000001f7802 */ /* 0x000fe20000000f00 */
[----:B------:R-:W-:Y:S01]  /*2070*/  IMAD.MOV.U32 R2, RZ, RZ, -0x800000 ;  /* 0xff800000ff027424 */ /* 0x000fe200078e00ff */
[----:B------:R-:W-:Y:S01]  /*2080*/  @!P1 LEA.HI.X R39, R18, R3, R34, 0x2, P0 ;  /* 0x0000000312279211 */ /* 0x000fe200000f1422 */
[----:B------:R-:W-:Y:S01]  /*2090*/  IMAD.MOV.U32 R3, RZ, RZ, -0x800000 ;  /* 0xff800000ff037424 */ /* 0x000fe200078e00ff */
[----:B------:R-:W-:Y:S02]  /*20a0*/  MOV R34, 0xff800000 ;  /* 0xff80000000227802 */ /* 0x000fe40000000f00 */
[----:B------:R-:W-:Y:S01]  /*20b0*/  @!P2 LEA.HI.X R7, R36, R7, R12, 0x2, P3 ;  /* 0x000000072407a211 */ /* 0x000fe200018f140c */
[----:B------:R-:W2:Y:S04]  /*20c0*/  @!P5 LDG.E R31, desc[UR10][R40.64] ;  /* 0x0000000a281fd981 */ /* 0x000ea8000c1e1900 */
[----:B------:R0:W2:Y:S04]  /*20d0*/  @!P4 LDG.E R2, desc[UR10][R8.64] ;  /* 0x0000000a0802c981 */ /* 0x0000a8000c1e1900 */
[----:B------:R1:W2:Y:S04]  /*20e0*/  @!P2 LDG.E R34, desc[UR10][R6.64] ;  /* 0x0000000a0622a981 */ /* 0x0002a8000c1e1900 */
[----:B------:R-:W2:Y:S01]  /*20f0*/  @!P1 LDG.E R3, desc[UR10][R38.64] ;  /* 0x0000000a26039981 */ /* 0x000ea2000c1e1900 */
[----:B------:R-:W4:Y:S01]  /*2100*/  S2UR UR4, SR_CgaCtaId ;  /* 0x00000000000479c3 */ /* 0x000f220000008800 */
[----:B------:R-:W-:Y:S01]  /*2110*/  UMOV UR8, 0x400 ;  /* 0x0000040000087882 */ /* 0x000fe20000000000 */
[----:B------:R-:W-:-:S02]  /*2120*/  ISETP.GT.U32.AND P3, PT, R4, 0x37f, PT ;  /* 0x0000037f0400780c */ /* 0x000fc40003f64070 */
[C---:B------:R-:W-:Y:S02]  /*2130*/  ISETP.GT.U32.AND P2, PT, R4.reuse, 0x2ff, PT ;  /* 0x000002ff0400780c */ /* 0x040fe40003f44070 */
[----:B------:R-:W-:Y:S01]  /*2140*/  ISETP.GT.U32.AND P1, PT, R4, 0x27f, PT ;  /* 0x0000027f0400780c */ /* 0x000fe20003f24070 */
[----:B----4-:R-:W-:-:S06]  /*2150*/  ULEA UR4, UR4, UR8, 0x18 ;  /* 0x0000000804047291 */ /* 0x010fcc000f8ec0ff */
[----:B------:R-:W-:-:S05]  /*2160*/  LEA R13, R13, UR4, 0x2 ;  /* 0x000000040d0d7c11 */ /* 0x000fca000f8e10ff */
[----:B0-----:R-:W-:Y:S01]  /*2170*/  IMAD R8, R14, 0x44, R13 ;  /* 0x000000440e087824 */ /* 0x001fe200078e020d */
[----:B------:R-:W-:-:S04]  /*2180*/  ISETP.GT.U32.AND P4, PT, R4, 0x1ff, PT ;  /* 0x000001ff0400780c */ /* 0x000fc80003f84070 */
[----:B------:R-:W-:Y:S01]  /*2190*/  STS [R8], R11 ;  /* 0x0000000b08007388 */ /* 0x000fe20000000800 */
[----:B-1----:R-:W-:-:S03]  /*21a0*/  LOP3.LUT P5, R7, R4, 0x380, RZ, 0xc0, !PT ;  /* 0x0000038004077812 */ /* 0x002fc600078ac0ff */
[----:B------:R-:W-:Y:S01]  /*21b0*/  STS [R8+0x220], R10 ;  /* 0x0002200a08007388 */ /* 0x000fe20000000800 */
[----:B------:R-:W-:-:S03]  /*21c0*/  SHF.R.U32.HI R12, RZ, 0x3, R4 ;  /* 0x00000003ff0c7819 */ /* 0x000fc60000011604 */
[----:B------:R-:W-:Y:S01]  /*21d0*/  STS [R8+0x440], R5 ;  /* 0x0004400508007388 */ /* 0x000fe20000000800 */
[----:B------:R-:W-:-:S03]  /*21e0*/  ISETP.NE.AND P0, PT, R7, RZ, PT ;  /* 0x000000ff0700720c */ /* 0x000fc60003f05270 */
[----:B---3--:R-:W-:Y:S01]  /*21f0*/  STS [R8+0x660], R15 ;  /* 0x0006600f08007388 */ /* 0x008fe20000000800 */
[----:B------:R-:W-:Y:S02]  /*2200*/  LOP3.LUT R9, R4, 0x7, RZ, 0xc0, !PT ;  /* 0x0000000704097812 */ /* 0x000fe400078ec0ff */
[----:B------:R-:W-:Y:S01]  /*2210*/  LEA R6, R12, UR4, 0x2 ;  /* 0x000000040c067c11 */ /* 0x000fe2000f8e10ff */
[----:B------:R-:W-:Y:S01]  /*2220*/  IMAD.MOV.U32 R18, RZ, RZ, -0x800000 ;  /* 0xff800000ff127424 */ /* 0x000fe200078e00ff */
[----:B------:R-:W-:Y:S01]  /*2230*/  MOV R37, 0xff800000 ;  /* 0xff80000000257802 */ /* 0x000fe20000000f00 */
[----:B------:R0:W-:Y:S02]  /*2240*/  STS [R8+0x880], R16 ;  /* 0x0008801008007388 */ /* 0x0001e40000000800 */
[----:B------:R-:W-:Y:S01]  /*2250*/  IMAD R14, R9, 0x44, R6 ;  /* 0x00000044090e7824 */ /* 0x000fe200078e0206 */
[----:B------:R-:W-:Y:S01]  /*2260*/  MOV R19, 0xff800000 ;  /* 0xff80000000137802 */ /* 0x000fe20000000f00 */
[----:B------:R-:W-:Y:S04]  /*2270*/  STS [R8+0xaa0], R22 ;  /* 0x000aa01608007388 */ /* 0x000fe80000000800 */
[----:B------:R-:W-:Y:S04]  /*2280*/  STS [R8+0xee0], R24 ;  /* 0x000ee01808007388 */ /* 0x000fe80000000800 */
[----:B------:R-:W-:Y:S01]  /*2290*/  STS [R8+0xcc0], R23 ;  /* 0x000cc01708007388 */ /* 0x000fe20000000800 */
[----:B0-----:R-:W-:Y:S01]  /*22a0*/  IMAD.MOV.U32 R16, RZ, RZ, -0x800000 ;  /* 0xff800000ff107424 */ /* 0x001fe200078e00ff */
[----:B------:R-:W-:Y:S01]  /*22b0*/  MOV R13, 0xff800000 ;  /* 0xff800000000d7802 */ /* 0x000fe20000000f00 */
[----:B------:R-:W-:Y:S01]  /*22c0*/  IMAD.MOV.U32 R15, RZ, RZ, -0x800000 ;  /* 0xff800000ff0f7424 */ /* 0x000fe200078e00ff */
[----:B------:R-:W-:Y:S04]  /*22d0*/  STS [R8+0x1100], R30 ;  /* 0x0011001e08007388 */ /* 0x000fe80000000800 */
[----:B------:R0:W-:Y:S01]  /*22e0*/  @!P3 STS [R8+0x1320], R21 ;  /* 0x001320150800b388 */ /* 0x0001e20000000800 */
[----:B------:R-:W-:-:S03]  /*22f0*/  ISETP.GT.U32.AND P3, PT, R4, 0x17f, PT ;  /* 0x0000017f0400780c */ /* 0x000fc60003f64070 */
[----:B-----5:R-:W-:Y:S01]  /*2300*/  @!P2 STS [R8+0x1540], R33 ;  /* 0x001540210800a388 */ /* 0x020fe20000000800 */
[----:B------:R-:W-:-:S03]  /*2310*/  ISETP.GT.U32.AND P2, PT, R4, 0xff, PT ;  /* 0x000000ff0400780c */ /* 0x000fc60003f44070 */
[----:B------:R-:W-:Y:S01]  /*2320*/  @!P1 STS [R8+0x1760], R32 ;  /* 0x0017602008009388 */ /* 0x000fe20000000800 */
[----:B------:R-:W-:Y:S01]  /*2330*/  ISETP.GT.U32.AND P1, PT, R4, 0x7f, PT ;  /* 0x0000007f0400780c */ /* 0x000fe20003f24070 */
[----:B------:R-:W-:Y:S01]  /*2340*/  IMAD.MOV.U32 R10, RZ, RZ, -0x800000 ;  /* 0xff800000ff0a7424 */ /* 0x000fe200078e00ff */
[----:B0-----:R-:W-:Y:S02]  /*2350*/  MOV R21, 0xff800000 ;  /* 0xff80000000157802 */ /* 0x001fe40000000f00 */
[----:B------:R-:W-:Y:S02]  /*2360*/  MOV R11, 0xff800000 ;  /* 0xff800000000b7802 */ /* 0x000fe40000000f00 */
[----:B------:R-:W-:Y:S01]  /*2370*/  MOV R9, 0xff800000 ;  /* 0xff80000000097802 */ /* 0x000fe20000000f00 */
[----:B------:R-:W-:Y:S01]  /*2380*/  IMAD.MOV.U32 R6, RZ, RZ, -0x800000 ;  /* 0xff800000ff067424 */ /* 0x000fe200078e00ff */
[----:B------:R-:W-:Y:S01]  /*2390*/  MOV R7, 0xff800000 ;  /* 0xff80000000077802 */ /* 0x000fe20000000f00 */
[----:B------:R-:W0:Y:S01]  /*23a0*/  LDC R23, c[0x0][0x434] ;  /* 0x00010d00ff177b82 */ /* 0x000e220000000800 */
[----:B--2---:R-:W-:Y:S04]  /*23b0*/  @!P4 STS [R8+0x1980], R31 ;  /* 0x0019801f0800c388 */ /* 0x004fe80000000800 */
[----:B------:R-:W-:Y:S04]  /*23c0*/  @!P3 STS [R8+0x1ba0], R2 ;  /* 0x001ba0020800b388 */ /* 0x000fe80000000800 */
[----:B------:R-:W-:Y:S04]  /*23d0*/  @!P2 STS [R8+0x1dc0], R34 ;  /* 0x001dc0220800a388 */ /* 0x000fe80000000800 */
[----:B------:R1:W-:Y:S01]  /*23e0*/  @!P1 STS [R8+0x1fe0], R3 ;  /* 0x001fe00308009388 */ /* 0x0003e20000000800 */
[----:B------:R-:W-:Y:S01]  /*23f0*/  BAR.SYNC.DEFER_BLOCKING 0x0 ;  /* 0x0000000000007b1d */ /* 0x000fe20000010000 */
[----:B------:R-:W-:-:S05]  /*2400*/  MOV R5, 0xff800000 ;  /* 0xff80000000057802 */ /* 0x000fca0000000f00 */
[----:B------:R-:W-:Y:S04]  /*2410*/  @!P5 LDS R37, [R14] ;  /* 0x000000000e25d984 */ /* 0x000fe80000000800 */
[----:B------:R-:W-:Y:S04]  /*2420*/  @!P5 LDS R18, [R14+0x220] ;  /* 0x000220000e12d984 */ /* 0x000fe80000000800 */
[----:B------:R-:W2:Y:S04]  /*2430*/  @!P0 LDS R21, [R14+0x440] ;  /* 0x000440000e158984 */ /* 0x000ea80000000800 */
[----:B------:R-:W-:Y:S04]  /*2440*/  @!P0 LDS R16, [R14+0x660] ;  /* 0x000660000e108984 */ /* 0x000fe80000000800 */
[----:B------:R-:W3:Y:S01]  /*2450*/  @!P0 LDS R19, [R14+0x880] ;  /* 0x000880000e138984 */ /* 0x000ee20000000800 */
[----:B-1----:R-:W-:-:S03]  /*2460*/  IMAD.MOV.U32 R8, RZ, RZ, -0x800000 ;  /* 0xff800000ff087424 */ /* 0x002fc600078e00ff */
[----:B------:R-:W-:Y:S04]  /*2470*/  @!P0 LDS R15, [R14+0xaa0] ;  /* 0x000aa0000e0f8984 */ /* 0x000fe80000000800 */
[----:B------:R-:W1:Y:S04]  /*2480*/  @!P0 LDS R13, [R14+0xcc0] ;  /* 0x000cc0000e0d8984 */ /* 0x000e680000000800 */
[----:B------:R-:W-:Y:S04]  /*2490*/  @!P0 LDS R10, [R14+0xee0] ;  /* 0x000ee0000e0a8984 */ /* 0x000fe80000000800 */
[----:B------:R-:W4:Y:S01]  /*24a0*/  @!P0 LDS R11, [R14+0x1100] ;  /* 0x001100000e0b8984 */ /* 0x000f220000000800 */
[----:B------:R-:W-:-:S03]  /*24b0*/  IMAD.MOV.U32 R2, RZ, RZ, -0x800000 ;  /* 0xff800000ff027424 */ /* 0x000fc600078e00ff */
[----:B------:R-:W-:Y:S04]  /*24c0*/  @!P0 LDS R8, [R14+0x1320] ;  /* 0x001320000e088984 */ /* 0x000fe80000000800 */
[----:B------:R-:W5:Y:S01]  /*24d0*/  @!P0 LDS R9, [R14+0x1540] ;  /* 0x001540000e098984 */ /* 0x000f620000000800 */
[----:B------:R-:W-:-:S03]  /*24e0*/  IMAD.MOV.U32 R3, RZ, RZ, -0x800000 ;  /* 0xff800000ff037424 */ /* 0x000fc600078e00ff */
[----:B------:R-:W-:Y:S04]  /*24f0*/  @!P0 LDS R6, [R14+0x1760] ;  /* 0x001760000e068984 */ /* 0x000fe80000000800 */
[----:B------:R-:W0:Y:S04]  /*2500*/  @!P0 LDS R7, [R14+0x1980] ;  /* 0x001980000e078984 */ /* 0x000e280000000800 */
[----:B------:R-:W-:Y:S04]  /*2510*/  @!P0 LDS R2, [R14+0x1ba0] ;  /* 0x001ba0000e028984 */ /* 0x000fe80000000800 */
[----:B------:R-:W0:Y:S04]  /*2520*/  @!P0 LDS R5, [R14+0x1dc0] ;  /* 0x001dc0000e058984 */ /* 0x000e280000000800 */
[----:B------:R-:W0:Y:S01]  /*2530*/  @!P0 LDS R3, [R14+0x1fe0] ;  /* 0x001fe0000e038984 */ /* 0x000e220000000800 */
[----:B--2---:R-:W-:-:S04]  /*2540*/  FMNMX3.FTZ R22, R37, R18, R21, !PT ;  /* 0x0000001225167276 */ /* 0x004fc80007810015 */
[----:B---3--:R-:W-:-:S04]  /*2550*/  FMNMX3.FTZ R22, R22, R16, R19, !PT ;  /* 0x0000001016167276 */ /* 0x008fc80007810013 */
[----:B-1----:R-:W-:-:S04]  /*2560*/  FMNMX3.FTZ R22, R22, R15, R13, !PT ;  /* 0x0000000f16167276 */ /* 0x002fc8000781000d */
[----:B----4-:R-:W-:-:S04]  /*2570*/  FMNMX3.FTZ R22, R22, R10, R11, !PT ;  /* 0x0000000a16167276 */ /* 0x010fc8000781000b */
[----:B-----5:R-:W-:-:S04]  /*2580*/  FMNMX3.FTZ R22, R22, R8, R9, !PT ;  /* 0x0000000816167276 */ /* 0x020fc80007810009 */
[----:B0-----:R-:W-:-:S04]  /*2590*/  FMNMX3.FTZ R22, R22, R6, R7, !PT ;  /* 0x0000000616167276 */ /* 0x001fc80007810007 */
[----:B------:R-:W-:-:S04]  /*25a0*/  FMNMX3.FTZ R22, R22, R2, R5, !PT ;  /* 0x0000000216167276 */ /* 0x000fc80007810005 */
[----:B------:R-:W-:-:S05]  /*25b0*/  FMNMX.FTZ R39, R22, R3, !PT ;  /* 0x0000000316277209 */ /* 0x000fca0007810000 */
[----:B------:R-:W0:Y:S01]  /*25c0*/  SHFL.BFLY PT, R30, R39, 0x4, 0x1f ;  /* 0x0c801f00271e7f89 */ /* 0x000e2200000e0000 */
[----:B------:R-:W-:-:S04]  /*25d0*/  IABS R31, R23 ;  /* 0x00000017001f7213 */ /* 0x000fc80000000000 */
[----:B------:R-:W1:Y:S01]  /*25e0*/  I2F.RP R32, R31 ;  /* 0x0000001f00207306 */ /* 0x000e620000209400 */
[----:B0-----:R-:W-:-:S05]  /*25f0*/  FMNMX.FTZ R30, R39, R30, !PT ;  /* 0x0000001e271e7209 */ /* 0x001fca0007810000 */
[----:B------:R-:W0:Y:S02]  /*2600*/  SHFL.BFLY PT, R33, R30, 0x2, 0x1f ;  /* 0x0c401f001e217f89 */ /* 0x000e2400000e0000 */
[----:B-1----:R-:W1:Y:S01]  /*2610*/  MUFU.RCP R34, R32 ;  /* 0x0000002000227308 */ /* 0x002e620000001000 */
[----:B0-----:R-:W-:Y:S02]  /*2620*/  FMNMX.FTZ R33, R30, R33, !PT ;  /* 0x000000211e217209 */ /* 0x001fe40007810000 */
[----:B-1----:R-:W-:-:S03]  /*2630*/  IADD3 R34, PT, PT, R34, 0xffffffe, RZ ;  /* 0x0ffffffe22227810 */ /* 0x002fc60007ffe0ff */
[----:B------:R-:W0:Y:S02]  /*2640*/  SHFL.BFLY PT, R24, R33, 0x1, 0x1f ;  /* 0x0c201f0021187f89 */ /* 0x000e2400000e0000 */
[----:B------:R-:W1:Y:S02]  /*2650*/  F2I.FTZ.U32.TRUNC.NTZ R35, R34 ;  /* 0x0000002200237305 */ /* 0x000e64000021f000 */
[--C-:B-1----:R-:W-:Y:S02]  /*2660*/  IMAD.MOV R14, RZ, RZ, -R35.reuse ;  /* 0x000000ffff0e7224 */ /* 0x102fe400078e0a23 */
[----:B------:R-:W-:Y:S02]  /*2670*/  HFMA2 R34, -RZ, RZ, 0, 0 ;  /* 0x00000000ff227431 */ /* 0x000fe400000001ff */
[----:B------:R-:W-:Y:S01]  /*2680*/  IMAD R22, R14, R31, RZ ;  /* 0x0000001f0e167224 */ /* 0x000fe200078e02ff */
[----:B------:R-:W-:Y:S02]  /*2690*/  IABS R14, R0 ;  /* 0x00000000000e7213 */ /* 0x000fe40000000000 */
[----:B0-----:R-:W-:Y:S01]  /*26a0*/  FMNMX.FTZ R24, R33, R24, !PT ;  /* 0x0000001821187209 */ /* 0x001fe20007810000 */
[----:B------:R-:W-:-:S03]  /*26b0*/  IMAD.HI.U32 R35, R35, R22, R34 ;  /* 0x0000001623237227 */ /* 0x000fc600078e0022 */
[----:B------:R-:W-:Y:S01]  /*26c0*/  FSETP.NEU.FTZ.AND P0, PT, R24, -INF , PT ;  /* 0xff8000001800780b */ /* 0x000fe20003f1d000 */
[----:B------:R-:W-:-:S03]  /*26d0*/  IMAD.MOV.U32 R36, RZ, RZ, R14 ;  /* 0x000000ffff247224 */ /* 0x000fc600078e000e */
[----:B------:R-:W-:Y:S01]  /*26e0*/  FSEL R14, R24, RZ, P0 ;  /* 0x000000ff180e7208 */ /* 0x000fe20000000000 */
[----:B------:R-:W-:-:S04]  /*26f0*/  IMAD.HI.U32 R30, R35, R36, RZ ;  /* 0x00000024231e7227 */ /* 0x000fc800078e00ff */
[----:B------:R-:W-:Y:S01]  /*2700*/  FADD.FTZ R34, -R14, R37 ;  /* 0x000000250e227221 */ /* 0x000fe20000010100 */
[----:B------:R-:W-:Y:S01]  /*2710*/  IADD3 R22, PT, PT, -R30, RZ, RZ ;  /* 0x000000ff1e167210 */ /* 0x000fe20007ffe1ff */
[----:B------:R-:W-:Y:S02]  /*2720*/  FADD.FTZ R38, -R14, R18 ;  /* 0x000000120e267221 */ /* 0x000fe40000010100 */
[----:B------:R-:W-:Y:S01]  /*2730*/  FMUL.FTZ R34, R34, 1.4426950216293334961 ;  /* 0x3fb8aa3b22227820 */ /* 0x000fe20000410000 */
[----:B------:R-:W-:Y:S01]  /*2740*/  FADD.FTZ R35, -R14, R21 ;  /* 0x000000150e237221 */ /* 0x000fe20000010100 */
[----:B------:R-:W-:Y:S01]  /*2750*/  FMUL.FTZ R38, R38, 1.4426950216293334961 ;  /* 0x3fb8aa3b26267820 */ /* 0x000fe20000410000 */
[----:B------:R-:W-:Y:S02]  /*2760*/  IMAD R36, R31, R22, R36 ;  /* 0x000000161f247224 */ /* 0x000fe400078e0224 */
[----:B------:R-:W-:Y:S01]  /*2770*/  FMUL.FTZ R35, R35, 1.4426950216293334961 ;  /* 0x3fb8aa3b23237820 */ /* 0x000fe20000410000 */
[----:B------:R-:W-:Y:S02]  /*2780*/  MUFU.EX2 R34, R34 ;  /* 0x0000002200227308 */ /* 0x000fe40000000800 */
[----:B------:R-:W-:-:S02]  /*2790*/  ISETP.GT.U32.AND P2, PT, R31, R36, PT ;  /* 0x000000241f00720c */ /* 0x000fc40003f44070 */
[----:B------:R-:W0:Y:S01]  /*27a0*/  MUFU.EX2 R33, R38 ;  /* 0x0000002600217308 */ /* 0x000e220000000800 */
[----:B------:R-:W-:-:S03]  /*27b0*/  FADD.FTZ R24, -R14, R16 ;  /* 0x000000100e187221 */ /* 0x000fc60000010100 */
[----:B------:R-:W1:Y:S01]  /*27c0*/  MUFU.EX2 R32, R35 ;  /* 0x0000002300207308 */ /* 0x000e620000000800 */
[----:B------:R-:W-:Y:S01]  /*27d0*/  FMUL.FTZ R24, R24, 1.4426950216293334961 ;  /* 0x3fb8aa3b18187820 */ /* 0x000fe20000410000 */
[----:B------:R-:W-:-:S04]  /*27e0*/  FADD.FTZ R22, -R14, R19 ;  /* 0x000000130e167221 */ /* 0x000fc80000010100 */
[----:B------:R-:W-:Y:S01]  /*27f0*/  FMUL.FTZ R22, R22, 1.4426950216293334961 ;  /* 0x3fb8aa3b16167820 */ /* 0x000fe20000410000 */
[----:B------:R-:W2:Y:S01]  /*2800*/  MUFU.EX2 R24, R24 ;  /* 0x0000001800187308 */ /* 0x000ea20000000800 */
[----:B------:R-:W-:Y:S02]  /*2810*/  @!P2 IMAD.IADD R36, R36, 0x1, -R31 ;  /* 0x000000012424a824 */ /* 0x000fe400078e0a1f */
[----:B0-----:R-:W-:Y:S02]  /*2820*/  FADD.FTZ R33, R34, R33 ;  /* 0x0000002122217221 */ /* 0x001fe40000010000 */
[----:B------:R-:W0:Y:S02]  /*2830*/  MUFU.EX2 R22, R22 ;  /* 0x0000001600167308 */ /* 0x000e240000000800 */
[----:B-1----:R-:W-:Y:S01]  /*2840*/  FADD.FTZ R33, R33, R32 ;  /* 0x0000002021217221 */ /* 0x002fe20000010000 */
[----:B------:R-:W-:Y:S01]  /*2850*/  FADD.FTZ R32, -R14, R15 ;  /* 0x0000000f0e207221 */ /* 0x000fe20000010100 */
[----:B------:R-:W-:Y:S01]  /*2860*/  ISETP.GE.U32.AND P3, PT, R36, R31, PT ;  /* 0x0000001f2400720c */ /* 0x000fe20003f66070 */
[C---:B------:R-:W-:Y:S01]  /*2870*/  FADD.FTZ R36, -R14.reuse, R13 ;  /* 0x0000000d0e247221 */ /* 0x040fe20000010100 */
[----:B------:R-:W-:Y:S01]  /*2880*/  FADD.FTZ R35, -R14, R10 ;  /* 0x0000000a0e237221 */ /* 0x000fe20000010100 */
[----:B------:R-:W-:Y:S01]  /*2890*/  FMUL.FTZ R32, R32, 1.4426950216293334961 ;  /* 0x3fb8aa3b20207820 */ /* 0x000fe20000410000 */
[----:B------:R-:W-:Y:S01]  /*28a0*/  FADD.FTZ R34, -R14, R11 ;  /* 0x0000000b0e227221 */ /* 0x000fe20000010100 */
[----:B------:R-:W-:Y:S01]  /*28b0*/  FMUL.FTZ R36, R36, 1.4426950216293334961 ;  /* 0x3fb8aa3b24247820 */ /* 0x000fe20000410000 */
[----:B--2---:R-:W-:Y:S01]  /*28c0*/  FADD.FTZ R33, R33, R24 ;  /* 0x0000001821217221 */ /* 0x004fe20000010000 */
[----:B------:R-:W1:Y:S01]  /*28d0*/  MUFU.EX2 R39, R32 ;  /* 0x0000002000277308 */ /* 0x000e620000000800 */
[----:B------:R-:W-:Y:S01]  /*28e0*/  FMUL.FTZ R35, R35, 1.4426950216293334961 ;  /* 0x3fb8aa3b23237820 */ /* 0x000fe20000410000 */
[----:B------:R-:W2:Y:S01]  /*28f0*/  LDC R31, c[0x0][0x3e0] ;  /* 0x0000f800ff1f7b82 */ /* 0x000ea20000000800 */
[----:B0-----:R-:W-:Y:S01]  /*2900*/  FADD.FTZ R22, R33, R22 ;  /* 0x0000001621167221 */ /* 0x001fe20000010000 */
[----:B------:R-:W0:Y:S01]  /*2910*/  MUFU.EX2 R36, R36 ;  /* 0x0000002400247308 */ /* 0x000e220000000800 */
[----:B------:R-:W-:Y:S01]  /*2920*/  FMUL.FTZ R34, R34, 1.4426950216293334961 ;  /* 0x3fb8aa3b22227820 */ /* 0x000fe20000410000 */
[----:B------:R-:W-:-:S02]  /*2930*/  FADD.FTZ R33, -R14, R8 ;  /* 0x000000080e217221 */ /* 0x000fc40000010100 */
[----:B------:R-:W3:Y:S02]  /*2940*/  MUFU.EX2 R35, R35 ;  /* 0x0000002300237308 */ /* 0x000ee40000000800 */
[----:B------:R-:W-:Y:S01]  /*2950*/  FMUL.FTZ R33, R33, 1.4426950216293334961 ;  /* 0x3fb8aa3b21217820 */ /* 0x000fe20000410000 */
[----:B------:R-:W-:Y:S01]  /*2960*/  FADD.FTZ R42, -R14, R9 ;  /* 0x000000090e2a7221 */ /* 0x000fe20000010100 */
[----:B------:R-:W4:Y:S01]  /*2970*/  MUFU.EX2 R34, R34 ;  /* 0x0000002200227308 */ /* 0x000f220000000800 */
[----:B-1----:R-:W-:Y:S01]  /*2980*/  FADD.FTZ R39, R22, R39 ;  /* 0x0000002716277221 */ /* 0x002fe20000010000 */
[----:B------:R-:W-:Y:S01]  /*2990*/  LOP3.LUT R0, R0, R23, RZ, 0x3c, !PT ;  /* 0x0000001700007212 */ /* 0x000fe200078e3cff */
[----:B------:R-:W-:Y:S01]  /*29a0*/  FMUL.FTZ R42, R42, 1.4426950216293334961 ;  /* 0x3fb8aa3b2a2a7820 */ /* 0x000fe20000410000 */
[----:B------:R-:W1:Y:S01]  /*29b0*/  MUFU.EX2 R33, R33 ;  /* 0x0000002100217308 */ /* 0x000e620000000800 */
[----:B0-----:R-:W-:Y:S01]  /*29c0*/  FADD.FTZ R36, R39, R36 ;  /* 0x0000002427247221 */ /* 0x001fe20000010000 */
[----:B------:R-:W-:-:S02]  /*29d0*/  ISETP.GE.AND P1, PT, R0, RZ, PT ;  /* 0x000000ff0000720c */ /* 0x000fc40003f26270 */
[----:B------:R-:W0:Y:S01]  /*29e0*/  MUFU.EX2 R39, R42 ;  /* 0x0000002a00277308 */ /* 0x000e220000000800 */
[----:B------:R-:W-:Y:S01]  /*29f0*/  ISETP.NE.AND P0, PT, R23, RZ, PT ;  /* 0x000000ff1700720c */ /* 0x000fe20003f05270 */
[----:B---3--:R-:W-:Y:S01]  /*2a00*/  FADD.FTZ R35, R36, R35 ;  /* 0x0000002324237221 */ /* 0x008fe20000010000 */
[----:B------:R-:W-:Y:S01]  /*2a10*/  @!P2 IADD3 R30, PT, PT, R30, 0x1, RZ ;  /* 0x000000011e1ea810 */ /* 0x000fe20007ffe0ff */
[----:B------:R-:W-:Y:S01]  /*2a20*/  FADD.FTZ R38, -R14, R6 ;  /* 0x000000060e267221 */ /* 0x000fe20000010100 */
[----:B--2---:R-:W-:Y:S01]  /*2a30*/  IABS R24, R31 ;  /* 0x0000001f00187213 */ /* 0x004fe20000000000 */
[----:B----4-:R-:W-:Y:S02]  /*2a40*/  FADD.FTZ R34, R35, R34 ;  /* 0x0000002223227221 */ /* 0x010fe40000010000 */
[----:B------:R-:W-:Y:S01]  /*2a50*/  FMUL.FTZ R38, R38, 1.4426950216293334961 ;  /* 0x3fb8aa3b26267820 */ /* 0x000fe20000410000 */
[----:B------:R-:W-:Y:S01]  /*2a60*/  @P3 VIADD R30, R30, 0x1 ;  /* 0x000000011e1e3836 */ /* 0x000fe20000000000 */
[----:B------:R-:W-:Y:S01]  /*2a70*/  USHF.R.S32.HI UR4, URZ, 0x1f, UR21 ;  /* 0x0000001fff047899 */ /* 0x000fe20008011415 */
[----:B------:R-:W-:Y:S01]  /*2a80*/  FADD.FTZ R41, -R14, R7 ;  /* 0x000000070e297221 */ /* 0x000fe20000010100 */
[----:B-1----:R-:W-:Y:S01]  /*2a90*/  FADD.FTZ R34, R34, R33 ;  /* 0x0000002122227221 */ /* 0x002fe20000010000 */
[----:B------:R-:W1:Y:S01]  /*2aa0*/  I2F.RP R0, R24 ;  /* 0x0000001800007306 */ /* 0x000e620000209400 */
[----:B------:R-:W-:Y:S01]  /*2ab0*/  FADD.FTZ R35, -R14, R2 ;  /* 0x000000020e237221 */ /* 0x000fe20000010100 */
[----:B------:R-:W-:Y:S01]  /*2ac0*/  @!P1 IADD3 R30, PT, PT, -R30, RZ, RZ ;  /* 0x000000ff1e1e9210 */ /* 0x000fe20007ffe1ff */
[----:B------:R-:W-:Y:S01]  /*2ad0*/  ULOP3.LUT UR4, UR4, 0x1, URZ, 0xfc, !UPT ;  /* 0x0000000104047892 */ /* 0x000fe2000f8efcff */
[----:B------:R-:W-:Y:S01]  /*2ae0*/  FMUL.FTZ R41, R41, 1.4426950216293334961 ;  /* 0x3fb8aa3b29297820 */ /* 0x000fe20000410000 */
[----:B------:R-:W-:Y:S01]  /*2af0*/  @!P0 LOP3.LUT R30, RZ, R23, RZ, 0x33, !PT ;  /* 0x00000017ff1e8212 */ /* 0x000fe200078e33ff */
[----:B0-----:R-:W-:-:S02]  /*2b00*/  FADD.FTZ R39, R34, R39 ;  /* 0x0000002722277221 */ /* 0x001fc40000010000 */
[----:B------:R-:W0:Y:S01]  /*2b10*/  MUFU.EX2 R38, R38 ;  /* 0x0000002600267308 */ /* 0x000e220000000800 */
[----:B------:R-:W-:Y:S01]  /*2b20*/  FMUL.FTZ R35, R35, 1.4426950216293334961 ;  /* 0x3fb8aa3b23237820 */ /* 0x000fe20000410000 */
[----:B------:R-:W-:Y:S02]  /*2b30*/  FADD.FTZ R34, -R14, R5 ;  /* 0x000000050e227221 */ /* 0x000fe40000010100 */
        /* <DEDUP_REMOVED lines=8> */
[----:B-1----:R-:W1:Y:S01]  /*2bc0*/  MUFU.RCP R0, R0 ;  /* 0x0000000000007308 */ /* 0x002e620000001000 */
[----:B0-----:R-:W-:-:S07]  /*2bd0*/  FADD.FTZ R39, R39, R38 ;  /* 0x0000002627277221 */ /* 0x001fce0000010000 */
[----:B------:R-:W0:Y:S01]  /*2be0*/  MUFU.EX2 R34, R34 ;  /* 0x0000002200227308 */ /* 0x000e220000000800 */
[----:B--2---:R-:W-:-:S03]  /*2bf0*/  FADD.FTZ R36, R39, R36 ;  /* 0x0000002427247221 */ /* 0x004fc60000010000 */
[----:B------:R-:W2:Y:S01]  /*2c00*/  I2F.RP R40, R32 ;  /* 0x0000002000287306 */ /* 0x000ea20000209400 */
[----:B---3--:R-:W-:-:S07]  /*2c10*/  FADD.FTZ R41, R36, R35 ;  /* 0x0000002324297221 */ /* 0x008fce0000010000 */
[----:B------:R-:W3:Y:S01]  /*2c20*/  MUFU.EX2 R33, R33 ;  /* 0x0000002100217308 */ /* 0x000ee20000000800 */
[----:B0-----:R-:W-:Y:S01]  /*2c30*/  FADD.FTZ R36, R41, R34 ;  /* 0x0000002229247221 */ /* 0x001fe20000010000 */
[----:B-1----:R-:W-:Y:S02]  /*2c40*/  VIADD R0, R0, 0xffffffe ;  /* 0x0ffffffe00007836 */ /* 0x002fe40000000000 */
[----:B--2---:R-:W0:Y:S01]  /*2c50*/  MUFU.RCP R40, R40 ;  /* 0x0000002800287308 */ /* 0x004e220000001000 */
[----:B---3--:R-:W-:-:S07]  /*2c60*/  FADD.FTZ R36, R36, R33 ;  /* 0x0000002124247221 */ /* 0x008fce0000010000 */
[----:B------:R-:W1:Y:S01]  /*2c70*/  F2I.FTZ.U32.TRUNC.NTZ R39, R0 ;  /* 0x0000000000277305 */ /* 0x000e62000021f000 */
[----:B------:R-:W2:Y:S01]  /*2c80*/  SHFL.BFLY PT, R33, R36, 0x4, 0x1f ;  /* 0x0c801f0024217f89 */ /* 0x000ea200000e0000 */
[----:B------:R-:W-:Y:S02]  /*2c90*/  MOV R38, RZ ;  /* 0x000000ff00267202 */ /* 0x000fe40000000f00 */
[----:B0-----:R-:W-:Y:S01]  /*2ca0*/  IADD3 R40, PT, PT, R40, 0xffffffe, RZ ;  /* 0x0ffffffe28287810 */ /* 0x001fe20007ffe0ff */
[----:B-1----:R-:W-:-:S03]  /*2cb0*/  IMAD.MOV R34, RZ, RZ, -R39 ;  /* 0x000000ffff227224 */ /* 0x002fc600078e0a27 */
[----:B------:R-:W0:Y:S01]  /*2cc0*/  F2I.FTZ.U32.TRUNC.NTZ R41, R40 ;  /* 0x0000002800297305 */ /* 0x000e22000021f000 */
[----:B------:R-:W-:-:S04]  /*2cd0*/  IMAD R35, R34, R24, RZ ;  /* 0x0000001822237224 */ /* 0x000fc800078e02ff */
[----:B------:R-:W-:-:S04]  /*2ce0*/  IMAD.HI.U32 R38, R39, R35, R38 ;  /* 0x0000002327267227 */ /* 0x000fc800078e0026 */
[----:B--2---:R-:W-:-:S05]  /*2cf0*/  FADD.FTZ R39, R36, R33 ;  /* 0x0000002124277221 */ /* 0x004fca0000010000 */
[----:B------:R-:W1:Y:S01]  /*2d00*/  SHFL.BFLY PT, R36, R39, 0x2, 0x1f ;  /* 0x0c401f0027247f89 */ /* 0x000e6200000e0000 */
[--C-:B0-----:R-:W-:Y:S02]  /*2d10*/  IMAD.MOV R0, RZ, RZ, -R41.reuse ;  /* 0x000000ffff007224 */ /* 0x101fe400078e0a29 */
[----:B------:R-:W-:Y:S02]  /*2d20*/  HFMA2 R40, -RZ, RZ, 0, 0 ;  /* 0x00000000ff287431 */ /* 0x000fe400000001ff */
        /* <DEDUP_REMOVED lines=12> */
[----:B------:R-:W0:Y:S01]  /*2df0*/  SHFL.BFLY PT, R34, R39, 0x1, 0x1f ;  /* 0x0c201f0027227f89 */ /* 0x000e2200000e0000 */
[----:B------:R-:W-:-:S05]  /*2e00*/  IMAD R33, R24, R33, R35 ;  /* 0x0000002118217224 */ /* 0x000fca00078e0223 */
[----:B------:R-:W-:-:S05]  /*2e10*/  ISETP.GT.U32.AND P0, PT, R24, R33, PT ;  /* 0x000000211800720c */ /* 0x000fca0003f04070 */
[----:B------:R-:W-:-:S04]  /*2e20*/  @!P2 IADD3 R41, PT, PT, R41, -R32, RZ ;  /* 0x800000202929a210 */ /* 0x000fc80007ffe0ff */
[----:B------:R-:W-:-:S04]  /*2e30*/  ISETP.GE.U32.AND P1, PT, R41, R32, PT ;  /* 0x000000202900720c */ /* 0x000fc80003f26070 */
[----:B------:R-:W-:Y:S01]  /*2e40*/  @!P0 IMAD.IADD R33, R33, 0x1, -R24 ;  /* 0x0000000121218824 */ /* 0x000fe200078e0a18 */
[----:B------:R-:W-:-:S04]  /*2e50*/  @!P2 IADD3 R40, PT, PT, R40, 0x1, RZ ;  /* 0x000000012828a810 */ /* 0x000fc80007ffe0ff */
[----:B------:R-:W-:Y:S01]  /*2e60*/  ISETP.GE.U32.AND P4, PT, R33, R24, PT ;  /* 0x000000182100720c */ /* 0x000fe20003f86070 */
[----:B0-----:R-:W-:Y:S01]  /*2e70*/  FADD.FTZ R34, R39, R34 ;  /* 0x0000002227227221 */ /* 0x001fe20000010000 */
[C---:B------:R-:W-:Y:S02]  /*2e80*/  LOP3.LUT R24, R0.reuse, R32, RZ, 0x3c, !PT ;  /* 0x0000002000187212 */ /* 0x040fe400078e3cff */
[----:B------:R-:W-:Y:S01]  /*2e90*/  LOP3.LUT R0, R0, R31, RZ, 0x3c, !PT ;  /* 0x0000001f00007212 */ /* 0x000fe200078e3cff */
[----:B------:R-:W-:Y:S01]  /*2ea0*/  @P1 VIADD R40, R40, 0x1 ;  /* 0x0000000128281836 */ /* 0x000fe20000000000 */
[----:B------:R-:W-:Y:S02]  /*2eb0*/  FSETP.NE.FTZ.AND P1, PT, R34, RZ, PT ;  /* 0x000000ff2200720b */ /* 0x000fe40003f35000 */
[----:B------:R-:W-:Y:S02]  /*2ec0*/  ISETP.GE.AND P2, PT, R0, RZ, PT ;  /* 0x000000ff0000720c */ /* 0x000fe40003f46270 */
[----:B------:R-:W-:-:S02]  /*2ed0*/  @!P0 IADD3 R38, PT, PT, R38, 0x1, RZ ;  /* 0x0000000126268810 */ /* 0x000fc40007ffe0ff */
[----:B------:R-:W-:Y:S02]  /*2ee0*/  ISETP.NE.AND P0, PT, R31, RZ, PT ;  /* 0x000000ff1f00720c */ /* 0x000fe40003f05270 */
[----:B------:R-:W-:Y:S02]  /*2ef0*/  ISETP.GE.AND P3, PT, R24, RZ, PT ;  /* 0x000000ff1800720c */ /* 0x000fe40003f66270 */
[----:B------:R-:W-:Y:S02]  /*2f00*/  ISETP.NE.AND P5, PT, R22, RZ, PT ;  /* 0x000000ff1600720c */ /* 0x000fe40003fa5270 */
[----:B------:R-:W-:Y:S01]  /*2f10*/  @P4 IADD3 R38, PT, PT, R38, 0x1, RZ ;  /* 0x0000000126264810 */ /* 0x000fe20007ffe0ff */
[----:B------:R-:W0:Y:S04]  /*2f20*/  @P1 MUFU.LG2 R33, R34 ;  /* 0x0000002200211308 */ /* 0x000e280000000c00 */
        /* <DEDUP_REMOVED lines=10> */
[----:B----4-:R-:W-:Y:S01]  /*2fd0*/  IMAD R23, R23, UR4, RZ ;  /* 0x0000000417177c24 */ /* 0x010fe2000f8e02ff */
[----:B------:R-:W-:Y:S02]  /*2fe0*/  LOP3.LUT R30, R39, R30, RZ, 0xfc, !PT ;  /* 0x0000001e271e7212 */ /* 0x000fe400078efcff */
[----:B------:R-:W-:Y:S01]  /*2ff0*/  ISETP.LT.AND.EX P2, PT, R29, R35, PT, P2 ;  /* 0x000000231d00720c */ /* 0x000fe20003f41320 */
        /* <DEDUP_REMOVED lines=38> */
[----:B------:R-:W-:-:S04]  /*3260*/  IMAD R29, R29, R28, RZ ;  /* 0x0000001c1d1d7224 */ /* 0x000fc800078e02ff */
[----:B------:R-:W0:Y:S01]  /*3270*/  I2F.U32.RP R28, R29 ;  /* 0x0000001d001c7306 */ /* 0x000e220000209000 */
[----:B------:R-:W-:Y:S02]  /*3280*/  IADD3 R14, PT, PT, RZ, -R29, RZ ;  /* 0x8000001dff0e7210 */ /* 0x000fe40007ffe0ff */
[----:B------:R-:W-:-:S05]  /*3290*/  ISETP.NE.U32.AND P0, PT, R29, RZ, PT ;  /* 0x000000ff1d00720c */ /* 0x000fca0003f05070 */
[----:B0-----:R-:W0:Y:S02]  /*32a0*/  MUFU.RCP R32, R28 ;  /* 0x0000001c00207308 */ /* 0x001e240000001000 */
[----:B0-----:R-:W-:-:S06]  /*32b0*/  IADD3 R32, PT, PT, R32, 0xffffffe, RZ ;  /* 0x0ffffffe20207810 */ /* 0x001fcc0007ffe0ff */
[----:B------:R-:W0:Y:S02]  /*32c0*/  F2I.FTZ.U32.TRUNC.NTZ R33, R32 ;  /* 0x0000002000217305 */ /* 0x000e24000021f000 */
[----:B0-----:R-:W-:Y:S02]  /*32d0*/  IMAD R35, R14, R33, RZ ;  /* 0x000000210e237224 */ /* 0x001fe400078e02ff */
[----:B------:R-:W-:-:S04]  /*32e0*/  IMAD.MOV.U32 R32, RZ, RZ, RZ ;  /* 0x000000ffff207224 */ /* 0x000fc800078e00ff */
        /* <DEDUP_REMOVED lines=13> */
.L_x_288:
[----:B------:R-:W0:Y:S01]  /*33c0*/  S2R R29, SR_CTAID.X ;  /* 0x00000000001d7919 */ /* 0x000e220000002500 */
[----:B------:R-:W-:Y:S01]  /*33d0*/  MOV R33, RZ ;  /* 0x000000ff00217202 */ /* 0x000fe20000000f00 */
[----:B------:R-:W-:Y:S01]  /*33e0*/  IMAD.MOV.U32 R34, RZ, RZ, R42 ;  /* 0x000000ffff227224 */ /* 0x000fe200078e002a */
[----:B------:R-:W-:Y:S01]  /*33f0*/  MOV R30, 0x3420 ;  /* 0x00003420001e7802 */ /* 0x000fe20000000f00 */
[----:B0-----:R-:W-:Y:S02]  /*3400*/  IMAD R40, R29, 0x10, R12 ;  /* 0x000000101d287824 */ /* 0x001fe400078e020c */
[----:B------:R-:W-:Y:S05]  /*3410*/  CALL.REL.NOINC `($__internal_7_$__cuda_sm20_div_s64) ;  /* 0x0000002c00d47944 */ /* 0x000fea0003c00000 */
[----:B------:R-:W-:Y:S02]  /*3420*/  IADD3 R33, PT, PT, -R14, RZ, RZ ;  /* 0x000000ff0e217210 */ /* 0x000fe40007ffe1ff */
[----:B------:R-:W-:-:S03]  /*3430*/  MOV R43, R29 ;  /* 0x0000001d002b7202 */ /* 0x000fc60000000f00 */
[----:B------:R-:W-:Y:S01]  /*3440*/  IMAD R40, R42, R33, R40 ;  /* 0x000000212a287224 */ /* 0x000fe200078e0228 */
[----:B------:R-:W-:-:S07]  /*3450*/  MOV R42, R14 ;  /* 0x0000000e002a7202 */ /* 0x000fce0000000f00 */
.L_x_289:
        /* <DEDUP_REMOVED lines=23> */
[----:B------:R-:W-:-:S04]  /*35d0*/  IMAD R17, R17, R44, RZ ;  /* 0x0000002c11117224 */ /* 0x000fc800078e02ff */
[----:B------:R-:W-:Y:S02]  /*35e0*/  IMAD R17, R45, R32, R17 ;  /* 0x000000202d117224 */ /* 0x000fe400078e0211 */
[-C--:B------:R-:W-:Y:S02]  /*35f0*/  @!P1 IADD3 R29, PT, PT, R29, -R30.reuse, RZ ;  /* 0x8000001e1d1d9210 */ /* 0x080fe40007ffe0ff */
[----:B------:R-:W-:Y:S01]  /*3600*/  @!P1 IADD3 R14, PT, PT, R14, 0x1, RZ ;  /* 0x000000010e0e9810 */ /* 0x000fe20007ffe0ff */
[----:B------:R-:W-:Y:S01]  /*3610*/  IMAD.IADD R32, R47, 0x1, R17 ;  /* 0x000000012f207824 */ /* 0x000fe200078e0211 */
[----:B------:R-:W-:Y:S02]  /*3620*/  ISETP.GE.U32.AND P2, PT, R29, R30, PT ;  /* 0x0000001e1d00720c */ /* 0x000fe40003f46070 */
[----:B------:R-:W-:-:S11]  /*3630*/  ISETP.NE.AND P1, PT, RZ, UR18, PT ;  /* 0x00000012ff007c0c */ /* 0x000fd6000bf25270 */
        /* <DEDUP_REMOVED lines=30> */
.L_x_291:
[----:B------:R-:W-:Y:S01]  /*3820*/  IMAD.MOV.U32 R40, RZ, RZ, R42 ;  /* 0x000000ffff287224 */ /* 0x000fe200078e002a */
[----:B------:R-:W-:Y:S01]  /*3830*/  MOV R33, R43 ;  /* 0x0000002b00217202 */ /* 0x000fe20000000f00 */
[----:B------:R-:W-:Y:S01]  /*3840*/  IMAD.MOV.U32 R34, RZ, RZ, R46 ;  /* 0x000000ffff227224 */ /* 0x000fe200078e002e */
[----:B------:R-:W-:Y:S02]  /*3850*/  MOV R30, 0x3870 ;  /* 0x00003870001e7802 */ /* 0x000fe40000000f00 */
[----:B------:R-:W-:Y:S05]  /*3860*/  CALL.REL.NOINC `($__internal_7_$__cuda_sm20_div_s64) ;  /* 0x0000002800c07944 */ /* 0x000fea0003c00000 */
[----:B------:R-:W-:-:S05]  /*3870*/  IADD3 R29, PT, PT, -R14, RZ, RZ ;  /* 0x000000ff0e1d7210 */ /* 0x000fca0007ffe1ff */
[----:B------:R-:W-:Y:S02]  /*3880*/  IMAD R42, R29, R46, R42 ;  /* 0x0000002e1d2a7224 */ /* 0x000fe400078e022a */
.L_x_292:
[----:B------:R-:W-:Y:S05]  /*3890*/  BSYNC.RECONVERGENT B0 ;  /* 0x0000000000007941 */ /* 0x000fea0003800200 */
.L_x_290:
        /* <DEDUP_REMOVED lines=21> */
[----:B--2---:R-:W-:Y:S02]  /*39f0*/  VIADD R35, R35, 0xffffffe ;  /* 0x0ffffffe23237836 */ /* 0x004fe40000000000 */
[----:B0-----:R-:W-:-:S05]  /*3a00*/  IMAD.MOV R33, RZ, RZ, -R41 ;  /* 0x000000ffff217224 */ /* 0x001fca00078e0a29 */
[----:B------:R-:W0:Y:S01]  /*3a10*/  F2I.FTZ.U32.TRUNC.NTZ R35, R35 ;  /* 0x0000002300237305 */ /* 0x000e22000021f000 */
[----:B------:R-:W-:Y:S02]  /*3a20*/  HFMA2 R40, -RZ, RZ, 0, 0 ;  /* 0x00000000ff287431 */ /* 0x000fe400000001ff */
[----:B------:R-:W-:-:S04]  /*3a30*/  IMAD R38, R33, R28, RZ ;  /* 0x0000001c21267224 */ /* 0x000fc800078e02ff */
[----:B------:R-:W-:Y:S01]  /*3a40*/  IMAD.HI.U32 R38, R41, R38, R40 ;  /* 0x0000002629267227 */ /* 0x000fe200078e0028 */
[----:B------:R-:W2:Y:S03]  /*3a50*/  I2F.U32.RP R33, R30 ;  /* 0x0000001e00217306 */ /* 0x000ea60000209000 */
[----:B-1----:R-:W-:Y:S02]  /*3a60*/  VIADD R40, R34, 0xffffffe ;  /* 0x0ffffffe22287836 */ /* 0x002fe40000000000 */
[----:B0-----:R-:W-:-:S03]  /*3a70*/  IMAD.MOV R34, RZ, RZ, -R35 ;  /* 0x000000ffff227224 */ /* 0x001fc600078e0a23 */
[----:B------:R-:W0:Y:S01]  /*3a80*/  F2I.FTZ.U32.TRUNC.NTZ R41, R40 ;  /* 0x0000002800297305 */ /* 0x000e22000021f000 */
[----:B------:R-:W-:Y:S01]  /*3a90*/  IMAD R39, R34, R32, RZ ;  /* 0x0000002022277224 */ /* 0x000fe200078e02ff */
[----:B------:R-:W-:-:S06]  /*3aa0*/  MOV R34, RZ ;  /* 0x000000ff00227202 */ /* 0x000fcc0000000f00 */
[----:B--2---:R-:W1:Y:S01]  /*3ab0*/  MUFU.RCP R33, R33 ;  /* 0x0000002100217308 */ /* 0x004e620000001000 */
[----:B------:R-:W-:-:S04]  /*3ac0*/  IMAD.HI.U32 R35, R35, R39, R34 ;  /* 0x0000002723237227 */ /* 0x000fc800078e0022 */
[----:B0-----:R-:W-:Y:S02]  /*3ad0*/  IMAD.MOV R34, RZ, RZ, -R41 ;  /* 0x000000ffff227224 */ /* 0x001fe400078e0a29 */
[----:B------:R-:W-:Y:S02]  /*3ae0*/  IMAD.MOV.U32 R40, RZ, RZ, RZ ;  /* 0x000000ffff287224 */ /* 0x000fe400078e00ff */
[----:B------:R-:W-:Y:S01]  /*3af0*/  IMAD R39, R34, R29, RZ ;  /* 0x0000001d22277224 */ /* 0x000fe200078e02ff */
[----:B------:R-:W-:-:S03]  /*3b00*/  IABS R34, R27 ;  /* 0x0000001b00227213 */ /* 0x000fc60000000000 */
[----:B------:R-:W-:Y:S01]  /*3b10*/  IMAD.HI.U32 R36, R41, R39, R40 ;  /* 0x0000002729247227 */ /* 0x000fe200078e0028 */
[----:B------:R-:W-:Y:S02]  /*3b20*/  IABS R39, R42 ;  /* 0x0000002a00277213 */ /* 0x000fe40000000000 */
[----:B-1----:R-:W-:Y:S01]  /*3b30*/  IADD3 R40, PT, PT, R33, 0xffffffe, RZ ;  /* 0x0ffffffe21287810 */ /* 0x002fe20007ffe0ff */
[----:B------:R-:W-:Y:S02]  /*3b40*/  IMAD.MOV R34, RZ, RZ, -R34 ;  /* 0x000000ffff227224 */ /* 0x000fe400078e0a22 */
[----:B------:R-:W-:Y:S01]  /*3b50*/  IMAD.HI.U32 R33, R38, R39, RZ ;  /* 0x0000002726217227 */ /* 0x000fe200078e00ff */
[----:B------:R-:W0:Y:S03]  /*3b60*/  F2I.FTZ.U32.TRUNC.NTZ R41, R40 ;  /* 0x0000002800297305 */ /* 0x000e26000021f000 */
[----:B------:R-:W-:-:S05]  /*3b70*/  IMAD R39, R33, R34, R39 ;  /* 0x0000002221277224 */ /* 0x000fca00078e0227 */
[----:B------:R-:W-:Y:S01]  /*3b80*/  ISETP.GT.U32.AND P3, PT, R28, R39, PT ;  /* 0x000000271c00720c */ /* 0x000fe20003f64070 */
[----:B0-----:R-:W-:Y:S02]  /*3b90*/  IMAD.MOV R34, RZ, RZ, -R41 ;  /* 0x000000ffff227224 */ /* 0x001fe400078e0a29 */
[----:B------:R-:W-:Y:S02]  /*3ba0*/  HFMA2 R40, -RZ, RZ, 0, 0 ;  /* 0x00000000ff287431 */ /* 0x000fe400000001ff */
[----:B------:R-:W-:-:S08]  /*3bb0*/  IMAD R43, R34, R30, RZ ;  /* 0x0000001e222b7224 */ /* 0x000fd000078e02ff */
[----:B------:R-:W-:Y:S02]  /*3bc0*/  @!P3 IMAD.IADD R39, R39, 0x1, -R28 ;  /* 0x000000012727b824 */ /* 0x000fe400078e0a1c */
[----:B------:R-:W-:Y:S01]  /*3bd0*/  IMAD.HI.U32 R34, R41, R43, R40 ;  /* 0x0000002b29227227 */ /* 0x000fe200078e0028 */
[----:B------:R-:W-:Y:S02]  /*3be0*/  IABS R41, R14 ;  /* 0x0000000e00297213 */ /* 0x000fe40000000000 */
[----:B------:R-:W-:Y:S01]  /*3bf0*/  ISETP.GE.U32.AND P0, PT, R39, R28, PT ;  /* 0x0000001c2700720c */ /* 0x000fe20003f06070 */
[----:B------:R-:W-:Y:S01]  /*3c00*/  @!P3 VIADD R33, R33, 0x1 ;  /* 0x000000012121b836 */ /* 0x000fe20000000000 */
[----:B------:R-:W-:Y:S01]  /*3c10*/  IABS R39, R25 ;  /* 0x0000001900277213 */ /* 0x000fe20000000000 */
[----:B------:R-:W-:Y:S01]  /*3c20*/  IMAD.HI.U32 R36, R36, R41, RZ ;  /* 0x0000002924247227 */ /* 0x000fe200078e00ff */
[----:B------:R-:W-:-:S03]  /*3c30*/  IABS R28, R31 ;  /* 0x0000001f001c7213 */ /* 0x000fc60000000000 */
[----:B------:R-:W-:Y:S01]  /*3c40*/  IMAD.MOV R39, RZ, RZ, -R39 ;  /* 0x000000ffff277224 */ /* 0x000fe200078e0a27 */
[----:B------:R-:W0:Y:S03]  /*3c50*/  I2F.U32.RP R38, R28 ;  /* 0x0000001c00267306 */ /* 0x000e260000209000 */
[----:B------:R-:W-:Y:S01]  /*3c60*/  IMAD R40, R36, R39, R41 ;  /* 0x0000002724287224 */ /* 0x000fe200078e0229 */
[----:B------:R-:W-:Y:S01]  /*3c70*/  LOP3.LUT R39, R42, R27, RZ, 0x3c, !PT ;  /* 0x0000001b2a277212 */ /* 0x000fe200078e3cff */
[----:B------:R-:W-:-:S03]  /*3c80*/  @P0 VIADD R33, R33, 0x1 ;  /* 0x0000000121210836 */ /* 0x000fc60000000000 */
[----:B------:R-:W-:Y:S02]  /*3c90*/  ISETP.GT.U32.AND P1, PT, R29, R40, PT ;  /* 0x000000281d00720c */ /* 0x000fe40003f24070 */
[----:B------:R-:W-:Y:S01]  /*3ca0*/  ISETP.GE.AND P2, PT, R39, RZ, PT ;  /* 0x000000ff2700720c */ /* 0x000fe20003f46270 */
[----:B0-----:R-:W0:Y:S10]  /*3cb0*/  MUFU.RCP R38, R38 ;  /* 0x0000002600267308 */ /* 0x001e340000001000 */
[----:B------:R-:W-:-:S02]  /*3cc0*/  @!P1 IADD3 R40, PT, PT, R40, -R29, RZ ;  /* 0x8000001d28289210 */ /* 0x000fc40007ffe0ff */
[----:B------:R-:W-:Y:S01]  /*3cd0*/  @!P1 IADD3 R36, PT, PT, R36, 0x1, RZ ;  /* 0x0000000124249810 */ /* 0x000fe20007ffe0ff */
[----:B------:R-:W-:Y:S01]  /*3ce0*/  @!P2 IMAD.MOV R33, RZ, RZ, -R33 ;  /* 0x000000ffff21a224 */ /* 0x000fe200078e0a21 */
[----:B------:R-:W-:Y:S02]  /*3cf0*/  ISETP.GE.U32.AND P3, PT, R40, R29, PT ;  /* 0x0000001d2800720c */ /* 0x000fe40003f66070 */
[----:B------:R-:W-:Y:S02]  /*3d00*/  LOP3.LUT R29, R14, R25, RZ, 0x3c, !PT ;  /* 0x000000190e1d7212 */ /* 0x000fe400078e3cff */
[----:B------:R-:W-:Y:S02]  /*3d10*/  ISETP.NE.AND P1, PT, R25, RZ, PT ;  /* 0x000000ff1900720c */ /* 0x000fe40003f25270 */
[----:B------:R-:W-:Y:S02]  /*3d20*/  ISETP.GE.AND P0, PT, R29, RZ, PT ;  /* 0x000000ff1d00720c */ /* 0x000fe40003f06270 */
[----:B0-----:R-:W-:-:S02]  /*3d30*/  IADD3 R39, PT, PT, R38, 0xffffffe, RZ ;  /* 0x0ffffffe26277810 */ /* 0x001fc40007ffe0ff */
[----:B------:R-:W-:Y:S02]  /*3d40*/  @!P4 LOP3.LUT R33, RZ, R27, RZ, 0x33, !PT ;  /* 0x0000001bff21c212 */ /* 0x000fe400078e33ff */
[----:B------:R-:W-:Y:S01]  /*3d50*/  IABS R38, R26 ;  /* 0x0000001a00267213 */ /* 0x000fe20000000000 */
[----:B------:R-:W-:Y:S01]  /*3d60*/  @P3 VIADD R36, R36, 0x1 ;  /* 0x0000000124243836 */ /* 0x000fe20000000000 */
[----:B------:R-:W0:Y:S01]  /*3d70*/  F2I.FTZ.U32.TRUNC.NTZ R39, R39 ;  /* 0x0000002700277305 */ /* 0x000e22000021f000 */
[----:B------:R-:W-:Y:S02]  /*3d80*/  IABS R40, R33 ;  /* 0x0000002100287213 */ /* 0x000fe40000000000 */
[----:B------:R-:W-:Y:S02]  /*3d90*/  IMAD.MOV.U32 R29, RZ, RZ, R36 ;  /* 0x000000ffff1d7224 */ /* 0x000fe400078e0024 */
[----:B------:R-:W-:Y:S02]  /*3da0*/  IMAD.MOV R36, RZ, RZ, -R33 ;  /* 0x000000ffff247224 */ /* 0x000fe400078e0a21 */
[----:B------:R-:W-:Y:S01]  /*3db0*/  IMAD.MOV R38, RZ, RZ, -R38 ;  /* 0x000000ffff267224 */ /* 0x000fe200078e0a26 */
[----:B------:R-:W-:Y:S01]  /*3dc0*/  @!P0 IADD3 R29, PT, PT, -R29, RZ, RZ ;  /* 0x000000ff1d1d8210 */ /* 0x000fe20007ffe1ff */
[----:B------:R-:W-:Y:S01]  /*3dd0*/  IMAD R42, R27, R36, R42 ;  /* 0x000000241b2a7224 */ /* 0x000fe200078e022a */
[----:B------:R-:W-:Y:S01]  /*3de0*/  @!P1 LOP3.LUT R29, RZ, R25, RZ, 0x33, !PT ;  /* 0x00000019ff1d9212 */ /* 0x000fe200078e33ff */
[----:B------:R-:W-:Y:S01]  /*3df0*/  IMAD.HI.U32 R35, R35, R40, RZ ;  /* 0x0000002823237227 */ /* 0x000fe200078e00ff */
[----:B------:R-:W-:-:S02]  /*3e00*/  IABS R36, R24 ;  /* 0x0000001800247213 */ /* 0x000fc40000000000 */
[----:B------:R-:W-:Y:S01]  /*3e10*/  IABS R41, R29 ;  /* 0x0000001d00297213 */ /* 0x000fe20000000000 */
[----:B------:R-:W-:Y:S01]  /*3e20*/  IMAD R43, R35, R38, R40 ;  /* 0x00000026232b7224 */ /* 0x000fe200078e0228 */
[----:B0-----:R-:W-:Y:S01]  /*3e30*/  IADD3 R27, PT, PT, RZ, -R39, RZ ;  /* 0x80000027ff1b7210 */ /* 0x001fe20007ffe0ff */
[----:B------:R-:W-:Y:S02]  /*3e40*/  IMAD.MOV R36, RZ, RZ, -R36 ;  /* 0x000000ffff247224 */ /* 0x000fe400078e0a24 */
[----:B------:R-:W-:Y:S01]  /*3e50*/  IMAD.HI.U32 R34, R34, R41, RZ ;  /* 0x0000002922227227 */ /* 0x000fe200078e00ff */
[----:B------:R-:W-:-:S03]  /*3e60*/  ISETP.GT.U32.AND P3, PT, R32, R43, PT ;  /* 0x0000002b2000720c */ /* 0x000fc60003f64070 */
[----:B------:R-:W-:Y:S02]  /*3e70*/  IMAD R27, R27, R28, RZ ;  /* 0x0000001c1b1b7224 */ /* 0x000fe400078e02ff */
[----:B------:R-:W-:Y:S02]  /*3e80*/  IMAD.MOV.U32 R38, RZ, RZ, RZ ;  /* 0x000000ffff267224 */ /* 0x000fe400078e00ff */
[----:B------:R-:W-:Y:S01]  /*3e90*/  IMAD R41, R34, R36, R41 ;  /* 0x0000002422297224 */ /* 0x000fe200078e0229 */
[----:B------:R-:W-:Y:S01]  /*3ea0*/  IABS R36, R20 ;  /* 0x0000001400247213 */ /* 0x000fe20000000000 */
[----:B------:R-:W-:Y:S01]  /*3eb0*/  IMAD.HI.U32 R39, R39, R27, R38 ;  /* 0x0000001b27277227 */ /* 0x000fe200078e0026 */
[----:B------:R-:W-:Y:S02]  /*3ec0*/  IABS R27, R31 ;  /* 0x0000001f001b7213 */ /* 0x000fe40000000000 */
[----:B------:R-:W-:Y:S01]  /*3ed0*/  ISETP.GT.U32.AND P1, PT, R30, R41, PT ;  /* 0x000000291e00720c */ /* 0x000fe20003f24070 */
[----:B------:R-:W-:Y:S01]  /*3ee0*/  @!P3 VIADD R35, R35, 0x1 ;  /* 0x000000012323b836 */ /* 0x000fe20000000000 */
[----:B------:R-:W-:Y:S01]  /*3ef0*/  @!P3 IADD3 R43, PT, PT, R43, -R32, RZ ;  /* 0x800000202b2bb210 */ /* 0x000fe20007ffe0ff */
[----:B------:R-:W-:-:S02]  /*3f00*/  IMAD.MOV R27, RZ, RZ, -R27 ;  /* 0x000000ffff1b7224 */ /* 0x000fc400078e0a1b */
[----:B------:R-:W-:Y:S01]  /*3f10*/  IMAD.HI.U32 R39, R39, R36, RZ ;  /* 0x0000002427277227 */ /* 0x000fe200078e00ff */
[----:B------:R-:W-:-:S03]  /*3f20*/  ISETP.GE.U32.AND P6, PT, R43, R32, PT ;  /* 0x000000202b00720c */ /* 0x000fc60003fc6070 */
[----:B------:R-:W-:Y:S02]  /*3f30*/  IMAD R27, R39, R27, R36 ;  /* 0x0000001b271b7224 */ /* 0x000fe400078e0224 */
[----:B------:R-:W-:-:S03]  /*3f40*/  IMAD.WIDE R42, R42, UR5, RZ ;  /* 0x000000052a2a7c25 */ /* 0x000fc6000f8e02ff */
[----:B------:R-:W-:Y:S01]  /*3f50*/  ISETP.GT.U32.AND P0, PT, R28, R27, PT ;  /* 0x0000001b1c00720c */ /* 0x000fe20003f04070 */
[----:B------:R-:W-:Y:S02]  /*3f60*/  @!P1 IMAD.IADD R41, R41, 0x1, -R30 ;  /* 0x0000000129299824 */ /* 0x000fe400078e0a1e */
[----:B------:R-:W-:Y:S01]  /*3f70*/  @!P1 VIADD R34, R34, 0x1 ;  /* 0x0000000122229836 */ /* 0x000fe20000000000 */
[----:B------:R-:W-:Y:S02]  /*3f80*/  ISETP.NE.AND P1, PT, R24, RZ, PT ;  /* 0x000000ff1800720c */ /* 0x000fe40003f25270 */
[----:B------:R-:W-:-:S07]  /*3f90*/  @P6 IADD3 R35, PT, PT, R35, 0x1, RZ ;  /* 0x0000000123236810 */ /* 0x000fce0007ffe0ff */
[-C--:B------:R-:W-:Y:S01]  /*3fa0*/  @!P0 IADD3 R27, PT, PT, R27, -R28.reuse, RZ ;  /* 0x8000001c1b1b8210 */ /* 0x080fe20007ffe0ff */
[----:B------:R-:W-:Y:S01]  /*3fb0*/  @!P0 VIADD R39, R39, 0x1 ;  /* 0x0000000127278836 */ /* 0x000fe20000000000 */
        /* <DEDUP_REMOVED lines=8> */
[----:B------:R-:W-:Y:S01]  /*4040*/  @!P2 IMAD.MOV R39, RZ, RZ, -R39 ;  /* 0x000000ffff27a224 */ /* 0x000fe200078e0a27 */
[----:B------:R-:W-:Y:S02]  /*4050*/  ISETP.GE.AND P2, PT, R28, RZ, PT ;  /* 0x000000ff1c00720c */ /* 0x000fe40003f46270 */
[----:B------:R-:W-:Y:S02]  /*4060*/  @!P0 LOP3.LUT R39, RZ, R31, RZ, 0x33, !PT ;  /* 0x0000001fff278212 */ /* 0x000fe400078e33ff */
[----:B------:R-:W-:-:S03]  /*4070*/  ISETP.GE.AND P0, PT, R27, RZ, PT ;  /* 0x000000ff1b00720c */ /* 0x000fc60003f06270 */
[C---:B------:R-:W-:Y:S01]  /*4080*/  IMAD.WIDE R40, R39.reuse, UR8, RZ ;  /* 0x0000000827287c25 */ /* 0x040fe2000f8e02ff */
[----:B------:R-:W-:Y:S01]  /*4090*/  USHF.R.S32.HI UR8, URZ, 0x1f, UR9 ;  /* 0x0000001fff087899 */ /* 0x000fe20008011409 */
[----:B------:R-:W-:Y:S02]  /*40a0*/  IADD3 R39, PT, PT, -R39, RZ, RZ ;  /* 0x000000ff27277210 */ /* 0x000fe40007ffe1ff */
[----:B------:R-:W-:Y:S02]  /*40b0*/  @P4 VIADD R34, R34, 0x1 ;  /* 0x0000000122224836 */ /* 0x000fe40000000000 */
[----:B------:R-:W-:Y:S01]  /*40c0*/  @!P2 IMAD.MOV R35, RZ, RZ, -R35 ;  /* 0x000000ffff23a224 */ /* 0x000fe200078e0a23 */
[----:B------:R-:W-:Y:S01]  /*40d0*/  @!P5 LOP3.LUT R35, RZ, R26, RZ, 0x33, !PT ;  /* 0x0000001aff23d212 */ /* 0x000fe200078e33ff */
[----:B------:R-:W-:Y:S01]  /*40e0*/  IMAD.WIDE.U32 R40, R17, UR9, R40 ;  /* 0x0000000911287c25 */ /* 0x000fe2000f8e0028 */
[----:B------:R-:W-:Y:S01]  /*40f0*/  UIMAD UR9, UR21, UR9, URZ ;  /* 0x00000009150972a4 */ /* 0x000fe2000f8e02ff */
[----:B------:R-:W-:-:S02]  /*4100*/  @!P0 IADD3 R34, PT, PT, -R34, RZ, RZ ;  /* 0x000000ff22228210 */ /* 0x000fc40007ffe1ff */
[----:B------:R-:W-:Y:S01]  /*4110*/  @!P1 LOP3.LUT R34, RZ, R24, RZ, 0x33, !PT ;  /* 0x00000018ff229212 */ /* 0x000fe200078e33ff */
[----:B------:R-:W-:Y:S01]  /*4120*/  IMAD R41, R17, UR8, R41 ;  /* 0x0000000811297c24 */ /* 0x000fe2000f8e0229 */
[----:B------:R-:W-:Y:S01]  /*4130*/  UIMAD UR8, UR7, UR4, URZ ;  /* 0x00000004070872a4 */ /* 0x000fe2000f8e02ff */
[----:B------:R-:W-:Y:S01]  /*4140*/  IMAD R39, R31, R39, R20 ;  /* 0x000000271f277224 */ /* 0x000fe200078e0214 */
[----:B------:R-:W-:Y:S01]  /*4150*/  IADD3 R17, PT, PT, -R34, RZ, RZ ;  /* 0x000000ff22117210 */ /* 0x000fe20007ffe1ff */
[----:B------:R-:W-:Y:S02]  /*4160*/  IMAD.MOV R20, RZ, RZ, -R29 ;  /* 0x000000ffff147224 */ /* 0x000fe400078e0a1d */
[----:B------:R-:W-:Y:S02]  /*4170*/  IMAD.MOV R27, RZ, RZ, -R35 ;  /* 0x000000ffff1b7224 */ /* 0x000fe400078e0a23 */
[----:B------:R-:W-:Y:S01]  /*4180*/  IMAD.WIDE R40, R39, UR4, R40 ;  /* 0x0000000427287c25 */ /* 0x000fe2000f8e0228 */
[----:B------:R-:W0:Y:S03]  /*4190*/  LDCU.64 UR4, c[0x0][0x420] ;  /* 0x00008400ff0477ac */ /* 0x000e260008000a00 */
        /* <DEDUP_REMOVED lines=18> */
.L_x_287:
[----:B------:R-:W0:Y:S01]  /*42c0*/  LDC.64 R22, c[0x0][0x420] ;  /* 0x00010800ff167b82 */ /* 0x000e220000000a00 */
[----:B------:R-:W-:-:S05]  /*42d0*/  IADD3 R14, PT, PT, R12, UR19, RZ ;  /* 0x000000130c0e7c10 */ /* 0x000fca000fffe0ff */
[----:B0-----:R-:W-:-:S05]  /*42e0*/  IMAD.WIDE.U32 R22, R14, 0x4, R22 ;  /* 0x000000040e167825 */ /* 0x001fca00078e0016 */
[----:B------:R1:W-:Y:S02]  /*42f0*/  STG.E desc[UR10][R22.64], R0 ;  /* 0x0000000016007986 */ /* 0x0003e4000c10190a */
.L_x_286:
[----:B------:R-:W-:Y:S05]  /*4300*/  BSYNC.RECONVERGENT B1 ;  /* 0x0000000000017941 */ /* 0x000fea0003800200 */
.L_x_285:
[----:B------:R-:W2:Y:S01]  /*4310*/  LDCU UR7, c[0x0][0x534] ;  /* 0x0000a680ff0777ac */ /* 0x000ea20008000800 */
[----:B------:R-:W3:Y:S01]  /*4320*/  S2R R14, SR_CgaCtaId ;  /* 0x00000000000e7919 */ /* 0x000ee20000008800 */
[----:B01----:R-:W-:Y:S01]  /*4330*/  LOP3.LUT R23, R4, 0x7, RZ, 0xc0, !PT ;  /* 0x0000000704177812 */ /* 0x003fe200078ec0ff */
[----:B------:R-:W0:Y:S01]  /*4340*/  S2UR UR6, SR_CTAID.X ;  /* 0x00000000000679c3 */ /* 0x000e220000002500 */
[----:B------:R-:W-:Y:S02]  /*4350*/  MOV R25, 0x400 ;  /* 0x0000040000197802 */ /* 0x000fe40000000f00 */
[C---:B------:R-:W-:Y:S02]  /*4360*/  LOP3.LUT R20, R23.reuse, 0x8, RZ, 0xfc, !PT ;  /* 0x0000000817147812 */ /* 0x040fe400078efcff */
[C---:B------:R-:W-:Y:S02]  /*4370*/  LOP3.LUT R17, R23.reuse, 0x10, RZ, 0xfc, !PT ;  /* 0x0000001017117812 */ /* 0x040fe400078efcff */
[----:B--2---:R-:W-:Y:S01]  /*4380*/  ISETP.GE.AND P1, PT, R23, UR7, PT ;  /* 0x0000000717007c0c */ /* 0x004fe2000bf26270 */
[----:B------:R-:W-:Y:S01]  /*4390*/  UISETP.GE.AND UP0, UPT, UR7, 0x1, UPT ;  /* 0x000000010700788c */ /* 0x000fe2000bf06270 */
[----:B------:R-:W-:-:S02]  /*43a0*/  ISETP.GE.AND P0, PT, R20, UR7, PT ;  /* 0x0000000714007c0c */ /* 0x000fc4000bf06270 */
[C---:B------:R-:W-:Y:S02]  /*43b0*/  ISETP.GT.U32.OR P1, PT, R4.reuse, 0x7f, P1 ;  /* 0x0000007f0400780c */ /* 0x040fe40000f24470 */
[----:B------:R-:W-:Y:S02]  /*43c0*/  ISETP.GT.U32.OR P0, PT, R4, 0x7f, P0 ;  /* 0x0000007f0400780c */ /* 0x000fe40000704470 */
[----:B------:R-:W-:Y:S01]  /*43d0*/  LOP3.LUT R20, R23, 0x18, RZ, 0xfc, !PT ;  /* 0x0000001817147812 */ /* 0x000fe200078efcff */
[----:B0-----:R-:W-:Y:S01]  /*43e0*/  USHF.L.U32 UR6, UR6, 0x4, URZ ;  /* 0x0000000406067899 */ /* 0x001fe200080006ff */
[----:B------:R-:W-:Y:S02]  /*43f0*/  ISETP.GE.AND P6, PT, R17, UR7, PT ;  /* 0x0000000711007c0c */ /* 0x000fe4000bfc6270 */
[----:B------:R-:W-:Y:S02]  /*4400*/  ISETP.GE.AND P5, PT, R20, UR7, PT ;  /* 0x0000000714007c0c */ /* 0x000fe4000bfa6270 */
[----:B------:R-:W-:-:S02]  /*4410*/  ISETP.GT.U32.OR P6, PT, R4, 0x7f, P6 ;  /* 0x0000007f0400780c */ /* 0x000fc400037c4470 */
[----:B------:R-:W-:Y:S01]  /*4420*/  LOP3.LUT R17, R23, 0x20, RZ, 0xfc, !PT ;  /* 0x0000002017117812 */ /* 0x000fe200078efcff */
[----:B------:R-:W-:Y:S01]  /*4430*/  @!P1 FADD.FTZ R37, -R0, R37 ;  /* 0x0000002500259221 */ /* 0x000fe20000010100 */
[----:B------:R-:W-:Y:S01]  /*4440*/  ISETP.GT.U32.OR P5, PT, R4, 0x7f, P5 ;  /* 0x0000007f0400780c */ /* 0x000fe20002fa4470 */
[----:B------:R-:W-:Y:S01]  /*4450*/  @!P0 FADD.FTZ R20, -R0, R18 ;  /* 0x0000001200148221 */ /* 0x000fe20000010100 */
[----:B---3--:R-:W-:Y:S01]  /*4460*/  LEA R14, R14, R25, 0x18 ;  /* 0x000000190e0e7211 */ /* 0x008fe200078ec0ff */
[----:B------:R-:W-:Y:S01]  /*4470*/  @!P1 FMUL.FTZ R22, R37, 1.4426950216293334961 ;  /* 0x3fb8aa3b25169820 */ /* 0x000fe20000410000 */
[----:B------:R-:W-:Y:S01]  /*4480*/  ISETP.GE.AND P4, PT, R17, UR7, PT ;  /* 0x0000000711007c0c */ /* 0x000fe2000bf86270 */
[----:B------:R-:W-:Y:S01]  /*4490*/  @!P0 FMUL.FTZ R20, R20, 1.4426950216293334961 ;  /* 0x3fb8aa3b14148820 */ /* 0x000fe20000410000 */
[----:B------:R-:W-:Y:S01]  /*44a0*/  IMAD.SHL.U32 R17, R12, 0x4, RZ ;  /* 0x000000040c117824 */ /* 0x000fe200078e00ff */
[C---:B------:R-:W-:Y:S02]  /*44b0*/  LOP3.LUT R18, R23.reuse, 0x28, RZ, 0xfc, !PT ;  /* 0x0000002817127812 */ /* 0x040fe400078efcff */
[----:B------:R-:W0:Y:S01]  /*44c0*/  @!P1 MUFU.EX2 R22, R22 ;  /* 0x0000001600169308 */ /* 0x000e220000000800 */
[----:B------:R-:W-:Y:S01]  /*44d0*/  IMAD.IADD R24, R14, 0x1, R17 ;  /* 0x000000010e187824 */ /* 0x000fe200078e0211 */
[----:B------:R-:W-:Y:S01]  /*44e0*/  ISETP.GT.U32.OR P4, PT, R4, 0x7f, P4 ;  /* 0x0000007f0400780c */ /* 0x000fe20002784470 */
[----:B------:R-:W-:Y:S01]  /*44f0*/  @!P6 FADD.FTZ R21, -R0, R21 ;  /* 0x000000150015e221 */ /* 0x000fe20000010100 */
[----:B------:R-:W1:Y:S01]  /*4500*/  @!P0 MUFU.EX2 R20, R20 ;  /* 0x0000001400148308 */ /* 0x000e620000000800 */
[C---:B------:R-:W-:Y:S01]  /*4510*/  IMAD R25, R23.reuse, 0x44, R24 ;  /* 0x0000004417197824 */ /* 0x040fe200078e0218 */
[----:B------:R-:W-:Y:S01]  /*4520*/  ISETP.GE.AND P3, PT, R18, UR7, PT ;  /* 0x0000000712007c0c */ /* 0x000fe2000bf66270 */
[----:B------:R-:W-:Y:S01]  /*4530*/  @!P5 FADD.FTZ R26, -R0, R16 ;  /* 0x00000010001ad221 */ /* 0x000fe20000010100 */
[----:B------:R-:W-:Y:S01]  /*4540*/  LOP3.LUT R18, R23, 0x30, RZ, 0xfc, !PT ;  /* 0x0000003017127812 */ /* 0x000fe200078efcff */
[----:B------:R-:W-:Y:S01]  /*4550*/  @!P6 FMUL.FTZ R21, R21, 1.4426950216293334961 ;  /* 0x3fb8aa3b1515e820 */ /* 0x000fe20000410000 */
[C---:B------:R-:W-:Y:S01]  /*4560*/  LOP3.LUT R24, R23.reuse, 0x38, RZ, 0xfc, !PT ;  /* 0x0000003817187812 */ /* 0x040fe200078efcff */
[----:B------:R-:W-:Y:S01]  /*4570*/  @!P5 FMUL.FTZ R26, R26, 1.4426950216293334961 ;  /* 0x3fb8aa3b1a1ad820 */ /* 0x000fe20000410000 */
[----:B------:R-:W-:Y:S01]  /*4580*/  LOP3.LUT R16, R23, 0x40, RZ, 0xfc, !PT ;  /* 0x0000004017107812 */ /* 0x000fe200078efcff */
[----:B0-----:R-:W-:Y:S01]  /*4590*/  @!P1 STS [R25], R22 ;  /* 0x0000001619009388 */ /* 0x001fe20000000800 */
[----:B------:R-:W-:Y:S01]  /*45a0*/  ISETP.GE.AND P1, PT, R24, UR7, PT ;  /* 0x0000000718007c0c */ /* 0x000fe2000bf26270 */
[----:B------:R-:W-:Y:S01]  /*45b0*/  @!P4 FADD.FTZ R19, -R0, R19 ;  /* 0x000000130013c221 */ /* 0x000fe20000010100 */
[----:B------:R-:W-:Y:S01]  /*45c0*/  ISETP.GE.AND P2, PT, R18, UR7, PT ;  /* 0x0000000712007c0c */ /* 0x000fe2000bf46270 */
[----:B-1----:R0:W-:Y:S01]  /*45d0*/  @!P0 STS [R25+0x220], R20 ;  /* 0x0002201419008388 */ /* 0x0021e20000000800 */
[----:B------:R-:W1:Y:S01]  /*45e0*/  @!P6 MUFU.EX2 R18, R21 ;  /* 0x000000150012e308 */ /* 0x000e620000000800 */
[----:B------:R-:W-:Y:S01]  /*45f0*/  ISETP.GT.U32.OR P3, PT, R4, 0x7f, P3 ;  /* 0x0000007f0400780c */ /* 0x000fe20001f64470 */
[----:B------:R-:W-:Y:S01]  /*4600*/  @!P4 FMUL.FTZ R19, R19, 1.4426950216293334961 ;  /* 0x3fb8aa3b1313c820 */ /* 0x000fe20000410000 */
[----:B------:R-:W-:Y:S01]  /*4610*/  ISETP.GE.AND P0, PT, R16, UR7, PT ;  /* 0x0000000710007c0c */ /* 0x000fe2000bf06270 */
[----:B------:R-:W2:Y:S01]  /*4620*/  @!P5 MUFU.EX2 R26, R26 ;  /* 0x0000001a001ad308 */ /* 0x000ea20000000800 */
[----:B------:R-:W-:-:S02]  /*4630*/  ISETP.GT.U32.OR P1, PT, R4, 0x7f, P1 ;  /* 0x0000007f0400780c */ /* 0x000fc40000f24470 */
[C---:B------:R-:W-:Y:S02]  /*4640*/  ISETP.GT.U32.OR P2, PT, R4.reuse, 0x7f, P2 ;  /* 0x0000007f0400780c */ /* 0x040fe40001744470 */
[----:B------:R-:W-:Y:S02]  /*4650*/  ISETP.GT.U32.OR P0, PT, R4, 0x7f, P0 ;  /* 0x0000007f0400780c */ /* 0x000fe40000704470 */
[----:B------:R-:W-:-:S03]  /*4660*/  LOP3.LUT R16, R23, 0x48, RZ, 0xfc, !PT ;  /* 0x0000004817107812 */ /* 0x000fc600078efcff */
[----:B------:R-:W-:Y:S01]  /*4670*/  @!P3 FADD.FTZ R15, -R0, R15 ;  /* 0x0000000f000fb221 */ /* 0x000fe20000010100 */
[----:B-1----:R1:W-:Y:S01]  /*4680*/  @!P6 STS [R25+0x440], R18 ;  /* 0x000440121900e388 */ /* 0x0023e20000000800 */
[----:B------:R-:W-:Y:S02]  /*4690*/  ISETP.GE.AND P6, PT, R16, UR7, PT ;  /* 0x0000000710007c0c */ /* 0x000fe4000bfc6270 */
[----:B------:R-:W-:Y:S01]  /*46a0*/  @!P3 FMUL.FTZ R15, R15, 1.4426950216293334961 ;  /* 0x3fb8aa3b0f0fb820 */ /* 0x000fe20000410000 */
[----:B--2---:R-:W-:Y:S01]  /*46b0*/  @!P5 STS [R25+0x660], R26 ;  /* 0x0006601a1900d388 */ /* 0x004fe20000000800 */
[----:B------:R-:W-:Y:S01]  /*46c0*/  @!P2 FADD.FTZ R13, -R0, R13 ;  /* 0x0000000d000da221 */ /* 0x000fe20000010100 */
[----:B------:R-:W-:Y:S01]  /*46d0*/  ISETP.GT.U32.OR P6, PT, R4, 0x7f, P6 ;  /* 0x0000007f0400780c */ /* 0x000fe200037c4470 */
[----:B------:R-:W-:Y:S01]  /*46e0*/  @!P0 FADD.FTZ R11, -R0, R11 ;  /* 0x0000000b000b8221 */ /* 0x000fe20000010100 */
[----:B------:R2:W3:Y:S01]  /*46f0*/  @!P3 MUFU.EX2 R16, R15 ;  /* 0x0000000f0010b308 */ /* 0x0004e20000000800 */
[----:B------:R-:W-:-:S02]  /*4700*/  @!P2 FMUL.FTZ R13, R13, 1.4426950216293334961 ;  /* 0x3fb8aa3b0d0da820 */ /* 0x000fc40000410000 */
[----:B------:R-:W-:Y:S01]  /*4710*/  @!P0 FMUL.FTZ R11, R11, 1.4426950216293334961 ;  /* 0x3fb8aa3b0b0b8820 */ /* 0x000fe20000410000 */
[----:B0-----:R-:W0:Y:S04]  /*4720*/  @!P4 MUFU.EX2 R20, R19 ;  /* 0x000000130014c308 */ /* 0x001e280000000800 */
[----:B------:R-:W4:Y:S03]  /*4730*/  @!P2 MUFU.EX2 R22, R13 ;  /* 0x0000000d0016a308 */ /* 0x000f260000000800 */
[----:B------:R-:W-:Y:S01]  /*4740*/  @!P6 FADD.FTZ R8, -R0, R8 ;  /* 0x000000080008e221 */ /* 0x000fe20000010100 */
[C---:B--2---:R-:W-:Y:S01]  /*4750*/  LOP3.LUT R15, R23.reuse, 0x60, RZ, 0xfc, !PT ;  /* 0x00000060170f7812 */ /* 0x044fe200078efcff */
[----:B---3--:R2:W-:Y:S02]  /*4760*/  @!P3 STS [R25+0xaa0], R16 ;  /* 0x000aa0101900b388 */ /* 0x0085e40000000800 */
[----:B------:R-:W-:Y:S01]  /*4770*/  @!P6 FMUL.FTZ R8, R8, 1.4426950216293334961 ;  /* 0x3fb8aa3b0808e820 */ /* 0x000fe20000410000 */
[----:B-1----:R-:W-:Y:S01]  /*4780*/  @!P1 FADD.FTZ R18, -R0, R10 ;  /* 0x0000000a00129221 */ /* 0x002fe20000010100 */
[----:B------:R-:W-:Y:S01]  /*4790*/  LOP3.LUT R10, R23, 0x50, RZ, 0xfc, !PT ;  /* 0x00000050170a7812 */ /* 0x000fe200078efcff */
[----:B0-----:R-:W-:Y:S01]  /*47a0*/  @!P4 STS [R25+0x880], R20 ;  /* 0x000880141900c388 */ /* 0x001fe20000000800 */
[----:B------:R-:W-:Y:S01]  /*47b0*/  ISETP.GE.AND P3, PT, R15, UR7, PT ;  /* 0x000000070f007c0c */ /* 0x000fe2000bf66270 */
[----:B------:R-:W-:Y:S01]  /*47c0*/  @!P1 FMUL.FTZ R18, R18, 1.4426950216293334961 ;  /* 0x3fb8aa3b12129820 */ /* 0x000fe20000410000 */
[----:B------:R-:W-:Y:S01]  /*47d0*/  ISETP.GE.AND P5, PT, R10, UR7, PT ;  /* 0x000000070a007c0c */ /* 0x000fe2000bfa6270 */
[----:B----4-:R-:W-:Y:S01]  /*47e0*/  @!P2 STS [R25+0xcc0], R22 ;  /* 0x000cc0161900a388 */ /* 0x010fe20000000800 */
[C---:B------:R-:W-:Y:S01]  /*47f0*/  LOP3.LUT R10, R23.reuse, 0x58, RZ, 0xfc, !PT ;  /* 0x00000058170a7812 */ /* 0x040fe200078efcff */
[----:B------:R-:W0:Y:S01]  /*4800*/  @!P6 MUFU.EX2 R8, R8 ;  /* 0x000000080008e308 */ /* 0x000e220000000800 */
[----:B------:R-:W-:-:S02]  /*4810*/  LOP3.LUT R13, R23, 0x68, RZ, 0xfc, !PT ;  /* 0x00000068170d7812 */ /* 0x000fc400078efcff */
[----:B------:R-:W-:Y:S01]  /*4820*/  ISETP.GE.AND P4, PT, R10, UR7, PT ;  /* 0x000000070a007c0c */ /* 0x000fe2000bf86270 */
[----:B------:R-:W1:Y:S01]  /*4830*/  @!P1 MUFU.EX2 R18, R18 ;  /* 0x0000001200129308 */ /* 0x000e620000000800 */
[----:B------:R-:W-:Y:S02]  /*4840*/  LOP3.LUT R15, R23, 0x70, RZ, 0xfc, !PT ;  /* 0x00000070170f7812 */ /* 0x000fe400078efcff */
[----:B------:R-:W-:Y:S01]  /*4850*/  ISETP.GE.AND P2, PT, R13, UR7, PT ;  /* 0x000000070d007c0c */ /* 0x000fe2000bf46270 */
[----:B------:R3:W4:Y:S01]  /*4860*/  @!P0 MUFU.EX2 R10, R11 ;  /* 0x0000000b000a8308 */ /* 0x0007220000000800 */
[C---:B------:R-:W-:Y:S02]  /*4870*/  ISETP.GT.U32.OR P4, PT, R4.reuse, 0x7f, P4 ;  /* 0x0000007f0400780c */ /* 0x040fe40002784470 */
[C---:B------:R-:W-:Y:S02]  /*4880*/  ISETP.GT.U32.OR P5, PT, R4.reuse, 0x7f, P5 ;  /* 0x0000007f0400780c */ /* 0x040fe40002fa4470 */
[C---:B------:R-:W-:Y:S01]  /*4890*/  ISETP.GT.U32.OR P3, PT, R4.reuse, 0x7f, P3 ;  /* 0x0000007f0400780c */ /* 0x040fe20001f64470 */
[----:B0-----:R-:W-:Y:S01]  /*48a0*/  @!P6 STS [R25+0x1320], R8 ;  /* 0x001320081900e388 */ /* 0x001fe20000000800 */
[----:B------:R-:W-:-:S03]  /*48b0*/  ISETP.GT.U32.OR P2, PT, R4, 0x7f, P2 ;  /* 0x0000007f0400780c */ /* 0x000fc60001744470 */
[----:B-1----:R0:W-:Y:S01]  /*48c0*/  @!P1 STS [R25+0xee0], R18 ;  /* 0x000ee01219009388 */ /* 0x0021e20000000800 */
[----:B------:R-:W-:Y:S02]  /*48d0*/  ISETP.GE.AND P1, PT, R15, UR7, PT ;  /* 0x000000070f007c0c */ /* 0x000fe4000bf26270 */
[----:B---3--:R-:W-:Y:S01]  /*48e0*/  LOP3.LUT R11, R23, 0x78, RZ, 0xfc, !PT ;  /* 0x00000078170b7812 */ /* 0x008fe200078efcff */
[----:B----4-:R1:W-:Y:S01]  /*48f0*/  @!P0 STS [R25+0x1100], R10 ;  /* 0x0011000a19008388 */ /* 0x0103e20000000800 */
[----:B------:R-:W-:Y:S01]  /*4900*/  ISETP.GT.U32.OR P1, PT, R4, 0x7f, P1 ;  /* 0x0000007f0400780c */ /* 0x000fe20000f24470 */
[C---:B------:R-:W-:Y:S01]  /*4910*/  @!P4 FADD.FTZ R6, -R0.reuse, R6 ;  /* 0x000000060006c221 */ /* 0x040fe20000010100 */
[----:B------:R-:W-:Y:S01]  /*4920*/  ISETP.GE.AND P0, PT, R11, UR7, PT ;  /* 0x000000070b007c0c */ /* 0x000fe2000bf06270 */
[C---:B------:R-:W-:Y:S01]  /*4930*/  @!P5 FADD.FTZ R9, -R0.reuse, R9 ;  /* 0x000000090009d221 */ /* 0x040fe20000010100 */
[C---:B------:R-:W-:Y:S01]  /*4940*/  @!P3 FADD.FTZ R7, -R0.reuse, R7 ;  /* 0x000000070007b221 */ /* 0x040fe20000010100 */
[----:B------:R-:W-:Y:S01]  /*4950*/  @!P2 FADD.FTZ R2, -R0, R2 ;  /* 0x000000020002a221 */ /* 0x000fe20000010100 */
[----:B------:R-:W-:Y:S01]  /*4960*/  ISETP.GT.U32.OR P0, PT, R4, 0x7f, P0 ;  /* 0x0000007f0400780c */ /* 0x000fe20000704470 */
[----:B------:R-:W-:Y:S01]  /*4970*/  @!P4 FMUL.FTZ R6, R6, 1.4426950216293334961 ;  /* 0x3fb8aa3b0606c820 */ /* 0x000fe20000410000 */
[----:B------:R-:W-:Y:S01]  /*4980*/  @!P5 FMUL.FTZ R9, R9, 1.4426950216293334961 ;  /* 0x3fb8aa3b0909d820 */ /* 0x000fe20000410000 */
[----:B------:R-:W-:Y:S01]  /*4990*/  @!P3 FMUL.FTZ R7, R7, 1.4426950216293334961 ;  /* 0x3fb8aa3b0707b820 */ /* 0x000fe20000410000 */
[----:B------:R-:W-:-:S03]  /*49a0*/  @!P2 FMUL.FTZ R2, R2, 1.4426950216293334961 ;  /* 0x3fb8aa3b0202a820 */ /* 0x000fc60000410000 */
[C---:B------:R-:W-:Y:S01]  /*49b0*/  @!P1 FADD.FTZ R5, -R0.reuse, R5 ;  /* 0x0000000500059221 */ /* 0x040fe20000010100 */
[----:B------:R-:W3:Y:S03]  /*49c0*/  @!P4 MUFU.EX2 R6, R6 ;  /* 0x000000060006c308 */ /* 0x000ee60000000800 */
[----:B------:R-:W-:Y:S01]  /*49d0*/  @!P1 FMUL.FTZ R5, R5, 1.4426950216293334961 ;  /* 0x3fb8aa3b05059820 */ /* 0x000fe20000410000 */
[----:B--2---:R-:W2:Y:S01]  /*49e0*/  @!P3 MUFU.EX2 R16, R7 ;  /* 0x000000070010b308 */ /* 0x004ea20000000800 */
[----:B------:R-:W-:-:S03]  /*49f0*/  @!P0 FADD.FTZ R0, -R0, R3 ;  /* 0x0000000300008221 */ /* 0x000fc60000010100 */
[----:B0-----:R-:W0:Y:S01]  /*4a00*/  @!P2 MUFU.EX2 R18, R2 ;  /* 0x000000020012a308 */ /* 0x001e220000000800 */
[----:B------:R-:W-:-:S03]  /*4a10*/  @!P0 FMUL.FTZ R0, R0, 1.4426950216293334961 ;  /* 0x3fb8aa3b00008820 */ /* 0x000fc60000410000 */
[----:B-1----:R-:W1:Y:S01]  /*4a20*/  @!P5 MUFU.EX2 R10, R9 ;  /* 0x00000009000ad308 */ /* 0x002e620000000800 */
[----:B---3--:R3:W-:Y:S03]  /*4a30*/  @!P4 STS [R25+0x1760], R6 ;  /* 0x001760061900c388 */ /* 0x0087e60000000800 */
[----:B------:R-:W4:Y:S01]  /*4a40*/  @!P1 MUFU.EX2 R20, R5 ;  /* 0x0000000500149308 */ /* 0x000f220000000800 */
[----:B--2---:R3:W-:Y:S01]  /*4a50*/  @!P3 STS [R25+0x1980], R16 ;  /* 0x001980101900b388 */ /* 0x0047e20000000800 */
[----:B------:R-:W-:Y:S02]  /*4a60*/  IMAD.SHL.U32 R7, R4, 0x4, RZ ;  /* 0x0000000404077824 */ /* 0x000fe400078e00ff */
[----:B------:R-:W2:Y:S01]  /*4a70*/  @!P0 MUFU.EX2 R22, R0 ;  /* 0x0000000000168308 */ /* 0x000ea20000000800 */
[----:B0-----:R3:W-:Y:S01]  /*4a80*/  @!P2 STS [R25+0x1ba0], R18 ;  /* 0x001ba0121900a388 */ /* 0x0017e20000000800 */
[----:B------:R-:W-:-:S03]  /*4a90*/  CS2R R2, SRZ ;  /* 0x0000000000027805 */ /* 0x000fc6000001ff00 */
[----:B-1----:R3:W-:Y:S04]  /*4aa0*/  @!P5 STS [R25+0x1540], R10 ;  /* 0x0015400a1900d388 */ /* 0x0027e80000000800 */
[----:B----4-:R3:W-:Y:S01]  /*4ab0*/  @!P1 STS [R25+0x1dc0], R20 ;  /* 0x001dc01419009388 */ /* 0x0107e20000000800 */
[----:B------:R-:W-:-:S03]  /*4ac0*/  IMAD.MOV.U32 R5, RZ, RZ, RZ ;  /* 0x000000ffff057224 */ /* 0x000fc600078e00ff */
[----:B--2---:R3:W-:Y:S01]  /*4ad0*/  @!P0 STS [R25+0x1fe0], R22 ;  /* 0x001fe01619008388 */ /* 0x0047e20000000800 */
[----:B------:R-:W-:Y:S01]  /*4ae0*/  IMAD.MOV.U32 R0, RZ, RZ, RZ ;  /* 0x000000ffff007224 */ /* 0x000fe200078e00ff */
[----:B------:R-:W-:Y:S06]  /*4af0*/  BAR.SYNC.DEFER_BLOCKING 0x0 ;  /* 0x0000000000007b1d */ /* 0x000fec0000010000 */
[----:B------:R-:W-:Y:S05]  /*4b00*/  BRA.U !UP0, `(.L_x_293) ;  /* 0x0000001108d47547 */ /* 0x000fea000b800000 */
[----:B------:R-:W0:Y:S01]  /*4b10*/  LDC R13, c[0x0][0x44c] ;  /* 0x00011300ff0d7b82 */ /* 0x000e220000000800 */
[----:B------:R-:W1:Y:S01]  /*4b20*/  LDCU.64 UR4, c[0x0][0x3f8] ;  /* 0x00007f00ff0477ac */ /* 0x000e620008000a00 */
[----:B------:R-:W-:Y:S01]  /*4b30*/  LOP3.LUT R29, R23, 0x3f8, R4, 0xf8, !PT ;  /* 0x000003f8171d7812 */ /* 0x000fe200078ef804 */
[----:B------:R-:W-:Y:S01]  /*4b40*/  IMAD.MOV.U32 R15, RZ, RZ, RZ ;  /* 0x000000ffff0f7224 */ /* 0x000fe200078e00ff */
[----:B---3--:R-:W-:Y:S01]  /*4b50*/  CS2R R10, SRZ ;  /* 0x00000000000a7805 */ /* 0x008fe2000001ff00 */
        /* <DEDUP_REMOVED lines=14> */
[----:B------:R-:W-:Y:S02]  /*4c40*/  IADD3 R6, PT, PT, R17, 0x88, R14 ;  /* 0x0000008811067810 */ /* 0x000fe40007ffe00e */
[----:B------:R-:W-:Y:S01]  /*4c50*/  CS2R R2, SRZ ;  /* 0x0000000000027805 */ /* 0x000fe2000001ff00 */
[----:B------:R-:W-:Y:S01]  /*4c60*/  UIADD3 UR7, UPT, UPT, -UR5, URZ, URZ ;  /* 0x000000ff05077290 */ /* 0x000fe2000fffe1ff */
[----:B------:R-:W-:Y:S01]  /*4c70*/  MOV R5, RZ ;  /* 0x000000ff00057202 */ /* 0x000fe20000000f00 */
[C---:B------:R-:W-:Y:S01]  /*4c80*/  IMAD.WIDE R24, R13.reuse, 0x10, RZ ;  /* 0x000000100d187825 */ /* 0x040fe200078e02ff */
[----:B------:R-:W-:Y:S01]  /*4c90*/  MOV R15, UR5 ;  /* 0x00000005000f7c02 */ /* 0x000fe20008000f00 */
[----:B------:R-:W-:Y:S02]  /*4ca0*/  UISETP.GE.AND UP0, UPT, UR7, URZ, UPT ;  /* 0x000000ff0700728c */ /* 0x000fe4000bf06270 */
[----:B------:R-:W-:-:S04]  /*4cb0*/  IMAD.WIDE R22, R13, 0xc, RZ ;  /* 0x0000000c0d167825 */ /* 0x000fc800078e02ff */
[----:B------:R-:W-:-:S04]  /*4cc0*/  IMAD.WIDE R20, R13, 0x8, RZ ;  /* 0x000000080d147825 */ /* 0x000fc800078e02ff */
[----:B------:R-:W-:Y:S01]  /*4cd0*/  IMAD.WIDE R18, R13, 0x4, RZ ;  /* 0x000000040d127825 */ /* 0x000fe200078e02ff */
[----:B------:R-:W-:Y:S06]  /*4ce0*/  BRA.U UP0, `(.L_x_295) ;  /* 0x0000000d00687547 */ /* 0x000fec000b800000 */
[----:B------:R-:W-:Y:S02]  /*4cf0*/  UIADD3 UR5, UPT, UPT, -UR7, URZ, URZ ;  /* 0x000000ff07057290 */ /* 0x000fe4000fffe1ff */
[----:B------:R-:W-:Y:S02]  /*4d00*/  UPLOP3.LUT UP1, UPT, UPT, UPT, UPT, 0x80, 0x8 ;  /* 0x000000000008789c */ /* 0x000fe40003f2f070 */
[----:B------:R-:W-:-:S09]  /*4d10*/  UISETP.GT.AND UP0, UPT, UR5, 0xc, UPT ;  /* 0x0000000c0500788c */ /* 0x000fd2000bf04270 */
[----:B------:R-:W-:Y:S05]  /*4d20*/  BRA.U !UP0, `(.L_x_296) ;  /* 0x0000000908287547 */ /* 0x000fea000b800000 */
[C---:B------:R-:W-:Y:S01]  /*4d30*/  ISETP.GE.AND P2, PT, R12.reuse, UR8, PT ;  /* 0x000000080c007c0c */ /* 0x040fe2000bf46270 */
[----:B------:R-:W-:Y:S01]  /*4d40*/  UPLOP3.LUT UP1, UPT, UPT, UPT, UPT, 0x40, 0x4 ;  /* 0x000000000004789c */ /* 0x000fe20003f2e870 */
[----:B------:R-:W-:-:S13]  /*4d50*/  ISETP.GE.AND P0, PT, R12, UR8, PT ;  /* 0x000000080c007c0c */ /* 0x000fda000bf06270 */
.L_x_297:
[----:B------:R-:W0:Y:S01]  /*4d60*/  LDS R4, [R6+-0x88] ;  /* 0xffff780006047984 */ /* 0x000e220000000800 */
[-C--:B------:R-:W-:Y:S01]  /*4d70*/  @!P2 MOV R28, R27.reuse ;  /* 0x0000001b001ca202 */ /* 0x080fe20000000f00 */
[----:B------:R-:W-:Y:S04]  /*4d80*/  UIADD3 UR7, UPT, UPT, UR7, 0x10, URZ ;  /* 0x0000001007077890 */ /* 0x000fe8000fffe0ff */
[----:B------:R-:W0:Y:S01]  /*4d90*/  @!P2 LDG.E.128 R8, desc[UR10][R28.64] ;  /* 0x0000000a1c08a981 */ /* 0x000e22000c1e1d00 */
[----:B------:R-:W-:Y:S01]  /*4da0*/  PLOP3.LUT P2, PT, P0, PT, PT, 0x80, 0x8 ;  /* 0x000000000008781c */ /* 0x000fe2000074f070 */
[----:B------:R-:W-:Y:S11]  /*4db0*/  UISETP.GE.AND UP0, UPT, UR7, -0xc, UPT ;  /* 0xfffffff40700788c */ /* 0x000ff6000bf06270 */
[----:B------:R-:W-:Y:S01]  /*4dc0*/  @!UPT UIADD3 URZ, UPT, UPT, URZ, URZ, URZ ;  /* 0x000000fffffff290 */ /* 0x000fe2000fffe0ff */
[----:B------:R-:W-:Y:S04]  /*4dd0*/  @!P2 IADD3 R30, P1, PT, R18, R27, RZ ;  /* 0x0000001b121ea210 */ /* 0x000fe80007f3e0ff */
[----:B------:R-:W-:Y:S02]  /*4de0*/  @!P2 IADD3.X R31, PT, PT, R19, R29, RZ, P1, !PT ;  /* 0x0000001d131fa210 */ /* 0x000fe40000ffe4ff */
[----:B------:R-:W-:Y:S04]  /*4df0*/  @!P2 IADD3 R32, P1, PT, R20, R27, RZ ;  /* 0x0000001b1420a210 */ /* 0x000fe80007f3e0ff */
[----:B------:R-:W-:Y:S01]  /*4e00*/  @!P2 IADD3.X R33, PT, PT, R21, R29, RZ, P1, !PT ;  /* 0x0000001d1521a210 */ /* 0x000fe20000ffe4ff */
[C---:B0-----:R-:W-:Y:S01]  /*4e10*/  FFMA.FTZ R5, R4.reuse, R8, R5 ;  /* 0x0000000804057223 */ /* 0x041fe20000010005 */
[C---:B------:R-:W-:Y:S01]  /*4e20*/  FFMA.FTZ R2, R4.reuse, R9, R2 ;  /* 0x0000000904027223 */ /* 0x040fe20000010002 */
[C---:B------:R-:W-:Y:S01]  /*4e30*/  FFMA.FTZ R3, R4.reuse, R10, R3 ;  /* 0x0000000a04037223 */ /* 0x040fe20000010003 */
[----:B------:R-:W-:Y:S02]  /*4e40*/  FFMA.FTZ R0, R4, R11, R0 ;  /* 0x0000000b04007223 */ /* 0x000fe40000010000 */
[----:B------:R-:W0:Y:S04]  /*4e50*/  LDS R4, [R6+-0x44] ;  /* 0xffffbc0006047984 */ /* 0x000e280000000800 */
[----:B------:R1:W0:Y:S02]  /*4e60*/  @!P2 LDG.E.128 R8, desc[UR10][R30.64] ;  /* 0x0000000a1e08a981 */ /* 0x000224000c1e1d00 */
[----:B-1----:R-:W-:Y:S04]  /*4e70*/  @!P2 IADD3 R30, P1, PT, R22, R27, RZ ;  /* 0x0000001b161ea210 */ /* 0x002fe80007f3e0ff */
[----:B------:R-:W-:Y:S02]  /*4e80*/  @!P2 IADD3.X R31, PT, PT, R23, R29, RZ, P1, !PT ;  /* 0x0000001d171fa210 */ /* 0x000fe40000ffe4ff */
[----:B------:R-:W-:Y:S04]  /*4e90*/  IADD3 R26, P1, PT, R24, R27, RZ ;  /* 0x0000001b181a7210 */ /* 0x000fe80007f3e0ff */
[----:B------:R-:W-:Y:S02]  /*4ea0*/  IADD3.X R27, PT, PT, R25, R29, RZ, P1, !PT ;  /* 0x0000001d191b7210 */ /* 0x000fe40000ffe4ff */
[----:B------:R-:W-:Y:S04]  /*4eb0*/  @!P2 IADD3 R28, P1, PT, R18, R26, RZ ;  /* 0x0000001a121ca210 */ /* 0x000fe80007f3e0ff */
[----:B------:R-:W-:Y:S01]  /*4ec0*/  @!P2 IADD3.X R29, PT, PT, R19, R27, RZ, P1, !PT ;  /* 0x0000001b131da210 */ /* 0x000fe20000ffe4ff */
[C---:B0-----:R-:W-:Y:S01]  /*4ed0*/  FFMA.FTZ R5, R4.reuse, R8, R5 ;  /* 0x0000000804057223 */ /* 0x041fe20000010005 */
[C---:B------:R-:W-:Y:S01]  /*4ee0*/  FFMA.FTZ R2, R4.reuse, R9, R2 ;  /* 0x0000000904027223 */ /* 0x040fe20000010002 */
[C---:B------:R-:W-:Y:S01]  /*4ef0*/  FFMA.FTZ R3, R4.reuse, R10, R3 ;  /* 0x0000000a04037223 */ /* 0x040fe20000010003 */
[----:B------:R-:W-:Y:S02]  /*4f00*/  FFMA.FTZ R0, R4, R11, R0 ;  /* 0x0000000b04007223 */ /* 0x000fe40000010000 */
[----:B------:R-:W0:Y:S04]  /*4f10*/  LDS R4, [R6] ;  /* 0x0000000006047984 */ /* 0x000e280000000800 */
[----:B------:R-:W0:Y:S02]  /*4f20*/  @!P2 LDG.E.128 R8, desc[UR10][R32.64] ;  /* 0x0000000a2008a981 */ /* 0x000e24000c1e1d00 */
[C---:B0-----:R-:W-:Y:S01]  /*4f30*/  FFMA.FTZ R5, R4.reuse, R8, R5 ;  /* 0x0000000804057223 */ /* 0x041fe20000010005 */
[C---:B------:R-:W-:Y:S01]  /*4f40*/  FFMA.FTZ R2, R4.reuse, R9, R2 ;  /* 0x0000000904027223 */ /* 0x040fe20000010002 */
[C---:B------:R-:W-:Y:S01]  /*4f50*/  FFMA.FTZ R3, R4.reuse, R10, R3 ;  /* 0x0000000a04037223 */ /* 0x040fe20000010003 */
[----:B------:R-:W-:Y:S02]  /*4f60*/  FFMA.FTZ R0, R4, R11, R0 ;  /* 0x0000000b04007223 */ /* 0x000fe40000010000 */
[----:B------:R-:W0:Y:S04]  /*4f70*/  LDS R4, [R6+0x44] ;  /* 0x0000440006047984 */ /* 0x000e280000000800 */
[----:B------:R1:W0:Y:S02]  /*4f80*/  @!P2 LDG.E.128 R8, desc[UR10][R30.64] ;  /* 0x0000000a1e08a981 */ /* 0x000224000c1e1d00 */
[----:B-1----:R-:W-:Y:S04]  /*4f90*/  @!P2 IADD3 R30, P1, PT, R20, R26, RZ ;  /* 0x0000001a141ea210 */ /* 0x002fe80007f3e0ff */
[----:B------:R-:W-:Y:S01]  /*4fa0*/  @!P2 IADD3.X R31, PT, PT, R21, R27, RZ, P1, !PT ;  /* 0x0000001b151fa210 */ /* 0x000fe20000ffe4ff */
[C---:B0-----:R-:W-:Y:S01]  /*4fb0*/  FFMA.FTZ R5, R4.reuse, R8, R5 ;  /* 0x0000000804057223 */ /* 0x041fe20000010005 */
[C---:B------:R-:W-:Y:S01]  /*4fc0*/  FFMA.FTZ R2, R4.reuse, R9, R2 ;  /* 0x0000000904027223 */ /* 0x040fe20000010002 */
[C---:B------:R-:W-:Y:S01]  /*4fd0*/  FFMA.FTZ R3, R4.reuse, R10, R3 ;  /* 0x0000000a04037223 */ /* 0x040fe20000010003 */
[----:B------:R-:W-:Y:S02]  /*4fe0*/  FFMA.FTZ R0, R4, R11, R0 ;  /* 0x0000000b04007223 */ /* 0x000fe40000010000 */
[----:B------:R-:W0:Y:S04]  /*4ff0*/  LDS R4, [R6+0x88] ;  /* 0x0000880006047984 */ /* 0x000e280000000800 */
[----:B------:R-:W0:Y:S02]  /*5000*/  @!P2 LDG.E.128 R8, desc[UR10][R26.64] ;  /* 0x0000000a1a08a981 */ /* 0x000e24000c1e1d00 */
[C---:B0-----:R-:W-:Y:S01]  /*5010*/  FFMA.FTZ R5, R4.reuse, R8, R5 ;  /* 0x0000000804057223 */ /* 0x041fe20000010005 */
[C---:B------:R-:W-:Y:S01]  /*5020*/  FFMA.FTZ R2, R4.reuse, R9, R2 ;  /* 0x0000000904027223 */ /* 0x040fe20000010002 */
[C---:B------:R-:W-:Y:S01]  /*5030*/  FFMA.FTZ R3, R4.reuse, R10, R3 ;  /* 0x0000000a04037223 */ /* 0x040fe20000010003 */
[----:B------:R-:W-:Y:S02]  /*5040*/  FFMA.FTZ R0, R4, R11, R0 ;  /* 0x0000000b04007223 */ /* 0x000fe40000010000 */
[----:B------:R-:W0:Y:S04]  /*5050*/  LDS R4, [R6+0xcc] ;  /* 0x0000cc0006047984 */ /* 0x000e280000000800 */
[----:B------:R1:W0:Y:S02]  /*5060*/  @!P2 LDG.E.128 R8, desc[UR10][R28.64] ;  /* 0x0000000a1c08a981 */ /* 0x000224000c1e1d00 */
[-C--:B-1----:R-:W-:Y:S04]  /*5070*/  @!P2 IADD3 R28, P1, PT, R22, R26.reuse, RZ ;  /* 0x0000001a161ca210 */ /* 0x082fe80007f3e0ff */
[-C--:B------:R-:W-:Y:S02]  /*5080*/  @!P2 IADD3.X R29, PT, PT, R23, R27.reuse, RZ, P1, !PT ;  /* 0x0000001b171da210 */ /* 0x080fe40000ffe4ff */
[----:B------:R-:W-:Y:S04]  /*5090*/  IADD3 R26, P1, PT, R24, R26, RZ ;  /* 0x0000001a181a7210 */ /* 0x000fe80007f3e0ff */
[----:B------:R-:W-:Y:S01]  /*50a0*/  IADD3.X R27, PT, PT, R25, R27, RZ, P1, !PT ;  /* 0x0000001b191b7210 */ /* 0x000fe20000ffe4ff */
        /* <DEDUP_REMOVED lines=14> */
[----:B------:R-:W-:Y:S04]  /*5190*/  @!P2 IADD3 R30, P1, PT, R20, R26, RZ ;  /* 0x0000001a141ea210 */ /* 0x000fe80007f3e0ff */
        /* <DEDUP_REMOVED lines=27> */
[----:B-1----:R-:W-:Y:S04]  /*5350*/  IADD3 R28, P1, PT, R24, R26, RZ ;  /* 0x0000001a181c7210 */ /* 0x002fe80007f3e0ff */
[----:B------:R-:W-:Y:S02]  /*5360*/  IADD3.X R29, PT, PT, R25, R27, RZ, P1, !PT ;  /* 0x0000001b191d7210 */ /* 0x000fe40000ffe4ff */
[-C--:B------:R-:W-:Y:S04]  /*5370*/  @!P2 IADD3 R26, P1, PT, R18, R28.reuse, RZ ;  /* 0x0000001c121aa210 */ /* 0x080fe80007f3e0ff */
        /* <DEDUP_REMOVED lines=27> */
[----:B------:R0:W1:Y:S04]  /*5530*/  LDS R4, [R6+0x374] ;  /* 0x0003740006047984 */ /* 0x0000680000000800 */
[----:B------:R2:W1:Y:S01]  /*5540*/  @!P2 LDG.E.128 R8, desc[UR10][R26.64] ;  /* 0x0000000a1a08a981 */ /* 0x000462000c1e1d00 */
[----:B0-----:R-:W-:Y:S02]  /*5550*/  IADD3 R6, PT, PT, R6, 0x440, RZ ;  /* 0x0000044006067810 */ /* 0x001fe40007ffe0ff */
[----:B--2---:R-:W-:Y:S04]  /*5560*/  IADD3 R27, P1, PT, R24, R28, RZ ;  /* 0x0000001c181b7210 */ /* 0x004fe80007f3e0ff */
[----:B------:R-:W-:Y:S01]  /*5570*/  IADD3.X R29, PT, PT, R25, R29, RZ, P1, !PT ;  /* 0x0000001d191d7210 */ /* 0x000fe20000ffe4ff */
[C---:B-1----:R-:W-:Y:S01]  /*5580*/  FFMA.FTZ R5, R4.reuse, R8, R5 ;  /* 0x0000000804057223 */ /* 0x042fe20000010005 */
[C---:B------:R-:W-:Y:S01]  /*5590*/  FFMA.FTZ R2, R4.reuse, R9, R2 ;  /* 0x0000000904027223 */ /* 0x040fe20000010002 */
[C---:B------:R-:W-:Y:S01]  /*55a0*/  FFMA.FTZ R3, R4.reuse, R10, R3 ;  /* 0x0000000a04037223 */ /* 0x040fe20000010003 */
[----:B------:R-:W-:Y:S01]  /*55b0*/  FFMA.FTZ R0, R4, R11, R0 ;  /* 0x0000000b04007223 */ /* 0x000fe20000010000 */
[----:B------:R-:W-:Y:S09]  /*55c0*/  BRA.U !UP0, `(.L_x_297) ;  /* 0xfffffff508e47547 */ /* 0x000ff2000b83ffff */
.L_x_296:
[----:B------:R-:W-:-:S04]  /*55d0*/  UIADD3 UR5, UPT, UPT, -UR7, URZ, URZ ;  /* 0x000000ff07057290 */ /* 0x000fc8000fffe1ff */
[----:B------:R-:W-:-:S09]  /*55e0*/  UISETP.GT.AND UP0, UPT, UR5, 0x4, UPT ;  /* 0x000000040500788c */ /* 0x000fd2000bf04270 */
[----:B------:R-:W-:Y:S05]  /*55f0*/  BRA.U !UP0, `(.L_x_298) ;  /* 0x00000005081c7547 */ /* 0x000fea000b800000 */
[----:B------:R-:W-:Y:S01]  /*5600*/  ISETP.GE.AND P0, PT, R12, UR8, PT ;  /* 0x000000080c007c0c */ /* 0x000fe2000bf06270 */
[----:B------:R-:W0:Y:S04]  /*5610*/  LDS R4, [R6+-0x88] ;  /* 0xffff780006047984 */ /* 0x000e280000000800 */
[----:B------:R-:W-:Y:S08]  /*5620*/  LDS R31, [R6] ;  /* 0x00000000061f7984 */ /* 0x000ff00000000800 */
[----:B------:R-:W-:-:S05]  /*5630*/  @!P0 MOV R28, R27 ;  /* 0x0000001b001c8202 */ /* 0x000fca0000000f00 */
[----:B------:R-:W0:Y:S01]  /*5640*/  @!P0 LDG.E.128 R8, desc[UR10][R28.64] ;  /* 0x0000000a1c088981 */ /* 0x000e22000c1e1d00 */
[----:B------:R-:W-:-:S04]  /*5650*/  @!P0 IADD3 R32, P1, PT, R18, R27, RZ ;  /* 0x0000001b12208210 */ /* 0x000fc80007f3e0ff */
[----:B------:R-:W-:Y:S02]  /*5660*/  @!P0 IADD3.X R33, PT, PT, R19, R29, RZ, P1, !PT ;  /* 0x0000001d13218210 */ /* 0x000fe40000ffe4ff */
[----:B------:R-:W-:Y:S01]  /*5670*/  @!P0 IADD3 R36, P1, PT, R20, R27, RZ ;  /* 0x0000001b14248210 */ /* 0x000fe20007f3e0ff */
[-C--:B0-----:R-:W-:Y:S01]  /*5680*/  FFMA.FTZ R5, R8, R4.reuse, R5 ;  /* 0x0000000408057223 */ /* 0x081fe20000010005 */
[-C--:B------:R-:W-:Y:S01]  /*5690*/  FFMA.FTZ R2, R9, R4.reuse, R2 ;  /* 0x0000000409027223 */ /* 0x080fe20000010002 */
[-C--:B------:R-:W-:Y:S01]  /*56a0*/  FFMA.FTZ R3, R10, R4.reuse, R3 ;  /* 0x000000040a037223 */ /* 0x080fe20000010003 */
[----:B------:R-:W-:Y:S02]  /*56b0*/  FFMA.FTZ R0, R11, R4, R0 ;  /* 0x000000040b007223 */ /* 0x000fe40000010000 */
[----:B------:R0:W2:Y:S01]  /*56c0*/  @!P0 LDG.E.128 R8, desc[UR10][R32.64] ;  /* 0x0000000a20088981 */ /* 0x0000a2000c1e1d00 */
[----:B------:R-:W-:-:S03]  /*56d0*/  @!P0 IADD3.X R37, PT, PT, R21, R29, RZ, P1, !PT ;  /* 0x0000001d15258210 */ /* 0x000fc60000ffe4ff */
[----:B------:R-:W2:Y:S01]  /*56e0*/  LDS R4, [R6+-0x44] ;  /* 0xffffbc0006047984 */ /* 0x000ea20000000800 */
[----:B------:R-:W-:-:S03]  /*56f0*/  @!P0 IADD3 R34, P1, PT, R22, R27, RZ ;  /* 0x0000001b16228210 */ /* 0x000fc60007f3e0ff */
[----:B0-----:R-:W0:Y:S01]  /*5700*/  LDS R33, [R6+0x44] ;  /* 0x0000440006217984 */ /* 0x001e220000000800 */
[-C--:B--2---:R-:W-:Y:S01]  /*5710*/  FFMA.FTZ R5, R8, R4.reuse, R5 ;  /* 0x0000000408057223 */ /* 0x084fe20000010005 */
[-C--:B------:R-:W-:Y:S01]  /*5720*/  FFMA.FTZ R2, R9, R4.reuse, R2 ;  /* 0x0000000409027223 */ /* 0x080fe20000010002 */
[-C--:B------:R-:W-:Y:S01]  /*5730*/  FFMA.FTZ R3, R10, R4.reuse, R3 ;  /* 0x000000040a037223 */ /* 0x080fe20000010003 */
[----:B------:R-:W-:Y:S02]  /*5740*/  FFMA.FTZ R0, R11, R4, R0 ;  /* 0x000000040b007223 */ /* 0x000fe40000010000 */
[----:B------:R-:W2:Y:S01]  /*5750*/  @!P0 LDG.E.128 R8, desc[UR10][R36.64] ;  /* 0x0000000a24088981 */ /* 0x000ea2000c1e1d00 */
[----:B------:R-:W-:Y:S02]  /*5760*/  @!P0 IADD3.X R35, PT, PT, R23, R29, RZ, P1, !PT ;  /* 0x0000001d17238210 */ /* 0x000fe40000ffe4ff */
[----:B------:R-:W-:Y:S02]  /*5770*/  IADD3 R30, P1, PT, R24, R27, RZ ;  /* 0x0000001b181e7210 */ /* 0x000fe40007f3e0ff */
[----:B------:R-:W1:Y:S01]  /*5780*/  LDS R27, [R6+0x88] ;  /* 0x00008800061b7984 */ /* 0x000e620000000800 */
[-C--:B--2---:R-:W-:Y:S01]  /*5790*/  FFMA.FTZ R5, R8, R31.reuse, R5 ;  /* 0x0000001f08057223 */ /* 0x084fe20000010005 */
[-C--:B------:R-:W-:Y:S01]  /*57a0*/  FFMA.FTZ R2, R9, R31.reuse, R2 ;  /* 0x0000001f09027223 */ /* 0x080fe20000010002 */
[-C--:B------:R-:W-:Y:S01]  /*57b0*/  FFMA.FTZ R3, R10, R31.reuse, R3 ;  /* 0x0000001f0a037223 */ /* 0x080fe20000010003 */
[----:B------:R-:W-:-:S02]  /*57c0*/  FFMA.FTZ R0, R11, R31, R0 ;  /* 0x0000001f0b007223 */ /* 0x000fc40000010000 */
[----:B------:R-:W0:Y:S01]  /*57d0*/  @!P0 LDG.E.128 R8, desc[UR10][R34.64] ;  /* 0x0000000a22088981 */ /* 0x000e22000c1e1d00 */
[----:B------:R-:W-:Y:S02]  /*57e0*/  IADD3.X R31, PT, PT, R25, R29, RZ, P1, !PT ;  /* 0x0000001d191f7210 */ /* 0x000fe40000ffe4ff */
[----:B------:R-:W-:Y:S01]  /*57f0*/  @!P0 IADD3 R28, P1, PT, R18, R30, RZ ;  /* 0x0000001e121c8210 */ /* 0x000fe20007f3e0ff */
[-C--:B0-----:R-:W-:Y:S01]  /*5800*/  FFMA.FTZ R5, R8, R33.reuse, R5 ;  /* 0x0000002108057223 */ /* 0x081fe20000010005 */
[-C--:B------:R-:W-:Y:S01]  /*5810*/  FFMA.FTZ R2, R9, R33.reuse, R2 ;  /* 0x0000002109027223 */ /* 0x080fe20000010002 */
[-C--:B------:R-:W-:Y:S01]  /*5820*/  FFMA.FTZ R3, R10, R33.reuse, R3 ;  /* 0x000000210a037223 */ /* 0x080fe20000010003 */
[----:B------:R-:W-:Y:S02]  /*5830*/  FFMA.FTZ R0, R11, R33, R0 ;  /* 0x000000210b007223 */ /* 0x000fe40000010000 */
[----:B------:R-:W1:Y:S01]  /*5840*/  @!P0 LDG.E.128 R8, desc[UR10][R30.64] ;  /* 0x0000000a1e088981 */ /* 0x000e62000c1e1d00 */
[----:B------:R-:W-:-:S02]  /*5850*/  @!P0 IADD3.X R29, PT, PT, R19, R31, RZ, P1, !PT ;  /* 0x0000001f131d8210 */ /* 0x000fc40000ffe4ff */
[----:B------:R-:W-:Y:S01]  /*5860*/  @!P0 IADD3 R34, P1, PT, R20, R30, RZ ;  /* 0x0000001e14228210 */ /* 0x000fe20007f3e0ff */
[-C--:B-1----:R-:W-:Y:S01]  /*5870*/  FFMA.FTZ R5, R8, R27.reuse, R5 ;  /* 0x0000001b08057223 */ /* 0x082fe20000010005 */
[-C--:B------:R-:W-:Y:S01]  /*5880*/  FFMA.FTZ R2, R9, R27.reuse, R2 ;  /* 0x0000001b09027223 */ /* 0x080fe20000010002 */
[-C--:B------:R-:W-:Y:S01]  /*5890*/  FFMA.FTZ R3, R10, R27.reuse, R3 ;  /* 0x0000001b0a037223 */ /* 0x080fe20000010003 */
[----:B------:R-:W-:Y:S02]  /*58a0*/  FFMA.FTZ R0, R11, R27, R0 ;  /* 0x0000001b0b007223 */ /* 0x000fe40000010000 */
[----:B------:R0:W2:Y:S01]  /*58b0*/  @!P0 LDG.E.128 R8, desc[UR10][R28.64] ;  /* 0x0000000a1c088981 */ /* 0x0000a2000c1e1d00 */
[----:B------:R-:W-:-:S03]  /*58c0*/  @!P0 IADD3.X R35, PT, PT, R21, R31, RZ, P1, !PT ;  /* 0x0000001f15238210 */ /* 0x000fc60000ffe4ff */
[----:B------:R-:W2:Y:S01]  /*58d0*/  LDS R27, [R6+0xcc] ;  /* 0x0000cc00061b7984 */ /* 0x000ea20000000800 */
[----:B------:R-:W-:-:S03]  /*58e0*/  @!P0 IADD3 R32, P1, PT, R22, R30, RZ ;  /* 0x0000001e16208210 */ /* 0x000fc60007f3e0ff */
[----:B0-----:R-:W-:Y:S01]  /*58f0*/  LDS R29, [R6+0x154] ;  /* 0x00015400061d7984 */ /* 0x001fe20000000800 */
[-C--:B--2---:R-:W-:Y:S01]  /*5900*/  FFMA.FTZ R5, R8, R27.reuse, R5 ;  /* 0x0000001b08057223 */ /* 0x084fe20000010005 */
[-C--:B------:R-:W-:Y:S01]  /*5910*/  FFMA.FTZ R2, R9, R27.reuse, R2 ;  /* 0x0000001b09027223 */ /* 0x080fe20000010002 */
[-C--:B------:R-:W-:Y:S01]  /*5920*/  FFMA.FTZ R3, R10, R27.reuse, R3 ;  /* 0x0000001b0a037223 */ /* 0x080fe20000010003 */
[----:B------:R-:W-:Y:S02]  /*5930*/  FFMA.FTZ R0, R11, R27, R0 ;  /* 0x0000001b0b007223 */ /* 0x000fe40000010000 */
[----:B------:R-:W2:Y:S01]  /*5940*/  @!P0 LDG.E.128 R8, desc[UR10][R34.64] ;  /* 0x0000000a22088981 */ /* 0x000ea2000c1e1d00 */
[----:B------:R-:W-:-:S03]  /*5950*/  @!P0 IADD3.X R33, PT, PT, R23, R31, RZ, P1, !PT ;  /* 0x0000001f17218210 */ /* 0x000fc60000ffe4ff */
[----:B------:R-:W2:Y:S02]  /*5960*/  LDS R27, [R6+0x110] ;  /* 0x00011000061b7984 */ /* 0x000ea40000000800 */
[-C--:B--2---:R-:W-:Y:S01]  /*5970*/  FFMA.FTZ R5, R8, R27.reuse, R5 ;  /* 0x0000001b08057223 */ /* 0x084fe20000010005 */
[-C--:B------:R-:W-:Y:S01]  /*5980*/  FFMA.FTZ R2, R9, R27.reuse, R2 ;  /* 0x0000001b09027223 */ /* 0x080fe20000010002 */
[-C--:B------:R-:W-:Y:S01]  /*5990*/  FFMA.FTZ R3, R10, R27.reuse, R3 ;  /* 0x0000001b0a037223 */ /* 0x080fe20000010003 */
[----:B------:R-:W-:Y:S02]  /*59a0*/  FFMA.FTZ R0, R11, R27, R0 ;  /* 0x0000001b0b007223 */ /* 0x000fe40000010000 */
[----:B------:R-:W2:Y:S01]  /*59b0*/  @!P0 LDG.E.128 R8, desc[UR10][R32.64] ;  /* 0x0000000a20088981 */ /* 0x000ea2000c1e1d00 */
[----:B------:R-:W-:Y:S01]  /*59c0*/  IADD3 R4, PT, PT, R6, 0x110, RZ ;  /* 0x0000011006047810 */ /* 0x000fe20007ffe0ff */
[----:B------:R-:W-:Y:S01]  /*59d0*/  UIADD3 UR7, UPT, UPT, UR7, 0x4, URZ ;  /* 0x0000000407077890 */ /* 0x000fe2000fffe0ff */
[----:B------:R-:W-:Y:S01]  /*59e0*/  IADD3 R27, P0, PT, R24, R30, RZ ;  /* 0x0000001e181b7210 */ /* 0x000fe20007f1e0ff */
[----:B------:R-:W-:Y:S01]  /*59f0*/  UPLOP3.LUT UP1, UPT, UPT, UPT, UPT, 0x40, 0x4 ;  /* 0x000000000004789c */ /* 0x000fe20003f2e870 */
[----:B------:R-:W-:Y:S01]  /*5a00*/  IADD3 R6, PT, PT, R4, 0x110, RZ ;  /* 0x0000011004067810 */ /* 0x000fe20007ffe0ff */
[----:B------:R-:W-:Y:S01]  /*5a10*/  UIADD3 UR7, UPT, UPT, UR7, 0x4, URZ ;  /* 0x0000000407077890 */ /* 0x000fe2000fffe0ff */
[-C--:B--2---:R-:W-:Y:S01]  /*5a20*/  FFMA.FTZ R5, R8, R29.reuse, R5 ;  /* 0x0000001d08057223 */ /* 0x084fe20000010005 */
[-C--:B------:R-:W-:Y:S01]  /*5a30*/  FFMA.FTZ R2, R9, R29.reuse, R2 ;  /* 0x0000001d09027223 */ /* 0x080fe20000010002 */
[-C--:B------:R-:W-:Y:S01]  /*5a40*/  FFMA.FTZ R3, R10, R29.reuse, R3 ;  /* 0x0000001d0a037223 */ /* 0x080fe20000010003 */
[----:B------:R-:W-:Y:S01]  /*5a50*/  FFMA.FTZ R0, R11, R29, R0 ;  /* 0x0000001d0b007223 */ /* 0x000fe20000010000 */
[----:B------:R-:W-:-:S07]  /*5a60*/  IADD3.X R29, PT, PT, R25, R31, RZ, P0, !PT ;  /* 0x0000001f191d7210 */ /* 0x000fce00007fe4ff */
.L_x_298:
[----:B------:R-:W-:-:S09]  /*5a70*/  UISETP.NE.OR UP1, UPT, UR7, URZ, UP1 ;  /* 0x000000ff0700728c */ /* 0x000fd20008f25670 */
[----:B------:R-:W-:Y:S05]  /*5a80*/  BRA.U !UP1, `(.L_x_294) ;  /* 0x0000000109a47547 */ /* 0x000fea000b800000 */
.L_x_295:
[C---:B------:R-:W-:Y:S02]  /*5a90*/  ISETP.GE.AND P1, PT, R12.reuse, UR8, PT ;  /* 0x000000080c007c0c */ /* 0x040fe4000bf26270 */
[----:B------:R-:W-:-:S13]  /*5aa0*/  ISETP.GE.AND P0, PT, R12, UR8, PT ;  /* 0x000000080c007c0c */ /* 0x000fda000bf06270 */
.L_x_299:
[----:B------:R-:W0:Y:S01]  /*5ab0*/  LDS R4, [R6+-0x88] ;  /* 0xffff780006047984 */ /* 0x000e220000000800 */
[-C--:B------:R-:W-:Y:S01]  /*5ac0*/  @!P1 MOV R28, R27.reuse ;  /* 0x0000001b001c9202 */ /* 0x080fe20000000f00 */
[----:B------:R-:W-:Y:S04]  /*5ad0*/  UIADD3 UR7, UPT, UPT, UR7, 0x4, URZ ;  /* 0x0000000407077890 */ /* 0x000fe8000fffe0ff */
[----:B------:R-:W0:Y:S01]  /*5ae0*/  @!P1 LDG.E.128 R8, desc[UR10][R28.64] ;  /* 0x0000000a1c089981 */ /* 0x000e22000c1e1d00 */
[----:B------:R-:W-:Y:S01]  /*5af0*/  PLOP3.LUT P1, PT, P0, PT, PT, 0x80, 0x8 ;  /* 0x000000000008781c */ /* 0x000fe2000072f070 */
[----:B------:R-:W-:Y:S11]  /*5b00*/  UISETP.NE.AND UP0, UPT, UR7, URZ, UPT ;  /* 0x000000ff0700728c */ /* 0x000ff6000bf05270 */
        /* <DEDUP_REMOVED lines=14> */
[----:B------:R-:W-:Y:S01]  /*5bf0*/  IADD3.X R29, PT, PT, R25, R29, RZ, P2, !PT ;  /* 0x0000001d191d7210 */ /* 0x000fe200017fe4ff */
        /* <DEDUP_REMOVED lines=10> */
[----:B------:R0:W1:Y:S04]  /*5ca0*/  LDS R4, [R6+0x44] ;  /* 0x0000440006047984 */ /* 0x0000680000000800 */
[----:B------:R-:W1:Y:S01]  /*5cb0*/  @!P1 LDG.E.128 R8, desc[UR10][R30.64] ;  /* 0x0000000a1e089981 */ /* 0x000e62000c1e1d00 */
[----:B0-----:R-:W-:Y:S01]  /*5cc0*/  IADD3 R6, PT, PT, R6, 0x110, RZ ;  /* 0x0000011006067810 */ /* 0x001fe20007ffe0ff */
[C---:B-1----:R-:W-:Y:S01]  /*5cd0*/  FFMA.FTZ R5, R4.reuse, R8, R5 ;  /* 0x0000000804057223 */ /* 0x042fe20000010005 */
[C---:B------:R-:W-:Y:S01]  /*5ce0*/  FFMA.FTZ R2, R4.reuse, R9, R2 ;  /* 0x0000000904027223 */ /* 0x040fe20000010002 */
[C---:B------:R-:W-:Y:S01]  /*5cf0*/  FFMA.FTZ R3, R4.reuse, R10, R3 ;  /* 0x0000000a04037223 */ /* 0x040fe20000010003 */
[----:B------:R-:W-:Y:S01]  /*5d00*/  FFMA.FTZ R0, R4, R11, R0 ;  /* 0x0000000b04007223 */ /* 0x000fe20000010000 */
[----:B------:R-:W-:Y:S09]  /*5d10*/  BRA.U UP0, `(.L_x_299) ;  /* 0xfffffffd00647547 */ /* 0x000ff2000b83ffff */
.L_x_294:
[----:B------:R-:W-:-:S09]  /*5d20*/  UISETP.NE.AND UP0, UPT, UR4, URZ, UPT ;  /* 0x000000ff0400728c */ /* 0x000fd2000bf05270 */
[----:B------:R-:W-:Y:S05]  /*5d30*/  BRA.U !UP0, `(.L_x_293) ;  /* 0x0000000108487547 */ /* 0x000fea000b800000 */
[----:B------:R-:W-:Y:S01]  /*5d40*/  IMAD R15, R15, 0x44, R17 ;  /* 0x000000440f0f7824 */ /* 0x000fe200078e0211 */
[----:B------:R-:W-:Y:S01]  /*5d50*/  ISETP.GE.AND P0, PT, R12, UR8, PT ;  /* 0x000000080c007c0c */ /* 0x000fe2000bf06270 */
[----:B------:R-:W-:-:S03]  /*5d60*/  UIADD3 UR4, UPT, UPT, -UR4, URZ, URZ ;  /* 0x000000ff04047290 */ /* 0x000fc6000fffe1ff */
[----:B------:R-:W-:Y:S01]  /*5d70*/  IADD3 R6, PT, PT, R14, R15, RZ ;  /* 0x0000000f0e067210 */ /* 0x000fe20007ffe0ff */
[----:B------:R-:W-:-:S08]  /*5d80*/  IMAD.WIDE R14, R13, 0x4, RZ ;  /* 0x000000040d0e7825 */ /* 0x000fd000078e02ff */
.L_x_300:
[----:B------:R0:W1:Y:S01]  /*5d90*/  LDS R4, [R6] ;  /* 0x0000000006047984 */ /* 0x0000620000000800 */
[-C--:B------:R-:W-:Y:S01]  /*5da0*/  @!P0 MOV R28, R27.reuse ;  /* 0x0000001b001c8202 */ /* 0x080fe20000000f00 */
[----:B------:R-:W-:Y:S01]  /*5db0*/  UIADD3 UR4, UPT, UPT, UR4, 0x1, URZ ;  /* 0x0000000104047890 */ /* 0x000fe2000fffe0ff */
[----:B------:R-:W-:Y:S03]  /*5dc0*/  IADD3 R27, P1, PT, R14, R27, RZ ;  /* 0x0000001b0e1b7210 */ /* 0x000fe60007f3e0ff */
[----:B------:R2:W1:Y:S01]  /*5dd0*/  @!P0 LDG.E.128 R8, desc[UR10][R28.64] ;  /* 0x0000000a1c088981 */ /* 0x000462000c1e1d00 */
[----:B------:R-:W-:Y:S01]  /*5de0*/  UISETP.NE.AND UP0, UPT, UR4, URZ, UPT ;  /* 0x000000ff0400728c */ /* 0x000fe2000bf05270 */
[----:B0-----:R-:W-:Y:S02]  /*5df0*/  IADD3 R6, PT, PT, R6, 0x44, RZ ;  /* 0x0000004406067810 */ /* 0x001fe40007ffe0ff */
[----:B--2---:R-:W-:Y:S01]  /*5e00*/  IADD3.X R29, PT, PT, R15, R29, RZ, P1, !PT ;  /* 0x0000001d0f1d7210 */ /* 0x004fe20000ffe4ff */
[C---:B-1----:R-:W-:Y:S01]  /*5e10*/  FFMA.FTZ R5, R4.reuse, R8, R5 ;  /* 0x0000000804057223 */ /* 0x042fe20000010005 */
[C---:B------:R-:W-:Y:S01]  /*5e20*/  FFMA.FTZ R2, R4.reuse, R9, R2 ;  /* 0x0000000904027223 */ /* 0x040fe20000010002 */
[C---:B------:R-:W-:Y:S01]  /*5e30*/  FFMA.FTZ R3, R4.reuse, R10, R3 ;  /* 0x0000000a04037223 */ /* 0x040fe20000010003 */
[----:B------:R-:W-:Y:S02]  /*5e40*/  FFMA.FTZ R0, R4, R11, R0 ;  /* 0x0000000b04007223 */ /* 0x000fe40000010000 */
[----:B------:R-:W-:Y:S08]  /*5e50*/  BRA.U UP0, `(.L_x_300) ;  /* 0xfffffffd00cc7547 */ /* 0x000ff0000b83ffff */
.L_x_293:
[----:B------:R-:W-:-:S04]  /*5e60*/  IADD3 R12, PT, PT, R12, UR6, RZ ;  /* 0x000000060c0c7c10 */ /* 0x000fc8000fffe0ff */
[----:B------:R-:W-:-:S13]  /*5e70*/  ISETP.GE.AND P0, PT, R12, UR20, PT ;  /* 0x000000140c007c0c */ /* 0x000fda000bf06270 */
[----:B------:R-:W-:Y:S05]  /*5e80*/  @P0 EXIT ;  /* 0x000000000000094d */ /* 0x000fea0003800000 */
[----:B---3--:R-:W-:Y:S01]  /*5e90*/  IABS R10, UR21 ;  /* 0x00000015000a7c13 */ /* 0x008fe20008000000 */
[----:B------:R-:W0:Y:S01]  /*5ea0*/  LDC R9, c[0x0][0x434] ;  /* 0x00010d00ff097b82 */ /* 0x000e220000000800 */
[----:B------:R-:W-:Y:S01]  /*5eb0*/  IABS R13, R12 ;  /* 0x0000000c000d7213 */ /* 0x000fe20000000000 */
[----:B------:R-:W1:Y:S01]  /*5ec0*/  LDCU.128 UR4, c[0x0][0x400] ;  /* 0x00008000ff0477ac */ /* 0x000e620008000c00 */
[----:B------:R-:W2:Y:S01]  /*5ed0*/  I2F.RP R8, R10 ;  /* 0x0000000a00087306 */ /* 0x000ea20000209400 */
[----:B------:R-:W-:Y:S01]  /*5ee0*/  IABS R6, UR21 ;  /* 0x0000001500067c13 */ /* 0x000fe20008000000 */
[----:B------:R-:W3:Y:S01]  /*5ef0*/  LDCU.64 UR8, c[0x0][0x410] ;  /* 0x00008200ff0877ac */ /* 0x000ee20008000a00 */
[----:B------:R-:W-:-:S03]  /*5f00*/  F2FP.BF16.F32.PACK_AB R2, R2, R5 ;  /* 0x000000050202723e */ /* 0x000fc600000010ff */
[----:B------:R-:W-:Y:S01]  /*5f10*/  IMAD.MOV R6, RZ, RZ, -R6 ;  /* 0x000000ffff067224 */ /* 0x000fe200078e0a06 */
[----:B------:R-:W-:Y:S01]  /*5f20*/  F2FP.BF16.F32.PACK_AB R3, R0, R3 ;  /* 0x000000030003723e */ /* 0x000fe200000010ff */
[----:B--2---:R-:W2:Y:S02]  /*5f30*/  MUFU.RCP R14, R8 ;  /* 0x00000008000e7308 */ /* 0x004ea40000001000 */
[----:B--2---:R-:W-:Y:S01]  /*5f40*/  VIADD R14, R14, 0xffffffe ;  /* 0x0ffffffe0e0e7836 */ /* 0x004fe20000000000 */
[----:B0-----:R-:W-:-:S05]  /*5f50*/  IABS R8, R9 ;  /* 0x0000000900087213 */ /* 0x001fca0000000000 */
[----:B------:R-:W0:Y:S02]  /*5f60*/  F2I.FTZ.U32.TRUNC.NTZ R15, R14 ;  /* 0x0000000e000f7305 */ /* 0x000e24000021f000 */
[----:B0-----:R-:W-:Y:S02]  /*5f70*/  IMAD.MOV R4, RZ, RZ, -R15 ;  /* 0x000000ffff047224 */ /* 0x001fe400078e0a0f */
[----:B------:R-:W-:Y:S02]  /*5f80*/  HFMA2 R14, -RZ, RZ, 0, 0 ;  /* 0x00000000ff0e7431 */ /* 0x000fe400000001ff */
[----:B------:R-:W-:-:S04]  /*5f90*/  IMAD R4, R4, R10, RZ ;  /* 0x0000000a04047224 */ /* 0x000fc800078e02ff */
[----:B------:R-:W-:-:S04]  /*5fa0*/  IMAD.HI.U32 R4, R15, R4, R14 ;  /* 0x000000040f047227 */ /* 0x000fc800078e000e */
[----:B------:R-:W-:Y:S02]  /*5fb0*/  HFMA2 R15, -RZ, RZ, 0, 0 ;  /* 0x00000000ff0f7431 */ /* 0x000fe400000001ff */
[----:B------:R-:W-:Y:S02]  /*5fc0*/  IMAD.HI.U32 R11, R4, R13, RZ ;  /* 0x0000000d040b7227 */ /* 0x000fe400078e00ff */
[----:B------:R-:W0:Y:S02]  /*5fd0*/  I2F.RP R4, R8 ;  /* 0x0000000800047306 */ /* 0x000e240000209400 */
[----:B------:R-:W-:Y:S01]  /*5fe0*/  IMAD R13, R11, R6, R13 ;  /* 0x000000060b0d7224 */ /* 0x000fe200078e020d */
[----:B------:R-:W-:-:S04]  /*5ff0*/  LOP3.LUT R6, R12, UR21, RZ, 0x3c, !PT ;  /* 0x000000150c067c12 */ /* 0x000fc8000f8e3cff */
[----:B------:R-:W-:Y:S02]  /*6000*/  ISETP.GT.U32.AND P1, PT, R10, R13, PT ;  /* 0x0000000d0a00720c */ /* 0x000fe40003f24070 */
[----:B------:R-:W-:Y:S01]  /*6010*/  ISETP.GE.AND P0, PT, R6, RZ, PT ;  /* 0x000000ff0600720c */ /* 0x000fe20003f06270 */
[----:B0-----:R-:W0:Y:S10]  /*6020*/  MUFU.RCP R4, R4 ;  /* 0x0000000400047308 */ /* 0x001e340000001000 */
[----:B------:R-:W-:Y:S01]  /*6030*/  @!P1 IMAD.IADD R13, R13, 0x1, -R10 ;  /* 0x000000010d0d9824 */ /* 0x000fe200078e0a0a */
[----:B------:R-:W-:-:S02]  /*6040*/  @!P1 IADD3 R11, PT, PT, R11, 0x1, RZ ;  /* 0x000000010b0b9810 */ /* 0x000fc40007ffe0ff */
[----:B------:R-:W-:Y:S02]  /*6050*/  ISETP.NE.AND P1, PT, RZ, UR21, PT ;  /* 0x00000015ff007c0c */ /* 0x000fe4000bf25270 */
[----:B------:R-:W-:Y:S01]  /*6060*/  ISETP.GE.U32.AND P2, PT, R13, R10, PT ;  /* 0x0000000a0d00720c */ /* 0x000fe20003f46070 */
[----:B0-----:R-:W-:-:S04]  /*6070*/  VIADD R16, R4, 0xffffffe ;  /* 0x0ffffffe04107836 */ /* 0x001fc80000000000 */
[----:B------:R-:W0:Y:S08]  /*6080*/  F2I.FTZ.U32.TRUNC.NTZ R17, R16 ;  /* 0x0000001000117305 */ /* 0x000e30000021f000 */
[----:B------:R-:W-:-:S05]  /*6090*/  @P2 VIADD R11, R11, 0x1 ;  /* 0x000000010b0b2836 */ /* 0x000fca0000000000 */
[----:B------:R-:W-:Y:S02]  /*60a0*/  @!P0 IADD3 R11, PT, PT, -R11, RZ, RZ ;  /* 0x000000ff0b0b8210 */ /* 0x000fe40007ffe1ff */
[----:B------:R-:W-:-:S05]  /*60b0*/  @!P1 LOP3.LUT R11, RZ, UR21, RZ, 0x33, !PT ;  /* 0x00000015ff0b9c12 */ /* 0x000fca000f8e33ff */
[----:B------:R-:W-:Y:S02]  /*60c0*/  IMAD R10, R11, UR21, RZ ;  /* 0x000000150b0a7c24 */ /* 0x000fe4000f8e02ff */
[----:B0-----:R-:W-:Y:S01]  /*60d0*/  IMAD.MOV R13, RZ, RZ, -R17 ;  /* 0x000000ffff0d7224 */ /* 0x001fe200078e0a11 */
[----:B------:R-:W-:Y:S01]  /*60e0*/  MOV R16, RZ ;  /* 0x000000ff00107202 */ /* 0x000fe20000000f00 */
[----:B------:R-:W-:Y:S02]  /*60f0*/  IMAD.IADD R14, R12, 0x1, -R10 ;  /* 0x000000010c0e7824 */ /* 0x000fe400078e0a0a */
[----:B------:R-:W-:-:S03]  /*6100*/  IMAD R6, R13, R8, RZ ;  /* 0x000000080d067224 */ /* 0x000fc600078e02ff */
[----:B------:R-:W-:Y:S01]  /*6110*/  IABS R4, R14 ;  /* 0x0000000e00047213 */ /* 0x000fe20000000000 */
[----:B------:R-:W-:Y:S01]  /*6120*/  IMAD.HI.U32 R6, R17, R6, R16 ;  /* 0x0000000611067227 */ /* 0x000fe200078e0010 */
[----:B------:R-:W-:-:S04]  /*6130*/  LOP3.LUT R14, R14, R9, RZ, 0x3c, !PT ;  /* 0x000000090e0e7212 */ /* 0x000fc800078e3cff */
[----:B------:R-:W-:Y:S01]  /*6140*/  ISETP.GE.AND P1, PT, R14, RZ, PT ;  /* 0x000000ff0e00720c */ /* 0x000fe20003f26270 */
[----:B------:R-:W-:Y:S01]  /*6150*/  IMAD.HI.U32 R6, R6, R4, RZ ;  /* 0x0000000406067227 */ /* 0x000fe200078e00ff */
[----:B------:R-:W-:-:S03]  /*6160*/  LOP3.LUT R14, R7, 0x1c, RZ, 0xc0, !PT ;  /* 0x0000001c070e7812 */ /* 0x000fc600078ec0ff */
[----:B------:R-:W-:Y:S02]  /*6170*/  IMAD.MOV R13, RZ, RZ, -R6 ;  /* 0x000000ffff0d7224 */ /* 0x000fe400078e0a06 */
[----:B-1----:R-:W-:-:S04]  /*6180*/  IMAD.WIDE.U32 R14, R11, UR4, R14 ;  /* 0x000000040b0e7c25 */ /* 0x002fc8000f8e000e */
[----:B------:R-:W-:Y:S01]  /*6190*/  IMAD R13, R8, R13, R4 ;  /* 0x0000000d080d7224 */ /* 0x000fe200078e0204 */
[----:B------:R-:W-:-:S04]  /*61a0*/  SHF.R.S32.HI R4, RZ, 0x1f, R11 ;  /* 0x0000001fff047819 */ /* 0x000fc8000001140b */
[----:B------:R-:W-:Y:S01]  /*61b0*/  ISETP.GT.U32.AND P0, PT, R8, R13, PT ;  /* 0x0000000d0800720c */ /* 0x000fe20003f04070 */
[----:B------:R-:W-:-:S04]  /*61c0*/  IMAD R4, R4, UR4, RZ ;  /* 0x0000000404047c24 */ /* 0x000fc8000f8e02ff */
[----:B------:R-:W-:Y:S01]  /*61d0*/  IMAD R11, R11, UR5, R4 ;  /* 0x000000050b0b7c24 */ /* 0x000fe2000f8e0204 */
[----:B------:R-:W0:Y:S03]  /*61e0*/  LDCU.64 UR4, c[0x0][0x3f0] ;  /* 0x00007e00ff0477ac */ /* 0x000e260008000a00 */
[----:B------:R-:W-:-:S04]  /*61f0*/  IMAD.IADD R15, R15, 0x1, R11 ;  /* 0x000000010f0f7824 */ /* 0x000fc800078e020b */
[-C--:B------:R-:W-:Y:S01]  /*6200*/  @!P0 IADD3 R13, PT, PT, R13, -R8.reuse, RZ ;  /* 0x800000080d0d8210 */ /* 0x080fe20007ffe0ff */
[----:B------:R-:W-:Y:S01]  /*6210*/  @!P0 VIADD R6, R6, 0x1 ;  /* 0x0000000106068836 */ /* 0x000fe20000000000 */
[----:B------:R-:W-:Y:S02]  /*6220*/  ISETP.NE.AND P0, PT, R9, RZ, PT ;  /* 0x000000ff0900720c */ /* 0x000fe40003f05270 */
[----:B------:R-:W-:-:S13]  /*6230*/  ISETP.GE.U32.AND P2, PT, R13, R8, PT ;  /* 0x000000080d00720c */ /* 0x000fda0003f46070 */
[----:B------:R-:W-:-:S05]  /*6240*/  @P2 IADD3 R6, PT, PT, R6, 0x1, RZ ;  /* 0x0000000106062810 */ /* 0x000fca0007ffe0ff */
[----:B------:R-:W-:Y:S01]  /*6250*/  @!P1 IMAD.MOV R6, RZ, RZ, -R6 ;  /* 0x000000ffff069224 */ /* 0x000fe200078e0a06 */
[----:B------:R-:W-:-:S04]  /*6260*/  @!P0 LOP3.LUT R6, RZ, R9, RZ, 0x33, !PT ;  /* 0x00000009ff068212 */ /* 0x000fc800078e33ff */
[----:B------:R-:W-:Y:S01]  /*6270*/  SHF.R.S32.HI R4, RZ, 0x1f, R6 ;  /* 0x0000001fff047819 */ /* 0x000fe20000011406 */
[C---:B------:R-:W-:Y:S02]  /*6280*/  IMAD R9, R6.reuse, R9, R10 ;  /* 0x0000000906097224 */ /* 0x040fe400078e020a */
[----:B---3--:R-:W-:-:S03]  /*6290*/  IMAD.WIDE.U32 R14, R6, UR8, R14 ;  /* 0x00000008060e7c25 */ /* 0x008fc6000f8e000e */
[----:B------:R-:W-:Y:S01]  /*62a0*/  IADD3 R9, PT, PT, R12, -R9, RZ ;  /* 0x800000090c097210 */ /* 0x000fe20007ffe0ff */
[----:B------:R-:W-:-:S03]  /*62b0*/  IMAD R7, R4, UR8, RZ ;  /* 0x0000000804077c24 */ /* 0x000fc6000f8e02ff */
[----:B------:R-:W-:Y:S01]  /*62c0*/  SHF.R.S32.HI R4, RZ, 0x1f, R9 ;  /* 0x0000001fff047819 */ /* 0x000fe20000011409 */
[----:B------:R-:W-:-:S04]  /*62d0*/  IMAD R7, R6, UR9, R7 ;  /* 0x0000000906077c24 */ /* 0x000fc8000f8e0207 */
[----:B------:R-:W-:Y:S02]  /*62e0*/  IMAD.IADD R15, R15, 0x1, R7 ;  /* 0x000000010f0f7824 */ /* 0x000fe400078e0207 */
[----:B------:R-:W-:Y:S02]  /*62f0*/  IMAD R4, R4, UR6, RZ ;  /* 0x0000000604047c24 */ /* 0x000fe4000f8e02ff */
[----:B------:R-:W-:-:S04]  /*6300*/  IMAD.WIDE.U32 R14, R9, UR6, R14 ;  /* 0x00000006090e7c25 */ /* 0x000fc8000f8e000e */
[----:B------:R-:W-:-:S05]  /*6310*/  IMAD R4, R9, UR7, R4 ;  /* 0x0000000709047c24 */ /* 0x000fca000f8e0204 */
[----:B------:R-:W-:Y:S02]  /*6320*/  IADD3 R6, PT, PT, R15, R4, RZ ;  /* 0x000000040f067210 */ /* 0x000fe40007ffe0ff */
[----:B0-----:R-:W-:-:S04]  /*6330*/  LEA R4, P0, R14, UR4, 0x1 ;  /* 0x000000040e047c11 */ /* 0x001fc8000f8008ff */
[----:B------:R-:W-:-:S05]  /*6340*/  LEA.HI.X R5, R14, UR5, R6, 0x1, P0 ;  /* 0x000000050e057c11 */ /* 0x000fca00080f0c06 */
[----:B------:R-:W-:Y:S01]  /*6350*/  STG.E.64 desc[UR10][R4.64], R2 ;  /* 0x0000000204007986 */ /* 0x000fe2000c101b0a */
[----:B------:R-:W-:Y:S05]  /*6360*/  EXIT ;  /* 0x000000000000794d */ /* 0x000fea0003800000 */
        .weak           $__internal_7_$__cuda_sm20_div_s64
        .type           $__internal_7_$__cuda_sm20_div_s64,@function
        .size           $__internal_7_$__cuda_sm20_div_s64,(.L_x_4839 - $__internal_7_$__cuda_sm20_div_s64)
$__internal_7_$__cuda_sm20_div_s64:
        /* <DEDUP_REMOVED lines=31> */
[----:B------:R-:W-:-:S04]  /*6560*/  IMAD.HI.U32 R48, R49, R28, RZ ;  /* 0x0000001c31307227 */ /* 0x000fc800078e00ff */
[----:B------:R-:W-:-:S04]  /*6570*/  IMAD.X R14, RZ, RZ, ~R14, P0 ;  /* 0x000000ffff0e7224 */ /* 0x000fc800000e0e0e */
[----:B------:R-:W-:-:S04]  /*6580*/  IMAD.WIDE.U32 R48, P0, R49, R14, R48 ;  /* 0x0000000e31307225 */ /* 0x000fc80007800030 */
[----:B------:R-:W-:-:S04]  /*6590*/  IMAD.HI.U32 R36, R29, R14, RZ ;  /* 0x0000000e1d247227 */ /* 0x000fc800078e00ff */
[C---:B------:R-:W-:Y:S01]  /*65a0*/  IMAD.HI.U32 R28, P3, R29.reuse, R28, R48 ;  /* 0x0000001c1d1c7227 */ /* 0x040fe20007860030 */
[----:B------:R-:W-:Y:S02]  /*65b0*/  IADD3.X R41, PT, PT, R36, R29, RZ, P0, !PT ;  /* 0x0000001d24297210 */ /* 0x000fe400007fe4ff */
[----:B------:R-:W-:Y:S01]  /*65c0*/  IADD3 R35, P0, PT, RZ, -R40, RZ ;  /* 0x80000028ff237210 */ /* 0x000fe20007f1e0ff */
[----:B------:R-:W-:Y:S02]  /*65d0*/  IMAD R29, R29, R14, RZ ;  /* 0x0000000e1d1d7224 */ /* 0x000fe400078e02ff */
[----:B------:R-:W-:Y:S01]  /*65e0*/  IMAD.MOV.U32 R49, RZ, RZ, RZ ;  /* 0x000000ffff317224 */ /* 0x000fe200078e00ff */
[----:B------:R-:W-:Y:S02]  /*65f0*/  SEL R14, R35, R40, !P1 ;  /* 0x00000028230e7207 */ /* 0x000fe40004800000 */
[----:B------:R-:W-:Y:S01]  /*6600*/  IADD3 R29, P2, PT, R29, R28, RZ ;  /* 0x0000001c1d1d7210 */ /* 0x000fe20007f5e0ff */
[----:B------:R-:W-:-:S03]  /*6610*/  IMAD.X R28, RZ, RZ, ~R33, P0 ;  /* 0x000000ffff1c7224 */ /* 0x000fc600000e0e21 */
[----:B------:R-:W-:Y:S01]  /*6620*/  IADD3.X R41, PT, PT, RZ, RZ, R41, P2, P3 ;  /* 0x000000ffff297210 */ /* 0x000fe200017e6429 */
[----:B------:R-:W-:Y:S01]  /*6630*/  IMAD.HI.U32 R48, R29, R14, RZ ;  /* 0x0000000e1d307227 */ /* 0x000fe200078e00ff */
[----:B------:R-:W-:-:S05]  /*6640*/  SEL R28, R28, R33, !P1 ;  /* 0x000000211c1c7207 */ /* 0x000fca0004800000 */
[----:B------:R-:W-:-:S04]  /*6650*/  IMAD.WIDE.U32 R48, R29, R28, R48 ;  /* 0x0000001c1d307225 */ /* 0x000fc800078e0030 */
[C---:B------:R-:W-:Y:S02]  /*6660*/  IMAD R36, R41.reuse, R28, RZ ;  /* 0x0000001c29247224 */ /* 0x040fe400078e02ff */
[----:B------:R-:W-:-:S05]  /*6670*/  IMAD.HI.U32 R29, P2, R41, R14, R48 ;  /* 0x0000000e291d7227 */ /* 0x000fca0007840030 */
[----:B------:R-:W-:-:S05]  /*6680*/  IADD3 R36, P1, PT, R36, R29, RZ ;  /* 0x0000001d24247210 */ /* 0x000fca0007f3e0ff */
[----:B------:R-:W-:-:S04]  /*6690*/  IMAD.WIDE.U32 R48, R36, R38, RZ ;  /* 0x0000002624307225 */ /* 0x000fc800078e00ff */
[----:B------:R-:W-:Y:S01]  /*66a0*/  IMAD R35, R36, R39, R49 ;  /* 0x0000002724237224 */ /* 0x000fe200078e0231 */
[----:B------:R-:W-:Y:S01]  /*66b0*/  IADD3 R29, P0, PT, -R48, R14, RZ ;  /* 0x0000000e301d7210 */ /* 0x000fe20007f1e1ff */
[----:B------:R-:W-:-:S04]  /*66c0*/  IMAD.HI.U32 R14, R41, R28, RZ ;  /* 0x0000001c290e7227 */ /* 0x000fc800078e00ff */
[----:B------:R-:W-:Y:S01]  /*66d0*/  IMAD.X R14, RZ, RZ, R14, P2 ;  /* 0x000000ffff0e7224 */ /* 0x000fe200010e060e */
[----:B------:R-:W-:-:S03]  /*66e0*/  ISETP.GE.U32.AND P2, PT, R29, R38, PT ;  /* 0x000000261d00720c */ /* 0x000fc60003f46070 */
[----:B------:R-:W-:-:S04]  /*66f0*/  IMAD.X R14, RZ, RZ, R14, P1 ;  /* 0x000000ffff0e7224 */ /* 0x000fc800008e060e */
[----:B------:R-:W-:-:S05]  /*6700*/  IMAD R35, R14, R38, R35 ;  /* 0x000000260e237224 */ /* 0x000fca00078e0223 */
[----:B------:R-:W-:Y:S02]  /*6710*/  IADD3.X R35, PT, PT, ~R35, R28, RZ, P0, !PT ;  /* 0x0000001c23237210 */ /* 0x000fe400007fe5ff */
[----:B------:R-:W-:Y:S02]  /*6720*/  IADD3 R28, P0, PT, R29, -R38, RZ ;  /* 0x800000261d1c7210 */ /* 0x000fe40007f1e0ff */
[----:B------:R-:W-:-:S04]  /*6730*/  ISETP.GE.U32.AND.EX P2, PT, R35, R39, PT, P2 ;  /* 0x000000272300720c */ /* 0x000fc80003f46120 */
[----:B------:R-:W-:Y:S01]  /*6740*/  SEL R29, R28, R29, P2 ;  /* 0x0000001d1c1d7207 */ /* 0x000fe20001000000 */
[----:B------:R-:W-:-:S03]  /*6750*/  IMAD.X R28, R35, 0x1, ~R39, P0 ;  /* 0x00000001231c7824 */ /* 0x000fc600000e0e27 */
[----:B------:R-:W-:Y:S01]  /*6760*/  ISETP.GE.U32.AND P1, PT, R29, R38, PT ;  /* 0x000000261d00720c */ /* 0x000fe20003f26070 */
[----:B------:R-:W-:Y:S01]  /*6770*/  IMAD.MOV.U32 R38, RZ, RZ, R30 ;  /* 0x000000ffff267224 */ /* 0x000fe200078e001e */
[----:B------:R-:W-:Y:S02]  /*6780*/  IADD3 R29, P0, PT, R36, 0x1, RZ ;  /* 0x00000001241d7810 */ /* 0x000fe40007f1e0ff */
[----:B------:R-:W-:Y:S02]  /*6790*/  SEL R35, R28, R35, P2 ;  /* 0x000000231c237207 */ /* 0x000fe40001000000 */
[----:B------:R-:W-:Y:S01]  /*67a0*/  SEL R36, R29, R36, P2 ;  /* 0x000000241d247207 */ /* 0x000fe20001000000 */
[----:B------:R-:W-:Y:S01]  /*67b0*/  IMAD.X R29, RZ, RZ, R14, P0 ;  /* 0x000000ffff1d7224 */ /* 0x000fe200000e060e */
[----:B------:R-:W-:Y:S01]  /*67c0*/  ISETP.GE.U32.AND.EX P1, PT, R35, R39, PT, P1 ;  /* 0x000000272300720c */ /* 0x000fe20003f26110 */
[----:B------:R-:W-:Y:S01]  /*67d0*/  IMAD.MOV.U32 R39, RZ, RZ, 0x0 ;  /* 0x00000000ff277424 */ /* 0x000fe200078e00ff */
[----:B------:R-:W-:-:S02]  /*67e0*/  IADD3 R35, P0, PT, R36, 0x1, RZ ;  /* 0x0000000124237810 */ /* 0x000fc40007f1e0ff */
[----:B------:R-:W-:Y:S02]  /*67f0*/  SEL R29, R29, R14, P2 ;  /* 0x0000000e1d1d7207 */ /* 0x000fe40001000000 */
[----:B------:R-:W-:Y:S02]  /*6800*/  SEL R35, R35, R36, P1 ;  /* 0x0000002423237207 */ /* 0x000fe40000800000 */
[----:B------:R-:W-:Y:S01]  /*6810*/  LOP3.LUT R28, R32, R33, RZ, 0x3c, !PT ;  /* 0x00000021201c7212 */ /* 0x000fe200078e3cff */
[----:B------:R-:W-:Y:S01]  /*6820*/  IMAD.X R14, RZ, RZ, R29, P0 ;  /* 0x000000ffff0e7224 */ /* 0x000fe200000e061d */
[----:B------:R-:W-:Y:S02]  /*6830*/  ISETP.NE.U32.AND P0, PT, R34, RZ, PT ;  /* 0x000000ff2200720c */ /* 0x000fe40003f05070 */
[----:B------:R-:W-:Y:S02]  /*6840*/  ISETP.GE.AND P2, PT, R28, RZ, PT ;  /* 0x000000ff1c00720c */ /* 0x000fe40003f46270 */
[----:B------:R-:W-:-:S02]  /*6850*/  SEL R29, R14, R29, P1 ;  /* 0x0000001d0e1d7207 */ /* 0x000fc40000800000 */
[----:B------:R-:W-:Y:S02]  /*6860*/  IADD3 R14, P1, PT, RZ, -R35, RZ ;  /* 0x80000023ff0e7210 */ /* 0x000fe40007f3e0ff */
[----:B------:R-:W-:Y:S02]  /*6870*/  ISETP.NE.AND.EX P0, PT, R32, RZ, PT, P0 ;  /* 0x000000ff2000720c */ /* 0x000fe40003f05300 */
[----:B------:R-:W-:Y:S02]  /*6880*/  IADD3.X R28, PT, PT, RZ, ~R29, RZ, P1, !PT ;  /* 0x8000001dff1c7210 */ /* 0x000fe40000ffe4ff */
[----:B------:R-:W-:Y:S02]  /*6890*/  SEL R14, R14, R35, !P2 ;  /* 0x000000230e0e7207 */ /* 0x000fe40005000000 */
[----:B------:R-:W-:Y:S02]  /*68a0*/  SEL R28, R28, R29, !P2 ;  /* 0x0000001d1c1c7207 */ /* 0x000fe40005000000 */
[----:B------:R-:W-:-:S02]  /*68b0*/  SEL R14, R14, 0xffffffff, P0 ;  /* 0xffffffff0e0e7807 */ /* 0x000fc40000000000 */
[----:B------:R-:W-:Y:S01]  /*68c0*/  SEL R29, R28, 0xffffffff, P0 ;  /* 0xffffffff1c1d7807 */ /* 0x000fe20000000000 */
[----:B------:R-:W-:Y:S06]  /*68d0*/  RET.REL.NODEC R38 `(_ZN5flash32flash_fwd_splitkv_combine_kernelI23Flash_fwd_kernel_traitsILi32ELi64ELi256ELi4ELb0ELb0EN7cutlass10bfloat16_tE19Flash_kernel_traitsILi32ELi64ELi256ELi4ES3_EELi16ELi7ELb1EEEvNS_16Flash_fwd_paramsE) ;  /* 0xffffff9426c87950 */ /* 0x000fec0003c3ffff */
.L_x_301:
        /* <DEDUP_REMOVED lines=10> */
.L_x_4839:


//--------------------- .text._ZN5flash32flash_fwd_splitkv_combine_kernelI23Flash_fwd_kernel_traitsILi32ELi64ELi256ELi4ELb0ELb0EN7cutlass10bfloat16_tE19Flash_kernel_traitsILi32ELi64ELi256ELi4ES3_EELi16ELi6ELb1EEEvNS_16Flash_fwd_paramsE --------------------------
	.section	.text._ZN5flash32flash_fwd_splitkv_combine_kernelI23Flash_fwd_kernel_traitsILi32ELi64ELi256ELi4ELb0ELb0EN7cutlass10bfloat16_tE19Flash_kernel_traitsILi32ELi64ELi256ELi4ES3_EELi16ELi6ELb1EEEvNS_16Flash_fwd_paramsE,"ax",@progbits
	.align	128
        .global         _ZN5flash32flash_fwd_splitkv_combine_kernelI23Flash_fwd_kernel_traitsILi32ELi64ELi256ELi4ELb0ELb0EN7cutlass10bfloat16_tE19Flash_kernel_traitsILi32ELi64ELi256ELi4ES3_EELi16ELi6ELb1EEEvNS_16Flash_fwd_paramsE
        .type           _ZN5flash32flash_fwd_splitkv_combine_kernelI23Flash_fwd_kernel_traitsILi32ELi64ELi256ELi4ELb0ELb0EN7cutlass10bfloat16_tE19Flash_kernel_traitsILi32ELi64ELi256ELi4ES3_EELi16ELi6ELb1EEEvNS_16Flash_fwd_paramsE,@function
        .size           _ZN5flash32flash_fwd_splitkv_combine_kernelI23Flash_fwd_kernel_traitsILi32ELi64ELi256ELi4ELb0ELb0EN7cutlass10bfloat16_tE19Flash_kernel_traitsILi32ELi64ELi256ELi4ES3_EELi16ELi6ELb1EEEvNS_16Flash_fwd_paramsE,(.L_x_4840 - _ZN5flash32flash_fwd_splitkv_combine_kernelI23Flash_fwd_kernel_traitsILi32ELi64ELi256ELi4ELb0ELb0EN7cutlass10bfloat16_tE19Flash_kernel_traitsILi32ELi64ELi256ELi4ES3_EELi16ELi6ELb1EEEvNS_16Flash_fwd_paramsE)
        .other          _ZN5flash32flash_fwd_splitkv_combine_kernelI23Flash_fwd_kernel_traitsILi32ELi64ELi256ELi4ELb0ELb0EN7cutlass10bfloat16_tE19Flash_kernel_traitsILi32ELi64ELi256ELi4ES3_EELi16ELi6ELb1EEEvNS_16Flash_fwd_paramsE,@"STO_CUDA_ENTRY STV_DEFAULT"
_ZN5flash32flash_fwd_splitkv_combine_kernelI23Flash_fwd_kernel_traitsILi32ELi64ELi256ELi4ELb0ELb0EN7cutlass10bfloat16_tE19Flash_kernel_traitsILi32ELi64ELi256ELi4ES3_EELi16ELi6ELb1EEEvNS_16Flash_fwd_paramsE:
.text._ZN5flash32flash_fwd_splitkv_combine_kernelI23Flash_fwd_kernel_traitsILi32ELi64ELi256ELi4ELb0ELb0EN7cutlass10bfloat16_tE19Flash_kernel_traitsILi32ELi64ELi256ELi4ES3_EELi16ELi6ELb1EEEvNS_16Flash_fwd_paramsE:
        /* <DEDUP_REMOVED lines=38> */
.L_x_302:
[----:B------:R-:W-:Y:S01]  /*0260*/  IMAD.U32 R16, RZ, RZ, UR21 ;  /* 0x00000015ff107e24 */ /* 0x000fe2000f8e00ff */
[----:B------:R-:W-:Y:S01]  /*0270*/  MOV R20, UR19 ;  /* 0x0000001300147c02 */ /* 0x000fe20008000f00 */
[----:B------:R-:W-:Y:S01]  /*0280*/  IMAD.U32 R21, RZ, RZ, UR15 ;  /* 0x0000000fff157e24 */ /* 0x000fe2000f8e00ff */
[----:B------:R-:W-:Y:S02]  /*0290*/  MOV R19, UR14 ;  /* 0x0000000e00137c02 */ /* 0x000fe40008000f00 */
[----:B------:R-:W-:Y:S02]  /*02a0*/  MOV R18, 0x2c0 ;  /* 0x000002c000127802 */ /* 0x000fe40000000f00 */
[----:B------:R-:W-:Y:S05]  /*02b0*/  CALL.REL.NOINC `($__internal_8_$__cuda_sm20_div_s64) ;  /* 0x0000005000e87944 */ /* 0x000fea0003c00000 */
[----:B------:R-:W-:-:S07]  /*02c0*/  MOV R11, R13 ;  /* 0x0000000d000b7202 */ /* 0x000fce0000000f00 */
.L_x_303:
        /* <DEDUP_REMOVED lines=30> */
.L_x_305:
[----:B------:R-:W-:Y:S01]  /*04b0*/  IMAD.MOV.U32 R16, RZ, RZ, R10 ;  /* 0x000000ffff107224 */ /* 0x000fe200078e000a */
[----:B------:R-:W-:Y:S02]  /*04c0*/  MOV R21, R11 ;  /* 0x0000000b00157202 */ /* 0x000fe40000000f00 */
[----:B------:R-:W-:Y:S02]  /*04d0*/  MOV R18, 0x4f0 ;  /* 0x000004f000127802 */ /* 0x000fe40000000f00 */
[----:B------:R-:W-:Y:S05]  /*04e0*/  CALL.REL.NOINC `($__internal_8_$__cuda_sm20_div_s64) ;  /* 0x00000050005c7944 */ /* 0x000fea0003c00000 */
[----:B------:R-:W-:Y:S02]  /*04f0*/  MOV R4, R10 ;  /* 0x0000000a00047202 */ /* 0x000fe40000000f00 */
[----:B------:R-:W-:Y:S02]  /*0500*/  MOV R5, R13 ;  /* 0x0000000d00057202 */ /* 0x000fe40000000f00 */
.L_x_306:
[----:B------:R-:W-:Y:S05]  /*0510*/  BSYNC.RECONVERGENT B0 ;  /* 0x0000000000007941 */ /* 0x000fea0003800200 */
.L_x_304:
        /* <DEDUP_REMOVED lines=57> */
.L_x_308:
[----:B------:R-:W-:Y:S01]  /*08b0*/  IMAD.MOV.U32 R16, RZ, RZ, R20 ;  /* 0x000000ffff107224 */ /* 0x000fe200078e0014 */
[----:B------:R-:W-:Y:S01]  /*08c0*/  MOV R20, R11 ;  /* 0x0000000b00147202 */ /* 0x000fe20000000f00 */
[----:B------:R-:W-:Y:S01]  /*08d0*/  IMAD.MOV.U32 R21, RZ, RZ, R19 ;  /* 0x000000ffff157224 */ /* 0x000fe200078e0013 */
[----:B------:R-:W-:Y:S02]  /*08e0*/  MOV R19, R37 ;  /* 0x0000002500137202 */ /* 0x000fe40000000f00 */
[----:B------:R-:W-:Y:S02]  /*08f0*/  MOV R18, 0x910 ;  /* 0x0000091000127802 */ /* 0x000fe40000000f00 */
[----:B------:R-:W-:Y:S05]  /*0900*/  CALL.REL.NOINC `($__internal_8_$__cuda_sm20_div_s64) ;  /* 0x0000004c00547944 */ /* 0x000fea0003c00000 */
[----:B------:R-:W-:Y:S02]  /*0910*/  MOV R12, R10 ;  /* 0x0000000a000c7202 */ /* 0x000fe40000000f00 */
.L_x_309:
[----:B------:R-:W-:Y:S05]  /*0920*/  BSYNC.RECONVERGENT B0 ;  /* 0x0000000000007941 */ /* 0x000fea0003800200 */
.L_x_307:
        /* <DEDUP_REMOVED lines=124> */
.L_x_311:
[----:B------:R-:W-:Y:S01]  /*10f0*/  IMAD.MOV.U32 R16, RZ, RZ, R12 ;  /* 0x000000ffff107224 */ /* 0x000fe200078e000c */
[----:B------:R-:W-:Y:S01]  /*1100*/  MOV R20, R8 ;  /* 0x0000000800147202 */ /* 0x000fe20000000f00 */
[----:B------:R-:W-:Y:S01]  /*1110*/  IMAD.MOV.U32 R21, RZ, RZ, R13 ;  /* 0x000000ffff157224 */ /* 0x000fe200078e000d */
[----:B------:R-:W-:Y:S02]  /*1120*/  MOV R19, R0 ;  /* 0x0000000000137202 */ /* 0x000fe40000000f00 */
[----:B------:R-:W-:Y:S02]  /*1130*/  MOV R18, 0x1150 ;  /* 0x0000115000127802 */ /* 0x000fe40000000f00 */
[----:B------:R-:W-:Y:S05]  /*1140*/  CALL.REL.NOINC `($__internal_8_$__cuda_sm20_div_s64) ;  /* 0x0000004400447944 */ /* 0x000fea0003c00000 */
[----:B------:R-:W-:Y:S02]  /*1150*/  MOV R42, R10 ;  /* 0x0000000a002a7202 */ /* 0x000fe40000000f00 */
[----:B------:R-:W-:Y:S02]  /*1160*/  MOV R43, R13 ;  /* 0x0000000d002b7202 */ /* 0x000fe40000000f00 */
.L_x_312:
[----:B------:R-:W-:Y:S05]  /*1170*/  BSYNC.RECONVERGENT B0 ;  /* 0x0000000000007941 */ /* 0x000fea0003800200 */
.L_x_310:
        /* <DEDUP_REMOVED lines=57> */
.L_x_314:
[----:B------:R-:W-:Y:S01]  /*1510*/  IMAD.MOV.U32 R16, RZ, RZ, R4 ;  /* 0x000000ffff107224 */ /* 0x000fe200078e0004 */
[----:B------:R-:W-:Y:S01]  /*1520*/  MOV R21, R5 ;  /* 0x0000000500157202 */ /* 0x000fe20000000f00 */
[----:B------:R-:W-:Y:S01]  /*1530*/  IMAD.MOV.U32 R20, RZ, RZ, R7 ;  /* 0x000000ffff147224 */ /* 0x000fe200078e0007 */
[----:B------:R-:W-:Y:S02]  /*1540*/  MOV R18, 0x1560 ;  /* 0x0000156000127802 */ /* 0x000fe40000000f00 */
[----:B------:R-:W-:Y:S05]  /*1550*/  CALL.REL.NOINC `($__internal_8_$__cuda_sm20_div_s64) ;  /* 0x0000004000407944 */ /* 0x000fea0003c00000 */
[----:B------:R-:W-:Y:S02]  /*1560*/  MOV R20, R10 ;  /* 0x0000000a00147202 */ /* 0x000fe40000000f00 */
[----:B------:R-:W-:Y:S02]  /*1570*/  MOV R21, R13 ;  /* 0x0000000d00157202 */ /* 0x000fe40000000f00 */
.L_x_315:
[----:B------:R-:W-:Y:S05]  /*1580*/  BSYNC.RECONVERGENT B0 ;  /* 0x0000000000007941 */ /* 0x000fea0003800200 */
.L_x_313:
        /* <DEDUP_REMOVED lines=8> */
[C---:B------:R-:W-:Y:S02]  /*1610*/  ISETP.LT.U32.AND P1, PT, R5.reuse, UR8, PT ;  /* 0x0000000805007c0c */ /* 0x040fe4000bf21070 */
[----:B------:R-:W-:Y:S01]  /*1620*/  IADD3 R22, P3, PT, R5, UR20, RZ ;  /* 0x0000001405167c10 */ /* 0x000fe2000ff7e0ff */
[C---:B------:R-:W-:Y:S01]  /*1630*/  VIADD R19, R6.reuse, 0x8 ;  /* 0x0000000806137836 */ /* 0x040fe20000000000 */
        /* <DEDUP_REMOVED lines=20> */
[----:B------:R-:W-:Y:S02]  /*1780*/  IMAD.MOV.U32 R10, RZ, RZ, -0x800000 ;  /* 0xff800000ff0a7424 */ /* 0x000fe400078e00ff */
[----:B------:R-:W0:Y:S01]  /*1790*/  @!P5 LDC.64 R12, c[0x0][0x428] ;  /* 0x00010a00ff0cdb82 */ /* 0x000e220000000a00 */
[----:B------:R-:W-:-:S03]  /*17a0*/  @!P0 IMAD R18, R19, UR15, R29 ;  /* 0x0000000f13128c24 */ /* 0x000fc6000f8e021d */
[----:B--2---:R2:W4:Y:S01]  /*17b0*/  @!P2 LDG.E R10, desc[UR10][R32.64] ;  /* 0x0000000a200aa981 */ /* 0x004522000c1e1900 */
[----:B-1----:R-:W-:Y:S01]  /*17c0*/  @!P0 LEA R30, P2, R28, R16, 0x2 ;  /* 0x000000101c1e8211 */ /* 0x002fe200078410ff */
[----:B------:R-:W-:Y:S01]  /*17d0*/  @!P6 IMAD.MOV.U32 R29, RZ, RZ, R23 ;  /* 0x000000ffff1de224 */ /* 0x000fe200078e0017 */
[----:B------:R-:W-:Y:S01]  /*17e0*/  MOV R26, 0xff800000 ;  /* 0xff800000001a7802 */ /* 0x000fe20000000f00 */
[----:B------:R-:W-:Y:S01]  /*17f0*/  VIADD R24, R6, 0x30 ;  /* 0x0000003006187836 */ /* 0x000fe20000000000 */
        /* <DEDUP_REMOVED lines=56> */
[----:B------:R-:W3:Y:S04]  /*1b80*/  @!P2 LDG.E R23, desc[UR10][R14.64] ;  /* 0x0000000a0e17a981 */ /* 0x000ee8000c1e1900 */
[----:B------:R-:W5:Y:S04]  /*1b90*/  @!P3 LDG.E R19, desc[UR10][R16.64] ;  /* 0x0000000a1013b981 */ /* 0x000f68000c1e1900 */
[----:B------:R0:W5:Y:S01]  /*1ba0*/  @!P1 LDG.E R13, desc[UR10][R24.64] ;  /* 0x0000000a180d9981 */ /* 0x000162000c1e1900 */
        /* <DEDUP_REMOVED lines=9> */
[----:B------:R-:W-:-:S02]  /*1c40*/  SHF.R.U32.HI R12, RZ, 0x3, R4 ;  /* 0x00000003ff0c7819 */ /* 0x000fc40000011604 */
[----:B------:R-:W-:Y:S02]  /*1c50*/  LOP3.LUT R9, R4, 0x7, RZ, 0xc0, !PT ;  /* 0x0000000704097812 */ /* 0x000fe400078ec0ff */
[----:B------:R-:W-:Y:S01]  /*1c60*/  LEA R32, R12, UR4, 0x2 ;  /* 0x000000040c207c11 */ /* 0x000fe2000f8e10ff */
[----:B------:R-:W-:Y:S01]  /*1c70*/  IMAD.MOV.U32 R30, RZ, RZ, -0x800000 ;  /* 0xff800000ff1e7424 */ /* 0x000fe200078e00ff */
[----:B------:R-:W-:Y:S01]  /*1c80*/  MOV R33, 0xff800000 ;  /* 0xff80000000217802 */ /* 0x000fe20000000f00 */
[----:B------:R-:W-:Y:S02]  /*1c90*/  IMAD.MOV.U32 R31, RZ, RZ, -0x800000 ;  /* 0xff800000ff1f7424 */ /* 0x000fe400078e00ff */
[----:B------:R-:W-:Y:S01]  /*1ca0*/  IMAD R32, R9, 0x44, R32 ;  /* 0x0000004409207824 */ /* 0x000fe200078e0220 */
[----:B------:R-:W-:Y:S01]  /*1cb0*/  MOV R27, 0xff800000 ;  /* 0xff800000001b7802 */ /* 0x000fe20000000f00 */
[----:B0-----:R-:W-:Y:S01]  /*1cc0*/  IMAD.MOV.U32 R25, RZ, RZ, -0x800000 ;  /* 0xff800000ff197424 */ /* 0x001fe200078e00ff */
[----:B------:R-:W-:Y:S01]  /*1cd0*/  IABS R6, R3 ;  /* 0x0000000300067213 */ /* 0x000fe20000000000 */
[----:B----4-:R0:W-:Y:S01]  /*1ce0*/  @!P0 STS [R5+0x220], R26 ;  /* 0x0002201a05008388 */ /* 0x0101e20000000800 */
[----:B------:R-:W-:-:S03]  /*1cf0*/  ISETP.GT.U32.AND P0, PT, R4, 0x7f, PT ;  /* 0x0000007f0400780c */ /* 0x000fc60003f04070 */
[----:B------:R-:W-:Y:S04]  /*1d00*/  STS [R5], R10 ;  /* 0x0000000a05007388 */ /* 0x000fe80000000800 */
[----:B------:R1:W-:Y:S04]  /*1d10*/  @!P5 STS [R5+0x440], R28 ;  /* 0x0004401c0500d388 */ /* 0x0003e80000000800 */
[----:B--2---:R2:W-:Y:S04]  /*1d20*/  @!P4 STS [R5+0x660], R29 ;  /* 0x0006601d0500c388 */ /* 0x0045e80000000800 */
[----:B------:R-:W-:Y:S01]  /*1d30*/  @!P3 STS [R5+0x880], R18 ;  /* 0x000880120500b388 */ /* 0x000fe20000000800 */
[----:B0-----:R-:W-:-:S03]  /*1d40*/  IMAD.MOV.U32 R26, RZ, RZ, -0x800000 ;  /* 0xff800000ff1a7424 */ /* 0x001fc600078e00ff */
[----:B---3--:R-:W-:Y:S04]  /*1d50*/  @!P1 STS [R5+0xcc0], R23 ;  /* 0x000cc01705009388 */ /* 0x008fe80000000800 */
[----:B-----5:R-:W-:Y:S04]  /*1d60*/  @!P2 STS [R5+0xaa0], R19 ;  /* 0x000aa0130500a388 */ /* 0x020fe80000000800 */
[----:B------:R-:W-:Y:S01]  /*1d70*/  @!P0 STS [R5+0xee0], R13 ;  /* 0x000ee00d05008388 */ /* 0x000fe20000000800 */
[----:B------:R-:W-:Y:S01]  /*1d80*/  BAR.SYNC.DEFER_BLOCKING 0x0 ;  /* 0x0000000000007b1d */ /* 0x000fe20000010000 */
[----:B-1----:R-:W-:Y:S01]  /*1d90*/  MOV R28, 0xff800000 ;  /* 0xff800000001c7802 */ /* 0x002fe20000000f00 */
[----:B--2---:R-:W-:-:S04]  /*1da0*/  IMAD.MOV.U32 R29, RZ, RZ, -0x800000 ;  /* 0xff800000ff1d7424 */ /* 0x004fc800078e00ff */
[----:B------:R-:W0:Y:S01]  /*1db0*/  I2F.RP R10, R6 ;  /* 0x00000006000a7306 */ /* 0x000e220000209400 */
[----:B------:R-:W-:Y:S04]  /*1dc0*/  @!P0 LDS R33, [R32] ;  /* 0x0000000020218984 */ /* 0x000fe80000000800 */
[----:B------:R-:W-:Y:S04]  /*1dd0*/  @!P0 LDS R30, [R32+0x220] ;  /* 0x00022000201e8984 */ /* 0x000fe80000000800 */
[----:B------:R-:W1:Y:S04]  /*1de0*/  @!P0 LDS R31, [R32+0x440] ;  /* 0x00044000201f8984 */ /* 0x000e680000000800 */
[----:B------:R-:W-:Y:S04]  /*1df0*/  @!P0 LDS R28, [R32+0x660] ;  /* 0x00066000201c8984 */ /* 0x000fe80000000800 */
[----:B------:R-:W2:Y:S04]  /*1e00*/  @!P0 LDS R29, [R32+0x880] ;  /* 0x00088000201d8984 */ /* 0x000ea80000000800 */
[----:B------:R-:W-:Y:S04]  /*1e10*/  @!P0 LDS R26, [R32+0xaa0] ;  /* 0x000aa000201a8984 */ /* 0x000fe80000000800 */
[----:B------:R-:W3:Y:S04]  /*1e20*/  @!P0 LDS R27, [R32+0xcc0] ;  /* 0x000cc000201b8984 */ /* 0x000ee80000000800 */
[----:B------:R-:W4:Y:S01]  /*1e30*/  @!P0 LDS R25, [R32+0xee0] ;  /* 0x000ee00020198984 */ /* 0x000f220000000800 */
[----:B0-----:R-:W0:Y:S01]  /*1e40*/  MUFU.RCP R16, R10 ;  /* 0x0000000a00107308 */ /* 0x001e220000001000 */
[----:B-1----:R-:W-:Y:S01]  /*1e50*/  FMNMX3.FTZ R14, R33, R30, R31, !PT ;  /* 0x0000001e210e7276 */ /* 0x002fe2000781001f */
[----:B0-----:R-:W-:-:S06]  /*1e60*/  VIADD R16, R16, 0xffffffe ;  /* 0x0ffffffe10107836 */ /* 0x001fcc0000000000 */
[----:B------:R-:W0:Y:S01]  /*1e70*/  F2I.FTZ.U32.TRUNC.NTZ R17, R16 ;  /* 0x0000001000117305 */ /* 0x000e22000021f000 */
[----:B--2---:R-:W-:-:S04]  /*1e80*/  FMNMX3.FTZ R14, R14, R28, R29, !PT ;  /* 0x0000001c0e0e7276 */ /* 0x004fc8000781001d */
[----:B---3--:R-:W-:-:S04]  /*1e90*/  FMNMX3.FTZ R14, R14, R26, R27, !PT ;  /* 0x0000001a0e0e7276 */ /* 0x008fc8000781001b */
[----:B----4-:R-:W-:-:S05]  /*1ea0*/  FMNMX.FTZ R15, R14, R25, !PT ;  /* 0x000000190e0f7209 */ /* 0x010fca0007810000 */
[----:B------:R-:W1:Y:S01]  /*1eb0*/  SHFL.BFLY PT, R14, R15, 0x4, 0x1f ;  /* 0x0c801f000f0e7f89 */ /* 0x000e6200000e0000 */
[----:B0-----:R-:W-:Y:S01]  /*1ec0*/  IADD3 R5, PT, PT, RZ, -R17, RZ ;  /* 0x80000011ff057210 */ /* 0x001fe20007ffe0ff */
[----:B------:R-:W-:-:S04]  /*1ed0*/  IMAD.MOV.U32 R16, RZ, RZ, RZ ;  /* 0x000000ffff107224 */ /* 0x000fc800078e00ff */
[----:B------:R-:W-:Y:S01]  /*1ee0*/  IMAD R10, R5, R6, RZ ;  /* 0x00000006050a7224 */ /* 0x000fe200078e02ff */
[----:B------:R-:W-:-:S03]  /*1ef0*/  IABS R5, R2 ;  /* 0x0000000200057213 */ /* 0x000fc60000000000 */
[----:B------:R-:W-:Y:S01]  /*1f00*/  IMAD.HI.U32 R10, R17, R10, R16 ;  /* 0x0000000a110a7227 */ /* 0x000fe200078e0010 */
[----:B-1----:R-:W-:-:S05]  /*1f10*/  FMNMX.FTZ R19, R15, R14, !PT ;  /* 0x0000000e0f137209 */ /* 0x002fca0007810000 */
[----:B------:R-:W-:Y:S01]  /*1f20*/  IMAD.HI.U32 R13, R10, R5, RZ ;  /* 0x000000050a0d7227 */ /* 0x000fe200078e00ff */
[----:B------:R-:W-:Y:S01]  /*1f30*/  LOP3.LUT R2, R2, R3, RZ, 0x3c, !PT ;  /* 0x0000000302027212 */ /* 0x000fe200078e3cff */
[----:B------:R-:W0:Y:S02]  /*1f40*/  LDC R17, c[0x0][0x3e0] ;  /* 0x0000f800ff117b82 */ /* 0x000e240000000800 */
[----:B------:R-:W-:-:S04]  /*1f50*/  IMAD.MOV R10, RZ, RZ, -R13 ;  /* 0x000000ffff0a7224 */ /* 0x000fc800078e0a0d */
[C---:B------:R-:W-:Y:S02]  /*1f60*/  IMAD R5, R6.reuse, R10, R5 ;  /* 0x0000000a06057224 */ /* 0x040fe400078e0205 */
[----:B------:R-:W1:Y:S03]  /*1f70*/  SHFL.BFLY PT, R10, R19, 0x2, 0x1f ;  /* 0x0c401f00130a7f89 */ /* 0x000e6600000e0000 */
[----:B------:R-:W-:Y:S02]  /*1f80*/  ISETP.GT.U32.AND P0, PT, R6, R5, PT ;  /* 0x000000050600720c */ /* 0x000fe40003f04070 */
[----:B------:R-:W-:Y:S02]  /*1f90*/  ISETP.GE.AND P1, PT, R2, RZ, PT ;  /* 0x000000ff0200720c */ /* 0x000fe40003f26270 */
[----:B-1----:R-:W-:-:S05]  /*1fa0*/  FMNMX.FTZ R15, R19, R10, !PT ;  /* 0x0000000a130f7209 */ /* 0x002fca0007810000 */
[----:B------:R-:W1:Y:S04]  /*1fb0*/  SHFL.BFLY PT, R2, R15, 0x1, 0x1f ;  /* 0x0c201f000f027f89 */ /* 0x000e6800000e0000 */
[----:B------:R-:W-:-:S04]  /*1fc0*/  @!P0 IADD3 R5, PT, PT, R5, -R6, RZ ;  /* 0x8000000605058210 */ /* 0x000fc80007ffe0ff */
[----:B------:R-:W-:Y:S01]  /*1fd0*/  ISETP.GE.U32.AND P2, PT, R5, R6, PT ;  /* 0x000000060500720c */ /* 0x000fe20003f46070 */
[----:B------:R-:W-:Y:S01]  /*1fe0*/  @!P0 VIADD R13, R13, 0x1 ;  /* 0x000000010d0d8836 */ /* 0x000fe20000000000 */
[----:B------:R-:W-:-:S11]  /*1ff0*/  ISETP.NE.AND P0, PT, R3, RZ, PT ;  /* 0x000000ff0300720c */ /* 0x000fd60003f05270 */
[----:B------:R-:W-:Y:S01]  /*2000*/  @P2 VIADD R13, R13, 0x1 ;  /* 0x000000010d0d2836 */ /* 0x000fe20000000000 */
[----:B-1----:R-:W-:-:S04]  /*2010*/  FMNMX.FTZ R2, R15, R2, !PT ;  /* 0x000000020f027209 */ /* 0x002fc80007810000 */
[----:B------:R-:W-:Y:S02]  /*2020*/  @!P1 IADD3 R13, PT, PT, -R13, RZ, RZ ;  /* 0x000000ff0d0d9210 */ /* 0x000fe40007ffe1ff */
[----:B------:R-:W-:Y:S02]  /*2030*/  @!P0 LOP3.LUT R13, RZ, R3, RZ, 0x33, !PT ;  /* 0x00000003ff0d8212 */ /* 0x000fe400078e33ff */
        /* <DEDUP_REMOVED lines=11> */
[----:B------:R-:W1:Y:S01]  /*20f0*/  MUFU.EX2 R24, R24 ;  /* 0x0000001800187308 */ /* 0x000e620000000800 */
[----:B------:R-:W-:Y:S01]  /*2100*/  FMUL.FTZ R22, R22, 1.4426950216293334961 ;  /* 0x3fb8aa3b16167820 */ /* 0x000fe20000410000 */
[----:B------:R-:W-:Y:S02]  /*2110*/  USHF.R.S32.HI UR4, URZ, 0x1f, UR22 ;  /* 0x0000001fff047899 */ /* 0x000fe40008011416 */
[----:B------:R-:W2:Y:S01]  /*2120*/  MUFU.EX2 R23, R23 ;  /* 0x0000001700177308 */ /* 0x000ea20000000800 */
[C---:B------:R-:W-:Y:S01]  /*2130*/  FADD.FTZ R18, -R2.reuse, R26 ;  /* 0x0000001a02127221 */ /* 0x040fe20000010100 */
[----:B------:R-:W-:Y:S01]  /*2140*/  FMUL.FTZ R19, R19, 1.4426950216293334961 ;  /* 0x3fb8aa3b13137820 */ /* 0x000fe20000410000 */
[----:B------:R-:W-:Y:S01]  /*2150*/  ULOP3.LUT UR4, UR4, 0x1, URZ, 0xfc, !UPT ;  /* 0x0000000104047892 */ /* 0x000fe2000f8efcff */
[----:B------:R-:W3:Y:S01]  /*2160*/  MUFU.EX2 R22, R22 ;  /* 0x0000001600167308 */ /* 0x000ee20000000800 */
[----:B------:R-:W-:Y:S01]  /*2170*/  FADD.FTZ R16, -R2, R27 ;  /* 0x0000001b02107221 */ /* 0x000fe20000010100 */
[----:B------:R-:W-:-:S02]  /*2180*/  FMUL.FTZ R18, R18, 1.4426950216293334961 ;  /* 0x3fb8aa3b12127820 */ /* 0x000fc40000410000 */
[----:B------:R-:W4:Y:S01]  /*2190*/  MUFU.EX2 R19, R19 ;  /* 0x0000001300137308 */ /* 0x000f220000000800 */
[----:B------:R-:W-:Y:S02]  /*21a0*/  IMAD R5, R13, UR4, RZ ;  /* 0x000000040d057c24 */ /* 0x000fe4000f8e02ff */
[----:B-1----:R-:W-:Y:S01]  /*21b0*/  FADD.FTZ R24, R15, R24 ;  /* 0x000000180f187221 */ /* 0x002fe20000010000 */
[----:B------:R-:W-:Y:S01]  /*21c0*/  FADD.FTZ R15, -R2, R25 ;  /* 0x00000019020f7221 */ /* 0x000fe20000010100 */
[----:B------:R-:W-:Y:S01]  /*21d0*/  FMUL.FTZ R16, R16, 1.4426950216293334961 ;  /* 0x3fb8aa3b10107820 */ /* 0x000fe20000410000 */
[----:B------:R-:W1:Y:S01]  /*21e0*/  MUFU.EX2 R18, R18 ;  /* 0x0000001200127308 */ /* 0x000e620000000800 */
[----:B------:R-:W-:Y:S01]  /*21f0*/  IABS R14, R5 ;  /* 0x00000005000e7213 */ /* 0x000fe20000000000 */
[----:B--2---:R-:W-:Y:S01]  /*2200*/  FADD.FTZ R23, R24, R23 ;  /* 0x0000001718177221 */ /* 0x004fe20000010000 */
[----:B------:R-:W-:Y:S01]  /*2210*/  FMUL.FTZ R15, R15, 1.4426950216293334961 ;  /* 0x3fb8aa3b0f0f7820 */ /* 0x000fe20000410000 */
[----:B0-----:R-:W-:Y:S01]  /*2220*/  IABS R10, R17 ;  /* 0x00000011000a7213 */ /* 0x001fe20000000000 */
[----:B------:R-:W0:Y:S01]  /*2230*/  MUFU.EX2 R16, R16 ;  /* 0x0000001000107308 */ /* 0x000e220000000800 */
[----:B---3--:R-:W-:Y:S01]  /*2240*/  FADD.FTZ R22, R23, R22 ;  /* 0x0000001617167221 */ /* 0x008fe20000010000 */
[----:B------:R-:W2:Y:S02]  /*2250*/  LDCU UR4, c[0x0][0x430] ;  /* 0x00008600ff0477ac */ /* 0x000ea40008000800 */
[----:B------:R-:W3:Y:S01]  /*2260*/  I2F.RP R34, R14 ;  /* 0x0000000e00227306 */ /* 0x000ee20000209400 */
[----:B----4-:R-:W-:-:S07]  /*2270*/  FADD.FTZ R23, R22, R19 ;  /* 0x0000001316177221 */ /* 0x010fce0000010000 */
[----:B------:R-:W4:Y:S01]  /*2280*/  MUFU.EX2 R15, R15 ;  /* 0x0000000f000f7308 */ /* 0x000f220000000800 */
[----:B-1----:R-:W-:-:S03]  /*2290*/  FADD.FTZ R19, R23, R18 ;  /* 0x0000001217137221 */ /* 0x002fc60000010000 */
[----:B------:R-:W1:Y:S01]  /*22a0*/  I2F.RP R6, R10 ;  /* 0x0000000a00067306 */ /* 0x000e620000209400 */
[----:B0-----:R-:W-:-:S07]  /*22b0*/  FADD.FTZ R22, R19, R16 ;  /* 0x0000001013167221 */ /* 0x001fce0000010000 */
[----:B---3--:R-:W0:Y:S01]  /*22c0*/  MUFU.RCP R34, R34 ;  /* 0x0000002200227308 */ /* 0x008e220000001000 */
[----:B----4-:R-:W-:-:S05]  /*22d0*/  FADD.FTZ R41, R22, R15 ;  /* 0x0000000f16297221 */ /* 0x010fca0000010000 */
[----:B------:R-:W3:Y:S02]  /*22e0*/  SHFL.BFLY PT, R18, R41, 0x4, 0x1f ;  /* 0x0c801f0029127f89 */ /* 0x000ee400000e0000 */
[----:B-1----:R-:W1:Y:S01]  /*22f0*/  MUFU.RCP R6, R6 ;  /* 0x0000000600067308 */ /* 0x002e620000001000 */
[----:B0-----:R-:W-:-:S07]  /*2300*/  VIADD R34, R34, 0xffffffe ;  /* 0x0ffffffe22227836 */ /* 0x001fce0000000000 */
[----:B------:R-:W0:Y:S01]  /*2310*/  F2I.FTZ.U32.TRUNC.NTZ R23, R34 ;  /* 0x0000002200177305 */ /* 0x000e22000021f000 */
[----:B-1----:R-:W-:-:S07]  /*2320*/  VIADD R38, R6, 0xffffffe ;  /* 0x0ffffffe06267836 */ /* 0x002fce0000000000 */
[----:B------:R-:W1:Y:S01]  /*2330*/  F2I.FTZ.U32.TRUNC.NTZ R39, R38 ;  /* 0x0000002600277305 */ /* 0x000e62000021f000 */
[----:B---3--:R-:W-:-:S05]  /*2340*/  FADD.FTZ R18, R41, R18 ;  /* 0x0000001229127221 */ /* 0x008fca0000010000 */
[----:B------:R-:W3:Y:S01]  /*2350*/  SHFL.BFLY PT, R19, R18, 0x2, 0x1f ;  /* 0x0c401f0012137f89 */ /* 0x000ee200000e0000 */
[----:B0-----:R-:W-:Y:S01]  /*2360*/  IADD3 R35, PT, PT, RZ, -R23, RZ ;  /* 0x80000017ff237210 */ /* 0x001fe20007ffe0ff */
[----:B------:R-:W-:Y:S02]  /*2370*/  HFMA2 R22, -RZ, RZ, 0, 0 ;  /* 0x00000000ff167431 */ /* 0x000fe400000001ff */
[----:B------:R-:W-:Y:S02]  /*2380*/  VIADD R6, R14, UR18 ;  /* 0x000000120e067c36 */ /* 0x000fe40008000000 */
[----:B------:R-:W-:Y:S02]  /*2390*/  IMAD R35, R35, R14, RZ ;  /* 0x0000000e23237224 */ /* 0x000fe400078e02ff */
[----:B-1----:R-:W-:Y:S01]  /*23a0*/  IMAD.MOV R15, RZ, RZ, -R39 ;  /* 0x000000ffff0f7224 */ /* 0x002fe200078e0a27 */
        /* <DEDUP_REMOVED lines=9> */
[----:B------:R-:W-:-:S04]  /*2440*/  IMAD.HI.U32 R22, R15, R16, RZ ;  /* 0x000000100f167227 */ /* 0x000fc800078e00ff */
[--C-:B------:R-:W-:Y:S01]  /*2450*/  IMAD R23, R35, R23, R16.reuse ;  /* 0x0000001723177224 */ /* 0x100fe200078e0210 */
[----:B------:R-:W-:Y:S01]  /*2460*/  IADD3 R15, PT, PT, -R22, RZ, RZ ;  /* 0x000000ff160f7210 */ /* 0x000fe20007ffe1ff */
[----:B------:R-:W0:Y:S03]  /*2470*/  SHFL.BFLY PT, R18, R19, 0x1, 0x1f ;  /* 0x0c201f0013127f89 */ /* 0x000e2600000e0000 */
[----:B------:R-:W-:Y:S01]  /*2480*/  ISETP.GT.U32.AND P2, PT, R14, R23, PT ;  /* 0x000000170e00720c */ /* 0x000fe20003f44070 */
[----:B------:R-:W-:-:S05]  /*2490*/  IMAD R15, R10, R15, R16 ;  /* 0x0000000f0a0f7224 */ /* 0x000fca00078e0210 */
[----:B------:R-:W-:-:S07]  /*24a0*/  ISETP.GT.U32.AND P0, PT, R10, R15, PT ;  /* 0x0000000f0a00720c */ /* 0x000fce0003f04070 */
[----:B------:R-:W-:-:S05]  /*24b0*/  @!P2 IMAD.IADD R23, R23, 0x1, -R14 ;  /* 0x000000011717a824 */ /* 0x000fca00078e0a0e */
[-C--:B------:R-:W-:Y:S01]  /*24c0*/  ISETP.GE.U32.AND P1, PT, R23, R14.reuse, PT ;  /* 0x0000000e1700720c */ /* 0x080fe20003f26070 */
[----:B------:R-:W-:Y:S01]  /*24d0*/  @!P0 IMAD.IADD R15, R15, 0x1, -R10 ;  /* 0x000000010f0f8824 */ /* 0x000fe200078e0a0a */
[C---:B------:R-:W-:Y:S01]  /*24e0*/  LOP3.LUT R16, R6.reuse, R14, RZ, 0x3c, !PT ;  /* 0x0000000e06107212 */ /* 0x040fe200078e3cff */
[----:B0-----:R-:W-:Y:S01]  /*24f0*/  FADD.FTZ R18, R19, R18 ;  /* 0x0000001213127221 */ /* 0x001fe20000010000 */
[----:B------:R-:W-:Y:S02]  /*2500*/  @!P2 IADD3 R35, PT, PT, R35, 0x1, RZ ;  /* 0x000000012323a810 */ /* 0x000fe40007ffe0ff */
[----:B------:R-:W-:Y:S02]  /*2510*/  ISETP.GE.U32.AND P4, PT, R15, R10, PT ;  /* 0x0000000a0f00720c */ /* 0x000fe40003f86070 */
[----:B------:R-:W-:Y:S02]  /*2520*/  LOP3.LUT R6, R6, R17, RZ, 0x3c, !PT ;  /* 0x0000001106067212 */ /* 0x000fe400078e3cff */
[----:B------:R-:W-:-:S03]  /*2530*/  ISETP.GE.AND P3, PT, R16, RZ, PT ;  /* 0x000000ff1000720c */ /* 0x000fc60003f66270 */
[----:B------:R-:W-:Y:S01]  /*2540*/  @P1 VIADD R35, R35, 0x1 ;  /* 0x0000000123231836 */ /* 0x000fe20000000000 */
[----:B------:R-:W-:Y:S02]  /*2550*/  FSETP.NE.FTZ.AND P1, PT, R18, RZ, PT ;  /* 0x000000ff1200720b */ /* 0x000fe40003f35000 */
[----:B------:R-:W-:Y:S02]  /*2560*/  ISETP.GE.AND P2, PT, R6, RZ, PT ;  /* 0x000000ff0600720c */ /* 0x000fe40003f46270 */
[----:B------:R-:W-:Y:S02]  /*2570*/  @!P0 IADD3 R22, PT, PT, R22, 0x1, RZ ;  /* 0x0000000116168810 */ /* 0x000fe40007ffe0ff */
[----:B------:R-:W-:Y:S02]  /*2580*/  ISETP.NE.AND P0, PT, R17, RZ, PT ;  /* 0x000000ff1100720c */ /* 0x000fe40003f05270 */
[----:B------:R-:W-:Y:S02]  /*2590*/  ISETP.NE.AND P5, PT, R5, RZ, PT ;  /* 0x000000ff0500720c */ /* 0x000fe40003fa5270 */
[----:B------:R-:W-:Y:S01]  /*25a0*/  @P4 IADD3 R22, PT, PT, R22, 0x1, RZ ;  /* 0x0000000116164810 */ /* 0x000fe20007ffe0ff */
[----:B------:R-:W-:Y:S01]  /*25b0*/  @!P3 IMAD.MOV R35, RZ, RZ, -R35 ;  /* 0x000000ffff23b224 */ /* 0x000fe200078e0a23 */
[----:B------:R-:W-:-:S02]  /*25c0*/  ISETP.NE.AND P3, PT, R13, RZ, PT ;  /* 0x000000ff0d00720c */ /* 0x000fc40003f65270 */
[----:B------:R-:W0:Y:S01]  /*25d0*/  @P1 MUFU.LG2 R13, R18 ;  /* 0x00000012000d1308 */ /* 0x000e220000000c00 */
[----:B------:R-:W-:-:S04]  /*25e0*/  @!P2 IMAD.MOV R22, RZ, RZ, -R22 ;  /* 0x000000ffff16a224 */ /* 0x000fc800078e0a16 */
[----:B------:R-:W-:Y:S02]  /*25f0*/  @!P0 LOP3.LUT R22, RZ, R17, RZ, 0x33, !PT ;  /* 0x00000011ff168212 */ /* 0x000fe400078e33ff */
[----:B------:R-:W-:Y:S02]  /*2600*/  LOP3.LUT P0, RZ, R4, 0x387, RZ, 0xc0, !PT ;  /* 0x0000038704ff7812 */ /* 0x000fe4000780c0ff */
[----:B------:R-:W-:Y:S02]  /*2610*/  @!P5 LOP3.LUT R35, RZ, R14, RZ, 0x33, !PT ;  /* 0x0000000eff23d212 */ /* 0x000fe400078e33ff */
[----:B------:R-:W-:Y:S02]  /*2620*/  SEL R10, RZ, 0x1, !P3 ;  /* 0x00000001ff0a7807 */ /* 0x000fe40005800000 */
[----:B------:R-:W-:Y:S02]  /*2630*/  SHF.R.S32.HI R19, RZ, 0x1f, R5 ;  /* 0x0000001fff137819 */ /* 0x000fe40000011405 */
[----:B------:R-:W-:-:S02]  /*2640*/  ISETP.LT.U32.AND P2, PT, R20, R35, PT ;  /* 0x000000231400720c */ /* 0x000fc40003f41070 */
        /* <DEDUP_REMOVED lines=9> */
[----:B------:R-:W-:Y:S02]  /*26e0*/  IMAD R3, R10, R3, RZ ;  /* 0x000000030a037224 */ /* 0x000fe400078e02ff */
        /* <DEDUP_REMOVED lines=52> */
.L_x_319:
[----:B------:R-:W-:Y:S01]  /*2a30*/  IMAD.MOV.U32 R16, RZ, RZ, R2 ;  /* 0x000000ffff107224 */ /* 0x000fe200078e0002 */
[----:B------:R-:W-:Y:S01]  /*2a40*/  MOV R21, RZ ;  /* 0x000000ff00157202 */ /* 0x000fe20000000f00 */
[----:B------:R-:W-:Y:S01]  /*2a50*/  IMAD.MOV.U32 R20, RZ, RZ, R40 ;  /* 0x000000ffff147224 */ /* 0x000fe200078e0028 */
[----:B------:R-:W-:Y:S02]  /*2a60*/  MOV R18, 0x2a80 ;  /* 0x00002a8000127802 */ /* 0x000fe40000000f00 */
[----:B------:R-:W-:Y:S05]  /*2a70*/  CALL.REL.NOINC `($__internal_8_$__cuda_sm20_div_s64) ;  /* 0x0000002800f87944 */ /* 0x000fea0003c00000 */
[----:B------:R-:W-:Y:S02]  /*2a80*/  IADD3 R15, PT, PT, -R10, RZ, RZ ;  /* 0x000000ff0a0f7210 */ /* 0x000fe40007ffe1ff */
[----:B------:R-:W-:-:S03]  /*2a90*/  MOV R41, R13 ;  /* 0x0000000d00297202 */ /* 0x000fc60000000f00 */
[----:B------:R-:W-:Y:S01]  /*2aa0*/  IMAD R14, R40, R15, R2 ;  /* 0x0000000f280e7224 */ /* 0x000fe200078e0202 */
[----:B------:R-:W-:-:S07]  /*2ab0*/  MOV R40, R10 ;  /* 0x0000000a00287202 */ /* 0x000fce0000000f00 */
.L_x_320:
[----:B------:R-:W-:Y:S01]  /*2ac0*/  IABS R15, UR19 ;  /* 0x00000013000f7c13 */ /* 0x000fe20008000000 */
[----:B------:R-:W-:Y:S01]  /*2ad0*/  IMAD R0, R0, R11, RZ ;  /* 0x0000000b00007224 */ /* 0x000fe200078e02ff */
[----:B------:R-:W-:Y:S01]  /*2ae0*/  IABS R10, R14 ;  /* 0x0000000e000a7213 */ /* 0x000fe20000000000 */
[----:B------:R-:W-:Y:S01]  /*2af0*/  BSSY.RECONVERGENT B0, `(.L_x_321) ;  /* 0x000003f000007945 */ /* 0x000fe20003800200 */
[----:B------:R-:W0:Y:S01]  /*2b00*/  I2F.U32.RP R16, R15 ;  /* 0x0000000f00107306 */ /* 0x000e220000209000 */
[----:B------:R-:W-:Y:S01]  /*2b10*/  IMAD R37, R8, R37, R0 ;  /* 0x0000002508257224 */ /* 0x000fe200078e0200 */
[----:B------:R-:W-:-:S04]  /*2b20*/  LOP3.LUT R0, R14, UR19, RZ, 0x3c, !PT ;  /* 0x000000130e007c12 */ /* 0x000fc8000f8e3cff */
[----:B------:R-:W-:Y:S02]  /*2b30*/  ISETP.GE.AND P0, PT, R0, RZ, PT ;  /* 0x000000ff0000720c */ /* 0x000fe40003f06270 */
[----:B0-----:R-:W0:Y:S02]  /*2b40*/  MUFU.RCP R18, R16 ;  /* 0x0000001000127308 */ /* 0x001e240000001000 */
[----:B0-----:R-:W-:-:S06]  /*2b50*/  IADD3 R18, PT, PT, R18, 0xffffffe, RZ ;  /* 0x0ffffffe12127810 */ /* 0x001fcc0007ffe0ff */
[----:B------:R-:W0:Y:S02]  /*2b60*/  F2I.FTZ.U32.TRUNC.NTZ R19, R18 ;  /* 0x0000001200137305 */ /* 0x000e24000021f000 */
[----:B0-----:R-:W-:Y:S01]  /*2b70*/  IADD3 R2, PT, PT, RZ, -R19, RZ ;  /* 0x80000013ff027210 */ /* 0x001fe20007ffe0ff */
[----:B------:R-:W-:-:S04]  /*2b80*/  IMAD.MOV.U32 R18, RZ, RZ, RZ ;  /* 0x000000ffff127224 */ /* 0x000fc800078e00ff */
[----:B------:R-:W-:Y:S01]  /*2b90*/  IMAD R13, R2, R15, RZ ;  /* 0x0000000f020d7224 */ /* 0x000fe200078e02ff */
[----:B------:R-:W-:-:S03]  /*2ba0*/  IABS R2, UR19 ;  /* 0x0000001300027c13 */ /* 0x000fc60008000000 */
        /* <DEDUP_REMOVED lines=44> */
.L_x_322:
[----:B------:R-:W-:Y:S01]  /*2e70*/  IMAD.MOV.U32 R16, RZ, RZ, R40 ;  /* 0x000000ffff107224 */ /* 0x000fe200078e0028 */
[----:B------:R-:W-:Y:S01]  /*2e80*/  MOV R21, R41 ;  /* 0x0000002900157202 */ /* 0x000fe20000000f00 */
[----:B------:R-:W-:Y:S01]  /*2e90*/  IMAD.MOV.U32 R20, RZ, RZ, R36 ;  /* 0x000000ffff147224 */ /* 0x000fe200078e0024 */
[----:B------:R-:W-:Y:S02]  /*2ea0*/  MOV R18, 0x2ec0 ;  /* 0x00002ec000127802 */ /* 0x000fe40000000f00 */
[----:B------:R-:W-:Y:S05]  /*2eb0*/  CALL.REL.NOINC `($__internal_8_$__cuda_sm20_div_s64) ;  /* 0x0000002400e87944 */ /* 0x000fea0003c00000 */
[----:B------:R-:W-:-:S05]  /*2ec0*/  IADD3 R13, PT, PT, -R10, RZ, RZ ;  /* 0x000000ff0a0d7210 */ /* 0x000fca0007ffe1ff */
[----:B------:R-:W-:Y:S02]  /*2ed0*/  IMAD R36, R13, R36, R40 ;  /* 0x000000240d247224 */ /* 0x000fe400078e0228 */
.L_x_323:
[----:B------:R-:W-:Y:S05]  /*2ee0*/  BSYNC.RECONVERGENT B0 ;  /* 0x0000000000007941 */ /* 0x000fea0003800200 */
.L_x_321:
        /* <DEDUP_REMOVED lines=8> */
[----:B------:R-:W-:Y:S01]  /*2f70*/  ISETP.NE.AND P5, PT, R11, RZ, PT ;  /* 0x000000ff0b00720c */ /* 0x000fe20003fa5270 */
[----:B------:R-:W3:Y:S01]  /*2f80*/  I2F.U32.RP R21, R18 ;  /* 0x0000001200157306 */ /* 0x000ee20000209000 */
[----:B0-----:R-:W-:-:S07]  /*2f90*/  UISETP.NE.AND UP0, UPT, UR8, URZ, UPT ;  /* 0x000000ff0800728c */ /* 0x001fce000bf05270 */
[----:B-1----:R-:W0:Y:S01]  /*2fa0*/  MUFU.RCP R13, R13 ;  /* 0x0000000d000d7308 */ /* 0x002e220000001000 */
[----:B--2---:R-:W-:Y:S02]  /*2fb0*/  USEL UR8, UR4, 0x1, UP0 ;  /* 0x0000000104087887 */ /* 0x004fe40008000000 */
[----:B------:R-:W-:-:S05]  /*2fc0*/  UIMAD UR4, UR5, UR4, URZ ;  /* 0x00000004050472a4 */ /* 0x000fca000f8e02ff */
        /* <DEDUP_REMOVED lines=11> */
[----:B-1----:R-:W-:-:S05]  /*3080*/  IMAD.MOV R21, RZ, RZ, -R43 ;  /* 0x000000ffff157224 */ /* 0x002fca00078e0a2b */
[----:B------:R-:W1:Y:S01]  /*3090*/  I2F.U32.RP R13, R16 ;  /* 0x00000010000d7306 */ /* 0x000e620000209000 */
[----:B------:R-:W-:Y:S02]  /*30a0*/  HFMA2 R42, -RZ, RZ, 0, 0 ;  /* 0x00000000ff2a7431 */ /* 0x000fe400000001ff */
[----:B------:R-:W-:Y:S01]  /*30b0*/  IMAD R22, R21, R18, RZ ;  /* 0x0000001215167224 */ /* 0x000fe200078e02ff */
[----:B------:R-:W-:-:S03]  /*30c0*/  IABS R21, R10 ;  /* 0x0000000a00157213 */ /* 0x000fc60000000000 */
[----:B------:R-:W-:Y:S01]  /*30d0*/  IMAD.HI.U32 R22, R43, R22, R42 ;  /* 0x000000162b167227 */ /* 0x000fe200078e002a */
[----:B------:R-:W2:Y:S01]  /*30e0*/  I2F.U32.RP R40, R19 ;  /* 0x0000001300287306 */ /* 0x000ea20000209000 */
[----:B0-----:R-:W-:Y:S02]  /*30f0*/  IADD3 R38, PT, PT, R38, 0xffffffe, RZ ;  /* 0x0ffffffe26267810 */ /* 0x001fe40007ffe0ff */
[----:B------:R-:W-:Y:S01]  /*3100*/  IMAD R14, R23, R20, RZ ;  /* 0x00000014170e7224 */ /* 0x000fe200078e02ff */
[----:B------:R-:W-:Y:S01]  /*3110*/  IABS R23, R7 ;  /* 0x0000000700177213 */ /* 0x000fe20000000000 */
[----:B------:R-:W-:-:S03]  /*3120*/  IMAD.HI.U32 R22, R22, R21, RZ ;  /* 0x0000001516167227 */ /* 0x000fc600078e00ff */
[----:B------:R-:W0:Y:S01]  /*3130*/  F2I.FTZ.U32.TRUNC.NTZ R39, R38 ;  /* 0x0000002600277305 */ /* 0x000e22000021f000 */
[----:B------:R-:W-:Y:S01]  /*3140*/  IMAD.HI.U32 R14, R35, R14, R34 ;  /* 0x0000000e230e7227 */ /* 0x000fe200078e0022 */
[----:B------:R-:W-:Y:S02]  /*3150*/  IABS R35, R36 ;  /* 0x0000002400237213 */ /* 0x000fe40000000000 */
[----:B------:R-:W-:Y:S01]  /*3160*/  IABS R34, R11 ;  /* 0x0000000b00227213 */ /* 0x000fe20000000000 */
[----:B------:R-:W-:Y:S02]  /*3170*/  IMAD.MOV R23, RZ, RZ, -R23 ;  /* 0x000000ffff177224 */ /* 0x000fe400078e0a17 */
[----:B------:R-:W-:Y:S01]  /*3180*/  IMAD.HI.U32 R37, R14, R35, RZ ;  /* 0x000000230e257227 */ /* 0x000fe200078e00ff */
[----:B-1----:R-:W1:Y:S03]  /*3190*/  MUFU.RCP R13, R13 ;  /* 0x0000000d000d7308 */ /* 0x002e660000001000 */
[----:B------:R-:W-:-:S02]  /*31a0*/  IMAD.MOV R34, RZ, RZ, -R34 ;  /* 0x000000ffff227224 */ /* 0x000fc400078e0a22 */
[----:B------:R-:W-:Y:S02]  /*31b0*/  IMAD R23, R22, R23, R21 ;  /* 0x0000001716177224 */ /* 0x000fe400078e0215 */
[----:B------:R-:W-:Y:S01]  /*31c0*/  IMAD R35, R37, R34, R35 ;  /* 0x0000002225237224 */ /* 0x000fe200078e0223 */
[----:B--2---:R-:W2:Y:S01]  /*31d0*/  MUFU.RCP R40, R40 ;  /* 0x0000002800287308 */ /* 0x004ea20000001000 */
[----:B0-----:R-:W-:Y:S01]  /*31e0*/  IADD3 R14, PT, PT, RZ, -R39, RZ ;  /* 0x80000027ff0e7210 */ /* 0x001fe20007ffe0ff */
[----:B------:R-:W-:Y:S01]  /*31f0*/  IMAD.MOV.U32 R38, RZ, RZ, RZ ;  /* 0x000000ffff267224 */ /* 0x000fe200078e00ff */
[----:B------:R-:W-:Y:S02]  /*3200*/  ISETP.GT.U32.AND P1, PT, R18, R23, PT ;  /* 0x000000171200720c */ /* 0x000fe40003f24070 */
[----:B------:R-:W-:Y:S01]  /*3210*/  ISETP.GT.U32.AND P3, PT, R20, R35, PT ;  /* 0x000000231400720c */ /* 0x000fe20003f64070 */
[----:B------:R-:W-:Y:S01]  /*3220*/  IMAD R21, R14, R15, RZ ;  /* 0x0000000f0e157224 */ /* 0x000fe200078e02ff */
[----:B------:R-:W-:-:S02]  /*3230*/  LOP3.LUT R34, R36, R11, RZ, 0x3c, !PT ;  /* 0x0000000b24227212 */ /* 0x000fc400078e3cff */
[----:B------:R-:W-:Y:S01]  /*3240*/  IABS R14, R2 ;  /* 0x00000002000e7213 */ /* 0x000fe20000000000 */
[----:B------:R-:W-:Y:S01]  /*3250*/  IMAD.HI.U32 R21, R39, R21, R38 ;  /* 0x0000001527157227 */ /* 0x000fe200078e0026 */
[----:B-1----:R-:W-:Y:S02]  /*3260*/  IADD3 R38, PT, PT, R13, 0xffffffe, RZ ;  /* 0x0ffffffe0d267810 */ /* 0x002fe40007ffe0ff */
[----:B------:R-:W-:Y:S02]  /*3270*/  IABS R13, R17 ;  /* 0x00000011000d7213 */ /* 0x000fe40000000000 */
[----:B------:R0:W1:Y:S01]  /*3280*/  F2I.FTZ.U32.TRUNC.NTZ R39, R38 ;  /* 0x0000002600277305 */ /* 0x000062000021f000 */
[----:B------:R-:W-:Y:S01]  /*3290*/  @!P1 IADD3 R23, PT, PT, R23, -R18, RZ ;  /* 0x8000001217179210 */ /* 0x000fe20007ffe0ff */
[----:B------:R-:W-:Y:S01]  /*32a0*/  IMAD.HI.U32 R21, R21, R14, RZ ;  /* 0x0000000e15157227 */ /* 0x000fe200078e00ff */
[----:B------:R-:W-:Y:S02]  /*32b0*/  @!P3 IADD3 R37, PT, PT, R37, 0x1, RZ ;  /* 0x000000012525b810 */ /* 0x000fe40007ffe0ff */
[----:B------:R-:W-:Y:S01]  /*32c0*/  ISETP.GE.U32.AND P4, PT, R23, R18, PT ;  /* 0x000000121700720c */ /* 0x000fe20003f86070 */
[----:B------:R-:W-:Y:S01]  /*32d0*/  @!P3 IMAD.IADD R35, R35, 0x1, -R20 ;  /* 0x000000012323b824 */ /* 0x000fe200078e0a14 */
[----:B------:R-:W-:Y:S01]  /*32e0*/  ISETP.GE.AND P2, PT, R34, RZ, PT ;  /* 0x000000ff2200720c */ /* 0x000fe20003f46270 */
[----:B--2---:R-:W-:Y:S01]  /*32f0*/  VIADD R40, R40, 0xffffffe ;  /* 0x0ffffffe28287836 */ /* 0x004fe20000000000 */
[----:B------:R-:W-:Y:S01]  /*3300*/  ISETP.NE.AND P3, PT, R7, RZ, PT ;  /* 0x000000ff0700720c */ /* 0x000fe20003f65270 */
[----:B------:R-:W-:Y:S01]  /*3310*/  IMAD.MOV R13, RZ, RZ, -R13 ;  /* 0x000000ffff0d7224 */ /* 0x000fe200078e0a0d */
[----:B------:R-:W-:Y:S01]  /*3320*/  ISETP.GE.U32.AND P6, PT, R35, R20, PT ;  /* 0x000000142300720c */ /* 0x000fe20003fc6070 */
[----:B------:R2:W3:Y:S01]  /*3330*/  F2I.FTZ.U32.TRUNC.NTZ R41, R40 ;  /* 0x0000002800297305 */ /* 0x0004e2000021f000 */
[----:B------:R-:W-:Y:S01]  /*3340*/  LOP3.LUT R20, R10, R7, RZ, 0x3c, !PT ;  /* 0x000000070a147212 */ /* 0x000fe200078e3cff */
[----:B------:R-:W-:-:S02]  /*3350*/  @!P1 VIADD R22, R22, 0x1 ;  /* 0x0000000116169836 */ /* 0x000fc40000000000 */
[----:B0-----:R-:W-:Y:S02]  /*3360*/  HFMA2 R38, -RZ, RZ, 0, 0 ;  /* 0x00000000ff267431 */ /* 0x001fe400000001ff */
[----:B------:R-:W-:Y:S01]  /*3370*/  IMAD R14, R21, R13, R14 ;  /* 0x0000000d150e7224 */ /* 0x000fe200078e020e */
[----:B------:R-:W-:Y:S01]  /*3380*/  ISETP.GE.AND P0, PT, R20, RZ, PT ;  /* 0x000000ff1400720c */ /* 0x000fe20003f06270 */
[----:B-1----:R-:W-:Y:S01]  /*3390*/  IMAD.MOV R13, RZ, RZ, -R39 ;  /* 0x000000ffff0d7224 */ /* 0x002fe200078e0a27 */
[----:B------:R-:W-:Y:S01]  /*33a0*/  IABS R20, R8 ;  /* 0x0000000800147213 */ /* 0x000fe20000000000 */
[----:B------:R-:W-:Y:S01]  /*33b0*/  @P4 VIADD R22, R22, 0x1 ;  /* 0x0000000116164836 */ /* 0x000fe20000000000 */
[----:B------:R-:W-:Y:S01]  /*33c0*/  ISETP.GT.U32.AND P1, PT, R15, R14, PT ;  /* 0x0000000e0f00720c */ /* 0x000fe20003f24070 */
[----:B------:R-:W-:Y:S02]  /*33d0*/  IMAD R13, R13, R16, RZ ;  /* 0x000000100d0d7224 */ /* 0x000fe400078e02ff */
[----:B------:R-:W-:-:S02]  /*33e0*/  @P6 VIADD R37, R37, 0x1 ;  /* 0x0000000125256836 */ /* 0x000fc40000000000 */
[----:B------:R-:W-:Y:S01]  /*33f0*/  IMAD.HI.U32 R38, R39, R13, R38 ;  /* 0x0000000d27267227 */ /* 0x000fe200078e0026 */
[----:B--2---:R-:W-:Y:S02]  /*3400*/  MOV R40, RZ ;  /* 0x000000ff00287202 */ /* 0x004fe40000000f00 */
[----:B------:R-:W-:Y:S01]  /*3410*/  IABS R13, R6 ;  /* 0x00000006000d7213 */ /* 0x000fe20000000000 */
[----:B---3--:R-:W-:Y:S02]  /*3420*/  IMAD.MOV R18, RZ, RZ, -R41 ;  /* 0x000000ffff127224 */ /* 0x008fe400078e0a29 */
[----:B------:R-:W-:Y:S01]  /*3430*/  @!P0 IMAD.MOV R22, RZ, RZ, -R22 ;  /* 0x000000ffff168224 */ /* 0x000fe200078e0a16 */
[----:B------:R-:W-:Y:S01]  /*3440*/  @!P3 LOP3.LUT R22, RZ, R7, RZ, 0x33, !PT ;  /* 0x00000007ff16b212 */ /* 0x000fe200078e33ff */
[----:B------:R-:W-:Y:S01]  /*3450*/  IMAD R23, R18, R19, RZ ;  /* 0x0000001312177224 */ /* 0x000fe200078e02ff */
[----:B------:R-:W-:Y:S01]  /*3460*/  IADD3 R13, PT, PT, RZ, -R13, RZ ;  /* 0x8000000dff0d7210 */ /* 0x000fe20007ffe0ff */
[----:B------:R-:W-:Y:S01]  /*3470*/  @!P2 IMAD.MOV R37, RZ, RZ, -R37 ;  /* 0x000000ffff25a224 */ /* 0x000fe200078e0a25 */
[----:B------:R-:W-:Y:S01]  /*3480*/  @!P5 LOP3.LUT R37, RZ, R11, RZ, 0x33, !PT ;  /* 0x0000000bff25d212 */ /* 0x000fe200078e33ff */
[----:B------:R-:W-:Y:S01]  /*3490*/  IMAD.HI.U32 R23, R41, R23, R40 ;  /* 0x0000001729177227 */ /* 0x000fe200078e0028 */
[----:B------:R-:W-:-:S02]  /*34a0*/  IABS R18, R22 ;  /* 0x0000001600127213 */ /* 0x000fc40000000000 */
[----:B------:R-:W-:Y:S01]  /*34b0*/  IABS R34, R37 ;  /* 0x0000002500227213 */ /* 0x000fe20000000000 */
[----:B------:R-:W-:Y:S01]  /*34c0*/  IMAD.MOV R20, RZ, RZ, -R20 ;  /* 0x000000ffff147224 */ /* 0x000fe200078e0a14 */
[----:B------:R-:W-:Y:S01]  /*34d0*/  ISETP.NE.AND P2, PT, R17, RZ, PT ;  /* 0x000000ff1100720c */ /* 0x000fe20003f45270 */
[----:B------:R-:W-:Y:S01]  /*34e0*/  IMAD.HI.U32 R38, R38, R18, RZ ;  /* 0x0000001226267227 */ /* 0x000fe200078e00ff */
[----:B------:R-:W-:-:S03]  /*34f0*/  ISETP.NE.AND P5, PT, R8, RZ, PT ;  /* 0x000000ff0800720c */ /* 0x000fc60003fa5270 */
        /* <DEDUP_REMOVED lines=8> */
[----:B------:R-:W-:-:S04]  /*3580*/  LOP3.LUT R14, R2, R17, RZ, 0x3c, !PT ;  /* 0x00000011020e7212 */ /* 0x000fc800078e3cff */
        /* <DEDUP_REMOVED lines=9> */
[----:B------:R-:W-:Y:S01]  /*3620*/  IMAD.WIDE R14, R14, UR5, RZ ;  /* 0x000000050e0e7c25 */ /* 0x000fe2000f8e02ff */
        /* <DEDUP_REMOVED lines=11> */
[----:B------:R-:W-:Y:S01]  /*36e0*/  IMAD.WIDE.U32 R18, R0, UR8, R18 ;  /* 0x0000000800127c25 */ /* 0x000fe2000f8e0012 */
[----:B------:R-:W-:-:S03]  /*36f0*/  UIMAD UR8, UR22, UR8, URZ ;  /* 0x00000008160872a4 */ /* 0x000fc6000f8e02ff */
[----:B------:R-:W-:Y:S02]  /*3700*/  IMAD.MOV R21, RZ, RZ, -R21 ;  /* 0x000000ffff157224 */ /* 0x000fe400078e0a15 */
[----:B------:R-:W-:Y:S01]  /*3710*/  @!P2 IMAD.MOV R23, RZ, RZ, -R23 ;  /* 0x000000ffff17a224 */ /* 0x000fe200078e0a17 */
[----:B------:R-:W-:Y:S01]  /*3720*/  @!P5 LOP3.LUT R23, RZ, R8, RZ, 0x33, !PT ;  /* 0x00000008ff17d212 */ /* 0x000fe200078e33ff */
[----:B------:R-:W-:Y:S02]  /*3730*/  @!P0 IMAD.MOV R38, RZ, RZ, -R38 ;  /* 0x000000ffff268224 */ /* 0x000fe400078e0a26 */
[----:B------:R-:W-:Y:S01]  /*3740*/  IMAD R19, R0, UR12, R19 ;  /* 0x0000000c00137c24 */ /* 0x000fe2000f8e0213 */
[----:B------:R-:W-:Y:S01]  /*3750*/  @!P1 LOP3.LUT R38, RZ, R6, RZ, 0x33, !PT ;  /* 0x00000006ff269212 */ /* 0x000fe200078e33ff */
[----:B------:R-:W-:Y:S01]  /*3760*/  IMAD R21, R17, R21, R2 ;  /* 0x0000001511157224 */ /* 0x000fe200078e0202 */
[----:B------:R-:W-:Y:S01]  /*3770*/  IADD3 R0, PT, PT, -R22, RZ, RZ ;  /* 0x000000ff16007210 */ /* 0x000fe20007ffe1ff */
[----:B------:R-:W-:Y:S01]  /*3780*/  IMAD.MOV R2, RZ, RZ, -R23 ;  /* 0x000000ffff027224 */ /* 0x000fe200078e0a17 */
[----:B------:R-:W-:Y:S01]  /*3790*/  UIMAD UR12, UR7, UR4, URZ ;  /* 0x00000004070c72a4 */ /* 0x000fe2000f8e02ff */
[----:B------:R-:W-:Y:S01]  /*37a0*/  IADD3 R11, PT, PT, -R38, RZ, RZ ;  /* 0x000000ff260b7210 */ /* 0x000fe20007ffe1ff */
[----:B------:R-:W-:Y:S01]  /*37b0*/  IMAD.WIDE R18, R21, UR4, R18 ;  /* 0x0000000415127c25 */ /* 0x000fe2000f8e0212 */
        /* <DEDUP_REMOVED lines=19> */
.L_x_318:
[----:B------:R-:W0:Y:S01]  /*38f0*/  LDC.64 R2, c[0x0][0x420] ;  /* 0x00010800ff027b82 */ /* 0x000e220000000a00 */
[----:B------:R-:W-:-:S05]  /*3900*/  IADD3 R0, PT, PT, R12, UR20, RZ ;  /* 0x000000140c007c10 */ /* 0x000fca000fffe0ff */
[----:B0-----:R-:W-:-:S05]  /*3910*/  IMAD.WIDE.U32 R2, R0, 0x4, R2 ;  /* 0x0000000400027825 */ /* 0x001fca00078e0002 */
[----:B------:R1:W-:Y:S02]  /*3920*/  STG.E desc[UR10][R2.64], R24 ;  /* 0x0000001802007986 */ /* 0x0003e4000c10190a */
.L_x_317:
[----:B------:R-:W-:Y:S05]  /*3930*/  BSYNC.RECONVERGENT B1 ;  /* 0x0000000000017941 */ /* 0x000fea0003800200 */
.L_x_316:
[----:B------:R-:W2:Y:S01]  /*3940*/  LDCU UR6, c[0x0][0x534] ;  /* 0x0000a680ff0677ac */ /* 0x000ea20008000800 */
[C---:B------:R-:W-:Y:S01]  /*3950*/  LOP3.LUT R0, R9.reuse, 0x18, RZ, 0xfc, !PT ;  /* 0x0000001809007812 */ /* 0x040fe200078efcff */
[----:B------:R-:W-:Y:S01]  /*3960*/  IMAD.SHL.U32 R7, R4, 0x4, RZ ;  /* 0x0000000404077824 */ /* 0x000fe200078e00ff */
[C---:B01----:R-:W-:Y:S02]  /*3970*/  LOP3.LUT R3, R9.reuse, 0x8, RZ, 0xfc, !PT ;  /* 0x0000000809037812 */ /* 0x043fe400078efcff */
[C---:B------:R-:W-:Y:S02]  /*3980*/  LOP3.LUT R2, R9.reuse, 0x10, RZ, 0xfc, !PT ;  /* 0x0000001009027812 */ /* 0x040fe400078efcff */
[----:B--2---:R-:W-:Y:S01]  /*3990*/  ISETP.GE.AND P0, PT, R9, UR6, PT ;  /* 0x0000000609007c0c */ /* 0x004fe2000bf06270 */
[----:B------:R-:W-:Y:S01]  /*39a0*/  UISETP.GE.AND UP0, UPT, UR6, 0x1, UPT ;  /* 0x000000010600788c */ /* 0x000fe2000bf06270 */
[----:B------:R-:W-:Y:S02]  /*39b0*/  ISETP.GE.AND P4, PT, R0, UR6, PT ;  /* 0x0000000600007c0c */ /* 0x000fe4000bf86270 */
[----:B------:R-:W-:-:S02]  /*39c0*/  ISETP.GT.U32.OR P0, PT, R4, 0x7f, P0 ;  /* 0x0000007f0400780c */ /* 0x000fc40000704470 */
[----:B------:R-:W-:Y:S02]  /*39d0*/  LOP3.LUT R0, R9, 0x30, RZ, 0xfc, !PT ;  /* 0x0000003009007812 */ /* 0x000fe400078efcff */
[----:B------:R-:W-:Y:S02]  /*39e0*/  ISETP.GE.AND P6, PT, R3, UR6, PT ;  /* 0x0000000603007c0c */ /* 0x000fe4000bfc6270 */
[----:B------:R-:W-:Y:S02]  /*39f0*/  ISETP.GE.AND P5, PT, R2, UR6, PT ;  /* 0x0000000602007c0c */ /* 0x000fe4000bfa6270 */
[C---:B------:R-:W-:Y:S02]  /*3a00*/  LOP3.LUT R3, R9.reuse, 0x20, RZ, 0xfc, !PT ;  /* 0x0000002009037812 */ /* 0x040fe400078efcff */
[C---:B------:R-:W-:Y:S02]  /*3a10*/  LOP3.LUT R2, R9.reuse, 0x28, RZ, 0xfc, !PT ;  /* 0x0000002809027812 */ /* 0x040fe400078efcff */
[----:B------:R-:W-:Y:S01]  /*3a20*/  ISETP.GE.AND P1, PT, R0, UR6, PT ;  /* 0x0000000600007c0c */ /* 0x000fe2000bf26270 */
[----:B------:R-:W-:Y:S01]  /*3a30*/  @!P0 FADD.FTZ R5, -R24, R33 ;  /* 0x0000002118058221 */ /* 0x000fe20000010100 */
[----:B------:R-:W-:-:S02]  /*3a40*/  LOP3.LUT R0, R9, 0x38, RZ, 0xfc, !PT ;  /* 0x0000003809007812 */ /* 0x000fc400078efcff */
[----:B------:R-:W-:Y:S01]  /*3a50*/  ISETP.GE.AND P3, PT, R3, UR6, PT ;  /* 0x0000000603007c0c */ /* 0x000fe2000bf66270 */
[----:B------:R-:W-:Y:S01]  /*3a60*/  @!P0 FMUL.FTZ R5, R5, 1.4426950216293334961 ;  /* 0x3fb8aa3b05058820 */ /* 0x000fe20000410000 */
[----:B------:R-:W-:Y:S02]  /*3a70*/  ISETP.GE.AND P2, PT, R2, UR6, PT ;  /* 0x0000000602007c0c */ /* 0x000fe4000bf46270 */
[C---:B------:R-:W-:Y:S02]  /*3a80*/  ISETP.GT.U32.OR P5, PT, R4.reuse, 0x7f, P5 ;  /* 0x0000007f0400780c */ /* 0x040fe40002fa4470 */
[C---:B------:R-:W-:Y:S01]  /*3a90*/  ISETP.GT.U32.OR P3, PT, R4.reuse, 0x7f, P3 ;  /* 0x0000007f0400780c */ /* 0x040fe20001f64470 */
[----:B------:R-:W0:Y:S01]  /*3aa0*/  @!P0 MUFU.EX2 R5, R5 ;  /* 0x0000000500058308 */ /* 0x000e220000000800 */
[C---:B------:R-:W-:Y:S02]  /*3ab0*/  ISETP.GT.U32.OR P1, PT, R4.reuse, 0x7f, P1 ;  /* 0x0000007f0400780c */ /* 0x040fe40000f24470 */
[----:B------:R-:W-:-:S02]  /*3ac0*/  ISETP.GT.U32.OR P6, PT, R4, 0x7f, P6 ;  /* 0x0000007f0400780c */ /* 0x000fc400037c4470 */
        /* <DEDUP_REMOVED lines=41> */
[----:B-1----:R-:W-:Y:S01]  /*3d60*/  IMAD.MOV.U32 R13, RZ, RZ, RZ ;  /* 0x000000ffff0d7224 */ /* 0x002fe200078e00ff */
        /* <DEDUP_REMOVED lines=16> */
[----:B------:R-:W-:Y:S01]  /*3e70*/  CS2R R2, SRZ ;  /* 0x0000000000027805 */ /* 0x000fe2000001ff00 */
[----:B------:R-:W-:Y:S01]  /*3e80*/  UMOV UR6, 0x400 ;  /* 0x0000040000067882 */ /* 0x000fe20000000000 */
[----:B------:R-:W-:Y:S01]  /*3e90*/  MOV R5, RZ ;  /* 0x000000ff00057202 */ /* 0x000fe20000000f00 */
[----:B------:R-:W-:Y:S01]  /*3ea0*/  IMAD.WIDE R22, R14, 0x10, RZ ;  /* 0x000000100e167825 */ /* 0x000fe200078e02ff */
[----:B------:R-:W-:-:S03]  /*3eb0*/  MOV R13, UR8 ;  /* 0x00000008000d7c02 */ /* 0x000fc60008000f00 */
[----:B------:R-:W-:-:S04]  /*3ec0*/  IMAD.WIDE R20, R14, 0xc, RZ ;  /* 0x0000000c0e147825 */ /* 0x000fc800078e02ff */
[----:B------:R-:W-:-:S04]  /*3ed0*/  IMAD.WIDE R18, R14, 0x8, RZ ;  /* 0x000000080e127825 */ /* 0x000fc800078e02ff */
[----:B------:R-:W-:Y:S01]  /*3ee0*/  IMAD.WIDE R16, R14, 0x4, RZ ;  /* 0x000000040e107825 */ /* 0x000fe200078e02ff */
[----:B0-----:R-:W-:Y:S02]  /*3ef0*/  ULEA UR5, UR5, UR6, 0x18 ;  /* 0x0000000605057291 */ /* 0x001fe4000f8ec0ff */
[----:B------:R-:W-:-:S04]  /*3f00*/  UIADD3 UR6, UPT, UPT, -UR8, URZ, URZ ;  /* 0x000000ff08067290 */ /* 0x000fc8000fffe1ff */
[----:B------:R-:W-:Y:S01]  /*3f10*/  UISETP.GE.AND UP0, UPT, UR6, URZ, UPT ;  /* 0x000000ff0600728c */ /* 0x000fe2000bf06270 */
[----:B------:R-:W-:-:S04]  /*3f20*/  LEA R6, R12, UR5, 0x2 ;  /* 0x000000050c067c11 */ /* 0x000fc8000f8e10ff */
[----:B------:R-:W-:-:S04]  /*3f30*/  IADD3 R6, PT, PT, R6, 0x88, RZ ;  /* 0x0000008806067810 */ /* 0x000fc80007ffe0ff */
[----:B------:R-:W-:Y:S05]  /*3f40*/  BRA.U UP0, `(.L_x_326) ;  /* 0x0000000d008c7547 */ /* 0x000fea000b800000 */
[----:B------:R-:W-:Y:S02]  /*3f50*/  UIADD3 UR5, UPT, UPT, -UR6, URZ, URZ ;  /* 0x000000ff06057290 */ /* 0x000fe4000fffe1ff */
[----:B------:R-:W-:Y:S02]  /*3f60*/  UPLOP3.LUT UP1, UPT, UPT, UPT, UPT, 0x80, 0x8 ;  /* 0x000000000008789c */ /* 0x000fe40003f2f070 */
[----:B------:R-:W-:-:S09]  /*3f70*/  UISETP.GT.AND UP0, UPT, UR5, 0xc, UPT ;  /* 0x0000000c0500788c */ /* 0x000fd2000bf04270 */
[----:B------:R-:W-:Y:S05]  /*3f80*/  BRA.U !UP0, `(.L_x_327) ;  /* 0x00000009084c7547 */ /* 0x000fea000b800000 */
[C---:B------:R-:W-:Y:S01]  /*3f90*/  ISETP.GE.AND P2, PT, R12.reuse, UR7, PT ;  /* 0x000000070c007c0c */ /* 0x040fe2000bf46270 */
[----:B------:R-:W-:Y:S01]  /*3fa0*/  UPLOP3.LUT UP1, UPT, UPT, UPT, UPT, 0x40, 0x4 ;  /* 0x000000000004789c */ /* 0x000fe20003f2e870 */
[----:B------:R-:W-:-:S13]  /*3fb0*/  ISETP.GE.AND P0, PT, R12, UR7, PT ;  /* 0x000000070c007c0c */ /* 0x000fda000bf06270 */
.L_x_328:
[----:B------:R-:W0:Y:S01]  /*3fc0*/  LDS R4, [R6+-0x88] ;  /* 0xffff780006047984 */ /* 0x000e220000000800 */
[-C--:B------:R-:W-:Y:S01]  /*3fd0*/  @!P2 MOV R24, R15.reuse ;  /* 0x0000000f0018a202 */ /* 0x080fe20000000f00 */
[----:B------:R-:W-:Y:S01]  /*3fe0*/  UIADD3 UR6, UPT, UPT, UR6, 0x10, URZ ;  /* 0x0000001006067890 */ /* 0x000fe2000fffe0ff */
[----:B------:R-:W-:Y:S03]  /*3ff0*/  @!P2 IADD3 R26, P1, PT, R16, R15, RZ ;  /* 0x0000000f101aa210 */ /* 0x000fe60007f3e0ff */
[----:B------:R-:W0:Y:S01]  /*4000*/  @!P2 LDG.E.128 R8, desc[UR10][R24.64] ;  /* 0x0000000a1808a981 */ /* 0x000e22000c1e1d00 */
[----:B------:R-:W-:Y:S01]  /*4010*/  @!P2 IADD3.X R27, PT, PT, R17, R25, RZ, P1, !PT ;  /* 0x00000019111ba210 */ /* 0x000fe20000ffe4ff */
[----:B------:R-:W-:Y:S01]  /*4020*/  UISETP.GE.AND UP0, UPT, UR6, -0xc, UPT ;  /* 0xfffffff40600788c */ /* 0x000fe2000bf06270 */
        /* <DEDUP_REMOVED lines=23> */
[----:B------:R1:W0:Y:S01]  /*41a0*/  @!P2 LDG.E.128 R8, desc[UR10][R26.64] ;  /* 0x0000000a1a08a981 */ /* 0x000222000c1e1d00 */
[----:B------:R-:W-:Y:S11]  /*41b0*/  PLOP3.LUT P2, PT, P0, PT, PT, 0x80, 0x8 ;  /* 0x000000000008781c */ /* 0x000ff6000074f070 */
[----:B------:R-:W-:Y:S02]  /*41c0*/  @!UPT UIADD3 URZ, UPT, UPT, URZ, URZ, URZ ;  /* 0x000000fffffff290 */ /* 0x000fe4000fffe0ff */
[-C--:B-1----:R-:W-:Y:S04]  /*41d0*/  @!P2 IADD3 R26, P1, PT, R16, R24.reuse, RZ ;  /* 0x00000018101aa210 */ /* 0x082fe80007f3e0ff */
[----:B------:R-:W-:Y:S02]  /*41e0*/  @!P2 IADD3.X R15, PT, PT, R17, R25, RZ, P1, !PT ;  /* 0x00000019110fa210 */ /* 0x000fe40000ffe4ff */
[----:B------:R-:W-:Y:S02]  /*41f0*/  @!P2 IADD3 R28, P1, PT, R18, R24, RZ ;  /* 0x00000018121ca210 */ /* 0x000fe40007f3e0ff */
[----:B------:R-:W-:Y:S02]  /*4200*/  @!P2 MOV R27, R15 ;  /* 0x0000000f001ba202 */ /* 0x000fe40000000f00 */
[----:B------:R-:W-:Y:S04]  /*4210*/  @!P2 IADD3.X R15, PT, PT, R19, R25, RZ, P1, !PT ;  /* 0x00000019130fa210 */ /* 0x000fe80000ffe4ff */
[----:B------:R-:W-:Y:S01]  /*4220*/  @!P2 MOV R29, R15 ;  /* 0x0000000f001da202 */ /* 0x000fe20000000f00 */
        /* <DEDUP_REMOVED lines=13> */
[----:B------:R-:W-:Y:S02]  /*4300*/  @!P2 IADD3.X R15, PT, PT, R21, R25, RZ, P1, !PT ;  /* 0x00000019150fa210 */ /* 0x000fe40000ffe4ff */
[----:B------:R-:W-:Y:S02]  /*4310*/  IADD3 R24, P1, PT, R22, R24, RZ ;  /* 0x0000001816187210 */ /* 0x000fe40007f3e0ff */
[----:B------:R-:W-:Y:S02]  /*4320*/  @!P2 MOV R27, R15 ;  /* 0x0000000f001ba202 */ /* 0x000fe40000000f00 */
[----:B------:R-:W-:Y:S01]  /*4330*/  IADD3.X R25, PT, PT, R23, R25, RZ, P1, !PT ;  /* 0x0000001917197210 */ /* 0x000fe20000ffe4ff */
[C---:B0-----:R-:W-:Y:S01]  /*4340*/  FFMA.FTZ R5, R4.reuse, R8, R5 ;  /* 0x0000000804057223 */ /* 0x041fe20000010005 */
[C---:B------:R-:W-:Y:S01]  /*4350*/  FFMA.FTZ R2, R4.reuse, R9, R2 ;  /* 0x0000000904027223 */ /* 0x040fe20000010002 */
[C---:B------:R-:W-:Y:S01]  /*4360*/  FFMA.FTZ R3, R4.reuse, R10, R3 ;  /* 0x0000000a04037223 */ /* 0x040fe20000010003 */
[----:B------:R-:W-:Y:S02]  /*4370*/  FFMA.FTZ R0, R4, R11, R0 ;  /* 0x0000000b04007223 */ /* 0x000fe40000010000 */
[----:B------:R-:W0:Y:S04]  /*4380*/  LDS R4, [R6+0x110] ;  /* 0x0001100006047984 */ /* 0x000e280000000800 */
[----:B------:R1:W0:Y:S02]  /*4390*/  @!P2 LDG.E.128 R8, desc[UR10][R28.64] ;  /* 0x0000000a1c08a981 */ /* 0x000224000c1e1d00 */
[----:B-1----:R-:W-:Y:S04]  /*43a0*/  @!P2 IADD3 R28, P1, PT, R16, R24, RZ ;  /* 0x00000018101ca210 */ /* 0x002fe80007f3e0ff */
[----:B------:R-:W-:Y:S04]  /*43b0*/  @!P2 IADD3.X R15, PT, PT, R17, R25, RZ, P1, !PT ;  /* 0x00000019110fa210 */ /* 0x000fe80000ffe4ff */
[----:B------:R-:W-:Y:S01]  /*43c0*/  @!P2 MOV R29, R15 ;  /* 0x0000000f001da202 */ /* 0x000fe20000000f00 */
        /* <DEDUP_REMOVED lines=57> */
[----:B------:R-:W-:Y:S04]  /*4760*/  @!P2 IADD3.X R15, PT, PT, R21, R25, RZ, P1, !PT ;  /* 0x00000019150fa210 */ /* 0x000fe80000ffe4ff */
[----:B------:R-:W-:Y:S02]  /*4770*/  @!P2 MOV R27, R15 ;  /* 0x0000000f001ba202 */ /* 0x000fe40000000f00 */
        /* <DEDUP_REMOVED lines=19> */
[----:B------:R-:W-:Y:S09]  /*48b0*/  BRA.U !UP0, `(.L_x_328) ;  /* 0xfffffff508c07547 */ /* 0x000ff2000b83ffff */
.L_x_327:
        /* <DEDUP_REMOVED lines=74> */
.L_x_329:
[----:B------:R-:W-:-:S09]  /*4d60*/  UISETP.NE.OR UP1, UPT, UR6, URZ, UP1 ;  /* 0x000000ff0600728c */ /* 0x000fd20008f25670 */
[----:B------:R-:W-:Y:S05]  /*4d70*/  BRA.U !UP1, `(.L_x_325) ;  /* 0x0000000109987547 */ /* 0x000fea000b800000 */
.L_x_326:
[----:B------:R-:W-:-:S13]  /*4d80*/  ISETP.GE.AND P0, PT, R12, UR7, PT ;  /* 0x000000070c007c0c */ /* 0x000fda000bf06270 */
.L_x_330:
[----:B------:R-:W0:Y:S01]  /*4d90*/  LDS R4, [R6+-0x88] ;  /* 0xffff780006047984 */ /* 0x000e220000000800 */
[-C--:B------:R-:W-:Y:S01]  /*4da0*/  @!P0 MOV R24, R15.reuse ;  /* 0x0000000f00188202 */ /* 0x080fe20000000f00 */
[----:B------:R-:W-:Y:S01]  /*4db0*/  UIADD3 UR6, UPT, UPT, UR6, 0x4, URZ ;  /* 0x0000000406067890 */ /* 0x000fe2000fffe0ff */
[----:B------:R-:W-:Y:S03]  /*4dc0*/  @!P0 IADD3 R30, P1, PT, R16, R15, RZ ;  /* 0x0000000f101e8210 */ /* 0x000fe60007f3e0ff */
[----:B------:R1:W0:Y:S01]  /*4dd0*/  @!P0 LDG.E.128 R8, desc[UR10][R24.64] ;  /* 0x0000000a18088981 */ /* 0x000222000c1e1d00 */
[----:B------:R-:W-:Y:S01]  /*4de0*/  @!P0 IADD3.X R31, PT, PT, R17, R25, RZ, P1, !PT ;  /* 0x00000019111f8210 */ /* 0x000fe20000ffe4ff */
[----:B------:R-:W-:Y:S01]  /*4df0*/  UISETP.NE.AND UP0, UPT, UR6, URZ, UPT ;  /* 0x000000ff0600728c */ /* 0x000fe2000bf05270 */
[----:B------:R-:W-:Y:S04]  /*4e00*/  @!P0 IADD3 R28, P1, PT, R18, R15, RZ ;  /* 0x0000000f121c8210 */ /* 0x000fe80007f3e0ff */
[----:B------:R-:W-:Y:S02]  /*4e10*/  @!P0 IADD3.X R29, PT, PT, R19, R25, RZ, P1, !PT ;  /* 0x00000019131d8210 */ /* 0x000fe40000ffe4ff */
[----:B------:R-:W-:Y:S04]  /*4e20*/  @!P0 IADD3 R26, P1, PT, R20, R15, RZ ;  /* 0x0000000f141a8210 */ /* 0x000fe80007f3e0ff */
[----:B------:R-:W-:Y:S02]  /*4e30*/  @!P0 IADD3.X R27, PT, PT, R21, R25, RZ, P1, !PT ;  /* 0x00000019151b8210 */ /* 0x000fe40000ffe4ff */
[----:B------:R-:W-:Y:S04]  /*4e40*/  IADD3 R15, P1, PT, R22, R15, RZ ;  /* 0x0000000f160f7210 */ /* 0x000fe80007f3e0ff */
[----:B-1----:R-:W-:Y:S01]  /*4e50*/  IADD3.X R25, PT, PT, R23, R25, RZ, P1, !PT ;  /* 0x0000001917197210 */ /* 0x002fe20000ffe4ff */
[C---:B0-----:R-:W-:Y:S01]  /*4e60*/  FFMA.FTZ R5, R4.reuse, R8, R5 ;  /* 0x0000000804057223 */ /* 0x041fe20000010005 */
[C---:B------:R-:W-:Y:S01]  /*4e70*/  FFMA.FTZ R2, R4.reuse, R9, R2 ;  /* 0x0000000904027223 */ /* 0x040fe20000010002 */
[C---:B------:R-:W-:Y:S01]  /*4e80*/  FFMA.FTZ R3, R4.reuse, R10, R3 ;  /* 0x0000000a04037223 */ /* 0x040fe20000010003 */
[----:B------:R-:W-:Y:S02]  /*4e90*/  FFMA.FTZ R0, R4, R11, R0 ;  /* 0x0000000b04007223 */ /* 0x000fe40000010000 */
[----:B------:R-:W0:Y:S04]  /*4ea0*/  LDS R4, [R6+-0x44] ;  /* 0xffffbc0006047984 */ /* 0x000e280000000800 */
[----:B------:R-:W0:Y:S02]  /*4eb0*/  @!P0 LDG.E.128 R8, desc[UR10][R30.64] ;  /* 0x0000000a1e088981 */ /* 0x000e24000c1e1d00 */
        /* <DEDUP_REMOVED lines=18> */
.L_x_325:
[----:B------:R-:W-:-:S09]  /*4fe0*/  UISETP.NE.AND UP0, UPT, UR4, URZ, UPT ;  /* 0x000000ff0400728c */ /* 0x000fd2000bf05270 */
[----:B------:R-:W-:Y:S05]  /*4ff0*/  BRA.U !UP0, `(.L_x_324) ;  /* 0x0000000108547547 */ /* 0x000fea000b800000 */
[----:B------:R-:W0:Y:S01]  /*5000*/  S2UR UR5, SR_CgaCtaId ;  /* 0x00000000000579c3 */ /* 0x000e220000008800 */
[----:B------:R-:W-:Y:S01]  /*5010*/  UMOV UR6, 0x400 ;  /* 0x0000040000067882 */ /* 0x000fe20000000000 */
[----:B------:R-:W-:Y:S01]  /*5020*/  IMAD R13, R13, 0x11, R12 ;  /* 0x000000110d0d7824 */ /* 0x000fe200078e020c */
[----:B------:R-:W-:Y:S01]  /*5030*/  ISETP.GE.AND P0, PT, R12, UR7, PT ;  /* 0x000000070c007c0c */ /* 0x000fe2000bf06270 */
[----:B------:R-:W-:Y:S01]  /*5040*/  IMAD.WIDE R16, R14, 0x4, RZ ;  /* 0x000000040e107825 */ /* 0x000fe200078e02ff */
[----:B------:R-:W-:Y:S02]  /*5050*/  UIADD3 UR4, UPT, UPT, -UR4, URZ, URZ ;  /* 0x000000ff04047290 */ /* 0x000fe4000fffe1ff */
[----:B0-----:R-:W-:-:S06]  /*5060*/  ULEA UR5, UR5, UR6, 0x18 ;  /* 0x0000000605057291 */ /* 0x001fcc000f8ec0ff */
[----:B------:R-:W-:-:S07]  /*5070*/  LEA R6, R13, UR5, 0x2 ;  /* 0x000000050d067c11 */ /* 0x000fce000f8e10ff */
.L_x_331:
        /* <DEDUP_REMOVED lines=13> */
.L_x_324:
[----:B------:R-:W-:-:S04]  /*5150*/  IADD3 R12, PT, PT, R12, UR20, RZ ;  /* 0x000000140c0c7c10 */ /* 0x000fc8000fffe0ff */
[----:B------:R-:W-:-:S13]  /*5160*/  ISETP.GE.AND P0, PT, R12, UR21, PT ;  /* 0x000000150c007c0c */ /* 0x000fda000bf06270 */
[----:B------:R-:W-:Y:S05]  /*5170*/  @P0 EXIT ;  /* 0x000000000000094d */ /* 0x000fea0003800000 */
[----:B------:R-:W-:Y:S01]  /*5180*/  IABS R10, UR22 ;  /* 0x00000016000a7c13 */ /* 0x000fe20008000000 */
[----:B------:R-:W0:Y:S01]  /*5190*/  LDC R9, c[0x0][0x434] ;  /* 0x00010d00ff097b82 */ /* 0x000e220000000800 */
[----:B-1----:R-:W-:Y:S01]  /*51a0*/  IABS R13, R12 ;  /* 0x0000000c000d7213 */ /* 0x002fe20000000000 */
        /* <DEDUP_REMOVED lines=75> */
        .weak           $__internal_8_$__cuda_sm20_div_s64
        .type           $__internal_8_$__cuda_sm20_div_s64,@function
        .size           $__internal_8_$__cuda_sm20_div_s64,(.L_x_4840 - $__internal_8_$__cuda_sm20_div_s64)
$__internal_8_$__cuda_sm20_div_s64:
        /* <DEDUP_REMOVED lines=56> */
[CC--:B------:R-:W-:Y:S01]  /*59e0*/  ISETP.GE.U32.AND P2, PT, R13.reuse, R34.reuse, PT ;  /* 0x000000220d00720c */ /* 0x0c0fe20003f46070 */
        /* <DEDUP_REMOVED lines=13> */
[----:B------:R-:W-:Y:S01]  /*5ac0*/  ISETP.GE.U32.AND.EX P0, PT, R15, R35, PT, P0 ;  /* 0x000000230f00720c */ /* 0x000fe20003f06100 */
[----:B------:R-:W-:Y:S01]  /*5ad0*/  IMAD.MOV.U32 R15, RZ, RZ, 0x0 ;  /* 0x00000000ff0f7424 */ /* 0x000fe200078e00ff */
        /* <DEDUP_REMOVED lines=10> */
[----:B------:R-:W-:Y:S02]  /*5b80*/  SEL R10, R10, R13, !P2 ;  /* 0x0000000d0a0a7207 */ /* 0x000fe40005000000 */
[----:B------:R-:W-:Y:S01]  /*5b90*/  SEL R13, R14, 0xffffffff, P0 ;  /* 0xffffffff0e0d7807 */ /* 0x000fe20000000000 */
[----:B------:R-:W-:Y:S01]  /*5ba0*/  IMAD.MOV.U32 R14, RZ, RZ, R18 ;  /* 0x000000ffff0e7224 */ /* 0x000fe200078e0012 */
[----:B------:R-:W-:-:S03]  /*5bb0*/  SEL R10, R10, 0xffffffff, P0 ;  /* 0xffffffff0a0a7807 */ /* 0x000fc60000000000 */
[----:B------:R-:W-:Y:S05]  /*5bc0*/  RET.REL.NODEC R14 `(_ZN5flash32flash_fwd_splitkv_combine_kernelI23Flash_fwd_kernel_traitsILi32ELi64ELi256ELi4ELb0ELb0EN7cutlass10bfloat16_tE19Flash_kernel_traitsILi32ELi64ELi256ELi4ES3_EELi16ELi6ELb1EEEvNS_16Flash_fwd_paramsE) ;  /* 0xffffffa40e0c7950 */ /* 0x000fea0003c3ffff */
.L_x_332:
        /* <DEDUP_REMOVED lines=11> */
.L_x_4840:


//--------------------- .text._ZN5flash32flash_fwd_splitkv_combine_kernelI23Flash_fwd_kernel_traitsILi32ELi64ELi256ELi4ELb0ELb0EN7cutlass10bfloat16_tE19Flash_kernel_traitsILi32ELi64ELi256ELi4ES3_EELi16ELi5ELb1EEEvNS_16Flash_fwd_paramsE --------------------------
	.section	.text._ZN5flash32flash_fwd_splitkv_combine_kernelI23Flash_fwd_kernel_traitsILi32ELi64ELi256ELi4ELb0ELb0EN7cutlass10bfloat16_tE19Flash_kernel_traitsILi32ELi64ELi256ELi4ES3_EELi16ELi5ELb1EEEvNS_16Flash_fwd_paramsE,"ax",@progbits
	.align	128
        .global         _ZN5flash32flash_fwd_splitkv_combine_kernelI23Flash_fwd_kernel_traitsILi32ELi64ELi256ELi4ELb0ELb0EN7cutlass10bfloat16_tE19Flash_kernel_traitsILi32ELi64ELi256ELi4ES3_EELi16ELi5ELb1EEEvNS_16Flash_fwd_paramsE
        .type           _ZN5flash32flash_fwd_splitkv_combine_kernelI23Flash_fwd_kernel_traitsILi32ELi64ELi256ELi4ELb0ELb0EN7cutlass10bfloat16_tE19Flash_kernel_traitsILi32ELi64ELi256ELi4ES3_EELi16ELi5ELb1EEEvNS_16Flash_fwd_paramsE,@function
        .size           _ZN5flash32flash_fwd_splitkv_combine_kernelI23Flash_fwd_kernel_traitsILi32ELi64ELi256ELi4ELb0ELb0EN7cutlass10bfloat16_tE19Flash_kernel_traitsILi32ELi64ELi256ELi4ES3_EELi16ELi5ELb1EEEvNS_16Flash_fwd_paramsE,(.L_x_4841 - _ZN5flash32flash_fwd_splitkv_combine_kernelI23Flash_fwd_kernel_traitsILi32ELi64ELi256ELi4ELb0ELb0EN7cutlass10bfloat16_tE19Flash_kernel_traitsILi32ELi64ELi256ELi4ES3_EELi16ELi5ELb1EEEvNS_16Flash_fwd_paramsE)
        .other          _ZN5flash32flash_fwd_splitkv_combine_kernelI23Flash_fwd_kernel_traitsILi32ELi64ELi256ELi4ELb0ELb0EN7cutlass10bfloat16_tE19Flash_kernel_traitsILi32ELi64ELi256ELi4ES3_EELi16ELi5ELb1EEEvNS_16Flash_fwd_paramsE,@"STO_CUDA_ENTRY STV_DEFAULT"
_ZN5flash32flash_fwd_splitkv_combine_kernelI23Flash_fwd_kernel_traitsILi32ELi64ELi256ELi4ELb0ELb0EN7cutlass10bfloat16_tE19Flash_kernel_traitsILi32ELi64ELi256ELi4ES3_EELi16ELi5ELb1EEEvNS_16Flash_fwd_paramsE:
.text._ZN5flash32flash_fwd_splitkv_combine_kernelI23Flash_fwd_kernel_traitsILi32ELi64ELi256ELi4ELb0ELb0EN7cutlass10bfloat16_tE19Flash_kernel_traitsILi32ELi64ELi256ELi4ES3_EELi16ELi5ELb1EEEvNS_16Flash_fwd_paramsE:
        /* <DEDUP_REMOVED lines=38> */
.L_x_333:
[----:B------:R-:W-:Y:S01]  /*0260*/  IMAD.U32 R20, RZ, RZ, UR21 ;  /* 0x00000015ff147e24 */ /* 0x000fe2000f8e00ff */
[----:B------:R-:W-:Y:S01]  /*0270*/  MOV R18, UR19 ;  /* 0x0000001300127c02 */ /* 0x000fe20008000f00 */
[----:B------:R-:W-:Y:S01]  /*0280*/  IMAD.U32 R19, RZ, RZ, UR15 ;  /* 0x0000000fff137e24 */ /* 0x000fe2000f8e00ff */
[----:B------:R-:W-:Y:S02]  /*0290*/  MOV R17, UR14 ;  /* 0x0000000e00117c02 */ /* 0x000fe40008000f00 */
[----:B------:R-:W-:Y:S02]  /*02a0*/  MOV R16, 0x2c0 ;  /* 0x000002c000107802 */ /* 0x000fe40000000f00 */
[----:B------:R-:W-:Y:S05]  /*02b0*/  CALL.REL.NOINC `($__internal_9_$__cuda_sm20_div_s64) ;  /* 0x0000004c00607944 */ /* 0x000fea0003c00000 */
[----:B------:R-:W-:-:S07]  /*02c0*/  MOV R11, R13 ;  /* 0x0000000d000b7202 */ /* 0x000fce0000000f00 */
.L_x_334:
        /* <DEDUP_REMOVED lines=30> */
.L_x_336:
[----:B------:R-:W-:Y:S01]  /*04b0*/  IMAD.MOV.U32 R20, RZ, RZ, R10 ;  /* 0x000000ffff147224 */ /* 0x000fe200078e000a */
[----:B------:R-:W-:Y:S02]  /*04c0*/  MOV R19, R11 ;  /* 0x0000000b00137202 */ /* 0x000fe40000000f00 */
[----:B------:R-:W-:Y:S02]  /*04d0*/  MOV R16, 0x4f0 ;  /* 0x000004f000107802 */ /* 0x000fe40000000f00 */
[----:B------:R-:W-:Y:S05]  /*04e0*/  CALL.REL.NOINC `($__internal_9_$__cuda_sm20_div_s64) ;  /* 0x0000004800d47944 */ /* 0x000fea0003c00000 */
[----:B------:R-:W-:Y:S02]  /*04f0*/  MOV R4, R10 ;  /* 0x0000000a00047202 */ /* 0x000fe40000000f00 */
[----:B------:R-:W-:Y:S02]  /*0500*/  MOV R5, R13 ;  /* 0x0000000d00057202 */ /* 0x000fe40000000f00 */
.L_x_337:
[----:B------:R-:W-:Y:S05]  /*0510*/  BSYNC.RECONVERGENT B0 ;  /* 0x0000000000007941 */ /* 0x000fea0003800200 */
.L_x_335:
        /* <DEDUP_REMOVED lines=57> */
.L_x_339:
[----:B------:R-:W-:Y:S01]  /*08b0*/  IMAD.MOV.U32 R20, RZ, RZ, R18 ;  /* 0x000000ffff147224 */ /* 0x000fe200078e0012 */
[----:B------:R-:W-:Y:S01]  /*08c0*/  MOV R18, R11 ;  /* 0x0000000b00127202 */ /* 0x000fe20000000f00 */
[----:B------:R-:W-:Y:S01]  /*08d0*/  IMAD.MOV.U32 R19, RZ, RZ, R17 ;  /* 0x000000ffff137224 */ /* 0x000fe200078e0011 */
[----:B------:R-:W-:Y:S02]  /*08e0*/  MOV R17, R31 ;  /* 0x0000001f00117202 */ /* 0x000fe40000000f00 */
[----:B------:R-:W-:Y:S02]  /*08f0*/  MOV R16, 0x910 ;  /* 0x0000091000107802 */ /* 0x000fe40000000f00 */
[----:B------:R-:W-:Y:S05]  /*0900*/  CALL.REL.NOINC `($__internal_9_$__cuda_sm20_div_s64) ;  /* 0x0000004400cc7944 */ /* 0x000fea0003c00000 */
[----:B------:R-:W-:Y:S02]  /*0910*/  MOV R12, R10 ;  /* 0x0000000a000c7202 */ /* 0x000fe40000000f00 */
.L_x_340:
[----:B------:R-:W-:Y:S05]  /*0920*/  BSYNC.RECONVERGENT B0 ;  /* 0x0000000000007941 */ /* 0x000fea0003800200 */
.L_x_338:
        /* <DEDUP_REMOVED lines=124> */
.L_x_342:
[----:B------:R-:W-:Y:S01]  /*10f0*/  IMAD.MOV.U32 R20, RZ, RZ, R12 ;  /* 0x000000ffff147224 */ /* 0x000fe200078e000c */
[----:B------:R-:W-:Y:S01]  /*1100*/  MOV R18, R8 ;  /* 0x0000000800127202 */ /* 0x000fe20000000f00 */
[----:B------:R-:W-:Y:S01]  /*1110*/  IMAD.MOV.U32 R19, RZ, RZ, R13 ;  /* 0x000000ffff137224 */ /* 0x000fe200078e000d */
[----:B------:R-:W-:Y:S02]  /*1120*/  MOV R17, R0 ;  /* 0x0000000000117202 */ /* 0x000fe40000000f00 */
[----:B------:R-:W-:Y:S02]  /*1130*/  MOV R16, 0x1150 ;  /* 0x0000115000107802 */ /* 0x000fe40000000f00 */
[----:B------:R-:W-:Y:S05]  /*1140*/  CALL.REL.NOINC `($__internal_9_$__cuda_sm20_div_s64) ;  /* 0x0000003c00bc7944 */ /* 0x000fea0003c00000 */
[----:B------:R-:W-:Y:S02]  /*1150*/  MOV R34, R10 ;  /* 0x0000000a00227202 */ /* 0x000fe40000000f00 */
[----:B------:R-:W-:Y:S02]  /*1160*/  MOV R35, R13 ;  /* 0x0000000d00237202 */ /* 0x000fe40000000f00 */
.L_x_343:
[----:B------:R-:W-:Y:S05]  /*1170*/  BSYNC.RECONVERGENT B0 ;  /* 0x0000000000007941 */ /* 0x000fea0003800200 */
.L_x_341:
        /* <DEDUP_REMOVED lines=57> */
.L_x_345:
[----:B------:R-:W-:Y:S01]  /*1510*/  IMAD.MOV.U32 R20, RZ, RZ, R4 ;  /* 0x000000ffff147224 */ /* 0x000fe200078e0004 */
[----:B------:R-:W-:Y:S01]  /*1520*/  MOV R19, R5 ;  /* 0x0000000500137202 */ /* 0x000fe20000000f00 */
[----:B------:R-:W-:Y:S01]  /*1530*/  IMAD.MOV.U32 R18, RZ, RZ, R7 ;  /* 0x000000ffff127224 */ /* 0x000fe200078e0007 */
[----:B------:R-:W-:Y:S02]  /*1540*/  MOV R16, 0x1560 ;  /* 0x0000156000107802 */ /* 0x000fe40000000f00 */
[----:B------:R-:W-:Y:S05]  /*1550*/  CALL.REL.NOINC `($__internal_9_$__cuda_sm20_div_s64) ;  /* 0x0000003800b87944 */ /* 0x000fea0003c00000 */
[----:B------:R-:W-:Y:S02]  /*1560*/  MOV R20, R10 ;  /* 0x0000000a00147202 */ /* 0x000fe40000000f00 */
[----:B------:R-:W-:Y:S02]  /*1570*/  MOV R21, R13 ;  /* 0x0000000d00157202 */ /* 0x000fe40000000f00 */
.L_x_346:
[----:B------:R-:W-:Y:S05]  /*1580*/  BSYNC.RECONVERGENT B0 ;  /* 0x0000000000007941 */ /* 0x000fea0003800200 */
.L_x_344:
        /* <DEDUP_REMOVED lines=9> */
[C---:B------:R-:W-:Y:S01]  /*1620*/  VIADD R10, R6.reuse, 0x8 ;  /* 0x00000008060a7836 */ /* 0x040fe20000000000 */
        /* <DEDUP_REMOVED lines=10> */
[----:B------:R-:W-:Y:S02]  /*16d0*/  @!P6 IADD3.X R25, PT, PT, RZ, RZ, RZ, P0, !PT ;  /* 0x000000ffff19e210 */ /* 0x000fe400007fe4ff */
[----:B------:R-:W-:Y:S01]  /*16e0*/  @!P4 IADD3 R26, P1, PT, R5, UR20, RZ ;  /* 0x00000014051acc10 */ /* 0x000fe2000ff3e0ff */
        /* <DEDUP_REMOVED lines=8> */
[----:B------:R-:W-:-:S03]  /*1770*/  @!P5 IMAD.WIDE.U32 R28, R10, UR21, R28 ;  /* 0x000000150a1cdc25 */ /* 0x000fc6000f8e001c */
[----:B------:R-:W-:Y:S01]  /*1780*/  @!P6 LEA.HI.X R33, R24, R19, R22, 0x2, P0 ;  /* 0x000000131821e211 */ /* 0x000fe200000f1416 */
[----:B------:R-:W-:Y:S01]  /*1790*/  @!P4 IMAD.WIDE.U32 R26, R9, UR21, R26 ;  /* 0x00000015091acc25 */ /* 0x000fe2000f8e001a */
[----:B------:R-:W-:-:S03]  /*17a0*/  @!P3 IADD3 R24, P0, PT, R5, UR20, RZ ;  /* 0x000000140518bc10 */ /* 0x000fc6000ff1e0ff */
[----:B------:R-:W-:Y:S02]  /*17b0*/  IMAD.MOV.U32 R18, RZ, RZ, -0x800000 ;  /* 0xff800000ff127424 */ /* 0x000fe400078e00ff */
[----:B------:R-:W-:Y:S01]  /*17c0*/  @!P3 IMAD.X R25, RZ, RZ, RZ, P0 ;  /* 0x000000ffff19b224 */ /* 0x000fe200000e06ff */
[----:B--2---:R-:W-:Y:S01]  /*17d0*/  @!P5 LEA R16, P2, R28, R16, 0x2 ;  /* 0x000000101c10d211 */ /* 0x004fe200078410ff */
[----:B------:R-:W-:Y:S02]  /*17e0*/  @!P5 IMAD R10, R10, UR15, R29 ;  /* 0x0000000f0a0adc24 */ /* 0x000fe4000f8e021d */
[----:B------:R-:W-:Y:S01]  /*17f0*/  @!P3 IMAD.WIDE.U32 R24, R3, UR21, R24 ;  /* 0x000000150318bc25 */ /* 0x000fe2000f8e0018 */
[----:B---3--:R-:W-:Y:S01]  /*1800*/  @!P4 LEA R14, P1, R26, R14, 0x2 ;  /* 0x0000000e1a0ec211 */ /* 0x008fe200078210ff */
[----:B0-----:R0:W2:Y:S01]  /*1810*/  @!P6 LDG.E R18, desc[UR8][R32.64] ;  /* 0x000000082012e981 */ /* 0x0010a2000c1e1900 */
        /* <DEDUP_REMOVED lines=8> */
[----:B------:R-:W-:Y:S01]  /*18a0*/  @!P3 LEA.HI.X R13, R24, R13, R3, 0x2, P0 ;  /* 0x0000000d180db211 */ /* 0x000fe200000f1403 */
[----:B------:R1:W3:Y:S01]  /*18b0*/  @!P5 LDG.E R10, desc[UR8][R16.64] ;  /* 0x00000008100ad981 */ /* 0x0002e2000c1e1900 */
[----:B------:R-:W4:Y:S03]  /*18c0*/  S2UR UR4, SR_CgaCtaId ;  /* 0x00000000000479c3 */ /* 0x000f260000008800 */
[----:B------:R5:W3:Y:S04]  /*18d0*/  @!P4 LDG.E R22, desc[UR8][R14.64] ;  /* 0x000000080e16c981 */ /* 0x000ae8000c1e1900 */
[----:B------:R5:W3:Y:S01]  /*18e0*/  @!P3 LDG.E R19, desc[UR8][R12.64] ;  /* 0x000000080c13b981 */ /* 0x000ae2000c1e1900 */
[C---:B------:R-:W-:Y:S01]  /*18f0*/  ISETP.GT.U32.AND P2, PT, R4.reuse, 0x17f, PT ;  /* 0x0000017f0400780c */ /* 0x040fe20003f44070 */
[----:B------:R-:W-:Y:S01]  /*1900*/  UMOV UR5, 0x400 ;  /* 0x0000040000057882 */ /* 0x000fe20000000000 */
[C---:B------:R-:W-:Y:S01]  /*1910*/  ISETP.GT.U32.AND P1, PT, R4.reuse, 0xff, PT ;  /* 0x000000ff0400780c */ /* 0x040fe20003f24070 */
[----:B------:R-:W5:Y:S01]  /*1920*/  LDC R3, c[0x0][0x434] ;  /* 0x00010d00ff037b82 */ /* 0x000f620000000800 */
[C---:B------:R-:W-:Y:S01]  /*1930*/  ISETP.GT.U32.AND P0, PT, R4.reuse, 0x7f, PT ;  /* 0x0000007f0400780c */ /* 0x040fe20003f04070 */
[----:B------:R-:W-:Y:S01]  /*1940*/  IMAD.MOV.U32 R27, RZ, RZ, -0x800000 ;  /* 0xff800000ff1b7424 */ /* 0x000fe200078e00ff */
[----:B------:R-:W-:Y:S01]  /*1950*/  ISETP.GT.U32.AND P3, PT, R4, 0x1ff, PT ;  /* 0x000001ff0400780c */ /* 0x000fe20003f64070 */
[----:B------:R-:W-:Y:S01]  /*1960*/  IMAD.MOV.U32 R24, RZ, RZ, -0x800000 ;  /* 0xff800000ff187424 */ /* 0x000fe200078e00ff */
[----:B------:R-:W-:Y:S01]  /*1970*/  MOV R23, 0xff800000 ;  /* 0xff80000000177802 */ /* 0x000fe20000000f00 */
[----:B------:R-:W-:Y:S01]  /*1980*/  IMAD.MOV.U32 R25, RZ, RZ, -0x800000 ;  /* 0xff800000ff197424 */ /* 0x000fe200078e00ff */
[----:B------:R-:W-:Y:S01]  /*1990*/  BSSY.RECONVERGENT B1, `(.L_x_347) ;  /* 0x00001c1000017945 */ /* 0x000fe20003800200 */
[----:B0-----:R-:W-:-:S02]  /*19a0*/  IMAD.MOV.U32 R32, RZ, RZ, RZ ;  /* 0x000000ffff207224 */ /* 0x001fc400078e00ff */
[----:B-1----:R-:W-:Y:S01]  /*19b0*/  @!P2 IMAD.SHL.U32 R17, R4, 0x4, RZ ;  /* 0x000000040411a824 */ /* 0x002fe200078e00ff */
[----:B----4-:R-:W-:-:S03]  /*19c0*/  ULEA UR4, UR4, UR5, 0x18 ;  /* 0x0000000504047291 */ /* 0x010fc6000f8ec0ff */
[C---:B------:R-:W-:Y:S01]  /*19d0*/  @!P0 SHF.L.U32 R9, R4.reuse, 0x2, RZ ;  /* 0x0000000204098819 */ /* 0x040fe200000006ff */
[----:B-----5:R-:W-:Y:S01]  /*19e0*/  @!P1 IMAD.SHL.U32 R15, R4, 0x4, RZ ;  /* 0x00000004040f9824 */ /* 0x020fe200078e00ff */
[----:B------:R-:W-:Y:S02]  /*19f0*/  @!P2 LOP3.LUT R17, R17, 0x3c, RZ, 0xc0, !PT ;  /* 0x0000003c1111a812 */ /* 0x000fe400078ec0ff */
[----:B------:R-:W-:Y:S02]  /*1a00*/  @!P0 LOP3.LUT R9, R9, 0x3c, RZ, 0xc0, !PT ;  /* 0x0000003c09098812 */ /* 0x000fe400078ec0ff */
[----:B------:R-:W-:Y:S01]  /*1a10*/  @!P1 LOP3.LUT R15, R15, 0x3c, RZ, 0xc0, !PT ;  /* 0x0000003c0f0f9812 */ /* 0x000fe200078ec0ff */
[----:B------:R-:W-:Y:S01]  /*1a20*/  @!P2 VIADD R17, R17, UR4 ;  /* 0x000000041111ac36 */ /* 0x000fe20008000000 */
[----:B------:R-:W-:Y:S02]  /*1a30*/  LEA R29, R5, UR4, 0x2 ;  /* 0x00000004051d7c11 */ /* 0x000fe4000f8e10ff */
[----:B------:R-:W-:Y:S01]  /*1a40*/  @!P0 IADD3 R9, PT, PT, R9, UR4, RZ ;  /* 0x0000000409098c10 */ /* 0x000fe2000fffe0ff */
[----:B------:R-:W-:Y:S01]  /*1a50*/  @!P1 VIADD R15, R15, UR4 ;  /* 0x000000040f0f9c36 */ /* 0x000fe20008000000 */
[----:B------:R-:W-:Y:S01]  /*1a60*/  SHF.R.U32.HI R12, RZ, 0x3, R4 ;  /* 0x00000003ff0c7819 */ /* 0x000fe20000011604 */
[C---:B------:R-:W-:Y:S01]  /*1a70*/  IMAD R29, R6.reuse, 0x44, R29 ;  /* 0x00000044061d7824 */ /* 0x040fe200078e021d */
[----:B------:R-:W-:Y:S01]  /*1a80*/  IABS R16, R3 ;  /* 0x0000000300107213 */ /* 0x000fe20000000000 */
[----:B------:R-:W-:Y:S01]  /*1a90*/  @!P2 IMAD R17, R6, 0x44, R17 ;  /* 0x000000440611a824 */ /* 0x000fe200078e0211 */
[----:B------:R-:W-:Y:S01]  /*1aa0*/  LEA R14, R12, UR4, 0x2 ;  /* 0x000000040c0e7c11 */ /* 0x000fe2000f8e10ff */
[C---:B------:R-:W-:Y:S01]  /*1ab0*/  @!P1 IMAD R15, R6.reuse, 0x44, R15 ;  /* 0x00000044060f9824 */ /* 0x040fe200078e020f */
[----:B------:R-:W-:Y:S01]  /*1ac0*/  USHF.R.S32.HI UR4, URZ, 0x1f, UR22 ;  /* 0x0000001fff047899 */ /* 0x000fe20008011416 */
[----:B------:R-:W-:Y:S01]  /*1ad0*/  @!P0 IMAD R6, R6, 0x44, R9 ;  /* 0x0000004406068824 */ /* 0x000fe200078e0209 */
[----:B------:R-:W-:Y:S01]  /*1ae0*/  LOP3.LUT R9, R4, 0x7, RZ, 0xc0, !PT ;  /* 0x0000000704097812 */ /* 0x000fe200078ec0ff */
[----:B------:R-:W-:Y:S01]  /*1af0*/  IMAD.MOV.U32 R5, RZ, RZ, R16 ;  /* 0x000000ffff057224 */ /* 0x000fe200078e0010 */
[----:B------:R-:W-:-:S03]  /*1b00*/  ULOP3.LUT UR4, UR4, 0x1, URZ, 0xfc, !UPT ;  /* 0x0000000104047892 */ /* 0x000fc6000f8efcff */
[----:B------:R-:W-:Y:S01]  /*1b10*/  IMAD R14, R9, 0x44, R14 ;  /* 0x00000044090e7824 */ /* 0x000fe200078e020e */
[----:B------:R-:W0:Y:S08]  /*1b20*/  I2F.RP R13, R5 ;  /* 0x00000005000d7306 */ /* 0x000e300000209400 */
[----:B0-----:R-:W0:Y:S01]  /*1b30*/  MUFU.RCP R13, R13 ;  /* 0x0000000d000d7308 */ /* 0x001e220000001000 */
[----:B--2---:R0:W-:Y:S04]  /*1b40*/  @!P3 STS [R29], R18 ;  /* 0x000000121d00b388 */ /* 0x0041e80000000800 */
[----:B---3--:R-:W-:Y:S04]  /*1b50*/  @!P2 STS [R17+0x220], R10 ;  /* 0x0002200a1100a388 */ /* 0x008fe80000000800 */
[----:B------:R-:W-:Y:S04]  /*1b60*/  @!P1 STS [R15+0x440], R22 ;  /* 0x000440160f009388 */ /* 0x000fe80000000800 */
[----:B------:R1:W-:Y:S01]  /*1b70*/  @!P0 STS [R6+0x660], R19 ;  /* 0x0006601306008388 */ /* 0x0003e20000000800 */
[----:B------:R-:W-:Y:S01]  /*1b80*/  BAR.SYNC.DEFER_BLOCKING 0x0 ;  /* 0x0000000000007b1d */ /* 0x000fe20000010000 */
[----:B0-----:R-:W-:-:S05]  /*1b90*/  VIADD R18, R13, 0xffffffe ;  /* 0x0ffffffe0d127836 */ /* 0x001fca0000000000 */
[----:B-1----:R-:W0:Y:S01]  /*1ba0*/  F2I.FTZ.U32.TRUNC.NTZ R19, R18 ;  /* 0x0000001200137305 */ /* 0x002e22000021f000 */
[----:B------:R-:W-:Y:S04]  /*1bb0*/  @!P0 LDS R27, [R14] ;  /* 0x000000000e1b8984 */ /* 0x000fe80000000800 */
[----:B------:R-:W-:Y:S04]  /*1bc0*/  @!P0 LDS R24, [R14+0x220] ;  /* 0x000220000e188984 */ /* 0x000fe80000000800 */
[----:B------:R-:W1:Y:S04]  /*1bd0*/  @!P0 LDS R25, [R14+0x440] ;  /* 0x000440000e198984 */ /* 0x000e680000000800 */
[----:B------:R2:W3:Y:S01]  /*1be0*/  @!P0 LDS R23, [R14+0x660] ;  /* 0x000660000e178984 */ /* 0x0004e20000000800 */
[----:B0-----:R-:W-:-:S02]  /*1bf0*/  IMAD.MOV R6, RZ, RZ, -R19 ;  /* 0x000000ffff067224 */ /* 0x001fc400078e0a13 */
[----:B------:R-:W-:Y:S02]  /*1c00*/  IMAD.MOV.U32 R18, RZ, RZ, RZ ;  /* 0x000000ffff127224 */ /* 0x000fe400078e00ff */
[----:B------:R-:W-:Y:S01]  /*1c10*/  IMAD R15, R6, R5, RZ ;  /* 0x00000005060f7224 */ /* 0x000fe200078e02ff */
[----:B------:R-:W-:Y:S02]  /*1c20*/  IABS R6, R2 ;  /* 0x0000000200067213 */ /* 0x000fe40000000000 */
[----:B------:R-:W-:Y:S01]  /*1c30*/  LOP3.LUT R2, R2, R3, RZ, 0x3c, !PT ;  /* 0x0000000302027212 */ /* 0x000fe200078e3cff */
[----:B------:R-:W-:-:S03]  /*1c40*/  IMAD.HI.U32 R15, R19, R15, R18 ;  /* 0x0000000f130f7227 */ /* 0x000fc600078e0012 */
[----:B------:R-:W-:-:S03]  /*1c50*/  ISETP.GE.AND P1, PT, R2, RZ, PT ;  /* 0x000000ff0200720c */ /* 0x000fc60003f26270 */
[----:B--2---:R-:W-:Y:S02]  /*1c60*/  IMAD.HI.U32 R14, R15, R6, RZ ;  /* 0x000000060f0e7227 */ /* 0x004fe400078e00ff */
[----:B------:R-:W0:Y:S03]  /*1c70*/  LDC R15, c[0x0][0x3e0] ;  /* 0x0000f800ff0f7b82 */ /* 0x000e260000000800 */
[----:B------:R-:W-:-:S05]  /*1c80*/  IADD3 R10, PT, PT, -R14, RZ, RZ ;  /* 0x000000ff0e0a7210 */ /* 0x000fca0007ffe1ff */
[----:B------:R-:W-:Y:S01]  /*1c90*/  IMAD R6, R5, R10, R6 ;  /* 0x0000000a05067224 */ /* 0x000fe200078e0206 */
[----:B-1----:R-:W-:-:S04]  /*1ca0*/  FMNMX3.FTZ R16, R27, R24, R25, !PT ;  /* 0x000000181b107276 */ /* 0x002fc80007810019 */
[----:B------:R-:W-:Y:S02]  /*1cb0*/  ISETP.GT.U32.AND P0, PT, R5, R6, PT ;  /* 0x000000060500720c */ /* 0x000fe40003f04070 */
[----:B---3--:R-:W-:-:S05]  /*1cc0*/  FMNMX.FTZ R16, R16, R23, !PT ;  /* 0x0000001710107209 */ /* 0x008fca0007810000 */
[----:B------:R-:W1:Y:S06]  /*1cd0*/  SHFL.BFLY PT, R13, R16, 0x4, 0x1f ;  /* 0x0c801f00100d7f89 */ /* 0x000e6c00000e0000 */
[----:B------:R-:W-:Y:S02]  /*1ce0*/  @!P0 IMAD.IADD R6, R6, 0x1, -R5 ;  /* 0x0000000106068824 */ /* 0x000fe400078e0a05 */
[----:B------:R-:W-:Y:S01]  /*1cf0*/  @!P0 VIADD R14, R14, 0x1 ;  /* 0x000000010e0e8836 */ /* 0x000fe20000000000 */
[----:B------:R-:W-:Y:S02]  /*1d00*/  ISETP.NE.AND P0, PT, R3, RZ, PT ;  /* 0x000000ff0300720c */ /* 0x000fe40003f05270 */
[----:B------:R-:W-:-:S02]  /*1d10*/  ISETP.GE.U32.AND P2, PT, R6, R5, PT ;  /* 0x000000050600720c */ /* 0x000fc40003f46070 */
[----:B-1----:R-:W-:-:S11]  /*1d20*/  FMNMX.FTZ R10, R16, R13, !PT ;  /* 0x0000000d100a7209 */ /* 0x002fd60007810000 */
[----:B------:R-:W-:Y:S01]  /*1d30*/  @P2 VIADD R14, R14, 0x1 ;  /* 0x000000010e0e2836 */ /* 0x000fe20000000000 */
[----:B0-----:R-:W-:Y:S01]  /*1d40*/  IABS R13, R15 ;  /* 0x0000000f000d7213 */ /* 0x001fe20000000000 */
[----:B------:R-:W0:Y:S03]  /*1d50*/  SHFL.BFLY PT, R19, R10, 0x2, 0x1f ;  /* 0x0c401f000a137f89 */ /* 0x000e2600000e0000 */
[----:B------:R-:W-:Y:S01]  /*1d60*/  @!P1 IADD3 R14, PT, PT, -R14, RZ, RZ ;  /* 0x000000ff0e0e9210 */ /* 0x000fe20007ffe1ff */
[----:B------:R-:W1:Y:S01]  /*1d70*/  I2F.RP R6, R13 ;  /* 0x0000000d00067306 */ /* 0x000e620000209400 */
[----:B------:R-:W-:-:S05]  /*1d80*/  @!P0 LOP3.LUT R14, RZ, R3, RZ, 0x33, !PT ;  /* 0x00000003ff0e8212 */ /* 0x000fca00078e33ff */
[----:B------:R-:W-:Y:S01]  /*1d90*/  IMAD R5, R14, UR4, RZ ;  /* 0x000000040e057c24 */ /* 0x000fe2000f8e02ff */
[----:B------:R-:W2:Y:S04]  /*1da0*/  LDCU UR4, c[0x0][0x430] ;  /* 0x00008600ff0477ac */ /* 0x000ea80008000800 */
[----:B------:R-:W-:Y:S02]  /*1db0*/  IABS R17, R5 ;  /* 0x0000000500117213 */ /* 0x000fe40000000000 */
[----:B------:R-:W-:Y:S02]  /*1dc0*/  ISETP.NE.AND P5, PT, R5, RZ, PT ;  /* 0x000000ff0500720c */ /* 0x000fe40003fa5270 */
[----:B------:R-:W3:Y:S01]  /*1dd0*/  I2F.RP R18, R17 ;  /* 0x0000001100127306 */ /* 0x000ee20000209400 */
[----:B0-----:R-:W-:-:S07]  /*1de0*/  FMNMX.FTZ R19, R10, R19, !PT ;  /* 0x000000130a137209 */ /* 0x001fce0007810000 */
[----:B-1----:R-:W-:Y:S01]  /*1df0*/  MUFU.RCP R6, R6 ;  /* 0x0000000600067308 */ /* 0x002fe20000001000 */
[----:B------:R-:W0:Y:S07]  /*1e00*/  SHFL.BFLY PT, R2, R19, 0x1, 0x1f ;  /* 0x0c201f0013027f89 */ /* 0x000e2e00000e0000 */
[----:B---3--:R-:W1:Y:S02]  /*1e10*/  MUFU.RCP R18, R18 ;  /* 0x0000001200127308 */ /* 0x008e640000001000 */
[----:B-1----:R-:W-:Y:S01]  /*1e20*/  VIADD R18, R18, 0xffffffe ;  /* 0x0ffffffe12127836 */ /* 0x002fe20000000000 */
[----:B0-----:R-:W-:-:S05]  /*1e30*/  FMNMX.FTZ R2, R19, R2, !PT ;  /* 0x0000000213027209 */ /* 0x001fca0007810000 */
[----:B------:R-:W0:Y:S01]  /*1e40*/  F2I.FTZ.U32.TRUNC.NTZ R33, R18 ;  /* 0x0000001200217305 */ /* 0x000e22000021f000 */
        /* <DEDUP_REMOVED lines=10> */
[----:B------:R-:W-:Y:S04]  /*1ef0*/  MUFU.EX2 R29, R30 ;  /* 0x0000001e001d7308 */ /* 0x000fe80000000800 */
[----:B------:R-:W1:Y:S04]  /*1f00*/  MUFU.EX2 R16, R28 ;  /* 0x0000001c00107308 */ /* 0x000e680000000800 */
[----:B------:R-:W3:Y:S04]  /*1f10*/  MUFU.EX2 R10, R26 ;  /* 0x0000001a000a7308 */ /* 0x000ee80000000800 */
[----:B------:R-:W4:Y:S01]  /*1f20*/  MUFU.EX2 R19, R22 ;  /* 0x0000001600137308 */ /* 0x000f220000000800 */
[----:B-1----:R-:W-:Y:S01]  /*1f30*/  FADD.FTZ R29, R29, R16 ;  /* 0x000000101d1d7221 */ /* 0x002fe20000010000 */
[----:B------:R-:W-:-:S03]  /*1f40*/  IMAD.MOV.U32 R28, RZ, RZ, RZ ;  /* 0x000000ffff1c7224 */ /* 0x000fc600078e00ff */
[----:B---3--:R-:W-:Y:S01]  /*1f50*/  FADD.FTZ R10, R29, R10 ;  /* 0x0000000a1d0a7221 */ /* 0x008fe20000010000 */
[----:B------:R-:W-:-:S03]  /*1f60*/  VIADD R29, R6, 0xffffffe ;  /* 0x0ffffffe061d7836 */ /* 0x000fc60000000000 */
[----:B----4-:R-:W-:Y:S01]  /*1f70*/  FADD.FTZ R19, R10, R19 ;  /* 0x000000130a137221 */ /* 0x010fe20000010000 */
[----:B0-----:R-:W-:Y:S02]  /*1f80*/  IMAD.MOV R10, RZ, RZ, -R33 ;  /* 0x000000ffff0a7224 */ /* 0x001fe400078e0a21 */
[----:B------:R-:W0:Y:S02]  /*1f90*/  F2I.FTZ.U32.TRUNC.NTZ R29, R29 ;  /* 0x0000001d001d7305 */ /* 0x000e24000021f000 */
[----:B------:R-:W1:Y:S01]  /*1fa0*/  SHFL.BFLY PT, R16, R19, 0x4, 0x1f ;  /* 0x0c801f0013107f89 */ /* 0x000e6200000e0000 */
[----:B------:R-:W-:Y:S01]  /*1fb0*/  IMAD R37, R10, R17, RZ ;  /* 0x000000110a257224 */ /* 0x000fe200078e02ff */
[----:B------:R-:W-:-:S03]  /*1fc0*/  IABS R10, R5 ;  /* 0x00000005000a7213 */ /* 0x000fc60000000000 */
[----:B------:R-:W-:Y:S01]  /*1fd0*/  IMAD.HI.U32 R37, R33, R37, R32 ;  /* 0x0000002521257227 */ /* 0x000fe200078e0020 */
[----:B------:R-:W-:Y:S02]  /*1fe0*/  IADD3 R10, PT, PT, RZ, -R10, RZ ;  /* 0x8000000aff0a7210 */ /* 0x000fe40007ffe0ff */
[----:B0-----:R-:W-:-:S05]  /*1ff0*/  IADD3 R6, PT, PT, RZ, -R29, RZ ;  /* 0x8000001dff067210 */ /* 0x001fca0007ffe0ff */
[----:B------:R-:W-:Y:S02]  /*2000*/  IMAD R39, R6, R13, RZ ;  /* 0x0000000d06277224 */ /* 0x000fe400078e02ff */
[----:B------:R-:W-:Y:S02]  /*2010*/  VIADD R6, R17, UR18 ;  /* 0x0000001211067c36 */ /* 0x000fe40008000000 */
[----:B------:R-:W-:-:S04]  /*2020*/  IMAD.HI.U32 R39, R29, R39, R28 ;  /* 0x000000271d277227 */ /* 0x000fc800078e001c */
[----:B-1----:R-:W-:Y:S01]  /*2030*/  FADD.FTZ R16, R19, R16 ;  /* 0x0000001013107221 */ /* 0x002fe20000010000 */
[----:B------:R-:W-:-:S04]  /*2040*/  IABS R18, R6 ;  /* 0x0000000600127213 */ /* 0x000fc80000000000 */
[----:B------:R-:W0:Y:S01]  /*2050*/  SHFL.BFLY PT, R41, R16, 0x2, 0x1f ;  /* 0x0c401f0010297f89 */ /* 0x000e2200000e0000 */
[----:B------:R-:W-:-:S04]  /*2060*/  IMAD.HI.U32 R37, R37, R18, RZ ;  /* 0x0000001225257227 */ /* 0x000fc800078e00ff */
[----:B------:R-:W-:Y:S02]  /*2070*/  IMAD R22, R37, R10, R18 ;  /* 0x0000000a25167224 */ /* 0x000fe400078e0212 */
[----:B------:R-:W-:-:S03]  /*2080*/  IMAD.HI.U32 R19, R39, R18, RZ ;  /* 0x0000001227137227 */ /* 0x000fc600078e00ff */
[----:B------:R-:W-:Y:S01]  /*2090*/  ISETP.GT.U32.AND P3, PT, R17, R22, PT ;  /* 0x000000161100720c */ /* 0x000fe20003f64070 */
[----:B------:R-:W-:-:S04]  /*20a0*/  IMAD.MOV R10, RZ, RZ, -R19 ;  /* 0x000000ffff0a7224 */ /* 0x000fc800078e0a13 */
[C---:B------:R-:W-:Y:S02]  /*20b0*/  IMAD R18, R13.reuse, R10, R18 ;  /* 0x0000000a0d127224 */ /* 0x040fe400078e0212 */
[----:B------:R-:W1:Y:S03]  /*20c0*/  LDC.U8 R10, c[0x0][0x549] ;  /* 0x00015240ff0a7b82 */ /* 0x000e660000000000 */
[----:B------:R-:W-:-:S03]  /*20d0*/  ISETP.GT.U32.AND P1, PT, R13, R18, PT ;  /* 0x000000120d00720c */ /* 0x000fc60003f24070 */
[----:B------:R-:W-:Y:S02]  /*20e0*/  @!P3 IMAD.IADD R22, R22, 0x1, -R17 ;  /* 0x000000011616b824 */ /* 0x000fe400078e0a11 */
[----:B0-----:R-:W-:Y:S01]  /*20f0*/  FADD.FTZ R41, R16, R41 ;  /* 0x0000002910297221 */ /* 0x001fe20000010000 */
[----:B------:R-:W-:Y:S02]  /*2100*/  @!P3 IADD3 R37, PT, PT, R37, 0x1, RZ ;  /* 0x000000012525b810 */ /* 0x000fe40007ffe0ff */
[-C--:B------:R-:W-:Y:S02]  /*2110*/  ISETP.GE.U32.AND P2, PT, R22, R17.reuse, PT ;  /* 0x000000111600720c */ /* 0x080fe40003f46070 */
[----:B------:R-:W0:Y:S01]  /*2120*/  SHFL.BFLY PT, R16, R41, 0x1, 0x1f ;  /* 0x0c201f0029107f89 */ /* 0x000e2200000e0000 */
[C---:B------:R-:W-:Y:S02]  /*2130*/  LOP3.LUT R22, R6.reuse, R17, RZ, 0x3c, !PT ;  /* 0x0000001106167212 */ /* 0x040fe400078e3cff */
[----:B------:R-:W-:Y:S01]  /*2140*/  LOP3.LUT R6, R6, R15, RZ, 0x3c, !PT ;  /* 0x0000000f06067212 */ /* 0x000fe200078e3cff */
[----:B------:R-:W-:Y:S01]  /*2150*/  @!P1 IMAD.IADD R18, R18, 0x1, -R13 ;  /* 0x0000000112129824 */ /* 0x000fe200078e0a0d */
[----:B------:R-:W-:Y:S01]  /*2160*/  ISETP.GE.AND P0, PT, R22, RZ, PT ;  /* 0x000000ff1600720c */ /* 0x000fe20003f06270 */
[----:B------:R-:W-:Y:S01]  /*2170*/  @!P1 VIADD R19, R19, 0x1 ;  /* 0x0000000113139836 */ /* 0x000fe20000000000 */
[----:B------:R-:W-:Y:S01]  /*2180*/  ISETP.GE.AND P3, PT, R6, RZ, PT ;  /* 0x000000ff0600720c */ /* 0x000fe20003f66270 */
[----:B------:R-:W-:Y:S01]  /*2190*/  IMAD.MOV.U32 R22, RZ, RZ, 0x7f800000 ;  /* 0x7f800000ff167424 */ /* 0x000fe200078e00ff */
[----:B------:R-:W-:-:S02]  /*21a0*/  ISETP.GE.U32.AND P4, PT, R18, R13, PT ;  /* 0x0000000d1200720c */ /* 0x000fc40003f86070 */
[----:B------:R-:W-:Y:S01]  /*21b0*/  ISETP.NE.AND P1, PT, R15, RZ, PT ;  /* 0x000000ff0f00720c */ /* 0x000fe20003f25270 */
[----:B------:R-:W-:Y:S01]  /*21c0*/  @P2 VIADD R37, R37, 0x1 ;  /* 0x0000000125252836 */ /* 0x000fe20000000000 */
[----:B------:R-:W-:-:S05]  /*21d0*/  SHF.R.S32.HI R6, RZ, 0x1f, R5 ;  /* 0x0000001fff067819 */ /* 0x000fca0000011405 */
[----:B------:R-:W-:Y:S02]  /*21e0*/  @!P0 IADD3 R37, PT, PT, -R37, RZ, RZ ;  /* 0x000000ff25258210 */ /* 0x000fe40007ffe1ff */
[----:B-1----:R-:W-:Y:S02]  /*21f0*/  ISETP.NE.AND P0, PT, R10, RZ, PT ;  /* 0x000000ff0a00720c */ /* 0x002fe40003f05270 */
[----:B------:R-:W-:Y:S01]  /*2200*/  @P4 VIADD R19, R19, 0x1 ;  /* 0x0000000113134836 */ /* 0x000fe20000000000 */
[----:B------:R-:W-:Y:S01]  /*2210*/  ISETP.NE.AND P4, PT, R14, RZ, PT ;  /* 0x000000ff0e00720c */ /* 0x000fe20003f85270 */
[----:B0-----:R-:W-:Y:S01]  /*2220*/  FADD.FTZ R16, R41, R16 ;  /* 0x0000001029107221 */ /* 0x001fe20000010000 */
[----:B------:R-:W-:Y:S01]  /*2230*/  @!P5 LOP3.LUT R37, RZ, R17, RZ, 0x33, !PT ;  /* 0x00000011ff25d212 */ /* 0x000fe200078e33ff */
[----:B------:R-:W-:Y:S01]  /*2240*/  @!P3 IMAD.MOV R19, RZ, RZ, -R19 ;  /* 0x000000ffff13b224 */ /* 0x000fe200078e0a13 */
[----:B------:R-:W-:Y:S02]  /*2250*/  @!P1 LOP3.LUT R19, RZ, R15, RZ, 0x33, !PT ;  /* 0x0000000fff139212 */ /* 0x000fe400078e33ff */
[----:B------:R-:W-:-:S02]  /*2260*/  FSETP.NE.FTZ.AND P2, PT, R16, RZ, PT ;  /* 0x000000ff1000720b */ /* 0x000fc40003f55000 */
[----:B------:R-:W-:Y:S02]  /*2270*/  LOP3.LUT P1, RZ, R4, 0x387, RZ, 0xc0, !PT ;  /* 0x0000038704ff7812 */ /* 0x000fe4000782c0ff */
[----:B------:R-:W-:Y:S02]  /*2280*/  SEL R17, RZ, 0x1, !P4 ;  /* 0x00000001ff117807 */ /* 0x000fe40006000000 */
[----:B------:R-:W-:Y:S02]  /*2290*/  SEL R10, R3, 0x1, !P0 ;  /* 0x00000001030a7807 */ /* 0x000fe40004000000 */
[----:B------:R-:W-:Y:S02]  /*22a0*/  ISETP.LT.U32.AND P0, PT, R20, R37, PT ;  /* 0x000000251400720c */ /* 0x000fe40003f01070 */
[----:B------:R-:W-:Y:S01]  /*22b0*/  SHF.R.S32.HI R29, RZ, 0x1f, R37 ;  /* 0x0000001fff1d7819 */ /* 0x000fe20000011425 */
[----:B------:R-:W-:Y:S01]  /*22c0*/  IMAD R10, R19, R10, RZ ;  /* 0x0000000a130a7224 */ /* 0x000fe200078e02ff */
[----:B------:R-:W-:Y:S01]  /*22d0*/  LOP3.LUT R17, R6, R17, RZ, 0xfc, !PT ;  /* 0x0000001106117212 */ /* 0x000fe200078efcff */
[----:B------:R-:W0:Y:S01]  /*22e0*/  @P2 MUFU.LG2 R13, R16 ;  /* 0x00000010000d2308 */ /* 0x000e220000000c00 */
[----:B--2---:R-:W-:Y:S01]  /*22f0*/  IMAD R6, R3, UR4, RZ ;  /* 0x0000000403067c24 */ /* 0x004fe2000f8e02ff */
[----:B------:R-:W-:-:S02]  /*2300*/  ISETP.LT.AND.EX P0, PT, R21, R29, PT, P0 ;  /* 0x0000001d1500720c */ /* 0x000fc40003f01300 */
[----:B------:R-:W-:Y:S02]  /*2310*/  IMAD R3, R17, R10, RZ ;  /* 0x0000000a11037224 */ /* 0x000fe400078e02ff */
[----:B------:R-:W-:Y:S01]  /*2320*/  IMAD R5, R5, R6, RZ ;  /* 0x0000000605057224 */ /* 0x000fe200078e02ff */
[----:B------:R-:W-:Y:S01]  /*2330*/  SEL R6, R20, R37, P0 ;  /* 0x0000002514067207 */ /* 0x000fe20000000000 */
        /* <DEDUP_REMOVED lines=52> */
.L_x_350:
[----:B------:R-:W-:Y:S01]  /*2680*/  IMAD.MOV.U32 R20, RZ, RZ, R2 ;  /* 0x000000ffff147224 */ /* 0x000fe200078e0002 */
[----:B------:R-:W-:Y:S01]  /*2690*/  MOV R19, RZ ;  /* 0x000000ff00137202 */ /* 0x000fe20000000f00 */
[----:B------:R-:W-:Y:S01]  /*26a0*/  IMAD.MOV.U32 R18, RZ, RZ, R32 ;  /* 0x000000ffff127224 */ /* 0x000fe200078e0020 */
[----:B------:R-:W-:Y:S02]  /*26b0*/  MOV R16, 0x26d0 ;  /* 0x000026d000107802 */ /* 0x000fe40000000f00 */
[----:B------:R-:W-:Y:S05]  /*26c0*/  CALL.REL.NOINC `($__internal_9_$__cuda_sm20_div_s64) ;  /* 0x00000028005c7944 */ /* 0x000fea0003c00000 */
[----:B------:R-:W-:Y:S02]  /*26d0*/  IADD3 R17, PT, PT, -R10, RZ, RZ ;  /* 0x000000ff0a117210 */ /* 0x000fe40007ffe1ff */
[----:B------:R-:W-:-:S03]  /*26e0*/  MOV R33, R13 ;  /* 0x0000000d00217202 */ /* 0x000fc60000000f00 */
[----:B------:R-:W-:Y:S01]  /*26f0*/  IMAD R14, R32, R17, R2 ;  /* 0x00000011200e7224 */ /* 0x000fe200078e0202 */
[----:B------:R-:W-:-:S07]  /*2700*/  MOV R32, R10 ;  /* 0x0000000a00207202 */ /* 0x000fce0000000f00 */
.L_x_351:
        /* <DEDUP_REMOVED lines=59> */
.L_x_353:
[----:B------:R-:W-:Y:S01]  /*2ac0*/  IMAD.MOV.U32 R20, RZ, RZ, R32 ;  /* 0x000000ffff147224 */ /* 0x000fe200078e0020 */
[----:B------:R-:W-:Y:S01]  /*2ad0*/  MOV R19, R33 ;  /* 0x0000002100137202 */ /* 0x000fe20000000f00 */
[----:B------:R-:W-:Y:S01]  /*2ae0*/  IMAD.MOV.U32 R18, RZ, RZ, R30 ;  /* 0x000000ffff127224 */ /* 0x000fe200078e001e */
[----:B------:R-:W-:Y:S02]  /*2af0*/  MOV R16, 0x2b10 ;  /* 0x00002b1000107802 */ /* 0x000fe40000000f00 */
[----:B------:R-:W-:Y:S05]  /*2b00*/  CALL.REL.NOINC `($__internal_9_$__cuda_sm20_div_s64) ;  /* 0x00000024004c7944 */ /* 0x000fea0003c00000 */
[----:B------:R-:W-:-:S05]  /*2b10*/  IADD3 R13, PT, PT, -R10, RZ, RZ ;  /* 0x000000ff0a0d7210 */ /* 0x000fca0007ffe1ff */
[----:B------:R-:W-:Y:S02]  /*2b20*/  IMAD R30, R13, R30, R32 ;  /* 0x0000001e0d1e7224 */ /* 0x000fe400078e0220 */
.L_x_354:
[----:B------:R-:W-:Y:S05]  /*2b30*/  BSYNC.RECONVERGENT B0 ;  /* 0x0000000000007941 */ /* 0x000fea0003800200 */
.L_x_352:
        /* <DEDUP_REMOVED lines=15> */
[----:B0-----:R-:W-:-:S07]  /*2c30*/  VIADD R20, R20, 0xffffffe ;  /* 0x0ffffffe14147836 */ /* 0x001fce0000000000 */
[----:B------:R-:W0:Y:S01]  /*2c40*/  F2I.FTZ.U32.TRUNC.NTZ R21, R20 ;  /* 0x0000001400157305 */ /* 0x000e22000021f000 */
[----:B-1----:R-:W-:-:S07]  /*2c50*/  VIADD R16, R16, 0xffffffe ;  /* 0x0ffffffe10107836 */ /* 0x002fce0000000000 */
[----:B------:R-:W1:Y:S01]  /*2c60*/  F2I.FTZ.U32.TRUNC.NTZ R17, R16 ;  /* 0x0000001000117305 */ /* 0x000e62000021f000 */
[----:B0-----:R-:W-:-:S07]  /*2c70*/  IMAD.MOV R29, RZ, RZ, -R21 ;  /* 0x000000ffff1d7224 */ /* 0x001fce00078e0a15 */
[----:B------:R0:W2:Y:S01]  /*2c80*/  MUFU.RCP R35, R14 ;  /* 0x0000000e00237308 */ /* 0x0000a20000001000 */
[----:B------:R-:W-:Y:S02]  /*2c90*/  IMAD.MOV.U32 R20, RZ, RZ, RZ ;  /* 0x000000ffff147224 */ /* 0x000fe400078e00ff */
[----:B------:R-:W-:Y:S01]  /*2ca0*/  IMAD R32, R29, R26, RZ ;  /* 0x0000001a1d207224 */ /* 0x000fe200078e02ff */
[----:B-1----:R-:W-:-:S03]  /*2cb0*/  IADD3 R19, PT, PT, RZ, -R17, RZ ;  /* 0x80000011ff137210 */ /* 0x002fc60007ffe0ff */
[----:B------:R-:W-:Y:S01]  /*2cc0*/  IMAD.HI.U32 R32, R21, R32, R20 ;  /* 0x0000002015207227 */ /* 0x000fe200078e0014 */
[----:B------:R-:W-:-:S03]  /*2cd0*/  IABS R21, R30 ;  /* 0x0000001e00157213 */ /* 0x000fc60000000000 */
[----:B------:R-:W-:Y:S01]  /*2ce0*/  HFMA2 R16, -RZ, RZ, 0, 0 ;  /* 0x00000000ff107431 */ /* 0x000fe200000001ff */
[----:B------:R-:W-:Y:S01]  /*2cf0*/  IABS R20, R11 ;  /* 0x0000000b00147213 */ /* 0x000fe20000000000 */
[----:B------:R-:W-:Y:S01]  /*2d00*/  IMAD R34, R19, R18, RZ ;  /* 0x0000001213227224 */ /* 0x000fe200078e02ff */
[----:B------:R-:W-:Y:S01]  /*2d10*/  IABS R19, R8 ;  /* 0x0000000800137213 */ /* 0x000fe20000000000 */
[----:B------:R-:W-:-:S03]  /*2d20*/  IMAD.HI.U32 R32, R32, R21, RZ ;  /* 0x0000001520207227 */ /* 0x000fc600078e00ff */
[----:B------:R-:W1:Y:S01]  /*2d30*/  I2F.U32.RP R31, R19 ;  /* 0x00000013001f7306 */ /* 0x000e620000209000 */
[----:B0-----:R-:W-:Y:S01]  /*2d40*/  IABS R14, R6 ;  /* 0x00000006000e7213 */ /* 0x001fe20000000000 */
[----:B--2---:R-:W-:Y:S02]  /*2d50*/  VIADD R35, R35, 0xffffffe ;  /* 0x0ffffffe23237836 */ /* 0x004fe40000000000 */
[----:B------:R-:W-:Y:S02]  /*2d60*/  IMAD.MOV R20, RZ, RZ, -R20 ;  /* 0x000000ffff147224 */ /* 0x000fe400078e0a14 */
[----:B------:R-:W-:Y:S01]  /*2d70*/  IMAD.HI.U32 R34, R17, R34, R16 ;  /* 0x0000002211227227 */ /* 0x000fe200078e0010 */
[----:B------:R-:W-:Y:S01]  /*2d80*/  IABS R17, R10 ;  /* 0x0000000a00117213 */ /* 0x000fe20000000000 */
[----:B------:R-:W0:Y:S01]  /*2d90*/  I2F.U32.RP R28, R14 ;  /* 0x0000000e001c7306 */ /* 0x000e220000209000 */
[----:B------:R-:W-:Y:S01]  /*2da0*/  IABS R16, R7 ;  /* 0x0000000700107213 */ /* 0x000fe20000000000 */
[----:B------:R-:W-:-:S02]  /*2db0*/  IMAD R21, R32, R20, R21 ;  /* 0x0000001420157224 */ /* 0x000fc400078e0215 */
[----:B------:R-:W-:-:S03]  /*2dc0*/  IMAD.HI.U32 R29, R34, R17, RZ ;  /* 0x00000011221d7227 */ /* 0x000fc600078e00ff */
[----:B------:R-:W-:Y:S01]  /*2dd0*/  ISETP.GT.U32.AND P4, PT, R26, R21, PT ;  /* 0x000000151a00720c */ /* 0x000fe20003f84070 */
[----:B------:R-:W2:Y:S01]  /*2de0*/  F2I.FTZ.U32.TRUNC.NTZ R35, R35 ;  /* 0x0000002300237305 */ /* 0x000ea2000021f000 */
[----:B------:R-:W-:Y:S02]  /*2df0*/  IMAD.MOV R16, RZ, RZ, -R16 ;  /* 0x000000ffff107224 */ /* 0x000fe400078e0a10 */
[----:B------:R-:W-:Y:S02]  /*2e00*/  IMAD.MOV.U32 R34, RZ, RZ, RZ ;  /* 0x000000ffff227224 */ /* 0x000fe400078e00ff */
[----:B------:R-:W-:-:S03]  /*2e10*/  IMAD R17, R29, R16, R17 ;  /* 0x000000101d117224 */ /* 0x000fc600078e0211 */
[----:B-1----:R-:W1:Y:S02]  /*2e20*/  MUFU.RCP R31, R31 ;  /* 0x0000001f001f7308 */ /* 0x002e640000001000 */
[----:B------:R-:W-:Y:S02]  /*2e30*/  ISETP.GT.U32.AND P2, PT, R18, R17, PT ;  /* 0x000000111200720c */ /* 0x000fe40003f44070 */
[-C--:B------:R-:W-:Y:S02]  /*2e40*/  @!P4 IADD3 R21, PT, PT, R21, -R26.reuse, RZ ;  /* 0x8000001a1515c210 */ /* 0x080fe40007ffe0ff */
[----:B------:R-:W-:Y:S02]  /*2e50*/  @!P4 IADD3 R32, PT, PT, R32, 0x1, RZ ;  /* 0x000000012020c810 */ /* 0x000fe40007ffe0ff */
[----:B0-----:R-:W0:Y:S01]  /*2e60*/  MUFU.RCP R28, R28 ;  /* 0x0000001c001c7308 */ /* 0x001e220000001000 */
[----:B--2---:R-:W-:Y:S02]  /*2e70*/  IADD3 R16, PT, PT, RZ, -R35, RZ ;  /* 0x80000023ff107210 */ /* 0x004fe40007ffe0ff */
[----:B------:R-:W-:-:S02]  /*2e80*/  ISETP.GE.U32.AND P6, PT, R21, R26, PT ;  /* 0x0000001a1500720c */ /* 0x000fc40003fc6070 */
[----:B------:R-:W-:Y:S01]  /*2e90*/  IABS R21, R2 ;  /* 0x0000000200157213 */ /* 0x000fe20000000000 */
[----:B------:R-:W-:Y:S01]  /*2ea0*/  IMAD R33, R16, R13, RZ ;  /* 0x0000000d10217224 */ /* 0x000fe200078e02ff */
[----:B------:R-:W-:Y:S01]  /*2eb0*/  IABS R16, R15 ;  /* 0x0000000f00107213 */ /* 0x000fe20000000000 */
[----:B------:R-:W-:Y:S01]  /*2ec0*/  @!P2 IMAD.IADD R17, R17, 0x1, -R18 ;  /* 0x000000011111a824 */ /* 0x000fe200078e0a12 */
[----:B------:R-:W-:Y:S01]  /*2ed0*/  ISETP.NE.AND P4, PT, R11, RZ, PT ;  /* 0x000000ff0b00720c */ /* 0x000fe20003f85270 */
[----:B------:R-:W-:-:S03]  /*2ee0*/  IMAD.HI.U32 R34, R35, R33, R34 ;  /* 0x0000002123227227 */ /* 0x000fc600078e0022 */
[----:B------:R-:W-:Y:S01]  /*2ef0*/  ISETP.GE.U32.AND P5, PT, R17, R18, PT ;  /* 0x000000121100720c */ /* 0x000fe20003fa6070 */
[----:B-1----:R-:W-:Y:S01]  /*2f00*/  VIADD R35, R31, 0xffffffe ;  /* 0x0ffffffe1f237836 */ /* 0x002fe20000000000 */
[----:B------:R-:W-:Y:S01]  /*2f10*/  LOP3.LUT R17, R10, R7, RZ, 0x3c, !PT ;  /* 0x000000070a117212 */ /* 0x000fe200078e3cff */
[----:B------:R-:W-:Y:S01]  /*2f20*/  IMAD.MOV R16, RZ, RZ, -R16 ;  /* 0x000000ffff107224 */ /* 0x000fe200078e0a10 */
[----:B------:R-:W-:Y:S01]  /*2f30*/  LOP3.LUT R18, R30, R11, RZ, 0x3c, !PT ;  /* 0x0000000b1e127212 */ /* 0x000fe200078e3cff */
[----:B0-----:R-:W-:Y:S01]  /*2f40*/  VIADD R33, R28, 0xffffffe ;  /* 0x0ffffffe1c217836 */ /* 0x001fe20000000000 */
[----:B------:R-:W-:Y:S01]  /*2f50*/  ISETP.GE.AND P1, PT, R17, RZ, PT ;  /* 0x000000ff1100720c */ /* 0x000fe20003f26270 */
[----:B------:R-:W-:Y:S01]  /*2f60*/  IMAD.HI.U32 R26, R34, R21, RZ ;  /* 0x00000015221a7227 */ /* 0x000fe200078e00ff */
[----:B------:R-:W0:Y:S01]  /*2f70*/  F2I.FTZ.U32.TRUNC.NTZ R35, R35 ;  /* 0x0000002300237305 */ /* 0x000e22000021f000 */
[----:B------:R-:W-:Y:S02]  /*2f80*/  ISETP.GE.AND P3, PT, R18, RZ, PT ;  /* 0x000000ff1200720c */ /* 0x000fe40003f66270 */
[----:B------:R-:W-:Y:S01]  /*2f90*/  IMAD R16, R26, R16, R21 ;  /* 0x000000101a107224 */ /* 0x000fe200078e0215 */
[----:B------:R-:W-:Y:S01]  /*2fa0*/  @P6 IADD3 R32, PT, PT, R32, 0x1, RZ ;  /* 0x0000000120206810 */ /* 0x000fe20007ffe0ff */
[----:B------:R-:W-:Y:S01]  /*2fb0*/  @!P2 VIADD R29, R29, 0x1 ;  /* 0x000000011d1da836 */ /* 0x000fe20000000000 */
[----:B------:R-:W-:Y:S01]  /*2fc0*/  ISETP.NE.AND P2, PT, R7, RZ, PT ;  /* 0x000000ff0700720c */ /* 0x000fe20003f45270 */
[----:B------:R-:W-:Y:S01]  /*2fd0*/  IMAD.MOV.U32 R34, RZ, RZ, RZ ;  /* 0x000000ffff227224 */ /* 0x000fe200078e00ff */
[----:B------:R-:W1:Y:S01]  /*2fe0*/  F2I.FTZ.U32.TRUNC.NTZ R33, R33 ;  /* 0x0000002100217305 */ /* 0x000e62000021f000 */
[----:B------:R-:W-:Y:S01]  /*2ff0*/  ISETP.GT.U32.AND P0, PT, R13, R16, PT ;  /* 0x000000100d00720c */ /* 0x000fe20003f04070 */
[----:B------:R-:W-:Y:S01]  /*3000*/  @P5 VIADD R29, R29, 0x1 ;  /* 0x000000011d1d5836 */ /* 0x000fe20000000000 */
[----:B------:R-:W-:Y:S01]  /*3010*/  IABS R18, R8 ;  /* 0x0000000800127213 */ /* 0x000fe20000000000 */
[----:B------:R-:W-:Y:S01]  /*3020*/  IMAD.MOV.U32 R31, RZ, RZ, R32 ;  /* 0x000000ffff1f7224 */ /* 0x000fe200078e0020 */
[----:B------:R-:W-:-:S02]  /*3030*/  MOV R32, RZ ;  /* 0x000000ff00207202 */ /* 0x000fc40000000f00 */
[----:B0-----:R-:W-:Y:S01]  /*3040*/  IADD3 R20, PT, PT, RZ, -R35, RZ ;  /* 0x80000023ff147210 */ /* 0x001fe20007ffe0ff */
[----:B------:R-:W-:Y:S01]  /*3050*/  @!P3 IMAD.MOV R31, RZ, RZ, -R31 ;  /* 0x000000ffff1fb224 */ /* 0x000fe200078e0a1f */
[----:B------:R-:W-:Y:S01]  /*3060*/  @!P1 IADD3 R29, PT, PT, -R29, RZ, RZ ;  /* 0x000000ff1d1d9210 */ /* 0x000fe20007ffe1ff */
[----:B------:R-:W-:Y:S01]  /*3070*/  IMAD.MOV R18, RZ, RZ, -R18 ;  /* 0x000000ffff127224 */ /* 0x000fe200078e0a12 */
[----:B------:R-:W-:Y:S01]  /*3080*/  @!P2 LOP3.LUT R29, RZ, R7, RZ, 0x33, !PT ;  /* 0x00000007ff1da212 */ /* 0x000fe200078e33ff */
[----:B------:R-:W-:Y:S01]  /*3090*/  IMAD R21, R20, R19, RZ ;  /* 0x0000001314157224 */ /* 0x000fe200078e02ff */
[----:B------:R-:W-:Y:S01]  /*30a0*/  @!P4 LOP3.LUT R31, RZ, R11, RZ, 0x33, !PT ;  /* 0x0000000bff1fc212 */ /* 0x000fe200078e33ff */
[----:B------:R-:W-:Y:S01]  /*30b0*/  @!P0 IMAD.IADD R16, R16, 0x1, -R13 ;  /* 0x0000000110108824 */ /* 0x000fe200078e0a0d */
[----:B------:R-:W-:Y:S01]  /*30c0*/  @!P0 IADD3 R26, PT, PT, R26, 0x1, RZ ;  /* 0x000000011a1a8810 */ /* 0x000fe20007ffe0ff */
[----:B-1----:R-:W-:Y:S01]  /*30d0*/  IMAD.MOV R17, RZ, RZ, -R33 ;  /* 0x000000ffff117224 */ /* 0x002fe200078e0a21 */
[----:B------:R-:W-:Y:S01]  /*30e0*/  IABS R20, R31 ;  /* 0x0000001f00147213 */ /* 0x000fe20000000000 */
[----:B------:R-:W-:Y:S01]  /*30f0*/  IMAD.HI.U32 R21, R35, R21, R34 ;  /* 0x0000001523157227 */ /* 0x000fe200078e0022 */
[----:B------:R-:W-:-:S02]  /*3100*/  ISETP.GE.U32.AND P4, PT, R16, R13, PT ;  /* 0x0000000d1000720c */ /* 0x000fc40003f86070 */
[----:B------:R-:W-:Y:S01]  /*3110*/  IABS R13, R6 ;  /* 0x00000006000d7213 */ /* 0x000fe20000000000 */
[----:B------:R-:W-:Y:S01]  /*3120*/  IMAD R17, R17, R14, RZ ;  /* 0x0000000e11117224 */ /* 0x000fe200078e02ff */
[----:B------:R-:W-:Y:S01]  /*3130*/  IABS R16, R29 ;  /* 0x0000001d00107213 */ /* 0x000fe20000000000 */
[----:B------:R-:W-:Y:S01]  /*3140*/  IMAD.HI.U32 R21, R21, R20, RZ ;  /* 0x0000001415157227 */ /* 0x000fe200078e00ff */
[----:B------:R-:W-:Y:S02]  /*3150*/  ISETP.NE.AND P0, PT, R15, RZ, PT ;  /* 0x000000ff0f00720c */ /* 0x000fe40003f05270 */
[----:B------:R-:W-:Y:S01]  /*3160*/  ISETP.NE.AND P5, PT, R8, RZ, PT ;  /* 0x000000ff0800720c */ /* 0x000fe20003fa5270 */
[----:B------:R-:W-:-:S04]  /*3170*/  IMAD.HI.U32 R17, R33, R17, R32 ;  /* 0x0000001121117227 */ /* 0x000fc800078e0020 */
[----:B------:R-:W-:Y:S02]  /*3180*/  IMAD.MOV R13, RZ, RZ, -R13 ;  /* 0x000000ffff0d7224 */ /* 0x000fe400078e0a0d */
[----:B------:R-:W-:-:S04]  /*3190*/  IMAD.HI.U32 R17, R17, R16, RZ ;  /* 0x0000001011117227 */ /* 0x000fc800078e00ff */
[----:B------:R-:W-:Y:S02]  /*31a0*/  IMAD R13, R17, R13, R16 ;  /* 0x0000000d110d7224 */ /* 0x000fe400078e0210 */
[----:B------:R-:W-:Y:S01]  /*31b0*/  IMAD R20, R21, R18, R20 ;  /* 0x0000001215147224 */ /* 0x000fe200078e0214 */
[----:B------:R-:W-:Y:S01]  /*31c0*/  LOP3.LUT R18, R2, R15, RZ, 0x3c, !PT ;  /* 0x0000000f02127212 */ /* 0x000fe200078e3cff */
[----:B------:R-:W-:Y:S01]  /*31d0*/  @P4 VIADD R26, R26, 0x1 ;  /* 0x000000011a1a4836 */ /* 0x000fe20000000000 */
[----:B------:R-:W-:Y:S01]  /*31e0*/  ISETP.GT.U32.AND P1, PT, R14, R13, PT ;  /* 0x0000000d0e00720c */ /* 0x000fe20003f24070 */
[----:B------:R-:W-:Y:S01]  /*31f0*/  IMAD.MOV R16, RZ, RZ, -R31 ;  /* 0x000000ffff107224 */ /* 0x000fe200078e0a1f */
[----:B------:R-:W-:Y:S02]  /*3200*/  ISETP.GT.U32.AND P3, PT, R19, R20, PT ;  /* 0x000000141300720c */ /* 0x000fe40003f64070 */
[----:B------:R-:W-:Y:S01]  /*3210*/  ISETP.GE.AND P2, PT, R18, RZ, PT ;  /* 0x000000ff1200720c */ /* 0x000fe20003f46270 */
[----:B------:R-:W-:Y:S01]  /*3220*/  IMAD R16, R11, R16, R30 ;  /* 0x000000100b107224 */ /* 0x000fe200078e021e */
[----:B------:R-:W-:-:S07]  /*3230*/  LOP3.LUT R11, R29, R6, RZ, 0x3c, !PT ;  /* 0x000000061d0b7212 */ /* 0x000fce00078e3cff */
[----:B------:R-:W-:Y:S02]  /*3240*/  @!P1 IMAD.IADD R13, R13, 0x1, -R14 ;  /* 0x000000010d0d9824 */ /* 0x000fe400078e0a0e */
[-C--:B------:R-:W-:Y:S01]  /*3250*/  @!P3 IADD3 R20, PT, PT, R20, -R19.reuse, RZ ;  /* 0x800000131414b210 */ /* 0x080fe20007ffe0ff */
[----:B------:R-:W-:Y:S02]  /*3260*/  @!P3 VIADD R21, R21, 0x1 ;  /* 0x000000011515b836 */ /* 0x000fe40000000000 */
[----:B------:R-:W-:Y:S01]  /*3270*/  ISETP.GE.U32.AND P4, PT, R13, R14, PT ;  /* 0x0000000e0d00720c */ /* 0x000fe20003f86070 */
[----:B------:R-:W-:Y:S01]  /*3280*/  @!P2 IMAD.MOV R26, RZ, RZ, -R26 ;  /* 0x000000ffff1aa224 */ /* 0x000fe200078e0a1a */
[----:B------:R-:W-:Y:S01]  /*3290*/  ISETP.GE.U32.AND P6, PT, R20, R19, PT ;  /* 0x000000131400720c */ /* 0x000fe20003fc6070 */
[----:B------:R-:W-:Y:S01]  /*32a0*/  @!P1 VIADD R17, R17, 0x1 ;  /* 0x0000000111119836 */ /* 0x000fe20000000000 */
[----:B------:R-:W-:Y:S02]  /*32b0*/  LOP3.LUT R13, R31, R8, RZ, 0x3c, !PT ;  /* 0x000000081f0d7212 */ /* 0x000fe400078e3cff */
[----:B------:R-:W-:-:S02]  /*32c0*/  @!P0 LOP3.LUT R26, RZ, R15, RZ, 0x33, !PT ;  /* 0x0000000fff1a8212 */ /* 0x000fc400078e33ff */
[----:B------:R-:W-:Y:S02]  /*32d0*/  ISETP.GE.AND P2, PT, R13, RZ, PT ;  /* 0x000000ff0d00720c */ /* 0x000fe40003f46270 */
[----:B------:R-:W-:Y:S01]  /*32e0*/  ISETP.GE.AND P0, PT, R11, RZ, PT ;  /* 0x000000ff0b00720c */ /* 0x000fe20003f06270 */
[----:B------:R-:W-:Y:S01]  /*32f0*/  IMAD.WIDE R18, R26, UR10, RZ ;  /* 0x0000000a1a127c25 */ /* 0x000fe2000f8e02ff */
[----:B------:R-:W-:Y:S01]  /*3300*/  ISETP.NE.AND P1, PT, R6, RZ, PT ;  /* 0x000000ff0600720c */ /* 0x000fe20003f25270 */
[----:B------:R-:W-:Y:S01]  /*3310*/  USHF.R.S32.HI UR10, URZ, 0x1f, UR11 ;  /* 0x0000001fff0a7899 */ /* 0x000fe2000801140b */
[----:B------:R-:W-:Y:S01]  /*3320*/  IADD3 R26, PT, PT, -R26, RZ, RZ ;  /* 0x000000ff1a1a7210 */ /* 0x000fe20007ffe1ff */
[----:B------:R-:W-:Y:S01]  /*3330*/  @P4 VIADD R17, R17, 0x1 ;  /* 0x0000000111114836 */ /* 0x000fe20000000000 */
[----:B------:R-:W-:Y:S01]  /*3340*/  @P6 IADD3 R21, PT, PT, R21, 0x1, RZ ;  /* 0x0000000115156810 */ /* 0x000fe20007ffe0ff */
[----:B------:R-:W-:Y:S01]  /*3350*/  IMAD.WIDE.U32 R18, R0, UR11, R18 ;  /* 0x0000000b00127c25 */ /* 0x000fe2000f8e0012 */
[----:B------:R-:W-:-:S03]  /*3360*/  UIMAD UR11, UR22, UR11, URZ ;  /* 0x0000000b160b72a4 */ /* 0x000fc6000f8e02ff */
[----:B------:R-:W-:Y:S01]  /*3370*/  @!P2 IMAD.MOV R21, RZ, RZ, -R21 ;  /* 0x000000ffff15a224 */ /* 0x000fe200078e0a15 */
[----:B------:R-:W-:Y:S01]  /*3380*/  @!P5 LOP3.LUT R21, RZ, R8, RZ, 0x33, !PT ;  /* 0x00000008ff15d212 */ /* 0x000fe200078e33ff */
[----:B------:R-:W-:Y:S01]  /*3390*/  IMAD R19, R0, UR10, R19 ;  /* 0x0000000a00137c24 */ /* 0x000fe2000f8e0213 */
[----:B------:R-:W-:Y:S01]  /*33a0*/  @!P0 IADD3 R17, PT, PT, -R17, RZ, RZ ;  /* 0x000000ff11118210 */ /* 0x000fe20007ffe1ff */
[----:B------:R-:W-:Y:S01]  /*33b0*/  IMAD R15, R15, R26, R2 ;  /* 0x0000001a0f0f7224 */ /* 0x000fe200078e0202 */
[----:B------:R-:W-:Y:S01]  /*33c0*/  @!P1 LOP3.LUT R17, RZ, R6, RZ, 0x33, !PT ;  /* 0x00000006ff119212 */ /* 0x000fe200078e33ff */
[----:B------:R-:W-:Y:S01]  /*33d0*/  IMAD.MOV R2, RZ, RZ, -R29 ;  /* 0x000000ffff027224 */ /* 0x000fe200078e0a1d */
        /* <DEDUP_REMOVED lines=24> */
.L_x_349:
[----:B------:R-:W0:Y:S01]  /*3560*/  LDC.64 R2, c[0x0][0x420] ;  /* 0x00010800ff027b82 */ /* 0x000e220000000a00 */
[----:B------:R-:W-:-:S05]  /*3570*/  IADD3 R0, PT, PT, R12, UR20, RZ ;  /* 0x000000140c007c10 */ /* 0x000fca000fffe0ff */
[----:B0-----:R-:W-:-:S05]  /*3580*/  IMAD.WIDE.U32 R2, R0, 0x4, R2 ;  /* 0x0000000400027825 */ /* 0x001fca00078e0002 */
[----:B------:R1:W-:Y:S02]  /*3590*/  STG.E desc[UR8][R2.64], R22 ;  /* 0x0000001602007986 */ /* 0x0003e4000c101908 */
.L_x_348:
[----:B------:R-:W-:Y:S05]  /*35a0*/  BSYNC.RECONVERGENT B1 ;  /* 0x0000000000017941 */ /* 0x000fea0003800200 */
.L_x_347:
[----:B------:R-:W2:Y:S01]  /*35b0*/  LDCU UR10, c[0x0][0x534] ;  /* 0x0000a680ff0a77ac */ /* 0x000ea20008000800 */
[C---:B------:R-:W-:Y:S01]  /*35c0*/  LOP3.LUT R0, R9.reuse, 0x10, RZ, 0xfc, !PT ;  /* 0x0000001009007812 */ /* 0x040fe200078efcff */
[----:B------:R-:W3:Y:S01]  /*35d0*/  S2UR UR6, SR_CgaCtaId ;  /* 0x00000000000679c3 */ /* 0x000ee20000008800 */
[C---:B-1----:R-:W-:Y:S01]  /*35e0*/  LOP3.LUT R2, R9.reuse, 0x8, RZ, 0xfc, !PT ;  /* 0x0000000809027812 */ /* 0x042fe200078efcff */
[----:B------:R-:W-:Y:S01]  /*35f0*/  UMOV UR4, 0x400 ;  /* 0x0000040000047882 */ /* 0x000fe20000000000 */
[----:B------:R-:W-:Y:S02]  /*3600*/  IMAD.SHL.U32 R14, R12, 0x4, RZ ;  /* 0x000000040c0e7824 */ /* 0x000fe400078e00ff */
[----:B------:R-:W-:Y:S01]  /*3610*/  HFMA2 R5, -RZ, RZ, 0, 0 ;  /* 0x00000000ff057431 */ /* 0x000fe200000001ff */
[----:B0-----:R-:W-:Y:S02]  /*3620*/  SHF.L.U32 R7, R4, 0x2, RZ ;  /* 0x0000000204077819 */ /* 0x001fe400000006ff */
[----:B--2---:R-:W-:Y:S01]  /*3630*/  ISETP.GE.AND P1, PT, R0, UR10, PT ;  /* 0x0000000a00007c0c */ /* 0x004fe2000bf26270 */
[----:B------:R-:W-:Y:S01]  /*3640*/  UISETP.GE.AND UP0, UPT, UR10, 0x1, UPT ;  /* 0x000000010a00788c */ /* 0x000fe2000bf06270 */
[----:B------:R-:W-:-:S02]  /*3650*/  LOP3.LUT R0, R9, 0x18, RZ, 0xfc, !PT ;  /* 0x0000001809007812 */ /* 0x000fc400078efcff */
[----:B------:R-:W-:Y:S02]  /*3660*/  ISETP.GE.AND P3, PT, R9, UR10, PT ;  /* 0x0000000a09007c0c */ /* 0x000fe4000bf66270 */
[----:B------:R-:W-:Y:S02]  /*3670*/  ISETP.GE.AND P2, PT, R2, UR10, PT ;  /* 0x0000000a02007c0c */ /* 0x000fe4000bf46270 */
[----:B------:R-:W-:Y:S01]  /*3680*/  ISETP.GE.AND P0, PT, R0, UR10, PT ;  /* 0x0000000a00007c0c */ /* 0x000fe2000bf06270 */
[----:B---3--:R-:W-:Y:S01]  /*3690*/  ULEA UR6, UR6, UR4, 0x18 ;  /* 0x0000000406067291 */ /* 0x008fe2000f8ec0ff */
[C---:B------:R-:W-:Y:S02]  /*36a0*/  ISETP.GT.U32.OR P3, PT, R4.reuse, 0x7f, P3 ;  /* 0x0000007f0400780c */ /* 0x040fe40001f64470 */
[C---:B------:R-:W-:Y:S02]  /*36b0*/  ISETP.GT.U32.OR P2, PT, R4.reuse, 0x7f, P2 ;  /* 0x0000007f0400780c */ /* 0x040fe40001744470 */
[----:B------:R-:W-:Y:S01]  /*36c0*/  ISETP.GT.U32.OR P1, PT, R4, 0x7f, P1 ;  /* 0x0000007f0400780c */ /* 0x000fe20000f24470 */
[----:B------:R-:W-:Y:S01]  /*36d0*/  VIADD R2, R14, UR6 ;  /* 0x000000060e027c36 */ /* 0x000fe20008000000 */
[----:B------:R-:W-:-:S03]  /*36e0*/  ISETP.GT.U32.OR P0, PT, R4, 0x7f, P0 ;  /* 0x0000007f0400780c */ /* 0x000fc60000704470 */
[----:B------:R-:W-:Y:S01]  /*36f0*/  IMAD R11, R9, 0x44, R2 ;  /* 0x00000044090b7824 */ /* 0x000fe200078e0202 */
        /* <DEDUP_REMOVED lines=39> */
[----:B------:R-:W-:Y:S01]  /*3970*/  IMAD.U32 R13, RZ, RZ, UR6 ;  /* 0x00000006ff0d7e24 */ /* 0x000fe2000f8e00ff */
[----:B------:R-:W-:Y:S01]  /*3980*/  CS2R R2, SRZ ;  /* 0x0000000000027805 */ /* 0x000fe2000001ff00 */
[----:B------:R-:W-:Y:S01]  /*3990*/  IMAD.MOV.U32 R0, RZ, RZ, RZ ;  /* 0x000000ffff007224 */ /* 0x000fe200078e00ff */
[----:B------:R-:W-:Y:S01]  /*39a0*/  UIADD3 UR10, UPT, UPT, -UR5, URZ, URZ ;  /* 0x000000ff050a7290 */ /* 0x000fe2000fffe1ff */
[----:B------:R-:W-:Y:S01]  /*39b0*/  MOV R5, RZ ;  /* 0x000000ff00057202 */ /* 0x000fe20000000f00 */
[----:B------:R-:W-:Y:S01]  /*39c0*/  UIMAD.WIDE UR18, UR11, 0x10, URZ ;  /* 0x000000100b1278a5 */ /* 0x000fe2000f8e02ff */
[----:B------:R-:W-:Y:S01]  /*39d0*/  IADD3 R6, PT, PT, R14, 0x88, R13 ;  /* 0x000000880e067810 */ /* 0x000fe20007ffe00d */
[----:B------:R-:W-:Y:S01]  /*39e0*/  UISETP.GE.AND UP0, UPT, UR10, URZ, UPT ;  /* 0x000000ff0a00728c */ /* 0x000fe2000bf06270 */
[----:B------:R-:W-:Y:S01]  /*39f0*/  IMAD.U32 R13, RZ, RZ, UR5 ;  /* 0x00000005ff0d7e24 */ /* 0x000fe2000f8e00ff */
[----:B------:R-:W-:-:S02]  /*3a00*/  UIMAD.WIDE UR16, UR11, 0xc, URZ ;  /* 0x0000000c0b1078a5 */ /* 0x000fc4000f8e02ff */
[----:B------:R-:W-:Y:S02]  /*3a10*/  UIMAD.WIDE UR14, UR11, 0x8, URZ ;  /* 0x000000080b0e78a5 */ /* 0x000fe4000f8e02ff */
[----:B------:R-:W-:-:S03]  /*3a20*/  UIMAD.WIDE UR12, UR11, 0x4, URZ ;  /* 0x000000040b0c78a5 */ /* 0x000fc6000f8e02ff */
[----:B------:R-:W-:Y:S09]  /*3a30*/  BRA.U UP0, `(.L_x_357) ;  /* 0x0000000d005c7547 */ /* 0x000ff2000b800000 */
[----:B------:R-:W-:Y:S02]  /*3a40*/  UIADD3 UR5, UPT, UPT, -UR10, URZ, URZ ;  /* 0x000000ff0a057290 */ /* 0x000fe4000fffe1ff */
[----:B------:R-:W-:Y:S02]  /*3a50*/  UPLOP3.LUT UP1, UPT, UPT, UPT, UPT, 0x80, 0x8 ;  /* 0x000000000008789c */ /* 0x000fe40003f2f070 */
[----:B------:R-:W-:-:S09]  /*3a60*/  UISETP.GT.AND UP0, UPT, UR5, 0xc, UPT ;  /* 0x0000000c0500788c */ /* 0x000fd2000bf04270 */
[----:B------:R-:W-:Y:S05]  /*3a70*/  BRA.U !UP0, `(.L_x_358) ;  /* 0x0000000908207547 */ /* 0x000fea000b800000 */
[C---:B------:R-:W-:Y:S01]  /*3a80*/  ISETP.GE.AND P2, PT, R12.reuse, UR7, PT ;  /* 0x000000070c007c0c */ /* 0x040fe2000bf46270 */
[----:B------:R-:W-:Y:S01]  /*3a90*/  UPLOP3.LUT UP1, UPT, UPT, UPT, UPT, 0x40, 0x4 ;  /* 0x000000000004789c */ /* 0x000fe20003f2e870 */
[----:B------:R-:W-:-:S13]  /*3aa0*/  ISETP.GE.AND P0, PT, R12, UR7, PT ;  /* 0x000000070c007c0c */ /* 0x000fda000bf06270 */
.L_x_359:
[----:B------:R-:W2:Y:S01]  /*3ab0*/  @!P2 LDG.E.128 R8, desc[UR8][R16.64] ;  /* 0x000000081008a981 */ /* 0x000ea2000c1e1d00 */
[C---:B------:R-:W-:Y:S01]  /*3ac0*/  @!P2 IADD3 R18, P1, PT, R16.reuse, UR12, RZ ;  /* 0x0000000c1012ac10 */ /* 0x040fe2000ff3e0ff */
[----:B------:R-:W-:Y:S02]  /*3ad0*/  UIADD3 UR10, UPT, UPT, UR10, 0x10, URZ ;  /* 0x000000100a0a7890 */ /* 0x000fe4000fffe0ff */
[----:B------:R-:W2:Y:S01]  /*3ae0*/  LDS R4, [R6+-0x88] ;  /* 0xffff780006047984 */ /* 0x000ea20000000800 */
[C---:B------:R-:W-:Y:S01]  /*3af0*/  @!P2 IADD3.X R19, PT, PT, R17.reuse, UR13, RZ, P1, !PT ;  /* 0x0000000d1113ac10 */ /* 0x040fe20008ffe4ff */
[----:B------:R-:W-:Y:S01]  /*3b00*/  UISETP.GE.AND UP0, UPT, UR10, -0xc, UPT ;  /* 0xfffffff40a00788c */ /* 0x000fe2000bf06270 */
[----:B------:R-:W-:Y:S04]  /*3b10*/  @!P2 IADD3 R20, P1, PT, R16, UR14, RZ ;  /* 0x0000000e1014ac10 */ /* 0x000fe8000ff3e0ff */
[C---:B------:R-:W-:Y:S01]  /*3b20*/  @!P2 IADD3.X R21, PT, PT, R17.reuse, UR15, RZ, P1, !PT ;  /* 0x0000000f1115ac10 */ /* 0x040fe20008ffe4ff */
[C---:B--2---:R-:W-:Y:S01]  /*3b30*/  FFMA.FTZ R5, R4.reuse, R8, R5 ;  /* 0x0000000804057223 */ /* 0x044fe20000010005 */
[C---:B------:R-:W-:Y:S01]  /*3b40*/  FFMA.FTZ R2, R4.reuse, R9, R2 ;  /* 0x0000000904027223 */ /* 0x040fe20000010002 */
[C---:B------:R-:W-:Y:S01]  /*3b50*/  FFMA.FTZ R3, R4.reuse, R10, R3 ;  /* 0x0000000a04037223 */ /* 0x040fe20000010003 */
[----:B------:R-:W-:Y:S02]  /*3b60*/  FFMA.FTZ R0, R4, R11, R0 ;  /* 0x0000000b04007223 */ /* 0x000fe40000010000 */
[----:B------:R0:W2:Y:S04]  /*3b70*/  @!P2 LDG.E.128 R8, desc[UR8][R18.64] ;  /* 0x000000081208a981 */ /* 0x0000a8000c1e1d00 */
[----:B------:R-:W2:Y:S01]  /*3b80*/  LDS R4, [R6+-0x44] ;  /* 0xffffbc0006047984 */ /* 0x000ea20000000800 */
[C---:B0-----:R-:W-:Y:S04]  /*3b90*/  @!P2 IADD3 R18, P1, PT, R16.reuse, UR16, RZ ;  /* 0x000000101012ac10 */ /* 0x041fe8000ff3e0ff */
[C---:B------:R-:W-:Y:S02]  /*3ba0*/  @!P2 IADD3.X R19, PT, PT, R17.reuse, UR17, RZ, P1, !PT ;  /* 0x000000111113ac10 */ /* 0x040fe40008ffe4ff */
[----:B------:R-:W-:Y:S04]  /*3bb0*/  IADD3 R16, P1, PT, R16, UR18, RZ ;  /* 0x0000001210107c10 */ /* 0x000fe8000ff3e0ff */
[----:B------:R-:W-:Y:S01]  /*3bc0*/  IADD3.X R17, PT, PT, R17, UR19, RZ, P1, !PT ;  /* 0x0000001311117c10 */ /* 0x000fe20008ffe4ff */
[C---:B--2---:R-:W-:Y:S01]  /*3bd0*/  FFMA.FTZ R5, R4.reuse, R8, R5 ;  /* 0x0000000804057223 */ /* 0x044fe20000010005 */
[C---:B------:R-:W-:Y:S01]  /*3be0*/  FFMA.FTZ R2, R4.reuse, R9, R2 ;  /* 0x0000000904027223 */ /* 0x040fe20000010002 */
[C---:B------:R-:W-:Y:S01]  /*3bf0*/  FFMA.FTZ R3, R4.reuse, R10, R3 ;  /* 0x0000000a04037223 */ /* 0x040fe20000010003 */
[----:B------:R-:W-:Y:S02]  /*3c00*/  FFMA.FTZ R0, R4, R11, R0 ;  /* 0x0000000b04007223 */ /* 0x000fe40000010000 */
[----:B------:R-:W2:Y:S04]  /*3c10*/  @!P2 LDG.E.128 R8, desc[UR8][R20.64] ;  /* 0x000000081408a981 */ /* 0x000ea8000c1e1d00 */
[----:B------:R-:W2:Y:S02]  /*3c20*/  LDS R4, [R6] ;  /* 0x0000000006047984 */ /* 0x000ea40000000800 */
[C---:B--2---:R-:W-:Y:S01]  /*3c30*/  FFMA.FTZ R5, R4.reuse, R8, R5 ;  /* 0x0000000804057223 */ /* 0x044fe20000010005 */
[C---:B------:R-:W-:Y:S01]  /*3c40*/  FFMA.FTZ R2, R4.reuse, R9, R2 ;  /* 0x0000000904027223 */ /* 0x040fe20000010002 */
[C---:B------:R-:W-:Y:S01]  /*3c50*/  FFMA.FTZ R3, R4.reuse, R10, R3 ;  /* 0x0000000a04037223 */ /* 0x040fe20000010003 */
[----:B------:R-:W-:Y:S02]  /*3c60*/  FFMA.FTZ R0, R4, R11, R0 ;  /* 0x0000000b04007223 */ /* 0x000fe40000010000 */
[----:B------:R0:W2:Y:S01]  /*3c70*/  @!P2 LDG.E.128 R8, desc[UR8][R18.64] ;  /* 0x000000081208a981 */ /* 0x0000a2000c1e1d00 */
[----:B------:R-:W-:Y:S03]  /*3c80*/  PLOP3.LUT P2, PT, P0, PT, PT, 0x80, 0x8 ;  /* 0x000000000008781c */ /* 0x000fe6000074f070 */
[----:B------:R-:W2:Y:S10]  /*3c90*/  LDS R4, [R6+0x44] ;  /* 0x0000440006047984 */ /* 0x000eb40000000800 */
[C---:B0-----:R-:W-:Y:S04]  /*3ca0*/  @!P2 IADD3 R18, P1, PT, R16.reuse, UR12, RZ ;  /* 0x0000000c1012ac10 */ /* 0x041fe8000ff3e0ff */
[C---:B------:R-:W-:Y:S02]  /*3cb0*/  @!P2 IADD3.X R19, PT, PT, R17.reuse, UR13, RZ, P1, !PT ;  /* 0x0000000d1113ac10 */ /* 0x040fe40008ffe4ff */
[----:B------:R-:W-:Y:S04]  /*3cc0*/  @!P2 IADD3 R20, P1, PT, R16, UR14, RZ ;  /* 0x0000000e1014ac10 */ /* 0x000fe8000ff3e0ff */
[C---:B------:R-:W-:Y:S01]  /*3cd0*/  @!P2 IADD3.X R21, PT, PT, R17.reuse, UR15, RZ, P1, !PT ;  /* 0x0000000f1115ac10 */ /* 0x040fe20008ffe4ff */
[C---:B--2---:R-:W-:Y:S01]  /*3ce0*/  FFMA.FTZ R5, R4.reuse, R8, R5 ;  /* 0x0000000804057223 */ /* 0x044fe20000010005 */
[C---:B------:R-:W-:Y:S01]  /*3cf0*/  FFMA.FTZ R2, R4.reuse, R9, R2 ;  /* 0x0000000904027223 */ /* 0x040fe20000010002 */
[C---:B------:R-:W-:Y:S01]  /*3d00*/  FFMA.FTZ R3, R4.reuse, R10, R3 ;  /* 0x0000000a04037223 */ /* 0x040fe20000010003 */
[----:B------:R-:W-:Y:S02]  /*3d10*/  FFMA.FTZ R0, R4, R11, R0 ;  /* 0x0000000b04007223 */ /* 0x000fe40000010000 */
[----:B------:R-:W2:Y:S04]  /*3d20*/  @!P2 LDG.E.128 R8, desc[UR8][R16.64] ;  /* 0x000000081008a981 */ /* 0x000ea8000c1e1d00 */
[----:B------:R-:W2:Y:S02]  /*3d30*/  LDS R4, [R6+0x88] ;  /* 0x0000880006047984 */ /* 0x000ea40000000800 */
[C---:B--2---:R-:W-:Y:S01]  /*3d40*/  FFMA.FTZ R5, R4.reuse, R8, R5 ;  /* 0x0000000804057223 */ /* 0x044fe20000010005 */
[C---:B------:R-:W-:Y:S01]  /*3d50*/  FFMA.FTZ R2, R4.reuse, R9, R2 ;  /* 0x0000000904027223 */ /* 0x040fe20000010002 */
[C---:B------:R-:W-:Y:S01]  /*3d60*/  FFMA.FTZ R3, R4.reuse, R10, R3 ;  /* 0x0000000a04037223 */ /* 0x040fe20000010003 */
[----:B------:R-:W-:Y:S02]  /*3d70*/  FFMA.FTZ R0, R4, R11, R0 ;  /* 0x0000000b04007223 */ /* 0x000fe40000010000 */
[----:B------:R0:W2:Y:S04]  /*3d80*/  @!P2 LDG.E.128 R8, desc[UR8][R18.64] ;  /* 0x000000081208a981 */ /* 0x0000a8000c1e1d00 */
[----:B------:R-:W2:Y:S01]  /*3d90*/  LDS R4, [R6+0xcc] ;  /* 0x0000cc0006047984 */ /* 0x000ea20000000800 */
        /* <DEDUP_REMOVED lines=8> */
[----:B------:R0:W2:Y:S04]  /*3e20*/  @!P2 LDG.E.128 R8, desc[UR8][R20.64] ;  /* 0x000000081408a981 */ /* 0x0000a8000c1e1d00 */
[----:B------:R-:W2:Y:S01]  /*3e30*/  LDS R4, [R6+0x110] ;  /* 0x0001100006047984 */ /* 0x000ea20000000800 */
[----:B0-----:R-:W-:Y:S04]  /*3e40*/  @!P2 IADD3 R20, P1, PT, R16, UR12, RZ ;  /* 0x0000000c1014ac10 */ /* 0x001fe8000ff3e0ff */
[C---:B------:R-:W-:Y:S01]  /*3e50*/  @!P2 IADD3.X R21, PT, PT, R17.reuse, UR13, RZ, P1, !PT ;  /* 0x0000000d1115ac10 */ /* 0x040fe20008ffe4ff */
        /* <DEDUP_REMOVED lines=66> */
[----:B------:R-:W2:Y:S04]  /*4280*/  @!P2 LDG.E.128 R8, desc[UR8][R18.64] ;  /* 0x000000081208a981 */ /* 0x000ea8000c1e1d00 */
[----:B------:R0:W2:Y:S02]  /*4290*/  LDS R4, [R6+0x374] ;  /* 0x0003740006047984 */ /* 0x0000a40000000800 */
[----:B0-----:R-:W-:Y:S01]  /*42a0*/  IADD3 R6, PT, PT, R6, 0x440, RZ ;  /* 0x0000044006067810 */ /* 0x001fe20007ffe0ff */
[C---:B--2---:R-:W-:Y:S01]  /*42b0*/  FFMA.FTZ R5, R4.reuse, R8, R5 ;  /* 0x0000000804057223 */ /* 0x044fe20000010005 */
[C---:B------:R-:W-:Y:S01]  /*42c0*/  FFMA.FTZ R2, R4.reuse, R9, R2 ;  /* 0x0000000904027223 */ /* 0x040fe20000010002 */
[C---:B------:R-:W-:Y:S01]  /*42d0*/  FFMA.FTZ R3, R4.reuse, R10, R3 ;  /* 0x0000000a04037223 */ /* 0x040fe20000010003 */
[----:B------:R-:W-:Y:S01]  /*42e0*/  FFMA.FTZ R0, R4, R11, R0 ;  /* 0x0000000b04007223 */ /* 0x000fe20000010000 */
[----:B------:R-:W-:Y:S09]  /*42f0*/  BRA.U !UP0, `(.L_x_359) ;  /* 0xfffffff508ec7547 */ /* 0x000ff2000b83ffff */
.L_x_358:
[----:B------:R-:W-:-:S04]  /*4300*/  UIADD3 UR5, UPT, UPT, -UR10, URZ, URZ ;  /* 0x000000ff0a057290 */ /* 0x000fc8000fffe1ff */
[----:B------:R-:W-:-:S09]  /*4310*/  UISETP.GT.AND UP0, UPT, UR5, 0x4, UPT ;  /* 0x000000040500788c */ /* 0x000fd2000bf04270 */
[----:B------:R-:W-:Y:S05]  /*4320*/  BRA.U !UP0, `(.L_x_360) ;  /* 0x0000000508187547 */ /* 0x000fea000b800000 */
[----:B------:R-:W-:Y:S01]  /*4330*/  ISETP.GE.AND P0, PT, R12, UR7, PT ;  /* 0x000000070c007c0c */ /* 0x000fe2000bf06270 */
[----:B------:R-:W0:Y:S04]  /*4340*/  LDS R4, [R6+-0x88] ;  /* 0xffff780006047984 */ /* 0x000e280000000800 */
[----:B------:R-:W-:Y:S08]  /*4350*/  LDS R15, [R6+0xcc] ;  /* 0x0000cc00060f7984 */ /* 0x000ff00000000800 */
[----:B------:R-:W0:Y:S01]  /*4360*/  @!P0 LDG.E.128 R8, desc[UR8][R16.64] ;  /* 0x0000000810088981 */ /* 0x000e22000c1e1d00 */
[----:B------:R-:W-:-:S04]  /*4370*/  @!P0 IADD3 R18, P1, PT, R16, UR12, RZ ;  /* 0x0000000c10128c10 */ /* 0x000fc8000ff3e0ff */
[----:B------:R-:W-:Y:S02]  /*4380*/  @!P0 IADD3.X R19, PT, PT, R17, UR13, RZ, P1, !PT ;  /* 0x0000000d11138c10 */ /* 0x000fe40008ffe4ff */
[----:B------:R-:W-:Y:S01]  /*4390*/  @!P0 IADD3 R20, P1, PT, R16, UR14, RZ ;  /* 0x0000000e10148c10 */ /* 0x000fe2000ff3e0ff */
[-C--:B0-----:R-:W-:Y:S01]  /*43a0*/  FFMA.FTZ R5, R8, R4.reuse, R5 ;  /* 0x0000000408057223 */ /* 0x081fe20000010005 */
[-C--:B------:R-:W-:Y:S01]  /*43b0*/  FFMA.FTZ R2, R9, R4.reuse, R2 ;  /* 0x0000000409027223 */ /* 0x080fe20000010002 */
[-C--:B------:R-:W-:Y:S01]  /*43c0*/  FFMA.FTZ R3, R10, R4.reuse, R3 ;  /* 0x000000040a037223 */ /* 0x080fe20000010003 */
[----:B------:R-:W-:Y:S02]  /*43d0*/  FFMA.FTZ R0, R11, R4, R0 ;  /* 0x000000040b007223 */ /* 0x000fe40000010000 */
[----:B------:R-:W2:Y:S01]  /*43e0*/  @!P0 LDG.E.128 R8, desc[UR8][R18.64] ;  /* 0x0000000812088981 */ /* 0x000ea2000c1e1d00 */
[----:B------:R-:W-:-:S03]  /*43f0*/  @!P0 IADD3.X R21, PT, PT, R17, UR15, RZ, P1, !PT ;  /* 0x0000000f11158c10 */ /* 0x000fc60008ffe4ff */
[----:B------:R-:W2:Y:S01]  /*4400*/  LDS R4, [R6+-0x44] ;  /* 0xffffbc0006047984 */ /* 0x000ea20000000800 */
[----:B------:R-:W-:Y:S01]  /*4410*/  @!P0 IADD3 R22, P1, PT, R16, UR16, RZ ;  /* 0x0000001010168c10 */ /* 0x000fe2000ff3e0ff */
[-C--:B--2---:R-:W-:Y:S01]  /*4420*/  FFMA.FTZ R5, R8, R4.reuse, R5 ;  /* 0x0000000408057223 */ /* 0x084fe20000010005 */
[-C--:B------:R-:W-:Y:S01]  /*4430*/  FFMA.FTZ R2, R9, R4.reuse, R2 ;  /* 0x0000000409027223 */ /* 0x080fe20000010002 */
[-C--:B------:R-:W-:Y:S01]  /*4440*/  FFMA.FTZ R3, R10, R4.reuse, R3 ;  /* 0x000000040a037223 */ /* 0x080fe20000010003 */
[----:B------:R-:W-:Y:S02]  /*4450*/  FFMA.FTZ R0, R11, R4, R0 ;  /* 0x000000040b007223 */ /* 0x000fe40000010000 */
[----:B------:R-:W2:Y:S01]  /*4460*/  @!P0 LDG.E.128 R8, desc[UR8][R20.64] ;  /* 0x0000000814088981 */ /* 0x000ea2000c1e1d00 */
[----:B------:R-:W-:-:S03]  /*4470*/  @!P0 IADD3.X R23, PT, PT, R17, UR17, RZ, P1, !PT ;  /* 0x0000001111178c10 */ /* 0x000fc60008ffe4ff */
[----:B------:R-:W2:Y:S01]  /*4480*/  LDS R4, [R6] ;  /* 0x0000000006047984 */ /* 0x000ea20000000800 */
[----:B------:R-:W-:Y:S01]  /*4490*/  IADD3 R16, P1, PT, R16, UR18, RZ ;  /* 0x0000001210107c10 */ /* 0x000fe2000ff3e0ff */
[-C--:B--2---:R-:W-:Y:S01]  /*44a0*/  FFMA.FTZ R5, R8, R4.reuse, R5 ;  /* 0x0000000408057223 */ /* 0x084fe20000010005 */
[-C--:B------:R-:W-:Y:S01]  /*44b0*/  FFMA.FTZ R2, R9, R4.reuse, R2 ;  /* 0x0000000409027223 */ /* 0x080fe20000010002 */
[-C--:B------:R-:W-:Y:S01]  /*44c0*/  FFMA.FTZ R3, R10, R4.reuse, R3 ;  /* 0x000000040a037223 */ /* 0x080fe20000010003 */
[----:B------:R-:W-:Y:S02]  /*44d0*/  FFMA.FTZ R0, R11, R4, R0 ;  /* 0x000000040b007223 */ /* 0x000fe40000010000 */
[----:B------:R-:W2:Y:S01]  /*44e0*/  @!P0 LDG.E.128 R8, desc[UR8][R22.64] ;  /* 0x0000000816088981 */ /* 0x000ea2000c1e1d00 */
[----:B------:R-:W-:-:S03]  /*44f0*/  IADD3.X R17, PT, PT, R17, UR19, RZ, P1, !PT ;  /* 0x0000001311117c10 */ /* 0x000fc60008ffe4ff */
[----:B------:R-:W2:Y:S01]  /*4500*/  LDS R4, [R6+0x44] ;  /* 0x0000440006047984 */ /* 0x000ea20000000800 */
[----:B------:R-:W-:Y:S01]  /*4510*/  @!P0 IADD3 R24, P1, PT, R16, UR12, RZ ;  /* 0x0000000c10188c10 */ /* 0x000fe2000ff3e0ff */
[-C--:B--2---:R-:W-:Y:S01]  /*4520*/  FFMA.FTZ R5, R8, R4.reuse, R5 ;  /* 0x0000000408057223 */ /* 0x084fe20000010005 */
[-C--:B------:R-:W-:Y:S01]  /*4530*/  FFMA.FTZ R2, R9, R4.reuse, R2 ;  /* 0x0000000409027223 */ /* 0x080fe20000010002 */
[-C--:B------:R-:W-:Y:S01]  /*4540*/  FFMA.FTZ R3, R10, R4.reuse, R3 ;  /* 0x000000040a037223 */ /* 0x080fe20000010003 */
[----:B------:R-:W-:Y:S02]  /*4550*/  FFMA.FTZ R0, R11, R4, R0 ;  /* 0x000000040b007223 */ /* 0x000fe40000010000 */
[----:B------:R-:W2:Y:S01]  /*4560*/  @!P0 LDG.E.128 R8, desc[UR8][R16.64] ;  /* 0x0000000810088981 */ /* 0x000ea2000c1e1d00 */
[----:B------:R-:W-:-:S03]  /*4570*/  @!P0 IADD3.X R25, PT, PT, R17, UR13, RZ, P1, !PT ;  /* 0x0000000d11198c10 */ /* 0x000fc60008ffe4ff */
[----:B------:R-:W2:Y:S01]  /*4580*/  LDS R4, [R6+0x88] ;  /* 0x0000880006047984 */ /* 0x000ea20000000800 */
[----:B------:R-:W-:Y:S01]  /*4590*/  @!P0 IADD3 R20, P1, PT, R16, UR14, RZ ;  /* 0x0000000e10148c10 */ /* 0x000fe2000ff3e0ff */
[-C--:B--2---:R-:W-:Y:S01]  /*45a0*/  FFMA.FTZ R5, R8, R4.reuse, R5 ;  /* 0x0000000408057223 */ /* 0x084fe20000010005 */
[-C--:B------:R-:W-:Y:S01]  /*45b0*/  FFMA.FTZ R2, R9, R4.reuse, R2 ;  /* 0x0000000409027223 */ /* 0x080fe20000010002 */
[-C--:B------:R-:W-:Y:S01]  /*45c0*/  FFMA.FTZ R3, R10, R4.reuse, R3 ;  /* 0x000000040a037223 */ /* 0x080fe20000010003 */
[----:B------:R-:W-:Y:S02]  /*45d0*/  FFMA.FTZ R0, R11, R4, R0 ;  /* 0x000000040b007223 */ /* 0x000fe40000010000 */
[----:B------:R-:W2:Y:S01]  /*45e0*/  @!P0 LDG.E.128 R8, desc[UR8][R24.64] ;  /* 0x0000000818088981 */ /* 0x000ea2000c1e1d00 */
[----:B------:R-:W-:Y:S02]  /*45f0*/  @!P0 IADD3.X R21, PT, PT, R17, UR15, RZ, P1, !PT ;  /* 0x0000000f11158c10 */ /* 0x000fe40008ffe4ff */
[----:B------:R-:W-:Y:S01]  /*4600*/  @!P0 IADD3 R18, P1, PT, R16, UR16, RZ ;  /* 0x0000001010128c10 */ /* 0x000fe2000ff3e0ff */
[-C--:B--2---:R-:W-:Y:S01]  /*4610*/  FFMA.FTZ R5, R8, R15.reuse, R5 ;  /* 0x0000000f08057223 */ /* 0x084fe20000010005 */
[-C--:B------:R-:W-:Y:S01]  /*4620*/  FFMA.FTZ R2, R9, R15.reuse, R2 ;  /* 0x0000000f09027223 */ /* 0x080fe20000010002 */
[-C--:B------:R-:W-:Y:S01]  /*4630*/  FFMA.FTZ R3, R10, R15.reuse, R3 ;  /* 0x0000000f0a037223 */ /* 0x080fe20000010003 */
[----:B------:R-:W-:-:S02]  /*4640*/  FFMA.FTZ R0, R11, R15, R0 ;  /* 0x0000000f0b007223 */ /* 0x000fc40000010000 */
[----:B------:R-:W2:Y:S01]  /*4650*/  @!P0 LDG.E.128 R8, desc[UR8][R20.64] ;  /* 0x0000000814088981 */ /* 0x000ea2000c1e1d00 */
[----:B------:R-:W-:-:S03]  /*4660*/  @!P0 IADD3.X R19, PT, PT, R17, UR17, RZ, P1, !PT ;  /* 0x0000001111138c10 */ /* 0x000fc60008ffe4ff */
        /* <DEDUP_REMOVED lines=8> */
[----:B------:R-:W-:Y:S01]  /*46f0*/  IADD3 R16, P0, PT, R16, UR18, RZ ;  /* 0x0000001210107c10 */ /* 0x000fe2000ff1e0ff */
[----:B------:R0:W2:Y:S01]  /*4700*/  LDS R15, [R6+0x154] ;  /* 0x00015400060f7984 */ /* 0x0000a20000000800 */
[----:B------:R-:W-:-:S02]  /*4710*/  UPLOP3.LUT UP1, UPT, UPT, UPT, UPT, 0x40, 0x4 ;  /* 0x000000000004789c */ /* 0x000fc40003f2e870 */
[----:B------:R-:W-:Y:S01]  /*4720*/  IADD3.X R17, PT, PT, R17, UR19, RZ, P0, !PT ;  /* 0x0000001311117c10 */ /* 0x000fe200087fe4ff */
[----:B------:R-:W-:Y:S01]  /*4730*/  UIADD3 UR10, UPT, UPT, UR10, 0x4, URZ ;  /* 0x000000040a0a7890 */ /* 0x000fe2000fffe0ff */
[----:B0-----:R-:W-:Y:S01]  /*4740*/  IADD3 R6, PT, PT, R4, 0x110, RZ ;  /* 0x0000011004067810 */ /* 0x001fe20007ffe0ff */
[-C--:B--2---:R-:W-:Y:S01]  /*4750*/  FFMA.FTZ R5, R8, R15.reuse, R5 ;  /* 0x0000000f08057223 */ /* 0x084fe20000010005 */
[-C--:B------:R-:W-:Y:S01]  /*4760*/  FFMA.FTZ R2, R9, R15.reuse, R2 ;  /* 0x0000000f09027223 */ /* 0x080fe20000010002 */
[-C--:B------:R-:W-:Y:S01]  /*4770*/  FFMA.FTZ R3, R10, R15.reuse, R3 ;  /* 0x0000000f0a037223 */ /* 0x080fe20000010003 */
[----:B------:R-:W-:-:S07]  /*4780*/  FFMA.FTZ R0, R11, R15, R0 ;  /* 0x0000000f0b007223 */ /* 0x000fce0000010000 */
.L_x_360:
[----:B------:R-:W-:-:S09]  /*4790*/  UISETP.NE.OR UP1, UPT, UR10, URZ, UP1 ;  /* 0x000000ff0a00728c */ /* 0x000fd20008f25670 */
[----:B------:R-:W-:Y:S05]  /*47a0*/  BRA.U !UP1, `(.L_x_356) ;  /* 0x0000000109947547 */ /* 0x000fea000b800000 */
.L_x_357:
[----:B------:R-:W-:-:S13]  /*47b0*/  ISETP.GE.AND P0, PT, R12, UR7, PT ;  /* 0x000000070c007c0c */ /* 0x000fda000bf06270 */
.L_x_361:
[----:B------:R0:W2:Y:S01]  /*47c0*/  @!P0 LDG.E.128 R8, desc[UR8][R16.64] ;  /* 0x0000000810088981 */ /* 0x0000a2000c1e1d00 */
[C---:B------:R-:W-:Y:S01]  /*47d0*/  @!P0 IADD3 R22, P1, PT, R16.reuse, UR12, RZ ;  /* 0x0000000c10168c10 */ /* 0x040fe2000ff3e0ff */
[----:B------:R-:W-:Y:S02]  /*47e0*/  UIADD3 UR10, UPT, UPT, UR10, 0x4, URZ ;  /* 0x000000040a0a7890 */ /* 0x000fe4000fffe0ff */
[----:B------:R-:W2:Y:S01]  /*47f0*/  LDS R4, [R6+-0x88] ;  /* 0xffff780006047984 */ /* 0x000ea20000000800 */
[C---:B------:R-:W-:Y:S01]  /*4800*/  @!P0 IADD3.X R23, PT, PT, R17.reuse, UR13, RZ, P1, !PT ;  /* 0x0000000d11178c10 */ /* 0x040fe20008ffe4ff */
[----:B------:R-:W-:Y:S01]  /*4810*/  UISETP.NE.AND UP0, UPT, UR10, URZ, UPT ;  /* 0x000000ff0a00728c */ /* 0x000fe2000bf05270 */
[C---:B------:R-:W-:Y:S04]  /*4820*/  @!P0 IADD3 R20, P1, PT, R16.reuse, UR14, RZ ;  /* 0x0000000e10148c10 */ /* 0x040fe8000ff3e0ff */
[C---:B------:R-:W-:Y:S02]  /*4830*/  @!P0 IADD3.X R21, PT, PT, R17.reuse, UR15, RZ, P1, !PT ;  /* 0x0000000f11158c10 */ /* 0x040fe40008ffe4ff */
[C---:B------:R-:W-:Y:S04]  /*4840*/  @!P0 IADD3 R18, P1, PT, R16.reuse, UR16, RZ ;  /* 0x0000001010128c10 */ /* 0x040fe8000ff3e0ff */
[C---:B------:R-:W-:Y:S02]  /*4850*/  @!P0 IADD3.X R19, PT, PT, R17.reuse, UR17, RZ, P1, !PT ;  /* 0x0000001111138c10 */ /* 0x040fe40008ffe4ff */
[----:B0-----:R-:W-:Y:S04]  /*4860*/  IADD3 R16, P1, PT, R16, UR18, RZ ;  /* 0x0000001210107c10 */ /* 0x001fe8000ff3e0ff */
[----:B------:R-:W-:Y:S01]  /*4870*/  IADD3.X R17, PT, PT, R17, UR19, RZ, P1, !PT ;  /* 0x0000001311117c10 */ /* 0x000fe20008ffe4ff */
[C---:B--2---:R-:W-:Y:S01]  /*4880*/  FFMA.FTZ R5, R4.reuse, R8, R5 ;  /* 0x0000000804057223 */ /* 0x044fe20000010005 */
[C---:B------:R-:W-:Y:S01]  /*4890*/  FFMA.FTZ R2, R4.reuse, R9, R2 ;  /* 0x0000000904027223 */ /* 0x040fe20000010002 */
[C---:B------:R-:W-:Y:S01]  /*48a0*/  FFMA.FTZ R3, R4.reuse, R10, R3 ;  /* 0x0000000a04037223 */ /* 0x040fe20000010003 */
[----:B------:R-:W-:Y:S02]  /*48b0*/  FFMA.FTZ R0, R4, R11, R0 ;  /* 0x0000000b04007223 */ /* 0x000fe40000010000 */
[----:B------:R-:W2:Y:S04]  /*48c0*/  @!P0 LDG.E.128 R8, desc[UR8][R22.64] ;  /* 0x0000000816088981 */ /* 0x000ea8000c1e1d00 */
[----:B------:R-:W2:Y:S02]  /*48d0*/  LDS R4, [R6+-0x44] ;  /* 0xffffbc0006047984 */ /* 0x000ea40000000800 */
        /* <DEDUP_REMOVED lines=17> */
[----:B------:R-:W-:Y:S09]  /*49f0*/  BRA.U UP0, `(.L_x_361) ;  /* 0xfffffffd00707547 */ /* 0x000ff2000b83ffff */
.L_x_356:
[----:B------:R-:W-:-:S09]  /*4a00*/  UISETP.NE.AND UP0, UPT, UR4, URZ, UPT ;  /* 0x000000ff0400728c */ /* 0x000fd2000bf05270 */
[----:B------:R-:W-:Y:S05]  /*4a10*/  BRA.U !UP0, `(.L_x_355) ;  /* 0x0000000108447547 */ /* 0x000fea000b800000 */
[----:B------:R-:W-:Y:S01]  /*4a20*/  IMAD R13, R13, 0x44, R14 ;  /* 0x000000440d0d7824 */ /* 0x000fe200078e020e */
[----:B------:R-:W-:Y:S01]  /*4a30*/  ISETP.GE.AND P0, PT, R12, UR7, PT ;  /* 0x000000070c007c0c */ /* 0x000fe2000bf06270 */
[----:B------:R-:W-:Y:S02]  /*4a40*/  UIMAD.WIDE UR10, UR11, 0x4, URZ ;  /* 0x000000040b0a78a5 */ /* 0x000fe4000f8e02ff */
[----:B------:R-:W-:Y:S01]  /*4a50*/  UIADD3 UR4, UPT, UPT, -UR4, URZ, URZ ;  /* 0x000000ff04047290 */ /* 0x000fe2000fffe1ff */
[----:B------:R-:W-:-:S11]  /*4a60*/  IADD3 R6, PT, PT, R13, UR6, RZ ;  /* 0x000000060d067c10 */ /* 0x000fd6000fffe0ff */
.L_x_362:
[----:B------:R0:W2:Y:S01]  /*4a70*/  @!P0 LDG.E.128 R8, desc[UR8][R16.64] ;  /* 0x0000000810088981 */ /* 0x0000a2000c1e1d00 */
[----:B------:R-:W-:Y:S03]  /*4a80*/  UIADD3 UR4, UPT, UPT, UR4, 0x1, URZ ;  /* 0x0000000104047890 */ /* 0x000fe6000fffe0ff */
[----:B------:R1:W2:Y:S01]  /*4a90*/  LDS R4, [R6] ;  /* 0x0000000006047984 */ /* 0x0002a20000000800 */
[----:B------:R-:W-:Y:S01]  /*4aa0*/  UISETP.NE.AND UP0, UPT, UR4, URZ, UPT ;  /* 0x000000ff0400728c */ /* 0x000fe2000bf05270 */
[----:B0-----:R-:W-:Y:S02]  /*4ab0*/  IADD3 R16, P1, PT, R16, UR10, RZ ;  /* 0x0000000a10107c10 */ /* 0x001fe4000ff3e0ff */
[----:B-1----:R-:W-:Y:S02]  /*4ac0*/  IADD3 R6, PT, PT, R6, 0x44, RZ ;  /* 0x0000004406067810 */ /* 0x002fe40007ffe0ff */
[----:B------:R-:W-:Y:S01]  /*4ad0*/  IADD3.X R17, PT, PT, R17, UR11, RZ, P1, !PT ;  /* 0x0000000b11117c10 */ /* 0x000fe20008ffe4ff */
[C---:B--2---:R-:W-:Y:S01]  /*4ae0*/  FFMA.FTZ R5, R4.reuse, R8, R5 ;  /* 0x0000000804057223 */ /* 0x044fe20000010005 */
[C---:B------:R-:W-:Y:S01]  /*4af0*/  FFMA.FTZ R2, R4.reuse, R9, R2 ;  /* 0x0000000904027223 */ /* 0x040fe20000010002 */
[C---:B------:R-:W-:Y:S01]  /*4b00*/  FFMA.FTZ R3, R4.reuse, R10, R3 ;  /* 0x0000000a04037223 */ /* 0x040fe20000010003 */
[----:B------:R-:W-:Y:S01]  /*4b10*/  FFMA.FTZ R0, R4, R11, R0 ;  /* 0x0000000b04007223 */ /* 0x000fe20000010000 */
[----:B------:R-:W-:Y:S09]  /*4b20*/  BRA.U UP0, `(.L_x_362) ;  /* 0xfffffffd00d07547 */ /* 0x000ff2000b83ffff */
.L_x_355:
[----:B------:R-:W-:-:S04]  /*4b30*/  IADD3 R12, PT, PT, R12, UR20, RZ ;  /* 0x000000140c0c7c10 */ /* 0x000fc8000fffe0ff */
[----:B------:R-:W-:-:S13]  /*4b40*/  ISETP.GE.AND P0, PT, R12, UR21, PT ;  /* 0x000000150c007c0c */ /* 0x000fda000bf06270 */
[----:B------:R-:W-:Y:S05]  /*4b50*/  @P0 EXIT ;  /* 0x000000000000094d */ /* 0x000fea0003800000 */
[----:B------:R-:W-:Y:S01]  /*4b60*/  IABS R10, UR22 ;  /* 0x00000016000a7c13 */ /* 0x000fe20008000000 */
[----:B------:R-:W1:Y:S01]  /*4b70*/  LDC R9, c[0x0][0x434] ;  /* 0x00010d00ff097b82 */ /* 0x000e620000000800 */
[----:B------:R-:W-:Y:S01]  /*4b80*/  IABS R13, R12 ;  /* 0x0000000c000d7213 */ /* 0x000fe20000000000 */
[----:B------:R-:W2:Y:S01]  /*4b90*/  LDCU.128 UR4, c[0x0][0x400] ;  /* 0x00008000ff0477ac */ /* 0x000ea20008000c00 */
[----:B------:R-:W3:Y:S01]  /*4ba0*/  I2F.RP R8, R10 ;  /* 0x0000000a00087306 */ /* 0x000ee20000209400 */
[----:B0-----:R-:W-:Y:S01]  /*4bb0*/  IABS R6, UR22 ;  /* 0x0000001600067c13 */ /* 0x001fe20008000000 */
[----:B------:R-:W0:Y:S01]  /*4bc0*/  LDCU.64 UR10, c[0x0][0x410] ;  /* 0x00008200ff0a77ac */ /* 0x000e220008000a00 */
[----:B------:R-:W-:-:S03]  /*4bd0*/  F2FP.BF16.F32.PACK_AB R2, R2, R5 ;  /* 0x000000050202723e */ /* 0x000fc600000010ff */
[----:B------:R-:W-:Y:S01]  /*4be0*/  IMAD.MOV R6, RZ, RZ, -R6 ;  /* 0x000000ffff067224 */ /* 0x000fe200078e0a06 */
[----:B------:R-:W-:Y:S01]  /*4bf0*/  F2FP.BF16.F32.PACK_AB R3, R0, R3 ;  /* 0x000000030003723e */ /* 0x000fe200000010ff */
[----:B---3--:R-:W3:Y:S02]  /*4c00*/  MUFU.RCP R14, R8 ;  /* 0x00000008000e7308 */ /* 0x008ee40000001000 */
[----:B---3--:R-:W-:Y:S01]  /*4c10*/  VIADD R14, R14, 0xffffffe ;  /* 0x0ffffffe0e0e7836 */ /* 0x008fe20000000000 */
[----:B-1----:R-:W-:-:S05]  /*4c20*/  IABS R8, R9 ;  /* 0x0000000900087213 */ /* 0x002fca0000000000 */
[----:B------:R-:W1:Y:S02]  /*4c30*/  F2I.FTZ.U32.TRUNC.NTZ R15, R14 ;  /* 0x0000000e000f7305 */ /* 0x000e64000021f000 */
[----:B-1----:R-:W-:Y:S02]  /*4c40*/  IMAD.MOV R4, RZ, RZ, -R15 ;  /* 0x000000ffff047224 */ /* 0x002fe400078e0a0f */
[----:B------:R-:W-:Y:S02]  /*4c50*/  HFMA2 R14, -RZ, RZ, 0, 0 ;  /* 0x00000000ff0e7431 */ /* 0x000fe400000001ff */
[----:B------:R-:W-:-:S04]  /*4c60*/  IMAD R4, R4, R10, RZ ;  /* 0x0000000a04047224 */ /* 0x000fc800078e02ff */
[----:B------:R-:W-:-:S04]  /*4c70*/  IMAD.HI.U32 R4, R15, R4, R14 ;  /* 0x000000040f047227 */ /* 0x000fc800078e000e */
[----:B------:R-:W-:Y:S02]  /*4c80*/  HFMA2 R15, -RZ, RZ, 0, 0 ;  /* 0x00000000ff0f7431 */ /* 0x000fe400000001ff */
[----:B------:R-:W-:Y:S02]  /*4c90*/  IMAD.HI.U32 R11, R4, R13, RZ ;  /* 0x0000000d040b7227 */ /* 0x000fe400078e00ff */
[----:B------:R-:W1:Y:S02]  /*4ca0*/  I2F.RP R4, R8 ;  /* 0x0000000800047306 */ /* 0x000e640000209400 */
[----:B------:R-:W-:Y:S01]  /*4cb0*/  IMAD R13, R11, R6, R13 ;  /* 0x000000060b0d7224 */ /* 0x000fe200078e020d */
[----:B------:R-:W-:-:S04]  /*4cc0*/  LOP3.LUT R6, R12, UR22, RZ, 0x3c, !PT ;  /* 0x000000160c067c12 */ /* 0x000fc8000f8e3cff */
[----:B------:R-:W-:Y:S02]  /*4cd0*/  ISETP.GT.U32.AND P1, PT, R10, R13, PT ;  /* 0x0000000d0a00720c */ /* 0x000fe40003f24070 */
[----:B------:R-:W-:Y:S01]  /*4ce0*/  ISETP.GE.AND P0, PT, R6, RZ, PT ;  /* 0x000000ff0600720c */ /* 0x000fe20003f06270 */
[----:B-1----:R-:W1:Y:S10]  /*4cf0*/  MUFU.RCP R4, R4 ;  /* 0x0000000400047308 */ /* 0x002e740000001000 */
[----:B------:R-:W-:Y:S01]  /*4d00*/  @!P1 IMAD.IADD R13, R13, 0x1, -R10 ;  /* 0x000000010d0d9824 */ /* 0x000fe200078e0a0a */
[----:B------:R-:W-:-:S02]  /*4d10*/  @!P1 IADD3 R11, PT, PT, R11, 0x1, RZ ;  /* 0x000000010b0b9810 */ /* 0x000fc40007ffe0ff */
[----:B------:R-:W-:Y:S02]  /*4d20*/  ISETP.NE.AND P1, PT, RZ, UR22, PT ;  /* 0x00000016ff007c0c */ /* 0x000fe4000bf25270 */
[----:B------:R-:W-:Y:S01]  /*4d30*/  ISETP.GE.U32.AND P2, PT, R13, R10, PT ;  /* 0x0000000a0d00720c */ /* 0x000fe20003f46070 */
[----:B-1----:R-:W-:-:S04]  /*4d40*/  VIADD R16, R4, 0xffffffe ;  /* 0x0ffffffe04107836 */ /* 0x002fc80000000000 */
[----:B------:R-:W1:Y:S08]  /*4d50*/  F2I.FTZ.U32.TRUNC.NTZ R17, R16 ;  /* 0x0000001000117305 */ /* 0x000e70000021f000 */
[----:B------:R-:W-:-:S05]  /*4d60*/  @P2 VIADD R11, R11, 0x1 ;  /* 0x000000010b0b2836 */ /* 0x000fca0000000000 */
[----:B------:R-:W-:Y:S02]  /*4d70*/  @!P0 IADD3 R11, PT, PT, -R11, RZ, RZ ;  /* 0x000000ff0b0b8210 */ /* 0x000fe40007ffe1ff */
[----:B------:R-:W-:-:S05]  /*4d80*/  @!P1 LOP3.LUT R11, RZ, UR22, RZ, 0x33, !PT ;  /* 0x00000016ff0b9c12 */ /* 0x000fca000f8e33ff */
[----:B------:R-:W-:Y:S02]  /*4d90*/  IMAD R10, R11, UR22, RZ ;  /* 0x000000160b0a7c24 */ /* 0x000fe4000f8e02ff */
[----:B-1----:R-:W-:Y:S01]  /*4da0*/  IMAD.MOV R13, RZ, RZ, -R17 ;  /* 0x000000ffff0d7224 */ /* 0x002fe200078e0a11 */
        /* <DEDUP_REMOVED lines=10> */
[----:B--2---:R-:W-:-:S04]  /*4e50*/  IMAD.WIDE.U32 R14, R11, UR4, R14 ;  /* 0x000000040b0e7c25 */ /* 0x004fc8000f8e000e */
[----:B------:R-:W-:Y:S01]  /*4e60*/  IMAD R13, R8, R13, R4 ;  /* 0x0000000d080d7224 */ /* 0x000fe200078e0204 */
[----:B------:R-:W-:-:S04]  /*4e70*/  SHF.R.S32.HI R4, RZ, 0x1f, R11 ;  /* 0x0000001fff047819 */ /* 0x000fc8000001140b */
[----:B------:R-:W-:Y:S01]  /*4e80*/  ISETP.GT.U32.AND P0, PT, R8, R13, PT ;  /* 0x0000000d0800720c */ /* 0x000fe20003f04070 */
[----:B------:R-:W-:-:S04]  /*4e90*/  IMAD R4, R4, UR4, RZ ;  /* 0x0000000404047c24 */ /* 0x000fc8000f8e02ff */
[----:B------:R-:W-:Y:S01]  /*4ea0*/  IMAD R11, R11, UR5, R4 ;  /* 0x000000050b0b7c24 */ /* 0x000fe2000f8e0204 */
[----:B------:R-:W1:Y:S03]  /*4eb0*/  LDCU.64 UR4, c[0x0][0x3f0] ;  /* 0x00007e00ff0477ac */ /* 0x000e660008000a00 */
        /* <DEDUP_REMOVED lines=10> */
[----:B0-----:R-:W-:-:S03]  /*4f60*/  IMAD.WIDE.U32 R14, R6, UR10, R14 ;  /* 0x0000000a060e7c25 */ /* 0x001fc6000f8e000e */
        /* <DEDUP_REMOVED lines=9> */
[----:B-1----:R-:W-:-:S04]  /*5000*/  LEA R4, P0, R14, UR4, 0x1 ;  /* 0x000000040e047c11 */ /* 0x002fc8000f8008ff */
[----:B------:R-:W-:-:S05]  /*5010*/  LEA.HI.X R5, R14, UR5, R6, 0x1, P0 ;  /* 0x000000050e057c11 */ /* 0x000fca00080f0c06 */
[----:B------:R-:W-:Y:S01]  /*5020*/  STG.E.64 desc[UR8][R4.64], R2 ;  /* 0x0000000204007986 */ /* 0x000fe2000c101b08 */
[----:B------:R-:W-:Y:S05]  /*5030*/  EXIT ;  /* 0x000000000000794d */ /* 0x000fea0003800000 */
        .weak           $__internal_9_$__cuda_sm20_div_s64
        .type           $__internal_9_$__cuda_sm20_div_s64,@function
        .size           $__internal_9_$__cuda_sm20_div_s64,(.L_x_4841 - $__internal_9_$__cuda_sm20_div_s64)
$__internal_9_$__cuda_sm20_div_s64:
        /* <DEDUP_REMOVED lines=28> */
[----:B------:R-:W-:Y:S01]  /*5200*/  IADD3 R14, P0, PT, RZ, -R38, RZ ;  /* 0x80000026ff0e7210 */ /* 0x000fe20007f1e0ff */
[----:B------:R-:W-:Y:S01]  /*5210*/  IMAD.MOV.U32 R39, RZ, RZ, RZ ;  /* 0x000000ffff277224 */ /* 0x000fe200078e00ff */
[----:B------:R-:W-:Y:S01]  /*5220*/  ISETP.GE.AND P1, PT, R19, RZ, PT ;  /* 0x000000ff1300720c */ /* 0x000fe20003f26270 */
[----:B------:R-:W-:Y:S02]  /*5230*/  IMAD R10, R21, R28, R10 ;  /* 0x0000001c150a7224 */ /* 0x000fe400078e020a */
[----:B------:R-:W-:-:S04]  /*5240*/  IMAD.HI.U32 R36, R37, R14, RZ ;  /* 0x0000000e25247227 */ /* 0x000fc800078e00ff */
[----:B------:R-:W-:-:S04]  /*5250*/  IMAD.X R10, RZ, RZ, ~R10, P0 ;  /* 0x000000ffff0a7224 */ /* 0x000fc800000e0e0a */
[----:B------:R-:W-:-:S04]  /*5260*/  IMAD.WIDE.U32 R36, P4, R37, R10, R36 ;  /* 0x0000000a25247225 */ /* 0x000fc80007880024 */
[----:B------:R-:W-:-:S04]  /*5270*/  IMAD.HI.U32 R13, P3, R21, R14, R36 ;  /* 0x0000000e150d7227 */ /* 0x000fc80007860024 */
[CC--:B------:R-:W-:Y:S02]  /*5280*/  IMAD R14, R21.reuse, R10.reuse, RZ ;  /* 0x0000000a150e7224 */ /* 0x0c0fe400078e02ff */
[----:B------:R-:W-:-:S03]  /*5290*/  IMAD.HI.U32 R10, R21, R10, RZ ;  /* 0x0000000a150a7227 */ /* 0x000fc600078e00ff */
[----:B------:R-:W-:Y:S01]  /*52a0*/  IADD3 R14, P2, PT, R14, R13, RZ ;  /* 0x0000000d0e0e7210 */ /* 0x000fe20007f5e0ff */
[----:B------:R-:W-:Y:S01]  /*52b0*/  IMAD.X R37, R10, 0x1, R21, P4 ;  /* 0x000000010a257824 */ /* 0x000fe200020e0615 */
[----:B------:R-:W-:-:S04]  /*52c0*/  IADD3 R13, P0, PT, RZ, -R20, RZ ;  /* 0x80000014ff0d7210 */ /* 0x000fc80007f1e0ff */
[----:B------:R-:W-:Y:S02]  /*52d0*/  SEL R13, R13, R20, !P1 ;  /* 0x000000140d0d7207 */ /* 0x000fe40004800000 */
[----:B------:R-:W-:Y:S02]  /*52e0*/  IADD3.X R20, PT, PT, RZ, ~R19, RZ, P0, !PT ;  /* 0x80000013ff147210 */ /* 0x000fe400007fe4ff */
[----:B------:R-:W-:Y:S01]  /*52f0*/  IADD3.X R37, PT, PT, RZ, RZ, R37, P2, P3 ;  /* 0x000000ffff257210 */ /* 0x000fe200017e6425 */
        /* <DEDUP_REMOVED lines=8> */
[----:B------:R-:W-:-:S04]  /*5380*/  IMAD.WIDE.U32 R36, R21, R28, RZ ;  /* 0x0000001c15247225 */ /* 0x000fc800078e00ff */
[----:B------:R-:W-:Y:S01]  /*5390*/  IMAD R37, R21, R29, R37 ;  /* 0x0000001d15257224 */ /* 0x000fe200078e0225 */
[----:B------:R-:W-:Y:S01]  /*53a0*/  IADD3 R13, P0, PT, -R36, R13, RZ ;  /* 0x0000000d240d7210 */ /* 0x000fe20007f1e1ff */
[----:B------:R-:W-:-:S03]  /*53b0*/  IMAD.X R20, RZ, RZ, R20, P1 ;  /* 0x000000ffff147224 */ /* 0x000fc600008e0614 */
[CC--:B------:R-:W-:Y:S01]  /*53c0*/  ISETP.GE.U32.AND P3, PT, R13.reuse, R28.reuse, PT ;  /* 0x0000001c0d00720c */ /* 0x0c0fe20003f66070 */
[-C--:B------:R-:W-:Y:S01]  /*53d0*/  IMAD R37, R20, R28.reuse, R37 ;  /* 0x0000001c14257224 */ /* 0x080fe200078e0225 */
[----:B------:R-:W-:-:S04]  /*53e0*/  IADD3 R14, P2, PT, R13, -R28, RZ ;  /* 0x8000001c0d0e7210 */ /* 0x000fc80007f5e0ff */
[----:B------:R-:W-:-:S04]  /*53f0*/  IADD3.X R10, PT, PT, ~R37, R10, RZ, P0, !PT ;  /* 0x0000000a250a7210 */ /* 0x000fc800007fe5ff */
[----:B------:R-:W-:-:S04]  /*5400*/  ISETP.GE.U32.AND.EX P3, PT, R10, R29, PT, P3 ;  /* 0x0000001d0a00720c */ /* 0x000fc80003f66130 */
[----:B------:R-:W-:Y:S02]  /*5410*/  SEL R13, R14, R13, P3 ;  /* 0x0000000d0e0d7207 */ /* 0x000fe40001800000 */
[----:B------:R-:W-:Y:S02]  /*5420*/  IADD3 R14, P1, PT, R21, 0x1, RZ ;  /* 0x00000001150e7810 */ /* 0x000fe40007f3e0ff */
[----:B------:R-:W-:Y:S01]  /*5430*/  ISETP.GE.U32.AND P0, PT, R13, R28, PT ;  /* 0x0000001c0d00720c */ /* 0x000fe20003f06070 */
[----:B------:R-:W-:Y:S01]  /*5440*/  IMAD.X R13, R10, 0x1, ~R29, P2 ;  /* 0x000000010a0d7824 */ /* 0x000fe200010e0e1d */
[----:B------:R-:W-:Y:S01]  /*5450*/  SEL R14, R14, R21, P3 ;  /* 0x000000150e0e7207 */ /* 0x000fe20001800000 */
[----:B------:R-:W-:-:S03]  /*5460*/  IMAD.X R21, RZ, RZ, R20, P1 ;  /* 0x000000ffff157224 */ /* 0x000fc600008e0614 */
[----:B------:R-:W-:Y:S02]  /*5470*/  SEL R13, R13, R10, P3 ;  /* 0x0000000a0d0d7207 */ /* 0x000fe40001800000 */
[----:B------:R-:W-:Y:S01]  /*5480*/  SEL R21, R21, R20, P3 ;  /* 0x0000001415157207 */ /* 0x000fe20001800000 */
[----:B------:R-:W-:Y:S01]  /*5490*/  IMAD.MOV.U32 R20, RZ, RZ, R16 ;  /* 0x000000ffff147224 */ /* 0x000fe200078e0010 */
        /* <DEDUP_REMOVED lines=11> */
[----:B------:R-:W-:Y:S01]  /*5550*/  SEL R14, R14, R21, !P2 ;  /* 0x000000150e0e7207 */ /* 0x000fe20005000000 */
[----:B------:R-:W-:Y:S01]  /*5560*/  IMAD.MOV.U32 R21, RZ, RZ, 0x0 ;  /* 0x00000000ff157424 */ /* 0x000fe200078e00ff */
[----:B------:R-:W-:Y:S02]  /*5570*/  SEL R10, R10, R37, !P2 ;  /* 0x000000250a0a7207 */ /* 0x000fe40005000000 */
[----:B------:R-:W-:Y:S02]  /*5580*/  SEL R13, R14, 0xffffffff, P0 ;  /* 0xffffffff0e0d7807 */ /* 0x000fe40000000000 */
[----:B------:R-:W-:Y:S01]  /*5590*/  SEL R10, R10, 0xffffffff, P0 ;  /* 0xffffffff0a0a7807 */ /* 0x000fe20000000000 */
[----:B------:R-:W-:Y:S06]  /*55a0*/  RET.REL.NODEC R20 `(_ZN5flash32flash_fwd_splitkv_combine_kernelI23Flash_fwd_kernel_traitsILi32ELi64ELi256ELi4ELb0ELb0EN7cutlass10bfloat16_tE19Flash_kernel_traitsILi32ELi64ELi256ELi4ES3_EELi16ELi5ELb1EEEvNS_16Flash_fwd_paramsE) ;  /* 0xffffffa814947950 */ /* 0x000fec0003c3ffff */
.L_x_363:
        /* <DEDUP_REMOVED lines=13> */
.L_x_4841:


//--------------------- .text._ZN5flash32flash_fwd_splitkv_combine_kernelI23Flash_fwd_kernel_traitsILi32ELi64ELi256ELi4ELb0ELb0EN7cutlass10bfloat16_tE19Flash_kernel_traitsILi32ELi64ELi256ELi4ES3_EELi16ELi4ELb1EEEvNS_16Flash_fwd_paramsE --------------------------
	.section	.text._ZN5flash32flash_fwd_splitkv_combine_kernelI23Flash_fwd_kernel_traitsILi32ELi64ELi256ELi4ELb0ELb0EN7cutlass10bfloat16_tE19Flash_kernel_traitsILi32ELi64ELi256ELi4ES3_EELi16ELi4ELb1EEEvNS_16Flash_fwd_paramsE,"ax",@progbits
	.align	128
        .global         _ZN5flash32flash_fwd_splitkv_combine_kernelI23Flash_fwd_kernel_traitsILi32ELi64ELi256ELi4ELb0ELb0EN7cutlass10bfloat16_tE19Flash_kernel_traitsILi32ELi64ELi256ELi4ES3_EELi16ELi4ELb1EEEvNS_16Flash_fwd_paramsE
        .type           _ZN5flash32flash_fwd_splitkv_combine_kernelI23Flash_fwd_kernel_traitsILi32ELi64ELi256ELi4ELb0ELb0EN7cutlass10bfloat16_tE19Flash_kernel_traitsILi32ELi64ELi256ELi4ES3_EELi16ELi4ELb1EEEvNS_16Flash_fwd_paramsE,@function
        .size           _ZN5flash32flash_fwd_splitkv_combine_kernelI23Flash_fwd_kernel_traitsILi32ELi64ELi256ELi4ELb0ELb0EN7cutlass10bfloat16_tE19Flash_kernel_traitsILi32ELi64ELi256ELi4ES3_EELi16ELi4ELb1EEEvNS_16Flash_fwd_paramsE,(.L_x_4842 - _ZN5flash32flash_fwd_splitkv_combine_kernelI23Flash_fwd_kernel_traitsILi32ELi64ELi256ELi4ELb0ELb0EN7cutlass10bfloat16_tE19Flash_kernel_traitsILi32ELi64ELi256ELi4ES3_EELi16ELi4ELb1EEEvNS_16Flash_fwd_paramsE)
        .other          _ZN5flash32flash_fwd_splitkv_combine_kernelI23Flash_fwd_kernel_traitsILi32ELi64ELi256ELi4ELb0ELb0EN7cutlass10bfloat16_tE19Flash_kernel_traitsILi32ELi64ELi256ELi4ES3_EELi16ELi4ELb1EEEvNS_16Flash_fwd_paramsE,@"STO_CUDA_ENTRY STV_DEFAULT"
_ZN5flash32flash_fwd_splitkv_combine_kernelI23Flash_fwd_kernel_traitsILi32ELi64ELi256ELi4ELb0ELb0EN7cutlass10bfloat16_tE19Flash_kernel_traitsILi32ELi64ELi256ELi4ES3_EELi16ELi4ELb1EEEvNS_16Flash_fwd_paramsE:
.text._ZN5flash32flash_fwd_splitkv_combine_kernelI23Flash_fwd_kernel_traitsILi32ELi64ELi256ELi4ELb0ELb0EN7cutlass10bfloat16_tE19Flash_kernel_traitsILi32ELi64ELi256ELi4ES3_EELi16ELi4ELb1EEEvNS_16Flash_fwd_paramsE:
        /* <DEDUP_REMOVED lines=38> */
.L_x_364:
[----:B------:R-:W-:Y:S01]  /*0260*/  IMAD.U32 R22, RZ, RZ, UR21 ;  /* 0x00000015ff167e24 */ /* 0x000fe2000f8e00ff */
[----:B------:R-:W-:Y:S01]  /*0270*/  MOV R20, UR19 ;  /* 0x0000001300147c02 */ /* 0x000fe20008000f00 */
[----:B------:R-:W-:Y:S01]  /*0280*/  IMAD.U32 R19, RZ, RZ, UR15 ;  /* 0x0000000fff137e24 */ /* 0x000fe2000f8e00ff */
[----:B------:R-:W-:Y:S02]  /*0290*/  MOV R18, UR14 ;  /* 0x0000000e00127c02 */ /* 0x000fe40008000f00 */
[----:B------:R-:W-:Y:S02]  /*02a0*/  MOV R16, 0x2c0 ;  /* 0x000002c000107802 */ /* 0x000fe40000000f00 */
[----:B------:R-:W-:Y:S05]  /*02b0*/  CALL.REL.NOINC `($__internal_10_$__cuda_sm20_div_s64) ;  /* 0x0000004800787944 */ /* 0x000fea0003c00000 */
.L_x_365:
        /* <DEDUP_REMOVED lines=30> */
.L_x_367:
[----:B------:R-:W-:Y:S01]  /*04a0*/  IMAD.MOV.U32 R22, RZ, RZ, R10 ;  /* 0x000000ffff167224 */ /* 0x000fe200078e000a */
[----:B------:R-:W-:Y:S02]  /*04b0*/  MOV R19, R11 ;  /* 0x0000000b00137202 */ /* 0x000fe40000000f00 */
[----:B------:R-:W-:Y:S02]  /*04c0*/  MOV R16, 0x4e0 ;  /* 0x000004e000107802 */ /* 0x000fe40000000f00 */
[----:B------:R-:W-:Y:S05]  /*04d0*/  CALL.REL.NOINC `($__internal_10_$__cuda_sm20_div_s64) ;  /* 0x0000004400f07944 */ /* 0x000fea0003c00000 */
[----:B------:R-:W-:Y:S02]  /*04e0*/  MOV R4, R10 ;  /* 0x0000000a00047202 */ /* 0x000fe40000000f00 */
[----:B------:R-:W-:Y:S02]  /*04f0*/  MOV R5, R11 ;  /* 0x0000000b00057202 */ /* 0x000fe40000000f00 */
.L_x_368:
[----:B------:R-:W-:Y:S05]  /*0500*/  BSYNC.RECONVERGENT B0 ;  /* 0x0000000000007941 */ /* 0x000fea0003800200 */
.L_x_366:
        /* <DEDUP_REMOVED lines=57> */
.L_x_370:
[----:B------:R-:W-:Y:S01]  /*08a0*/  IMAD.MOV.U32 R22, RZ, RZ, R20 ;  /* 0x000000ffff167224 */ /* 0x000fe200078e0014 */
[----:B------:R-:W-:Y:S01]  /*08b0*/  MOV R20, R9 ;  /* 0x0000000900147202 */ /* 0x000fe20000000f00 */
[----:B------:R-:W-:Y:S01]  /*08c0*/  IMAD.MOV.U32 R19, RZ, RZ, R18 ;  /* 0x000000ffff137224 */ /* 0x000fe200078e0012 */
[----:B------:R-:W-:Y:S02]  /*08d0*/  MOV R18, R29 ;  /* 0x0000001d00127202 */ /* 0x000fe40000000f00 */
[----:B------:R-:W-:Y:S02]  /*08e0*/  MOV R16, 0x900 ;  /* 0x0000090000107802 */ /* 0x000fe40000000f00 */
[----:B------:R-:W-:Y:S05]  /*08f0*/  CALL.REL.NOINC `($__internal_10_$__cuda_sm20_div_s64) ;  /* 0x0000004000e87944 */ /* 0x000fea0003c00000 */
.L_x_371:
[----:B------:R-:W-:Y:S05]  /*0900*/  BSYNC.RECONVERGENT B0 ;  /* 0x0000000000007941 */ /* 0x000fea0003800200 */
.L_x_369:
        /* <DEDUP_REMOVED lines=124> */
.L_x_373:
[----:B------:R-:W-:Y:S01]  /*10d0*/  IMAD.MOV.U32 R22, RZ, RZ, R10 ;  /* 0x000000ffff167224 */ /* 0x000fe200078e000a */
[----:B------:R-:W-:Y:S01]  /*10e0*/  MOV R20, R8 ;  /* 0x0000000800147202 */ /* 0x000fe20000000f00 */
[----:B------:R-:W-:Y:S01]  /*10f0*/  IMAD.MOV.U32 R19, RZ, RZ, R11 ;  /* 0x000000ffff137224 */ /* 0x000fe200078e000b */
[----:B------:R-:W-:Y:S02]  /*1100*/  MOV R18, R0 ;  /* 0x0000000000127202 */ /* 0x000fe40000000f00 */
[----:B------:R-:W-:Y:S02]  /*1110*/  MOV R16, 0x1130 ;  /* 0x0000113000107802 */ /* 0x000fe40000000f00 */
[----:B------:R-:W-:Y:S05]  /*1120*/  CALL.REL.NOINC `($__internal_10_$__cuda_sm20_div_s64) ;  /* 0x0000003800dc7944 */ /* 0x000fea0003c00000 */
[----:B------:R-:W-:Y:S02]  /*1130*/  MOV R32, R10 ;  /* 0x0000000a00207202 */ /* 0x000fe40000000f00 */
[----:B------:R-:W-:Y:S02]  /*1140*/  MOV R33, R11 ;  /* 0x0000000b00217202 */ /* 0x000fe40000000f00 */
.L_x_374:
[----:B------:R-:W-:Y:S05]  /*1150*/  BSYNC.RECONVERGENT B0 ;  /* 0x0000000000007941 */ /* 0x000fea0003800200 */
.L_x_372:
        /* <DEDUP_REMOVED lines=57> */
.L_x_376:
[----:B------:R-:W-:Y:S01]  /*14f0*/  IMAD.MOV.U32 R22, RZ, RZ, R4 ;  /* 0x000000ffff167224 */ /* 0x000fe200078e0004 */
[----:B------:R-:W-:Y:S01]  /*1500*/  MOV R19, R5 ;  /* 0x0000000500137202 */ /* 0x000fe20000000f00 */
[----:B------:R-:W-:Y:S01]  /*1510*/  IMAD.MOV.U32 R20, RZ, RZ, R7 ;  /* 0x000000ffff147224 */ /* 0x000fe200078e0007 */
[----:B------:R-:W-:Y:S02]  /*1520*/  MOV R16, 0x1540 ;  /* 0x0000154000107802 */ /* 0x000fe40000000f00 */
[----:B------:R-:W-:Y:S05]  /*1530*/  CALL.REL.NOINC `($__internal_10_$__cuda_sm20_div_s64) ;  /* 0x0000003400d87944 */ /* 0x000fea0003c00000 */
[----:B------:R-:W-:Y:S02]  /*1540*/  MOV R14, R10 ;  /* 0x0000000a000e7202 */ /* 0x000fe40000000f00 */
[----:B------:R-:W-:Y:S02]  /*1550*/  MOV R15, R11 ;  /* 0x0000000b000f7202 */ /* 0x000fe40000000f00 */
.L_x_377:
[----:B------:R-:W-:Y:S05]  /*1560*/  BSYNC.RECONVERGENT B0 ;  /* 0x0000000000007941 */ /* 0x000fea0003800200 */
.L_x_375:
        /* <DEDUP_REMOVED lines=71> */
[----:B------:R-:W1:Y:S01]  /*19e0*/  @!P0 LDS R24, [R13+0x220] ;  /* 0x000220000d188984 */ /* 0x000e620000000800 */
[----:B0-----:R-:W-:Y:S01]  /*19f0*/  IMAD.HI.U32 R10, R19, R16, R18 ;  /* 0x00000010130a7227 */ /* 0x001fe200078e0012 */
[----:B------:R-:W-:-:S02]  /*1a00*/  IABS R11, R2 ;  /* 0x00000002000b7213 */ /* 0x000fc40000000000 */
[----:B-1----:R-:W-:-:S05]  /*1a10*/  FMNMX.FTZ R17, R24, R25, !PT ;  /* 0x0000001918117209 */ /* 0x002fca0007810000 */
[----:B------:R-:W0:Y:S01]  /*1a20*/  SHFL.BFLY PT, R16, R17, 0x4, 0x1f ;  /* 0x0c801f0011107f89 */ /* 0x000e2200000e0000 */
[----:B------:R-:W-:-:S04]  /*1a30*/  IMAD.MOV.U32 R5, RZ, RZ, R11 ;  /* 0x000000ffff057224 */ /* 0x000fc800078e000b */
[----:B------:R-:W-:Y:S01]  /*1a40*/  IMAD.HI.U32 R11, R10, R5, RZ ;  /* 0x000000050a0b7227 */ /* 0x000fe200078e00ff */
[----:B0-----:R-:W-:-:S03]  /*1a50*/  FMNMX.FTZ R16, R17, R16, !PT ;  /* 0x0000001011107209 */ /* 0x001fc60007810000 */
[----:B------:R-:W-:Y:S01]  /*1a60*/  IMAD.MOV R10, RZ, RZ, -R11 ;  /* 0x000000ffff0a7224 */ /* 0x000fe200078e0a0b */
[----:B------:R-:W-:Y:S01]  /*1a70*/  LOP3.LUT R2, R2, R3, RZ, 0x3c, !PT ;  /* 0x0000000302027212 */ /* 0x000fe200078e3cff */
[----:B------:R-:W0:Y:S01]  /*1a80*/  LDC R17, c[0x0][0x3e0] ;  /* 0x0000f800ff117b82 */ /* 0x000e220000000800 */
[----:B------:R-:W1:Y:S01]  /*1a90*/  SHFL.BFLY PT, R13, R16, 0x2, 0x1f ;  /* 0x0c401f00100d7f89 */ /* 0x000e6200000e0000 */
[----:B------:R-:W-:-:S05]  /*1aa0*/  IMAD R5, R6, R10, R5 ;  /* 0x0000000a06057224 */ /* 0x000fca00078e0205 */
        /* <DEDUP_REMOVED lines=8> */
[----:B------:R-:W-:-:S04]  /*1b30*/  @P2 VIADD R11, R11, 0x1 ;  /* 0x000000010b0b2836 */ /* 0x000fc80000000000 */
[----:B------:R-:W-:Y:S01]  /*1b40*/  @!P1 IMAD.MOV R11, RZ, RZ, -R11 ;  /* 0x000000ffff0b9224 */ /* 0x000fe200078e0a0b */
[----:B-1----:R-:W-:Y:S02]  /*1b50*/  FMNMX.FTZ R2, R13, R2, !PT ;  /* 0x000000020d027209 */ /* 0x002fe40007810000 */
[----:B------:R-:W-:Y:S02]  /*1b60*/  @!P0 LOP3.LUT R11, RZ, R3, RZ, 0x33, !PT ;  /* 0x00000003ff0b8212 */ /* 0x000fe400078e33ff */
[----:B------:R-:W-:-:S04]  /*1b70*/  FSETP.NEU.FTZ.AND P0, PT, R2, -INF , PT ;  /* 0xff8000000200780b */ /* 0x000fc80003f1d000 */
[----:B------:R-:W-:Y:S01]  /*1b80*/  FSEL R2, R2, RZ, P0 ;  /* 0x000000ff02027208 */ /* 0x000fe20000000000 */
[----:B------:R-:W-:Y:S01]  /*1b90*/  IMAD R5, R11, UR4, RZ ;  /* 0x000000040b057c24 */ /* 0x000fe2000f8e02ff */
[----:B0-----:R-:W-:Y:S01]  /*1ba0*/  IABS R6, R17 ;  /* 0x0000001100067213 */ /* 0x001fe20000000000 */
[----:B------:R-:W0:Y:S02]  /*1bb0*/  LDCU UR4, c[0x0][0x430] ;  /* 0x00008600ff0477ac */ /* 0x000e240008000800 */
[C---:B------:R-:W-:Y:S01]  /*1bc0*/  FADD.FTZ R16, -R2.reuse, R25 ;  /* 0x0000001902107221 */ /* 0x040fe20000010100 */
[----:B------:R-:W-:Y:S01]  /*1bd0*/  FADD.FTZ R21, -R2, R24 ;  /* 0x0000001802157221 */ /* 0x000fe20000010100 */
[----:B------:R-:W-:Y:S02]  /*1be0*/  IABS R19, R5 ;  /* 0x0000000500137213 */ /* 0x000fe40000000000 */
        /* <DEDUP_REMOVED lines=46> */
[----:B------:R-:W-:Y:S02]  /*1ed0*/  ISETP.GE.AND P3, PT, R16, RZ, PT ;  /* 0x000000ff1000720c */ /* 0x000fe40003f66270 */
[----:B------:R-:W-:Y:S02]  /*1ee0*/  FSETP.NE.FTZ.AND P1, PT, R18, RZ, PT ;  /* 0x000000ff1200720b */ /* 0x000fe40003f35000 */
[----:B------:R-:W-:-:S02]  /*1ef0*/  ISETP.GE.AND P2, PT, R10, RZ, PT ;  /* 0x000000ff0a00720c */ /* 0x000fc40003f46270 */
[----:B------:R-:W-:Y:S02]  /*1f00*/  @!P0 IADD3 R20, PT, PT, R20, 0x1, RZ ;  /* 0x0000000114148810 */ /* 0x000fe40007ffe0ff */
[----:B------:R-:W-:Y:S01]  /*1f10*/  ISETP.NE.AND P0, PT, R17, RZ, PT ;  /* 0x000000ff1100720c */ /* 0x000fe20003f05270 */
[----:B------:R-:W-:Y:S01]  /*1f20*/  IMAD.MOV.U32 R13, RZ, RZ, R23 ;  /* 0x000000ffff0d7224 */ /* 0x000fe200078e0017 */
[----:B------:R-:W-:Y:S01]  /*1f30*/  ISETP.NE.AND P5, PT, R5, RZ, PT ;  /* 0x000000ff0500720c */ /* 0x000fe20003fa5270 */
[----:B------:R-:W-:Y:S02]  /*1f40*/  @P4 VIADD R20, R20, 0x1 ;  /* 0x0000000114144836 */ /* 0x000fe40000000000 */
[----:B------:R-:W-:Y:S01]  /*1f50*/  @!P3 IMAD.MOV R13, RZ, RZ, -R13 ;  /* 0x000000ffff0db224 */ /* 0x000fe200078e0a0d */
[----:B------:R-:W-:Y:S02]  /*1f60*/  ISETP.NE.AND P3, PT, R11, RZ, PT ;  /* 0x000000ff0b00720c */ /* 0x000fe40003f65270 */
[----:B------:R-:W1:Y:S01]  /*1f70*/  @P1 MUFU.LG2 R11, R18 ;  /* 0x00000012000b1308 */ /* 0x000e620000000c00 */
        /* <DEDUP_REMOVED lines=8> */
[----:B0-----:R-:W-:Y:S01]  /*2000*/  IMAD R6, R3, UR4, RZ ;  /* 0x0000000403067c24 */ /* 0x001fe2000f8e02ff */
[----:B------:R-:W-:Y:S01]  /*2010*/  LOP3.LUT R10, R21, R10, RZ, 0xfc, !PT ;  /* 0x0000000a150a7212 */ /* 0x000fe200078efcff */
[----:B------:R-:W-:Y:S01]  /*2020*/  IMAD R3, R20, UR9, RZ ;  /* 0x0000000914037c24 */ /* 0x000fe2000f8e02ff */
[----:B------:R-:W-:Y:S01]  /*2030*/  ISETP.LT.AND.EX P2, PT, R15, R19, PT, P2 ;  /* 0x000000130f00720c */ /* 0x000fe20003f41320 */
[----:B------:R-:W-:Y:S01]  /*2040*/  BSSY.RECONVERGENT B1, `(.L_x_378) ;  /* 0x0000129000017945 */ /* 0x000fe20003800200 */
[----:B------:R-:W-:Y:S02]  /*2050*/  IMAD.MOV.U32 R23, RZ, RZ, 0x7f800000 ;  /* 0x7f800000ff177424 */ /* 0x000fe400078e00ff */
        /* <DEDUP_REMOVED lines=55> */
.L_x_381:
[----:B------:R-:W-:Y:S01]  /*23d0*/  IMAD.MOV.U32 R22, RZ, RZ, R2 ;  /* 0x000000ffff167224 */ /* 0x000fe200078e0002 */
[----:B------:R-:W-:Y:S01]  /*23e0*/  MOV R19, RZ ;  /* 0x000000ff00137202 */ /* 0x000fe20000000f00 */
[----:B------:R-:W-:Y:S01]  /*23f0*/  IMAD.MOV.U32 R20, RZ, RZ, R30 ;  /* 0x000000ffff147224 */ /* 0x000fe200078e001e */
[----:B------:R-:W-:Y:S02]  /*2400*/  MOV R16, 0x2420 ;  /* 0x0000242000107802 */ /* 0x000fe40000000f00 */
[----:B------:R-:W-:Y:S05]  /*2410*/  CALL.REL.NOINC `($__internal_10_$__cuda_sm20_div_s64) ;  /* 0x0000002800207944 */ /* 0x000fea0003c00000 */
[----:B------:R-:W-:Y:S02]  /*2420*/  IADD3 R13, PT, PT, -R10, RZ, RZ ;  /* 0x000000ff0a0d7210 */ /* 0x000fe40007ffe1ff */
[----:B------:R-:W-:-:S03]  /*2430*/  MOV R31, R11 ;  /* 0x0000000b001f7202 */ /* 0x000fc60000000f00 */
[----:B------:R-:W-:Y:S01]  /*2440*/  IMAD R13, R30, R13, R2 ;  /* 0x0000000d1e0d7224 */ /* 0x000fe200078e0202 */
[----:B------:R-:W-:-:S07]  /*2450*/  MOV R30, R10 ;  /* 0x0000000a001e7202 */ /* 0x000fce0000000f00 */
.L_x_382:
        /* <DEDUP_REMOVED lines=59> */
.L_x_384:
[----:B------:R-:W-:Y:S01]  /*2810*/  IMAD.MOV.U32 R22, RZ, RZ, R30 ;  /* 0x000000ffff167224 */ /* 0x000fe200078e001e */
[----:B------:R-:W-:Y:S01]  /*2820*/  MOV R19, R31 ;  /* 0x0000001f00137202 */ /* 0x000fe20000000f00 */
[----:B------:R-:W-:Y:S01]  /*2830*/  IMAD.MOV.U32 R20, RZ, RZ, R28 ;  /* 0x000000ffff147224 */ /* 0x000fe200078e001c */
[----:B------:R-:W-:Y:S02]  /*2840*/  MOV R16, 0x2860 ;  /* 0x0000286000107802 */ /* 0x000fe40000000f00 */
[----:B------:R-:W-:Y:S05]  /*2850*/  CALL.REL.NOINC `($__internal_10_$__cuda_sm20_div_s64) ;  /* 0x0000002400107944 */ /* 0x000fea0003c00000 */
[----:B------:R-:W-:-:S05]  /*2860*/  IADD3 R11, PT, PT, -R10, RZ, RZ ;  /* 0x000000ff0a0b7210 */ /* 0x000fca0007ffe1ff */
[----:B------:R-:W-:Y:S02]  /*2870*/  IMAD R28, R11, R28, R30 ;  /* 0x0000001c0b1c7224 */ /* 0x000fe400078e021e */
.L_x_385:
[----:B------:R-:W-:Y:S05]  /*2880*/  BSYNC.RECONVERGENT B0 ;  /* 0x0000000000007941 */ /* 0x000fea0003800200 */
.L_x_383:
        /* <DEDUP_REMOVED lines=8> */
[----:B------:R-:W-:Y:S01]  /*2910*/  LOP3.LUT R26, R28, R9, RZ, 0x3c, !PT ;  /* 0x000000091c1a7212 */ /* 0x000fe200078e3cff */
[----:B------:R-:W3:Y:S01]  /*2920*/  I2F.U32.RP R22, R16 ;  /* 0x0000001000167306 */ /* 0x000ee20000209000 */
[----:B------:R-:W-:-:S02]  /*2930*/  ISETP.NE.AND P5, PT, R9, RZ, PT ;  /* 0x000000ff0900720c */ /* 0x000fc40003fa5270 */
[----:B------:R-:W-:Y:S01]  /*2940*/  ISETP.GE.AND P2, PT, R26, RZ, PT ;  /* 0x000000ff1a00720c */ /* 0x000fe20003f46270 */
[----:B0-----:R-:W-:-:S04]  /*2950*/  UISETP.NE.AND UP0, UPT, UR8, URZ, UPT ;  /* 0x000000ff0800728c */ /* 0x001fc8000bf05270 */
        /* <DEDUP_REMOVED lines=9> */
[----:B-1----:R-:W-:Y:S01]  /*29f0*/  VIADD R21, R21, 0xffffffe ;  /* 0x0ffffffe15157836 */ /* 0x002fe20000000000 */
[----:B------:R-:W-:-:S06]  /*2a00*/  IABS R22, R28 ;  /* 0x0000001c00167213 */ /* 0x000fcc0000000000 */
[----:B------:R-:W1:Y:S01]  /*2a10*/  F2I.FTZ.U32.TRUNC.NTZ R21, R21 ;  /* 0x0000001500157305 */ /* 0x000e62000021f000 */
[----:B0-----:R-:W-:-:S07]  /*2a20*/  IMAD.MOV R20, RZ, RZ, -R31 ;  /* 0x000000ffff147224 */ /* 0x001fce00078e0a1f */
[----:B------:R-:W0:Y:S01]  /*2a30*/  MUFU.RCP R34, R13 ;  /* 0x0000000d00227308 */ /* 0x000e220000001000 */
[----:B------:R-:W-:Y:S02]  /*2a40*/  IMAD.MOV.U32 R30, RZ, RZ, RZ ;  /* 0x000000ffff1e7224 */ /* 0x000fe400078e00ff */
[----:B------:R-:W-:Y:S02]  /*2a50*/  IMAD R27, R20, R19, RZ ;  /* 0x00000013141b7224 */ /* 0x000fe400078e02ff */
[----:B------:R-:W-:Y:S02]  /*2a60*/  HFMA2 R20, -RZ, RZ, 0, 0 ;  /* 0x00000000ff147431 */ /* 0x000fe400000001ff */
[----:B-1----:R-:W-:Y:S01]  /*2a70*/  IMAD.MOV R29, RZ, RZ, -R21 ;  /* 0x000000ffff1d7224 */ /* 0x002fe200078e0a15 */
[----:B------:R-:W1:Y:S01]  /*2a80*/  I2F.U32.RP R32, R18 ;  /* 0x0000001200207306 */ /* 0x000e620000209000 */
[----:B------:R-:W-:Y:S01]  /*2a90*/  IMAD.HI.U32 R27, R31, R27, R30 ;  /* 0x0000001b1f1b7227 */ /* 0x000fe200078e001e */
[----:B------:R-:W-:-:S03]  /*2aa0*/  IABS R30, R9 ;  /* 0x00000009001e7213 */ /* 0x000fc60000000000 */
[----:B------:R-:W-:Y:S02]  /*2ab0*/  IMAD R29, R29, R16, RZ ;  /* 0x000000101d1d7224 */ /* 0x000fe400078e02ff */
[----:B------:R-:W-:Y:S01]  /*2ac0*/  IMAD.MOV R30, RZ, RZ, -R30 ;  /* 0x000000ffff1e7224 */ /* 0x000fe200078e0a1e */
[----:B------:R-:W2:Y:S01]  /*2ad0*/  I2F.U32.RP R11, R15 ;  /* 0x0000000f000b7306 */ /* 0x000ea20000209000 */
[----:B------:R-:W-:Y:S01]  /*2ae0*/  IMAD.HI.U32 R29, R21, R29, R20 ;  /* 0x0000001d151d7227 */ /* 0x000fe200078e0014 */
[----:B------:R-:W-:Y:S02]  /*2af0*/  IABS R20, R10 ;  /* 0x0000000a00147213 */ /* 0x000fe40000000000 */
[----:B------:R-:W-:Y:S01]  /*2b00*/  IABS R21, R7 ;  /* 0x0000000700157213 */ /* 0x000fe20000000000 */
[----:B------:R-:W-:Y:S01]  /*2b10*/  IMAD.HI.U32 R27, R27, R22, RZ ;  /* 0x000000161b1b7227 */ /* 0x000fe200078e00ff */
[----:B0-----:R-:W-:Y:S02]  /*2b20*/  IADD3 R34, PT, PT, R34, 0xffffffe, RZ ;  /* 0x0ffffffe22227810 */ /* 0x001fe40007ffe0ff */
[----:B-1----:R-:W0:Y:S01]  /*2b30*/  MUFU.RCP R32, R32 ;  /* 0x0000002000207308 */ /* 0x002e220000001000 */
[----:B------:R-:W-:-:S02]  /*2b40*/  IMAD R30, R27, R30, R22 ;  /* 0x0000001e1b1e7224 */ /* 0x000fc400078e0216 */
[----:B------:R-:W-:Y:S02]  /*2b50*/  IMAD.MOV R21, RZ, RZ, -R21 ;  /* 0x000000ffff157224 */ /* 0x000fe400078e0a15 */
[----:B------:R-:W-:Y:S01]  /*2b60*/  IMAD.HI.U32 R22, R29, R20, RZ ;  /* 0x000000141d167227 */ /* 0x000fe200078e00ff */
[----:B------:R-:W-:Y:S02]  /*2b70*/  ISETP.GT.U32.AND P3, PT, R19, R30, PT ;  /* 0x0000001e1300720c */ /* 0x000fe40003f64070 */
[----:B--2---:R-:W1:Y:S01]  /*2b80*/  MUFU.RCP R11, R11 ;  /* 0x0000000b000b7308 */ /* 0x004e620000001000 */
[----:B------:R-:W-:-:S05]  /*2b90*/  IMAD R21, R22, R21, R20 ;  /* 0x0000001516157224 */ /* 0x000fca00078e0214 */
[----:B------:R-:W-:Y:S02]  /*2ba0*/  ISETP.GT.U32.AND P1, PT, R16, R21, PT ;  /* 0x000000151000720c */ /* 0x000fe40003f24070 */
[----:B------:R-:W2:Y:S01]  /*2bb0*/  F2I.FTZ.U32.TRUNC.NTZ R35, R34 ;  /* 0x0000002200237305 */ /* 0x000ea2000021f000 */
[----:B0-----:R-:W-:Y:S02]  /*2bc0*/  VIADD R32, R32, 0xffffffe ;  /* 0x0ffffffe20207836 */ /* 0x001fe40000000000 */
[----:B------:R-:W-:Y:S01]  /*2bd0*/  @!P3 IADD3 R27, PT, PT, R27, 0x1, RZ ;  /* 0x000000011b1bb810 */ /* 0x000fe20007ffe0ff */
[----:B------:R-:W-:Y:S01]  /*2be0*/  @!P3 IMAD.IADD R30, R30, 0x1, -R19 ;  /* 0x000000011e1eb824 */ /* 0x000fe200078e0a13 */
[----:B------:R-:W-:-:S03]  /*2bf0*/  ISETP.NE.AND P3, PT, R7, RZ, PT ;  /* 0x000000ff0700720c */ /* 0x000fc60003f65270 */
[----:B------:R-:W0:Y:S01]  /*2c00*/  F2I.FTZ.U32.TRUNC.NTZ R33, R32 ;  /* 0x0000002000217305 */ /* 0x000e22000021f000 */
[----:B------:R-:W-:Y:S01]  /*2c10*/  ISETP.GE.U32.AND P6, PT, R30, R19, PT ;  /* 0x000000131e00720c */ /* 0x000fe20003fc6070 */
[----:B------:R-:W-:Y:S01]  /*2c20*/  HFMA2 R30, -RZ, RZ, 0, 0 ;  /* 0x00000000ff1e7431 */ /* 0x000fe200000001ff */
[----:B-1----:R-:W-:Y:S01]  /*2c30*/  IADD3 R31, PT, PT, R11, 0xffffffe, RZ ;  /* 0x0ffffffe0b1f7810 */ /* 0x002fe20007ffe0ff */
[----:B------:R-:W-:Y:S01]  /*2c40*/  @!P1 VIADD R22, R22, 0x1 ;  /* 0x0000000116169836 */ /* 0x000fe20000000000 */
[----:B------:R-:W-:Y:S02]  /*2c50*/  @!P1 IADD3 R21, PT, PT, R21, -R16, RZ ;  /* 0x8000001015159210 */ /* 0x000fe40007ffe0ff */
[----:B--2---:R-:W-:Y:S01]  /*2c60*/  IADD3 R13, PT, PT, RZ, -R35, RZ ;  /* 0x80000023ff0d7210 */ /* 0x004fe20007ffe0ff */
[----:B------:R-:W-:Y:S01]  /*2c70*/  IMAD.MOV.U32 R34, RZ, RZ, RZ ;  /* 0x000000ffff227224 */ /* 0x000fe200078e00ff */
[----:B------:R-:W1:Y:S01]  /*2c80*/  F2I.FTZ.U32.TRUNC.NTZ R31, R31 ;  /* 0x0000001f001f7305 */ /* 0x000e62000021f000 */
[----:B------:R-:W-:-:S02]  /*2c90*/  LOP3.LUT R19, R10, R7, RZ, 0x3c, !PT ;  /* 0x000000070a137212 */ /* 0x000fc400078e3cff */
[----:B------:R-:W-:Y:S01]  /*2ca0*/  IMAD R20, R13, R14, RZ ;  /* 0x0000000e0d147224 */ /* 0x000fe200078e02ff */
[----:B------:R-:W-:Y:S01]  /*2cb0*/  ISETP.GE.U32.AND P4, PT, R21, R16, PT ;  /* 0x000000101500720c */ /* 0x000fe20003f86070 */
[----:B------:R-:W-:Y:S01]  /*2cc0*/  @P6 VIADD R27, R27, 0x1 ;  /* 0x000000011b1b6836 */ /* 0x000fe20000000000 */
[----:B------:R-:W-:Y:S01]  /*2cd0*/  IABS R13, R2 ;  /* 0x00000002000d7213 */ /* 0x000fe20000000000 */
[----:B------:R-:W-:Y:S01]  /*2ce0*/  IMAD.HI.U32 R20, R35, R20, R34 ;  /* 0x0000001423147227 */ /* 0x000fe200078e0022 */
[----:B------:R-:W-:Y:S02]  /*2cf0*/  IABS R11, R17 ;  /* 0x00000011000b7213 */ /* 0x000fe40000000000 */
[----:B------:R-:W-:Y:S01]  /*2d00*/  ISETP.GE.AND P0, PT, R19, RZ, PT ;  /* 0x000000ff1300720c */ /* 0x000fe20003f06270 */
[----:B0-----:R-:W-:Y:S01]  /*2d10*/  IMAD.MOV R16, RZ, RZ, -R33 ;  /* 0x000000ffff107224 */ /* 0x001fe200078e0a21 */
[----:B------:R-:W-:Y:S01]  /*2d20*/  MOV R32, RZ ;  /* 0x000000ff00207202 */ /* 0x000fe20000000f00 */
[----:B------:R-:W-:Y:S01]  /*2d30*/  IMAD.MOV R11, RZ, RZ, -R11 ;  /* 0x000000ffff0b7224 */ /* 0x000fe200078e0a0b */
[----:B------:R-:W-:Y:S01]  /*2d40*/  IABS R21, R8 ;  /* 0x0000000800157213 */ /* 0x000fe20000000000 */
[----:B------:R-:W-:-:S04]  /*2d50*/  IMAD.HI.U32 R20, R20, R13, RZ ;  /* 0x0000000d14147227 */ /* 0x000fc800078e00ff */
[----:B------:R-:W-:Y:S02]  /*2d60*/  IMAD R13, R20, R11, R13 ;  /* 0x0000000b140d7224 */ /* 0x000fe400078e020d */
[----:B-1----:R-:W-:Y:S02]  /*2d70*/  IMAD.MOV R11, RZ, RZ, -R31 ;  /* 0x000000ffff0b7224 */ /* 0x002fe400078e0a1f */
[----:B------:R-:W-:Y:S01]  /*2d80*/  @P4 VIADD R22, R22, 0x1 ;  /* 0x0000000116164836 */ /* 0x000fe20000000000 */
[----:B------:R-:W-:Y:S01]  /*2d90*/  ISETP.GT.U32.AND P1, PT, R14, R13, PT ;  /* 0x0000000d0e00720c */ /* 0x000fe20003f24070 */
[----:B------:R-:W-:Y:S02]  /*2da0*/  IMAD R19, R16, R18, RZ ;  /* 0x0000001210137224 */ /* 0x000fe400078e02ff */
        /* <DEDUP_REMOVED lines=8> */
[----:B------:R-:W-:Y:S01]  /*2e30*/  IABS R16, R22 ;  /* 0x0000001600107213 */ /* 0x000fe20000000000 */
[----:B------:R-:W-:Y:S01]  /*2e40*/  IMAD.HI.U32 R30, R31, R11, R30 ;  /* 0x0000000b1f1e7227 */ /* 0x000fe200078e001e */
[----:B------:R-:W-:Y:S02]  /*2e50*/  IABS R11, R6 ;  /* 0x00000006000b7213 */ /* 0x000fe40000000000 */
[----:B------:R-:W-:Y:S01]  /*2e60*/  ISETP.NE.AND P5, PT, R8, RZ, PT ;  /* 0x000000ff0800720c */ /* 0x000fe20003fa5270 */
[----:B------:R-:W-:Y:S01]  /*2e70*/  IMAD.MOV R21, RZ, RZ, -R21 ;  /* 0x000000ffff157224 */ /* 0x000fe200078e0a15 */
[----:B------:R-:W-:Y:S01]  /*2e80*/  IADD3 R11, PT, PT, RZ, -R11, RZ ;  /* 0x8000000bff0b7210 */ /* 0x000fe20007ffe0ff */
[----:B------:R-:W-:-:S04]  /*2e90*/  IMAD.HI.U32 R19, R19, R26, RZ ;  /* 0x0000001a13137227 */ /* 0x000fc800078e00ff */
[----:B------:R-:W-:-:S04]  /*2ea0*/  IMAD.HI.U32 R30, R30, R16, RZ ;  /* 0x000000101e1e7227 */ /* 0x000fc800078e00ff */
[----:B------:R-:W-:Y:S02]  /*2eb0*/  IMAD R21, R19, R21, R26 ;  /* 0x0000001513157224 */ /* 0x000fe400078e021a */
[----:B------:R-:W-:Y:S02]  /*2ec0*/  @!P1 IMAD.IADD R13, R13, 0x1, -R14 ;  /* 0x000000010d0d9824 */ /* 0x000fe400078e0a0e */
[----:B------:R-:W-:Y:S01]  /*2ed0*/  IMAD R16, R30, R11, R16 ;  /* 0x0000000b1e107224 */ /* 0x000fe200078e0210 */
[----:B------:R-:W-:Y:S01]  /*2ee0*/  ISETP.GT.U32.AND P3, PT, R18, R21, PT ;  /* 0x000000151200720c */ /* 0x000fe20003f64070 */
[----:B------:R-:W-:Y:S01]  /*2ef0*/  @!P1 VIADD R20, R20, 0x1 ;  /* 0x0000000114149836 */ /* 0x000fe20000000000 */
[----:B------:R-:W-:Y:S01]  /*2f00*/  ISETP.GE.U32.AND P4, PT, R13, R14, PT ;  /* 0x0000000e0d00720c */ /* 0x000fe20003f86070 */
[----:B------:R-:W-:Y:S01]  /*2f10*/  IMAD.MOV R11, RZ, RZ, -R27 ;  /* 0x000000ffff0b7224 */ /* 0x000fe200078e0a1b */
[----:B------:R-:W-:Y:S02]  /*2f20*/  ISETP.GT.U32.AND P1, PT, R15, R16, PT ;  /* 0x000000100f00720c */ /* 0x000fe40003f24070 */
[----:B------:R-:W-:Y:S01]  /*2f30*/  LOP3.LUT R13, R2, R17, RZ, 0x3c, !PT ;  /* 0x00000011020d7212 */ /* 0x000fe200078e3cff */
[----:B------:R-:W-:Y:S01]  /*2f40*/  IMAD R11, R9, R11, R28 ;  /* 0x0000000b090b7224 */ /* 0x000fe200078e021c */
[----:B------:R-:W-:-:S02]  /*2f50*/  LOP3.LUT R9, R22, R6, RZ, 0x3c, !PT ;  /* 0x0000000616097212 */ /* 0x000fc400078e3cff */
[----:B------:R-:W-:Y:S02]  /*2f60*/  ISETP.GE.AND P0, PT, R13, RZ, PT ;  /* 0x000000ff0d00720c */ /* 0x000fe40003f06270 */
[----:B------:R-:W-:Y:S01]  /*2f70*/  LOP3.LUT R13, R27, R8, RZ, 0x3c, !PT ;  /* 0x000000081b0d7212 */ /* 0x000fe200078e3cff */
[----:B------:R-:W-:Y:S01]  /*2f80*/  @!P3 IMAD.IADD R21, R21, 0x1, -R18 ;  /* 0x000000011515b824 */ /* 0x000fe200078e0a12 */
[----:B------:R-:W-:Y:S02]  /*2f90*/  @!P3 IADD3 R19, PT, PT, R19, 0x1, RZ ;  /* 0x000000011313b810 */ /* 0x000fe40007ffe0ff */
[----:B------:R-:W-:Y:S01]  /*2fa0*/  @P4 IADD3 R20, PT, PT, R20, 0x1, RZ ;  /* 0x0000000114144810 */ /* 0x000fe20007ffe0ff */
[----:B------:R-:W-:Y:S01]  /*2fb0*/  @!P1 IMAD.IADD R16, R16, 0x1, -R15 ;  /* 0x0000000110109824 */ /* 0x000fe200078e0a0f */
[----:B------:R-:W-:Y:S01]  /*2fc0*/  ISETP.GE.U32.AND P6, PT, R21, R18, PT ;  /* 0x000000121500720c */ /* 0x000fe20003fc6070 */
[----:B------:R-:W-:Y:S01]  /*2fd0*/  @!P1 VIADD R30, R30, 0x1 ;  /* 0x000000011e1e9836 */ /* 0x000fe20000000000 */
[----:B------:R-:W-:-:S02]  /*2fe0*/  ISETP.NE.AND P1, PT, R6, RZ, PT ;  /* 0x000000ff0600720c */ /* 0x000fc40003f25270 */
[----:B------:R-:W-:Y:S02]  /*2ff0*/  ISETP.GE.U32.AND P4, PT, R16, R15, PT ;  /* 0x0000000f1000720c */ /* 0x000fe40003f86070 */
[----:B------:R-:W-:Y:S02]  /*3000*/  @!P0 IADD3 R20, PT, PT, -R20, RZ, RZ ;  /* 0x000000ff14148210 */ /* 0x000fe40007ffe1ff */
[----:B------:R-:W-:Y:S02]  /*3010*/  @!P2 LOP3.LUT R20, RZ, R17, RZ, 0x33, !PT ;  /* 0x00000011ff14a212 */ /* 0x000fe400078e33ff */
[----:B------:R-:W-:Y:S02]  /*3020*/  ISETP.GE.AND P2, PT, R13, RZ, PT ;  /* 0x000000ff0d00720c */ /* 0x000fe40003f46270 */
[----:B------:R-:W-:Y:S01]  /*3030*/  ISETP.GE.AND P0, PT, R9, RZ, PT ;  /* 0x000000ff0900720c */ /* 0x000fe20003f06270 */
[----:B------:R-:W-:-:S04]  /*3040*/  IMAD.WIDE R14, R20, UR9, RZ ;  /* 0x00000009140e7c25 */ /* 0x000fc8000f8e02ff */
[----:B------:R-:W-:Y:S01]  /*3050*/  @P6 VIADD R19, R19, 0x1 ;  /* 0x0000000113136836 */ /* 0x000fe20000000000 */
[----:B------:R-:W-:Y:S01]  /*3060*/  @P4 IADD3 R30, PT, PT, R30, 0x1, RZ ;  /* 0x000000011e1e4810 */ /* 0x000fe20007ffe0ff */
[----:B------:R-:W-:Y:S02]  /*3070*/  IMAD.MOV R20, RZ, RZ, -R20 ;  /* 0x000000ffff147224 */ /* 0x000fe400078e0a14 */
[----:B------:R-:W-:Y:S01]  /*3080*/  IMAD.WIDE.U32 R14, R0, UR8, R14 ;  /* 0x00000008000e7c25 */ /* 0x000fe2000f8e000e */
[----:B------:R-:W-:-:S03]  /*3090*/  UIMAD UR8, UR22, UR8, URZ ;  /* 0x00000008160872a4 */ /* 0x000fc6000f8e02ff */
[----:B------:R-:W-:Y:S01]  /*30a0*/  @!P2 IMAD.MOV R19, RZ, RZ, -R19 ;  /* 0x000000ffff13a224 */ /* 0x000fe200078e0a13 */
[----:B------:R-:W-:Y:S01]  /*30b0*/  @!P5 LOP3.LUT R19, RZ, R8, RZ, 0x33, !PT ;  /* 0x00000008ff13d212 */ /* 0x000fe200078e33ff */
[----:B------:R-:W-:Y:S01]  /*30c0*/  @!P0 IMAD.MOV R30, RZ, RZ, -R30 ;  /* 0x000000ffff1e8224 */ /* 0x000fe200078e0a1e */
[----:B------:R-:W-:Y:S01]  /*30d0*/  @!P1 LOP3.LUT R30, RZ, R6, RZ, 0x33, !PT ;  /* 0x00000006ff1e9212 */ /* 0x000fe200078e33ff */
[----:B------:R-:W-:Y:S01]  /*30e0*/  IMAD R15, R0, UR12, R15 ;  /* 0x0000000c000f7c24 */ /* 0x000fe2000f8e020f */
[----:B------:R-:W-:Y:S01]  /*30f0*/  IADD3 R0, PT, PT, -R22, RZ, RZ ;  /* 0x000000ff16007210 */ /* 0x000fe20007ffe1ff */
        /* <DEDUP_REMOVED lines=25> */
.L_x_380:
[----:B------:R-:W0:Y:S01]  /*3290*/  LDC.64 R2, c[0x0][0x420] ;  /* 0x00010800ff027b82 */ /* 0x000e220000000a00 */
[----:B------:R-:W-:-:S05]  /*32a0*/  IADD3 R0, PT, PT, R12, UR20, RZ ;  /* 0x000000140c007c10 */ /* 0x000fca000fffe0ff */
[----:B0-----:R-:W-:-:S05]  /*32b0*/  IMAD.WIDE.U32 R2, R0, 0x4, R2 ;  /* 0x0000000400027825 */ /* 0x001fca00078e0002 */
[----:B------:R0:W-:Y:S02]  /*32c0*/  STG.E desc[UR10][R2.64], R23 ;  /* 0x0000001702007986 */ /* 0x0001e4000c10190a */
.L_x_379:
[----:B------:R-:W-:Y:S05]  /*32d0*/  BSYNC.RECONVERGENT B1 ;  /* 0x0000000000017941 */ /* 0x000fea0003800200 */
.L_x_378:
[----:B------:R-:W2:Y:S01]  /*32e0*/  LDCU UR8, c[0x0][0x534] ;  /* 0x0000a680ff0877ac */ /* 0x000ea20008000800 */
[----:B------:R-:W-:Y:S01]  /*32f0*/  LOP3.LUT R9, R4, 0x7, RZ, 0xc0, !PT ;  /* 0x0000000704097812 */ /* 0x000fe200078ec0ff */
[----:B------:R-:W3:Y:S01]  /*3300*/  S2UR UR6, SR_CgaCtaId ;  /* 0x00000000000679c3 */ /* 0x000ee20000008800 */
[----:B------:R-:W-:Y:S01]  /*3310*/  IMAD.SHL.U32 R14, R12, 0x4, RZ ;  /* 0x000000040c0e7824 */ /* 0x000fe200078e00ff */
[----:B------:R-:W-:Y:S01]  /*3320*/  UMOV UR4, 0x400 ;  /* 0x0000040000047882 */ /* 0x000fe20000000000 */
[C---:B------:R-:W-:Y:S01]  /*3330*/  LOP3.LUT R0, R9.reuse, 0x8, RZ, 0xfc, !PT ;  /* 0x0000000809007812 */ /* 0x040fe200078efcff */
[----:B------:R-:W-:Y:S01]  /*3340*/  IMAD.SHL.U32 R7, R4, 0x4, RZ ;  /* 0x0000000404077824 */ /* 0x000fe200078e00ff */
[----:B01----:R-:W-:Y:S01]  /*3350*/  CS2R R2, SRZ ;  /* 0x0000000000027805 */ /* 0x003fe2000001ff00 */
[----:B------:R-:W-:Y:S01]  /*3360*/  IMAD.MOV.U32 R5, RZ, RZ, RZ ;  /* 0x000000ffff057224 */ /* 0x000fe200078e00ff */
[----:B--2---:R-:W-:Y:S01]  /*3370*/  ISETP.GE.AND P1, PT, R9, UR8, PT ;  /* 0x0000000809007c0c */ /* 0x004fe2000bf26270 */
[----:B------:R-:W-:Y:S01]  /*3380*/  UISETP.GE.AND UP0, UPT, UR8, 0x1, UPT ;  /* 0x000000010800788c */ /* 0x000fe2000bf06270 */
[----:B------:R-:W-:Y:S01]  /*3390*/  ISETP.GE.AND P0, PT, R0, UR8, PT ;  /* 0x0000000800007c0c */ /* 0x000fe2000bf06270 */
[----:B------:R-:W-:Y:S01]  /*33a0*/  HFMA2 R0, -RZ, RZ, 0, 0 ;  /* 0x00000000ff007431 */ /* 0x000fe200000001ff */
[----:B------:R-:W-:-:S02]  /*33b0*/  ISETP.GT.U32.OR P1, PT, R4, 0x7f, P1 ;  /* 0x0000007f0400780c */ /* 0x000fc40000f24470 */
[----:B------:R-:W-:Y:S01]  /*33c0*/  ISETP.GT.U32.OR P0, PT, R4, 0x7f, P0 ;  /* 0x0000007f0400780c */ /* 0x000fe20000704470 */
[----:B---3--:R-:W-:-:S06]  /*33d0*/  ULEA UR6, UR6, UR4, 0x18 ;  /* 0x0000000406067291 */ /* 0x008fcc000f8ec0ff */
[----:B------:R-:W-:-:S04]  /*33e0*/  IADD3 R6, PT, PT, R14, UR6, RZ ;  /* 0x000000060e067c10 */ /* 0x000fc8000fffe0ff */
[C---:B------:R-:W-:Y:S02]  /*33f0*/  @!P1 FADD.FTZ R13, -R23.reuse, R25 ;  /* 0x00000019170d9221 */ /* 0x040fe40000010100 */
[----:B------:R-:W-:Y:S01]  /*3400*/  @!P0 FADD.FTZ R11, -R23, R24 ;  /* 0x00000018170b8221 */ /* 0x000fe20000010100 */
[--C-:B------:R-:W-:Y:S02]  /*3410*/  @!P1 IMAD R10, R9, 0x44, R6.reuse ;  /* 0x00000044090a9824 */ /* 0x100fe400078e0206 */
        /* <DEDUP_REMOVED lines=11> */
[----:B0-----:R-:W-:Y:S01]  /*34d0*/  IMAD.MOV.U32 R13, RZ, RZ, RZ ;  /* 0x000000ffff0d7224 */ /* 0x001fe200078e00ff */
[----:B------:R-:W-:Y:S01]  /*34e0*/  CS2R R10, SRZ ;  /* 0x00000000000a7805 */ /* 0x000fe2000001ff00 */
        /* <DEDUP_REMOVED lines=16> */
[----:B------:R-:W-:Y:S01]  /*35f0*/  CS2R R2, SRZ ;  /* 0x0000000000027805 */ /* 0x000fe2000001ff00 */
[----:B------:R-:W-:Y:S01]  /*3600*/  IMAD.MOV.U32 R0, RZ, RZ, RZ ;  /* 0x000000ffff007224 */ /* 0x000fe200078e00ff */
[----:B------:R-:W-:Y:S01]  /*3610*/  UIADD3 UR8, UPT, UPT, -UR5, URZ, URZ ;  /* 0x000000ff05087290 */ /* 0x000fe2000fffe1ff */
[----:B------:R-:W-:Y:S01]  /*3620*/  MOV R5, RZ ;  /* 0x000000ff00057202 */ /* 0x000fe20000000f00 */
[----:B------:R-:W-:Y:S01]  /*3630*/  UIMAD.WIDE UR18, UR9, 0x10, URZ ;  /* 0x00000010091278a5 */ /* 0x000fe2000f8e02ff */
[----:B------:R-:W-:Y:S01]  /*3640*/  MOV R13, UR5 ;  /* 0x00000005000d7c02 */ /* 0x000fe20008000f00 */
[----:B------:R-:W-:Y:S02]  /*3650*/  UISETP.GE.AND UP0, UPT, UR8, URZ, UPT ;  /* 0x000000ff0800728c */ /* 0x000fe4000bf06270 */
        /* <DEDUP_REMOVED lines=11> */
.L_x_390:
        /* <DEDUP_REMOVED lines=133> */
.L_x_389:
        /* <DEDUP_REMOVED lines=73> */
.L_x_391:
[----:B------:R-:W-:-:S09]  /*43f0*/  UISETP.NE.OR UP1, UPT, UR8, URZ, UP1 ;  /* 0x000000ff0800728c */ /* 0x000fd20008f25670 */
[----:B------:R-:W-:Y:S05]  /*4400*/  BRA.U !UP1, `(.L_x_387) ;  /* 0x0000000109947547 */ /* 0x000fea000b800000 */
.L_x_388:
[----:B------:R-:W-:-:S13]  /*4410*/  ISETP.GE.AND P0, PT, R12, UR7, PT ;  /* 0x000000070c007c0c */ /* 0x000fda000bf06270 */
.L_x_392:
        /* <DEDUP_REMOVED lines=36> */
.L_x_387:
[----:B------:R-:W-:-:S09]  /*4660*/  UISETP.NE.AND UP0, UPT, UR4, URZ, UPT ;  /* 0x000000ff0400728c */ /* 0x000fd2000bf05270 */
[----:B------:R-:W-:Y:S05]  /*4670*/  BRA.U !UP0, `(.L_x_386) ;  /* 0x0000000108447547 */ /* 0x000fea000b800000 */
[----:B------:R-:W-:Y:S01]  /*4680*/  IMAD R13, R13, 0x44, R14 ;  /* 0x000000440d0d7824 */ /* 0x000fe200078e020e */
[----:B------:R-:W-:Y:S01]  /*4690*/  ISETP.GE.AND P0, PT, R12, UR7, PT ;  /* 0x000000070c007c0c */ /* 0x000fe2000bf06270 */
[----:B------:R-:W-:Y:S02]  /*46a0*/  UIMAD.WIDE UR8, UR9, 0x4, URZ ;  /* 0x00000004090878a5 */ /* 0x000fe4000f8e02ff */
[----:B------:R-:W-:Y:S01]  /*46b0*/  UIADD3 UR4, UPT, UPT, -UR4, URZ, URZ ;  /* 0x000000ff04047290 */ /* 0x000fe2000fffe1ff */
[----:B------:R-:W-:-:S11]  /*46c0*/  IADD3 R6, PT, PT, R13, UR6, RZ ;  /* 0x000000060d067c10 */ /* 0x000fd6000fffe0ff */
.L_x_393:
        /* <DEDUP_REMOVED lines=12> */
.L_x_386:
[----:B------:R-:W-:-:S04]  /*4790*/  IADD3 R12, PT, PT, R12, UR20, RZ ;  /* 0x000000140c0c7c10 */ /* 0x000fc8000fffe0ff */
[----:B------:R-:W-:-:S13]  /*47a0*/  ISETP.GE.AND P0, PT, R12, UR21, PT ;  /* 0x000000150c007c0c */ /* 0x000fda000bf06270 */
[----:B------:R-:W-:Y:S05]  /*47b0*/  @P0 EXIT ;  /* 0x000000000000094d */ /* 0x000fea0003800000 */
[----:B0-----:R-:W-:Y:S01]  /*47c0*/  IABS R10, UR22 ;  /* 0x00000016000a7c13 */ /* 0x001fe20008000000 */
        /* <DEDUP_REMOVED lines=77> */
        .weak           $__internal_10_$__cuda_sm20_div_s64
        .type           $__internal_10_$__cuda_sm20_div_s64,@function
        .size           $__internal_10_$__cuda_sm20_div_s64,(.L_x_4842 - $__internal_10_$__cuda_sm20_div_s64)
$__internal_10_$__cuda_sm20_div_s64:
        /* <DEDUP_REMOVED lines=74> */
[----:B------:R-:W-:Y:S01]  /*5140*/  IMAD.MOV.U32 R15, RZ, RZ, 0x0 ;  /* 0x00000000ff0f7424 */ /* 0x000fe200078e00ff */
[----:B------:R-:W-:Y:S02]  /*5150*/  ISETP.GE.AND P2, PT, R13, RZ, PT ;  /* 0x000000ff0d00720c */ /* 0x000fe40003f46270 */
[----:B------:R-:W-:Y:S02]  /*5160*/  SEL R14, R11, R14, P0 ;  /* 0x0000000e0b0e7207 */ /* 0x000fe40000000000 */
[----:B------:R-:W-:-:S02]  /*5170*/  IADD3 R11, P1, PT, RZ, -R10, RZ ;  /* 0x8000000aff0b7210 */ /* 0x000fc40007f3e0ff */
        /* <DEDUP_REMOVED lines=8> */
[----:B------:R-:W-:Y:S06]  /*5200*/  RET.REL.NODEC R14 `(_ZN5flash32flash_fwd_splitkv_combine_kernelI23Flash_fwd_kernel_traitsILi32ELi64ELi256ELi4ELb0ELb0EN7cutlass10bfloat16_tE19Flash_kernel_traitsILi32ELi64ELi256ELi4ES3_EELi16ELi4ELb1EEEvNS_16Flash_fwd_paramsE) ;  /* 0xffffffac0e7c7950 */ /* 0x000fec0003c3ffff */
.L_x_394:
        /* <DEDUP_REMOVED lines=15> */
.L_x_4842:


//--------------------- .text._ZN5flash32flash_fwd_splitkv_combine_kernelI23Flash_fwd_kernel_traitsILi32ELi64ELi256ELi4ELb0ELb0EN7cutlass10bfloat16_tE19Flash_kernel_traitsILi32ELi64ELi256ELi4ES3_EELi16ELi3ELb1EEEvNS_16Flash_fwd_paramsE --------------------------
	.section	.text._ZN5flash32flash_fwd_splitkv_combine_kernelI23Flash_fwd_kernel_traitsILi32ELi64ELi256ELi4ELb0ELb0EN7cutlass10bfloat16_tE19Flash_kernel_traitsILi32ELi64ELi256ELi4ES3_EELi16ELi3ELb1EEEvNS_16Flash_fwd_paramsE,"ax",@progbits
	.align	128
        .global         _ZN5flash32flash_fwd_splitkv_combine_kernelI23Flash_fwd_kernel_traitsILi32ELi64ELi256ELi4ELb0ELb0EN7cutlass10bfloat16_tE19Flash_kernel_traitsILi32ELi64ELi256ELi4ES3_EELi16ELi3ELb1EEEvNS_16Flash_fwd_paramsE
        .type           _ZN5flash32flash_fwd_splitkv_combine_kernelI23Flash_fwd_kernel_traitsILi32ELi64ELi256ELi4ELb0ELb0EN7cutlass10bfloat16_tE19Flash_kernel_traitsILi32ELi64ELi256ELi4ES3_EELi16ELi3ELb1EEEvNS_16Flash_fwd_paramsE,@function
        .size           _ZN5flash32flash_fwd_splitkv_combine_kernelI23Flash_fwd_kernel_traitsILi32ELi64ELi256ELi4ELb0ELb0EN7cutlass10bfloat16_tE19Flash_kernel_traitsILi32ELi64ELi256ELi4ES3_EELi16ELi3ELb1EEEvNS_16Flash_fwd_paramsE,(.L_x_4843 - _ZN5flash32flash_fwd_splitkv_combine_kernelI23Flash_fwd_kernel_traitsILi32ELi64ELi256ELi4ELb0ELb0EN7cutlass10bfloat16_tE19Flash_kernel_traitsILi32ELi64ELi256ELi4ES3_EELi16ELi3ELb1EEEvNS_16Flash_fwd_paramsE)
        .other          _ZN5flash32flash_fwd_splitkv_combine_kernelI23Flash_fwd_kernel_traitsILi32ELi64ELi256ELi4ELb0ELb0EN7cutlass10bfloat16_tE19Flash_kernel_traitsILi32ELi64ELi256ELi4ES3_EELi16ELi3ELb1EEEvNS_16Flash_fwd_paramsE,@"STO_CUDA_ENTRY STV_DEFAULT"
_ZN5flash32flash_fwd_splitkv_combine_kernelI23Flash_fwd_kernel_traitsILi32ELi64ELi256ELi4ELb0ELb0EN7cutlass10bfloat16_tE19Flash_kernel_traitsILi32ELi64ELi256ELi4ES3_EELi16ELi3ELb1EEEvNS_16Flash_fwd_paramsE:
.text._ZN5flash32flash_fwd_splitkv_combine_kernelI23Flash_fwd_kernel_traitsILi32ELi64ELi256ELi4ELb0ELb0EN7cutlass10bfloat16_tE19Flash_kernel_traitsILi32ELi64ELi256ELi4ES3_EELi16ELi3ELb1EEEvNS_16Flash_fwd_paramsE:
[----:B------:R-:W-:Y:S01]  /*0000*/  LDC R1, c[0x0][0x37c] ;  /* 0x0000df00ff017b82 */ /* 0x000fe20000000800 */
[----:B------:R-:W0:Y:S07]  /*0010*/  LDCU UR8, c[0x0][0x3e0] ;  /* 0x00007c00ff0877ac */ /* 0x000e2e0008000800 */
[----:B------:R-:W1:Y:S01]  /*0020*/  S2UR UR13, SR_CTAID.X ;  /* 0x00000000000d79c3 */ /* 0x000e620000002500 */
[----:B------:R-:W0:Y:S02]  /*0030*/  LDCU.64 UR14, c[0x0][0x430] ;  /* 0x00008600ff0e77ac */ /* 0x000e240008000a00 */
[----:B0-----:R-:W-:-:S02]  /*0040*/  UIMAD UR8, UR8, UR15, URZ ;  /* 0x0000000f080872a4 */ /* 0x001fc4000f8e02ff */
[----:B-1----:R-:W-:Y:S02]  /*0050*/  USHF.L.U32 UR13, UR13, 0x4, URZ ;  /* 0x000000040d0d7899 */ /* 0x002fe400080006ff */
[----:B------:R-:W-:-:S04]  /*0060*/  UIMAD UR14, UR8, UR14, URZ ;  /* 0x0000000e080e72a4 */ /* 0x000fc8000f8e02ff */
[----:B------:R-:W-:-:S04]  /*0070*/  UISETP.LT.AND UP0, UPT, UR14, UR15, UPT ;  /* 0x0000000f0e00728c */ /* 0x000fc8000bf01270 */
[----:B------:R-:W-:Y:S02]  /*0080*/  USEL UR12, UR14, UR15, UP0 ;  /* 0x0000000f0e0c7287 */ /* 0x000fe40008000000 */
[----:B------:R-:W-:Y:S02]  /*0090*/  USHF.R.S32.HI UR15, URZ, 0x1f, UR14 ;  /* 0x0000001fff0f7899 */ /* 0x000fe4000801140e */
        /* <DEDUP_REMOVED lines=28> */
.L_x_395:
[----:B------:R-:W-:Y:S01]  /*0260*/  IMAD.U32 R16, RZ, RZ, UR14 ;  /* 0x0000000eff107e24 */ /* 0x000fe2000f8e00ff */
[----:B------:R-:W-:Y:S01]  /*0270*/  MOV R20, UR12 ;  /* 0x0000000c00147c02 */ /* 0x000fe20008000f00 */
[----:B------:R-:W-:Y:S01]  /*0280*/  IMAD.U32 R21, RZ, RZ, UR15 ;  /* 0x0000000fff157e24 */ /* 0x000fe2000f8e00ff */
[----:B------:R-:W-:Y:S02]  /*0290*/  MOV R19, UR7 ;  /* 0x0000000700137c02 */ /* 0x000fe40008000f00 */
[----:B------:R-:W-:Y:S02]  /*02a0*/  MOV R18, 0x2c0 ;  /* 0x000002c000127802 */ /* 0x000fe40000000f00 */
[----:B------:R-:W-:Y:S05]  /*02b0*/  CALL.REL.NOINC `($__internal_11_$__cuda_sm20_div_s64) ;  /* 0x0000004800207944 */ /* 0x000fea0003c00000 */
[----:B------:R-:W-:-:S07]  /*02c0*/  MOV R11, R13 ;  /* 0x0000000d000b7202 */ /* 0x000fce0000000f00 */
.L_x_396:
        /* <DEDUP_REMOVED lines=30> */
.L_x_398:
[----:B------:R-:W-:Y:S01]  /*04b0*/  IMAD.MOV.U32 R16, RZ, RZ, R10 ;  /* 0x000000ffff107224 */ /* 0x000fe200078e000a */
[----:B------:R-:W-:Y:S02]  /*04c0*/  MOV R21, R11 ;  /* 0x0000000b00157202 */ /* 0x000fe40000000f00 */
[----:B------:R-:W-:Y:S02]  /*04d0*/  MOV R18, 0x4f0 ;  /* 0x000004f000127802 */ /* 0x000fe40000000f00 */
[----:B------:R-:W-:Y:S05]  /*04e0*/  CALL.REL.NOINC `($__internal_11_$__cuda_sm20_div_s64) ;  /* 0x0000004400947944 */ /* 0x000fea0003c00000 */
[----:B------:R-:W-:Y:S02]  /*04f0*/  MOV R4, R10 ;  /* 0x0000000a00047202 */ /* 0x000fe40000000f00 */
[----:B------:R-:W-:Y:S02]  /*0500*/  MOV R5, R13 ;  /* 0x0000000d00057202 */ /* 0x000fe40000000f00 */
.L_x_399:
[----:B------:R-:W-:Y:S05]  /*0510*/  BSYNC.RECONVERGENT B0 ;  /* 0x0000000000007941 */ /* 0x000fea0003800200 */
.L_x_397:
        /* <DEDUP_REMOVED lines=57> */
.L_x_401:
[----:B------:R-:W-:Y:S01]  /*08b0*/  IMAD.MOV.U32 R16, RZ, RZ, R20 ;  /* 0x000000ffff107224 */ /* 0x000fe200078e0014 */
[----:B------:R-:W-:Y:S01]  /*08c0*/  MOV R20, R11 ;  /* 0x0000000b00147202 */ /* 0x000fe20000000f00 */
[----:B------:R-:W-:Y:S01]  /*08d0*/  IMAD.MOV.U32 R21, RZ, RZ, R19 ;  /* 0x000000ffff157224 */ /* 0x000fe200078e0013 */
[----:B------:R-:W-:Y:S02]  /*08e0*/  MOV R19, R29 ;  /* 0x0000001d00137202 */ /* 0x000fe40000000f00 */
[----:B------:R-:W-:Y:S02]  /*08f0*/  MOV R18, 0x910 ;  /* 0x0000091000127802 */ /* 0x000fe40000000f00 */
[----:B------:R-:W-:Y:S05]  /*0900*/  CALL.REL.NOINC `($__internal_11_$__cuda_sm20_div_s64) ;  /* 0x00000040008c7944 */ /* 0x000fea0003c00000 */
[----:B------:R-:W-:Y:S02]  /*0910*/  MOV R12, R10 ;  /* 0x0000000a000c7202 */ /* 0x000fe40000000f00 */
.L_x_402:
[----:B------:R-:W-:Y:S05]  /*0920*/  BSYNC.RECONVERGENT B0 ;  /* 0x0000000000007941 */ /* 0x000fea0003800200 */
.L_x_400:
        /* <DEDUP_REMOVED lines=69> */
[----:B------:R-:W-:Y:S02]  /*0d80*/  ULOP3.LUT UR10, UR10, UR5, URZ, 0x3c, !UPT ;  /* 0x000000050a0a7292 */ /* 0x000fe4000f8e3cff */
[----:B------:R-:W-:Y:S01]  /*0d90*/  UMOV UR17, UR23 ;  /* 0x0000001700117c82 */ /* 0x000fe20008000000 */
[----:B------:R-:W-:Y:S01]  /*0da0*/  ISETP.LE.AND P0, PT, RZ, UR22, PT ;  /* 0x00000016ff007c0c */ /* 0x000fe2000bf03270 */
[----:B------:R-:W-:Y:S01]  /*0db0*/  UIADD3 UR19, UPT, UPT, -UR17, URZ, URZ ;  /* 0x000000ff11137290 */ /* 0x000fe2000fffe1ff */
[----:B------:R-:W0:Y:S03]  /*0dc0*/  LDCU.U8 UR18, c[0x0][0x549] ;  /* 0x0000a920ff1277ac */ /* 0x000e260008000000 */
[----:B------:R-:W-:-:S04]  /*0dd0*/  UIMAD UR19, UR20, UR19, UR21 ;  /* 0x00000013141372a4 */ /* 0x000fc8000f8e0215 */
[----:B------:R-:W-:Y:S02]  /*0de0*/  @!P1 VIADD R0, R0, -UR16 ;  /* 0x8000001000009c36 */ /* 0x000fe40008000000 */
[----:B------:R-:W-:Y:S01]  /*0df0*/  @!P1 VIADD R3, R3, 0x1 ;  /* 0x0000000103039836 */ /* 0x000fe20000000000 */
[----:B------:R-:W-:Y:S01]  /*0e00*/  ISETP.NE.AND P1, PT, RZ, UR6, PT ;  /* 0x00000006ff007c0c */ /* 0x000fe2000bf25270 */
[----:B------:R-:W-:Y:S01]  /*0e10*/  UISETP.GT.U32.AND UP1, UPT, UR20, UR19, UPT ;  /* 0x000000131400728c */ /* 0x000fe2000bf24070 */
[----:B------:R-:W-:Y:S01]  /*0e20*/  ISETP.GE.U32.AND P2, PT, R0, UR16, PT ;  /* 0x0000001000007c0c */ /* 0x000fe2000bf46070 */
[----:B0-----:R-:W-:-:S09]  /*0e30*/  UISETP.NE.AND UP0, UPT, UR18, URZ, UPT ;  /* 0x000000ff1200728c */ /* 0x001fd2000bf05270 */
[----:B------:R-:W-:Y:S02]  /*0e40*/  @!UP1 UIADD3 UR19, UPT, UPT, UR19, -UR20, URZ ;  /* 0x8000001413139290 */ /* 0x000fe4000fffe0ff */
[----:B------:R-:W-:Y:S01]  /*0e50*/  USEL UR9, UR9, 0x1, !UP0 ;  /* 0x0000000109097887 */ /* 0x000fe2000c000000 */
[----:B------:R-:W-:Y:S01]  /*0e60*/  @P2 VIADD R3, R3, 0x1 ;  /* 0x0000000103032836 */ /* 0x000fe20000000000 */
[----:B------:R-:W-:Y:S02]  /*0e70*/  UISETP.GE.U32.AND UP3, UPT, UR19, UR20, UPT ;  /* 0x000000141300728c */ /* 0x000fe4000bf66070 */
[----:B------:R-:W-:Y:S01]  /*0e80*/  UISETP.GE.AND UP0, UPT, UR10, URZ, UPT ;  /* 0x000000ff0a00728c */ /* 0x000fe2000bf06270 */
[----:B------:R-:W-:Y:S01]  /*0e90*/  @!P0 IMAD.MOV R3, RZ, RZ, -R3 ;  /* 0x000000ffff038224 */ /* 0x000fe200078e0a03 */
[----:B------:R-:W-:Y:S01]  /*0ea0*/  @!P1 LOP3.LUT R3, RZ, UR16, RZ, 0x33, !PT ;  /* 0x00000010ff039c12 */ /* 0x000fe2000f8e33ff */
[----:B------:R-:W-:Y:S02]  /*0eb0*/  @!UP1 UIADD3 UR17, UPT, UPT, UR17, 0x1, URZ ;  /* 0x0000000111119890 */ /* 0x000fe4000fffe0ff */
[----:B------:R-:W-:Y:S01]  /*0ec0*/  UISETP.NE.AND UP1, UPT, UR11, URZ, UPT ;  /* 0x000000ff0b00728c */ /* 0x000fe2000bf25270 */
[----:B------:R-:W-:Y:S01]  /*0ed0*/  ISETP.LT.U32.AND P0, PT, R12, R3, PT ;  /* 0x000000030c00720c */ /* 0x000fe20003f01070 */
[----:B------:R-:W-:Y:S01]  /*0ee0*/  USHF.R.S32.HI UR11, URZ, 0x1f, UR6 ;  /* 0x0000001fff0b7899 */ /* 0x000fe20008011406 */
[----:B------:R-:W-:Y:S01]  /*0ef0*/  SHF.R.S32.HI R7, RZ, 0x1f, R3 ;  /* 0x0000001fff077819 */ /* 0x000fe20000011403 */
[----:B------:R-:W-:-:S02]  /*0f00*/  @UP3 UIADD3 UR17, UPT, UPT, UR17, 0x1, URZ ;  /* 0x0000000111113890 */ /* 0x000fc4000fffe0ff */
[----:B------:R-:W-:Y:S01]  /*0f10*/  USEL UR10, URZ, 0x1, !UP1 ;  /* 0x00000001ff0a7887 */ /* 0x000fe2000c800000 */
[CC--:B------:R-:W-:Y:S01]  /*0f20*/  ISETP.LT.AND.EX P0, PT, R13.reuse, R7.reuse, PT, P0 ;  /* 0x000000070d00720c */ /* 0x0c0fe20003f01300 */
[----:B------:R-:W-:Y:S02]  /*0f30*/  @!UP0 UIADD3 UR17, UPT, UPT, -UR17, URZ, URZ ;  /* 0x000000ff11118290 */ /* 0x000fe4000fffe1ff */
[----:B------:R-:W-:Y:S01]  /*0f40*/  ULOP3.LUT UR10, UR11, UR10, URZ, 0xfc, !UPT ;  /* 0x0000000a0b0a7292 */ /* 0x000fe2000f8efcff */
[C---:B------:R-:W-:Y:S01]  /*0f50*/  SEL R0, R13.reuse, R7, P0 ;  /* 0x000000070d007207 */ /* 0x040fe20000000000 */
[----:B------:R-:W-:Y:S01]  /*0f60*/  @!UP2 ULOP3.LUT UR17, URZ, UR5, URZ, 0x33, !UPT ;  /* 0x00000005ff11a292 */ /* 0x000fe2000f8e33ff */
        /* <DEDUP_REMOVED lines=24> */
.L_x_404:
[----:B------:R-:W-:Y:S01]  /*10f0*/  IMAD.MOV.U32 R16, RZ, RZ, R12 ;  /* 0x000000ffff107224 */ /* 0x000fe200078e000c */
[----:B------:R-:W-:Y:S01]  /*1100*/  MOV R20, R8 ;  /* 0x0000000800147202 */ /* 0x000fe20000000f00 */
[----:B------:R-:W-:Y:S01]  /*1110*/  IMAD.MOV.U32 R21, RZ, RZ, R13 ;  /* 0x000000ffff157224 */ /* 0x000fe200078e000d */
[----:B------:R-:W-:Y:S02]  /*1120*/  MOV R19, R0 ;  /* 0x0000000000137202 */ /* 0x000fe40000000f00 */
[----:B------:R-:W-:Y:S02]  /*1130*/  MOV R18, 0x1150 ;  /* 0x0000115000127802 */ /* 0x000fe40000000f00 */
[----:B------:R-:W-:Y:S05]  /*1140*/  CALL.REL.NOINC `($__internal_11_$__cuda_sm20_div_s64) ;  /* 0x00000038007c7944 */ /* 0x000fea0003c00000 */
[----:B------:R-:W-:Y:S02]  /*1150*/  MOV R34, R10 ;  /* 0x0000000a00227202 */ /* 0x000fe40000000f00 */
[----:B------:R-:W-:Y:S02]  /*1160*/  MOV R35, R13 ;  /* 0x0000000d00237202 */ /* 0x000fe40000000f00 */
.L_x_405:
[----:B------:R-:W-:Y:S05]  /*1170*/  BSYNC.RECONVERGENT B0 ;  /* 0x0000000000007941 */ /* 0x000fea0003800200 */
.L_x_403:
        /* <DEDUP_REMOVED lines=57> */
.L_x_407:
[----:B------:R-:W-:Y:S01]  /*1510*/  IMAD.MOV.U32 R16, RZ, RZ, R4 ;  /* 0x000000ffff107224 */ /* 0x000fe200078e0004 */
[----:B------:R-:W-:Y:S01]  /*1520*/  MOV R21, R5 ;  /* 0x0000000500157202 */ /* 0x000fe20000000f00 */
[----:B------:R-:W-:Y:S01]  /*1530*/  IMAD.MOV.U32 R20, RZ, RZ, R7 ;  /* 0x000000ffff147224 */ /* 0x000fe200078e0007 */
[----:B------:R-:W-:Y:S02]  /*1540*/  MOV R18, 0x1560 ;  /* 0x0000156000127802 */ /* 0x000fe40000000f00 */
[----:B------:R-:W-:Y:S05]  /*1550*/  CALL.REL.NOINC `($__internal_11_$__cuda_sm20_div_s64) ;  /* 0x0000003400787944 */ /* 0x000fea0003c00000 */
[----:B------:R-:W-:Y:S02]  /*1560*/  MOV R14, R10 ;  /* 0x0000000a000e7202 */ /* 0x000fe40000000f00 */
[----:B------:R-:W-:Y:S02]  /*1570*/  MOV R15, R13 ;  /* 0x0000000d000f7202 */ /* 0x000fe40000000f00 */
.L_x_408:
[----:B------:R-:W-:Y:S05]  /*1580*/  BSYNC.RECONVERGENT B0 ;  /* 0x0000000000007941 */ /* 0x000fea0003800200 */
.L_x_406:
        /* <DEDUP_REMOVED lines=15> */
[----:B0-----:R-:W-:-:S04]  /*1680*/  VIADD R13, R13, 0xffffffe ;  /* 0x0ffffffe0d0d7836 */ /* 0x001fc80000000000 */
[----:B------:R-:W-:-:S04]  /*1690*/  @!P1 SHF.L.U32 R10, R4, 0x2, RZ ;  /* 0x00000002040a9819 */ /* 0x000fc800000006ff */
[----:B------:R-:W-:Y:S01]  /*16a0*/  @!P1 LOP3.LUT R10, R10, 0x3c, RZ, 0xc0, !PT ;  /* 0x0000003c0a0a9812 */ /* 0x000fe200078ec0ff */
[----:B------:R-:W0:Y:S02]  /*16b0*/  F2I.FTZ.U32.TRUNC.NTZ R13, R13 ;  /* 0x0000000d000d7305 */ /* 0x000e24000021f000 */
[----:B0-----:R-:W-:-:S04]  /*16c0*/  IMAD.MOV R5, RZ, RZ, -R13 ;  /* 0x000000ffff057224 */ /* 0x001fc800078e0a0d */
[----:B------:R-:W-:Y:S01]  /*16d0*/  IMAD R9, R5, R6, RZ ;  /* 0x0000000605097224 */ /* 0x000fe200078e02ff */
[----:B------:R-:W-:Y:S02]  /*16e0*/  IABS R5, R2 ;  /* 0x0000000200057213 */ /* 0x000fe40000000000 */
[----:B------:R-:W-:Y:S01]  /*16f0*/  LOP3.LUT R2, R2, R3, RZ, 0x3c, !PT ;  /* 0x0000000302027212 */ /* 0x000fe200078e3cff */
        /* <DEDUP_REMOVED lines=12> */
[----:B------:R-:W-:Y:S02]  /*17c0*/  ISETP.NE.AND P0, PT, R3, RZ, PT ;  /* 0x000000ff0300720c */ /* 0x000fe40003f05270 */
[----:B------:R-:W-:Y:S01]  /*17d0*/  ISETP.GE.U32.AND P3, PT, R13, R6, PT ;  /* 0x000000060d00720c */ /* 0x000fe20003f66070 */
[----:B---3--:R-:W-:Y:S01]  /*17e0*/  IMAD R6, R3, UR5, RZ ;  /* 0x0000000503067c24 */ /* 0x008fe2000f8e02ff */
[----:B0-----:R-:W-:-:S05]  /*17f0*/  @!P1 LEA R9, R9, R2, 0x18 ;  /* 0x0000000209099211 */ /* 0x001fca00078ec0ff */
[----:B------:R-:W-:-:S04]  /*1800*/  @!P1 IMAD R9, R16, 0x44, R9 ;  /* 0x0000004410099824 */ /* 0x000fc800078e0209 */
[----:B------:R-:W-:Y:S01]  /*1810*/  @!P1 IMAD.IADD R10, R9, 0x1, R10 ;  /* 0x00000001090a9824 */ /* 0x000fe200078e020a */
[----:B-1----:R-:W-:Y:S01]  /*1820*/  @!P1 LEA R2, R5, R2, 0x18 ;  /* 0x0000000205029211 */ /* 0x002fe200078ec0ff */
[----:B------:R-:W-:Y:S01]  /*1830*/  @P3 VIADD R19, R19, 0x1 ;  /* 0x0000000113133836 */ /* 0x000fe20000000000 */
[----:B------:R-:W-:-:S03]  /*1840*/  LOP3.LUT R9, R4, 0x7, RZ, 0xc0, !PT ;  /* 0x0000000704097812 */ /* 0x000fc600078ec0ff */
[----:B------:R-:W-:Y:S01]  /*1850*/  @!P2 IMAD.MOV R19, RZ, RZ, -R19 ;  /* 0x000000ffff13a224 */ /* 0x000fe200078e0a13 */
[----:B------:R-:W-:Y:S01]  /*1860*/  @!P0 LOP3.LUT R19, RZ, R3, RZ, 0x33, !PT ;  /* 0x00000003ff138212 */ /* 0x000fe200078e33ff */
[----:B------:R-:W-:Y:S01]  /*1870*/  @!P1 IMAD R13, R9, 0x44, R2 ;  /* 0x00000044090d9824 */ /* 0x000fe200078e0202 */
[----:B--2---:R-:W-:-:S03]  /*1880*/  ISETP.GE.AND P0, PT, R16, UR17, PT ;  /* 0x0000001110007c0c */ /* 0x004fc6000bf06270 */
        /* <DEDUP_REMOVED lines=20> */
[----:B------:R-:W-:-:S06]  /*19d0*/  LEA.HI.X R23, R16, UR5, R2, 0x2, P0 ;  /* 0x0000000510177c11 */ /* 0x000fcc00080f1402 */
[----:B0-----:R1:W5:Y:S03]  /*19e0*/  LDG.E R23, desc[UR10][R22.64] ;  /* 0x0000000a16177981 */ /* 0x001366000c1e1900 */
.L_x_410:
[----:B0-----:R-:W-:Y:S05]  /*19f0*/  BSYNC.RECONVERGENT B0 ;  /* 0x0000000000007941 */ /* 0x001fea0003800200 */
.L_x_409:
[----:B-----5:R-:W-:Y:S01]  /*1a00*/  @!P1 STS [R10], R23 ;  /* 0x000000170a009388 */ /* 0x020fe20000000800 */
[----:B------:R-:W0:Y:S08]  /*1a10*/  LDC R17, c[0x0][0x3e0] ;  /* 0x0000f800ff117b82 */ /* 0x000e300000000800 */
[----:B------:R-:W-:Y:S01]  /*1a20*/  BAR.SYNC.DEFER_BLOCKING 0x0 ;  /* 0x0000000000007b1d */ /* 0x000fe20000010000 */
[----:B------:R-:W-:-:S05]  /*1a30*/  ISETP.NE.AND P5, PT, R5, RZ, PT ;  /* 0x000000ff0500720c */ /* 0x000fca0003fa5270 */
[----:B------:R-:W-:Y:S01]  /*1a40*/  BSSY.RECONVERGENT B1, `(.L_x_411) ;  /* 0x0000173000017945 */ /* 0x000fe20003800200 */
[----:B0-----:R-:W-:Y:S01]  /*1a50*/  IABS R16, R17 ;  /* 0x0000001100107213 */ /* 0x001fe20000000000 */
[----:B------:R0:W1:Y:S03]  /*1a60*/  @!P1 LDS R25, [R3] ;  /* 0x0000000003199984 */ /* 0x0000660000000800 */
[----:B------:R-:W2:Y:S08]  /*1a70*/  I2F.RP R20, R16 ;  /* 0x0000001000147306 */ /* 0x000eb00000209400 */
[----:B--2---:R-:W2:Y:S08]  /*1a80*/  MUFU.RCP R30, R20 ;  /* 0x00000014001e7308 */ /* 0x004eb00000001000 */
[----:B0-----:R-:W0:Y:S01]  /*1a90*/  I2F.RP R3, R21 ;  /* 0x0000001500037306 */ /* 0x001e220000209400 */
[----:B--2---:R-:W-:-:S07]  /*1aa0*/  VIADD R30, R30, 0xffffffe ;  /* 0x0ffffffe1e1e7836 */ /* 0x004fce0000000000 */
[----:B------:R2:W-:Y:S01]  /*1ab0*/  F2I.FTZ.U32.TRUNC.NTZ R31, R30 ;  /* 0x0000001e001f7305 */ /* 0x0005e2000021f000 */
[----:B-1----:R-:W1:Y:S07]  /*1ac0*/  SHFL.BFLY PT, R22, R25, 0x4, 0x1f ;  /* 0x0c801f0019167f89 */ /* 0x002e6e00000e0000 */
[----:B0-----:R-:W0:Y:S01]  /*1ad0*/  MUFU.RCP R26, R3 ;  /* 0x00000003001a7308 */ /* 0x001e220000001000 */
[----:B--2---:R-:W-:Y:S01]  /*1ae0*/  HFMA2 R30, -RZ, RZ, 0, 0 ;  /* 0x00000000ff1e7431 */ /* 0x004fe200000001ff */
[----:B-1----:R-:W-:Y:S01]  /*1af0*/  FMNMX.FTZ R22, R22, R25, !PT ;  /* 0x0000001916167209 */ /* 0x002fe20007810000 */
[----:B0-----:R-:W-:Y:S01]  /*1b00*/  VIADD R26, R26, 0xffffffe ;  /* 0x0ffffffe1a1a7836 */ /* 0x001fe20000000000 */
[----:B------:R-:W-:-:S03]  /*1b10*/  IABS R3, R5 ;  /* 0x0000000500037213 */ /* 0x000fc60000000000 */
[----:B------:R-:W0:Y:S01]  /*1b20*/  SHFL.BFLY PT, R13, R22, 0x2, 0x1f ;  /* 0x0c401f00160d7f89 */ /* 0x000e2200000e0000 */
[----:B------:R-:W1:Y:S01]  /*1b30*/  F2I.FTZ.U32.TRUNC.NTZ R27, R26 ;  /* 0x0000001a001b7305 */ /* 0x000e62000021f000 */
[----:B------:R-:W-:Y:S02]  /*1b40*/  IMAD.MOV R3, RZ, RZ, -R3 ;  /* 0x000000ffff037224 */ /* 0x000fe400078e0a03 */
[----:B-1----:R-:W-:Y:S02]  /*1b50*/  IMAD.MOV R20, RZ, RZ, -R27 ;  /* 0x000000ffff147224 */ /* 0x002fe400078e0a1b */
[----:B------:R-:W-:Y:S02]  /*1b60*/  IMAD.MOV.U32 R26, RZ, RZ, RZ ;  /* 0x000000ffff1a7224 */ /* 0x000fe400078e00ff */
[----:B------:R-:W-:Y:S01]  /*1b70*/  IMAD R20, R20, R21, RZ ;  /* 0x0000001514147224 */ /* 0x000fe200078e02ff */
[----:B0-----:R-:W-:-:S03]  /*1b80*/  FMNMX.FTZ R13, R22, R13, !PT ;  /* 0x0000000d160d7209 */ /* 0x001fc60007810000 */
[----:B------:R-:W-:Y:S02]  /*1b90*/  IMAD.HI.U32 R27, R27, R20, R26 ;  /* 0x000000141b1b7227 */ /* 0x000fe400078e001a */
[----:B------:R-:W0:Y:S02]  /*1ba0*/  SHFL.BFLY PT, R2, R13, 0x1, 0x1f ;  /* 0x0c201f000d027f89 */ /* 0x000e2400000e0000 */
[----:B0-----:R-:W-:Y:S01]  /*1bb0*/  FMNMX.FTZ R2, R13, R2, !PT ;  /* 0x000000020d027209 */ /* 0x001fe20007810000 */
[----:B------:R-:W-:-:S03]  /*1bc0*/  IMAD.MOV R13, RZ, RZ, -R31 ;  /* 0x000000ffff0d7224 */ /* 0x000fc600078e0a1f */
[----:B------:R-:W-:Y:S01]  /*1bd0*/  FSETP.NEU.FTZ.AND P0, PT, R2, -INF , PT ;  /* 0xff8000000200780b */ /* 0x000fe20003f1d000 */
[----:B------:R-:W-:-:S03]  /*1be0*/  IMAD R13, R13, R16, RZ ;  /* 0x000000100d0d7224 */ /* 0x000fc600078e02ff */
[----:B------:R-:W-:Y:S01]  /*1bf0*/  FSEL R2, R2, RZ, P0 ;  /* 0x000000ff02027208 */ /* 0x000fe20000000000 */
[----:B------:R-:W-:-:S04]  /*1c00*/  IMAD.HI.U32 R13, R31, R13, R30 ;  /* 0x0000000d1f0d7227 */ /* 0x000fc800078e001e */
[----:B------:R-:W-:-:S04]  /*1c10*/  FADD.FTZ R10, -R2, R25 ;  /* 0x00000019020a7221 */ /* 0x000fc80000010100 */
[----:B------:R-:W-:-:S06]  /*1c20*/  FMUL.FTZ R10, R10, 1.4426950216293334961 ;  /* 0x3fb8aa3b0a0a7820 */ /* 0x000fcc0000410000 */
[----:B------:R-:W0:Y:S02]  /*1c30*/  MUFU.EX2 R10, R10 ;  /* 0x0000000a000a7308 */ /* 0x000e240000000800 */
[----:B0-----:R-:W0:Y:S02]  /*1c40*/  SHFL.BFLY PT, R23, R10, 0x4, 0x1f ;  /* 0x0c801f000a177f89 */ /* 0x001e2400000e0000 */
[----:B0-----:R-:W-:Y:S01]  /*1c50*/  FADD.FTZ R23, R10, R23 ;  /* 0x000000170a177221 */ /* 0x001fe20000010000 */
[----:B------:R-:W-:-:S04]  /*1c60*/  IABS R10, R18 ;  /* 0x00000012000a7213 */ /* 0x000fc80000000000 */
[----:B------:R-:W0:Y:S01]  /*1c70*/  SHFL.BFLY PT, R22, R23, 0x2, 0x1f ;  /* 0x0c401f0017167f89 */ /* 0x000e2200000e0000 */
[----:B------:R-:W-:-:S04]  /*1c80*/  IMAD.HI.U32 R13, R13, R10, RZ ;  /* 0x0000000a0d0d7227 */ /* 0x000fc800078e00ff */
[----:B------:R-:W-:-:S04]  /*1c90*/  IMAD.HI.U32 R20, R27, R10, RZ ;  /* 0x0000000a1b147227 */ /* 0x000fc800078e00ff */
[----:B------:R-:W-:Y:S02]  /*1ca0*/  IMAD.MOV R27, RZ, RZ, -R13 ;  /* 0x000000ffff1b7224 */ /* 0x000fe400078e0a0d */
[--C-:B------:R-:W-:Y:S02]  /*1cb0*/  IMAD R24, R20, R3, R10.reuse ;  /* 0x0000000314187224 */ /* 0x100fe400078e020a */
[----:B------:R-:W-:Y:S01]  /*1cc0*/  IMAD R27, R16, R27, R10 ;  /* 0x0000001b101b7224 */ /* 0x000fe200078e020a */
[----:B------:R-:W-:Y:S02]  /*1cd0*/  LOP3.LUT R10, R18, R21, RZ, 0x3c, !PT ;  /* 0x00000015120a7212 */ /* 0x000fe400078e3cff */
[----:B------:R-:W-:Y:S02]  /*1ce0*/  ISETP.GT.U32.AND P1, PT, R21, R24, PT ;  /* 0x000000181500720c */ /* 0x000fe40003f24070 */
[----:B------:R-:W-:Y:S02]  /*1cf0*/  ISETP.GT.U32.AND P0, PT, R16, R27, PT ;  /* 0x0000001b1000720c */ /* 0x000fe40003f04070 */
[----:B------:R-:W-:-:S02]  /*1d00*/  LOP3.LUT R18, R18, R17, RZ, 0x3c, !PT ;  /* 0x0000001112127212 */ /* 0x000fc400078e3cff */
[----:B------:R-:W-:Y:S01]  /*1d10*/  ISETP.GE.AND P3, PT, R10, RZ, PT ;  /* 0x000000ff0a00720c */ /* 0x000fe20003f66270 */
[----:B0-----:R-:W-:-:S05]  /*1d20*/  FADD.FTZ R22, R23, R22 ;  /* 0x0000001617167221 */ /* 0x001fca0000010000 */
[----:B------:R-:W0:Y:S01]  /*1d30*/  SHFL.BFLY PT, R3, R22, 0x1, 0x1f ;  /* 0x0c201f0016037f89 */ /* 0x000e2200000e0000 */
[-C--:B------:R-:W-:Y:S02]  /*1d40*/  @!P1 IADD3 R24, PT, PT, R24, -R21.reuse, RZ ;  /* 0x8000001518189210 */ /* 0x080fe40007ffe0ff */
[----:B------:R-:W-:Y:S01]  /*1d50*/  @!P0 IMAD.IADD R27, R27, 0x1, -R16 ;  /* 0x000000011b1b8824 */ /* 0x000fe200078e0a10 */
[----:B------:R-:W-:Y:S01]  /*1d60*/  @!P0 IADD3 R13, PT, PT, R13, 0x1, RZ ;  /* 0x000000010d0d8810 */ /* 0x000fe20007ffe0ff */
[----:B------:R-:W-:Y:S01]  /*1d70*/  @!P1 VIADD R20, R20, 0x1 ;  /* 0x0000000114149836 */ /* 0x000fe20000000000 */
[----:B------:R-:W-:Y:S01]  /*1d80*/  ISETP.GE.U32.AND P2, PT, R24, R21, PT ;  /* 0x000000151800720c */ /* 0x000fe20003f46070 */
[----:B------:R-:W-:Y:S01]  /*1d90*/  IMAD.MOV.U32 R24, RZ, RZ, 0x7f800000 ;  /* 0x7f800000ff187424 */ /* 0x000fe200078e00ff */
[----:B------:R-:W-:Y:S02]  /*1da0*/  ISETP.GE.U32.AND P4, PT, R27, R16, PT ;  /* 0x000000101b00720c */ /* 0x000fe40003f86070 */
[----:B------:R-:W-:-:S09]  /*1db0*/  ISETP.NE.AND P0, PT, R17, RZ, PT ;  /* 0x000000ff1100720c */ /* 0x000fd20003f05270 */
[----:B------:R-:W-:Y:S01]  /*1dc0*/  @P2 VIADD R20, R20, 0x1 ;  /* 0x0000000114142836 */ /* 0x000fe20000000000 */
[----:B------:R-:W-:Y:S01]  /*1dd0*/  ISETP.GE.AND P2, PT, R18, RZ, PT ;  /* 0x000000ff1200720c */ /* 0x000fe20003f46270 */
[----:B------:R-:W-:Y:S02]  /*1de0*/  @P4 VIADD R13, R13, 0x1 ;  /* 0x000000010d0d4836 */ /* 0x000fe40000000000 */
[----:B------:R-:W-:Y:S01]  /*1df0*/  @!P3 IMAD.MOV R20, RZ, RZ, -R20 ;  /* 0x000000ffff14b224 */ /* 0x000fe200078e0a14 */
[----:B------:R-:W-:Y:S01]  /*1e00*/  ISETP.NE.AND P3, PT, R19, RZ, PT ;  /* 0x000000ff1300720c */ /* 0x000fe20003f65270 */
[----:B0-----:R-:W-:Y:S01]  /*1e10*/  FADD.FTZ R3, R22, R3 ;  /* 0x0000000316037221 */ /* 0x001fe20000010000 */
[----:B------:R-:W-:Y:S01]  /*1e20*/  IMAD.MOV.U32 R16, RZ, RZ, R13 ;  /* 0x000000ffff107224 */ /* 0x000fe200078e000d */
[----:B------:R-:W-:Y:S02]  /*1e30*/  @!P5 LOP3.LUT R20, RZ, R21, RZ, 0x33, !PT ;  /* 0x00000015ff14d212 */ /* 0x000fe400078e33ff */
[----:B------:R-:W-:-:S02]  /*1e40*/  SEL R10, RZ, 0x1, !P3 ;  /* 0x00000001ff0a7807 */ /* 0x000fc40005800000 */
[----:B------:R-:W-:Y:S02]  /*1e50*/  FSETP.NE.FTZ.AND P1, PT, R3, RZ, PT ;  /* 0x000000ff0300720b */ /* 0x000fe40003f35000 */
[----:B------:R-:W-:Y:S02]  /*1e60*/  @!P2 IADD3 R16, PT, PT, -R16, RZ, RZ ;  /* 0x000000ff1010a210 */ /* 0x000fe40007ffe1ff */
[----:B------:R-:W-:Y:S02]  /*1e70*/  @!P0 LOP3.LUT R16, RZ, R17, RZ, 0x33, !PT ;  /* 0x00000011ff108212 */ /* 0x000fe400078e33ff */
[----:B------:R-:W-:Y:S02]  /*1e80*/  LOP3.LUT P0, RZ, R4, 0x387, RZ, 0xc0, !PT ;  /* 0x0000038704ff7812 */ /* 0x000fe4000780c0ff */
[----:B------:R-:W-:Y:S01]  /*1e90*/  SHF.R.S32.HI R21, RZ, 0x1f, R5 ;  /* 0x0000001fff157819 */ /* 0x000fe20000011405 */
[----:B------:R-:W-:Y:S01]  /*1ea0*/  IMAD R5, R5, R6, RZ ;  /* 0x0000000605057224 */ /* 0x000fe200078e02ff */
[----:B------:R-:W-:-:S02]  /*1eb0*/  ISETP.LT.U32.AND P2, PT, R14, R20, PT ;  /* 0x000000140e00720c */ /* 0x000fc40003f41070 */
[----:B------:R-:W-:Y:S01]  /*1ec0*/  SHF.R.S32.HI R19, RZ, 0x1f, R20 ;  /* 0x0000001fff137819 */ /* 0x000fe20000011414 */
[----:B------:R0:W1:Y:S01]  /*1ed0*/  @P1 MUFU.LG2 R13, R3 ;  /* 0x00000003000d1308 */ /* 0x0000620000000c00 */
[----:B------:R-:W-:Y:S02]  /*1ee0*/  LOP3.LUT R10, R21, R10, RZ, 0xfc, !PT ;  /* 0x0000000a150a7212 */ /* 0x000fe400078efcff */
[----:B------:R-:W-:-:S04]  /*1ef0*/  ISETP.LT.AND.EX P2, PT, R15, R19, PT, P2 ;  /* 0x000000130f00720c */ /* 0x000fc80003f41320 */
        /* <DEDUP_REMOVED lines=38> */
[----:B0-----:R-:W-:Y:S01]  /*2160*/  IMAD.MOV R10, RZ, RZ, -R15 ;  /* 0x000000ffff0a7224 */ /* 0x001fe200078e0a0f */
[----:B------:R-:W-:-:S03]  /*2170*/  MOV R14, RZ ;  /* 0x000000ff000e7202 */ /* 0x000fc60000000f00 */
        /* <DEDUP_REMOVED lines=15> */
.L_x_414:
[----:B------:R-:W-:Y:S01]  /*2270*/  IMAD.MOV.U32 R16, RZ, RZ, R2 ;  /* 0x000000ffff107224 */ /* 0x000fe200078e0002 */
[----:B------:R-:W-:Y:S01]  /*2280*/  MOV R21, RZ ;  /* 0x000000ff00157202 */ /* 0x000fe20000000f00 */
[----:B------:R-:W-:Y:S01]  /*2290*/  IMAD.MOV.U32 R20, RZ, RZ, R32 ;  /* 0x000000ffff147224 */ /* 0x000fe200078e0020 */
[----:B------:R-:W-:Y:S02]  /*22a0*/  MOV R18, 0x22c0 ;  /* 0x000022c000127802 */ /* 0x000fe40000000f00 */
[----:B------:R-:W-:Y:S05]  /*22b0*/  CALL.REL.NOINC `($__internal_11_$__cuda_sm20_div_s64) ;  /* 0x0000002800207944 */ /* 0x000fea0003c00000 */
[----:B------:R-:W-:Y:S02]  /*22c0*/  IADD3 R15, PT, PT, -R10, RZ, RZ ;  /* 0x000000ff0a0f7210 */ /* 0x000fe40007ffe1ff */
[----:B------:R-:W-:-:S03]  /*22d0*/  MOV R33, R13 ;  /* 0x0000000d00217202 */ /* 0x000fc60000000f00 */
[----:B------:R-:W-:Y:S01]  /*22e0*/  IMAD R14, R32, R15, R2 ;  /* 0x0000000f200e7224 */ /* 0x000fe200078e0202 */
[----:B------:R-:W-:-:S07]  /*22f0*/  MOV R32, R10 ;  /* 0x0000000a00207202 */ /* 0x000fce0000000f00 */
.L_x_415:
        /* <DEDUP_REMOVED lines=59> */
.L_x_417:
[----:B------:R-:W-:Y:S01]  /*26b0*/  IMAD.MOV.U32 R16, RZ, RZ, R32 ;  /* 0x000000ffff107224 */ /* 0x000fe200078e0020 */
[----:B------:R-:W-:Y:S01]  /*26c0*/  MOV R21, R33 ;  /* 0x0000002100157202 */ /* 0x000fe20000000f00 */
[----:B------:R-:W-:Y:S01]  /*26d0*/  IMAD.MOV.U32 R20, RZ, RZ, R28 ;  /* 0x000000ffff147224 */ /* 0x000fe200078e001c */
[----:B------:R-:W-:Y:S02]  /*26e0*/  MOV R18, 0x2700 ;  /* 0x0000270000127802 */ /* 0x000fe40000000f00 */
[----:B------:R-:W-:Y:S05]  /*26f0*/  CALL.REL.NOINC `($__internal_11_$__cuda_sm20_div_s64) ;  /* 0x0000002400107944 */ /* 0x000fea0003c00000 */
[----:B------:R-:W-:-:S05]  /*2700*/  IADD3 R13, PT, PT, -R10, RZ, RZ ;  /* 0x000000ff0a0d7210 */ /* 0x000fca0007ffe1ff */
[----:B------:R-:W-:Y:S02]  /*2710*/  IMAD R28, R13, R28, R32 ;  /* 0x0000001c0d1c7224 */ /* 0x000fe400078e0220 */
.L_x_418:
[----:B------:R-:W-:Y:S05]  /*2720*/  BSYNC.RECONVERGENT B0 ;  /* 0x0000000000007941 */ /* 0x000fea0003800200 */
.L_x_416:
        /* <DEDUP_REMOVED lines=160> */
.L_x_413:
[----:B------:R-:W0:Y:S01]  /*3130*/  LDC.64 R2, c[0x0][0x420] ;  /* 0x00010800ff027b82 */ /* 0x000e220000000a00 */
[----:B------:R-:W-:-:S05]  /*3140*/  IADD3 R0, PT, PT, R12, UR13, RZ ;  /* 0x0000000d0c007c10 */ /* 0x000fca000fffe0ff */
[----:B0-----:R-:W-:-:S05]  /*3150*/  IMAD.WIDE.U32 R2, R0, 0x4, R2 ;  /* 0x0000000400027825 */ /* 0x001fca00078e0002 */
[----:B------:R1:W-:Y:S02]  /*3160*/  STG.E desc[UR10][R2.64], R24 ;  /* 0x0000001802007986 */ /* 0x0003e4000c10190a */
.L_x_412:
[----:B------:R-:W-:Y:S05]  /*3170*/  BSYNC.RECONVERGENT B1 ;  /* 0x0000000000017941 */ /* 0x000fea0003800200 */
.L_x_411:
        /* <DEDUP_REMOVED lines=14> */
.L_x_420:
[----:B------:R-:W-:Y:S05]  /*3260*/  BSYNC.RECONVERGENT B0 ;  /* 0x0000000000007941 */ /* 0x000fea0003800200 */
.L_x_419:
[----:B------:R-:W-:Y:S01]  /*3270*/  BAR.SYNC.DEFER_BLOCKING 0x0 ;  /* 0x0000000000007b1d */ /* 0x000fe20000010000 */
[----:B------:R-:W-:Y:S01]  /*3280*/  UISETP.GE.AND UP0, UPT, UR6, 0x1, UPT ;  /* 0x000000010600788c */ /* 0x000fe2000bf06270 */
[----:B------:R-:W-:Y:S02]  /*3290*/  HFMA2 R0, -RZ, RZ, 0, 0 ;  /* 0x00000000ff007431 */ /* 0x000fe400000001ff */
[----:B------:R-:W-:Y:S01]  /*32a0*/  IMAD.SHL.U32 R7, R4, 0x4, RZ ;  /* 0x0000000404077824 */ /* 0x000fe200078e00ff */
[----:B012---:R-:W-:Y:S01]  /*32b0*/  CS2R R2, SRZ ;  /* 0x0000000000027805 */ /* 0x007fe2000001ff00 */
[----:B------:R-:W-:-:S04]  /*32c0*/  IMAD.MOV.U32 R5, RZ, RZ, RZ ;  /* 0x000000ffff057224 */ /* 0x000fc800078e00ff */
        /* <DEDUP_REMOVED lines=8> */
[----:B------:R-:W-:Y:S02]  /*3350*/  UIADD3 UR15, UPT, UPT, UR14, -UR13, URZ ;  /* 0x8000000d0e0f7290 */ /* 0x000fe4000fffe0ff */
[----:B------:R-:W-:-:S02]  /*3360*/  ULOP3.LUT UR9, UR6, 0x3, URZ, 0xc0, !UPT ;  /* 0x0000000306097892 */ /* 0x000fc4000f8ec0ff */
[----:B0-----:R-:W-:Y:S02]  /*3370*/  UIMAD UR7, UR13, UR12, URZ ;  /* 0x0000000c0d0772a4 */ /* 0x001fe4000f8e02ff */
[----:B------:R-:W-:-:S04]  /*3380*/  UIMAD UR12, UR14, UR12, URZ ;  /* 0x0000000c0e0c72a4 */ /* 0x000fc8000f8e02ff */
[----:B------:R-:W-:Y:S01]  /*3390*/  IMAD.U32 R15, RZ, RZ, UR7 ;  /* 0x00000007ff0f7e24 */ /* 0x000fe2000f8e00ff */
[----:B------:R-:W-:-:S04]  /*33a0*/  LEA R0, P0, R0, UR7, 0x2 ;  /* 0x0000000700007c11 */ /* 0x000fc8000f8010ff */
[----:B------:R-:W-:Y:S02]  /*33b0*/  LEA.HI.X.SX32 R15, R15, RZ, 0x1, P0 ;  /* 0x000000ff0f0f7211 */ /* 0x000fe400000f0eff */
[----:B-1----:R-:W-:-:S04]  /*33c0*/  LEA R14, P0, R0, UR4, 0x2 ;  /* 0x00000004000e7c11 */ /* 0x002fc8000f8010ff */
[----:B------:R-:W-:Y:S01]  /*33d0*/  LEA.HI.X R15, R0, UR5, R15, 0x2, P0 ;  /* 0x00000005000f7c11 */ /* 0x000fe200080f140f */
[----:B------:R-:W-:Y:S01]  /*33e0*/  IMAD.MOV.U32 R0, RZ, RZ, RZ ;  /* 0x000000ffff007224 */ /* 0x000fe200078e00ff */
[----:B------:R-:W-:Y:S07]  /*33f0*/  BRA.U !UP0, `(.L_x_422) ;  /* 0x0000001108347547 */ /* 0x000fee000b800000 */
[----:B------:R-:W0:Y:S01]  /*3400*/  S2UR UR4, SR_CgaCtaId ;  /* 0x00000000000479c3 */ /* 0x000e220000008800 */
[----:B------:R-:W-:Y:S01]  /*3410*/  ULOP3.LUT UR7, UR6, 0x7ffffffc, URZ, 0xc0, !UPT ;  /* 0x7ffffffc06077892 */ /* 0x000fe2000f8ec0ff */
[----:B------:R-:W-:Y:S01]  /*3420*/  IMAD.MOV.U32 R0, RZ, RZ, RZ ;  /* 0x000000ffff007224 */ /* 0x000fe200078e00ff */
[----:B------:R-:W-:Y:S01]  /*3430*/  UMOV UR5, 0x400 ;  /* 0x0000040000057882 */ /* 0x000fe20000000000 */
[----:B------:R-:W-:Y:S01]  /*3440*/  CS2R R2, SRZ ;  /* 0x0000000000027805 */ /* 0x000fe2000001ff00 */
[----:B------:R-:W-:Y:S01]  /*3450*/  IMAD.MOV.U32 R5, RZ, RZ, RZ ;  /* 0x000000ffff057224 */ /* 0x000fe200078e00ff */
[----:B------:R-:W-:Y:S01]  /*3460*/  UIMAD.WIDE UR20, UR12, 0x10, URZ ;  /* 0x000000100c1478a5 */ /* 0x000fe2000f8e02ff */
[----:B------:R-:W-:Y:S01]  /*3470*/  MOV R13, UR7 ;  /* 0x00000007000d7c02 */ /* 0x000fe20008000f00 */
[----:B------:R-:W-:Y:S02]  /*3480*/  UIMAD.WIDE UR18, UR12, 0xc, URZ ;  /* 0x0000000c0c1278a5 */ /* 0x000fe4000f8e02ff */
[----:B------:R-:W-:-:S02]  /*3490*/  UIMAD.WIDE UR16, UR12, 0x8, URZ ;  /* 0x000000080c1078a5 */ /* 0x000fc4000f8e02ff */
[----:B------:R-:W-:Y:S02]  /*34a0*/  UIMAD.WIDE UR22, UR12, 0x4, URZ ;  /* 0x000000040c1678a5 */ /* 0x000fe4000f8e02ff */
[----:B0-----:R-:W-:Y:S02]  /*34b0*/  ULEA UR4, UR4, UR5, 0x18 ;  /* 0x0000000504047291 */ /* 0x001fe4000f8ec0ff */
[----:B------:R-:W-:-:S04]  /*34c0*/  UIADD3 UR5, UPT, UPT, -UR7, URZ, URZ ;  /* 0x000000ff07057290 */ /* 0x000fc8000fffe1ff */
[----:B------:R-:W-:Y:S01]  /*34d0*/  UISETP.GE.AND UP0, UPT, UR5, URZ, UPT ;  /* 0x000000ff0500728c */ /* 0x000fe2000bf06270 */
[----:B------:R-:W-:-:S05]  /*34e0*/  LEA R6, R12, UR4, 0x2 ;  /* 0x000000040c067c11 */ /* 0x000fca000f8e10ff */
[----:B------:R-:W-:-:S03]  /*34f0*/  VIADD R6, R6, 0x88 ;  /* 0x0000008806067836 */ /* 0x000fc60000000000 */
        /* <DEDUP_REMOVED lines=8> */
.L_x_425:
        /* <DEDUP_REMOVED lines=133> */
.L_x_424:
[----:B------:R-:W-:-:S04]  /*3dd0*/  UIADD3 UR4, UPT, UPT, -UR5, URZ, URZ ;  /* 0x000000ff05047290 */ /* 0x000fc8000fffe1ff */
[----:B------:R-:W-:-:S09]  /*3de0*/  UISETP.GT.AND UP0, UPT, UR4, 0x4, UPT ;  /* 0x000000040400788c */ /* 0x000fd2000bf04270 */
[----:B------:R-:W-:Y:S05]  /*3df0*/  BRA.U !UP0, `(.L_x_426) ;  /* 0x0000000508187547 */ /* 0x000fea000b800000 */
[----:B------:R-:W-:Y:S01]  /*3e00*/  ISETP.GE.AND P0, PT, R12, UR15, PT ;  /* 0x0000000f0c007c0c */ /* 0x000fe2000bf06270 */
[----:B------:R-:W0:-:S12]  /*3e10*/  LDS R4, [R6+-0x88] ;  /* 0xffff780006047984 */ /* 0x000e180000000800 */
        /* <DEDUP_REMOVED lines=8> */
[----:B------:R0:W2:Y:S01]  /*3ea0*/  @!P0 LDG.E.128 R8, desc[UR10][R16.64] ;  /* 0x0000000a10088981 */ /* 0x0000a2000c1e1d00 */
[----:B------:R-:W-:-:S03]  /*3eb0*/  @!P0 IADD3.X R19, PT, PT, R15, UR17, RZ, P1, !PT ;  /* 0x000000110f138c10 */ /* 0x000fc60008ffe4ff */
[----:B------:R-:W2:Y:S01]  /*3ec0*/  LDS R4, [R6+-0x44] ;  /* 0xffffbc0006047984 */ /* 0x000ea20000000800 */
[----:B------:R-:W-:-:S03]  /*3ed0*/  @!P0 IADD3 R20, P1, PT, R14, UR18, RZ ;  /* 0x000000120e148c10 */ /* 0x000fc6000ff3e0ff */
[----:B0-----:R-:W-:Y:S01]  /*3ee0*/  LDS R17, [R6+0xcc] ;  /* 0x0000cc0006117984 */ /* 0x001fe20000000800 */
        /* <DEDUP_REMOVED lines=55> */
.L_x_426:
[----:B------:R-:W-:-:S09]  /*4260*/  UISETP.NE.OR UP1, UPT, UR5, URZ, UP1 ;  /* 0x000000ff0500728c */ /* 0x000fd20008f25670 */
[----:B------:R-:W-:Y:S05]  /*4270*/  BRA.U !UP1, `(.L_x_422) ;  /* 0x0000000109947547 */ /* 0x000fea000b800000 */
.L_x_423:
[----:B------:R-:W-:-:S13]  /*4280*/  ISETP.GE.AND P0, PT, R12, UR15, PT ;  /* 0x0000000f0c007c0c */ /* 0x000fda000bf06270 */
.L_x_427:
        /* <DEDUP_REMOVED lines=36> */
.L_x_422:
[----:B------:R-:W-:-:S09]  /*44d0*/  UISETP.NE.AND UP0, UPT, UR9, URZ, UPT ;  /* 0x000000ff0900728c */ /* 0x000fd2000bf05270 */
[----:B------:R-:W-:Y:S05]  /*44e0*/  BRA.U !UP0, `(.L_x_421) ;  /* 0x0000000108507547 */ /* 0x000fea000b800000 */
[----:B------:R-:W0:Y:S01]  /*44f0*/  S2UR UR4, SR_CgaCtaId ;  /* 0x00000000000479c3 */ /* 0x000e220000008800 */
[----:B------:R-:W-:Y:S01]  /*4500*/  UMOV UR5, 0x400 ;  /* 0x0000040000057882 */ /* 0x000fe20000000000 */
[----:B------:R-:W-:Y:S01]  /*4510*/  IMAD R13, R13, 0x11, R12 ;  /* 0x000000110d0d7824 */ /* 0x000fe200078e020c */
[----:B------:R-:W-:Y:S01]  /*4520*/  ISETP.GE.AND P0, PT, R12, UR15, PT ;  /* 0x0000000f0c007c0c */ /* 0x000fe2000bf06270 */
[----:B------:R-:W-:Y:S02]  /*4530*/  UIMAD.WIDE UR16, UR12, 0x4, URZ ;  /* 0x000000040c1078a5 */ /* 0x000fe4000f8e02ff */
[----:B------:R-:W-:Y:S02]  /*4540*/  UIADD3 UR9, UPT, UPT, -UR9, URZ, URZ ;  /* 0x000000ff09097290 */ /* 0x000fe4000fffe1ff */
[----:B0-----:R-:W-:-:S06]  /*4550*/  ULEA UR4, UR4, UR5, 0x18 ;  /* 0x0000000504047291 */ /* 0x001fcc000f8ec0ff */
[----:B------:R-:W-:-:S07]  /*4560*/  LEA R6, R13, UR4, 0x2 ;  /* 0x000000040d067c11 */ /* 0x000fce000f8e10ff */
.L_x_428:
        /* <DEDUP_REMOVED lines=12> */
.L_x_421:
[----:B------:R-:W-:-:S04]  /*4630*/  IADD3 R12, PT, PT, R12, UR13, RZ ;  /* 0x0000000d0c0c7c10 */ /* 0x000fc8000fffe0ff */
[----:B------:R-:W-:-:S13]  /*4640*/  ISETP.GE.AND P0, PT, R12, UR14, PT ;  /* 0x0000000e0c007c0c */ /* 0x000fda000bf06270 */
[----:B------:R-:W-:Y:S05]  /*4650*/  @P0 EXIT ;  /* 0x000000000000094d */ /* 0x000fea0003800000 */
[----:B------:R-:W-:Y:S01]  /*4660*/  IABS R10, UR8 ;  /* 0x00000008000a7c13 */ /* 0x000fe20008000000 */
        /* <DEDUP_REMOVED lines=77> */
        .weak           $__internal_11_$__cuda_sm20_div_s64
        .type           $__internal_11_$__cuda_sm20_div_s64,@function
        .size           $__internal_11_$__cuda_sm20_div_s64,(.L_x_4843 - $__internal_11_$__cuda_sm20_div_s64)
$__internal_11_$__cuda_sm20_div_s64:
        /* <DEDUP_REMOVED lines=86> */
[----:B------:R-:W-:Y:S05]  /*50a0*/  RET.REL.NODEC R14 `(_ZN5flash32flash_fwd_splitkv_combine_kernelI23Flash_fwd_kernel_traitsILi32ELi64ELi256ELi4ELb0ELb0EN7cutlass10bfloat16_tE19Flash_kernel_traitsILi32ELi64ELi256ELi4ES3_EELi16ELi3ELb1EEEvNS_16Flash_fwd_paramsE) ;  /* 0xffffffac0ed47950 */ /* 0x000fea0003c3ffff */
.L_x_429:
        /* <DEDUP_REMOVED lines=13> */
.L_x_4843:


//--------------------- .text._ZN5flash32flash_fwd_splitkv_combine_kernelI23Flash_fwd_kernel_traitsILi32ELi64ELi256ELi4ELb0ELb0EN7cutlass10bfloat16_tE19Flash_kernel_traitsILi32ELi64ELi256ELi4ES3_EELi16ELi2ELb1EEEvNS_16Flash_fwd_paramsE --------------------------
	.section	.text._ZN5flash32flash_fwd_splitkv_combine_kernelI23Flash_fwd_kernel_traitsILi32ELi64ELi256ELi4ELb0ELb0EN7cutlass10bfloat16_tE19Flash_kernel_traitsILi32ELi64ELi256ELi4ES3_EELi16ELi2ELb1EEEvNS_16Flash_fwd_paramsE,"ax",@progbits
	.align	128
        .global         _ZN5flash32flash_fwd_splitkv_combine_kernelI23Flash_fwd_kernel_traitsILi32ELi64ELi256ELi4ELb0ELb0EN7cutlass10bfloat16_tE19Flash_kernel_traitsILi32ELi64ELi256ELi4ES3_EELi16ELi2ELb1EEEvNS_16Flash_fwd_paramsE
        .type           _ZN5flash32flash_fwd_splitkv_combine_kernelI23Flash_fwd_kernel_traitsILi32ELi64ELi256ELi4ELb0ELb0EN7cutlass10bfloat16_tE19Flash_kernel_traitsILi32ELi64ELi256ELi4ES3_EELi16ELi2ELb1EEEvNS_16Flash_fwd_paramsE,@function
        .size           _ZN5flash32flash_fwd_splitkv_combine_kernelI23Flash_fwd_kernel_traitsILi32ELi64ELi256ELi4ELb0ELb0EN7cutlass10bfloat16_tE19Flash_kernel_traitsILi32ELi64ELi256ELi4ES3_EELi16ELi2ELb1EEEvNS_16Flash_fwd_paramsE,(.L_x_4844 - _ZN5flash32flash_fwd_splitkv_combine_kernelI23Flash_fwd_kernel_traitsILi32ELi64ELi256ELi4ELb0ELb0EN7cutlass10bfloat16_tE19Flash_kernel_traitsILi32ELi64ELi256ELi4ES3_EELi16ELi2ELb1EEEvNS_16Flash_fwd_paramsE)
        .other          _ZN5flash32flash_fwd_splitkv_combine_kernelI23Flash_fwd_kernel_traitsILi32ELi64ELi256ELi4ELb0ELb0EN7cutlass10bfloat16_tE19Flash_kernel_traitsILi32ELi64ELi256ELi4ES3_EELi16ELi2ELb1EEEvNS_16Flash_fwd_paramsE,@"STO_CUDA_ENTRY STV_DEFAULT"
_ZN5flash32flash_fwd_splitkv_combine_kernelI23Flash_fwd_kernel_traitsILi32ELi64ELi256ELi4ELb0ELb0EN7cutlass10bfloat16_tE19Flash_kernel_traitsILi32ELi64ELi256ELi4ES3_EELi16ELi2ELb1EEEvNS_16Flash_fwd_paramsE:
.text._ZN5flash32flash_fwd_splitkv_combine_kernelI23Flash_fwd_kernel_traitsILi32ELi64ELi256ELi4ELb0ELb0EN7cutlass10bfloat16_tE19Flash_kernel_traitsILi32ELi64ELi256ELi4ES3_EELi16ELi2ELb1EEEvNS_16Flash_fwd_paramsE:
        /* <DEDUP_REMOVED lines=38> */
.L_x_430:
[----:B------:R-:W-:Y:S01]  /*0260*/  IMAD.U32 R14, RZ, RZ, UR16 ;  /* 0x00000010ff0e7e24 */ /* 0x000fe2000f8e00ff */
[----:B------:R-:W-:Y:S01]  /*0270*/  MOV R18, UR14 ;  /* 0x0000000e00127c02 */ /* 0x000fe20008000f00 */
[----:B------:R-:W-:Y:S01]  /*0280*/  IMAD.U32 R19, RZ, RZ, UR17 ;  /* 0x00000011ff137e24 */ /* 0x000fe2000f8e00ff */
[----:B------:R-:W-:Y:S02]  /*0290*/  MOV R17, UR9 ;  /* 0x0000000900117c02 */ /* 0x000fe40008000f00 */
[----:B------:R-:W-:Y:S02]  /*02a0*/  MOV R16, 0x2c0 ;  /* 0x000002c000107802 */ /* 0x000fe40000000f00 */
[----:B------:R-:W-:Y:S05]  /*02b0*/  CALL.REL.NOINC `($__internal_12_$__cuda_sm20_div_s64) ;  /* 0x00000048001c7944 */ /* 0x000fea0003c00000 */
.L_x_431:
        /* <DEDUP_REMOVED lines=30> */
.L_x_433:
[----:B------:R-:W-:Y:S01]  /*04a0*/  IMAD.MOV.U32 R14, RZ, RZ, R10 ;  /* 0x000000ffff0e7224 */ /* 0x000fe200078e000a */
[----:B------:R-:W-:Y:S02]  /*04b0*/  MOV R19, R11 ;  /* 0x0000000b00137202 */ /* 0x000fe40000000f00 */
[----:B------:R-:W-:Y:S02]  /*04c0*/  MOV R16, 0x4e0 ;  /* 0x000004e000107802 */ /* 0x000fe40000000f00 */
[----:B------:R-:W-:Y:S05]  /*04d0*/  CALL.REL.NOINC `($__internal_12_$__cuda_sm20_div_s64) ;  /* 0x0000004400947944 */ /* 0x000fea0003c00000 */
[----:B------:R-:W-:Y:S02]  /*04e0*/  MOV R4, R10 ;  /* 0x0000000a00047202 */ /* 0x000fe40000000f00 */
[----:B------:R-:W-:Y:S02]  /*04f0*/  MOV R5, R11 ;  /* 0x0000000b00057202 */ /* 0x000fe40000000f00 */
.L_x_434:
[----:B------:R-:W-:Y:S05]  /*0500*/  BSYNC.RECONVERGENT B0 ;  /* 0x0000000000007941 */ /* 0x000fea0003800200 */
.L_x_432:
        /* <DEDUP_REMOVED lines=57> */
.L_x_436:
[----:B------:R-:W-:Y:S01]  /*08a0*/  IMAD.MOV.U32 R14, RZ, RZ, R18 ;  /* 0x000000ffff0e7224 */ /* 0x000fe200078e0012 */
[----:B------:R-:W-:Y:S01]  /*08b0*/  MOV R18, R9 ;  /* 0x0000000900127202 */ /* 0x000fe20000000f00 */
[----:B------:R-:W-:Y:S01]  /*08c0*/  IMAD.MOV.U32 R19, RZ, RZ, R17 ;  /* 0x000000ffff137224 */ /* 0x000fe200078e0011 */
[----:B------:R-:W-:Y:S02]  /*08d0*/  MOV R17, R25 ;  /* 0x0000001900117202 */ /* 0x000fe40000000f00 */
[----:B------:R-:W-:Y:S02]  /*08e0*/  MOV R16, 0x900 ;  /* 0x0000090000107802 */ /* 0x000fe40000000f00 */
[----:B------:R-:W-:Y:S05]  /*08f0*/  CALL.REL.NOINC `($__internal_12_$__cuda_sm20_div_s64) ;  /* 0x00000040008c7944 */ /* 0x000fea0003c00000 */
.L_x_437:
[----:B------:R-:W-:Y:S05]  /*0900*/  BSYNC.RECONVERGENT B0 ;  /* 0x0000000000007941 */ /* 0x000fea0003800200 */
.L_x_435:
        /* <DEDUP_REMOVED lines=46> */
[----:B0-----:R-:W-:-:S03]  /*0bf0*/  VIADD R6, R6, 0xffffffe ;  /* 0x0ffffffe06067836 */ /* 0x001fc60000000000 */
[----:B------:R-:W-:Y:S02]  /*0c00*/  ULOP3.LUT UR22, UR6, UR11, URZ, 0x3c, !UPT ;  /* 0x0000000b06167292 */ /* 0x000fe4000f8e3cff */
[----:B------:R-:W-:Y:S01]  /*0c10*/  IMAD.U32 R2, RZ, RZ, UR6 ;  /* 0x00000006ff027e24 */ /* 0x000fe2000f8e00ff */
[----:B------:R-:W-:-:S03]  /*0c20*/  ULOP3.LUT UR6, UR6, UR5, URZ, 0x3c, !UPT ;  /* 0x0000000506067292 */ /* 0x000fc6000f8e3cff */
[----:B------:R-:W-:Y:S02]  /*0c30*/  ISETP.LE.AND P0, PT, RZ, UR22, PT ;  /* 0x00000016ff007c0c */ /* 0x000fe4000bf03270 */
        /* <DEDUP_REMOVED lines=20> */
[----:B------:R-:W-:Y:S01]  /*0d80*/  ISETP.LT.U32.AND P1, PT, R0, UR11, PT ;  /* 0x0000000b00007c0c */ /* 0x000fe2000bf21070 */
[----:B------:R-:W-:-:S04]  /*0d90*/  UIADD3 UR18, UPT, UPT, -UR19, URZ, URZ ;  /* 0x000000ff13127290 */ /* 0x000fc8000fffe1ff */
[----:B------:R-:W-:-:S04]  /*0da0*/  UIMAD UR18, UR20, UR18, UR21 ;  /* 0x00000012141272a4 */ /* 0x000fc8000f8e0215 */
[----:B------:R-:W-:-:S04]  /*0db0*/  UISETP.GT.U32.AND UP1, UPT, UR20, UR18, UPT ;  /* 0x000000121400728c */ /* 0x000fc8000bf24070 */
[----:B------:R-:W-:Y:S02]  /*0dc0*/  @!P1 VIADD R0, R0, -UR11 ;  /* 0x8000000b00009c36 */ /* 0x000fe40008000000 */
[----:B------:R-:W-:Y:S01]  /*0dd0*/  @!P1 VIADD R3, R3, 0x1 ;  /* 0x0000000103039836 */ /* 0x000fe20000000000 */
[----:B------:R-:W-:Y:S01]  /*0de0*/  ISETP.NE.AND P1, PT, RZ, UR7, PT ;  /* 0x00000007ff007c0c */ /* 0x000fe2000bf25270 */
[----:B0-----:R-:W-:Y:S01]  /*0df0*/  UISETP.NE.AND UP0, UPT, UR12, URZ, UPT ;  /* 0x000000ff0c00728c */ /* 0x001fe2000bf05270 */
[----:B------:R-:W-:Y:S02]  /*0e00*/  ISETP.GE.U32.AND P2, PT, R0, UR11, PT ;  /* 0x0000000b00007c0c */ /* 0x000fe4000bf46070 */
[----:B------:R-:W-:Y:S02]  /*0e10*/  @!UP1 UIADD3 UR18, UPT, UPT, UR18, -UR20, URZ ;  /* 0x8000001412129290 */ /* 0x000fe4000fffe0ff */
[----:B------:R-:W-:Y:S02]  /*0e20*/  USEL UR13, UR13, 0x1, !UP0 ;  /* 0x000000010d0d7887 */ /* 0x000fe4000c000000 */
[----:B------:R-:W-:-:S02]  /*0e30*/  UISETP.GE.U32.AND UP3, UPT, UR18, UR20, UPT ;  /* 0x000000141200728c */ /* 0x000fc4000bf66070 */
[----:B------:R-:W-:Y:S02]  /*0e40*/  UISETP.GE.AND UP0, UPT, UR6, URZ, UPT ;  /* 0x000000ff0600728c */ /* 0x000fe4000bf06270 */
[----:B------:R-:W-:-:S03]  /*0e50*/  @!UP1 UIADD3 UR19, UPT, UPT, UR19, 0x1, URZ ;  /* 0x0000000113139890 */ /* 0x000fc6000fffe0ff */
[----:B------:R-:W-:Y:S01]  /*0e60*/  @P2 VIADD R3, R3, 0x1 ;  /* 0x0000000103032836 */ /* 0x000fe20000000000 */
[----:B------:R-:W-:Y:S02]  /*0e70*/  UISETP.NE.AND UP1, UPT, UR10, URZ, UPT ;  /* 0x000000ff0a00728c */ /* 0x000fe4000bf25270 */
[----:B------:R-:W-:Y:S01]  /*0e80*/  USHF.R.S32.HI UR10, URZ, 0x1f, UR7 ;  /* 0x0000001fff0a7899 */ /* 0x000fe20008011407 */
[----:B------:R-:W-:Y:S01]  /*0e90*/  @!P0 IMAD.MOV R3, RZ, RZ, -R3 ;  /* 0x000000ffff038224 */ /* 0x000fe200078e0a03 */
[----:B------:R-:W-:Y:S01]  /*0ea0*/  @!P1 LOP3.LUT R3, RZ, UR11, RZ, 0x33, !PT ;  /* 0x0000000bff039c12 */ /* 0x000fe2000f8e33ff */
[----:B------:R-:W-:Y:S02]  /*0eb0*/  @UP3 UIADD3 UR19, UPT, UPT, UR19, 0x1, URZ ;  /* 0x0000000113133890 */ /* 0x000fe4000fffe0ff */
[----:B------:R-:W-:Y:S01]  /*0ec0*/  USEL UR6, URZ, 0x1, !UP1 ;  /* 0x00000001ff067887 */ /* 0x000fe2000c800000 */
[----:B------:R-:W-:Y:S01]  /*0ed0*/  ISETP.LT.U32.AND P0, PT, R10, R3, PT ;  /* 0x000000030a00720c */ /* 0x000fe20003f01070 */
[----:B------:R-:W-:Y:S01]  /*0ee0*/  @!UP0 UIADD3 UR19, UPT, UPT, -UR19, URZ, URZ ;  /* 0x000000ff13138290 */ /* 0x000fe2000fffe1ff */
[----:B------:R-:W-:Y:S01]  /*0ef0*/  SHF.R.S32.HI R7, RZ, 0x1f, R3 ;  /* 0x0000001fff077819 */ /* 0x000fe20000011403 */
[----:B------:R-:W-:-:S02]  /*0f00*/  ULOP3.LUT UR6, UR10, UR6, URZ, 0xfc, !UPT ;  /* 0x000000060a067292 */ /* 0x000fc4000f8efcff */
        /* <DEDUP_REMOVED lines=27> */
.L_x_439:
[----:B------:R-:W-:Y:S01]  /*10c0*/  IMAD.MOV.U32 R14, RZ, RZ, R10 ;  /* 0x000000ffff0e7224 */ /* 0x000fe200078e000a */
[----:B------:R-:W-:Y:S01]  /*10d0*/  MOV R18, R8 ;  /* 0x0000000800127202 */ /* 0x000fe20000000f00 */
[----:B------:R-:W-:Y:S01]  /*10e0*/  IMAD.MOV.U32 R19, RZ, RZ, R11 ;  /* 0x000000ffff137224 */ /* 0x000fe200078e000b */
[----:B------:R-:W-:Y:S02]  /*10f0*/  MOV R17, R0 ;  /* 0x0000000000117202 */ /* 0x000fe40000000f00 */
[----:B------:R-:W-:Y:S02]  /*1100*/  MOV R16, 0x1120 ;  /* 0x0000112000107802 */ /* 0x000fe40000000f00 */
[----:B------:R-:W-:Y:S05]  /*1110*/  CALL.REL.NOINC `($__internal_12_$__cuda_sm20_div_s64) ;  /* 0x0000003800847944 */ /* 0x000fea0003c00000 */
[----:B------:R-:W-:Y:S02]  /*1120*/  MOV R32, R10 ;  /* 0x0000000a00207202 */ /* 0x000fe40000000f00 */
[----:B------:R-:W-:Y:S02]  /*1130*/  MOV R33, R11 ;  /* 0x0000000b00217202 */ /* 0x000fe40000000f00 */
.L_x_440:
[----:B------:R-:W-:Y:S05]  /*1140*/  BSYNC.RECONVERGENT B0 ;  /* 0x0000000000007941 */ /* 0x000fea0003800200 */
.L_x_438:
        /* <DEDUP_REMOVED lines=57> */
.L_x_442:
[----:B------:R-:W-:Y:S01]  /*14e0*/  IMAD.MOV.U32 R14, RZ, RZ, R4 ;  /* 0x000000ffff0e7224 */ /* 0x000fe200078e0004 */
[----:B------:R-:W-:Y:S01]  /*14f0*/  MOV R19, R5 ;  /* 0x0000000500137202 */ /* 0x000fe20000000f00 */
[----:B------:R-:W-:Y:S01]  /*1500*/  IMAD.MOV.U32 R18, RZ, RZ, R6 ;  /* 0x000000ffff127224 */ /* 0x000fe200078e0006 */
[----:B------:R-:W-:Y:S02]  /*1510*/  MOV R16, 0x1530 ;  /* 0x0000153000107802 */ /* 0x000fe40000000f00 */
[----:B------:R-:W-:Y:S05]  /*1520*/  CALL.REL.NOINC `($__internal_12_$__cuda_sm20_div_s64) ;  /* 0x0000003400807944 */ /* 0x000fea0003c00000 */
[----:B------:R-:W-:Y:S02]  /*1530*/  MOV R20, R10 ;  /* 0x0000000a00147202 */ /* 0x000fe40000000f00 */
[----:B------:R-:W-:Y:S02]  /*1540*/  MOV R21, R11 ;  /* 0x0000000b00157202 */ /* 0x000fe40000000f00 */
.L_x_443:
[----:B------:R-:W-:Y:S05]  /*1550*/  BSYNC.RECONVERGENT B0 ;  /* 0x0000000000007941 */ /* 0x000fea0003800200 */
.L_x_441:
        /* <DEDUP_REMOVED lines=23> */
[----:B------:R-:W-:Y:S01]  /*16d0*/  IMAD.HI.U32 R10, R11, R5, R10 ;  /* 0x000000050b0a7227 */ /* 0x000fe200078e000a */
[----:B------:R-:W-:Y:S02]  /*16e0*/  SHF.R.U32.HI R11, RZ, 0x4, R7 ;  /* 0x00000004ff0b7819 */ /* 0x000fe40000011607 */
[----:B------:R-:W-:Y:S02]  /*16f0*/  ISETP.GE.AND P2, PT, R2, RZ, PT ;  /* 0x000000ff0200720c */ /* 0x000fe40003f46270 */
[----:B------:R-:W-:Y:S01]  /*1700*/  @!P1 MOV R2, 0x400 ;  /* 0x0000040000029802 */ /* 0x000fe20000000f00 */
[----:B------:R-:W-:-:S02]  /*1710*/  IMAD.HI.U32 R13, R10, R3, RZ ;  /* 0x000000030a0d7227 */ /* 0x000fc400078e00ff */
        /* <DEDUP_REMOVED lines=9> */
[----:B------:R-:W-:Y:S02]  /*17b0*/  @!P1 MOV R5, 0x400 ;  /* 0x0000040000059802 */ /* 0x000fe40000000f00 */
[----:B------:R-:W-:Y:S02]  /*17c0*/  @!P1 SHF.L.U32 R4, R7, 0x2, RZ ;  /* 0x0000000207049819 */ /* 0x000fe400000006ff */
[----:B0-----:R-:W-:-:S02]  /*17d0*/  @!P1 LEA R10, R10, R5, 0x18 ;  /* 0x000000050a0a9211 */ /* 0x001fc400078ec0ff */
[----:B------:R-:W-:-:S03]  /*17e0*/  @!P1 LOP3.LUT R4, R4, 0x3c, RZ, 0xc0, !PT ;  /* 0x0000003c04049812 */ /* 0x000fc600078ec0ff */
[----:B------:R-:W-:Y:S01]  /*17f0*/  @!P1 IMAD R5, R11, 0x44, R10 ;  /* 0x000000440b059824 */ /* 0x000fe200078e020a */
[----:B-1----:R-:W-:Y:S01]  /*1800*/  @!P1 LEA R3, R3, R2, 0x18 ;  /* 0x0000000203039211 */ /* 0x002fe200078ec0ff */
[----:B------:R-:W-:Y:S01]  /*1810*/  @P3 VIADD R13, R13, 0x1 ;  /* 0x000000010d0d3836 */ /* 0x000fe20000000000 */
[----:B------:R-:W-:Y:S01]  /*1820*/  SHF.R.U32.HI R2, RZ, 0x2, R7 ;  /* 0x00000002ff027819 */ /* 0x000fe20000011607 */
[----:B------:R-:W-:Y:S02]  /*1830*/  @!P1 IMAD.IADD R4, R5, 0x1, R4 ;  /* 0x0000000105049824 */ /* 0x000fe400078e0204 */
[----:B------:R-:W-:Y:S01]  /*1840*/  @!P2 IMAD.MOV R13, RZ, RZ, -R13 ;  /* 0x000000ffff0da224 */ /* 0x000fe200078e0a0d */
[----:B------:R-:W-:Y:S01]  /*1850*/  @!P0 LOP3.LUT R13, RZ, UR5, RZ, 0x33, !PT ;  /* 0x00000005ff0d8c12 */ /* 0x000fe2000f8e33ff */
        /* <DEDUP_REMOVED lines=24> */
.L_x_445:
[----:B0-----:R-:W-:Y:S05]  /*19e0*/  BSYNC.RECONVERGENT B0 ;  /* 0x0000000000007941 */ /* 0x001fea0003800200 */
.L_x_444:
[----:B-----5:R-:W-:Y:S01]  /*19f0*/  @!P1 STS [R4], R19 ;  /* 0x0000001304009388 */ /* 0x020fe20000000800 */
[----:B------:R-:W0:Y:S01]  /*1a00*/  LDC R15, c[0x0][0x3e0] ;  /* 0x0000f800ff0f7b82 */ /* 0x000e220000000800 */
        /* <DEDUP_REMOVED lines=10> */
[----:B------:R-:W1:Y:S01]  /*1ab0*/  F2I.FTZ.U32.TRUNC.NTZ R29, R28 ;  /* 0x0000001c001d7305 */ /* 0x000e62000021f000 */
[----:B0-----:R-:W0:Y:S01]  /*1ac0*/  SHFL.BFLY PT, R16, R23, 0x2, 0x1f ;  /* 0x0c401f0017107f89 */ /* 0x001e2200000e0000 */
[----:B-1----:R-:W-:Y:S02]  /*1ad0*/  IMAD.MOV R11, RZ, RZ, -R29 ;  /* 0x000000ffff0b7224 */ /* 0x002fe400078e0a1d */
[----:B------:R-:W-:Y:S02]  /*1ae0*/  HFMA2 R28, -RZ, RZ, 0, 0 ;  /* 0x00000000ff1c7431 */ /* 0x000fe400000001ff */
[----:B------:R-:W-:-:S04]  /*1af0*/  IMAD R11, R11, R12, RZ ;  /* 0x0000000c0b0b7224 */ /* 0x000fc800078e02ff */
[----:B------:R-:W-:Y:S01]  /*1b00*/  IMAD.HI.U32 R11, R29, R11, R28 ;  /* 0x0000000b1d0b7227 */ /* 0x000fe200078e001c */
[----:B0-----:R-:W-:-:S05]  /*1b10*/  FMNMX.FTZ R16, R16, R23, !PT ;  /* 0x0000001710107209 */ /* 0x001fca0007810000 */
[----:B------:R-:W0:Y:S02]  /*1b20*/  SHFL.BFLY PT, R3, R16, 0x1, 0x1f ;  /* 0x0c201f0010037f89 */ /* 0x000e2400000e0000 */
[----:B0-----:R-:W-:Y:S02]  /*1b30*/  FMNMX.FTZ R4, R16, R3, !PT ;  /* 0x0000000310047209 */ /* 0x001fe40007810000 */
[----:B------:R-:W0:Y:S02]  /*1b40*/  MUFU.RCP R3, R5 ;  /* 0x0000000500037308 */ /* 0x000e240000001000 */
[----:B------:R-:W-:-:S04]  /*1b50*/  FSETP.NEU.FTZ.AND P0, PT, R4, -INF , PT ;  /* 0xff8000000400780b */ /* 0x000fc80003f1d000 */
[----:B------:R-:W-:-:S05]  /*1b60*/  FSEL R4, R4, RZ, P0 ;  /* 0x000000ff04047208 */ /* 0x000fca0000000000 */
        /* <DEDUP_REMOVED lines=20> */
[----:B------:R-:W-:Y:S02]  /*1cb0*/  ISETP.GT.U32.AND P1, PT, R17, R26, PT ;  /* 0x0000001a1100720c */ /* 0x000fe40003f24070 */
        /* <DEDUP_REMOVED lines=16> */
[----:B------:R-:W-:Y:S02]  /*1dc0*/  IMAD.MOV.U32 R5, RZ, RZ, R22 ;  /* 0x000000ffff057224 */ /* 0x000fe400078e0016 */
[----:B------:R-:W-:Y:S01]  /*1dd0*/  IMAD.MOV.U32 R22, RZ, RZ, 0x7f800000 ;  /* 0x7f800000ff167424 */ /* 0x000fe200078e00ff */
[----:B------:R-:W-:Y:S01]  /*1de0*/  MOV R12, R11 ;  /* 0x0000000b000c7202 */ /* 0x000fe20000000f00 */
[----:B------:R-:W-:Y:S01]  /*1df0*/  @!P3 IMAD.MOV R5, RZ, RZ, -R5 ;  /* 0x000000ffff05b224 */ /* 0x000fe200078e0a05 */
[----:B------:R-:W0:Y:S01]  /*1e00*/  @P1 MUFU.LG2 R11, R3 ;  /* 0x00000003000b1308 */ /* 0x000e220000000c00 */
[----:B------:R-:W-:-:S02]  /*1e10*/  ISETP.NE.AND P3, PT, R13, RZ, PT ;  /* 0x000000ff0d00720c */ /* 0x000fc40003f65270 */
[----:B------:R-:W-:Y:S01]  /*1e20*/  @!P2 IMAD.MOV R12, RZ, RZ, -R12 ;  /* 0x000000ffff0ca224 */ /* 0x000fe200078e0a0c */
[----:B------:R-:W-:Y:S02]  /*1e30*/  @!P0 LOP3.LUT R12, RZ, R15, RZ, 0x33, !PT ;  /* 0x0000000fff0c8212 */ /* 0x000fe400078e33ff */
[----:B------:R-:W-:Y:S02]  /*1e40*/  LOP3.LUT P0, RZ, R7, 0x3c3, RZ, 0xc0, !PT ;  /* 0x000003c307ff7812 */ /* 0x000fe4000780c0ff */
[----:B------:R-:W-:Y:S01]  /*1e50*/  @!P5 LOP3.LUT R5, RZ, R17, RZ, 0x33, !PT ;  /* 0x00000011ff05d212 */ /* 0x000fe200078e33ff */
[----:B------:R-:W-:Y:S01]  /*1e60*/  IMAD R12, R12, UR13, RZ ;  /* 0x0000000d0c0c7c24 */ /* 0x000fe2000f8e02ff */
[----:B------:R-:W-:Y:S02]  /*1e70*/  SEL R13, RZ, 0x1, !P3 ;  /* 0x00000001ff0d7807 */ /* 0x000fe40005800000 */
[----:B------:R-:W-:Y:S02]  /*1e80*/  ISETP.LT.U32.AND P2, PT, R20, R5, PT ;  /* 0x000000051400720c */ /* 0x000fe40003f41070 */
[----:B------:R-:W-:-:S02]  /*1e90*/  SHF.R.S32.HI R17, RZ, 0x1f, R5 ;  /* 0x0000001fff117819 */ /* 0x000fc40000011405 */
[----:B------:R-:W-:Y:S02]  /*1ea0*/  LOP3.LUT R13, R14, R13, RZ, 0xfc, !PT ;  /* 0x0000000d0e0d7212 */ /* 0x000fe400078efcff */
[----:B------:R-:W-:Y:S01]  /*1eb0*/  ISETP.LT.AND.EX P2, PT, R21, R17, PT, P2 ;  /* 0x000000111500720c */ /* 0x000fe20003f41320 */
[----:B0-----:R-:W-:Y:S01]  /*1ec0*/  @P1 FFMA.FTZ R22, R11, 0.69314718246459960938, R4 ;  /* 0x3f3172180b161823 */ /* 0x001fe20000010004 */
[----:B------:R-:W-:Y:S02]  /*1ed0*/  IMAD R4, R10, UR12, RZ ;  /* 0x0000000c0a047c24 */ /* 0x000fe4000f8e02ff */
[----:B------:R-:W-:Y:S01]  /*1ee0*/  SEL R5, R20, R5, P2 ;  /* 0x0000000514057207 */ /* 0x000fe20001000000 */
        /* <DEDUP_REMOVED lines=14> */
[----:B------:R-:W-:-:S03]  /*1fd0*/  IMAD R14, R2, UR14, RZ ;  /* 0x0000000e020e7c24 */ /* 0x000fc6000f8e02ff */
        /* <DEDUP_REMOVED lines=15> */
[----:B------:R-:W-:Y:S01]  /*20d0*/  HFMA2 R10, -RZ, RZ, 0, 0 ;  /* 0x00000000ff0a7431 */ /* 0x000fe200000001ff */
[----:B------:R-:W-:Y:S01]  /*20e0*/  LEA.HI R13, R7, UR15, RZ, 0x1e ;  /* 0x0000000f070d7c11 */ /* 0x000fe2000f8ff0ff */
[----:B------:R-:W-:Y:S01]  /*20f0*/  HFMA2 R31, -RZ, RZ, 0, 0 ;  /* 0x00000000ff1f7431 */ /* 0x000fe200000001ff */
[----:B------:R-:W-:-:S04]  /*2100*/  ISETP.NE.U32.AND P0, PT, R30, RZ, PT ;  /* 0x000000ff1e00720c */ /* 0x000fc80003f05070 */
        /* <DEDUP_REMOVED lines=19> */
.L_x_449:
[----:B------:R-:W-:Y:S01]  /*2240*/  LEA.HI R2, R7, UR15, RZ, 0x1e ;  /* 0x0000000f07027c11 */ /* 0x000fe2000f8ff0ff */
[----:B------:R-:W-:Y:S01]  /*2250*/  IMAD.MOV.U32 R19, RZ, RZ, RZ ;  /* 0x000000ffff137224 */ /* 0x000fe200078e00ff */
[----:B------:R-:W-:Y:S02]  /*2260*/  MOV R18, R30 ;  /* 0x0000001e00127202 */ /* 0x000fe40000000f00 */
[----:B------:R-:W-:Y:S01]  /*2270*/  MOV R16, 0x22a0 ;  /* 0x000022a000107802 */ /* 0x000fe20000000f00 */
[----:B------:R-:W-:Y:S02]  /*2280*/  IMAD.MOV.U32 R14, RZ, RZ, R2 ;  /* 0x000000ffff0e7224 */ /* 0x000fe400078e0002 */
[----:B------:R-:W-:Y:S05]  /*2290*/  CALL.REL.NOINC `($__internal_12_$__cuda_sm20_div_s64) ;  /* 0x0000002800247944 */ /* 0x000fea0003c00000 */
[----:B------:R-:W-:Y:S02]  /*22a0*/  IADD3 R13, PT, PT, -R10, RZ, RZ ;  /* 0x000000ff0a0d7210 */ /* 0x000fe40007ffe1ff */
[----:B------:R-:W-:-:S03]  /*22b0*/  MOV R31, R11 ;  /* 0x0000000b001f7202 */ /* 0x000fc60000000f00 */
[----:B------:R-:W-:Y:S01]  /*22c0*/  IMAD R12, R30, R13, R2 ;  /* 0x0000000d1e0c7224 */ /* 0x000fe200078e0202 */
[----:B------:R-:W-:-:S07]  /*22d0*/  MOV R30, R10 ;  /* 0x0000000a001e7202 */ /* 0x000fce0000000f00 */
.L_x_450:
        /* <DEDUP_REMOVED lines=59> */
.L_x_452:
[----:B------:R-:W-:Y:S01]  /*2690*/  IMAD.MOV.U32 R14, RZ, RZ, R30 ;  /* 0x000000ffff0e7224 */ /* 0x000fe200078e001e */
[----:B------:R-:W-:Y:S01]  /*26a0*/  MOV R19, R31 ;  /* 0x0000001f00137202 */ /* 0x000fe20000000f00 */
[----:B------:R-:W-:Y:S01]  /*26b0*/  IMAD.MOV.U32 R18, RZ, RZ, R34 ;  /* 0x000000ffff127224 */ /* 0x000fe200078e0022 */
[----:B------:R-:W-:Y:S02]  /*26c0*/  MOV R16, 0x26e0 ;  /* 0x000026e000107802 */ /* 0x000fe40000000f00 */
[----:B------:R-:W-:Y:S05]  /*26d0*/  CALL.REL.NOINC `($__internal_12_$__cuda_sm20_div_s64) ;  /* 0x0000002400147944 */ /* 0x000fea0003c00000 */
[----:B------:R-:W-:-:S05]  /*26e0*/  IADD3 R11, PT, PT, -R10, RZ, RZ ;  /* 0x000000ff0a0b7210 */ /* 0x000fca0007ffe1ff */
[----:B------:R-:W-:Y:S02]  /*26f0*/  IMAD R30, R11, R34, R30 ;  /* 0x000000220b1e7224 */ /* 0x000fe400078e021e */
.L_x_453:
[----:B------:R-:W-:Y:S05]  /*2700*/  BSYNC.RECONVERGENT B0 ;  /* 0x0000000000007941 */ /* 0x000fea0003800200 */
.L_x_451:
[----:B------:R-:W-:Y:S01]  /*2710*/  IABS R20, R9 ;  /* 0x0000000900147213 */ /* 0x000fe20000000000 */
[----:B------:R-:W0:Y:S01]  /*2720*/  LDCU.U8 UR17, c[0x0][0x549] ;  /* 0x0000a920ff1177ac */ /* 0x000e220008000000 */
[----:B------:R-:W-:Y:S02]  /*2730*/  IABS R16, R6 ;  /* 0x0000000600107213 */ /* 0x000fe40000000000 */
[----:B------:R-:W1:Y:S01]  /*2740*/  I2F.U32.RP R11, R20 ;  /* 0x00000014000b7306 */ /* 0x000e620000209000 */
[----:B------:R-:W-:Y:S01]  /*2750*/  IABS R13, R15 ;  /* 0x0000000f000d7213 */ /* 0x000fe20000000000 */
[----:B------:R-:W2:Y:S01]  /*2760*/  LDCU.64 UR4, c[0x0][0x430] ;  /* 0x00008600ff0477ac */ /* 0x000ea20008000a00 */
[----:B------:R-:W-:Y:S02]  /*2770*/  IABS R17, R8 ;  /* 0x0000000800117213 */ /* 0x000fe40000000000 */
[----:B------:R-:W-:Y:S01]  /*2780*/  IABS R14, R5 ;  /* 0x00000005000e7213 */ /* 0x000fe20000000000 */
[----:B------:R-:W-:Y:S01]  /*2790*/  UIMAD UR18, UR7, UR12, URZ ;  /* 0x0000000c071272a4 */ /* 0x000fe2000f8e02ff */
[----:B------:R-:W-:Y:S01]  /*27a0*/  ISETP.NE.AND P5, PT, R9, RZ, PT ;  /* 0x000000ff0900720c */ /* 0x000fe20003fa5270 */
[----:B------:R-:W3:Y:S01]  /*27b0*/  I2F.U32.RP R12, R16 ;  /* 0x00000010000c7306 */ /* 0x000ee20000209000 */
[----:B0-----:R-:W-:-:S07]  /*27c0*/  UISETP.NE.AND UP0, UPT, UR17, URZ, UPT ;  /* 0x000000ff1100728c */ /* 0x001fce000bf05270 */
[----:B-1----:R-:W0:Y:S01]  /*27d0*/  MUFU.RCP R11, R11 ;  /* 0x0000000b000b7308 */ /* 0x002e220000001000 */
[----:B--2---:R-:W-:-:S07]  /*27e0*/  USEL UR4, UR4, 0x1, UP0 ;  /* 0x0000000104047887 */ /* 0x004fce0008000000 */
        /* <DEDUP_REMOVED lines=10> */
[----:B------:R-:W-:Y:S01]  /*2890*/  MUFU.RCP R29, R29 ;  /* 0x0000001d001d7308 */ /* 0x000fe20000001000 */
[----:B------:R-:W-:Y:S02]  /*28a0*/  IMAD.MOV.U32 R18, RZ, RZ, RZ ;  /* 0x000000ffff127224 */ /* 0x000fe400078e00ff */
[----:B------:R-:W-:Y:S01]  /*28b0*/  IMAD R28, R11, R20, RZ ;  /* 0x000000140b1c7224 */ /* 0x000fe200078e02ff */
[----:B------:R-:W-:Y:S02]  /*28c0*/  IABS R11, R6 ;  /* 0x00000006000b7213 */ /* 0x000fe40000000000 */
[----:B-1----:R-:W-:Y:S02]  /*28d0*/  IADD3 R25, PT, PT, RZ, -R33, RZ ;  /* 0x80000021ff197210 */ /* 0x002fe40007ffe0ff */
[----:B------:R-:W0:Y:S01]  /*28e0*/  I2F.U32.RP R26, R17 ;  /* 0x00000011001a7306 */ /* 0x000e220000209000 */
[----:B------:R-:W-:-:S04]  /*28f0*/  IMAD.HI.U32 R28, R19, R28, R18 ;  /* 0x0000001c131c7227 */ /* 0x000fc800078e0012 */
[----:B------:R-:W-:Y:S01]  /*2900*/  HFMA2 R32, -RZ, RZ, 0, 0 ;  /* 0x00000000ff207431 */ /* 0x000fe200000001ff */
[----:B------:R-:W-:Y:S01]  /*2910*/  IABS R19, R30 ;  /* 0x0000001e00137213 */ /* 0x000fe20000000000 */
[----:B------:R-:W-:Y:S01]  /*2920*/  IMAD R25, R25, R16, RZ ;  /* 0x0000001019197224 */ /* 0x000fe200078e02ff */
[----:B------:R-:W-:Y:S01]  /*2930*/  IABS R18, R9 ;  /* 0x0000000900127213 */ /* 0x000fe20000000000 */
[----:B------:R-:W-:Y:S01]  /*2940*/  IMAD.MOV R11, RZ, RZ, -R11 ;  /* 0x000000ffff0b7224 */ /* 0x000fe200078e0a0b */
[----:B------:R-:W1:Y:S01]  /*2950*/  I2F.U32.RP R21, R14 ;  /* 0x0000000e00157306 */ /* 0x000e620000209000 */
[----:B------:R-:W-:-:S04]  /*2960*/  IMAD.HI.U32 R25, R33, R25, R32 ;  /* 0x0000001921197227 */ /* 0x000fc800078e0020 */
[----:B------:R-:W-:Y:S02]  /*2970*/  IMAD.MOV R18, RZ, RZ, -R18 ;  /* 0x000000ffff127224 */ /* 0x000fe400078e0a12 */
[----:B------:R-:W-:Y:S01]  /*2980*/  IMAD.HI.U32 R27, R28, R19, RZ ;  /* 0x000000131c1b7227 */ /* 0x000fe200078e00ff */
[----:B0-----:R-:W0:Y:S03]  /*2990*/  MUFU.RCP R26, R26 ;  /* 0x0000001a001a7308 */ /* 0x001e260000001000 */
[----:B------:R-:W-:Y:S02]  /*29a0*/  VIADD R29, R29, 0xffffffe ;  /* 0x0ffffffe1d1d7836 */ /* 0x000fe40000000000 */
[----:B------:R-:W-:Y:S02]  /*29b0*/  IMAD R19, R27, R18, R19 ;  /* 0x000000121b137224 */ /* 0x000fe400078e0213 */
[----:B------:R-:W-:Y:S01]  /*29c0*/  IMAD.HI.U32 R25, R25, R12, RZ ;  /* 0x0000000c19197227 */ /* 0x000fe200078e00ff */
[----:B-1----:R-:W1:Y:S02]  /*29d0*/  MUFU.RCP R21, R21 ;  /* 0x0000001500157308 */ /* 0x002e640000001000 */
[----:B------:R-:W-:Y:S01]  /*29e0*/  ISETP.GT.U32.AND P3, PT, R20, R19, PT ;  /* 0x000000131400720c */ /* 0x000fe20003f64070 */
[----:B------:R-:W-:Y:S01]  /*29f0*/  IMAD R11, R25, R11, R12 ;  /* 0x0000000b190b7224 */ /* 0x000fe200078e020c */
[----:B------:R-:W-:Y:S01]  /*2a00*/  LOP3.LUT R12, R30, R9, RZ, 0x3c, !PT ;  /* 0x000000091e0c7212 */ /* 0x000fe200078e3cff */
[----:B------:R-:W-:-:S03]  /*2a10*/  IMAD.MOV.U32 R28, RZ, RZ, RZ ;  /* 0x000000ffff1c7224 */ /* 0x000fc600078e00ff */
[----:B------:R-:W2:Y:S01]  /*2a20*/  F2I.FTZ.U32.TRUNC.NTZ R29, R29 ;  /* 0x0000001d001d7305 */ /* 0x000ea2000021f000 */
[----:B------:R-:W-:Y:S01]  /*2a30*/  ISETP.GT.U32.AND P1, PT, R16, R11, PT ;  /* 0x0000000b1000720c */ /* 0x000fe20003f24070 */
[----:B0-----:R-:W-:Y:S01]  /*2a40*/  VIADD R26, R26, 0xffffffe ;  /* 0x0ffffffe1a1a7836 */ /* 0x001fe20000000000 */
[----:B------:R-:W-:Y:S02]  /*2a50*/  ISETP.GE.AND P2, PT, R12, RZ, PT ;  /* 0x000000ff0c00720c */ /* 0x000fe40003f46270 */
[----:B------:R-:W-:Y:S02]  /*2a60*/  IABS R12, R2 ;  /* 0x00000002000c7213 */ /* 0x000fe40000000000 */
[----:B------:R-:W-:Y:S01]  /*2a70*/  @!P3 IMAD.IADD R19, R19, 0x1, -R20 ;  /* 0x000000011313b824 */ /* 0x000fe200078e0a14 */
[----:B------:R-:W0:Y:S01]  /*2a80*/  F2I.FTZ.U32.TRUNC.NTZ R33, R26 ;  /* 0x0000001a00217305 */ /* 0x000e22000021f000 */
[----:B------:R-:W-:Y:S02]  /*2a90*/  @!P3 IADD3 R27, PT, PT, R27, 0x1, RZ ;  /* 0x000000011b1bb810 */ /* 0x000fe40007ffe0ff */
[----:B-1----:R-:W-:-:S02]  /*2aa0*/  IADD3 R21, PT, PT, R21, 0xffffffe, RZ ;  /* 0x0ffffffe15157810 */ /* 0x002fc40007ffe0ff */
[----:B------:R-:W-:Y:S01]  /*2ab0*/  ISETP.GE.U32.AND P6, PT, R19, R20, PT ;  /* 0x000000141300720c */ /* 0x000fe20003fc6070 */
[----:B------:R-:W-:Y:S01]  /*2ac0*/  @!P1 VIADD R25, R25, 0x1 ;  /* 0x0000000119199836 */ /* 0x000fe20000000000 */
[----:B--2---:R-:W-:Y:S02]  /*2ad0*/  IADD3 R18, PT, PT, RZ, -R29, RZ ;  /* 0x8000001dff127210 */ /* 0x004fe40007ffe0ff */
[----:B------:R-:W-:Y:S01]  /*2ae0*/  @!P1 IADD3 R11, PT, PT, R11, -R16, RZ ;  /* 0x800000100b0b9210 */ /* 0x000fe20007ffe0ff */
[----:B------:R-:W1:Y:S01]  /*2af0*/  F2I.FTZ.U32.TRUNC.NTZ R21, R21 ;  /* 0x0000001500157305 */ /* 0x000e62000021f000 */
[----:B------:R-:W-:Y:S01]  /*2b00*/  LOP3.LUT R19, R10, R6, RZ, 0x3c, !PT ;  /* 0x000000060a137212 */ /* 0x000fe200078e3cff */
[----:B------:R-:W-:Y:S01]  /*2b10*/  IMAD R31, R18, R13, RZ ;  /* 0x0000000d121f7224 */ /* 0x000fe200078e02ff */
[----:B------:R-:W-:Y:S02]  /*2b20*/  ISETP.GE.U32.AND P4, PT, R11, R16, PT ;  /* 0x000000100b00720c */ /* 0x000fe40003f86070 */
[----:B------:R-:W-:Y:S01]  /*2b30*/  IABS R18, R15 ;  /* 0x0000000f00127213 */ /* 0x000fe20000000000 */
[----:B------:R-:W-:Y:S01]  /*2b40*/  IMAD.HI.U32 R31, R29, R31, R28 ;  /* 0x0000001f1d1f7227 */ /* 0x000fe200078e001c */
[----:B------:R-:W-:-:S02]  /*2b50*/  ISETP.GE.AND P0, PT, R19, RZ, PT ;  /* 0x000000ff1300720c */ /* 0x000fc40003f06270 */
[----:B------:R-:W-:Y:S01]  /*2b60*/  ISETP.NE.AND P3, PT, R6, RZ, PT ;  /* 0x000000ff0600720c */ /* 0x000fe20003f65270 */
[----:B0-----:R-:W-:Y:S01]  /*2b70*/  IMAD.MOV R11, RZ, RZ, -R33 ;  /* 0x000000ffff0b7224 */ /* 0x001fe200078e0a21 */
[----:B------:R-:W-:Y:S01]  /*2b80*/  @P6 IADD3 R27, PT, PT, R27, 0x1, RZ ;  /* 0x000000011b1b6810 */ /* 0x000fe20007ffe0ff */
[----:B------:R-:W-:Y:S01]  /*2b90*/  IMAD.MOV R18, RZ, RZ, -R18 ;  /* 0x000000ffff127224 */ /* 0x000fe200078e0a12 */
[----:B------:R-:W-:Y:S01]  /*2ba0*/  MOV R20, RZ ;  /* 0x000000ff00147202 */ /* 0x000fe20000000f00 */
[----:B------:R-:W-:-:S04]  /*2bb0*/  IMAD.HI.U32 R31, R31, R12, RZ ;  /* 0x0000000c1f1f7227 */ /* 0x000fc800078e00ff */
[----:B------:R-:W-:Y:S02]  /*2bc0*/  IMAD.MOV.U32 R16, RZ, RZ, R11 ;  /* 0x000000ffff107224 */ /* 0x000fe400078e000b */
[----:B------:R-:W-:Y:S01]  /*2bd0*/  IMAD R12, R31, R18, R12 ;  /* 0x000000121f0c7224 */ /* 0x000fe200078e020c */
[----:B------:R-:W-:Y:S01]  /*2be0*/  IABS R18, R8 ;  /* 0x0000000800127213 */ /* 0x000fe20000000000 */
[----:B-1----:R-:W-:Y:S02]  /*2bf0*/  IMAD.MOV R11, RZ, RZ, -R21 ;  /* 0x000000ffff0b7224 */ /* 0x002fe400078e0a15 */
[----:B------:R-:W-:Y:S01]  /*2c00*/  @P4 VIADD R25, R25, 0x1 ;  /* 0x0000000119194836 */ /* 0x000fe20000000000 */
[----:B------:R-:W-:Y:S01]  /*2c10*/  ISETP.GT.U32.AND P1, PT, R13, R12, PT ;  /* 0x0000000c0d00720c */ /* 0x000fe20003f24070 */
[----:B------:R-:W-:Y:S01]  /*2c20*/  IMAD R19, R16, R17, RZ ;  /* 0x0000001110137224 */ /* 0x000fe200078e02ff */
[----:B------:R-:W-:Y:S01]  /*2c30*/  ISETP.NE.AND P4, PT, R15, RZ, PT ;  /* 0x000000ff0f00720c */ /* 0x000fe20003f85270 */
        /* <DEDUP_REMOVED lines=11> */
[----:B------:R-:W-:Y:S01]  /*2cf0*/  @!P1 IADD3 R12, PT, PT, R12, -R13, RZ ;  /* 0x8000000d0c0c9210 */ /* 0x000fe20007ffe0ff */
[----:B------:R-:W-:Y:S02]  /*2d00*/  IMAD.MOV R18, RZ, RZ, -R18 ;  /* 0x000000ffff127224 */ /* 0x000fe400078e0a12 */
[----:B------:R-:W-:Y:S01]  /*2d10*/  IMAD.HI.U32 R32, R32, R19, RZ ;  /* 0x0000001320207227 */ /* 0x000fe200078e00ff */
[----:B------:R-:W-:Y:S02]  /*2d20*/  ISETP.GE.U32.AND P2, PT, R12, R13, PT ;  /* 0x0000000d0c00720c */ /* 0x000fe40003f46070 */
[----:B------:R-:W-:Y:S01]  /*2d30*/  LOP3.LUT R12, R2, R15, RZ, 0x3c, !PT ;  /* 0x0000000f020c7212 */ /* 0x000fe200078e3cff */
[----:B------:R-:W-:-:S02]  /*2d40*/  IMAD.MOV R11, RZ, RZ, -R11 ;  /* 0x000000ffff0b7224 */ /* 0x000fc400078e0a0b */
[----:B------:R-:W-:Y:S01]  /*2d50*/  IMAD.HI.U32 R20, R20, R16, RZ ;  /* 0x0000001014147227 */ /* 0x000fe200078e00ff */
[----:B------:R-:W-:Y:S02]  /*2d60*/  ISETP.GE.AND P0, PT, R12, RZ, PT ;  /* 0x000000ff0c00720c */ /* 0x000fe40003f06270 */
[----:B------:R-:W-:Y:S01]  /*2d70*/  LOP3.LUT R12, R27, R8, RZ, 0x3c, !PT ;  /* 0x000000081b0c7212 */ /* 0x000fe200078e3cff */
[----:B------:R-:W-:Y:S02]  /*2d80*/  IMAD R18, R32, R18, R19 ;  /* 0x0000001220127224 */ /* 0x000fe400078e0213 */
[----:B------:R-:W-:Y:S02]  /*2d90*/  IMAD R11, R20, R11, R16 ;  /* 0x0000000b140b7224 */ /* 0x000fe400078e0210 */
[----:B------:R-:W-:Y:S01]  /*2da0*/  @!P1 VIADD R31, R31, 0x1 ;  /* 0x000000011f1f9836 */ /* 0x000fe20000000000 */
[----:B------:R-:W-:Y:S02]  /*2db0*/  ISETP.GT.U32.AND P3, PT, R17, R18, PT ;  /* 0x000000121100720c */ /* 0x000fe40003f64070 */
[----:B------:R-:W-:-:S02]  /*2dc0*/  ISETP.GT.U32.AND P1, PT, R14, R11, PT ;  /* 0x0000000b0e00720c */ /* 0x000fc40003f24070 */
[----:B------:R-:W-:Y:S02]  /*2dd0*/  @P2 IADD3 R31, PT, PT, R31, 0x1, RZ ;  /* 0x000000011f1f2810 */ /* 0x000fe40007ffe0ff */
[----:B------:R-:W-:Y:S02]  /*2de0*/  ISETP.GE.AND P2, PT, R12, RZ, PT ;  /* 0x000000ff0c00720c */ /* 0x000fe40003f46270 */
[----:B------:R-:W-:Y:S01]  /*2df0*/  LOP3.LUT R12, R25, R5, RZ, 0x3c, !PT ;  /* 0x00000005190c7212 */ /* 0x000fe200078e3cff */
[----:B------:R-:W-:Y:S01]  /*2e00*/  @!P0 IMAD.MOV R31, RZ, RZ, -R31 ;  /* 0x000000ffff1f8224 */ /* 0x000fe200078e0a1f */
[----:B------:R-:W-:Y:S02]  /*2e10*/  @!P4 LOP3.LUT R31, RZ, R15, RZ, 0x33, !PT ;  /* 0x0000000fff1fc212 */ /* 0x000fe400078e33ff */
[----:B------:R-:W-:Y:S01]  /*2e20*/  ISETP.GE.AND P0, PT, R12, RZ, PT ;  /* 0x000000ff0c00720c */ /* 0x000fe20003f06270 */
[----:B------:R-:W-:Y:S02]  /*2e30*/  @!P3 IMAD.IADD R18, R18, 0x1, -R17 ;  /* 0x000000011212b824 */ /* 0x000fe400078e0a11 */
[----:B------:R-:W-:Y:S01]  /*2e40*/  @!P1 IADD3 R11, PT, PT, R11, -R14, RZ ;  /* 0x8000000e0b0b9210 */ /* 0x000fe20007ffe0ff */
[----:B------:R-:W-:Y:S01]  /*2e50*/  @!P3 VIADD R32, R32, 0x1 ;  /* 0x000000012020b836 */ /* 0x000fe20000000000 */
[----:B------:R-:W-:-:S02]  /*2e60*/  ISETP.NE.AND P3, PT, R5, RZ, PT ;  /* 0x000000ff0500720c */ /* 0x000fc40003f65270 */
[----:B------:R-:W-:Y:S01]  /*2e70*/  ISETP.GE.U32.AND P6, PT, R18, R17, PT ;  /* 0x000000111200720c */ /* 0x000fe20003fc6070 */
[----:B------:R-:W-:Y:S01]  /*2e80*/  IMAD.WIDE R16, R31, UR13, RZ ;  /* 0x0000000d1f107c25 */ /* 0x000fe2000f8e02ff */
[----:B------:R-:W-:Y:S02]  /*2e90*/  ISETP.GE.U32.AND P4, PT, R11, R14, PT ;  /* 0x0000000e0b00720c */ /* 0x000fe40003f86070 */
[----:B------:R-:W-:Y:S01]  /*2ea0*/  @!P1 IADD3 R20, PT, PT, R20, 0x1, RZ ;  /* 0x0000000114149810 */ /* 0x000fe20007ffe0ff */
[----:B------:R-:W-:Y:S02]  /*2eb0*/  IMAD.MOV R11, RZ, RZ, -R27 ;  /* 0x000000ffff0b7224 */ /* 0x000fe400078e0a1b */
[----:B------:R-:W-:-:S04]  /*2ec0*/  IMAD.WIDE.U32 R12, R0, UR4, R16 ;  /* 0x00000004000c7c25 */ /* 0x000fc8000f8e0010 */
[----:B------:R-:W-:Y:S02]  /*2ed0*/  IMAD.MOV R31, RZ, RZ, -R31 ;  /* 0x000000ffff1f7224 */ /* 0x000fe400078e0a1f */
[----:B------:R-:W-:Y:S02]  /*2ee0*/  @P6 VIADD R32, R32, 0x1 ;  /* 0x0000000120206836 */ /* 0x000fe40000000000 */
[----:B------:R-:W-:Y:S01]  /*2ef0*/  @P4 IADD3 R20, PT, PT, R20, 0x1, RZ ;  /* 0x0000000114144810 */ /* 0x000fe20007ffe0ff */
[----:B------:R-:W-:Y:S01]  /*2f00*/  IMAD R11, R9, R11, R30 ;  /* 0x0000000b090b7224 */ /* 0x000fe200078e021e */
[----:B------:R-:W-:Y:S01]  /*2f10*/  IADD3 R9, PT, PT, -R25, RZ, RZ ;  /* 0x000000ff19097210 */ /* 0x000fe20007ffe1ff */
        /* <DEDUP_REMOVED lines=8> */
[----:B------:R-:W-:-:S02]  /*2fa0*/  IMAD.MOV R2, RZ, RZ, -R32 ;  /* 0x000000ffff027224 */ /* 0x000fc400078e0a20 */
        /* <DEDUP_REMOVED lines=21> */
.L_x_448:
[----:B------:R-:W0:Y:S01]  /*3100*/  LDC.64 R4, c[0x0][0x420] ;  /* 0x00010800ff047b82 */ /* 0x000e220000000a00 */
[----:B------:R-:W-:-:S05]  /*3110*/  IADD3 R2, PT, PT, R2, UR15, RZ ;  /* 0x0000000f02027c10 */ /* 0x000fca000fffe0ff */
[----:B0-----:R-:W-:-:S05]  /*3120*/  IMAD.WIDE.U32 R2, R2, 0x4, R4 ;  /* 0x0000000402027825 */ /* 0x001fca00078e0004 */
[----:B------:R1:W-:Y:S02]  /*3130*/  STG.E desc[UR10][R2.64], R22 ;  /* 0x0000001602007986 */ /* 0x0003e4000c10190a */
.L_x_447:
[----:B------:R-:W-:Y:S05]  /*3140*/  BSYNC.RECONVERGENT B1 ;  /* 0x0000000000017941 */ /* 0x000fea0003800200 */
.L_x_446:
        /* <DEDUP_REMOVED lines=16> */
.L_x_455:
[----:B------:R-:W-:Y:S05]  /*3250*/  BSYNC.RECONVERGENT B0 ;  /* 0x0000000000007941 */ /* 0x000fea0003800200 */
.L_x_454:
[----:B------:R-:W-:Y:S01]  /*3260*/  BAR.SYNC.DEFER_BLOCKING 0x0 ;  /* 0x0000000000007b1d */ /* 0x000fe20000010000 */
[----:B------:R-:W-:Y:S01]  /*3270*/  UISETP.GE.AND UP0, UPT, UR6, 0x1, UPT ;  /* 0x000000010600788c */ /* 0x000fe2000bf06270 */
[----:B------:R-:W-:Y:S01]  /*3280*/  HFMA2 R0, -RZ, RZ, 0, 0 ;  /* 0x00000000ff007431 */ /* 0x000fe200000001ff */
[----:B------:R-:W-:Y:S01]  /*3290*/  SHF.R.U32.HI R12, RZ, 0x3, R7 ;  /* 0x00000003ff0c7819 */ /* 0x000fe20000011607 */
[----:B------:R-:W-:Y:S01]  /*32a0*/  IMAD.SHL.U32 R7, R7, 0x4, RZ ;  /* 0x0000000407077824 */ /* 0x000fe200078e00ff */
[----:B012---:R-:W-:Y:S01]  /*32b0*/  CS2R R2, SRZ ;  /* 0x0000000000027805 */ /* 0x007fe2000001ff00 */
[----:B------:R-:W-:-:S04]  /*32c0*/  IMAD.MOV.U32 R5, RZ, RZ, RZ ;  /* 0x000000ffff057224 */ /* 0x000fc800078e00ff */
[----:B------:R-:W-:Y:S05]  /*32d0*/  BRA.U !UP0, `(.L_x_456) ;  /* 0x0000001108d07547 */ /* 0x000fea000b800000 */
[----:B------:R-:W0:Y:S01]  /*32e0*/  LDCU UR12, c[0x0][0x44c] ;  /* 0x00008980ff0c77ac */ /* 0x000e220008000800 */
[----:B------:R-:W-:Y:S01]  /*32f0*/  IMAD.MOV.U32 R13, RZ, RZ, RZ ;  /* 0x000000ffff0d7224 */ /* 0x000fe200078e00ff */
[----:B------:R-:W-:Y:S02]  /*3300*/  CS2R R10, SRZ ;  /* 0x00000000000a7805 */ /* 0x000fe4000001ff00 */
[----:B------:R-:W-:Y:S01]  /*3310*/  CS2R R8, SRZ ;  /* 0x0000000000087805 */ /* 0x000fe2000001ff00 */
[----:B------:R-:W1:Y:S01]  /*3320*/  LDCU.64 UR4, c[0x0][0x3f8] ;  /* 0x00007f00ff0477ac */ /* 0x000e620008000a00 */
[----:B------:R-:W-:Y:S02]  /*3330*/  UISETP.GE.U32.AND UP0, UPT, UR6, 0x4, UPT ;  /* 0x000000040600788c */ /* 0x000fe4000bf06070 */
[----:B------:R-:W-:Y:S02]  /*3340*/  UIADD3 UR13, UPT, UPT, UR16, -UR15, URZ ;  /* 0x8000000f100d7290 */ /* 0x000fe4000fffe0ff */
[----:B------:R-:W-:-:S02]  /*3350*/  ULOP3.LUT UR9, UR6, 0x3, URZ, 0xc0, !UPT ;  /* 0x0000000306097892 */ /* 0x000fc4000f8ec0ff */
[----:B0-----:R-:W-:Y:S02]  /*3360*/  UIMAD UR7, UR15, UR12, URZ ;  /* 0x0000000c0f0772a4 */ /* 0x001fe4000f8e02ff */
[----:B------:R-:W-:-:S04]  /*3370*/  UIMAD UR12, UR16, UR12, URZ ;  /* 0x0000000c100c72a4 */ /* 0x000fc8000f8e02ff */
[----:B------:R-:W-:Y:S01]  /*3380*/  IMAD.U32 R15, RZ, RZ, UR7 ;  /* 0x00000007ff0f7e24 */ /* 0x000fe2000f8e00ff */
[----:B------:R-:W-:-:S04]  /*3390*/  IADD3 R0, P0, PT, R7, UR7, RZ ;  /* 0x0000000707007c10 */ /* 0x000fc8000ff1e0ff */
        /* <DEDUP_REMOVED lines=29> */
.L_x_460:
        /* <DEDUP_REMOVED lines=133> */
.L_x_459:
        /* <DEDUP_REMOVED lines=73> */
.L_x_461:
[----:B------:R-:W-:-:S09]  /*4250*/  UISETP.NE.OR UP1, UPT, UR5, URZ, UP1 ;  /* 0x000000ff0500728c */ /* 0x000fd20008f25670 */
[----:B------:R-:W-:Y:S05]  /*4260*/  BRA.U !UP1, `(.L_x_457) ;  /* 0x0000000109947547 */ /* 0x000fea000b800000 */
.L_x_458:
[----:B------:R-:W-:-:S13]  /*4270*/  ISETP.GE.AND P0, PT, R12, UR13, PT ;  /* 0x0000000d0c007c0c */ /* 0x000fda000bf06270 */
.L_x_462:
        /* <DEDUP_REMOVED lines=36> */
.L_x_457:
        /* <DEDUP_REMOVED lines=10> */
.L_x_463:
        /* <DEDUP_REMOVED lines=12> */
.L_x_456:
        /* <DEDUP_REMOVED lines=24> */
[----:B------:R-:W-:Y:S01]  /*47a0*/  LOP3.LUT R6, R13, UR8, RZ, 0x3c, !PT ;  /* 0x000000080d067c12 */ /* 0x000fe2000f8e3cff */
[----:B0-----:R-:W0:Y:S03]  /*47b0*/  MUFU.RCP R4, R4 ;  /* 0x0000000400047308 */ /* 0x001e260000001000 */
[----:B------:R-:W-:Y:S02]  /*47c0*/  ISETP.GT.U32.AND P1, PT, R10, R15, PT ;  /* 0x0000000f0a00720c */ /* 0x000fe40003f24070 */
[----:B------:R-:W-:-:S11]  /*47d0*/  ISETP.GE.AND P0, PT, R6, RZ, PT ;  /* 0x000000ff0600720c */ /* 0x000fd60003f06270 */
[----:B------:R-:W-:Y:S01]  /*47e0*/  @!P1 IMAD.IADD R15, R15, 0x1, -R10 ;  /* 0x000000010f0f9824 */ /* 0x000fe200078e0a0a */
[----:B------:R-:W-:Y:S01]  /*47f0*/  @!P1 IADD3 R11, PT, PT, R11, 0x1, RZ ;  /* 0x000000010b0b9810 */ /* 0x000fe20007ffe0ff */
[----:B0-----:R-:W-:Y:S01]  /*4800*/  VIADD R14, R4, 0xffffffe ;  /* 0x0ffffffe040e7836 */ /* 0x001fe20000000000 */
[----:B------:R-:W-:Y:S02]  /*4810*/  ISETP.NE.AND P1, PT, RZ, UR8, PT ;  /* 0x00000008ff007c0c */ /* 0x000fe4000bf25270 */
[----:B------:R-:W-:Y:S02]  /*4820*/  ISETP.GE.U32.AND P2, PT, R15, R10, PT ;  /* 0x0000000a0f00720c */ /* 0x000fe40003f46070 */
[----:B------:R-:W0:Y:S11]  /*4830*/  F2I.FTZ.U32.TRUNC.NTZ R15, R14 ;  /* 0x0000000e000f7305 */ /* 0x000e36000021f000 */
[----:B------:R-:W-:-:S02]  /*4840*/  @P2 VIADD R11, R11, 0x1 ;  /* 0x000000010b0b2836 */ /* 0x000fc40000000000 */
[----:B0-----:R-:W-:-:S03]  /*4850*/  IMAD.MOV R17, RZ, RZ, -R15 ;  /* 0x000000ffff117224 */ /* 0x001fc600078e0a0f */
[----:B------:R-:W-:Y:S02]  /*4860*/  @!P0 IADD3 R11, PT, PT, -R11, RZ, RZ ;  /* 0x000000ff0b0b8210 */ /* 0x000fe40007ffe1ff */
[----:B------:R-:W-:Y:S01]  /*4870*/  @!P1 LOP3.LUT R11, RZ, UR8, RZ, 0x33, !PT ;  /* 0x00000008ff0b9c12 */ /* 0x000fe2000f8e33ff */
[----:B------:R-:W-:Y:S01]  /*4880*/  IMAD R6, R17, R8, RZ ;  /* 0x0000000811067224 */ /* 0x000fe200078e02ff */
[----:B------:R-:W-:-:S03]  /*4890*/  MOV R14, RZ ;  /* 0x000000ff000e7202 */ /* 0x000fc60000000f00 */
[----:B------:R-:W-:Y:S02]  /*48a0*/  IMAD R10, R11, UR8, RZ ;  /* 0x000000080b0a7c24 */ /* 0x000fe4000f8e02ff */
[----:B------:R-:W-:Y:S01]  /*48b0*/  IMAD.HI.U32 R6, R15, R6, R14 ;  /* 0x000000060f067227 */ /* 0x000fe200078e000e */
[----:B------:R-:W-:-:S03]  /*48c0*/  LOP3.LUT R14, R7, 0x1c, RZ, 0xc0, !PT ;  /* 0x0000001c070e7812 */ /* 0x000fc600078ec0ff */
[----:B------:R-:W-:-:S05]  /*48d0*/  IMAD.IADD R12, R13, 0x1, -R10 ;  /* 0x000000010d0c7824 */ /* 0x000fca00078e0a0a */
[----:B------:R-:W-:Y:S02]  /*48e0*/  IABS R4, R12 ;  /* 0x0000000c00047213 */ /* 0x000fe40000000000 */
[----:B------:R-:W-:-:S03]  /*48f0*/  LOP3.LUT R12, R12, R9, RZ, 0x3c, !PT ;  /* 0x000000090c0c7212 */ /* 0x000fc600078e3cff */
[----:B------:R-:W-:Y:S01]  /*4900*/  IMAD.HI.U32 R6, R6, R4, RZ ;  /* 0x0000000406067227 */ /* 0x000fe200078e00ff */
[----:B------:R-:W-:-:S03]  /*4910*/  ISETP.GE.AND P1, PT, R12, RZ, PT ;  /* 0x000000ff0c00720c */ /* 0x000fc60003f26270 */
[----:B------:R-:W-:-:S04]  /*4920*/  IMAD.MOV R15, RZ, RZ, -R6 ;  /* 0x000000ffff0f7224 */ /* 0x000fc800078e0a06 */
[----:B------:R-:W-:Y:S01]  /*4930*/  IMAD R15, R8, R15, R4 ;  /* 0x0000000f080f7224 */ /* 0x000fe200078e0204 */
[----:B------:R-:W-:-:S04]  /*4940*/  SHF.R.S32.HI R4, RZ, 0x1f, R11 ;  /* 0x0000001fff047819 */ /* 0x000fc8000001140b */
[----:B------:R-:W-:Y:S01]  /*4950*/  ISETP.GT.U32.AND P0, PT, R8, R15, PT ;  /* 0x0000000f0800720c */ /* 0x000fe20003f04070 */
[----:B-1----:R-:W-:-:S12]  /*4960*/  IMAD R4, R4, UR4, RZ ;  /* 0x0000000404047c24 */ /* 0x002fd8000f8e02ff */
[-C--:B------:R-:W-:Y:S01]  /*4970*/  @!P0 IADD3 R15, PT, PT, R15, -R8.reuse, RZ ;  /* 0x800000080f0f8210 */ /* 0x080fe20007ffe0ff */
[----:B------:R-:W-:Y:S01]  /*4980*/  @!P0 VIADD R6, R6, 0x1 ;  /* 0x0000000106068836 */ /* 0x000fe20000000000 */
[----:B------:R-:W-:Y:S02]  /*4990*/  ISETP.NE.AND P0, PT, R9, RZ, PT ;  /* 0x000000ff0900720c */ /* 0x000fe40003f05270 */
[----:B------:R-:W-:Y:S01]  /*49a0*/  ISETP.GE.U32.AND P2, PT, R15, R8, PT ;  /* 0x000000080f00720c */ /* 0x000fe20003f46070 */
[----:B------:R-:W-:-:S03]  /*49b0*/  HFMA2 R15, -RZ, RZ, 0, 0 ;  /* 0x00000000ff0f7431 */ /* 0x000fc600000001ff */
[----:B------:R-:W-:-:S04]  /*49c0*/  IMAD.WIDE.U32 R14, R11, UR4, R14 ;  /* 0x000000040b0e7c25 */ /* 0x000fc8000f8e000e */
[----:B------:R-:W-:Y:S01]  /*49d0*/  IMAD R11, R11, UR5, R4 ;  /* 0x000000050b0b7c24 */ /* 0x000fe2000f8e0204 */
[----:B------:R-:W0:Y:S04]  /*49e0*/  LDCU.64 UR4, c[0x0][0x3f0] ;  /* 0x00007e00ff0477ac */ /* 0x000e280008000a00 */
[----:B------:R-:W-:Y:S01]  /*49f0*/  @P2 IADD3 R6, PT, PT, R6, 0x1, RZ ;  /* 0x0000000106062810 */ /* 0x000fe20007ffe0ff */
[----:B------:R-:W-:-:S04]  /*4a00*/  IMAD.IADD R15, R15, 0x1, R11 ;  /* 0x000000010f0f7824 */ /* 0x000fc800078e020b */
[----:B------:R-:W-:Y:S01]  /*4a10*/  @!P1 IMAD.MOV R6, RZ, RZ, -R6 ;  /* 0x000000ffff069224 */ /* 0x000fe200078e0a06 */
[----:B------:R-:W-:-:S04]  /*4a20*/  @!P0 LOP3.LUT R6, RZ, R9, RZ, 0x33, !PT ;  /* 0x00000009ff068212 */ /* 0x000fc800078e33ff */
[----:B------:R-:W-:Y:S01]  /*4a30*/  SHF.R.S32.HI R4, RZ, 0x1f, R6 ;  /* 0x0000001fff047819 */ /* 0x000fe20000011406 */
[C---:B------:R-:W-:Y:S02]  /*4a40*/  IMAD R10, R6.reuse, R9, R10 ;  /* 0x00000009060a7224 */ /* 0x040fe400078e020a */
[----:B---3--:R-:W-:-:S03]  /*4a50*/  IMAD.WIDE.U32 R14, R6, UR12, R14 ;  /* 0x0000000c060e7c25 */ /* 0x008fc6000f8e000e */
[----:B------:R-:W-:Y:S01]  /*4a60*/  IADD3 R10, PT, PT, R13, -R10, RZ ;  /* 0x8000000a0d0a7210 */ /* 0x000fe20007ffe0ff */
[----:B------:R-:W-:-:S04]  /*4a70*/  IMAD R7, R4, UR12, RZ ;  /* 0x0000000c04077c24 */ /* 0x000fc8000f8e02ff */
[----:B------:R-:W-:Y:S01]  /*4a80*/  IMAD R9, R6, UR13, R7 ;  /* 0x0000000d06097c24 */ /* 0x000fe2000f8e0207 */
[----:B------:R-:W-:-:S03]  /*4a90*/  SHF.R.S32.HI R7, RZ, 0x1f, R10 ;  /* 0x0000001fff077819 */ /* 0x000fc6000001140a */
[----:B------:R-:W-:Y:S02]  /*4aa0*/  IMAD.IADD R15, R15, 0x1, R9 ;  /* 0x000000010f0f7824 */ /* 0x000fe400078e0209 */
        /* <DEDUP_REMOVED lines=8> */
        .weak           $__internal_12_$__cuda_sm20_div_s64
        .type           $__internal_12_$__cuda_sm20_div_s64,@function
        .size           $__internal_12_$__cuda_sm20_div_s64,(.L_x_4844 - $__internal_12_$__cuda_sm20_div_s64)
$__internal_12_$__cuda_sm20_div_s64:
        /* <DEDUP_REMOVED lines=86> */
[----:B------:R-:W-:Y:S05]  /*5090*/  RET.REL.NODEC R12 `(_ZN5flash32flash_fwd_splitkv_combine_kernelI23Flash_fwd_kernel_traitsILi32ELi64ELi256ELi4ELb0ELb0EN7cutlass10bfloat16_tE19Flash_kernel_traitsILi32ELi64ELi256ELi4ES3_EELi16ELi2ELb1EEEvNS_16Flash_fwd_paramsE) ;  /* 0xffffffac0cd87950 */ /* 0x000fea0003c3ffff */
.L_x_464:
        /* <DEDUP_REMOVED lines=14> */
.L_x_4844:


//--------------------- .text._ZN5flash32flash_fwd_splitkv_combine_kernelI23Flash_fwd_kernel_traitsILi32ELi64ELi256ELi4ELb0ELb0EN7cutlass10bfloat16_tE19Flash_kernel_traitsILi32ELi64ELi256ELi4ES3_EELi16ELi1ELb1EEEvNS_16Flash_fwd_paramsE --------------------------
	.section	.text._ZN5flash32flash_fwd_splitkv_combine_kernelI23Flash_fwd_kernel_traitsILi32ELi64ELi256ELi4ELb0ELb0EN7cutlass10bfloat16_tE19Flash_kernel_traitsILi32ELi64ELi256ELi4ES3_EELi16ELi1ELb1EEEvNS_16Flash_fwd_paramsE,"ax",@progbits
	.align	128
        .global         _ZN5flash32flash_fwd_splitkv_combine_kernelI23Flash_fwd_kernel_traitsILi32ELi64ELi256ELi4ELb0ELb0EN7cutlass10bfloat16_tE19Flash_kernel_traitsILi32ELi64ELi256ELi4ES3_EELi16ELi1ELb1EEEvNS_16Flash_fwd_paramsE
        .type           _ZN5flash32flash_fwd_splitkv_combine_kernelI23Flash_fwd_kernel_traitsILi32ELi64ELi256ELi4ELb0ELb0EN7cutlass10bfloat16_tE19Flash_kernel_traitsILi32ELi64ELi256ELi4ES3_EELi16ELi1ELb1EEEvNS_16Flash_fwd_paramsE,@function
        .size           _ZN5flash32flash_fwd_splitkv_combine_kernelI23Flash_fwd_kernel_traitsILi32ELi64ELi256ELi4ELb0ELb0EN7cutlass10bfloat16_tE19Flash_kernel_traitsILi32ELi64ELi256ELi4ES3_EELi16ELi1ELb1EEEvNS_16Flash_fwd_paramsE,(.L_x_4845 - _ZN5flash32flash_fwd_splitkv_combine_kernelI23Flash_fwd_kernel_traitsILi32ELi64ELi256ELi4ELb0ELb0EN7cutlass10bfloat16_tE19Flash_kernel_traitsILi32ELi64ELi256ELi4ES3_EELi16ELi1ELb1EEEvNS_16Flash_fwd_paramsE)
        .other          _ZN5flash32flash_fwd_splitkv_combine_kernelI23Flash_fwd_kernel_traitsILi32ELi64ELi256ELi4ELb0ELb0EN7cutlass10bfloat16_tE19Flash_kernel_traitsILi32ELi64ELi256ELi4ES3_EELi16ELi1ELb1EEEvNS_16Flash_fwd_paramsE,@"STO_CUDA_ENTRY STV_DEFAULT"
_ZN5flash32flash_fwd_splitkv_combine_kernelI23Flash_fwd_kernel_traitsILi32ELi64ELi256ELi4ELb0ELb0EN7cutlass10bfloat16_tE19Flash_kernel_traitsILi32ELi64ELi256ELi4ES3_EELi16ELi1ELb1EEEvNS_16Flash_fwd_paramsE:
.text._ZN5flash32flash_fwd_splitkv_combine_kernelI23Flash_fwd_kernel_traitsILi32ELi64ELi256ELi4ELb0ELb0EN7cutlass10bfloat16_tE19Flash_kernel_traitsILi32ELi64ELi256ELi4ES3_EELi16ELi1ELb1EEEvNS_16Flash_fwd_paramsE:
        /* <DEDUP_REMOVED lines=38> */
.L_x_465:
[----:B------:R-:W-:Y:S01]  /*0260*/  IMAD.U32 R14, RZ, RZ, UR16 ;  /* 0x00000010ff0e7e24 */ /* 0x000fe2000f8e00ff */
[----:B------:R-:W-:Y:S01]  /*0270*/  MOV R18, UR14 ;  /* 0x0000000e00127c02 */ /* 0x000fe20008000f00 */
[----:B------:R-:W-:Y:S01]  /*0280*/  IMAD.U32 R19, RZ, RZ, UR17 ;  /* 0x00000011ff137e24 */ /* 0x000fe2000f8e00ff */
[----:B------:R-:W-:Y:S02]  /*0290*/  MOV R17, UR9 ;  /* 0x0000000900117c02 */ /* 0x000fe40008000f00 */
[----:B------:R-:W-:Y:S02]  /*02a0*/  MOV R16, 0x2c0 ;  /* 0x000002c000107802 */ /* 0x000fe40000000f00 */
[----:B------:R-:W-:Y:S05]  /*02b0*/  CALL.REL.NOINC `($__internal_13_$__cuda_sm20_div_s64) ;  /* 0x0000004800087944 */ /* 0x000fea0003c00000 */
.L_x_466:
        /* <DEDUP_REMOVED lines=30> */
.L_x_468:
[----:B------:R-:W-:Y:S01]  /*04a0*/  IMAD.MOV.U32 R14, RZ, RZ, R10 ;  /* 0x000000ffff0e7224 */ /* 0x000fe200078e000a */
[----:B------:R-:W-:Y:S02]  /*04b0*/  MOV R19, R11 ;  /* 0x0000000b00137202 */ /* 0x000fe40000000f00 */
[----:B------:R-:W-:Y:S02]  /*04c0*/  MOV R16, 0x4e0 ;  /* 0x000004e000107802 */ /* 0x000fe40000000f00 */
[----:B------:R-:W-:Y:S05]  /*04d0*/  CALL.REL.NOINC `($__internal_13_$__cuda_sm20_div_s64) ;  /* 0x0000004400807944 */ /* 0x000fea0003c00000 */
[----:B------:R-:W-:Y:S02]  /*04e0*/  MOV R4, R10 ;  /* 0x0000000a00047202 */ /* 0x000fe40000000f00 */
[----:B------:R-:W-:Y:S02]  /*04f0*/  MOV R5, R11 ;  /* 0x0000000b00057202 */ /* 0x000fe40000000f00 */
.L_x_469:
[----:B------:R-:W-:Y:S05]  /*0500*/  BSYNC.RECONVERGENT B0 ;  /* 0x0000000000007941 */ /* 0x000fea0003800200 */
.L_x_467:
        /* <DEDUP_REMOVED lines=57> */
.L_x_471:
[----:B------:R-:W-:Y:S01]  /*08a0*/  IMAD.MOV.U32 R14, RZ, RZ, R18 ;  /* 0x000000ffff0e7224 */ /* 0x000fe200078e0012 */
[----:B------:R-:W-:Y:S01]  /*08b0*/  MOV R18, R9 ;  /* 0x0000000900127202 */ /* 0x000fe20000000f00 */
[----:B------:R-:W-:Y:S01]  /*08c0*/  IMAD.MOV.U32 R19, RZ, RZ, R17 ;  /* 0x000000ffff137224 */ /* 0x000fe200078e0011 */
[----:B------:R-:W-:Y:S02]  /*08d0*/  MOV R17, R25 ;  /* 0x0000001900117202 */ /* 0x000fe40000000f00 */
[----:B------:R-:W-:Y:S02]  /*08e0*/  MOV R16, 0x900 ;  /* 0x0000090000107802 */ /* 0x000fe40000000f00 */
[----:B------:R-:W-:Y:S05]  /*08f0*/  CALL.REL.NOINC `($__internal_13_$__cuda_sm20_div_s64) ;  /* 0x0000004000787944 */ /* 0x000fea0003c00000 */
.L_x_472:
[----:B------:R-:W-:Y:S05]  /*0900*/  BSYNC.RECONVERGENT B0 ;  /* 0x0000000000007941 */ /* 0x000fea0003800200 */
.L_x_470:
        /* <DEDUP_REMOVED lines=123> */
.L_x_474:
[----:B------:R-:W-:Y:S01]  /*10c0*/  IMAD.MOV.U32 R14, RZ, RZ, R10 ;  /* 0x000000ffff0e7224 */ /* 0x000fe200078e000a */
[----:B------:R-:W-:Y:S01]  /*10d0*/  MOV R18, R8 ;  /* 0x0000000800127202 */ /* 0x000fe20000000f00 */
[----:B------:R-:W-:Y:S01]  /*10e0*/  IMAD.MOV.U32 R19, RZ, RZ, R11 ;  /* 0x000000ffff137224 */ /* 0x000fe200078e000b */
[----:B------:R-:W-:Y:S02]  /*10f0*/  MOV R17, R0 ;  /* 0x0000000000117202 */ /* 0x000fe40000000f00 */
[----:B------:R-:W-:Y:S02]  /*1100*/  MOV R16, 0x1120 ;  /* 0x0000112000107802 */ /* 0x000fe40000000f00 */
[----:B------:R-:W-:Y:S05]  /*1110*/  CALL.REL.NOINC `($__internal_13_$__cuda_sm20_div_s64) ;  /* 0x0000003800707944 */ /* 0x000fea0003c00000 */
[----:B------:R-:W-:Y:S02]  /*1120*/  MOV R32, R10 ;  /* 0x0000000a00207202 */ /* 0x000fe40000000f00 */
[----:B------:R-:W-:Y:S02]  /*1130*/  MOV R33, R11 ;  /* 0x0000000b00217202 */ /* 0x000fe40000000f00 */
.L_x_475:
[----:B------:R-:W-:Y:S05]  /*1140*/  BSYNC.RECONVERGENT B0 ;  /* 0x0000000000007941 */ /* 0x000fea0003800200 */
.L_x_473:
        /* <DEDUP_REMOVED lines=57> */
.L_x_477:
[----:B------:R-:W-:Y:S01]  /*14e0*/  IMAD.MOV.U32 R14, RZ, RZ, R4 ;  /* 0x000000ffff0e7224 */ /* 0x000fe200078e0004 */
[----:B------:R-:W-:Y:S01]  /*14f0*/  MOV R19, R5 ;  /* 0x0000000500137202 */ /* 0x000fe20000000f00 */
[----:B------:R-:W-:Y:S01]  /*1500*/  IMAD.MOV.U32 R18, RZ, RZ, R6 ;  /* 0x000000ffff127224 */ /* 0x000fe200078e0006 */
[----:B------:R-:W-:Y:S02]  /*1510*/  MOV R16, 0x1530 ;  /* 0x0000153000107802 */ /* 0x000fe40000000f00 */
[----:B------:R-:W-:Y:S05]  /*1520*/  CALL.REL.NOINC `($__internal_13_$__cuda_sm20_div_s64) ;  /* 0x00000034006c7944 */ /* 0x000fea0003c00000 */
[----:B------:R-:W-:Y:S02]  /*1530*/  MOV R20, R10 ;  /* 0x0000000a00147202 */ /* 0x000fe40000000f00 */
[----:B------:R-:W-:Y:S02]  /*1540*/  MOV R21, R11 ;  /* 0x0000000b00157202 */ /* 0x000fe40000000f00 */
.L_x_478:
[----:B------:R-:W-:Y:S05]  /*1550*/  BSYNC.RECONVERGENT B0 ;  /* 0x0000000000007941 */ /* 0x000fea0003800200 */
.L_x_476:
        /* <DEDUP_REMOVED lines=17> */
[----:B0-----:R-:W-:Y:S02]  /*1670*/  VIADD R10, R10, 0xffffffe ;  /* 0x0ffffffe0a0a7836 */ /* 0x001fe40000000000 */
[----:B------:R-:W-:-:S04]  /*1680*/  IMAD.MOV.U32 R12, RZ, RZ, -0x800000 ;  /* 0xff800000ff0c7424 */ /* 0x000fc800078e00ff */
[----:B------:R-:W0:Y:S02]  /*1690*/  F2I.FTZ.U32.TRUNC.NTZ R11, R10 ;  /* 0x0000000a000b7305 */ /* 0x000e24000021f000 */
[--C-:B0-----:R-:W-:Y:S02]  /*16a0*/  IMAD.MOV R4, RZ, RZ, -R11.reuse ;  /* 0x000000ffff047224 */ /* 0x101fe400078e0a0b */
[----:B------:R-:W-:Y:S02]  /*16b0*/  IMAD.MOV.U32 R10, RZ, RZ, RZ ;  /* 0x000000ffff0a7224 */ /* 0x000fe400078e00ff */
[----:B------:R-:W-:Y:S01]  /*16c0*/  IMAD R5, R4, R3, RZ ;  /* 0x0000000304057224 */ /* 0x000fe200078e02ff */
[----:B------:R-:W-:Y:S02]  /*16d0*/  IABS R4, R2 ;  /* 0x0000000200047213 */ /* 0x000fe40000000000 */
[----:B------:R-:W-:Y:S01]  /*16e0*/  LOP3.LUT R2, R2, UR5, RZ, 0x3c, !PT ;  /* 0x0000000502027c12 */ /* 0x000fe2000f8e3cff */
[----:B------:R-:W-:Y:S01]  /*16f0*/  IMAD.HI.U32 R5, R11, R5, R10 ;  /* 0x000000050b057227 */ /* 0x000fe200078e000a */
[----:B------:R-:W-:-:S02]  /*1700*/  @!P1 SHF.L.U32 R11, R7, 0x2, RZ ;  /* 0x00000002070b9819 */ /* 0x000fc400000006ff */
[----:B------:R-:W-:Y:S02]  /*1710*/  ISETP.GE.AND P2, PT, R2, RZ, PT ;  /* 0x000000ff0200720c */ /* 0x000fe40003f46270 */
[----:B------:R-:W-:Y:S01]  /*1720*/  @!P1 LOP3.LUT R11, R11, 0x3c, RZ, 0xc0, !PT ;  /* 0x0000003c0b0b9812 */ /* 0x000fe200078ec0ff */
        /* <DEDUP_REMOVED lines=10> */
[----:B------:R-:W-:-:S04]  /*17d0*/  @!P1 MOV R3, 0x400 ;  /* 0x0000040000039802 */ /* 0x000fc80000000f00 */
[----:B-1----:R-:W-:-:S07]  /*17e0*/  @!P1 LEA R2, R4, R3, 0x18 ;  /* 0x0000000304029211 */ /* 0x002fce00078ec0ff */
[----:B------:R-:W-:Y:S01]  /*17f0*/  @P3 VIADD R16, R16, 0x1 ;  /* 0x0000000110103836 */ /* 0x000fe20000000000 */
[----:B------:R-:W-:-:S03]  /*1800*/  @!P1 MOV R4, 0x400 ;  /* 0x0000040000049802 */ /* 0x000fc60000000f00 */
[----:B------:R-:W-:Y:S01]  /*1810*/  @!P2 IMAD.MOV R16, RZ, RZ, -R16 ;  /* 0x000000ffff10a224 */ /* 0x000fe200078e0a10 */
[----:B------:R-:W-:Y:S01]  /*1820*/  @!P0 LOP3.LUT R16, RZ, UR5, RZ, 0x33, !PT ;  /* 0x00000005ff108c12 */ /* 0x000fe2000f8e33ff */
[C---:B------:R-:W-:Y:S01]  /*1830*/  @!P1 IMAD R2, R13.reuse, 0x44, R2 ;  /* 0x000000440d029824 */ /* 0x040fe200078e0202 */
[----:B---3--:R-:W-:Y:S02]  /*1840*/  ISETP.GE.AND P0, PT, R13, UR18, PT ;  /* 0x000000120d007c0c */ /* 0x008fe4000bf06270 */
[----:B0-----:R-:W-:Y:S01]  /*1850*/  @!P1 LEA R5, R5, R4, 0x18 ;  /* 0x0000000405059211 */ /* 0x001fe200078ec0ff */
[----:B------:R-:W-:Y:S01]  /*1860*/  IMAD R10, R16, UR10, RZ ;  /* 0x0000000a100a7c24 */ /* 0x000fe2000f8e02ff */
[----:B------:R-:W0:Y:S01]  /*1870*/  LDCU.64 UR10, c[0x0][0x358] ;  /* 0x00006b00ff0a77ac */ /* 0x000e220008000a00 */
[----:B------:R-:W-:Y:S01]  /*1880*/  @!P1 IMAD.IADD R11, R2, 0x1, R11 ;  /* 0x00000001020b9824 */ /* 0x000fe200078e020b */
[----:B------:R-:W-:Y:S01]  /*1890*/  SHF.R.U32.HI R2, RZ, 0x1, R7 ;  /* 0x00000001ff027819 */ /* 0x000fe20000011607 */
[----:B------:R-:W-:Y:S01]  /*18a0*/  @!P1 IMAD R5, R24, 0x44, R5 ;  /* 0x0000004418059824 */ /* 0x000fe200078e0205 */
[----:B------:R-:W-:-:S04]  /*18b0*/  IABS R17, R10 ;  /* 0x0000000a00117213 */ /* 0x000fc80000000000 */
[----:B------:R-:W-:Y:S01]  /*18c0*/  @!P1 LEA R5, R2, R5, 0x2 ;  /* 0x0000000502059211 */ /* 0x000fe200078e10ff */
        /* <DEDUP_REMOVED lines=18> */
.L_x_480:
[----:B0-----:R-:W-:Y:S05]  /*19f0*/  BSYNC.RECONVERGENT B0 ;  /* 0x0000000000007941 */ /* 0x001fea0003800200 */
.L_x_479:
        /* <DEDUP_REMOVED lines=19> */
[----:B------:R-:W-:-:S02]  /*1b30*/  IMAD.MOV.U32 R18, RZ, RZ, RZ ;  /* 0x000000ffff127224 */ /* 0x000fc400078e00ff */
[----:B------:R-:W-:Y:S01]  /*1b40*/  IMAD R12, R3, R13, RZ ;  /* 0x0000000d030c7224 */ /* 0x000fe200078e02ff */
[----:B---3--:R-:W0:Y:S01]  /*1b50*/  SHFL.BFLY PT, R4, R23, 0x1, 0x1f ;  /* 0x0c201f0017047f89 */ /* 0x008e2200000e0000 */
[----:B------:R-:W-:Y:S01]  /*1b60*/  IMAD.HI.U32 R26, R27, R11, R26 ;  /* 0x0000000b1b1a7227 */ /* 0x000fe200078e001a */
[----:B------:R-:W-:-:S03]  /*1b70*/  IABS R3, R10 ;  /* 0x0000000a00037213 */ /* 0x000fc60000000000 */
[----:B------:R-:W-:-:S04]  /*1b80*/  IMAD.HI.U32 R12, R19, R12, R18 ;  /* 0x0000000c130c7227 */ /* 0x000fc800078e0012 */
[----:B------:R-:W-:Y:S02]  /*1b90*/  IMAD.MOV R3, RZ, RZ, -R3 ;  /* 0x000000ffff037224 */ /* 0x000fe400078e0a03 */
[----:B------:R-:W-:-:S04]  /*1ba0*/  IMAD.HI.U32 R26, R26, R5, RZ ;  /* 0x000000051a1a7227 */ /* 0x000fc800078e00ff */
[----:B------:R-:W-:Y:S02]  /*1bb0*/  IMAD R28, R26, R3, R5 ;  /* 0x000000031a1c7224 */ /* 0x000fe400078e0205 */
[----:B------:R-:W-:-:S03]  /*1bc0*/  IMAD.HI.U32 R12, R12, R5, RZ ;  /* 0x000000050c0c7227 */ /* 0x000fc600078e00ff */
[----:B------:R-:W-:Y:S01]  /*1bd0*/  ISETP.GT.U32.AND P1, PT, R17, R28, PT ;  /* 0x0000001c1100720c */ /* 0x000fe20003f24070 */
[----:B------:R-:W-:Y:S01]  /*1be0*/  IMAD.MOV R22, RZ, RZ, -R12 ;  /* 0x000000ffff167224 */ /* 0x000fe200078e0a0c */
[----:B0-----:R-:W-:-:S03]  /*1bf0*/  FMNMX.FTZ R4, R4, R23, !PT ;  /* 0x0000001704047209 */ /* 0x001fc60007810000 */
[C---:B------:R-:W-:Y:S01]  /*1c00*/  IMAD R22, R13.reuse, R22, R5 ;  /* 0x000000160d167224 */ /* 0x040fe200078e0205 */
[----:B------:R-:W-:Y:S02]  /*1c10*/  LOP3.LUT R5, R14, R17, RZ, 0x3c, !PT ;  /* 0x000000110e057212 */ /* 0x000fe400078e3cff */
[----:B------:R-:W-:Y:S02]  /*1c20*/  FSETP.NEU.FTZ.AND P0, PT, R4, -INF , PT ;  /* 0xff8000000400780b */ /* 0x000fe40003f1d000 */
[----:B------:R-:W-:Y:S02]  /*1c30*/  LOP3.LUT R14, R14, R15, RZ, 0x3c, !PT ;  /* 0x0000000f0e0e7212 */ /* 0x000fe400078e3cff */
[----:B------:R-:W-:Y:S01]  /*1c40*/  FSEL R4, R4, RZ, P0 ;  /* 0x000000ff04047208 */ /* 0x000fe20000000000 */
[----:B------:R-:W-:Y:S01]  /*1c50*/  @!P1 IMAD.IADD R28, R28, 0x1, -R17 ;  /* 0x000000011c1c9824 */ /* 0x000fe200078e0a11 */
[----:B------:R-:W-:Y:S02]  /*1c60*/  ISETP.GT.U32.AND P0, PT, R13, R22, PT ;  /* 0x000000160d00720c */ /* 0x000fe40003f04070 */
[----:B------:R-:W-:Y:S01]  /*1c70*/  @!P1 IADD3 R26, PT, PT, R26, 0x1, RZ ;  /* 0x000000011a1a9810 */ /* 0x000fe20007ffe0ff */
[----:B------:R-:W-:Y:S01]  /*1c80*/  FADD.FTZ R18, -R4, R23 ;  /* 0x0000001704127221 */ /* 0x000fe20000010100 */
[----:B------:R-:W-:-:S02]  /*1c90*/  ISETP.GE.U32.AND P2, PT, R28, R17, PT ;  /* 0x000000111c00720c */ /* 0x000fc40003f46070 */
[----:B------:R-:W-:Y:S01]  /*1ca0*/  ISETP.GE.AND P3, PT, R5, RZ, PT ;  /* 0x000000ff0500720c */ /* 0x000fe20003f66270 */
[----:B------:R-:W-:-:S06]  /*1cb0*/  FMUL.FTZ R18, R18, 1.4426950216293334961 ;  /* 0x3fb8aa3b12127820 */ /* 0x000fcc0000410000 */
[----:B------:R-:W0:Y:S01]  /*1cc0*/  MUFU.EX2 R18, R18 ;  /* 0x0000001200127308 */ /* 0x000e220000000800 */
[----:B------:R-:W-:Y:S02]  /*1cd0*/  @!P0 IMAD.IADD R22, R22, 0x1, -R13 ;  /* 0x0000000116168824 */ /* 0x000fe400078e0a0d */
[----:B------:R-:W-:Y:S01]  /*1ce0*/  @!P0 VIADD R12, R12, 0x1 ;  /* 0x000000010c0c8836 */ /* 0x000fe20000000000 */
[----:B------:R-:W-:Y:S01]  /*1cf0*/  ISETP.NE.AND P0, PT, R15, RZ, PT ;  /* 0x000000ff0f00720c */ /* 0x000fe20003f05270 */
[----:B------:R-:W-:Y:S01]  /*1d00*/  @P2 VIADD R26, R26, 0x1 ;  /* 0x000000011a1a2836 */ /* 0x000fe20000000000 */
[----:B------:R-:W-:Y:S01]  /*1d10*/  ISETP.GE.U32.AND P4, PT, R22, R13, PT ;  /* 0x0000000d1600720c */ /* 0x000fe20003f86070 */
[----:B------:R-:W-:Y:S01]  /*1d20*/  IMAD.MOV.U32 R22, RZ, RZ, 0x7f800000 ;  /* 0x7f800000ff167424 */ /* 0x000fe200078e00ff */
[----:B------:R-:W-:Y:S02]  /*1d30*/  ISETP.GE.AND P2, PT, R14, RZ, PT ;  /* 0x000000ff0e00720c */ /* 0x000fe40003f46270 */
[----:B------:R-:W-:-:S02]  /*1d40*/  @!P3 IADD3 R26, PT, PT, -R26, RZ, RZ ;  /* 0x000000ff1a1ab210 */ /* 0x000fc40007ffe1ff */
[----:B------:R-:W-:Y:S01]  /*1d50*/  ISETP.NE.AND P3, PT, R16, RZ, PT ;  /* 0x000000ff1000720c */ /* 0x000fe20003f65270 */
[----:B0-----:R-:W0:Y:S01]  /*1d60*/  SHFL.BFLY PT, R3, R18, 0x1, 0x1f ;  /* 0x0c201f0012037f89 */ /* 0x001e2200000e0000 */
[----:B------:R-:W-:Y:S02]  /*1d70*/  @!P5 LOP3.LUT R26, RZ, R17, RZ, 0x33, !PT ;  /* 0x00000011ff1ad212 */ /* 0x000fe400078e33ff */
[----:B------:R-:W-:-:S03]  /*1d80*/  SEL R13, RZ, 0x1, !P3 ;  /* 0x00000001ff0d7807 */ /* 0x000fc60005800000 */
[----:B------:R-:W-:Y:S01]  /*1d90*/  @P4 VIADD R12, R12, 0x1 ;  /* 0x000000010c0c4836 */ /* 0x000fe20000000000 */
[----:B------:R-:W-:Y:S02]  /*1da0*/  SHF.R.S32.HI R14, RZ, 0x1f, R10 ;  /* 0x0000001fff0e7819 */ /* 0x000fe4000001140a */
[----:B------:R-:W-:Y:S01]  /*1db0*/  SHF.R.S32.HI R5, RZ, 0x1f, R26 ;  /* 0x0000001fff057819 */ /* 0x000fe2000001141a */
[----:B------:R-:W-:Y:S01]  /*1dc0*/  @!P2 IMAD.MOV R12, RZ, RZ, -R12 ;  /* 0x000000ffff0ca224 */ /* 0x000fe200078e0a0c */
[----:B------:R-:W-:Y:S02]  /*1dd0*/  @!P0 LOP3.LUT R12, RZ, R15, RZ, 0x33, !PT ;  /* 0x0000000fff0c8212 */ /* 0x000fe400078e33ff */
[----:B------:R-:W-:Y:S02]  /*1de0*/  LOP3.LUT P0, RZ, R7, 0x3e1, RZ, 0xc0, !PT ;  /* 0x000003e107ff7812 */ /* 0x000fe4000780c0ff */
[----:B------:R-:W-:Y:S01]  /*1df0*/  ISETP.LT.U32.AND P2, PT, R20, R26, PT ;  /* 0x0000001a1400720c */ /* 0x000fe20003f41070 */
[----:B------:R-:W-:Y:S01]  /*1e00*/  IMAD R12, R12, UR13, RZ ;  /* 0x0000000d0c0c7c24 */ /* 0x000fe2000f8e02ff */
[----:B------:R-:W-:-:S02]  /*1e10*/  LOP3.LUT R13, R14, R13, RZ, 0xfc, !PT ;  /* 0x0000000d0e0d7212 */ /* 0x000fc400078efcff */
[----:B------:R-:W-:-:S04]  /*1e20*/  ISETP.LT.AND.EX P2, PT, R21, R5, PT, P2 ;  /* 0x000000051500720c */ /* 0x000fc80003f41320 */
[----:B------:R-:W-:Y:S01]  /*1e30*/  SEL R5, R20, R26, P2 ;  /* 0x0000001a14057207 */ /* 0x000fe20001000000 */
[----:B0-----:R-:W-:-:S05]  /*1e40*/  FADD.FTZ R3, R18, R3 ;  /* 0x0000000312037221 */ /* 0x001fca0000010000 */
[----:B------:R-:W-:-:S13]  /*1e50*/  FSETP.NE.FTZ.AND P1, PT, R3, RZ, PT ;  /* 0x000000ff0300720b */ /* 0x000fda0003f35000 */
[----:B------:R-:W0:Y:S02]  /*1e60*/  @P1 MUFU.LG2 R11, R3 ;  /* 0x00000003000b1308 */ /* 0x000e240000000c00 */
[----:B0-----:R-:W-:Y:S01]  /*1e70*/  @P1 FFMA.FTZ R22, R11, 0.69314718246459960938, R4 ;  /* 0x3f3172180b161823 */ /* 0x001fe20000010004 */
[----:B------:R-:W-:Y:S02]  /*1e80*/  IMAD R3, R13, R12, RZ ;  /* 0x0000000c0d037224 */ /* 0x000fe400078e02ff */
[----:B------:R-:W-:Y:S01]  /*1e90*/  IMAD R4, R10, UR12, RZ ;  /* 0x0000000c0a047c24 */ /* 0x000fe2000f8e02ff */
        /* <DEDUP_REMOVED lines=29> */
[----:B------:R-:W-:Y:S01]  /*2070*/  MOV R10, RZ ;  /* 0x000000ff000a7202 */ /* 0x000fe20000000f00 */
[----:B------:R-:W-:Y:S01]  /*2080*/  HFMA2 R31, -RZ, RZ, 0, 0 ;  /* 0x00000000ff1f7431 */ /* 0x000fe200000001ff */
[----:B------:R-:W-:Y:S02]  /*2090*/  LEA.HI R13, R7, UR15, RZ, 0x1f ;  /* 0x0000000f070d7c11 */ /* 0x000fe4000f8ff8ff */
[----:B------:R-:W-:-:S03]  /*20a0*/  ISETP.NE.U32.AND P0, PT, R30, RZ, PT ;  /* 0x000000ff1e00720c */ /* 0x000fc60003f05070 */
        /* <DEDUP_REMOVED lines=19> */
.L_x_484:
[----:B------:R-:W-:Y:S01]  /*21e0*/  LEA.HI R2, R7, UR15, RZ, 0x1f ;  /* 0x0000000f07027c11 */ /* 0x000fe2000f8ff8ff */
[----:B------:R-:W-:Y:S01]  /*21f0*/  IMAD.MOV.U32 R19, RZ, RZ, RZ ;  /* 0x000000ffff137224 */ /* 0x000fe200078e00ff */
[----:B------:R-:W-:Y:S02]  /*2200*/  MOV R18, R30 ;  /* 0x0000001e00127202 */ /* 0x000fe40000000f00 */
[----:B------:R-:W-:Y:S01]  /*2210*/  MOV R16, 0x2240 ;  /* 0x0000224000107802 */ /* 0x000fe20000000f00 */
[----:B------:R-:W-:Y:S02]  /*2220*/  IMAD.MOV.U32 R14, RZ, RZ, R2 ;  /* 0x000000ffff0e7224 */ /* 0x000fe400078e0002 */
[----:B------:R-:W-:Y:S05]  /*2230*/  CALL.REL.NOINC `($__internal_13_$__cuda_sm20_div_s64) ;  /* 0x0000002800287944 */ /* 0x000fea0003c00000 */
[----:B------:R-:W-:Y:S02]  /*2240*/  IADD3 R13, PT, PT, -R10, RZ, RZ ;  /* 0x000000ff0a0d7210 */ /* 0x000fe40007ffe1ff */
[----:B------:R-:W-:-:S03]  /*2250*/  MOV R31, R11 ;  /* 0x0000000b001f7202 */ /* 0x000fc60000000f00 */
[----:B------:R-:W-:Y:S01]  /*2260*/  IMAD R12, R30, R13, R2 ;  /* 0x0000000d1e0c7224 */ /* 0x000fe200078e0202 */
[----:B------:R-:W-:-:S07]  /*2270*/  MOV R30, R10 ;  /* 0x0000000a001e7202 */ /* 0x000fce0000000f00 */
.L_x_485:
        /* <DEDUP_REMOVED lines=59> */
.L_x_487:
[----:B------:R-:W-:Y:S01]  /*2630*/  IMAD.MOV.U32 R14, RZ, RZ, R30 ;  /* 0x000000ffff0e7224 */ /* 0x000fe200078e001e */
[----:B------:R-:W-:Y:S01]  /*2640*/  MOV R19, R31 ;  /* 0x0000001f00137202 */ /* 0x000fe20000000f00 */
[----:B------:R-:W-:Y:S01]  /*2650*/  IMAD.MOV.U32 R18, RZ, RZ, R34 ;  /* 0x000000ffff127224 */ /* 0x000fe200078e0022 */
[----:B------:R-:W-:Y:S02]  /*2660*/  MOV R16, 0x2680 ;  /* 0x0000268000107802 */ /* 0x000fe40000000f00 */
[----:B------:R-:W-:Y:S05]  /*2670*/  CALL.REL.NOINC `($__internal_13_$__cuda_sm20_div_s64) ;  /* 0x0000002400187944 */ /* 0x000fea0003c00000 */
[----:B------:R-:W-:-:S05]  /*2680*/  IADD3 R11, PT, PT, -R10, RZ, RZ ;  /* 0x000000ff0a0b7210 */ /* 0x000fca0007ffe1ff */
[----:B------:R-:W-:Y:S02]  /*2690*/  IMAD R30, R11, R34, R30 ;  /* 0x000000220b1e7224 */ /* 0x000fe400078e021e */
.L_x_488:
[----:B------:R-:W-:Y:S05]  /*26a0*/  BSYNC.RECONVERGENT B0 ;  /* 0x0000000000007941 */ /* 0x000fea0003800200 */
.L_x_486:
        /* <DEDUP_REMOVED lines=159> */
.L_x_483:
[----:B------:R-:W0:Y:S01]  /*30a0*/  LDC.64 R4, c[0x0][0x420] ;  /* 0x00010800ff047b82 */ /* 0x000e220000000a00 */
[----:B------:R-:W-:-:S05]  /*30b0*/  IADD3 R2, PT, PT, R2, UR15, RZ ;  /* 0x0000000f02027c10 */ /* 0x000fca000fffe0ff */
[----:B0-----:R-:W-:-:S05]  /*30c0*/  IMAD.WIDE.U32 R2, R2, 0x4, R4 ;  /* 0x0000000402027825 */ /* 0x001fca00078e0004 */
[----:B------:R1:W-:Y:S02]  /*30d0*/  STG.E desc[UR10][R2.64], R22 ;  /* 0x0000001602007986 */ /* 0x0003e4000c10190a */
.L_x_482:
[----:B------:R-:W-:Y:S05]  /*30e0*/  BSYNC.RECONVERGENT B1 ;  /* 0x0000000000017941 */ /* 0x000fea0003800200 */
.L_x_481:
        /* <DEDUP_REMOVED lines=17> */
.L_x_490:
[----:B------:R-:W-:Y:S05]  /*3200*/  BSYNC.RECONVERGENT B0 ;  /* 0x0000000000007941 */ /* 0x000fea0003800200 */
.L_x_489:
        /* <DEDUP_REMOVED lines=49> */
.L_x_495:
        /* <DEDUP_REMOVED lines=133> */
.L_x_494:
        /* <DEDUP_REMOVED lines=73> */
.L_x_496:
[----:B------:R-:W-:-:S09]  /*4200*/  UISETP.NE.OR UP1, UPT, UR5, URZ, UP1 ;  /* 0x000000ff0500728c */ /* 0x000fd20008f25670 */
[----:B------:R-:W-:Y:S05]  /*4210*/  BRA.U !UP1, `(.L_x_492) ;  /* 0x0000000109947547 */ /* 0x000fea000b800000 */
.L_x_493:
[----:B------:R-:W-:-:S13]  /*4220*/  ISETP.GE.AND P0, PT, R12, UR13, PT ;  /* 0x0000000d0c007c0c */ /* 0x000fda000bf06270 */
.L_x_497:
        /* <DEDUP_REMOVED lines=36> */
.L_x_492:
        /* <DEDUP_REMOVED lines=10> */
.L_x_498:
        /* <DEDUP_REMOVED lines=12> */
.L_x_491:
        /* <DEDUP_REMOVED lines=81> */
        .weak           $__internal_13_$__cuda_sm20_div_s64
        .type           $__internal_13_$__cuda_sm20_div_s64,@function
        .size           $__internal_13_$__cuda_sm20_div_s64,(.L_x_4845 - $__internal_13_$__cuda_sm20_div_s64)
$__internal_13_$__cuda_sm20_div_s64:
        /* <DEDUP_REMOVED lines=86> */
[----:B------:R-:W-:Y:S05]  /*5040*/  RET.REL.NODEC R12 `(_ZN5flash32flash_fwd_splitkv_combine_kernelI23Flash_fwd_kernel_traitsILi32ELi64ELi256ELi4ELb0ELb0EN7cutlass10bfloat16_tE19Flash_kernel_traitsILi32ELi64ELi256ELi4ES3_EELi16ELi1ELb1EEEvNS_16Flash_fwd_paramsE) ;  /* 0xffffffac0cec7950 */ /* 0x000fea0003c3ffff */
.L_x_499:
        /* <DEDUP_REMOVED lines=11> */
.L_x_4845:


//--------------------- .text._ZN5flash24flash_fwd_splitkv_kernelI23Flash_fwd_kernel_traitsILi32ELi64ELi256ELi4ELb0ELb0EN7cutlass10bfloat16_tE19Flash_kernel_traitsILi32ELi64ELi256ELi4ES3_EELb1ELb0ELb0ELb0ELb0ELb0ELb0ELb0EEEvNS_16Flash_fwd_paramsE --------------------------
	.section	.text._ZN5flash24flash_fwd_splitkv_kernelI23Flash_fwd_kernel_traitsILi32ELi64ELi256ELi4ELb0ELb0EN7cutlass10bfloat16_tE19Flash_kernel_traitsILi32ELi64ELi256ELi4ES3_EELb1ELb0ELb0ELb0ELb0ELb0ELb0ELb0EEEvNS_16Flash_fwd_paramsE,"ax",@progbits
	.align	128
        .global         _ZN5flash24flash_fwd_splitkv_kernelI23Flash_fwd_kernel_traitsILi32ELi64ELi256ELi4ELb0ELb0EN7cutlass10bfloat16_tE19Flash_kernel_traitsILi32ELi64ELi256ELi4ES3_EELb1ELb0ELb0ELb0ELb0ELb0ELb0ELb0EEEvNS_16Flash_fwd_paramsE
        .type           _ZN5flash24flash_fwd_splitkv_kernelI23Flash_fwd_kernel_traitsILi32ELi64ELi256ELi4ELb0ELb0EN7cutlass10bfloat16_tE19Flash_kernel_traitsILi32ELi64ELi256ELi4ES3_EELb1ELb0ELb0ELb0ELb0ELb0ELb0ELb0EEEvNS_16Flash_fwd_paramsE,@function
        .size           _ZN5flash24flash_fwd_splitkv_kernelI23Flash_fwd_kernel_traitsILi32ELi64ELi256ELi4ELb0ELb0EN7cutlass10bfloat16_tE19Flash_kernel_traitsILi32ELi64ELi256ELi4ES3_EELb1ELb0ELb0ELb0ELb0ELb0ELb0ELb0EEEvNS_16Flash_fwd_paramsE,(.L_x_4874 - _ZN5flash24flash_fwd_splitkv_kernelI23Flash_fwd_kernel_traitsILi32ELi64ELi256ELi4ELb0ELb0EN7cutlass10bfloat16_tE19Flash_kernel_traitsILi32ELi64ELi256ELi4ES3_EELb1ELb0ELb0ELb0ELb0ELb0ELb0ELb0EEEvNS_16Flash_fwd_paramsE)
        .other          _ZN5flash24flash_fwd_splitkv_kernelI23Flash_fwd_kernel_traitsILi32ELi64ELi256ELi4ELb0ELb0EN7cutlass10bfloat16_tE19Flash_kernel_traitsILi32ELi64ELi256ELi4ES3_EELb1ELb0ELb0ELb0ELb0ELb0ELb0ELb0EEEvNS_16Flash_fwd_paramsE,@"STO_CUDA_ENTRY STV_DEFAULT"
_ZN5flash24flash_fwd_splitkv_kernelI23Flash_fwd_kernel_traitsILi32ELi64ELi256ELi4ELb0ELb0EN7cutlass10bfloat16_tE19Flash_kernel_traitsILi32ELi64ELi256ELi4ES3_EELb1ELb0ELb0ELb0ELb0ELb0ELb0ELb0EEEvNS_16Flash_fwd_paramsE:
.text._ZN5flash24flash_fwd_splitkv_kernelI23Flash_fwd_kernel_traitsILi32ELi64ELi256ELi4ELb0ELb0EN7cutlass10bfloat16_tE19Flash_kernel_traitsILi32ELi64ELi256ELi4ES3_EELb1ELb0ELb0ELb0ELb0ELb0ELb0ELb0EEEvNS_16Flash_fwd_paramsE:
[----:B------:R-:W-:Y:S08]  /*0000*/  LDC R1, c[0x0][0x37c] ;  /* 0x0000df00ff017b82 */ /* 0x000ff00000000800 */
[----:B------:R-:W1:Y:S01]  /*0010*/  LDC.64 R2, c[0x0][0x460] ;  /* 0x00011800ff027b82 */ /* 0x000e620000000a00 */
[----:B------:R-:W2:Y:S01]  /*0020*/  S2R R0, SR_CTAID.Y ;  /* 0x0000000000007919 */ /* 0x000ea20000002600 */
[----:B------:R-:W3:Y:S01]  /*0030*/  LDCU.64 UR16, c[0x0][0x358] ;  /* 0x00006b00ff1077ac */ /* 0x000ee20008000a00 */
[----:B------:R-:W-:Y:S01]  /*0040*/  IMAD.MOV.U32 R216, RZ, RZ, -0x1 ;  /* 0xffffffffffd87424 */ /* 0x000fe200078e00ff */
[----:B------:R-:W4:Y:S04]  /*0050*/  LDCU.64 UR4, c[0x0][0x478] ;  /* 0x00008f00ff0477ac */ /* 0x000f280008000a00 */
[----:B------:R-:W2:Y:S01]  /*0060*/  LDC.64 R4, c[0x0][0x460] ;  /* 0x00011800ff047b82 */ /* 0x000ea20000000a00 */
[----:B------:R-:W3:Y:S07]  /*0070*/  LDCU.64 UR6, c[0x0][0x470] ;  /* 0x00008e00ff0677ac */ /* 0x000eee0008000a00 */
[----:B------:R-:W3:Y:S01]  /*0080*/  LDC.64 R6, c[0x0][0x468] ;  /* 0x00011a00ff067b82 */ /* 0x000ee20000000a00 */
[----:B-1----:R-:W-:-:S02]  /*0090*/  ISETP.NE.U32.AND P0, PT, R2, RZ, PT ;  /* 0x000000ff0200720c */ /* 0x002fc40003f05070 */
[----:B------:R-:W-:Y:S02]  /*00a0*/  ISETP.NE.U32.AND P4, PT, R2, RZ, PT ;  /* 0x000000ff0200720c */ /* 0x000fe40003f85070 */
[C---:B------:R-:W-:Y:S02]  /*00b0*/  ISETP.NE.AND.EX P0, PT, R3.reuse, RZ, PT, P0 ;  /* 0x000000ff0300720c */ /* 0x040fe40003f05300 */
[----:B------:R-:W-:Y:S02]  /*00c0*/  ISETP.NE.AND.EX P4, PT, R3, RZ, PT, P4 ;  /* 0x000000ff0300720c */ /* 0x000fe40003f85340 */
[----:B----4-:R-:W-:Y:S01]  /*00d0*/  ISETP.NE.U32.AND P2, PT, RZ, UR4, PT ;  /* 0x00000004ff007c0c */ /* 0x010fe2000bf45070 */
[----:B--2---:R-:W-:Y:S01]  /*00e0*/  IMAD.WIDE.U32 R14, R0, 0x4, R4 ;  /* 0x00000004000e7825 */ /* 0x004fe200078e0004 */
[----:B---3--:R-:W-:Y:S02]  /*00f0*/  ISETP.NE.U32.AND P3, PT, RZ, UR6, PT ;  /* 0x00000006ff007c0c */ /* 0x008fe4000bf65070 */
[----:B------:R-:W-:-:S02]  /*0100*/  ISETP.NE.AND.EX P2, PT, RZ, UR5, PT, P2 ;  /* 0x00000005ff007c0c */ /* 0x000fc4000bf45320 */
[----:B------:R-:W-:-:S03]  /*0110*/  ISETP.NE.AND.EX P3, PT, RZ, UR7, PT, P3 ;  /* 0x00000007ff007c0c */ /* 0x000fc6000bf65330 */
[----:B------:R-:W2:Y:S04]  /*0120*/  @P0 LDG.E R216, desc[UR16][R14.64] ;  /* 0x000000100ed80981 */ /* 0x000ea8000c1e1900 */
[----:B------:R1:W2:Y:S01]  /*0130*/  @P4 LDG.E R17, desc[UR16][R14.64+0x4] ;  /* 0x000004100e114981 */ /* 0x0002a2000c1e1900 */
[----:B------:R-:W-:Y:S01]  /*0140*/  IMAD.SHL.U32 R13, R0, 0x4, RZ ;  /* 0x00000004000d7824 */ /* 0x000fe200078e00ff */
[----:B------:R-:W-:Y:S01]  /*0150*/  SHF.R.U32.HI R8, RZ, 0x1e, R0 ;  /* 0x0000001eff087819 */ /* 0x000fe20000011600 */
[----:B------:R-:W-:-:S03]  /*0160*/  IMAD.MOV.U32 R2, RZ, RZ, RZ ;  /* 0x000000ffff027224 */ /* 0x000fc600078e00ff */
[C---:B------:R-:W-:Y:S02]  /*0170*/  @P2 IADD3 R4, P0, PT, R13.reuse, UR4, RZ ;  /* 0x000000040d042c10 */ /* 0x040fe4000ff1e0ff */
[C---:B------:R-:W-:Y:S01]  /*0180*/  @P3 IADD3 R10, P1, PT, R13.reuse, UR6, RZ ;  /* 0x000000060d0a3c10 */ /* 0x040fe2000ff3e0ff */
[----:B------:R-:W3:Y:S01]  /*0190*/  LDCU.U8 UR4, c[0x0][0x532] ;  /* 0x0000a640ff0477ac */ /* 0x000ee20008000000 */
[C---:B------:R-:W-:Y:S02]  /*01a0*/  @P2 IADD3.X R5, PT, PT, R8.reuse, UR5, RZ, P0, !PT ;  /* 0x0000000508052c10 */ /* 0x040fe400087fe4ff */
[----:B------:R-:W-:Y:S01]  /*01b0*/  @P3 IADD3.X R11, PT, PT, R8, UR7, RZ, P1, !PT ;  /* 0x00000007080b3c10 */ /* 0x000fe20008ffe4ff */
[----:B------:R-:W4:Y:S02]  /*01c0*/  @!P4 LDC R9, c[0x0][0x434] ;  /* 0x00010d00ff09cb82 */ /* 0x000f240000000800 */
[----:B------:R-:W5:Y:S04]  /*01d0*/  @P2 LDG.E R199, desc[UR16][R4.64] ;  /* 0x0000001004c72981 */ /* 0x000f68000c1e1900 */
[----:B------:R3:W5:Y:S01]  /*01e0*/  @P3 LDG.E R2, desc[UR16][R10.64] ;  /* 0x000000100a023981 */ /* 0x000762000c1e1900 */
[----:B-1----:R-:W-:-:S05]  /*01f0*/  IADD3 R14, P0, PT, R13, R6, RZ ;  /* 0x000000060d0e7210 */ /* 0x002fca0007f1e0ff */
[----:B------:R-:W-:Y:S01]  /*0200*/  IMAD.X R15, R8, 0x1, R7, P0 ;  /* 0x00000001080f7824 */ /* 0x000fe200000e0607 */
[----:B------:R-:W-:-:S04]  /*0210*/  ISETP.NE.U32.AND P0, PT, R6, RZ, PT ;  /* 0x000000ff0600720c */ /* 0x000fc80003f05070 */
[----:B------:R-:W-:Y:S02]  /*0220*/  ISETP.NE.AND.EX P0, PT, R7, RZ, PT, P0 ;  /* 0x000000ff0700720c */ /* 0x000fe40003f05300 */
[----:B---3--:R-:W-:Y:S01]  /*0230*/  ISETP.NE.AND P1, PT, RZ, UR4, PT ;  /* 0x00000004ff007c0c */ /* 0x008fe2000bf25270 */
[----:B------:R-:W1:Y:S01]  /*0240*/  @!P2 LDC.64 R4, c[0x0][0x488] ;  /* 0x00012200ff04ab82 */ /* 0x000e620000000a00 */
[----:B------:R-:W3:Y:S01]  /*0250*/  S2R R11, SR_CTAID.X ;  /* 0x00000000000b7919 */ /* 0x000ee20000002500 */
[----:B------:R-:W-:-:S06]  /*0260*/  ISETP.EQ.U32.AND P3, PT, R6, RZ, PT ;  /* 0x000000ff0600720c */ /* 0x000fcc0003f62070 */
[----:B------:R-:W1:Y:S01]  /*0270*/  @!P2 LDC R10, c[0x0][0x43c] ;  /* 0x00010f00ff0aab82 */ /* 0x000e620000000800 */
[----:B------:R-:W-:-:S07]  /*0280*/  ISETP.EQ.OR.EX P3, PT, R7, RZ, !P1, P3 ;  /* 0x000000ff0700720c */ /* 0x000fce0004f62730 */
[----:B------:R-:W1:Y:S01]  /*0290*/  @!P0 LDC R7, c[0x0][0x438] ;  /* 0x00010e00ff078b82 */ /* 0x000e620000000800 */
[----:B------:R-:W-:-:S06]  /*02a0*/  IMAD.MOV.U32 R3, RZ, RZ, -0x1 ;  /* 0xffffffffff037424 */ /* 0x000fcc00078e00ff */
[----:B------:R1:W5:Y:S01]  /*02b0*/  @!P3 LDG.E R3, desc[UR16][R14.64] ;  /* 0x000000100e03b981 */ /* 0x000362000c1e1900 */
[----:B---3--:R-:W-:Y:S02]  /*02c0*/  IMAD.SHL.U32 R20, R11, 0x40, RZ ;  /* 0x000000400b147824 */ /* 0x008fe400078e00ff */
[----:B--2---:R-:W-:-:S05]  /*02d0*/  @P4 IMAD.IADD R9, R17, 0x1, -R216 ;  /* 0x0000000111094824 */ /* 0x004fca00078e0ad8 */
[----:B----4-:R-:W-:Y:S01]  /*02e0*/  ISETP.GT.AND P3, PT, R9, R20, PT ;  /* 0x000000140900720c */ /* 0x010fe20003f64270 */
[----:B-1----:R-:W-:-:S12]  /*02f0*/  @!P0 BRA `(.L_x_500) ;  /* 0x00000000000c8947 */ /* 0x002fd80003800000 */
[----:B------:R-:W2:Y:S02]  /*0300*/  @P1 LDG.E R6, desc[UR16][R14.64+0x4] ;  /* 0x000004100e061981 */ /* 0x000ea4000c1e1900 */
[----:B--2--5:R-:W-:-:S06]  /*0310*/  @P1 IADD3 R7, PT, PT, R6, -R3, RZ ;  /* 0x8000000306071210 */ /* 0x024fcc0007ffe0ff */
[----:B------:R1:W5:Y:S02]  /*0320*/  @!P1 LDG.E R7, desc[UR16][R14.64] ;  /* 0x000000100e079981 */ /* 0x000364000c1e1900 */
.L_x_500:
[----:B------:R-:W-:Y:S01]  /*0330*/  @!P2 ISETP.NE.U32.AND P0, PT, R4, RZ, PT ;  /* 0x000000ff0400a20c */ /* 0x000fe20003f05070 */
[----:B------:R-:W-:-:S12]  /*0340*/  @!P3 EXIT ;  /* 0x000000000000b94d */ /* 0x000fd80003800000 */
[----:B------:R-:W2:Y:S01]  /*0350*/  LDCU UR5, c[0x0][0x438] ;  /* 0x00008700ff0577ac */ /* 0x000ea20008000800 */
[----:B------:R-:W-:Y:S01]  /*0360*/  @!P2 ISETP.NE.AND.EX P0, PT, R5, RZ, PT, P0 ;  /* 0x000000ff0500a20c */ /* 0x000fe20003f05300 */
[--C-:B-----5:R-:W-:Y:S01]  /*0370*/  @P2 IMAD.IADD R199, R199, 0x1, -R2.reuse ;  /* 0x00000001c7c72824 */ /* 0x120fe200078e0a02 */
[----:B-1----:R-:W1:Y:S01]  /*0380*/  S2R R15, SR_CTAID.Z ;  /* 0x00000000000f7919 */ /* 0x002e620000002700 */
[----:B------:R-:W3:Y:S01]  /*0390*/  LDCU UR14, c[0x0][0x508] ;  /* 0x0000a100ff0e77ac */ /* 0x000ee20008000800 */
[----:B------:R-:W-:Y:S01]  /*03a0*/  @!P2 SEL R10, R10, RZ, P0 ;  /* 0x000000ff0a0aa207 */ /* 0x000fe20000000000 */
[----:B------:R-:W-:Y:S01]  /*03b0*/  VIADD R4, R11, 0x1 ;  /* 0x000000010b047836 */ /* 0x000fe20000000000 */
[----:B------:R-:W4:Y:S02]  /*03c0*/  S2R R210, SR_TID.X ;  /* 0x0000000000d27919 */ /* 0x000f240000002100 */
[----:B------:R-:W-:Y:S01]  /*03d0*/  @!P2 IADD3 R199, PT, PT, R10, R7, -R2 ;  /* 0x000000070ac7a210 */ /* 0x000fe20007ffe802 */
[----:B------:R-:W-:-:S04]  /*03e0*/  IMAD R4, R4, 0x40, -R9 ;  /* 0x0000004004047824 */ /* 0x000fc800078e0a09 */
[----:B------:R-:W-:Y:S01]  /*03f0*/  VIADD R7, R199, 0xff ;  /* 0x000000ffc7077836 */ /* 0x000fe20000000000 */
[----:B--2---:R-:W-:-:S04]  /*0400*/  UIADD3 UR5, UPT, UPT, UR5, 0xff, URZ ;  /* 0x000000ff05057890 */ /* 0x004fc8000fffe0ff */
[----:B------:R-:W-:Y:S02]  /*0410*/  SHF.R.S32.HI R6, RZ, 0x1f, R7 ;  /* 0x0000001fff067819 */ /* 0x000fe40000011407 */
[----:B---3--:R-:W-:Y:S01]  /*0420*/  IADD3 R5, PT, PT, R7, UR14, R4 ;  /* 0x0000000e07057c10 */ /* 0x008fe2000fffe004 */
[----:B------:R-:W-:Y:S01]  /*0430*/  USHF.R.S32.HI UR4, URZ, 0x1f, UR5 ;  /* 0x0000001fff047899 */ /* 0x000fe20008011405 */
[----:B------:R-:W-:Y:S02]  /*0440*/  LEA.HI R6, R6, R7, RZ, 0x8 ;  /* 0x0000000706067211 */ /* 0x000fe400078f40ff */
[----:B------:R-:W-:Y:S01]  /*0450*/  SHF.R.S32.HI R4, RZ, 0x1f, R5 ;  /* 0x0000001fff047819 */ /* 0x000fe20000011405 */
[----:B------:R-:W-:Y:S01]  /*0460*/  ULEA.HI UR4, UR4, UR5, URZ, 0x8 ;  /* 0x0000000504047291 */ /* 0x000fe2000f8f40ff */
[----:B------:R-:W-:Y:S02]  /*0470*/  SHF.R.S32.HI R6, RZ, 0x8, R6 ;  /* 0x00000008ff067819 */ /* 0x000fe40000011406 */
[----:B------:R-:W-:Y:S01]  /*0480*/  LEA.HI R4, R4, R5, RZ, 0x8 ;  /* 0x0000000504047211 */ /* 0x000fe200078f40ff */
[----:B------:R-:W-:-:S03]  /*0490*/  USHF.R.S32.HI UR4, URZ, 0x8, UR4 ;  /* 0x00000008ff047899 */ /* 0x000fc60008011404 */
[----:B------:R-:W-:-:S04]  /*04a0*/  SHF.R.S32.HI R5, RZ, 0x8, R4 ;  /* 0x00000008ff057819 */ /* 0x000fc80000011404 */
[----:B------:R-:W-:Y:S01]  /*04b0*/  VIMNMX3 R192, R6, UR4, R5, PT ;  /* 0x0000000406c07c0f */ /* 0x000fe2000b800105 */
[----:B------:R-:W-:-:S03]  /*04c0*/  IMAD.MOV.U32 R6, RZ, RZ, R0 ;  /* 0x000000ffff067224 */ /* 0x000fc600078e0000 */
[----:B------:R-:W-:-:S13]  /*04d0*/  ISETP.GT.AND P0, PT, R192, RZ, PT ;  /* 0x000000ffc000720c */ /* 0x000fda0003f04270 */
[----:B-1--4-:R-:W-:Y:S05]  /*04e0*/  @P0 BRA `(.L_x_501) ;  /* 0x0000000400040947 */ /* 0x012fea0003800000 */
[----:B------:R-:W-:Y:S01]  /*04f0*/  ISETP.NE.AND P0, PT, R216, -0x1, PT ;  /* 0xffffffffd800780c */ /* 0x000fe20003f05270 */
[----:B------:R-:W1:Y:S01]  /*0500*/  LDCU UR4, c[0x0][0x440] ;  /* 0x00008800ff0477ac */ /* 0x000e620008000800 */
[----:B------:R-:W2:Y:S01]  /*0510*/  LDC.64 R2, c[0x0][0x408] ;  /* 0x00010200ff027b82 */ /* 0x000ea20000000a00 */
[----:B------:R-:W-:Y:S01]  /*0520*/  SHF.L.U32 R10, R210, 0x3, RZ ;  /* 0x00000003d20a7819 */ /* 0x000fe200000006ff */
[----:B------:R-:W-:Y:S01]  /*0530*/  IMAD.MOV.U32 R11, RZ, RZ, RZ ;  /* 0x000000ffff0b7224 */ /* 0x000fe200078e00ff */
[----:B------:R-:W-:Y:S01]  /*0540*/  IADD3 R9, PT, PT, -R20, R9, RZ ;  /* 0x0000000914097210 */ /* 0x000fe20007ffe1ff */
[----:B------:R-:W3:Y:S01]  /*0550*/  LDCU UR6, c[0x0][0x3e0] ;  /* 0x00007c00ff0677ac */ /* 0x000ee20008000800 */
[----:B------:R-:W-:Y:S01]  /*0560*/  LOP3.LUT R10, R10, 0x18, RZ, 0xc0, !PT ;  /* 0x000000180a0a7812 */ /* 0x000fe200078ec0ff */
[----:B------:R-:W-:Y:S01]  /*0570*/  BSSY.RECONVERGENT B0, `(.L_x_502) ;  /* 0x000002a000007945 */ /* 0x000fe20003800200 */
[----:B------:R-:W-:-:S04]  /*0580*/  SHF.R.U32.HI R210, RZ, 0x2, R210 ;  /* 0x00000002ffd27819 */ /* 0x000fc800000116d2 */
[----:B------:R-:W4:Y:S01]  /*0590*/  @!P0 LDC.64 R4, c[0x0][0x400] ;  /* 0x00010000ff048b82 */ /* 0x000f220000000a00 */
[----:B------:R-:W-:Y:S02]  /*05a0*/  IADD3 R8, PT, PT, R210, 0x20, RZ ;  /* 0x00000020d2087810 */ /* 0x000fe40007ffe0ff */
[----:B-1----:R-:W-:Y:S01]  /*05b0*/  ISETP.GE.AND P2, PT, R10, UR4, PT ;  /* 0x000000040a007c0c */ /* 0x002fe2000bf46270 */
[----:B------:R-:W1:Y:S03]  /*05c0*/  LDCU.64 UR4, c[0x0][0x410] ;  /* 0x00008200ff0477ac */ /* 0x000e660008000a00 */
[-C--:B------:R-:W-:Y:S02]  /*05d0*/  ISETP.GE.OR P1, PT, R210, R9.reuse, P2 ;  /* 0x00000009d200720c */ /* 0x080fe40001726670 */
[----:B------:R-:W-:Y:S01]  /*05e0*/  ISETP.GE.OR P2, PT, R8, R9, P2 ;  /* 0x000000090800720c */ /* 0x000fe20001746670 */
[----:B--2---:R-:W-:-:S04]  /*05f0*/  @P0 IMAD.WIDE.U32 R12, R216, R2, RZ ;  /* 0x00000002d80c0225 */ /* 0x004fc800078e00ff */
[----:B----4-:R-:W-:-:S04]  /*0600*/  @!P0 IMAD.WIDE.U32 R16, R0, R4, RZ ;  /* 0x0000000400108225 */ /* 0x010fc800078e00ff */
[----:B------:R-:W-:Y:S01]  /*0610*/  @!P0 IMAD R0, R0, R5, R17 ;  /* 0x0000000500008224 */ /* 0x000fe200078e0211 */
[----:B------:R-:W-:Y:S01]  /*0620*/  @!P0 MOV R4, R16 ;  /* 0x0000001000048202 */ /* 0x000fe20000000f00 */
[----:B------:R-:W-:Y:S01]  /*0630*/  IMAD.WIDE.U32 R16, R20, R2, R10 ;  /* 0x0000000214107225 */ /* 0x000fe200078e000a */
[----:B------:R-:W-:-:S03]  /*0640*/  @P0 MOV R4, R12 ;  /* 0x0000000c00040202 */ /* 0x000fc60000000f00 */
[-C--:B------:R-:W-:Y:S01]  /*0650*/  @P0 IMAD R0, R216, R3.reuse, R13 ;  /* 0x00000003d8000224 */ /* 0x080fe200078e020d */
[----:B------:R-:W-:Y:S01]  /*0660*/  IADD3 R12, P0, PT, R4, R16, RZ ;  /* 0x00000010040c7210 */ /* 0x000fe20007f1e0ff */
[----:B------:R-:W-:Y:S01]  /*0670*/  IMAD R7, R20, R3, R17 ;  /* 0x0000000314077224 */ /* 0x000fe200078e0211 */
[----:B------:R-:W2:Y:S03]  /*0680*/  @!P1 LDC.64 R4, c[0x0][0x3f0] ;  /* 0x0000fc00ff049b82 */ /* 0x000ea60000000a00 */
[----:B------:R-:W-:Y:S02]  /*0690*/  IMAD.X R13, R0, 0x1, R7, P0 ;  /* 0x00000001000d7824 */ /* 0x000fe400000e0607 */
[C---:B-1----:R-:W-:Y:S01]  /*06a0*/  IMAD.WIDE.U32 R12, R15.reuse, UR4, R12 ;  /* 0x000000040f0c7c25 */ /* 0x042fe2000f8e000c */
[----:B------:R-:W1:Y:S03]  /*06b0*/  LDCU UR4, c[0x0][0x434] ;  /* 0x00008680ff0477ac */ /* 0x000e660008000800 */
[----:B------:R-:W-:Y:S01]  /*06c0*/  IMAD R17, R15, UR5, R13 ;  /* 0x000000050f117c24 */ /* 0x000fe2000f8e020d */
[----:B------:R-:W-:Y:S01]  /*06d0*/  @!P1 MOV R16, R12 ;  /* 0x0000000c00109202 */ /* 0x000fe20000000f00 */
[----:B---3--:R-:W-:-:S04]  /*06e0*/  IMAD R15, R6, UR6, R15 ;  /* 0x00000006060f7c24 */ /* 0x008fc8000f8e020f */
[----:B------:R-:W-:-:S04]  /*06f0*/  @!P1 IMAD.WIDE.U32 R18, R210, R2, R16 ;  /* 0x00000002d2129225 */ /* 0x000fc800078e0010 */
[----:B------:R-:W-:Y:S01]  /*0700*/  @!P1 IMAD R0, R210, R3, R19 ;  /* 0x00000003d2009224 */ /* 0x000fe200078e0213 */
[----:B--2---:R-:W-:Y:S01]  /*0710*/  @!P1 LEA R4, P0, R18, R4, 0x1 ;  /* 0x0000000412049211 */ /* 0x004fe200078008ff */
[----:B-1----:R-:W-:-:S03]  /*0720*/  IMAD R15, R15, UR4, R20 ;  /* 0x000000040f0f7c24 */ /* 0x002fc6000f8e0214 */
[----:B------:R-:W-:-:S05]  /*0730*/  @!P1 LEA.HI.X R5, R18, R5, R0, 0x1, P0 ;  /* 0x0000000512059211 */ /* 0x000fca00000f0c00 */
[----:B------:R1:W-:Y:S01]  /*0740*/  @!P1 STG.E.128 desc[UR16][R4.64], RZ ;  /* 0x000000ff04009986 */ /* 0x0003e2000c101d10 */
[----:B------:R-:W-:Y:S05]  /*0750*/  @P2 BRA `(.L_x_503) ;  /* 0x00000000002c2947 */ /* 0x000fea0003800000 */
[----:B------:R-:W2:Y:S01]  /*0760*/  LDCU.64 UR4, c[0x0][0x3f0] ;  /* 0x00007e00ff0477ac */ /* 0x000ea20008000a00 */
[----:B-1----:R-:W-:Y:S02]  /*0770*/  IADD3 R5, P0, PT, R210, 0x20, RZ ;  /* 0x00000020d2057810 */ /* 0x002fe40007f1e0ff */
[----:B------:R-:W-:Y:S02]  /*0780*/  MOV R13, R17 ;  /* 0x00000011000d7202 */ /* 0x000fe40000000f00 */
[----:B------:R-:W-:Y:S01]  /*0790*/  IADD3.X R7, PT, PT, RZ, RZ, RZ, P0, !PT ;  /* 0x000000ffff077210 */ /* 0x000fe200007fe4ff */
[----:B------:R-:W-:-:S04]  /*07a0*/  IMAD.WIDE.U32 R12, R5, R2, R12 ;  /* 0x00000002050c7225 */ /* 0x000fc800078e000c */
[----:B------:R-:W-:-:S04]  /*07b0*/  IMAD R0, R7, R2, RZ ;  /* 0x0000000207007224 */ /* 0x000fc800078e02ff */
[----:B------:R-:W-:Y:S01]  /*07c0*/  IMAD R3, R5, R3, R0 ;  /* 0x0000000305037224 */ /* 0x000fe200078e0200 */
[----:B--2---:R-:W-:-:S04]  /*07d0*/  LEA R2, P0, R12, UR4, 0x1 ;  /* 0x000000040c027c11 */ /* 0x004fc8000f8008ff */
[----:B------:R-:W-:-:S04]  /*07e0*/  IADD3 R3, PT, PT, R13, R3, RZ ;  /* 0x000000030d037210 */ /* 0x000fc80007ffe0ff */
[----:B------:R-:W-:-:S05]  /*07f0*/  LEA.HI.X R3, R12, UR5, R3, 0x1, P0 ;  /* 0x000000050c037c11 */ /* 0x000fca00080f0c03 */
[----:B------:R2:W-:Y:S02]  /*0800*/  STG.E.128 desc[UR16][R2.64], RZ ;  /* 0x000000ff02007986 */ /* 0x0005e4000c101d10 */
.L_x_503:
[----:B------:R-:W-:Y:S05]  /*0810*/  BSYNC.RECONVERGENT B0 ;  /* 0x0000000000007941 */ /* 0x000fea0003800200 */
.L_x_502:
[----:B------:R-:W2:Y:S01]  /*0820*/  LDCU.64 UR4, c[0x0][0x420] ;  /* 0x00008400ff0477ac */ /* 0x000ea20008000a00 */
[----:B------:R-:W-:-:S04]  /*0830*/  ISETP.NE.AND P2, PT, R10, RZ, PT ;  /* 0x000000ff0a00720c */ /* 0x000fc80003f45270 */
[-C--:B------:R-:W-:Y:S02]  /*0840*/  ISETP.GE.OR P1, PT, R210, R9.reuse, P2 ;  /* 0x00000009d200720c */ /* 0x080fe40001726670 */
[C---:B------:R-:W-:Y:S02]  /*0850*/  IADD3 R210, P0, PT, R15.reuse, R210, RZ ;  /* 0x000000d20fd27210 */ /* 0x040fe40007f1e0ff */
[----:B------:R-:W-:Y:S02]  /*0860*/  ISETP.GE.OR P2, PT, R8, R9, P2 ;  /* 0x000000090800720c */ /* 0x000fe40001746670 */
[----:B------:R-:W-:Y:S02]  /*0870*/  LEA.HI.X.SX32 R15, R15, RZ, 0x1, P0 ;  /* 0x000000ff0f0f7211 */ /* 0x000fe400000f0eff */
[----:B--2---:R-:W-:-:S05]  /*0880*/  LEA R2, P0, R210, UR4, 0x2 ;  /* 0x00000004d2027c11 */ /* 0x004fca000f8010ff */
[----:B-1----:R-:W-:Y:S01]  /*0890*/  @!P1 IMAD.MOV.U32 R5, RZ, RZ, 0x7f800000 ;  /* 0x7f800000ff059424 */ /* 0x002fe200078e00ff */
[----:B------:R-:W-:-:S05]  /*08a0*/  LEA.HI.X R3, R210, UR5, R15, 0x2, P0 ;  /* 0x00000005d2037c11 */ /* 0x000fca00080f140f */
[----:B------:R1:W-:Y:S01]  /*08b0*/  @!P1 STG.E desc[UR16][R2.64], R5 ;  /* 0x0000000502009986 */ /* 0x0003e2000c101910 */
[----:B------:R-:W-:Y:S05]  /*08c0*/  @P2 EXIT ;  /* 0x000000000000294d */ /* 0x000fea0003800000 */
[----:B-1----:R-:W-:-:S05]  /*08d0*/  MOV R5, 0x7f800000 ;  /* 0x7f80000000057802 */ /* 0x002fca0000000f00 */
[----:B------:R-:W-:Y:S01]  /*08e0*/  STG.E desc[UR16][R2.64+0x80], R5 ;  /* 0x0000800502007986 */ /* 0x000fe2000c101910 */
[----:B------:R-:W-:Y:S05]  /*08f0*/  EXIT ;  /* 0x000000000000794d */ /* 0x000fea0003800000 */
.L_x_501:
[----:B------:R-:W1:Y:S01]  /*0900*/  LDCU.64 UR4, c[0x0][0x4d8] ;  /* 0x00009b00ff0477ac */ /* 0x000e620008000a00 */
[----:B------:R-:W2:Y:S01]  /*0910*/  LDCU.64 UR8, c[0x0][0x4e0] ;  /* 0x00009c00ff0877ac */ /* 0x000ea20008000a00 */
[----:B-1----:R-:W-:-:S04]  /*0920*/  UISETP.NE.U32.AND UP0, UPT, UR4, URZ, UPT ;  /* 0x000000ff0400728c */ /* 0x002fc8000bf05070 */
[----:B------:R-:W-:Y:S02]  /*0930*/  UISETP.NE.AND.EX UP0, UPT, UR5, URZ, UPT, UP0 ;  /* 0x000000ff0500728c */ /* 0x000fe4000bf05300 */
[----:B--2---:R-:W-:-:S04]  /*0940*/  UISETP.NE.U32.AND UP1, UPT, UR8, URZ, UPT ;  /* 0x000000ff0800728c */ /* 0x004fc8000bf25070 */
[----:B------:R-:W-:-:S03]  /*0950*/  UISETP.NE.AND.EX UP1, UPT, UR9, URZ, UPT, UP1 ;  /* 0x000000ff0900728c */ /* 0x000fc6000bf25310 */
[----:B------:R-:W-:Y:S08]  /*0960*/  BRA.U !UP0, `(.L_x_504) ;  /* 0x00000001080c7547 */ /* 0x000ff0000b800000 */
[----:B------:R-:W-:-:S04]  /*0970*/  IADD3 R6, P0, PT, R13, UR4, RZ ;  /* 0x000000040d067c10 */ /* 0x000fc8000ff1e0ff */
[----:B------:R-:W-:-:S05]  /*0980*/  IADD3.X R7, PT, PT, R8, UR5, RZ, P0, !PT ;  /* 0x0000000508077c10 */ /* 0x000fca00087fe4ff */
[----:B------:R1:W5:Y:S04]  /*0990*/  LDG.E R6, desc[UR16][R6.64] ;  /* 0x0000001006067981 */ /* 0x000368000c1e1900 */
.L_x_504:
[----:B------:R-:W-:Y:S05]  /*09a0*/  BRA.U !UP1, `(.L_x_505) ;  /* 0x00000005098c7547 */ /* 0x000fea000b800000 */
[----:B-1----:R-:W1:Y:S01]  /*09b0*/  LDC R7, c[0x0][0x4f0] ;  /* 0x00013c00ff077b82 */ /* 0x002e620000000800 */
[----:B------:R-:W-:Y:S01]  /*09c0*/  LEA R2, R192, 0xffffff00, 0x8 ;  /* 0xffffff00c0027811 */ /* 0x000fe200078e40ff */
[----:B------:R-:W2:Y:S03]  /*09d0*/  LDCU.64 UR4, c[0x0][0x4e8] ;  /* 0x00009d00ff0477ac */ /* 0x000ea60008000a00 */
[----:B------:R-:W-:Y:S01]  /*09e0*/  IABS R3, R2 ;  /* 0x0000000200037213 */ /* 0x000fe20000000000 */
[----:B------:R-:W3:Y:S04]  /*09f0*/  LDCU.64 UR6, c[0x0][0x3a0] ;  /* 0x00007400ff0677ac */ /* 0x000ee80008000a00 */
[----:B-----5:R-:W-:Y:S01]  /*0a00*/  IMAD.MOV.U32 R6, RZ, RZ, R3 ;  /* 0x000000ffff067224 */ /* 0x020fe200078e0003 */
[----:B------:R-:W4:Y:S01]  /*0a10*/  LDCU.64 UR12, c[0x0][0x3b8] ;  /* 0x00007700ff0c77ac */ /* 0x000f220008000a00 */
[----:B------:R-:W3:Y:S01]  /*0a20*/  LDCU.64 UR10, c[0x0][0x3c0] ;  /* 0x00007800ff0a77ac */ /* 0x000ee20008000a00 */
[----:B-1----:R-:W-:-:S04]  /*0a30*/  IABS R5, R7 ;  /* 0x0000000700057213 */ /* 0x002fc80000000000 */
[----:B------:R-:W1:Y:S08]  /*0a40*/  I2F.RP R8, R5 ;  /* 0x0000000500087306 */ /* 0x000e700000209400 */
[----:B-1----:R-:W1:Y:S02]  /*0a50*/  MUFU.RCP R12, R8 ;  /* 0x00000008000c7308 */ /* 0x002e640000001000 */
[----:B-1----:R-:W-:-:S06]  /*0a60*/  IADD3 R12, PT, PT, R12, 0xffffffe, RZ ;  /* 0x0ffffffe0c0c7810 */ /* 0x002fcc0007ffe0ff */
[----:B------:R-:W1:Y:S02]  /*0a70*/  F2I.FTZ.U32.TRUNC.NTZ R13, R12 ;  /* 0x0000000c000d7305 */ /* 0x000e64000021f000 */
[----:B-1----:R-:W-:Y:S01]  /*0a80*/  IMAD.MOV R4, RZ, RZ, -R13 ;  /* 0x000000ffff047224 */ /* 0x002fe200078e0a0d */
[----:B------:R-:W-:-:S03]  /*0a90*/  MOV R12, RZ ;  /* 0x000000ff000c7202 */ /* 0x000fc60000000f00 */
[----:B------:R-:W-:-:S04]  /*0aa0*/  IMAD R4, R4, R5, RZ ;  /* 0x0000000504047224 */ /* 0x000fc800078e02ff */
[----:B------:R-:W-:-:S06]  /*0ab0*/  IMAD.HI.U32 R13, R13, R4, R12 ;  /* 0x000000040d0d7227 */ /* 0x000fcc00078e000c */
[----:B------:R-:W-:-:S05]  /*0ac0*/  IMAD.HI.U32 R3, R13, R6, RZ ;  /* 0x000000060d037227 */ /* 0x000fca00078e00ff */
[----:B------:R-:W-:-:S05]  /*0ad0*/  IADD3 R4, PT, PT, -R3, RZ, RZ ;  /* 0x000000ff03047210 */ /* 0x000fca0007ffe1ff */
[----:B------:R-:W-:-:S05]  /*0ae0*/  IMAD R4, R5, R4, R6 ;  /* 0x0000000405047224 */ /* 0x000fca00078e0206 */
[----:B------:R-:W-:-:S13]  /*0af0*/  ISETP.GT.U32.AND P2, PT, R5, R4, PT ;  /* 0x000000040500720c */ /* 0x000fda0003f44070 */
[----:B------:R-:W-:Y:S01]  /*0b00*/  @!P2 IMAD.IADD R4, R4, 0x1, -R5 ;  /* 0x000000010404a824 */ /* 0x000fe200078e0a05 */
[----:B------:R-:W-:Y:S02]  /*0b10*/  @!P2 IADD3 R3, PT, PT, R3, 0x1, RZ ;  /* 0x000000010303a810 */ /* 0x000fe40007ffe0ff */
[----:B------:R-:W-:Y:S02]  /*0b20*/  ISETP.NE.AND P2, PT, R7, RZ, PT ;  /* 0x000000ff0700720c */ /* 0x000fe40003f45270 */
[----:B------:R-:W-:Y:S02]  /*0b30*/  ISETP.GE.U32.AND P0, PT, R4, R5, PT ;  /* 0x000000050400720c */ /* 0x000fe40003f06070 */
[----:B------:R-:W-:-:S04]  /*0b40*/  LOP3.LUT R4, R2, R7, RZ, 0x3c, !PT ;  /* 0x0000000702047212 */ /* 0x000fc800078e3cff */
[----:B------:R-:W-:Y:S01]  /*0b50*/  ISETP.GE.AND P1, PT, R4, RZ, PT ;  /* 0x000000ff0400720c */ /* 0x000fe20003f26270 */
[----:B--2---:R-:W-:-:S04]  /*0b60*/  IMAD.WIDE.U32 R4, R0, UR4, RZ ;  /* 0x0000000400047c25 */ /* 0x004fc8000f8e00ff */
[----:B------:R-:W-:Y:S01]  /*0b70*/  IMAD R221, R0, UR5, R5 ;  /* 0x0000000500dd7c24 */ /* 0x000fe2000f8e0205 */
[----:B------:R-:W1:Y:S01]  /*0b80*/  LDCU.64 UR4, c[0x0][0x3a8] ;  /* 0x00007500ff0477ac */ /* 0x000e620008000a00 */
[----:B------:R-:W-:Y:S01]  /*0b90*/  @P0 VIADD R3, R3, 0x1 ;  /* 0x0000000103030836 */ /* 0x000fe20000000000 */
[----:B------:R-:W-:-:S04]  /*0ba0*/  LEA R220, P0, R4, UR8, 0x2 ;  /* 0x0000000804dc7c11 */ /* 0x000fc8000f8010ff */
[----:B------:R-:W-:Y:S02]  /*0bb0*/  LEA.HI.X R221, R4, UR9, R221, 0x2, P0 ;  /* 0x0000000904dd7c11 */ /* 0x000fe400080f14dd */
[----:B------:R-:W-:Y:S01]  /*0bc0*/  @!P1 IADD3 R3, PT, PT, -R3, RZ, RZ ;  /* 0x000000ff03039210 */ /* 0x000fe20007ffe1ff */
[----:B------:R-:W2:Y:S01]  /*0bd0*/  LDC R4, c[0x0][0x3e8] ;  /* 0x0000fa00ff047b82 */ /* 0x000ea20000000800 */
[----:B------:R-:W-:-:S05]  /*0be0*/  @!P2 LOP3.LUT R3, RZ, R7, RZ, 0x33, !PT ;  /* 0x00000007ff03a212 */ /* 0x000fca00078e33ff */
[----:B------:R-:W-:-:S05]  /*0bf0*/  IMAD.WIDE R16, R3, 0x4, R220 ;  /* 0x0000000403107825 */ /* 0x000fca00078e02dc */
[----:B------:R-:W2:Y:S01]  /*0c00*/  LDG.E R6, desc[UR16][R16.64] ;  /* 0x0000001010067981 */ /* 0x000ea2000c1e1900 */
[----:B------:R-:W-:Y:S02]  /*0c10*/  IADD3 R3, PT, PT, -R3, RZ, RZ ;  /* 0x000000ff03037210 */ /* 0x000fe40007ffe1ff */
[----:B----4-:R-:W-:Y:S02]  /*0c20*/  MOV R190, UR12 ;  /* 0x0000000c00be7c02 */ /* 0x010fe40008000f00 */
[----:B---3--:R-:W-:Y:S01]  /*0c30*/  MOV R188, UR10 ;  /* 0x0000000a00bc7c02 */ /* 0x008fe20008000f00 */
[----:B------:R-:W-:Y:S01]  /*0c40*/  IMAD R2, R7, R3, R2 ;  /* 0x0000000307027224 */ /* 0x000fe200078e0202 */
[----:B------:R-:W-:Y:S02]  /*0c50*/  MOV R191, UR13 ;  /* 0x0000000d00bf7c02 */ /* 0x000fe40008000f00 */
[----:B------:R-:W-:Y:S02]  /*0c60*/  MOV R189, UR11 ;  /* 0x0000000b00bd7c02 */ /* 0x000fe40008000f00 */
[----:B------:R-:W-:-:S02]  /*0c70*/  SHF.R.S32.HI R3, RZ, 0x1f, R2 ;  /* 0x0000001fff037819 */ /* 0x000fc40000011402 */
[----:B--2---:R-:W-:-:S04]  /*0c80*/  IABS R8, R4 ;  /* 0x0000000400087213 */ /* 0x004fc80000000000 */
[----:B------:R-:W2:Y:S08]  /*0c90*/  I2F.RP R14, R8 ;  /* 0x00000008000e7306 */ /* 0x000eb00000209400 */
[----:B--2---:R-:W2:Y:S02]  /*0ca0*/  MUFU.RCP R12, R14 ;  /* 0x0000000e000c7308 */ /* 0x004ea40000001000 */
[----:B--2---:R-:W-:-:S06]  /*0cb0*/  IADD3 R12, PT, PT, R12, 0xffffffe, RZ ;  /* 0x0ffffffe0c0c7810 */ /* 0x004fcc0007ffe0ff */
[----:B------:R-:W2:Y:S02]  /*0cc0*/  F2I.FTZ.U32.TRUNC.NTZ R13, R12 ;  /* 0x0000000c000d7305 */ /* 0x000ea4000021f000 */
[----:B--2---:R-:W-:Y:S01]  /*0cd0*/  IMAD.MOV R5, RZ, RZ, -R13 ;  /* 0x000000ffff057224 */ /* 0x004fe200078e0a0d */
[----:B------:R-:W-:-:S03]  /*0ce0*/  MOV R12, RZ ;  /* 0x000000ff000c7202 */ /* 0x000fc60000000f00 */
[----:B------:R-:W-:Y:S01]  /*0cf0*/  IMAD R10, R5, R8, RZ ;  /* 0x00000008050a7224 */ /* 0x000fe200078e02ff */
[----:B------:R-:W-:-:S03]  /*0d00*/  IABS R5, R15 ;  /* 0x0000000f00057213 */ /* 0x000fc60000000000 */
[----:B------:R-:W-:Y:S01]  /*0d10*/  IMAD.HI.U32 R13, R13, R10, R12 ;  /* 0x0000000a0d0d7227 */ /* 0x000fe200078e000c */
[----:B------:R-:W-:-:S05]  /*0d20*/  MOV R10, R5 ;  /* 0x00000005000a7202 */ /* 0x000fca0000000f00 */
[----:B------:R-:W-:-:S04]  /*0d30*/  IMAD.HI.U32 R5, R13, R10, RZ ;  /* 0x0000000a0d057227 */ /* 0x000fc800078e00ff */
[----:B------:R-:W-:-:S04]  /*0d40*/  IMAD.MOV R13, RZ, RZ, -R5 ;  /* 0x000000ffff0d7224 */ /* 0x000fc800078e0a05 */
[----:B------:R-:W-:-:S05]  /*0d50*/  IMAD R13, R8, R13, R10 ;  /* 0x0000000d080d7224 */ /* 0x000fca00078e020a */
[----:B------:R-:W-:-:S13]  /*0d60*/  ISETP.GT.U32.AND P1, PT, R8, R13, PT ;  /* 0x0000000d0800720c */ /* 0x000fda0003f24070 */
[-C--:B------:R-:W-:Y:S02]  /*0d70*/  @!P1 IADD3 R13, PT, PT, R13, -R8.reuse, RZ ;  /* 0x800000080d0d9210 */ /* 0x080fe40007ffe0ff */
[----:B------:R-:W-:Y:S02]  /*0d80*/  @!P1 IADD3 R5, PT, PT, R5, 0x1, RZ ;  /* 0x0000000105059810 */ /* 0x000fe40007ffe0ff */
[----:B------:R-:W-:Y:S02]  /*0d90*/  ISETP.GE.U32.AND P2, PT, R13, R8, PT ;  /* 0x000000080d00720c */ /* 0x000fe40003f46070 */
[----:B------:R-:W-:Y:S02]  /*0da0*/  LOP3.LUT R8, R15, R4, RZ, 0x3c, !PT ;  /* 0x000000040f087212 */ /* 0x000fe400078e3cff */
[----:B------:R-:W-:Y:S02]  /*0db0*/  ISETP.NE.AND P1, PT, R4, RZ, PT ;  /* 0x000000ff0400720c */ /* 0x000fe40003f25270 */
[----:B------:R-:W-:-:S07]  /*0dc0*/  ISETP.GE.AND P0, PT, R8, RZ, PT ;  /* 0x000000ff0800720c */ /* 0x000fce0003f06270 */
[----:B------:R-:W-:-:S06]  /*0dd0*/  @P2 VIADD R5, R5, 0x1 ;  /* 0x0000000105052836 */ /* 0x000fcc0000000000 */
[----:B------:R-:W-:Y:S02]  /*0de0*/  @!P0 IADD3 R5, PT, PT, -R5, RZ, RZ ;  /* 0x000000ff05058210 */ /* 0x000fe40007ffe1ff */
[----:B------:R-:W-:Y:S01]  /*0df0*/  @!P1 LOP3.LUT R5, RZ, R4, RZ, 0x33, !PT ;  /* 0x00000004ff059212 */ /* 0x000fe200078e33ff */
[C---:B------:R-:W-:Y:S02]  /*0e00*/  IMAD R4, R3.reuse, R190, RZ ;  /* 0x000000be03047224 */ /* 0x040fe400078e02ff */
[----:B------:R-:W-:Y:S02]  /*0e10*/  IMAD R3, R3, R188, RZ ;  /* 0x000000bc03037224 */ /* 0x000fe400078e02ff */
[C---:B------:R-:W-:Y:S02]  /*0e20*/  IMAD R4, R2.reuse, R191, R4 ;  /* 0x000000bf02047224 */ /* 0x040fe400078e0204 */
[----:B------:R-:W-:Y:S01]  /*0e30*/  IMAD R3, R2, R189, R3 ;  /* 0x000000bd02037224 */ /* 0x000fe200078e0203 */
[----:B------:R-:W-:Y:S01]  /*0e40*/  SHF.R.S32.HI R17, RZ, 0x1f, R6 ;  /* 0x0000001fff117819 */ /* 0x000fe20000011406 */
[----:B------:R-:W-:-:S04]  /*0e50*/  IMAD.WIDE.U32 R12, R6, UR6, RZ ;  /* 0x00000006060c7c25 */ /* 0x000fc8000f8e00ff */
[C---:B------:R-:W-:Y:S02]  /*0e60*/  IMAD R19, R17.reuse, UR6, RZ ;  /* 0x0000000611137c24 */ /* 0x040fe4000f8e02ff */
[----:B-1----:R-:W-:Y:S02]  /*0e70*/  IMAD R17, R17, UR4, RZ ;  /* 0x0000000411117c24 */ /* 0x002fe4000f8e02ff */
[C---:B------:R-:W-:Y:S02]  /*0e80*/  IMAD R19, R6.reuse, UR7, R19 ;  /* 0x0000000706137c24 */ /* 0x040fe4000f8e0213 */
[C---:B------:R-:W-:Y:S02]  /*0e90*/  IMAD R17, R6.reuse, UR5, R17 ;  /* 0x0000000506117c24 */ /* 0x040fe4000f8e0211 */
[----:B------:R-:W-:Y:S01]  /*0ea0*/  IMAD.WIDE.U32 R6, R6, UR4, RZ ;  /* 0x0000000406067c25 */ /* 0x000fe2000f8e00ff */
[----:B------:R-:W1:Y:S03]  /*0eb0*/  LDCU.128 UR4, c[0x0][0x3d0] ;  /* 0x00007a00ff0477ac */ /* 0x000e660008000c00 */
[----:B------:R-:W-:-:S02]  /*0ec0*/  IMAD.IADD R13, R13, 0x1, R19 ;  /* 0x000000010d0d7824 */ /* 0x000fc400078e0213 */
[----:B------:R-:W-:Y:S02]  /*0ed0*/  IMAD.IADD R7, R7, 0x1, R17 ;  /* 0x0000000107077824 */ /* 0x000fe400078e0211 */
[----:B------:R-:W-:-:S04]  /*0ee0*/  IMAD.WIDE.U32 R12, R2, R190, R12 ;  /* 0x000000be020c7225 */ /* 0x000fc800078e000c */
[----:B------:R-:W-:Y:S01]  /*0ef0*/  IMAD.WIDE.U32 R6, R2, R188, R6 ;  /* 0x000000bc02067225 */ /* 0x000fe200078e0006 */
[----:B------:R-:W-:-:S03]  /*0f00*/  SHF.R.S32.HI R2, RZ, 0x1f, R5 ;  /* 0x0000001fff027819 */ /* 0x000fc60000011405 */
[----:B------:R-:W-:Y:S01]  /*0f10*/  IMAD.IADD R13, R13, 0x1, R4 ;  /* 0x000000010d0d7824 */ /* 0x000fe200078e0204 */
[----:B------:R-:W-:Y:S01]  /*0f20*/  IADD3 R7, PT, PT, R7, R3, RZ ;  /* 0x0000000307077210 */ /* 0x000fe20007ffe0ff */
[C---:B-1----:R-:W-:Y:S02]  /*0f30*/  IMAD R4, R2.reuse, UR4, RZ ;  /* 0x0000000402047c24 */ /* 0x042fe4000f8e02ff */
[----:B------:R-:W-:Y:S02]  /*0f40*/  IMAD R2, R2, UR6, RZ ;  /* 0x0000000602027c24 */ /* 0x000fe4000f8e02ff */
[C---:B------:R-:W-:Y:S02]  /*0f50*/  IMAD R4, R5.reuse, UR5, R4 ;  /* 0x0000000505047c24 */ /* 0x040fe4000f8e0204 */
[----:B------:R-:W-:-:S04]  /*0f60*/  IMAD.WIDE.U32 R12, R5, UR4, R12 ;  /* 0x00000004050c7c25 */ /* 0x000fc8000f8e000c */
[C---:B------:R-:W-:Y:S02]  /*0f70*/  IMAD R2, R5.reuse, UR7, R2 ;  /* 0x0000000705027c24 */ /* 0x040fe4000f8e0202 */
[----:B------:R-:W-:Y:S01]  /*0f80*/  IMAD.WIDE.U32 R16, R5, UR6, R6 ;  /* 0x0000000605107c25 */ /* 0x000fe2000f8e0006 */
[----:B------:R-:W-:-:S03]  /*0f90*/  IADD3 R6, PT, PT, R13, R4, RZ ;  /* 0x000000040d067210 */ /* 0x000fc60007ffe0ff */
[----:B------:R-:W-:Y:S01]  /*0fa0*/  IMAD.MOV.U32 R8, RZ, RZ, R12 ;  /* 0x000000ffff087224 */ /* 0x000fe200078e000c */
[----:B------:R-:W-:Y:S02]  /*0fb0*/  IADD3 R7, PT, PT, R17, R2, RZ ;  /* 0x0000000211077210 */ /* 0x000fe40007ffe0ff */
[----:B------:R-:W-:Y:S01]  /*0fc0*/  MOV R12, R16 ;  /* 0x00000010000c7202 */ /* 0x000fe20000000f00 */
[----:B------:R-:W-:Y:S06]  /*0fd0*/  BRA `(.L_x_506) ;  /* 0x0000000400547947 */ /* 0x000fec0003800000 */
.L_x_505:
[----:B------:R-:W-:-:S13]  /*0fe0*/  ISETP.NE.AND P0, PT, R3, -0x1, PT ;  /* 0xffffffff0300780c */ /* 0x000fda0003f05270 */
[----:B------:R-:W-:Y:S05]  /*0ff0*/  @P0 BRA `(.L_x_507) ;  /* 0x0000000000340947 */ /* 0x000fea0003800000 */
[----:B------:R-:W2:Y:S01]  /*1000*/  LDC.64 R190, c[0x0][0x3b8] ;  /* 0x0000ee00ffbe7b82 */ /* 0x000ea20000000a00 */
[----:B------:R-:W3:Y:S01]  /*1010*/  LDCU.64 UR4, c[0x0][0x3a0] ;  /* 0x00007400ff0477ac */ /* 0x000ee20008000a00 */
[----:B------:R-:W-:-:S05]  /*1020*/  SHF.R.S32.HI R5, RZ, 0x1f, R2 ;  /* 0x0000001fff057819 */ /* 0x000fca0000011402 */
[-C--:B--2---:R-:W-:Y:S01]  /*1030*/  IMAD R4, R5, R190.reuse, RZ ;  /* 0x000000be05047224 */ /* 0x084fe200078e02ff */
[----:B-----5:R-:W-:Y:S01]  /*1040*/  SHF.R.S32.HI R5, RZ, 0x1f, R6 ;  /* 0x0000001fff057819 */ /* 0x020fe20000011406 */
[----:B------:R-:W-:-:S04]  /*1050*/  IMAD.WIDE.U32 R12, R2, R190, RZ ;  /* 0x000000be020c7225 */ /* 0x000fc800078e00ff */
[----:B------:R-:W-:Y:S02]  /*1060*/  IMAD R4, R2, R191, R4 ;  /* 0x000000bf02047224 */ /* 0x000fe400078e0204 */
[----:B---3--:R-:W-:-:S03]  /*1070*/  IMAD R5, R5, UR4, RZ ;  /* 0x0000000405057c24 */ /* 0x008fc6000f8e02ff */
[----:B------:R-:W-:Y:S01]  /*1080*/  IADD3 R13, PT, PT, R13, R4, RZ ;  /* 0x000000040d0d7210 */ /* 0x000fe20007ffe0ff */
[C---:B------:R-:W-:Y:S02]  /*1090*/  IMAD R5, R6.reuse, UR5, R5 ;  /* 0x0000000506057c24 */ /* 0x040fe4000f8e0205 */
[----:B------:R-:W-:-:S05]  /*10a0*/  IMAD.WIDE.U32 R12, R6, UR4, R12 ;  /* 0x00000004060c7c25 */ /* 0x000fca000f8e000c */
[----:B------:R-:W-:Y:S01]  /*10b0*/  IADD3 R13, PT, PT, R13, R5, RZ ;  /* 0x000000050d0d7210 */ /* 0x000fe20007ffe0ff */
[----:B------:R-:W-:Y:S05]  /*10c0*/  BRA `(.L_x_508) ;  /* 0x0000000000187947 */ /* 0x000fea0003800000 */
.L_x_507:
[----:B------:R-:W2:Y:S01]  /*10d0*/  LDC.64 R190, c[0x0][0x3b8] ;  /* 0x0000ee00ffbe7b82 */ /* 0x000ea20000000a00 */
[----:B------:R-:W-:-:S05]  /*10e0*/  IADD3 R4, PT, PT, R2, R3, RZ ;  /* 0x0000000302047210 */ /* 0x000fca0007ffe0ff */
[C---:B--2---:R-:W-:Y:S02]  /*10f0*/  IMAD R13, R4.reuse, R191, RZ ;  /* 0x000000bf040d7224 */ /* 0x044fe400078e02ff */
[----:B------:R-:W-:-:S05]  /*1100*/  IMAD.WIDE.U32 R4, R4, R190, RZ ;  /* 0x000000be04047225 */ /* 0x000fca00078e00ff */
[----:B------:R-:W-:Y:S02]  /*1110*/  IADD3 R13, PT, PT, R5, R13, RZ ;  /* 0x0000000d050d7210 */ /* 0x000fe40007ffe0ff */
[----:B------:R-:W-:Y:S02]  /*1120*/  MOV R12, R4 ;  /* 0x00000004000c7202 */ /* 0x000fe40000000f00 */
.L_x_508:
        /* <DEDUP_REMOVED lines=13> */
[----:B------:R-:W-:Y:S06]  /*1200*/  BRA `(.L_x_510) ;  /* 0x0000000000187947 */ /* 0x000fec0003800000 */
.L_x_509:
[----:B------:R-:W2:Y:S01]  /*1210*/  LDC.64 R188, c[0x0][0x3c0] ;  /* 0x0000f000ffbc7b82 */ /* 0x000ea20000000a00 */
[----:B------:R-:W-:-:S05]  /*1220*/  IADD3 R2, PT, PT, R2, R3, RZ ;  /* 0x0000000302027210 */ /* 0x000fca0007ffe0ff */
[C---:B--2---:R-:W-:Y:S02]  /*1230*/  IMAD R17, R2.reuse, R189, RZ ;  /* 0x000000bd02117224 */ /* 0x044fe400078e02ff */
[----:B------:R-:W-:-:S05]  /*1240*/  IMAD.WIDE.U32 R2, R2, R188, RZ ;  /* 0x000000bc02027225 */ /* 0x000fca00078e00ff */
[----:B------:R-:W-:Y:S02]  /*1250*/  IADD3 R17, PT, PT, R3, R17, RZ ;  /* 0x0000001103117210 */ /* 0x000fe40007ffe0ff */
[----:B------:R-:W-:-:S07]  /*1260*/  MOV R16, R2 ;  /* 0x0000000200107202 */ /* 0x000fce0000000f00 */
.L_x_510:
[----:B-----5:R-:W2:Y:S01]  /*1270*/  LDC R6, c[0x0][0x3e8] ;  /* 0x0000fa00ff067b82 */ /* 0x020ea20000000800 */
[----:B-1----:R-:W-:Y:S02]  /*1280*/  LEA R7, R192, 0xffffff00, 0x8 ;  /* 0xffffff00c0077811 */ /* 0x002fe400078e40ff */
[----:B------:R-:W-:-:S03]  /*1290*/  CS2R R220, SRZ ;  /* 0x0000000000dc7805 */ /* 0x000fc6000001ff00 */
[----:B------:R-:W-:-:S04]  /*12a0*/  IMAD.WIDE.U32 R16, R7, R188, R16 ;  /* 0x000000bc07107225 */ /* 0x000fc800078e0010 */
[----:B------:R-:W-:Y:S01]  /*12b0*/  IMAD R17, R7, R189, R17 ;  /* 0x000000bd07117224 */ /* 0x000fe200078e0211 */
[----:B--2---:R-:W-:-:S04]  /*12c0*/  IABS R2, R6 ;  /* 0x0000000600027213 */ /* 0x004fc80000000000 */
[----:B------:R-:W1:Y:S08]  /*12d0*/  I2F.RP R5, R2 ;  /* 0x0000000200057306 */ /* 0x000e700000209400 */
[----:B-1----:R-:W1:Y:S02]  /*12e0*/  MUFU.RCP R18, R5 ;  /* 0x0000000500127308 */ /* 0x002e640000001000 */
[----:B-1----:R-:W-:-:S06]  /*12f0*/  IADD3 R18, PT, PT, R18, 0xffffffe, RZ ;  /* 0x0ffffffe12127810 */ /* 0x002fcc0007ffe0ff */
[----:B------:R-:W1:Y:S02]  /*1300*/  F2I.FTZ.U32.TRUNC.NTZ R19, R18 ;  /* 0x0000001200137305 */ /* 0x000e64000021f000 */
[----:B-1----:R-:W-:Y:S01]  /*1310*/  IMAD.MOV R3, RZ, RZ, -R19 ;  /* 0x000000ffff037224 */ /* 0x002fe200078e0a13 */
[----:B------:R-:W-:-:S03]  /*1320*/  MOV R18, RZ ;  /* 0x000000ff00127202 */ /* 0x000fc60000000f00 */
[----:B------:R-:W-:Y:S01]  /*1330*/  IMAD R4, R3, R2, RZ ;  /* 0x0000000203047224 */ /* 0x000fe200078e02ff */
[----:B------:R-:W-:-:S03]  /*1340*/  IABS R3, R15 ;  /* 0x0000000f00037213 */ /* 0x000fc60000000000 */
[----:B------:R-:W-:-:S04]  /*1350*/  IMAD.HI.U32 R19, R19, R4, R18 ;  /* 0x0000000413137227 */ /* 0x000fc800078e0012 */
[----:B------:R-:W-:-:S04]  /*1360*/  IMAD.MOV.U32 R4, RZ, RZ, R3 ;  /* 0x000000ffff047224 */ /* 0x000fc800078e0003 */
[----:B------:R-:W-:-:S04]  /*1370*/  IMAD.HI.U32 R8, R19, R4, RZ ;  /* 0x0000000413087227 */ /* 0x000fc800078e00ff */
[----:B------:R-:W-:Y:S01]  /*1380*/  IMAD.WIDE.U32 R18, R7, R190, R12 ;  /* 0x000000be07127225 */ /* 0x000fe200078e000c */
[----:B------:R-:W-:-:S03]  /*1390*/  IADD3 R3, PT, PT, -R8, RZ, RZ ;  /* 0x000000ff08037210 */ /* 0x000fc60007ffe1ff */
[----:B------:R-:W-:Y:S02]  /*13a0*/  IMAD R19, R7, R191, R19 ;  /* 0x000000bf07137224 */ /* 0x000fe400078e0213 */
[C---:B------:R-:W-:Y:S02]  /*13b0*/  IMAD R3, R2.reuse, R3, R4 ;  /* 0x0000000302037224 */ /* 0x040fe400078e0204 */
[----:B------:R-:W1:Y:S03]  /*13c0*/  LDC.64 R4, c[0x0][0x3d8] ;  /* 0x0000f600ff047b82 */ /* 0x000e660000000a00 */
[----:B------:R-:W-:-:S13]  /*13d0*/  ISETP.GT.U32.AND P0, PT, R2, R3, PT ;  /* 0x000000030200720c */ /* 0x000fda0003f04070 */
[----:B------:R-:W-:Y:S01]  /*13e0*/  @!P0 IMAD.IADD R3, R3, 0x1, -R2 ;  /* 0x0000000103038824 */ /* 0x000fe200078e0a02 */
[----:B------:R-:W-:Y:S02]  /*13f0*/  @!P0 IADD3 R8, PT, PT, R8, 0x1, RZ ;  /* 0x0000000108088810 */ /* 0x000fe40007ffe0ff */
[----:B------:R-:W-:Y:S02]  /*1400*/  ISETP.NE.AND P0, PT, R6, RZ, PT ;  /* 0x000000ff0600720c */ /* 0x000fe40003f05270 */
[----:B------:R-:W-:Y:S02]  /*1410*/  ISETP.GE.U32.AND P2, PT, R3, R2, PT ;  /* 0x000000020300720c */ /* 0x000fe40003f46070 */
[----:B------:R-:W-:-:S04]  /*1420*/  LOP3.LUT R2, R15, R6, RZ, 0x3c, !PT ;  /* 0x000000060f027212 */ /* 0x000fc800078e3cff */
[----:B------:R-:W-:Y:S02]  /*1430*/  ISETP.GE.AND P1, PT, R2, RZ, PT ;  /* 0x000000ff0200720c */ /* 0x000fe40003f26270 */
[----:B------:R-:W2:Y:S05]  /*1440*/  LDC.64 R2, c[0x0][0x3d0] ;  /* 0x0000f400ff027b82 */ /* 0x000eaa0000000a00 */
[----:B------:R-:W-:-:S06]  /*1450*/  @P2 VIADD R8, R8, 0x1 ;  /* 0x0000000108082836 */ /* 0x000fcc0000000000 */
[----:B------:R-:W-:Y:S02]  /*1460*/  @!P1 IADD3 R8, PT, PT, -R8, RZ, RZ ;  /* 0x000000ff08089210 */ /* 0x000fe40007ffe1ff */
[----:B------:R-:W-:-:S04]  /*1470*/  @!P0 LOP3.LUT R8, RZ, R6, RZ, 0x33, !PT ;  /* 0x00000006ff088212 */ /* 0x000fc800078e33ff */
[----:B------:R-:W-:Y:S01]  /*1480*/  SHF.R.S32.HI R13, RZ, 0x1f, R8 ;  /* 0x0000001fff0d7819 */ /* 0x000fe20000011408 */
[----:B-1----:R-:W-:-:S04]  /*1490*/  IMAD.WIDE.U32 R16, R8, R4, R16 ;  /* 0x0000000408107225 */ /* 0x002fc800078e0010 */
[C---:B------:R-:W-:Y:S01]  /*14a0*/  IMAD R6, R13.reuse, R4, RZ ;  /* 0x000000040d067224 */ /* 0x040fe200078e02ff */
[----:B------:R-:W-:Y:S01]  /*14b0*/  MOV R12, R16 ;  /* 0x00000010000c7202 */ /* 0x000fe20000000f00 */
[-C--:B--2---:R-:W-:Y:S02]  /*14c0*/  IMAD R13, R13, R2.reuse, RZ ;  /* 0x000000020d0d7224 */ /* 0x084fe400078e02ff */
[----:B------:R-:W-:-:S04]  /*14d0*/  IMAD.WIDE.U32 R18, R8, R2, R18 ;  /* 0x0000000208127225 */ /* 0x000fc800078e0012 */
[C---:B------:R-:W-:Y:S02]  /*14e0*/  IMAD R3, R8.reuse, R3, R13 ;  /* 0x0000000308037224 */ /* 0x040fe400078e020d */
[----:B------:R-:W-:Y:S01]  /*14f0*/  IMAD R5, R8, R5, R6 ;  /* 0x0000000508057224 */ /* 0x000fe200078e0206 */
[----:B------:R-:W-:Y:S02]  /*1500*/  MOV R8, R18 ;  /* 0x0000001200087202 */ /* 0x000fe40000000f00 */
[----:B------:R-:W-:Y:S01]  /*1510*/  IADD3 R6, PT, PT, R19, R3, RZ ;  /* 0x0000000313067210 */ /* 0x000fe20007ffe0ff */
[----:B------:R-:W-:-:S07]  /*1520*/  IMAD.IADD R7, R17, 0x1, R5 ;  /* 0x0000000111077824 */ /* 0x000fce00078e0205 */
.L_x_506:
[----:B------:R-:W-:Y:S01]  /*1530*/  ISETP.NE.AND P0, PT, R216, -0x1, PT ;  /* 0xffffffffd800780c */ /* 0x000fe20003f05270 */
[----:B------:R-:W1:Y:S01]  /*1540*/  S2UR UR4, SR_CgaCtaId ;  /* 0x00000000000479c3 */ /* 0x000e620000008800 */
[----:B------:R-:W2:Y:S01]  /*1550*/  LDCU.64 UR12, c[0x0][0x388] ;  /* 0x00007100ff0c77ac */ /* 0x000ea20008000a00 */
[----:B------:R-:W-:Y:S01]  /*1560*/  SHF.R.U32.HI R224, RZ, 0x2, R210 ;  /* 0x00000002ffe07819 */ /* 0x000fe200000116d2 */
[----:B------:R-:W-:Y:S01]  /*1570*/  IMAD.MOV.U32 R225, RZ, RZ, RZ ;  /* 0x000000ffffe17224 */ /* 0x000fe200078e00ff */
[----:B------:R-:W-:Y:S01]  /*1580*/  IADD3 R211, PT, PT, -R20, R9, RZ ;  /* 0x0000000914d37210 */ /* 0x000fe20007ffe1ff */
[----:B------:R-:W3:Y:S01]  /*1590*/  LDCU.64 UR10, c[0x0][0x390] ;  /* 0x00007200ff0a77ac */ /* 0x000ee20008000a00 */
[----:B------:R-:W-:Y:S01]  /*15a0*/  BSSY.RECONVERGENT B0, `(.L_x_511) ;  /* 0x0000038000007945 */ /* 0x000fe20003800200 */
[----:B------:R-:W-:Y:S01]  /*15b0*/  IMAD.WIDE.U32 R10, R11, 0x40, R224 ;  /* 0x000000400b0a7825 */ /* 0x000fe200078e00e0 */
[----:B------:R-:W-:Y:S01]  /*15c0*/  ISETP.GE.AND P2, PT, R224, R211, PT ;  /* 0x000000d3e000720c */ /* 0x000fe20003f46270 */
[----:B------:R-:W4:Y:S03]  /*15d0*/  LDCU.64 UR6, c[0x0][0x3c8] ;  /* 0x00007900ff0677ac */ /* 0x000f260008000a00 */
[----:B------:R-:W5:Y:S01]  /*15e0*/  @!P0 LDC.64 R4, c[0x0][0x398] ;  /* 0x0000e600ff048b82 */ /* 0x000f620000000a00 */
[----:B------:R-:W-:-:S07]  /*15f0*/  UMOV UR5, 0x400 ;  /* 0x0000040000057882 */ /* 0x000fce0000000000 */
[----:B------:R-:W2:Y:S01]  /*1600*/  @P0 LDC.64 R2, c[0x0][0x3b0] ;  /* 0x0000ec00ff020b82 */ /* 0x000ea20000000a00 */
[----:B-1----:R-:W-:Y:S01]  /*1610*/  ULEA UR4, UR4, UR5, 0x18 ;  /* 0x0000000504047291 */ /* 0x002fe2000f8ec0ff */
[----:B-----5:R-:W-:Y:S01]  /*1620*/  @!P0 IMAD.WIDE.U32 R16, R0, R4, RZ ;  /* 0x0000000400108225 */ /* 0x020fe200078e00ff */
[----:B------:R-:W-:-:S03]  /*1630*/  SHF.L.U32 R4, R210, 0x5, RZ ;  /* 0x00000005d2047819 */ /* 0x000fc600000006ff */
[----:B------:R-:W-:Y:S02]  /*1640*/  @!P0 IMAD R5, R0, R5, R17 ;  /* 0x0000000500058224 */ /* 0x000fe400078e0211 */
[----:B------:R-:W-:Y:S02]  /*1650*/  IMAD.SHL.U32 R0, R210, 0x8, RZ ;  /* 0x00000008d2007824 */ /* 0x000fe400078e00ff */
[----:B--2---:R-:W-:Y:S01]  /*1660*/  @P0 IMAD.WIDE.U32 R18, R216, R2, RZ ;  /* 0x00000002d8120225 */ /* 0x004fe200078e00ff */
[----:B------:R-:W-:Y:S02]  /*1670*/  @!P0 MOV R2, R16 ;  /* 0x0000001000028202 */ /* 0x000fe40000000f00 */
[----:B------:R-:W-:Y:S01]  /*1680*/  LOP3.LUT R218, R0, 0x18, RZ, 0xc0, !PT ;  /* 0x0000001800da7812 */ /* 0x000fe200078ec0ff */
[----:B------:R-:W-:Y:S01]  /*1690*/  @P0 IMAD R5, R216, R3, R19 ;  /* 0x00000003d8050224 */ /* 0x000fe200078e0213 */
[----:B------:R-:W-:Y:S01]  /*16a0*/  LOP3.LUT R217, R0, 0xd8, RZ, 0xc0, !PT ;  /* 0x000000d800d97812 */ /* 0x000fe200078ec0ff */
[----:B------:R-:W-:Y:S01]  /*16b0*/  @P0 IMAD.MOV.U32 R2, RZ, RZ, R18 ;  /* 0x000000ffff020224 */ /* 0x000fe200078e0012 */
[----:B------:R-:W-:-:S02]  /*16c0*/  IADD3 R18, P1, PT, R218, R8, RZ ;  /* 0x00000008da127210 */ /* 0x000fc40007f3e0ff */
[C---:B------:R-:W-:Y:S02]  /*16d0*/  IADD3 R16, P0, PT, R218.reuse, R12, RZ ;  /* 0x0000000cda107210 */ /* 0x040fe40007f1e0ff */
[----:B------:R-:W-:Y:S01]  /*16e0*/  LOP3.LUT R217, R217, 0x18, R210, 0x78, !PT ;  /* 0x00000018d9d97812 */ /* 0x000fe200078e78d2 */
[----:B------:R-:W-:Y:S01]  /*16f0*/  IMAD.X R19, RZ, RZ, R6, P1 ;  /* 0x000000ffff137224 */ /* 0x000fe200008e0606 */
[----:B------:R-:W-:Y:S02]  /*1700*/  IADD3.X R17, PT, PT, RZ, R7, RZ, P0, !PT ;  /* 0x00000007ff117210 */ /* 0x000fe400007fe4ff */
[----:B------:R-:W-:Y:S01]  /*1710*/  IADD3 R12, P0, PT, R218, R2, RZ ;  /* 0x00000002da0c7210 */ /* 0x000fe20007f1e0ff */
[----:B------:R-:W-:Y:S01]  /*1720*/  IMAD.WIDE.U32 R6, R224, R190, R18 ;  /* 0x000000bee0067225 */ /* 0x000fe200078e0012 */
[----:B------:R-:W-:-:S03]  /*1730*/  LOP3.LUT R217, R217, 0x1f20, R0, 0xf8, !PT ;  /* 0x00001f20d9d97812 */ /* 0x000fc600078ef800 */
[----:B------:R-:W-:Y:S01]  /*1740*/  IMAD.WIDE.U32 R2, R224, R188, R16 ;  /* 0x000000bce0027225 */ /* 0x000fe200078e0010 */
[----:B------:R-:W-:Y:S02]  /*1750*/  LEA R212, P1, R6, UR12, 0x1 ;  /* 0x0000000c06d47c11 */ /* 0x000fe4000f8208ff */
[----:B------:R-:W-:Y:S01]  /*1760*/  LEA R217, R217, UR4, 0x1 ;  /* 0x00000004d9d97c11 */ /* 0x000fe2000f8e08ff */
[----:B------:R-:W-:Y:S01]  /*1770*/  IMAD.X R13, RZ, RZ, R5, P0 ;  /* 0x000000ffff0d7224 */ /* 0x000fe200000e0605 */
[----:B---3--:R-:W-:Y:S01]  /*1780*/  LEA R214, P0, R2, UR10, 0x1 ;  /* 0x0000000a02d67c11 */ /* 0x008fe2000f8008ff */
[C---:B------:R-:W-:Y:S02]  /*1790*/  IMAD R213, R224.reuse, R191, R7 ;  /* 0x000000bfe0d57224 */ /* 0x040fe400078e0207 */
[----:B------:R-:W-:Y:S02]  /*17a0*/  IMAD R215, R224, R189, R3 ;  /* 0x000000bde0d77224 */ /* 0x000fe400078e0203 */
[----:B----4-:R-:W-:Y:S01]  /*17b0*/  IMAD.WIDE.U32 R12, R15, UR6, R12 ;  /* 0x000000060f0c7c25 */ /* 0x010fe2000f8e000c */
[----:B------:R-:W-:-:S02]  /*17c0*/  LEA.HI.X R213, R6, UR13, R213, 0x1, P1 ;  /* 0x0000000d06d57c11 */ /* 0x000fc400088f0cd5 */
[----:B------:R-:W-:Y:S01]  /*17d0*/  LEA.HI.X R215, R2, UR11, R215, 0x1, P0 ;  /* 0x0000000b02d77c11 */ /* 0x000fe200080f0cd7 */
[----:B------:R-:W-:Y:S01]  /*17e0*/  IMAD R15, R15, UR7, R13 ;  /* 0x000000070f0f7c24 */ /* 0x000fe2000f8e020d */
[----:B------:R-:W-:Y:S06]  /*17f0*/  @P2 BRA `(.L_x_512) ;  /* 0x0000000000482947 */ /* 0x000fec0003800000 */
[----:B------:R-:W1:Y:S02]  /*1800*/  LDCU UR5, c[0x0][0x440] ;  /* 0x00008800ff0577ac */ /* 0x000e640008000800 */
[----:B-1----:R-:W-:-:S13]  /*1810*/  ISETP.GE.AND P0, PT, R218, UR5, PT ;  /* 0x00000005da007c0c */ /* 0x002fda000bf06270 */
[----:B------:R-:W-:Y:S05]  /*1820*/  @P0 BRA `(.L_x_513) ;  /* 0x0000000000380947 */ /* 0x000fea0003800000 */
[----:B------:R-:W1:Y:S01]  /*1830*/  LDCU.64 UR6, c[0x0][0x3b0] ;  /* 0x00007600ff0677ac */ /* 0x000e620008000a00 */
[----:B------:R-:W-:Y:S01]  /*1840*/  MOV R14, R12 ;  /* 0x0000000c000e7202 */ /* 0x000fe20000000f00 */
[----:B------:R-:W2:Y:S01]  /*1850*/  LDCU.64 UR10, c[0x0][0x380] ;  /* 0x00007000ff0a77ac */ /* 0x000ea20008000a00 */
[----:B-1----:R-:W-:-:S03]  /*1860*/  IMAD R3, R11, UR6, RZ ;  /* 0x000000060b037c24 */ /* 0x002fc6000f8e02ff */
[----:B------:R-:W-:-:S04]  /*1870*/  IMAD.WIDE.U32 R6, R10, UR6, R14 ;  /* 0x000000060a067c25 */ /* 0x000fc8000f8e000e */
[----:B------:R-:W-:Y:S01]  /*1880*/  IMAD R0, R10, UR7, R3 ;  /* 0x000000070a007c24 */ /* 0x000fe2000f8e0203 */
[----:B--2---:R-:W-:-:S04]  /*1890*/  LEA R2, P0, R6, UR10, 0x1 ;  /* 0x0000000a06027c11 */ /* 0x004fc8000f8008ff */
[----:B------:R-:W-:-:S04]  /*18a0*/  IADD3 R0, PT, PT, R7, R0, RZ ;  /* 0x0000000007007210 */ /* 0x000fc80007ffe0ff */
[----:B------:R-:W-:-:S05]  /*18b0*/  LEA.HI.X R3, R6, UR11, R0, 0x1, P0 ;  /* 0x0000000b06037c11 */ /* 0x000fca00080f0c00 */
[----:B------:R-:W-:Y:S01]  /*18c0*/  @!PT LDS RZ, [RZ] ;  /* 0x00000000fffff984 */ /* 0x000fe20000000800 */
[----:B------:R-:W-:Y:S01]  /*18d0*/  @!PT LDS RZ, [RZ] ;  /* 0x00000000fffff984 */ /* 0x000fe20000000800 */
[----:B------:R-:W-:Y:S01]  /*18e0*/  @!PT LDS RZ, [RZ] ;  /* 0x00000000fffff984 */ /* 0x000fe20000000800 */
[----:B------:R1:W-:Y:S01]  /*18f0*/  LDGSTS.E.BYPASS.LTC128B.128 [R217], desc[UR16][R2.64] ;  /* 0x0000000002d97fae */ /* 0x0003e2000b981a10 */
[----:B------:R-:W-:Y:S05]  /*1900*/  BRA `(.L_x_512) ;  /* 0x0000000000047947 */ /* 0x000fea0003800000 */
.L_x_513:
[----:B------:R2:W-:Y:S02]  /*1910*/  STS.128 [R217], RZ ;  /* 0x000000ffd9007388 */ /* 0x0005e40000000c00 */
.L_x_512:
[----:B------:R-:W-:Y:S05]  /*1920*/  BSYNC.RECONVERGENT B0 ;  /* 0x0000000000007941 */ /* 0x000fea0003800200 */
.L_x_511:
[----:B------:R-:W-:Y:S01]  /*1930*/  IADD3 R6, PT, PT, R224, 0x20, RZ ;  /* 0x00000020e0067810 */ /* 0x000fe20007ffe0ff */
[----:B-1----:R-:W-:Y:S01]  /*1940*/  IMAD.SHL.U32 R3, R192, 0x100, RZ ;  /* 0x00000100c0037824 */ /* 0x002fe200078e00ff */
[----:B------:R-:W-:Y:S02]  /*1950*/  BSSY.RECONVERGENT B0, `(.L_x_514) ;  /* 0x000001a000007945 */ /* 0x000fe40003800200 */
[----:B------:R-:W-:Y:S01]  /*1960*/  ISETP.GE.AND P0, PT, R6, R211, PT ;  /* 0x000000d30600720c */ /* 0x000fe20003f06270 */
[----:B------:R-:W-:-:S04]  /*1970*/  VIADD R195, R3, 0xffffff00 ;  /* 0xffffff0003c37836 */ /* 0x000fc80000000000 */
[----:B------:R-:W-:-:S05]  /*1980*/  IMAD.IADD R5, R199, 0x1, -R195 ;  /* 0x00000001c7057824 */ /* 0x000fca00078e0ac3 */
[----:B------:R-:W-:-:S03]  /*1990*/  ISETP.GE.AND P6, PT, R224, R5, PT ;  /* 0x00000005e000720c */ /* 0x000fc60003fc6270 */
[----:B------:R-:W-:Y:S10]  /*19a0*/  @P0 BRA `(.L_x_515) ;  /* 0x0000000000500947 */ /* 0x000ff40003800000 */
[----:B------:R-:W1:Y:S02]  /*19b0*/  LDCU UR5, c[0x0][0x440] ;  /* 0x00008800ff0577ac */ /* 0x000e640008000800 */
[----:B-1----:R-:W-:-:S13]  /*19c0*/  ISETP.GE.AND P0, PT, R218, UR5, PT ;  /* 0x00000005da007c0c */ /* 0x002fda000bf06270 */
[----:B------:R1:W-:Y:S01]  /*19d0*/  @P0 STS.128 [R217+0x800], RZ ;  /* 0x000800ffd9000388 */ /* 0x0003e20000000c00 */
[----:B------:R-:W-:Y:S05]  /*19e0*/  @P0 BRA `(.L_x_515) ;  /* 0x0000000000400947 */ /* 0x000fea0003800000 */
[----:B------:R-:W3:Y:S01]  /*19f0*/  LDCU.64 UR10, c[0x0][0x3b0] ;  /* 0x00007600ff0a77ac */ /* 0x000ee20008000a00 */
[----:B------:R-:W-:Y:S01]  /*1a00*/  IADD3 R7, P0, PT, R10, 0x20, RZ ;  /* 0x000000200a077810 */ /* 0x000fe20007f1e0ff */
[----:B------:R-:W-:Y:S01]  /*1a10*/  IMAD.MOV.U32 R10, RZ, RZ, R12 ;  /* 0x000000ffff0a7224 */ /* 0x000fe200078e000c */
[----:B------:R-:W4:Y:S03]  /*1a20*/  LDCU.64 UR6, c[0x0][0x380] ;  /* 0x00007000ff0677ac */ /* 0x000f260008000a00 */
[----:B------:R-:W-:Y:S01]  /*1a30*/  IMAD.X R0, RZ, RZ, R11, P0 ;  /* 0x000000ffff007224 */ /* 0x000fe200000e060b */
[----:B------:R-:W-:-:S03]  /*1a40*/  MOV R11, R15 ;  /* 0x0000000f000b7202 */ /* 0x000fc60000000f00 */
[----:B---3--:R-:W-:Y:S02]  /*1a50*/  IMAD R0, R0, UR10, RZ ;  /* 0x0000000a00007c24 */ /* 0x008fe4000f8e02ff */
[----:B------:R-:W-:-:S04]  /*1a60*/  IMAD.WIDE.U32 R10, R7, UR10, R10 ;  /* 0x0000000a070a7c25 */ /* 0x000fc8000f8e000a */
[----:B------:R-:W-:Y:S01]  /*1a70*/  IMAD R0, R7, UR11, R0 ;  /* 0x0000000b07007c24 */ /* 0x000fe2000f8e0200 */
[----:B----4-:R-:W-:-:S04]  /*1a80*/  LEA R12, P0, R10, UR6, 0x1 ;  /* 0x000000060a0c7c11 */ /* 0x010fc8000f8008ff */
[----:B------:R-:W-:-:S04]  /*1a90*/  IADD3 R0, PT, PT, R11, R0, RZ ;  /* 0x000000000b007210 */ /* 0x000fc80007ffe0ff */
[----:B------:R-:W-:-:S05]  /*1aa0*/  LEA.HI.X R13, R10, UR7, R0, 0x1, P0 ;  /* 0x000000070a0d7c11 */ /* 0x000fca00080f0c00 */
[----:B------:R-:W-:Y:S01]  /*1ab0*/  @!PT LDS RZ, [RZ] ;  /* 0x00000000fffff984 */ /* 0x000fe20000000800 */
[----:B------:R-:W-:Y:S01]  /*1ac0*/  @!PT LDS RZ, [RZ] ;  /* 0x00000000fffff984 */ /* 0x000fe20000000800 */
[----:B------:R-:W-:Y:S01]  /*1ad0*/  @!PT LDS RZ, [RZ] ;  /* 0x00000000fffff984 */ /* 0x000fe20000000800 */
[----:B------:R3:W-:Y:S02]  /*1ae0*/  LDGSTS.E.BYPASS.LTC128B.128 [R217+0x800], desc[UR16][R12.64] ;  /* 0x008000000cd97fae */ /* 0x0007e4000b981a10 */
.L_x_515:
[----:B------:R-:W-:Y:S05]  /*1af0*/  BSYNC.RECONVERGENT B0 ;  /* 0x0000000000007941 */ /* 0x000fea0003800200 */
.L_x_514:
[----:B------:R-:W-:Y:S01]  /*1b00*/  BSSY.RECONVERGENT B0, `(.L_x_516) ;  /* 0x000000d000007945 */ /* 0x000fe20003800200 */
[C---:B------:R-:W-:Y:S02]  /*1b10*/  SHF.L.U64.HI R0, R190.reuse, 0x5, R191 ;  /* 0x00000005be007819 */ /* 0x040fe400000102bf */
[----:B------:R-:W-:Y:S01]  /*1b20*/  SHF.L.U32 R7, R190, 0x5, RZ ;  /* 0x00000005be077819 */ /* 0x000fe200000006ff */
[----:B------:R-:W-:Y:S05]  /*1b30*/  @P6 BRA `(.L_x_517) ;  /* 0x0000000000246947 */ /* 0x000fea0003800000 */
[----:B------:R-:W4:Y:S02]  /*1b40*/  LDCU UR5, c[0x0][0x440] ;  /* 0x00008800ff0577ac */ /* 0x000f240008000800 */
[----:B----4-:R-:W-:-:S13]  /*1b50*/  ISETP.GE.AND P0, PT, R218, UR5, PT ;  /* 0x00000005da007c0c */ /* 0x010fda000bf06270 */
[----:B------:R-:W-:Y:S05]  /*1b60*/  @P0 BRA `(.L_x_518) ;  /* 0x0000000000140947 */ /* 0x000fea0003800000 */
[----:B------:R-:W-:Y:S01]  /*1b70*/  @!PT LDS RZ, [RZ] ;  /* 0x00000000fffff984 */ /* 0x000fe20000000800 */
[----:B------:R-:W-:Y:S01]  /*1b80*/  @!PT LDS RZ, [RZ] ;  /* 0x00000000fffff984 */ /* 0x000fe20000000800 */
[----:B------:R-:W-:Y:S01]  /*1b90*/  @!PT LDS RZ, [RZ] ;  /* 0x00000000fffff984 */ /* 0x000fe20000000800 */
[----:B------:R4:W-:Y:S01]  /*1ba0*/  LDGSTS.E.BYPASS.LTC128B.128 [R217+0x1000], desc[UR16][R212.64] ;  /* 0x01000000d4d97fae */ /* 0x0009e2000b981a10 */
[----:B------:R-:W-:Y:S05]  /*1bb0*/  BRA `(.L_x_517) ;  /* 0x0000000000047947 */ /* 0x000fea0003800000 */
.L_x_518:
[----:B------:R4:W-:Y:S02]  /*1bc0*/  STS.128 [R217+0x1000], RZ ;  /* 0x001000ffd9007388 */ /* 0x0009e40000000c00 */
.L_x_517:
[----:B------:R-:W-:Y:S05]  /*1bd0*/  BSYNC.RECONVERGENT B0 ;  /* 0x0000000000007941 */ /* 0x000fea0003800200 */
.L_x_516:
[----:B------:R-:W-:Y:S01]  /*1be0*/  ISETP.GE.AND P1, PT, R6, R5, PT ;  /* 0x000000050600720c */ /* 0x000fe20003f26270 */
[C---:B------:R-:W-:Y:S01]  /*1bf0*/  VIADD R18, R224.reuse, 0x40 ;  /* 0x00000040e0127836 */ /* 0x040fe20000000000 */
[C---:B------:R-:W-:Y:S01]  /*1c00*/  LEA R22, P0, R7.reuse, R212, 0x1 ;  /* 0x000000d407167211 */ /* 0x040fe200078008ff */
[C---:B------:R-:W-:Y:S01]  /*1c10*/  VIADD R16, R224.reuse, 0x60 ;  /* 0x00000060e0107836 */ /* 0x040fe20000000000 */
[----:B------:R-:W-:Y:S01]  /*1c20*/  BSSY.RECONVERGENT B0, `(.L_x_519) ;  /* 0x0000014000007945 */ /* 0x000fe20003800200 */
[C---:B------:R-:W-:Y:S01]  /*1c30*/  VIADD R14, R224.reuse, 0x80 ;  /* 0x00000080e00e7836 */ /* 0x040fe20000000000 */
[----:B------:R-:W-:Y:S01]  /*1c40*/  LEA.HI.X R23, R7, R213, R0, 0x1, P0 ;  /* 0x000000d507177211 */ /* 0x000fe200000f0c00 */
[----:B---3--:R-:W-:Y:S01]  /*1c50*/  VIADD R12, R224, 0xa0 ;  /* 0x000000a0e00c7836 */ /* 0x008fe20000000000 */
[-C--:B------:R-:W-:Y:S01]  /*1c60*/  ISETP.GE.AND P0, PT, R18, R5.reuse, PT ;  /* 0x000000051200720c */ /* 0x080fe20003f06270 */
[----:B------:R-:W-:Y:S01]  /*1c70*/  VIADD R10, R224, 0xc0 ;  /* 0x000000c0e00a7836 */ /* 0x000fe20000000000 */
[-C--:B------:R-:W-:Y:S01]  /*1c80*/  ISETP.GE.AND P5, PT, R16, R5.reuse, PT ;  /* 0x000000051000720c */ /* 0x080fe20003fa6270 */
[----:B------:R-:W-:Y:S01]  /*1c90*/  VIADD R8, R224, 0xe0 ;  /* 0x000000e0e0087836 */ /* 0x000fe20000000000 */
[----:B------:R-:W-:-:S02]  /*1ca0*/  ISETP.GE.AND P4, PT, R14, R5, PT ;  /* 0x000000050e00720c */ /* 0x000fc40003f86270 */
[-C--:B------:R-:W-:Y:S02]  /*1cb0*/  ISETP.GE.AND P3, PT, R12, R5.reuse, PT ;  /* 0x000000050c00720c */ /* 0x080fe40003f66270 */
[----:B------:R-:W-:Y:S01]  /*1cc0*/  ISETP.GE.AND P2, PT, R10, R5, PT ;  /* 0x000000050a00720c */ /* 0x000fe20003f46270 */
[----:B------:R-:W-:-:S12]  /*1cd0*/  @P1 BRA `(.L_x_520) ;  /* 0x0000000000201947 */ /* 0x000fd80003800000 */
[----:B------:R-:W3:Y:S02]  /*1ce0*/  LDCU UR5, c[0x0][0x440] ;  /* 0x00008800ff0577ac */ /* 0x000ee40008000800 */
[----:B---3--:R-:W-:-:S13]  /*1cf0*/  ISETP.GE.AND P1, PT, R218, UR5, PT ;  /* 0x00000005da007c0c */ /* 0x008fda000bf26270 */
[----:B------:R3:W-:Y:S01]  /*1d00*/  @P1 STS.128 [R217+0x1800], RZ ;  /* 0x001800ffd9001388 */ /* 0x0007e20000000c00 */
[----:B------:R-:W-:Y:S05]  /*1d10*/  @P1 BRA `(.L_x_520) ;  /* 0x0000000000101947 */ /* 0x000fea0003800000 */
[----:B------:R-:W-:Y:S01]  /*1d20*/  @!PT LDS RZ, [RZ] ;  /* 0x00000000fffff984 */ /* 0x000fe20000000800 */
[----:B------:R-:W-:Y:S01]  /*1d30*/  @!PT LDS RZ, [RZ] ;  /* 0x00000000fffff984 */ /* 0x000fe20000000800 */
[----:B------:R-:W-:Y:S01]  /*1d40*/  @!PT LDS RZ, [RZ] ;  /* 0x00000000fffff984 */ /* 0x000fe20000000800 */
[----:B------:R1:W-:Y:S02]  /*1d50*/  LDGSTS.E.BYPASS.LTC128B.128 [R217+0x1800], desc[UR16][R22.64] ;  /* 0x0180000016d97fae */ /* 0x0003e4000b981a10 */
.L_x_520:
[----:B------:R-:W-:Y:S05]  /*1d60*/  BSYNC.RECONVERGENT B0 ;  /* 0x0000000000007941 */ /* 0x000fea0003800200 */
.L_x_519:
[----:B------:R-:W-:Y:S01]  /*1d70*/  BSSY.RECONVERGENT B0, `(.L_x_521) ;  /* 0x000000d000007945 */ /* 0x000fe20003800200 */
[----:B------:R-:W-:-:S03]  /*1d80*/  ISETP.GE.AND P1, PT, R8, R5, PT ;  /* 0x000000050800720c */ /* 0x000fc60003f26270 */
[----:B------:R-:W-:Y:S10]  /*1d90*/  @P0 BRA `(.L_x_522) ;  /* 0x0000000000280947 */ /* 0x000ff40003800000 */
[----:B------:R-:W5:Y:S02]  /*1da0*/  LDCU UR5, c[0x0][0x440] ;  /* 0x00008800ff0577ac */ /* 0x000f640008000800 */
[----:B-----5:R-:W-:-:S13]  /*1db0*/  ISETP.GE.AND P0, PT, R218, UR5, PT ;  /* 0x00000005da007c0c */ /* 0x020fda000bf06270 */
[----:B------:R1:W-:Y:S01]  /*1dc0*/  @P0 STS.128 [R217+0x2000], RZ ;  /* 0x002000ffd9000388 */ /* 0x0003e20000000c00 */
[----:B------:R-:W-:Y:S05]  /*1dd0*/  @P0 BRA `(.L_x_522) ;  /* 0x0000000000180947 */ /* 0x000fea0003800000 */
[----:B------:R-:W-:-:S04]  /*1de0*/  LEA R24, P0, R190, R22, 0x6 ;  /* 0x00000016be187211 */ /* 0x000fc800078030ff */
[----:B------:R-:W-:-:S05]  /*1df0*/  LEA.HI.X R25, R190, R23, R191, 0x6, P0 ;  /* 0x00000017be197211 */ /* 0x000fca00000f34bf */
[----:B------:R-:W-:Y:S01]  /*1e00*/  @!PT LDS RZ, [RZ] ;  /* 0x00000000fffff984 */ /* 0x000fe20000000800 */
[----:B------:R-:W-:Y:S01]  /*1e10*/  @!PT LDS RZ, [RZ] ;  /* 0x00000000fffff984 */ /* 0x000fe20000000800 */
[----:B------:R-:W-:Y:S01]  /*1e20*/  @!PT LDS RZ, [RZ] ;  /* 0x00000000fffff984 */ /* 0x000fe20000000800 */
[----:B------:R1:W-:Y:S04]  /*1e30*/  LDGSTS.E.BYPASS.LTC128B.128 [R217+0x2000], desc[UR16][R24.64] ;  /* 0x0200000018d97fae */ /* 0x0003e8000b981a10 */
.L_x_522:
[----:B------:R-:W-:Y:S05]  /*1e40*/  BSYNC.RECONVERGENT B0 ;  /* 0x0000000000007941 */ /* 0x000fea0003800200 */
.L_x_521:
[----:B------:R-:W-:Y:S04]  /*1e50*/  BSSY.RECONVERGENT B0, `(.L_x_523) ;  /* 0x000000c000007945 */ /* 0x000fe80003800200 */
[----:B------:R-:W-:Y:S05]  /*1e60*/  @P5 BRA `(.L_x_524) ;  /* 0x0000000000285947 */ /* 0x000fea0003800000 */
[----:B------:R-:W5:Y:S02]  /*1e70*/  LDCU UR5, c[0x0][0x440] ;  /* 0x00008800ff0577ac */ /* 0x000f640008000800 */
[----:B-----5:R-:W-:-:S13]  /*1e80*/  ISETP.GE.AND P0, PT, R218, UR5, PT ;  /* 0x00000005da007c0c */ /* 0x020fda000bf06270 */
[----:B------:R1:W-:Y:S01]  /*1e90*/  @P0 STS.128 [R217+0x2800], RZ ;  /* 0x002800ffd9000388 */ /* 0x0003e20000000c00 */
[----:B------:R-:W-:Y:S05]  /*1ea0*/  @P0 BRA `(.L_x_524) ;  /* 0x0000000000180947 */ /* 0x000fea0003800000 */
[----:B-1----:R-:W-:-:S04]  /*1eb0*/  LEA R24, P0, R190, R22, 0x7 ;  /* 0x00000016be187211 */ /* 0x002fc800078038ff */
[----:B------:R-:W-:-:S05]  /*1ec0*/  LEA.HI.X R25, R190, R23, R191, 0x7, P0 ;  /* 0x00000017be197211 */ /* 0x000fca00000f3cbf */
[----:B------:R-:W-:Y:S01]  /*1ed0*/  @!PT LDS RZ, [RZ] ;  /* 0x00000000fffff984 */ /* 0x000fe20000000800 */
[----:B------:R-:W-:Y:S01]  /*1ee0*/  @!PT LDS RZ, [RZ] ;  /* 0x00000000fffff984 */ /* 0x000fe20000000800 */
[----:B------:R-:W-:Y:S01]  /*1ef0*/  @!PT LDS RZ, [RZ] ;  /* 0x00000000fffff984 */ /* 0x000fe20000000800 */
[----:B------:R1:W-:Y:S04]  /*1f00*/  LDGSTS.E.BYPASS.LTC128B.128 [R217+0x2800], desc[UR16][R24.64] ;  /* 0x0280000018d97fae */ /* 0x0003e8000b981a10 */
.L_x_524:
[----:B------:R-:W-:Y:S05]  /*1f10*/  BSYNC.RECONVERGENT B0 ;  /* 0x0000000000007941 */ /* 0x000fea0003800200 */
.L_x_523:
[----:B------:R-:W-:Y:S04]  /*1f20*/  BSSY.RECONVERGENT B0, `(.L_x_525) ;  /* 0x000000f000007945 */ /* 0x000fe80003800200 */
[----:B------:R-:W-:Y:S05]  /*1f30*/  @P4 BRA `(.L_x_526) ;  /* 0x0000000000344947 */ /* 0x000fea0003800000 */
[----:B------:R-:W5:Y:S02]  /*1f40*/  LDCU UR5, c[0x0][0x440] ;  /* 0x00008800ff0577ac */ /* 0x000f640008000800 */
[----:B-----5:R-:W-:-:S13]  /*1f50*/  ISETP.GE.AND P0, PT, R218, UR5, PT ;  /* 0x00000005da007c0c */ /* 0x020fda000bf06270 */
[----:B------:R1:W-:Y:S01]  /*1f60*/  @P0 STS.128 [R217+0x3000], RZ ;  /* 0x003000ffd9000388 */ /* 0x0003e20000000c00 */
[----:B------:R-:W-:Y:S05]  /*1f70*/  @P0 BRA `(.L_x_526) ;  /* 0x0000000000240947 */ /* 0x000fea0003800000 */
[----:B-1----:R-:W-:Y:S01]  /*1f80*/  MOV R24, R22 ;  /* 0x0000001600187202 */ /* 0x002fe20000000f00 */
[----:B------:R-:W-:Y:S01]  /*1f90*/  IMAD R0, R191, 0xc0, RZ ;  /* 0x000000c0bf007824 */ /* 0x000fe200078e02ff */
[----:B------:R-:W-:-:S03]  /*1fa0*/  MOV R25, R23 ;  /* 0x0000001700197202 */ /* 0x000fc60000000f00 */
[----:B------:R-:W-:-:S05]  /*1fb0*/  IMAD.WIDE.U32 R24, R190, 0xc0, R24 ;  /* 0x000000c0be187825 */ /* 0x000fca00078e0018 */
[----:B------:R-:W-:-:S05]  /*1fc0*/  IADD3 R25, PT, PT, R25, R0, RZ ;  /* 0x0000000019197210 */ /* 0x000fca0007ffe0ff */
[----:B------:R-:W-:Y:S01]  /*1fd0*/  @!PT LDS RZ, [RZ] ;  /* 0x00000000fffff984 */ /* 0x000fe20000000800 */
[----:B------:R-:W-:Y:S01]  /*1fe0*/  @!PT LDS RZ, [RZ] ;  /* 0x00000000fffff984 */ /* 0x000fe20000000800 */
[----:B------:R-:W-:Y:S01]  /*1ff0*/  @!PT LDS RZ, [RZ] ;  /* 0x00000000fffff984 */ /* 0x000fe20000000800 */
[----:B------:R1:W-:Y:S02]  /*2000*/  LDGSTS.E.BYPASS.LTC128B.128 [R217+0x3000], desc[UR16][R24.64] ;  /* 0x0300000018d97fae */ /* 0x0003e4000b981a10 */
.L_x_526:
[----:B------:R-:W-:Y:S05]  /*2010*/  BSYNC.RECONVERGENT B0 ;  /* 0x0000000000007941 */ /* 0x000fea0003800200 */
.L_x_525:
        /* <DEDUP_REMOVED lines=12> */
.L_x_528:
[----:B------:R-:W-:Y:S05]  /*20e0*/  BSYNC.RECONVERGENT B0 ;  /* 0x0000000000007941 */ /* 0x000fea0003800200 */
.L_x_527:
        /* <DEDUP_REMOVED lines=15> */
.L_x_530:
[----:B------:R-:W-:Y:S05]  /*21e0*/  BSYNC.RECONVERGENT B0 ;  /* 0x0000000000007941 */ /* 0x000fea0003800200 */
.L_x_529:
[----:B------:R-:W-:Y:S04]  /*21f0*/  BSSY.RECONVERGENT B0, `(.L_x_531) ;  /* 0x000000d000007945 */ /* 0x000fe80003800200 */
[----:B------:R-:W-:Y:S05]  /*2200*/  @P1 BRA `(.L_x_532) ;  /* 0x00000000002c1947 */ /* 0x000fea0003800000 */
[----:B------:R-:W5:Y:S02]  /*2210*/  LDCU UR5, c[0x0][0x440] ;  /* 0x00008800ff0577ac */ /* 0x000f640008000800 */
[----:B-----5:R-:W-:-:S13]  /*2220*/  ISETP.GE.AND P0, PT, R218, UR5, PT ;  /* 0x00000005da007c0c */ /* 0x020fda000bf06270 */
[----:B------:R1:W-:Y:S01]  /*2230*/  @P0 STS.128 [R217+0x4800], RZ ;  /* 0x004800ffd9000388 */ /* 0x0003e20000000c00 */
[----:B------:R-:W-:Y:S05]  /*2240*/  @P0 BRA `(.L_x_532) ;  /* 0x00000000001c0947 */ /* 0x000fea0003800000 */
[----:B------:R-:W-:Y:S02]  /*2250*/  IMAD R0, R191, 0x180, RZ ;  /* 0x00000180bf007824 */ /* 0x000fe400078e02ff */
[----:B-1----:R-:W-:-:S05]  /*2260*/  IMAD.WIDE.U32 R22, R190, 0x180, R22 ;  /* 0x00000180be167825 */ /* 0x002fca00078e0016 */
[----:B------:R-:W-:-:S05]  /*2270*/  IADD3 R23, PT, PT, R23, R0, RZ ;  /* 0x0000000017177210 */ /* 0x000fca0007ffe0ff */
[----:B------:R-:W-:Y:S01]  /*2280*/  @!PT LDS RZ, [RZ] ;  /* 0x00000000fffff984 */ /* 0x000fe20000000800 */
[----:B------:R-:W-:Y:S01]  /*2290*/  @!PT LDS RZ, [RZ] ;  /* 0x00000000fffff984 */ /* 0x000fe20000000800 */
[----:B------:R-:W-:Y:S01]  /*22a0*/  @!PT LDS RZ, [RZ] ;  /* 0x00000000fffff984 */ /* 0x000fe20000000800 */
[----:B------:R1:W-:Y:S02]  /*22b0*/  LDGSTS.E.BYPASS.LTC128B.128 [R217+0x4800], desc[UR16][R22.64] ;  /* 0x0480000016d97fae */ /* 0x0003e4000b981a10 */
.L_x_532:
[----:B------:R-:W-:Y:S05]  /*22c0*/  BSYNC.RECONVERGENT B0 ;  /* 0x0000000000007941 */ /* 0x000fea0003800200 */
.L_x_531:
[----:B------:R-:W0:Y:S01]  /*22d0*/  LDGDEPBAR ;  /* 0x00000000000079af */ /* 0x000e220000000000 */
[----:B------:R-:W-:Y:S01]  /*22e0*/  SHF.R.U32.HI R0, RZ, 0x1, R210 ;  /* 0x00000001ff007819 */ /* 0x000fe200000116d2 */
[----:B------:R-:W-:Y:S01]  /*22f0*/  BSSY.RECONVERGENT B0, `(.L_x_533) ;  /* 0x0000016000007945 */ /* 0x000fe20003800200 */
[----:B------:R-:W-:Y:S02]  /*2300*/  LOP3.LUT R2, R224, 0x7, RZ, 0xc0, !PT ;  /* 0x00000007e0027812 */ /* 0x000fe400078ec0ff */
[----:B------:R-:W-:-:S04]  /*2310*/  LOP3.LUT R7, R0, 0x1f0, RZ, 0xc0, !PT ;  /* 0x000001f000077812 */ /* 0x000fc800078ec0ff */
[----:B------:R-:W-:Y:S02]  /*2320*/  IADD3 R7, PT, PT, R7, 0x1, R20 ;  /* 0x0000000107077810 */ /* 0x000fe40007ffe014 */
[C---:B------:R-:W-:Y:S02]  /*2330*/  SHF.L.U64.HI R20, R188.reuse, 0x5, R189 ;  /* 0x00000005bc147819 */ /* 0x040fe400000102bd */
[----:B------:R-:W-:Y:S01]  /*2340*/  IADD3 R2, PT, PT, -R9, R7, R2 ;  /* 0x0000000709027210 */ /* 0x000fe20007ffe102 */
[----:B------:R-:W-:-:S03]  /*2350*/  IMAD.SHL.U32 R7, R188, 0x20, RZ ;  /* 0x00000020bc077824 */ /* 0x000fc600078e00ff */
[----:B------:R-:W-:Y:S01]  /*2360*/  IADD3 R2, PT, PT, R2, UR14, R199 ;  /* 0x0000000e02027c10 */ /* 0x000fe2000fffe0c7 */
[----:B------:R-:W-:-:S04]  /*2370*/  DEPBAR.LE SB0, 0x0 ;  /* 0x000080000000791a */ /* 0x000fc80000000000 */
[----:B------:R-:W-:Y:S06]  /*2380*/  BAR.SYNC.DEFER_BLOCKING 0x0 ;  /* 0x0000000000007b1d */ /* 0x000fec0000010000 */
[----:B------:R-:W-:Y:S05]  /*2390*/  @P6 BRA `(.L_x_534) ;  /* 0x0000000000286947 */ /* 0x000fea0003800000 */
[----:B------:R-:W5:Y:S02]  /*23a0*/  LDCU UR5, c[0x0][0x440] ;  /* 0x00008800ff0577ac */ /* 0x000f640008000800 */
[----:B-----5:R-:W-:-:S13]  /*23b0*/  ISETP.GE.AND P0, PT, R218, UR5, PT ;  /* 0x00000005da007c0c */ /* 0x020fda000bf06270 */
[----:B------:R-:W-:Y:S05]  /*23c0*/  @P0 BRA `(.L_x_535) ;  /* 0x0000000000140947 */ /* 0x000fea0003800000 */
[----:B------:R-:W-:Y:S01]  /*23d0*/  @!PT LDS RZ, [RZ] ;  /* 0x00000000fffff984 */ /* 0x000fe20000000800 */
[----:B------:R-:W-:Y:S01]  /*23e0*/  @!PT LDS RZ, [RZ] ;  /* 0x00000000fffff984 */ /* 0x000fe20000000800 */
[----:B------:R-:W-:Y:S01]  /*23f0*/  @!PT LDS RZ, [RZ] ;  /* 0x00000000fffff984 */ /* 0x000fe20000000800 */
[----:B------:R1:W-:Y:S01]  /*2400*/  LDGSTS.E.BYPASS.LTC128B.128 [R217+0x5000], desc[UR16][R214.64] ;  /* 0x05000000d6d97fae */ /* 0x0003e2000b981a10 */
[----:B------:R-:W-:Y:S05]  /*2410*/  BRA `(.L_x_536) ;  /* 0x00000000000c7947 */ /* 0x000fea0003800000 */
.L_x_535:
[----:B------:R1:W-:Y:S01]  /*2420*/  STS.128 [R217+0x5000], RZ ;  /* 0x005000ffd9007388 */ /* 0x0003e20000000c00 */
[----:B------:R-:W-:Y:S05]  /*2430*/  BRA `(.L_x_536) ;  /* 0x0000000000047947 */ /* 0x000fea0003800000 */
.L_x_534:
[----:B------:R1:W-:Y:S02]  /*2440*/  STS.128 [R217+0x5000], RZ ;  /* 0x005000ffd9007388 */ /* 0x0003e40000000c00 */
.L_x_536:
[----:B------:R-:W-:Y:S05]  /*2450*/  BSYNC.RECONVERGENT B0 ;  /* 0x0000000000007941 */ /* 0x000fea0003800200 */
.L_x_533:
[-C--:B------:R-:W-:Y:S01]  /*2460*/  ISETP.GE.AND P0, PT, R6, R5.reuse, PT ;  /* 0x000000050600720c */ /* 0x080fe20003f06270 */
[----:B------:R-:W-:Y:S01]  /*2470*/  IMAD.SHL.U32 R9, R210, 0x4, RZ ;  /* 0x00000004d2097824 */ /* 0x000fe200078e00ff */
[-C--:B------:R-:W-:Y:S01]  /*2480*/  ISETP.GE.AND P3, PT, R12, R5.reuse, PT ;  /* 0x000000050c00720c */ /* 0x080fe20003f66270 */
[----:B------:R-:W-:Y:S01]  /*2490*/  IMAD.SHL.U32 R12, R210, 0x10, RZ ;  /* 0x00000010d20c7824 */ /* 0x000fe200078e00ff */
[----:B------:R-:W-:Y:S01]  /*24a0*/  ISETP.GE.AND P4, PT, R14, R5, PT ;  /* 0x000000050e00720c */ /* 0x000fe20003f86270 */
[----:B------:R-:W-:Y:S01]  /*24b0*/  BSSY.RECONVERGENT B0, `(.L_x_537) ;  /* 0x000001b000007945 */ /* 0x000fe20003800200 */
[----:B------:R-:W-:Y:S02]  /*24c0*/  LOP3.LUT R14, R4, 0xc0, RZ, 0xc0, !PT ;  /* 0x000000c0040e7812 */ /* 0x000fe400078ec0ff */
[----:B------:R-:W-:Y:S02]  /*24d0*/  LOP3.LUT R11, R12, 0x100, RZ, 0xc0, !PT ;  /* 0x000001000c0b7812 */ /* 0x000fe400078ec0ff */
[----:B------:R-:W-:-:S02]  /*24e0*/  LOP3.LUT R9, R14, 0x18, R9, 0xf8, !PT ;  /* 0x000000180e097812 */ /* 0x000fc400078ef809 */
[----:B------:R-:W-:Y:S01]  /*24f0*/  LOP3.LUT R197, R4, 0x120, RZ, 0xc0, !PT ;  /* 0x0000012004c57812 */ /* 0x000fe200078ec0ff */
[----:B------:R1:W-:Y:S01]  /*2500*/  @P0 STS.128 [R217+0x5800], RZ ;  /* 0x005800ffd9000388 */ /* 0x0003e20000000c00 */
[----:B------:R-:W-:Y:S02]  /*2510*/  LEA R6, P1, R7, R214, 0x1 ;  /* 0x000000d607067211 */ /* 0x000fe400078208ff */
[----:B------:R-:W-:Y:S02]  /*2520*/  LOP3.LUT R11, R11, 0x20, R4, 0xf8, !PT ;  /* 0x000000200b0b7812 */ /* 0x000fe400078ef804 */
[C---:B------:R-:W-:Y:S02]  /*2530*/  LOP3.LUT R0, R9.reuse, 0x8, R0, 0x78, !PT ;  /* 0x0000000809007812 */ /* 0x040fe400078e7800 */
[----:B------:R-:W-:Y:S02]  /*2540*/  LOP3.LUT R208, R9, 0x8, R210, 0x78, !PT ;  /* 0x0000000809d07812 */ /* 0x000fe400078e78d2 */
[----:B------:R-:W-:-:S02]  /*2550*/  LOP3.LUT R209, R197, 0x3e00, R12, 0xf8, !PT ;  /* 0x00003e00c5d17812 */ /* 0x000fc400078ef80c */
[----:B------:R-:W-:Y:S01]  /*2560*/  LEA.HI.X R7, R7, R215, R20, 0x1, P1 ;  /* 0x000000d707077211 */ /* 0x000fe200008f0c14 */
[----:B------:R-:W-:Y:S01]  /*2570*/  IMAD.IADD R208, R208, 0x1, R11 ;  /* 0x00000001d0d07824 */ /* 0x000fe200078e020b */
[-C--:B------:R-:W-:Y:S01]  /*2580*/  ISETP.GE.AND P6, PT, R18, R5.reuse, PT ;  /* 0x000000051200720c */ /* 0x080fe20003fc6270 */
[----:B------:R-:W-:Y:S01]  /*2590*/  IMAD.IADD R209, R209, 0x1, R0 ;  /* 0x00000001d1d17824 */ /* 0x000fe200078e0200 */
[-C--:B------:R-:W-:Y:S02]  /*25a0*/  ISETP.GE.AND P5, PT, R16, R5.reuse, PT ;  /* 0x000000051000720c */ /* 0x080fe40003fa6270 */
[-C--:B------:R-:W-:Y:S02]  /*25b0*/  ISETP.GE.AND P2, PT, R10, R5.reuse, PT ;  /* 0x000000050a00720c */ /* 0x080fe40003f46270 */
[----:B------:R-:W-:Y:S01]  /*25c0*/  ISETP.GE.AND P1, PT, R8, R5, PT ;  /* 0x000000050800720c */ /* 0x000fe20003f26270 */
[----:B------:R-:W-:-:S12]  /*25d0*/  @P0 BRA `(.L_x_538) ;  /* 0x0000000000200947 */ /* 0x000fd80003800000 */
[----:B------:R-:W5:Y:S02]  /*25e0*/  LDCU UR5, c[0x0][0x440] ;  /* 0x00008800ff0577ac */ /* 0x000f640008000800 */
[----:B-----5:R-:W-:-:S13]  /*25f0*/  ISETP.GE.AND P0, PT, R218, UR5, PT ;  /* 0x00000005da007c0c */ /* 0x020fda000bf06270 */
[----:B------:R1:W-:Y:S01]  /*2600*/  @P0 STS.128 [R217+0x5800], RZ ;  /* 0x005800ffd9000388 */ /* 0x0003e20000000c00 */
[----:B------:R-:W-:Y:S05]  /*2610*/  @P0 BRA `(.L_x_538) ;  /* 0x0000000000100947 */ /* 0x000fea0003800000 */
[----:B------:R-:W-:Y:S01]  /*2620*/  @!PT LDS RZ, [RZ] ;  /* 0x00000000fffff984 */ /* 0x000fe20000000800 */
[----:B------:R-:W-:Y:S01]  /*2630*/  @!PT LDS RZ, [RZ] ;  /* 0x00000000fffff984 */ /* 0x000fe20000000800 */
[----:B------:R-:W-:Y:S01]  /*2640*/  @!PT LDS RZ, [RZ] ;  /* 0x00000000fffff984 */ /* 0x000fe20000000800 */
[----:B------:R1:W-:Y:S02]  /*2650*/  LDGSTS.E.BYPASS.LTC128B.128 [R217+0x5800], desc[UR16][R6.64] ;  /* 0x0580000006d97fae */ /* 0x0003e4000b981a10 */
.L_x_538:
[----:B------:R-:W-:Y:S05]  /*2660*/  BSYNC.RECONVERGENT B0 ;  /* 0x0000000000007941 */ /* 0x000fea0003800200 */
.L_x_537:
[----:B------:R1:W-:Y:S01]  /*2670*/  @P6 STS.128 [R217+0x6000], RZ ;  /* 0x006000ffd9006388 */ /* 0x0003e20000000c00 */
[----:B------:R-:W-:Y:S01]  /*2680*/  BSSY.RECONVERGENT B0, `(.L_x_539) ;  /* 0x000000e000007945 */ /* 0x000fe20003800200 */
[----:B------:R-:W-:Y:S02]  /*2690*/  LEA R209, R209, UR4, 0x1 ;  /* 0x00000004d1d17c11 */ /* 0x000fe4000f8e08ff */
[----:B------:R-:W-:Y:S01]  /*26a0*/  LEA R208, R208, UR4, 0x1 ;  /* 0x00000004d0d07c11 */ /* 0x000fe2000f8e08ff */
[----:B------:R-:W-:Y:S05]  /*26b0*/  @P6 BRA `(.L_x_540) ;  /* 0x0000000000286947 */ /* 0x000fea0003800000 */
        /* <DEDUP_REMOVED lines=10> */
.L_x_540:
[----:B------:R-:W-:Y:S05]  /*2760*/  BSYNC.RECONVERGENT B0 ;  /* 0x0000000000007941 */ /* 0x000fea0003800200 */
.L_x_539:
[----:B------:R1:W-:Y:S01]  /*2770*/  @P5 STS.128 [R217+0x6800], RZ ;  /* 0x006800ffd9005388 */ /* 0x0003e20000000c00 */
        /* <DEDUP_REMOVED lines=12> */
.L_x_542:
[----:B------:R-:W-:Y:S05]  /*2840*/  BSYNC.RECONVERGENT B0 ;  /* 0x0000000000007941 */ /* 0x000fea0003800200 */
.L_x_541:
[----:B------:R1:W-:Y:S01]  /*2850*/  @P4 STS.128 [R217+0x7000], RZ ;  /* 0x007000ffd9004388 */ /* 0x0003e20000000c00 */
[----:B------:R-:W-:Y:S04]  /*2860*/  BSSY.RECONVERGENT B0, `(.L_x_543) ;  /* 0x000000f000007945 */ /* 0x000fe80003800200 */
[----:B------:R-:W-:Y:S05]  /*2870*/  @P4 BRA `(.L_x_544) ;  /* 0x0000000000344947 */ /* 0x000fea0003800000 */
[----:B------:R-:W5:Y:S02]  /*2880*/  LDCU UR5, c[0x0][0x440] ;  /* 0x00008800ff0577ac */ /* 0x000f640008000800 */
[----:B-----5:R-:W-:-:S13]  /*2890*/  ISETP.GE.AND P0, PT, R218, UR5, PT ;  /* 0x00000005da007c0c */ /* 0x020fda000bf06270 */
[----:B------:R1:W-:Y:S01]  /*28a0*/  @P0 STS.128 [R217+0x7000], RZ ;  /* 0x007000ffd9000388 */ /* 0x0003e20000000c00 */
[----:B------:R-:W-:Y:S05]  /*28b0*/  @P0 BRA `(.L_x_544) ;  /* 0x0000000000240947 */ /* 0x000fea0003800000 */
[----:B------:R-:W-:Y:S01]  /*28c0*/  MOV R8, R6 ;  /* 0x0000000600087202 */ /* 0x000fe20000000f00 */
[----:B-1----:R-:W-:Y:S01]  /*28d0*/  IMAD R4, R189, 0xc0, RZ ;  /* 0x000000c0bd047824 */ /* 0x002fe200078e02ff */
[----:B------:R-:W-:-:S03]  /*28e0*/  MOV R9, R7 ;  /* 0x0000000700097202 */ /* 0x000fc60000000f00 */
[----:B------:R-:W-:-:S05]  /*28f0*/  IMAD.WIDE.U32 R8, R188, 0xc0, R8 ;  /* 0x000000c0bc087825 */ /* 0x000fca00078e0008 */
[----:B------:R-:W-:-:S05]  /*2900*/  IADD3 R9, PT, PT, R9, R4, RZ ;  /* 0x0000000409097210 */ /* 0x000fca0007ffe0ff */
[----:B------:R-:W-:Y:S01]  /*2910*/  @!PT LDS RZ, [RZ] ;  /* 0x00000000fffff984 */ /* 0x000fe20000000800 */
[----:B------:R-:W-:Y:S01]  /*2920*/  @!PT LDS RZ, [RZ] ;  /* 0x00000000fffff984 */ /* 0x000fe20000000800 */
[----:B------:R-:W-:Y:S01]  /*2930*/  @!PT LDS RZ, [RZ] ;  /* 0x00000000fffff984 */ /* 0x000fe20000000800 */
[----:B------:R1:W-:Y:S02]  /*2940*/  LDGSTS.E.BYPASS.LTC128B.128 [R217+0x7000], desc[UR16][R8.64] ;  /* 0x0700000008d97fae */ /* 0x0003e4000b981a10 */
.L_x_544:
[----:B------:R-:W-:Y:S05]  /*2950*/  BSYNC.RECONVERGENT B0 ;  /* 0x0000000000007941 */ /* 0x000fea0003800200 */
.L_x_543:
        /* <DEDUP_REMOVED lines=13> */
.L_x_546:
[----:B------:R-:W-:Y:S05]  /*2a30*/  BSYNC.RECONVERGENT B0 ;  /* 0x0000000000007941 */ /* 0x000fea0003800200 */
.L_x_545:
[----:B------:R1:W-:Y:S01]  /*2a40*/  @P2 STS.128 [R217+0x8000], RZ ;  /* 0x008000ffd9002388 */ /* 0x0003e20000000c00 */
        /* <DEDUP_REMOVED lines=15> */
.L_x_548:
[----:B------:R-:W-:Y:S05]  /*2b40*/  BSYNC.RECONVERGENT B0 ;  /* 0x0000000000007941 */ /* 0x000fea0003800200 */
.L_x_547:
[----:B------:R1:W-:Y:S01]  /*2b50*/  @P1 STS.128 [R217+0x8800], RZ ;  /* 0x008800ffd9001388 */ /* 0x0003e20000000c00 */
[----:B------:R-:W-:Y:S04]  /*2b60*/  BSSY.RECONVERGENT B0, `(.L_x_549) ;  /* 0x000000d000007945 */ /* 0x000fe80003800200 */
[----:B------:R-:W-:Y:S05]  /*2b70*/  @P1 BRA `(.L_x_550) ;  /* 0x00000000002c1947 */ /* 0x000fea0003800000 */
[----:B------:R-:W5:Y:S02]  /*2b80*/  LDCU UR5, c[0x0][0x440] ;  /* 0x00008800ff0577ac */ /* 0x000f640008000800 */
[----:B-----5:R-:W-:-:S13]  /*2b90*/  ISETP.GE.AND P0, PT, R218, UR5, PT ;  /* 0x00000005da007c0c */ /* 0x020fda000bf06270 */
[----:B------:R1:W-:Y:S01]  /*2ba0*/  @P0 STS.128 [R217+0x8800], RZ ;  /* 0x008800ffd9000388 */ /* 0x0003e20000000c00 */
[----:B------:R-:W-:Y:S05]  /*2bb0*/  @P0 BRA `(.L_x_550) ;  /* 0x00000000001c0947 */ /* 0x000fea0003800000 */
[----:B-1----:R-:W-:Y:S02]  /*2bc0*/  IMAD R4, R189, 0x180, RZ ;  /* 0x00000180bd047824 */ /* 0x002fe400078e02ff */
[----:B------:R-:W-:-:S05]  /*2bd0*/  IMAD.WIDE.U32 R6, R188, 0x180, R6 ;  /* 0x00000180bc067825 */ /* 0x000fca00078e0006 */
[----:B------:R-:W-:-:S05]  /*2be0*/  IADD3 R7, PT, PT, R7, R4, RZ ;  /* 0x0000000407077210 */ /* 0x000fca0007ffe0ff */
[----:B------:R-:W-:Y:S01]  /*2bf0*/  @!PT LDS RZ, [RZ] ;  /* 0x00000000fffff984 */ /* 0x000fe20000000800 */
[----:B------:R-:W-:Y:S01]  /*2c00*/  @!PT LDS RZ, [RZ] ;  /* 0x00000000fffff984 */ /* 0x000fe20000000800 */
[----:B------:R-:W-:Y:S01]  /*2c10*/  @!PT LDS RZ, [RZ] ;  /* 0x00000000fffff984 */ /* 0x000fe20000000800 */
[----:B------:R1:W-:Y:S02]  /*2c20*/  LDGSTS.E.BYPASS.LTC128B.128 [R217+0x8800], desc[UR16][R6.64] ;  /* 0x0880000006d97fae */ /* 0x0003e4000b981a10 */
.L_x_550:
[----:B------:R-:W-:Y:S05]  /*2c30*/  BSYNC.RECONVERGENT B0 ;  /* 0x0000000000007941 */ /* 0x000fea0003800200 */
.L_x_549:
[----:B------:R-:W-:Y:S01]  /*2c40*/  LDSM.16.M88.4 R28, [R209] ;  /* 0x00000000d11c783b */ /* 0x000fe20000000200 */
[----:B------:R-:W-:Y:S01]  /*2c50*/  IMAD.MOV.U32 R193, RZ, RZ, 0x20 ;  /* 0x00000020ffc17424 */ /* 0x000fe200078e00ff */
[----:B------:R-:W-:Y:S02]  /*2c60*/  LOP3.LUT P5, RZ, R210, 0x4, RZ, 0xc0, !PT ;  /* 0x00000004d2ff7812 */ /* 0x000fe400078ac0ff */
[----:B-1----:R-:W1:Y:S01]  /*2c70*/  LDSM.16.M88.4 R20, [R208+0x1000] ;  /* 0x00100000d014783b */ /* 0x002e620000000200 */
[----:B------:R-:W-:Y:S02]  /*2c80*/  ISETP.NE.AND P0, PT, R192, 0x1, PT ;  /* 0x00000001c000780c */ /* 0x000fe40003f05270 */
[----:B------:R-:W-:Y:S01]  /*2c90*/  SEL R193, R193, 0xffffffe0, !P5 ;  /* 0xffffffe0c1c17807 */ /* 0x000fe20006800000 */
[----:B------:R-:W5:Y:S04]  /*2ca0*/  LDSM.16.M88.4 R12, [R208+0x1400] ;  /* 0x00140000d00c783b */ /* 0x000f680000000200 */
[----:B------:R-:W2:Y:S01]  /*2cb0*/  LDSM.16.M88.4 R4, [R208+0x1800] ;  /* 0x00180000d004783b */ /* 0x000ea20000000200 */
[----:B------:R-:W-:-:S02]  /*2cc0*/  IMAD.IADD R194, R209, 0x1, R193 ;  /* 0x00000001d1c27824 */ /* 0x000fc400078e02c1 */
[----:B------:R-:W-:Y:S01]  /*2cd0*/  IMAD.IADD R193, R193, 0x1, R208 ;  /* 0x00000001c1c17824 */ /* 0x000fe200078e02d0 */
[----:B------:R-:W3:Y:S04]  /*2ce0*/  LDSM.16.M88.4 R124, [R208+0x1c00] ;  /* 0x001c0000d07c783b */ /* 0x000ee80000000200 */
[----:B------:R-:W4:Y:S04]  /*2cf0*/  LDSM.16.M88.4 R116, [R208+0x2000] ;  /* 0x00200000d074783b */ /* 0x000f280000000200 */
[----:B------:R-:W4:Y:S04]  /*2d00*/  LDSM.16.M88.4 R108, [R208+0x2400] ;  /* 0x00240000d06c783b */ /* 0x000f280000000200 */
[----:B------:R-:W4:Y:S04]  /*2d10*/  LDSM.16.M88.4 R100, [R208+0x2800] ;  /* 0x00280000d064783b */ /* 0x000f280000000200 */
[----:B------:R-:W4:Y:S04]  /*2d20*/  LDSM.16.M88.4 R92, [R208+0x2c00] ;  /* 0x002c0000d05c783b */ /* 0x000f280000000200 */
[----:B------:R-:W4:Y:S04]  /*2d30*/  LDSM.16.M88.4 R84, [R208+0x3000] ;  /* 0x00300000d054783b */ /* 0x000f280000000200 */
[----:B------:R-:W4:Y:S04]  /*2d40*/  LDSM.16.M88.4 R76, [R208+0x3400] ;  /* 0x00340000d04c783b */ /* 0x000f280000000200 */
[----:B------:R-:W4:Y:S01]  /*2d50*/  LDSM.16.M88.4 R68, [R208+0x3800] ;  /* 0x00380000d044783b */ /* 0x000f220000000200 */
[C---:B-1----:R-:W-:Y:S03]  /*2d60*/  HMMA.16816.F32.BF16 R24, R28.reuse, R20, RZ ;  /* 0x000000141c18723c */ /* 0x042fe600000418ff */
[----:B------:R-:W1:Y:S04]  /*2d70*/  LDSM.16.M88.4 R60, [R208+0x3c00] ;  /* 0x003c0000d03c783b */ /* 0x000e680000000200 */
[----:B------:R-:W1:Y:S01]  /*2d80*/  LDSM.16.M88.4 R52, [R208+0x4000] ;  /* 0x00400000d034783b */ /* 0x000e620000000200 */
[C---:B-----5:R-:W-:Y:S03]  /*2d90*/  HMMA.16816.F32.BF16 R16, R28.reuse, R12, RZ ;  /* 0x0000000c1c10723c */ /* 0x060fe600000418ff */
[----:B------:R-:W5:Y:S04]  /*2da0*/  LDSM.16.M88.4 R44, [R208+0x4400] ;  /* 0x00440000d02c783b */ /* 0x000f680000000200 */
[----:B------:R-:W5:Y:S01]  /*2db0*/  LDSM.16.M88.4 R36, [R208+0x4800] ;  /* 0x00480000d024783b */ /* 0x000f620000000200 */
[C---:B--2---:R-:W-:Y:S03]  /*2dc0*/  HMMA.16816.F32.BF16 R8, R28.reuse, R4, RZ ;  /* 0x000000041c08723c */ /* 0x044fe600000418ff */
[----:B------:R-:W2:Y:S04]  /*2dd0*/  LDSM.16.M88.4 R144, [R208+0x4c00] ;  /* 0x004c0000d090783b */ /* 0x000ea80000000200 */
[----:B------:R-:W-:Y:S01]  /*2de0*/  LDSM.16.M88.4 R184, [R194] ;  /* 0x00000000c2b8783b */ /* 0x000fe20000000200 */
[C---:B------:R-:W-:Y:S03]  /*2df0*/  HMMA.16816.F32.BF16 R20, R28.reuse, R22, RZ ;  /* 0x000000161c14723c */ /* 0x040fe600000418ff */
[----:B------:R-:W2:Y:S04]  /*2e00*/  LDSM.16.M88.4 R140, [R193+0x1000] ;  /* 0x00100000c18c783b */ /* 0x000ea80000000200 */
[----:B------:R-:W2:Y:S01]  /*2e10*/  LDSM.16.M88.4 R136, [R193+0x1400] ;  /* 0x00140000c188783b */ /* 0x000ea20000000200 */
[C---:B------:R-:W-:Y:S03]  /*2e20*/  HMMA.16816.F32.BF16 R12, R28.reuse, R14, RZ ;  /* 0x0000000e1c0c723c */ /* 0x040fe600000418ff */
[----:B------:R-:W2:Y:S04]  /*2e30*/  LDSM.16.M88.4 R132, [R193+0x1800] ;  /* 0x00180000c184783b */ /* 0x000ea80000000200 */
[----:B------:R-:W2:Y:S01]  /*2e40*/  LDSM.16.M88.4 R180, [R193+0x1c00] ;  /* 0x001c0000c1b4783b */ /* 0x000ea20000000200 */
[C---:B------:R-:W-:Y:S03]  /*2e50*/  HMMA.16816.F32.BF16 R4, R28.reuse, R6, RZ ;  /* 0x000000061c04723c */ /* 0x040fe600000418ff */
[----:B------:R-:W2:Y:S04]  /*2e60*/  LDSM.16.M88.4 R176, [R193+0x2000] ;  /* 0x00200000c1b0783b */ /* 0x000ea80000000200 */
[----:B------:R-:W2:Y:S01]  /*2e70*/  LDSM.16.M88.4 R172, [R193+0x2400] ;  /* 0x00240000c1ac783b */ /* 0x000ea20000000200 */
[C---:B---3--:R-:W-:Y:S03]  /*2e80*/  HMMA.16816.F32.BF16 R128, R28.reuse, R124, RZ ;  /* 0x0000007c1c80723c */ /* 0x048fe600000418ff */
[----:B------:R-:W3:Y:S04]  /*2e90*/  LDSM.16.M88.4 R168, [R193+0x2800] ;  /* 0x00280000c1a8783b */ /* 0x000ee80000000200 */
[----:B------:R-:W3:Y:S01]  /*2ea0*/  LDSM.16.M88.4 R164, [R193+0x2c00] ;  /* 0x002c0000c1a4783b */ /* 0x000ee20000000200 */
[C---:B----4-:R-:W-:Y:S03]  /*2eb0*/  HMMA.16816.F32.BF16 R120, R28.reuse, R116, RZ ;  /* 0x000000741c78723c */ /* 0x050fe600000418ff */
[----:B------:R-:W4:Y:S04]  /*2ec0*/  LDSM.16.M88.4 R160, [R193+0x3000] ;  /* 0x00300000c1a0783b */ /* 0x000f280000000200 */
[----:B------:R-:W4:Y:S01]  /*2ed0*/  LDSM.16.M88.4 R156, [R193+0x3400] ;  /* 0x00340000c19c783b */ /* 0x000f220000000200 */
[C---:B------:R-:W-:Y:S03]  /*2ee0*/  HMMA.16816.F32.BF16 R112, R28.reuse, R108, RZ ;  /* 0x0000006c1c70723c */ /* 0x040fe600000418ff */
[----:B------:R-:W4:Y:S04]  /*2ef0*/  LDSM.16.M88.4 R152, [R193+0x3800] ;  /* 0x00380000c198783b */ /* 0x000f280000000200 */
[----:B------:R-:W4:Y:S01]  /*2f00*/  LDSM.16.M88.4 R148, [R193+0x3c00] ;  /* 0x003c0000c194783b */ /* 0x000f220000000200 */
[C---:B------:R-:W-:Y:S03]  /*2f10*/  HMMA.16816.F32.BF16 R104, R28.reuse, R100, RZ ;  /* 0x000000641c68723c */ /* 0x040fe600000418ff */
[----:B------:R-:W0:Y:S05]  /*2f20*/  LDGDEPBAR ;  /* 0x00000000000079af */ /* 0x000e2a0000000000 */
[C---:B------:R-:W-:Y:S08]  /*2f30*/  HMMA.16816.F32.BF16 R96, R28.reuse, R92, RZ ;  /* 0x0000005c1c60723c */ /* 0x040ff000000418ff */
[C---:B------:R-:W-:Y:S08]  /*2f40*/  HMMA.16816.F32.BF16 R88, R28.reuse, R84, RZ ;  /* 0x000000541c58723c */ /* 0x040ff000000418ff */
[C---:B------:R-:W-:Y:S08]  /*2f50*/  HMMA.16816.F32.BF16 R80, R28.reuse, R76, RZ ;  /* 0x0000004c1c50723c */ /* 0x040ff000000418ff */
[C---:B------:R-:W-:Y:S08]  /*2f60*/  HMMA.16816.F32.BF16 R72, R28.reuse, R68, RZ ;  /* 0x000000441c48723c */ /* 0x040ff000000418ff */
[C---:B-1----:R-:W-:Y:S08]  /*2f70*/  HMMA.16816.F32.BF16 R64, R28.reuse, R60, RZ ;  /* 0x0000003c1c40723c */ /* 0x042ff000000418ff */
[C---:B------:R-:W-:Y:S08]  /*2f80*/  HMMA.16816.F32.BF16 R56, R28.reuse, R52, RZ ;  /* 0x000000341c38723c */ /* 0x040ff000000418ff */
[C---:B-----5:R-:W-:Y:S08]  /*2f90*/  HMMA.16816.F32.BF16 R48, R28.reuse, R44, RZ ;  /* 0x0000002c1c30723c */ /* 0x060ff000000418ff */
[C---:B------:R-:W-:Y:S08]  /*2fa0*/  HMMA.16816.F32.BF16 R40, R28.reuse, R36, RZ ;  /* 0x000000241c28723c */ /* 0x040ff000000418ff */
        /* <DEDUP_REMOVED lines=12> */
[C---:B--2---:R-:W-:Y:S08]  /*3070*/  HMMA.16816.F32.BF16 R32, R28.reuse, R144, RZ ;  /* 0x000000901c20723c */ /* 0x044ff000000418ff */
[----:B------:R-:W-:Y:S01]  /*3080*/  HMMA.16816.F32.BF16 R28, R28, R146, RZ ;  /* 0x000000921c1c723c */ /* 0x000fe200000418ff */
[----:B------:R-:W1:Y:S07]  /*3090*/  LDSM.16.M88.4 R144, [R193+0x4000] ;  /* 0x00400000c190783b */ /* 0x000e6e0000000200 */
[C---:B------:R-:W-:Y:S08]  /*30a0*/  HMMA.16816.F32.BF16 R24, R184.reuse, R140, R24 ;  /* 0x0000008cb818723c */ /* 0x040ff00000041818 */
[C---:B------:R-:W-:Y:S01]  /*30b0*/  HMMA.16816.F32.BF16 R20, R184.reuse, R142, R20 ;  /* 0x0000008eb814723c */ /* 0x040fe20000041814 */
[----:B------:R-:W2:Y:S07]  /*30c0*/  LDSM.16.M88.4 R140, [R193+0x4400] ;  /* 0x00440000c18c783b */ /* 0x000eae0000000200 */
[C---:B------:R-:W-:Y:S08]  /*30d0*/  HMMA.16816.F32.BF16 R16, R184.reuse, R136, R16 ;  /* 0x00000088b810723c */ /* 0x040ff00000041810 */
[C---:B------:R-:W-:Y:S01]  /*30e0*/  HMMA.16816.F32.BF16 R12, R184.reuse, R138, R12 ;  /* 0x0000008ab80c723c */ /* 0x040fe2000004180c */
[----:B------:R-:W5:Y:S07]  /*30f0*/  LDSM.16.M88.4 R136, [R193+0x4800] ;  /* 0x00480000c188783b */ /* 0x000f6e0000000200 */
[C---:B------:R-:W-:Y:S08]  /*3100*/  HMMA.16816.F32.BF16 R8, R184.reuse, R132, R8 ;  /* 0x00000084b808723c */ /* 0x040ff00000041808 */
[----:B------:R-:W-:Y:S01]  /*3110*/  HMMA.16816.F32.BF16 R4, R184, R134, R4 ;  /* 0x00000086b804723c */ /* 0x000fe20000041804 */
[----:B------:R-:W5:Y:S01]  /*3120*/  LDSM.16.M88.4 R132, [R193+0x4c00] ;  /* 0x004c0000c184783b */ /* 0x000f620000000200 */
[----:B------:R-:W-:-:S06]  /*3130*/  DEPBAR.LE SB0, 0x0 ;  /* 0x000080000000791a */ /* 0x000fcc0000000000 */
[C---:B------:R-:W-:Y:S08]  /*3140*/  HMMA.16816.F32.BF16 R128, R184.reuse, R180, R128 ;  /* 0x000000b4b880723c */ /* 0x040ff00000041880 */
[C---:B------:R-:W-:Y:S08]  /*3150*/  HMMA.16816.F32.BF16 R124, R184.reuse, R182, R124 ;  /* 0x000000b6b87c723c */ /* 0x040ff0000004187c */
[C---:B------:R-:W-:Y:S08]  /*3160*/  HMMA.16816.F32.BF16 R120, R184.reuse, R176, R120 ;  /* 0x000000b0b878723c */ /* 0x040ff00000041878 */
[C---:B------:R-:W-:Y:S08]  /*3170*/  HMMA.16816.F32.BF16 R116, R184.reuse, R178, R116 ;  /* 0x000000b2b874723c */ /* 0x040ff00000041874 */
[C---:B------:R-:W-:Y:S08]  /*3180*/  HMMA.16816.F32.BF16 R112, R184.reuse, R172, R112 ;  /* 0x000000acb870723c */ /* 0x040ff00000041870 */
[C---:B------:R-:W-:Y:S08]  /*3190*/  HMMA.16816.F32.BF16 R108, R184.reuse, R174, R108 ;  /* 0x000000aeb86c723c */ /* 0x040ff0000004186c */
[C---:B---3--:R-:W-:Y:S08]  /*31a0*/  HMMA.16816.F32.BF16 R104, R184.reuse, R168, R104 ;  /* 0x000000a8b868723c */ /* 0x048ff00000041868 */
[C---:B------:R-:W-:Y:S08]  /*31b0*/  HMMA.16816.F32.BF16 R100, R184.reuse, R170, R100 ;  /* 0x000000aab864723c */ /* 0x040ff00000041864 */
[C---:B------:R-:W-:Y:S08]  /*31c0*/  HMMA.16816.F32.BF16 R96, R184.reuse, R164, R96 ;  /* 0x000000a4b860723c */ /* 0x040ff00000041860 */
[C---:B------:R-:W-:Y:S08]  /*31d0*/  HMMA.16816.F32.BF16 R92, R184.reuse, R166, R92 ;  /* 0x000000a6b85c723c */ /* 0x040ff0000004185c */
[C---:B----4-:R-:W-:Y:S08]  /*31e0*/  HMMA.16816.F32.BF16 R88, R184.reuse, R160, R88 ;  /* 0x000000a0b858723c */ /* 0x050ff00000041858 */
[C---:B------:R-:W-:Y:S08]  /*31f0*/  HMMA.16816.F32.BF16 R84, R184.reuse, R162, R84 ;  /* 0x000000a2b854723c */ /* 0x040ff00000041854 */
[C---:B------:R-:W-:Y:S08]  /*3200*/  HMMA.16816.F32.BF16 R80, R184.reuse, R156, R80 ;  /* 0x0000009cb850723c */ /* 0x040ff00000041850 */
[C---:B------:R-:W-:Y:S08]  /*3210*/  HMMA.16816.F32.BF16 R76, R184.reuse, R158, R76 ;  /* 0x0000009eb84c723c */ /* 0x040ff0000004184c */
[C---:B------:R-:W-:Y:S08]  /*3220*/  HMMA.16816.F32.BF16 R72, R184.reuse, R152, R72 ;  /* 0x00000098b848723c */ /* 0x040ff00000041848 */
[C---:B------:R-:W-:Y:S08]  /*3230*/  HMMA.16816.F32.BF16 R68, R184.reuse, R154, R68 ;  /* 0x0000009ab844723c */ /* 0x040ff00000041844 */
[----:B------:R-:W-:Y:S01]  /*3240*/  HMMA.16816.F32.BF16 R64, R184, R148, R64 ;  /* 0x00000094b840723c */ /* 0x000fe20000041840 */
[----:B------:R-:W-:-:S02]  /*3250*/  VIMNMX R149, PT, PT, R2, R199, PT ;  /* 0x000000c702957248 */ /* 0x000fc40003fe0100 */
[----:B------:R-:W-:-:S05]  /*3260*/  VIADDMNMX R148, R2, 0x8, R199, PT ;  /* 0x0000000802947846 */ /* 0x000fca00038001c7 */
[C---:B------:R-:W-:Y:S08]  /*3270*/  HMMA.16816.F32.BF16 R60, R184.reuse, R150, R60 ;  /* 0x00000096b83c723c */ /* 0x040ff0000004183c */
[C---:B-1----:R-:W-:Y:S08]  /*3280*/  HMMA.16816.F32.BF16 R56, R184.reuse, R144, R56 ;  /* 0x00000090b838723c */ /* 0x042ff00000041838 */
[C---:B------:R-:W-:Y:S08]  /*3290*/  HMMA.16816.F32.BF16 R52, R184.reuse, R146, R52 ;  /* 0x00000092b834723c */ /* 0x040ff00000041834 */
[C---:B--2---:R-:W-:Y:S08]  /*32a0*/  HMMA.16816.F32.BF16 R48, R184.reuse, R140, R48 ;  /* 0x0000008cb830723c */ /* 0x044ff00000041830 */
[C---:B------:R-:W-:Y:S08]  /*32b0*/  HMMA.16816.F32.BF16 R44, R184.reuse, R142, R44 ;  /* 0x0000008eb82c723c */ /* 0x040ff0000004182c */
[C---:B-----5:R-:W-:Y:S08]  /*32c0*/  HMMA.16816.F32.BF16 R40, R184.reuse, R136, R40 ;  /* 0x00000088b828723c */ /* 0x060ff00000041828 */
[C---:B------:R-:W-:Y:S08]  /*32d0*/  HMMA.16816.F32.BF16 R36, R184.reuse, R138, R36 ;  /* 0x0000008ab824723c */ /* 0x040ff00000041824 */
[C---:B------:R-:W-:Y:S08]  /*32e0*/  HMMA.16816.F32.BF16 R32, R184.reuse, R132, R32 ;  /* 0x00000084b820723c */ /* 0x040ff00000041820 */
[----:B------:R-:W-:Y:S01]  /*32f0*/  HMMA.16816.F32.BF16 R28, R184, R134, R28 ;  /* 0x00000086b81c723c */ /* 0x000fe2000004181c */
[----:B------:R-:W-:Y:S06]  /*3300*/  BAR.SYNC.DEFER_BLOCKING 0x0 ;  /* 0x0000000000007b1d */ /* 0x000fec0000010000 */
[----:B------:R-:W-:-:S13]  /*3310*/  @!P0 BRA `(.L_x_551) ;  /* 0x0000000800288947 */ /* 0x000fda0003800000 */
[----:B------:R-:W-:-:S04]  /*3320*/  UISETP.NE.U32.AND UP0, UPT, UR8, URZ, UPT ;  /* 0x000000ff0800728c */ /* 0x000fc8000bf05070 */
[----:B------:R-:W-:-:S09]  /*3330*/  UISETP.NE.AND.EX UP0, UPT, UR9, URZ, UPT, UP0 ;  /* 0x000000ff0900728c */ /* 0x000fd2000bf05300 */
[----:B------:R-:W-:Y:S05]  /*3340*/  BRA.U UP0, `(.L_x_552) ;  /* 0x0000000100207547 */ /* 0x000fea000b800000 */
[----:B------:R-:W-:Y:S01]  /*3350*/  UMOV UR5, URZ ;  /* 0x000000ff00057c82 */ /* 0x000fe20008000000 */
[----:B------:R-:W-:Y:S01]  /*3360*/  IMAD.SHL.U32 R2, R190, 0x100, RZ ;  /* 0x00000100be027824 */ /* 0x000fe200078e00ff */
[----:B------:R-:W-:-:S05]  /*3370*/  IADD3 R133, P1, PT, RZ, -UR5, RZ ;  /* 0x80000005ff857c10 */ /* 0x000fca000ff3e0ff */
[----:B------:R-:W-:-:S05]  /*3380*/  IMAD.X R2, RZ, RZ, ~R2, P1 ;  /* 0x000000ffff027224 */ /* 0x000fca00008e0e02 */
[----:B------:R-:W-:-:S04]  /*3390*/  SHF.R.S64 R133, R133, 0x1f, R2 ;  /* 0x0000001f85857819 */ /* 0x000fc80000001002 */
[----:B------:R-:W-:-:S04]  /*33a0*/  IADD3 R212, P1, PT, R133, R212, RZ ;  /* 0x000000d485d47210 */ /* 0x000fc80007f3e0ff */
[----:B------:R-:W-:Y:S01]  /*33b0*/  LEA.HI.X.SX32 R213, R2, R213, 0x1, P1 ;  /* 0x000000d502d57211 */ /* 0x000fe200008f0eff */
[----:B------:R-:W-:Y:S08]  /*33c0*/  BRA `(.L_x_553) ;  /* 0x0000000000ec7947 */ /* 0x000ff00003800000 */
.L_x_552:
[----:B------:R-:W1:Y:S01]  /*33d0*/  LDC R132, c[0x0][0x4f0] ;  /* 0x00013c00ff847b82 */ /* 0x000e620000000800 */
[----:B------:R-:W-:Y:S01]  /*33e0*/  IADD3 R139, PT, PT, R3, -0x200, RZ ;  /* 0xfffffe00038b7810 */ /* 0x000fe20007ffe0ff */
[----:B------:R-:W2:Y:S01]  /*33f0*/  LDCU.64 UR6, c[0x0][0x3a0] ;  /* 0x00007400ff0677ac */ /* 0x000ea20008000a00 */
[----:B------:R-:W-:Y:S02]  /*3400*/  IABS R136, R195 ;  /* 0x000000c300887213 */ /* 0x000fe40000000000 */
[----:B------:R-:W-:Y:S02]  /*3410*/  IABS R134, R139 ;  /* 0x0000008b00867213 */ /* 0x000fe40000000000 */
[-C--:B-1----:R-:W-:Y:S02]  /*3420*/  IABS R2, R132.reuse ;  /* 0x0000008400027213 */ /* 0x082fe40000000000 */
[----:B------:R-:W-:Y:S02]  /*3430*/  LOP3.LUT R139, R139, R132, RZ, 0x3c, !PT ;  /* 0x000000848b8b7212 */ /* 0x000fe400078e3cff */
[----:B------:R-:W1:Y:S02]  /*3440*/  I2F.RP R135, R2 ;  /* 0x0000000200877306 */ /* 0x000e640000209400 */
[----:B------:R-:W-:-:S06]  /*3450*/  ISETP.GE.AND P1, PT, R139, RZ, PT ;  /* 0x000000ff8b00720c */ /* 0x000fcc0003f26270 */
[----:B-1----:R-:W1:Y:S02]  /*3460*/  MUFU.RCP R140, R135 ;  /* 0x00000087008c7308 */ /* 0x002e640000001000 */
[----:B-1----:R-:W-:-:S06]  /*3470*/  VIADD R140, R140, 0xffffffe ;  /* 0x0ffffffe8c8c7836 */ /* 0x002fcc0000000000 */
[----:B------:R-:W1:Y:S02]  /*3480*/  F2I.FTZ.U32.TRUNC.NTZ R141, R140 ;  /* 0x0000008c008d7305 */ /* 0x000e64000021f000 */
[----:B-1----:R-:W-:Y:S02]  /*3490*/  IMAD.MOV R133, RZ, RZ, -R141 ;  /* 0x000000ffff857224 */ /* 0x002fe400078e0a8d */
[----:B------:R-:W-:Y:S02]  /*34a0*/  IMAD.MOV.U32 R140, RZ, RZ, RZ ;  /* 0x000000ffff8c7224 */ /* 0x000fe400078e00ff */
[----:B------:R-:W-:-:S04]  /*34b0*/  IMAD R133, R133, R2, RZ ;  /* 0x0000000285857224 */ /* 0x000fc800078e02ff */
[----:B------:R-:W-:-:S06]  /*34c0*/  IMAD.HI.U32 R133, R141, R133, R140 ;  /* 0x000000858d857227 */ /* 0x000fcc00078e008c */
[----:B------:R-:W-:-:S04]  /*34d0*/  IMAD.HI.U32 R137, R133, R134, RZ ;  /* 0x0000008685897227 */ /* 0x000fc800078e00ff */
[----:B------:R-:W-:-:S04]  /*34e0*/  IMAD.HI.U32 R138, R133, R136, RZ ;  /* 0x00000088858a7227 */ /* 0x000fc800078e00ff */
[----:B------:R-:W-:Y:S01]  /*34f0*/  IMAD.MOV R133, RZ, RZ, -R137 ;  /* 0x000000ffff857224 */ /* 0x000fe200078e0a89 */
[----:B------:R-:W-:-:S03]  /*3500*/  IADD3 R135, PT, PT, -R138, RZ, RZ ;  /* 0x000000ff8a877210 */ /* 0x000fc60007ffe1ff */
[C---:B------:R-:W-:Y:S02]  /*3510*/  IMAD R133, R2.reuse, R133, R134 ;  /* 0x0000008502857224 */ /* 0x040fe400078e0286 */
[----:B------:R-:W-:-:S03]  /*3520*/  IMAD R135, R2, R135, R136 ;  /* 0x0000008702877224 */ /* 0x000fc600078e0288 */
[C---:B------:R-:W-:Y:S02]  /*3530*/  ISETP.GT.U32.AND P2, PT, R2.reuse, R133, PT ;  /* 0x000000850200720c */ /* 0x040fe40003f44070 */
[----:B------:R-:W-:-:S11]  /*3540*/  ISETP.GT.U32.AND P3, PT, R2, R135, PT ;  /* 0x000000870200720c */ /* 0x000fd60003f64070 */
[----:B------:R-:W-:Y:S01]  /*3550*/  @!P2 IMAD.IADD R133, R133, 0x1, -R2 ;  /* 0x000000018585a824 */ /* 0x000fe200078e0a02 */
[----:B------:R-:W-:Y:S01]  /*3560*/  @!P2 IADD3 R137, PT, PT, R137, 0x1, RZ ;  /* 0x000000018989a810 */ /* 0x000fe20007ffe0ff */
[----:B------:R-:W-:Y:S01]  /*3570*/  @!P3 VIADD R138, R138, 0x1 ;  /* 0x000000018a8ab836 */ /* 0x000fe20000000000 */
[-C--:B------:R-:W-:Y:S02]  /*3580*/  @!P3 IADD3 R135, PT, PT, R135, -R2.reuse, RZ ;  /* 0x800000028787b210 */ /* 0x080fe40007ffe0ff */
[-C--:B------:R-:W-:Y:S02]  /*3590*/  ISETP.GE.U32.AND P4, PT, R133, R2.reuse, PT ;  /* 0x000000028500720c */ /* 0x080fe40003f86070 */
[----:B------:R-:W-:Y:S02]  /*35a0*/  ISETP.GE.U32.AND P6, PT, R135, R2, PT ;  /* 0x000000028700720c */ /* 0x000fe40003fc6070 */
[----:B------:R-:W-:Y:S02]  /*35b0*/  LOP3.LUT R2, R195, R132, RZ, 0x3c, !PT ;  /* 0x00000084c3027212 */ /* 0x000fe400078e3cff */
[----:B------:R-:W-:-:S02]  /*35c0*/  ISETP.NE.AND P2, PT, R132, RZ, PT ;  /* 0x000000ff8400720c */ /* 0x000fc40003f45270 */
[----:B------:R-:W-:Y:S02]  /*35d0*/  ISETP.GE.AND P3, PT, R2, RZ, PT ;  /* 0x000000ff0200720c */ /* 0x000fe40003f66270 */
[----:B------:R-:W-:-:S03]  /*35e0*/  LOP3.LUT R133, RZ, R132, RZ, 0x33, !PT ;  /* 0x00000084ff857212 */ /* 0x000fc600078e33ff */
[----:B------:R-:W-:Y:S02]  /*35f0*/  @P4 VIADD R137, R137, 0x1 ;  /* 0x0000000189894836 */ /* 0x000fe40000000000 */
[----:B------:R-:W-:Y:S02]  /*3600*/  @P6 IADD3 R138, PT, PT, R138, 0x1, RZ ;  /* 0x000000018a8a6810 */ /* 0x000fe40007ffe0ff */
[----:B------:R-:W-:-:S04]  /*3610*/  @!P1 IMAD.MOV R137, RZ, RZ, -R137 ;  /* 0x000000ffff899224 */ /* 0x000fc800078e0a89 */
[----:B------:R-:W-:Y:S02]  /*3620*/  @!P3 IADD3 R138, PT, PT, -R138, RZ, RZ ;  /* 0x000000ff8a8ab210 */ /* 0x000fe40007ffe1ff */
[C---:B------:R-:W-:Y:S02]  /*3630*/  SEL R134, R133.reuse, R137, !P2 ;  /* 0x0000008985867207 */ /* 0x040fe40005000000 */
[----:B------:R-:W-:-:S03]  /*3640*/  SEL R133, R133, R138, !P2 ;  /* 0x0000008a85857207 */ /* 0x000fc60005000000 */
[----:B------:R-:W-:-:S04]  /*3650*/  IMAD.WIDE R140, R134, 0x4, R220 ;  /* 0x00000004868c7825 */ /* 0x000fc800078e02dc */
[C---:B------:R-:W-:Y:S01]  /*3660*/  IMAD.WIDE R138, R133.reuse, 0x4, R220 ;  /* 0x00000004858a7825 */ /* 0x040fe200078e02dc */
[----:B------:R-:W3:Y:S04]  /*3670*/  LDG.E R135, desc[UR16][R140.64] ;  /* 0x000000108c877981 */ /* 0x000ee8000c1e1900 */
[----:B------:R-:W3:Y:S01]  /*3680*/  LDG.E R2, desc[UR16][R138.64] ;  /* 0x000000108a027981 */ /* 0x000ee2000c1e1900 */
[----:B------:R-:W-:-:S04]  /*3690*/  IMAD.IADD R133, R133, 0x1, -R134 ;  /* 0x0000000185857824 */ /* 0x000fc800078e0a86 */
[----:B------:R-:W-:-:S05]  /*36a0*/  IMAD R133, R133, R132, -0x100 ;  /* 0xffffff0085857424 */ /* 0x000fca00078e0284 */
[----:B------:R-:W-:-:S05]  /*36b0*/  SHF.R.S32.HI R137, RZ, 0x1f, R133 ;  /* 0x0000001fff897819 */ /* 0x000fca0000011485 */
[----:B------:R-:W-:-:S04]  /*36c0*/  IMAD R132, R137, R190, RZ ;  /* 0x000000be89847224 */ /* 0x000fc800078e02ff */
[----:B------:R-:W-:Y:S01]  /*36d0*/  IMAD R132, R133, R191, R132 ;  /* 0x000000bf85847224 */ /* 0x000fe200078e0284 */
[----:B---3--:R-:W-:Y:S01]  /*36e0*/  IADD3 R2, PT, PT, R135, -R2, RZ ;  /* 0x8000000287027210 */ /* 0x008fe20007ffe0ff */
[----:B------:R-:W-:-:S03]  /*36f0*/  IMAD.WIDE.U32 R134, R133, R190, RZ ;  /* 0x000000be85867225 */ /* 0x000fc600078e00ff */
[----:B------:R-:W-:Y:S01]  /*3700*/  SHF.R.S32.HI R133, RZ, 0x1f, R2 ;  /* 0x0000001fff857819 */ /* 0x000fe20000011402 */
[----:B------:R-:W-:-:S04]  /*3710*/  IMAD.IADD R135, R135, 0x1, R132 ;  /* 0x0000000187877824 */ /* 0x000fc800078e0284 */
[----:B--2---:R-:W-:Y:S02]  /*3720*/  IMAD R133, R133, UR6, RZ ;  /* 0x0000000685857c24 */ /* 0x004fe4000f8e02ff */
[----:B------:R-:W-:-:S04]  /*3730*/  IMAD.WIDE.U32 R134, R2, UR6, R134 ;  /* 0x0000000602867c25 */ /* 0x000fc8000f8e0086 */
[----:B------:R-:W-:Y:S01]  /*3740*/  IMAD R133, R2, UR7, R133 ;  /* 0x0000000702857c24 */ /* 0x000fe2000f8e0285 */
[----:B------:R-:W-:-:S04]  /*3750*/  LEA R212, P1, R134, R212, 0x1 ;  /* 0x000000d486d47211 */ /* 0x000fc800078208ff */
[----:B------:R-:W-:-:S04]  /*3760*/  IADD3 R2, PT, PT, R135, R133, RZ ;  /* 0x0000008587027210 */ /* 0x000fc80007ffe0ff */
[----:B------:R-:W-:-:S07]  /*3770*/  LEA.HI.X R213, R134, R213, R2, 0x1, P1 ;  /* 0x000000d586d57211 */ /* 0x000fce00008f0c02 */
.L_x_553:
[----:B------:R-:W1:Y:S01]  /*3780*/  LDCU UR5, c[0x0][0x440] ;  /* 0x00008800ff0577ac */ /* 0x000e620008000800 */
[C---:B------:R-:W-:Y:S01]  /*3790*/  LEA R140, P3, R190.reuse, R212, 0x6 ;  /* 0x000000d4be8c7211 */ /* 0x040fe200078630ff */
[----:B------:R-:W-:Y:S03]  /*37a0*/  BSSY.RECONVERGENT B0, `(.L_x_554) ;  /* 0x0000040000007945 */ /* 0x000fe60003800200 */
[----:B------:R-:W-:Y:S02]  /*37b0*/  LEA.HI.X R141, R190, R213, R191, 0x6, P3 ;  /* 0x000000d5be8d7211 */ /* 0x000fe400018f34bf */
[C---:B-1----:R-:W-:Y:S02]  /*37c0*/  ISETP.GE.AND P1, PT, R218.reuse, UR5, PT ;  /* 0x00000005da007c0c */ /* 0x042fe4000bf26270 */
[----:B------:R-:W-:-:S11]  /*37d0*/  ISETP.GE.AND P2, PT, R218, UR5, PT ;  /* 0x00000005da007c0c */ /* 0x000fd6000bf46270 */
[----:B------:R-:W-:Y:S01]  /*37e0*/  @!P1 IMAD.MOV.U32 R136, RZ, RZ, R140 ;  /* 0x000000ffff889224 */ /* 0x000fe200078e008c */
[CC--:B------:R-:W-:Y:S01]  /*37f0*/  @!P1 LEA R138, P4, R190.reuse, R140.reuse, 0x6 ;  /* 0x0000008cbe8a9211 */ /* 0x0c0fe200078830ff */
[----:B------:R-:W-:Y:S01]  /*3800*/  @!P1 IMAD.MOV.U32 R137, RZ, RZ, R141 ;  /* 0x000000ffff899224 */ /* 0x000fe200078e008d */
[CC--:B------:R-:W-:Y:S01]  /*3810*/  @!P1 LEA R142, P3, R190.reuse, R140.reuse, 0x7 ;  /* 0x0000008cbe8e9211 */ /* 0x0c0fe200078638ff */
[C---:B------:R-:W-:Y:S01]  /*3820*/  @!P1 IMAD R132, R191.reuse, 0xc0, RZ ;  /* 0x000000c0bf849824 */ /* 0x040fe200078e02ff */
[----:B------:R-:W-:Y:S01]  /*3830*/  @!PT LDS RZ, [RZ] ;  /* 0x00000000fffff984 */ /* 0x000fe20000000800 */
[----:B------:R-:W-:Y:S01]  /*3840*/  @!PT LDS RZ, [RZ] ;  /* 0x00000000fffff984 */ /* 0x000fe20000000800 */
[----:B------:R-:W-:Y:S01]  /*3850*/  @!PT LDS RZ, [RZ] ;  /* 0x00000000fffff984 */ /* 0x000fe20000000800 */
[----:B------:R1:W-:Y:S01]  /*3860*/  @!P2 LDGSTS.E.BYPASS.LTC128B.128 [R217+0x1000], desc[UR16][R212.64] ;  /* 0x01000000d4d9afae */ /* 0x0003e2000b981a10 */
[C---:B------:R-:W-:Y:S01]  /*3870*/  @!P1 IMAD.WIDE.U32 R136, R190.reuse, 0xc0, R136 ;  /* 0x000000c0be889825 */ /* 0x040fe200078e0088 */
[CCC-:B------:R-:W-:Y:S02]  /*3880*/  @!P1 LEA.HI.X R139, R190.reuse, R141.reuse, R191.reuse, 0x6, P4 ;  /* 0x0000008dbe8b9211 */ /* 0x1c0fe400020f34bf */
[----:B------:R1:W-:Y:S01]  /*3890*/  @P2 STS.128 [R217+0x1000], RZ ;  /* 0x001000ffd9002388 */ /* 0x0003e20000000c00 */
[----:B------:R-:W-:Y:S01]  /*38a0*/  @!P1 IMAD.MOV.U32 R134, RZ, RZ, R140 ;  /* 0x000000ffff869224 */ /* 0x000fe200078e008c */
[-C--:B------:R-:W-:Y:S01]  /*38b0*/  @!P1 LEA.HI.X R143, R190, R141.reuse, R191, 0x7, P3 ;  /* 0x0000008dbe8f9211 */ /* 0x080fe200018f3cbf */
[----:B------:R-:W-:Y:S01]  /*38c0*/  @!P1 IMAD.MOV.U32 R135, RZ, RZ, R141 ;  /* 0x000000ffff879224 */ /* 0x000fe200078e008d */
[----:B------:R1:W-:Y:S01]  /*38d0*/  @P1 STS.128 [R217+0x1800], RZ ;  /* 0x001800ffd9001388 */ /* 0x0003e20000000c00 */
[----:B------:R-:W-:Y:S01]  /*38e0*/  @!P1 IMAD.IADD R137, R132, 0x1, R137 ;  /* 0x0000000184899824 */ /* 0x000fe200078e0289 */
[C---:B------:R-:W-:Y:S01]  /*38f0*/  @!P1 LEA R132, P2, R190.reuse, R140, 0x8 ;  /* 0x0000008cbe849211 */ /* 0x040fe200078440ff */
[----:B------:R-:W-:Y:S01]  /*3900*/  @!P1 IMAD R2, R191, 0x140, RZ ;  /* 0x00000140bf029824 */ /* 0x000fe200078e02ff */
[----:B------:R-:W-:Y:S01]  /*3910*/  @!PT LDS RZ, [RZ] ;  /* 0x00000000fffff984 */ /* 0x000fe20000000800 */
[----:B------:R-:W-:Y:S01]  /*3920*/  @!PT LDS RZ, [RZ] ;  /* 0x00000000fffff984 */ /* 0x000fe20000000800 */
[----:B------:R-:W-:Y:S01]  /*3930*/  @!PT LDS RZ, [RZ] ;  /* 0x00000000fffff984 */ /* 0x000fe20000000800 */
[----:B------:R1:W-:Y:S01]  /*3940*/  @!P1 LDGSTS.E.BYPASS.LTC128B.128 [R217+0x1800], desc[UR16][R140.64] ;  /* 0x018000008cd99fae */ /* 0x0003e2000b981a10 */
[C---:B------:R-:W-:Y:S01]  /*3950*/  @!P1 IMAD.WIDE.U32 R134, R190.reuse, 0x140, R134 ;  /* 0x00000140be869825 */ /* 0x040fe200078e0086 */
[----:B------:R-:W-:-:S02]  /*3960*/  @!P1 LEA.HI.X R133, R190, R141, R191, 0x8, P2 ;  /* 0x0000008dbe859211 */ /* 0x000fc400010f44bf */
[----:B------:R1:W-:Y:S01]  /*3970*/  @P1 STS.128 [R217+0x2000], RZ ;  /* 0x002000ffd9001388 */ /* 0x0003e20000000c00 */
[----:B------:R-:W-:-:S03]  /*3980*/  @!P1 IMAD.IADD R135, R2, 0x1, R135 ;  /* 0x0000000102879824 */ /* 0x000fc600078e0287 */
[----:B------:R-:W-:Y:S01]  /*3990*/  @!PT LDS RZ, [RZ] ;  /* 0x00000000fffff984 */ /* 0x000fe20000000800 */
[----:B------:R-:W-:Y:S01]  /*39a0*/  @!PT LDS RZ, [RZ] ;  /* 0x00000000fffff984 */ /* 0x000fe20000000800 */
[----:B------:R-:W-:Y:S01]  /*39b0*/  @!PT LDS RZ, [RZ] ;  /* 0x00000000fffff984 */ /* 0x000fe20000000800 */
[----:B------:R1:W-:Y:S04]  /*39c0*/  @!P1 LDGSTS.E.BYPASS.LTC128B.128 [R217+0x2000], desc[UR16][R138.64] ;  /* 0x020000008ad99fae */ /* 0x0003e8000b981a10 */
[----:B------:R1:W-:Y:S04]  /*39d0*/  @P1 STS.128 [R217+0x2800], RZ ;  /* 0x002800ffd9001388 */ /* 0x0003e80000000c00 */
        /* <DEDUP_REMOVED lines=28> */
.L_x_555:
[----:B------:R-:W-:Y:S05]  /*3ba0*/  BSYNC.RECONVERGENT B0 ;  /* 0x0000000000007941 */ /* 0x000fea0003800200 */
.L_x_554:
[----:B------:R-:W0:Y:S02]  /*3bb0*/  LDGDEPBAR ;  /* 0x00000000000079af */ /* 0x000e240000000000 */
.L_x_551:
[----:B------:R-:W-:Y:S01]  /*3bc0*/  IMAD.SHL.U32 R151, R210, 0x2, RZ ;  /* 0x00000002d2977824 */ /* 0x000fe200078e00ff */
[----:B------:R-:W3:Y:S01]  /*3bd0*/  LDCU UR6, c[0x0][0x45c] ;  /* 0x00008b80ff0677ac */ /* 0x000ee20008000800 */
[----:B------:R-:W-:Y:S02]  /*3be0*/  IMAD.IADD R150, R197, 0x1, R0 ;  /* 0x00000001c5967824 */ /* 0x000fe400078e0200 */
[----:B------:R-:W-:Y:S01]  /*3bf0*/  IMAD.MOV.U32 R226, RZ, RZ, -0x1 ;  /* 0xffffffffffe27424 */ /* 0x000fe200078e00ff */
[----:B------:R-:W-:Y:S02]  /*3c00*/  LOP3.LUT R151, R151, 0x6, RZ, 0xc0, !PT ;  /* 0x0000000697977812 */ /* 0x000fe400078ec0ff */
[----:B------:R-:W-:-:S03]  /*3c10*/  LEA R150, R150, UR4, 0x1 ;  /* 0x0000000496967c11 */ /* 0x000fc6000f8e08ff */
[----:B------:R-:W-:Y:S02]  /*3c20*/  IMAD R2, R192, 0x100, R151 ;  /* 0x00000100c0027824 */ /* 0x000fe400078e0297 */
[----:B------:R-:W-:Y:S02]  /*3c30*/  VIADD R228, R150, 0x5000 ;  /* 0x0000500096e47836 */ /* 0x000fe40000000000 */
[C---:B-1----:R-:W-:Y:S02]  /*3c40*/  VIADD R132, R2.reuse, 0xffffff00 ;  /* 0xffffff0002847836 */ /* 0x042fe40000000000 */
[----:B------:R-:W-:-:S03]  /*3c50*/  VIADD R133, R2, 0xffffff01 ;  /* 0xffffff0102857836 */ /* 0x000fc60000000000 */
[CC--:B------:R-:W-:Y:S02]  /*3c60*/  ISETP.GE.AND P1, PT, R132.reuse, R149.reuse, PT ;  /* 0x000000958400720c */ /* 0x0c0fe40003f26270 */
[-C--:B------:R-:W-:Y:S01]  /*3c70*/  ISETP.GE.AND P3, PT, R132, R148.reuse, PT ;  /* 0x000000948400720c */ /* 0x080fe20003f66270 */
[C---:B------:R-:W-:Y:S01]  /*3c80*/  VIADD R132, R2.reuse, 0xffffff08 ;  /* 0xffffff0802847836 */ /* 0x040fe20000000000 */
[CC--:B------:R-:W-:Y:S02]  /*3c90*/  ISETP.GE.AND P6, PT, R133.reuse, R149.reuse, PT ;  /* 0x000000958500720c */ /* 0x0c0fe40003fc6270 */
[----:B------:R-:W-:Y:S01]  /*3ca0*/  ISETP.GE.AND P2, PT, R133, R148, PT ;  /* 0x000000948500720c */ /* 0x000fe20003f46270 */
[----:B------:R-:W-:Y:S01]  /*3cb0*/  VIADD R133, R2, 0xffffff09 ;  /* 0xffffff0902857836 */ /* 0x000fe20000000000 */
[----:B------:R-:W-:Y:S01]  /*3cc0*/  FSEL R202, R24, -INF , !P1 ;  /* 0xff80000018ca7808 */ /* 0x000fe20004800000 */
[----:B------:R-:W-:Y:S01]  /*3cd0*/  VIADD R24, R2, 0xffffff11 ;  /* 0xffffff1102187836 */ /* 0x000fe20000000000 */
[----:B------:R-:W-:-:S02]  /*3ce0*/  ISETP.GE.AND P4, PT, R132, R149, PT ;  /* 0x000000958400720c */ /* 0x000fc40003f86270 */
[-C--:B------:R-:W-:Y:S01]  /*3cf0*/  ISETP.GE.AND P1, PT, R132, R148.reuse, PT ;  /* 0x000000948400720c */ /* 0x080fe20003f26270 */
[----:B------:R-:W-:Y:S01]  /*3d00*/  VIADD R132, R2, 0xffffff10 ;  /* 0xffffff1002847836 */ /* 0x000fe20000000000 */
[----:B------:R-:W-:Y:S02]  /*3d10*/  FSEL R201, R26, -INF , !P3 ;  /* 0xff8000001ac97808 */ /* 0x000fe40005800000 */
[----:B------:R-:W-:Y:S02]  /*3d20*/  ISETP.GE.AND P3, PT, R133, R149, PT ;  /* 0x000000958500720c */ /* 0x000fe40003f66270 */
[----:B------:R-:W-:Y:S01]  /*3d30*/  FSEL R204, R25, -INF , !P6 ;  /* 0xff80000019cc7808 */ /* 0x000fe20007000000 */
[----:B------:R-:W-:Y:S01]  /*3d40*/  VIADD R25, R2, 0xffffff18 ;  /* 0xffffff1802197836 */ /* 0x000fe20000000000 */
[----:B------:R-:W-:Y:S02]  /*3d50*/  FSEL R27, R27, -INF , !P2 ;  /* 0xff8000001b1b7808 */ /* 0x000fe40005000000 */
[----:B------:R-:W-:-:S02]  /*3d60*/  ISETP.GE.AND P6, PT, R133, R148, PT ;  /* 0x000000948500720c */ /* 0x000fc40003fc6270 */
[-C--:B------:R-:W-:Y:S02]  /*3d70*/  ISETP.GE.AND P2, PT, R132, R149.reuse, PT ;  /* 0x000000958400720c */ /* 0x080fe40003f46270 */
[----:B------:R-:W-:Y:S02]  /*3d80*/  FSEL R20, R20, -INF , !P4 ;  /* 0xff80000014147808 */ /* 0x000fe40006000000 */
[----:B------:R-:W-:Y:S01]  /*3d90*/  FSEL R203, R22, -INF , !P1 ;  /* 0xff80000016cb7808 */ /* 0x000fe20004800000 */
[C---:B------:R-:W-:Y:S01]  /*3da0*/  VIADD R22, R2.reuse, 0xffffff21 ;  /* 0xffffff2102167836 */ /* 0x040fe20000000000 */
[----:B------:R-:W-:Y:S01]  /*3db0*/  FSEL R26, R21, -INF , !P3 ;  /* 0xff800000151a7808 */ /* 0x000fe20005800000 */
[----:B------:R-:W-:Y:S01]  /*3dc0*/  VIADD R21, R2, 0xffffff19 ;  /* 0xffffff1902157836 */ /* 0x000fe20000000000 */
[----:B------:R-:W-:Y:S02]  /*3dd0*/  ISETP.GE.AND P4, PT, R132, R148, PT ;  /* 0x000000948400720c */ /* 0x000fe40003f86270 */
[----:B------:R-:W-:-:S02]  /*3de0*/  ISETP.GE.AND P1, PT, R24, R149, PT ;  /* 0x000000951800720c */ /* 0x000fc40003f26270 */
[-C--:B------:R-:W-:Y:S02]  /*3df0*/  ISETP.GE.AND P3, PT, R24, R148.reuse, PT ;  /* 0x000000941800720c */ /* 0x080fe40003f66270 */
[----:B------:R-:W-:Y:S02]  /*3e00*/  FSEL R205, R23, -INF , !P6 ;  /* 0xff80000017cd7808 */ /* 0x000fe40007000000 */
[----:B------:R-:W-:Y:S01]  /*3e10*/  FSEL R24, R16, -INF , !P2 ;  /* 0xff80000010187808 */ /* 0x000fe20005000000 */
[----:B------:R-:W-:Y:S01]  /*3e20*/  VIADD R16, R2, 0xffffff20 ;  /* 0xffffff2002107836 */ /* 0x000fe20000000000 */
[C---:B------:R-:W-:Y:S02]  /*3e30*/  ISETP.GE.AND P6, PT, R25.reuse, R149, PT ;  /* 0x000000951900720c */ /* 0x040fe40003fc6270 */
[----:B------:R-:W-:Y:S02]  /*3e40*/  ISETP.GE.AND P2, PT, R25, R148, PT ;  /* 0x000000941900720c */ /* 0x000fe40003f46270 */
[----:B------:R-:W-:-:S02]  /*3e50*/  FSEL R25, R18, -INF , !P4 ;  /* 0xff80000012197808 */ /* 0x000fc40006000000 */
[----:B------:R-:W-:Y:S02]  /*3e60*/  FSEL R18, R17, -INF , !P1 ;  /* 0xff80000011127808 */ /* 0x000fe40004800000 */
[CC--:B------:R-:W-:Y:S02]  /*3e70*/  ISETP.GE.AND P4, PT, R21.reuse, R149.reuse, PT ;  /* 0x000000951500720c */ /* 0x0c0fe40003f86270 */
[----:B------:R-:W-:Y:S01]  /*3e80*/  ISETP.GE.AND P1, PT, R21, R148, PT ;  /* 0x000000941500720c */ /* 0x000fe20003f26270 */
[----:B------:R-:W-:Y:S01]  /*3e90*/  VIADD R21, R2, 0xffffff28 ;  /* 0xffffff2802157836 */ /* 0x000fe20000000000 */
[----:B------:R-:W-:Y:S02]  /*3ea0*/  FSEL R19, R19, -INF , !P3 ;  /* 0xff80000013137808 */ /* 0x000fe40005800000 */
[----:B------:R-:W-:Y:S02]  /*3eb0*/  FSEL R12, R12, -INF , !P6 ;  /* 0xff8000000c0c7808 */ /* 0x000fe40007000000 */
[----:B------:R-:W-:Y:S01]  /*3ec0*/  FSEL R17, R14, -INF , !P2 ;  /* 0xff8000000e117808 */ /* 0x000fe20005000000 */
[----:B------:R-:W-:Y:S01]  /*3ed0*/  VIADD R14, R2, 0xffffff29 ;  /* 0xffffff29020e7836 */ /* 0x000fe20000000000 */
[----:B------:R-:W-:-:S02]  /*3ee0*/  ISETP.GE.AND P3, PT, R16, R149, PT ;  /* 0x000000951000720c */ /* 0x000fc40003f66270 */
[----:B------:R-:W-:Y:S02]  /*3ef0*/  ISETP.GE.AND P6, PT, R16, R148, PT ;  /* 0x000000941000720c */ /* 0x000fe40003fc6270 */
[----:B------:R-:W-:Y:S01]  /*3f00*/  FSEL R16, R13, -INF , !P4 ;  /* 0xff8000000d107808 */ /* 0x000fe20006000000 */
[----:B------:R-:W-:Y:S01]  /*3f10*/  VIADD R13, R2, 0xffffff30 ;  /* 0xffffff30020d7836 */ /* 0x000fe20000000000 */
[----:B------:R-:W-:Y:S02]  /*3f20*/  FSEL R199, R15, -INF , !P1 ;  /* 0xff8000000fc77808 */ /* 0x000fe40004800000 */
[----:B------:R-:W-:Y:S01]  /*3f30*/  FSEL R200, R8, -INF , !P3 ;  /* 0xff80000008c87808 */ /* 0x000fe20005800000 */
[----:B------:R-:W-:Y:S01]  /*3f40*/  VIADD R8, R2, 0xffffff31 ;  /* 0xffffff3102087836 */ /* 0x000fe20000000000 */
[----:B------:R-:W-:Y:S02]  /*3f50*/  FSEL R185, R10, -INF , !P6 ;  /* 0xff8000000ab97808 */ /* 0x000fe40007000000 */
[----:B------:R-:W-:-:S02]  /*3f60*/  ISETP.GE.AND P1, PT, R21, R149, PT ;  /* 0x000000951500720c */ /* 0x000fc40003f26270 */
[-C--:B------:R-:W-:Y:S02]  /*3f70*/  ISETP.GE.AND P3, PT, R21, R148.reuse, PT ;  /* 0x000000941500720c */ /* 0x080fe40003f66270 */
[-C--:B------:R-:W-:Y:S02]  /*3f80*/  ISETP.GE.AND P6, PT, R14, R149.reuse, PT ;  /* 0x000000950e00720c */ /* 0x080fe40003fc6270 */
[C---:B------:R-:W-:Y:S02]  /*3f90*/  ISETP.GE.AND P2, PT, R22.reuse, R149, PT ;  /* 0x000000951600720c */ /* 0x040fe40003f46270 */
[----:B------:R-:W-:Y:S02]  /*3fa0*/  ISETP.GE.AND P4, PT, R22, R148, PT ;  /* 0x000000941600720c */ /* 0x000fe40003f86270 */
[----:B------:R-:W-:Y:S01]  /*3fb0*/  FSEL R186, R4, -INF , !P1 ;  /* 0xff80000004ba7808 */ /* 0x000fe20004800000 */
[----:B------:R-:W-:Y:S01]  /*3fc0*/  VIADD R4, R2, 0xffffff38 ;  /* 0xffffff3802047836 */ /* 0x000fe20000000000 */
[----:B------:R-:W-:Y:S01]  /*3fd0*/  FSEL R181, R6, -INF , !P3 ;  /* 0xff80000006b57808 */ /* 0x000fe20005800000 */
[C---:B------:R-:W-:Y:S01]  /*3fe0*/  VIADD R6, R2.reuse, 0xffffffc9 ;  /* 0xffffffc902067836 */ /* 0x040fe20000000000 */
[----:B------:R-:W-:Y:S01]  /*3ff0*/  FSEL R196, R5, -INF , !P6 ;  /* 0xff80000005c47808 */ /* 0x000fe20007000000 */
[----:B------:R-:W-:Y:S01]  /*4000*/  VIADD R5, R2, 0xffffff39 ;  /* 0xffffff3902057836 */ /* 0x000fe20000000000 */
[----:B------:R-:W-:-:S02]  /*4010*/  FSEL R198, R9, -INF , !P2 ;  /* 0xff80000009c67808 */ /* 0x000fc40005000000 */
[----:B------:R-:W-:Y:S02]  /*4020*/  FSEL R187, R11, -INF , !P4 ;  /* 0xff8000000bbb7808 */ /* 0x000fe40006000000 */
[CC--:B------:R-:W-:Y:S02]  /*4030*/  ISETP.GE.AND P1, PT, R13.reuse, R148.reuse, PT ;  /* 0x000000940d00720c */ /* 0x0c0fe40003f26270 */
[-C--:B------:R-:W-:Y:S02]  /*4040*/  ISETP.GE.AND P3, PT, R8, R149.reuse, PT ;  /* 0x000000950800720c */ /* 0x080fe40003f66270 */
[----:B------:R-:W-:Y:S02]  /*4050*/  ISETP.GE.AND P2, PT, R14, R148, PT ;  /* 0x000000940e00720c */ /* 0x000fe40003f46270 */
[----:B------:R-:W-:Y:S02]  /*4060*/  ISETP.GE.AND P4, PT, R13, R149, PT ;  /* 0x000000950d00720c */ /* 0x000fe40003f86270 */
[----:B------:R-:W-:-:S02]  /*4070*/  FSEL R179, R130, -INF , !P1 ;  /* 0xff80000082b37808 */ /* 0x000fc40004800000 */
[----:B------:R-:W-:Y:S02]  /*4080*/  FSEL R182, R129, -INF , !P3 ;  /* 0xff80000081b67808 */ /* 0x000fe40005800000 */
[----:B------:R-:W-:Y:S02]  /*4090*/  FSEL R183, R7, -INF , !P2 ;  /* 0xff80000007b77808 */ /* 0x000fe40005000000 */
[----:B------:R-:W-:Y:S02]  /*40a0*/  FSEL R184, R128, -INF , !P4 ;  /* 0xff80000080b87808 */ /* 0x000fe40006000000 */
[CC--:B------:R-:W-:Y:S02]  /*40b0*/  ISETP.GE.AND P1, PT, R5.reuse, R149.reuse, PT ;  /* 0x000000950500720c */ /* 0x0c0fe40003f26270 */
[----:B------:R-:W-:Y:S01]  /*40c0*/  ISETP.GE.AND P3, PT, R5, R148, PT ;  /* 0x000000940500720c */ /* 0x000fe20003f66270 */
[----:B------:R-:W-:Y:S01]  /*40d0*/  VIADD R5, R2, 0xffffff41 ;  /* 0xffffff4102057836 */ /* 0x000fe20000000000 */
[----:B------:R-:W-:-:S02]  /*40e0*/  ISETP.GE.AND P2, PT, R4, R149, PT ;  /* 0x000000950400720c */ /* 0x000fc40003f46270 */
[-C--:B------:R-:W-:Y:S01]  /*40f0*/  ISETP.GE.AND P4, PT, R4, R148.reuse, PT ;  /* 0x000000940400720c */ /* 0x080fe20003f86270 */
[----:B------:R-:W-:Y:S01]  /*4100*/  VIADD R4, R2, 0xffffff40 ;  /* 0xffffff4002047836 */ /* 0x000fe20000000000 */
[----:B------:R-:W-:Y:S02]  /*4110*/  ISETP.GE.AND P6, PT, R8, R148, PT ;  /* 0x000000940800720c */ /* 0x000fe40003fc6270 */
[----:B------:R-:W-:Y:S02]  /*4120*/  FSEL R139, R126, -INF , !P4 ;  /* 0xff8000007e8b7808 */ /* 0x000fe40006000000 */
[----:B------:R-:W-:Y:S02]  /*4130*/  FSEL R178, R125, -INF , !P1 ;  /* 0xff8000007db27808 */ /* 0x000fe40004800000 */
[----:B------:R-:W-:Y:S02]  /*4140*/  FSEL R143, R131, -INF , !P6 ;  /* 0xff800000838f7808 */ /* 0x000fe40007000000 */
[----:B------:R-:W-:-:S02]  /*4150*/  FSEL R180, R124, -INF , !P2 ;  /* 0xff8000007cb47808 */ /* 0x000fc40005000000 */
[CC--:B------:R-:W-:Y:S02]  /*4160*/  ISETP.GE.AND P4, PT, R5.reuse, R149.reuse, PT ;  /* 0x000000950500720c */ /* 0x0c0fe40003f86270 */
[-C--:B------:R-:W-:Y:S01]  /*4170*/  ISETP.GE.AND P1, PT, R5, R148.reuse, PT ;  /* 0x000000940500720c */ /* 0x080fe20003f26270 */
[----:B------:R-:W-:Y:S01]  /*4180*/  VIADD R5, R2, 0xffffff49 ;  /* 0xffffff4902057836 */ /* 0x000fe20000000000 */
[C---:B------:R-:W-:Y:S02]  /*4190*/  ISETP.GE.AND P6, PT, R4.reuse, R149, PT ;  /* 0x000000950400720c */ /* 0x040fe40003fc6270 */
[----:B------:R-:W-:Y:S01]  /*41a0*/  ISETP.GE.AND P2, PT, R4, R148, PT ;  /* 0x000000940400720c */ /* 0x000fe20003f46270 */
[----:B------:R-:W-:Y:S01]  /*41b0*/  VIADD R4, R2, 0xffffff48 ;  /* 0xffffff4802047836 */ /* 0x000fe20000000000 */
[----:B------:R-:W-:Y:S02]  /*41c0*/  FSEL R154, R121, -INF , !P4 ;  /* 0xff800000799a7808 */ /* 0x000fe40006000000 */
[----:B------:R-:W-:-:S02]  /*41d0*/  FSEL R161, R122, -INF , !P2 ;  /* 0xff8000007aa17808 */ /* 0x000fc40005000000 */
[----:B------:R-:W-:Y:S02]  /*41e0*/  FSEL R125, R127, -INF , !P3 ;  /* 0xff8000007f7d7808 */ /* 0x000fe40005800000 */
[----:B------:R-:W-:Y:S02]  /*41f0*/  FSEL R144, R120, -INF , !P6 ;  /* 0xff80000078907808 */ /* 0x000fe40007000000 */
[CC--:B------:R-:W-:Y:S02]  /*4200*/  ISETP.GE.AND P2, PT, R5.reuse, R149.reuse, PT ;  /* 0x000000950500720c */ /* 0x0c0fe40003f46270 */
[-C--:B------:R-:W-:Y:S01]  /*4210*/  ISETP.GE.AND P4, PT, R5, R148.reuse, PT ;  /* 0x000000940500720c */ /* 0x080fe20003f86270 */
[----:B------:R-:W-:Y:S01]  /*4220*/  VIADD R5, R2, 0xffffff51 ;  /* 0xffffff5102057836 */ /* 0x000fe20000000000 */
[C---:B------:R-:W-:Y:S02]  /*4230*/  ISETP.GE.AND P3, PT, R4.reuse, R149, PT ;  /* 0x000000950400720c */ /* 0x040fe40003f66270 */
[----:B------:R-:W-:Y:S01]  /*4240*/  ISETP.GE.AND P6, PT, R4, R148, PT ;  /* 0x000000940400720c */ /* 0x000fe20003fc6270 */
[----:B------:R-:W-:Y:S01]  /*4250*/  VIADD R4, R2, 0xffffff50 ;  /* 0xffffff5002047836 */ /* 0x000fe20000000000 */
        /* <DEDUP_REMOVED lines=8> */
[----:B------:R-:W-:Y:S01]  /*42e0*/  ISETP.GE.AND P3, PT, R4, R148, PT ;  /* 0x000000940400720c */ /* 0x000fe20003f66270 */
[----:B------:R-:W-:Y:S01]  /*42f0*/  VIADD R4, R2, 0xffffff58 ;  /* 0xffffff5802047836 */ /* 0x000fe20000000000 */
[----:B------:R-:W-:Y:S02]  /*4300*/  FSEL R162, R113, -INF , !P6 ;  /* 0xff80000071a27808 */ /* 0x000fe40007000000 */
[----:B------:R-:W-:Y:S02]  /*4310*/  FSEL R163, R114, -INF , !P3 ;  /* 0xff80000072a37808 */ /* 0x000fe40005800000 */
[----:B------:R-:W-:Y:S02]  /*4320*/  FSEL R159, R119, -INF , !P4 ;  /* 0xff800000779f7808 */ /* 0x000fe40006000000 */
[----:B------:R-:W-:Y:S02]  /*4330*/  FSEL R170, R112, -INF , !P1 ;  /* 0xff80000070aa7808 */ /* 0x000fe40004800000 */
[----:B------:R-:W-:-:S02]  /*4340*/  ISETP.GE.AND P3, PT, R5, R149, PT ;  /* 0x000000950500720c */ /* 0x000fc40003f66270 */
[-C--:B------:R-:W-:Y:S01]  /*4350*/  ISETP.GE.AND P6, PT, R5, R148.reuse, PT ;  /* 0x000000940500720c */ /* 0x080fe20003fc6270 */
[----:B------:R-:W-:Y:S01]  /*4360*/  VIADD R5, R2, 0xffffff61 ;  /* 0xffffff6102057836 */ /* 0x000fe20000000000 */
[C---:B------:R-:W-:Y:S02]  /*4370*/  ISETP.GE.AND P4, PT, R4.reuse, R149, PT ;  /* 0x000000950400720c */ /* 0x040fe40003f86270 */
[----:B------:R-:W-:Y:S01]  /*4380*/  ISETP.GE.AND P1, PT, R4, R148, PT ;  /* 0x000000940400720c */ /* 0x000fe20003f26270 */
[----:B------:R-:W-:Y:S01]  /*4390*/  VIADD R4, R2, 0xffffff60 ;  /* 0xffffff6002047836 */ /* 0x000fe20000000000 */
[----:B------:R-:W-:Y:S02]  /*43a0*/  FSEL R168, R109, -INF , !P3 ;  /* 0xff8000006da87808 */ /* 0x000fe40005800000 */
[----:B------:R-:W-:Y:S02]  /*43b0*/  FSEL R165, R110, -INF , !P1 ;  /* 0xff8000006ea57808 */ /* 0x000fe40004800000 */
[----:B------:R-:W-:-:S02]  /*43c0*/  FSEL R177, R115, -INF , !P2 ;  /* 0xff80000073b17808 */ /* 0x000fc40005000000 */
        /* <DEDUP_REMOVED lines=39> */
[----:B--2---:R-:W-:Y:S02]  /*4640*/  FSEL R141, R99, -INF , !P4 ;  /* 0xff800000638d7808 */ /* 0x004fe40006000000 */
        /* <DEDUP_REMOVED lines=20> */
[----:B------:R-:W-:Y:S01]  /*4790*/  FSEL R134, R84, -INF , !P2 ;  /* 0xff80000054867808 */ /* 0x000fe20005000000 */
[----:B------:R-:W-:Y:S01]  /*47a0*/  VIADD R84, R150, 0x5020 ;  /* 0x0000502096547836 */ /* 0x000fe20000000000 */
[CC--:B------:R-:W-:Y:S02]  /*47b0*/  ISETP.GE.AND P4, PT, R5.reuse, R149.reuse, PT ;  /* 0x000000950500720c */ /* 0x0c0fe40003f86270 */
[-C--:B------:R-:W-:Y:S01]  /*47c0*/  ISETP.GE.AND P1, PT, R5, R148.reuse, PT ;  /* 0x000000940500720c */ /* 0x080fe20003f26270 */
[----:B------:R-:W-:Y:S01]  /*47d0*/  VIADD R5, R2, 0xffffff99 ;  /* 0xffffff9902057836 */ /* 0x000fe20000000000 */
[C---:B------:R-:W-:Y:S01]  /*47e0*/  ISETP.GE.AND P6, PT, R4.reuse, R149, PT ;  /* 0x000000950400720c */ /* 0x040fe20003fc6270 */
[----:B------:R-:W-:Y:S01]  /*47f0*/  IMAD.MOV.U32 R89, RZ, RZ, R84 ;  /* 0x000000ffff597224 */ /* 0x000fe200078e0054 */
[----:B------:R-:W-:Y:S01]  /*4800*/  ISETP.GE.AND P2, PT, R4, R148, PT ;  /* 0x000000940400720c */ /* 0x000fe20003f46270 */
[----:B------:R-:W-:Y:S01]  /*4810*/  VIADD R4, R2, 0xffffff98 ;  /* 0xffffff9802047836 */ /* 0x000fe20000000000 */
[----:B------:R-:W-:Y:S01]  /*4820*/  FSEL R130, R81, -INF , !P4 ;  /* 0xff80000051827808 */ /* 0x000fe20006000000 */
[----:B------:R-:W-:Y:S01]  /*4830*/  @P5 VIADD R89, R228, 0xffffffe0 ;  /* 0xffffffe0e4595836 */ /* 0x000fe20000000000 */
        /* <DEDUP_REMOVED lines=42> */
[C---:B------:R-:W-:Y:S02]  /*4ae0*/  ISETP.GE.AND P4, PT, R5.reuse, R149, PT ;  /* 0x000000950500720c */ /* 0x040fe40003f86270 */
[-C--:B------:R-:W-:Y:S01]  /*4af0*/  ISETP.GE.AND P1, PT, R5, R148.reuse, PT ;  /* 0x000000940500720c */ /* 0x080fe20003f26270 */
[----:B------:R-:W-:Y:S01]  /*4b00*/  VIADD R5, R2, 0xffffffc1 ;  /* 0xffffffc102057836 */ /* 0x000fe20000000000 */
[----:B------:R-:W-:Y:S02]  /*4b10*/  ISETP.GE.AND P2, PT, R4, R148, PT ;  /* 0x000000940400720c */ /* 0x000fe40003f46270 */
[----:B------:R-:W-:-:S02]  /*4b20*/  FSEL R61, R61, -INF , !P4 ;  /* 0xff8000003d3d7808 */ /* 0x000fc40006000000 */
[----:B------:R-:W-:Y:S02]  /*4b30*/  FSEL R62, R62, -INF , !P2 ;  /* 0xff8000003e3e7808 */ /* 0x000fe40005000000 */
[CC--:B------:R-:W-:Y:S02]  /*4b40*/  ISETP.GE.AND P2, PT, R5.reuse, R149.reuse, PT ;  /* 0x000000950500720c */ /* 0x0c0fe40003f46270 */
[----:B------:R-:W-:Y:S02]  /*4b50*/  ISETP.GE.AND P4, PT, R5, R148, PT ;  /* 0x000000940500720c */ /* 0x000fe40003f86270 */
[----:B------:R-:W-:Y:S02]  /*4b60*/  FMNMX3.FTZ R5, R202, R204, R20, !PT ;  /* 0x000000ccca057276 */ /* 0x000fe40007810014 */
[----:B------:R-:W-:Y:S02]  /*4b70*/  FSEL R71, R71, -INF , !P6 ;  /* 0xff80000047477808 */ /* 0x000fe40007000000 */
[----:B------:R-:W-:Y:S01]  /*4b80*/  ISETP.GE.AND P6, PT, R4, R149, PT ;  /* 0x000000950400720c */ /* 0x000fe20003fc6270 */
[----:B------:R-:W-:Y:S01]  /*4b90*/  VIADD R4, R2, 0xffffffc0 ;  /* 0xffffffc002047836 */ /* 0x000fe20000000000 */
[----:B------:R-:W-:-:S02]  /*4ba0*/  FMNMX3.FTZ R5, R5, R26, R24, !PT ;  /* 0x0000001a05057276 */ /* 0x000fc40007810018 */
[----:B------:R-:W-:Y:S02]  /*4bb0*/  FSEL R60, R60, -INF , !P6 ;  /* 0xff8000003c3c7808 */ /* 0x000fe40007000000 */
[----:B------:R-:W-:Y:S02]  /*4bc0*/  ISETP.GE.AND P6, PT, R4, R148, PT ;  /* 0x000000940400720c */ /* 0x000fe40003fc6270 */
[----:B------:R-:W-:Y:S02]  /*4bd0*/  FMNMX3.FTZ R5, R5, R18, R12, !PT ;  /* 0x0000001205057276 */ /* 0x000fe4000781000c */
[----:B------:R-:W-:Y:S02]  /*4be0*/  FSEL R58, R58, -INF , !P6 ;  /* 0xff8000003a3a7808 */ /* 0x000fe40007000000 */
[----:B------:R-:W-:Y:S02]  /*4bf0*/  FSEL R57, R57, -INF , !P2 ;  /* 0xff80000039397808 */ /* 0x000fe40005000000 */
[----:B------:R-:W-:-:S02]  /*4c00*/  FMNMX3.FTZ R5, R5, R16, R200, !PT ;  /* 0x0000001005057276 */ /* 0x000fc400078100c8 */
[C---:B------:R-:W-:Y:S02]  /*4c10*/  ISETP.GE.AND P6, PT, R6.reuse, R149, PT ;  /* 0x000000950600720c */ /* 0x040fe40003fc6270 */
[----:B------:R-:W-:Y:S02]  /*4c20*/  ISETP.GE.AND P2, PT, R6, R148, PT ;  /* 0x000000940600720c */ /* 0x000fe40003f46270 */
[----:B------:R-:W-:Y:S02]  /*4c30*/  FMNMX3.FTZ R6, R201, R27, R203, !PT ;  /* 0x0000001bc9067276 */ /* 0x000fe400078100cb */
[----:B------:R-:W-:Y:S02]  /*4c40*/  FMNMX3.FTZ R5, R5, R198, R186, !PT ;  /* 0x000000c605057276 */ /* 0x000fe400078100ba */
[----:B------:R-:W-:Y:S02]  /*4c50*/  FMNMX3.FTZ R6, R6, R205, R25, !PT ;  /* 0x000000cd06067276 */ /* 0x000fe40007810019 */
[----:B------:R-:W-:-:S02]  /*4c60*/  FMNMX3.FTZ R5, R5, R196, R184, !PT ;  /* 0x000000c405057276 */ /* 0x000fc400078100b8 */
[----:B------:R-:W-:Y:S02]  /*4c70*/  FMNMX3.FTZ R6, R6, R19, R17, !PT ;  /* 0x0000001306067276 */ /* 0x000fe40007810011 */
[----:B------:R-:W-:Y:S02]  /*4c80*/  FMNMX3.FTZ R5, R5, R182, R180, !PT ;  /* 0x000000b605057276 */ /* 0x000fe400078100b4 */
[----:B------:R-:W-:Y:S02]  /*4c90*/  FMNMX3.FTZ R6, R6, R199, R185, !PT ;  /* 0x000000c706067276 */ /* 0x000fe400078100b9 */
[----:B------:R-:W-:Y:S02]  /*4ca0*/  FMNMX3.FTZ R5, R5, R178, R144, !PT ;  /* 0x000000b205057276 */ /* 0x000fe40007810090 */
[----:B------:R-:W-:Y:S02]  /*4cb0*/  FMNMX3.FTZ R6, R6, R187, R181, !PT ;  /* 0x000000bb06067276 */ /* 0x000fe400078100b5 */
[----:B------:R-:W-:-:S02]  /*4cc0*/  FMNMX3.FTZ R5, R5, R154, R142, !PT ;  /* 0x0000009a05057276 */ /* 0x000fc4000781008e */
[----:B------:R-:W-:Y:S02]  /*4cd0*/  FMNMX3.FTZ R6, R6, R183, R179, !PT ;  /* 0x000000b706067276 */ /* 0x000fe400078100b3 */
[----:B------:R-:W-:Y:S02]  /*4ce0*/  FMNMX3.FTZ R5, R5, R152, R170, !PT ;  /* 0x0000009805057276 */ /* 0x000fe400078100aa */
[----:B------:R-:W-:Y:S02]  /*4cf0*/  FMNMX3.FTZ R6, R6, R143, R139, !PT ;  /* 0x0000008f06067276 */ /* 0x000fe4000781008b */
[----:B------:R-:W-:Y:S02]  /*4d00*/  FSEL R67, R67, -INF , !P3 ;  /* 0xff80000043437808 */ /* 0x000fe40005800000 */
[----:B------:R-:W-:Y:S01]  /*4d10*/  ISETP.GE.AND P3, PT, R4, R149, PT ;  /* 0x000000950400720c */ /* 0x000fe20003f66270 */
[----:B------:R-:W-:Y:S01]  /*4d20*/  VIADD R4, R2, 0xffffffc8 ;  /* 0xffffffc802047836 */ /* 0x000fe20000000000 */
[----:B------:R-:W-:-:S02]  /*4d30*/  FMNMX3.FTZ R5, R5, R162, R166, !PT ;  /* 0x000000a205057276 */ /* 0x000fc400078100a6 */
[----:B------:R-:W-:Y:S02]  /*4d40*/  FMNMX3.FTZ R6, R6, R125, R161, !PT ;  /* 0x0000007d06067276 */ /* 0x000fe400078100a1 */
[----:B------:R-:W-:Y:S02]  /*4d50*/  FMNMX3.FTZ R5, R5, R168, R164, !PT ;  /* 0x000000a805057276 */ /* 0x000fe400078100a4 */
[----:B------:R-:W-:Y:S02]  /*4d60*/  FSEL R63, R63, -INF , !P1 ;  /* 0xff8000003f3f7808 */ /* 0x000fe40004800000 */
[----:B------:R-:W-:Y:S02]  /*4d70*/  FSEL R56, R56, -INF , !P3 ;  /* 0xff80000038387808 */ /* 0x000fe40005800000 */
[C---:B------:R-:W-:Y:S02]  /*4d80*/  ISETP.GE.AND P1, PT, R4.reuse, R149, PT ;  /* 0x000000950400720c */ /* 0x040fe40003f26270 */
        /* <DEDUP_REMOVED lines=82> */
[----:B------:R-:W-:Y:S01]  /*52b0*/  FMNMX3.FTZ R6, R6, R63, R58, !PT ;  /* 0x0000003f06067276 */ /* 0x000fe2000781003a */
[----:B------:R-:W-:Y:S01]  /*52c0*/  VIADD R2, R2, 0xfffffff9 ;  /* 0xfffffff902027836 */ /* 0x000fe20000000000 */
[----:B------:R-:W-:-:S02]  /*52d0*/  FMNMX3.FTZ R5, R5, R45, R40, !PT ;  /* 0x0000002d05057276 */ /* 0x000fc40007810028 */
[----:B------:R-:W-:Y:S02]  /*52e0*/  FMNMX3.FTZ R6, R6, R59, R54, !PT ;  /* 0x0000003b06067276 */ /* 0x000fe40007810036 */
[----:B------:R-:W-:Y:S02]  /*52f0*/  FSEL R80, R32, -INF , !P1 ;  /* 0xff80000020507808 */ /* 0x000fe40004800000 */
[----:B------:R-:W-:Y:S02]  /*5300*/  ISETP.GE.AND P1, PT, R4, R149, PT ;  /* 0x000000950400720c */ /* 0x000fe40003f26270 */
[----:B------:R-:W-:Y:S02]  /*5310*/  FMNMX3.FTZ R5, R5, R41, R76, !PT ;  /* 0x0000002905057276 */ /* 0x000fe4000781004c */
[----:B------:R-:W-:Y:S02]  /*5320*/  FMNMX3.FTZ R6, R6, R55, R50, !PT ;  /* 0x0000003706067276 */ /* 0x000fe40007810032 */
[----:B------:R-:W-:-:S02]  /*5330*/  FSEL R77, R33, -INF , !P6 ;  /* 0xff800000214d7808 */ /* 0x000fc40007000000 */
[----:B------:R-:W-:Y:S02]  /*5340*/  ISETP.GE.AND P6, PT, R2, R149, PT ;  /* 0x000000950200720c */ /* 0x000fe40003fc6270 */
[----:B------:R-:W-:Y:S02]  /*5350*/  FSEL R82, R28, -INF , !P1 ;  /* 0xff8000001c527808 */ /* 0x000fe40004800000 */
[----:B------:R-:W-:Y:S02]  /*5360*/  FMNMX3.FTZ R5, R5, R73, R80, !PT ;  /* 0x0000004905057276 */ /* 0x000fe40007810050 */
[----:B------:R-:W-:Y:S02]  /*5370*/  FMNMX3.FTZ R6, R6, R51, R46, !PT ;  /* 0x0000003306067276 */ /* 0x000fe4000781002e */
[----:B------:R-:W-:Y:S02]  /*5380*/  FSEL R79, R29, -INF , !P6 ;  /* 0xff8000001d4f7808 */ /* 0x000fe40007000000 */
[----:B------:R-:W-:-:S02]  /*5390*/  FMNMX3.FTZ R8, R5, R77, R82, !PT ;  /* 0x0000004d05087276 */ /* 0x000fc40007810052 */
[-C--:B------:R-:W-:Y:S02]  /*53a0*/  ISETP.GE.AND P1, PT, R4, R148.reuse, PT ;  /* 0x000000940400720c */ /* 0x080fe40003f26270 */
[----:B------:R-:W-:Y:S02]  /*53b0*/  FSEL R81, R39, -INF , !P4 ;  /* 0xff80000027517808 */ /* 0x000fe40006000000 */
[----:B------:R-:W-:Y:S01]  /*53c0*/  FMNMX3.FTZ R4, R6, R47, R42, !PT ;  /* 0x0000002f06047276 */ /* 0x000fe2000781002a */
[----:B------:R-:W-:Y:S01]  /*53d0*/  LDSM.16.MT88.4 R36, [R89+0x400] ;  /* 0x000400005924783b */ /* 0x000fe20000004200 */
[----:B------:R-:W-:Y:S02]  /*53e0*/  ISETP.GE.AND P4, PT, R2, R148, PT ;  /* 0x000000940200720c */ /* 0x000fe40003f86270 */
[----:B------:R-:W-:Y:S02]  /*53f0*/  FMNMX.FTZ R2, R79, R8, !PT ;  /* 0x000000084f027209 */ /* 0x000fe40007810000 */
[----:B------:R-:W-:-:S02]  /*5400*/  FSEL R86, R34, -INF , !P3 ;  /* 0xff80000022567808 */ /* 0x000fc40005800000 */
[----:B------:R-:W-:Y:S01]  /*5410*/  FMNMX3.FTZ R4, R4, R43, R78, !PT ;  /* 0x0000002b04047276 */ /* 0x000fe2000781004e */
[----:B------:R-:W1:Y:S01]  /*5420*/  SHFL.BFLY PT, R7, R2, 0x2, 0x1f ;  /* 0x0c401f0002077f89 */ /* 0x000e6200000e0000 */
[----:B------:R-:W-:Y:S02]  /*5430*/  FSEL R83, R35, -INF , !P2 ;  /* 0xff80000023537808 */ /* 0x000fe40005000000 */
[----:B------:R-:W-:Y:S01]  /*5440*/  FSEL R88, R30, -INF , !P1 ;  /* 0xff8000001e587808 */ /* 0x000fe20004800000 */
[----:B------:R-:W-:Y:S01]  /*5450*/  LDSM.16.MT88.4 R32, [R150+0x5800] ;  /* 0x005800009620783b */ /* 0x000fe20000004200 */
[----:B------:R-:W-:Y:S02]  /*5460*/  FMNMX3.FTZ R4, R4, R81, R86, !PT ;  /* 0x0000005104047276 */ /* 0x000fe40007810056 */
[----:B------:R-:W-:Y:S02]  /*5470*/  FSEL R87, R31, -INF , !P4 ;  /* 0xff8000001f577808 */ /* 0x000fe40006000000 */
[----:B------:R-:W-:Y:S01]  /*5480*/  FMNMX3.FTZ R4, R4, R83, R88, !PT ;  /* 0x0000005304047276 */ /* 0x000fe20007810058 */
[----:B------:R-:W-:Y:S03]  /*5490*/  LDSM.16.MT88.4 R28, [R89+0x800] ;  /* 0x00080000591c783b */ /* 0x000fe60000004200 */
[----:B------:R-:W-:-:S05]  /*54a0*/  FMNMX.FTZ R8, R87, R4, !PT ;  /* 0x0000000457087209 */ /* 0x000fca0007810000 */
[----:B------:R-:W2:Y:S01]  /*54b0*/  SHFL.BFLY PT, R5, R8, 0x2, 0x1f ;  /* 0x0c401f0008057f89 */ /* 0x000ea200000e0000 */
[----:B-1----:R-:W-:-:S05]  /*54c0*/  FMNMX.FTZ R7, R2, R7, !PT ;  /* 0x0000000702077209 */ /* 0x002fca0007810000 */
[----:B------:R-:W1:Y:S01]  /*54d0*/  SHFL.BFLY PT, R6, R7, 0x1, 0x1f ;  /* 0x0c201f0007067f89 */ /* 0x000e6200000e0000 */
[----:B--2---:R-:W-:-:S03]  /*54e0*/  FMNMX.FTZ R5, R8, R5, !PT ;  /* 0x0000000508057209 */ /* 0x004fc60007810000 */
[----:B------:R-:W-:Y:S04]  /*54f0*/  LDSM.16.MT88.4 R8, [R150+0x5400] ;  /* 0x005400009608783b */ /* 0x000fe80000004200 */
[----:B------:R-:W2:Y:S01]  /*5500*/  SHFL.BFLY PT, R4, R5, 0x1, 0x1f ;  /* 0x0c201f0005047f89 */ /* 0x000ea200000e0000 */
[----:B-1----:R-:W-:-:S04]  /*5510*/  FMNMX.FTZ R2, R7, R6, !PT ;  /* 0x0000000607027209 */ /* 0x002fc80007810000 */
[C---:B------:R-:W-:Y:S01]  /*5520*/  FSETP.NEU.FTZ.AND P1, PT, R2.reuse, -INF , PT ;  /* 0xff8000000200780b */ /* 0x040fe20003f3d000 */
[----:B---3--:R-:W-:-:S05]  /*5530*/  FMUL.FTZ R85, R2, UR6 ;  /* 0x0000000602557c20 */ /* 0x008fca0008410000 */
[----:B------:R-:W-:-:S05]  /*5540*/  FSEL R85, R85, RZ, P1 ;  /* 0x000000ff55557208 */ /* 0x000fca0000800000 */
[--C-:B------:R-:W-:Y:S01]  /*5550*/  FFMA.FTZ R116, R20, UR6, -R85.reuse ;  /* 0x0000000614747c23 */ /* 0x100fe20008010855 */
[--C-:B------:R-:W-:Y:S01]  /*5560*/  FFMA.FTZ R131, R202, UR6, -R85.reuse ;  /* 0x00000006ca837c23 */ /* 0x100fe20008010855 */
[----:B------:R-:W1:Y:S01]  /*5570*/  LDSM.16.MT88.4 R20, [R150+0x5000] ;  /* 0x005000009614783b */ /* 0x000e620000004200 */
[--C-:B------:R-:W-:Y:S01]  /*5580*/  FFMA.FTZ R124, R204, UR6, -R85.reuse ;  /* 0x00000006cc7c7c23 */ /* 0x100fe20008010855 */
[----:B--2---:R-:W-:Y:S01]  /*5590*/  FMNMX.FTZ R0, R5, R4, !PT ;  /* 0x0000000405007209 */ /* 0x004fe20007810000 */
[--C-:B------:R-:W-:Y:S01]  /*55a0*/  FFMA.FTZ R109, R26, UR6, -R85.reuse ;  /* 0x000000061a6d7c23 */ /* 0x100fe20008010855 */
[----:B------:R-:W2:Y:S01]  /*55b0*/  LDSM.16.MT88.4 R4, [R89] ;  /* 0x000000005904783b */ /* 0x000ea20000004200 */
[----:B------:R-:W-:Y:S01]  /*55c0*/  MUFU.EX2 R131, R131 ;  /* 0x0000008300837308 */ /* 0x000fe20000000800 */
[C---:B------:R-:W-:Y:S01]  /*55d0*/  FSETP.NEU.FTZ.AND P1, PT, R0.reuse, -INF , PT ;  /* 0xff8000000000780b */ /* 0x040fe20003f3d000 */
[----:B------:R-:W-:Y:S01]  /*55e0*/  FMUL.FTZ R90, R0, UR6 ;  /* 0x00000006005a7c20 */ /* 0x000fe20008410000 */
[--C-:B------:R-:W-:Y:S01]  /*55f0*/  FFMA.FTZ R96, R12, UR6, -R85.reuse ;  /* 0x000000060c607c23 */ /* 0x100fe20008010855 */
[----:B------:R-:W3:Y:S01]  /*5600*/  MUFU.EX2 R124, R124 ;  /* 0x0000007c007c7308 */ /* 0x000ee20000000800 */
[--C-:B------:R-:W-:Y:S01]  /*5610*/  FFMA.FTZ R110, R24, UR6, -R85.reuse ;  /* 0x00000006186e7c23 */ /* 0x100fe20008010855 */
[--C-:B------:R-:W-:Y:S01]  /*5620*/  FFMA.FTZ R103, R18, UR6, -R85.reuse ;  /* 0x0000000612677c23 */ /* 0x100fe20008010855 */
[----:B------:R-:W-:Y:S01]  /*5630*/  FSEL R90, R90, RZ, P1 ;  /* 0x000000ff5a5a7208 */ /* 0x000fe20000800000 */
[----:B------:R-:W-:Y:S01]  /*5640*/  MUFU.EX2 R116, R116 ;  /* 0x0000007400747308 */ /* 0x000fe20000000800 */
[--C-:B------:R-:W-:Y:S01]  /*5650*/  FFMA.FTZ R91, R16, UR6, -R85.reuse ;  /* 0x00000006105b7c23 */ /* 0x100fe20008010855 */
[--C-:B------:R-:W-:Y:S01]  /*5660*/  FFMA.FTZ R95, R200, UR6, -R85.reuse ;  /* 0x00000006c85f7c23 */ /* 0x100fe20008010855 */
[--C-:B------:R-:W-:Y:S01]  /*5670*/  FFMA.FTZ R94, R198, UR6, -R85.reuse ;  /* 0x00000006c65e7c23 */ /* 0x100fe20008010855 */
[--C-:B------:R-:W-:Y:S01]  /*5680*/  FFMA.FTZ R129, R201, UR6, -R90.reuse ;  /* 0x00000006c9817c23 */ /* 0x100fe2000801085a */
[--C-:B------:R-:W-:Y:S01]  /*5690*/  FFMA.FTZ R122, R27, UR6, -R90.reuse ;  /* 0x000000061b7a7c23 */ /* 0x100fe2000801085a */
[--C-:B------:R-:W-:Y:S01]  /*56a0*/  FFMA.FTZ R114, R203, UR6, -R90.reuse ;  /* 0x00000006cb727c23 */ /* 0x100fe2000801085a */
[--C-:B------:R-:W-:Y:S01]  /*56b0*/  FFMA.FTZ R107, R205, UR6, -R90.reuse ;  /* 0x00000006cd6b7c23 */ /* 0x100fe2000801085a */
[----:B------:R-:W4:Y:S01]  /*56c0*/  MUFU.EX2 R109, R109 ;  /* 0x0000006d006d7308 */ /* 0x000f220000000800 */
[--C-:B------:R-:W-:Y:S01]  /*56d0*/  FFMA.FTZ R108, R25, UR6, -R90.reuse ;  /* 0x00000006196c7c23 */ /* 0x100fe2000801085a */
[----:B---3--:R-:W-:Y:S01]  /*56e0*/  F2FP.BF16.F32.PACK_AB R12, R124, R131 ;  /* 0x000000837c0c723e */ /* 0x008fe200000010ff */
[--C-:B------:R-:W-:Y:S01]  /*56f0*/  FFMA.FTZ R105, R19, UR6, -R90.reuse ;  /* 0x0000000613697c23 */ /* 0x100fe2000801085a */
[----:B------:R-:W-:Y:S01]  /*5700*/  MUFU.EX2 R129, R129 ;  /* 0x0000008100817308 */ /* 0x000fe20000000800 */
[--C-:B------:R-:W-:Y:S01]  /*5710*/  FFMA.FTZ R97, R17, UR6, -R90.reuse ;  /* 0x0000000611617c23 */ /* 0x100fe2000801085a */
[--C-:B------:R-:W-:Y:S01]  /*5720*/  FFMA.FTZ R92, R199, UR6, -R90.reuse ;  /* 0x00000006c75c7c23 */ /* 0x100fe2000801085a */
[--C-:B------:R-:W-:Y:S01]  /*5730*/  FFMA.FTZ R93, R186, UR6, -R85.reuse ;  /* 0x00000006ba5d7c23 */ /* 0x100fe20008010855 */
[----:B------:R-:W3:Y:S01]  /*5740*/  MUFU.EX2 R122, R122 ;  /* 0x0000007a007a7308 */ /* 0x000ee20000000800 */
[--C-:B------:R-:W-:Y:S01]  /*5750*/  FFMA.FTZ R102, R196, UR6, -R85.reuse ;  /* 0x00000006c4667c23 */ /* 0x100fe20008010855 */
[--C-:B------:R-:W-:Y:S01]  /*5760*/  FFMA.FTZ R99, R185, UR6, -R90.reuse ;  /* 0x00000006b9637c23 */ /* 0x100fe2000801085a */
[--C-:B------:R-:W-:Y:S01]  /*5770*/  FFMA.FTZ R106, R187, UR6, -R90.reuse ;  /* 0x00000006bb6a7c23 */ /* 0x100fe2000801085a */
[----:B------:R-:W-:Y:S01]  /*5780*/  MUFU.EX2 R114, R114 ;  /* 0x0000007200727308 */ /* 0x000fe20000000800 */
[--C-:B------:R-:W-:Y:S01]  /*5790*/  FFMA.FTZ R104, R181, UR6, -R90.reuse ;  /* 0x00000006b5687c23 */ /* 0x100fe2000801085a */
[----:B----4-:R-:W-:Y:S01]  /*57a0*/  F2FP.BF16.F32.PACK_AB R14, R109, R116 ;  /* 0x000000746d0e723e */ /* 0x010fe200000010ff */
[--C-:B------:R-:W-:Y:S01]  /*57b0*/  FFMA.FTZ R101, R183, UR6, -R90.reuse ;  /* 0x00000006b7657c23 */ /* 0x100fe2000801085a */
[----:B------:R-:W4:Y:S01]  /*57c0*/  MUFU.EX2 R107, R107 ;  /* 0x0000006b006b7308 */ /* 0x000f220000000800 */
[--C-:B------:R-:W-:Y:S01]  /*57d0*/  FFMA.FTZ R100, R184, UR6, -R85.reuse ;  /* 0x00000006b8647c23 */ /* 0x100fe20008010855 */
[--C-:B------:R-:W-:Y:S01]  /*57e0*/  FFMA.FTZ R113, R182, UR6, -R85.reuse ;  /* 0x00000006b6717c23 */ /* 0x100fe20008010855 */
[--C-:B------:R-:W-:Y:S01]  /*57f0*/  FFMA.FTZ R112, R180, UR6, -R85.reuse ;  /* 0x00000006b4707c23 */ /* 0x100fe20008010855 */
[----:B------:R-:W-:Y:S01]  /*5800*/  MUFU.EX2 R110, R110 ;  /* 0x0000006e006e7308 */ /* 0x000fe20000000800 */
[--C-:B------:R-:W-:Y:S01]  /*5810*/  FFMA.FTZ R111, R178, UR6, -R85.reuse ;  /* 0x00000006b26f7c23 */ /* 0x100fe20008010855 */
[----:B---3--:R-:W-:Y:S01]  /*5820*/  F2FP.BF16.F32.PACK_AB R13, R122, R129 ;  /* 0x000000817a0d723e */ /* 0x008fe200000010ff */
        /* <DEDUP_REMOVED lines=9> */
[----:B------:R-:W-:Y:S01]  /*58c0*/  MUFU.EX2 R91, R91 ;  /* 0x0000005b005b7308 */ /* 0x000fe20000000800 */
[--C-:B------:R-:W-:Y:S01]  /*58d0*/  FFMA.FTZ R142, R152, UR6, -R85.reuse ;  /* 0x00000006988e7c23 */ /* 0x100fe20008010855 */
[--C-:B------:R-:W-:Y:S01]  /*58e0*/  FFMA.FTZ R144, R154, UR6, -R85.reuse ;  /* 0x000000069a907c23 */ /* 0x100fe20008010855 */
[--C-:B------:R-:W-:Y:S01]  /*58f0*/  FFMA.FTZ R152, R157, UR6, -R90.reuse ;  /* 0x000000069d987c23 */ /* 0x100fe2000801085a */
[----:B------:R-:W-:Y:S01]  /*5900*/  MUFU.EX2 R108, R108 ;  /* 0x0000006c006c7308 */ /* 0x000fe20000000800 */
[C---:B-1----:R-:W-:Y:S01]  /*5910*/  HMMA.16816.F32.BF16 R24, R12.reuse, R20, RZ ;  /* 0x000000140c18723c */ /* 0x042fe200000418ff */
[--C-:B------:R-:W-:Y:S01]  /*5920*/  FFMA.FTZ R154, R155, UR6, -R90.reuse ;  /* 0x000000069b9a7c23 */ /* 0x100fe2000801085a */
[--C-:B------:R-:W-:Y:S01]  /*5930*/  FFMA.FTZ R157, R159, UR6, -R90.reuse ;  /* 0x000000069f9d7c23 */ /* 0x100fe2000801085a */
[----:B------:R-:W1:Y:S01]  /*5940*/  MUFU.EX2 R105, R105 ;  /* 0x0000006900697308 */ /* 0x000e620000000800 */
[--C-:B------:R-:W-:Y:S01]  /*5950*/  FFMA.FTZ R161, R161, UR6, -R90.reuse ;  /* 0x00000006a1a17c23 */ /* 0x100fe2000801085a */
[--C-:B------:R-:W-:Y:S01]  /*5960*/  FFMA.FTZ R170, R170, UR6, -R85.reuse ;  /* 0x00000006aaaa7c23 */ /* 0x100fe20008010855 */
[--C-:B------:R-:W-:Y:S01]  /*5970*/  FFMA.FTZ R159, R166, UR6, -R85.reuse ;  /* 0x00000006a69f7c23 */ /* 0x100fe20008010855 */
[----:B------:R-:W-:Y:S01]  /*5980*/  MUFU.EX2 R97, R97 ;  /* 0x0000006100617308 */ /* 0x000fe20000000800 */
[C---:B------:R-:W-:Y:S01]  /*5990*/  HMMA.16816.F32.BF16 R20, R12.reuse, R22, RZ ;  /* 0x000000160c14723c */ /* 0x040fe200000418ff */
[--C-:B------:R-:W-:Y:S01]  /*59a0*/  FFMA.FTZ R166, R168, UR6, -R85.reuse ;  /* 0x00000006a8a67c23 */ /* 0x100fe20008010855 */
[--C-:B------:R-:W-:Y:S01]  /*59b0*/  FFMA.FTZ R168, R165, UR6, -R90.reuse ;  /* 0x00000006a5a87c23 */ /* 0x100fe2000801085a */
[----:B------:R-:W4:Y:S01]  /*59c0*/  MUFU.EX2 R92, R92 ;  /* 0x0000005c005c7308 */ /* 0x000f220000000800 */
[--C-:B------:R-:W-:Y:S01]  /*59d0*/  FFMA.FTZ R163, R163, UR6, -R90.reuse ;  /* 0x00000006a3a37c23 */ /* 0x100fe2000801085a */
[--C-:B------:R-:W-:Y:S01]  /*59e0*/  FFMA.FTZ R165, R169, UR6, -R90.reuse ;  /* 0x00000006a9a57c23 */ /* 0x100fe2000801085a */
[--C-:B------:R-:W-:Y:S01]  /*59f0*/  FFMA.FTZ R169, R176, UR6, -R85.reuse ;  /* 0x00000006b0a97c23 */ /* 0x100fe20008010855 */
[----:B------:R-:W-:Y:S01]  /*5a00*/  MUFU.EX2 R95, R95 ;  /* 0x0000005f005f7308 */ /* 0x000fe20000000800 */
[C---:B--2---:R-:W-:Y:S01]  /*5a10*/  HMMA.16816.F32.BF16 R16, R12.reuse, R4, RZ ;  /* 0x000000040c10723c */ /* 0x044fe200000418ff */
[----:B---3--:R-:W-:Y:S01]  /*5a20*/  F2FP.BF16.F32.PACK_AB R4, R103, R110 ;  /* 0x0000006e6704723e */ /* 0x008fe200000010ff */
[--C-:B------:R-:W-:Y:S01]  /*5a30*/  FFMA.FTZ R164, R164, UR6, -R85.reuse ;  /* 0x00000006a4a47c23 */ /* 0x100fe20008010855 */
[----:B-1----:R-:W-:Y:S01]  /*5a40*/  F2FP.BF16.F32.PACK_AB R5, R105, R108 ;  /* 0x0000006c6905723e */ /* 0x002fe200000010ff */
[----:B------:R-:W1:Y:S01]  /*5a50*/  MUFU.EX2 R94, R94 ;  /* 0x0000005e005e7308 */ /* 0x000e620000000800 */
[--C-:B------:R-:W-:Y:S01]  /*5a60*/  FFMA.FTZ R173, R173, UR6, -R90.reuse ;  /* 0x00000006adad7c23 */ /* 0x100fe2000801085a */
[--C-:B------:R-:W-:Y:S01]  /*5a70*/  FFMA.FTZ R171, R171, UR6, -R90.reuse ;  /* 0x00000006abab7c23 */ /* 0x100fe2000801085a */
[--C-:B------:R-:W-:Y:S01]  /*5a80*/  FFMA.FTZ R176, R175, UR6, -R90.reuse ;  /* 0x00000006afb07c23 */ /* 0x100fe2000801085a */
[----:B------:R-:W-:Y:S01]  /*5a90*/  HMMA.16816.F32.BF16 R12, R12, R6, RZ ;  /* 0x000000060c0c723c */ /* 0x000fe200000418ff */
[----:B------:R-:W-:Y:S01]  /*5aa0*/  F2FP.BF16.F32.PACK_AB R6, R91, R96 ;  /* 0x000000605b06723e */ /* 0x000fe200000010ff */
[----:B------:R-:W-:Y:S01]  /*5ab0*/  MUFU.EX2 R93, R93 ;  /* 0x0000005d005d7308 */ /* 0x000fe20000000800 */
[----:B----4-:R-:W-:Y:S01]  /*5ac0*/  F2FP.BF16.F32.PACK_AB R7, R92, R97 ;  /* 0x000000615c07723e */ /* 0x010fe200000010ff */
[--C-:B------:R-:W-:Y:S01]  /*5ad0*/  FFMA.FTZ R175, R160, UR6, -R85.reuse ;  /* 0x00000006a0af7c23 */ /* 0x100fe20008010855 */
[--C-:B------:R-:W-:Y:S01]  /*5ae0*/  FFMA.FTZ R158, R158, UR6, -R85.reuse ;  /* 0x000000069e9e7c23 */ /* 0x100fe20008010855 */
[----:B------:R-:W-:Y:S01]  /*5af0*/  MUFU.EX2 R102, R102 ;  /* 0x0000006600667308 */ /* 0x000fe20000000800 */
[--C-:B------:R-:W-:Y:S01]  /*5b00*/  FFMA.FTZ R146, R146, UR6, -R85.reuse ;  /* 0x0000000692927c23 */ /* 0x100fe20008010855 */
[--C-:B------:R-:W-:Y:S01]  /*5b10*/  FFMA.FTZ R145, R145, UR6, -R90.reuse ;  /* 0x0000000691917c23 */ /* 0x100fe2000801085a */
[--C-:B------:R-:W-:Y:S01]  /*5b20*/  FFMA.FTZ R160, R153, UR6, -R90.reuse ;  /* 0x0000000699a07c23 */ /* 0x100fe2000801085a */
[C---:B------:R-:W-:Y:S01]  /*5b30*/  HMMA.16816.F32.BF16 R24, R4.reuse, R8, R24 ;  /* 0x000000080418723c */ /* 0x040fe20000041818 */
[----:B------:R-:W-:Y:S01]  /*5b40*/  MUFU.EX2 R99, R99 ;  /* 0x0000006300637308 */ /* 0x000fe20000000800 */
[--C-:B------:R-:W-:Y:S01]  /*5b50*/  FFMA.FTZ R140, R140, UR6, -R85.reuse ;  /* 0x000000068c8c7c23 */ /* 0x100fe20008010855 */
[--C-:B------:R-:W-:Y:S01]  /*5b60*/  FFMA.FTZ R153, R138, UR6, -R85.reuse ;  /* 0x000000068a997c23 */ /* 0x100fe20008010855 */
[--C-:B------:R-:W-:Y:S01]  /*5b70*/  FFMA.FTZ R134, R134, UR6, -R85.reuse ;  /* 0x0000000686867c23 */ /* 0x100fe20008010855 */
[----:B------:R-:W2:Y:S01]  /*5b80*/  MUFU.EX2 R106, R106 ;  /* 0x0000006a006a7308 */ /* 0x000ea20000000800 */
[--C-:B------:R-:W-:Y:S01]  /*5b90*/  FFMA.FTZ R135, R135, UR6, -R90.reuse ;  /* 0x0000000687877c23 */ /* 0x100fe2000801085a */
[--C-:B------:R-:W-:Y:S01]  /*5ba0*/  FFMA.FTZ R127, R127, UR6, -R90.reuse ;  /* 0x000000067f7f7c23 */ /* 0x100fe2000801085a */
[C---:B------:R-:W-:Y:S01]  /*5bb0*/  HMMA.16816.F32.BF16 R20, R4.reuse, R10, R20 ;  /* 0x0000000a0414723c */ /* 0x040fe20000041814 */
[----:B------:R-:W-:Y:S01]  /*5bc0*/  MUFU.EX2 R104, R104 ;  /* 0x0000006800687308 */ /* 0x000fe20000000800 */
[----:B------:R-:W3:Y:S01]  /*5bd0*/  LDSM.16.MT88.4 R8, [R150+0x5c00] ;  /* 0x005c00009608783b */ /* 0x000ee20000004200 */
[--C-:B------:R-:W-:Y:S01]  /*5be0*/  FFMA.FTZ R132, R132, UR6, -R85.reuse ;  /* 0x0000000684847c23 */ /* 0x100fe20008010855 */
[--C-:B------:R-:W-:Y:S01]  /*5bf0*/  FFMA.FTZ R128, R128, UR6, -R85.reuse ;  /* 0x0000000680807c23 */ /* 0x100fe20008010855 */
[----:B------:R-:W4:Y:S01]  /*5c00*/  MUFU.EX2 R101, R101 ;  /* 0x0000006500657308 */ /* 0x000f220000000800 */
[--C-:B------:R-:W-:Y:S01]  /*5c10*/  FFMA.FTZ R115, R115, UR6, -R90.reuse ;  /* 0x0000000673737c23 */ /* 0x100fe2000801085a */
[--C-:B------:R-:W-:Y:S01]  /*5c20*/  FFMA.FTZ R178, R126, UR6, -R85.reuse ;  /* 0x000000067eb27c23 */ /* 0x100fe20008010855 */
[C---:B------:R-:W-:Y:S01]  /*5c30*/  HMMA.16816.F32.BF16 R16, R4.reuse, R36, R16 ;  /* 0x000000240410723c */ /* 0x040fe20000041810 */
[----:B-1----:R-:W-:Y:S01]  /*5c40*/  F2FP.BF16.F32.PACK_AB R36, R94, R95 ;  /* 0x0000005f5e24723e */ /* 0x002fe200000010ff */
[----:B------:R-:W-:Y:S01]  /*5c50*/  MUFU.EX2 R100, R100 ;  /* 0x0000006400647308 */ /* 0x000fe20000000800 */
[----:B--2---:R-:W-:Y:S01]  /*5c60*/  F2FP.BF16.F32.PACK_AB R37, R106, R99 ;  /* 0x000000636a25723e */ /* 0x004fe200000010ff */
[----:B------:R-:W-:Y:S01]  /*5c70*/  FFMA.FTZ R179, R119, UR6, -R90 ;  /* 0x0000000677b37c23 */ /* 0x000fe2000801085a */
[----:B------:R-:W-:Y:S01]  /*5c80*/  FADD.FTZ R131, R131, R124 ;  /* 0x0000007c83837221 */ /* 0x000fe20000010000 */
[----:B------:R-:W1:Y:S01]  /*5c90*/  MUFU.EX2 R113, R113 ;  /* 0x0000007100717308 */ /* 0x000e620000000800 */
[----:B------:R-:W-:Y:S01]  /*5ca0*/  FADD.FTZ R129, R129, R122 ;  /* 0x0000007a81817221 */ /* 0x000fe20000010000 */
[----:B------:R-:W-:Y:S01]  /*5cb0*/  HMMA.16816.F32.BF16 R12, R4, R38, R12 ;  /* 0x00000026040c723c */ /* 0x000fe2000004180c */
[----:B------:R-:W-:Y:S01]  /*5cc0*/  F2FP.BF16.F32.PACK_AB R38, R102, R93 ;  /* 0x0000005d6626723e */ /* 0x000fe200000010ff */
[----:B------:R-:W-:Y:S01]  /*5cd0*/  MUFU.EX2 R112, R112 ;  /* 0x0000007000707308 */ /* 0x000fe20000000800 */
[----:B----4-:R-:W-:Y:S01]  /*5ce0*/  F2FP.BF16.F32.PACK_AB R39, R101, R104 ;  /* 0x000000686527723e */ /* 0x010fe200000010ff */
[----:B------:R-:W2:Y:S01]  /*5cf0*/  LDSM.16.MT88.4 R4, [R89+0xc00] ;  /* 0x000c00005904783b */ /* 0x000ea20000004200 */
[--C-:B------:R-:W-:Y:S01]  /*5d00*/  FFMA.FTZ R72, R72, UR6, -R85.reuse ;  /* 0x0000000648487c23 */ /* 0x100fe20008010855 */
[----:B------:R-:W4:Y:S01]  /*5d10*/  MUFU.EX2 R111, R111 ;  /* 0x0000006f006f7308 */ /* 0x000f220000000800 */
[----:B------:R-:W-:Y:S01]  /*5d20*/  FFMA.FTZ R69, R69, UR6, -R85 ;  /* 0x0000000645457c23 */ /* 0x000fe20008010855 */
[--C-:B------:R-:W-:Y:S01]  /*5d30*/  FFMA.FTZ R71, R71, UR6, -R90.reuse ;  /* 0x0000000647477c23 */ /* 0x100fe2000801085a */
[----:B------:R-:W-:Y:S01]  /*5d40*/  FADD.FTZ R116, R116, R131 ;  /* 0x0000008374747221 */ /* 0x000fe20000010000 */
[----:B------:R-:W-:Y:S01]  /*5d50*/  MUFU.EX2 R121, R121 ;  /* 0x0000007900797308 */ /* 0x000fe20000000800 */
[C---:B------:R-:W-:Y:S01]  /*5d60*/  HMMA.16816.F32.BF16 R24, R36.reuse, R32, R24 ;  /* 0x000000202418723c */ /* 0x040fe20000041818 */
[----:B-1----:R-:W-:Y:S01]  /*5d70*/  F2FP.BF16.F32.PACK_AB R32, R113, R100 ;  /* 0x000000647120723e */ /* 0x002fe200000010ff */
[----:B------:R-:W-:Y:S01]  /*5d80*/  FFMA.FTZ R98, R98, UR6, -R85 ;  /* 0x0000000662627c23 */ /* 0x000fe20008010855 */
[----:B------:R-:W1:Y:S01]  /*5d90*/  MUFU.EX2 R120, R120 ;  /* 0x0000007800787308 */ /* 0x000e620000000800 */
[----:B------:R-:W-:Y:S01]  /*5da0*/  FFMA.FTZ R74, R74, UR6, -R90 ;  /* 0x000000064a4a7c23 */ /* 0x000fe2000801085a */
[----:B------:R-:W-:Y:S01]  /*5db0*/  FADD.FTZ R114, R114, R129 ;  /* 0x0000008172727221 */ /* 0x000fe20000010000 */
[----:B------:R-:W-:Y:S01]  /*5dc0*/  FADD.FTZ R109, R109, R116 ;  /* 0x000000746d6d7221 */ /* 0x000fe20000010000 */
[----:B------:R-:W-:Y:S01]  /*5dd0*/  MUFU.EX2 R118, R118 ;  /* 0x0000007600767308 */ /* 0x000fe20000000800 */
[C---:B------:R-:W-:Y:S01]  /*5de0*/  HMMA.16816.F32.BF16 R20, R36.reuse, R34, R20 ;  /* 0x000000222414723c */ /* 0x040fe20000041814 */
[----:B----4-:R-:W-:Y:S01]  /*5df0*/  F2FP.BF16.F32.PACK_AB R34, R111, R112 ;  /* 0x000000706f22723e */ /* 0x010fe200000010ff */
[----:B------:R-:W-:Y:S01]  /*5e00*/  FADD.FTZ R107, R107, R114 ;  /* 0x000000726b6b7221 */ /* 0x000fe20000010000 */
[----:B------:R-:W4:Y:S01]  /*5e10*/  MUFU.EX2 R125, R125 ;  /* 0x0000007d007d7308 */ /* 0x000f220000000800 */
[----:B------:R-:W-:Y:S01]  /*5e20*/  FADD.FTZ R110, R110, R109 ;  /* 0x0000006d6e6e7221 */ /* 0x000fe20000010000 */
[--C-:B------:R-:W-:Y:S01]  /*5e30*/  FFMA.FTZ R66, R66, UR6, -R90.reuse ;  /* 0x0000000642427c23 */ /* 0x100fe2000801085a */
[----:B------:R-:W-:Y:S01]  /*5e40*/  FFMA.FTZ R67, R67, UR6, -R90 ;  /* 0x0000000643437c23 */ /* 0x000fe2000801085a */
[----:B------:R-:W-:Y:S01]  /*5e50*/  MUFU.EX2 R139, R139 ;  /* 0x0000008b008b7308 */ /* 0x000fe20000000800 */
[C---:B------:R-:W-:Y:S01]  /*5e60*/  HMMA.16816.F32.BF16 R16, R36.reuse, R28, R16 ;  /* 0x0000001c2410723c */ /* 0x040fe20000041810 */
[----:B-1----:R-:W-:Y:S01]  /*5e70*/  F2FP.BF16.F32.PACK_AB R33, R120, R121 ;  /* 0x000000797821723e */ /* 0x002fe200000010ff */
[----:B------:R-:W-:Y:S01]  /*5e80*/  FADD.FTZ R103, R103, R110 ;  /* 0x0000006e67677221 */ /* 0x000fe20000010000 */
[----:B------:R-:W1:Y:S01]  /*5e90*/  MUFU.EX2 R144, R144 ;  /* 0x0000009000907308 */ /* 0x000e620000000800 */
[--C-:B------:R-:W-:Y:S01]  /*5ea0*/  FFMA.FTZ R62, R62, UR6, -R90.reuse ;  /* 0x000000063e3e7c23 */ /* 0x100fe2000801085a */
[----:B------:R-:W-:Y:S01]  /*5eb0*/  FFMA.FTZ R63, R63, UR6, -R90 ;  /* 0x000000063f3f7c23 */ /* 0x000fe2000801085a */
[----:B------:R-:W-:Y:S01]  /*5ec0*/  FADD.FTZ R96, R96, R103 ;  /* 0x0000006760607221 */ /* 0x000fe20000010000 */
[----:B------:R-:W-:Y:S01]  /*5ed0*/  MUFU.EX2 R143, R143 ;  /* 0x0000008f008f7308 */ /* 0x000fe20000000800 */
[----:B------:R-:W-:Y:S01]  /*5ee0*/  HMMA.16816.F32.BF16 R28, R36, R30, R12 ;  /* 0x0000001e241c723c */ /* 0x000fe2000004180c */
[----:B------:R-:W5:Y:S01]  /*5ef0*/  LDSM.16.MT88.4 R12, [R150+0x6000] ;  /* 0x00600000960c783b */ /* 0x000f620000004200 */
[----:B----4-:R-:W-:Y:S01]  /*5f00*/  F2FP.BF16.F32.PACK_AB R35, R125, R118 ;  /* 0x000000767d23723e */ /* 0x010fe200000010ff */
[----:B------:R-:W4:Y:S01]  /*5f10*/  MUFU.EX2 R142, R142 ;  /* 0x0000008e008e7308 */ /* 0x000f220000000800 */
[--C-:B------:R-:W-:Y:S01]  /*5f20*/  FFMA.FTZ R36, R162, UR6, -R85.reuse ;  /* 0x00000006a2247c23 */ /* 0x100fe20008010855 */
[----:B------:R-:W-:Y:S01]  /*5f30*/  FADD.FTZ R96, R91, R96 ;  /* 0x000000605b607221 */ /* 0x000fe20000010000 */
[--C-:B------:R-:W-:Y:S01]  /*5f40*/  FFMA.FTZ R56, R56, UR6, -R85.reuse ;  /* 0x0000000638387c23 */ /* 0x100fe20008010855 */
[----:B------:R-:W-:Y:S01]  /*5f50*/  MUFU.EX2 R155, R161 ;  /* 0x000000a1009b7308 */ /* 0x000fe20000000800 */
[--C-:B------:R-:W-:Y:S01]  /*5f60*/  FFMA.FTZ R57, R57, UR6, -R85.reuse ;  /* 0x0000000639397c23 */ /* 0x100fe20008010855 */
[C---:B---3--:R-:W-:Y:S01]  /*5f70*/  HMMA.16816.F32.BF16 R24, R32.reuse, R8, R24 ;  /* 0x000000082018723c */ /* 0x048fe20000041818 */
[----:B------:R-:W-:Y:S01]  /*5f80*/  FADD.FTZ R95, R95, R96 ;  /* 0x000000605f5f7221 */ /* 0x000fe20000010000 */
[----:B------:R-:W3:Y:S01]  /*5f90*/  MUFU.EX2 R154, R154 ;  /* 0x0000009a009a7308 */ /* 0x000ee20000000800 */
[--C-:B------:R-:W-:Y:S01]  /*5fa0*/  FFMA.FTZ R52, R52, UR6, -R85.reuse ;  /* 0x0000000634347c23 */ /* 0x100fe20008010855 */
[----:B------:R-:W-:Y:S01]  /*5fb0*/  FFMA.FTZ R53, R53, UR6, -R85 ;  /* 0x0000000635357c23 */ /* 0x000fe20008010855 */
[----:B------:R-:W-:Y:S01]  /*5fc0*/  FADD.FTZ R94, R94, R95 ;  /* 0x0000005f5e5e7221 */ /* 0x000fe20000010000 */
[----:B------:R-:W-:Y:S01]  /*5fd0*/  MUFU.EX2 R152, R152 ;  /* 0x0000009800987308 */ /* 0x000fe20000000800 */
[----:B------:R-:W-:Y:S01]  /*5fe0*/  FFMA.FTZ R55, R55, UR6, -R90 ;  /* 0x0000000637377c23 */ /* 0x000fe2000801085a */
[C---:B------:R-:W-:Y:S01]  /*5ff0*/  HMMA.16816.F32.BF16 R20, R32.reuse, R10, R20 ;  /* 0x0000000a2014723c */ /* 0x040fe20000041814 */
[----:B------:R-:W5:Y:S01]  /*6000*/  LDSM.16.MT88.4 R8, [R89+0x1000] ;  /* 0x001000005908783b */ /* 0x000f620000004200 */
[----:B------:R-:W3:Y:S01]  /*6010*/  MUFU.EX2 R157, R157 ;  /* 0x0000009d009d7308 */ /* 0x000ee20000000800 */
[----:B------:R-:W-:Y:S01]  /*6020*/  FADD.FTZ R93, R93, R94 ;  /* 0x0000005e5d5d7221 */ /* 0x000fe20000010000 */
[--C-:B------:R-:W-:Y:S01]  /*6030*/  FFMA.FTZ R40, R40, UR6, -R85.reuse ;  /* 0x0000000628287c23 */ /* 0x100fe20008010855 */
[----:B------:R-:W-:Y:S01]  /*6040*/  FFMA.FTZ R73, R73, UR6, -R85 ;  /* 0x0000000649497c23 */ /* 0x000fe20008010855 */
[----:B------:R3:W-:Y:S01]  /*6050*/  MUFU.EX2 R162, R170 ;  /* 0x000000aa00a27308 */ /* 0x0007e20000000800 */
[----:B------:R-:W-:Y:S01]  /*6060*/  FADD.FTZ R93, R102, R93 ;  /* 0x0000005d665d7221 */ /* 0x000fe20000010000 */
[C---:B--2---:R-:W-:Y:S01]  /*6070*/  HMMA.16816.F32.BF16 R16, R32.reuse, R4, R16 ;  /* 0x000000042010723c */ /* 0x044fe20000041810 */
[----:B------:R-:W-:Y:S01]  /*6080*/  FFMA.FTZ R81, R81, UR6, -R90 ;  /* 0x0000000651517c23 */ /* 0x000fe2000801085a */
[----:B------:R2:W2:Y:S01]  /*6090*/  MUFU.EX2 R161, R36 ;  /* 0x0000002400a17308 */ /* 0x0004a20000000800 */
[----:B------:R-:W-:Y:S01]  /*60a0*/  FADD.FTZ R100, R100, R93 ;  /* 0x0000005d64647221 */ /* 0x000fe20000010000 */
[--C-:B------:R-:W-:Y:S01]  /*60b0*/  FFMA.FTZ R80, R80, UR6, -R85.reuse ;  /* 0x0000000650507c23 */ /* 0x100fe20008010855 */
[--C-:B------:R-:W-:Y:S01]  /*60c0*/  FFMA.FTZ R229, R79, UR6, -R85.reuse ;  /* 0x000000064fe57c23 */ /* 0x100fe20008010855 */
[----:B------:R-:W-:Y:S01]  /*60d0*/  MUFU.EX2 R159, R159 ;  /* 0x0000009f009f7308 */ /* 0x000fe20000000800 */
[----:B------:R-:W-:Y:S01]  /*60e0*/  FADD.FTZ R113, R113, R100 ;  /* 0x0000006471717221 */ /* 0x000fe20000010000 */
[----:B------:R-:W-:Y:S01]  /*60f0*/  HMMA.16816.F32.BF16 R28, R32, R6, R28 ;  /* 0x00000006201c723c */ /* 0x000fe2000004181c */
[----:B------:R-:W2:Y:S01]  /*6100*/  LDSM.16.MT88.4 R4, [R150+0x6400] ;  /* 0x006400009604783b */ /* 0x000ea20000004200 */
[----:B-1----:R-:W-:Y:S01]  /*6110*/  F2FP.BF16.F32.PACK_AB R32, R144, R139 ;  /* 0x0000008b9020723e */ /* 0x002fe200000010ff */
[----:B------:R-:W1:Y:S01]  /*6120*/  MUFU.EX2 R166, R166 ;  /* 0x000000a600a67308 */ /* 0x000e620000000800 */
[----:B----4-:R-:W-:Y:S01]  /*6130*/  F2FP.BF16.F32.PACK_AB R34, R142, R143 ;  /* 0x0000008f8e22723e */ /* 0x010fe200000010ff */
[--C-:B---3--:R-:W-:Y:S01]  /*6140*/  FFMA.FTZ R170, R177, UR6, -R90.reuse ;  /* 0x00000006b1aa7c23 */ /* 0x108fe2000801085a */
[----:B------:R-:W-:Y:S01]  /*6150*/  F2FP.BF16.F32.PACK_AB R33, R154, R155 ;  /* 0x0000009b9a21723e */ /* 0x000fe200000010ff */
[----:B------:R-:W-:Y:S01]  /*6160*/  MUFU.EX2 R163, R163 ;  /* 0x000000a300a37308 */ /* 0x000fe20000000800 */
[----:B------:R-:W-:Y:S01]  /*6170*/  F2FP.BF16.F32.PACK_AB R35, R157, R152 ;  /* 0x000000989d23723e */ /* 0x000fe200000010ff */
[----:B------:R-:W-:Y:S01]  /*6180*/  FFMA.FTZ R177, R136, UR6, -R85 ;  /* 0x0000000688b17c23 */ /* 0x000fe20008010855 */
[--C-:B------:R-:W-:Y:S01]  /*6190*/  FFMA.FTZ R136, R137, UR6, -R90.reuse ;  /* 0x0000000689887c23 */ /* 0x100fe2000801085a */
[----:B------:R-:W3:Y:S01]  /*61a0*/  MUFU.EX2 R170, R170 ;  /* 0x000000aa00aa7308 */ /* 0x000ee20000000800 */
[--C-:B------:R-:W-:Y:S01]  /*61b0*/  FFMA.FTZ R137, R123, UR6, -R90.reuse ;  /* 0x000000067b897c23 */ /* 0x100fe2000801085a */
[----:B------:R-:W-:Y:S01]  /*61c0*/  FADD.FTZ R112, R112, R113 ;  /* 0x0000007170707221 */ /* 0x000fe20000010000 */
[----:B------:R-:W-:Y:S01]  /*61d0*/  FFMA.FTZ R88, R88, UR6, -R90 ;  /* 0x0000000658587c23 */ /* 0x000fe2000801085a */
[----:B-----5:R-:W-:Y:S01]  /*61e0*/  HMMA.16816.F32.BF16 R24, R32, R12, R24 ;  /* 0x0000000c2018723c */ /* 0x020fe20000041818 */
[----:B------:R-:W-:Y:S01]  /*61f0*/  MUFU.EX2 R168, R168 ;  /* 0x000000a800a87308 */ /* 0x000fe20000000800 */
[----:B------:R-:W-:Y:S01]  /*6200*/  FADD.FTZ R112, R111, R112 ;  /* 0x000000706f707221 */ /* 0x000fe20000010000 */
[----:B------:R-:W-:-:S02]  /*6210*/  FFMA.FTZ R87, R87, UR6, -R90 ;  /* 0x0000000657577c23 */ /* 0x000fc4000801085a */
[----:B------:R-:W4:Y:S01]  /*6220*/  MUFU.EX2 R165, R165 ;  /* 0x000000a500a57308 */ /* 0x000f220000000800 */
[----:B------:R-:W-:Y:S02]  /*6230*/  FADD.FTZ R139, R139, R112 ;  /* 0x000000708b8b7221 */ /* 0x000fe40000010000 */
[----:B------:R-:W-:Y:S01]  /*6240*/  HMMA.16816.F32.BF16 R20, R32, R14, R20 ;  /* 0x0000000e2014723c */ /* 0x000fe20000041814 */
[----:B------:R-:W5:Y:S01]  /*6250*/  LDSM.16.MT88.4 R12, [R89+0x1400] ;  /* 0x00140000590c783b */ /* 0x000f620000004200 */
[----:B------:R-:W-:Y:S01]  /*6260*/  MUFU.EX2 R164, R164 ;  /* 0x000000a400a47308 */ /* 0x000fe20000000800 */
[----:B------:R-:W-:-:S03]  /*6270*/  FADD.FTZ R144, R144, R139 ;  /* 0x0000008b90907221 */ /* 0x000fc60000010000 */
[----:B------:R-:W5:Y:S01]  /*6280*/  MUFU.EX2 R169, R169 ;  /* 0x000000a900a97308 */ /* 0x000f620000000800 */
[----:B------:R-:W-:Y:S01]  /*6290*/  FADD.FTZ R143, R143, R144 ;  /* 0x000000908f8f7221 */ /* 0x000fe20000010000 */
[C---:B--2---:R-:W-:Y:S01]  /*62a0*/  HMMA.16816.F32.BF16 R36, R32.reuse, R8, R16 ;  /* 0x000000082024723c */ /* 0x044fe20000041810 */
[----:B------:R-:W2:Y:S01]  /*62b0*/  LDSM.16.MT88.4 R16, [R150+0x6800] ;  /* 0x006800009610783b */ /* 0x000ea20000004200 */
[--C-:B------:R-:W-:Y:S01]  /*62c0*/  FFMA.FTZ R9, R174, UR6, -R85.reuse ;  /* 0x00000006ae097c23 */ /* 0x100fe20008010855 */
[----:B------:R-:W-:Y:S01]  /*62d0*/  FFMA.FTZ R8, R172, UR6, -R85 ;  /* 0x00000006ac087c23 */ /* 0x000fe20008010855 */
[----:B------:R-:W-:Y:S01]  /*62e0*/  FFMA.FTZ R174, R167, UR6, -R90 ;  /* 0x00000006a7ae7c23 */ /* 0x000fe2000801085a */
[----:B------:R-:W-:Y:S01]  /*62f0*/  MUFU.EX2 R173, R173 ;  /* 0x000000ad00ad7308 */ /* 0x000fe20000000800 */
[----:B------:R-:W-:Y:S02]  /*6300*/  FADD.FTZ R143, R142, R143 ;  /* 0x0000008f8e8f7221 */ /* 0x000fe40000010000 */
[----:B------:R-:W-:Y:S01]  /*6310*/  HMMA.16816.F32.BF16 R28, R32, R10, R28 ;  /* 0x0000000a201c723c */ /* 0x000fe2000004181c */
[----:B------:R-:W-:Y:S01]  /*6320*/  MUFU.EX2 R172, R9 ;  /* 0x0000000900ac7308 */ /* 0x000fe20000000800 */
[C---:B------:R-:W-:Y:S01]  /*6330*/  F2FP.BF16.F32.PACK_AB R32, R161.reuse, R162 ;  /* 0x000000a2a120723e */ /* 0x040fe200000010ff */
[----:B------:R-:W-:Y:S01]  /*6340*/  FADD.FTZ R162, R162, R143 ;  /* 0x0000008fa2a27221 */ /* 0x000fe20000010000 */
[----:B-1----:R-:W-:Y:S01]  /*6350*/  F2FP.BF16.F32.PACK_AB R34, R166, R159 ;  /* 0x0000009fa622723e */ /* 0x002fe200000010ff */
[----:B------:R1:W-:Y:S01]  /*6360*/  MUFU.EX2 R167, R8 ;  /* 0x0000000800a77308 */ /* 0x0003e20000000800 */
[----:B---3--:R-:W-:Y:S01]  /*6370*/  F2FP.BF16.F32.PACK_AB R33, R170, R163 ;  /* 0x000000a3aa21723e */ /* 0x008fe200000010ff */
[----:B------:R-:W-:Y:S01]  /*6380*/  FADD.FTZ R162, R161, R162 ;  /* 0x000000a2a1a27221 */ /* 0x000fe20000010000 */
[----:B----4-:R-:W-:Y:S01]  /*6390*/  F2FP.BF16.F32.PACK_AB R35, R165, R168 ;  /* 0x000000a8a523723e */ /* 0x010fe200000010ff */
[----:B------:R-:W3:Y:S02]  /*63a0*/  MUFU.EX2 R174, R174 ;  /* 0x000000ae00ae7308 */ /* 0x000ee40000000800 */
[----:B------:R-:W-:-:S02]  /*63b0*/  FADD.FTZ R159, R159, R162 ;  /* 0x000000a29f9f7221 */ /* 0x000fc40000010000 */
[----:B------:R-:W-:Y:S02]  /*63c0*/  MUFU.EX2 R171, R171 ;  /* 0x000000ab00ab7308 */ /* 0x000fe40000000800 */
[C---:B------:R-:W-:Y:S01]  /*63d0*/  HMMA.16816.F32.BF16 R24, R32.reuse, R4, R24 ;  /* 0x000000042018723c */ /* 0x040fe20000041818 */
[----:B------:R-:W-:Y:S01]  /*63e0*/  FADD.FTZ R159, R166, R159 ;  /* 0x0000009fa69f7221 */ /* 0x000fe20000010000 */
[----:B------:R-:W4:Y:S01]  /*63f0*/  MUFU.EX2 R176, R176 ;  /* 0x000000b000b07308 */ /* 0x000f220000000800 */
[----:B-1----:R-:W1:Y:S03]  /*6400*/  LDSM.16.MT88.4 R8, [R89+0x1800] ;  /* 0x001800005908783b */ /* 0x002e660000004200 */
[----:B------:R-:W-:Y:S02]  /*6410*/  MUFU.EX2 R158, R158 ;  /* 0x0000009e009e7308 */ /* 0x000fe40000000800 */
[C---:B------:R-:W-:Y:S01]  /*6420*/  HMMA.16816.F32.BF16 R20, R32.reuse, R6, R20 ;  /* 0x000000062014723c */ /* 0x040fe20000041814 */
[----:B------:R-:W1:Y:S01]  /*6430*/  LDSM.16.MT88.4 R4, [R150+0x6c00] ;  /* 0x006c00009604783b */ /* 0x000e620000004200 */
[----:B------:R-:W1:Y:S04]  /*6440*/  MUFU.EX2 R175, R175 ;  /* 0x000000af00af7308 */ /* 0x000e680000000800 */
[----:B------:R-:W-:Y:S02]  /*6450*/  MUFU.EX2 R146, R146 ;  /* 0x0000009200927308 */ /* 0x000fe40000000800 */
[----:B-----5:R-:W-:Y:S01]  /*6460*/  HMMA.16816.F32.BF16 R36, R32, R12, R36 ;  /* 0x0000000c2024723c */ /* 0x020fe20000041824 */
[----:B------:R-:W-:Y:S01]  /*6470*/  F2FP.BF16.F32.PACK_AB R12, R169, R164 ;  /* 0x000000a4a90c723e */ /* 0x000fe200000010ff */
[----:B------:R-:W-:Y:S01]  /*6480*/  MUFU.EX2 R145, R145 ;  /* 0x0000009100917308 */ /* 0x000fe20000000800 */
[----:B---3--:R-:W-:Y:S01]  /*6490*/  F2FP.BF16.F32.PACK_AB R13, R173, R174 ;  /* 0x000000aead0d723e */ /* 0x008fe200000010ff */
[----:B------:R-:W-:-:S02]  /*64a0*/  FADD.FTZ R164, R164, R159 ;  /* 0x0000009fa4a47221 */ /* 0x000fc40000010000 */
[----:B------:R-:W-:Y:S02]  /*64b0*/  MUFU.EX2 R160, R160 ;  /* 0x000000a000a07308 */ /* 0x000fe40000000800 */
[----:B------:R-:W-:Y:S01]  /*64c0*/  HMMA.16816.F32.BF16 R28, R32, R14, R28 ;  /* 0x0000000e201c723c */ /* 0x000fe2000004181c */
[----:B------:R-:W-:Y:S01]  /*64d0*/  FFMA.FTZ R33, R156, UR6, -R85 ;  /* 0x000000069c217c23 */ /* 0x000fe20008010855 */
[----:B------:R-:W-:Y:S01]  /*64e0*/  F2FP.BF16.F32.PACK_AB R14, R167, R172 ;  /* 0x000000aca70e723e */ /* 0x000fe200000010ff */
[--C-:B------:R-:W-:Y:S01]  /*64f0*/  FFMA.FTZ R156, R141, UR6, -R90.reuse ;  /* 0x000000068d9c7c23 */ /* 0x100fe2000801085a */
[----:B----4-:R-:W-:Y:S01]  /*6500*/  F2FP.BF16.F32.PACK_AB R15, R176, R171 ;  /* 0x000000abb00f723e */ /* 0x010fe200000010ff */
[----:B------:R-:W-:Y:S01]  /*6510*/  FFMA.FTZ R32, R147, UR6, -R90 ;  /* 0x0000000693207c23 */ /* 0x000fe2000801085a */
[----:B------:R3:W-:Y:S01]  /*6520*/  MUFU.EX2 R138, R140 ;  /* 0x0000008c008a7308 */ /* 0x0007e20000000800 */
[----:B------:R-:W-:-:S03]  /*6530*/  FADD.FTZ R169, R169, R164 ;  /* 0x000000a4a9a97221 */ /* 0x000fc60000010000 */
[----:B------:R-:W4:Y:S01]  /*6540*/  MUFU.EX2 R147, R33 ;  /* 0x0000002100937308 */ /* 0x000f220000000800 */
[C---:B--2---:R-:W-:Y:S01]  /*6550*/  HMMA.16816.F32.BF16 R24, R12.reuse, R16, R24 ;  /* 0x000000100c18723c */ /* 0x044fe20000041818 */
[----:B------:R-:W-:Y:S02]  /*6560*/  FADD.FTZ R172, R172, R169 ;  /* 0x000000a9acac7221 */ /* 0x000fe40000010000 */
[----:B------:R2:W-:Y:S02]  /*6570*/  MUFU.EX2 R141, R32 ;  /* 0x00000020008d7308 */ /* 0x0005e40000000800 */
[----:B------:R-:W-:Y:S02]  /*6580*/  FADD.FTZ R167, R167, R172 ;  /* 0x000000aca7a77221 */ /* 0x000fe40000010000 */
[----:B------:R-:W5:Y:S01]  /*6590*/  MUFU.EX2 R156, R156 ;  /* 0x0000009c009c7308 */ /* 0x000f620000000800 */
[C---:B------:R-:W-:Y:S01]  /*65a0*/  HMMA.16816.F32.BF16 R20, R12.reuse, R18, R20 ;  /* 0x000000120c14723c */ /* 0x040fe20000041814 */
[----:B------:R-:W5:Y:S01]  /*65b0*/  LDSM.16.MT88.4 R16, [R89+0x1c00] ;  /* 0x001c00005910783b */ /* 0x000f620000004200 */
[----:B---3--:R-:W-:Y:S01]  /*65c0*/  FFMA.FTZ R140, R133, UR6, -R90 ;  /* 0x00000006858c7c23 */ /* 0x008fe2000801085a */
[----:B------:R-:W-:Y:S01]  /*65d0*/  FFMA.FTZ R133, R130, UR6, -R85 ;  /* 0x0000000682857c23 */ /* 0x000fe20008010855 */
[----:B------:R-:W3:Y:S04]  /*65e0*/  MUFU.EX2 R153, R153 ;  /* 0x0000009900997308 */ /* 0x000ee80000000800 */
[C---:B-1----:R-:W-:Y:S01]  /*65f0*/  HMMA.16816.F32.BF16 R36, R12.reuse, R8, R36 ;  /* 0x000000080c24723c */ /* 0x042fe20000041824 */
[----:B------:R-:W-:Y:S01]  /*6600*/  MUFU.EX2 R134, R134 ;  /* 0x0000008600867308 */ /* 0x000fe20000000800 */
[----:B--2---:R-:W-:Y:S03]  /*6610*/  LDSM.16.MT88.4 R32, [R150+0x7400] ;  /* 0x007400009620783b */ /* 0x004fe60000004200 */
[----:B------:R-:W-:Y:S03]  /*6620*/  MUFU.EX2 R177, R177 ;  /* 0x000000b100b17308 */ /* 0x000fe60000000800 */
[----:B------:R-:W-:Y:S01]  /*6630*/  HMMA.16816.F32.BF16 R28, R12, R10, R28 ;  /* 0x0000000a0c1c723c */ /* 0x000fe2000004181c */
[----:B------:R-:W1:Y:S01]  /*6640*/  LDSM.16.MT88.4 R8, [R150+0x7000] ;  /* 0x007000009608783b */ /* 0x000e620000004200 */
[----:B------:R-:W-:Y:S01]  /*6650*/  F2FP.BF16.F32.PACK_AB R12, R175, R158 ;  /* 0x0000009eaf0c723e */ /* 0x000fe200000010ff */
[----:B------:R-:W-:Y:S01]  /*6660*/  MUFU.EX2 R135, R135 ;  /* 0x0000008700877308 */ /* 0x000fe20000000800 */
[----:B----4-:R-:W-:Y:S01]  /*6670*/  F2FP.BF16.F32.PACK_AB R14, R147, R146 ;  /* 0x00000092930e723e */ /* 0x010fe200000010ff */
[----:B------:R-:W-:Y:S01]  /*6680*/  FADD.FTZ R158, R158, R167 ;  /* 0x000000a79e9e7221 */ /* 0x000fe20000010000 */
[----:B-----5:R-:W-:Y:S01]  /*6690*/  F2FP.BF16.F32.PACK_AB R13, R156, R141 ;  /* 0x0000008d9c0d723e */ /* 0x020fe200000010ff */
[----:B------:R-:W2:Y:S01]  /*66a0*/  MUFU.EX2 R136, R136 ;  /* 0x0000008800887308 */ /* 0x000ea20000000800 */
[----:B------:R-:W-:Y:S01]  /*66b0*/  F2FP.BF16.F32.PACK_AB R15, R160, R145 ;  /* 0x00000091a00f723e */ /* 0x000fe200000010ff */
[----:B------:R-:W-:-:S02]  /*66c0*/  FADD.FTZ R175, R175, R158 ;  /* 0x0000009eafaf7221 */ /* 0x000fc40000010000 */
[----:B------:R-:W-:Y:S02]  /*66d0*/  MUFU.EX2 R127, R127 ;  /* 0x0000007f007f7308 */ /* 0x000fe40000000800 */
[----:B------:R-:W-:Y:S02]  /*66e0*/  FADD.FTZ R146, R146, R175 ;  /* 0x000000af92927221 */ /* 0x000fe40000010000 */
[----:B------:R-:W-:Y:S01]  /*66f0*/  HMMA.16816.F32.BF16 R24, R12, R4, R24 ;  /* 0x000000040c18723c */ /* 0x000fe20000041818 */
[----:B------:R4:W5:Y:S01]  /*6700*/  MUFU.EX2 R130, R140 ;  /* 0x0000008c00827308 */ /* 0x0009620000000800 */
[----:B------:R-:W-:-:S03]  /*6710*/  FADD.FTZ R147, R147, R146 ;  /* 0x0000009293937221 */ /* 0x000fc60000010000 */
[----:B------:R-:W-:Y:S03]  /*6720*/  MUFU.EX2 R126, R128 ;  /* 0x00000080007e7308 */ /* 0x000fe60000000800 */
[C---:B------:R-:W-:Y:S01]  /*6730*/  HMMA.16816.F32.BF16 R20, R12.reuse, R6, R20 ;  /* 0x000000060c14723c */ /* 0x040fe20000041814 */
[----:B------:R-:W1:Y:S01]  /*6740*/  LDSM.16.MT88.4 R4, [R89+0x2000] ;  /* 0x002000005904783b */ /* 0x000e620000004200 */
[----:B------:R-:W-:Y:S04]  /*6750*/  MUFU.EX2 R132, R132 ;  /* 0x0000008400847308 */ /* 0x000fe80000000800 */
[----:B------:R-:W1:Y:S01]  /*6760*/  MUFU.EX2 R133, R133 ;  /* 0x0000008500857308 */ /* 0x000e620000000800 */
[----:B----4-:R-:W-:Y:S01]  /*6770*/  FFMA.FTZ R140, R117, UR6, -R90 ;  /* 0x00000006758c7c23 */ /* 0x010fe2000801085a */
[----:B------:R-:W-:Y:S01]  /*6780*/  HMMA.16816.F32.BF16 R36, R12, R16, R36 ;  /* 0x000000100c24723c */ /* 0x000fe20000041824 */
[----:B---3--:R-:W-:Y:S01]  /*6790*/  F2FP.BF16.F32.PACK_AB R16, R153, R138 ;  /* 0x0000008a9910723e */ /* 0x008fe200000010ff */
[----:B------:R-:W-:Y:S01]  /*67a0*/  MUFU.EX2 R123, R178 ;  /* 0x000000b2007b7308 */ /* 0x000fe20000000800 */
[----:B--2---:R-:W-:Y:S01]  /*67b0*/  F2FP.BF16.F32.PACK_AB R17, R136, R135 ;  /* 0x000000878811723e */ /* 0x004fe200000010ff */
[----:B------:R-:W-:-:S02]  /*67c0*/  FADD.FTZ R138, R138, R147 ;  /* 0x000000938a8a7221 */ /* 0x000fc40000010000 */
[----:B------:R-:W-:Y:S02]  /*67d0*/  MUFU.EX2 R119, R137 ;  /* 0x0000008900777308 */ /* 0x000fe40000000800 */
[----:B------:R-:W-:Y:S01]  /*67e0*/  HMMA.16816.F32.BF16 R28, R12, R18, R28 ;  /* 0x000000120c1c723c */ /* 0x000fe2000004181c */
[----:B------:R-:W-:Y:S01]  /*67f0*/  F2FP.BF16.F32.PACK_AB R18, R177, R134 ;  /* 0x00000086b112723e */ /* 0x000fe200000010ff */
[----:B------:R-:W2:Y:S01]  /*6800*/  LDSM.16.MT88.4 R12, [R89+0x2400] ;  /* 0x00240000590c783b */ /* 0x000ea20000004200 */
[----:B-----5:R-:W-:Y:S01]  /*6810*/  F2FP.BF16.F32.PACK_AB R19, R130, R127 ;  /* 0x0000007f8213723e */ /* 0x020fe200000010ff */
[----:B------:R-:W3:Y:S01]  /*6820*/  MUFU.EX2 R128, R179 ;  /* 0x000000b300807308 */ /* 0x000ee20000000800 */
[----:B------:R-:W-:-:S03]  /*6830*/  FADD.FTZ R153, R153, R138 ;  /* 0x0000008a99997221 */ /* 0x000fc60000010000 */
[----:B------:R-:W-:Y:S01]  /*6840*/  MUFU.EX2 R115, R115 ;  /* 0x0000007300737308 */ /* 0x000fe20000000800 */
[----:B------:R-:W-:Y:S01]  /*6850*/  FADD.FTZ R134, R134, R153 ;  /* 0x0000009986867221 */ /* 0x000fe20000010000 */
[----:B-1----:R-:W-:Y:S02]  /*6860*/  HMMA.16816.F32.BF16 R24, R16, R8, R24 ;  /* 0x000000081018723c */ /* 0x002fe40000041818 */
[----:B------:R-:W1:Y:S01]  /*6870*/  MUFU.EX2 R140, R140 ;  /* 0x0000008c008c7308 */ /* 0x000e620000000800 */
[----:B------:R-:W-:-:S03]  /*6880*/  FADD.FTZ R177, R177, R134 ;  /* 0x00000086b1b17221 */ /* 0x000fc60000010000 */
[----:B------:R-:W-:Y:S02]  /*6890*/  MUFU.EX2 R72, R72 ;  /* 0x0000004800487308 */ /* 0x000fe40000000800 */
[C---:B------:R-:W-:Y:S01]  /*68a0*/  HMMA.16816.F32.BF16 R20, R16.reuse, R10, R20 ;  /* 0x0000000a1014723c */ /* 0x040fe20000041814 */
[----:B------:R-:W4:Y:S01]  /*68b0*/  LDSM.16.MT88.4 R8, [R150+0x7800] ;  /* 0x007800009608783b */ /* 0x000f220000004200 */
[----:B------:R-:W-:Y:S04]  /*68c0*/  MUFU.EX2 R69, R69 ;  /* 0x0000004500457308 */ /* 0x000fe80000000800 */
[----:B------:R-:W-:Y:S02]  /*68d0*/  MUFU.EX2 R71, R71 ;  /* 0x0000004700477308 */ /* 0x000fe40000000800 */
[----:B------:R-:W-:Y:S01]  /*68e0*/  HMMA.16816.F32.BF16 R36, R16, R4, R36 ;  /* 0x000000041024723c */ /* 0x000fe20000041824 */
[----:B------:R-:W-:Y:S01]  /*68f0*/  F2FP.BF16.F32.PACK_AB R4, R133, R132 ;  /* 0x000000848504723e */ /* 0x000fe200000010ff */
[----:B------:R-:W-:Y:S01]  /*6900*/  MUFU.EX2 R66, R66 ;  /* 0x0000004200427308 */ /* 0x000fe20000000800 */
[----:B---3--:R-:W-:Y:S01]  /*6910*/  F2FP.BF16.F32.PACK_AB R5, R128, R119 ;  /* 0x000000778005723e */ /* 0x008fe200000010ff */
[----:B------:R-:W-:-:S02]  /*6920*/  FADD.FTZ R132, R132, R177 ;  /* 0x000000b184847221 */ /* 0x000fc40000010000 */
[----:B------:R-:W-:Y:S02]  /*6930*/  MUFU.EX2 R67, R67 ;  /* 0x0000004300437308 */ /* 0x000fe40000000800 */
[----:B------:R-:W-:Y:S01]  /*6940*/  HMMA.16816.F32.BF16 R28, R16, R6, R28 ;  /* 0x00000006101c723c */ /* 0x000fe2000004181c */
[----:B------:R-:W-:Y:S01]  /*6950*/  F2FP.BF16.F32.PACK_AB R6, R123, R126 ;  /* 0x0000007e7b06723e */ /* 0x000fe200000010ff */
[----:B------:R-:W3:Y:S01]  /*6960*/  LDSM.16.MT88.4 R16, [R89+0x2800] ;  /* 0x002800005910783b */ /* 0x000ee20000004200 */
[----:B-1----:R-:W-:Y:S01]  /*6970*/  F2FP.BF16.F32.PACK_AB R7, R140, R115 ;  /* 0x000000738c07723e */ /* 0x002fe200000010ff */
[----:B------:R-:W-:Y:S01]  /*6980*/  MUFU.EX2 R62, R62 ;  /* 0x0000003e003e7308 */ /* 0x000fe20000000800 */
[----:B------:R-:W-:-:S03]  /*6990*/  FADD.FTZ R133, R133, R132 ;  /* 0x0000008485857221 */ /* 0x000fc60000010000 */
[----:B------:R-:W-:Y:S01]  /*69a0*/  MUFU.EX2 R63, R63 ;  /* 0x0000003f003f7308 */ /* 0x000fe20000000800 */
[----:B------:R-:W-:Y:S01]  /*69b0*/  FADD.FTZ R126, R126, R133 ;  /* 0x000000857e7e7221 */ /* 0x000fe20000010000 */
[C---:B------:R-:W-:Y:S01]  /*69c0*/  HMMA.16816.F32.BF16 R24, R4.reuse, R32, R24 ;  /* 0x000000200418723c */ /* 0x040fe20000041818 */
[--C-:B------:R-:W-:Y:S01]  /*69d0*/  FFMA.FTZ R32, R68, UR6, -R85.reuse ;  /* 0x0000000644207c23 */ /* 0x100fe20008010855 */
[----:B------:R-:W-:Y:S01]  /*69e0*/  FFMA.FTZ R68, R70, UR6, -R90 ;  /* 0x0000000646447c23 */ /* 0x000fe2000801085a */
[--C-:B------:R-:W-:Y:S01]  /*69f0*/  FFMA.FTZ R70, R64, UR6, -R85.reuse ;  /* 0x0000000640467c23 */ /* 0x100fe20008010855 */
[----:B------:R-:W1:Y:S01]  /*6a00*/  MUFU.EX2 R33, R98 ;  /* 0x0000006200217308 */ /* 0x000e620000000800 */
[--C-:B------:R-:W-:Y:S01]  /*6a10*/  FFMA.FTZ R64, R61, UR6, -R85.reuse ;  /* 0x000000063d407c23 */ /* 0x100fe20008010855 */
[----:B------:R-:W-:Y:S02]  /*6a20*/  FADD.FTZ R123, R123, R126 ;  /* 0x0000007e7b7b7221 */ /* 0x000fe40000010000 */
[----:B------:R-:W-:Y:S01]  /*6a30*/  HMMA.16816.F32.BF16 R20, R4, R34, R20 ;  /* 0x000000220414723c */ /* 0x000fe20000041814 */
[----:B------:R-:W-:Y:S01]  /*6a40*/  FFMA.FTZ R35, R75, UR6, -R90 ;  /* 0x000000064b237c23 */ /* 0x000fe2000801085a */
[----:B------:R-:W5:Y:S01]  /*6a50*/  MUFU.EX2 R32, R32 ;  /* 0x0000002000207308 */ /* 0x000f620000000800 */
[----:B------:R-:W-:-:S03]  /*6a60*/  FFMA.FTZ R75, R65, UR6, -R85 ;  /* 0x00000006414b7c23 */ /* 0x000fc60008010855 */
[----:B------:R4:W-:Y:S02]  /*6a70*/  MUFU.EX2 R34, R74 ;  /* 0x0000004a00227308 */ /* 0x0009e40000000800 */
[C---:B--2---:R-:W-:Y:S02]  /*6a80*/  HMMA.16816.F32.BF16 R36, R4.reuse, R12, R36 ;  /* 0x0000000c0424723c */ /* 0x044fe40000041824 */
[----:B------:R-:W2:Y:S04]  /*6a90*/  MUFU.EX2 R35, R35 ;  /* 0x0000002300237308 */ /* 0x000ea80000000800 */
[----:B------:R-:W3:Y:S02]  /*6aa0*/  MUFU.EX2 R68, R68 ;  /* 0x0000004400447308 */ /* 0x000ee40000000800 */
[----:B------:R-:W-:Y:S01]  /*6ab0*/  HMMA.16816.F32.BF16 R28, R4, R14, R28 ;  /* 0x0000000e041c723c */ /* 0x000fe2000004181c */
[----:B------:R-:W3:Y:S01]  /*6ac0*/  LDSM.16.MT88.4 R12, [R150+0x7c00] ;  /* 0x007c0000960c783b */ /* 0x000ee20000004200 */
[----:B------:R3:W-:Y:S01]  /*6ad0*/  MUFU.EX2 R65, R70 ;  /* 0x0000004600417308 */ /* 0x0007e20000000800 */
[----:B-1----:R-:W-:Y:S01]  /*6ae0*/  F2FP.BF16.F32.PACK_AB R4, R33, R72 ;  /* 0x000000482104723e */ /* 0x002fe200000010ff */
[----:B----4-:R-:W-:Y:S01]  /*6af0*/  FFMA.FTZ R74, R60, UR6, -R85 ;  /* 0x000000063c4a7c23 */ /* 0x010fe20008010855 */
[----:B-----5:R-:W-:Y:S01]  /*6b00*/  F2FP.BF16.F32.PACK_AB R6, R69, R32 ;  /* 0x000000204506723e */ /* 0x020fe200000010ff */
[----:B------:R-:W1:Y:S01]  /*6b10*/  MUFU.EX2 R60, R75 ;  /* 0x0000004b003c7308 */ /* 0x000e620000000800 */
[----:B------:R-:W-:Y:S01]  /*6b20*/  FADD.FTZ R72, R72, R123 ;  /* 0x0000007b48487221 */ /* 0x000fe20000010000 */
[----:B--2---:R-:W-:-:S02]  /*6b30*/  F2FP.BF16.F32.PACK_AB R5, R35, R34 ;  /* 0x000000222305723e */ /* 0x004fc400000010ff */
[----:B------:R-:W-:Y:S01]  /*6b40*/  MUFU.EX2 R61, R74 ;  /* 0x0000004a003d7308 */ /* 0x000fe20000000800 */
[----:B------:R-:W-:Y:S01]  /*6b50*/  FADD.FTZ R33, R33, R72 ;  /* 0x0000004821217221 */ /* 0x000fe20000010000 */
[----:B---3--:R-:W-:Y:S02]  /*6b60*/  F2FP.BF16.F32.PACK_AB R7, R71, R68 ;  /* 0x000000444707723e */ /* 0x008fe400000010ff */
[----:B------:R-:W2:Y:S01]  /*6b70*/  MUFU.EX2 R64, R64 ;  /* 0x0000004000407308 */ /* 0x000ea20000000800 */
[----:B------:R-:W-:Y:S01]  /*6b80*/  FADD.FTZ R32, R32, R33 ;  /* 0x0000002120207221 */ /* 0x000fe20000010000 */
[----:B------:R-:W-:Y:S01]  /*6b90*/  FADD.FTZ R70, R108, R107 ;  /* 0x0000006b6c467221 */ /* 0x000fe20000010000 */
[----:B------:R-:W-:Y:S01]  /*6ba0*/  FFMA.FTZ R33, R77, UR6, -R85 ;  /* 0x000000064d217c23 */ /* 0x000fe20008010855 */
[----:B------:R-:W-:Y:S01]  /*6bb0*/  MUFU.EX2 R56, R56 ;  /* 0x0000003800387308 */ /* 0x000fe20000000800 */
[----:B------:R-:W-:Y:S01]  /*6bc0*/  HMMA.16816.F32.BF16 R24, R4, R8, R24 ;  /* 0x000000080418723c */ /* 0x000fe20000041818 */
[----:B------:R-:W-:-:S02]  /*6bd0*/  FADD.FTZ R70, R105, R70 ;  /* 0x0000004669467221 */ /* 0x000fc40000010000 */
[----:B------:R-:W3:Y:S02]  /*6be0*/  MUFU.EX2 R57, R57 ;  /* 0x0000003900397308 */ /* 0x000ee40000000800 */
[----:B------:R-:W-:Y:S01]  /*6bf0*/  FADD.FTZ R97, R97, R70 ;  /* 0x0000004661617221 */ /* 0x000fe20000010000 */
[--C-:B------:R-:W-:Y:S01]  /*6c00*/  FFMA.FTZ R70, R58, UR6, -R90.reuse ;  /* 0x000000063a467c23 */ /* 0x100fe2000801085a */
[----:B------:R-:W-:Y:S01]  /*6c10*/  FFMA.FTZ R58, R54, UR6, -R90 ;  /* 0x00000006363a7c23 */ /* 0x000fe2000801085a */
[----:B------:R-:W-:Y:S01]  /*6c20*/  HMMA.16816.F32.BF16 R20, R4, R10, R20 ;  /* 0x0000000a0414723c */ /* 0x000fe20000041814 */
[----:B------:R-:W-:Y:S01]  /*6c30*/  FADD.FTZ R92, R92, R97 ;  /* 0x000000615c5c7221 */ /* 0x000fe20000010000 */
[----:B------:R-:W4:Y:S01]  /*6c40*/  LDSM.16.MT88.4 R8, [R89+0x2c00] ;  /* 0x002c00005908783b */ /* 0x000f220000004200 */
[----:B------:R-:W-:Y:S02]  /*6c50*/  MUFU.EX2 R52, R52 ;  /* 0x0000003400347308 */ /* 0x000fe40000000800 */
[----:B------:R-:W-:-:S02]  /*6c60*/  FADD.FTZ R99, R99, R92 ;  /* 0x0000005c63637221 */ /* 0x000fc40000010000 */
[----:B------:R-:W-:Y:S01]  /*6c70*/  MUFU.EX2 R53, R53 ;  /* 0x0000003500357308 */ /* 0x000fe20000000800 */
[C---:B------:R-:W-:Y:S01]  /*6c80*/  HMMA.16816.F32.BF16 R36, R4.reuse, R16, R36 ;  /* 0x000000100424723c */ /* 0x040fe20000041824 */
[----:B------:R-:W-:Y:S01]  /*6c90*/  FADD.FTZ R99, R106, R99 ;  /* 0x000000636a637221 */ /* 0x000fe20000010000 */
[----:B-1----:R-:W-:Y:S01]  /*6ca0*/  F2FP.BF16.F32.PACK_AB R16, R60, R65 ;  /* 0x000000413c10723e */ /* 0x002fe200000010ff */
[----:B------:R-:W-:Y:S01]  /*6cb0*/  MUFU.EX2 R58, R58 ;  /* 0x0000003a003a7308 */ /* 0x000fe20000000800 */
[----:B------:R-:W-:Y:S01]  /*6cc0*/  F2FP.BF16.F32.PACK_AB R17, R67, R66 ;  /* 0x000000424311723e */ /* 0x000fe200000010ff */
[----:B------:R-:W-:Y:S02]  /*6cd0*/  FADD.FTZ R104, R104, R99 ;  /* 0x0000006368687221 */ /* 0x000fe40000010000 */
[----:B------:R-:W-:Y:S01]  /*6ce0*/  MUFU.EX2 R55, R55 ;  /* 0x0000003700377308 */ /* 0x000fe20000000800 */
[----:B------:R-:W-:Y:S01]  /*6cf0*/  HMMA.16816.F32.BF16 R28, R4, R18, R28 ;  /* 0x00000012041c723c */ /* 0x000fe2000004181c */
[----:B------:R-:W-:Y:S01]  /*6d00*/  FADD.FTZ R104, R101, R104 ;  /* 0x0000006865687221 */ /* 0x000fe20000010000 */
[----:B------:R-:W1:Y:S01]  /*6d10*/  LDSM.16.MT88.4 R4, [R150+0x8000] ;  /* 0x008000009604783b */ /* 0x000e620000004200 */
[----:B--2---:R-:W-:Y:S01]  /*6d20*/  F2FP.BF16.F32.PACK_AB R18, R64, R61 ;  /* 0x0000003d4012723e */ /* 0x004fe200000010ff */
[----:B------:R-:W-:Y:S01]  /*6d30*/  MUFU.EX2 R40, R40 ;  /* 0x0000002800287308 */ /* 0x000fe20000000800 */
[----:B------:R-:W-:Y:S01]  /*6d40*/  FADD.FTZ R121, R121, R104 ;  /* 0x0000006879797221 */ /* 0x000fe20000010000 */
[----:B------:R-:W-:-:S02]  /*6d50*/  F2FP.BF16.F32.PACK_AB R19, R63, R62 ;  /* 0x0000003e3f13723e */ /* 0x000fc400000010ff */
[----:B------:R-:W-:Y:S01]  /*6d60*/  MUFU.EX2 R33, R33 ;  /* 0x0000002100217308 */ /* 0x000fe20000000800 */
[----:B------:R-:W-:-:S03]  /*6d70*/  FADD.FTZ R121, R120, R121 ;  /* 0x0000007978797221 */ /* 0x000fc60000010000 */
[----:B------:R-:W-:Y:S01]  /*6d80*/  MUFU.EX2 R229, R229 ;  /* 0x000000e500e57308 */ /* 0x000fe20000000800 */
[----:B------:R-:W-:Y:S01]  /*6d90*/  FADD.FTZ R118, R118, R121 ;  /* 0x0000007976767221 */ /* 0x000fe20000010000 */
[C---:B------:R-:W-:Y:S01]  /*6da0*/  HMMA.16816.F32.BF16 R24, R16.reuse, R12, R24 ;  /* 0x0000000c1018723c */ /* 0x040fe20000041818 */
[----:B------:R-:W-:Y:S02]  /*6db0*/  FFMA.FTZ R12, R59, UR6, -R90 ;  /* 0x000000063b0c7c23 */ /* 0x000fe4000801085a */
[----:B------:R-:W-:Y:S01]  /*6dc0*/  FADD.FTZ R118, R125, R118 ;  /* 0x000000767d767221 */ /* 0x000fe20000010000 */
[----:B------:R-:W-:Y:S03]  /*6dd0*/  MUFU.EX2 R59, R70 ;  /* 0x00000046003b7308 */ /* 0x000fe60000000800 */
[----:B------:R-:W-:Y:S01]  /*6de0*/  FADD.FTZ R155, R155, R118 ;  /* 0x000000769b9b7221 */ /* 0x000fe20000010000 */
[----:B------:R2:W5:Y:S01]  /*6df0*/  MUFU.EX2 R54, R12 ;  /* 0x0000000c00367308 */ /* 0x0005620000000800 */
[----:B------:R-:W-:Y:S02]  /*6e00*/  HMMA.16816.F32.BF16 R20, R16, R14, R20 ;  /* 0x0000000e1014723c */ /* 0x000fe40000041814 */
[----:B------:R-:W-:-:S04]  /*6e10*/  FADD.FTZ R155, R154, R155 ;  /* 0x0000009b9a9b7221 */ /* 0x000fc80000010000 */
[----:B------:R-:W-:Y:S02]  /*6e20*/  FADD.FTZ R152, R152, R155 ;  /* 0x0000009b98987221 */ /* 0x000fe40000010000 */
[----:B----4-:R-:W-:Y:S01]  /*6e30*/  HMMA.16816.F32.BF16 R36, R16, R8, R36 ;  /* 0x000000081024723c */ /* 0x010fe20000041824 */
[----:B---3--:R-:W-:Y:S01]  /*6e40*/  F2FP.BF16.F32.PACK_AB R8, R57, R56 ;  /* 0x000000383908723e */ /* 0x008fe200000010ff */
[----:B--2---:R-:W2:Y:S01]  /*6e50*/  LDSM.16.MT88.4 R12, [R89+0x3000] ;  /* 0x00300000590c783b */ /* 0x004ea20000004200 */
[----:B-----5:R-:W-:-:S05]  /*6e60*/  F2FP.BF16.F32.PACK_AB R9, R54, R59 ;  /* 0x0000003b3609723e */ /* 0x020fca00000010ff */
[----:B------:R-:W-:Y:S01]  /*6e70*/  HMMA.16816.F32.BF16 R28, R16, R10, R28 ;  /* 0x0000000a101c723c */ /* 0x000fe2000004181c */
[--C-:B------:R-:W-:Y:S01]  /*6e80*/  FFMA.FTZ R16, R44, UR6, -R85.reuse ;  /* 0x000000062c107c23 */ /* 0x100fe20008010855 */
[----:B------:R-:W-:Y:S01]  /*6e90*/  FADD.FTZ R44, R157, R152 ;  /* 0x000000989d2c7221 */ /* 0x000fe20000010000 */
[----:B------:R-:W-:Y:S01]  /*6ea0*/  F2FP.BF16.F32.PACK_AB R10, R53, R52 ;  /* 0x00000034350a723e */ /* 0x000fe200000010ff */
[--C-:B------:R-:W-:Y:S01]  /*6eb0*/  FFMA.FTZ R19, R45, UR6, -R85.reuse ;  /* 0x000000062d137c23 */ /* 0x100fe20008010855 */
[----:B------:R-:W-:Y:S01]  /*6ec0*/  F2FP.BF16.F32.PACK_AB R11, R55, R58 ;  /* 0x0000003a370b723e */ /* 0x000fe200000010ff */
[----:B------:R-:W-:Y:S01]  /*6ed0*/  FADD.FTZ R163, R163, R44 ;  /* 0x0000002ca3a37221 */ /* 0x000fe20000010000 */
[--C-:B------:R-:W-:Y:S01]  /*6ee0*/  FFMA.FTZ R17, R49, UR6, -R85.reuse ;  /* 0x0000000631117c23 */ /* 0x100fe20008010855 */
[--C-:B------:R-:W-:Y:S01]  /*6ef0*/  FFMA.FTZ R45, R46, UR6, -R90.reuse ;  /* 0x000000062e2d7c23 */ /* 0x100fe2000801085a */
[----:B------:R-:W-:Y:S01]  /*6f00*/  FFMA.FTZ R18, R48, UR6, -R85 ;  /* 0x0000000630127c23 */ /* 0x000fe20008010855 */
[----:B------:R-:W-:Y:S01]  /*6f10*/  FADD.FTZ R163, R170, R163 ;  /* 0x000000a3aaa37221 */ /* 0x000fe20000010000 */
[--C-:B------:R-:W-:Y:S01]  /*6f20*/  FFMA.FTZ R44, R50, UR6, -R90.reuse ;  /* 0x00000006322c7c23 */ /* 0x100fe2000801085a */
[C---:B-1----:R-:W-:Y:S01]  /*6f30*/  HMMA.16816.F32.BF16 R24, R8.reuse, R4, R24 ;  /* 0x000000040818723c */ /* 0x042fe20000041818 */
[--C-:B------:R-:W-:Y:S01]  /*6f40*/  FFMA.FTZ R49, R51, UR6, -R90.reuse ;  /* 0x0000000633317c23 */ /* 0x100fe2000801085a */
[----:B------:R-:W-:Y:S01]  /*6f50*/  FADD.FTZ R168, R168, R163 ;  /* 0x000000a3a8a87221 */ /* 0x000fe20000010000 */
[----:B------:R-:W-:Y:S01]  /*6f60*/  FFMA.FTZ R46, R47, UR6, -R90 ;  /* 0x000000062f2e7c23 */ /* 0x000fe2000801085a */
[----:B------:R-:W-:Y:S01]  /*6f70*/  MUFU.EX2 R18, R18 ;  /* 0x0000001200127308 */ /* 0x000fe20000000800 */
[--C-:B------:R-:W-:Y:S01]  /*6f80*/  FFMA.FTZ R47, R41, UR6, -R85.reuse ;  /* 0x00000006292f7c23 */ /* 0x100fe20008010855 */
[----:B------:R-:W-:Y:S01]  /*6f90*/  FADD.FTZ R165, R165, R168 ;  /* 0x000000a8a5a57221 */ /* 0x000fe20000010000 */
[----:B------:R-:W-:Y:S01]  /*6fa0*/  FFMA.FTZ R41, R76, UR6, -R85 ;  /* 0x000000064c297c23 */ /* 0x000fe20008010855 */
[----:B------:R-:W-:Y:S01]  /*6fb0*/  HMMA.16816.F32.BF16 R20, R8, R6, R20 ;  /* 0x000000060814723c */ /* 0x000fe20000041814 */
[----:B------:R-:W1:Y:S01]  /*6fc0*/  LDSM.16.MT88.4 R4, [R150+0x8400] ;  /* 0x008400009604783b */ /* 0x000e620000004200 */
[----:B------:R-:W-:Y:S01]  /*6fd0*/  FADD.FTZ R174, R174, R165 ;  /* 0x000000a5aeae7221 */ /* 0x000fe20000010000 */
[----:B------:R-:W3:Y:S01]  /*6fe0*/  MUFU.EX2 R17, R17 ;  /* 0x0000001100117308 */ /* 0x000ee20000000800 */
[--C-:B------:R-:W-:Y:S01]  /*6ff0*/  FFMA.FTZ R51, R42, UR6, -R90.reuse ;  /* 0x000000062a337c23 */ /* 0x100fe2000801085a */
[----:B------:R-:W-:Y:S01]  /*7000*/  FFMA.FTZ R50, R43, UR6, -R90 ;  /* 0x000000062b327c23 */ /* 0x000fe2000801085a */
[----:B------:R-:W-:Y:S01]  /*7010*/  FADD.FTZ R174, R173, R174 ;  /* 0x000000aeadae7221 */ /* 0x000fe20000010000 */
[----:B------:R-:W-:Y:S01]  /*7020*/  MUFU.EX2 R16, R16 ;  /* 0x0000001000107308 */ /* 0x000fe20000000800 */
[----:B------:R-:W-:-:S02]  /*7030*/  FFMA.FTZ R48, R78, UR6, -R90 ;  /* 0x000000064e307c23 */ /* 0x000fc4000801085a */
[----:B------:R-:W-:Y:S01]  /*7040*/  FADD.FTZ R171, R171, R174 ;  /* 0x000000aeabab7221 */ /* 0x000fe20000010000 */
[----:B------:R-:W4:Y:S03]  /*7050*/  MUFU.EX2 R19, R19 ;  /* 0x0000001300137308 */ /* 0x000f260000000800 */
[----:B------:R-:W-:Y:S01]  /*7060*/  FADD.FTZ R176, R176, R171 ;  /* 0x000000abb0b07221 */ /* 0x000fe20000010000 */
[----:B------:R-:W-:Y:S01]  /*7070*/  MUFU.EX2 R44, R44 ;  /* 0x0000002c002c7308 */ /* 0x000fe20000000800 */
[C---:B--2---:R-:W-:Y:S02]  /*7080*/  HMMA.16816.F32.BF16 R36, R8.reuse, R12, R36 ;  /* 0x0000000c0824723c */ /* 0x044fe40000041824 */
[----:B------:R-:W-:Y:S01]  /*7090*/  FADD.FTZ R141, R141, R176 ;  /* 0x000000b08d8d7221 */ /* 0x000fe20000010000 */
[----:B------:R-:W2:Y:S03]  /*70a0*/  MUFU.EX2 R49, R49 ;  /* 0x0000003100317308 */ /* 0x000ea60000000800 */
[----:B------:R-:W-:Y:S01]  /*70b0*/  FADD.FTZ R156, R156, R141 ;  /* 0x0000008d9c9c7221 */ /* 0x000fe20000010000 */
[----:B------:R-:W-:Y:S01]  /*70c0*/  MUFU.EX2 R45, R45 ;  /* 0x0000002d002d7308 */ /* 0x000fe20000000800 */
[----:B------:R-:W-:Y:S01]  /*70d0*/  HMMA.16816.F32.BF16 R28, R8, R14, R28 ;  /* 0x0000000e081c723c */ /* 0x000fe2000004181c */
[----:B------:R-:W5:Y:S02]  /*70e0*/  LDSM.16.MT88.4 R12, [R89+0x3400] ;  /* 0x00340000590c783b */ /* 0x000f640000004200 */
[----:B------:R-:W1:Y:S01]  /*70f0*/  MUFU.EX2 R46, R46 ;  /* 0x0000002e002e7308 */ /* 0x000e620000000800 */
[----:B------:R-:W-:Y:S01]  /*7100*/  FADD.FTZ R145, R145, R156 ;  /* 0x0000009c91917221 */ /* 0x000fe20000010000 */
[----:B---3--:R-:W-:-:S02]  /*7110*/  F2FP.BF16.F32.PACK_AB R8, R17, R18 ;  /* 0x000000121108723e */ /* 0x008fc400000010ff */
[----:B----4-:R-:W-:Y:S01]  /*7120*/  F2FP.BF16.F32.PACK_AB R10, R19, R16 ;  /* 0x00000010130a723e */ /* 0x010fe200000010ff */
[----:B------:R-:W-:Y:S01]  /*7130*/  FADD.FTZ R160, R160, R145 ;  /* 0x00000091a0a07221 */ /* 0x000fe20000010000 */
[----:B--2---:R-:W-:Y:S01]  /*7140*/  F2FP.BF16.F32.PACK_AB R9, R49, R44 ;  /* 0x0000002c3109723e */ /* 0x004fe200000010ff */
[----:B------:R-:W-:Y:S02]  /*7150*/  MUFU.EX2 R43, R51 ;  /* 0x00000033002b7308 */ /* 0x000fe40000000800 */
[----:B------:R-:W-:Y:S02]  /*7160*/  FADD.FTZ R135, R135, R160 ;  /* 0x000000a087877221 */ /* 0x000fe40000010000 */
[----:B------:R-:W2:Y:S02]  /*7170*/  MUFU.EX2 R47, R47 ;  /* 0x0000002f002f7308 */ /* 0x000ea40000000800 */
[----:B------:R-:W-:Y:S01]  /*7180*/  FADD.FTZ R136, R136, R135 ;  /* 0x0000008788887221 */ /* 0x000fe20000010000 */
[----:B-1----:R-:W-:Y:S01]  /*7190*/  F2FP.BF16.F32.PACK_AB R11, R46, R45 ;  /* 0x0000002d2e0b723e */ /* 0x002fe200000010ff */
[----:B------:R-:W-:Y:S01]  /*71a0*/  MUFU.EX2 R41, R41 ;  /* 0x0000002900297308 */ /* 0x000fe20000000800 */
[----:B------:R-:W-:Y:S01]  /*71b0*/  LDSM.16.MT88.4 R132, [R150+0x8c00] ;  /* 0x008c00009684783b */ /* 0x000fe20000004200 */
[----:B------:R-:W-:-:S02]  /*71c0*/  FADD.FTZ R127, R127, R136 ;  /* 0x000000887f7f7221 */ /* 0x000fc40000010000 */
[----:B------:R-:W1:Y:S01]  /*71d0*/  MUFU.EX2 R42, R73 ;  /* 0x00000049002a7308 */ /* 0x000e620000000800 */
[----:B------:R-:W-:Y:S01]  /*71e0*/  LDSM.16.MT88.4 R136, [R89+0x3c00] ;  /* 0x003c00005988783b */ /* 0x000fe20000004200 */
[C---:B------:R-:W-:Y:S01]  /*71f0*/  HMMA.16816.F32.BF16 R24, R8.reuse, R4, R24 ;  /* 0x000000040818723c */ /* 0x040fe20000041818 */
[----:B------:R-:W-:Y:S01]  /*7200*/  FADD.FTZ R130, R130, R127 ;  /* 0x0000007f82827221 */ /* 0x000fe20000010000 */
[----:B------:R-:W3:Y:S03]  /*7210*/  MUFU.EX2 R50, R50 ;  /* 0x0000003200327308 */ /* 0x000ee60000000800 */
[----:B------:R-:W-:Y:S01]  /*7220*/  FADD.FTZ R119, R119, R130 ;  /* 0x0000008277777221 */ /* 0x000fe20000010000 */
[----:B------:R-:W-:Y:S02]  /*7230*/  MUFU.EX2 R48, R48 ;  /* 0x0000003000307308 */ /* 0x000fe40000000800 */
[C---:B------:R-:W-:Y:S01]  /*7240*/  HMMA.16816.F32.BF16 R20, R8.reuse, R6, R20 ;  /* 0x000000060814723c */ /* 0x040fe20000041814 */
[----:B------:R-:W4:Y:S01]  /*7250*/  LDSM.16.MT88.4 R4, [R150+0x8800] ;  /* 0x008800009604783b */ /* 0x000f220000004200 */
[----:B------:R-:W-:Y:S01]  /*7260*/  FADD.FTZ R128, R128, R119 ;  /* 0x0000007780807221 */ /* 0x000fe20000010000 */
[----:B------:R-:W3:Y:S05]  /*7270*/  MUFU.EX2 R51, R81 ;  /* 0x0000005100337308 */ /* 0x000eea0000000800 */
[----:B-----5:R-:W-:Y:S01]  /*7280*/  HMMA.16816.F32.BF16 R36, R8, R12, R36 ;  /* 0x0000000c0824723c */ /* 0x020fe20000041824 */
[----:B------:R-:W-:Y:S01]  /*7290*/  FADD.FTZ R13, R115, R128 ;  /* 0x00000080730d7221 */ /* 0x000fe20000010000 */
[----:B--2---:R-:W-:-:S03]  /*72a0*/  F2FP.BF16.F32.PACK_AB R12, R47, R40 ;  /* 0x000000282f0c723e */ /* 0x004fc600000010ff */
[----:B------:R-:W-:-:S03]  /*72b0*/  FADD.FTZ R13, R140, R13 ;  /* 0x0000000d8c0d7221 */ /* 0x000fc60000010000 */
[----:B------:R-:W-:Y:S01]  /*72c0*/  HMMA.16816.F32.BF16 R28, R8, R14, R28 ;  /* 0x0000000e081c723c */ /* 0x000fe2000004181c */
[----:B------:R-:W-:Y:S01]  /*72d0*/  FADD.FTZ R34, R34, R13 ;  /* 0x0000000d22227221 */ /* 0x000fe20000010000 */
[----:B-1----:R-:W-:Y:S01]  /*72e0*/  F2FP.BF16.F32.PACK_AB R14, R42, R41 ;  /* 0x000000292a0e723e */ /* 0x002fe200000010ff */
[----:B------:R-:W1:Y:S01]  /*72f0*/  LDSM.16.MT88.4 R8, [R89+0x3800] ;  /* 0x003800005908783b */ /* 0x000e620000004200 */
[----:B---3--:R-:W-:Y:S01]  /*7300*/  F2FP.BF16.F32.PACK_AB R13, R50, R43 ;  /* 0x0000002b320d723e */ /* 0x008fe200000010ff */
[----:B------:R-:W-:Y:S01]  /*7310*/  FADD.FTZ R35, R35, R34 ;  /* 0x0000002223237221 */ /* 0x000fe20000010000 */
[----:B------:R-:W-:Y:S01]  /*7320*/  F2FP.BF16.F32.PACK_AB R15, R51, R48 ;  /* 0x00000030330f723e */ /* 0x000fe200000010ff */
[----:B------:R-:W-:Y:S02]  /*7330*/  FFMA.FTZ R34, R82, UR6, -R85 ;  /* 0x0000000652227c23 */ /* 0x000fe40008010855 */
[----:B------:R-:W-:Y:S01]  /*7340*/  FADD.FTZ R68, R68, R35 ;  /* 0x0000002344447221 */ /* 0x000fe20000010000 */
[----:B------:R-:W-:-:S03]  /*7350*/  FFMA.FTZ R35, R86, UR6, -R90 ;  /* 0x0000000656237c23 */ /* 0x000fc6000801085a */
[----:B------:R-:W-:Y:S01]  /*7360*/  FADD.FTZ R71, R71, R68 ;  /* 0x0000004447477221 */ /* 0x000fe20000010000 */
[----:B------:R-:W2:Y:S03]  /*7370*/  MUFU.EX2 R34, R34 ;  /* 0x0000002200227308 */ /* 0x000ea60000000800 */
[----:B------:R-:W-:Y:S01]  /*7380*/  FADD.FTZ R66, R66, R71 ;  /* 0x0000004742427221 */ /* 0x000fe20000010000 */
[----:B------:R-:W-:Y:S03]  /*7390*/  MUFU.EX2 R35, R35 ;  /* 0x0000002300237308 */ /* 0x000fe60000000800 */
[----:B------:R-:W-:Y:S01]  /*73a0*/  FADD.FTZ R67, R67, R66 ;  /* 0x0000004243437221 */ /* 0x000fe20000010000 */
[----:B----4-:R-:W-:Y:S01]  /*73b0*/  HMMA.16816.F32.BF16 R24, R12, R4, R24 ;  /* 0x000000040c18723c */ /* 0x010fe20000041818 */
[----:B------:R-:W-:-:S02]  /*73c0*/  FADD.FTZ R4, R69, R32 ;  /* 0x0000002045047221 */ /* 0x000fc40000010000 */
[----:B------:R-:W-:Y:S01]  /*73d0*/  FADD.FTZ R62, R62, R67 ;  /* 0x000000433e3e7221 */ /* 0x000fe20000010000 */
[----:B------:R-:W3:Y:S01]  /*73e0*/  MUFU.EX2 R32, R80 ;  /* 0x0000005000207308 */ /* 0x000ee20000000800 */
[----:B------:R-:W-:Y:S02]  /*73f0*/  FADD.FTZ R65, R65, R4 ;  /* 0x0000000441417221 */ /* 0x000fe40000010000 */
[----:B------:R-:W-:Y:S01]  /*7400*/  FADD.FTZ R62, R63, R62 ;  /* 0x0000003e3f3e7221 */ /* 0x000fe20000010000 */
[----:B------:R-:W-:Y:S01]  /*7410*/  HMMA.16816.F32.BF16 R20, R12, R6, R20 ;  /* 0x000000060c14723c */ /* 0x000fe20000041814 */
[----:B------:R-:W-:Y:S02]  /*7420*/  FADD.FTZ R60, R60, R65 ;  /* 0x000000413c3c7221 */ /* 0x000fe40000010000 */
[----:B------:R-:W-:Y:S01]  /*7430*/  FADD.FTZ R59, R59, R62 ;  /* 0x0000003e3b3b7221 */ /* 0x000fe20000010000 */
[----:B--2---:R-:W-:Y:S01]  /*7440*/  F2FP.BF16.F32.PACK_AB R6, R229, R34 ;  /* 0x00000022e506723e */ /* 0x004fe200000010ff */
[----:B------:R-:W-:-:S02]  /*7450*/  FADD.FTZ R61, R61, R60 ;  /* 0x0000003c3d3d7221 */ /* 0x000fc40000010000 */
[----:B------:R-:W-:Y:S01]  /*7460*/  FADD.FTZ R59, R54, R59 ;  /* 0x0000003b363b7221 */ /* 0x000fe20000010000 */
[----:B------:R-:W-:Y:S01]  /*7470*/  FFMA.FTZ R60, R83, UR6, -R90 ;  /* 0x00000006533c7c23 */ /* 0x000fe2000801085a */
[----:B------:R-:W-:Y:S02]  /*7480*/  FADD.FTZ R61, R64, R61 ;  /* 0x0000003d403d7221 */ /* 0x000fe40000010000 */
[----:B------:R-:W-:Y:S01]  /*7490*/  FADD.FTZ R58, R58, R59 ;  /* 0x0000003b3a3a7221 */ /* 0x000fe20000010000 */
[----:B-1----:R-:W-:Y:S01]  /*74a0*/  HMMA.16816.F32.BF16 R36, R12, R8, R36 ;  /* 0x000000080c24723c */ /* 0x002fe20000041824 */
[----:B------:R-:W-:Y:S02]  /*74b0*/  FADD.FTZ R4, R56, R61 ;  /* 0x0000003d38047221 */ /* 0x000fe40000010000 */
[----:B------:R-:W-:Y:S01]  /*74c0*/  FADD.FTZ R55, R55, R58 ;  /* 0x0000003a37377221 */ /* 0x000fe20000010000 */
[----:B------:R-:W1:Y:S01]  /*74d0*/  MUFU.EX2 R60, R60 ;  /* 0x0000003c003c7308 */ /* 0x000e620000000800 */
[----:B------:R-:W-:-:S02]  /*74e0*/  FADD.FTZ R57, R57, R4 ;  /* 0x0000000439397221 */ /* 0x000fc40000010000 */
[----:B------:R-:W-:Y:S01]  /*74f0*/  FADD.FTZ R8, R44, R55 ;  /* 0x000000372c087221 */ /* 0x000fe20000010000 */
[----:B------:R-:W-:Y:S01]  /*7500*/  MUFU.EX2 R56, R88 ;  /* 0x0000005800387308 */ /* 0x000fe20000000800 */
[----:B------:R-:W-:Y:S01]  /*7510*/  HMMA.16816.F32.BF16 R28, R12, R10, R28 ;  /* 0x0000000a0c1c723c */ /* 0x000fe2000004181c */
[----:B------:R-:W-:Y:S01]  /*7520*/  FADD.FTZ R52, R52, R57 ;  /* 0x0000003934347221 */ /* 0x000fe20000010000 */
[----:B------:R-:W-:Y:S01]  /*7530*/  FADD.FTZ R8, R49, R8 ;  /* 0x0000000831087221 */ /* 0x000fe20000010000 */
[----:B------:R-:W2:Y:S01]  /*7540*/  MUFU.EX2 R9, R87 ;  /* 0x0000005700097308 */ /* 0x000ea20000000800 */
[----:B---3--:R-:W-:Y:S01]  /*7550*/  F2FP.BF16.F32.PACK_AB R4, R33, R32 ;  /* 0x000000202104723e */ /* 0x008fe200000010ff */
[----:B------:R-:W-:Y:S01]  /*7560*/  FADD.FTZ R53, R53, R52 ;  /* 0x0000003435357221 */ /* 0x000fe20000010000 */
[----:B------:R-:W-:-:S03]  /*7570*/  FADD.FTZ R45, R45, R8 ;  /* 0x000000082d2d7221 */ /* 0x000fc60000010000 */
[----:B------:R-:W-:Y:S01]  /*7580*/  FADD.FTZ R18, R18, R53 ;  /* 0x0000003512127221 */ /* 0x000fe20000010000 */
[----:B------:R-:W-:Y:S01]  /*7590*/  FADD.FTZ R46, R46, R45 ;  /* 0x0000002d2e2e7221 */ /* 0x000fe20000010000 */
[----:B-1----:R-:W-:Y:S02]  /*75a0*/  F2FP.BF16.F32.PACK_AB R5, R60, R35 ;  /* 0x000000233c05723e */ /* 0x002fe400000010ff */
[----:B------:R-:W-:Y:S01]  /*75b0*/  FADD.FTZ R17, R17, R18 ;  /* 0x0000001211117221 */ /* 0x000fe20000010000 */
[----:B------:R-:W-:-:S03]  /*75c0*/  FADD.FTZ R11, R43, R46 ;  /* 0x0000002e2b0b7221 */ /* 0x000fc60000010000 */
[----:B------:R-:W-:Y:S01]  /*75d0*/  FADD.FTZ R16, R16, R17 ;  /* 0x0000001110107221 */ /* 0x000fe20000010000 */
[----:B------:R-:W-:Y:S01]  /*75e0*/  FADD.FTZ R11, R50, R11 ;  /* 0x0000000b320b7221 */ /* 0x000fe20000010000 */
[----:B--2---:R-:W-:Y:S02]  /*75f0*/  F2FP.BF16.F32.PACK_AB R7, R9, R56 ;  /* 0x000000380907723e */ /* 0x004fe400000010ff */
[----:B------:R-:W-:-:S04]  /*7600*/  FADD.FTZ R19, R19, R16 ;  /* 0x0000001013137221 */ /* 0x000fc80000010000 */
[----:B------:R-:W-:Y:S01]  /*7610*/  FADD.FTZ R8, R40, R19 ;  /* 0x0000001328087221 */ /* 0x000fe20000010000 */
[----:B------:R-:W-:Y:S03]  /*7620*/  HMMA.16816.F32.BF16 R144, R4, R132, R24 ;  /* 0x000000840490723c */ /* 0x000fe60000041818 */
[----:B------:R-:W-:-:S04]  /*7630*/  FADD.FTZ R8, R47, R8 ;  /* 0x000000082f087221 */ /* 0x000fc80000010000 */
[----:B------:R-:W-:Y:S01]  /*7640*/  FADD.FTZ R41, R41, R8 ;  /* 0x0000000829297221 */ /* 0x000fe20000010000 */
[----:B------:R-:W-:Y:S01]  /*7650*/  FADD.FTZ R8, R48, R11 ;  /* 0x0000000b30087221 */ /* 0x000fe20000010000 */
[----:B------:R-:W-:Y:S02]  /*7660*/  HMMA.16816.F32.BF16 R140, R4, R136, R36 ;  /* 0x00000088048c723c */ /* 0x000fe40000041824 */
[----:B------:R-:W-:Y:S01]  /*7670*/  FADD.FTZ R11, R42, R41 ;  /* 0x000000292a0b7221 */ /* 0x000fe20000010000 */
[----:B------:R-:W-:-:S03]  /*7680*/  FADD.FTZ R8, R51, R8 ;  /* 0x0000000833087221 */ /* 0x000fc60000010000 */
        /* <DEDUP_REMOVED lines=9> */
[----:B------:R-:W-:Y:S01]  /*7720*/  FADD.FTZ R230, R9, R56 ;  /* 0x0000003809e67221 */ /* 0x000fe20000010000 */
[----:B------:R-:W-:-:S01]  /*7730*/  NOP ;  /* 0x0000000000007918 */ /* 0x000fc20000000000 */
[----:B------:R-:W-:-:S15]  /*7740*/  @!P0 BRA `(.L_x_556) ;  /* 0x00000054000c8947 */ /* 0x000fde0003800000 */
[----:B------:R-:W-:-:S04]  /*7750*/  DEPBAR.LE SB0, 0x0 ;  /* 0x000080000000791a */ /* 0x000fc80000000000 */
[----:B------:R-:W-:Y:S06]  /*7760*/  BAR.SYNC.DEFER_BLOCKING 0x0 ;  /* 0x0000000000007b1d */ /* 0x000fec0000010000 */
[----:B------:R-:W-:Y:S05]  /*7770*/  BRA.U !UP1, `(.L_x_557) ;  /* 0x0000000109f07547 */ /* 0x000fea000b800000 */
[----:B------:R-:W1:Y:S01]  /*7780*/  LDC R6, c[0x0][0x4f0] ;  /* 0x00013c00ff067b82 */ /* 0x000e620000000800 */
[----:B------:R-:W-:Y:S01]  /*7790*/  IADD3 R5, PT, PT, R3, -0x200, RZ ;  /* 0xfffffe0003057810 */ /* 0x000fe20007ffe0ff */
[----:B------:R-:W2:Y:S01]  /*77a0*/  LDCU.64 UR4, c[0x0][0x3a8] ;  /* 0x00007500ff0477ac */ /* 0x000ea20008000a00 */
[----:B------:R-:W-:Y:S02]  /*77b0*/  IABS R10, R195 ;  /* 0x000000c3000a7213 */ /* 0x000fe40000000000 */
[----:B------:R-:W-:Y:S02]  /*77c0*/  IABS R8, R5 ;  /* 0x0000000500087213 */ /* 0x000fe40000000000 */
[-C--:B-1----:R-:W-:Y:S02]  /*77d0*/  IABS R4, R6.reuse ;  /* 0x0000000600047213 */ /* 0x082fe40000000000 */
[-C--:B------:R-:W-:Y:S02]  /*77e0*/  LOP3.LUT R5, R5, R6.reuse, RZ, 0x3c, !PT ;  /* 0x0000000605057212 */ /* 0x080fe400078e3cff */
[----:B------:R-:W1:Y:S01]  /*77f0*/  I2F.RP R9, R4 ;  /* 0x0000000400097306 */ /* 0x000e620000209400 */
[----:B------:R-:W-:-:S02]  /*7800*/  LOP3.LUT R195, R195, R6, RZ, 0x3c, !PT ;  /* 0x00000006c3c37212 */ /* 0x000fc400078e3cff */
[----:B------:R-:W-:Y:S02]  /*7810*/  ISETP.GE.AND P0, PT, R5, RZ, PT ;  /* 0x000000ff0500720c */ /* 0x000fe40003f06270 */
[----:B------:R-:W-:Y:S02]  /*7820*/  ISETP.GE.AND P2, PT, R195, RZ, PT ;  /* 0x000000ffc300720c */ /* 0x000fe40003f46270 */
[----:B------:R-:W-:Y:S01]  /*7830*/  LOP3.LUT R5, RZ, R6, RZ, 0x33, !PT ;  /* 0x00000006ff057212 */ /* 0x000fe200078e33ff */
        /* <DEDUP_REMOVED lines=15> */
[----:B------:R-:W-:Y:S02]  /*7930*/  @!P1 IMAD.IADD R7, R7, 0x1, -R4 ;  /* 0x0000000107079824 */ /* 0x000fe400078e0a04 */
[-C--:B------:R-:W-:Y:S01]  /*7940*/  @!P3 IADD3 R9, PT, PT, R9, -R4.reuse, RZ ;  /* 0x800000040909b210 */ /* 0x080fe20007ffe0ff */
[----:B------:R-:W-:Y:S01]  /*7950*/  @!P1 VIADD R11, R11, 0x1 ;  /* 0x000000010b0b9836 */ /* 0x000fe20000000000 */
[----:B------:R-:W-:Y:S02]  /*7960*/  @!P3 IADD3 R12, PT, PT, R12, 0x1, RZ ;  /* 0x000000010c0cb810 */ /* 0x000fe40007ffe0ff */
[-C--:B------:R-:W-:Y:S02]  /*7970*/  ISETP.GE.U32.AND P4, PT, R7, R4.reuse, PT ;  /* 0x000000040700720c */ /* 0x080fe40003f86070 */
[----:B------:R-:W-:Y:S02]  /*7980*/  ISETP.GE.U32.AND P6, PT, R9, R4, PT ;  /* 0x000000040900720c */ /* 0x000fe40003fc6070 */
[----:B------:R-:W-:-:S09]  /*7990*/  ISETP.NE.AND P1, PT, R6, RZ, PT ;  /* 0x000000ff0600720c */ /* 0x000fd20003f25270 */
[----:B------:R-:W-:Y:S02]  /*79a0*/  @P4 VIADD R11, R11, 0x1 ;  /* 0x000000010b0b4836 */ /* 0x000fe40000000000 */
[----:B------:R-:W-:Y:S02]  /*79b0*/  @P6 IADD3 R12, PT, PT, R12, 0x1, RZ ;  /* 0x000000010c0c6810 */ /* 0x000fe40007ffe0ff */
[----:B------:R-:W-:Y:S02]  /*79c0*/  @!P0 IMAD.MOV R11, RZ, RZ, -R11 ;  /* 0x000000ffff0b8224 */ /* 0x000fe400078e0a0b */
[----:B------:R-:W-:-:S03]  /*79d0*/  @!P2 IADD3 R12, PT, PT, -R12, RZ, RZ ;  /* 0x000000ff0c0ca210 */ /* 0x000fc60007ffe1ff */
        /* <DEDUP_REMOVED lines=9> */
[-C--:B------:R-:W-:Y:S02]  /*7a70*/  IMAD R6, R9, R188.reuse, RZ ;  /* 0x000000bc09067224 */ /* 0x080fe400078e02ff */
[----:B------:R-:W-:-:S04]  /*7a80*/  IMAD.WIDE.U32 R8, R5, R188, RZ ;  /* 0x000000bc05087225 */ /* 0x000fc800078e00ff */
[----:B------:R-:W-:-:S04]  /*7a90*/  IMAD R6, R5, R189, R6 ;  /* 0x000000bd05067224 */ /* 0x000fc800078e0206 */
[----:B------:R-:W-:Y:S01]  /*7aa0*/  IMAD.IADD R9, R9, 0x1, R6 ;  /* 0x0000000109097824 */ /* 0x000fe200078e0206 */
[----:B---3--:R-:W-:-:S04]  /*7ab0*/  IADD3 R4, PT, PT, R7, -R4, RZ ;  /* 0x8000000407047210 */ /* 0x008fc80007ffe0ff */
[----:B------:R-:W-:Y:S01]  /*7ac0*/  SHF.R.S32.HI R5, RZ, 0x1f, R4 ;  /* 0x0000001fff057819 */ /* 0x000fe20000011404 */
[----:B--2---:R-:W-:-:S04]  /*7ad0*/  IMAD.WIDE.U32 R6, R4, UR4, R8 ;  /* 0x0000000404067c25 */ /* 0x004fc8000f8e0008 */
[----:B------:R-:W-:Y:S01]  /*7ae0*/  IMAD R5, R5, UR4, RZ ;  /* 0x0000000405057c24 */ /* 0x000fe2000f8e02ff */
[----:B------:R-:W-:-:S03]  /*7af0*/  LEA R214, P0, R6, R214, 0x1 ;  /* 0x000000d606d67211 */ /* 0x000fc600078008ff */
[----:B------:R-:W-:-:S05]  /*7b00*/  IMAD R5, R4, UR5, R5 ;  /* 0x0000000504057c24 */ /* 0x000fca000f8e0205 */
[----:B------:R-:W-:-:S04]  /*7b10*/  IADD3 R4, PT, PT, R7, R5, RZ ;  /* 0x0000000507047210 */ /* 0x000fc80007ffe0ff */
[----:B------:R-:W-:Y:S01]  /*7b20*/  LEA.HI.X R215, R6, R215, R4, 0x1, P0 ;  /* 0x000000d706d77211 */ /* 0x000fe200000f0c04 */
[----:B------:R-:W-:Y:S06]  /*7b30*/  BRA `(.L_x_558) ;  /* 0x00000000001c7947 */ /* 0x000fec0003800000 */
.L_x_557:
[----:B------:R-:W-:Y:S01]  /*7b40*/  UMOV UR4, URZ ;  /* 0x000000ff00047c82 */ /* 0x000fe20008000000 */
[----:B------:R-:W-:Y:S01]  /*7b50*/  IMAD.SHL.U32 R4, R188, 0x100, RZ ;  /* 0x00000100bc047824 */ /* 0x000fe200078e00ff */
[----:B------:R-:W-:-:S05]  /*7b60*/  IADD3 R5, P0, PT, RZ, -UR4, RZ ;  /* 0x80000004ff057c10 */ /* 0x000fca000ff1e0ff */
[----:B------:R-:W-:-:S05]  /*7b70*/  IMAD.X R4, RZ, RZ, ~R4, P0 ;  /* 0x000000ffff047224 */ /* 0x000fca00000e0e04 */
[----:B------:R-:W-:-:S04]  /*7b80*/  SHF.R.S64 R5, R5, 0x1f, R4 ;  /* 0x0000001f05057819 */ /* 0x000fc80000001004 */
[----:B------:R-:W-:-:S04]  /*7b90*/  IADD3 R214, P0, PT, R5, R214, RZ ;  /* 0x000000d605d67210 */ /* 0x000fc80007f1e0ff */
[----:B------:R-:W-:-:S09]  /*7ba0*/  LEA.HI.X.SX32 R215, R4, R215, 0x1, P0 ;  /* 0x000000d704d77211 */ /* 0x000fd200000f0eff */
.L_x_558:
[----:B------:R-:W1:Y:S01]  /*7bb0*/  LDCU UR4, c[0x0][0x440] ;  /* 0x00008800ff0477ac */ /* 0x000e620008000800 */
[C---:B------:R-:W-:Y:S01]  /*7bc0*/  IMAD.SHL.U32 R21, R188.reuse, 0x40, RZ ;  /* 0x00000040bc157824 */ /* 0x040fe200078e00ff */
[----:B------:R-:W-:Y:S02]  /*7bd0*/  SHF.L.U64.HI R6, R188, 0x6, R189 ;  /* 0x00000006bc067819 */ /* 0x000fe400000102bd */
[----:B------:R-:W-:Y:S02]  /*7be0*/  PRMT R85, R151, 0x6540, R192 ;  /* 0x0000654097557816 */ /* 0x000fe400000000c0 */
[----:B------:R-:W-:-:S03]  /*7bf0*/  IADD3 R8, P0, PT, R21, R214, RZ ;  /* 0x000000d615087210 */ /* 0x000fc60007f1e0ff */
[C---:B------:R-:W-:Y:S02]  /*7c00*/  VIADD R80, R85.reuse, 0xfffffe09 ;  /* 0xfffffe0955507836 */ /* 0x040fe40000000000 */
[----:B------:R-:W-:Y:S02]  /*7c10*/  IMAD.X R9, R6, 0x1, R215, P0 ;  /* 0x0000000106097824 */ /* 0x000fe400000e06d7 */
[C---:B------:R-:W-:Y:S02]  /*7c20*/  VIADD R91, R85.reuse, 0xfffffe11 ;  /* 0xfffffe11555b7836 */ /* 0x040fe40000000000 */
[C---:B------:R-:W-:Y:S02]  /*7c30*/  VIADD R99, R85.reuse, 0xfffffe29 ;  /* 0xfffffe2955637836 */ /* 0x040fe40000000000 */
[----:B------:R-:W-:Y:S01]  /*7c40*/  VIADD R152, R85, 0xfffffe99 ;  /* 0xfffffe9955987836 */ /* 0x000fe20000000000 */
[----:B-1----:R-:W-:-:S13]  /*7c50*/  ISETP.GE.AND P3, PT, R218, UR4, PT ;  /* 0x00000004da007c0c */ /* 0x002fda000bf66270 */
[----:B------:R-:W-:Y:S01]  /*7c60*/  @!P3 IADD3 R20, P2, PT, R8, R21, RZ ;  /* 0x000000150814b210 */ /* 0x000fe20007f5e0ff */
[----:B------:R-:W-:Y:S01]  /*7c70*/  @P3 STS.128 [R217+0x5000], RZ ;  /* 0x005000ffd9003388 */ /* 0x000fe20000000c00 */
[CC--:B------:R-:W-:Y:S01]  /*7c80*/  @!P3 LEA R18, P1, R188.reuse, R8.reuse, 0x7 ;  /* 0x00000008bc12b211 */ /* 0x0c0fe200078238ff */
[----:B------:R-:W-:Y:S01]  /*7c90*/  @!P3 IMAD R5, R189, 0xc0, RZ ;  /* 0x000000c0bd05b824 */ /* 0x000fe200078e02ff */
[C---:B------:R-:W-:Y:S01]  /*7ca0*/  @!P3 LEA R14, P0, R188.reuse, R8, 0x8 ;  /* 0x00000008bc0eb211 */ /* 0x040fe200078040ff */
[--C-:B------:R-:W-:Y:S01]  /*7cb0*/  @!P3 IMAD.MOV.U32 R12, RZ, RZ, R8.reuse ;  /* 0x000000ffff0cb224 */ /* 0x100fe200078e0008 */
[----:B------:R-:W-:Y:S01]  /*7cc0*/  @!PT LDS RZ, [RZ] ;  /* 0x00000000fffff984 */ /* 0x000fe20000000800 */
[----:B------:R-:W-:Y:S01]  /*7cd0*/  @!PT LDS RZ, [RZ] ;  /* 0x00000000fffff984 */ /* 0x000fe20000000800 */
[----:B------:R-:W-:Y:S01]  /*7ce0*/  @!PT LDS RZ, [RZ] ;  /* 0x00000000fffff984 */ /* 0x000fe20000000800 */
[----:B------:R-:W-:Y:S01]  /*7cf0*/  @!P3 LDGSTS.E.BYPASS.LTC128B.128 [R217+0x5000], desc[UR16][R214.64] ;  /* 0x05000000d6d9bfae */ /* 0x000fe2000b981a10 */
[----:B------:R-:W-:Y:S01]  /*7d00*/  @!P3 IMAD.MOV.U32 R13, RZ, RZ, R9 ;  /* 0x000000ffff0db224 */ /* 0x000fe200078e0009 */
[CC--:B------:R-:W-:Y:S01]  /*7d10*/  @!P3 LEA.HI.X R19, R188.reuse, R9.reuse, R189, 0x7, P1 ;  /* 0x00000009bc13b211 */ /* 0x0c0fe200008f3cbd */
[C---:B------:R-:W-:Y:S01]  /*7d20*/  @!P3 IMAD.WIDE.U32 R16, R188.reuse, 0xc0, R8 ;  /* 0x000000c0bc10b825 */ /* 0x040fe200078e0008 */
[----:B------:R-:W-:Y:S01]  /*7d30*/  @P3 STS.128 [R217+0x5800], RZ ;  /* 0x005800ffd9003388 */ /* 0x000fe20000000c00 */
[----:B------:R-:W-:-:S02]  /*7d40*/  @!P3 LEA.HI.X R15, R188, R9, R189, 0x8, P0 ;  /* 0x00000009bc0fb211 */ /* 0x000fc400000f44bd */
[----:B------:R-:W-:Y:S01]  /*7d50*/  @!P3 IMAD.X R21, R9, 0x1, R6, P2 ;  /* 0x000000010915b824 */ /* 0x000fe200010e0606 */
[----:B------:R-:W-:Y:S01]  /*7d60*/  @!PT LDS RZ, [RZ] ;  /* 0x00000000fffff984 */ /* 0x000fe20000000800 */
[----:B------:R-:W-:Y:S01]  /*7d70*/  @!PT LDS RZ, [RZ] ;  /* 0x00000000fffff984 */ /* 0x000fe20000000800 */
[----:B------:R-:W-:Y:S01]  /*7d80*/  @!PT LDS RZ, [RZ] ;  /* 0x00000000fffff984 */ /* 0x000fe20000000800 */
[----:B------:R-:W-:Y:S01]  /*7d90*/  @!P3 LDGSTS.E.BYPASS.LTC128B.128 [R217+0x5800], desc[UR16][R8.64] ;  /* 0x0580000008d9bfae */ /* 0x000fe2000b981a10 */
[----:B------:R-:W-:Y:S02]  /*7da0*/  @!P3 IMAD.MOV.U32 R10, RZ, RZ, R8 ;  /* 0x000000ffff0ab224 */ /* 0x000fe400078e0008 */
[----:B------:R-:W-:Y:S01]  /*7db0*/  @!P3 IMAD.MOV.U32 R11, RZ, RZ, R9 ;  /* 0x000000ffff0bb224 */ /* 0x000fe200078e0009 */
[----:B------:R-:W-:Y:S01]  /*7dc0*/  @P3 STS.128 [R217+0x6000], RZ ;  /* 0x006000ffd9003388 */ /* 0x000fe20000000c00 */
[----:B------:R-:W-:Y:S02]  /*7dd0*/  @!P3 IMAD R4, R189, 0x140, RZ ;  /* 0x00000140bd04b824 */ /* 0x000fe400078e02ff */
[C---:B------:R-:W-:Y:S01]  /*7de0*/  @!P3 IMAD.WIDE.U32 R12, R188.reuse, 0x140, R12 ;  /* 0x00000140bc0cb825 */ /* 0x040fe200078e000c */
[----:B------:R-:W-:Y:S01]  /*7df0*/  @!PT LDS RZ, [RZ] ;  /* 0x00000000fffff984 */ /* 0x000fe20000000800 */
[----:B------:R-:W-:Y:S01]  /*7e00*/  @!PT LDS RZ, [RZ] ;  /* 0x00000000fffff984 */ /* 0x000fe20000000800 */
[----:B------:R-:W-:Y:S01]  /*7e10*/  @!PT LDS RZ, [RZ] ;  /* 0x00000000fffff984 */ /* 0x000fe20000000800 */
[----:B------:R-:W-:Y:S03]  /*7e20*/  @!P3 LDGSTS.E.BYPASS.LTC128B.128 [R217+0x6000], desc[UR16][R20.64] ;  /* 0x0600000014d9bfae */ /* 0x000fe6000b981a10 */
[----:B------:R-:W-:Y:S01]  /*7e30*/  @!P3 IMAD.IADD R17, R5, 0x1, R17 ;  /* 0x000000010511b824 */ /* 0x000fe200078e0211 */
[----:B------:R-:W-:Y:S01]  /*7e40*/  @P3 STS.128 [R217+0x6800], RZ ;  /* 0x006800ffd9003388 */ /* 0x000fe20000000c00 */
[----:B------:R-:W-:-:S03]  /*7e50*/  @!P3 IMAD.WIDE.U32 R10, R188, 0x180, R10 ;  /* 0x00000180bc0ab825 */ /* 0x000fc600078e000a */
[----:B------:R-:W-:Y:S01]  /*7e60*/  @!PT LDS RZ, [RZ] ;  /* 0x00000000fffff984 */ /* 0x000fe20000000800 */
[----:B------:R-:W-:Y:S01]  /*7e70*/  @!PT LDS RZ, [RZ] ;  /* 0x00000000fffff984 */ /* 0x000fe20000000800 */
[----:B------:R-:W-:Y:S01]  /*7e80*/  @!PT LDS RZ, [RZ] ;  /* 0x00000000fffff984 */ /* 0x000fe20000000800 */
[----:B------:R-:W-:Y:S01]  /*7e90*/  @!P3 LDGSTS.E.BYPASS.LTC128B.128 [R217+0x6800], desc[UR16][R18.64] ;  /* 0x0680000012d9bfae */ /* 0x000fe2000b981a10 */
[----:B------:R-:W-:Y:S02]  /*7ea0*/  @!P3 IMAD R189, R189, 0x180, RZ ;  /* 0x00000180bdbdb824 */ /* 0x000fe400078e02ff */
[----:B------:R-:W-:Y:S01]  /*7eb0*/  @!P3 IMAD.IADD R13, R4, 0x1, R13 ;  /* 0x00000001040db824 */ /* 0x000fe200078e020d */
[----:B------:R-:W-:Y:S01]  /*7ec0*/  @P3 STS.128 [R217+0x7000], RZ ;  /* 0x007000ffd9003388 */ /* 0x000fe20000000c00 */
[----:B------:R-:W-:Y:S02]  /*7ed0*/  @!P3 IMAD.IADD R23, R189, 0x1, R11 ;  /* 0x00000001bd17b824 */ /* 0x000fe400078e020b */
[----:B------:R-:W-:Y:S01]  /*7ee0*/  @!P3 IMAD.MOV.U32 R22, RZ, RZ, R10 ;  /* 0x000000ffff16b224 */ /* 0x000fe200078e000a */
[----:B------:R-:W-:Y:S01]  /*7ef0*/  @!PT LDS RZ, [RZ] ;  /* 0x00000000fffff984 */ /* 0x000fe20000000800 */
[----:B------:R-:W-:Y:S01]  /*7f00*/  @!PT LDS RZ, [RZ] ;  /* 0x00000000fffff984 */ /* 0x000fe20000000800 */
[----:B------:R-:W-:Y:S01]  /*7f10*/  @!PT LDS RZ, [RZ] ;  /* 0x00000000fffff984 */ /* 0x000fe20000000800 */
[----:B------:R-:W-:Y:S04]  /*7f20*/  @!P3 LDGSTS.E.BYPASS.LTC128B.128 [R217+0x7000], desc[UR16][R16.64] ;  /* 0x0700000010d9bfae */ /* 0x000fe8000b981a10 */
[----:B------:R-:W-:Y:S04]  /*7f30*/  @P3 STS.128 [R217+0x7800], RZ ;  /* 0x007800ffd9003388 */ /* 0x000fe80000000c00 */
        /* <DEDUP_REMOVED lines=13> */
[----:B------:R1:W-:Y:S04]  /*8010*/  @!P3 LDGSTS.E.BYPASS.LTC128B.128 [R217+0x8800], desc[UR16][R22.64] ;  /* 0x0880000016d9bfae */ /* 0x0003e8000b981a10 */
[----:B------:R-:W-:Y:S04]  /*8020*/  LDSM.16.M88.4 R72, [R209] ;  /* 0x00000000d148783b */ /* 0x000fe80000000200 */
[----:B------:R-:W2:Y:S04]  /*8030*/  LDSM.16.M88.4 R36, [R208+0x1400] ;  /* 0x00140000d024783b */ /* 0x000ea80000000200 */
[----:B------:R-:W3:Y:S04]  /*8040*/  LDSM.16.M88.4 R44, [R208+0x1000] ;  /* 0x00100000d02c783b */ /* 0x000ee80000000200 */
[----:B------:R-:W-:Y:S04]  /*8050*/  LDSM.16.M88.4 R64, [R194] ;  /* 0x00000000c240783b */ /* 0x000fe80000000200 */
[----:B------:R-:W4:Y:S04]  /*8060*/  LDSM.16.M88.4 R4, [R193+0x1400] ;  /* 0x00140000c104783b */ /* 0x000f280000000200 */
[----:B------:R-:W5:Y:S04]  /*8070*/  LDSM.16.M88.4 R28, [R208+0x1800] ;  /* 0x00180000d01c783b */ /* 0x000f680000000200 */
[----:B-1----:R-:W1:Y:S04]  /*8080*/  LDSM.16.M88.4 R20, [R208+0x1c00] ;  /* 0x001c0000d014783b */ /* 0x002e680000000200 */
[----:B------:R-:W1:Y:S04]  /*8090*/  LDSM.16.M88.4 R16, [R193+0x1000] ;  /* 0x00100000c110783b */ /* 0x000e680000000200 */
[----:B------:R-:W1:Y:S04]  /*80a0*/  LDSM.16.M88.4 R12, [R208+0x2000] ;  /* 0x00200000d00c783b */ /* 0x000e680000000200 */
[----:B------:R-:W1:Y:S04]  /*80b0*/  LDSM.16.M88.4 R8, [R193+0x1800] ;  /* 0x00180000c108783b */ /* 0x000e680000000200 */
[----:B------:R-:W1:Y:S01]  /*80c0*/  LDSM.16.M88.4 R52, [R208+0x2400] ;  /* 0x00240000d034783b */ /* 0x000e620000000200 */
[C---:B--2---:R-:W-:Y:S03]  /*80d0*/  HMMA.16816.F32.BF16 R40, R72.reuse, R36, RZ ;  /* 0x000000244828723c */ /* 0x044fe600000418ff */
[----:B------:R-:W2:Y:S04]  /*80e0*/  LDSM.16.M88.4 R60, [R193+0x1c00] ;  /* 0x001c0000c13c783b */ /* 0x000ea80000000200 */
[----:B------:R-:W-:Y:S01]  /*80f0*/  LDSM.16.M88.4 R56, [R193+0x2400] ;  /* 0x00240000c138783b */ /* 0x000fe20000000200 */
[C---:B------:R-:W-:Y:S03]  /*8100*/  HMMA.16816.F32.BF16 R36, R72.reuse, R38, RZ ;  /* 0x000000264824723c */ /* 0x040fe600000418ff */
[----:B------:R-:W-:Y:S04]  /*8110*/  LDSM.16.M88.4 R48, [R208+0x2800] ;  /* 0x00280000d030783b */ /* 0x000fe80000000200 */
[----:B------:R-:W-:Y:S01]  /*8120*/  LDSM.16.M88.4 R68, [R208+0x2c00] ;  /* 0x002c0000d044783b */ /* 0x000fe20000000200 */
[C---:B---3--:R-:W-:Y:S03]  /*8130*/  HMMA.16816.F32.BF16 R76, R72.reuse, R44, RZ ;  /* 0x0000002c484c723c */ /* 0x048fe600000418ff */
[----:B------:R-:W0:Y:S05]  /*8140*/  LDGDEPBAR ;  /* 0x00000000000079af */ /* 0x000e2a0000000000 */
[----:B------:R-:W-:Y:S08]  /*8150*/  HMMA.16816.F32.BF16 R44, R72, R46, RZ ;  /* 0x0000002e482c723c */ /* 0x000ff000000418ff */
[C---:B----4-:R-:W-:Y:S08]  /*8160*/  HMMA.16816.F32.BF16 R40, R64.reuse, R4, R40 ;  /* 0x000000044028723c */ /* 0x050ff00000041828 */
[----:B------:R-:W-:Y:S01]  /*8170*/  HMMA.16816.F32.BF16 R36, R64, R6, R36 ;  /* 0x000000064024723c */ /* 0x000fe20000041824 */
[----:B------:R-:W3:Y:S07]  /*8180*/  LDSM.16.M88.4 R4, [R193+0x2000] ;  /* 0x00200000c104783b */ /* 0x000eee0000000200 */
[C---:B-----5:R-:W-:Y:S08]  /*8190*/  HMMA.16816.F32.BF16 R32, R72.reuse, R28, RZ ;  /* 0x0000001c4820723c */ /* 0x060ff000000418ff */
[C---:B------:R-:W-:Y:S08]  /*81a0*/  HMMA.16816.F32.BF16 R28, R72.reuse, R30, RZ ;  /* 0x0000001e481c723c */ /* 0x040ff000000418ff */
[C---:B-1----:R-:W-:Y:S08]  /*81b0*/  HMMA.16816.F32.BF16 R24, R72.reuse, R20, RZ ;  /* 0x000000144818723c */ /* 0x042ff000000418ff */
[----:B------:R-:W-:Y:S08]  /*81c0*/  HMMA.16816.F32.BF16 R20, R72, R22, RZ ;  /* 0x000000164814723c */ /* 0x000ff000000418ff */
[C---:B------:R-:W-:Y:S08]  /*81d0*/  HMMA.16816.F32.BF16 R76, R64.reuse, R16, R76 ;  /* 0x00000010404c723c */ /* 0x040ff0000004184c */
[----:B------:R-:W-:Y:S08]  /*81e0*/  HMMA.16816.F32.BF16 R44, R64, R18, R44 ;  /* 0x00000012402c723c */ /* 0x000ff0000004182c */
[C---:B------:R-:W-:Y:S08]  /*81f0*/  HMMA.16816.F32.BF16 R16, R72.reuse, R12, RZ ;  /* 0x0000000c4810723c */ /* 0x040ff000000418ff */
[----:B------:R-:W-:Y:S08]  /*8200*/  HMMA.16816.F32.BF16 R12, R72, R14, RZ ;  /* 0x0000000e480c723c */ /* 0x000ff000000418ff */
[C---:B------:R-:W-:Y:S08]  /*8210*/  HMMA.16816.F32.BF16 R32, R64.reuse, R8, R32 ;  /* 0x000000084020723c */ /* 0x040ff00000041820 */
[----:B------:R-:W-:Y:S08]  /*8220*/  HMMA.16816.F32.BF16 R28, R64, R10, R28 ;  /* 0x0000000a401c723c */ /* 0x000ff0000004181c */
[----:B------:R-:W-:Y:S08]  /*8230*/  HMMA.16816.F32.BF16 R8, R72, R52, RZ ;  /* 0x000000344808723c */ /* 0x000ff000000418ff */
[C---:B--2---:R-:W-:Y:S08]  /*8240*/  HMMA.16816.F32.BF16 R24, R64.reuse, R60, R24 ;  /* 0x0000003c4018723c */ /* 0x044ff00000041818 */
[C---:B------:R-:W-:Y:S01]  /*8250*/  HMMA.16816.F32.BF16 R20, R64.reuse, R62, R20 ;  /* 0x0000003e4014723c */ /* 0x040fe20000041814 */
[----:B------:R-:W1:Y:S07]  /*8260*/  LDSM.16.M88.4 R60, [R193+0x2800] ;  /* 0x00280000c13c783b */ /* 0x000e6e0000000200 */
[C---:B---3--:R-:W-:Y:S08]  /*8270*/  HMMA.16816.F32.BF16 R16, R64.reuse, R4, R16 ;  /* 0x000000044010723c */ /* 0x048ff00000041810 */
[----:B------:R-:W-:Y:S08]  /*8280*/  HMMA.16816.F32.BF16 R12, R64, R6, R12 ;  /* 0x00000006400c723c */ /* 0x000ff0000004180c */
[----:B------:R-:W-:Y:S08]  /*8290*/  HMMA.16816.F32.BF16 R4, R72, R54, RZ ;  /* 0x000000364804723c */ /* 0x000ff000000418ff */
[----:B------:R-:W-:Y:S01]  /*82a0*/  HMMA.16816.F32.BF16 R8, R64, R56, R8 ;  /* 0x000000384008723c */ /* 0x000fe20000041808 */
[----:B------:R-:W-:-:S05]  /*82b0*/  VIADD R56, R85, 0xfffffe01 ;  /* 0xfffffe0155387836 */ /* 0x000fca0000000000 */
[CC--:B------:R-:W-:Y:S02]  /*82c0*/  ISETP.GE.AND P1, PT, R56.reuse, R149.reuse, PT ;  /* 0x000000953800720c */ /* 0x0c0fe40003f26270 */
[----:B------:R-:W-:Y:S01]  /*82d0*/  HMMA.16816.F32.BF16 R52, R72, R48, RZ ;  /* 0x000000304834723c */ /* 0x000fe200000418ff */
[-C--:B------:R-:W-:Y:S01]  /*82e0*/  ISETP.GE.AND P0, PT, R56, R148.reuse, PT ;  /* 0x000000943800720c */ /* 0x080fe20003f06270 */
[----:B------:R-:W-:Y:S01]  /*82f0*/  VIADD R48, R85, 0xfffffe00 ;  /* 0xfffffe0055307836 */ /* 0x000fe20000000000 */
[----:B------:R-:W-:Y:S01]  /*8300*/  FSEL R86, R77, -INF , !P1 ;  /* 0xff8000004d567808 */ /* 0x000fe20004800000 */
[----:B------:R-:W-:Y:S01]  /*8310*/  VIADD R49, R85, 0xfffffe08 ;  /* 0xfffffe0855317836 */ /* 0x000fe20000000000 */
[----:B------:R-:W-:Y:S02]  /*8320*/  ISETP.GE.AND P1, PT, R80, R148, PT ;  /* 0x000000945000720c */ /* 0x000fe40003f26270 */
[-C--:B------:R-:W-:Y:S01]  /*8330*/  ISETP.GE.AND P6, PT, R48, R149.reuse, PT ;  /* 0x000000953000720c */ /* 0x080fe20003fc6270 */
[----:B------:R-:W-:Y:S01]  /*8340*/  HMMA.16816.F32.BF16 R4, R64, R58, R4 ;  /* 0x0000003a4004723c */ /* 0x000fe20000041804 */
[----:B------:R-:W2:Y:S01]  /*8350*/  LDSM.16.M88.4 R56, [R193+0x2c00] ;  /* 0x002c0000c138783b */ /* 0x000ea20000000200 */
[----:B------:R-:W-:-:S02]  /*8360*/  ISETP.GE.AND P4, PT, R49, R149, PT ;  /* 0x000000953100720c */ /* 0x000fc40003f86270 */
[----:B------:R-:W-:Y:S01]  /*8370*/  FSEL R87, R76, -INF , !P6 ;  /* 0xff8000004c577808 */ /* 0x000fe20007000000 */
[----:B------:R-:W-:Y:S01]  /*8380*/  VIADD R76, R85, 0xfffffe10 ;  /* 0xfffffe10554c7836 */ /* 0x000fe20000000000 */
[-C--:B------:R-:W-:Y:S02]  /*8390*/  ISETP.GE.AND P2, PT, R48, R148.reuse, PT ;  /* 0x000000943000720c */ /* 0x080fe40003f46270 */
[----:B------:R-:W-:Y:S02]  /*83a0*/  ISETP.GE.AND P6, PT, R49, R148, PT ;  /* 0x000000943100720c */ /* 0x000fe40003fc6270 */
[----:B------:R-:W-:Y:S01]  /*83b0*/  HMMA.16816.F32.BF16 R48, R72, R50, RZ ;  /* 0x000000324830723c */ /* 0x000fe200000418ff */
[----:B------:R-:W-:Y:S02]  /*83c0*/  FSEL R89, R78, -INF , !P2 ;  /* 0xff8000004e597808 */ /* 0x000fe40005000000 */
[----:B------:R-:W-:Y:S02]  /*83d0*/  ISETP.GE.AND P2, PT, R80, R149, PT ;  /* 0x000000955000720c */ /* 0x000fe40003f46270 */
[----:B------:R-:W-:-:S02]  /*83e0*/  FSEL R88, R46, -INF , !P6 ;  /* 0xff8000002e587808 */ /* 0x000fc40007000000 */
[----:B------:R-:W-:Y:S01]  /*83f0*/  FSEL R90, R45, -INF , !P2 ;  /* 0xff8000002d5a7808 */ /* 0x000fe20005000000 */
[----:B-1----:R-:W-:Y:S01]  /*8400*/  HMMA.16816.F32.BF16 R52, R64, R60, R52 ;  /* 0x0000003c4034723c */ /* 0x002fe20000041834 */
[----:B------:R-:W-:Y:S02]  /*8410*/  FSEL R60, R79, -INF , !P0 ;  /* 0xff8000004f3c7808 */ /* 0x000fe40004000000 */
[----:B------:R-:W-:Y:S01]  /*8420*/  FSEL R61, R44, -INF , !P4 ;  /* 0xff8000002c3d7808 */ /* 0x000fe20006000000 */
[----:B------:R-:W-:Y:S01]  /*8430*/  VIADD R44, R85, 0xfffffe18 ;  /* 0xfffffe18552c7836 */ /* 0x000fe20000000000 */
[CC--:B------:R-:W-:Y:S02]  /*8440*/  ISETP.GE.AND P0, PT, R76.reuse, R149.reuse, PT ;  /* 0x000000954c00720c */ /* 0x0c0fe40003f06270 */
[----:B------:R-:W-:Y:S01]  /*8450*/  ISETP.GE.AND P4, PT, R76, R148, PT ;  /* 0x000000944c00720c */ /* 0x000fe20003f86270 */
[----:B------:R-:W-:Y:S01]  /*8460*/  HMMA.16816.F32.BF16 R80, R72, R68, RZ ;  /* 0x000000444850723c */ /* 0x000fe200000418ff */
[----:B------:R-:W1:Y:S01]  /*8470*/  LDSM.16.M88.4 R76, [R208+0x3000] ;  /* 0x00300000d04c783b */ /* 0x000e620000000200 */
[----:B------:R-:W-:-:S02]  /*8480*/  ISETP.GE.AND P6, PT, R91, R149, PT ;  /* 0x000000955b00720c */ /* 0x000fc40003fc6270 */
[-C--:B------:R-:W-:Y:S02]  /*8490*/  ISETP.GE.AND P2, PT, R91, R148.reuse, PT ;  /* 0x000000945b00720c */ /* 0x080fe40003f46270 */
[----:B------:R-:W-:Y:S02]  /*84a0*/  FSEL R91, R47, -INF , !P1 ;  /* 0xff8000002f5b7808 */ /* 0x000fe40004800000 */
[----:B------:R-:W-:Y:S01]  /*84b0*/  FSEL R92, R40, -INF , !P0 ;  /* 0xff800000285c7808 */ /* 0x000fe20004000000 */
[C---:B------:R-:W-:Y:S01]  /*84c0*/  VIADD R40, R85.reuse, 0xfffffe19 ;  /* 0xfffffe1955287836 */ /* 0x040fe20000000000 */
[C---:B------:R-:W-:Y:S01]  /*84d0*/  ISETP.GE.AND P1, PT, R44.reuse, R149, PT ;  /* 0x000000952c00720c */ /* 0x040fe20003f26270 */
[----:B------:R-:W-:Y:S01]  /*84e0*/  HMMA.16816.F32.BF16 R48, R64, R62, R48 ;  /* 0x0000003e4030723c */ /* 0x000fe20000041830 */
[----:B------:R-:W-:Y:S01]  /*84f0*/  ISETP.GE.AND P0, PT, R44, R148, PT ;  /* 0x000000942c00720c */ /* 0x000fe20003f06270 */
[----:B------:R-:W-:Y:S01]  /*8500*/  VIADD R44, R85, 0xfffffe20 ;  /* 0xfffffe20552c7836 */ /* 0x000fe20000000000 */
[----:B------:R-:W-:-:S02]  /*8510*/  FSEL R62, R42, -INF , !P4 ;  /* 0xff8000002a3e7808 */ /* 0x000fc40006000000 */
[----:B------:R-:W-:Y:S02]  /*8520*/  FSEL R63, R41, -INF , !P6 ;  /* 0xff800000293f7808 */ /* 0x000fe40007000000 */
[----:B------:R-:W-:Y:S01]  /*8530*/  FSEL R93, R43, -INF , !P2 ;  /* 0xff8000002b5d7808 */ /* 0x000fe20005000000 */
[----:B------:R-:W-:Y:S01]  /*8540*/  HMMA.16816.F32.BF16 R68, R72, R70, RZ ;  /* 0x000000464844723c */ /* 0x000fe200000418ff */
[----:B------:R-:W-:Y:S01]  /*8550*/  FSEL R94, R36, -INF , !P1 ;  /* 0xff800000245e7808 */ /* 0x000fe20004800000 */
[----:B------:R-:W-:Y:S01]  /*8560*/  VIADD R36, R85, 0xfffffe28 ;  /* 0xfffffe2855247836 */ /* 0x000fe20000000000 */
[CC--:B------:R-:W-:Y:S02]  /*8570*/  ISETP.GE.AND P4, PT, R40.reuse, R149.reuse, PT ;  /* 0x000000952800720c */ /* 0x0c0fe40003f86270 */
[----:B------:R-:W-:Y:S02]  /*8580*/  ISETP.GE.AND P6, PT, R40, R148, PT ;  /* 0x000000942800720c */ /* 0x000fe40003fc6270 */
[----:B------:R-:W-:Y:S01]  /*8590*/  ISETP.GE.AND P2, PT, R44, R149, PT ;  /* 0x000000952c00720c */ /* 0x000fe20003f46270 */
[----:B------:R-:W3:Y:S01]  /*85a0*/  LDSM.16.M88.4 R40, [R193+0x3000] ;  /* 0x00300000c128783b */ /* 0x000ee20000000200 */
[----:B--2---:R-:W-:Y:S01]  /*85b0*/  HMMA.16816.F32.BF16 R80, R64, R56, R80 ;  /* 0x000000384050723c */ /* 0x004fe20000041850 */
[----:B------:R-:W-:-:S02]  /*85c0*/  FSEL R56, R39, -INF , !P6 ;  /* 0xff80000027387808 */ /* 0x000fc40007000000 */
[----:B------:R-:W-:Y:S01]  /*85d0*/  FSEL R57, R32, -INF , !P2 ;  /* 0xff80000020397808 */ /* 0x000fe20005000000 */
[----:B------:R-:W-:Y:S01]  /*85e0*/  VIADD R32, R85, 0xfffffe30 ;  /* 0xfffffe3055207836 */ /* 0x000fe20000000000 */
[----:B------:R-:W-:Y:S02]  /*85f0*/  FSEL R95, R38, -INF , !P0 ;  /* 0xff800000265f7808 */ /* 0x000fe40004000000 */
[----:B------:R-:W-:Y:S02]  /*8600*/  FSEL R97, R37, -INF , !P4 ;  /* 0xff80000025617808 */ /* 0x000fe40006000000 */
[C---:B------:R-:W-:Y:S02]  /*8610*/  ISETP.GE.AND P6, PT, R36.reuse, R149, PT ;  /* 0x000000952400720c */ /* 0x040fe40003fc6270 */
[-C--:B------:R-:W-:Y:S01]  /*8620*/  ISETP.GE.AND P2, PT, R36, R148.reuse, PT ;  /* 0x000000942400720c */ /* 0x080fe20003f46270 */
[----:B------:R-:W-:Y:S01]  /*8630*/  HMMA.16816.F32.BF16 R68, R64, R58, R68 ;  /* 0x0000003a4044723c */ /* 0x000fe20000041844 */
[----:B------:R-:W2:Y:S01]  /*8640*/  LDSM.16.M88.4 R36, [R208+0x3400] ;  /* 0x00340000d024783b */ /* 0x000ea20000000200 */
[----:B------:R-:W-:Y:S01]  /*8650*/  ISETP.GE.AND P1, PT, R44, R148, PT ;  /* 0x000000942c00720c */ /* 0x000fe20003f26270 */
[C---:B------:R-:W-:Y:S01]  /*8660*/  VIADD R44, R85.reuse, 0xfffffe21 ;  /* 0xfffffe21552c7836 */ /* 0x040fe20000000000 */
[----:B------:R-:W-:Y:S01]  /*8670*/  FSEL R100, R28, -INF , !P6 ;  /* 0xff8000001c647808 */ /* 0x000fe20007000000 */
[----:B------:R-:W-:Y:S01]  /*8680*/  VIADD R28, R85, 0xfffffe31 ;  /* 0xfffffe31551c7836 */ /* 0x000fe20000000000 */
[----:B------:R-:W-:-:S02]  /*8690*/  FSEL R96, R34, -INF , !P1 ;  /* 0xff80000022607808 */ /* 0x000fc40004800000 */
[CC--:B------:R-:W-:Y:S02]  /*86a0*/  ISETP.GE.AND P0, PT, R44.reuse, R149.reuse, PT ;  /* 0x000000952c00720c */ /* 0x0c0fe40003f06270 */
[-C--:B------:R-:W-:Y:S02]  /*86b0*/  ISETP.GE.AND P4, PT, R44, R148.reuse, PT ;  /* 0x000000942c00720c */ /* 0x080fe40003f86270 */
[----:B------:R-:W-:Y:S01]  /*86c0*/  ISETP.GE.AND P1, PT, R99, R149, PT ;  /* 0x000000956300720c */ /* 0x000fe20003f26270 */
[----:B-1----:R-:W-:Y:S01]  /*86d0*/  HMMA.16816.F32.BF16 R44, R72, R76, RZ ;  /* 0x0000004c482c723c */ /* 0x002fe200000418ff */
[----:B------:R-:W-:Y:S02]  /*86e0*/  FSEL R98, R33, -INF , !P0 ;  /* 0xff80000021627808 */ /* 0x000fe40004000000 */
[----:B------:R-:W-:Y:S02]  /*86f0*/  ISETP.GE.AND P0, PT, R99, R148, PT ;  /* 0x000000946300720c */ /* 0x000fe40003f06270 */
[----:B------:R-:W-:-:S02]  /*8700*/  FSEL R58, R30, -INF , !P2 ;  /* 0xff8000001e3a7808 */ /* 0x000fc40005000000 */
[----:B------:R-:W-:Y:S01]  /*8710*/  FSEL R59, R29, -INF , !P1 ;  /* 0xff8000001d3b7808 */ /* 0x000fe20004800000 */
[----:B------:R-:W-:Y:S01]  /*8720*/  HMMA.16816.F32.BF16 R76, R72, R78, RZ ;  /* 0x0000004e484c723c */ /* 0x000fe200000418ff */
[----:B------:R-:W-:Y:S02]  /*8730*/  FSEL R99, R35, -INF , !P4 ;  /* 0xff80000023637808 */ /* 0x000fe40006000000 */
[CC--:B------:R-:W-:Y:S02]  /*8740*/  ISETP.GE.AND P2, PT, R28.reuse, R149.reuse, PT ;  /* 0x000000951c00720c */ /* 0x0c0fe40003f46270 */
[-C--:B------:R-:W-:Y:S02]  /*8750*/  ISETP.GE.AND P1, PT, R28, R148.reuse, PT ;  /* 0x000000941c00720c */ /* 0x080fe40003f26270 */
[----:B------:R-:W-:Y:S02]  /*8760*/  FSEL R101, R31, -INF , !P0 ;  /* 0xff8000001f657808 */ /* 0x000fe40004000000 */
[CC--:B------:R-:W-:Y:S01]  /*8770*/  ISETP.GE.AND P4, PT, R32.reuse, R149.reuse, PT ;  /* 0x000000952000720c */ /* 0x0c0fe20003f86270 */
[----:B------:R-:W1:Y:S01]  /*8780*/  LDSM.16.M88.4 R28, [R193+0x3400] ;  /* 0x00340000c11c783b */ /* 0x000e620000000200 */
[-C--:B------:R-:W-:Y:S01]  /*8790*/  ISETP.GE.AND P6, PT, R32, R148.reuse, PT ;  /* 0x000000942000720c */ /* 0x080fe20003fc6270 */
[C---:B------:R-:W-:Y:S01]  /*87a0*/  VIADD R32, R85.reuse, 0xfffffe38 ;  /* 0xfffffe3855207836 */ /* 0x040fe20000000000 */
[----:B------:R-:W-:Y:S01]  /*87b0*/  FSEL R102, R24, -INF , !P4 ;  /* 0xff80000018667808 */ /* 0x000fe20006000000 */
[----:B------:R-:W-:Y:S01]  /*87c0*/  VIADD R24, R85, 0xfffffe40 ;  /* 0xfffffe4055187836 */ /* 0x000fe20000000000 */
[----:B------:R-:W-:Y:S01]  /*87d0*/  FSEL R104, R27, -INF , !P1 ;  /* 0xff8000001b687808 */ /* 0x000fe20004800000 */
[C---:B---3--:R-:W-:Y:S01]  /*87e0*/  HMMA.16816.F32.BF16 R44, R64.reuse, R40, R44 ;  /* 0x00000028402c723c */ /* 0x048fe2000004182c */
[C---:B------:R-:W-:Y:S01]  /*87f0*/  ISETP.GE.AND P0, PT, R32.reuse, R149, PT ;  /* 0x000000952000720c */ /* 0x040fe20003f06270 */
[C---:B------:R-:W-:Y:S01]  /*8800*/  VIADD R40, R85.reuse, 0xfffffe41 ;  /* 0xfffffe4155287836 */ /* 0x040fe20000000000 */
[----:B------:R-:W-:Y:S01]  /*8810*/  ISETP.GE.AND P4, PT, R32, R148, PT ;  /* 0x000000942000720c */ /* 0x000fe20003f86270 */
[C---:B------:R-:W-:Y:S01]  /*8820*/  VIADD R32, R85.reuse, 0xfffffe39 ;  /* 0xfffffe3955207836 */ /* 0x040fe20000000000 */
[----:B------:R-:W-:Y:S01]  /*8830*/  FSEL R106, R20, -INF , !P0 ;  /* 0xff800000146a7808 */ /* 0x000fe20004000000 */
[----:B------:R-:W-:Y:S01]  /*8840*/  VIADD R20, R85, 0xfffffe48 ;  /* 0xfffffe4855147836 */ /* 0x000fe20000000000 */
[----:B------:R-:W-:Y:S01]  /*8850*/  FSEL R103, R26, -INF , !P6 ;  /* 0xff8000001a677808 */ /* 0x000fe20007000000 */
[----:B------:R-:W-:Y:S01]  /*8860*/  HMMA.16816.F32.BF16 R76, R64, R42, R76 ;  /* 0x0000002a404c723c */ /* 0x000fe2000004184c */
[----:B------:R-:W-:-:S02]  /*8870*/  FSEL R105, R25, -INF , !P2 ;  /* 0xff80000019697808 */ /* 0x000fc40005000000 */
[CC--:B------:R-:W-:Y:S02]  /*8880*/  ISETP.GE.AND P1, PT, R24.reuse, R149.reuse, PT ;  /* 0x000000951800720c */ /* 0x0c0fe40003f26270 */
[-C--:B------:R-:W-:Y:S02]  /*8890*/  ISETP.GE.AND P0, PT, R24, R148.reuse, PT ;  /* 0x000000941800720c */ /* 0x080fe40003f06270 */
[----:B------:R-:W3:Y:S01]  /*88a0*/  LDSM.16.M88.4 R24, [R208+0x3800] ;  /* 0x00380000d018783b */ /* 0x000ee20000000200 */
[C---:B------:R-:W-:Y:S02]  /*88b0*/  ISETP.GE.AND P2, PT, R32.reuse, R148, PT ;  /* 0x000000942000720c */ /* 0x040fe40003f46270 */
[----:B------:R-:W-:Y:S02]  /*88c0*/  ISETP.GE.AND P6, PT, R32, R149, PT ;  /* 0x000000952000720c */ /* 0x000fe40003fc6270 */
[----:B------:R-:W-:Y:S01]  /*88d0*/  FSEL R108, R23, -INF , !P2 ;  /* 0xff800000176c7808 */ /* 0x000fe20005000000 */
[----:B--2---:R-:W-:Y:S01]  /*88e0*/  HMMA.16816.F32.BF16 R32, R72, R36, RZ ;  /* 0x000000244820723c */ /* 0x004fe200000418ff */
[----:B------:R-:W-:Y:S01]  /*88f0*/  FSEL R110, R16, -INF , !P1 ;  /* 0xff800000106e7808 */ /* 0x000fe20004800000 */
[----:B------:R-:W-:Y:S01]  /*8900*/  VIADD R16, R85, 0xfffffe49 ;  /* 0xfffffe4955107836 */ /* 0x000fe20000000000 */
[----:B------:R-:W-:-:S02]  /*8910*/  FSEL R107, R22, -INF , !P4 ;  /* 0xff800000166b7808 */ /* 0x000fc40006000000 */
[----:B------:R-:W-:Y:S02]  /*8920*/  FSEL R109, R21, -INF , !P6 ;  /* 0xff800000156d7808 */ /* 0x000fe40007000000 */
[CC--:B------:R-:W-:Y:S01]  /*8930*/  ISETP.GE.AND P2, PT, R20.reuse, R149.reuse, PT ;  /* 0x000000951400720c */ /* 0x0c0fe20003f46270 */
[----:B------:R-:W-:Y:S01]  /*8940*/  HMMA.16816.F32.BF16 R36, R72, R38, RZ ;  /* 0x000000264824723c */ /* 0x000fe200000418ff */
[-C--:B------:R-:W-:Y:S01]  /*8950*/  ISETP.GE.AND P1, PT, R20, R148.reuse, PT ;  /* 0x000000941400720c */ /* 0x080fe20003f26270 */
[C---:B------:R-:W-:Y:S01]  /*8960*/  VIADD R20, R85.reuse, 0xfffffe50 ;  /* 0xfffffe5055147836 */ /* 0x040fe20000000000 */
[C---:B------:R-:W-:Y:S02]  /*8970*/  ISETP.GE.AND P4, PT, R40.reuse, R149, PT ;  /* 0x000000952800720c */ /* 0x040fe40003f86270 */
[----:B------:R-:W-:Y:S01]  /*8980*/  ISETP.GE.AND P6, PT, R40, R148, PT ;  /* 0x000000942800720c */ /* 0x000fe20003fc6270 */
[----:B------:R-:W-:Y:S01]  /*8990*/  VIADD R40, R85, 0xfffffe81 ;  /* 0xfffffe8155287836 */ /* 0x000fe20000000000 */
[----:B------:R-:W-:-:S02]  /*89a0*/  FSEL R113, R17, -INF , !P4 ;  /* 0xff80000011717808 */ /* 0x000fc40006000000 */
[----:B------:R-:W-:Y:S02]  /*89b0*/  FSEL R112, R19, -INF , !P6 ;  /* 0xff80000013707808 */ /* 0x000fe40007000000 */
[----:B------:R-:W-:Y:S01]  /*89c0*/  FSEL R114, R12, -INF , !P2 ;  /* 0xff8000000c727808 */ /* 0x000fe20005000000 */
[C---:B------:R-:W-:Y:S01]  /*89d0*/  VIADD R12, R85.reuse, 0xfffffe58 ;  /* 0xfffffe58550c7836 */ /* 0x040fe20000000000 */
[----:B------:R-:W-:Y:S01]  /*89e0*/  FSEL R111, R18, -INF , !P0 ;  /* 0xff800000126f7808 */ /* 0x000fe20004000000 */
[----:B-1----:R-:W-:Y:S01]  /*89f0*/  HMMA.16816.F32.BF16 R32, R64, R28, R32 ;  /* 0x0000001c4020723c */ /* 0x002fe20000041820 */
[----:B------:R-:W-:Y:S01]  /*8a00*/  ISETP.GE.AND P4, PT, R16, R148, PT ;  /* 0x000000941000720c */ /* 0x000fe20003f86270 */
[----:B------:R-:W-:Y:S01]  /*8a10*/  VIADD R28, R85, 0xfffffe59 ;  /* 0xfffffe59551c7836 */ /* 0x000fe20000000000 */
[-C--:B------:R-:W-:Y:S02]  /*8a20*/  ISETP.GE.AND P6, PT, R20, R149.reuse, PT ;  /* 0x000000951400720c */ /* 0x080fe40003fc6270 */
[----:B------:R-:W-:-:S02]  /*8a30*/  ISETP.GE.AND P0, PT, R16, R149, PT ;  /* 0x000000951000720c */ /* 0x000fc40003f06270 */
[----:B------:R-:W-:Y:S01]  /*8a40*/  FSEL R116, R15, -INF , !P4 ;  /* 0xff8000000f747808 */ /* 0x000fe20006000000 */
[----:B------:R-:W1:Y:S01]  /*8a50*/  LDSM.16.M88.4 R16, [R193+0x3800] ;  /* 0x00380000c110783b */ /* 0x000e620000000200 */
[----:B------:R-:W-:Y:S01]  /*8a60*/  FSEL R118, R8, -INF , !P6 ;  /* 0xff80000008767808 */ /* 0x000fe20007000000 */
[----:B------:R-:W-:Y:S01]  /*8a70*/  VIADD R8, R85, 0xfffffe60 ;  /* 0xfffffe6055087836 */ /* 0x000fe20000000000 */
[----:B------:R-:W-:Y:S01]  /*8a80*/  FSEL R115, R14, -INF , !P1 ;  /* 0xff8000000e737808 */ /* 0x000fe20004800000 */
[----:B------:R-:W-:Y:S01]  /*8a90*/  HMMA.16816.F32.BF16 R36, R64, R30, R36 ;  /* 0x0000001e4024723c */ /* 0x000fe20000041824 */
[----:B------:R-:W-:Y:S02]  /*8aa0*/  FSEL R117, R13, -INF , !P0 ;  /* 0xff8000000d757808 */ /* 0x000fe40004000000 */
[C---:B------:R-:W-:Y:S02]  /*8ab0*/  ISETP.GE.AND P4, PT, R12.reuse, R149, PT ;  /* 0x000000950c00720c */ /* 0x040fe40003f86270 */
[----:B------:R-:W-:-:S02]  /*8ac0*/  ISETP.GE.AND P6, PT, R12, R148, PT ;  /* 0x000000940c00720c */ /* 0x000fc40003fc6270 */
[----:B------:R-:W2:Y:S01]  /*8ad0*/  LDSM.16.M88.4 R12, [R208+0x3c00] ;  /* 0x003c0000d00c783b */ /* 0x000ea20000000200 */
[-C--:B------:R-:W-:Y:S01]  /*8ae0*/  ISETP.GE.AND P2, PT, R20, R148.reuse, PT ;  /* 0x000000941400720c */ /* 0x080fe20003f46270 */
[C---:B------:R-:W-:Y:S01]  /*8af0*/  VIADD R20, R85.reuse, 0xfffffe51 ;  /* 0xfffffe5155147836 */ /* 0x040fe20000000000 */
[----:B------:R-:W-:Y:S01]  /*8b00*/  FSEL R122, R4, -INF , !P4 ;  /* 0xff800000047a7808 */ /* 0x000fe20006000000 */
[----:B------:R-:W-:Y:S01]  /*8b10*/  VIADD R4, R85, 0xfffffe61 ;  /* 0xfffffe6155047836 */ /* 0x000fe20000000000 */
[----:B------:R-:W-:Y:S02]  /*8b20*/  FSEL R119, R10, -INF , !P2 ;  /* 0xff8000000a777808 */ /* 0x000fe40005000000 */
[-C--:B------:R-:W-:Y:S02]  /*8b30*/  ISETP.GE.AND P1, PT, R20, R149.reuse, PT ;  /* 0x000000951400720c */ /* 0x080fe40003f26270 */
[C---:B------:R-:W-:Y:S02]  /*8b40*/  ISETP.GE.AND P2, PT, R28.reuse, R149, PT ;  /* 0x000000951c00720c */ /* 0x040fe40003f46270 */
[----:B------:R-:W-:Y:S01]  /*8b50*/  FSEL R121, R9, -INF , !P1 ;  /* 0xff80000009797808 */ /* 0x000fe20004800000 */
[----:B------:R-:W-:Y:S01]  /*8b60*/  VIADD R9, R85, 0xfffffe69 ;  /* 0xfffffe6955097836 */ /* 0x000fe20000000000 */
[----:B------:R-:W-:-:S02]  /*8b70*/  ISETP.GE.AND P1, PT, R28, R148, PT ;  /* 0x000000941c00720c */ /* 0x000fc40003f26270 */
[-C--:B------:R-:W-:Y:S02]  /*8b80*/  ISETP.GE.AND P0, PT, R20, R148.reuse, PT ;  /* 0x000000941400720c */ /* 0x080fe40003f06270 */
[----:B------:R-:W-:Y:S01]  /*8b90*/  FSEL R123, R6, -INF , !P6 ;  /* 0xff800000067b7808 */ /* 0x000fe20007000000 */
[C---:B---3--:R-:W-:Y:S01]  /*8ba0*/  HMMA.16816.F32.BF16 R20, R72.reuse, R24, RZ ;  /* 0x000000184814723c */ /* 0x048fe200000418ff */
[----:B------:R-:W-:Y:S02]  /*8bb0*/  FSEL R125, R5, -INF , !P2 ;  /* 0xff800000057d7808 */ /* 0x000fe40005000000 */
[C---:B------:R-:W-:Y:S02]  /*8bc0*/  ISETP.GE.AND P6, PT, R4.reuse, R149, PT ;  /* 0x000000950400720c */ /* 0x040fe40003fc6270 */
[----:B------:R-:W-:Y:S02]  /*8bd0*/  ISETP.GE.AND P2, PT, R4, R148, PT ;  /* 0x000000940400720c */ /* 0x000fe40003f46270 */
[----:B------:R-:W-:Y:S01]  /*8be0*/  FSEL R124, R7, -INF , !P1 ;  /* 0xff800000077c7808 */ /* 0x000fe20004800000 */
[----:B------:R-:W-:Y:S01]  /*8bf0*/  HMMA.16816.F32.BF16 R24, R72, R26, RZ ;  /* 0x0000001a4818723c */ /* 0x000fe200000418ff */
[----:B------:R-:W3:Y:S01]  /*8c00*/  LDSM.16.M88.4 R4, [R193+0x3c00] ;  /* 0x003c0000c104783b */ /* 0x000ee20000000200 */
[----:B------:R-:W-:-:S02]  /*8c10*/  FSEL R120, R11, -INF , !P0 ;  /* 0xff8000000b787808 */ /* 0x000fc40004000000 */
[CC--:B------:R-:W-:Y:S02]  /*8c20*/  ISETP.GE.AND P0, PT, R8.reuse, R149.reuse, PT ;  /* 0x000000950800720c */ /* 0x0c0fe40003f06270 */
[-C--:B------:R-:W-:Y:S01]  /*8c30*/  ISETP.GE.AND P4, PT, R8, R148.reuse, PT ;  /* 0x000000940800720c */ /* 0x080fe20003f86270 */
[C---:B------:R-:W-:Y:S01]  /*8c40*/  VIADD R8, R85.reuse, 0xfffffe68 ;  /* 0xfffffe6855087836 */ /* 0x040fe20000000000 */
[----:B------:R-:W-:Y:S02]  /*8c50*/  FSEL R52, R52, -INF , !P0 ;  /* 0xff80000034347808 */ /* 0x000fe40004000000 */
[----:B------:R-:W-:Y:S02]  /*8c60*/  FSEL R54, R54, -INF , !P4 ;  /* 0xff80000036367808 */ /* 0x000fe40006000000 */
[CC--:B------:R-:W-:Y:S01]  /*8c70*/  ISETP.GE.AND P1, PT, R8.reuse, R149.reuse, PT ;  /* 0x000000950800720c */ /* 0x0c0fe20003f26270 */
[----:B-1----:R-:W-:Y:S01]  /*8c80*/  HMMA.16816.F32.BF16 R20, R64, R16, R20 ;  /* 0x000000104014723c */ /* 0x002fe20000041814 */
[-C--:B------:R-:W-:Y:S01]  /*8c90*/  ISETP.GE.AND P0, PT, R8, R148.reuse, PT ;  /* 0x000000940800720c */ /* 0x080fe20003f06270 */
[----:B------:R-:W-:Y:S01]  /*8ca0*/  VIADD R8, R85, 0xfffffe70 ;  /* 0xfffffe7055087836 */ /* 0x000fe20000000000 */
[----:B------:R-:W-:Y:S01]  /*8cb0*/  FSEL R53, R53, -INF , !P6 ;  /* 0xff80000035357808 */ /* 0x000fe20007000000 */
[----:B------:R-:W-:Y:S01]  /*8cc0*/  VIADD R17, R85, 0xfffffe71 ;  /* 0xfffffe7155117836 */ /* 0x000fe20000000000 */
[----:B------:R-:W-:Y:S01]  /*8cd0*/  FSEL R55, R55, -INF , !P2 ;  /* 0xff80000037377808 */ /* 0x000fe20005000000 */
[----:B------:R-:W-:Y:S01]  /*8ce0*/  VIADD R16, R85, 0xfffffe78 ;  /* 0xfffffe7855107836 */ /* 0x000fe20000000000 */
[----:B------:R-:W-:Y:S01]  /*8cf0*/  FSEL R126, R48, -INF , !P1 ;  /* 0xff800000307e7808 */ /* 0x000fe20004800000 */
[----:B--2---:R-:W-:Y:S01]  /*8d00*/  HMMA.16816.F32.BF16 R28, R72, R12, RZ ;  /* 0x0000000c481c723c */ /* 0x004fe200000418ff */
[-C--:B------:R-:W-:Y:S01]  /*8d10*/  ISETP.GE.AND P4, PT, R9, R149.reuse, PT ;  /* 0x000000950900720c */ /* 0x080fe20003f86270 */
[----:B------:R-:W-:Y:S01]  /*8d20*/  VIADD R12, R85, 0xfffffe79 ;  /* 0xfffffe79550c7836 */ /* 0x000fe20000000000 */
[----:B------:R-:W-:Y:S01]  /*8d30*/  ISETP.GE.AND P6, PT, R9, R148, PT ;  /* 0x000000940900720c */ /* 0x000fe20003fc6270 */
[----:B------:R-:W-:Y:S01]  /*8d40*/  VIADD R48, R85, 0xfffffe88 ;  /* 0xfffffe8855307836 */ /* 0x000fe20000000000 */
[----:B------:R-:W-:-:S02]  /*8d50*/  ISETP.GE.AND P2, PT, R8, R149, PT ;  /* 0x000000950800720c */ /* 0x000fc40003f46270 */
[-C--:B------:R-:W-:Y:S01]  /*8d60*/  ISETP.GE.AND P1, PT, R8, R148.reuse, PT ;  /* 0x000000940800720c */ /* 0x080fe20003f26270 */
[----:B------:R-:W-:Y:S01]  /*8d70*/  HMMA.16816.F32.BF16 R24, R64, R18, R24 ;  /* 0x000000124018723c */ /* 0x000fe20000041818 */
[----:B------:R-:W1:Y:S01]  /*8d80*/  LDSM.16.M88.4 R8, [R208+0x4000] ;  /* 0x00400000d008783b */ /* 0x000e620000000200 */
[----:B------:R-:W-:Y:S02]  /*8d90*/  FSEL R127, R50, -INF , !P0 ;  /* 0xff800000327f7808 */ /* 0x000fe40004000000 */
[----:B------:R-:W-:Y:S02]  /*8da0*/  ISETP.GE.AND P0, PT, R17, R149, PT ;  /* 0x000000951100720c */ /* 0x000fe40003f06270 */
[----:B------:R-:W-:Y:S02]  /*8db0*/  FSEL R80, R80, -INF , !P2 ;  /* 0xff80000050507808 */ /* 0x000fe40005000000 */
[----:B------:R-:W-:Y:S02]  /*8dc0*/  FSEL R82, R82, -INF , !P1 ;  /* 0xff80000052527808 */ /* 0x000fe40004800000 */
[----:B------:R-:W-:-:S02]  /*8dd0*/  ISETP.GE.AND P2, PT, R16, R148, PT ;  /* 0x000000941000720c */ /* 0x000fc40003f46270 */
[-C--:B------:R-:W-:Y:S01]  /*8de0*/  ISETP.GE.AND P1, PT, R12, R149.reuse, PT ;  /* 0x000000950c00720c */ /* 0x080fe20003f26270 */
[----:B---3--:R-:W-:Y:S01]  /*8df0*/  HMMA.16816.F32.BF16 R28, R64, R4, R28 ;  /* 0x00000004401c723c */ /* 0x008fe2000004181c */
[----:B------:R-:W-:Y:S01]  /*8e00*/  FSEL R128, R51, -INF , !P6 ;  /* 0xff80000033807808 */ /* 0x000fe20007000000 */
[----:B------:R-:W-:Y:S01]  /*8e10*/  VIADD R5, R85, 0xfffffe89 ;  /* 0xfffffe8955057836 */ /* 0x000fe20000000000 */
[----:B------:R-:W-:Y:S01]  /*8e20*/  FSEL R129, R49, -INF , !P4 ;  /* 0xff80000031817808 */ /* 0x000fe20006000000 */
[C---:B------:R-:W-:Y:S01]  /*8e30*/  VIADD R4, R85.reuse, 0xfffffe90 ;  /* 0xfffffe9055047836 */ /* 0x040fe20000000000 */
[----:B------:R-:W-:Y:S01]  /*8e40*/  ISETP.GE.AND P6, PT, R16, R149, PT ;  /* 0x000000951000720c */ /* 0x000fe20003fc6270 */
[----:B------:R-:W-:Y:S01]  /*8e50*/  VIADD R16, R85, 0xfffffe80 ;  /* 0xfffffe8055107836 */ /* 0x000fe20000000000 */
[----:B------:R-:W-:Y:S02]  /*8e60*/  ISETP.GE.AND P4, PT, R17, R148, PT ;  /* 0x000000941100720c */ /* 0x000fe40003f86270 */
[----:B------:R-:W-:-:S02]  /*8e70*/  FSEL R81, R81, -INF , !P0 ;  /* 0xff80000051517808 */ /* 0x000fc40004000000 */
[-C--:B------:R-:W-:Y:S02]  /*8e80*/  ISETP.GE.AND P0, PT, R12, R148.reuse, PT ;  /* 0x000000940c00720c */ /* 0x080fe40003f06270 */
[----:B------:R-:W-:Y:S01]  /*8e90*/  FSEL R70, R70, -INF , !P2 ;  /* 0xff80000046467808 */ /* 0x000fe20005000000 */
[----:B------:R-:W-:Y:S01]  /*8ea0*/  HMMA.16816.F32.BF16 R12, R72, R14, RZ ;  /* 0x0000000e480c723c */ /* 0x000fe200000418ff */
[----:B------:R-:W-:Y:S02]  /*8eb0*/  FSEL R69, R69, -INF , !P1 ;  /* 0xff80000045457808 */ /* 0x000fe40004800000 */
[C---:B------:R-:W-:Y:S02]  /*8ec0*/  ISETP.GE.AND P2, PT, R40.reuse, R149, PT ;  /* 0x000000952800720c */ /* 0x040fe40003f46270 */
[----:B------:R-:W-:Y:S02]  /*8ed0*/  ISETP.GE.AND P1, PT, R40, R148, PT ;  /* 0x000000942800720c */ /* 0x000fe40003f26270 */
[----:B------:R-:W-:Y:S01]  /*8ee0*/  LDSM.16.M88.4 R40, [R208+0x4400] ;  /* 0x00440000d028783b */ /* 0x000fe20000000200 */
[----:B------:R-:W-:-:S02]  /*8ef0*/  FSEL R83, R83, -INF , !P4 ;  /* 0xff80000053537808 */ /* 0x000fc40006000000 */
[----:B------:R-:W-:Y:S02]  /*8f00*/  FSEL R68, R68, -INF , !P6 ;  /* 0xff80000044447808 */ /* 0x000fe40007000000 */
[CC--:B------:R-:W-:Y:S02]  /*8f10*/  ISETP.GE.AND P4, PT, R16.reuse, R149.reuse, PT ;  /* 0x000000951000720c */ /* 0x0c0fe40003f86270 */
[----:B------:R-:W-:Y:S02]  /*8f20*/  ISETP.GE.AND P6, PT, R16, R148, PT ;  /* 0x000000941000720c */ /* 0x000fe40003fc6270 */
[----:B------:R-:W2:Y:S01]  /*8f30*/  LDSM.16.M88.4 R16, [R193+0x4000] ;  /* 0x00400000c110783b */ /* 0x000ea20000000200 */
[----:B------:R-:W-:Y:S02]  /*8f40*/  FSEL R71, R71, -INF , !P0 ;  /* 0xff80000047477808 */ /* 0x000fe40004000000 */
[----:B------:R-:W-:Y:S01]  /*8f50*/  ISETP.GE.AND P0, PT, R48, R149, PT ;  /* 0x000000953000720c */ /* 0x000fe20003f06270 */
[----:B------:R-:W-:Y:S01]  /*8f60*/  HMMA.16816.F32.BF16 R12, R64, R6, R12 ;  /* 0x00000006400c723c */ /* 0x000fe2000004180c */
[----:B------:R-:W-:-:S02]  /*8f70*/  FSEL R46, R46, -INF , !P6 ;  /* 0xff8000002e2e7808 */ /* 0x000fc40007000000 */
[----:B------:R-:W-:Y:S02]  /*8f80*/  FSEL R45, R45, -INF , !P2 ;  /* 0xff8000002d2d7808 */ /* 0x000fe40005000000 */
        /* <DEDUP_REMOVED lines=9> */
[-C--:B------:R-:W-:Y:S02]  /*9020*/  ISETP.GE.AND P4, PT, R48, R148.reuse, PT ;  /* 0x000000943000720c */ /* 0x080fe40003f86270 */
[----:B------:R-:W-:Y:S01]  /*9030*/  FSEL R77, R77, -INF , !P6 ;  /* 0xff8000004d4d7808 */ /* 0x000fe20007000000 */
[C---:B-1----:R-:W-:Y:S01]  /*9040*/  HMMA.16816.F32.BF16 R48, R72.reuse, R8, RZ ;  /* 0x000000084830723c */ /* 0x042fe200000418ff */
[----:B------:R-:W-:Y:S02]  /*9050*/  FSEL R78, R78, -INF , !P4 ;  /* 0xff8000004e4e7808 */ /* 0x000fe40006000000 */
[----:B------:R-:W-:Y:S02]  /*9060*/  FSEL R79, R79, -INF , !P2 ;  /* 0xff8000004f4f7808 */ /* 0x000fe40005000000 */
[----:B------:R-:W-:Y:S01]  /*9070*/  FSEL R130, R32, -INF , !P1 ;  /* 0xff80000020827808 */ /* 0x000fe20004800000 */
[----:B------:R-:W-:Y:S01]  /*9080*/  VIADD R32, R85, 0xfffffea0 ;  /* 0xfffffea055207836 */ /* 0x000fe20000000000 */
[C---:B------:R-:W-:Y:S01]  /*9090*/  ISETP.GE.AND P4, PT, R5.reuse, R149, PT ;  /* 0x000000950500720c */ /* 0x040fe20003f86270 */
[----:B------:R-:W-:Y:S01]  /*90a0*/  HMMA.16816.F32.BF16 R8, R72, R10, RZ ;  /* 0x0000000a4808723c */ /* 0x000fe200000418ff */
[----:B------:R-:W-:-:S02]  /*90b0*/  ISETP.GE.AND P6, PT, R5, R148, PT ;  /* 0x000000940500720c */ /* 0x000fc40003fc6270 */
[CC--:B------:R-:W-:Y:S02]  /*90c0*/  ISETP.GE.AND P2, PT, R4.reuse, R149.reuse, PT ;  /* 0x000000950400720c */ /* 0x0c0fe40003f46270 */
[-C--:B------:R-:W-:Y:S02]  /*90d0*/  ISETP.GE.AND P1, PT, R4, R148.reuse, PT ;  /* 0x000000940400720c */ /* 0x080fe40003f26270 */
[----:B------:R-:W1:Y:S01]  /*90e0*/  LDSM.16.M88.4 R4, [R193+0x4400] ;  /* 0x00440000c104783b */ /* 0x000e620000000200 */
[----:B------:R-:W-:Y:S02]  /*90f0*/  FSEL R131, R34, -INF , !P0 ;  /* 0xff80000022837808 */ /* 0x000fe40004000000 */
[----:B------:R-:W-:Y:S02]  /*9100*/  FSEL R151, R33, -INF , !P4 ;  /* 0xff80000021977808 */ /* 0x000fe40006000000 */
[C---:B------:R-:W-:Y:S01]  /*9110*/  ISETP.GE.AND P0, PT, R152.reuse, R149, PT ;  /* 0x000000959800720c */ /* 0x040fe20003f06270 */
[----:B--2---:R-:W-:Y:S01]  /*9120*/  HMMA.16816.F32.BF16 R48, R64, R16, R48 ;  /* 0x000000104030723c */ /* 0x004fe20000041830 */
[----:B------:R-:W-:Y:S01]  /*9130*/  ISETP.GE.AND P4, PT, R152, R148, PT ;  /* 0x000000949800720c */ /* 0x000fe20003f86270 */
[----:B------:R-:W-:Y:S01]  /*9140*/  VIADD R17, R85, 0xfffffea1 ;  /* 0xfffffea155117836 */ /* 0x000fe20000000000 */
[----:B------:R-:W-:Y:S01]  /*9150*/  FSEL R152, R35, -INF , !P6 ;  /* 0xff80000023987808 */ /* 0x000fe20007000000 */
[----:B------:R-:W-:Y:S01]  /*9160*/  VIADD R16, R85, 0xfffffea8 ;  /* 0xfffffea855107836 */ /* 0x000fe20000000000 */
[----:B------:R-:W-:-:S02]  /*9170*/  FSEL R153, R36, -INF , !P2 ;  /* 0xff80000024997808 */ /* 0x000fc40005000000 */
[CC--:B------:R-:W-:Y:S01]  /*9180*/  ISETP.GE.AND P6, PT, R32.reuse, R149.reuse, PT ;  /* 0x000000952000720c */ /* 0x0c0fe20003fc6270 */
[----:B------:R-:W-:Y:S01]  /*9190*/  HMMA.16816.F32.BF16 R8, R64, R18, R8 ;  /* 0x000000124008723c */ /* 0x000fe20000041808 */
[-C--:B------:R-:W-:Y:S02]  /*91a0*/  ISETP.GE.AND P2, PT, R32, R148.reuse, PT ;  /* 0x000000942000720c */ /* 0x080fe40003f46270 */
[----:B------:R-:W-:Y:S02]  /*91b0*/  FSEL R154, R38, -INF , !P1 ;  /* 0xff800000269a7808 */ /* 0x000fe40004800000 */
[----:B------:R-:W-:Y:S02]  /*91c0*/  FSEL R156, R37, -INF , !P0 ;  /* 0xff800000259c7808 */ /* 0x000fe40004000000 */
[C---:B------:R-:W-:Y:S01]  /*91d0*/  ISETP.GE.AND P1, PT, R17.reuse, R149, PT ;  /* 0x000000951100720c */ /* 0x040fe20003f26270 */
[----:B------:R-:W-:Y:S01]  /*91e0*/  HMMA.16816.F32.BF16 R32, R72, R40, RZ ;  /* 0x000000284820723c */ /* 0x000fe200000418ff */
[----:B------:R-:W-:Y:S01]  /*91f0*/  ISETP.GE.AND P0, PT, R17, R148, PT ;  /* 0x000000941100720c */ /* 0x000fe20003f06270 */
[----:B------:R-:W-:Y:S01]  /*9200*/  VIADD R17, R85, 0xfffffea9 ;  /* 0xfffffea955117836 */ /* 0x000fe20000000000 */
[----:B------:R-:W-:-:S02]  /*9210*/  FSEL R155, R39, -INF , !P4 ;  /* 0xff800000279b7808 */ /* 0x000fc40006000000 */
[----:B------:R-:W-:Y:S01]  /*9220*/  FSEL R157, R20, -INF , !P6 ;  /* 0xff800000149d7808 */ /* 0x000fe20007000000 */
[----:B------:R-:W-:Y:S01]  /*9230*/  VIADD R20, R85, 0xfffffeb8 ;  /* 0xfffffeb855147836 */ /* 0x000fe20000000000 */
[----:B------:R-:W-:Y:S01]  /*9240*/  FSEL R158, R22, -INF , !P2 ;  /* 0xff800000169e7808 */ /* 0x000fe20005000000 */
[----:B------:R-:W-:Y:S01]  /*9250*/  HMMA.16816.F32.BF16 R40, R72, R42, RZ ;  /* 0x0000002a4828723c */ /* 0x000fe200000418ff */
[----:B------:R-:W-:Y:S01]  /*9260*/  FSEL R160, R21, -INF , !P1 ;  /* 0xff80000015a07808 */ /* 0x000fe20004800000 */
[----:B------:R-:W2:Y:S01]  /*9270*/  LDSM.16.M88.4 R36, [R208+0x4800] ;  /* 0x00480000d024783b */ /* 0x000ea20000000200 */
[CC--:B------:R-:W-:Y:S02]  /*9280*/  ISETP.GE.AND P4, PT, R16.reuse, R149.reuse, PT ;  /* 0x000000951000720c */ /* 0x0c0fe40003f86270 */
[----:B------:R-:W-:Y:S01]  /*9290*/  ISETP.GE.AND P6, PT, R16, R148, PT ;  /* 0x000000941000720c */ /* 0x000fe20003fc6270 */
[----:B------:R-:W-:Y:S01]  /*92a0*/  VIADD R16, R85, 0xfffffeb0 ;  /* 0xfffffeb055107836 */ /* 0x000fe20000000000 */
[----:B------:R-:W-:-:S02]  /*92b0*/  ISETP.GE.AND P2, PT, R17, R149, PT ;  /* 0x000000951100720c */ /* 0x000fc40003f46270 */
[-C--:B------:R-:W-:Y:S01]  /*92c0*/  ISETP.GE.AND P1, PT, R17, R148.reuse, PT ;  /* 0x000000941100720c */ /* 0x080fe20003f26270 */
[C---:B------:R-:W-:Y:S01]  /*92d0*/  VIADD R17, R85.reuse, 0xfffffeb1 ;  /* 0xfffffeb155117836 */ /* 0x040fe20000000000 */
[----:B------:R-:W-:Y:S01]  /*92e0*/  FSEL R161, R24, -INF , !P4 ;  /* 0xff80000018a17808 */ /* 0x000fe20006000000 */
[C---:B-1----:R-:W-:Y:S01]  /*92f0*/  HMMA.16816.F32.BF16 R32, R64.reuse, R4, R32 ;  /* 0x000000044020723c */ /* 0x042fe20000041820 */
[----:B------:R-:W-:Y:S01]  /*9300*/  FSEL R162, R26, -INF , !P6 ;  /* 0xff8000001aa27808 */ /* 0x000fe20007000000 */
[----:B------:R-:W-:Y:S01]  /*9310*/  VIADD R5, R85, 0xfffffeb9 ;  /* 0xfffffeb955057836 */ /* 0x000fe20000000000 */
[----:B------:R-:W-:Y:S01]  /*9320*/  FSEL R164, R25, -INF , !P2 ;  /* 0xff80000019a47808 */ /* 0x000fe20005000000 */
[----:B------:R-:W-:Y:S01]  /*9330*/  VIADD R4, R85, 0xfffffec0 ;  /* 0xfffffec055047836 */ /* 0x000fe20000000000 */
[----:B------:R-:W-:Y:S01]  /*9340*/  FSEL R163, R27, -INF , !P1 ;  /* 0xff8000001ba37808 */ /* 0x000fe20004800000 */
[----:B------:R-:W-:Y:S01]  /*9350*/  VIADD R24, R85, 0xfffffec1 ;  /* 0xfffffec155187836 */ /* 0x000fe20000000000 */
[----:B------:R-:W-:Y:S01]  /*9360*/  ISETP.GE.AND P4, PT, R16, R148, PT ;  /* 0x000000941000720c */ /* 0x000fe20003f86270 */
[----:B------:R-:W-:Y:S01]  /*9370*/  HMMA.16816.F32.BF16 R40, R64, R6, R40 ;  /* 0x000000064028723c */ /* 0x000fe20000041828 */
[----:B------:R-:W-:-:S02]  /*9380*/  ISETP.GE.AND P6, PT, R17, R149, PT ;  /* 0x000000951100720c */ /* 0x000fc40003fc6270 */
[----:B------:R-:W-:Y:S02]  /*9390*/  ISETP.GE.AND P2, PT, R17, R148, PT ;  /* 0x000000941100720c */ /* 0x000fe40003f46270 */
[-C--:B------:R-:W-:Y:S02]  /*93a0*/  ISETP.GE.AND P1, PT, R20, R149.reuse, PT ;  /* 0x000000951400720c */ /* 0x080fe40003f26270 */
[----:B------:R-:W-:Y:S02]  /*93b0*/  FSEL R30, R30, -INF , !P4 ;  /* 0xff8000001e1e7808 */ /* 0x000fe40006000000 */
[----:B------:R-:W-:Y:S02]  /*93c0*/  FSEL R29, R29, -INF , !P6 ;  /* 0xff8000001d1d7808 */ /* 0x000fe40007000000 */
[----:B------:R-:W-:Y:S02]  /*93d0*/  FSEL R31, R31, -INF , !P2 ;  /* 0xff8000001f1f7808 */ /* 0x000fe40005000000 */
[----:B------:R-:W-:Y:S01]  /*93e0*/  FSEL R165, R12, -INF , !P1 ;  /* 0xff8000000ca57808 */ /* 0x000fe20004800000 */
[----:B------:R-:W-:Y:S01]  /*93f0*/  VIADD R12, R85, 0xfffffec8 ;  /* 0xfffffec8550c7836 */ /* 0x000fe20000000000 */
[----:B------:R-:W-:-:S02]  /*9400*/  ISETP.GE.AND P4, PT, R5, R149, PT ;  /* 0x000000950500720c */ /* 0x000fc40003f86270 */
[-C--:B------:R-:W-:Y:S02]  /*9410*/  ISETP.GE.AND P6, PT, R5, R148.reuse, PT ;  /* 0x000000940500720c */ /* 0x080fe40003fc6270 */
[CC--:B------:R-:W-:Y:S02]  /*9420*/  ISETP.GE.AND P2, PT, R4.reuse, R149.reuse, PT ;  /* 0x000000950400720c */ /* 0x0c0fe40003f46270 */
[----:B------:R-:W-:Y:S02]  /*9430*/  ISETP.GE.AND P1, PT, R4, R148, PT ;  /* 0x000000940400720c */ /* 0x000fe40003f26270 */
[----:B------:R-:W-:Y:S01]  /*9440*/  LDSM.16.M88.4 R4, [R208+0x4c00] ;  /* 0x004c0000d004783b */ /* 0x000fe20000000200 */
[----:B------:R-:W-:Y:S02]  /*9450*/  FSEL R159, R23, -INF , !P0 ;  /* 0xff800000179f7808 */ /* 0x000fe40004000000 */
[----:B------:R-:W-:Y:S02]  /*9460*/  ISETP.GE.AND P0, PT, R16, R149, PT ;  /* 0x000000951000720c */ /* 0x000fe40003f06270 */
[----:B------:R-:W1:Y:S01]  /*9470*/  LDSM.16.M88.4 R16, [R193+0x4800] ;  /* 0x00480000c110783b */ /* 0x000e620000000200 */
[----:B------:R-:W-:-:S02]  /*9480*/  FSEL R167, R15, -INF , !P6 ;  /* 0xff8000000fa77808 */ /* 0x000fc40007000000 */
[----:B------:R-:W-:Y:S02]  /*9490*/  FSEL R28, R28, -INF , !P0 ;  /* 0xff8000001c1c7808 */ /* 0x000fe40004000000 */
[----:B------:R-:W-:Y:S02]  /*94a0*/  ISETP.GE.AND P0, PT, R20, R148, PT ;  /* 0x000000941400720c */ /* 0x000fe40003f06270 */
[----:B------:R-:W-:Y:S01]  /*94b0*/  FSEL R48, R48, -INF , !P2 ;  /* 0xff80000030307808 */ /* 0x000fe20005000000 */
[----:B--2---:R-:W-:Y:S01]  /*94c0*/  HMMA.16816.F32.BF16 R20, R72, R36, RZ ;  /* 0x000000244814723c */ /* 0x004fe200000418ff */
[----:B------:R-:W-:Y:S02]  /*94d0*/  FSEL R166, R14, -INF , !P0 ;  /* 0xff8000000ea67808 */ /* 0x000fe40004000000 */
[----:B------:R-:W-:Y:S01]  /*94e0*/  FSEL R168, R13, -INF , !P4 ;  /* 0xff8000000da87808 */ /* 0x000fe20006000000 */
[----:B------:R-:W-:Y:S01]  /*94f0*/  VIADD R13, R85, 0xfffffec9 ;  /* 0xfffffec9550d7836 */ /* 0x000fe20000000000 */
[----:B------:R-:W-:-:S02]  /*9500*/  ISETP.GE.AND P6, PT, R12, R149, PT ;  /* 0x000000950c00720c */ /* 0x000fc40003fc6270 */
[-C--:B------:R-:W-:Y:S01]  /*9510*/  ISETP.GE.AND P2, PT, R12, R148.reuse, PT ;  /* 0x000000940c00720c */ /* 0x080fe20003f46270 */
[----:B------:R-:W-:Y:S01]  /*9520*/  VIADD R12, R85, 0xfffffed0 ;  /* 0xfffffed0550c7836 */ /* 0x000fe20000000000 */
[C---:B------:R-:W-:Y:S01]  /*9530*/  ISETP.GE.AND P0, PT, R24.reuse, R149, PT ;  /* 0x000000951800720c */ /* 0x040fe20003f06270 */
[----:B------:R-:W-:Y:S01]  /*9540*/  HMMA.16816.F32.BF16 R36, R72, R38, RZ ;  /* 0x000000264824723c */ /* 0x000fe200000418ff */
[----:B------:R-:W-:Y:S02]  /*9550*/  ISETP.GE.AND P4, PT, R24, R148, PT ;  /* 0x000000941800720c */ /* 0x000fe40003f86270 */
[----:B------:R-:W-:Y:S02]  /*9560*/  FSEL R50, R50, -INF , !P1 ;  /* 0xff80000032327808 */ /* 0x000fe40004800000 */
[----:B------:R-:W-:Y:S02]  /*9570*/  FSEL R49, R49, -INF , !P0 ;  /* 0xff80000031317808 */ /* 0x000fe40004000000 */
[----:B------:R-:W-:-:S02]  /*9580*/  FSEL R51, R51, -INF , !P4 ;  /* 0xff80000033337808 */ /* 0x000fc40006000000 */
[----:B------:R-:W-:Y:S01]  /*9590*/  FSEL R169, R8, -INF , !P6 ;  /* 0xff80000008a97808 */ /* 0x000fe20007000000 */
[----:B------:R-:W-:Y:S01]  /*95a0*/  VIADD R8, R85, 0xfffffed1 ;  /* 0xfffffed155087836 */ /* 0x000fe20000000000 */
[CC--:B------:R-:W-:Y:S02]  /*95b0*/  ISETP.GE.AND P1, PT, R13.reuse, R149.reuse, PT ;  /* 0x000000950d00720c */ /* 0x0c0fe40003f26270 */
[-C--:B------:R-:W-:Y:S02]  /*95c0*/  ISETP.GE.AND P0, PT, R13, R148.reuse, PT ;  /* 0x000000940d00720c */ /* 0x080fe40003f06270 */
[C---:B------:R-:W-:Y:S02]  /*95d0*/  ISETP.GE.AND P4, PT, R12.reuse, R149, PT ;  /* 0x000000950c00720c */ /* 0x040fe40003f86270 */
[----:B------:R-:W-:Y:S02]  /*95e0*/  ISETP.GE.AND P6, PT, R12, R148, PT ;  /* 0x000000940c00720c */ /* 0x000fe40003fc6270 */
[----:B------:R-:W2:Y:S01]  /*95f0*/  LDSM.16.M88.4 R12, [R193+0x4c00] ;  /* 0x004c0000c10c783b */ /* 0x000ea20000000200 */
[----:B------:R-:W-:Y:S01]  /*9600*/  FSEL R170, R10, -INF , !P2 ;  /* 0xff8000000aaa7808 */ /* 0x000fe20005000000 */
[----:B------:R-:W-:-:S04]  /*9610*/  DEPBAR.LE SB0, 0x0 ;  /* 0x000080000000791a */ /* 0x000fc80000000000 */
[----:B------:R-:W-:Y:S01]  /*9620*/  FSEL R172, R9, -INF , !P1 ;  /* 0xff80000009ac7808 */ /* 0x000fe20004800000 */
[C---:B-1----:R-:W-:Y:S01]  /*9630*/  HMMA.16816.F32.BF16 R20, R64.reuse, R16, R20 ;  /* 0x000000104014723c */ /* 0x042fe20000041814 */
[C---:B------:R-:W-:Y:S01]  /*9640*/  ISETP.GE.AND P2, PT, R8.reuse, R149, PT ;  /* 0x000000950800720c */ /* 0x040fe20003f46270 */
[C---:B------:R-:W-:Y:S01]  /*9650*/  VIADD R16, R85.reuse, 0xfffffed8 ;  /* 0xfffffed855107836 */ /* 0x040fe20000000000 */
[----:B------:R-:W-:Y:S01]  /*9660*/  BAR.SYNC.DEFER_BLOCKING 0x0 ;  /* 0x0000000000007b1d */ /* 0x000fe20000010000 */
        /* <DEDUP_REMOVED lines=9> */
[----:B------:R-:W-:Y:S01]  /*9700*/  FSEL R32, R32, -INF , !P4 ;  /* 0xff80000020207808 */ /* 0x000fe20006000000 */
[----:B------:R-:W-:Y:S01]  /*9710*/  HMMA.16816.F32.BF16 R8, R72, R4, RZ ;  /* 0x000000044808723c */ /* 0x000fe200000418ff */
[C---:B------:R-:W-:Y:S02]  /*9720*/  ISETP.GE.AND P0, PT, R16.reuse, R149, PT ;  /* 0x000000951000720c */ /* 0x040fe40003f06270 */
[----:B------:R-:W-:Y:S01]  /*9730*/  ISETP.GE.AND P4, PT, R16, R148, PT ;  /* 0x000000941000720c */ /* 0x000fe20003f86270 */
[----:B------:R-:W-:Y:S01]  /*9740*/  VIADD R16, R85, 0xfffffee1 ;  /* 0xfffffee155107836 */ /* 0x000fe20000000000 */
[----:B------:R-:W-:-:S02]  /*9750*/  FSEL R41, R41, -INF , !P6 ;  /* 0xff80000029297808 */ /* 0x000fc40007000000 */
[----:B------:R-:W-:Y:S01]  /*9760*/  FSEL R42, R42, -INF , !P4 ;  /* 0xff8000002a2a7808 */ /* 0x000fe20006000000 */
[----:B------:R-:W-:Y:S01]  /*9770*/  HMMA.16816.F32.BF16 R4, R72, R6, RZ ;  /* 0x000000064804723c */ /* 0x000fe200000418ff */
[----:B------:R-:W-:Y:S02]  /*9780*/  FSEL R40, R40, -INF , !P0 ;  /* 0xff80000028287808 */ /* 0x000fe40004000000 */
[C---:B------:R-:W-:Y:S02]  /*9790*/  ISETP.GE.AND P4, PT, R16.reuse, R149, PT ;  /* 0x000000951000720c */ /* 0x040fe40003f86270 */
[-C--:B------:R-:W-:Y:S01]  /*97a0*/  ISETP.GE.AND P6, PT, R16, R148.reuse, PT ;  /* 0x000000941000720c */ /* 0x080fe20003fc6270 */
[----:B------:R-:W-:Y:S01]  /*97b0*/  VIADD R16, R85, 0xfffffee9 ;  /* 0xfffffee955107836 */ /* 0x000fe20000000000 */
[----:B------:R-:W-:Y:S02]  /*97c0*/  ISETP.GE.AND P0, PT, R17, R148, PT ;  /* 0x000000941100720c */ /* 0x000fe40003f06270 */
[----:B------:R-:W-:-:S02]  /*97d0*/  FSEL R35, R35, -INF , !P1 ;  /* 0xff80000023237808 */ /* 0x000fc40004800000 */
[----:B------:R-:W-:Y:S01]  /*97e0*/  FSEL R73, R22, -INF , !P0 ;  /* 0xff80000016497808 */ /* 0x000fe20004000000 */
[C---:B--2---:R-:W-:Y:S01]  /*97f0*/  HMMA.16816.F32.BF16 R8, R64.reuse, R12, R8 ;  /* 0x0000000c4008723c */ /* 0x044fe20000041808 */
[-C--:B------:R-:W-:Y:S01]  /*9800*/  ISETP.GE.AND P0, PT, R16, R149.reuse, PT ;  /* 0x000000951000720c */ /* 0x080fe20003f06270 */
[----:B------:R-:W-:Y:S01]  /*9810*/  VIADD R12, R85, 0xfffffef1 ;  /* 0xfffffef1550c7836 */ /* 0x000fe20000000000 */
[----:B------:R-:W-:Y:S01]  /*9820*/  ISETP.GE.AND P1, PT, R17, R149, PT ;  /* 0x000000951100720c */ /* 0x000fe20003f26270 */
[----:B------:R-:W-:Y:S01]  /*9830*/  VIADD R17, R85, 0xfffffee8 ;  /* 0xfffffee855117836 */ /* 0x000fe20000000000 */
[----:B------:R-:W-:Y:S02]  /*9840*/  FSEL R37, R37, -INF , !P0 ;  /* 0xff80000025257808 */ /* 0x000fe40004000000 */
[----:B------:R-:W-:Y:S01]  /*9850*/  ISETP.GE.AND P0, PT, R12, R148, PT ;  /* 0x000000940c00720c */ /* 0x000fe20003f06270 */
[----:B------:R-:W-:Y:S01]  /*9860*/  HMMA.16816.F32.BF16 R4, R64, R14, R4 ;  /* 0x0000000e4004723c */ /* 0x000fe20000041804 */
[----:B------:R-:W-:-:S02]  /*9870*/  FSEL R72, R20, -INF , !P1 ;  /* 0xff80000014487808 */ /* 0x000fc40004800000 */
[-C--:B------:R-:W-:Y:S02]  /*9880*/  ISETP.GE.AND P1, PT, R17, R148.reuse, PT ;  /* 0x000000941100720c */ /* 0x080fe40003f26270 */
[----:B------:R-:W-:Y:S02]  /*9890*/  FSEL R75, R21, -INF , !P4 ;  /* 0xff800000154b7808 */ /* 0x000fe40006000000 */
[----:B------:R-:W-:Y:S02]  /*98a0*/  FSEL R43, R43, -INF , !P2 ;  /* 0xff8000002b2b7808 */ /* 0x000fe40005000000 */
[----:B------:R-:W-:Y:S01]  /*98b0*/  ISETP.GE.AND P4, PT, R16, R148, PT ;  /* 0x000000941000720c */ /* 0x000fe20003f86270 */
[----:B------:R-:W-:Y:S01]  /*98c0*/  VIADD R16, R85, 0xfffffef0 ;  /* 0xfffffef055107836 */ /* 0x000fe20000000000 */
[----:B------:R-:W-:Y:S02]  /*98d0*/  FSEL R66, R11, -INF , !P0 ;  /* 0xff8000000b427808 */ /* 0x000fe40004000000 */
[----:B------:R-:W-:-:S02]  /*98e0*/  ISETP.GE.AND P0, PT, R192, 0x3, PT ;  /* 0x00000003c000780c */ /* 0x000fc40003f06270 */
[-C--:B------:R-:W-:Y:S02]  /*98f0*/  ISETP.GE.AND P2, PT, R17, R149.reuse, PT ;  /* 0x000000951100720c */ /* 0x080fe40003f46270 */
[----:B------:R-:W-:Y:S02]  /*9900*/  FSEL R38, R38, -INF , !P1 ;  /* 0xff80000026267808 */ /* 0x000fe40004800000 */
[-C--:B------:R-:W-:Y:S01]  /*9910*/  ISETP.GE.AND P1, PT, R12, R149.reuse, PT ;  /* 0x000000950c00720c */ /* 0x080fe20003f26270 */
[----:B------:R-:W-:Y:S01]  /*9920*/  VIADD R12, R85, 0xfffffef9 ;  /* 0xfffffef9550c7836 */ /* 0x000fe20000000000 */
[----:B------:R-:W-:Y:S01]  /*9930*/  FSEL R74, R23, -INF , !P6 ;  /* 0xff800000174a7808 */ /* 0x000fe20007000000 */
[----:B------:R-:W-:Y:S01]  /*9940*/  VIADD R85, R85, 0xfffffef8 ;  /* 0xfffffef855557836 */ /* 0x000fe20000000000 */
[----:B------:R-:W-:Y:S02]  /*9950*/  FSEL R36, R36, -INF , !P2 ;  /* 0xff80000024247808 */ /* 0x000fe40005000000 */
[----:B------:R-:W-:-:S02]  /*9960*/  ISETP.GE.AND P6, PT, R16, R149, PT ;  /* 0x000000951000720c */ /* 0x000fc40003fc6270 */
[----:B------:R-:W-:Y:S02]  /*9970*/  ISETP.GE.AND P2, PT, R16, R148, PT ;  /* 0x000000941000720c */ /* 0x000fe40003f46270 */
[----:B------:R-:W-:Y:S02]  /*9980*/  FSEL R39, R39, -INF , !P4 ;  /* 0xff80000027277808 */ /* 0x000fe40006000000 */
[----:B------:R-:W-:Y:S02]  /*9990*/  FSEL R64, R8, -INF , !P6 ;  /* 0xff80000008407808 */ /* 0x000fe40007000000 */
[----:B------:R-:W-:Y:S02]  /*99a0*/  FSEL R65, R10, -INF , !P2 ;  /* 0xff8000000a417808 */ /* 0x000fe40005000000 */
[----:B------:R-:W-:Y:S02]  /*99b0*/  FSEL R67, R9, -INF , !P1 ;  /* 0xff80000009437808 */ /* 0x000fe40004800000 */
[----:B------:R-:W-:-:S02]  /*99c0*/  ISETP.GE.AND P4, PT, R12, R149, PT ;  /* 0x000000950c00720c */ /* 0x000fc40003f86270 */
[C---:B------:R-:W-:Y:S02]  /*99d0*/  ISETP.GE.AND P6, PT, R85.reuse, R149, PT ;  /* 0x000000955500720c */ /* 0x040fe40003fc6270 */
[-C--:B------:R-:W-:Y:S02]  /*99e0*/  ISETP.GE.AND P2, PT, R85, R148.reuse, PT ;  /* 0x000000945500720c */ /* 0x080fe40003f46270 */
[----:B------:R-:W-:Y:S02]  /*99f0*/  ISETP.GE.AND P1, PT, R12, R148, PT ;  /* 0x000000940c00720c */ /* 0x000fe40003f26270 */
[----:B------:R-:W-:Y:S02]  /*9a00*/  FSEL R85, R5, -INF , !P4 ;  /* 0xff80000005557808 */ /* 0x000fe40006000000 */
[----:B------:R-:W-:Y:S02]  /*9a10*/  FSEL R148, R4, -INF , !P6 ;  /* 0xff80000004947808 */ /* 0x000fe40007000000 */
[----:B------:R-:W-:-:S02]  /*9a20*/  FSEL R149, R6, -INF , !P2 ;  /* 0xff80000006957808 */ /* 0x000fc40005000000 */
[----:B------:R-:W-:Y:S01]  /*9a30*/  FSEL R174, R7, -INF , !P1 ;  /* 0xff80000007ae7808 */ /* 0x000fe20004800000 */
[----:B------:R-:W-:Y:S06]  /*9a40*/  @!P0 BRA `(.L_x_559) ;  /* 0x0000000800188947 */ /* 0x000fec0003800000 */
[----:B------:R-:W-:Y:S05]  /*9a50*/  BRA.U !UP1, `(.L_x_560) ;  /* 0x0000000109f47547 */ /* 0x000fea000b800000 */
[----:B------:R-:W1:Y:S01]  /*9a60*/  LDC R5, c[0x0][0x4f0] ;  /* 0x00013c00ff057b82 */ /* 0x000e620000000800 */
[C---:B------:R-:W-:Y:S01]  /*9a70*/  IADD3 R6, PT, PT, R3.reuse, -0x300, RZ ;  /* 0xfffffd0003067810 */ /* 0x040fe20007ffe0ff */
[----:B------:R-:W-:Y:S01]  /*9a80*/  VIADD R10, R3, 0xfffffe00 ;  /* 0xfffffe00030a7836 */ /* 0x000fe20000000000 */
[----:B------:R-:W2:Y:S02]  /*9a90*/  LDCU.64 UR4, c[0x0][0x3a0] ;  /* 0x00007400ff0477ac */ /* 0x000ea40008000a00 */
[----:B------:R-:W-:Y:S02]  /*9aa0*/  IABS R11, R6 ;  /* 0x00000006000b7213 */ /* 0x000fe40000000000 */
[----:B------:R-:W-:Y:S02]  /*9ab0*/  IABS R8, R10 ;  /* 0x0000000a00087213 */ /* 0x000fe40000000000 */
[-C--:B-1----:R-:W-:Y:S02]  /*9ac0*/  IABS R4, R5.reuse ;  /* 0x0000000500047213 */ /* 0x082fe40000000000 */
[----:B------:R-:W-:-:S02]  /*9ad0*/  LOP3.LUT R6, R6, R5, RZ, 0x3c, !PT ;  /* 0x0000000506067212 */ /* 0x000fc400078e3cff */
[----:B------:R-:W1:Y:S01]  /*9ae0*/  I2F.RP R9, R4 ;  /* 0x0000000400097306 */ /* 0x000e620000209400 */
[----:B------:R-:W-:-:S04]  /*9af0*/  LOP3.LUT R10, R10, R5, RZ, 0x3c, !PT ;  /* 0x000000050a0a7212 */ /* 0x000fc800078e3cff */
[----:B------:R-:W-:-:S03]  /*9b00*/  ISETP.GE.AND P0, PT, R10, RZ, PT ;  /* 0x000000ff0a00720c */ /* 0x000fc60003f06270 */
[----:B-1----:R-:W1:Y:S02]  /*9b10*/  MUFU.RCP R12, R9 ;  /* 0x00000009000c7308 */ /* 0x002e640000001000 */
[----:B-1----:R-:W-:-:S06]  /*9b20*/  VIADD R12, R12, 0xffffffe ;  /* 0x0ffffffe0c0c7836 */ /* 0x002fcc0000000000 */
[----:B------:R-:W1:Y:S02]  /*9b30*/  F2I.FTZ.U32.TRUNC.NTZ R13, R12 ;  /* 0x0000000c000d7305 */ /* 0x000e64000021f000 */
[----:B-1----:R-:W-:Y:S01]  /*9b40*/  IMAD.MOV R7, RZ, RZ, -R13 ;  /* 0x000000ffff077224 */ /* 0x002fe200078e0a0d */
[----:B------:R-:W-:-:S03]  /*9b50*/  MOV R12, RZ ;  /* 0x000000ff000c7202 */ /* 0x000fc60000000f00 */
        /* <DEDUP_REMOVED lines=16> */
[----:B------:R-:W-:Y:S02]  /*9c60*/  ISETP.GE.AND P2, PT, R6, RZ, PT ;  /* 0x000000ff0600720c */ /* 0x000fe40003f46270 */
[----:B------:R-:W-:-:S07]  /*9c70*/  LOP3.LUT R3, RZ, R5, RZ, 0x33, !PT ;  /* 0x00000005ff037212 */ /* 0x000fce00078e33ff */
[----:B------:R-:W-:Y:S02]  /*9c80*/  @P6 VIADD R12, R12, 0x1 ;  /* 0x000000010c0c6836 */ /* 0x000fe40000000000 */
[----:B------:R-:W-:Y:S02]  /*9c90*/  @P1 IADD3 R7, PT, PT, R7, 0x1, RZ ;  /* 0x0000000107071810 */ /* 0x000fe40007ffe0ff */
[----:B------:R-:W-:Y:S01]  /*9ca0*/  @!P2 IMAD.MOV R12, RZ, RZ, -R12 ;  /* 0x000000ffff0ca224 */ /* 0x000fe200078e0a0c */
[----:B------:R-:W-:Y:S02]  /*9cb0*/  ISETP.NE.AND P1, PT, R5, RZ, PT ;  /* 0x000000ff0500720c */ /* 0x000fe40003f25270 */
        /* <DEDUP_REMOVED lines=8> */
[----:B------:R-:W-:-:S04]  /*9d40*/  IMAD R5, R6, R5, -0x100 ;  /* 0xffffff0006057424 */ /* 0x000fc800078e0205 */
[----:B------:R-:W-:Y:S01]  /*9d50*/  IMAD.WIDE.U32 R8, R5, R190, RZ ;  /* 0x000000be05087225 */ /* 0x000fe200078e00ff */
[----:B------:R-:W-:-:S05]  /*9d60*/  SHF.R.S32.HI R3, RZ, 0x1f, R5 ;  /* 0x0000001fff037819 */ /* 0x000fca0000011405 */
[----:B------:R-:W-:-:S04]  /*9d70*/  IMAD R6, R3, R190, RZ ;  /* 0x000000be03067224 */ /* 0x000fc800078e02ff */
        /* <DEDUP_REMOVED lines=11> */
.L_x_560:
[----:B------:R-:W-:Y:S01]  /*9e30*/  UMOV UR4, URZ ;  /* 0x000000ff00047c82 */ /* 0x000fe20008000000 */
[----:B------:R-:W-:Y:S01]  /*9e40*/  IMAD.SHL.U32 R3, R190, 0x100, RZ ;  /* 0x00000100be037824 */ /* 0x000fe200078e00ff */
[----:B------:R-:W-:-:S05]  /*9e50*/  IADD3 R4, P0, PT, RZ, -UR4, RZ ;  /* 0x80000004ff047c10 */ /* 0x000fca000ff1e0ff */
[----:B------:R-:W-:-:S05]  /*9e60*/  IMAD.X R3, RZ, RZ, ~R3, P0 ;  /* 0x000000ffff037224 */ /* 0x000fca00000e0e03 */
[----:B------:R-:W-:-:S04]  /*9e70*/  SHF.R.S64 R5, R4, 0x1f, R3 ;  /* 0x0000001f04057819 */ /* 0x000fc80000001003 */
[----:B------:R-:W-:-:S04]  /*9e80*/  IADD3 R212, P0, PT, R5, R212, RZ ;  /* 0x000000d405d47210 */ /* 0x000fc80007f1e0ff */
[----:B------:R-:W-:-:S09]  /*9e90*/  LEA.HI.X.SX32 R213, R3, R213, 0x1, P0 ;  /* 0x000000d503d57211 */ /* 0x000fd200000f0eff */
.L_x_561:
[C---:B------:R-:W-:Y:S01]  /*9ea0*/  LEA R16, P0, R190.reuse, R212, 0x6 ;  /* 0x000000d4be107211 */ /* 0x040fe200078030ff */
[----:B------:R1:W-:Y:S01]  /*9eb0*/  @P3 STS.128 [R217+0x1000], RZ ;  /* 0x001000ffd9003388 */ /* 0x0003e20000000c00 */
[C---:B------:R-:W-:Y:S01]  /*9ec0*/  @!P3 IMAD R4, R191.reuse, 0xc0, RZ ;  /* 0x000000c0bf04b824 */ /* 0x040fe200078e02ff */
[----:B------:R-:W-:Y:S01]  /*9ed0*/  BSSY.RECONVERGENT B0, `(.L_x_562) ;  /* 0x000003c000007945 */ /* 0x000fe20003800200 */
[C---:B------:R-:W-:Y:S01]  /*9ee0*/  LEA.HI.X R17, R190.reuse, R213, R191, 0x6, P0 ;  /* 0x000000d5be117211 */ /* 0x040fe200000f34bf */
[--C-:B------:R-:W-:Y:S01]  /*9ef0*/  @!P3 IMAD.MOV.U32 R10, RZ, RZ, R16.reuse ;  /* 0x000000ffff0ab224 */ /* 0x100fe200078e0010 */
[CC--:B------:R-:W-:Y:S01]  /*9f00*/  @!P3 LEA R14, P0, R190.reuse, R16.reuse, 0x6 ;  /* 0x00000010be0eb211 */ /* 0x0c0fe200078030ff */
[----:B------:R-:W-:Y:S01]  /*9f10*/  @!P3 IMAD.MOV.U32 R6, RZ, RZ, R16 ;  /* 0x000000ffff06b224 */ /* 0x000fe200078e0010 */
[CC--:B------:R-:W-:Y:S01]  /*9f20*/  @!P3 LEA R12, P1, R190.reuse, R16.reuse, 0x7 ;  /* 0x00000010be0cb211 */ /* 0x0c0fe200078238ff */
[----:B------:R-:W-:Y:S01]  /*9f30*/  @!P3 IMAD.MOV.U32 R11, RZ, RZ, R17 ;  /* 0x000000ffff0bb224 */ /* 0x000fe200078e0011 */
[-C--:B------:R-:W-:Y:S01]  /*9f40*/  @!P3 MOV R7, R17.reuse ;  /* 0x000000110007b202 */ /* 0x080fe20000000f00 */
[----:B------:R-:W-:Y:S01]  /*9f50*/  @!PT LDS RZ, [RZ] ;  /* 0x00000000fffff984 */ /* 0x000fe20000000800 */
[----:B------:R-:W-:Y:S01]  /*9f60*/  @!PT LDS RZ, [RZ] ;  /* 0x00000000fffff984 */ /* 0x000fe20000000800 */
[----:B------:R-:W-:Y:S01]  /*9f70*/  @!PT LDS RZ, [RZ] ;  /* 0x00000000fffff984 */ /* 0x000fe20000000800 */
[----:B------:R1:W-:Y:S01]  /*9f80*/  @!P3 LDGSTS.E.BYPASS.LTC128B.128 [R217+0x1000], desc[UR16][R212.64] ;  /* 0x01000000d4d9bfae */ /* 0x0003e2000b981a10 */
[CC--:B------:R-:W-:Y:S01]  /*9f90*/  @!P3 LEA.HI.X R15, R190.reuse, R17.reuse, R191, 0x6, P0 ;  /* 0x00000011be0fb211 */ /* 0x0c0fe200000f34bf */
[C---:B------:R-:W-:Y:S01]  /*9fa0*/  @!P3 IMAD.WIDE.U32 R10, R190.reuse, 0xc0, R10 ;  /* 0x000000c0be0ab825 */ /* 0x040fe200078e000a */
[C---:B------:R-:W-:Y:S01]  /*9fb0*/  @!P3 LEA R8, P0, R190.reuse, R16, 0x8 ;  /* 0x00000010be08b211 */ /* 0x040fe200078040ff */
[----:B------:R1:W-:Y:S01]  /*9fc0*/  @P3 STS.128 [R217+0x1800], RZ ;  /* 0x001800ffd9003388 */ /* 0x0003e20000000c00 */
[CCC-:B------:R-:W-:Y:S01]  /*9fd0*/  @!P3 LEA.HI.X R13, R190.reuse, R17.reuse, R191.reuse, 0x7, P1 ;  /* 0x00000011be0db211 */ /* 0x1c0fe200008f3cbf */
[----:B------:R-:W-:Y:S01]  /*9fe0*/  @!P3 IMAD R3, R191, 0x140, RZ ;  /* 0x00000140bf03b824 */ /* 0x000fe200078e02ff */
[C---:B------:R-:W-:Y:S01]  /*9ff0*/  @!P3 LEA.HI.X R9, R190.reuse, R17, R191, 0x8, P0 ;  /* 0x00000011be09b211 */ /* 0x040fe200000f44bf */
[----:B------:R-:W-:Y:S01]  /*a000*/  @!PT LDS RZ, [RZ] ;  /* 0x00000000fffff984 */ /* 0x000fe20000000800 */
[----:B------:R-:W-:Y:S01]  /*a010*/  @!PT LDS RZ, [RZ] ;  /* 0x00000000fffff984 */ /* 0x000fe20000000800 */
[----:B------:R-:W-:Y:S01]  /*a020*/  @!PT LDS RZ, [RZ] ;  /* 0x00000000fffff984 */ /* 0x000fe20000000800 */
[----:B------:R1:W-:Y:S01]  /*a030*/  @!P3 LDGSTS.E.BYPASS.LTC128B.128 [R217+0x1800], desc[UR16][R16.64] ;  /* 0x0180000010d9bfae */ /* 0x0003e2000b981a10 */
[----:B------:R-:W-:-:S03]  /*a040*/  @!P3 IMAD.WIDE.U32 R6, R190, 0x140, R6 ;  /* 0x00000140be06b825 */ /* 0x000fc600078e0006 */
[----:B------:R1:W-:Y:S01]  /*a050*/  @P3 STS.128 [R217+0x2000], RZ ;  /* 0x002000ffd9003388 */ /* 0x0003e20000000c00 */
[----:B------:R-:W-:Y:S01]  /*a060*/  @!P3 IMAD.IADD R11, R4, 0x1, R11 ;  /* 0x00000001040bb824 */ /* 0x000fe200078e020b */
[----:B------:R-:W-:Y:S02]  /*a070*/  @!P3 IADD3 R7, PT, PT, R3, R7, RZ ;  /* 0x000000070307b210 */ /* 0x000fe40007ffe0ff */
        /* <DEDUP_REMOVED lines=33> */
.L_x_563:
[----:B------:R-:W-:Y:S05]  /*a290*/  BSYNC.RECONVERGENT B0 ;  /* 0x0000000000007941 */ /* 0x000fea0003800200 */
.L_x_562:
[----:B------:R-:W0:Y:S02]  /*a2a0*/  LDGDEPBAR ;  /* 0x00000000000079af */ /* 0x000e240000000000 */
.L_x_559:
[----:B-1----:R-:W-:Y:S02]  /*a2b0*/  FMNMX3.FTZ R7, R2, R87, R86, !PT ;  /* 0x0000005702077276 */ /* 0x002fe40007810056 */
        /* <DEDUP_REMOVED lines=63> */
[----:B------:R-:W-:Y:S01]  /*a6b0*/  VIMNMX R192, PT, PT, R192, 0x2, !PT ;  /* 0x00000002c0c07848 */ /* 0x000fe20007fe0100 */
[----:B------:R-:W1:Y:S03]  /*a6c0*/  SHFL.BFLY PT, R8, R7, 0x2, 0x1f ;  /* 0x0c401f0007087f89 */ /* 0x000e6600000e0000 */
[----:B------:R-:W-:Y:S01]  /*a6d0*/  IADD3 R226, PT, PT, R192, -0x3, RZ ;  /* 0xfffffffdc0e27810 */ /* 0x000fe20007ffe0ff */
[----:B------:R-:W3:Y:S01]  /*a6e0*/  SHFL.BFLY PT, R6, R5, 0x2, 0x1f ;  /* 0x0c401f0005067f89 */ /* 0x000ee200000e0000 */
[----:B-1----:R-:W-:-:S02]  /*a6f0*/  FMNMX.FTZ R8, R7, R8, !PT ;  /* 0x0000000807087209 */ /* 0x002fc40007810000 */
[----:B---3--:R-:W-:-:S03]  /*a700*/  FMNMX.FTZ R6, R5, R6, !PT ;  /* 0x0000000605067209 */ /* 0x008fc60007810000 */
[----:B------:R-:W1:Y:S04]  /*a710*/  SHFL.BFLY PT, R175, R8, 0x1, 0x1f ;  /* 0x0c201f0008af7f89 */ /* 0x000e6800000e0000 */
[----:B------:R-:W3:Y:S01]  /*a720*/  SHFL.BFLY PT, R173, R6, 0x1, 0x1f ;  /* 0x0c201f0006ad7f89 */ /* 0x000ee200000e0000 */
[----:B-1----:R-:W-:-:S04]  /*a730*/  FMNMX.FTZ R175, R8, R175, !PT ;  /* 0x000000af08af7209 */ /* 0x002fc80007810000 */
[C---:B------:R-:W-:Y:S01]  /*a740*/  FSETP.NEU.FTZ.AND P1, PT, R175.reuse, -INF , PT ;  /* 0xff800000af00780b */ /* 0x040fe20003f3d000 */
[C---:B------:R-:W-:Y:S01]  /*a750*/  FMUL.FTZ R3, R175.reuse, UR6 ;  /* 0x00000006af037c20 */ /* 0x040fe20008410000 */
[----:B---3--:R-:W-:Y:S02]  /*a760*/  FMNMX.FTZ R173, R6, R173, !PT ;  /* 0x000000ad06ad7209 */ /* 0x008fe40007810000 */
[----:B------:R-:W-:Y:S02]  /*a770*/  FSEL R11, R175, RZ, P1 ;  /* 0x000000ffaf0b7208 */ /* 0x000fe40000800000 */
[----:B------:R-:W-:Y:S01]  /*a780*/  FSEL R3, R3, RZ, P1 ;  /* 0x000000ff03037208 */ /* 0x000fe20000800000 */
[C---:B------:R-:W-:Y:S01]  /*a790*/  FMUL.FTZ R4, R173.reuse, UR6 ;  /* 0x00000006ad047c20 */ /* 0x040fe20008410000 */
[----:B------:R-:W-:Y:S01]  /*a7a0*/  FSETP.NEU.FTZ.AND P0, PT, R173, -INF , PT ;  /* 0xff800000ad00780b */ /* 0x000fe20003f1d000 */
[----:B------:R-:W-:Y:S02]  /*a7b0*/  FADD.FTZ R11, R2, -R11 ;  /* 0x8000000b020b7221 */ /* 0x000fe40000010000 */
[--C-:B------:R-:W-:Y:S01]  /*a7c0*/  FFMA.FTZ R8, R86, UR6, -R3.reuse ;  /* 0x0000000656087c23 */ /* 0x100fe20008010803 */
[----:B------:R-:W-:Y:S01]  /*a7d0*/  FSEL R86, R4, RZ, P0 ;  /* 0x000000ff04567208 */ /* 0x000fe20000000000 */
[--C-:B------:R-:W-:Y:S01]  /*a7e0*/  FFMA.FTZ R176, R87, UR6, -R3.reuse ;  /* 0x0000000657b07c23 */ /* 0x100fe20008010803 */
[----:B------:R-:W-:Y:S01]  /*a7f0*/  FSEL R9, R173, RZ, P0 ;  /* 0x000000ffad097208 */ /* 0x000fe20000000000 */
[----:B------:R-:W1:Y:S01]  /*a800*/  LDSM.16.MT88.4 R4, [R150+0x5000] ;  /* 0x005000009604783b */ /* 0x000e620000004200 */
[----:B------:R-:W-:Y:S01]  /*a810*/  FFMA.FTZ R87, R61, UR6, -R3 ;  /* 0x000000063d577c23 */ /* 0x000fe20008010803 */
[--C-:B------:R-:W-:Y:S01]  /*a820*/  FFMA.FTZ R13, R88, UR6, -R86.reuse ;  /* 0x00000006580d7c23 */ /* 0x100fe20008010856 */
[----:B------:R-:W-:Y:S01]  /*a830*/  MOV R88, R84 ;  /* 0x0000005400587202 */ /* 0x000fe20000000f00 */
[----:B------:R-:W-:Y:S01]  /*a840*/  FADD.FTZ R9, R0, -R9 ;  /* 0x8000000900097221 */ /* 0x000fe20000010000 */
[----:B------:R-:W-:Y:S01]  /*a850*/  @P5 IADD3 R88, PT, PT, R228, -0x20, RZ ;  /* 0xffffffe0e4585810 */ /* 0x000fe20007ffe0ff */
[----:B------:R3:W-:Y:S01]  /*a860*/  MUFU.EX2 R61, R8 ;  /* 0x00000008003d7308 */ /* 0x0007e20000000800 */
[----:B------:R-:W-:Y:S01]  /*a870*/  FMUL.FTZ R0, R11, UR6 ;  /* 0x000000060b007c20 */ /* 0x000fe20008410000 */
[----:B--2---:R-:W-:Y:S01]  /*a880*/  FMUL.FTZ R16, R9, UR6 ;  /* 0x0000000609107c20 */ /* 0x004fe20008410000 */
[--C-:B------:R-:W-:Y:S01]  /*a890*/  FFMA.FTZ R90, R90, UR6, -R3.reuse ;  /* 0x000000065a5a7c23 */ /* 0x100fe20008010803 */
[--C-:B------:R-:W-:Y:S01]  /*a8a0*/  FFMA.FTZ R89, R89, UR6, -R86.reuse ;  /* 0x0000000659597c23 */ /* 0x100fe20008010856 */
[--C-:B------:R-:W-:Y:S01]  /*a8b0*/  FFMA.FTZ R60, R60, UR6, -R86.reuse ;  /* 0x000000063c3c7c23 */ /* 0x100fe20008010856 */
[--C-:B------:R-:W-:Y:S01]  /*a8c0*/  FFMA.FTZ R91, R91, UR6, -R86.reuse ;  /* 0x000000065b5b7c23 */ /* 0x100fe20008010856 */
[----:B------:R2:W4:Y:S01]  /*a8d0*/  MUFU.EX2 R84, R16 ;  /* 0x0000001000547308 */ /* 0x0005220000000800 */
[--C-:B------:R-:W-:Y:S01]  /*a8e0*/  FFMA.FTZ R24, R95, UR6, -R86.reuse ;  /* 0x000000065f187c23 */ /* 0x100fe20008010856 */
[--C-:B------:R-:W-:Y:S01]  /*a8f0*/  FFMA.FTZ R94, R94, UR6, -R3.reuse ;  /* 0x000000065e5e7c23 */ /* 0x100fe20008010803 */
[--C-:B------:R-:W-:Y:S01]  /*a900*/  FFMA.FTZ R97, R97, UR6, -R3.reuse ;  /* 0x0000000661617c23 */ /* 0x100fe20008010803 */
[----:B------:R-:W5:Y:S01]  /*a910*/  MUFU.EX2 R176, R176 ;  /* 0x000000b000b07308 */ /* 0x000f620000000800 */
[--C-:B------:R-:W-:Y:S01]  /*a920*/  FFMA.FTZ R62, R62, UR6, -R86.reuse ;  /* 0x000000063e3e7c23 */ /* 0x100fe20008010856 */
[--C-:B------:R-:W-:Y:S01]  /*a930*/  FFMA.FTZ R93, R93, UR6, -R86.reuse ;  /* 0x000000065d5d7c23 */ /* 0x100fe20008010856 */
[----:B---3--:R-:W3:Y:S01]  /*a940*/  LDSM.16.MT88.4 R8, [R88] ;  /* 0x000000005808783b */ /* 0x008ee20000004200 */
[----:B------:R-:W-:Y:S01]  /*a950*/  MUFU.EX2 R87, R87 ;  /* 0x0000005700577308 */ /* 0x000fe20000000800 */
[--C-:B------:R-:W-:Y:S01]  /*a960*/  FFMA.FTZ R95, R56, UR6, -R86.reuse ;  /* 0x00000006385f7c23 */ /* 0x100fe20008010856 */
[--C-:B------:R-:W-:Y:S01]  /*a970*/  FFMA.FTZ R26, R100, UR6, -R3.reuse ;  /* 0x00000006641a7c23 */ /* 0x100fe20008010803 */
[----:B------:R-:W-:Y:S01]  /*a980*/  LDSM.16.MT88.4 R20, [R88+0x400] ;  /* 0x000400005814783b */ /* 0x000fe20000004200 */
[----:B------:R-:W1:Y:S01]  /*a990*/  MUFU.EX2 R90, R90 ;  /* 0x0000005a005a7308 */ /* 0x000e620000000800 */
[--C-:B------:R-:W-:Y:S01]  /*a9a0*/  FFMA.FTZ R25, R102, UR6, -R3.reuse ;  /* 0x0000000666197c23 */ /* 0x100fe20008010803 */
[--C-:B--2---:R-:W-:Y:S01]  /*a9b0*/  FFMA.FTZ R16, R92, UR6, -R3.reuse ;  /* 0x000000065c107c23 */ /* 0x104fe20008010803 */
[--C-:B------:R-:W-:Y:S01]  /*a9c0*/  FFMA.FTZ R92, R63, UR6, -R3.reuse ;  /* 0x000000063f5c7c23 */ /* 0x100fe20008010803 */
[----:B------:R-:W-:Y:S01]  /*a9d0*/  MUFU.EX2 R89, R89 ;  /* 0x0000005900597308 */ /* 0x000fe20000000800 */
[----:B----4-:R-:W-:Y:S01]  /*a9e0*/  FMUL.FTZ R146, R146, R84 ;  /* 0x0000005492927220 */ /* 0x010fe20000410000 */
[----:B-----5:R-:W-:Y:S01]  /*a9f0*/  F2FP.BF16.F32.PACK_AB R12, R61, R176 ;  /* 0x000000b03d0c723e */ /* 0x020fe200000010ff */
[-C--:B------:R-:W-:Y:S01]  /*aa00*/  FMUL.FTZ R147, R147, R84.reuse ;  /* 0x0000005493937220 */ /* 0x080fe20000410000 */
[----:B------:R-:W2:Y:S01]  /*aa10*/  MUFU.EX2 R60, R60 ;  /* 0x0000003c003c7308 */ /* 0x000ea20000000800 */
[-C--:B------:R-:W-:Y:S01]  /*aa20*/  FMUL.FTZ R134, R134, R84.reuse ;  /* 0x0000005486867220 */ /* 0x080fe20000410000 */
[-C--:B------:R-:W-:Y:S01]  /*aa30*/  FMUL.FTZ R135, R135, R84.reuse ;  /* 0x0000005487877220 */ /* 0x080fe20000410000 */
[-C--:B------:R-:W-:Y:S01]  /*aa40*/  FMUL.FTZ R138, R138, R84.reuse ;  /* 0x000000548a8a7220 */ /* 0x080fe20000410000 */
[----:B------:R2:W-:Y:S01]  /*aa50*/  MUFU.EX2 R2, R13 ;  /* 0x0000000d00027308 */ /* 0x0005e20000000800 */
[----:B------:R-:W-:Y:S01]  /*aa60*/  FMUL.FTZ R139, R139, R84 ;  /* 0x000000548b8b7220 */ /* 0x000fe20000410000 */
[----:B-1----:R-:W-:Y:S01]  /*aa70*/  F2FP.BF16.F32.PACK_AB R14, R90, R87 ;  /* 0x000000575a0e723e */ /* 0x002fe200000010ff */
[--C-:B------:R-:W-:Y:S01]  /*aa80*/  FFMA.FTZ R57, R57, UR6, -R3.reuse ;  /* 0x0000000639397c23 */ /* 0x100fe20008010803 */
[----:B------:R-:W1:Y:S01]  /*aa90*/  MUFU.EX2 R91, R91 ;  /* 0x0000005b005b7308 */ /* 0x000e620000000800 */
[--C-:B------:R-:W-:Y:S01]  /*aaa0*/  FFMA.FTZ R98, R98, UR6, -R3.reuse ;  /* 0x0000000662627c23 */ /* 0x100fe20008010803 */
[--C-:B------:R-:W-:Y:S01]  /*aab0*/  FFMA.FTZ R100, R59, UR6, -R3.reuse ;  /* 0x000000063b647c23 */ /* 0x100fe20008010803 */
[--C-:B------:R-:W-:Y:S01]  /*aac0*/  FFMA.FTZ R102, R101, UR6, -R86.reuse ;  /* 0x0000000665667c23 */ /* 0x100fe20008010856 */
[----:B------:R-:W4:Y:S01]  /*aad0*/  MUFU.EX2 R0, R0 ;  /* 0x0000000000007308 */ /* 0x000f220000000800 */
[--C-:B------:R-:W-:Y:S01]  /*aae0*/  FFMA.FTZ R105, R105, UR6, -R3.reuse ;  /* 0x0000000669697c23 */ /* 0x100fe20008010803 */
[--C-:B------:R-:W-:Y:S01]  /*aaf0*/  FFMA.FTZ R106, R106, UR6, -R3.reuse ;  /* 0x000000066a6a7c23 */ /* 0x100fe20008010803 */
[--C-:B------:R-:W-:Y:S01]  /*ab00*/  FFMA.FTZ R110, R110, UR6, -R3.reuse ;  /* 0x000000066e6e7c23 */ /* 0x100fe20008010803 */
[----:B------:R5:W-:Y:S01]  /*ab10*/  MUFU.EX2 R63, R16 ;  /* 0x00000010003f7308 */ /* 0x000be20000000800 */
[--C-:B------:R-:W-:Y:S01]  /*ab20*/  FFMA.FTZ R113, R113, UR6, -R3.reuse ;  /* 0x0000000671717c23 */ /* 0x100fe20008010803 */
[----:B--2---:R-:W-:Y:S01]  /*ab30*/  F2FP.BF16.F32.PACK_AB R13, R60, R89 ;  /* 0x000000593c0d723e */ /* 0x004fe200000010ff */
[--C-:B------:R-:W-:Y:S01]  /*ab40*/  FFMA.FTZ R114, R114, UR6, -R3.reuse ;  /* 0x0000000672727c23 */ /* 0x100fe20008010803 */
[----:B------:R-:W-:Y:S01]  /*ab50*/  MUFU.EX2 R92, R92 ;  /* 0x0000005c005c7308 */ /* 0x000fe20000000800 */
[--C-:B------:R-:W-:Y:S01]  /*ab60*/  FFMA.FTZ R118, R118, UR6, -R3.reuse ;  /* 0x0000000676767c23 */ /* 0x100fe20008010803 */
[----:B-1----:R-:W-:Y:S01]  /*ab70*/  F2FP.BF16.F32.PACK_AB R15, R91, R2 ;  /* 0x000000025b0f723e */ /* 0x002fe200000010ff */
[--C-:B------:R-:W-:Y:S01]  /*ab80*/  FFMA.FTZ R121, R121, UR6, -R3.reuse ;  /* 0x0000000679797c23 */ /* 0x100fe20008010803 */
[----:B------:R-:W-:Y:S01]  /*ab90*/  MUFU.EX2 R94, R94 ;  /* 0x0000005e005e7308 */ /* 0x000fe20000000800 */
[--C-:B------:R-:W-:Y:S01]  /*aba0*/  FFMA.FTZ R122, R122, UR6, -R3.reuse ;  /* 0x000000067a7a7c23 */ /* 0x100fe20008010803 */
[-C--:B----4-:R-:W-:Y:S01]  /*abb0*/  FMUL.FTZ R144, R144, R0.reuse ;  /* 0x0000000090907220 */ /* 0x090fe20000410000 */
[-C--:B------:R-:W-:Y:S01]  /*abc0*/  FMUL.FTZ R145, R145, R0.reuse ;  /* 0x0000000091917220 */ /* 0x080fe20000410000 */
[-C--:B------:R-:W-:Y:S01]  /*abd0*/  FMUL.FTZ R132, R132, R0.reuse ;  /* 0x0000000084847220 */ /* 0x080fe20000410000 */
[-C--:B------:R-:W-:Y:S01]  /*abe0*/  FMUL.FTZ R133, R133, R0.reuse ;  /* 0x0000000085857220 */ /* 0x080fe20000410000 */
[----:B-----5:R-:W1:Y:S01]  /*abf0*/  LDSM.16.MT88.4 R16, [R150+0x5400] ;  /* 0x005400009610783b */ /* 0x020e620000004200 */
[----:B------:R-:W2:Y:S01]  /*ac00*/  MUFU.EX2 R97, R97 ;  /* 0x0000006100617308 */ /* 0x000ea20000000800 */
[-C--:B------:R-:W-:Y:S01]  /*ac10*/  FMUL.FTZ R136, R136, R0.reuse ;  /* 0x0000000088887220 */ /* 0x080fe20000410000 */
[-C--:B------:R-:W-:Y:S01]  /*ac20*/  FMUL.FTZ R137, R137, R0.reuse ;  /* 0x0000000089897220 */ /* 0x080fe20000410000 */
[C---:B------:R-:W-:Y:S01]  /*ac30*/  HMMA.16816.F32.BF16 R144, R12.reuse, R4, R144 ;  /* 0x000000040c90723c */ /* 0x040fe20000041890 */
[----:B------:R-:W-:Y:S01]  /*ac40*/  MUFU.EX2 R62, R62 ;  /* 0x0000003e003e7308 */ /* 0x000fe20000000800 */
[-C--:B------:R-:W-:Y:S01]  /*ac50*/  FMUL.FTZ R4, R140, R0.reuse ;  /* 0x000000008c047220 */ /* 0x080fe20000410000 */
[----:B------:R-:W-:Y:S01]  /*ac60*/  FMUL.FTZ R5, R141, R0 ;  /* 0x000000008d057220 */ /* 0x000fe20000410000 */
[--C-:B------:R-:W-:Y:S01]  /*ac70*/  FFMA.FTZ R140, R99, UR6, -R86.reuse ;  /* 0x00000006638c7c23 */ /* 0x100fe20008010856 */
[----:B------:R-:W4:Y:S01]  /*ac80*/  MUFU.EX2 R93, R93 ;  /* 0x0000005d005d7308 */ /* 0x000f220000000800 */
[--C-:B------:R-:W-:Y:S01]  /*ac90*/  FFMA.FTZ R141, R58, UR6, -R86.reuse ;  /* 0x000000063a8d7c23 */ /* 0x100fe20008010856 */
[--C-:B------:R-:W-:Y:S01]  /*aca0*/  FFMA.FTZ R125, R125, UR6, -R3.reuse ;  /* 0x000000067d7d7c23 */ /* 0x100fe20008010803 */
[C---:B------:R-:W-:Y:S01]  /*acb0*/  HMMA.16816.F32.BF16 R132, R12.reuse, R6, R132 ;  /* 0x000000060c84723c */ /* 0x040fe20000041884 */
[----:B------:R5:W-:Y:S01]  /*acc0*/  MUFU.EX2 R56, R24 ;  /* 0x0000001800387308 */ /* 0x000be20000000800 */
[-C--:B------:R-:W-:Y:S01]  /*acd0*/  FMUL.FTZ R6, R142, R84.reuse ;  /* 0x000000548e067220 */ /* 0x080fe20000410000 */
[----:B------:R-:W-:Y:S01]  /*ace0*/  FMUL.FTZ R7, R143, R84 ;  /* 0x000000548f077220 */ /* 0x000fe20000410000 */
[--C-:B------:R-:W-:Y:S01]  /*acf0*/  FFMA.FTZ R142, R104, UR6, -R86.reuse ;  /* 0x00000006688e7c23 */ /* 0x100fe20008010856 */
[----:B------:R-:W4:Y:S01]  /*ad00*/  MUFU.EX2 R95, R95 ;  /* 0x0000005f005f7308 */ /* 0x000f220000000800 */
[--C-:B------:R-:W-:Y:S01]  /*ad10*/  FFMA.FTZ R119, R119, UR6, -R86.reuse ;  /* 0x0000000677777c23 */ /* 0x100fe20008010856 */
[--C-:B------:R-:W-:Y:S01]  /*ad20*/  FFMA.FTZ R120, R120, UR6, -R86.reuse ;  /* 0x0000000678787c23 */ /* 0x100fe20008010856 */
[C---:B---3--:R-:W-:Y:S01]  /*ad30*/  HMMA.16816.F32.BF16 R136, R12.reuse, R10, R136 ;  /* 0x0000000a0c88723c */ /* 0x048fe20000041888 */
[----:B--2---:R-:W-:Y:S01]  /*ad40*/  F2FP.BF16.F32.PACK_AB R10, R97, R94 ;  /* 0x0000005e610a723e */ /* 0x004fe200000010ff */
[----:B------:R-:W-:Y:S01]  /*ad50*/  MUFU.EX2 R57, R57 ;  /* 0x0000003900397308 */ /* 0x000fe20000000800 */
[--C-:B------:R-:W-:Y:S01]  /*ad60*/  FFMA.FTZ R123, R123, UR6, -R86.reuse ;  /* 0x000000067b7b7c23 */ /* 0x100fe20008010856 */
[--C-:B------:R-:W-:Y:S01]  /*ad70*/  FFMA.FTZ R124, R124, UR6, -R86.reuse ;  /* 0x000000067c7c7c23 */ /* 0x100fe20008010856 */
[--C-:B------:R-:W-:Y:S01]  /*ad80*/  FFMA.FTZ R52, R52, UR6, -R3.reuse ;  /* 0x0000000634347c23 */ /* 0x100fe20008010803 */
[----:B------:R-:W2:Y:S01]  /*ad90*/  MUFU.EX2 R98, R98 ;  /* 0x0000006200627308 */ /* 0x000ea20000000800 */
[--C-:B-----5:R-:W-:Y:S01]  /*ada0*/  FFMA.FTZ R24, R96, UR6, -R86.reuse ;  /* 0x0000000660187c23 */ /* 0x120fe20008010856 */
[----:B------:R-:W-:Y:S01]  /*adb0*/  HMMA.16816.F32.BF16 R4, R12, R8, R4 ;  /* 0x000000080c04723c */ /* 0x000fe20000041804 */
[----:B------:R-:W3:Y:S01]  /*adc0*/  LDSM.16.MT88.4 R12, [R150+0x5800] ;  /* 0x00580000960c783b */ /* 0x000ee20000004200 */
[----:B------:R-:W-:Y:S01]  /*add0*/  F2FP.BF16.F32.PACK_AB R8, R92, R63 ;  /* 0x0000003f5c08723e */ /* 0x000fe200000010ff */
[----:B------:R-:W-:Y:S01]  /*ade0*/  MUFU.EX2 R59, R26 ;  /* 0x0000001a003b7308 */ /* 0x000fe20000000800 */
[----:B----4-:R-:W-:Y:S01]  /*adf0*/  F2FP.BF16.F32.PACK_AB R9, R93, R62 ;  /* 0x0000003e5d09723e */ /* 0x010fe200000010ff */
[--C-:B------:R-:W-:Y:S01]  /*ae00*/  FFMA.FTZ R53, R53, UR6, -R3.reuse ;  /* 0x0000000635357c23 */ /* 0x100fe20008010803 */
[----:B------:R-:W-:Y:S01]  /*ae10*/  F2FP.BF16.F32.PACK_AB R11, R95, R56 ;  /* 0x000000385f0b723e */ /* 0x000fe200000010ff */
[----:B------:R-:W-:Y:S01]  /*ae20*/  MUFU.EX2 R100, R100 ;  /* 0x0000006400647308 */ /* 0x000fe20000000800 */
[--C-:B------:R-:W-:Y:S01]  /*ae30*/  FFMA.FTZ R126, R126, UR6, -R3.reuse ;  /* 0x000000067e7e7c23 */ /* 0x100fe20008010803 */
[--C-:B------:R-:W-:Y:S01]  /*ae40*/  FFMA.FTZ R129, R129, UR6, -R3.reuse ;  /* 0x0000000681817c23 */ /* 0x100fe20008010803 */
[--C-:B------:R-:W-:Y:S01]  /*ae50*/  FFMA.FTZ R54, R54, UR6, -R86.reuse ;  /* 0x0000000636367c23 */ /* 0x100fe20008010856 */
[----:B------:R-:W-:Y:S01]  /*ae60*/  MUFU.EX2 R96, R25 ;  /* 0x0000001900607308 */ /* 0x000fe20000000800 */
[--C-:B------:R-:W-:Y:S01]  /*ae70*/  FFMA.FTZ R55, R55, UR6, -R86.reuse ;  /* 0x0000000637377c23 */ /* 0x100fe20008010856 */
[C---:B-1----:R-:W-:Y:S01]  /*ae80*/  HMMA.16816.F32.BF16 R144, R8.reuse, R16, R144 ;  /* 0x000000100890723c */ /* 0x042fe20000041890 */
[--C-:B------:R-:W-:Y:S01]  /*ae90*/  FFMA.FTZ R127, R127, UR6, -R86.reuse ;  /* 0x000000067f7f7c23 */ /* 0x100fe20008010856 */
[----:B------:R1:W-:Y:S01]  /*aea0*/  MUFU.EX2 R99, R24 ;  /* 0x0000001800637308 */ /* 0x0003e20000000800 */
[--C-:B------:R-:W-:Y:S01]  /*aeb0*/  FFMA.FTZ R128, R128, UR6, -R86.reuse ;  /* 0x0000000680807c23 */ /* 0x100fe20008010856 */
[--C-:B------:R-:W-:Y:S01]  /*aec0*/  FFMA.FTZ R80, R80, UR6, -R3.reuse ;  /* 0x0000000650507c23 */ /* 0x100fe20008010803 */
[--C-:B------:R-:W-:Y:S01]  /*aed0*/  FFMA.FTZ R81, R81, UR6, -R3.reuse ;  /* 0x0000000651517c23 */ /* 0x100fe20008010803 */
[----:B------:R4:W5:Y:S01]  /*aee0*/  MUFU.EX2 R58, R140 ;  /* 0x0000008c003a7308 */ /* 0x0009620000000800 */
[--C-:B------:R-:W-:Y:S01]  /*aef0*/  FFMA.FTZ R68, R68, UR6, -R3.reuse ;  /* 0x0000000644447c23 */ /* 0x100fe20008010803 */
[C---:B------:R-:W-:Y:S01]  /*af00*/  HMMA.16816.F32.BF16 R132, R8.reuse, R18, R132 ;  /* 0x000000120884723c */ /* 0x040fe20000041884 */
[----:B------:R-:W3:Y:S01]  /*af10*/  LDSM.16.MT88.4 R16, [R88+0x800] ;  /* 0x000800005810783b */ /* 0x000ee20000004200 */
[----:B------:R2:W-:Y:S01]  /*af20*/  MUFU.EX2 R101, R141 ;  /* 0x0000008d00657308 */ /* 0x0005e20000000800 */
[--C-:B------:R-:W-:Y:S01]  /*af30*/  FFMA.FTZ R69, R69, UR6, -R3.reuse ;  /* 0x0000000645457c23 */ /* 0x100fe20008010803 */
[--C-:B------:R-:W-:Y:S01]  /*af40*/  FFMA.FTZ R82, R82, UR6, -R86.reuse ;  /* 0x0000000652527c23 */ /* 0x100fe20008010856 */
[--C-:B------:R-:W-:Y:S01]  /*af50*/  FFMA.FTZ R83, R83, UR6, -R86.reuse ;  /* 0x0000000653537c23 */ /* 0x100fe20008010856 */
[----:B------:R-:W5:Y:S01]  /*af60*/  MUFU.EX2 R102, R102 ;  /* 0x0000006600667308 */ /* 0x000f620000000800 */
[--C-:B------:R-:W-:Y:S01]  /*af70*/  FFMA.FTZ R70, R70, UR6, -R86.reuse ;  /* 0x0000000646467c23 */ /* 0x100fe20008010856 */
[----:B-1----:R-:W1:Y:S01]  /*af80*/  LDSM.16.MT88.4 R24, [R150+0x5c00] ;  /* 0x005c00009618783b */ /* 0x002e620000004200 */
[C---:B------:R-:W-:Y:S01]  /*af90*/  HMMA.16816.F32.BF16 R4, R8.reuse, R20, R4 ;  /* 0x000000140804723c */ /* 0x040fe20000041804 */
[--C-:B------:R-:W-:Y:S01]  /*afa0*/  FFMA.FTZ R20, R109, UR6, -R3.reuse ;  /* 0x000000066d147c23 */ /* 0x100fe20008010803 */
[--C-:B------:R-:W-:Y:S01]  /*afb0*/  FFMA.FTZ R109, R108, UR6, -R86.reuse ;  /* 0x000000066c6d7c23 */ /* 0x100fe20008010856 */
[--C-:B----4-:R-:W-:Y:S01]  /*afc0*/  FFMA.FTZ R140, R103, UR6, -R86.reuse ;  /* 0x00000006678c7c23 */ /* 0x110fe20008010856 */
[----:B------:R-:W4:Y:S01]  /*afd0*/  MUFU.EX2 R105, R105 ;  /* 0x0000006900697308 */ /* 0x000f220000000800 */
[--C-:B------:R-:W-:Y:S01]  /*afe0*/  FFMA.FTZ R71, R71, UR6, -R86.reuse ;  /* 0x0000000647477c23 */ /* 0x100fe20008010856 */
[--C-:B------:R-:W-:Y:S01]  /*aff0*/  FFMA.FTZ R44, R44, UR6, -R3.reuse ;  /* 0x000000062c2c7c23 */ /* 0x100fe20008010803 */
[--C-:B--2---:R-:W-:Y:S01]  /*b000*/  FFMA.FTZ R141, R107, UR6, -R86.reuse ;  /* 0x000000066b8d7c23 */ /* 0x104fe20008010856 */
[----:B------:R-:W-:Y:S01]  /*b010*/  HMMA.16816.F32.BF16 R136, R8, R22, R136 ;  /* 0x000000160888723c */ /* 0x000fe20000041888 */
[----:B------:R-:W-:Y:S01]  /*b020*/  F2FP.BF16.F32.PACK_AB R8, R98, R57 ;  /* 0x000000396208723e */ /* 0x000fe200000010ff */
[----:B------:R-:W-:Y:S01]  /*b030*/  MUFU.EX2 R106, R106 ;  /* 0x0000006a006a7308 */ /* 0x000fe20000000800 */
[----:B-----5:R-:W-:Y:S01]  /*b040*/  F2FP.BF16.F32.PACK_AB R9, R58, R99 ;  /* 0x000000633a09723e */ /* 0x020fe200000010ff */
[--C-:B------:R-:W-:Y:S01]  /*b050*/  FFMA.FTZ R45, R45, UR6, -R3.reuse ;  /* 0x000000062d2d7c23 */ /* 0x100fe20008010803 */
[----:B------:R-:W-:Y:S01]  /*b060*/  F2FP.BF16.F32.PACK_AB R10, R100, R59 ;  /* 0x0000003b640a723e */ /* 0x000fe200000010ff */
[----:B------:R2:W-:Y:S01]  /*b070*/  MUFU.EX2 R103, R20 ;  /* 0x0000001400677308 */ /* 0x0005e20000000800 */
[----:B------:R-:W-:Y:S01]  /*b080*/  F2FP.BF16.F32.PACK_AB R11, R102, R101 ;  /* 0x00000065660b723e */ /* 0x000fe200000010ff */
[--C-:B------:R-:W-:Y:S01]  /*b090*/  FFMA.FTZ R76, R76, UR6, -R3.reuse ;  /* 0x000000064c4c7c23 */ /* 0x100fe20008010803 */
[--C-:B------:R-:W-:Y:S01]  /*b0a0*/  FFMA.FTZ R77, R77, UR6, -R3.reuse ;  /* 0x000000064d4d7c23 */ /* 0x100fe20008010803 */
[----:B------:R5:W-:Y:S01]  /*b0b0*/  MUFU.EX2 R104, R140 ;  /* 0x0000008c00687308 */ /* 0x000be20000000800 */
[--C-:B------:R-:W-:Y:S01]  /*b0c0*/  FFMA.FTZ R143, R78, UR6, -R86.reuse ;  /* 0x000000064e8f7c23 */ /* 0x100fe20008010856 */
[--C-:B------:R-:W-:Y:S01]  /*b0d0*/  FFMA.FTZ R156, R156, UR6, -R3.reuse ;  /* 0x000000069c9c7c23 */ /* 0x100fe20008010803 */
[----:B------:R-:W-:Y:S01]  /*b0e0*/  FFMA.FTZ R160, R160, UR6, -R3 ;  /* 0x00000006a0a07c23 */ /* 0x000fe20008010803 */
[----:B------:R4:W1:Y:S01]  /*b0f0*/  MUFU.EX2 R107, R142 ;  /* 0x0000008e006b7308 */ /* 0x0008620000000800 */
[C---:B---3--:R-:W-:Y:S01]  /*b100*/  HMMA.16816.F32.BF16 R144, R8.reuse, R12, R144 ;  /* 0x0000000c0890723c */ /* 0x048fe20000041890 */
[----:B------:R-:W-:Y:S01]  /*b110*/  FFMA.FTZ R158, R158, UR6, -R86 ;  /* 0x000000069e9e7c23 */ /* 0x000fe20008010856 */
[----:B------:R-:W-:Y:S01]  /*b120*/  FFMA.FTZ R176, R229, R0, R176 ;  /* 0x00000000e5b07223 */ /* 0x000fe200000100b0 */
[----:B------:R3:W-:Y:S01]  /*b130*/  MUFU.EX2 R108, R141 ;  /* 0x0000008d006c7308 */ /* 0x0007e20000000800 */
[----:B------:R-:W-:Y:S01]  /*b140*/  FFMA.FTZ R89, R230, R84, R89 ;  /* 0x00000054e6597223 */ /* 0x000fe20000010059 */
[----:B--2---:R-:W2:Y:S01]  /*b150*/  LDSM.16.MT88.4 R20, [R88+0xc00] ;  /* 0x000c00005814783b */ /* 0x004ea20000004200 */
[----:B------:R-:W-:Y:S01]  /*b160*/  FADD.FTZ R176, R61, R176 ;  /* 0x000000b03db07221 */ /* 0x000fe20000010000 */
[----:B------:R-:W1:Y:S01]  /*b170*/  MUFU.EX2 R109, R109 ;  /* 0x0000006d006d7308 */ /* 0x000e620000000800 */
[C---:B------:R-:W-:Y:S01]  /*b180*/  HMMA.16816.F32.BF16 R132, R8.reuse, R14, R132 ;  /* 0x0000000e0884723c */ /* 0x040fe20000041884 */
[----:B------:R-:W2:Y:S01]  /*b190*/  LDSM.16.MT88.4 R12, [R150+0x6000] ;  /* 0x00600000960c783b */ /* 0x000ea20000004200 */
[--C-:B-----5:R-:W-:Y:S01]  /*b1a0*/  FFMA.FTZ R140, R153, UR6, -R3.reuse ;  /* 0x00000006998c7c23 */ /* 0x120fe20008010803 */
[----:B------:R-:W-:Y:S01]  /*b1b0*/  MUFU.EX2 R110, R110 ;  /* 0x0000006e006e7308 */ /* 0x000fe20000000800 */
[----:B------:R-:W-:Y:S01]  /*b1c0*/  FFMA.FTZ R153, R157, UR6, -R3 ;  /* 0x000000069d997c23 */ /* 0x000fe20008010803 */
[--C-:B----4-:R-:W-:Y:S01]  /*b1d0*/  FFMA.FTZ R142, R47, UR6, -R86.reuse ;  /* 0x000000062f8e7c23 */ /* 0x110fe20008010856 */
[----:B------:R-:W-:Y:S01]  /*b1e0*/  FADD.FTZ R89, R60, R89 ;  /* 0x000000593c597221 */ /* 0x000fe20000010000 */
[----:B------:R-:W4:Y:S01]  /*b1f0*/  MUFU.EX2 R113, R113 ;  /* 0x0000007100717308 */ /* 0x000f220000000800 */
[C---:B------:R-:W-:Y:S01]  /*b200*/  HMMA.16816.F32.BF16 R4, R8.reuse, R16, R4 ;  /* 0x000000100804723c */ /* 0x040fe20000041804 */
[--C-:B---3--:R-:W-:Y:S01]  /*b210*/  FFMA.FTZ R141, R151, UR6, -R3.reuse ;  /* 0x00000006978d7c23 */ /* 0x108fe20008010803 */
[----:B------:R-:W-:Y:S01]  /*b220*/  FFMA.FTZ R151, R154, UR6, -R86 ;  /* 0x000000069a977c23 */ /* 0x000fe20008010856 */
[----:B------:R-:W-:Y:S01]  /*b230*/  MUFU.EX2 R114, R114 ;  /* 0x0000007200727308 */ /* 0x000fe20000000800 */
[----:B------:R-:W-:Y:S01]  /*b240*/  FFMA.FTZ R154, R164, UR6, -R3 ;  /* 0x00000006a49a7c23 */ /* 0x000fe20008010803 */
[----:B------:R-:W-:Y:S01]  /*b250*/  FADD.FTZ R87, R87, R176 ;  /* 0x000000b057577221 */ /* 0x000fe20000010000 */
[----:B------:R-:W-:Y:S01]  /*b260*/  FFMA.FTZ R60, R30, UR6, -R86 ;  /* 0x000000061e3c7c23 */ /* 0x000fe20008010856 */
[----:B------:R-:W-:Y:S01]  /*b270*/  MUFU.EX2 R118, R118 ;  /* 0x0000007600767308 */ /* 0x000fe20000000800 */
[----:B------:R-:W-:Y:S01]  /*b280*/  HMMA.16816.F32.BF16 R136, R8, R18, R136 ;  /* 0x000000120888723c */ /* 0x000fe20000041888 */
[----:B------:R-:W-:Y:S01]  /*b290*/  F2FP.BF16.F32.PACK_AB R8, R105, R96 ;  /* 0x000000606908723e */ /* 0x000fe200000010ff */
[----:B------:R-:W3:Y:S01]  /*b2a0*/  LDSM.16.MT88.4 R16, [R88+0x1000] ;  /* 0x001000005810783b */ /* 0x000ee20000004200 */
[----:B-1----:R-:W-:Y:S01]  /*b2b0*/  F2FP.BF16.F32.PACK_AB R9, R107, R104 ;  /* 0x000000686b09723e */ /* 0x002fe200000010ff */
[----:B------:R-:W-:Y:S01]  /*b2c0*/  MUFU.EX2 R121, R121 ;  /* 0x0000007900797308 */ /* 0x000fe20000000800 */
[----:B------:R-:W-:Y:S01]  /*b2d0*/  F2FP.BF16.F32.PACK_AB R10, R103, R106 ;  /* 0x0000006a670a723e */ /* 0x000fe200000010ff */
[----:B------:R-:W-:Y:S01]  /*b2e0*/  FADD.FTZ R90, R90, R87 ;  /* 0x000000575a5a7221 */ /* 0x000fe20000010000 */
[----:B------:R-:W-:Y:S01]  /*b2f0*/  F2FP.BF16.F32.PACK_AB R11, R109, R108 ;  /* 0x0000006c6d0b723e */ /* 0x000fe200000010ff */
[----:B------:R-:W-:Y:S01]  /*b300*/  MUFU.EX2 R122, R122 ;  /* 0x0000007a007a7308 */ /* 0x000fe20000000800 */
[--C-:B------:R-:W-:Y:S01]  /*b310*/  FFMA.FTZ R84, R28, UR6, -R3.reuse ;  /* 0x000000061c547c23 */ /* 0x100fe20008010803 */
[----:B------:R-:W-:Y:S01]  /*b320*/  FADD.FTZ R87, R63, R90 ;  /* 0x0000005a3f577221 */ /* 0x000fe20000010000 */
[--C-:B------:R-:W-:Y:S01]  /*b330*/  FFMA.FTZ R0, R29, UR6, -R3.reuse ;  /* 0x000000061d007c23 */ /* 0x100fe20008010803 */
[----:B------:R-:W-:Y:S01]  /*b340*/  MUFU.EX2 R125, R125 ;  /* 0x0000007d007d7308 */ /* 0x000fe20000000800 */
[--C-:B------:R-:W-:Y:S01]  /*b350*/  FFMA.FTZ R28, R165, UR6, -R3.reuse ;  /* 0x00000006a51c7c23 */ /* 0x100fe20008010803 */
[C---:B------:R-:W-:Y:S01]  /*b360*/  HMMA.16816.F32.BF16 R144, R8.reuse, R24, R144 ;  /* 0x000000180890723c */ /* 0x040fe20000041890 */
[----:B------:R-:W-:Y:S01]  /*b370*/  FFMA.FTZ R25, R117, UR6, -R3 ;  /* 0x0000000675197c23 */ /* 0x000fe20008010803 */
[--C-:B------:R-:W-:Y:S01]  /*b380*/  FFMA.FTZ R117, R116, UR6, -R86.reuse ;  /* 0x0000000674757c23 */ /* 0x100fe20008010856 */
[--C-:B------:R-:W-:Y:S01]  /*b390*/  FFMA.FTZ R24, R111, UR6, -R86.reuse ;  /* 0x000000066f187c23 */ /* 0x100fe20008010856 */
[----:B------:R-:W-:Y:S01]  /*b3a0*/  MUFU.EX2 R119, R119 ;  /* 0x0000007700777308 */ /* 0x000fe20000000800 */
[----:B------:R-:W-:Y:S01]  /*b3b0*/  FADD.FTZ R87, R92, R87 ;  /* 0x000000575c577221 */ /* 0x000fe20000010000 */
[----:B------:R-:W-:Y:S01]  /*b3c0*/  FFMA.FTZ R61, R168, UR6, -R3 ;  /* 0x00000006a83d7c23 */ /* 0x000fe20008010803 */
[--C-:B------:R-:W-:Y:S01]  /*b3d0*/  FFMA.FTZ R31, R31, UR6, -R86.reuse ;  /* 0x000000061f1f7c23 */ /* 0x100fe20008010856 */
[C---:B------:R-:W-:Y:S01]  /*b3e0*/  HMMA.16816.F32.BF16 R132, R8.reuse, R26, R132 ;  /* 0x0000001a0884723c */ /* 0x040fe20000041884 */
[--C-:B------:R-:W-:Y:S01]  /*b3f0*/  FFMA.FTZ R27, R112, UR6, -R86.reuse ;  /* 0x00000006701b7c23 */ /* 0x100fe20008010856 */
[--C-:B------:R-:W-:Y:S01]  /*b400*/  FFMA.FTZ R26, R115, UR6, -R86.reuse ;  /* 0x00000006731a7c23 */ /* 0x100fe20008010856 */
[----:B------:R-:W1:Y:S01]  /*b410*/  MUFU.EX2 R111, R25 ;  /* 0x00000019006f7308 */ /* 0x000e620000000800 */
[--C-:B------:R-:W-:Y:S01]  /*b420*/  FFMA.FTZ R30, R166, UR6, -R86.reuse ;  /* 0x00000006a61e7c23 */ /* 0x100fe20008010856 */
[----:B------:R-:W-:Y:S01]  /*b430*/  FFMA.FTZ R63, R167, UR6, -R86 ;  /* 0x00000006a73f7c23 */ /* 0x000fe20008010856 */
[----:B------:R-:W-:Y:S01]  /*b440*/  FADD.FTZ R94, R94, R87 ;  /* 0x000000575e5e7221 */ /* 0x000fe20000010000 */
[----:B------:R-:W-:Y:S01]  /*b450*/  MUFU.EX2 R112, R24 ;  /* 0x0000001800707308 */ /* 0x000fe20000000800 */
[C---:B--2---:R-:W-:Y:S01]  /*b460*/  HMMA.16816.F32.BF16 R4, R8.reuse, R20, R4 ;  /* 0x000000140804723c */ /* 0x044fe20000041804 */
[--C-:B------:R-:W-:Y:S01]  /*b470*/  FFMA.FTZ R169, R169, UR6, -R3.reuse ;  /* 0x00000006a9a97c23 */ /* 0x100fe20008010803 */
[----:B------:R-:W-:Y:S01]  /*b480*/  FADD.FTZ R94, R97, R94 ;  /* 0x0000005e615e7221 */ /* 0x000fe20000010000 */
[----:B------:R-:W2:Y:S01]  /*b490*/  MUFU.EX2 R115, R27 ;  /* 0x0000001b00737308 */ /* 0x000ea20000000800 */
[--C-:B------:R-:W-:Y:S01]  /*b4a0*/  FFMA.FTZ R172, R172, UR6, -R3.reuse ;  /* 0x00000006acac7c23 */ /* 0x100fe20008010803 */
[----:B------:R-:W-:Y:S01]  /*b4b0*/  FFMA.FTZ R37, R37, UR6, -R3 ;  /* 0x0000000625257c23 */ /* 0x000fe20008010803 */
[----:B------:R-:W-:Y:S01]  /*b4c0*/  FADD.FTZ R57, R57, R94 ;  /* 0x0000005e39397221 */ /* 0x000fe20000010000 */
[----:B------:R5:W-:Y:S01]  /*b4d0*/  MUFU.EX2 R116, R26 ;  /* 0x0000001a00747308 */ /* 0x000be20000000800 */
[----:B------:R-:W-:Y:S01]  /*b4e0*/  HMMA.16816.F32.BF16 R136, R8, R22, R136 ;  /* 0x000000160888723c */ /* 0x000fe20000041888 */
[----:B----4-:R-:W-:Y:S01]  /*b4f0*/  F2FP.BF16.F32.PACK_AB R8, R113, R110 ;  /* 0x0000006e7108723e */ /* 0x010fe200000010ff */
[----:B------:R-:W4:Y:S01]  /*b500*/  LDSM.16.MT88.4 R20, [R150+0x6400] ;  /* 0x006400009614783b */ /* 0x000f220000004200 */
[----:B------:R-:W3:Y:S01]  /*b510*/  MUFU.EX2 R117, R117 ;  /* 0x0000007500757308 */ /* 0x000ee20000000800 */
[----:B-1----:R-:W-:Y:S01]  /*b520*/  F2FP.BF16.F32.PACK_AB R10, R111, R114 ;  /* 0x000000726f0a723e */ /* 0x002fe200000010ff */
[----:B------:R-:W-:Y:S01]  /*b530*/  FADD.FTZ R98, R98, R57 ;  /* 0x0000003962627221 */ /* 0x000fe20000010000 */
[--C-:B------:R-:W-:Y:S01]  /*b540*/  FFMA.FTZ R57, R32, UR6, -R3.reuse ;  /* 0x0000000620397c23 */ /* 0x100fe20008010803 */
[----:B------:R-:W1:Y:S01]  /*b550*/  MUFU.EX2 R120, R120 ;  /* 0x0000007800787308 */ /* 0x000e620000000800 */
[----:B------:R-:W-:Y:S01]  /*b560*/  FFMA.FTZ R32, R41, UR6, -R3 ;  /* 0x0000000629207c23 */ /* 0x000fe20008010803 */
[----:B--2---:R-:W-:Y:S01]  /*b570*/  F2FP.BF16.F32.PACK_AB R9, R115, R112 ;  /* 0x000000707309723e */ /* 0x004fe200000010ff */
[----:B------:R-:W-:Y:S01]  /*b580*/  FADD.FTZ R59, R59, R98 ;  /* 0x000000623b3b7221 */ /* 0x000fe20000010000 */
[----:B------:R-:W-:Y:S01]  /*b590*/  MUFU.EX2 R123, R123 ;  /* 0x0000007b007b7308 */ /* 0x000fe20000000800 */
[--C-:B------:R-:W-:Y:S01]  /*b5a0*/  FFMA.FTZ R41, R42, UR6, -R86.reuse ;  /* 0x000000062a297c23 */ /* 0x100fe20008010856 */
[----:B-----5:R-:W-:Y:S01]  /*b5b0*/  LDSM.16.MT88.4 R24, [R150+0x6800] ;  /* 0x006800009618783b */ /* 0x020fe20000004200 */
[----:B------:R-:W-:Y:S01]  /*b5c0*/  FADD.FTZ R59, R100, R59 ;  /* 0x0000003b643b7221 */ /* 0x000fe20000010000 */
[----:B------:R-:W2:Y:S01]  /*b5d0*/  MUFU.EX2 R124, R124 ;  /* 0x0000007c007c7308 */ /* 0x000ea20000000800 */
[----:B------:R-:W-:Y:S01]  /*b5e0*/  FFMA.FTZ R42, R43, UR6, -R86 ;  /* 0x000000062b2a7c23 */ /* 0x000fe20008010856 */
[----:B---3--:R-:W-:Y:S01]  /*b5f0*/  F2FP.BF16.F32.PACK_AB R11, R117, R116 ;  /* 0x00000074750b723e */ /* 0x008fe200000010ff */
[----:B------:R-:W-:Y:S01]  /*b600*/  FADD.FTZ R96, R96, R59 ;  /* 0x0000003b60607221 */ /* 0x000fe20000010000 */
[----:B------:R-:W-:Y:S01]  /*b610*/  MUFU.EX2 R52, R52 ;  /* 0x0000003400347308 */ /* 0x000fe20000000800 */
[--C-:B------:R-:W-:Y:S01]  /*b620*/  FFMA.FTZ R43, R72, UR6, -R3.reuse ;  /* 0x00000006482b7c23 */ /* 0x100fe20008010803 */
[----:B------:R-:W-:Y:S01]  /*b630*/  FFMA.FTZ R75, R75, UR6, -R3 ;  /* 0x000000064b4b7c23 */ /* 0x000fe20008010803 */
[----:B------:R-:W-:Y:S01]  /*b640*/  FADD.FTZ R105, R105, R96 ;  /* 0x0000006069697221 */ /* 0x000fe20000010000 */
[----:B------:R-:W3:Y:S01]  /*b650*/  MUFU.EX2 R53, R53 ;  /* 0x0000003500357308 */ /* 0x000ee20000000800 */
[C---:B------:R-:W-:Y:S01]  /*b660*/  HMMA.16816.F32.BF16 R144, R8.reuse, R12, R144 ;  /* 0x0000000c0890723c */ /* 0x040fe20000041890 */
[----:B------:R-:W-:Y:S01]  /*b670*/  FFMA.FTZ R74, R74, UR6, -R86 ;  /* 0x000000064a4a7c23 */ /* 0x000fe20008010856 */
[----:B------:R-:W-:Y:S01]  /*b680*/  FADD.FTZ R106, R106, R105 ;  /* 0x000000696a6a7221 */ /* 0x000fe20000010000 */
[----:B------:R-:W-:Y:S01]  /*b690*/  MUFU.EX2 R126, R126 ;  /* 0x0000007e007e7308 */ /* 0x000fe20000000800 */
[--C-:B------:R-:W-:Y:S01]  /*b6a0*/  FFMA.FTZ R67, R67, UR6, -R3.reuse ;  /* 0x0000000643437c23 */ /* 0x100fe20008010803 */
[----:B------:R-:W-:Y:S01]  /*b6b0*/  FFMA.FTZ R148, R148, UR6, -R3 ;  /* 0x0000000694947c23 */ /* 0x000fe20008010803 */
[----:B------:R-:W-:Y:S01]  /*b6c0*/  FADD.FTZ R103, R103, R106 ;  /* 0x0000006a67677221 */ /* 0x000fe20000010000 */
[----:B------:R-:W-:Y:S01]  /*b6d0*/  MUFU.EX2 R129, R129 ;  /* 0x0000008100817308 */ /* 0x000fe20000000800 */
[C---:B------:R-:W-:Y:S01]  /*b6e0*/  HMMA.16816.F32.BF16 R132, R8.reuse, R14, R132 ;  /* 0x0000000e0884723c */ /* 0x040fe20000041884 */
[----:B------:R-:W5:Y:S01]  /*b6f0*/  LDSM.16.MT88.4 R12, [R88+0x1400] ;  /* 0x00140000580c783b */ /* 0x000f620000004200 */
[----:B------:R-:W-:Y:S01]  /*b700*/  FADD.FTZ R110, R110, R103 ;  /* 0x000000676e6e7221 */ /* 0x000fe20000010000 */
[----:B------:R-:W-:Y:S01]  /*b710*/  MUFU.EX2 R54, R54 ;  /* 0x0000003600367308 */ /* 0x000fe20000000800 */
[----:B------:R-:W-:Y:S01]  /*b720*/  FFMA.FTZ R229, R85, UR6, -R3 ;  /* 0x0000000655e57c23 */ /* 0x000fe20008010803 */
[----:B------:R-:W-:Y:S01]  /*b730*/  FFMA.FTZ R149, R149, UR6, -R86 ;  /* 0x0000000695957c23 */ /* 0x000fe20008010856 */
[----:B------:R-:W-:Y:S01]  /*b740*/  FADD.FTZ R113, R113, R110 ;  /* 0x0000006e71717221 */ /* 0x000fe20000010000 */
[----:B------:R-:W3:Y:S01]  /*b750*/  MUFU.EX2 R55, R55 ;  /* 0x0000003700377308 */ /* 0x000ee20000000800 */
[C---:B------:R-:W-:Y:S02]  /*b760*/  HMMA.16816.F32.BF16 R4, R8.reuse, R16, R4 ;  /* 0x000000100804723c */ /* 0x040fe40000041804 */
[----:B------:R-:W-:Y:S01]  /*b770*/  FADD.FTZ R114, R114, R113 ;  /* 0x0000007172727221 */ /* 0x000fe20000010000 */
[----:B------:R-:W-:Y:S03]  /*b780*/  MUFU.EX2 R127, R127 ;  /* 0x0000007f007f7308 */ /* 0x000fe60000000800 */
[----:B------:R-:W-:Y:S01]  /*b790*/  FADD.FTZ R111, R111, R114 ;  /* 0x000000726f6f7221 */ /* 0x000fe20000010000 */
[----:B------:R-:W3:Y:S01]  /*b7a0*/  MUFU.EX2 R128, R128 ;  /* 0x0000008000807308 */ /* 0x000ee20000000800 */
[----:B------:R-:W-:Y:S01]  /*b7b0*/  HMMA.16816.F32.BF16 R136, R8, R18, R136 ;  /* 0x000000120888723c */ /* 0x000fe20000041888 */
[----:B------:R-:W-:Y:S01]  /*b7c0*/  F2FP.BF16.F32.PACK_AB R8, R121, R118 ;  /* 0x000000767908723e */ /* 0x000fe200000010ff */
[----:B------:R-:W3:Y:S01]  /*b7d0*/  LDSM.16.MT88.4 R16, [R88+0x1800] ;  /* 0x001800005810783b */ /* 0x000ee20000004200 */
[----:B-1----:R-:W-:Y:S01]  /*b7e0*/  F2FP.BF16.F32.PACK_AB R9, R120, R119 ;  /* 0x000000777809723e */ /* 0x002fe200000010ff */
[----:B------:R-:W-:Y:S01]  /*b7f0*/  MUFU.EX2 R80, R80 ;  /* 0x0000005000507308 */ /* 0x000fe20000000800 */
[----:B------:R-:W-:Y:S01]  /*b800*/  F2FP.BF16.F32.PACK_AB R10, R125, R122 ;  /* 0x0000007a7d0a723e */ /* 0x000fe200000010ff */
[----:B------:R-:W-:Y:S01]  /*b810*/  FADD.FTZ R118, R118, R111 ;  /* 0x0000006f76767221 */ /* 0x000fe20000010000 */
[----:B--2---:R-:W-:Y:S01]  /*b820*/  F2FP.BF16.F32.PACK_AB R11, R124, R123 ;  /* 0x0000007b7c0b723e */ /* 0x004fe200000010ff */
[----:B------:R-:W1:Y:S02]  /*b830*/  MUFU.EX2 R81, R81 ;  /* 0x0000005100517308 */ /* 0x000e640000000800 */
[----:B------:R-:W-:-:S02]  /*b840*/  FADD.FTZ R121, R121, R118 ;  /* 0x0000007679797221 */ /* 0x000fc40000010000 */
[----:B------:R-:W-:Y:S02]  /*b850*/  MUFU.EX2 R68, R68 ;  /* 0x0000004400447308 */ /* 0x000fe40000000800 */
[C---:B----4-:R-:W-:Y:S01]  /*b860*/  HMMA.16816.F32.BF16 R144, R8.reuse, R20, R144 ;  /* 0x000000140890723c */ /* 0x050fe20000041890 */
[----:B------:R-:W-:Y:S01]  /*b870*/  FADD.FTZ R122, R122, R121 ;  /* 0x000000797a7a7221 */ /* 0x000fe20000010000 */
[----:B------:R-:W-:Y:S03]  /*b880*/  MUFU.EX2 R69, R69 ;  /* 0x0000004500457308 */ /* 0x000fe60000000800 */
[----:B------:R-:W-:Y:S01]  /*b890*/  FADD.FTZ R125, R125, R122 ;  /* 0x0000007a7d7d7221 */ /* 0x000fe20000010000 */
[----:B------:R-:W-:Y:S02]  /*b8a0*/  MUFU.EX2 R82, R82 ;  /* 0x0000005200527308 */ /* 0x000fe40000000800 */
[C---:B------:R-:W-:Y:S01]  /*b8b0*/  HMMA.16816.F32.BF16 R132, R8.reuse, R22, R132 ;  /* 0x000000160884723c */ /* 0x040fe20000041884 */
[----:B------:R-:W-:Y:S01]  /*b8c0*/  LDSM.16.MT88.4 R20, [R88+0x1c00] ;  /* 0x001c00005814783b */ /* 0x000fe20000004200 */
[----:B------:R-:W2:Y:S04]  /*b8d0*/  MUFU.EX2 R83, R83 ;  /* 0x0000005300537308 */ /* 0x000ea80000000800 */
[----:B------:R-:W-:Y:S02]  /*b8e0*/  MUFU.EX2 R70, R70 ;  /* 0x0000004600467308 */ /* 0x000fe40000000800 */
[C---:B-----5:R-:W-:Y:S02]  /*b8f0*/  HMMA.16816.F32.BF16 R4, R8.reuse, R12, R4 ;  /* 0x0000000c0804723c */ /* 0x060fe40000041804 */
[----:B------:R-:W4:Y:S04]  /*b900*/  MUFU.EX2 R71, R71 ;  /* 0x0000004700477308 */ /* 0x000f280000000800 */
[----:B------:R-:W-:Y:S02]  /*b910*/  MUFU.EX2 R44, R44 ;  /* 0x0000002c002c7308 */ /* 0x000fe40000000800 */
[----:B------:R-:W-:Y:S01]  /*b920*/  HMMA.16816.F32.BF16 R136, R8, R14, R136 ;  /* 0x0000000e0888723c */ /* 0x000fe20000041888 */
[----:B------:R-:W5:Y:S01]  /*b930*/  LDSM.16.MT88.4 R12, [R150+0x6c00] ;  /* 0x006c0000960c783b */ /* 0x000f620000004200 */
[----:B---3--:R-:W-:Y:S01]  /*b940*/  F2FP.BF16.F32.PACK_AB R8, R53, R52 ;  /* 0x000000343508723e */ /* 0x008fe200000010ff */
[----:B------:R-:W3:Y:S01]  /*b950*/  MUFU.EX2 R45, R45 ;  /* 0x0000002d002d7308 */ /* 0x000ee20000000800 */
[----:B------:R-:W-:Y:S01]  /*b960*/  F2FP.BF16.F32.PACK_AB R9, R55, R54 ;  /* 0x000000363709723e */ /* 0x000fe200000010ff */
[----:B------:R-:W-:Y:S01]  /*b970*/  FADD.FTZ R52, R52, R125 ;  /* 0x0000007d34347221 */ /* 0x000fe20000010000 */
[----:B------:R-:W-:Y:S01]  /*b980*/  F2FP.BF16.F32.PACK_AB R10, R129, R126 ;  /* 0x0000007e810a723e */ /* 0x000fe200000010ff */
[----:B------:R-:W-:Y:S01]  /*b990*/  MUFU.EX2 R76, R76 ;  /* 0x0000004c004c7308 */ /* 0x000fe20000000800 */
[----:B------:R-:W-:Y:S01]  /*b9a0*/  F2FP.BF16.F32.PACK_AB R11, R128, R127 ;  /* 0x0000007f800b723e */ /* 0x000fe200000010ff */
[----:B------:R-:W-:-:S02]  /*b9b0*/  FADD.FTZ R53, R53, R52 ;  /* 0x0000003435357221 */ /* 0x000fc40000010000 */
[----:B------:R-:W-:Y:S02]  /*b9c0*/  MUFU.EX2 R77, R77 ;  /* 0x0000004d004d7308 */ /* 0x000fe40000000800 */
[----:B------:R-:W-:Y:S02]  /*b9d0*/  FADD.FTZ R126, R126, R53 ;  /* 0x000000357e7e7221 */ /* 0x000fe40000010000 */
[----:B------:R-:W-:Y:S01]  /*b9e0*/  HMMA.16816.F32.BF16 R144, R8, R24, R144 ;  /* 0x000000180890723c */ /* 0x000fe20000041890 */
[----:B------:R-:W-:Y:S01]  /*b9f0*/  FFMA.FTZ R25, R130, UR6, -R3 ;  /* 0x0000000682197c23 */ /* 0x000fe20008010803 */
[--C-:B------:R-:W-:Y:S01]  /*ba00*/  FFMA.FTZ R130, R79, UR6, -R86.reuse ;  /* 0x000000064f827c23 */ /* 0x100fe20008010856 */
[----:B------:R-:W-:Y:S01]  /*ba10*/  FFMA.FTZ R24, R46, UR6, -R86 ;  /* 0x000000062e187c23 */ /* 0x000fe20008010856 */
[----:B------:R1:W-:Y:S01]  /*ba20*/  MUFU.EX2 R78, R142 ;  /* 0x0000008e004e7308 */ /* 0x0003e20000000800 */
[----:B------:R-:W-:-:S03]  /*ba30*/  FADD.FTZ R129, R129, R126 ;  /* 0x0000007e81817221 */ /* 0x000fc60000010000 */
[C---:B------:R-:W-:Y:S01]  /*ba40*/  HMMA.16816.F32.BF16 R132, R8.reuse, R26, R132 ;  /* 0x0000001a0884723c */ /* 0x040fe20000041884 */
[----:B------:R-:W-:Y:S04]  /*ba50*/  MUFU.EX2 R46, R25 ;  /* 0x00000019002e7308 */ /* 0x000fe80000000800 */
[----:B------:R4:W3:Y:S03]  /*ba60*/  MUFU.EX2 R47, R24 ;  /* 0x00000018002f7308 */ /* 0x0008e60000000800 */
[----:B------:R-:W-:Y:S01]  /*ba70*/  HMMA.16816.F32.BF16 R4, R8, R16, R4 ;  /* 0x000000100804723c */ /* 0x000fe20000041804 */
[----:B------:R5:W-:Y:S01]  /*ba80*/  MUFU.EX2 R79, R143 ;  /* 0x0000008f004f7308 */ /* 0x000be20000000800 */
[----:B-1----:R-:W-:-:S03]  /*ba90*/  FFMA.FTZ R142, R131, UR6, -R86 ;  /* 0x00000006838e7c23 */ /* 0x002fc60008010856 */
[----:B------:R-:W1:Y:S03]  /*baa0*/  MUFU.EX2 R130, R130 ;  /* 0x0000008200827308 */ /* 0x000e660000000800 */
[----:B------:R-:W-:Y:S01]  /*bab0*/  HMMA.16816.F32.BF16 R136, R8, R18, R136 ;  /* 0x000000120888723c */ /* 0x000fe20000041888 */
[----:B------:R-:W-:Y:S01]  /*bac0*/  F2FP.BF16.F32.PACK_AB R8, R81, R80 ;  /* 0x000000505108723e */ /* 0x000fe200000010ff */
[----:B------:R-:W1:Y:S01]  /*bad0*/  LDSM.16.MT88.4 R16, [R150+0x7000] ;  /* 0x007000009610783b */ /* 0x000e620000004200 */
[----:B--2---:R-:W-:Y:S01]  /*bae0*/  F2FP.BF16.F32.PACK_AB R9, R83, R82 ;  /* 0x000000525309723e */ /* 0x004fe200000010ff */
[----:B------:R-:W2:Y:S01]  /*baf0*/  MUFU.EX2 R141, R141 ;  /* 0x0000008d008d7308 */ /* 0x000ea20000000800 */
[----:B------:R-:W-:Y:S01]  /*bb00*/  F2FP.BF16.F32.PACK_AB R10, R69, R68 ;  /* 0x00000044450a723e */ /* 0x000fe200000010ff */
[----:B----4-:R-:W-:Y:S01]  /*bb10*/  LDSM.16.MT88.4 R24, [R150+0x7400] ;  /* 0x007400009618783b */ /* 0x010fe20000004200 */
[----:B------:R-:W-:Y:S01]  /*bb20*/  F2FP.BF16.F32.PACK_AB R11, R71, R70 ;  /* 0x00000046470b723e */ /* 0x000fe200000010ff */
[--C-:B-----5:R-:W-:Y:S01]  /*bb30*/  FFMA.FTZ R143, R152, UR6, -R86.reuse ;  /* 0x00000006988f7c23 */ /* 0x120fe20008010856 */
[--C-:B------:R-:W-:Y:S01]  /*bb40*/  FFMA.FTZ R152, R155, UR6, -R86.reuse ;  /* 0x000000069b987c23 */ /* 0x100fe20008010856 */
[----:B------:R-:W-:Y:S01]  /*bb50*/  MUFU.EX2 R140, R140 ;  /* 0x0000008c008c7308 */ /* 0x000fe20000000800 */
[----:B------:R-:W-:Y:S01]  /*bb60*/  FFMA.FTZ R155, R162, UR6, -R86 ;  /* 0x00000006a29b7c23 */ /* 0x000fe20008010856 */
[----:B------:R-:W-:-:S02]  /*bb70*/  FADD.FTZ R80, R80, R129 ;  /* 0x0000008150507221 */ /* 0x000fc40000010000 */
[----:B------:R-:W-:Y:S01]  /*bb80*/  HMMA.16816.F32.BF16 R144, R8, R12, R144 ;  /* 0x0000000c0890723c */ /* 0x000fe20000041890 */
[----:B------:R4:W-:Y:S01]  /*bb90*/  MUFU.EX2 R131, R156 ;  /* 0x0000009c00837308 */ /* 0x0009e20000000800 */
[----:B------:R-:W-:-:S03]  /*bba0*/  FADD.FTZ R81, R81, R80 ;  /* 0x0000005051517221 */ /* 0x000fc60000010000 */
[----:B------:R-:W-:Y:S01]  /*bbb0*/  MUFU.EX2 R142, R142 ;  /* 0x0000008e008e7308 */ /* 0x000fe20000000800 */
[----:B------:R-:W-:Y:S02]  /*bbc0*/  FADD.FTZ R68, R68, R81 ;  /* 0x0000005144447221 */ /* 0x000fe40000010000 */
[----:B------:R-:W-:Y:S01]  /*bbd0*/  HMMA.16816.F32.BF16 R132, R8, R14, R132 ;  /* 0x0000000e0884723c */ /* 0x000fe20000041884 */
[----:B------:R-:W5:Y:S01]  /*bbe0*/  LDSM.16.MT88.4 R12, [R88+0x2000] ;  /* 0x00200000580c783b */ /* 0x000f620000004200 */
[----:B------:R-:W2:Y:S01]  /*bbf0*/  MUFU.EX2 R143, R143 ;  /* 0x0000008f008f7308 */ /* 0x000ea20000000800 */
[----:B------:R-:W-:-:S03]  /*bc00*/  FADD.FTZ R69, R69, R68 ;  /* 0x0000004445457221 */ /* 0x000fc60000010000 */
[----:B------:R-:W-:Y:S01]  /*bc10*/  MUFU.EX2 R151, R151 ;  /* 0x0000009700977308 */ /* 0x000fe20000000800 */
[----:B----4-:R-:W-:Y:S01]  /*bc20*/  FFMA.FTZ R156, R163, UR6, -R86 ;  /* 0x00000006a39c7c23 */ /* 0x010fe20008010856 */
[C---:B------:R-:W-:Y:S02]  /*bc30*/  HMMA.16816.F32.BF16 R4, R8.reuse, R20, R4 ;  /* 0x000000140804723c */ /* 0x040fe40000041804 */
[----:B------:R-:W4:Y:S04]  /*bc40*/  MUFU.EX2 R152, R152 ;  /* 0x0000009800987308 */ /* 0x000f280000000800 */
[----:B------:R-:W-:Y:S02]  /*bc50*/  MUFU.EX2 R153, R153 ;  /* 0x0000009900997308 */ /* 0x000fe40000000800 */
[----:B------:R-:W-:Y:S01]  /*bc60*/  HMMA.16816.F32.BF16 R136, R8, R22, R136 ;  /* 0x000000160888723c */ /* 0x000fe20000041888 */
[----:B---3--:R-:W-:Y:S01]  /*bc70*/  F2FP.BF16.F32.PACK_AB R8, R45, R44 ;  /* 0x0000002c2d08723e */ /* 0x008fe200000010ff */
[----:B------:R-:W3:Y:S01]  /*bc80*/  LDSM.16.MT88.4 R20, [R88+0x2400] ;  /* 0x002400005814783b */ /* 0x000ee20000004200 */
[----:B------:R-:W-:Y:S01]  /*bc90*/  F2FP.BF16.F32.PACK_AB R9, R78, R47 ;  /* 0x0000002f4e09723e */ /* 0x000fe200000010ff */
[----:B------:R-:W-:Y:S01]  /*bca0*/  MUFU.EX2 R154, R154 ;  /* 0x0000009a009a7308 */ /* 0x000fe20000000800 */
[----:B------:R-:W-:Y:S01]  /*bcb0*/  F2FP.BF16.F32.PACK_AB R10, R77, R76 ;  /* 0x0000004c4d0a723e */ /* 0x000fe200000010ff */
[----:B------:R-:W-:Y:S01]  /*bcc0*/  FADD.FTZ R44, R44, R69 ;  /* 0x000000452c2c7221 */ /* 0x000fe20000010000 */
[----:B-1----:R-:W-:Y:S01]  /*bcd0*/  F2FP.BF16.F32.PACK_AB R11, R130, R79 ;  /* 0x0000004f820b723e */ /* 0x002fe200000010ff */
[----:B------:R-:W-:Y:S02]  /*bce0*/  MUFU.EX2 R155, R155 ;  /* 0x0000009b009b7308 */ /* 0x000fe40000000800 */
[----:B------:R-:W-:Y:S01]  /*bcf0*/  FADD.FTZ R45, R45, R44 ;  /* 0x0000002c2d2d7221 */ /* 0x000fe20000010000 */
[----:B------:R-:W-:Y:S01]  /*bd00*/  FFMA.FTZ R44, R36, UR6, -R3 ;  /* 0x00000006242c7c23 */ /* 0x000fe20008010803 */
[----:B------:R-:W-:Y:S02]  /*bd10*/  MUFU.EX2 R156, R156 ;  /* 0x0000009c009c7308 */ /* 0x000fe40000000800 */
[----:B------:R-:W-:Y:S01]  /*bd20*/  HMMA.16816.F32.BF16 R144, R8, R16, R144 ;  /* 0x000000100890723c */ /* 0x000fe20000041890 */
[----:B------:R-:W-:Y:S01]  /*bd30*/  FADD.FTZ R76, R76, R45 ;  /* 0x0000002d4c4c7221 */ /* 0x000fe20000010000 */
[----:B------:R-:W-:Y:S01]  /*bd40*/  MUFU.EX2 R29, R84 ;  /* 0x00000054001d7308 */ /* 0x000fe20000000800 */
[----:B------:R-:W-:-:S02]  /*bd50*/  FFMA.FTZ R45, R73, UR6, -R86 ;  /* 0x00000006492d7c23 */ /* 0x000fc40008010856 */
[----:B------:R-:W-:Y:S01]  /*bd60*/  FADD.FTZ R77, R77, R76 ;  /* 0x0000004c4d4d7221 */ /* 0x000fe20000010000 */
[----:B------:R-:W-:Y:S02]  /*bd70*/  MUFU.EX2 R0, R0 ;  /* 0x0000000000007308 */ /* 0x000fe40000000800 */
[C---:B------:R-:W-:Y:S01]  /*bd80*/  HMMA.16816.F32.BF16 R132, R8.reuse, R18, R132 ;  /* 0x000000120884723c */ /* 0x040fe20000041884 */
[----:B------:R-:W-:Y:S01]  /*bd90*/  LDSM.16.MT88.4 R16, [R88+0x2800] ;  /* 0x002800005810783b */ /* 0x000fe20000004200 */
[----:B------:R-:W-:Y:S04]  /*bda0*/  MUFU.EX2 R28, R28 ;  /* 0x0000001c001c7308 */ /* 0x000fe80000000800 */
[----:B------:R-:W-:Y:S02]  /*bdb0*/  MUFU.EX2 R61, R61 ;  /* 0x0000003d003d7308 */ /* 0x000fe40000000800 */
[C---:B-----5:R-:W-:Y:S02]  /*bdc0*/  HMMA.16816.F32.BF16 R4, R8.reuse, R12, R4 ;  /* 0x0000000c0804723c */ /* 0x060fe40000041804 */
[----:B------:R-:W-:Y:S04]  /*bdd0*/  MUFU.EX2 R31, R31 ;  /* 0x0000001f001f7308 */ /* 0x000fe80000000800 */
[----:B------:R-:W-:Y:S02]  /*bde0*/  MUFU.EX2 R30, R30 ;  /* 0x0000001e001e7308 */ /* 0x000fe40000000800 */
[----:B------:R-:W-:Y:S01]  /*bdf0*/  HMMA.16816.F32.BF16 R136, R8, R14, R136 ;  /* 0x0000000e0888723c */ /* 0x000fe20000041888 */
[----:B------:R-:W1:Y:S01]  /*be00*/  LDSM.16.MT88.4 R12, [R150+0x7800] ;  /* 0x00780000960c783b */ /* 0x000e620000004200 */
[----:B--2---:R-:W-:Y:S01]  /*be10*/  F2FP.BF16.F32.PACK_AB R8, R141, R46 ;  /* 0x0000002e8d08723e */ /* 0x004fe200000010ff */
[----:B------:R-:W-:Y:S01]  /*be20*/  MUFU.EX2 R63, R63 ;  /* 0x0000003f003f7308 */ /* 0x000fe20000000800 */
[----:B------:R-:W-:Y:S01]  /*be30*/  F2FP.BF16.F32.PACK_AB R9, R143, R142 ;  /* 0x0000008e8f09723e */ /* 0x000fe200000010ff */
[----:B------:R-:W-:Y:S01]  /*be40*/  FADD.FTZ R46, R46, R77 ;  /* 0x0000004d2e2e7221 */ /* 0x000fe20000010000 */
[----:B------:R-:W-:Y:S01]  /*be50*/  F2FP.BF16.F32.PACK_AB R10, R131, R140 ;  /* 0x0000008c830a723e */ /* 0x000fe200000010ff */
[----:B------:R-:W-:Y:S01]  /*be60*/  MUFU.EX2 R57, R57 ;  /* 0x0000003900397308 */ /* 0x000fe20000000800 */
[----:B----4-:R-:W-:Y:S01]  /*be70*/  F2FP.BF16.F32.PACK_AB R11, R152, R151 ;  /* 0x00000097980b723e */ /* 0x010fe200000010ff */
[----:B------:R-:W-:Y:S01]  /*be80*/  FADD.FTZ R141, R141, R46 ;  /* 0x0000002e8d8d7221 */ /* 0x000fe20000010000 */
[----:B------:R-:W-:Y:S01]  /*be90*/  FFMA.FTZ R46, R39, UR6, -R86 ;  /* 0x00000006272e7c23 */ /* 0x000fe20008010856 */
[----:B------:R-:W-:Y:S02]  /*bea0*/  MUFU.EX2 R32, R32 ;  /* 0x0000002000207308 */ /* 0x000fe40000000800 */
[----:B------:R-:W-:-:S02]  /*beb0*/  FADD.FTZ R140, R140, R141 ;  /* 0x0000008d8c8c7221 */ /* 0x000fc40000010000 */
[----:B------:R-:W-:Y:S01]  /*bec0*/  HMMA.16816.F32.BF16 R144, R8, R24, R144 ;  /* 0x000000180890723c */ /* 0x000fe20000041890 */
[----:B------:R-:W-:Y:S01]  /*bed0*/  FFMA.FTZ R25, R161, UR6, -R3 ;  /* 0x00000006a1197c23 */ /* 0x000fe20008010803 */
[----:B------:R-:W2:Y:S01]  /*bee0*/  MUFU.EX2 R24, R160 ;  /* 0x000000a000187308 */ /* 0x000ea20000000800 */
[----:B------:R-:W-:-:S03]  /*bef0*/  FADD.FTZ R140, R131, R140 ;  /* 0x0000008c838c7221 */ /* 0x000fc60000010000 */
[----:B------:R-:W-:Y:S02]  /*bf00*/  MUFU.EX2 R41, R41 ;  /* 0x0000002900297308 */ /* 0x000fe40000000800 */
[C---:B------:R-:W-:Y:S01]  /*bf10*/  HMMA.16816.F32.BF16 R132, R8.reuse, R26, R132 ;  /* 0x0000001a0884723c */ /* 0x040fe20000041884 */
[----:B------:R-:W-:Y:S01]  /*bf20*/  FFMA.FTZ R27, R159, UR6, -R86 ;  /* 0x000000069f1b7c23 */ /* 0x000fe20008010856 */
[----:B------:R-:W4:Y:S04]  /*bf30*/  MUFU.EX2 R25, R25 ;  /* 0x0000001900197308 */ /* 0x000f280000000800 */
[----:B------:R-:W-:Y:S02]  /*bf40*/  MUFU.EX2 R26, R158 ;  /* 0x0000009e001a7308 */ /* 0x000fe40000000800 */
[C---:B---3--:R-:W-:Y:S02]  /*bf50*/  HMMA.16816.F32.BF16 R4, R8.reuse, R20, R4 ;  /* 0x000000140804723c */ /* 0x048fe40000041804 */
[----:B------:R-:W3:Y:S04]  /*bf60*/  MUFU.EX2 R27, R27 ;  /* 0x0000001b001b7308 */ /* 0x000ee80000000800 */
[----:B------:R-:W-:Y:S02]  /*bf70*/  MUFU.EX2 R42, R42 ;  /* 0x0000002a002a7308 */ /* 0x000fe40000000800 */
[----:B------:R-:W-:Y:S01]  /*bf80*/  HMMA.16816.F32.BF16 R136, R8, R22, R136 ;  /* 0x000000160888723c */ /* 0x000fe20000041888 */
[----:B--2---:R-:W-:Y:S01]  /*bf90*/  F2FP.BF16.F32.PACK_AB R8, R24, R153 ;  /* 0x000000991808723e */ /* 0x004fe200000010ff */
[----:B------:R-:W2:Y:S01]  /*bfa0*/  LDSM.16.MT88.4 R20, [R150+0x7c00] ;  /* 0x007c00009614783b */ /* 0x000ea20000004200 */
[----:B----4-:R-:W-:Y:S01]  /*bfb0*/  F2FP.BF16.F32.PACK_AB R10, R154, R25 ;  /* 0x000000199a0a723e */ /* 0x010fe200000010ff */
[----:B------:R-:W-:Y:S01]  /*bfc0*/  FADD.FTZ R153, R153, R140 ;  /* 0x0000008c99997221 */ /* 0x000fe20000010000 */
[----:B------:R-:W-:Y:S01]  /*bfd0*/  F2FP.BF16.F32.PACK_AB R11, R156, R155 ;  /* 0x0000009b9c0b723e */ /* 0x000fe200000010ff */
[----:B------:R-:W-:Y:S01]  /*bfe0*/  MUFU.EX2 R43, R43 ;  /* 0x0000002b002b7308 */ /* 0x000fe20000000800 */
[----:B---3--:R-:W-:Y:S01]  /*bff0*/  F2FP.BF16.F32.PACK_AB R9, R27, R26 ;  /* 0x0000001a1b09723e */ /* 0x008fe200000010ff */
[----:B------:R-:W-:-:S02]  /*c000*/  FADD.FTZ R24, R24, R153 ;  /* 0x0000009918187221 */ /* 0x000fc40000010000 */
[----:B------:R-:W-:Y:S02]  /*c010*/  MUFU.EX2 R36, R75 ;  /* 0x0000004b00247308 */ /* 0x000fe40000000800 */
[----:B------:R-:W-:Y:S02]  /*c020*/  FADD.FTZ R25, R25, R24 ;  /* 0x0000001819197221 */ /* 0x000fe40000010000 */
[----:B------:R-:W-:Y:S01]  /*c030*/  MUFU.EX2 R44, R44 ;  /* 0x0000002c002c7308 */ /* 0x000fe20000000800 */
[C---:B-1----:R-:W-:Y:S01]  /*c040*/  HMMA.16816.F32.BF16 R144, R8.reuse, R12, R144 ;  /* 0x0000000c0890723c */ /* 0x042fe20000041890 */
[----:B------:R-:W-:Y:S01]  /*c050*/  FADD.FTZ R12, R2, R89 ;  /* 0x00000059020c7221 */ /* 0x000fe20000010000 */
[----:B------:R-:W-:Y:S01]  /*c060*/  FADD.FTZ R154, R154, R25 ;  /* 0x000000199a9a7221 */ /* 0x000fe20000010000 */
[----:B------:R1:W3:Y:S01]  /*c070*/  MUFU.EX2 R2, R60 ;  /* 0x0000003c00027308 */ /* 0x0002e20000000800 */
[----:B------:R-:W-:Y:S01]  /*c080*/  FFMA.FTZ R25, R64, UR6, -R3 ;  /* 0x0000000640197c23 */ /* 0x000fe20008010803 */
[----:B------:R-:W-:Y:S01]  /*c090*/  FADD.FTZ R91, R91, R12 ;  /* 0x0000000c5b5b7221 */ /* 0x000fe20000010000 */
[----:B------:R-:W-:Y:S01]  /*c0a0*/  FFMA.FTZ R24, R65, UR6, -R86 ;  /* 0x0000000641187c23 */ /* 0x000fe20008010856 */
[----:B------:R-:W-:Y:S01]  /*c0b0*/  MUFU.EX2 R37, R37 ;  /* 0x0000002500257308 */ /* 0x000fe20000000800 */
[C---:B------:R-:W-:Y:S01]  /*c0c0*/  HMMA.16816.F32.BF16 R132, R8.reuse, R14, R132 ;  /* 0x0000000e0884723c */ /* 0x040fe20000041884 */
[----:B------:R-:W-:Y:S01]  /*c0d0*/  FADD.FTZ R62, R62, R91 ;  /* 0x0000005b3e3e7221 */ /* 0x000fe20000010000 */
[----:B------:R-:W4:Y:S01]  /*c0e0*/  LDSM.16.MT88.4 R12, [R88+0x2c00] ;  /* 0x002c0000580c783b */ /* 0x000f220000004200 */
[----:B------:R-:W-:Y:S02]  /*c0f0*/  MUFU.EX2 R45, R45 ;  /* 0x0000002d002d7308 */ /* 0x000fe40000000800 */
[----:B------:R-:W-:Y:S01]  /*c100*/  FADD.FTZ R93, R93, R62 ;  /* 0x0000003e5d5d7221 */ /* 0x000fe20000010000 */
[--C-:B------:R-:W-:Y:S01]  /*c110*/  FFMA.FTZ R62, R48, UR6, -R3.reuse ;  /* 0x00000006303e7c23 */ /* 0x100fe20008010803 */
[----:B------:R-:W-:Y:S01]  /*c120*/  FFMA.FTZ R48, R49, UR6, -R3 ;  /* 0x0000000631307c23 */ /* 0x000fe20008010803 */
[C---:B------:R-:W-:Y:S01]  /*c130*/  HMMA.16816.F32.BF16 R4, R8.reuse, R16, R4 ;  /* 0x000000100804723c */ /* 0x040fe20000041804 */
[----:B-1----:R-:W-:Y:S01]  /*c140*/  FADD.FTZ R60, R56, R93 ;  /* 0x0000005d383c7221 */ /* 0x002fe20000010000 */
[----:B------:R-:W-:Y:S03]  /*c150*/  MUFU.EX2 R49, R62 ;  /* 0x0000003e00317308 */ /* 0x000fe60000000800 */
[----:B------:R-:W-:Y:S01]  /*c160*/  FADD.FTZ R60, R95, R60 ;  /* 0x0000003c5f3c7221 */ /* 0x000fe20000010000 */
[----:B------:R-:W1:Y:S02]  /*c170*/  MUFU.EX2 R48, R48 ;  /* 0x0000003000307308 */ /* 0x000e640000000800 */
[----:B------:R-:W-:Y:S01]  /*c180*/  HMMA.16816.F32.BF16 R136, R8, R18, R136 ;  /* 0x000000120888723c */ /* 0x000fe20000041888 */
[----:B------:R-:W-:Y:S01]  /*c190*/  FADD.FTZ R99, R99, R60 ;  /* 0x0000003c63637221 */ /* 0x000fe20000010000 */
[----:B------:R-:W5:Y:S01]  /*c1a0*/  LDSM.16.MT88.4 R16, [R150+0x8000] ;  /* 0x008000009610783b */ /* 0x000f620000004200 */
[----:B------:R-:W-:Y:S01]  /*c1b0*/  F2FP.BF16.F32.PACK_AB R8, R0, R29 ;  /* 0x0000001d0008723e */ /* 0x000fe200000010ff */
[----:B------:R-:W-:Y:S01]  /*c1c0*/  MUFU.EX2 R56, R169 ;  /* 0x000000a900387308 */ /* 0x000fe20000000800 */
[----:B------:R-:W-:Y:S01]  /*c1d0*/  FADD.FTZ R58, R58, R99 ;  /* 0x000000633a3a7221 */ /* 0x000fe20000010000 */
[----:B---3--:R-:W-:Y:S01]  /*c1e0*/  F2FP.BF16.F32.PACK_AB R9, R31, R2 ;  /* 0x000000021f09723e */ /* 0x008fe200000010ff */
[----:B------:R-:W-:Y:S01]  /*c1f0*/  FADD.FTZ R29, R29, R154 ;  /* 0x0000009a1d1d7221 */ /* 0x000fe20000010000 */
[----:B------:R-:W-:Y:S01]  /*c200*/  F2FP.BF16.F32.PACK_AB R10, R61, R28 ;  /* 0x0000001c3d0a723e */ /* 0x000fe200000010ff */
[----:B------:R-:W-:Y:S01]  /*c210*/  FADD.FTZ R101, R101, R58 ;  /* 0x0000003a65657221 */ /* 0x000fe20000010000 */
[----:B------:R-:W-:Y:S01]  /*c220*/  F2FP.BF16.F32.PACK_AB R11, R63, R30 ;  /* 0x0000001e3f0b723e */ /* 0x000fe200000010ff */
[--C-:B------:R-:W-:Y:S01]  /*c230*/  FFMA.FTZ R58, R34, UR6, -R86.reuse ;  /* 0x00000006223a7c23 */ /* 0x100fe20008010856 */
[----:B------:R-:W-:Y:S01]  /*c240*/  FFMA.FTZ R34, R35, UR6, -R86 ;  /* 0x0000000623227c23 */ /* 0x000fe20008010856 */
[----:B------:R-:W-:Y:S01]  /*c250*/  FADD.FTZ R101, R102, R101 ;  /* 0x0000006566657221 */ /* 0x000fe20000010000 */
[----:B------:R-:W-:Y:S01]  /*c260*/  MUFU.EX2 R46, R46 ;  /* 0x0000002e002e7308 */ /* 0x000fe20000000800 */
[----:B------:R-:W-:-:S02]  /*c270*/  FADD.FTZ R29, R0, R29 ;  /* 0x0000001d001d7221 */ /* 0x000fc40000010000 */
[C---:B--2---:R-:W-:Y:S01]  /*c280*/  HMMA.16816.F32.BF16 R144, R8.reuse, R20, R144 ;  /* 0x000000140890723c */ /* 0x044fe20000041890 */
[----:B------:R-:W-:Y:S01]  /*c290*/  FADD.FTZ R104, R104, R101 ;  /* 0x0000006568687221 */ /* 0x000fe20000010000 */
[--C-:B------:R-:W-:Y:S01]  /*c2a0*/  FFMA.FTZ R20, R50, UR6, -R86.reuse ;  /* 0x0000000632147c23 */ /* 0x100fe20008010856 */
[--C-:B------:R-:W-:Y:S01]  /*c2b0*/  FFMA.FTZ R50, R51, UR6, -R86.reuse ;  /* 0x0000000633327c23 */ /* 0x100fe20008010856 */
[----:B------:R-:W-:Y:S01]  /*c2c0*/  FFMA.FTZ R51, R171, UR6, -R86 ;  /* 0x00000006ab337c23 */ /* 0x000fe20008010856 */
[----:B------:R-:W-:Y:S01]  /*c2d0*/  FADD.FTZ R107, R107, R104 ;  /* 0x000000686b6b7221 */ /* 0x000fe20000010000 */
[----:B------:R-:W2:Y:S01]  /*c2e0*/  MUFU.EX2 R21, R172 ;  /* 0x000000ac00157308 */ /* 0x000ea20000000800 */
[----:B------:R-:W-:Y:S01]  /*c2f0*/  FADD.FTZ R28, R28, R29 ;  /* 0x0000001d1c1c7221 */ /* 0x000fe20000010000 */
[----:B------:R-:W-:Y:S01]  /*c300*/  HMMA.16816.F32.BF16 R132, R8, R22, R132 ;  /* 0x000000160884723c */ /* 0x000fe20000041884 */
[----:B------:R-:W-:Y:S01]  /*c310*/  FFMA.FTZ R22, R170, UR6, -R86 ;  /* 0x00000006aa167c23 */ /* 0x000fe20008010856 */
[----:B------:R-:W-:Y:S01]  /*c320*/  FADD.FTZ R108, R108, R107 ;  /* 0x0000006b6c6c7221 */ /* 0x000fe20000010000 */
[----:B------:R-:W-:Y:S01]  /*c330*/  MUFU.EX2 R20, R20 ;  /* 0x0000001400147308 */ /* 0x000fe20000000800 */
[----:B------:R-:W-:-:S02]  /*c340*/  FADD.FTZ R28, R61, R28 ;  /* 0x0000001c3d1c7221 */ /* 0x000fc40000010000 */
[----:B------:R-:W-:Y:S01]  /*c350*/  FADD.FTZ R109, R109, R108 ;  /* 0x0000006c6d6d7221 */ /* 0x000fe20000010000 */
[----:B------:R3:W5:Y:S01]  /*c360*/  MUFU.EX2 R23, R50 ;  /* 0x0000003200177308 */ /* 0x0007620000000800 */
[C---:B----4-:R-:W-:Y:S02]  /*c370*/  HMMA.16816.F32.BF16 R4, R8.reuse, R12, R4 ;  /* 0x0000000c0804723c */ /* 0x050fe40000041804 */
[----:B------:R-:W-:Y:S01]  /*c380*/  FADD.FTZ R112, R112, R109 ;  /* 0x0000006d70707221 */ /* 0x000fe20000010000 */
[----:B------:R-:W-:Y:S03]  /*c390*/  MUFU.EX2 R22, R22 ;  /* 0x0000001600167308 */ /* 0x000fe60000000800 */
[----:B------:R-:W-:Y:S01]  /*c3a0*/  FADD.FTZ R115, R115, R112 ;  /* 0x0000007073737221 */ /* 0x000fe20000010000 */
[----:B------:R-:W4:Y:S01]  /*c3b0*/  MUFU.EX2 R51, R51 ;  /* 0x0000003300337308 */ /* 0x000f220000000800 */
[----:B------:R-:W-:Y:S01]  /*c3c0*/  HMMA.16816.F32.BF16 R136, R8, R14, R136 ;  /* 0x0000000e0888723c */ /* 0x000fe20000041888 */
[----:B------:R-:W4:Y:S01]  /*c3d0*/  LDSM.16.MT88.4 R12, [R88+0x3000] ;  /* 0x00300000580c783b */ /* 0x000f220000004200 */
[----:B-1----:R-:W-:Y:S01]  /*c3e0*/  F2FP.BF16.F32.PACK_AB R8, R48, R49 ;  /* 0x000000313008723e */ /* 0x002fe200000010ff */
[----:B------:R-:W-:Y:S01]  /*c3f0*/  FADD.FTZ R116, R116, R115 ;  /* 0x0000007374747221 */ /* 0x000fe20000010000 */
[----:B--2---:R-:W-:Y:S01]  /*c400*/  F2FP.BF16.F32.PACK_AB R10, R21, R56 ;  /* 0x00000038150a723e */ /* 0x004fe200000010ff */
[--C-:B---3--:R-:W-:Y:S01]  /*c410*/  FFMA.FTZ R50, R33, UR6, -R3.reuse ;  /* 0x0000000621327c23 */ /* 0x108fe20008010803 */
[----:B-----5:R-:W-:Y:S01]  /*c420*/  F2FP.BF16.F32.PACK_AB R9, R23, R20 ;  /* 0x000000141709723e */ /* 0x020fe200000010ff */
[----:B------:R-:W-:Y:S01]  /*c430*/  FADD.FTZ R116, R117, R116 ;  /* 0x0000007475747221 */ /* 0x000fe20000010000 */
[----:B------:R-:W-:Y:S01]  /*c440*/  FFMA.FTZ R33, R40, UR6, -R3 ;  /* 0x0000000628217c23 */ /* 0x000fe20008010803 */
[----:B------:R-:W-:Y:S01]  /*c450*/  MUFU.EX2 R35, R58 ;  /* 0x0000003a00237308 */ /* 0x000fe20000000800 */
[----:B------:R-:W-:Y:S01]  /*c460*/  FADD.FTZ R49, R49, R28 ;  /* 0x0000001c31317221 */ /* 0x000fe20000010000 */
[----:B------:R-:W-:Y:S01]  /*c470*/  FADD.FTZ R119, R119, R116 ;  /* 0x0000007477777221 */ /* 0x000fe20000010000 */
[----:B------:R-:W-:Y:S01]  /*c480*/  FFMA.FTZ R3, R66, UR6, -R86 ;  /* 0x0000000642037c23 */ /* 0x000fe20008010856 */
[----:B----4-:R-:W-:Y:S01]  /*c490*/  F2FP.BF16.F32.PACK_AB R11, R51, R22 ;  /* 0x00000016330b723e */ /* 0x010fe200000010ff */
[----:B------:R1:W2:Y:S01]  /*c4a0*/  MUFU.EX2 R40, R50 ;  /* 0x0000003200287308 */ /* 0x0002a20000000800 */
[----:B------:R-:W-:Y:S01]  /*c4b0*/  FADD.FTZ R120, R120, R119 ;  /* 0x0000007778787221 */ /* 0x000fe20000010000 */
[----:B------:R-:W-:-:S02]  /*c4c0*/  FADD.FTZ R49, R48, R49 ;  /* 0x0000003130317221 */ /* 0x000fc40000010000 */
[----:B------:R-:W-:Y:S01]  /*c4d0*/  MUFU.EX2 R33, R33 ;  /* 0x0000002100217308 */ /* 0x000fe20000000800 */
[----:B------:R-:W-:Y:S01]  /*c4e0*/  FADD.FTZ R123, R123, R120 ;  /* 0x000000787b7b7221 */ /* 0x000fe20000010000 */
[C---:B------:R-:W-:Y:S01]  /*c4f0*/  HMMA.16816.F32.BF16 R144, R8.reuse, R16, R144 ;  /* 0x000000100890723c */ /* 0x040fe20000041890 */
[----:B------:R-:W-:Y:S01]  /*c500*/  FADD.FTZ R56, R56, R49 ;  /* 0x0000003138387221 */ /* 0x000fe20000010000 */
[----:B------:R-:W3:Y:S01]  /*c510*/  MUFU.EX2 R34, R34 ;  /* 0x0000002200227308 */ /* 0x000ee20000000800 */
[----:B------:R-:W-:Y:S02]  /*c520*/  FADD.FTZ R123, R124, R123 ;  /* 0x0000007b7c7b7221 */ /* 0x000fe40000010000 */
[----:B------:R-:W-:Y:S01]  /*c530*/  FADD.FTZ R56, R21, R56 ;  /* 0x0000003815387221 */ /* 0x000fe20000010000 */
[----:B------:R-:W-:Y:S02]  /*c540*/  MUFU.EX2 R25, R25 ;  /* 0x0000001900197308 */ /* 0x000fe40000000800 */
[C---:B------:R-:W-:Y:S01]  /*c550*/  HMMA.16816.F32.BF16 R132, R8.reuse, R18, R132 ;  /* 0x000000120884723c */ /* 0x040fe20000041884 */
[----:B------:R-:W4:Y:S01]  /*c560*/  LDSM.16.MT88.4 R16, [R150+0x8400] ;  /* 0x008400009610783b */ /* 0x000f220000004200 */
[----:B-1----:R-:W-:Y:S01]  /*c570*/  FADD.FTZ R50, R54, R123 ;  /* 0x0000007b36327221 */ /* 0x002fe20000010000 */
[----:B------:R-:W-:Y:S03]  /*c580*/  MUFU.EX2 R0, R67 ;  /* 0x0000004300007308 */ /* 0x000fe60000000800 */
[----:B------:R-:W-:Y:S01]  /*c590*/  FADD.FTZ R50, R55, R50 ;  /* 0x0000003237327221 */ /* 0x000fe20000010000 */
[----:B------:R-:W-:Y:S04]  /*c5a0*/  MUFU.EX2 R229, R229 ;  /* 0x000000e500e57308 */ /* 0x000fe80000000800 */
[----:B------:R-:W-:Y:S01]  /*c5b0*/  MUFU.EX2 R24, R24 ;  /* 0x0000001800187308 */ /* 0x000fe20000000800 */
[----:B------:R-:W-:Y:S01]  /*c5c0*/  HMMA.16816.F32.BF16 R4, R8, R12, R4 ;  /* 0x0000000c0804723c */ /* 0x000fe20000041804 */
[----:B------:R-:W-:-:S02]  /*c5d0*/  FADD.FTZ R13, R127, R50 ;  /* 0x000000327f0d7221 */ /* 0x000fc40000010000 */
[----:B------:R-:W-:Y:S02]  /*c5e0*/  MUFU.EX2 R3, R3 ;  /* 0x0000000300037308 */ /* 0x000fe40000000800 */
[----:B------:R-:W-:-:S03]  /*c5f0*/  FADD.FTZ R13, R128, R13 ;  /* 0x0000000d800d7221 */ /* 0x000fc60000010000 */
[----:B------:R-:W-:Y:S01]  /*c600*/  HMMA.16816.F32.BF16 R136, R8, R14, R136 ;  /* 0x0000000e0888723c */ /* 0x000fe20000041888 */
[----:B------:R-:W-:Y:S01]  /*c610*/  FADD.FTZ R82, R82, R13 ;  /* 0x0000000d52527221 */ /* 0x000fe20000010000 */
[----:B--2---:R-:W-:Y:S01]  /*c620*/  F2FP.BF16.F32.PACK_AB R8, R40, R57 ;  /* 0x000000392808723e */ /* 0x004fe200000010ff */
[----:B------:R-:W1:Y:S01]  /*c630*/  LDSM.16.MT88.4 R12, [R88+0x3400] ;  /* 0x00340000580c783b */ /* 0x000e620000004200 */
[----:B---3--:R-:W-:Y:S01]  /*c640*/  F2FP.BF16.F32.PACK_AB R9, R34, R35 ;  /* 0x000000232209723e */ /* 0x008fe200000010ff */
[----:B------:R-:W-:Y:S01]  /*c650*/  FADD.FTZ R83, R83, R82 ;  /* 0x0000005253537221 */ /* 0x000fe20000010000 */
[----:B------:R-:W-:Y:S01]  /*c660*/  F2FP.BF16.F32.PACK_AB R10, R32, R33 ;  /* 0x00000021200a723e */ /* 0x000fe200000010ff */
[----:B------:R-:W-:Y:S01]  /*c670*/  FADD.FTZ R57, R57, R56 ;  /* 0x0000003839397221 */ /* 0x000fe20000010000 */
[----:B------:R-:W-:-:S03]  /*c680*/  F2FP.BF16.F32.PACK_AB R11, R42, R41 ;  /* 0x000000292a0b723e */ /* 0x000fc600000010ff */
[----:B------:R-:W-:-:S04]  /*c690*/  FADD.FTZ R40, R40, R57 ;  /* 0x0000003928287221 */ /* 0x000fc80000010000 */
[----:B------:R-:W-:-:S04]  /*c6a0*/  FADD.FTZ R33, R33, R40 ;  /* 0x0000002821217221 */ /* 0x000fc80000010000 */
[----:B------:R-:W-:Y:S01]  /*c6b0*/  FADD.FTZ R32, R32, R33 ;  /* 0x0000002120207221 */ /* 0x000fe20000010000 */
[----:B----4-:R-:W-:Y:S01]  /*c6c0*/  HMMA.16816.F32.BF16 R144, R8, R16, R144 ;  /* 0x000000100890723c */ /* 0x010fe20000041890 */
[----:B------:R-:W-:-:S04]  /*c6d0*/  FADD.FTZ R16, R70, R83 ;  /* 0x0000005346107221 */ /* 0x000fc80000010000 */
[----:B------:R-:W-:-:S03]  /*c6e0*/  FADD.FTZ R16, R71, R16 ;  /* 0x0000001047107221 */ /* 0x000fc60000010000 */
[----:B------:R-:W-:Y:S01]  /*c6f0*/  HMMA.16816.F32.BF16 R132, R8, R18, R132 ;  /* 0x000000120884723c */ /* 0x000fe20000041884 */
[----:B------:R-:W-:Y:S02]  /*c700*/  FADD.FTZ R47, R47, R16 ;  /* 0x000000102f2f7221 */ /* 0x000fe40000010000 */
[----:B------:R-:W2:Y:S02]  /*c710*/  LDSM.16.MT88.4 R16, [R150+0x8800] ;  /* 0x008800009610783b */ /* 0x000ea40000004200 */
[----:B------:R-:W-:Y:S01]  /*c720*/  FADD.FTZ R78, R78, R47 ;  /* 0x0000002f4e4e7221 */ /* 0x000fe20000010000 */
[--C-:B------:R-:W-:Y:S01]  /*c730*/  FFMA.FTZ R47, R38, UR6, -R86.reuse ;  /* 0x00000006262f7c23 */ /* 0x100fe20008010856 */
[----:B------:R-:W-:Y:S01]  /*c740*/  FFMA.FTZ R86, R174, UR6, -R86 ;  /* 0x00000006ae567c23 */ /* 0x000fe20008010856 */
[----:B------:R-:W3:Y:S01]  /*c750*/  MUFU.EX2 R38, R74 ;  /* 0x0000004a00267308 */ /* 0x000ee20000000800 */
[----:B------:R-:W-:-:S03]  /*c760*/  FADD.FTZ R79, R79, R78 ;  /* 0x0000004e4f4f7221 */ /* 0x000fc60000010000 */
[----:B------:R-:W4:Y:S01]  /*c770*/  MUFU.EX2 R39, R47 ;  /* 0x0000002f00277308 */ /* 0x000f220000000800 */
[----:B------:R-:W-:Y:S01]  /*c780*/  FADD.FTZ R79, R130, R79 ;  /* 0x0000004f824f7221 */ /* 0x000fe20000010000 */
[----:B-1----:R-:W-:Y:S01]  /*c790*/  HMMA.16816.F32.BF16 R4, R8, R12, R4 ;  /* 0x0000000c0804723c */ /* 0x002fe20000041804 */
[----:B------:R-:W-:Y:S02]  /*c7a0*/  F2FP.BF16.F32.PACK_AB R12, R36, R43 ;  /* 0x0000002b240c723e */ /* 0x000fe400000010ff */
[----:B------:R-:W-:Y:S01]  /*c7b0*/  FADD.FTZ R142, R142, R79 ;  /* 0x0000004f8e8e7221 */ /* 0x000fe20000010000 */
[----:B------:R-:W-:-:S03]  /*c7c0*/  FADD.FTZ R43, R43, R32 ;  /* 0x000000202b2b7221 */ /* 0x000fc60000010000 */
[----:B------:R-:W-:Y:S01]  /*c7d0*/  FADD.FTZ R142, R143, R142 ;  /* 0x0000008e8f8e7221 */ /* 0x000fe20000010000 */
[----:B---3--:R-:W-:Y:S01]  /*c7e0*/  F2FP.BF16.F32.PACK_AB R13, R38, R45 ;  /* 0x0000002d260d723e */ /* 0x008fe200000010ff */
[----:B------:R-:W-:Y:S01]  /*c7f0*/  HMMA.16816.F32.BF16 R136, R8, R14, R136 ;  /* 0x0000000e0888723c */ /* 0x000fe20000041888 */
[----:B------:R-:W1:Y:S01]  /*c800*/  LDSM.16.MT88.4 R8, [R88+0x3800] ;  /* 0x003800005808783b */ /* 0x000e620000004200 */
[----:B------:R-:W-:Y:S01]  /*c810*/  FADD.FTZ R151, R151, R142 ;  /* 0x0000008e97977221 */ /* 0x000fe20000010000 */
[----:B------:R-:W-:Y:S01]  /*c820*/  F2FP.BF16.F32.PACK_AB R14, R37, R44 ;  /* 0x0000002c250e723e */ /* 0x000fe200000010ff */
[----:B------:R-:W-:Y:S01]  /*c830*/  FADD.FTZ R43, R36, R43 ;  /* 0x0000002b242b7221 */ /* 0x000fe20000010000 */
[----:B----4-:R-:W-:Y:S01]  /*c840*/  F2FP.BF16.F32.PACK_AB R15, R46, R39 ;  /* 0x000000272e0f723e */ /* 0x010fe200000010ff */
[----:B------:R-:W-:Y:S01]  /*c850*/  FADD.FTZ R151, R152, R151 ;  /* 0x0000009798977221 */ /* 0x000fe20000010000 */
[----:B------:R-:W-:Y:S01]  /*c860*/  LDSM.16.MT88.4 R88, [R88+0x3c00] ;  /* 0x003c00005858783b */ /* 0x000fe20000004200 */
[----:B------:R-:W-:-:S02]  /*c870*/  FADD.FTZ R44, R44, R43 ;  /* 0x0000002b2c2c7221 */ /* 0x000fc40000010000 */
[----:B------:R-:W-:Y:S02]  /*c880*/  FADD.FTZ R26, R26, R151 ;  /* 0x000000971a1a7221 */ /* 0x000fe40000010000 */
[----:B------:R-:W-:Y:S02]  /*c890*/  FADD.FTZ R44, R37, R44 ;  /* 0x0000002c252c7221 */ /* 0x000fe40000010000 */
[----:B------:R-:W-:-:S04]  /*c8a0*/  FADD.FTZ R26, R27, R26 ;  /* 0x0000001a1b1a7221 */ /* 0x000fc80000010000 */
[----:B------:R-:W-:Y:S01]  /*c8b0*/  FADD.FTZ R155, R155, R26 ;  /* 0x0000001a9b9b7221 */ /* 0x000fe20000010000 */
[----:B--2---:R-:W-:Y:S03]  /*c8c0*/  HMMA.16816.F32.BF16 R144, R12, R16, R144 ;  /* 0x000000100c90723c */ /* 0x004fe60000041890 */
[----:B------:R-:W-:-:S04]  /*c8d0*/  FADD.FTZ R155, R156, R155 ;  /* 0x0000009b9c9b7221 */ /* 0x000fc80000010000 */
[----:B------:R-:W-:Y:S01]  /*c8e0*/  FADD.FTZ R2, R2, R155 ;  /* 0x0000009b02027221 */ /* 0x000fe20000010000 */
[----:B------:R-:W-:Y:S01]  /*c8f0*/  HMMA.16816.F32.BF16 R132, R12, R18, R132 ;  /* 0x000000120c84723c */ /* 0x000fe20000041884 */
[----:B------:R-:W2:Y:S02]  /*c900*/  LDSM.16.MT88.4 R16, [R150+0x8c00] ;  /* 0x008c00009610783b */ /* 0x000ea40000004200 */
[----:B------:R-:W-:Y:S02]  /*c910*/  FADD.FTZ R31, R31, R2 ;  /* 0x000000021f1f7221 */ /* 0x000fe40000010000 */
[----:B------:R-:W3:Y:S02]  /*c920*/  MUFU.EX2 R2, R148 ;  /* 0x0000009400027308 */ /* 0x000ee40000000800 */
[----:B------:R-:W-:-:S04]  /*c930*/  FADD.FTZ R30, R30, R31 ;  /* 0x0000001f1e1e7221 */ /* 0x000fc80000010000 */
[----:B------:R-:W-:Y:S01]  /*c940*/  FADD.FTZ R63, R63, R30 ;  /* 0x0000001e3f3f7221 */ /* 0x000fe20000010000 */
[----:B-1----:R-:W-:Y:S03]  /*c950*/  HMMA.16816.F32.BF16 R4, R12, R8, R4 ;  /* 0x000000080c04723c */ /* 0x002fe60000041804 */
[----:B------:R-:W-:Y:S01]  /*c960*/  FADD.FTZ R20, R20, R63 ;  /* 0x0000003f14147221 */ /* 0x000fe20000010000 */
[----:B------:R-:W-:-:S03]  /*c970*/  F2FP.BF16.F32.PACK_AB R9, R3, R24 ;  /* 0x000000180309723e */ /* 0x000fc600000010ff */
[----:B------:R-:W-:Y:S02]  /*c980*/  FADD.FTZ R27, R23, R20 ;  /* 0x00000014171b7221 */ /* 0x000fe40000010000 */
[----:B------:R-:W-:Y:S01]  /*c990*/  MUFU.EX2 R20, R149 ;  /* 0x0000009500147308 */ /* 0x000fe20000000800 */
[----:B------:R-:W-:Y:S01]  /*c9a0*/  HMMA.16816.F32.BF16 R136, R12, R10, R136 ;  /* 0x0000000a0c88723c */ /* 0x000fe20000041888 */
[----:B------:R-:W-:Y:S01]  /*c9b0*/  FADD.FTZ R8, R22, R27 ;  /* 0x0000001b16087221 */ /* 0x000fe20000010000 */
[----:B---3--:R-:W-:Y:S01]  /*c9c0*/  F2FP.BF16.F32.PACK_AB R10, R229, R2 ;  /* 0x00000002e50a723e */ /* 0x008fe200000010ff */
[----:B------:R-:W1:Y:S02]  /*c9d0*/  MUFU.EX2 R23, R86 ;  /* 0x0000005600177308 */ /* 0x000e640000000800 */
[----:B------:R-:W-:-:S04]  /*c9e0*/  FADD.FTZ R8, R51, R8 ;  /* 0x0000000833087221 */ /* 0x000fc80000010000 */
[----:B------:R-:W-:Y:S01]  /*c9f0*/  FADD.FTZ R35, R35, R8 ;  /* 0x0000000823237221 */ /* 0x000fe20000010000 */
[----:B------:R-:W-:Y:S01]  /*ca00*/  F2FP.BF16.F32.PACK_AB R8, R0, R25 ;  /* 0x000000190008723e */ /* 0x000fe200000010ff */
[----:B------:R-:W-:Y:S02]  /*ca10*/  FADD.FTZ R25, R25, R44 ;  /* 0x0000002c19197221 */ /* 0x000fe40000010000 */
[----:B------:R-:W-:Y:S02]  /*ca20*/  FADD.FTZ R34, R34, R35 ;  /* 0x0000002322227221 */ /* 0x000fe40000010000 */
[----:B------:R-:W-:Y:S01]  /*ca30*/  FADD.FTZ R25, R0, R25 ;  /* 0x0000001900197221 */ /* 0x000fe20000010000 */
[----:B------:R-:W-:Y:S01]  /*ca40*/  MOV R0, R173 ;  /* 0x000000ad00007202 */ /* 0x000fe20000000f00 */
[----:B------:R-:W-:Y:S01]  /*ca50*/  FADD.FTZ R41, R41, R34 ;  /* 0x0000002229297221 */ /* 0x000fe20000010000 */
[----:B-1----:R-:W-:Y:S01]  /*ca60*/  F2FP.BF16.F32.PACK_AB R11, R23, R20 ;  /* 0x00000014170b723e */ /* 0x002fe200000010ff */
[----:B------:R-:W-:-:S02]  /*ca70*/  FADD.FTZ R2, R2, R25 ;  /* 0x0000001902027221 */ /* 0x000fc40000010000 */
[----:B------:R-:W-:Y:S02]  /*ca80*/  FADD.FTZ R42, R42, R41 ;  /* 0x000000292a2a7221 */ /* 0x000fe40000010000 */
[----:B------:R-:W-:Y:S01]  /*ca90*/  FADD.FTZ R229, R229, R2 ;  /* 0x00000002e5e57221 */ /* 0x000fe20000010000 */
[----:B------:R-:W-:Y:S01]  /*caa0*/  MOV R2, R175 ;  /* 0x000000af00027202 */ /* 0x000fe20000000f00 */
[----:B------:R-:W-:Y:S01]  /*cab0*/  FADD.FTZ R45, R45, R42 ;  /* 0x0000002a2d2d7221 */ /* 0x000fe20000010000 */
[----:B--2---:R-:W-:Y:S03]  /*cac0*/  HMMA.16816.F32.BF16 R144, R8, R16, R144 ;  /* 0x000000100890723c */ /* 0x004fe60000041890 */
[----:B------:R-:W-:-:S04]  /*cad0*/  FADD.FTZ R38, R38, R45 ;  /* 0x0000002d26267221 */ /* 0x000fc80000010000 */
[----:B------:R-:W-:Y:S01]  /*cae0*/  FADD.FTZ R39, R39, R38 ;  /* 0x0000002627277221 */ /* 0x000fe20000010000 */
[----:B------:R-:W-:Y:S03]  /*caf0*/  HMMA.16816.F32.BF16 R132, R8, R18, R132 ;  /* 0x000000120884723c */ /* 0x000fe60000041884 */
[----:B------:R-:W-:-:S04]  /*cb00*/  FADD.FTZ R39, R46, R39 ;  /* 0x000000272e277221 */ /* 0x000fc80000010000 */
[----:B------:R-:W-:Y:S01]  /*cb10*/  FADD.FTZ R24, R24, R39 ;  /* 0x0000002718187221 */ /* 0x000fe20000010000 */
[----:B------:R-:W-:Y:S03]  /*cb20*/  HMMA.16816.F32.BF16 R140, R8, R88, R4 ;  /* 0x00000058088c723c */ /* 0x000fe60000041804 */
[----:B------:R-:W-:-:S04]  /*cb30*/  FADD.FTZ R3, R3, R24 ;  /* 0x0000001803037221 */ /* 0x000fc80000010000 */
[----:B------:R-:W-:Y:S01]  /*cb40*/  FADD.FTZ R20, R20, R3 ;  /* 0x0000000314147221 */ /* 0x000fe20000010000 */
[----:B------:R-:W-:Y:S03]  /*cb50*/  HMMA.16816.F32.BF16 R136, R8, R90, R136 ;  /* 0x0000005a0888723c */ /* 0x000fe60000041888 */
[----:B------:R-:W-:-:S15]  /*cb60*/  FADD.FTZ R230, R23, R20 ;  /* 0x0000001417e67221 */ /* 0x000fde0000010000 */
[----:B------:R-:W-:-:S02]  /*cb70*/  NOP ;  /* 0x0000000000007918 */ /* 0x000fc40000000000 */
.L_x_556:
[----:B------:R-:W-:-:S13]  /*cb80*/  ISETP.GE.AND P0, PT, R226, RZ, PT ;  /* 0x000000ffe200720c */ /* 0x000fda0003f06270 */
[----:B------:R-:W-:Y:S05]  /*cb90*/  @!P0 BRA `(.L_x_564) ;  /* 0x0000004000648947 */ /* 0x000fea0003800000 */
[----:B------:R-:W-:Y:S01]  /*cba0*/  UISETP.NE.U32.AND UP0, UPT, UR8, URZ, UPT ;  /* 0x000000ff0800728c */ /* 0x000fe2000bf05070 */
[C---:B------:R-:W-:Y:S01]  /*cbb0*/  LEA R227, R226.reuse, 0x100, 0x8 ;  /* 0x00000100e2e37811 */ /* 0x040fe200078e40ff */
[----:B------:R-:W-:Y:S01]  /*cbc0*/  IMAD.MOV.U32 R149, RZ, RZ, R0 ;  /* 0x000000ffff957224 */ /* 0x000fe200078e0000 */
[----:B------:R-:W-:Y:S01]  /*cbd0*/  MOV R3, R2 ;  /* 0x0000000200037202 */ /* 0x000fe20000000f00 */
[----:B------:R-:W-:Y:S01]  /*cbe0*/  UISETP.NE.AND.EX UP0, UPT, UR9, URZ, UPT, UP0 ;  /* 0x000000ff0900728c */ /* 0x000fe2000bf05300 */
[----:B------:R-:W-:Y:S01]  /*cbf0*/  VIADD R226, R226, 0x1 ;  /* 0x00000001e2e27836 */ /* 0x000fe20000000000 */
[----:B------:R-:W-:Y:S01]  /*cc00*/  IADD3 R222, PT, PT, R150, 0x5020, RZ ;  /* 0x0000502096de7810 */ /* 0x000fe20007ffe0ff */
[----:B------:R-:W-:Y:S01]  /*cc10*/  IMAD.MOV.U32 R223, RZ, RZ, RZ ;  /* 0x000000ffffdf7224 */ /* 0x000fe200078e00ff */
[----:B------:R-:W1:Y:S02]  /*cc20*/  LDCU UR5, c[0x0][0x440] ;  /* 0x00008800ff0577ac */ /* 0x000e640008000800 */
[----:B------:R-:W-:Y:S01]  /*cc30*/  PLOP3.LUT P3, PT, PT, PT, UP0, 0x80, 0x8 ;  /* 0x000000000008781c */ /* 0x000fe20003f6f008 */
[----:B------:R-:W2:Y:S01]  /*cc40*/  LDCU UR4, c[0x0][0x45c] ;  /* 0x00008b80ff0477ac */ /* 0x000ea20008000800 */
[----:B------:R-:W3:Y:S01]  /*cc50*/  LDCU.64 UR6, c[0x0][0x3a0] ;  /* 0x00007400ff0677ac */ /* 0x000ee20008000a00 */
[----:B------:R-:W4:Y:S10]  /*cc60*/  LDCU.64 UR8, c[0x0][0x3a8] ;  /* 0x00007500ff0877ac */ /* 0x000f340008000a00 */
.L_x_568:
[----:B------:R-:W-:Y:S01]  /*cc70*/  @!P3 IADD3 R5, P0, PT, RZ, -R223, RZ ;  /* 0x800000dfff05b210 */ /* 0x000fe20007f1e0ff */
[----:B------:R-:W5:Y:S01]  /*cc80*/  @!P3 LDC R128, c[0x0][0x3c0] ;  /* 0x0000f000ff80bb82 */ /* 0x000f620000000800 */
[C---:B-1----:R-:W-:Y:S01]  /*cc90*/  ISETP.GE.AND P1, PT, R218.reuse, UR5, PT ;  /* 0x00000005da007c0c */ /* 0x042fe2000bf26270 */
[----:B------:R-:W-:Y:S06]  /*cca0*/  DEPBAR.LE SB0, 0x0 ;  /* 0x000080000000791a */ /* 0x000fec0000000000 */
[----:B------:R-:W-:Y:S01]  /*ccb0*/  BAR.SYNC.DEFER_BLOCKING 0x0 ;  /* 0x0000000000007b1d */ /* 0x000fe20000010000 */
[----:B------:R-:W-:Y:S01]  /*ccc0*/  ISETP.GE.AND P2, PT, R218, UR5, PT ;  /* 0x00000005da007c0c */ /* 0x000fe2000bf46270 */
[----:B------:R-:W-:Y:S02]  /*ccd0*/  IMAD.MOV.U32 R2, RZ, RZ, R214 ;  /* 0x000000ffff027224 */ /* 0x000fe400078e00d6 */
[----:B------:R-:W-:Y:S02]  /*cce0*/  IMAD.MOV.U32 R0, RZ, RZ, R215 ;  /* 0x000000ffff007224 */ /* 0x000fe400078e00d7 */
[----:B-----5:R-:W-:Y:S04]  /*ccf0*/  @!P3 IMAD.SHL.U32 R4, R128, 0x100, RZ ;  /* 0x000001008004b824 */ /* 0x020fe800078e00ff */
[----:B------:R-:W-:Y:S05]  /*cd00*/  @!P3 IMAD.X R4, RZ, RZ, ~R4, P0 ;  /* 0x000000ffff04b224 */ /* 0x000fea00000e0e04 */
[----:B------:R-:W-:Y:S01]  /*cd10*/  @!P3 SHF.R.S64 R5, R5, 0x1f, R4 ;  /* 0x0000001f0505b819 */ /* 0x000fe20000001004 */
[----:B------:R-:W1:Y:S03]  /*cd20*/  LDC R131, c[0x0][0x3c4] ;  /* 0x0000f100ff837b82 */ /* 0x000e660000000800 */
[----:B------:R-:W-:Y:S04]  /*cd30*/  @!P3 IADD3 R214, P0, PT, R214, R5, RZ ;  /* 0x00000005d6d6b210 */ /* 0x000fe80007f1e0ff */
[----:B------:R-:W-:Y:S01]  /*cd40*/  @!P3 LEA.HI.X.SX32 R215, R4, R215, 0x1, P0 ;  /* 0x000000d704d7b211 */ /* 0x000fe200000f0eff */
[----:B------:R-:W-:Y:S08]  /*cd50*/  @!P3 BRA `(.L_x_565) ;  /* 0x0000000000f4b947 */ /* 0x000ff00003800000 */
[----:B------:R-:W-:Y:S01]  /*cd60*/  VIADD R7, R227, 0xffffff00 ;  /* 0xffffff00e3077836 */ /* 0x000fe20000000000 */
[----:B------:R-:W5:Y:S01]  /*cd70*/  LDC R4, c[0x0][0x4f0] ;  /* 0x00013c00ff047b82 */ /* 0x000f620000000800 */
[----:B------:R-:W-:Y:S03]  /*cd80*/  IABS R9, R227 ;  /* 0x000000e300097213 */ /* 0x000fe60000000000 */
[----:B------:R-:W-:Y:S04]  /*cd90*/  IABS R8, R7 ;  /* 0x0000000700087213 */ /* 0x000fe80000000000 */
[----:B------:R-:W2:Y:S01]  /*cda0*/  LDC.64 R128, c[0x0][0x3c0] ;  /* 0x0000f000ff807b82 */ /* 0x000ea20000000a00 */
[-C--:B-----5:R-:W-:Y:S02]  /*cdb0*/  IABS R5, R4.reuse ;  /* 0x0000000400057213 */ /* 0x0a0fe40000000000 */
[----:B------:R-:W-:Y:S02]  /*cdc0*/  LOP3.LUT R7, R7, R4, RZ, 0x3c, !PT ;  /* 0x0000000407077212 */ /* 0x000fe400078e3cff */
[----:B------:R-:W5:Y:S10]  /*cdd0*/  I2F.RP R6, R5 ;  /* 0x0000000500067306 */ /* 0x000f740000209400 */
[----:B-----5:R-:W5:Y:S02]  /*cde0*/  MUFU.RCP R6, R6 ;  /* 0x0000000600067308 */ /* 0x020f640000001000 */
[----:B-----5:R-:W-:Y:S08]  /*cdf0*/  VIADD R10, R6, 0xffffffe ;  /* 0x0ffffffe060a7836 */ /* 0x020ff00000000000 */
[----:B------:R-:W5:Y:S02]  /*ce00*/  F2I.FTZ.U32.TRUNC.NTZ R11, R10 ;  /* 0x0000000a000b7305 */ /* 0x000f64000021f000 */
[--C-:B-----5:R-:W-:Y:S01]  /*ce10*/  IMAD.MOV R12, RZ, RZ, -R11.reuse ;  /* 0x000000ffff0c7224 */ /* 0x120fe200078e0a0b */
[----:B------:R-:W-:Y:S03]  /*ce20*/  MOV R10, RZ ;  /* 0x000000ff000a7202 */ /* 0x000fe60000000f00 */
[----:B------:R-:W-:Y:S04]  /*ce30*/  IMAD R12, R12, R5, RZ ;  /* 0x000000050c0c7224 */ /* 0x000fe800078e02ff */
[----:B------:R-:W-:Y:S06]  /*ce40*/  IMAD.HI.U32 R12, R11, R12, R10 ;  /* 0x0000000c0b0c7227 */ /* 0x000fec00078e000a */
[C---:B------:R-:W-:Y:S04]  /*ce50*/  IMAD.HI.U32 R11, R12.reuse, R8, RZ ;  /* 0x000000080c0b7227 */ /* 0x040fe800078e00ff */
[----:B------:R-:W-:Y:S04]  /*ce60*/  IMAD.HI.U32 R12, R12, R9, RZ ;  /* 0x000000090c0c7227 */ /* 0x000fe800078e00ff */
[----:B------:R-:W-:Y:S02]  /*ce70*/  IMAD.MOV R6, RZ, RZ, -R11 ;  /* 0x000000ffff067224 */ /* 0x000fe400078e0a0b */
[----:B------:R-:W-:Y:S02]  /*ce80*/  IMAD.MOV R10, RZ, RZ, -R12 ;  /* 0x000000ffff0a7224 */ /* 0x000fe400078e0a0c */
[C---:B------:R-:W-:Y:S02]  /*ce90*/  IMAD R8, R5.reuse, R6, R8 ;  /* 0x0000000605087224 */ /* 0x040fe400078e0208 */
[C---:B------:R-:W-:Y:S03]  /*cea0*/  IMAD R9, R5.reuse, R10, R9 ;  /* 0x0000000a05097224 */ /* 0x040fe600078e0209 */
[C---:B------:R-:W-:Y:S02]  /*ceb0*/  ISETP.GT.U32.AND P0, PT, R5.reuse, R8, PT ;  /* 0x000000080500720c */ /* 0x040fe40003f04070 */
[----:B------:R-:W-:Y:S11]  /*cec0*/  ISETP.GT.U32.AND P4, PT, R5, R9, PT ;  /* 0x000000090500720c */ /* 0x000ff60003f84070 */
[----:B------:R-:W-:Y:S02]  /*ced0*/  @!P0 IMAD.IADD R8, R8, 0x1, -R5 ;  /* 0x0000000108088824 */ /* 0x000fe400078e0a05 */
[-C--:B------:R-:W-:Y:S01]  /*cee0*/  @!P4 IADD3 R9, PT, PT, R9, -R5.reuse, RZ ;  /* 0x800000050909c210 */ /* 0x080fe20007ffe0ff */
[----:B------:R-:W-:Y:S01]  /*cef0*/  @!P0 VIADD R11, R11, 0x1 ;  /* 0x000000010b0b8836 */ /* 0x000fe20000000000 */
[----:B------:R-:W-:Y:S01]  /*cf00*/  ISETP.GE.AND P0, PT, R7, RZ, PT ;  /* 0x000000ff0700720c */ /* 0x000fe20003f06270 */
[----:B------:R-:W-:Y:S01]  /*cf10*/  @!P4 VIADD R12, R12, 0x1 ;  /* 0x000000010c0cc836 */ /* 0x000fe20000000000 */
[-C--:B------:R-:W-:Y:S02]  /*cf20*/  ISETP.GE.U32.AND P5, PT, R8, R5.reuse, PT ;  /* 0x000000050800720c */ /* 0x080fe40003fa6070 */
[----:B------:R-:W-:Y:S02]  /*cf30*/  ISETP.GE.U32.AND P6, PT, R9, R5, PT ;  /* 0x000000050900720c */ /* 0x000fe40003fc6070 */
[-C--:B------:R-:W-:Y:S04]  /*cf40*/  LOP3.LUT R5, R227, R4.reuse, RZ, 0x3c, !PT ;  /* 0x00000004e3057212 */ /* 0x080fe800078e3cff */
[----:B------:R-:W-:Y:S02]  /*cf50*/  ISETP.GE.AND P4, PT, R5, RZ, PT ;  /* 0x000000ff0500720c */ /* 0x000fe40003f86270 */
[----:B------:R-:W-:Y:S03]  /*cf60*/  LOP3.LUT R5, RZ, R4, RZ, 0x33, !PT ;  /* 0x00000004ff057212 */ /* 0x000fe600078e33ff */
[----:B------:R-:W-:Y:S02]  /*cf70*/  @P5 IADD3 R11, PT, PT, R11, 0x1, RZ ;  /* 0x000000010b0b5810 */ /* 0x000fe40007ffe0ff */
[----:B------:R-:W-:Y:S01]  /*cf80*/  @P6 VIADD R12, R12, 0x1 ;  /* 0x000000010c0c6836 */ /* 0x000fe20000000000 */
[----:B------:R-:W-:Y:S02]  /*cf90*/  ISETP.NE.AND P5, PT, R4, RZ, PT ;  /* 0x000000ff0400720c */ /* 0x000fe40003fa5270 */
[----:B------:R-:W-:Y:S03]  /*cfa0*/  @!P0 IMAD.MOV R11, RZ, RZ, -R11 ;  /* 0x000000ffff0b8224 */ /* 0x000fe600078e0a0b */
[----:B------:R-:W-:Y:S02]  /*cfb0*/  @!P4 IADD3 R12, PT, PT, -R12, RZ, RZ ;  /* 0x000000ff0c0cc210 */ /* 0x000fe40007ffe1ff */
[C---:B------:R-:W-:Y:S02]  /*cfc0*/  SEL R11, R5.reuse, R11, !P5 ;  /* 0x0000000b050b7207 */ /* 0x040fe40006800000 */
[----:B------:R-:W-:Y:S02]  /*cfd0*/  SEL R5, R5, R12, !P5 ;  /* 0x0000000c05057207 */ /* 0x000fe40006800000 */
[-C--:B------:R-:W-:Y:S02]  /*cfe0*/  LEA R16, P4, R11, R220.reuse, 0x2 ;  /* 0x000000dc0b107211 */ /* 0x080fe400078810ff */
[----:B------:R-:W-:Y:S02]  /*cff0*/  LEA R14, P0, R5, R220, 0x2 ;  /* 0x000000dc050e7211 */ /* 0x000fe400078010ff */
[-C--:B------:R-:W-:Y:S02]  /*d000*/  LEA.HI.X.SX32 R17, R11, R221.reuse, 0x2, P4 ;  /* 0x000000dd0b117211 */ /* 0x080fe400020f16ff */
[C---:B------:R-:W-:Y:S01]  /*d010*/  LEA.HI.X.SX32 R15, R5.reuse, R221, 0x2, P0 ;  /* 0x000000dd050f7211 */ /* 0x040fe200000f16ff */
[----:B------:R-:W-:Y:S02]  /*d020*/  IMAD.IADD R5, R5, 0x1, -R11 ;  /* 0x0000000105057824 */ /* 0x000fe400078e0a0b */
[----:B------:R-:W5:Y:S02]  /*d030*/  LDG.E R7, desc[UR16][R16.64] ;  /* 0x0000001010077981 */ /* 0x000f64000c1e1900 */
[----:B------:R-:W-:Y:S02]  /*d040*/  IMAD R5, R5, R4, -0x100 ;  /* 0xffffff0005057424 */ /* 0x000fe400078e0204 */
[----:B------:R-:W5:Y:S03]  /*d050*/  LDG.E R6, desc[UR16][R14.64] ;  /* 0x000000100e067981 */ /* 0x000f66000c1e1900 */
[----:B------:R-:W-:Y:S05]  /*d060*/  SHF.R.S32.HI R9, RZ, 0x1f, R5 ;  /* 0x0000001fff097819 */ /* 0x000fea0000011405 */
[-C--:B--2---:R-:W-:Y:S02]  /*d070*/  IMAD R4, R9, R128.reuse, RZ ;  /* 0x0000008009047224 */ /* 0x084fe400078e02ff */
[C---:B------:R-:W-:Y:S04]  /*d080*/  IMAD.WIDE.U32 R8, R5.reuse, R128, RZ ;  /* 0x0000008005087225 */ /* 0x040fe800078e00ff */
[----:B------:R-:W-:Y:S05]  /*d090*/  IMAD R4, R5, R129, R4 ;  /* 0x0000008105047224 */ /* 0x000fea00078e0204 */
[----:B------:R-:W-:Y:S01]  /*d0a0*/  IADD3 R9, PT, PT, R9, R4, RZ ;  /* 0x0000000409097210 */ /* 0x000fe20007ffe0ff */
[----:B-----5:R-:W-:Y:S04]  /*d0b0*/  IMAD.IADD R6, R7, 0x1, -R6 ;  /* 0x0000000107067824 */ /* 0x020fe800078e0a06 */
[----:B----4-:R-:W-:Y:S01]  /*d0c0*/  IMAD.WIDE.U32 R8, R6, UR8, R8 ;  /* 0x0000000806087c25 */ /* 0x010fe2000f8e0008 */
[----:B------:R-:W-:Y:S02]  /*d0d0*/  SHF.R.S32.HI R5, RZ, 0x1f, R6 ;  /* 0x0000001fff057819 */ /* 0x000fe40000011406 */
[----:B------:R-:W-:Y:S03]  /*d0e0*/  LEA R214, P0, R8, R2, 0x1 ;  /* 0x0000000208d67211 */ /* 0x000fe600078008ff */
[----:B------:R-:W-:Y:S04]  /*d0f0*/  IMAD R5, R5, UR8, RZ ;  /* 0x0000000805057c24 */ /* 0x000fe8000f8e02ff */
[----:B------:R-:W-:Y:S04]  /*d100*/  IMAD R5, R6, UR9, R5 ;  /* 0x0000000906057c24 */ /* 0x000fe8000f8e0205 */
[----:B------:R-:W-:Y:S05]  /*d110*/  IMAD.IADD R5, R9, 0x1, R5 ;  /* 0x0000000109057824 */ /* 0x000fea00078e0205 */
[----:B------:R-:W-:Y:S07]  /*d120*/  LEA.HI.X R215, R8, R0, R5, 0x1, P0 ;  /* 0x0000000008d77211 */ /* 0x000fee00000f0c05 */
.L_x_565:
[C---:B------:R-:W-:Y:S01]  /*d130*/  IMAD.SHL.U32 R129, R128.reuse, 0x40, RZ ;  /* 0x0000004080817824 */ /* 0x040fe200078e00ff */
[C---:B-1----:R-:W-:Y:S01]  /*d140*/  SHF.L.U64.HI R2, R128.reuse, 0x6, R131 ;  /* 0x0000000680027819 */ /* 0x042fe20000010283 */
[----:B------:R-:W-:Y:S01]  /*d150*/  @!PT LDS RZ, [RZ] ;  /* 0x00000000fffff984 */ /* 0x000fe20000000800 */
[----:B------:R-:W-:Y:S01]  /*d160*/  @!PT LDS RZ, [RZ] ;  /* 0x00000000fffff984 */ /* 0x000fe20000000800 */
[----:B------:R-:W-:Y:S01]  /*d170*/  @!PT LDS RZ, [RZ] ;  /* 0x00000000fffff984 */ /* 0x000fe20000000800 */
[----:B------:R1:W-:Y:S01]  /*d180*/  @!P2 LDGSTS.E.BYPASS.LTC128B.128 [R217+0x5000], desc[UR16][R214.64] ;  /* 0x05000000d6d9afae */ /* 0x0003e2000b981a10 */
[----:B------:R-:W-:Y:S02]  /*d190*/  MOV R0, 0x20 ;  /* 0x0000002000007802 */ /* 0x000fe40000000f00 */
[----:B------:R-:W-:Y:S01]  /*d1a0*/  IADD3 R232, P0, PT, R129, R214, RZ ;  /* 0x000000d681e87210 */ /* 0x000fe20007f1e0ff */
[----:B------:R-:W-:Y:S03]  /*d1b0*/  @P2 STS.128 [R217+0x5000], RZ ;  /* 0x005000ffd9002388 */ /* 0x000fe60000000c00 */
[-C--:B------:R-:W-:Y:S01]  /*d1c0*/  @!P1 LEA R240, P4, R128, R232.reuse, 0x7 ;  /* 0x000000e880f09211 */ /* 0x080fe200078838ff */
[----:B------:R-:W-:Y:S01]  /*d1d0*/  IMAD.X R233, R2, 0x1, R215, P0 ;  /* 0x0000000102e97824 */ /* 0x000fe200000e06d7 */
[CC--:B------:R-:W-:Y:S01]  /*d1e0*/  @!P1 LEA R236, P0, R128.reuse, R232.reuse, 0x8 ;  /* 0x000000e880ec9211 */ /* 0x0c0fe200078040ff */
[----:B------:R-:W-:Y:S01]  /*d1f0*/  @P1 STS.128 [R217+0x5800], RZ ;  /* 0x005800ffd9001388 */ /* 0x000fe20000000c00 */
[----:B------:R-:W-:Y:S01]  /*d200*/  @!P1 MOV R242, R232 ;  /* 0x000000e800f29202 */ /* 0x000fe20000000f00 */
[C---:B------:R-:W-:Y:S01]  /*d210*/  @!P1 IMAD.WIDE.U32 R238, R128.reuse, 0xc0, R232 ;  /* 0x000000c080ee9825 */ /* 0x040fe200078e00e8 */
[--C-:B------:R-:W-:Y:S01]  /*d220*/  @!P1 LEA.HI.X R237, R128, R233, R131.reuse, 0x8, P0 ;  /* 0x000000e980ed9211 */ /* 0x100fe200000f4483 */
[----:B------:R-:W-:Y:S01]  /*d230*/  @!PT LDS RZ, [RZ] ;  /* 0x00000000fffff984 */ /* 0x000fe20000000800 */
[----:B------:R-:W-:Y:S01]  /*d240*/  @!PT LDS RZ, [RZ] ;  /* 0x00000000fffff984 */ /* 0x000fe20000000800 */
[----:B------:R-:W-:Y:S01]  /*d250*/  @!PT LDS RZ, [RZ] ;  /* 0x00000000fffff984 */ /* 0x000fe20000000800 */
[----:B------:R1:W-:Y:S01]  /*d260*/  @!P1 LDGSTS.E.BYPASS.LTC128B.128 [R217+0x5800], desc[UR16][R232.64] ;  /* 0x05800000e8d99fae */ /* 0x0003e2000b981a10 */
[----:B------:R-:W-:Y:S01]  /*d270*/  @!P1 IADD3 R244, P0, PT, R232, R129, RZ ;  /* 0x00000081e8f49210 */ /* 0x000fe20007f1e0ff */
[----:B------:R-:W-:Y:S01]  /*d280*/  @!P1 IMAD R129, R131, 0xc0, RZ ;  /* 0x000000c083819824 */ /* 0x000fe200078e02ff */
[C---:B------:R-:W-:Y:S01]  /*d290*/  @!P1 LEA.HI.X R241, R128.reuse, R233, R131, 0x7, P4 ;  /* 0x000000e980f19211 */ /* 0x040fe200020f3c83 */
[----:B------:R-:W-:Y:S01]  /*d2a0*/  @P1 STS.128 [R217+0x6000], RZ ;  /* 0x006000ffd9001388 */ /* 0x000fe20000000c00 */
[----:B------:R-:W-:Y:S01]  /*d2b0*/  @!P1 IADD3.X R245, PT, PT, R233, R2, RZ, P0, !PT ;  /* 0x00000002e9f59210 */ /* 0x000fe200007fe4ff */
[----:B------:R-:W-:Y:S02]  /*d2c0*/  @!P1 IMAD.IADD R239, R129, 0x1, R239 ;  /* 0x0000000181ef9824 */ /* 0x000fe400078e02ef */
[--C-:B------:R-:W-:Y:S01]  /*d2d0*/  @!P1 IMAD.MOV.U32 R243, RZ, RZ, R233.reuse ;  /* 0x000000fffff39224 */ /* 0x100fe200078e00e9 */
[----:B------:R-:W5:Y:S01]  /*d2e0*/  S2R R210, SR_TID.X ;  /* 0x0000000000d27919 */ /* 0x000f620000002100 */
[C---:B------:R-:W-:Y:S01]  /*d2f0*/  @!P1 IMAD.WIDE.U32 R234, R128.reuse, 0x140, R232 ;  /* 0x0000014080ea9825 */ /* 0x040fe200078e00e8 */
[----:B------:R-:W-:Y:S01]  /*d300*/  @!PT LDS RZ, [RZ] ;  /* 0x00000000fffff984 */ /* 0x000fe20000000800 */
[----:B------:R-:W-:Y:S01]  /*d310*/  @!PT LDS RZ, [RZ] ;  /* 0x00000000fffff984 */ /* 0x000fe20000000800 */
[----:B------:R-:W-:Y:S01]  /*d320*/  @!PT LDS RZ, [RZ] ;  /* 0x00000000fffff984 */ /* 0x000fe20000000800 */
[----:B------:R1:W-:Y:S03]  /*d330*/  @!P1 LDGSTS.E.BYPASS.LTC128B.128 [R217+0x6000], desc[UR16][R244.64] ;  /* 0x06000000f4d99fae */ /* 0x0003e6000b981a10 */
[----:B------:R-:W-:Y:S01]  /*d340*/  @!P1 IMAD.WIDE.U32 R242, R128, 0x180, R242 ;  /* 0x0000018080f29825 */ /* 0x000fe200078e00f2 */
[----:B------:R-:W-:Y:S03]  /*d350*/  @P1 STS.128 [R217+0x6800], RZ ;  /* 0x006800ffd9001388 */ /* 0x000fe60000000c00 */
[C---:B------:R-:W-:Y:S02]  /*d360*/  @!P1 IMAD R128, R131.reuse, 0x140, RZ ;  /* 0x0000014083809824 */ /* 0x040fe400078e02ff */
[----:B------:R-:W-:Y:S01]  /*d370*/  @!P1 IMAD R131, R131, 0x180, RZ ;  /* 0x0000018083839824 */ /* 0x000fe200078e02ff */
[----:B------:R-:W-:Y:S01]  /*d380*/  @!PT LDS RZ, [RZ] ;  /* 0x00000000fffff984 */ /* 0x000fe20000000800 */
[----:B------:R-:W-:Y:S01]  /*d390*/  @!PT LDS RZ, [RZ] ;  /* 0x00000000fffff984 */ /* 0x000fe20000000800 */
[----:B------:R-:W-:Y:S01]  /*d3a0*/  @!PT LDS RZ, [RZ] ;  /* 0x00000000fffff984 */ /* 0x000fe20000000800 */
[----:B------:R1:W-:Y:S02]  /*d3b0*/  @!P1 LDGSTS.E.BYPASS.LTC128B.128 [R217+0x6800], desc[UR16][R240.64] ;  /* 0x06800000f0d99fae */ /* 0x0003e4000b981a10 */
[----:B------:R-:W-:Y:S01]  /*d3c0*/  @!P1 IADD3 R235, PT, PT, R128, R235, RZ ;  /* 0x000000eb80eb9210 */ /* 0x000fe20007ffe0ff */
[----:B------:R-:W-:Y:S01]  /*d3d0*/  @!P1 IMAD.IADD R243, R131, 0x1, R243 ;  /* 0x0000000183f39824 */ /* 0x000fe200078e02f3 */
[----:B------:R-:W-:Y:S04]  /*d3e0*/  @P1 STS.128 [R217+0x7000], RZ ;  /* 0x007000ffd9001388 */ /* 0x000fe80000000c00 */
[----:B------:R-:W-:Y:S01]  /*d3f0*/  @!PT LDS RZ, [RZ] ;  /* 0x00000000fffff984 */ /* 0x000fe20000000800 */
[----:B------:R-:W-:Y:S01]  /*d400*/  @!PT LDS RZ, [RZ] ;  /* 0x00000000fffff984 */ /* 0x000fe20000000800 */
[----:B------:R-:W-:Y:S01]  /*d410*/  @!PT LDS RZ, [RZ] ;  /* 0x00000000fffff984 */ /* 0x000fe20000000800 */
[----:B------:R1:W-:Y:S04]  /*d420*/  @!P1 LDGSTS.E.BYPASS.LTC128B.128 [R217+0x7000], desc[UR16][R238.64] ;  /* 0x07000000eed99fae */ /* 0x0003e8000b981a10 */
[----:B------:R-:W-:Y:S04]  /*d430*/  @P1 STS.128 [R217+0x7800], RZ ;  /* 0x007800ffd9001388 */ /* 0x000fe80000000c00 */
[----:B------:R-:W-:Y:S01]  /*d440*/  @!PT LDS RZ, [RZ] ;  /* 0x00000000fffff984 */ /* 0x000fe20000000800 */
[----:B------:R-:W-:Y:S01]  /*d450*/  @!PT LDS RZ, [RZ] ;  /* 0x00000000fffff984 */ /* 0x000fe20000000800 */
[----:B------:R-:W-:Y:S01]  /*d460*/  @!PT LDS RZ, [RZ] ;  /* 0x00000000fffff984 */ /* 0x000fe20000000800 */
[----:B------:R1:W-:Y:S04]  /*d470*/  @!P1 LDGSTS.E.BYPASS.LTC128B.128 [R217+0x7800], desc[UR16][R236.64] ;  /* 0x07800000ecd99fae */ /* 0x0003e8000b981a10 */
[----:B------:R-:W-:Y:S01]  /*d480*/  @P1 STS.128 [R217+0x8000], RZ ;  /* 0x008000ffd9001388 */ /* 0x000fe20000000c00 */
[----:B-----5:R-:W-:Y:S03]  /*d490*/  LOP3.LUT P0, R231, R210, 0x4, RZ, 0xc0, !PT ;  /* 0x00000004d2e77812 */ /* 0x020fe6000780c0ff */
[----:B------:R-:W-:Y:S01]  /*d4a0*/  @!PT LDS RZ, [RZ] ;  /* 0x00000000fffff984 */ /* 0x000fe20000000800 */
[----:B------:R-:W-:Y:S01]  /*d4b0*/  @!PT LDS RZ, [RZ] ;  /* 0x00000000fffff984 */ /* 0x000fe20000000800 */
[----:B------:R-:W-:Y:S01]  /*d4c0*/  @!PT LDS RZ, [RZ] ;  /* 0x00000000fffff984 */ /* 0x000fe20000000800 */
[----:B------:R1:W-:Y:S01]  /*d4d0*/  @!P1 LDGSTS.E.BYPASS.LTC128B.128 [R217+0x8000], desc[UR16][R234.64] ;  /* 0x08000000ead99fae */ /* 0x0003e2000b981a10 */
[----:B------:R-:W-:Y:S02]  /*d4e0*/  SEL R0, R0, 0xffffffe0, !P0 ;  /* 0xffffffe000007807 */ /* 0x000fe40004000000 */
[----:B------:R-:W-:Y:S01]  /*d4f0*/  ISETP.NE.AND P0, PT, R226, 0x1, PT ;  /* 0x00000001e200780c */ /* 0x000fe20003f05270 */
[----:B------:R-:W-:Y:S02]  /*d500*/  @P1 STS.128 [R217+0x8800], RZ ;  /* 0x008800ffd9001388 */ /* 0x000fe40000000c00 */
[----:B------:R-:W-:Y:S01]  /*d510*/  IMAD.IADD R200, R209, 0x1, R0 ;  /* 0x00000001d1c87824 */ /* 0x000fe200078e0200 */
[----:B------:R-:W-:Y:S01]  /*d520*/  IADD3 R0, PT, PT, R208, R0, RZ ;  /* 0x00000000d0007210 */ /* 0x000fe20007ffe0ff */
[----:B------:R-:W-:Y:S01]  /*d530*/  @!PT LDS RZ, [RZ] ;  /* 0x00000000fffff984 */ /* 0x000fe20000000800 */
[----:B------:R-:W-:Y:S01]  /*d540*/  @!PT LDS RZ, [RZ] ;  /* 0x00000000fffff984 */ /* 0x000fe20000000800 */
[----:B------:R-:W-:Y:S01]  /*d550*/  @!PT LDS RZ, [RZ] ;  /* 0x00000000fffff984 */ /* 0x000fe20000000800 */
[----:B------:R1:W-:Y:S04]  /*d560*/  @!P1 LDGSTS.E.BYPASS.LTC128B.128 [R217+0x8800], desc[UR16][R242.64] ;  /* 0x08800000f2d99fae */ /* 0x0003e8000b981a10 */
[----:B------:R-:W-:Y:S04]  /*d570*/  LDSM.16.M88.4 R152, [R209] ;  /* 0x00000000d198783b */ /* 0x000fe80000000200 */
[----:B------:R-:W5:Y:S04]  /*d580*/  LDSM.16.M88.4 R156, [R208+0x1000] ;  /* 0x00100000d09c783b */ /* 0x000f680000000200 */
[----:B------:R-:W2:Y:S04]  /*d590*/  LDSM.16.M88.4 R160, [R208+0x1400] ;  /* 0x00140000d0a0783b */ /* 0x000ea80000000200 */
[----:B------:R-:W3:Y:S04]  /*d5a0*/  LDSM.16.M88.4 R164, [R208+0x1800] ;  /* 0x00180000d0a4783b */ /* 0x000ee80000000200 */
[----:B------:R-:W0:Y:S04]  /*d5b0*/  LDGDEPBAR ;  /* 0x00000000000079af */ /* 0x000e280000000000 */
[----:B------:R-:W4:Y:S04]  /*d5c0*/  LDSM.16.M88.4 R168, [R208+0x1c00] ;  /* 0x001c0000d0a8783b */ /* 0x000f280000000200 */
[----:B------:R-:W-:Y:S04]  /*d5d0*/  LDSM.16.M88.4 R172, [R208+0x2c00] ;  /* 0x002c0000d0ac783b */ /* 0x000fe80000000200 */
[----:B------:R-:W-:Y:S04]  /*d5e0*/  LDSM.16.M88.4 R176, [R208+0x3000] ;  /* 0x00300000d0b0783b */ /* 0x000fe80000000200 */
[----:B------:R-:W-:Y:S04]  /*d5f0*/  LDSM.16.M88.4 R180, [R208+0x3400] ;  /* 0x00340000d0b4783b */ /* 0x000fe80000000200 */
[----:B------:R-:W-:Y:S04]  /*d600*/  LDSM.16.M88.4 R184, [R208+0x3c00] ;  /* 0x003c0000d0b8783b */ /* 0x000fe80000000200 */
[----:B------:R-:W-:Y:S01]  /*d610*/  LDSM.16.M88.4 R188, [R208+0x4000] ;  /* 0x00400000d0bc783b */ /* 0x000fe20000000200 */
[C---:B-----5:R-:W-:Y:S03]  /*d620*/  HMMA.16816.F32.BF16 R4, R152.reuse, R156, RZ ;  /* 0x0000009c9804723c */ /* 0x060fe600000418ff */
[----:B------:R-:W-:Y:S04]  /*d630*/  LDSM.16.M88.4 R192, [R208+0x4800] ;  /* 0x00480000d0c0783b */ /* 0x000fe80000000200 */
[----:B------:R-:W-:Y:S01]  /*d640*/  LDSM.16.M88.4 R196, [R208+0x4c00] ;  /* 0x004c0000d0c4783b */ /* 0x000fe20000000200 */
[C---:B------:R-:W-:Y:S03]  /*d650*/  HMMA.16816.F32.BF16 R8, R152.reuse, R158, RZ ;  /* 0x0000009e9808723c */ /* 0x040fe600000418ff */
[----:B------:R-:W5:Y:S04]  /*d660*/  LDSM.16.M88.4 R156, [R208+0x2000] ;  /* 0x00200000d09c783b */ /* 0x000f680000000200 */
[----:B------:R-:W-:Y:S01]  /*d670*/  LDSM.16.M88.4 R200, [R200] ;  /* 0x00000000c8c8783b */ /* 0x000fe20000000200 */
[C---:B--2---:R-:W-:Y:S03]  /*d680*/  HMMA.16816.F32.BF16 R12, R152.reuse, R160, RZ ;  /* 0x000000a0980c723c */ /* 0x044fe600000418ff */
[----:B------:R-:W-:Y:S05]  /*d690*/  LDSM.16.M88.4 R204, [R0+0x1000] ;  /* 0x0010000000cc783b */ /* 0x000fea0000000200 */
[C---:B------:R-:W-:Y:S01]  /*d6a0*/  HMMA.16816.F32.BF16 R16, R152.reuse, R162, RZ ;  /* 0x000000a29810723c */ /* 0x040fe200000418ff */
[----:B------:R-:W2:Y:S07]  /*d6b0*/  LDSM.16.M88.4 R160, [R208+0x2400] ;  /* 0x00240000d0a0783b */ /* 0x000eae0000000200 */
[C---:B---3--:R-:W-:Y:S08]  /*d6c0*/  HMMA.16816.F32.BF16 R20, R152.reuse, R164, RZ ;  /* 0x000000a49814723c */ /* 0x048ff000000418ff */
[C---:B------:R-:W-:Y:S01]  /*d6d0*/  HMMA.16816.F32.BF16 R24, R152.reuse, R166, RZ ;  /* 0x000000a69818723c */ /* 0x040fe200000418ff */
[----:B------:R-:W3:Y:S07]  /*d6e0*/  LDSM.16.M88.4 R164, [R208+0x2800] ;  /* 0x00280000d0a4783b */ /* 0x000eee0000000200 */
[C---:B----4-:R-:W-:Y:S08]  /*d6f0*/  HMMA.16816.F32.BF16 R28, R152.reuse, R168, RZ ;  /* 0x000000a8981c723c */ /* 0x050ff000000418ff */
[C---:B------:R-:W-:Y:S01]  /*d700*/  HMMA.16816.F32.BF16 R32, R152.reuse, R170, RZ ;  /* 0x000000aa9820723c */ /* 0x040fe200000418ff */
[----:B------:R-:W4:Y:S07]  /*d710*/  LDSM.16.M88.4 R168, [R208+0x3800] ;  /* 0x00380000d0a8783b */ /* 0x000f2e0000000200 */
[C---:B-----5:R-:W-:Y:S08]  /*d720*/  HMMA.16816.F32.BF16 R36, R152.reuse, R156, RZ ;  /* 0x0000009c9824723c */ /* 0x060ff000000418ff */
[C---:B------:R-:W-:Y:S01]  /*d730*/  HMMA.16816.F32.BF16 R40, R152.reuse, R158, RZ ;  /* 0x0000009e9828723c */ /* 0x040fe200000418ff */
[----:B------:R-:W5:Y:S07]  /*d740*/  LDSM.16.M88.4 R156, [R208+0x4400] ;  /* 0x00440000d09c783b */ /* 0x000f6e0000000200 */
[C---:B--2---:R-:W-:Y:S08]  /*d750*/  HMMA.16816.F32.BF16 R44, R152.reuse, R160, RZ ;  /* 0x000000a0982c723c */ /* 0x044ff000000418ff */
[C---:B------:R-:W-:Y:S01]  /*d760*/  HMMA.16816.F32.BF16 R48, R152.reuse, R162, RZ ;  /* 0x000000a29830723c */ /* 0x040fe200000418ff */
[----:B------:R-:W2:Y:S07]  /*d770*/  LDSM.16.M88.4 R160, [R0+0x1400] ;  /* 0x0014000000a0783b */ /* 0x000eae0000000200 */
[C---:B---3--:R-:W-:Y:S08]  /*d780*/  HMMA.16816.F32.BF16 R52, R152.reuse, R164, RZ ;  /* 0x000000a49834723c */ /* 0x048ff000000418ff */
[C---:B------:R-:W-:Y:S01]  /*d790*/  HMMA.16816.F32.BF16 R56, R152.reuse, R166, RZ ;  /* 0x000000a69838723c */ /* 0x040fe200000418ff */
[----:B------:R-:W3:Y:S07]  /*d7a0*/  LDSM.16.M88.4 R164, [R0+0x1800] ;  /* 0x0018000000a4783b */ /* 0x000eee0000000200 */
[C---:B------:R-:W-:Y:S08]  /*d7b0*/  HMMA.16816.F32.BF16 R60, R152.reuse, R172, RZ ;  /* 0x000000ac983c723c */ /* 0x040ff000000418ff */
[C---:B------:R-:W-:Y:S01]  /*d7c0*/  HMMA.16816.F32.BF16 R64, R152.reuse, R174, RZ ;  /* 0x000000ae9840723c */ /* 0x040fe200000418ff */
[----:B------:R-:W-:Y:S07]  /*d7d0*/  LDSM.16.M88.4 R172, [R0+0x2800] ;  /* 0x0028000000ac783b */ /* 0x000fee0000000200 */
[C---:B------:R-:W-:Y:S08]  /*d7e0*/  HMMA.16816.F32.BF16 R68, R152.reuse, R176, RZ ;  /* 0x000000b09844723c */ /* 0x040ff000000418ff */
[C---:B------:R-:W-:Y:S01]  /*d7f0*/  HMMA.16816.F32.BF16 R72, R152.reuse, R178, RZ ;  /* 0x000000b29848723c */ /* 0x040fe200000418ff */
[----:B------:R-:W-:Y:S07]  /*d800*/  LDSM.16.M88.4 R176, [R0+0x2c00] ;  /* 0x002c000000b0783b */ /* 0x000fee0000000200 */
[C---:B------:R-:W-:Y:S08]  /*d810*/  HMMA.16816.F32.BF16 R76, R152.reuse, R180, RZ ;  /* 0x000000b4984c723c */ /* 0x040ff000000418ff */
[C---:B------:R-:W-:Y:S01]  /*d820*/  HMMA.16816.F32.BF16 R80, R152.reuse, R182, RZ ;  /* 0x000000b69850723c */ /* 0x040fe200000418ff */
[----:B------:R-:W-:Y:S07]  /*d830*/  LDSM.16.M88.4 R180, [R0+0x3000] ;  /* 0x0030000000b4783b */ /* 0x000fee0000000200 */
[C---:B----4-:R-:W-:Y:S08]  /*d840*/  HMMA.16816.F32.BF16 R84, R152.reuse, R168, RZ ;  /* 0x000000a89854723c */ /* 0x050ff000000418ff */
        /* <DEDUP_REMOVED lines=8> */
[C---:B-----5:R-:W-:Y:S08]  /*d8d0*/  HMMA.16816.F32.BF16 R108, R152.reuse, R156, RZ ;  /* 0x0000009c986c723c */ /* 0x060ff000000418ff */
[C---:B------:R-:W-:Y:S01]  /*d8e0*/  HMMA.16816.F32.BF16 R112, R152.reuse, R158, RZ ;  /* 0x0000009e9870723c */ /* 0x040fe200000418ff */
[----:B------:R-:W-:Y:S07]  /*d8f0*/  LDSM.16.M88.4 R156, [R0+0x2000] ;  /* 0x00200000009c783b */ /* 0x000fee0000000200 */
[C---:B------:R-:W-:Y:S08]  /*d900*/  HMMA.16816.F32.BF16 R116, R152.reuse, R192, RZ ;  /* 0x000000c09874723c */ /* 0x040ff000000418ff */
[C---:B------:R-:W-:Y:S01]  /*d910*/  HMMA.16816.F32.BF16 R120, R152.reuse, R194, RZ ;  /* 0x000000c29878723c */ /* 0x040fe200000418ff */
[----:B------:R-:W-:Y:S07]  /*d920*/  LDSM.16.M88.4 R192, [R0+0x4000] ;  /* 0x0040000000c0783b */ /* 0x000fee0000000200 */
[C---:B------:R-:W-:Y:S08]  /*d930*/  HMMA.16816.F32.BF16 R124, R152.reuse, R196, RZ ;  /* 0x000000c4987c723c */ /* 0x040ff000000418ff */
[----:B------:R-:W-:Y:S01]  /*d940*/  HMMA.16816.F32.BF16 R128, R152, R198, RZ ;  /* 0x000000c69880723c */ /* 0x000fe200000418ff */
[----:B------:R-:W4:Y:S04]  /*d950*/  LDSM.16.M88.4 R152, [R0+0x1c00] ;  /* 0x001c00000098783b */ /* 0x000f280000000200 */
[----:B------:R-:W-:Y:S03]  /*d960*/  LDSM.16.M88.4 R196, [R0+0x4400] ;  /* 0x0044000000c4783b */ /* 0x000fe60000000200 */
[C---:B------:R-:W-:Y:S08]  /*d970*/  HMMA.16816.F32.BF16 R4, R200.reuse, R204, R4 ;  /* 0x000000ccc804723c */ /* 0x040ff00000041804 */
[C---:B------:R-:W-:Y:S01]  /*d980*/  HMMA.16816.F32.BF16 R8, R200.reuse, R206, R8 ;  /* 0x000000cec808723c */ /* 0x040fe20000041808 */
[----:B------:R-:W-:Y:S07]  /*d990*/  LDSM.16.M88.4 R204, [R0+0x4800] ;  /* 0x0048000000cc783b */ /* 0x000fee0000000200 */
[C---:B--2---:R-:W-:Y:S08]  /*d9a0*/  HMMA.16816.F32.BF16 R12, R200.reuse, R160, R12 ;  /* 0x000000a0c80c723c */ /* 0x044ff0000004180c */
[C---:B------:R-:W-:Y:S01]  /*d9b0*/  HMMA.16816.F32.BF16 R16, R200.reuse, R162, R16 ;  /* 0x000000a2c810723c */ /* 0x040fe20000041810 */
[----:B------:R-:W2:Y:S07]  /*d9c0*/  LDSM.16.M88.4 R160, [R0+0x3400] ;  /* 0x0034000000a0783b */ /* 0x000eae0000000200 */
[C---:B---3--:R-:W-:Y:S08]  /*d9d0*/  HMMA.16816.F32.BF16 R20, R200.reuse, R164, R20 ;  /* 0x000000a4c814723c */ /* 0x048ff00000041814 */
[C---:B------:R-:W-:Y:S01]  /*d9e0*/  HMMA.16816.F32.BF16 R24, R200.reuse, R166, R24 ;  /* 0x000000a6c818723c */ /* 0x040fe20000041818 */
[----:B------:R-:W3:Y:S01]  /*d9f0*/  LDSM.16.M88.4 R164, [R0+0x4c00] ;  /* 0x004c000000a4783b */ /* 0x000ee20000000200 */
[----:B------:R-:W-:Y:S04]  /*da00*/  DEPBAR.LE SB0, 0x0 ;  /* 0x000080000000791a */ /* 0x000fe80000000000 */
[----:B------:R-:W-:Y:S02]  /*da10*/  BAR.SYNC.DEFER_BLOCKING 0x0 ;  /* 0x0000000000007b1d */ /* 0x000fe40000010000 */
[C---:B----4-:R-:W-:Y:S08]  /*da20*/  HMMA.16816.F32.BF16 R28, R200.reuse, R152, R28 ;  /* 0x00000098c81c723c */ /* 0x050ff0000004181c */
[C---:B------:R-:W-:Y:S08]  /*da30*/  HMMA.16816.F32.BF16 R32, R200.reuse, R154, R32 ;  /* 0x0000009ac820723c */ /* 0x040ff00000041820 */
        /* <DEDUP_REMOVED lines=10> */
[C---:B--2---:R-:W-:Y:S08]  /*dae0*/  HMMA.16816.F32.BF16 R76, R200.reuse, R160, R76 ;  /* 0x000000a0c84c723c */ /* 0x044ff0000004184c */
        /* <DEDUP_REMOVED lines=11> */
[C---:B---3--:R-:W-:Y:S08]  /*dba0*/  HMMA.16816.F32.BF16 R124, R200.reuse, R164, R124 ;  /* 0x000000a4c87c723c */ /* 0x048ff0000004187c */
[----:B------:R-:W-:Y:S01]  /*dbb0*/  HMMA.16816.F32.BF16 R128, R200, R166, R128 ;  /* 0x000000a6c880723c */ /* 0x000fe20000041880 */
[----:B------:R-:W-:Y:S08]  /*dbc0*/  @!UPT UIADD3 URZ, UPT, UPT, URZ, URZ, URZ ;  /* 0x000000fffffff290 */ /* 0x000ff0000fffe0ff */
[----:B-1----:R-:W-:Y:S11]  /*dbd0*/  @!P0 BRA `(.L_x_566) ;  /* 0x0000000800208947 */ /* 0x002ff60003800000 */
[----:B------:R-:W1:Y:S08]  /*dbe0*/  LDC.64 R152, c[0x0][0x4e0] ;  /* 0x00013800ff987b82 */ /* 0x000e700000000a00 */
[----:B------:R-:W2:Y:S01]  /*dbf0*/  LDC R151, c[0x0][0x3bc] ;  /* 0x0000ef00ff977b82 */ /* 0x000ea20000000800 */
[----:B-1----:R-:W-:Y:S04]  /*dc00*/  ISETP.NE.U32.AND P3, PT, R152, RZ, PT ;  /* 0x000000ff9800720c */ /* 0x002fe80003f65070 */
[----:B------:R-:W-:Y:S11]  /*dc10*/  ISETP.NE.AND.EX P3, PT, R153, RZ, PT, P3 ;  /* 0x000000ff9900720c */ /* 0x000ff60003f65330 */
[----:B------:R-:W-:Y:S02]  /*dc20*/  @!UPT UIADD3 URZ, UPT, UPT, URZ, URZ, URZ ;  /* 0x000000fffffff290 */ /* 0x000fe4000fffe0ff */
[----:B------:R-:W1:Y:S01]  /*dc30*/  @!P3 LDC R152, c[0x0][0x3b8] ;  /* 0x0000ee00ff98bb82 */ /* 0x000e620000000800 */
[----:B------:R-:W-:Y:S05]  /*dc40*/  @!P3 IMAD.MOV.U32 R2, RZ, RZ, RZ ;  /* 0x000000ffff02b224 */ /* 0x000fea00078e00ff */
[----:B------:R-:W-:Y:S01]  /*dc50*/  @!P3 IADD3 R2, P0, PT, RZ, -R2, RZ ;  /* 0x80000002ff02b210 */ /* 0x000fe20007f1e0ff */
[----:B-1----:R-:W-:Y:S04]  /*dc60*/  @!P3 IMAD.SHL.U32 R0, R152, 0x100, RZ ;  /* 0x000001009800b824 */ /* 0x002fe800078e00ff */
[----:B------:R-:W-:Y:S05]  /*dc70*/  @!P3 IMAD.X R0, RZ, RZ, ~R0, P0 ;  /* 0x000000ffff00b224 */ /* 0x000fea00000e0e00 */
[----:B------:R-:W-:Y:S04]  /*dc80*/  @!P3 SHF.R.S64 R153, R2, 0x1f, R0 ;  /* 0x0000001f0299b819 */ /* 0x000fe80000001000 */
[----:B------:R-:W-:Y:S04]  /*dc90*/  @!P3 IADD3 R212, P0, PT, R153, R212, RZ ;  /* 0x000000d499d4b210 */ /* 0x000fe80007f1e0ff */
[----:B------:R-:W-:Y:S01]  /*dca0*/  @!P3 LEA.HI.X.SX32 R213, R0, R213, 0x1, P0 ;  /* 0x000000d500d5b211 */ /* 0x000fe200000f0eff */
[----:B--2---:R-:W-:Y:S08]  /*dcb0*/  @!P3 BRA `(.L_x_567) ;  /* 0x0000000000f8b947 */ /* 0x004ff00003800000 */
[C---:B------:R-:W-:Y:S01]  /*dcc0*/  VIADD R159, R227.reuse, 0xfffffe00 ;  /* 0xfffffe00e39f7836 */ /* 0x040fe20000000000 */
[----:B------:R-:W1:Y:S01]  /*dcd0*/  LDC R0, c[0x0][0x4f0] ;  /* 0x00013c00ff007b82 */ /* 0x000e620000000800 */
[----:B------:R-:W-:Y:S04]  /*dce0*/  IADD3 R153, PT, PT, R227, -0x100, RZ ;  /* 0xffffff00e3997810 */ /* 0x000fe80007ffe0ff */
[----:B------:R-:W-:Y:S02]  /*dcf0*/  IABS R152, R153 ;  /* 0x0000009900987213 */ /* 0x000fe40000000000 */
[-C--:B-1----:R-:W-:Y:S02]  /*dd00*/  IABS R2, R0.reuse ;  /* 0x0000000000027213 */ /* 0x082fe40000000000 */
[-C--:B------:R-:W-:Y:S02]  /*dd10*/  LOP3.LUT R153, R153, R0.reuse, RZ, 0x3c, !PT ;  /* 0x0000000099997212 */ /* 0x080fe400078e3cff */
[----:B------:R-:W1:Y:S10]  /*dd20*/  I2F.RP R156, R2 ;  /* 0x00000002009c7306 */ /* 0x000e740000209400 */
[----:B-1----:R-:W1:Y:S02]  /*dd30*/  MUFU.RCP R148, R156 ;  /* 0x0000009c00947308 */ /* 0x002e640000001000 */
[----:B-1----:R-:W-:Y:S01]  /*dd40*/  VIADD R154, R148, 0xffffffe ;  /* 0x0ffffffe949a7836 */ /* 0x002fe20000000000 */
[----:B------:R-:W-:Y:S02]  /*dd50*/  IABS R148, R159 ;  /* 0x0000009f00947213 */ /* 0x000fe40000000000 */
[----:B------:R-:W-:Y:S05]  /*dd60*/  LOP3.LUT R159, R159, R0, RZ, 0x3c, !PT ;  /* 0x000000009f9f7212 */ /* 0x000fea00078e3cff */
[----:B------:R-:W1:Y:S02]  /*dd70*/  F2I.FTZ.U32.TRUNC.NTZ R155, R154 ;  /* 0x0000009a009b7305 */ /* 0x000e64000021f000 */
[--C-:B-1----:R-:W-:Y:S02]  /*dd80*/  IMAD.MOV R157, RZ, RZ, -R155.reuse ;  /* 0x000000ffff9d7224 */ /* 0x102fe400078e0a9b */
[----:B------:R-:W-:Y:S02]  /*dd90*/  IMAD.MOV.U32 R154, RZ, RZ, RZ ;  /* 0x000000ffff9a7224 */ /* 0x000fe400078e00ff */
[----:B------:R-:W-:Y:S04]  /*dda0*/  IMAD R157, R157, R2, RZ ;  /* 0x000000029d9d7224 */ /* 0x000fe800078e02ff */
[----:B------:R-:W-:Y:S06]  /*ddb0*/  IMAD.HI.U32 R155, R155, R157, R154 ;  /* 0x0000009d9b9b7227 */ /* 0x000fec00078e009a */
[C---:B------:R-:W-:Y:S04]  /*ddc0*/  IMAD.HI.U32 R156, R155.reuse, R152, RZ ;  /* 0x000000989b9c7227 */ /* 0x040fe800078e00ff */
[----:B------:R-:W-:Y:S01]  /*ddd0*/  IMAD.HI.U32 R154, R155, R148, RZ ;  /* 0x000000949b9a7227 */ /* 0x000fe200078e00ff */
[----:B------:R-:W-:Y:S03]  /*dde0*/  IADD3 R157, PT, PT, -R156, RZ, RZ ;  /* 0x000000ff9c9d7210 */ /* 0x000fe60007ffe1ff */
[----:B------:R-:W-:Y:S02]  /*ddf0*/  IMAD.MOV R155, RZ, RZ, -R154 ;  /* 0x000000ffff9b7224 */ /* 0x000fe400078e0a9a */
[C---:B------:R-:W-:Y:S02]  /*de00*/  IMAD R152, R2.reuse, R157, R152 ;  /* 0x0000009d02987224 */ /* 0x040fe400078e0298 */
[C---:B------:R-:W-:Y:S01]  /*de10*/  IMAD R148, R2.reuse, R155, R148 ;  /* 0x0000009b02947224 */ /* 0x040fe200078e0294 */
[----:B------:R-:W-:Y:S02]  /*de20*/  LOP3.LUT R155, RZ, R0, RZ, 0x33, !PT ;  /* 0x00000000ff9b7212 */ /* 0x000fe400078e33ff */
[C---:B------:R-:W-:Y:S02]  /*de30*/  ISETP.GT.U32.AND P4, PT, R2.reuse, R152, PT ;  /* 0x000000980200720c */ /* 0x040fe40003f84070 */
[----:B------:R-:W-:Y:S11]  /*de40*/  ISETP.GT.U32.AND P0, PT, R2, R148, PT ;  /* 0x000000940200720c */ /* 0x000ff60003f04070 */
[--C-:B------:R-:W-:Y:S02]  /*de50*/  @!P4 IMAD.IADD R152, R152, 0x1, -R2.reuse ;  /* 0x000000019898c824 */ /* 0x100fe400078e0a02 */
[----:B------:R-:W-:Y:S01]  /*de60*/  @!P0 IADD3 R154, PT, PT, R154, 0x1, RZ ;  /* 0x000000019a9a8810 */ /* 0x000fe20007ffe0ff */
[----:B------:R-:W-:Y:S01]  /*de70*/  @!P0 IMAD.IADD R148, R148, 0x1, -R2 ;  /* 0x0000000194948824 */ /* 0x000fe200078e0a02 */
[----:B------:R-:W-:Y:S01]  /*de80*/  ISETP.GE.AND P0, PT, R159, RZ, PT ;  /* 0x000000ff9f00720c */ /* 0x000fe20003f06270 */
[----:B------:R-:W-:Y:S01]  /*de90*/  @!P4 VIADD R156, R156, 0x1 ;  /* 0x000000019c9cc836 */ /* 0x000fe20000000000 */
[-C--:B------:R-:W-:Y:S02]  /*dea0*/  ISETP.GE.U32.AND P6, PT, R152, R2.reuse, PT ;  /* 0x000000029800720c */ /* 0x080fe40003fc6070 */
[----:B------:R-:W-:Y:S02]  /*deb0*/  ISETP.GE.U32.AND P5, PT, R148, R2, PT ;  /* 0x000000029400720c */ /* 0x000fe40003fa6070 */
[----:B------:R-:W-:Y:S02]  /*dec0*/  ISETP.GE.AND P4, PT, R153, RZ, PT ;  /* 0x000000ff9900720c */ /* 0x000fe40003f86270 */
[----:B------:R-:W1:Y:S07]  /*ded0*/  LDC.64 R152, c[0x0][0x3b8] ;  /* 0x0000ee00ff987b82 */ /* 0x000e6e0000000a00 */
[----:B------:R-:W-:Y:S02]  /*dee0*/  @P6 IADD3 R156, PT, PT, R156, 0x1, RZ ;  /* 0x000000019c9c6810 */ /* 0x000fe40007ffe0ff */
[----:B------:R-:W-:Y:S01]  /*def0*/  @P5 VIADD R154, R154, 0x1 ;  /* 0x000000019a9a5836 */ /* 0x000fe20000000000 */
[----:B------:R-:W-:Y:S02]  /*df00*/  ISETP.NE.AND P5, PT, R0, RZ, PT ;  /* 0x000000ff0000720c */ /* 0x000fe40003fa5270 */
[----:B------:R-:W-:Y:S02]  /*df10*/  @!P4 IMAD.MOV R156, RZ, RZ, -R156 ;  /* 0x000000ffff9cc224 */ /* 0x000fe400078e0a9c */
[----:B------:R-:W-:Y:S05]  /*df20*/  @!P0 IMAD.MOV R154, RZ, RZ, -R154 ;  /* 0x000000ffff9a8224 */ /* 0x000fea00078e0a9a */
[C---:B------:R-:W-:Y:S02]  /*df30*/  SEL R159, R155.reuse, R154, !P5 ;  /* 0x0000009a9b9f7207 */ /* 0x040fe40006800000 */
[----:B------:R-:W-:Y:S02]  /*df40*/  SEL R155, R155, R156, !P5 ;  /* 0x0000009c9b9b7207 */ /* 0x000fe40006800000 */
[-C--:B------:R-:W-:Y:S02]  /*df50*/  LEA R162, P4, R159, R220.reuse, 0x2 ;  /* 0x000000dc9fa27211 */ /* 0x080fe400078810ff */
[----:B------:R-:W-:Y:S02]  /*df60*/  LEA R160, P0, R155, R220, 0x2 ;  /* 0x000000dc9ba07211 */ /* 0x000fe400078010ff */
[-C--:B------:R-:W-:Y:S02]  /*df70*/  LEA.HI.X.SX32 R163, R159, R221.reuse, 0x2, P4 ;  /* 0x000000dd9fa37211 */ /* 0x080fe400020f16ff */
[C---:B------:R-:W-:Y:S02]  /*df80*/  LEA.HI.X.SX32 R161, R155.reuse, R221, 0x2, P0 ;  /* 0x000000dd9ba17211 */ /* 0x040fe400000f16ff */
[----:B------:R-:W-:Y:S01]  /*df90*/  IADD3 R155, PT, PT, R155, -R159, RZ ;  /* 0x8000009f9b9b7210 */ /* 0x000fe20007ffe0ff */
[----:B------:R-:W2:Y:S04]  /*dfa0*/  LDG.E R157, desc[UR16][R162.64] ;  /* 0x00000010a29d7981 */ /* 0x000ea8000c1e1900 */
[----:B------:R-:W-:Y:S01]  /*dfb0*/  IMAD R155, R155, R0, -0x100 ;  /* 0xffffff009b9b7424 */ /* 0x000fe200078e0200 */
[----:B------:R-:W2:Y:S04]  /*dfc0*/  LDG.E R2, desc[UR16][R160.64] ;  /* 0x00000010a0027981 */ /* 0x000ea8000c1e1900 */
[----:B------:R-:W-:Y:S05]  /*dfd0*/  SHF.R.S32.HI R159, RZ, 0x1f, R155 ;  /* 0x0000001fff9f7819 */ /* 0x000fea000001149b */
[-C--:B-1----:R-:W-:Y:S02]  /*dfe0*/  IMAD R0, R159, R152.reuse, RZ ;  /* 0x000000989f007224 */ /* 0x082fe400078e02ff */
[C---:B------:R-:W-:Y:S04]  /*dff0*/  IMAD.WIDE.U32 R158, R155.reuse, R152, RZ ;  /* 0x000000989b9e7225 */ /* 0x040fe800078e00ff */
[----:B------:R-:W-:Y:S04]  /*e000*/  IMAD R0, R155, R153, R0 ;  /* 0x000000999b007224 */ /* 0x000fe800078e0200 */
[----:B------:R-:W-:Y:S02]  /*e010*/  IMAD.IADD R159, R159, 0x1, R0 ;  /* 0x000000019f9f7824 */ /* 0x000fe400078e0200 */
[----:B--2---:R-:W-:Y:S04]  /*e020*/  IMAD.IADD R2, R157, 0x1, -R2 ;  /* 0x000000019d027824 */ /* 0x004fe800078e0a02 */
[----:B------:R-:W-:Y:S01]  /*e030*/  IMAD.WIDE.U32 R158, R2, UR6, R158 ;  /* 0x00000006029e7c25 */ /* 0x000fe2000f8e009e */
[----:B------:R-:W-:Y:S02]  /*e040*/  SHF.R.S32.HI R148, RZ, 0x1f, R2 ;  /* 0x0000001fff947819 */ /* 0x000fe40000011402 */
[----:B------:R-:W-:Y:S03]  /*e050*/  LEA R212, P0, R158, R212, 0x1 ;  /* 0x000000d49ed47211 */ /* 0x000fe600078008ff */
[----:B------:R-:W-:Y:S04]  /*e060*/  IMAD R153, R148, UR6, RZ ;  /* 0x0000000694997c24 */ /* 0x000fe8000f8e02ff */
[----:B------:R-:W-:Y:S05]  /*e070*/  IMAD R153, R2, UR7, R153 ;  /* 0x0000000702997c24 */ /* 0x000fea000f8e0299 */
[----:B------:R-:W-:Y:S04]  /*e080*/  IADD3 R153, PT, PT, R159, R153, RZ ;  /* 0x000000999f997210 */ /* 0x000fe80007ffe0ff */
[----:B------:R-:W-:Y:S07]  /*e090*/  LEA.HI.X R213, R158, R213, R153, 0x1, P0 ;  /* 0x000000d59ed57211 */ /* 0x000fee00000f0c99 */
.L_x_567:
[----:B------:R-:W-:Y:S01]  /*e0a0*/  @!PT LDS RZ, [RZ] ;  /* 0x00000000fffff984 */ /* 0x000fe20000000800 */
[----:B------:R-:W-:Y:S01]  /*e0b0*/  @!PT LDS RZ, [RZ] ;  /* 0x00000000fffff984 */ /* 0x000fe20000000800 */
[----:B------:R-:W-:Y:S01]  /*e0c0*/  @!PT LDS RZ, [RZ] ;  /* 0x00000000fffff984 */ /* 0x000fe20000000800 */
[----:B------:R1:W-:Y:S01]  /*e0d0*/  @!P2 LDGSTS.E.BYPASS.LTC128B.128 [R217+0x1000], desc[UR16][R212.64] ;  /* 0x01000000d4d9afae */ /* 0x0003e2000b981a10 */
[C---:B------:R-:W-:Y:S01]  /*e0e0*/  LEA R154, P0, R152.reuse, R212, 0x6 ;  /* 0x000000d4989a7211 */ /* 0x040fe200078030ff */
[C---:B------:R-:W-:Y:S02]  /*e0f0*/  @!P1 IMAD R2, R151.reuse, 0xc0, RZ ;  /* 0x000000c097029824 */ /* 0x040fe400078e02ff */
[----:B------:R1:W-:Y:S01]  /*e100*/  @P2 STS.128 [R217+0x1000], RZ ;  /* 0x001000ffd9002388 */ /* 0x0003e20000000c00 */
[C---:B------:R-:W-:Y:S01]  /*e110*/  LEA.HI.X R155, R152.reuse, R213, R151, 0x6, P0 ;  /* 0x000000d5989b7211 */ /* 0x040fe200000f3497 */
[C---:B------:R-:W-:Y:S01]  /*e120*/  @!P1 IMAD R0, R151.reuse, 0x140, RZ ;  /* 0x0000014097009824 */ /* 0x040fe200078e02ff */
[CC--:B------:R-:W-:Y:S01]  /*e130*/  @!P1 LEA R164, P5, R152.reuse, R154.reuse, 0x6 ;  /* 0x0000009a98a49211 */ /* 0x0c0fe200078a30ff */
[----:B------:R1:W-:Y:S01]  /*e140*/  @P1 STS.128 [R217+0x1800], RZ ;  /* 0x001800ffd9001388 */ /* 0x0003e20000000c00 */
[CC--:B------:R-:W-:Y:S01]  /*e150*/  @!P1 LEA R162, P4, R152.reuse, R154.reuse, 0x7 ;  /* 0x0000009a98a29211 */ /* 0x0c0fe200078838ff */
[C---:B------:R-:W-:Y:S01]  /*e160*/  @!P1 IMAD.WIDE.U32 R160, R152.reuse, 0xc0, R154 ;  /* 0x000000c098a09825 */ /* 0x040fe200078e009a */
[CCC-:B------:R-:W-:Y:S01]  /*e170*/  @!P1 LEA.HI.X R165, R152.reuse, R155.reuse, R151.reuse, 0x6, P5 ;  /* 0x0000009b98a59211 */ /* 0x1c0fe200028f3497 */
[----:B------:R-:W-:Y:S01]  /*e180*/  @!PT LDS RZ, [RZ] ;  /* 0x00000000fffff984 */ /* 0x000fe20000000800 */
[----:B------:R-:W-:Y:S01]  /*e190*/  @!PT LDS RZ, [RZ] ;  /* 0x00000000fffff984 */ /* 0x000fe20000000800 */
[----:B------:R-:W-:Y:S01]  /*e1a0*/  @!PT LDS RZ, [RZ] ;  /* 0x00000000fffff984 */ /* 0x000fe20000000800 */
[----:B------:R1:W-:Y:S01]  /*e1b0*/  @!P1 LDGSTS.E.BYPASS.LTC128B.128 [R217+0x1800], desc[UR16][R154.64] ;  /* 0x018000009ad99fae */ /* 0x0003e2000b981a10 */
[-C--:B------:R-:W-:Y:S01]  /*e1c0*/  @!P1 LEA.HI.X R163, R152, R155.reuse, R151, 0x7, P4 ;  /* 0x0000009b98a39211 */ /* 0x080fe200020f3c97 */
[----:B------:R-:W-:Y:S01]  /*e1d0*/  @!P1 IMAD.IADD R161, R2, 0x1, R161 ;  /* 0x0000000102a19824 */ /* 0x000fe200078e02a1 */
[C---:B------:R-:W-:Y:S01]  /*e1e0*/  @!P1 LEA R158, P0, R152.reuse, R154, 0x8 ;  /* 0x0000009a989e9211 */ /* 0x040fe200078040ff */
[----:B------:R1:W-:Y:S01]  /*e1f0*/  @P1 STS.128 [R217+0x2000], RZ ;  /* 0x002000ffd9001388 */ /* 0x0003e20000000c00 */
[C---:B------:R-:W-:Y:S01]  /*e200*/  @!P1 IMAD.WIDE.U32 R156, R152.reuse, 0x140, R154 ;  /* 0x00000140989c9825 */ /* 0x040fe200078e009a */
[-C--:B------:R-:W-:Y:S02]  /*e210*/  @!P1 MOV R167, R155.reuse ;  /* 0x0000009b00a79202 */ /* 0x080fe40000000f00 */
[----:B------:R-:W-:Y:S01]  /*e220*/  @!PT LDS RZ, [RZ] ;  /* 0x00000000fffff984 */ /* 0x000fe20000000800 */
[----:B------:R-:W-:Y:S01]  /*e230*/  @!PT LDS RZ, [RZ] ;  /* 0x00000000fffff984 */ /* 0x000fe20000000800 */
[----:B------:R-:W-:Y:S01]  /*e240*/  @!PT LDS RZ, [RZ] ;  /* 0x00000000fffff984 */ /* 0x000fe20000000800 */
[----:B------:R1:W-:Y:S01]  /*e250*/  @!P1 LDGSTS.E.BYPASS.LTC128B.128 [R217+0x2000], desc[UR16][R164.64] ;  /* 0x02000000a4d99fae */ /* 0x0003e2000b981a10 */
[----:B------:R-:W-:Y:S01]  /*e260*/  @!P1 LEA.HI.X R159, R152, R155, R151, 0x8, P0 ;  /* 0x0000009b989f9211 */ /* 0x000fe200000f4497 */
[----:B------:R-:W-:Y:S01]  /*e270*/  @!P1 IMAD.MOV.U32 R166, RZ, RZ, R154 ;  /* 0x000000ffffa69224 */ /* 0x000fe200078e009a */
[----:B------:R-:W-:Y:S01]  /*e280*/  @!P1 IADD3 R157, PT, PT, R0, R157, RZ ;  /* 0x0000009d009d9210 */ /* 0x000fe20007ffe0ff */
[----:B------:R1:W-:Y:S01]  /*e290*/  @P1 STS.128 [R217+0x2800], RZ ;  /* 0x002800ffd9001388 */ /* 0x0003e20000000c00 */
[----:B------:R-:W-:Y:S02]  /*e2a0*/  @!P1 IMAD R151, R151, 0x180, RZ ;  /* 0x0000018097979824 */ /* 0x000fe400078e02ff */
[----:B------:R-:W-:Y:S01]  /*e2b0*/  @!P1 IMAD.WIDE.U32 R152, R152, 0x180, R166 ;  /* 0x0000018098989825 */ /* 0x000fe200078e00a6 */
[----:B------:R-:W-:Y:S01]  /*e2c0*/  @!PT LDS RZ, [RZ] ;  /* 0x00000000fffff984 */ /* 0x000fe20000000800 */
[----:B------:R-:W-:Y:S01]  /*e2d0*/  @!PT LDS RZ, [RZ] ;  /* 0x00000000fffff984 */ /* 0x000fe20000000800 */
[----:B------:R-:W-:Y:S01]  /*e2e0*/  @!PT LDS RZ, [RZ] ;  /* 0x00000000fffff984 */ /* 0x000fe20000000800 */
[----:B------:R1:W-:Y:S03]  /*e2f0*/  @!P1 LDGSTS.E.BYPASS.LTC128B.128 [R217+0x2800], desc[UR16][R162.64] ;  /* 0x02800000a2d99fae */ /* 0x0003e6000b981a10 */
[----:B------:R-:W-:Y:S01]  /*e300*/  @!P1 IMAD.IADD R153, R151, 0x1, R153 ;  /* 0x0000000197999824 */ /* 0x000fe200078e0299 */
        /* <DEDUP_REMOVED lines=20> */
[----:B------:R-:W0:Y:S02]  /*e450*/  LDGDEPBAR ;  /* 0x00000000000079af */ /* 0x000e240000000000 */
.L_x_566:
[----:B------:R-:W-:Y:S01]  /*e460*/  FMNMX3.FTZ R2, R3, R4, R5, !PT ;  /* 0x0000000403027276 */ /* 0x000fe20007810005 */
[----:B-1----:R-:W-:Y:S01]  /*e470*/  LDSM.16.MT88.4 R160, [R150+0x5400] ;  /* 0x0054000096a0783b */ /* 0x002fe20000004200 */
[----:B------:R-:W-:Y:S02]  /*e480*/  FMNMX3.FTZ R0, R149, R6, R7, !PT ;  /* 0x0000000695007276 */ /* 0x000fe40007810007 */
        /* <DEDUP_REMOVED lines=62> */
[----:B------:R-:W-:Y:S01]  /*e870*/  IADD3 R226, PT, PT, R226, -0x1, RZ ;  /* 0xffffffffe2e27810 */ /* 0x000fe20007ffe0ff */
[----:B------:R-:W-:Y:S01]  /*e880*/  SHFL.BFLY PT, R155, R148, 0x2, 0x1f ;  /* 0x0c401f00949b7f89 */ /* 0x000fe200000e0000 */
[----:B------:R-:W-:Y:S07]  /*e890*/  IADD3 R227, PT, PT, R227, -0x100, RZ ;  /* 0xffffff00e3e37810 */ /* 0x000fee0007ffe0ff */
[----:B------:R-:W1:Y:S02]  /*e8a0*/  SHFL.BFLY PT, R0, R153, 0x2, 0x1f ;  /* 0x0c401f0099007f89 */ /* 0x000e6400000e0000 */
[----:B-1----:R-:W-:Y:S02]  /*e8b0*/  FMNMX.FTZ R151, R153, R0, !PT ;  /* 0x0000000099977209 */ /* 0x002fe40007810000 */
[----:B------:R-:W-:Y:S04]  /*e8c0*/  FMNMX.FTZ R154, R148, R155, !PT ;  /* 0x0000009b949a7209 */ /* 0x000fe80007810000 */
[----:B------:R-:W1:Y:S08]  /*e8d0*/  SHFL.BFLY PT, R0, R151, 0x1, 0x1f ;  /* 0x0c201f0097007f89 */ /* 0x000e7000000e0000 */
[----:B------:R-:W2:Y:S01]  /*e8e0*/  SHFL.BFLY PT, R155, R154, 0x1, 0x1f ;  /* 0x0c201f009a9b7f89 */ /* 0x000ea200000e0000 */
[----:B-1----:R-:W-:Y:S02]  /*e8f0*/  FMNMX.FTZ R0, R151, R0, !PT ;  /* 0x0000000097007209 */ /* 0x002fe40007810000 */
[----:B--2---:R-:W-:Y:S03]  /*e900*/  FMNMX.FTZ R2, R154, R155, !PT ;  /* 0x0000009b9a027209 */ /* 0x004fe60007810000 */
[C---:B------:R-:W-:Y:S01]  /*e910*/  FMUL.FTZ R152, R0.reuse, UR4 ;  /* 0x0000000400987c20 */ /* 0x040fe20008410000 */
[----:B------:R-:W-:Y:S01]  /*e920*/  FADD.FTZ R149, -R0, R149 ;  /* 0x0000009500957221 */ /* 0x000fe20000010100 */
[C---:B------:R-:W-:Y:S01]  /*e930*/  FSETP.NEU.FTZ.AND P0, PT, R2.reuse, -INF , PT ;  /* 0xff8000000200780b */ /* 0x040fe20003f1d000 */
[C---:B------:R-:W-:Y:S01]  /*e940*/  FMUL.FTZ R164, R2.reuse, UR4 ;  /* 0x0000000402a47c20 */ /* 0x040fe20008410000 */
[----:B------:R-:W-:Y:S04]  /*e950*/  FADD.FTZ R3, -R2, R3 ;  /* 0x0000000302037221 */ /* 0x000fe80000010100 */
[----:B------:R-:W-:Y:S01]  /*e960*/  FSEL R164, R164, RZ, P0 ;  /* 0x000000ffa4a47208 */ /* 0x000fe20000000000 */
[----:B------:R-:W-:Y:S01]  /*e970*/  FMUL.FTZ R148, R3, UR4 ;  /* 0x0000000403947c20 */ /* 0x000fe20008410000 */
[----:B------:R-:W-:Y:S01]  /*e980*/  FSETP.NEU.FTZ.AND P0, PT, R0, -INF , PT ;  /* 0xff8000000000780b */ /* 0x000fe20003f1d000 */
[----:B------:R-:W-:Y:S02]  /*e990*/  FMUL.FTZ R3, R149, UR4 ;  /* 0x0000000495037c20 */ /* 0x000fe40008410000 */
[--C-:B------:R-:W-:Y:S01]  /*e9a0*/  FFMA.FTZ R169, R4, UR4, -R164.reuse ;  /* 0x0000000404a97c23 */ /* 0x100fe200080108a4 */
[----:B------:R-:W-:Y:S01]  /*e9b0*/  FSEL R149, R152, RZ, P0 ;  /* 0x000000ff98957208 */ /* 0x000fe20000000000 */
[----:B------:R-:W1:Y:S01]  /*e9c0*/  MUFU.EX2 R148, R148 ;  /* 0x0000009400947308 */ /* 0x000e620000000800 */
[----:B------:R-:W2:Y:S01]  /*e9d0*/  LDSM.16.MT88.4 R152, [R150+0x5000] ;  /* 0x005000009698783b */ /* 0x000ea20000004200 */
[----:B------:R-:W-:Y:S01]  /*e9e0*/  ISETP.NE.AND P0, PT, R231, RZ, PT ;  /* 0x000000ffe700720c */ /* 0x000fe20003f05270 */
[--C-:B------:R-:W-:Y:S07]  /*e9f0*/  FFMA.FTZ R167, R5, UR4, -R164.reuse ;  /* 0x0000000405a77c23 */ /* 0x100fee00080108a4 */
[----:B------:R-:W3:Y:S01]  /*ea00*/  MUFU.EX2 R3, R3 ;  /* 0x0000000300037308 */ /* 0x000ee20000000800 */
[--C-:B------:R-:W-:Y:S01]  /*ea10*/  FFMA.FTZ R165, R7, UR4, -R149.reuse ;  /* 0x0000000407a57c23 */ /* 0x100fe20008010895 */
[--C-:B------:R-:W-:Y:S01]  /*ea20*/  FFMA.FTZ R170, R6, UR4, -R149.reuse ;  /* 0x0000000406aa7c23 */ /* 0x100fe20008010895 */
[--C-:B------:R-:W-:Y:S07]  /*ea30*/  FFMA.FTZ R168, R8, UR4, -R164.reuse ;  /* 0x0000000408a87c23 */ /* 0x100fee00080108a4 */
[----:B------:R-:W-:Y:S01]  /*ea40*/  MUFU.EX2 R169, R169 ;  /* 0x000000a900a97308 */ /* 0x000fe20000000800 */
[--C-:B------:R-:W-:Y:S01]  /*ea50*/  FFMA.FTZ R151, R9, UR4, -R164.reuse ;  /* 0x0000000409977c23 */ /* 0x100fe200080108a4 */
[--C-:B------:R-:W-:Y:S01]  /*ea60*/  FFMA.FTZ R166, R10, UR4, -R149.reuse ;  /* 0x000000040aa67c23 */ /* 0x100fe20008010895 */
[--C-:B------:R-:W-:Y:S01]  /*ea70*/  FFMA.FTZ R7, R11, UR4, -R149.reuse ;  /* 0x000000040b077c23 */ /* 0x100fe20008010895 */
[----:B------:R-:W-:Y:S06]  /*ea80*/  MOV R6, R222 ;  /* 0x000000de00067202 */ /* 0x000fec0000000f00 */
[----:B------:R-:W4:Y:S01]  /*ea90*/  MUFU.EX2 R167, R167 ;  /* 0x000000a700a77308 */ /* 0x000f220000000800 */
[----:B-1----:R-:W-:Y:S01]  /*eaa0*/  FMUL.FTZ R8, R148, R144 ;  /* 0x0000009094087220 */ /* 0x002fe20000410000 */
[----:B------:R-:W-:Y:S01]  /*eab0*/  @P0 IADD3 R6, PT, PT, R228, -0x20, RZ ;  /* 0xffffffe0e4060810 */ /* 0x000fe20007ffe0ff */
[----:B------:R-:W-:Y:S07]  /*eac0*/  FMUL.FTZ R9, R148, R145 ;  /* 0x0000009194097220 */ /* 0x000fee0000410000 */
[----:B------:R-:W-:Y:S01]  /*ead0*/  MUFU.EX2 R170, R170 ;  /* 0x000000aa00aa7308 */ /* 0x000fe20000000800 */
[C---:B---3--:R-:W-:Y:S01]  /*eae0*/  FMUL.FTZ R10, R3.reuse, R146 ;  /* 0x00000092030a7220 */ /* 0x048fe20000410000 */
[C---:B------:R-:W-:Y:S01]  /*eaf0*/  FMUL.FTZ R11, R3.reuse, R147 ;  /* 0x00000093030b7220 */ /* 0x040fe20000410000 */
[----:B------:R-:W1:Y:S07]  /*eb00*/  LDSM.16.MT88.4 R156, [R6] ;  /* 0x00000000069c783b */ /* 0x000e6e0000004200 */
[----:B------:R-:W3:Y:S01]  /*eb10*/  MUFU.EX2 R165, R165 ;  /* 0x000000a500a57308 */ /* 0x000ee20000000800 */
[--C-:B------:R-:W-:Y:S01]  /*eb20*/  FFMA.FTZ R171, R12, UR4, -R164.reuse ;  /* 0x000000040cab7c23 */ /* 0x100fe200080108a4 */
[C---:B------:R-:W-:Y:S01]  /*eb30*/  FMUL.FTZ R132, R148.reuse, R132 ;  /* 0x0000008494847220 */ /* 0x040fe20000410000 */
[----:B------:R-:W-:Y:S07]  /*eb40*/  FMUL.FTZ R133, R148, R133 ;  /* 0x0000008594857220 */ /* 0x000fee0000410000 */
[----:B------:R-:W-:Y:S01]  /*eb50*/  MUFU.EX2 R168, R168 ;  /* 0x000000a800a87308 */ /* 0x000fe20000000800 */
[----:B------:R-:W-:Y:S01]  /*eb60*/  FMUL.FTZ R134, R3, R134 ;  /* 0x0000008603867220 */ /* 0x000fe20000410000 */
[----:B----4-:R-:W-:Y:S01]  /*eb70*/  F2FP.BF16.F32.PACK_AB R144, R167, R169 ;  /* 0x000000a9a790723e */ /* 0x010fe200000010ff */
[----:B------:R-:W-:Y:S07]  /*eb80*/  FMUL.FTZ R135, R3, R135 ;  /* 0x0000008703877220 */ /* 0x000fee0000410000 */
[----:B------:R-:W4:Y:S01]  /*eb90*/  MUFU.EX2 R151, R151 ;  /* 0x0000009700977308 */ /* 0x000f220000000800 */
[--C-:B------:R-:W-:Y:S01]  /*eba0*/  FFMA.FTZ R173, R14, UR4, -R149.reuse ;  /* 0x000000040ead7c23 */ /* 0x100fe20008010895 */
[--C-:B------:R-:W-:Y:S01]  /*ebb0*/  FFMA.FTZ R175, R15, UR4, -R149.reuse ;  /* 0x000000040faf7c23 */ /* 0x100fe20008010895 */
[----:B------:R-:W-:Y:S07]  /*ebc0*/  FMUL.FTZ R12, R148, R140 ;  /* 0x0000008c940c7220 */ /* 0x000fee0000410000 */
[----:B------:R-:W-:Y:S01]  /*ebd0*/  MUFU.EX2 R166, R166 ;  /* 0x000000a600a67308 */ /* 0x000fe20000000800 */
[----:B------:R-:W-:Y:S01]  /*ebe0*/  FMUL.FTZ R14, R3, R142 ;  /* 0x0000008e030e7220 */ /* 0x000fe20000410000 */
[----:B---3--:R-:W-:Y:S01]  /*ebf0*/  F2FP.BF16.F32.PACK_AB R145, R165, R170 ;  /* 0x000000aaa591723e */ /* 0x008fe200000010ff */
[----:B------:R-:W-:Y:S07]  /*ec00*/  FMUL.FTZ R15, R3, R143 ;  /* 0x0000008f030f7220 */ /* 0x000fee0000410000 */
[----:B------:R-:W3:Y:S01]  /*ec10*/  MUFU.EX2 R7, R7 ;  /* 0x0000000700077308 */ /* 0x000ee20000000800 */
[--C-:B------:R-:W-:Y:S01]  /*ec20*/  FFMA.FTZ R172, R16, UR4, -R164.reuse ;  /* 0x0000000410ac7c23 */ /* 0x100fe200080108a4 */
[--C-:B------:R-:W-:Y:S01]  /*ec30*/  FFMA.FTZ R174, R19, UR4, -R149.reuse ;  /* 0x0000000413ae7c23 */ /* 0x100fe20008010895 */
[----:B------:R-:W-:Y:S07]  /*ec40*/  FMUL.FTZ R16, R148, R136 ;  /* 0x0000008894107220 */ /* 0x000fee0000410000 */
[----:B------:R-:W-:Y:S01]  /*ec50*/  MUFU.EX2 R173, R173 ;  /* 0x000000ad00ad7308 */ /* 0x000fe20000000800 */
[----:B------:R-:W-:Y:S01]  /*ec60*/  FMUL.FTZ R19, R3, R139 ;  /* 0x0000008b03137220 */ /* 0x000fe20000410000 */
[----:B----4-:R-:W-:Y:S01]  /*ec70*/  F2FP.BF16.F32.PACK_AB R146, R151, R168 ;  /* 0x000000a89792723e */ /* 0x010fe200000010ff */
[--C-:B------:R-:W-:Y:S07]  /*ec80*/  FFMA.FTZ R176, R30, UR4, -R149.reuse ;  /* 0x000000041eb07c23 */ /* 0x100fee0008010895 */
[----:B------:R-:W-:Y:S01]  /*ec90*/  MUFU.EX2 R172, R172 ;  /* 0x000000ac00ac7308 */ /* 0x000fe20000000800 */
[--C-:B------:R-:W-:Y:S01]  /*eca0*/  FFMA.FTZ R83, R83, UR4, -R149.reuse ;  /* 0x0000000453537c23 */ /* 0x100fe20008010895 */
[--C-:B------:R-:W-:Y:S01]  /*ecb0*/  FFMA.FTZ R86, R86, UR4, -R149.reuse ;  /* 0x0000000456567c23 */ /* 0x100fe20008010895 */
[--C-:B------:R-:W-:Y:S01]  /*ecc0*/  FFMA.FTZ R37, R37, UR4, -R164.reuse ;  /* 0x0000000425257c23 */ /* 0x100fe200080108a4 */
[--C-:B------:R-:W-:Y:S01]  /*ecd0*/  FFMA.FTZ R39, R39, UR4, -R149.reuse ;  /* 0x0000000427277c23 */ /* 0x100fe20008010895 */
[--C-:B------:R-:W-:Y:S01]  /*ece0*/  FFMA.FTZ R55, R55, UR4, -R149.reuse ;  /* 0x0000000437377c23 */ /* 0x100fe20008010895 */
[----:B---3--:R-:W-:Y:S01]  /*ecf0*/  F2FP.BF16.F32.PACK_AB R147, R7, R166 ;  /* 0x000000a60793723e */ /* 0x008fe200000010ff */
[--C-:B------:R-:W-:Y:S01]  /*ed00*/  FFMA.FTZ R63, R63, UR4, -R149.reuse ;  /* 0x000000043f3f7c23 */ /* 0x100fe20008010895 */
[--C-:B------:R-:W-:Y:S02]  /*ed10*/  FFMA.FTZ R66, R66, UR4, -R149.reuse ;  /* 0x0000000442427c23 */ /* 0x100fe40008010895 */
[----:B------:R-:W-:Y:S01]  /*ed20*/  MUFU.EX2 R37, R37 ;  /* 0x0000002500257308 */ /* 0x000fe20000000800 */
[--C-:B------:R-:W-:Y:S01]  /*ed30*/  FFMA.FTZ R69, R69, UR4, -R164.reuse ;  /* 0x0000000445457c23 */ /* 0x100fe200080108a4 */
[--C-:B------:R-:W-:Y:S01]  /*ed40*/  FFMA.FTZ R75, R75, UR4, -R149.reuse ;  /* 0x000000044b4b7c23 */ /* 0x100fe20008010895 */
[--C-:B------:R-:W-:Y:S01]  /*ed50*/  FFMA.FTZ R77, R77, UR4, -R164.reuse ;  /* 0x000000044d4d7c23 */ /* 0x100fe200080108a4 */
[C---:B--2---:R-:W-:Y:S06]  /*ed60*/  HMMA.16816.F32.BF16 R8, R144.reuse, R152, R8 ;  /* 0x000000989008723c */ /* 0x044fec0000041808 */
[----:B------:R2:W-:Y:S01]  /*ed70*/  MUFU.EX2 R153, R171 ;  /* 0x000000ab00997308 */ /* 0x0005e20000000800 */
[--C-:B------:R-:W-:Y:S01]  /*ed80*/  FFMA.FTZ R152, R13, UR4, -R164.reuse ;  /* 0x000000040d987c23 */ /* 0x100fe200080108a4 */
[C---:B------:R-:W-:Y:S08]  /*ed90*/  FMUL.FTZ R13, R148.reuse, R141 ;  /* 0x0000008d940d7220 */ /* 0x040ff00000410000 */
[----:B------:R-:W-:Y:S01]  /*eda0*/  MUFU.EX2 R39, R39 ;  /* 0x0000002700277308 */ /* 0x000fe20000000800 */
[C---:B------:R-:W-:Y:S01]  /*edb0*/  HMMA.16816.F32.BF16 R132, R144.reuse, R154, R132 ;  /* 0x0000009a9084723c */ /* 0x040fe20000041884 */
[----:B------:R-:W3:Y:S02]  /*edc0*/  LDSM.16.MT88.4 R140, [R6+0x400] ;  /* 0x00040000068c783b */ /* 0x000ee40000004200 */
[--C-:B------:R-:W-:Y:S01]  /*edd0*/  FFMA.FTZ R155, R17, UR4, -R164.reuse ;  /* 0x00000004119b7c23 */ /* 0x100fe200080108a4 */
[----:B------:R-:W-:Y:S05]  /*ede0*/  FMUL.FTZ R17, R148, R137 ;  /* 0x0000008994117220 */ /* 0x000fea0000410000 */
[----:B------:R-:W4:Y:S01]  /*edf0*/  MUFU.EX2 R152, R152 ;  /* 0x0000009800987308 */ /* 0x000f220000000800 */
[--C-:B------:R-:W-:Y:S01]  /*ee00*/  FFMA.FTZ R79, R79, UR4, -R149.reuse ;  /* 0x000000044f4f7c23 */ /* 0x100fe20008010895 */
[--C-:B--2---:R-:W-:Y:S01]  /*ee10*/  FFMA.FTZ R171, R18, UR4, -R149.reuse ;  /* 0x0000000412ab7c23 */ /* 0x104fe20008010895 */
[C---:B-1----:R-:W-:Y:S07]  /*ee20*/  HMMA.16816.F32.BF16 R12, R144.reuse, R156, R12 ;  /* 0x0000009c900c723c */ /* 0x042fee000004180c */
[----:B------:R-:W1:Y:S01]  /*ee30*/  MUFU.EX2 R154, R175 ;  /* 0x000000af009a7308 */ /* 0x000e620000000800 */
[----:B------:R-:W-:Y:S01]  /*ee40*/  FMUL.FTZ R18, R3, R138 ;  /* 0x0000008a03127220 */ /* 0x000fe20000410000 */
[--C-:B------:R-:W-:Y:S08]  /*ee50*/  FFMA.FTZ R157, R23, UR4, -R149.reuse ;  /* 0x00000004179d7c23 */ /* 0x100ff00008010895 */
[----:B------:R-:W2:Y:S01]  /*ee60*/  MUFU.EX2 R155, R155 ;  /* 0x0000009b009b7308 */ /* 0x000ea20000000800 */
[--C-:B------:R-:W-:Y:S01]  /*ee70*/  FFMA.FTZ R82, R82, UR4, -R149.reuse ;  /* 0x0000000452527c23 */ /* 0x100fe20008010895 */
[--C-:B------:R-:W-:Y:S01]  /*ee80*/  FFMA.FTZ R91, R91, UR4, -R149.reuse ;  /* 0x000000045b5b7c23 */ /* 0x100fe20008010895 */
[--C-:B------:R-:W-:Y:S07]  /*ee90*/  FFMA.FTZ R93, R93, UR4, -R164.reuse ;  /* 0x000000045d5d7c23 */ /* 0x100fee00080108a4 */
[----:B------:R-:W-:Y:S01]  /*eea0*/  MUFU.EX2 R171, R171 ;  /* 0x000000ab00ab7308 */ /* 0x000fe20000000800 */
[----:B------:R-:W-:Y:S01]  /*eeb0*/  HMMA.16816.F32.BF16 R16, R144, R158, R16 ;  /* 0x0000009e9010723c */ /* 0x000fe20000041810 */
[----:B------:R-:W5:Y:S08]  /*eec0*/  LDSM.16.MT88.4 R144, [R150+0x5800] ;  /* 0x005800009690783b */ /* 0x000f700000004200 */
[----:B------:R-:W3:Y:S01]  /*eed0*/  MUFU.EX2 R156, R174 ;  /* 0x000000ae009c7308 */ /* 0x000ee20000000800 */
[----:B----4-:R-:W-:Y:S01]  /*eee0*/  F2FP.BF16.F32.PACK_AB R136, R152, R153 ;  /* 0x000000999888723e */ /* 0x010fe200000010ff */
[--C-:B------:R-:W-:Y:S01]  /*eef0*/  FFMA.FTZ R159, R25, UR4, -R164.reuse ;  /* 0x00000004199f7c23 */ /* 0x100fe200080108a4 */
[----:B-1----:R-:W-:Y:S01]  /*ef00*/  F2FP.BF16.F32.PACK_AB R137, R154, R173 ;  /* 0x000000ad9a89723e */ /* 0x002fe200000010ff */
[--C-:B------:R-:W-:Y:S01]  /*ef10*/  FFMA.FTZ R175, R20, UR4, -R164.reuse ;  /* 0x0000000414af7c23 */ /* 0x100fe200080108a4 */
[--C-:B------:R-:W-:Y:S01]  /*ef20*/  FFMA.FTZ R158, R21, UR4, -R164.reuse ;  /* 0x00000004159e7c23 */ /* 0x100fe200080108a4 */
[----:B--2---:R-:W-:Y:S01]  /*ef30*/  F2FP.BF16.F32.PACK_AB R138, R155, R172 ;  /* 0x000000ac9b8a723e */ /* 0x004fe200000010ff */
[--C-:B------:R-:W-:Y:S03]  /*ef40*/  FFMA.FTZ R20, R24, UR4, -R164.reuse ;  /* 0x0000000418147c23 */ /* 0x100fe600080108a4 */
[----:B------:R-:W-:Y:S01]  /*ef50*/  MUFU.EX2 R157, R157 ;  /* 0x0000009d009d7308 */ /* 0x000fe20000000800 */
[--C-:B------:R-:W-:Y:S01]  /*ef60*/  FFMA.FTZ R102, R102, UR4, -R149.reuse ;  /* 0x0000000466667c23 */ /* 0x100fe20008010895 */
[--C-:B------:R-:W-:Y:S01]  /*ef70*/  FFMA.FTZ R107, R107, UR4, -R149.reuse ;  /* 0x000000046b6b7c23 */ /* 0x100fe20008010895 */
[--C-:B------:R-:W-:Y:S07]  /*ef80*/  FFMA.FTZ R109, R109, UR4, -R164.reuse ;  /* 0x000000046d6d7c23 */ /* 0x100fee00080108a4 */
[----:B------:R-:W-:Y:S01]  /*ef90*/  MUFU.EX2 R175, R175 ;  /* 0x000000af00af7308 */ /* 0x000fe20000000800 */
[--C-:B------:R-:W-:Y:S01]  /*efa0*/  FFMA.FTZ R110, R110, UR4, -R149.reuse ;  /* 0x000000046e6e7c23 */ /* 0x100fe20008010895 */
[----:B---3--:R-:W-:Y:S01]  /*efb0*/  F2FP.BF16.F32.PACK_AB R139, R156, R171 ;  /* 0x000000ab9c8b723e */ /* 0x008fe200000010ff */
[--C-:B------:R-:W-:Y:S01]  /*efc0*/  FFMA.FTZ R174, R22, UR4, -R149.reuse ;  /* 0x0000000416ae7c23 */ /* 0x100fe20008010895 */
[--C-:B------:R-:W-:Y:S06]  /*efd0*/  FFMA.FTZ R22, R27, UR4, -R149.reuse ;  /* 0x000000041b167c23 */ /* 0x100fec0008010895 */
[----:B------:R-:W-:Y:S01]  /*efe0*/  MUFU.EX2 R158, R158 ;  /* 0x0000009e009e7308 */ /* 0x000fe20000000800 */
[--C-:B------:R-:W-:Y:S01]  /*eff0*/  FFMA.FTZ R111, R111, UR4, -R149.reuse ;  /* 0x000000046f6f7c23 */ /* 0x100fe20008010895 */
[--C-:B------:R-:W-:Y:S01]  /*f000*/  FFMA.FTZ R113, R113, UR4, -R164.reuse ;  /* 0x0000000471717c23 */ /* 0x100fe200080108a4 */
[--C-:B------:R-:W-:Y:S01]  /*f010*/  FFMA.FTZ R114, R114, UR4, -R149.reuse ;  /* 0x0000000472727c23 */ /* 0x100fe20008010895 */
[C---:B------:R-:W-:Y:S06]  /*f020*/  HMMA.16816.F32.BF16 R8, R136.reuse, R160, R8 ;  /* 0x000000a08808723c */ /* 0x040fec0000041808 */
[----:B------:R-:W1:Y:S01]  /*f030*/  MUFU.EX2 R174, R174 ;  /* 0x000000ae00ae7308 */ /* 0x000e620000000800 */
[--C-:B------:R-:W-:Y:S01]  /*f040*/  FFMA.FTZ R160, R26, UR4, -R149.reuse ;  /* 0x000000041aa07c23 */ /* 0x100fe20008010895 */
[--C-:B------:R-:W-:Y:S01]  /*f050*/  FFMA.FTZ R161, R28, UR4, -R164.reuse ;  /* 0x000000041ca17c23 */ /* 0x100fe200080108a4 */
[----:B------:R-:W2:Y:S01]  /*f060*/  LDSM.16.MT88.4 R24, [R6+0x800] ;  /* 0x000800000618783b */ /* 0x000ea20000004200 */
[C---:B------:R-:W-:Y:S06]  /*f070*/  HMMA.16816.F32.BF16 R132, R136.reuse, R162, R132 ;  /* 0x000000a28884723c */ /* 0x040fec0000041884 */
[----:B------:R3:W-:Y:S01]  /*f080*/  MUFU.EX2 R162, R20 ;  /* 0x0000001400a27308 */ /* 0x0007e20000000800 */
[--C-:B------:R-:W-:Y:S01]  /*f090*/  FFMA.FTZ R163, R31, UR4, -R149.reuse ;  /* 0x000000041fa37c23 */ /* 0x100fe20008010895 */
[--C-:B------:R-:W-:Y:S08]  /*f0a0*/  FFMA.FTZ R115, R115, UR4, -R149.reuse ;  /* 0x0000000473737c23 */ /* 0x100ff00008010895 */
[----:B------:R-:W4:Y:S01]  /*f0b0*/  MUFU.EX2 R159, R159 ;  /* 0x0000009f009f7308 */ /* 0x000f220000000800 */
[--C-:B------:R-:W-:Y:S01]  /*f0c0*/  FFMA.FTZ R117, R117, UR4, -R164.reuse ;  /* 0x0000000475757c23 */ /* 0x100fe200080108a4 */
[----:B-1----:R-:W-:Y:S01]  /*f0d0*/  F2FP.BF16.F32.PACK_AB R21, R157, R174 ;  /* 0x000000ae9d15723e */ /* 0x002fe200000010ff */
[C---:B------:R-:W-:Y:S07]  /*f0e0*/  HMMA.16816.F32.BF16 R12, R136.reuse, R140, R12 ;  /* 0x0000008c880c723c */ /* 0x040fee000004180c */
[----:B------:R-:W-:Y:S01]  /*f0f0*/  MUFU.EX2 R160, R160 ;  /* 0x000000a000a07308 */ /* 0x000fe20000000800 */
[--C-:B------:R-:W-:Y:S01]  /*f100*/  FFMA.FTZ R140, R29, UR4, -R164.reuse ;  /* 0x000000041d8c7c23 */ /* 0x100fe200080108a4 */
[--C-:B------:R-:W-:Y:S08]  /*f110*/  FFMA.FTZ R118, R118, UR4, -R149.reuse ;  /* 0x0000000476767c23 */ /* 0x100ff00008010895 */
[----:B------:R4:W1:Y:S01]  /*f120*/  MUFU.EX2 R141, R22 ;  /* 0x00000016008d7308 */ /* 0x0008620000000800 */
[----:B------:R-:W2:Y:S01]  /*f130*/  LDSM.16.MT88.4 R28, [R150+0x5c00] ;  /* 0x005c0000961c783b */ /* 0x000ea20000004200 */
[----:B---3--:R-:W-:Y:S01]  /*f140*/  F2FP.BF16.F32.PACK_AB R20, R158, R175 ;  /* 0x000000af9e14723e */ /* 0x008fe200000010ff */
[----:B------:R-:W-:Y:S07]  /*f150*/  HMMA.16816.F32.BF16 R16, R136, R142, R16 ;  /* 0x0000008e8810723c */ /* 0x000fee0000041810 */
[----:B------:R-:W-:Y:S01]  /*f160*/  MUFU.EX2 R161, R161 ;  /* 0x000000a100a17308 */ /* 0x000fe20000000800 */
[--C-:B------:R-:W-:Y:S01]  /*f170*/  FFMA.FTZ R136, R32, UR4, -R164.reuse ;  /* 0x0000000420887c23 */ /* 0x100fe200080108a4 */
[----:B------:R-:W-:Y:S01]  /*f180*/  FFMA.FTZ R139, R33, UR4, -R164 ;  /* 0x00000004218b7c23 */ /* 0x000fe200080108a4 */
[--C-:B------:R-:W-:Y:S01]  /*f190*/  FFMA.FTZ R138, R34, UR4, -R149.reuse ;  /* 0x00000004228a7c23 */ /* 0x100fe20008010895 */
[--C-:B------:R-:W-:Y:S06]  /*f1a0*/  FFMA.FTZ R143, R35, UR4, -R149.reuse ;  /* 0x00000004238f7c23 */ /* 0x100fec0008010895 */
[----:B------:R-:W3:Y:S01]  /*f1b0*/  MUFU.EX2 R140, R140 ;  /* 0x0000008c008c7308 */ /* 0x000ee20000000800 */
[----:B------:R-:W3:Y:S01]  /*f1c0*/  LDSM.16.MT88.4 R32, [R6+0xc00] ;  /* 0x000c00000620783b */ /* 0x000ee20000004200 */
[--C-:B------:R-:W-:Y:S01]  /*f1d0*/  FFMA.FTZ R119, R119, UR4, -R149.reuse ;  /* 0x0000000477777c23 */ /* 0x100fe20008010895 */
[--C-:B------:R-:W-:Y:S01]  /*f1e0*/  FFMA.FTZ R122, R122, UR4, -R149.reuse ;  /* 0x000000047a7a7c23 */ /* 0x100fe20008010895 */
[----:B----4-:R-:W-:Y:S06]  /*f1f0*/  F2FP.BF16.F32.PACK_AB R22, R159, R162 ;  /* 0x000000a29f16723e */ /* 0x010fec00000010ff */
[----:B------:R-:W-:Y:S01]  /*f200*/  MUFU.EX2 R142, R176 ;  /* 0x000000b0008e7308 */ /* 0x000fe20000000800 */
[----:B-1----:R-:W-:Y:S01]  /*f210*/  F2FP.BF16.F32.PACK_AB R23, R141, R160 ;  /* 0x000000a08d17723e */ /* 0x002fe200000010ff */
[----:B------:R-:W-:Y:S01]  /*f220*/  FFMA.FTZ R123, R123, UR4, -R149 ;  /* 0x000000047b7b7c23 */ /* 0x000fe20008010895 */
[----:B------:R-:W-:Y:S07]  /*f230*/  FFMA.FTZ R170, R3, R230, R170 ;  /* 0x000000e603aa7223 */ /* 0x000fee00000100aa */
[----:B------:R-:W1:Y:S01]  /*f240*/  MUFU.EX2 R137, R163 ;  /* 0x000000a300897308 */ /* 0x000e620000000800 */
[----:B------:R-:W-:Y:S01]  /*f250*/  FFMA.FTZ R169, R148, R229, R169 ;  /* 0x000000e594a97223 */ /* 0x000fe200000100a9 */
[----:B------:R-:W-:Y:S01]  /*f260*/  FFMA.FTZ R128, R128, UR4, -R164 ;  /* 0x0000000480807c23 */ /* 0x000fe200080108a4 */
[----:B------:R-:W-:Y:S01]  /*f270*/  FADD.FTZ R165, R165, R170 ;  /* 0x000000aaa5a57221 */ /* 0x000fe20000010000 */
[C---:B-----5:R-:W-:Y:S06]  /*f280*/  HMMA.16816.F32.BF16 R8, R20.reuse, R144, R8 ;  /* 0x000000901408723c */ /* 0x060fec0000041808 */
[----:B------:R-:W-:Y:S10]  /*f290*/  MUFU.EX2 R136, R136 ;  /* 0x0000008800887308 */ /* 0x000ff40000000800 */
[----:B------:R-:W4:Y:S01]  /*f2a0*/  MUFU.EX2 R139, R139 ;  /* 0x0000008b008b7308 */ /* 0x000f220000000800 */
[--C-:B------:R-:W-:Y:S01]  /*f2b0*/  FFMA.FTZ R144, R36, UR4, -R164.reuse ;  /* 0x0000000424907c23 */ /* 0x100fe200080108a4 */
[--C-:B------:R-:W-:Y:S01]  /*f2c0*/  FFMA.FTZ R36, R41, UR4, -R164.reuse ;  /* 0x0000000429247c23 */ /* 0x100fe200080108a4 */
[C---:B------:R-:W-:Y:S07]  /*f2d0*/  HMMA.16816.F32.BF16 R132, R20.reuse, R146, R132 ;  /* 0x000000921484723c */ /* 0x040fee0000041884 */
[----:B------:R-:W-:Y:S01]  /*f2e0*/  MUFU.EX2 R138, R138 ;  /* 0x0000008a008a7308 */ /* 0x000fe20000000800 */
[--C-:B------:R-:W-:Y:S01]  /*f2f0*/  FFMA.FTZ R146, R38, UR4, -R149.reuse ;  /* 0x0000000426927c23 */ /* 0x100fe20008010895 */
[--C-:B------:R-:W-:Y:S08]  /*f300*/  FFMA.FTZ R145, R40, UR4, -R164.reuse ;  /* 0x0000000428917c23 */ /* 0x100ff000080108a4 */
[----:B------:R-:W5:Y:S01]  /*f310*/  MUFU.EX2 R143, R143 ;  /* 0x0000008f008f7308 */ /* 0x000f620000000800 */
[--C-:B------:R-:W-:Y:S01]  /*f320*/  FFMA.FTZ R41, R42, UR4, -R149.reuse ;  /* 0x000000042a297c23 */ /* 0x100fe20008010895 */
[--C-:B------:R-:W-:Y:S01]  /*f330*/  FFMA.FTZ R38, R43, UR4, -R149.reuse ;  /* 0x000000042b267c23 */ /* 0x100fe20008010895 */
[C---:B--2---:R-:W-:Y:S07]  /*f340*/  HMMA.16816.F32.BF16 R12, R20.reuse, R24, R12 ;  /* 0x00000018140c723c */ /* 0x044fee000004180c */
[----:B------:R-:W2:Y:S01]  /*f350*/  MUFU.EX2 R144, R144 ;  /* 0x0000009000907308 */ /* 0x000ea20000000800 */
[--C-:B------:R-:W-:Y:S01]  /*f360*/  FFMA.FTZ R43, R45, UR4, -R164.reuse ;  /* 0x000000042d2b7c23 */ /* 0x100fe200080108a4 */
[--C-:B------:R-:W-:Y:S08]  /*f370*/  FFMA.FTZ R42, R47, UR4, -R149.reuse ;  /* 0x000000042f2a7c23 */ /* 0x100ff00008010895 */
[----:B------:R-:W2:Y:S01]  /*f380*/  MUFU.EX2 R146, R146 ;  /* 0x0000009200927308 */ /* 0x000ea20000000800 */
[--C-:B------:R-:W-:Y:S01]  /*f390*/  FFMA.FTZ R40, R44, UR4, -R164.reuse ;  /* 0x000000042c287c23 */ /* 0x100fe200080108a4 */
[--C-:B------:R-:W-:Y:S01]  /*f3a0*/  FFMA.FTZ R45, R46, UR4, -R149.reuse ;  /* 0x000000042e2d7c23 */ /* 0x100fe20008010895 */
[----:B------:R-:W-:Y:S01]  /*f3b0*/  HMMA.16816.F32.BF16 R16, R20, R26, R16 ;  /* 0x0000001a1410723c */ /* 0x000fe20000041810 */
[----:B------:R-:W2:Y:S06]  /*f3c0*/  LDSM.16.MT88.4 R24, [R150+0x6000] ;  /* 0x006000009618783b */ /* 0x000eac0000004200 */
[----:B------:R-:W-:Y:S01]  /*f3d0*/  MUFU.EX2 R145, R145 ;  /* 0x0000009100917308 */ /* 0x000fe20000000800 */
[----:B---3--:R-:W-:Y:S01]  /*f3e0*/  F2FP.BF16.F32.PACK_AB R20, R140, R161 ;  /* 0x000000a18c14723e */ /* 0x008fe200000010ff */
[--C-:B------:R-:W-:Y:S01]  /*f3f0*/  FFMA.FTZ R46, R51, UR4, -R149.reuse ;  /* 0x00000004332e7c23 */ /* 0x100fe20008010895 */
[----:B-1----:R-:W-:Y:S07]  /*f400*/  F2FP.BF16.F32.PACK_AB R21, R137, R142 ;  /* 0x0000008e8915723e */ /* 0x002fee00000010ff */
[----:B------:R-:W1:Y:S01]  /*f410*/  MUFU.EX2 R36, R36 ;  /* 0x0000002400247308 */ /* 0x000e620000000800 */
[----:B----4-:R-:W-:Y:S01]  /*f420*/  F2FP.BF16.F32.PACK_AB R22, R139, R136 ;  /* 0x000000888b16723e */ /* 0x010fe200000010ff */
[--C-:B------:R-:W-:Y:S01]  /*f430*/  FFMA.FTZ R47, R49, UR4, -R164.reuse ;  /* 0x00000004312f7c23 */ /* 0x100fe200080108a4 */
[----:B-----5:R-:W-:Y:S07]  /*f440*/  F2FP.BF16.F32.PACK_AB R23, R143, R138 ;  /* 0x0000008a8f17723e */ /* 0x020fee00000010ff */
[----:B------:R-:W-:Y:S01]  /*f450*/  MUFU.EX2 R46, R46 ;  /* 0x0000002e002e7308 */ /* 0x000fe20000000800 */
[--C-:B------:R-:W-:Y:S01]  /*f460*/  FFMA.FTZ R49, R50, UR4, -R149.reuse ;  /* 0x0000000432317c23 */ /* 0x100fe20008010895 */
[--C-:B------:R-:W-:Y:S01]  /*f470*/  FFMA.FTZ R44, R48, UR4, -R164.reuse ;  /* 0x00000004302c7c23 */ /* 0x100fe200080108a4 */
[--C-:B------:R-:W-:Y:S07]  /*f480*/  FFMA.FTZ R48, R52, UR4, -R164.reuse ;  /* 0x0000000434307c23 */ /* 0x100fee00080108a4 */
[----:B------:R-:W-:Y:S01]  /*f490*/  MUFU.EX2 R41, R41 ;  /* 0x0000002900297308 */ /* 0x000fe20000000800 */
[--C-:B------:R-:W-:Y:S01]  /*f4a0*/  FFMA.FTZ R51, R53, UR4, -R164.reuse ;  /* 0x0000000435337c23 */ /* 0x100fe200080108a4 */
[C---:B------:R-:W-:Y:S08]  /*f4b0*/  HMMA.16816.F32.BF16 R8, R20.reuse, R28, R8 ;  /* 0x0000001c1408723c */ /* 0x040ff00000041808 */
[----:B------:R-:W-:Y:S01]  /*f4c0*/  MUFU.EX2 R49, R49 ;  /* 0x0000003100317308 */ /* 0x000fe20000000800 */
[--C-:B------:R-:W-:Y:S01]  /*f4d0*/  FFMA.FTZ R50, R54, UR4, -R149.reuse ;  /* 0x0000000436327c23 */ /* 0x100fe20008010895 */
[--C-:B------:R-:W-:Y:S01]  /*f4e0*/  FFMA.FTZ R53, R56, UR4, -R164.reuse ;  /* 0x0000000438357c23 */ /* 0x100fe200080108a4 */
[--C-:B------:R-:W-:Y:S07]  /*f4f0*/  FFMA.FTZ R54, R59, UR4, -R149.reuse ;  /* 0x000000043b367c23 */ /* 0x100fee0008010895 */
[----:B------:R-:W3:Y:S01]  /*f500*/  MUFU.EX2 R38, R38 ;  /* 0x0000002600267308 */ /* 0x000ee20000000800 */
[--C-:B------:R-:W-:Y:S01]  /*f510*/  FFMA.FTZ R56, R58, UR4, -R149.reuse ;  /* 0x000000043a387c23 */ /* 0x100fe20008010895 */
[C---:B------:R-:W-:Y:S01]  /*f520*/  HMMA.16816.F32.BF16 R132, R20.reuse, R30, R132 ;  /* 0x0000001e1484723c */ /* 0x040fe20000041884 */
[----:B------:R-:W4:Y:S07]  /*f530*/  LDSM.16.MT88.4 R28, [R6+0x1000] ;  /* 0x00100000061c783b */ /* 0x000f2e0000004200 */
[----:B------:R-:W-:Y:S01]  /*f540*/  MUFU.EX2 R40, R40 ;  /* 0x0000002800287308 */ /* 0x000fe20000000800 */
[--C-:B------:R-:W-:Y:S01]  /*f550*/  FFMA.FTZ R58, R60, UR4, -R164.reuse ;  /* 0x000000043c3a7c23 */ /* 0x100fe200080108a4 */
[--C-:B------:R-:W-:Y:S01]  /*f560*/  FFMA.FTZ R59, R62, UR4, -R149.reuse ;  /* 0x000000043e3b7c23 */ /* 0x100fe20008010895 */
[--C-:B------:R-:W-:Y:S07]  /*f570*/  FFMA.FTZ R60, R65, UR4, -R164.reuse ;  /* 0x00000004413c7c23 */ /* 0x100fee00080108a4 */
[----:B------:R-:W5:Y:S01]  /*f580*/  MUFU.EX2 R43, R43 ;  /* 0x0000002b002b7308 */ /* 0x000f620000000800 */
[--C-:B------:R-:W-:Y:S01]  /*f590*/  FFMA.FTZ R62, R67, UR4, -R149.reuse ;  /* 0x00000004433e7c23 */ /* 0x100fe20008010895 */
[C---:B------:R-:W-:Y:S08]  /*f5a0*/  HMMA.16816.F32.BF16 R12, R20.reuse, R32, R12 ;  /* 0x00000020140c723c */ /* 0x040ff0000004180c */
[----:B------:R-:W-:Y:S01]  /*f5b0*/  MUFU.EX2 R45, R45 ;  /* 0x0000002d002d7308 */ /* 0x000fe20000000800 */
[----:B------:R-:W-:Y:S01]  /*f5c0*/  FFMA.FTZ R65, R71, UR4, -R149 ;  /* 0x0000000447417c23 */ /* 0x000fe20008010895 */
[----:B------:R-:W-:Y:S01]  /*f5d0*/  FFMA.FTZ R71, R76, UR4, -R164 ;  /* 0x000000044c477c23 */ /* 0x000fe200080108a4 */
[----:B------:R-:W-:Y:S07]  /*f5e0*/  FADD.FTZ R166, R166, R165 ;  /* 0x000000a5a6a67221 */ /* 0x000fee0000010000 */
[----:B------:R-:W5:Y:S01]  /*f5f0*/  MUFU.EX2 R42, R42 ;  /* 0x0000002a002a7308 */ /* 0x000f620000000800 */
[----:B------:R-:W-:Y:S01]  /*f600*/  FADD.FTZ R169, R167, R169 ;  /* 0x000000a9a7a97221 */ /* 0x000fe20000010000 */
[----:B------:R-:W-:Y:S01]  /*f610*/  HMMA.16816.F32.BF16 R16, R20, R34, R16 ;  /* 0x000000221410723c */ /* 0x000fe20000041810 */
[----:B------:R-:W5:Y:S07]  /*f620*/  LDSM.16.MT88.4 R32, [R150+0x6400] ;  /* 0x006400009620783b */ /* 0x000f6e0000004200 */
[----:B------:R-:W-:Y:S01]  /*f630*/  MUFU.EX2 R44, R44 ;  /* 0x0000002c002c7308 */ /* 0x000fe20000000800 */
[----:B--2---:R-:W-:Y:S01]  /*f640*/  F2FP.BF16.F32.PACK_AB R20, R37, R144 ;  /* 0x000000902514723e */ /* 0x004fe200000010ff */
[----:B------:R-:W-:Y:S01]  /*f650*/  FADD.FTZ R166, R7, R166 ;  /* 0x000000a607a67221 */ /* 0x000fe20000010000 */
[----:B------:R-:W-:Y:S07]  /*f660*/  F2FP.BF16.F32.PACK_AB R21, R39, R146 ;  /* 0x000000922715723e */ /* 0x000fee00000010ff */
[----:B------:R-:W2:Y:S01]  /*f670*/  MUFU.EX2 R47, R47 ;  /* 0x0000002f002f7308 */ /* 0x000ea20000000800 */
[----:B-1----:R-:W-:Y:S01]  /*f680*/  F2FP.BF16.F32.PACK_AB R22, R36, R145 ;  /* 0x000000912416723e */ /* 0x002fe200000010ff */
[----:B------:R-:W-:Y:S01]  /*f690*/  FADD.FTZ R168, R168, R169 ;  /* 0x000000a9a8a87221 */ /* 0x000fe20000010000 */
[----:B---3--:R-:W-:Y:S07]  /*f6a0*/  F2FP.BF16.F32.PACK_AB R23, R38, R41 ;  /* 0x000000292617723e */ /* 0x008fee00000010ff */
[----:B------:R-:W-:Y:S01]  /*f6b0*/  MUFU.EX2 R7, R55 ;  /* 0x0000003700077308 */ /* 0x000fe20000000800 */
[----:B------:R-:W-:Y:S01]  /*f6c0*/  FADD.FTZ R173, R173, R166 ;  /* 0x000000a6adad7221 */ /* 0x000fe20000010000 */
[----:B------:R-:W-:Y:S01]  /*f6d0*/  FADD.FTZ R52, R151, R168 ;  /* 0x000000a897347221 */ /* 0x000fe20000010000 */
[----:B------:R-:W-:Y:S07]  /*f6e0*/  ISETP.NE.AND P0, PT, R226, RZ, PT ;  /* 0x000000ffe200720c */ /* 0x000fee0003f05270 */
[----:B------:R-:W-:Y:S01]  /*f6f0*/  MUFU.EX2 R48, R48 ;  /* 0x0000003000307308 */ /* 0x000fe20000000800 */
[----:B------:R-:W-:Y:S01]  /*f700*/  FADD.FTZ R154, R154, R173 ;  /* 0x000000ad9a9a7221 */ /* 0x000fe20000010000 */
[C---:B------:R-:W-:Y:S08]  /*f710*/  HMMA.16816.F32.BF16 R8, R20.reuse, R24, R8 ;  /* 0x000000181408723c */ /* 0x040ff00000041808 */
[----:B------:R-:W1:Y:S01]  /*f720*/  MUFU.EX2 R51, R51 ;  /* 0x0000003300337308 */ /* 0x000e620000000800 */
[----:B------:R-:W-:Y:S01]  /*f730*/  FADD.FTZ R153, R153, R52 ;  /* 0x0000003499997221 */ /* 0x000fe20000010000 */
[--C-:B------:R-:W-:Y:S01]  /*f740*/  FFMA.FTZ R52, R57, UR4, -R164.reuse ;  /* 0x0000000439347c23 */ /* 0x100fe200080108a4 */
[--C-:B------:R-:W-:Y:S07]  /*f750*/  FFMA.FTZ R57, R61, UR4, -R164.reuse ;  /* 0x000000043d397c23 */ /* 0x100fee00080108a4 */
[----:B------:R-:W3:Y:S01]  /*f760*/  MUFU.EX2 R50, R50 ;  /* 0x0000003200327308 */ /* 0x000ee20000000800 */
[--C-:B------:R-:W-:Y:S01]  /*f770*/  FFMA.FTZ R61, R64, UR4, -R164.reuse ;  /* 0x00000004403d7c23 */ /* 0x100fe200080108a4 */
[C---:B------:R-:W-:Y:S01]  /*f780*/  HMMA.16816.F32.BF16 R132, R20.reuse, R26, R132 ;  /* 0x0000001a1484723c */ /* 0x040fe20000041884 */
[----:B------:R-:W1:Y:S07]  /*f790*/  LDSM.16.MT88.4 R24, [R6+0x1400] ;  /* 0x001400000618783b */ /* 0x000e6e0000004200 */
[----:B------:R-:W-:Y:S01]  /*f7a0*/  MUFU.EX2 R53, R53 ;  /* 0x0000003500357308 */ /* 0x000fe20000000800 */
[----:B------:R-:W-:Y:S01]  /*f7b0*/  FFMA.FTZ R64, R68, UR4, -R164 ;  /* 0x0000000444407c23 */ /* 0x000fe200080108a4 */
[--C-:B------:R-:W-:Y:S01]  /*f7c0*/  FFMA.FTZ R68, R70, UR4, -R149.reuse ;  /* 0x0000000446447c23 */ /* 0x100fe20008010895 */
[--C-:B------:R-:W-:Y:S07]  /*f7d0*/  FFMA.FTZ R70, R74, UR4, -R149.reuse ;  /* 0x000000044a467c23 */ /* 0x100fee0008010895 */
[----:B------:R-:W3:Y:S01]  /*f7e0*/  MUFU.EX2 R52, R52 ;  /* 0x0000003400347308 */ /* 0x000ee20000000800 */
[----:B------:R-:W-:Y:S01]  /*f7f0*/  FFMA.FTZ R74, R78, UR4, -R149 ;  /* 0x000000044e4a7c23 */ /* 0x000fe20008010895 */
[C---:B----4-:R-:W-:Y:S08]  /*f800*/  HMMA.16816.F32.BF16 R12, R20.reuse, R28, R12 ;  /* 0x0000001c140c723c */ /* 0x050ff0000004180c */
[----:B------:R-:W-:Y:S01]  /*f810*/  MUFU.EX2 R55, R56 ;  /* 0x0000003800377308 */ /* 0x000fe20000000800 */
[----:B------:R-:W-:Y:S01]  /*f820*/  FADD.FTZ R153, R152, R153 ;  /* 0x0000009998997221 */ /* 0x000fe20000010000 */
[----:B------:R-:W-:Y:S01]  /*f830*/  FADD.FTZ R171, R171, R154 ;  /* 0x0000009aabab7221 */ /* 0x000fe20000010000 */
[----:B------:R-:W-:Y:S07]  /*f840*/  MOV R3, R2 ;  /* 0x0000000200037202 */ /* 0x000fee0000000f00 */
[----:B------:R-:W4:Y:S01]  /*f850*/  MUFU.EX2 R54, R54 ;  /* 0x0000003600367308 */ /* 0x000f220000000800 */
[----:B------:R-:W-:Y:S01]  /*f860*/  FADD.FTZ R148, R172, R153 ;  /* 0x00000099ac947221 */ /* 0x000fe20000010000 */
[----:B------:R-:W-:Y:S01]  /*f870*/  HMMA.16816.F32.BF16 R16, R20, R30, R16 ;  /* 0x0000001e1410723c */ /* 0x000fe20000041810 */
[----:B------:R-:W4:Y:S07]  /*f880*/  LDSM.16.MT88.4 R28, [R150+0x6800] ;  /* 0x00680000961c783b */ /* 0x000f2e0000004200 */
[----:B------:R-:W-:Y:S01]  /*f890*/  MUFU.EX2 R56, R63 ;  /* 0x0000003f00387308 */ /* 0x000fe20000000800 */
[----:B-----5:R-:W-:Y:S01]  /*f8a0*/  F2FP.BF16.F32.PACK_AB R20, R43, R40 ;  /* 0x000000282b14723e */ /* 0x020fe200000010ff */
[----:B------:R-:W-:Y:S01]  /*f8b0*/  FADD.FTZ R148, R155, R148 ;  /* 0x000000949b947221 */ /* 0x000fe20000010000 */
[----:B------:R-:W-:Y:S07]  /*f8c0*/  F2FP.BF16.F32.PACK_AB R21, R42, R45 ;  /* 0x0000002d2a15723e */ /* 0x000fee00000010ff */
[----:B------:R-:W-:Y:S01]  /*f8d0*/  MUFU.EX2 R58, R58 ;  /* 0x0000003a003a7308 */ /* 0x000fe20000000800 */
[----:B--2---:R-:W-:Y:S01]  /*f8e0*/  F2FP.BF16.F32.PACK_AB R22, R47, R44 ;  /* 0x0000002c2f16723e */ /* 0x004fe200000010ff */
[----:B------:R-:W-:Y:S01]  /*f8f0*/  FADD.FTZ R175, R175, R148 ;  /* 0x00000094afaf7221 */ /* 0x000fe20000010000 */
[----:B------:R-:W-:Y:S07]  /*f900*/  F2FP.BF16.F32.PACK_AB R23, R46, R49 ;  /* 0x000000312e17723e */ /* 0x000fee00000010ff */
[----:B------:R-:W2:Y:S01]  /*f910*/  MUFU.EX2 R57, R57 ;  /* 0x0000003900397308 */ /* 0x000ea20000000800 */
[----:B------:R-:W-:Y:S01]  /*f920*/  FADD.FTZ R171, R156, R171 ;  /* 0x000000ab9cab7221 */ /* 0x000fe20000010000 */
[----:B------:R-:W-:Y:S08]  /*f930*/  FADD.FTZ R175, R158, R175 ;  /* 0x000000af9eaf7221 */ /* 0x000ff00000010000 */
[----:B------:R-:W5:Y:S01]  /*f940*/  MUFU.EX2 R59, R59 ;  /* 0x0000003b003b7308 */ /* 0x000f620000000800 */
[----:B------:R-:W-:Y:S01]  /*f950*/  FADD.FTZ R174, R174, R171 ;  /* 0x000000abaeae7221 */ /* 0x000fe20000010000 */
[C---:B------:R-:W-:Y:S08]  /*f960*/  HMMA.16816.F32.BF16 R8, R20.reuse, R32, R8 ;  /* 0x000000201408723c */ /* 0x040ff00000041808 */
[----:B------:R-:W-:Y:S01]  /*f970*/  MUFU.EX2 R61, R61 ;  /* 0x0000003d003d7308 */ /* 0x000fe20000000800 */
[----:B------:R-:W-:Y:S01]  /*f980*/  FADD.FTZ R162, R162, R175 ;  /* 0x000000afa2a27221 */ /* 0x000fe20000010000 */
[----:B------:R-:W-:Y:S08]  /*f990*/  FADD.FTZ R157, R157, R174 ;  /* 0x000000ae9d9d7221 */ /* 0x000ff00000010000 */
[----:B------:R-:W5:Y:S01]  /*f9a0*/  MUFU.EX2 R60, R60 ;  /* 0x0000003c003c7308 */ /* 0x000f620000000800 */
[----:B------:R-:W-:Y:S01]  /*f9b0*/  FADD.FTZ R162, R159, R162 ;  /* 0x000000a29fa27221 */ /* 0x000fe20000010000 */
[C---:B------:R-:W-:Y:S01]  /*f9c0*/  HMMA.16816.F32.BF16 R132, R20.reuse, R34, R132 ;  /* 0x000000221484723c */ /* 0x040fe20000041884 */
[----:B------:R-:W2:Y:S07]  /*f9d0*/  LDSM.16.MT88.4 R32, [R6+0x1800] ;  /* 0x001800000620783b */ /* 0x000eae0000004200 */
[----:B------:R3:W-:Y:S01]  /*f9e0*/  MUFU.EX2 R63, R66 ;  /* 0x00000042003f7308 */ /* 0x0007e20000000800 */
[----:B------:R-:W-:Y:S01]  /*f9f0*/  FADD.FTZ R67, R161, R162 ;  /* 0x000000a2a1437221 */ /* 0x000fe20000010000 */
[----:B------:R-:W-:Y:S08]  /*fa00*/  FADD.FTZ R160, R160, R157 ;  /* 0x0000009da0a07221 */ /* 0x000ff00000010000 */
[----:B------:R-:W5:Y:S01]  /*fa10*/  MUFU.EX2 R62, R62 ;  /* 0x0000003e003e7308 */ /* 0x000f620000000800 */
[----:B------:R-:W-:Y:S01]  /*fa20*/  FADD.FTZ R67, R140, R67 ;  /* 0x000000438c437221 */ /* 0x000fe20000010000 */
[C---:B-1----:R-:W-:Y:S08]  /*fa30*/  HMMA.16816.F32.BF16 R12, R20.reuse, R24, R12 ;  /* 0x00000018140c723c */ /* 0x042ff0000004180c */
[----:B------:R-:W-:Y:S01]  /*fa40*/  MUFU.EX2 R64, R64 ;  /* 0x0000004000407308 */ /* 0x000fe20000000800 */
[----:B------:R-:W-:Y:S01]  /*fa50*/  FADD.FTZ R136, R136, R67 ;  /* 0x0000004388887221 */ /* 0x000fe20000010000 */
[----:B------:R-:W-:Y:S01]  /*fa60*/  FFMA.FTZ R67, R72, UR4, -R164 ;  /* 0x0000000448437c23 */ /* 0x000fe200080108a4 */
[----:B------:R-:W-:Y:S07]  /*fa70*/  FADD.FTZ R141, R141, R160 ;  /* 0x000000a08d8d7221 */ /* 0x000fee0000010000 */
[----:B------:R-:W1:Y:S01]  /*fa80*/  MUFU.EX2 R69, R69 ;  /* 0x0000004500457308 */ /* 0x000e620000000800 */
[----:B------:R-:W-:Y:S01]  /*fa90*/  FADD.FTZ R139, R139, R136 ;  /* 0x000000888b8b7221 */ /* 0x000fe20000010000 */
[----:B------:R-:W-:Y:S01]  /*faa0*/  HMMA.16816.F32.BF16 R16, R20, R26, R16 ;  /* 0x0000001a1410723c */ /* 0x000fe20000041810 */
[----:B------:R-:W1:Y:S07]  /*fab0*/  LDSM.16.MT88.4 R24, [R150+0x6c00] ;  /* 0x006c00009618783b */ /* 0x000e6e0000004200 */
[----:B------:R-:W-:Y:S01]  /*fac0*/  MUFU.EX2 R68, R68 ;  /* 0x0000004400447308 */ /* 0x000fe20000000800 */
[----:B------:R-:W-:Y:S01]  /*fad0*/  F2FP.BF16.F32.PACK_AB R20, R51, R48 ;  /* 0x000000303314723e */ /* 0x000fe200000010ff */
[----:B---3--:R-:W-:Y:S01]  /*fae0*/  FFMA.FTZ R66, R73, UR4, -R164 ;  /* 0x0000000449427c23 */ /* 0x008fe200080108a4 */
[----:B------:R-:W-:Y:S07]  /*faf0*/  F2FP.BF16.F32.PACK_AB R21, R7, R50 ;  /* 0x000000320715723e */ /* 0x000fee00000010ff */
[----:B------:R-:W3:Y:S01]  /*fb00*/  MUFU.EX2 R65, R65 ;  /* 0x0000004100417308 */ /* 0x000ee20000000800 */
[----:B------:R-:W-:Y:S01]  /*fb10*/  F2FP.BF16.F32.PACK_AB R22, R52, R53 ;  /* 0x000000353416723e */ /* 0x000fe200000010ff */
[----:B------:R-:W-:Y:S01]  /*fb20*/  FADD.FTZ R72, R144, R139 ;  /* 0x0000008b90487221 */ /* 0x000fe20000010000 */
[----:B----4-:R-:W-:Y:S07]  /*fb30*/  F2FP.BF16.F32.PACK_AB R23, R54, R55 ;  /* 0x000000373617723e */ /* 0x010fee00000010ff */
[----:B------:R-:W-:Y:S01]  /*fb40*/  MUFU.EX2 R67, R67 ;  /* 0x0000004300437308 */ /* 0x000fe20000000800 */
[----:B------:R-:W-:Y:S01]  /*fb50*/  FADD.FTZ R142, R142, R141 ;  /* 0x0000008d8e8e7221 */ /* 0x000fe20000010000 */
[----:B------:R-:W-:Y:S08]  /*fb60*/  FADD.FTZ R72, R37, R72 ;  /* 0x0000004825487221 */ /* 0x000ff00000010000 */
[----:B------:R-:W4:Y:S01]  /*fb70*/  MUFU.EX2 R66, R66 ;  /* 0x0000004200427308 */ /* 0x000f220000000800 */
[----:B------:R-:W-:Y:S01]  /*fb80*/  FADD.FTZ R137, R137, R142 ;  /* 0x0000008e89897221 */ /* 0x000fe20000010000 */
[C---:B------:R-:W-:Y:S08]  /*fb90*/  HMMA.16816.F32.BF16 R8, R20.reuse, R28, R8 ;  /* 0x0000001c1408723c */ /* 0x040ff00000041808 */
[----:B------:R-:W-:Y:S01]  /*fba0*/  MUFU.EX2 R70, R70 ;  /* 0x0000004600467308 */ /* 0x000fe20000000800 */
[----:B------:R-:W-:Y:S01]  /*fbb0*/  FADD.FTZ R145, R145, R72 ;  /* 0x0000004891917221 */ /* 0x000fe20000010000 */
[----:B------:R-:W-:Y:S08]  /*fbc0*/  FADD.FTZ R138, R138, R137 ;  /* 0x000000898a8a7221 */ /* 0x000ff00000010000 */
[----:B------:R-:W4:Y:S01]  /*fbd0*/  MUFU.EX2 R37, R75 ;  /* 0x0000004b00257308 */ /* 0x000f220000000800 */
[----:B------:R-:W-:Y:S01]  /*fbe0*/  FADD.FTZ R145, R36, R145 ;  /* 0x0000009124917221 */ /* 0x000fe20000010000 */
[C---:B------:R-:W-:Y:S01]  /*fbf0*/  HMMA.16816.F32.BF16 R132, R20.reuse, R30, R132 ;  /* 0x0000001e1484723c */ /* 0x040fe20000041884 */
[----:B------:R-:W3:Y:S07]  /*fc00*/  LDSM.16.MT88.4 R28, [R6+0x1c00] ;  /* 0x001c0000061c783b */ /* 0x000eee0000004200 */
[----:B------:R-:W-:Y:S01]  /*fc10*/  MUFU.EX2 R71, R71 ;  /* 0x0000004700477308 */ /* 0x000fe20000000800 */
[----:B------:R-:W-:Y:S01]  /*fc20*/  FADD.FTZ R40, R40, R145 ;  /* 0x0000009128287221 */ /* 0x000fe20000010000 */
[----:B------:R-:W-:Y:S01]  /*fc30*/  FFMA.FTZ R36, R81, UR4, -R164 ;  /* 0x0000000451247c23 */ /* 0x000fe200080108a4 */
[----:B------:R-:W-:Y:S07]  /*fc40*/  FADD.FTZ R143, R143, R138 ;  /* 0x0000008a8f8f7221 */ /* 0x000fee0000010000 */
[----:B------:R-:W4:Y:S01]  /*fc50*/  MUFU.EX2 R72, R77 ;  /* 0x0000004d00487308 */ /* 0x000f220000000800 */
[C---:B--2---:R-:W-:Y:S09]  /*fc60*/  HMMA.16816.F32.BF16 R12, R20.reuse, R32, R12 ;  /* 0x00000020140c723c */ /* 0x044ff2000004180c */
[----:B------:R-:W-:Y:S01]  /*fc70*/  MUFU.EX2 R74, R74 ;  /* 0x0000004a004a7308 */ /* 0x000fe20000000800 */
[----:B------:R-:W-:Y:S09]  /*fc80*/  FADD.FTZ R146, R146, R143 ;  /* 0x0000008f92927221 */ /* 0x000ff20000010000 */
[----:B------:R-:W-:Y:S01]  /*fc90*/  MUFU.EX2 R36, R36 ;  /* 0x0000002400247308 */ /* 0x000fe20000000800 */
[----:B------:R-:W-:Y:S01]  /*fca0*/  FADD.FTZ R146, R39, R146 ;  /* 0x0000009227927221 */ /* 0x000fe20000010000 */
[----:B------:R-:W-:Y:S01]  /*fcb0*/  HMMA.16816.F32.BF16 R16, R20, R34, R16 ;  /* 0x000000221410723c */ /* 0x000fe20000041810 */
[----:B------:R-:W2:Y:S07]  /*fcc0*/  LDSM.16.MT88.4 R32, [R150+0x7000] ;  /* 0x007000009620783b */ /* 0x000eae0000004200 */
[----:B------:R-:W2:Y:S01]  /*fcd0*/  MUFU.EX2 R39, R79 ;  /* 0x0000004f00277308 */ /* 0x000ea20000000800 */
[----:B------:R-:W-:Y:S01]  /*fce0*/  F2FP.BF16.F32.PACK_AB R20, R57, R58 ;  /* 0x0000003a3914723e */ /* 0x000fe200000010ff */
[----:B------:R-:W-:Y:S01]  /*fcf0*/  FADD.FTZ R73, R41, R146 ;  /* 0x0000009229497221 */ /* 0x000fe20000010000 */
[----:B-----5:R-:W-:Y:S01]  /*fd00*/  F2FP.BF16.F32.PACK_AB R21, R56, R59 ;  /* 0x0000003b3815723e */ /* 0x020fe200000010ff */
[----:B------:R-:W-:Y:S01]  /*fd10*/  FFMA.FTZ R41, R80, UR4, -R164 ;  /* 0x0000000450297c23 */ /* 0x000fe200080108a4 */
[----:B------:R-:W-:Y:S01]  /*fd20*/  F2FP.BF16.F32.PACK_AB R22, R60, R61 ;  /* 0x0000003d3c16723e */ /* 0x000fe200000010ff */
[----:B------:R-:W-:Y:S01]  /*fd30*/  FADD.FTZ R38, R38, R73 ;  /* 0x0000004926267221 */ /* 0x000fe20000010000 */
[----:B------:R-:W-:Y:S01]  /*fd40*/  F2FP.BF16.F32.PACK_AB R23, R62, R63 ;  /* 0x0000003f3e17723e */ /* 0x000fe200000010ff */
[----:B------:R-:W-:Y:S01]  /*fd50*/  FADD.FTZ R73, R43, R40 ;  /* 0x000000282b497221 */ /* 0x000fe20000010000 */
[----:B------:R-:W-:Y:S01]  /*fd60*/  FFMA.FTZ R40, R84, UR4, -R164 ;  /* 0x0000000454287c23 */ /* 0x000fe200080108a4 */
[----:B------:R-:W-:Y:S01]  /*fd70*/  FADD.FTZ R45, R45, R38 ;  /* 0x000000262d2d7221 */ /* 0x000fe20000010000 */
[----:B------:R-:W5:Y:S01]  /*fd80*/  MUFU.EX2 R41, R41 ;  /* 0x0000002900297308 */ /* 0x000f620000000800 */
[----:B------:R-:W-:Y:S02]  /*fd90*/  FADD.FTZ R44, R44, R73 ;  /* 0x000000492c2c7221 */ /* 0x000fe40000010000 */
[C---:B-1----:R-:W-:Y:S07]  /*fda0*/  HMMA.16816.F32.BF16 R8, R20.reuse, R24, R8 ;  /* 0x000000181408723c */ /* 0x042fee0000041808 */
[----:B------:R-:W-:Y:S01]  /*fdb0*/  MUFU.EX2 R38, R83 ;  /* 0x0000005300267308 */ /* 0x000fe20000000800 */
[----:B------:R-:W-:Y:S01]  /*fdc0*/  FADD.FTZ R76, R42, R45 ;  /* 0x0000002d2a4c7221 */ /* 0x000fe20000010000 */
[----:B------:R-:W-:Y:S08]  /*fdd0*/  FFMA.FTZ R45, R85, UR4, -R164 ;  /* 0x00000004552d7c23 */ /* 0x000ff000080108a4 */
[----:B------:R-:W1:Y:S01]  /*fde0*/  MUFU.EX2 R43, R82 ;  /* 0x00000052002b7308 */ /* 0x000e620000000800 */
[----:B------:R-:W-:Y:S01]  /*fdf0*/  FFMA.FTZ R42, R87, UR4, -R149 ;  /* 0x00000004572a7c23 */ /* 0x000fe20008010895 */
[C---:B------:R-:W-:Y:S01]  /*fe00*/  HMMA.16816.F32.BF16 R132, R20.reuse, R26, R132 ;  /* 0x0000001a1484723c */ /* 0x040fe20000041884 */
[----:B------:R-:W5:Y:S07]  /*fe10*/  LDSM.16.MT88.4 R24, [R6+0x2000] ;  /* 0x002000000618783b */ /* 0x000f6e0000004200 */
[----:B------:R-:W-:Y:S10]  /*fe20*/  MUFU.EX2 R40, R40 ;  /* 0x0000002800287308 */ /* 0x000ff40000000800 */
[----:B------:R-:W1:Y:S01]  /*fe30*/  MUFU.EX2 R45, R45 ;  /* 0x0000002d002d7308 */ /* 0x000e620000000800 */
[C---:B---3--:R-:W-:Y:S09]  /*fe40*/  HMMA.16816.F32.BF16 R12, R20.reuse, R28, R12 ;  /* 0x0000001c140c723c */ /* 0x048ff2000004180c */
[----:B------:R-:W-:Y:S01]  /*fe50*/  MUFU.EX2 R42, R42 ;  /* 0x0000002a002a7308 */ /* 0x000fe20000000800 */
[----:B------:R-:W-:Y:S01]  /*fe60*/  HMMA.16816.F32.BF16 R16, R20, R30, R16 ;  /* 0x0000001e1410723c */ /* 0x000fe20000041810 */
[----:B------:R-:W3:Y:S02]  /*fe70*/  LDSM.16.MT88.4 R28, [R150+0x7400] ;  /* 0x00740000961c783b */ /* 0x000ee40000004200 */
[----:B------:R-:W-:Y:S02]  /*fe80*/  F2FP.BF16.F32.PACK_AB R20, R69, R64 ;  /* 0x000000404514723e */ /* 0x000fe400000010ff */
[----:B------:R-:W-:Y:S02]  /*fe90*/  F2FP.BF16.F32.PACK_AB R21, R65, R68 ;  /* 0x000000444115723e */ /* 0x000fe400000010ff */
[----:B----4-:R-:W-:Y:S02]  /*fea0*/  F2FP.BF16.F32.PACK_AB R22, R66, R67 ;  /* 0x000000434216723e */ /* 0x010fe400000010ff */
[----:B------:R-:W-:Y:S07]  /*feb0*/  F2FP.BF16.F32.PACK_AB R23, R37, R70 ;  /* 0x000000462517723e */ /* 0x000fee00000010ff */
[C---:B--2---:R-:W-:Y:S08]  /*fec0*/  HMMA.16816.F32.BF16 R8, R20.reuse, R32, R8 ;  /* 0x000000201408723c */ /* 0x044ff00000041808 */
[C---:B------:R-:W-:Y:S01]  /*fed0*/  HMMA.16816.F32.BF16 R132, R20.reuse, R34, R132 ;  /* 0x000000221484723c */ /* 0x040fe20000041884 */
[----:B------:R-:W2:Y:S07]  /*fee0*/  LDSM.16.MT88.4 R32, [R6+0x2400] ;  /* 0x002400000620783b */ /* 0x000eae0000004200 */
[C---:B-----5:R-:W-:Y:S03]  /*fef0*/  HMMA.16816.F32.BF16 R12, R20.reuse, R24, R12 ;  /* 0x00000018140c723c */ /* 0x060fe6000004180c */
[----:B------:R-:W-:Y:S01]  /*ff00*/  FADD.FTZ R25, R49, R76 ;  /* 0x0000004c31197221 */ /* 0x000fe20000010000 */
[----:B------:R-:W-:Y:S01]  /*ff10*/  FADD.FTZ R49, R47, R44 ;  /* 0x0000002c2f317221 */ /* 0x000fe20000010000 */
[--C-:B------:R-:W-:Y:S01]  /*ff20*/  FFMA.FTZ R44, R89, UR4, -R164.reuse ;  /* 0x00000004592c7c23 */ /* 0x100fe200080108a4 */
[----:B------:R-:W4:Y:S01]  /*ff30*/  MUFU.EX2 R47, R86 ;  /* 0x00000056002f7308 */ /* 0x000f220000000800 */
[----:B------:R-:W-:Y:S01]  /*ff40*/  FADD.FTZ R73, R46, R25 ;  /* 0x000000192e497221 */ /* 0x000fe20000010000 */
[----:B------:R-:W-:Y:S01]  /*ff50*/  HMMA.16816.F32.BF16 R16, R20, R26, R16 ;  /* 0x0000001a1410723c */ /* 0x000fe20000041810 */
[----:B------:R-:W5:Y:S02]  /*ff60*/  LDSM.16.MT88.4 R24, [R150+0x7800] ;  /* 0x007800009618783b */ /* 0x000f640000004200 */
[----:B------:R-:W-:Y:S01]  /*ff70*/  F2FP.BF16.F32.PACK_AB R20, R72, R71 ;  /* 0x000000474814723e */ /* 0x000fe200000010ff */
[----:B------:R-:W-:Y:S01]  /*ff80*/  FADD.FTZ R48, R48, R49 ;  /* 0x0000003130307221 */ /* 0x000fe20000010000 */
[----:B------:R-:W-:Y:S01]  /*ff90*/  F2FP.BF16.F32.PACK_AB R21, R39, R74 ;  /* 0x0000004a2715723e */ /* 0x000fe200000010ff */
[----:B------:R-:W-:Y:S01]  /*ffa0*/  FFMA.FTZ R49, R88, UR4, -R164 ;  /* 0x0000000458317c23 */ /* 0x000fe200080108a4 */
[----:B------:R-:W-:Y:S01]  /*ffb0*/  F2FP.BF16.F32.PACK_AB R22, R36, R41 ;  /* 0x000000292416723e */ /* 0x000fe200000010ff */
[----:B------:R-:W-:Y:S01]  /*ffc0*/  FFMA.FTZ R46, R90, UR4, -R149 ;  /* 0x000000045a2e7c23 */ /* 0x000fe20008010895 */
[----:B-1----:R-:W-:Y:S01]  /*ffd0*/  F2FP.BF16.F32.PACK_AB R23, R38, R43 ;  /* 0x0000002b2617723e */ /* 0x002fe200000010ff */
[----:B------:R-:W-:Y:S01]  /*ffe0*/  MUFU.EX2 R44, R44 ;  /* 0x0000002c002c7308 */ /* 0x000fe20000000800 */
[----:B------:R-:W-:Y:S01]  /*fff0*/  FADD.FTZ R50, R50, R73 ;  /* 0x0000004932327221 */ /* 0x000fe20000010000 */
[----:B------:R-:W-:Y:S08]  /*10000*/  FADD.FTZ R48, R51, R48 ;  /* 0x0000003033307221 */ /* 0x000ff00000010000 */
[----:B------:R-:W1:Y:S01]  /*10010*/  MUFU.EX2 R49, R49 ;  /* 0x0000003100317308 */ /* 0x000e620000000800 */
[----:B------:R-:W-:Y:S01]  /*10020*/  FADD.FTZ R50, R7, R50 ;  /* 0x0000003207327221 */ /* 0x000fe20000010000 */
[C---:B---3--:R-:W-:Y:S08]  /*10030*/  HMMA.16816.F32.BF16 R8, R20.reuse, R28, R8 ;  /* 0x0000001c1408723c */ /* 0x048ff00000041808 */
[----:B------:R-:W-:Y:S01]  /*10040*/  MUFU.EX2 R46, R46 ;  /* 0x0000002e002e7308 */ /* 0x000fe20000000800 */
[----:B------:R-:W-:Y:S01]  /*10050*/  FADD.FTZ R51, R53, R48 ;  /* 0x0000003035337221 */ /* 0x000fe20000010000 */
[--C-:B------:R-:W-:Y:S01]  /*10060*/  FFMA.FTZ R48, R92, UR4, -R164.reuse ;  /* 0x000000045c307c23 */ /* 0x100fe200080108a4 */
[----:B------:R-:W-:Y:S07]  /*10070*/  FFMA.FTZ R53, R94, UR4, -R149 ;  /* 0x000000045e357c23 */ /* 0x000fee0008010895 */
[----:B------:R-:W3:Y:S01]  /*10080*/  MUFU.EX2 R7, R91 ;  /* 0x0000005b00077308 */ /* 0x000ee20000000800 */
[----:B------:R-:W-:Y:S01]  /*10090*/  FADD.FTZ R51, R52, R51 ;  /* 0x0000003334337221 */ /* 0x000fe20000010000 */
[C---:B------:R-:W-:Y:S01]  /*100a0*/  HMMA.16816.F32.BF16 R132, R20.reuse, R30, R132 ;  /* 0x0000001e1484723c */ /* 0x040fe20000041884 */
[----:B------:R-:W5:Y:S07]  /*100b0*/  LDSM.16.MT88.4 R28, [R6+0x2800] ;  /* 0x00280000061c783b */ /* 0x000f6e0000004200 */
[----:B------:R-:W-:Y:S01]  /*100c0*/  MUFU.EX2 R48, R48 ;  /* 0x0000003000307308 */ /* 0x000fe20000000800 */
[----:B------:R-:W-:Y:S01]  /*100d0*/  FFMA.FTZ R52, R97, UR4, -R164 ;  /* 0x0000000461347c23 */ /* 0x000fe200080108a4 */
[----:B------:R-:W-:Y:S01]  /*100e0*/  FADD.FTZ R58, R58, R51 ;  /* 0x000000333a3a7221 */ /* 0x000fe20000010000 */
[----:B------:R-:W-:Y:S07]  /*100f0*/  FADD.FTZ R55, R55, R50 ;  /* 0x0000003237377221 */ /* 0x000fee0000010000 */
[----:B------:R-:W5:Y:S01]  /*10100*/  MUFU.EX2 R51, R93 ;  /* 0x0000005d00337308 */ /* 0x000f620000000800 */
[----:B------:R-:W-:Y:S01]  /*10110*/  FFMA.FTZ R50, R95, UR4, -R149 ;  /* 0x000000045f327c23 */ /* 0x000fe20008010895 */
[C---:B--2---:R-:W-:Y:S08]  /*10120*/  HMMA.16816.F32.BF16 R12, R20.reuse, R32, R12 ;  /* 0x00000020140c723c */ /* 0x044ff0000004180c */
[----:B------:R-:W-:Y:S01]  /*10130*/  MUFU.EX2 R52, R52 ;  /* 0x0000003400347308 */ /* 0x000fe20000000800 */
[----:B------:R-:W-:Y:S01]  /*10140*/  FADD.FTZ R54, R54, R55 ;  /* 0x0000003736367221 */ /* 0x000fe20000010000 */
[----:B------:R-:W-:Y:S01]  /*10150*/  FFMA.FTZ R55, R96, UR4, -R164 ;  /* 0x0000000460377c23 */ /* 0x000fe200080108a4 */
[----:B------:R-:W-:Y:S07]  /*10160*/  FADD.FTZ R58, R57, R58 ;  /* 0x0000003a393a7221 */ /* 0x000fee0000010000 */
[----:B------:R-:W-:Y:S01]  /*10170*/  MUFU.EX2 R53, R53 ;  /* 0x0000003500357308 */ /* 0x000fe20000000800 */
[--C-:B------:R-:W-:Y:S01]  /*10180*/  FFMA.FTZ R57, R98, UR4, -R149.reuse ;  /* 0x0000000462397c23 */ /* 0x100fe20008010895 */
[----:B------:R-:W-:Y:S01]  /*10190*/  HMMA.16816.F32.BF16 R16, R20, R34, R16 ;  /* 0x000000221410723c */ /* 0x000fe20000041810 */
[----:B------:R-:W2:Y:S07]  /*101a0*/  LDSM.16.MT88.4 R32, [R150+0x7c00] ;  /* 0x007c00009620783b */ /* 0x000eae0000004200 */
[----:B------:R-:W2:Y:S01]  /*101b0*/  MUFU.EX2 R50, R50 ;  /* 0x0000003200327308 */ /* 0x000ea20000000800 */
[----:B------:R-:W-:Y:S01]  /*101c0*/  F2FP.BF16.F32.PACK_AB R20, R45, R40 ;  /* 0x000000282d14723e */ /* 0x000fe200000010ff */
[----:B------:R-:W-:Y:S01]  /*101d0*/  FADD.FTZ R59, R59, R54 ;  /* 0x000000363b3b7221 */ /* 0x000fe20000010000 */
[----:B----4-:R-:W-:Y:S01]  /*101e0*/  F2FP.BF16.F32.PACK_AB R21, R42, R47 ;  /* 0x0000002f2a15723e */ /* 0x010fe200000010ff */
[----:B------:R-:W-:Y:S01]  /*101f0*/  FFMA.FTZ R54, R99, UR4, -R149 ;  /* 0x0000000463367c23 */ /* 0x000fe20008010895 */
[----:B-1----:R-:W-:Y:S05]  /*10200*/  F2FP.BF16.F32.PACK_AB R22, R44, R49 ;  /* 0x000000312c16723e */ /* 0x002fea00000010ff */
[----:B------:R-:W1:Y:S01]  /*10210*/  MUFU.EX2 R55, R55 ;  /* 0x0000003700377308 */ /* 0x000e620000000800 */
[----:B---3--:R-:W-:Y:S01]  /*10220*/  F2FP.BF16.F32.PACK_AB R23, R7, R46 ;  /* 0x0000002e0717723e */ /* 0x008fe200000010ff */
[----:B------:R-:W-:Y:S01]  /*10230*/  FADD.FTZ R56, R56, R59 ;  /* 0x0000003b38387221 */ /* 0x000fe20000010000 */
[----:B------:R-:W-:Y:S07]  /*10240*/  FADD.FTZ R61, R61, R58 ;  /* 0x0000003a3d3d7221 */ /* 0x000fee0000010000 */
[----:B------:R-:W-:Y:S01]  /*10250*/  MUFU.EX2 R57, R57 ;  /* 0x0000003900397308 */ /* 0x000fe20000000800 */
[----:B------:R-:W-:Y:S01]  /*10260*/  FFMA.FTZ R58, R101, UR4, -R164 ;  /* 0x00000004653a7c23 */ /* 0x000fe200080108a4 */
[----:B------:R-:W-:Y:S01]  /*10270*/  FADD.FTZ R63, R63, R56 ;  /* 0x000000383f3f7221 */ /* 0x000fe20000010000 */
[----:B------:R-:W-:Y:S01]  /*10280*/  FADD.FTZ R59, R60, R61 ;  /* 0x0000003d3c3b7221 */ /* 0x000fe20000010000 */
[C---:B-----5:R-:W-:Y:S06]  /*10290*/  HMMA.16816.F32.BF16 R8, R20.reuse, R24, R8 ;  /* 0x000000181408723c */ /* 0x060fec0000041808 */
[----:B------:R-:W3:Y:S01]  /*102a0*/  MUFU.EX2 R54, R54 ;  /* 0x0000003600367308 */ /* 0x000ee20000000800 */
[----:B------:R-:W-:Y:S01]  /*102b0*/  FADD.FTZ R61, R62, R63 ;  /* 0x0000003f3e3d7221 */ /* 0x000fe20000010000 */
[----:B------:R-:W-:Y:S01]  /*102c0*/  FADD.FTZ R60, R64, R59 ;  /* 0x0000003b403c7221 */ /* 0x000fe20000010000 */
[----:B------:R-:W-:Y:S07]  /*102d0*/  FFMA.FTZ R59, R100, UR4, -R164 ;  /* 0x00000004643b7c23 */ /* 0x000fee00080108a4 */
[----:B------:R-:W-:Y:S01]  /*102e0*/  MUFU.EX2 R58, R58 ;  /* 0x0000003a003a7308 */ /* 0x000fe20000000800 */
[----:B------:R-:W-:Y:S01]  /*102f0*/  FADD.FTZ R68, R68, R61 ;  /* 0x0000003d44447221 */ /* 0x000fe20000010000 */
[C---:B------:R-:W-:Y:S01]  /*10300*/  HMMA.16816.F32.BF16 R132, R20.reuse, R26, R132 ;  /* 0x0000001a1484723c */ /* 0x040fe20000041884 */
[----:B------:R-:W4:Y:S07]  /*10310*/  LDSM.16.MT88.4 R24, [R6+0x2c00] ;  /* 0x002c00000618783b */ /* 0x000f2e0000004200 */
[----:B------:R-:W-:Y:S01]  /*10320*/  MUFU.EX2 R61, R102 ;  /* 0x00000066003d7308 */ /* 0x000fe20000000800 */
[----:B------:R-:W-:Y:S01]  /*10330*/  FADD.FTZ R60, R69, R60 ;  /* 0x0000003c453c7221 */ /* 0x000fe20000010000 */
[----:B------:R-:W-:Y:S01]  /*10340*/  FFMA.FTZ R56, R103, UR4, -R149 ;  /* 0x0000000467387c23 */ /* 0x000fe20008010895 */
[----:B------:R-:W-:Y:S07]  /*10350*/  FFMA.FTZ R63, R104, UR4, -R164 ;  /* 0x00000004683f7c23 */ /* 0x000fee00080108a4 */
[----:B------:R-:W5:Y:S01]  /*10360*/  MUFU.EX2 R59, R59 ;  /* 0x0000003b003b7308 */ /* 0x000f620000000800 */
[----:B------:R-:W-:Y:S01]  /*10370*/  FADD.FTZ R67, R67, R60 ;  /* 0x0000003c43437221 */ /* 0x000fe20000010000 */
[C---:B------:R-:W-:Y:S08]  /*10380*/  HMMA.16816.F32.BF16 R12, R20.reuse, R28, R12 ;  /* 0x0000001c140c723c */ /* 0x040ff0000004180c */
[----:B------:R-:W5:Y:S01]  /*10390*/  MUFU.EX2 R56, R56 ;  /* 0x0000003800387308 */ /* 0x000f620000000800 */
[----:B------:R-:W-:Y:S01]  /*103a0*/  FADD.FTZ R66, R66, R67 ;  /* 0x0000004342427221 */ /* 0x000fe20000010000 */
[--C-:B------:R-:W-:Y:S01]  /*103b0*/  FFMA.FTZ R60, R105, UR4, -R164.reuse ;  /* 0x00000004693c7c23 */ /* 0x100fe200080108a4 */
[----:B------:R-:W-:Y:S07]  /*103c0*/  FFMA.FTZ R62, R106, UR4, -R149 ;  /* 0x000000046a3e7c23 */ /* 0x000fee0008010895 */
[----:B------:R-:W-:Y:S01]  /*103d0*/  MUFU.EX2 R63, R63 ;  /* 0x0000003f003f7308 */ /* 0x000fe20000000800 */
[----:B------:R-:W-:Y:S01]  /*103e0*/  FFMA.FTZ R64, R108, UR4, -R164 ;  /* 0x000000046c407c23 */ /* 0x000fe200080108a4 */
[----:B------:R-:W-:Y:S01]  /*103f0*/  HMMA.16816.F32.BF16 R16, R20, R30, R16 ;  /* 0x0000001e1410723c */ /* 0x000fe20000041810 */
[----:B------:R-:W5:Y:S07]  /*10400*/  LDSM.16.MT88.4 R28, [R150+0x8000] ;  /* 0x00800000961c783b */ /* 0x000f6e0000004200 */
[----:B------:R-:W5:Y:S01]  /*10410*/  MUFU.EX2 R60, R60 ;  /* 0x0000003c003c7308 */ /* 0x000f620000000800 */
[----:B------:R-:W-:Y:S01]  /*10420*/  F2FP.BF16.F32.PACK_AB R20, R51, R48 ;  /* 0x000000303314723e */ /* 0x000fe200000010ff */
[----:B------:R-:W-:Y:S01]  /*10430*/  FADD.FTZ R65, R65, R68 ;  /* 0x0000004441417221 */ /* 0x000fe20000010000 */
[----:B--2---:R-:W-:Y:S07]  /*10440*/  F2FP.BF16.F32.PACK_AB R21, R50, R53 ;  /* 0x000000353215723e */ /* 0x004fee00000010ff */
[----:B------:R-:W-:Y:S01]  /*10450*/  MUFU.EX2 R62, R62 ;  /* 0x0000003e003e7308 */ /* 0x000fe20000000800 */
[----:B-1----:R-:W-:Y:S01]  /*10460*/  F2FP.BF16.F32.PACK_AB R22, R52, R55 ;  /* 0x000000373416723e */ /* 0x002fe200000010ff */
[----:B------:R-:W-:Y:S01]  /*10470*/  FADD.FTZ R70, R70, R65 ;  /* 0x0000004146467221 */ /* 0x000fe20000010000 */
[----:B---3--:R-:W-:Y:S07]  /*10480*/  F2FP.BF16.F32.PACK_AB R23, R54, R57 ;  /* 0x000000393617723e */ /* 0x008fee00000010ff */
[----:B------:R-:W-:Y:S01]  /*10490*/  MUFU.EX2 R64, R64 ;  /* 0x0000004000407308 */ /* 0x000fe20000000800 */
[----:B------:R-:W-:Y:S01]  /*104a0*/  FADD.FTZ R71, R71, R66 ;  /* 0x0000004247477221 */ /* 0x000fe20000010000 */
[----:B------:R-:W-:Y:S03]  /*104b0*/  FADD.FTZ R37, R37, R70 ;  /* 0x0000004625257221 */ /* 0x000fe60000010000 */
[----:B------:R-:W-:Y:S01]  /*104c0*/  FADD.FTZ R72, R72, R71 ;  /* 0x0000004748487221 */ /* 0x000fe20000010000 */
[C---:B------:R-:W-:Y:S03]  /*104d0*/  HMMA.16816.F32.BF16 R8, R20.reuse, R32, R8 ;  /* 0x000000201408723c */ /* 0x040fe60000041808 */
[----:B------:R-:W-:Y:S01]  /*104e0*/  FADD.FTZ R74, R74, R37 ;  /* 0x000000254a4a7221 */ /* 0x000fe20000010000 */
[----:B------:R-:W-:Y:S01]  /*104f0*/  FADD.FTZ R65, R41, R72 ;  /* 0x0000004829417221 */ /* 0x000fe20000010000 */
[----:B------:R-:W1:Y:S02]  /*10500*/  MUFU.EX2 R37, R107 ;  /* 0x0000006b00257308 */ /* 0x000e640000000800 */
[----:B------:R-:W-:Y:S01]  /*10510*/  FADD.FTZ R74, R39, R74 ;  /* 0x0000004a274a7221 */ /* 0x000fe20000010000 */
[C---:B------:R-:W-:Y:S01]  /*10520*/  HMMA.16816.F32.BF16 R132, R20.reuse, R34, R132 ;  /* 0x000000221484723c */ /* 0x040fe20000041884 */
[----:B------:R-:W2:Y:S06]  /*10530*/  LDSM.16.MT88.4 R32, [R6+0x3000] ;  /* 0x003000000620783b */ /* 0x000eac0000004200 */
[----:B------:R-:W3:Y:S01]  /*10540*/  MUFU.EX2 R39, R109 ;  /* 0x0000006d00277308 */ /* 0x000ee20000000800 */
[----:B------:R-:W-:Y:S01]  /*10550*/  FADD.FTZ R67, R43, R74 ;  /* 0x0000004a2b437221 */ /* 0x000fe20000010000 */
[----:B------:R-:W-:Y:S01]  /*10560*/  FADD.FTZ R65, R36, R65 ;  /* 0x0000004124417221 */ /* 0x000fe20000010000 */
[----:B------:R-:W-:Y:S07]  /*10570*/  FFMA.FTZ R43, R112, UR4, -R164 ;  /* 0x00000004702b7c23 */ /* 0x000fee00080108a4 */
[----:B------:R-:W-:Y:S01]  /*10580*/  MUFU.EX2 R41, R110 ;  /* 0x0000006e00297308 */ /* 0x000fe20000000800 */
[C---:B----4-:R-:W-:Y:S09]  /*10590*/  HMMA.16816.F32.BF16 R12, R20.reuse, R24, R12 ;  /* 0x00000018140c723c */ /* 0x050ff2000004180c */
[----:B------:R-:W4:Y:S01]  /*105a0*/  MUFU.EX2 R36, R111 ;  /* 0x0000006f00247308 */ /* 0x000f220000000800 */
[----:B------:R-:W-:Y:S09]  /*105b0*/  FADD.FTZ R40, R40, R65 ;  /* 0x0000004128287221 */ /* 0x000ff20000010000 */
[----:B------:R-:W-:Y:S01]  /*105c0*/  MUFU.EX2 R43, R43 ;  /* 0x0000002b002b7308 */ /* 0x000fe20000000800 */
        /* <DEDUP_REMOVED lines=8> */
[----:B------:R-:W-:Y:S01]  /*10650*/  F2FP.BF16.F32.PACK_AB R22, R60, R63 ;  /* 0x0000003f3c16723e */ /* 0x000fe200000010ff */
[----:B------:R-:W-:Y:S01]  /*10660*/  FADD.FTZ R49, R44, R49 ;  /* 0x000000312c317221 */ /* 0x000fe20000010000 */
[----:B-1----:R-:W-:Y:S07]  /*10670*/  F2FP.BF16.F32.PACK_AB R23, R37, R62 ;  /* 0x0000003e2517723e */ /* 0x002fee00000010ff */
[----:B------:R-:W-:Y:S01]  /*10680*/  MUFU.EX2 R44, R118 ;  /* 0x00000076002c7308 */ /* 0x000fe20000000800 */
[----:B------:R-:W-:Y:S01]  /*10690*/  FADD.FTZ R48, R48, R49 ;  /* 0x0000003130307221 */ /* 0x000fe20000010000 */
[----:B------:R-:W-:Y:S01]  /*106a0*/  FFMA.FTZ R49, R121, UR4, -R164 ;  /* 0x0000000479317c23 */ /* 0x000fe200080108a4 */
[C---:B------:R-:W-:Y:S03]  /*106b0*/  HMMA.16816.F32.BF16 R8, R20.reuse, R28, R8 ;  /* 0x0000001c1408723c */ /* 0x040fe60000041808 */
[----:B------:R-:W-:Y:S01]  /*106c0*/  FADD.FTZ R28, R38, R67 ;  /* 0x00000043261c7221 */ /* 0x000fe20000010000 */
[----:B------:R-:W-:Y:S03]  /*106d0*/  FADD.FTZ R48, R51, R48 ;  /* 0x0000003033307221 */ /* 0x000fe60000010000 */
[----:B------:R-:W1:Y:S01]  /*106e0*/  MUFU.EX2 R38, R113 ;  /* 0x0000007100267308 */ /* 0x000e620000000800 */
[----:B------:R-:W-:Y:S01]  /*106f0*/  FADD.FTZ R47, R47, R28 ;  /* 0x0000001c2f2f7221 */ /* 0x000fe20000010000 */
[C---:B------:R-:W-:Y:S01]  /*10700*/  HMMA.16816.F32.BF16 R132, R20.reuse, R30, R132 ;  /* 0x0000001e1484723c */ /* 0x040fe20000041884 */
[----:B------:R-:W5:Y:S07]  /*10710*/  LDSM.16.MT88.4 R28, [R6+0x3400] ;  /* 0x00340000061c783b */ /* 0x000f6e0000004200 */
[----:B------:R-:W-:Y:S01]  /*10720*/  MUFU.EX2 R49, R49 ;  /* 0x0000003100317308 */ /* 0x000fe20000000800 */
[----:B------:R-:W-:Y:S01]  /*10730*/  FADD.FTZ R55, R55, R48 ;  /* 0x0000003037377221 */ /* 0x000fe20000010000 */
[----:B------:R-:W-:Y:S01]  /*10740*/  FADD.FTZ R47, R42, R47 ;  /* 0x0000002f2a2f7221 */ /* 0x000fe20000010000 */
[----:B------:R-:W-:Y:S07]  /*10750*/  FFMA.FTZ R42, R116, UR4, -R164 ;  /* 0x00000004742a7c23 */ /* 0x000fee00080108a4 */
[----:B------:R-:W-:Y:S01]  /*10760*/  MUFU.EX2 R51, R122 ;  /* 0x0000007a00337308 */ /* 0x000fe20000000800 */
[C---:B--2---:R-:W-:Y:S09]  /*10770*/  HMMA.16816.F32.BF16 R12, R20.reuse, R32, R12 ;  /* 0x00000020140c723c */ /* 0x044ff2000004180c */
[----:B------:R-:W-:Y:S01]  /*10780*/  MUFU.EX2 R48, R123 ;  /* 0x0000007b00307308 */ /* 0x000fe20000000800 */
[----:B------:R-:W-:Y:S09]  /*10790*/  FADD.FTZ R46, R46, R47 ;  /* 0x0000002f2e2e7221 */ /* 0x000ff20000010000 */
[----:B------:R-:W-:Y:S01]  /*107a0*/  MUFU.EX2 R42, R42 ;  /* 0x0000002a002a7308 */ /* 0x000fe20000000800 */
[----:B------:R-:W-:Y:S01]  /*107b0*/  FADD.FTZ R66, R7, R46 ;  /* 0x0000002e07427221 */ /* 0x000fe20000010000 */
[----:B------:R-:W-:Y:S01]  /*107c0*/  HMMA.16816.F32.BF16 R16, R20, R34, R16 ;  /* 0x000000221410723c */ /* 0x000fe20000041810 */
[----:B------:R-:W2:Y:S07]  /*107d0*/  LDSM.16.MT88.4 R32, [R150+0x8800] ;  /* 0x008800009620783b */ /* 0x000eae0000004200 */
[----:B------:R-:W-:Y:S01]  /*107e0*/  MUFU.EX2 R47, R117 ;  /* 0x00000075002f7308 */ /* 0x000fe20000000800 */
[----:B---3--:R-:W-:Y:S01]  /*107f0*/  F2FP.BF16.F32.PACK_AB R20, R39, R64 ;  /* 0x000000402714723e */ /* 0x008fe200000010ff */
[----:B------:R-:W-:Y:S01]  /*10800*/  FFMA.FTZ R46, R120, UR4, -R164 ;  /* 0x00000004782e7c23 */ /* 0x000fe200080108a4 */
[----:B----4-:R-:W-:Y:S07]  /*10810*/  F2FP.BF16.F32.PACK_AB R21, R36, R41 ;  /* 0x000000292415723e */ /* 0x010fee00000010ff */
[----:B------:R-:W-:Y:S01]  /*10820*/  MUFU.EX2 R7, R119 ;  /* 0x0000007700077308 */ /* 0x000fe20000000800 */
[----:B-1----:R-:W-:Y:S01]  /*10830*/  F2FP.BF16.F32.PACK_AB R22, R38, R43 ;  /* 0x0000002b2616723e */ /* 0x002fe200000010ff */
[----:B------:R-:W-:Y:S01]  /*10840*/  FADD.FTZ R53, R53, R66 ;  /* 0x0000004235357221 */ /* 0x000fe20000010000 */
[----:B------:R-:W-:Y:S07]  /*10850*/  F2FP.BF16.F32.PACK_AB R23, R40, R45 ;  /* 0x0000002d2817723e */ /* 0x000fee00000010ff */
[----:B------:R-:W-:Y:S01]  /*10860*/  MUFU.EX2 R46, R46 ;  /* 0x0000002e002e7308 */ /* 0x000fe20000000800 */
[----:B------:R-:W-:Y:S01]  /*10870*/  FADD.FTZ R66, R50, R53 ;  /* 0x0000003532427221 */ /* 0x000fe20000010000 */
[--C-:B------:R-:W-:Y:S01]  /*10880*/  FFMA.FTZ R50, R124, UR4, -R164.reuse ;  /* 0x000000047c327c23 */ /* 0x100fe200080108a4 */
[--C-:B------:R-:W-:Y:S01]  /*10890*/  FFMA.FTZ R53, R125, UR4, -R164.reuse ;  /* 0x000000047d357c23 */ /* 0x100fe200080108a4 */
[----:B------:R-:W-:Y:S01]  /*108a0*/  FFMA.FTZ R164, R129, UR4, -R164 ;  /* 0x0000000481a47c23 */ /* 0x000fe200080108a4 */
[C---:B------:R-:W-:Y:S05]  /*108b0*/  HMMA.16816.F32.BF16 R8, R20.reuse, R24, R8 ;  /* 0x000000181408723c */ /* 0x040fea0000041808 */
[----:B------:R-:W-:Y:S01]  /*108c0*/  MUFU.EX2 R50, R50 ;  /* 0x0000003200327308 */ /* 0x000fe20000000800 */
[----:B------:R-:W-:Y:S09]  /*108d0*/  FADD.FTZ R57, R57, R66 ;  /* 0x0000004239397221 */ /* 0x000ff20000010000 */
[----:B------:R-:W1:Y:S01]  /*108e0*/  MUFU.EX2 R53, R53 ;  /* 0x0000003500357308 */ /* 0x000e620000000800 */
[C---:B------:R-:W-:Y:S01]  /*108f0*/  HMMA.16816.F32.BF16 R132, R20.reuse, R26, R132 ;  /* 0x0000001a1484723c */ /* 0x040fe20000041884 */
[----:B------:R-:W3:Y:S02]  /*10900*/  LDSM.16.MT88.4 R24, [R6+0x3800] ;  /* 0x003800000618783b */ /* 0x000ee40000004200 */
[----:B------:R-:W-:Y:S06]  /*10910*/  FADD.FTZ R54, R54, R57 ;  /* 0x0000003936367221 */ /* 0x000fec0000010000 */
[----:B------:R-:W-:Y:S01]  /*10920*/  MUFU.EX2 R229, R164 ;  /* 0x000000a400e57308 */ /* 0x000fe20000000800 */
[----:B------:R-:W-:Y:S01]  /*10930*/  FADD.FTZ R61, R61, R54 ;  /* 0x000000363d3d7221 */ /* 0x000fe20000010000 */
[C---:B-----5:R-:W-:Y:S08]  /*10940*/  HMMA.16816.F32.BF16 R12, R20.reuse, R28, R12 ;  /* 0x0000001c140c723c */ /* 0x060ff0000004180c */
[----:B------:R-:W4:Y:S01]  /*10950*/  MUFU.EX2 R54, R128 ;  /* 0x0000008000367308 */ /* 0x000f220000000800 */
[----:B------:R-:W-:Y:S01]  /*10960*/  FADD.FTZ R28, R52, R55 ;  /* 0x00000037341c7221 */ /* 0x000fe20000010000 */
[----:B------:R-:W-:Y:S01]  /*10970*/  FADD.FTZ R61, R56, R61 ;  /* 0x0000003d383d7221 */ /* 0x000fe20000010000 */
[----:B-1----:R-:W-:Y:S01]  /*10980*/  F2FP.BF16.F32.PACK_AB R136, R53, R50 ;  /* 0x000000323588723e */ /* 0x002fe200000010ff */
[--C-:B------:R-:W-:Y:S01]  /*10990*/  FFMA.FTZ R55, R126, UR4, -R149.reuse ;  /* 0x000000047e377c23 */ /* 0x100fe20008010895 */
[----:B------:R-:W-:Y:S01]  /*109a0*/  FADD.FTZ R59, R59, R28 ;  /* 0x0000001c3b3b7221 */ /* 0x000fe20000010000 */
[----:B------:R-:W-:Y:S01]  /*109b0*/  HMMA.16816.F32.BF16 R16, R20, R30, R16 ;  /* 0x0000001e1410723c */ /* 0x000fe20000041810 */
[----:B------:R-:W1:Y:S02]  /*109c0*/  LDSM.16.MT88.4 R28, [R150+0x8c00] ;  /* 0x008c0000961c783b */ /* 0x000e640000004200 */
[----:B------:R-:W-:Y:S01]  /*109d0*/  F2FP.BF16.F32.PACK_AB R20, R47, R42 ;  /* 0x0000002a2f14723e */ /* 0x000fe200000010ff */
[--C-:B------:R-:W-:Y:S01]  /*109e0*/  FFMA.FTZ R52, R127, UR4, -R149.reuse ;  /* 0x000000047f347c23 */ /* 0x100fe20008010895 */
[----:B------:R-:W-:Y:S01]  /*109f0*/  F2FP.BF16.F32.PACK_AB R21, R7, R44 ;  /* 0x0000002c0715723e */ /* 0x000fe200000010ff */
[--C-:B------:R-:W-:Y:S01]  /*10a00*/  FFMA.FTZ R56, R130, UR4, -R149.reuse ;  /* 0x0000000482387c23 */ /* 0x100fe20008010895 */
[----:B------:R-:W-:Y:S01]  /*10a10*/  F2FP.BF16.F32.PACK_AB R22, R49, R46 ;  /* 0x0000002e3116723e */ /* 0x000fe200000010ff */
[----:B------:R-:W-:Y:S01]  /*10a20*/  FFMA.FTZ R149, R131, UR4, -R149 ;  /* 0x0000000483957c23 */ /* 0x000fe20008010895 */
[----:B------:R-:W-:Y:S01]  /*10a30*/  F2FP.BF16.F32.PACK_AB R23, R48, R51 ;  /* 0x000000333017723e */ /* 0x000fe200000010ff */
[----:B------:R-:W-:Y:S01]  /*10a40*/  MUFU.EX2 R55, R55 ;  /* 0x0000003700377308 */ /* 0x000fe20000000800 */
[----:B----4-:R-:W-:Y:S01]  /*10a50*/  F2FP.BF16.F32.PACK_AB R138, R229, R54 ;  /* 0x00000036e58a723e */ /* 0x010fe200000010ff */
[----:B------:R-:W-:Y:S01]  /*10a60*/  FADD.FTZ R58, R58, R59 ;  /* 0x0000003b3a3a7221 */ /* 0x000fe20000010000 */
[----:B------:R-:W-:Y:S07]  /*10a70*/  FADD.FTZ R62, R62, R61 ;  /* 0x0000003d3e3e7221 */ /* 0x000fee0000010000 */
[----:B------:R-:W4:Y:S01]  /*10a80*/  MUFU.EX2 R52, R52 ;  /* 0x0000003400347308 */ /* 0x000f220000000800 */
[C---:B--2---:R-:W-:Y:S09]  /*10a90*/  HMMA.16816.F32.BF16 R8, R20.reuse, R32, R8 ;  /* 0x000000201408723c */ /* 0x044ff20000041808 */
[----:B------:R-:W-:Y:S01]  /*10aa0*/  MUFU.EX2 R56, R56 ;  /* 0x0000003800387308 */ /* 0x000fe20000000800 */
[----:B------:R-:W-:Y:S01]  /*10ab0*/  FADD.FTZ R63, R63, R58 ;  /* 0x0000003a3f3f7221 */ /* 0x000fe20000010000 */
[----:B------:R-:W-:Y:S08]  /*10ac0*/  FADD.FTZ R62, R37, R62 ;  /* 0x0000003e253e7221 */ /* 0x000ff00000010000 */
[----:B------:R-:W2:Y:S01]  /*10ad0*/  MUFU.EX2 R149, R149 ;  /* 0x0000009500957308 */ /* 0x000ea20000000800 */
[----:B------:R-:W-:Y:S01]  /*10ae0*/  FADD.FTZ R63, R60, R63 ;  /* 0x0000003f3c3f7221 */ /* 0x000fe20000010000 */
[C---:B------:R-:W-:Y:S01]  /*10af0*/  HMMA.16816.F32.BF16 R132, R20.reuse, R34, R132 ;  /* 0x000000221484723c */ /* 0x040fe20000041884 */
[----:B------:R-:W5:Y:S02]  /*10b00*/  LDSM.16.MT88.4 R32, [R6+0x3c00] ;  /* 0x003c00000620783b */ /* 0x000f640000004200 */
[----:B------:R-:W-:Y:S01]  /*10b10*/  FADD.FTZ R41, R41, R62 ;  /* 0x0000003e29297221 */ /* 0x000fe20000010000 */
[----:B----4-:R-:W-:Y:S03]  /*10b20*/  F2FP.BF16.F32.PACK_AB R137, R52, R55 ;  /* 0x000000373489723e */ /* 0x010fe600000010ff */
[----:B------:R-:W-:Y:S01]  /*10b30*/  FADD.FTZ R36, R36, R41 ;  /* 0x0000002924247221 */ /* 0x000fe20000010000 */
[C---:B---3--:R-:W-:Y:S03]  /*10b40*/  HMMA.16816.F32.BF16 R12, R20.reuse, R24, R12 ;  /* 0x00000018140c723c */ /* 0x048fe6000004180c */
[----:B------:R-:W-:Y:S01]  /*10b50*/  FADD.FTZ R24, R64, R63 ;  /* 0x0000003f40187221 */ /* 0x000fe20000010000 */
[----:B--2---:R-:W-:Y:S01]  /*10b60*/  F2FP.BF16.F32.PACK_AB R139, R149, R56 ;  /* 0x00000038958b723e */ /* 0x004fe200000010ff */
[----:B------:R-:W-:Y:S02]  /*10b70*/  FADD.FTZ R45, R45, R36 ;  /* 0x000000242d2d7221 */ /* 0x000fe40000010000 */
[----:B------:R-:W-:Y:S01]  /*10b80*/  FADD.FTZ R24, R39, R24 ;  /* 0x0000001827187221 */ /* 0x000fe20000010000 */
[----:B------:R-:W-:Y:S03]  /*10b90*/  HMMA.16816.F32.BF16 R16, R20, R26, R16 ;  /* 0x0000001a1410723c */ /* 0x000fe60000041810 */
[----:B------:R-:W-:Y:S01]  /*10ba0*/  FADD.FTZ R21, R43, R24 ;  /* 0x000000182b157221 */ /* 0x000fe20000010000 */
[----:B------:R-:W-:Y:S03]  /*10bb0*/  FADD.FTZ R45, R40, R45 ;  /* 0x0000002d282d7221 */ /* 0x000fe60000010000 */
[----:B------:R-:W-:Y:S01]  /*10bc0*/  FADD.FTZ R21, R38, R21 ;  /* 0x0000001526157221 */ /* 0x000fe20000010000 */
[C---:B-1----:R-:W-:Y:S05]  /*10bd0*/  HMMA.16816.F32.BF16 R144, R136.reuse, R28, R8 ;  /* 0x0000001c8890723c */ /* 0x042fea0000041808 */
[----:B------:R-:W-:Y:S01]  /*10be0*/  FADD.FTZ R44, R44, R45 ;  /* 0x0000002d2c2c7221 */ /* 0x000fe20000010000 */
[----:B------:R-:W-:Y:S02]  /*10bf0*/  FADD.FTZ R42, R42, R21 ;  /* 0x000000152a2a7221 */ /* 0x000fe40000010000 */
[C---:B------:R-:W-:Y:S03]  /*10c00*/  HMMA.16816.F32.BF16 R132, R136.reuse, R30, R132 ;  /* 0x0000001e8884723c */ /* 0x040fe60000041884 */
[----:B------:R-:W-:Y:S01]  /*10c10*/  FADD.FTZ R44, R7, R44 ;  /* 0x0000002c072c7221 */ /* 0x000fe20000010000 */
[----:B------:R-:W-:Y:S03]  /*10c20*/  FADD.FTZ R47, R47, R42 ;  /* 0x0000002a2f2f7221 */ /* 0x000fe60000010000 */
[----:B------:R-:W-:Y:S01]  /*10c30*/  FADD.FTZ R51, R51, R44 ;  /* 0x0000002c33337221 */ /* 0x000fe20000010000 */
[----:B------:R-:W-:Y:S01]  /*10c40*/  FADD.FTZ R46, R46, R47 ;  /* 0x0000002f2e2e7221 */ /* 0x000fe20000010000 */
[C---:B-----5:R-:W-:Y:S03]  /*10c50*/  HMMA.16816.F32.BF16 R140, R136.reuse, R32, R12 ;  /* 0x00000020888c723c */ /* 0x060fe6000004180c */
[----:B------:R-:W-:Y:S01]  /*10c60*/  FADD.FTZ R48, R48, R51 ;  /* 0x0000003330307221 */ /* 0x000fe20000010000 */
[----:B------:R-:W-:Y:S03]  /*10c70*/  FADD.FTZ R49, R49, R46 ;  /* 0x0000002e31317221 */ /* 0x000fe60000010000 */
[----:B------:R-:W-:Y:S01]  /*10c80*/  FADD.FTZ R55, R55, R48 ;  /* 0x0000003037377221 */ /* 0x000fe20000010000 */
[----:B------:R-:W-:Y:S03]  /*10c90*/  HMMA.16816.F32.BF16 R136, R136, R34, R16 ;  /* 0x000000228888723c */ /* 0x000fe60000041810 */
[----:B------:R-:W-:Y:S01]  /*10ca0*/  FADD.FTZ R50, R50, R49 ;  /* 0x0000003132327221 */ /* 0x000fe20000010000 */
[----:B------:R-:W-:Y:S03]  /*10cb0*/  FADD.FTZ R55, R52, R55 ;  /* 0x0000003734377221 */ /* 0x000fe60000010000 */
[----:B------:R-:W-:Y:S01]  /*10cc0*/  FADD.FTZ R53, R53, R50 ;  /* 0x0000003235357221 */ /* 0x000fe20000010000 */
[----:B------:R-:W-:Y:S03]  /*10cd0*/  FADD.FTZ R56, R56, R55 ;  /* 0x0000003738387221 */ /* 0x000fe60000010000 */
[----:B------:R-:W-:Y:S01]  /*10ce0*/  FADD.FTZ R54, R54, R53 ;  /* 0x0000003536367221 */ /* 0x000fe20000010000 */
[----:B------:R-:W-:Y:S01]  /*10cf0*/  FADD.FTZ R230, R149, R56 ;  /* 0x0000003895e67221 */ /* 0x000fe20000010000 */
[----:B------:R-:W-:Y:S02]  /*10d00*/  MOV R149, R0 ;  /* 0x0000000000957202 */ /* 0x000fe40000000f00 */
[----:B------:R-:W-:Y:S01]  /*10d10*/  FADD.FTZ R229, R229, R54 ;  /* 0x00000036e5e57221 */ /* 0x000fe20000010000 */
[----:B------:R-:W-:Y:S06]  /*10d20*/  @P0 BRA `(.L_x_568) ;  /* 0xffffffbc00d00947 */ /* 0x000fec000383ffff */
.L_x_564:
[----:B------:R-:W1:Y:S01]  /*10d30*/  SHFL.BFLY PT, R12, R229, 0x2, 0x1f ;  /* 0x0c401f00e50c7f89 */ /* 0x000e6200000e0000 */
[C---:B------:R-:W-:Y:S01]  /*10d40*/  SHF.L.U32 R10, R210.reuse, 0x1, RZ ;  /* 0x00000001d20a7819 */ /* 0x040fe200000006ff */
[----:B------:R-:W2:Y:S01]  /*10d50*/  S2UR UR4, SR_CgaCtaId ;  /* 0x00000000000479c3 */ /* 0x000ea20000008800 */
[----:B------:R-:W-:Y:S01]  /*10d60*/  SHF.L.U32 R5, R210, 0x4, RZ ;  /* 0x00000004d2057819 */ /* 0x000fe200000006ff */
[----:B------:R-:W3:Y:S01]  /*10d70*/  SHFL.BFLY PT, R11, R230, 0x2, 0x1f ;  /* 0x0c401f00e60b7f89 */ /* 0x000ee200000e0000 */
[----:B------:R-:W-:Y:S01]  /*10d80*/  LOP3.LUT R10, R10, 0x6, RZ, 0xc0, !PT ;  /* 0x000000060a0a7812 */ /* 0x000fe200078ec0ff */
[----:B------:R-:W-:Y:S01]  /*10d90*/  UMOV UR5, 0x400 ;  /* 0x0000040000057882 */ /* 0x000fe20000000000 */
[----:B------:R-:W-:Y:S01]  /*10da0*/  SHF.L.U32 R8, R210, 0x3, RZ ;  /* 0x00000003d2087819 */ /* 0x000fe200000006ff */
[----:B------:R-:W-:Y:S01]  /*10db0*/  BSSY.RECONVERGENT B0, `(.L_x_569) ;  /* 0x000006a000007945 */ /* 0x000fe20003800200 */
[----:B------:R-:W-:Y:S01]  /*10dc0*/  LOP3.LUT R5, R10, 0x3e00, R5, 0xf8, !PT ;  /* 0x00003e000a057812 */ /* 0x000fe200078ef805 */
[----:B------:R-:W4:Y:S01]  /*10dd0*/  LDC R15, c[0x0][0x434] ;  /* 0x00010d00ff0f7b82 */ /* 0x000f220000000800 */
[----:B------:R-:W-:Y:S01]  /*10de0*/  LOP3.LUT R9, R8, 0xc0, RZ, 0xc0, !PT ;  /* 0x000000c008097812 */ /* 0x000fe200078ec0ff */
[----:B------:R-:W5:Y:S01]  /*10df0*/  S2R R10, SR_CTAID.Y ;  /* 0x00000000000a7919 */ /* 0x000f620000002600 */
[----:B------:R-:W-:-:S02]  /*10e00*/  LOP3.LUT R5, R5, 0x20, R8, 0xf8, !PT ;  /* 0x0000002005057812 */ /* 0x000fc400078ef808 */
[----:B------:R-:W-:Y:S02]  /*10e10*/  LOP3.LUT R8, R9, 0x18, R210, 0xf8, !PT ;  /* 0x0000001809087812 */ /* 0x000fe400078ef8d2 */
[----:B------:R-:W-:Y:S01]  /*10e20*/  ISETP.NE.AND P1, PT, R216, -0x1, PT ;  /* 0xffffffffd800780c */ /* 0x000fe20003f25270 */
[----:B------:R-:W5:Y:S01]  /*10e30*/  S2UR UR6, SR_CTAID.X ;  /* 0x00000000000679c3 */ /* 0x000f620000002500 */
[----:B------:R-:W-:Y:S02]  /*10e40*/  LOP3.LUT R9, R5, R8, RZ, 0xfc, !PT ;  /* 0x0000000805097212 */ /* 0x000fe400078efcff */
[C---:B------:R-:W-:Y:S02]  /*10e50*/  SHF.L.U32 R14, R210.reuse, 0x2, RZ ;  /* 0x00000002d20e7819 */ /* 0x040fe400000006ff */
[----:B------:R-:W-:Y:S01]  /*10e60*/  LOP3.LUT P5, RZ, R210, 0x3, RZ, 0xc0, !PT ;  /* 0x00000003d2ff7812 */ /* 0x000fe200078ac0ff */
[----:B-1----:R-:W-:Y:S01]  /*10e70*/  FADD.FTZ R12, R12, R229 ;  /* 0x000000e50c0c7221 */ /* 0x002fe20000010000 */
[C---:B------:R-:W-:Y:S01]  /*10e80*/  LOP3.LUT R16, R14.reuse, 0x20, RZ, 0xc0, !PT ;  /* 0x000000200e107812 */ /* 0x040fe200078ec0ff */
[----:B------:R-:W1:Y:S01]  /*10e90*/  LDC.U8 R8, c[0x0][0x548] ;  /* 0x00015200ff087b82 */ /* 0x000e620000000000 */
[----:B--2---:R-:W-:Y:S01]  /*10ea0*/  ULEA UR4, UR4, UR5, 0x18 ;  /* 0x0000000504047291 */ /* 0x004fe2000f8ec0ff */
[----:B---3--:R-:W-:Y:S01]  /*10eb0*/  FADD.FTZ R11, R11, R230 ;  /* 0x000000e60b0b7221 */ /* 0x008fe20000010000 */
[----:B------:R-:W2:Y:S01]  /*10ec0*/  SHFL.BFLY PT, R7, R12, 0x1, 0x1f ;  /* 0x0c201f000c077f89 */ /* 0x000ea200000e0000 */
[----:B------:R-:W-:-:S03]  /*10ed0*/  LOP3.LUT R14, R14, 0x40, RZ, 0xc0, !PT ;  /* 0x000000400e0e7812 */ /* 0x000fc600078ec0ff */
[----:B------:R-:W3:Y:S01]  /*10ee0*/  SHFL.BFLY PT, R6, R11, 0x1, 0x1f ;  /* 0x0c201f000b067f89 */ /* 0x000ee200000e0000 */
[----:B------:R-:W-:-:S04]  /*10ef0*/  LEA R13, R9, UR4, 0x1 ;  /* 0x00000004090d7c11 */ /* 0x000fc8000f8e08ff */
[C---:B------:R-:W-:Y:S02]  /*10f00*/  IADD3 R23, PT, PT, R13.reuse, -R14, RZ ;  /* 0x8000000e0d177210 */ /* 0x040fe40007ffe0ff */
[----:B------:R-:W-:Y:S02]  /*10f10*/  IADD3 R21, PT, PT, R13, -R16, RZ ;  /* 0x800000100d157210 */ /* 0x000fe40007ffe0ff */
[----:B------:R-:W-:Y:S01]  /*10f20*/  IADD3 R16, PT, PT, -R16, R23, RZ ;  /* 0x0000001710107210 */ /* 0x000fe20007ffe1ff */
[----:B-----5:R-:W-:Y:S01]  /*10f30*/  USHF.L.U32 UR6, UR6, 0x6, URZ ;  /* 0x0000000606067899 */ /* 0x020fe200080006ff */
[----:B-1----:R-:W-:Y:S02]  /*10f40*/  ISETP.NE.AND P2, PT, R8, RZ, PT ;  /* 0x000000ff0800720c */ /* 0x002fe40003f45270 */
[----:B------:R-:W1:Y:S01]  /*10f50*/  @P1 LDC.64 R8, c[0x0][0x408] ;  /* 0x00010200ff081b82 */ /* 0x000e620000000a00 */
[----:B--2---:R-:W-:Y:S01]  /*10f60*/  FADD.FTZ R7, R12, R7 ;  /* 0x000000070c077221 */ /* 0x004fe20000010000 */
[----:B------:R-:W-:-:S03]  /*10f70*/  ISETP.NE.OR P0, PT, R216, -0x1, !P2 ;  /* 0xffffffffd800780c */ /* 0x000fc60005705670 */
[----:B------:R-:W2:Y:S01]  /*10f80*/  MUFU.RCP R4, R7 ;  /* 0x0000000700047308 */ /* 0x000ea20000001000 */
[----:B------:R-:W-:Y:S01]  /*10f90*/  FSETP.NE.FTZ.AND P4, PT, R7, RZ, PT ;  /* 0x000000ff0700720b */ /* 0x000fe20003f95000 */
[----:B---3--:R-:W-:Y:S02]  /*10fa0*/  FADD.FTZ R6, R11, R6 ;  /* 0x000000060b067221 */ /* 0x008fe40000010000 */
[----:B------:R-:W3:Y:S02]  /*10fb0*/  S2R R11, SR_CTAID.Z ;  /* 0x00000000000b7919 */ /* 0x000ee40000002700 */
[----:B------:R-:W3:Y:S01]  /*10fc0*/  @!P2 LDC R12, c[0x0][0x3e0] ;  /* 0x0000f800ff0cab82 */ /* 0x000ee20000000800 */
[----:B------:R-:W-:Y:S01]  /*10fd0*/  FSETP.NE.FTZ.AND P3, PT, R6, RZ, PT ;  /* 0x000000ff0600720b */ /* 0x000fe20003f75000 */
[----:B------:R-:W5:Y:S06]  /*10fe0*/  MUFU.RCP R3, R6 ;  /* 0x0000000600037308 */ /* 0x000f6c0000001000 */
[----:B------:R-:W4:Y:S02]  /*10ff0*/  @P4 LDC R19, c[0x0][0x458] ;  /* 0x00011600ff134b82 */ /* 0x000f240000000800 */
[----:B------:R-:W5:Y:S01]  /*11000*/  @P4 MUFU.LG2 R7, R7 ;  /* 0x0000000700074308 */ /* 0x000f620000000c00 */
[----:B--2---:R-:W-:Y:S01]  /*11010*/  FSEL R4, R4, 1, P4 ;  /* 0x3f80000004047808 */ /* 0x004fe20002000000 */
[----:B-1----:R-:W-:-:S04]  /*11020*/  @P1 IMAD.WIDE.U32 R26, R216, R8, RZ ;  /* 0x00000008d81a1225 */ /* 0x002fc800078e00ff */
[----:B------:R-:W1:Y:S01]  /*11030*/  @P3 LDC R17, c[0x0][0x458] ;  /* 0x00011600ff113b82 */ /* 0x000e620000000800 */
[C---:B------:R-:W-:Y:S01]  /*11040*/  FMUL.FTZ R144, R4.reuse, R144 ;  /* 0x0000009004907220 */ /* 0x040fe20000410000 */
[C---:B------:R-:W-:Y:S01]  /*11050*/  FMUL.FTZ R145, R4.reuse, R145 ;  /* 0x0000009104917220 */ /* 0x040fe20000410000 */
[C---:B------:R-:W-:Y:S01]  /*11060*/  FMUL.FTZ R132, R4.reuse, R132 ;  /* 0x0000008404847220 */ /* 0x040fe20000410000 */
[C---:B------:R-:W-:Y:S01]  /*11070*/  FMUL.FTZ R133, R4.reuse, R133 ;  /* 0x0000008504857220 */ /* 0x040fe20000410000 */
[C---:B------:R-:W-:Y:S01]  /*11080*/  FMUL.FTZ R140, R4.reuse, R140 ;  /* 0x0000008c048c7220 */ /* 0x040fe20000410000 */
[C---:B------:R-:W-:Y:S01]  /*11090*/  FMUL.FTZ R141, R4.reuse, R141 ;  /* 0x0000008d048d7220 */ /* 0x040fe20000410000 */
[C---:B------:R-:W-:Y:S01]  /*110a0*/  FMUL.FTZ R136, R4.reuse, R136 ;  /* 0x0000008804887220 */ /* 0x040fe20000410000 */
[----:B------:R-:W-:Y:S01]  /*110b0*/  FMUL.FTZ R137, R4, R137 ;  /* 0x0000008904897220 */ /* 0x000fe20000410000 */
[----:B-----5:R-:W-:Y:S01]  /*110c0*/  FSEL R3, R3, 1, P3 ;  /* 0x3f80000003037808 */ /* 0x020fe20001800000 */
[----:B------:R-:W2:Y:S01]  /*110d0*/  @!P1 LDC.64 R4, c[0x0][0x400] ;  /* 0x00010000ff049b82 */ /* 0x000ea20000000a00 */
[----:B------:R-:W5:Y:S01]  /*110e0*/  @P3 MUFU.LG2 R6, R6 ;  /* 0x0000000600063308 */ /* 0x000f620000000c00 */
[----:B------:R-:W-:Y:S01]  /*110f0*/  F2FP.BF16.F32.PACK_AB R144, R145, R144 ;  /* 0x000000909190723e */ /* 0x000fe200000010ff */
[----:B------:R-:W-:Y:S01]  /*11100*/  @P4 FMUL.FTZ R7, R7, 0.69314718246459960938 ;  /* 0x3f31721807074820 */ /* 0x000fe20000410000 */
        /* <DEDUP_REMOVED lines=8> */
[----:B------:R-:W-:Y:S01]  /*11190*/  F2FP.BF16.F32.PACK_AB R146, R147, R146 ;  /* 0x000000929392723e */ /* 0x000fe200000010ff */
[----:B------:R-:W-:Y:S01]  /*111a0*/  STS [R13], R144 ;  /* 0x000000900d007388 */ /* 0x000fe20000000800 */
[----:B------:R-:W-:Y:S01]  /*111b0*/  F2FP.BF16.F32.PACK_AB R132, R133, R132 ;  /* 0x000000848584723e */ /* 0x000fe200000010ff */
[----:B---3--:R-:W-:Y:S01]  /*111c0*/  @!P2 IMAD R8, R10, R12, R11 ;  /* 0x0000000c0a08a224 */ /* 0x008fe200078e020b */
[----:B------:R-:W-:Y:S01]  /*111d0*/  F2FP.BF16.F32.PACK_AB R134, R135, R134 ;  /* 0x000000868786723e */ /* 0x000fe200000010ff */
[----:B------:R5:W-:Y:S01]  /*111e0*/  STS [R13+0x200], R146 ;  /* 0x000200920d007388 */ /* 0x000be20000000800 */
[----:B------:R-:W-:Y:S01]  /*111f0*/  F2FP.BF16.F32.PACK_AB R140, R141, R140 ;  /* 0x0000008c8d8c723e */ /* 0x000fe200000010ff */
[----:B----4-:R-:W-:Y:S01]  /*11200*/  @!P2 IMAD R8, R8, R15, RZ ;  /* 0x0000000f0808a224 */ /* 0x010fe200078e02ff */
[----:B------:R-:W-:Y:S01]  /*11210*/  F2FP.BF16.F32.PACK_AB R142, R143, R142 ;  /* 0x0000008e8f8e723e */ /* 0x000fe200000010ff */
[----:B------:R3:W-:Y:S01]  /*11220*/  STS [R21+0x10], R132 ;  /* 0x0000108415007388 */ /* 0x0007e20000000800 */
[----:B------:R-:W-:Y:S01]  /*11230*/  F2FP.BF16.F32.PACK_AB R136, R137, R136 ;  /* 0x000000888988723e */ /* 0x000fe200000010ff */
[C---:B--2---:R-:W-:Y:S01]  /*11240*/  @!P1 IMAD.WIDE.U32 R24, R10.reuse, R4, RZ ;  /* 0x000000040a189225 */ /* 0x044fe200078e00ff */
[----:B------:R-:W-:Y:S01]  /*11250*/  F2FP.BF16.F32.PACK_AB R3, R3, R138 ;  /* 0x0000008a0303723e */ /* 0x000fe200000010ff */
[----:B------:R-:W2:Y:S01]  /*11260*/  @P2 LDC R4, c[0x0][0x454] ;  /* 0x00011500ff042b82 */ /* 0x000ea20000000800 */
[----:B------:R3:W-:Y:S01]  /*11270*/  STS [R21+0x210], R134 ;  /* 0x0002108615007388 */ /* 0x0007e20000000800 */
[----:B------:R-:W-:Y:S01]  /*11280*/  @!P1 IMAD R5, R10, R5, R25 ;  /* 0x000000050a059224 */ /* 0x000fe200078e0219 */
[----:B------:R-:W-:Y:S01]  /*11290*/  MOV R12, 0x7f800000 ;  /* 0x7f800000000c7802 */ /* 0x000fe20000000f00 */
[----:B------:R-:W-:Y:S01]  /*112a0*/  @P1 IMAD R5, R216, R9, R27 ;  /* 0x00000009d8051224 */ /* 0x000fe200078e021b */
[----:B------:R3:W-:Y:S01]  /*112b0*/  STS [R23+0x20], R140 ;  /* 0x0000208c17007388 */ /* 0x0007e20000000800 */
[----:B------:R-:W-:Y:S01]  /*112c0*/  @!P0 IMAD R216, R10, R15, RZ ;  /* 0x0000000f0ad88224 */ /* 0x000fe200078e02ff */
[----:B------:R-:W-:Y:S01]  /*112d0*/  MOV R9, 0x7f800000 ;  /* 0x7f80000000097802 */ /* 0x000fe20000000f00 */
[----:B------:R-:W-:Y:S01]  /*112e0*/  @P4 FFMA.FTZ R12, R2, R19, R7 ;  /* 0x00000013020c4223 */ /* 0x000fe20000010007 */
[----:B------:R3:W-:Y:S04]  /*112f0*/  STS [R23+0x220], R142 ;  /* 0x0002208e17007388 */ /* 0x0007e80000000800 */
[----:B------:R3:W-:Y:S01]  /*11300*/  STS [R16+0x30], R136 ;  /* 0x0000308810007388 */ /* 0x0007e20000000800 */
[----:B-----5:R-:W-:-:S03]  /*11310*/  @P3 FMUL.FTZ R13, R6, 0.69314718246459960938 ;  /* 0x3f317218060d3820 */ /* 0x020fc60000410000 */
[----:B------:R3:W-:Y:S01]  /*11320*/  STS [R16+0x230], R3 ;  /* 0x0002300310007388 */ /* 0x0007e20000000800 */
[----:B-1----:R-:W-:Y:S01]  /*11330*/  @P3 FFMA.FTZ R9, R0, R17, R13 ;  /* 0x0000001100093223 */ /* 0x002fe2000001000d */
[----:B--2---:R-:W-:Y:S01]  /*11340*/  @P2 IMAD R8, R11, R4, R216 ;  /* 0x000000040b082224 */ /* 0x004fe200078e02d8 */
[----:B------:R-:W-:Y:S06]  /*11350*/  BAR.SYNC.DEFER_BLOCKING 0x0 ;  /* 0x0000000000007b1d */ /* 0x000fec0000010000 */
[----:B---3--:R-:W-:Y:S05]  /*11360*/  @P5 BRA `(.L_x_570) ;  /* 0x0000000000385947 */ /* 0x008fea0003800000 */
[----:B------:R-:W-:Y:S01]  /*11370*/  SHF.R.U32.HI R210, RZ, 0x1, R210 ;  /* 0x00000001ffd27819 */ /* 0x000fe200000116d2 */
[----:B------:R-:W1:Y:S03]  /*11380*/  LDCU.64 UR4, c[0x0][0x420] ;  /* 0x00008400ff0477ac */ /* 0x000e660008000a00 */
[----:B------:R-:W-:-:S04]  /*11390*/  LOP3.LUT R3, R210, 0x30, RZ, 0xc0, !PT ;  /* 0x00000030d2037812 */ /* 0x000fc800078ec0ff */
[----:B------:R-:W-:Y:S01]  /*113a0*/  LOP3.LUT R0, R3, 0x7, R224, 0xf8, !PT ;  /* 0x0000000703007812 */ /* 0x000fe200078ef8e0 */
[----:B------:R-:W-:-:S03]  /*113b0*/  VIADD R3, R8, UR6 ;  /* 0x0000000608037c36 */ /* 0x000fc60008000000 */
[C---:B------:R-:W-:Y:S01]  /*113c0*/  ISETP.GE.AND P3, PT, R0.reuse, R211, PT ;  /* 0x000000d30000720c */ /* 0x040fe20003f66270 */
[----:B------:R-:W-:Y:S01]  /*113d0*/  VIADD R4, R0, 0x8 ;  /* 0x0000000800047836 */ /* 0x000fe20000000000 */
[----:B------:R-:W-:-:S04]  /*113e0*/  IADD3 R2, P0, PT, R3, R0, RZ ;  /* 0x0000000003027210 */ /* 0x000fc80007f1e0ff */
[----:B------:R-:W-:Y:S02]  /*113f0*/  ISETP.GE.AND P2, PT, R4, R211, PT ;  /* 0x000000d30400720c */ /* 0x000fe40003f46270 */
[----:B------:R-:W-:Y:S02]  /*11400*/  LEA.HI.X.SX32 R3, R3, RZ, 0x1, P0 ;  /* 0x000000ff03037211 */ /* 0x000fe400000f0eff */
[----:B-1----:R-:W-:-:S04]  /*11410*/  LEA R6, P0, R2, UR4, 0x2 ;  /* 0x0000000402067c11 */ /* 0x002fc8000f8010ff */
[----:B------:R-:W-:-:S05]  /*11420*/  LEA.HI.X R7, R2, UR5, R3, 0x2, P0 ;  /* 0x0000000502077c11 */ /* 0x000fca00080f1403 */
[----:B------:R1:W-:Y:S04]  /*11430*/  @!P3 STG.E desc[UR16][R6.64], R12 ;  /* 0x0000000c0600b986 */ /* 0x0003e8000c101910 */
[----:B------:R1:W-:Y:S02]  /*11440*/  @!P2 STG.E desc[UR16][R6.64+0x20], R9 ;  /* 0x000020090600a986 */ /* 0x0003e4000c101910 */
.L_x_570:
[----:B------:R-:W-:Y:S05]  /*11450*/  BSYNC.RECONVERGENT B0 ;  /* 0x0000000000007941 */ /* 0x000fea0003800200 */
.L_x_569:
[----:B------:R-:W2:Y:S01]  /*11460*/  LDCU UR4, c[0x0][0x440] ;  /* 0x00008800ff0477ac */ /* 0x000ea20008000800 */
[----:B------:R-:W3:Y:S01]  /*11470*/  LDC.64 R2, c[0x0][0x408] ;  /* 0x00010200ff027b82 */ /* 0x000ee20000000a00 */
[----:B------:R-:W-:Y:S01]  /*11480*/  MOV R219, RZ ;  /* 0x000000ff00db7202 */ /* 0x000fe20000000f00 */
[----:B-1----:R-:W1:Y:S01]  /*11490*/  LDS.128 R12, [R217] ;  /* 0x00000000d90c7984 */ /* 0x002e620000000c00 */
[----:B------:R-:W-:Y:S02]  /*114a0*/  @P1 MOV R24, R26 ;  /* 0x0000001a00181202 */ /* 0x000fe40000000f00 */
[----:B--2---:R-:W-:Y:S01]  /*114b0*/  ISETP.GE.AND P0, PT, R218, UR4, PT ;  /* 0x00000004da007c0c */ /* 0x004fe2000bf06270 */
[----:B------:R-:W2:Y:S03]  /*114c0*/  LDCU.64 UR4, c[0x0][0x410] ;  /* 0x00008200ff0477ac */ /* 0x000ea60008000a00 */
[----:B------:R-:W-:Y:S01]  /*114d0*/  ISETP.GE.OR P2, PT, R224, R211, P0 ;  /* 0x000000d3e000720c */ /* 0x000fe20000746670 */
[----:B---3--:R-:W-:-:S04]  /*114e0*/  IMAD.WIDE.U32 R218, R2, UR6, R218 ;  /* 0x0000000602da7c25 */ /* 0x008fc8000f8e00da */
[----:B------:R-:W-:Y:S01]  /*114f0*/  IMAD R0, R3, UR6, R219 ;  /* 0x0000000603007c24 */ /* 0x000fe2000f8e02db */
[----:B------:R-:W-:-:S07]  /*11500*/  IADD3 R8, P1, PT, R24, R218, RZ ;  /* 0x000000da18087210 */ /* 0x000fce0007f3e0ff */
[----:B------:R-:W3:Y:S01]  /*11510*/  @!P2 LDC.64 R6, c[0x0][0x3f0] ;  /* 0x0000fc00ff06ab82 */ /* 0x000ee20000000a00 */
[----:B------:R-:W-:Y:S02]  /*11520*/  IMAD.X R9, R5, 0x1, R0, P1 ;  /* 0x0000000105097824 */ /* 0x000fe400008e0600 */
[----:B------:R-:W-:Y:S02]  /*11530*/  VIADD R0, R224, 0x20 ;  /* 0x00000020e0007836 */ /* 0x000fe40000000000 */
[----:B--2---:R-:W-:-:S03]  /*11540*/  IMAD.WIDE.U32 R8, R11, UR4, R8 ;  /* 0x000000040b087c25 */ /* 0x004fc6000f8e0008 */
[----:B------:R-:W-:Y:S01]  /*11550*/  ISETP.GE.OR P0, PT, R0, R211, P0 ;  /* 0x000000d30000720c */ /* 0x000fe20000706670 */
[----:B------:R-:W-:Y:S01]  /*11560*/  IMAD R11, R11, UR5, R9 ;  /* 0x000000050b0b7c24 */ /* 0x000fe2000f8e0209 */
[----:B------:R-:W-:-:S05]  /*11570*/  @!P2 MOV R10, R8 ;  /* 0x00000008000aa202 */ /* 0x000fca0000000f00 */
[----:B------:R-:W-:-:S04]  /*11580*/  @!P2 IMAD.WIDE.U32 R18, R224, R2, R10 ;  /* 0x00000002e012a225 */ /* 0x000fc800078e000a */
[----:B------:R-:W-:Y:S01]  /*11590*/  @!P2 IMAD R4, R224, R3, R19 ;  /* 0x00000003e004a224 */ /* 0x000fe200078e0213 */
[----:B---3--:R-:W-:-:S04]  /*115a0*/  @!P2 LEA R16, P1, R18, R6, 0x1 ;  /* 0x000000061210a211 */ /* 0x008fc800078208ff */
[----:B------:R-:W-:Y:S02]  /*115b0*/  @!P2 LEA.HI.X R17, R18, R7, R4, 0x1, P1 ;  /* 0x000000071211a211 */ /* 0x000fe400008f0c04 */
[----:B------:R2:W3:Y:S04]  /*115c0*/  LDS.128 R4, [R217+0x800] ;  /* 0x00080000d9047984 */ /* 0x0004e80000000c00 */
[----:B-1----:R2:W-:Y:S01]  /*115d0*/  @!P2 STG.E.128 desc[UR16][R16.64], R12 ;  /* 0x0000000c1000a986 */ /* 0x0025e2000c101d10 */
[----:B------:R-:W-:Y:S05]  /*115e0*/  @P0 EXIT ;  /* 0x000000000000094d */ /* 0x000fea0003800000 */
[----:B------:R-:W-:Y:S01]  /*115f0*/  IADD3 R225, P0, PT, R224, 0x20, RZ ;  /* 0x00000020e0e17810 */ /* 0x000fe20007f1e0ff */
[----:B------:R-:W1:Y:S03]  /*11600*/  LDCU.64 UR4, c[0x0][0x3f0] ;  /* 0x00007e00ff0477ac */ /* 0x000e660008000a00 */
[----:B------:R-:W-:-:S05]  /*11610*/  IADD3.X R9, PT, PT, RZ, RZ, RZ, P0, !PT ;  /* 0x000000ffff097210 */ /* 0x000fca00007fe4ff */
[----:B------:R-:W-:Y:S01]  /*11620*/  IMAD R0, R9, R2, RZ ;  /* 0x0000000209007224 */ /* 0x000fe200078e02ff */
[----:B------:R-:W-:-:S03]  /*11630*/  MOV R9, R11 ;  /* 0x0000000b00097202 */ /* 0x000fc60000000f00 */
[C---:B------:R-:W-:Y:S02]  /*11640*/  IMAD R0, R225.reuse, R3, R0 ;  /* 0x00000003e1007224 */ /* 0x040fe400078e0200 */
[----:B------:R-:W-:-:S03]  /*11650*/  IMAD.WIDE.U32 R8, R225, R2, R8 ;  /* 0x00000002e1087225 */ /* 0x000fc600078e0008 */
[----:B-1----:R-:W-:Y:S02]  /*11660*/  LEA R2, P0, R8, UR4, 0x1 ;  /* 0x0000000408027c11 */ /* 0x002fe4000f8008ff */
[----:B------:R-:W-:-:S04]  /*11670*/  IADD3 R3, PT, PT, R0, R9, RZ ;  /* 0x0000000900037210 */ /* 0x000fc80007ffe0ff */
[----:B------:R-:W-:-:S05]  /*11680*/  LEA.HI.X R3, R8, UR5, R3, 0x1, P0 ;  /* 0x0000000508037c11 */ /* 0x000fca00080f0c03 */
[----:B---3--:R-:W-:Y:S01]  /*11690*/  STG.E.128 desc[UR16][R2.64], R4 ;  /* 0x0000000402007986 */ /* 0x008fe2000c101d10 */
[----:B------:R-:W-:Y:S05]  /*116a0*/  EXIT ;  /* 0x000000000000794d */ /* 0x000fea0003800000 */
.L_x_571:
        /* <DEDUP_REMOVED lines=13> */
.L_x_4874:


//--------------------- .text._ZN5flash24flash_fwd_splitkv_kernelI23Flash_fwd_kernel_traitsILi32ELi64ELi256ELi4ELb0ELb0EN7cutlass10bfloat16_tE19Flash_kernel_traitsILi32ELi64ELi256ELi4ES3_EELb1ELb0ELb0ELb0ELb0ELb1ELb0ELb0EEEvNS_16Flash_fwd_paramsE --------------------------
	.section	.text._ZN5flash24flash_fwd_splitkv_kernelI23Flash_fwd_kernel_traitsILi32ELi64ELi256ELi4ELb0ELb0EN7cutlass10bfloat16_tE19Flash_kernel_traitsILi32ELi64ELi256ELi4ES3_EELb1ELb0ELb0ELb0ELb0ELb1ELb0ELb0EEEvNS_16Flash_fwd_paramsE,"ax",@progbits
	.align	128
        .global         _ZN5flash24flash_fwd_splitkv_kernelI23Flash_fwd_kernel_traitsILi32ELi64ELi256ELi4ELb0ELb0EN7cutlass10bfloat16_tE19Flash_kernel_traitsILi32ELi64ELi256ELi4ES3_EELb1ELb0ELb0ELb0ELb0ELb1ELb0ELb0EEEvNS_16Flash_fwd_paramsE
        .type           _ZN5flash24flash_fwd_splitkv_kernelI23Flash_fwd_kernel_traitsILi32ELi64ELi256ELi4ELb0ELb0EN7cutlass10bfloat16_tE19Flash_kernel_traitsILi32ELi64ELi256ELi4ES3_EELb1ELb0ELb0ELb0ELb0ELb1ELb0ELb0EEEvNS_16Flash_fwd_paramsE,@function
        .size           _ZN5flash24flash_fwd_splitkv_kernelI23Flash_fwd_kernel_traitsILi32ELi64ELi256ELi4ELb0ELb0EN7cutlass10bfloat16_tE19Flash_kernel_traitsILi32ELi64ELi256ELi4ES3_EELb1ELb0ELb0ELb0ELb0ELb1ELb0ELb0EEEvNS_16Flash_fwd_paramsE,(.L_x_4875 - _ZN5flash24flash_fwd_splitkv_kernelI23Flash_fwd_kernel_traitsILi32ELi64ELi256ELi4ELb0ELb0EN7cutlass10bfloat16_tE19Flash_kernel_traitsILi32ELi64ELi256ELi4ES3_EELb1ELb0ELb0ELb0ELb0ELb1ELb0ELb0EEEvNS_16Flash_fwd_paramsE)
        .other          _ZN5flash24flash_fwd_splitkv_kernelI23Flash_fwd_kernel_traitsILi32ELi64ELi256ELi4ELb0ELb0EN7cutlass10bfloat16_tE19Flash_kernel_traitsILi32ELi64ELi256ELi4ES3_EELb1ELb0ELb0ELb0ELb0ELb1ELb0ELb0EEEvNS_16Flash_fwd_paramsE,@"STO_CUDA_ENTRY STV_DEFAULT"
_ZN5flash24flash_fwd_splitkv_kernelI23Flash_fwd_kernel_traitsILi32ELi64ELi256ELi4ELb0ELb0EN7cutlass10bfloat16_tE19Flash_kernel_traitsILi32ELi64ELi256ELi4ES3_EELb1ELb0ELb0ELb0ELb0ELb1ELb0ELb0EEEvNS_16Flash_fwd_paramsE:
.text._ZN5flash24flash_fwd_splitkv_kernelI23Flash_fwd_kernel_traitsILi32ELi64ELi256ELi4ELb0ELb0EN7cutlass10bfloat16_tE19Flash_kernel_traitsILi32ELi64ELi256ELi4ES3_EELb1ELb0ELb0ELb0ELb0ELb1ELb0ELb0EEEvNS_16Flash_fwd_paramsE:
[----:B------:R-:W1:Y:S08]  /*0000*/  LDC R1, c[0x0][0x37c] ;  /* 0x0000df00ff017b82 */ /* 0x000e700000000800 */
[----:B------:R-:W2:Y:S01]  /*0010*/  LDC.64 R2, c[0x0][0x460] ;  /* 0x00011800ff027b82 */ /* 0x000ea20000000a00 */
[----:B------:R-:W3:Y:S01]  /*0020*/  S2R R0, SR_CTAID.Y ;  /* 0x0000000000007919 */ /* 0x000ee20000002600 */
[----:B------:R-:W4:Y:S01]  /*0030*/  LDCU.64 UR16, c[0x0][0x358] ;  /* 0x00006b00ff1077ac */ /* 0x000f220008000a00 */
[----:B------:R-:W-:-:S02]  /*0040*/  IMAD.MOV.U32 R236, RZ, RZ, -0x1 ;  /* 0xffffffffffec7424 */ /* 0x000fc400078e00ff */
[----:B-1----:R-:W-:Y:S01]  /*0050*/  VIADD R1, R1, 0xffffffe8 ;  /* 0xffffffe801017836 */ /* 0x002fe20000000000 */
[----:B------:R-:W1:Y:S02]  /*0060*/  LDCU.64 UR4, c[0x0][0x478] ;  /* 0x00008f00ff0477ac */ /* 0x000e640008000a00 */
[----:B------:R-:W3:Y:S01]  /*0070*/  LDC.64 R4, c[0x0][0x460] ;  /* 0x00011800ff047b82 */ /* 0x000ee20000000a00 */
[----:B------:R-:W4:Y:S07]  /*0080*/  LDCU.64 UR6, c[0x0][0x470] ;  /* 0x00008e00ff0677ac */ /* 0x000f2e0008000a00 */
[----:B------:R-:W4:Y:S01]  /*0090*/  LDC.64 R12, c[0x0][0x468] ;  /* 0x00011a00ff0c7b82 */ /* 0x000f220000000a00 */
[----:B--2---:R-:W-:-:S02]  /*00a0*/  ISETP.NE.U32.AND P0, PT, R2, RZ, PT ;  /* 0x000000ff0200720c */ /* 0x004fc40003f05070 */
[----:B------:R-:W-:Y:S02]  /*00b0*/  ISETP.NE.U32.AND P4, PT, R2, RZ, PT ;  /* 0x000000ff0200720c */ /* 0x000fe40003f85070 */
[C---:B------:R-:W-:Y:S02]  /*00c0*/  ISETP.NE.AND.EX P0, PT, R3.reuse, RZ, PT, P0 ;  /* 0x000000ff0300720c */ /* 0x040fe40003f05300 */
[----:B------:R-:W-:Y:S02]  /*00d0*/  ISETP.NE.AND.EX P4, PT, R3, RZ, PT, P4 ;  /* 0x000000ff0300720c */ /* 0x000fe40003f85340 */
[----:B-1----:R-:W-:Y:S01]  /*00e0*/  ISETP.NE.U32.AND P2, PT, RZ, UR4, PT ;  /* 0x00000004ff007c0c */ /* 0x002fe2000bf45070 */
[----:B---3--:R-:W-:Y:S01]  /*00f0*/  IMAD.WIDE.U32 R14, R0, 0x4, R4 ;  /* 0x00000004000e7825 */ /* 0x008fe200078e0004 */
[----:B----4-:R-:W-:Y:S02]  /*0100*/  ISETP.NE.U32.AND P3, PT, RZ, UR6, PT ;  /* 0x00000006ff007c0c */ /* 0x010fe4000bf65070 */
[----:B------:R-:W-:-:S02]  /*0110*/  ISETP.NE.AND.EX P2, PT, RZ, UR5, PT, P2 ;  /* 0x00000005ff007c0c */ /* 0x000fc4000bf45320 */
[----:B------:R-:W-:-:S03]  /*0120*/  ISETP.NE.AND.EX P3, PT, RZ, UR7, PT, P3 ;  /* 0x00000007ff007c0c */ /* 0x000fc6000bf65330 */
[----:B------:R-:W2:Y:S04]  /*0130*/  @P0 LDG.E R236, desc[UR16][R14.64] ;  /* 0x000000100eec0981 */ /* 0x000ea8000c1e1900 */
[----:B------:R1:W2:Y:S01]  /*0140*/  @P4 LDG.E R17, desc[UR16][R14.64+0x4] ;  /* 0x000004100e114981 */ /* 0x0002a2000c1e1900 */
[----:B------:R-:W-:Y:S01]  /*0150*/  IMAD.SHL.U32 R9, R0, 0x4, RZ ;  /* 0x0000000400097824 */ /* 0x000fe200078e00ff */
[----:B------:R-:W-:Y:S01]  /*0160*/  SHF.R.U32.HI R4, RZ, 0x1e, R0 ;  /* 0x0000001eff047819 */ /* 0x000fe20000011600 */
[----:B------:R-:W-:Y:S01]  /*0170*/  IMAD.MOV.U32 R2, RZ, RZ, RZ ;  /* 0x000000ffff027224 */ /* 0x000fe200078e00ff */
[----:B------:R-:W3:Y:S02]  /*0180*/  @!P4 LDC R8, c[0x0][0x434] ;  /* 0x00010d00ff08cb82 */ /* 0x000ee40000000800 */
[----:B------:R-:W-:-:S02]  /*0190*/  @P2 IADD3 R6, P0, PT, R9, UR4, RZ ;  /* 0x0000000409062c10 */ /* 0x000fc4000ff1e0ff */
[C---:B------:R-:W-:Y:S01]  /*01a0*/  @P3 IADD3 R10, P1, PT, R9.reuse, UR6, RZ ;  /* 0x00000006090a3c10 */ /* 0x040fe2000ff3e0ff */
[----:B------:R-:W4:Y:S01]  /*01b0*/  LDCU.U8 UR4, c[0x0][0x532] ;  /* 0x0000a640ff0477ac */ /* 0x000f220008000000 */
[C---:B------:R-:W-:Y:S02]  /*01c0*/  @P2 IADD3.X R7, PT, PT, R4.reuse, UR5, RZ, P0, !PT ;  /* 0x0000000504072c10 */ /* 0x040fe400087fe4ff */
[----:B------:R-:W-:Y:S01]  /*01d0*/  @P3 IADD3.X R11, PT, PT, R4, UR7, RZ, P1, !PT ;  /* 0x00000007040b3c10 */ /* 0x000fe20008ffe4ff */
[----:B------:R-:W2:Y:S02]  /*01e0*/  @!P2 LDC R3, c[0x0][0x43c] ;  /* 0x00010f00ff03ab82 */ /* 0x000ea40000000800 */
[----:B------:R-:W5:Y:S04]  /*01f0*/  @P2 LDG.E R35, desc[UR16][R6.64] ;  /* 0x0000001006232981 */ /* 0x000f68000c1e1900 */
[----:B------:R4:W5:Y:S01]  /*0200*/  @P3 LDG.E R2, desc[UR16][R10.64] ;  /* 0x000000100a023981 */ /* 0x000962000c1e1900 */
[----:B-1----:R-:W-:-:S05]  /*0210*/  IADD3 R14, P0, PT, R9, R12, RZ ;  /* 0x0000000c090e7210 */ /* 0x002fca0007f1e0ff */
[----:B------:R-:W-:Y:S01]  /*0220*/  IMAD.X R15, R4, 0x1, R13, P0 ;  /* 0x00000001040f7824 */ /* 0x000fe200000e060d */
[----:B------:R-:W-:-:S04]  /*0230*/  ISETP.NE.U32.AND P0, PT, R12, RZ, PT ;  /* 0x000000ff0c00720c */ /* 0x000fc80003f05070 */
[----:B------:R-:W-:Y:S02]  /*0240*/  ISETP.NE.AND.EX P0, PT, R13, RZ, PT, P0 ;  /* 0x000000ff0d00720c */ /* 0x000fe40003f05300 */
[----:B----4-:R-:W-:Y:S01]  /*0250*/  ISETP.NE.AND P1, PT, RZ, UR4, PT ;  /* 0x00000004ff007c0c */ /* 0x010fe2000bf25270 */
[----:B------:R-:W1:Y:S01]  /*0260*/  @!P2 LDC.64 R6, c[0x0][0x488] ;  /* 0x00012200ff06ab82 */ /* 0x000e620000000a00 */
[----:B------:R-:W4:Y:S01]  /*0270*/  S2R R11, SR_CTAID.X ;  /* 0x00000000000b7919 */ /* 0x000f220000002500 */
[----:B------:R-:W-:-:S04]  /*0280*/  ISETP.EQ.U32.AND P3, PT, R12, RZ, PT ;  /* 0x000000ff0c00720c */ /* 0x000fc80003f62070 */
[----:B------:R-:W-:-:S04]  /*0290*/  ISETP.EQ.OR.EX P3, PT, R13, RZ, !P1, P3 ;  /* 0x000000ff0d00720c */ /* 0x000fc80004f62730 */
[----:B------:R-:W1:Y:S01]  /*02a0*/  @!P0 LDC R13, c[0x0][0x438] ;  /* 0x00010e00ff0d8b82 */ /* 0x000e620000000800 */
[----:B------:R-:W-:-:S08]  /*02b0*/  IMAD.MOV.U32 R5, RZ, RZ, -0x1 ;  /* 0xffffffffff057424 */ /* 0x000fd000078e00ff */
[----:B------:R1:W5:Y:S01]  /*02c0*/  @!P3 LDG.E R5, desc[UR16][R14.64] ;  /* 0x000000100e05b981 */ /* 0x000362000c1e1900 */
[----:B----4-:R-:W-:Y:S02]  /*02d0*/  IMAD.SHL.U32 R19, R11, 0x40, RZ ;  /* 0x000000400b137824 */ /* 0x010fe400078e00ff */
[----:B--2---:R-:W-:-:S05]  /*02e0*/  @P4 IMAD.IADD R8, R17, 0x1, -R236 ;  /* 0x0000000111084824 */ /* 0x004fca00078e0aec */
[----:B---3--:R-:W-:Y:S01]  /*02f0*/  ISETP.GT.AND P3, PT, R8, R19, PT ;  /* 0x000000130800720c */ /* 0x008fe20003f64270 */
[----:B-1----:R-:W-:-:S12]  /*0300*/  @!P0 BRA `(.L_x_572) ;  /* 0x00000000000c8947 */ /* 0x002fd80003800000 */
[----:B------:R-:W2:Y:S02]  /*0310*/  @P1 LDG.E R10, desc[UR16][R14.64+0x4] ;  /* 0x000004100e0a1981 */ /* 0x000ea4000c1e1900 */
[----:B--2--5:R-:W-:-:S06]  /*0320*/  @P1 IADD3 R13, PT, PT, R10, -R5, RZ ;  /* 0x800000050a0d1210 */ /* 0x024fcc0007ffe0ff */
[----:B------:R1:W5:Y:S02]  /*0330*/  @!P1 LDG.E R13, desc[UR16][R14.64] ;  /* 0x000000100e0d9981 */ /* 0x000364000c1e1900 */
.L_x_572:
[----:B------:R-:W-:Y:S01]  /*0340*/  @!P2 ISETP.NE.U32.AND P0, PT, R6, RZ, PT ;  /* 0x000000ff0600a20c */ /* 0x000fe20003f05070 */
[----:B------:R-:W-:-:S12]  /*0350*/  @!P3 EXIT ;  /* 0x000000000000b94d */ /* 0x000fd80003800000 */
[----:B------:R-:W2:Y:S01]  /*0360*/  LDCU UR5, c[0x0][0x438] ;  /* 0x00008700ff0577ac */ /* 0x000ea20008000800 */
[----:B------:R-:W-:Y:S01]  /*0370*/  @!P2 ISETP.NE.AND.EX P0, PT, R7, RZ, PT, P0 ;  /* 0x000000ff0700a20c */ /* 0x000fe20003f05300 */
[----:B-----5:R-:W-:Y:S01]  /*0380*/  @P2 IMAD.IADD R35, R35, 0x1, -R2 ;  /* 0x0000000123232824 */ /* 0x020fe200078e0a02 */
[----:B------:R-:W3:Y:S01]  /*0390*/  S2R R148, SR_TID.X ;  /* 0x0000000000947919 */ /* 0x000ee20000002100 */
[----:B------:R-:W4:Y:S01]  /*03a0*/  LDCU UR14, c[0x0][0x508] ;  /* 0x0000a100ff0e77ac */ /* 0x000f220008000800 */
[----:B------:R-:W-:-:S04]  /*03b0*/  @!P2 SEL R3, R3, RZ, P0 ;  /* 0x000000ff0303a207 */ /* 0x000fc80000000000 */
[----:B------:R-:W-:Y:S01]  /*03c0*/  @!P2 IADD3 R35, PT, PT, R3, R13, -R2 ;  /* 0x0000000d0323a210 */ /* 0x000fe20007ffe802 */
[----:B------:R-:W-:Y:S01]  /*03d0*/  VIADD R3, R11, 0x1 ;  /* 0x000000010b037836 */ /* 0x000fe20000000000 */
[----:B------:R-:W1:Y:S03]  /*03e0*/  S2R R13, SR_CTAID.Z ;  /* 0x00000000000d7919 */ /* 0x000e660000002700 */
[----:B------:R-:W-:Y:S02]  /*03f0*/  VIADD R10, R35, 0xff ;  /* 0x000000ff230a7836 */ /* 0x000fe40000000000 */
[----:B------:R-:W-:Y:S01]  /*0400*/  IMAD R3, R3, 0x40, -R8 ;  /* 0x0000004003037824 */ /* 0x000fe200078e0a08 */
[----:B--2---:R-:W-:Y:S02]  /*0410*/  UIADD3 UR5, UPT, UPT, UR5, 0xff, URZ ;  /* 0x000000ff05057890 */ /* 0x004fe4000fffe0ff */
[----:B------:R-:W-:-:S02]  /*0420*/  SHF.R.S32.HI R7, RZ, 0x1f, R10 ;  /* 0x0000001fff077819 */ /* 0x000fc4000001140a */
[----:B----4-:R-:W-:Y:S01]  /*0430*/  IADD3 R6, PT, PT, R10, UR14, R3 ;  /* 0x0000000e0a067c10 */ /* 0x010fe2000fffe003 */
        /* <DEDUP_REMOVED lines=11> */
[----:B-1-3--:R-:W-:Y:S05]  /*04f0*/  @P0 BRA `(.L_x_573) ;  /* 0x0000000400040947 */ /* 0x00afea0003800000 */
        /* <DEDUP_REMOVED lines=11> */
[----:B-1----:R-:W-:Y:S01]  /*05b0*/  ISETP.GE.AND P2, PT, R10, UR4, PT ;  /* 0x000000040a007c0c */ /* 0x002fe2000bf46270 */
[----:B------:R-:W1:Y:S03]  /*05c0*/  LDCU.64 UR4, c[0x0][0x410] ;  /* 0x00008200ff0477ac */ /* 0x000e660008000a00 */
[----:B------:R-:W-:Y:S01]  /*05d0*/  ISETP.GE.OR P1, PT, R7, R8, P2 ;  /* 0x000000080700720c */ /* 0x000fe20001726670 */
[----:B---3--:R-:W-:Y:S02]  /*05e0*/  IMAD R6, R6, UR6, R13 ;  /* 0x0000000606067c24 */ /* 0x008fe4000f8e020d */
        /* <DEDUP_REMOVED lines=10> */
[----:B------:R-:W-:Y:S01]  /*0690*/  IMAD.X R15, R0, 0x1, R9, P0 ;  /* 0x00000001000f7824 */ /* 0x000fe200000e0609 */
[----:B------:R-:W-:Y:S01]  /*06a0*/  IADD3 R9, PT, PT, R7, 0x20, RZ ;  /* 0x0000002007097810 */ /* 0x000fe20007ffe0ff */
[----:B-1----:R-:W-:Y:S01]  /*06b0*/  IMAD.WIDE.U32 R14, R13, UR4, R14 ;  /* 0x000000040d0e7c25 */ /* 0x002fe2000f8e000e */
[----:B------:R-:W1:Y:S02]  /*06c0*/  LDCU UR4, c[0x0][0x434] ;  /* 0x00008680ff0477ac */ /* 0x000e640008000800 */
[----:B------:R-:W-:Y:S01]  /*06d0*/  ISETP.GE.OR P2, PT, R9, R8, P2 ;  /* 0x000000080900720c */ /* 0x000fe20001746670 */
[----:B------:R-:W-:Y:S01]  /*06e0*/  IMAD R17, R13, UR5, R15 ;  /* 0x000000050d117c24 */ /* 0x000fe2000f8e020f */
[----:B------:R-:W-:-:S05]  /*06f0*/  @!P1 MOV R16, R14 ;  /* 0x0000000e00109202 */ /* 0x000fca0000000f00 */
        /* <DEDUP_REMOVED lines=18> */
.L_x_575:
[----:B------:R-:W-:Y:S05]  /*0820*/  BSYNC.RECONVERGENT B0 ;  /* 0x0000000000007941 */ /* 0x000fea0003800200 */
.L_x_574:
        /* <DEDUP_REMOVED lines=14> */
.L_x_573:
        /* <DEDUP_REMOVED lines=10> */
.L_x_576:
[----:B------:R-:W-:Y:S05]  /*09b0*/  BRA.U !UP1, `(.L_x_577) ;  /* 0x0000000509847547 */ /* 0x000fea000b800000 */
[----:B------:R-:W2:Y:S01]  /*09c0*/  LDC R9, c[0x0][0x4f0] ;  /* 0x00013c00ff097b82 */ /* 0x000ea20000000800 */
[----:B------:R-:W-:Y:S01]  /*09d0*/  LEA R2, R3, 0xffffff00, 0x8 ;  /* 0xffffff0003027811 */ /* 0x000fe200078e40ff */
[----:B------:R-:W3:Y:S03]  /*09e0*/  LDCU.64 UR4, c[0x0][0x4e8] ;  /* 0x00009d00ff0477ac */ /* 0x000ee60008000a00 */
[----:B------:R-:W-:Y:S01]  /*09f0*/  IABS R4, R2 ;  /* 0x0000000200047213 */ /* 0x000fe20000000000 */
[----:B------:R-:W4:Y:S01]  /*0a00*/  LDCU.64 UR6, c[0x0][0x3a0] ;  /* 0x00007400ff0677ac */ /* 0x000f220008000a00 */
[----:B------:R-:W4:Y:S01]  /*0a10*/  LDCU.64 UR12, c[0x0][0x3b8] ;  /* 0x00007700ff0c77ac */ /* 0x000f220008000a00 */
[----:B------:R-:W4:Y:S01]  /*0a20*/  LDCU.64 UR10, c[0x0][0x3c0] ;  /* 0x00007800ff0a77ac */ /* 0x000f220008000a00 */
[----:B--2--5:R-:W-:-:S04]  /*0a30*/  IABS R6, R9 ;  /* 0x0000000900067213 */ /* 0x024fc80000000000 */
[----:B-1----:R-:W1:Y:S08]  /*0a40*/  I2F.RP R7, R6 ;  /* 0x0000000600077306 */ /* 0x002e700000209400 */
[----:B-1----:R-:W1:Y:S02]  /*0a50*/  MUFU.RCP R14, R7 ;  /* 0x00000007000e7308 */ /* 0x002e640000001000 */
[----:B-1----:R-:W-:-:S06]  /*0a60*/  IADD3 R14, PT, PT, R14, 0xffffffe, RZ ;  /* 0x0ffffffe0e0e7810 */ /* 0x002fcc0007ffe0ff */
[----:B------:R-:W1:Y:S02]  /*0a70*/  F2I.FTZ.U32.TRUNC.NTZ R15, R14 ;  /* 0x0000000e000f7305 */ /* 0x000e64000021f000 */
[----:B-1----:R-:W-:Y:S01]  /*0a80*/  IMAD.MOV R5, RZ, RZ, -R15 ;  /* 0x000000ffff057224 */ /* 0x002fe200078e0a0f */
[----:B------:R-:W-:-:S03]  /*0a90*/  MOV R14, RZ ;  /* 0x000000ff000e7202 */ /* 0x000fc60000000f00 */
[----:B------:R-:W-:-:S04]  /*0aa0*/  IMAD R5, R5, R6, RZ ;  /* 0x0000000605057224 */ /* 0x000fc800078e02ff */
[----:B------:R-:W-:-:S06]  /*0ab0*/  IMAD.HI.U32 R5, R15, R5, R14 ;  /* 0x000000050f057227 */ /* 0x000fcc00078e000e */
[----:B------:R-:W-:-:S04]  /*0ac0*/  IMAD.HI.U32 R5, R5, R4, RZ ;  /* 0x0000000405057227 */ /* 0x000fc800078e00ff */
[----:B------:R-:W-:-:S04]  /*0ad0*/  IMAD.MOV R7, RZ, RZ, -R5 ;  /* 0x000000ffff077224 */ /* 0x000fc800078e0a05 */
[----:B------:R-:W-:Y:S01]  /*0ae0*/  IMAD R7, R6, R7, R4 ;  /* 0x0000000706077224 */ /* 0x000fe200078e0204 */
[----:B------:R-:W-:-:S04]  /*0af0*/  LOP3.LUT R4, R2, R9, RZ, 0x3c, !PT ;  /* 0x0000000902047212 */ /* 0x000fc800078e3cff */
[----:B------:R-:W-:Y:S02]  /*0b00*/  ISETP.GT.U32.AND P2, PT, R6, R7, PT ;  /* 0x000000070600720c */ /* 0x000fe40003f44070 */
[----:B------:R-:W-:Y:S02]  /*0b10*/  ISETP.GE.AND P1, PT, R4, RZ, PT ;  /* 0x000000ff0400720c */ /* 0x000fe40003f26270 */
[----:B------:R-:W1:Y:S09]  /*0b20*/  LDC R4, c[0x0][0x3e8] ;  /* 0x0000fa00ff047b82 */ /* 0x000e720000000800 */
[----:B------:R-:W-:Y:S01]  /*0b30*/  @!P2 IADD3 R7, PT, PT, R7, -R6, RZ ;  /* 0x800000060707a210 */ /* 0x000fe20007ffe0ff */
[----:B------:R-:W-:Y:S01]  /*0b40*/  @!P2 VIADD R5, R5, 0x1 ;  /* 0x000000010505a836 */ /* 0x000fe20000000000 */
[----:B------:R-:W-:-:S02]  /*0b50*/  ISETP.NE.AND P2, PT, R9, RZ, PT ;  /* 0x000000ff0900720c */ /* 0x000fc40003f45270 */
[----:B------:R-:W-:Y:S01]  /*0b60*/  ISETP.GE.U32.AND P0, PT, R7, R6, PT ;  /* 0x000000060700720c */ /* 0x000fe20003f06070 */
[----:B---3--:R-:W-:-:S04]  /*0b70*/  IMAD.WIDE.U32 R6, R0, UR4, RZ ;  /* 0x0000000400067c25 */ /* 0x008fc8000f8e00ff */
[----:B------:R-:W-:Y:S01]  /*0b80*/  IMAD R241, R0, UR5, R7 ;  /* 0x0000000500f17c24 */ /* 0x000fe2000f8e0207 */
[----:B------:R-:W2:Y:S07]  /*0b90*/  LDCU.64 UR4, c[0x0][0x3a8] ;  /* 0x00007500ff0477ac */ /* 0x000eae0008000a00 */
[----:B------:R-:W-:Y:S02]  /*0ba0*/  @P0 IADD3 R5, PT, PT, R5, 0x1, RZ ;  /* 0x0000000105050810 */ /* 0x000fe40007ffe0ff */
[----:B------:R-:W-:-:S02]  /*0bb0*/  LEA R240, P0, R6, UR8, 0x2 ;  /* 0x0000000806f07c11 */ /* 0x000fc4000f8010ff */
[----:B------:R-:W-:Y:S02]  /*0bc0*/  @!P1 IADD3 R5, PT, PT, -R5, RZ, RZ ;  /* 0x000000ff05059210 */ /* 0x000fe40007ffe1ff */
[----:B------:R-:W-:Y:S02]  /*0bd0*/  LEA.HI.X R241, R6, UR9, R241, 0x2, P0 ;  /* 0x0000000906f17c11 */ /* 0x000fe400080f14f1 */
[----:B------:R-:W-:-:S05]  /*0be0*/  @!P2 LOP3.LUT R5, RZ, R9, RZ, 0x33, !PT ;  /* 0x00000009ff05a212 */ /* 0x000fca00078e33ff */
[----:B------:R-:W-:-:S05]  /*0bf0*/  IMAD.WIDE R20, R5, 0x4, R240 ;  /* 0x0000000405147825 */ /* 0x000fca00078e02f0 */
[----:B------:R-:W3:Y:S01]  /*0c00*/  LDG.E R14, desc[UR16][R20.64] ;  /* 0x00000010140e7981 */ /* 0x000ee2000c1e1900 */
[----:B-1----:R-:W-:Y:S01]  /*0c10*/  IABS R7, R4 ;  /* 0x0000000400077213 */ /* 0x002fe20000000000 */
[----:B----4-:R-:W-:Y:S01]  /*0c20*/  IMAD.U32 R44, RZ, RZ, UR10 ;  /* 0x0000000aff2c7e24 */ /* 0x010fe2000f8e00ff */
[----:B------:R-:W-:Y:S01]  /*0c30*/  IADD3 R5, PT, PT, -R5, RZ, RZ ;  /* 0x000000ff05057210 */ /* 0x000fe20007ffe1ff */
[----:B------:R-:W-:Y:S01]  /*0c40*/  IMAD.U32 R45, RZ, RZ, UR11 ;  /* 0x0000000bff2d7e24 */ /* 0x000fe2000f8e00ff */
[----:B------:R-:W1:Y:S01]  /*0c50*/  I2F.RP R15, R7 ;  /* 0x00000007000f7306 */ /* 0x000e620000209400 */
[----:B------:R-:W-:Y:S02]  /*0c60*/  MOV R32, UR12 ;  /* 0x0000000c00207c02 */ /* 0x000fe40008000f00 */
[----:B------:R-:W-:Y:S01]  /*0c70*/  IMAD R2, R9, R5, R2 ;  /* 0x0000000509027224 */ /* 0x000fe200078e0202 */
[----:B------:R-:W-:-:S04]  /*0c80*/  MOV R33, UR13 ;  /* 0x0000000d00217c02 */ /* 0x000fc80008000f00 */
[----:B------:R-:W-:Y:S01]  /*0c90*/  SHF.R.S32.HI R5, RZ, 0x1f, R2 ;  /* 0x0000001fff057819 */ /* 0x000fe20000011402 */
[----:B-1----:R-:W1:Y:S02]  /*0ca0*/  MUFU.RCP R16, R15 ;  /* 0x0000000f00107308 */ /* 0x002e640000001000 */
[----:B-1----:R-:W-:-:S06]  /*0cb0*/  VIADD R16, R16, 0xffffffe ;  /* 0x0ffffffe10107836 */ /* 0x002fcc0000000000 */
[----:B------:R-:W1:Y:S02]  /*0cc0*/  F2I.FTZ.U32.TRUNC.NTZ R17, R16 ;  /* 0x0000001000117305 */ /* 0x000e64000021f000 */
[----:B-1----:R-:W-:Y:S02]  /*0cd0*/  IADD3 R6, PT, PT, RZ, -R17, RZ ;  /* 0x80000011ff067210 */ /* 0x002fe40007ffe0ff */
[----:B------:R-:W-:-:S03]  /*0ce0*/  MOV R16, RZ ;  /* 0x000000ff00107202 */ /* 0x000fc60000000f00 */
[----:B------:R-:W-:Y:S01]  /*0cf0*/  IMAD R10, R6, R7, RZ ;  /* 0x00000007060a7224 */ /* 0x000fe200078e02ff */
[----:B------:R-:W-:-:S03]  /*0d00*/  IABS R6, R13 ;  /* 0x0000000d00067213 */ /* 0x000fc60000000000 */
[----:B------:R-:W-:-:S04]  /*0d10*/  IMAD.HI.U32 R17, R17, R10, R16 ;  /* 0x0000000a11117227 */ /* 0x000fc800078e0010 */
[----:B------:R-:W-:-:S04]  /*0d20*/  IMAD.MOV.U32 R12, RZ, RZ, R6 ;  /* 0x000000ffff0c7224 */ /* 0x000fc800078e0006 */
[----:B------:R-:W-:-:S05]  /*0d30*/  IMAD.HI.U32 R6, R17, R12, RZ ;  /* 0x0000000c11067227 */ /* 0x000fca00078e00ff */
[----:B------:R-:W-:-:S05]  /*0d40*/  IADD3 R10, PT, PT, -R6, RZ, RZ ;  /* 0x000000ff060a7210 */ /* 0x000fca0007ffe1ff */
[----:B------:R-:W-:-:S05]  /*0d50*/  IMAD R10, R7, R10, R12 ;  /* 0x0000000a070a7224 */ /* 0x000fca00078e020c */
[----:B------:R-:W-:-:S13]  /*0d60*/  ISETP.GT.U32.AND P1, PT, R7, R10, PT ;  /* 0x0000000a0700720c */ /* 0x000fda0003f24070 */
[-C--:B------:R-:W-:Y:S01]  /*0d70*/  @!P1 IADD3 R10, PT, PT, R10, -R7.reuse, RZ ;  /* 0x800000070a0a9210 */ /* 0x080fe20007ffe0ff */
[----:B------:R-:W-:Y:S01]  /*0d80*/  @!P1 VIADD R6, R6, 0x1 ;  /* 0x0000000106069836 */ /* 0x000fe20000000000 */
[----:B------:R-:W-:Y:S02]  /*0d90*/  ISETP.NE.AND P1, PT, R4, RZ, PT ;  /* 0x000000ff0400720c */ /* 0x000fe40003f25270 */
[----:B------:R-:W-:Y:S02]  /*0da0*/  ISETP.GE.U32.AND P2, PT, R10, R7, PT ;  /* 0x000000070a00720c */ /* 0x000fe40003f46070 */
[----:B------:R-:W-:-:S04]  /*0db0*/  LOP3.LUT R10, R13, R4, RZ, 0x3c, !PT ;  /* 0x000000040d0a7212 */ /* 0x000fc800078e3cff */
[----:B------:R-:W-:-:S07]  /*0dc0*/  ISETP.GE.AND P0, PT, R10, RZ, PT ;  /* 0x000000ff0a00720c */ /* 0x000fce0003f06270 */
[----:B------:R-:W-:-:S06]  /*0dd0*/  @P2 IADD3 R6, PT, PT, R6, 0x1, RZ ;  /* 0x0000000106062810 */ /* 0x000fcc0007ffe0ff */
[----:B------:R-:W-:Y:S01]  /*0de0*/  @!P0 IMAD.MOV R6, RZ, RZ, -R6 ;  /* 0x000000ffff068224 */ /* 0x000fe200078e0a06 */
[----:B------:R-:W-:Y:S01]  /*0df0*/  @!P1 LOP3.LUT R6, RZ, R4, RZ, 0x33, !PT ;  /* 0x00000004ff069212 */ /* 0x000fe200078e33ff */
[C---:B------:R-:W-:Y:S02]  /*0e00*/  IMAD R4, R5.reuse, R32, RZ ;  /* 0x0000002005047224 */ /* 0x040fe400078e02ff */
[----:B------:R-:W-:Y:S02]  /*0e10*/  IMAD R5, R5, R44, RZ ;  /* 0x0000002c05057224 */ /* 0x000fe400078e02ff */
[C---:B------:R-:W-:Y:S02]  /*0e20*/  IMAD R4, R2.reuse, R33, R4 ;  /* 0x0000002102047224 */ /* 0x040fe400078e0204 */
[----:B------:R-:W-:Y:S01]  /*0e30*/  IMAD R5, R2, R45, R5 ;  /* 0x0000002d02057224 */ /* 0x000fe200078e0205 */
[----:B---3--:R-:W-:Y:S01]  /*0e40*/  SHF.R.S32.HI R7, RZ, 0x1f, R14 ;  /* 0x0000001fff077819 */ /* 0x008fe2000001140e */
[----:B------:R-:W-:-:S04]  /*0e50*/  IMAD.WIDE.U32 R16, R14, UR6, RZ ;  /* 0x000000060e107c25 */ /* 0x000fc8000f8e00ff */
[C---:B------:R-:W-:Y:S02]  /*0e60*/  IMAD R15, R7.reuse, UR6, RZ ;  /* 0x00000006070f7c24 */ /* 0x040fe4000f8e02ff */
[----:B--2---:R-:W-:Y:S02]  /*0e70*/  IMAD R7, R7, UR4, RZ ;  /* 0x0000000407077c24 */ /* 0x004fe4000f8e02ff */
[C---:B------:R-:W-:Y:S02]  /*0e80*/  IMAD R15, R14.reuse, UR7, R15 ;  /* 0x000000070e0f7c24 */ /* 0x040fe4000f8e020f */
[----:B------:R-:W-:-:S03]  /*0e90*/  IMAD R7, R14, UR5, R7 ;  /* 0x000000050e077c24 */ /* 0x000fc6000f8e0207 */
[----:B------:R-:W-:Y:S01]  /*0ea0*/  IADD3 R17, PT, PT, R17, R15, RZ ;  /* 0x0000000f11117210 */ /* 0x000fe20007ffe0ff */
[----:B------:R-:W-:Y:S01]  /*0eb0*/  IMAD.WIDE.U32 R14, R14, UR4, RZ ;  /* 0x000000040e0e7c25 */ /* 0x000fe2000f8e00ff */
[----:B------:R-:W1:Y:S03]  /*0ec0*/  LDCU.128 UR4, c[0x0][0x3d0] ;  /* 0x00007a00ff0477ac */ /* 0x000e660008000c00 */
[----:B------:R-:W-:Y:S01]  /*0ed0*/  IMAD.WIDE.U32 R16, R2, R32, R16 ;  /* 0x0000002002107225 */ /* 0x000fe200078e0010 */
[----:B------:R-:W-:-:S04]  /*0ee0*/  IADD3 R15, PT, PT, R15, R7, RZ ;  /* 0x000000070f0f7210 */ /* 0x000fc80007ffe0ff */
[----:B------:R-:W-:Y:S01]  /*0ef0*/  IADD3 R17, PT, PT, R17, R4, RZ ;  /* 0x0000000411117210 */ /* 0x000fe20007ffe0ff */
[----:B------:R-:W-:Y:S01]  /*0f00*/  IMAD.WIDE.U32 R14, R2, R44, R14 ;  /* 0x0000002c020e7225 */ /* 0x000fe200078e000e */
[----:B------:R-:W-:-:S04]  /*0f10*/  SHF.R.S32.HI R2, RZ, 0x1f, R6 ;  /* 0x0000001fff027819 */ /* 0x000fc80000011406 */
[----:B------:R-:W-:Y:S01]  /*0f20*/  IADD3 R15, PT, PT, R15, R5, RZ ;  /* 0x000000050f0f7210 */ /* 0x000fe20007ffe0ff */
[C---:B-1----:R-:W-:Y:S02]  /*0f30*/  IMAD R7, R2.reuse, UR6, RZ ;  /* 0x0000000602077c24 */ /* 0x042fe4000f8e02ff */
[----:B------:R-:W-:Y:S02]  /*0f40*/  IMAD R5, R2, UR4, RZ ;  /* 0x0000000402057c24 */ /* 0x000fe4000f8e02ff */
[----:B------:R-:W-:-:S04]  /*0f50*/  IMAD.WIDE.U32 R16, R6, UR4, R16 ;  /* 0x0000000406107c25 */ /* 0x000fc8000f8e0010 */
[C---:B------:R-:W-:Y:S01]  /*0f60*/  IMAD R7, R6.reuse, UR7, R7 ;  /* 0x0000000706077c24 */ /* 0x040fe2000f8e0207 */
[----:B------:R-:W-:Y:S01]  /*0f70*/  MOV R12, R16 ;  /* 0x00000010000c7202 */ /* 0x000fe20000000f00 */
[----:B------:R-:W-:-:S04]  /*0f80*/  IMAD.WIDE.U32 R14, R6, UR6, R14 ;  /* 0x00000006060e7c25 */ /* 0x000fc8000f8e000e */
[----:B------:R-:W-:Y:S01]  /*0f90*/  IMAD R5, R6, UR5, R5 ;  /* 0x0000000506057c24 */ /* 0x000fe2000f8e0205 */
[----:B------:R-:W-:-:S03]  /*0fa0*/  IADD3 R9, PT, PT, R15, R7, RZ ;  /* 0x000000070f097210 */ /* 0x000fc60007ffe0ff */
[----:B------:R-:W-:Y:S01]  /*0fb0*/  IMAD.IADD R2, R17, 0x1, R5 ;  /* 0x0000000111027824 */ /* 0x000fe200078e0205 */
[----:B------:R-:W-:Y:S06]  /*0fc0*/  BRA `(.L_x_578) ;  /* 0x0000000400547947 */ /* 0x000fec0003800000 */
.L_x_577:
[----:B------:R-:W-:-:S13]  /*0fd0*/  ISETP.NE.AND P0, PT, R5, -0x1, PT ;  /* 0xffffffff0500780c */ /* 0x000fda0003f05270 */
[----:B------:R-:W-:Y:S05]  /*0fe0*/  @P0 BRA `(.L_x_579) ;  /* 0x0000000000340947 */ /* 0x000fea0003800000 */
[----:B------:R-:W2:Y:S01]  /*0ff0*/  LDC.64 R32, c[0x0][0x3b8] ;  /* 0x0000ee00ff207b82 */ /* 0x000ea20000000a00 */
[----:B------:R-:W3:Y:S01]  /*1000*/  LDCU.64 UR4, c[0x0][0x3a0] ;  /* 0x00007400ff0477ac */ /* 0x000ee20008000a00 */
[----:B-1----:R-:W-:-:S05]  /*1010*/  SHF.R.S32.HI R7, RZ, 0x1f, R2 ;  /* 0x0000001fff077819 */ /* 0x002fca0000011402 */
        /* <DEDUP_REMOVED lines=10> */
.L_x_579:
[----:B------:R-:W2:Y:S01]  /*10c0*/  LDC.64 R32, c[0x0][0x3b8] ;  /* 0x0000ee00ff207b82 */ /* 0x000ea20000000a00 */
[----:B------:R-:W-:-:S05]  /*10d0*/  IADD3 R16, PT, PT, R2, R5, RZ ;  /* 0x0000000502107210 */ /* 0x000fca0007ffe0ff */
[C---:B--2---:R-:W-:Y:S02]  /*10e0*/  IMAD R15, R16.reuse, R33, RZ ;  /* 0x00000021100f7224 */ /* 0x044fe400078e02ff */
[----:B------:R-:W-:-:S05]  /*10f0*/  IMAD.WIDE.U32 R16, R16, R32, RZ ;  /* 0x0000002010107225 */ /* 0x000fca00078e00ff */
[----:B------:R-:W-:Y:S02]  /*1100*/  IADD3 R15, PT, PT, R17, R15, RZ ;  /* 0x0000000f110f7210 */ /* 0x000fe40007ffe0ff */
[----:B------:R-:W-:Y:S02]  /*1110*/  MOV R14, R16 ;  /* 0x00000010000e7202 */ /* 0x000fe40000000f00 */
.L_x_580:
[----:B------:R-:W-:Y:S05]  /*1120*/  @P0 BRA `(.L_x_581) ;  /* 0x0000000000340947 */ /* 0x000fea0003800000 */
[----:B------:R-:W2:Y:S01]  /*1130*/  LDC.64 R44, c[0x0][0x3c0] ;  /* 0x0000f000ff2c7b82 */ /* 0x000ea20000000a00 */
[----:B------:R-:W1:Y:S01]  /*1140*/  LDCU.64 UR4, c[0x0][0x3a8] ;  /* 0x00007500ff0477ac */ /* 0x000e620008000a00 */
[----:B------:R-:W-:Y:S02]  /*1150*/  SHF.R.S32.HI R5, RZ, 0x1f, R2 ;  /* 0x0000001fff057819 */ /* 0x000fe40000011402 */
[----:B-----5:R-:W-:-:S05]  /*1160*/  SHF.R.S32.HI R4, RZ, 0x1f, R6 ;  /* 0x0000001fff047819 */ /* 0x020fca0000011406 */
[----:B-1----:R-:W-:-:S04]  /*1170*/  IMAD R7, R4, UR4, RZ ;  /* 0x0000000404077c24 */ /* 0x002fc8000f8e02ff */
[----:B------:R-:W-:Y:S02]  /*1180*/  IMAD R7, R6, UR5, R7 ;  /* 0x0000000506077c24 */ /* 0x000fe4000f8e0207 */
[-C--:B--2---:R-:W-:Y:S02]  /*1190*/  IMAD R5, R5, R44.reuse, RZ ;  /* 0x0000002c05057224 */ /* 0x084fe400078e02ff */
[----:B------:R-:W-:-:S04]  /*11a0*/  IMAD.WIDE.U32 R16, R2, R44, RZ ;  /* 0x0000002c02107225 */ /* 0x000fc800078e00ff */
[----:B------:R-:W-:-:S05]  /*11b0*/  IMAD R5, R2, R45, R5 ;  /* 0x0000002d02057224 */ /* 0x000fca00078e0205 */
[----:B------:R-:W-:-:S03]  /*11c0*/  IADD3 R17, PT, PT, R17, R5, RZ ;  /* 0x0000000511117210 */ /* 0x000fc60007ffe0ff */
[----:B------:R-:W-:-:S05]  /*11d0*/  IMAD.WIDE.U32 R16, R6, UR4, R16 ;  /* 0x0000000406107c25 */ /* 0x000fca000f8e0010 */
[----:B------:R-:W-:Y:S01]  /*11e0*/  IADD3 R17, PT, PT, R17, R7, RZ ;  /* 0x0000000711117210 */ /* 0x000fe20007ffe0ff */
[----:B------:R-:W-:Y:S06]  /*11f0*/  BRA `(.L_x_582) ;  /* 0x0000000000187947 */ /* 0x000fec0003800000 */
.L_x_581:
[----:B------:R-:W2:Y:S01]  /*1200*/  LDC.64 R44, c[0x0][0x3c0] ;  /* 0x0000f000ff2c7b82 */ /* 0x000ea20000000a00 */
[----:B------:R-:W-:-:S05]  /*1210*/  IADD3 R5, PT, PT, R2, R5, RZ ;  /* 0x0000000502057210 */ /* 0x000fca0007ffe0ff */
[C---:B--2---:R-:W-:Y:S02]  /*1220*/  IMAD R17, R5.reuse, R45, RZ ;  /* 0x0000002d05117224 */ /* 0x044fe400078e02ff */
[----:B------:R-:W-:-:S05]  /*1230*/  IMAD.WIDE.U32 R4, R5, R44, RZ ;  /* 0x0000002c05047225 */ /* 0x000fca00078e00ff */
[----:B------:R-:W-:Y:S02]  /*1240*/  IADD3 R17, PT, PT, R5, R17, RZ ;  /* 0x0000001105117210 */ /* 0x000fe40007ffe0ff */
[----:B------:R-:W-:-:S07]  /*1250*/  MOV R16, R4 ;  /* 0x0000000400107202 */ /* 0x000fce0000000f00 */
.L_x_582:
[----:B------:R-:W2:Y:S01]  /*1260*/  LDC R2, c[0x0][0x3e8] ;  /* 0x0000fa00ff027b82 */ /* 0x000ea20000000800 */
[----:B------:R-:W-:Y:S02]  /*1270*/  LEA R9, R3, 0xffffff00, 0x8 ;  /* 0xffffff0003097811 */ /* 0x000fe400078e40ff */
[----:B------:R-:W-:-:S03]  /*1280*/  CS2R R240, SRZ ;  /* 0x0000000000f07805 */ /* 0x000fc6000001ff00 */
[----:B------:R-:W-:-:S04]  /*1290*/  IMAD.WIDE.U32 R16, R9, R44, R16 ;  /* 0x0000002c09107225 */ /* 0x000fc800078e0010 */
[----:B------:R-:W-:Y:S01]  /*12a0*/  IMAD R17, R9, R45, R17 ;  /* 0x0000002d09117224 */ /* 0x000fe200078e0211 */
[----:B--2---:R-:W-:-:S04]  /*12b0*/  IABS R4, R2 ;  /* 0x0000000200047213 */ /* 0x004fc80000000000 */
[----:B-1----:R-:W1:Y:S08]  /*12c0*/  I2F.RP R7, R4 ;  /* 0x0000000400077306 */ /* 0x002e700000209400 */
[----:B-1----:R-:W1:Y:S02]  /*12d0*/  MUFU.RCP R20, R7 ;  /* 0x0000000700147308 */ /* 0x002e640000001000 */
[----:B-1----:R-:W-:-:S06]  /*12e0*/  IADD3 R20, PT, PT, R20, 0xffffffe, RZ ;  /* 0x0ffffffe14147810 */ /* 0x002fcc0007ffe0ff */
[----:B------:R-:W1:Y:S02]  /*12f0*/  F2I.FTZ.U32.TRUNC.NTZ R21, R20 ;  /* 0x0000001400157305 */ /* 0x000e64000021f000 */
[----:B-1----:R-:W-:Y:S01]  /*1300*/  IMAD.MOV R5, RZ, RZ, -R21 ;  /* 0x000000ffff057224 */ /* 0x002fe200078e0a15 */
[----:B------:R-:W-:-:S03]  /*1310*/  MOV R20, RZ ;  /* 0x000000ff00147202 */ /* 0x000fc60000000f00 */
[----:B-----5:R-:W-:Y:S01]  /*1320*/  IMAD R6, R5, R4, RZ ;  /* 0x0000000405067224 */ /* 0x020fe200078e02ff */
        /* <DEDUP_REMOVED lines=25> */
[C---:B------:R-:W-:Y:S02]  /*14c0*/  IMAD R2, R10.reuse, R7, R2 ;  /* 0x000000070a027224 */ /* 0x040fe400078e0202 */
[----:B------:R-:W-:-:S04]  /*14d0*/  IMAD.WIDE.U32 R20, R10, R4, R20 ;  /* 0x000000040a147225 */ /* 0x000fc800078e0014 */
[----:B------:R-:W-:Y:S01]  /*14e0*/  IMAD R5, R10, R5, R15 ;  /* 0x000000050a057224 */ /* 0x000fe200078e020f */
[----:B------:R-:W-:Y:S01]  /*14f0*/  MOV R12, R20 ;  /* 0x00000014000c7202 */ /* 0x000fe20000000f00 */
[----:B------:R-:W-:-:S03]  /*1500*/  IMAD.IADD R9, R17, 0x1, R2 ;  /* 0x0000000111097824 */ /* 0x000fc600078e0202 */
[----:B------:R-:W-:-:S07]  /*1510*/  IADD3 R2, PT, PT, R21, R5, RZ ;  /* 0x0000000515027210 */ /* 0x000fce0007ffe0ff */
.L_x_578:
        /* <DEDUP_REMOVED lines=10> */
[----:B------:R-:W4:Y:S01]  /*15c0*/  LDCU.64 UR6, c[0x0][0x3c8] ;  /* 0x00007900ff0677ac */ /* 0x000f220008000a00 */
[----:B------:R-:W-:-:S02]  /*15d0*/  SHF.L.U32 R41, R148, 0x5, RZ ;  /* 0x0000000594297819 */ /* 0x000fc400000006ff */
[----:B------:R-:W5:Y:S01]  /*15e0*/  @!P0 LDC.64 R6, c[0x0][0x398] ;  /* 0x0000e600ff068b82 */ /* 0x000f620000000a00 */
[----:B------:R-:W-:-:S07]  /*15f0*/  UMOV UR5, 0x400 ;  /* 0x0000040000057882 */ /* 0x000fce0000000000 */
[----:B------:R-:W2:Y:S01]  /*1600*/  @P0 LDC.64 R4, c[0x0][0x3b0] ;  /* 0x0000ec00ff040b82 */ /* 0x000ea20000000a00 */
[----:B-1----:R-:W-:Y:S01]  /*1610*/  ULEA UR4, UR4, UR5, 0x18 ;  /* 0x0000000504047291 */ /* 0x002fe2000f8ec0ff */
[----:B-----5:R-:W-:-:S04]  /*1620*/  @!P0 IMAD.WIDE.U32 R16, R0, R6, RZ ;  /* 0x0000000600108225 */ /* 0x020fc800078e00ff */
        /* <DEDUP_REMOVED lines=45> */
.L_x_585:
[----:B------:R2:W-:Y:S02]  /*1900*/  STS.128 [R237], RZ ;  /* 0x000000ffed007388 */ /* 0x0005e40000000c00 */
.L_x_584:
[----:B------:R-:W-:Y:S05]  /*1910*/  BSYNC.RECONVERGENT B0 ;  /* 0x0000000000007941 */ /* 0x000fea0003800200 */
.L_x_583:
[----:B-1----:R-:W-:Y:S01]  /*1920*/  IADD3 R5, PT, PT, R244, 0x20, RZ ;  /* 0x00000020f4057810 */ /* 0x002fe20007ffe0ff */
[----:B------:R-:W-:Y:S01]  /*1930*/  IMAD.SHL.U32 R34, R3, 0x100, RZ ;  /* 0x0000010003227824 */ /* 0x000fe200078e00ff */
        /* <DEDUP_REMOVED lines=26> */
.L_x_587:
[----:B------:R-:W-:Y:S05]  /*1ae0*/  BSYNC.RECONVERGENT B0 ;  /* 0x0000000000007941 */ /* 0x000fea0003800200 */
.L_x_586:
[----:B------:R-:W-:Y:S01]  /*1af0*/  BSSY.RECONVERGENT B0, `(.L_x_588) ;  /* 0x000000e000007945 */ /* 0x000fe20003800200 */
[C---:B------:R-:W-:Y:S02]  /*1b00*/  SHF.L.U64.HI R2, R32.reuse, 0x5, R33 ;  /* 0x0000000520027819 */ /* 0x040fe40000010221 */
[----:B---3--:R-:W-:Y:S01]  /*1b10*/  SHF.L.U32 R7, R32, 0x5, RZ ;  /* 0x0000000520077819 */ /* 0x008fe200000006ff */
[----:B------:R-:W-:Y:S05]  /*1b20*/  @P6 BRA `(.L_x_589) ;  /* 0x0000000000286947 */ /* 0x000fea0003800000 */
[----:B------:R-:W3:Y:S02]  /*1b30*/  LDCU UR5, c[0x0][0x440] ;  /* 0x00008800ff0577ac */ /* 0x000ee40008000800 */
[----:B---3--:R-:W-:-:S13]  /*1b40*/  ISETP.GE.AND P0, PT, R238, UR5, PT ;  /* 0x00000005ee007c0c */ /* 0x008fda000bf06270 */
[----:B------:R-:W-:Y:S05]  /*1b50*/  @P0 BRA `(.L_x_590) ;  /* 0x0000000000180947 */ /* 0x000fea0003800000 */
[----:B------:R-:W-:-:S05]  /*1b60*/  MOV R233, R231 ;  /* 0x000000e700e97202 */ /* 0x000fca0000000f00 */
[----:B------:R-:W-:Y:S01]  /*1b70*/  @!PT LDS RZ, [RZ] ;  /* 0x00000000fffff984 */ /* 0x000fe20000000800 */
[----:B------:R-:W-:Y:S01]  /*1b80*/  @!PT LDS RZ, [RZ] ;  /* 0x00000000fffff984 */ /* 0x000fe20000000800 */
[----:B------:R-:W-:Y:S01]  /*1b90*/  @!PT LDS RZ, [RZ] ;  /* 0x00000000fffff984 */ /* 0x000fe20000000800 */
[----:B------:R4:W-:Y:S01]  /*1ba0*/  LDGSTS.E.BYPASS.LTC128B.128 [R237+0x1000], desc[UR16][R232.64] ;  /* 0x01000000e8ed7fae */ /* 0x0009e2000b981a10 */
[----:B------:R-:W-:Y:S05]  /*1bb0*/  BRA `(.L_x_589) ;  /* 0x0000000000047947 */ /* 0x000fea0003800000 */
.L_x_590:
[----:B------:R3:W-:Y:S02]  /*1bc0*/  STS.128 [R237+0x1000], RZ ;  /* 0x001000ffed007388 */ /* 0x0007e40000000c00 */
.L_x_589:
[----:B------:R-:W-:Y:S05]  /*1bd0*/  BSYNC.RECONVERGENT B0 ;  /* 0x0000000000007941 */ /* 0x000fea0003800200 */
.L_x_588:
[----:B------:R-:W-:Y:S01]  /*1be0*/  ISETP.GE.AND P1, PT, R5, R0, PT ;  /* 0x000000000500720c */ /* 0x000fe20003f26270 */
[C---:B------:R-:W-:Y:S01]  /*1bf0*/  VIADD R17, R244.reuse, 0x40 ;  /* 0x00000040f4117836 */ /* 0x040fe20000000000 */
[C---:B------:R-:W-:Y:S01]  /*1c00*/  LEA R20, P0, R7.reuse, R232, 0x1 ;  /* 0x000000e807147211 */ /* 0x040fe200078008ff */
[C---:B------:R-:W-:Y:S01]  /*1c10*/  VIADD R15, R244.reuse, 0x60 ;  /* 0x00000060f40f7836 */ /* 0x040fe20000000000 */
[----:B------:R-:W-:Y:S01]  /*1c20*/  BSSY.RECONVERGENT B0, `(.L_x_591) ;  /* 0x0000014000007945 */ /* 0x000fe20003800200 */
[C---:B------:R-:W-:Y:S01]  /*1c30*/  VIADD R13, R244.reuse, 0x80 ;  /* 0x00000080f40d7836 */ /* 0x040fe20000000000 */
[----:B------:R-:W-:Y:S01]  /*1c40*/  LEA.HI.X R21, R7, R231, R2, 0x1, P0 ;  /* 0x000000e707157211 */ /* 0x000fe200000f0c02 */
[C---:B------:R-:W-:Y:S01]  /*1c50*/  VIADD R11, R244.reuse, 0xa0 ;  /* 0x000000a0f40b7836 */ /* 0x040fe20000000000 */
[-C--:B------:R-:W-:Y:S01]  /*1c60*/  ISETP.GE.AND P0, PT, R17, R0.reuse, PT ;  /* 0x000000001100720c */ /* 0x080fe20003f06270 */
[C---:B------:R-:W-:Y:S01]  /*1c70*/  VIADD R9, R244.reuse, 0xc0 ;  /* 0x000000c0f4097836 */ /* 0x040fe20000000000 */
[-C--:B------:R-:W-:Y:S01]  /*1c80*/  ISETP.GE.AND P5, PT, R15, R0.reuse, PT ;  /* 0x000000000f00720c */ /* 0x080fe20003fa6270 */
[----:B------:R-:W-:Y:S01]  /*1c90*/  VIADD R7, R244, 0xe0 ;  /* 0x000000e0f4077836 */ /* 0x000fe20000000000 */
[----:B------:R-:W-:-:S02]  /*1ca0*/  ISETP.GE.AND P4, PT, R13, R0, PT ;  /* 0x000000000d00720c */ /* 0x000fc40003f86270 */
        /* <DEDUP_REMOVED lines=11> */
.L_x_592:
[----:B------:R-:W-:Y:S05]  /*1d60*/  BSYNC.RECONVERGENT B0 ;  /* 0x0000000000007941 */ /* 0x000fea0003800200 */
.L_x_591:
        /* <DEDUP_REMOVED lines=13> */
.L_x_594:
[----:B------:R-:W-:Y:S05]  /*1e40*/  BSYNC.RECONVERGENT B0 ;  /* 0x0000000000007941 */ /* 0x000fea0003800200 */
.L_x_593:
        /* <DEDUP_REMOVED lines=12> */
.L_x_596:
[----:B------:R-:W-:Y:S05]  /*1f10*/  BSYNC.RECONVERGENT B0 ;  /* 0x0000000000007941 */ /* 0x000fea0003800200 */
.L_x_595:
        /* <DEDUP_REMOVED lines=15> */
.L_x_598:
[----:B------:R-:W-:Y:S05]  /*2010*/  BSYNC.RECONVERGENT B0 ;  /* 0x0000000000007941 */ /* 0x000fea0003800200 */
.L_x_597:
        /* <DEDUP_REMOVED lines=12> */
.L_x_600:
[----:B------:R-:W-:Y:S05]  /*20e0*/  BSYNC.RECONVERGENT B0 ;  /* 0x0000000000007941 */ /* 0x000fea0003800200 */
.L_x_599:
        /* <DEDUP_REMOVED lines=15> */
.L_x_602:
[----:B------:R-:W-:Y:S05]  /*21e0*/  BSYNC.RECONVERGENT B0 ;  /* 0x0000000000007941 */ /* 0x000fea0003800200 */
.L_x_601:
        /* <DEDUP_REMOVED lines=13> */
.L_x_604:
[----:B------:R-:W-:Y:S05]  /*22c0*/  BSYNC.RECONVERGENT B0 ;  /* 0x0000000000007941 */ /* 0x000fea0003800200 */
.L_x_603:
[----:B------:R-:W0:Y:S01]  /*22d0*/  LDGDEPBAR ;  /* 0x00000000000079af */ /* 0x000e220000000000 */
[----:B------:R-:W-:Y:S01]  /*22e0*/  SHF.R.U32.HI R4, RZ, 0x1, R148 ;  /* 0x00000001ff047819 */ /* 0x000fe20000011694 */
[----:B------:R-:W-:Y:S01]  /*22f0*/  BSSY.RECONVERGENT B0, `(.L_x_605) ;  /* 0x0000016000007945 */ /* 0x000fe20003800200 */
[----:B------:R-:W-:Y:S02]  /*2300*/  LOP3.LUT R2, R244, 0x7, RZ, 0xc0, !PT ;  /* 0x00000007f4027812 */ /* 0x000fe400078ec0ff */
[----:B------:R-:W-:-:S04]  /*2310*/  LOP3.LUT R6, R4, 0x1f0, RZ, 0xc0, !PT ;  /* 0x000001f004067812 */ /* 0x000fc800078ec0ff */
[----:B------:R-:W-:Y:S02]  /*2320*/  IADD3 R19, PT, PT, R6, 0x1, R19 ;  /* 0x0000000106137810 */ /* 0x000fe40007ffe013 */
[----:B------:R-:W-:Y:S02]  /*2330*/  SHF.L.U64.HI R6, R44, 0x5, R45 ;  /* 0x000000052c067819 */ /* 0x000fe4000001022d */
        /* <DEDUP_REMOVED lines=14> */
.L_x_607:
[----:B------:R1:W-:Y:S01]  /*2420*/  STS.128 [R237+0x5000], RZ ;  /* 0x005000ffed007388 */ /* 0x0003e20000000c00 */
[----:B------:R-:W-:Y:S05]  /*2430*/  BRA `(.L_x_608) ;  /* 0x0000000000047947 */ /* 0x000fea0003800000 */
.L_x_606:
[----:B------:R1:W-:Y:S02]  /*2440*/  STS.128 [R237+0x5000], RZ ;  /* 0x005000ffed007388 */ /* 0x0003e40000000c00 */
.L_x_608:
[----:B------:R-:W-:Y:S05]  /*2450*/  BSYNC.RECONVERGENT B0 ;  /* 0x0000000000007941 */ /* 0x000fea0003800200 */
.L_x_605:
[-C--:B------:R-:W-:Y:S01]  /*2460*/  ISETP.GE.AND P0, PT, R5, R0.reuse, PT ;  /* 0x000000000500720c */ /* 0x080fe20003f06270 */
[C---:B------:R-:W-:Y:S01]  /*2470*/  IMAD.SHL.U32 R5, R148.reuse, 0x4, RZ ;  /* 0x0000000494057824 */ /* 0x040fe200078e00ff */
[----:B------:R-:W-:Y:S01]  /*2480*/  ISETP.GE.AND P3, PT, R11, R0, PT ;  /* 0x000000000b00720c */ /* 0x000fe20003f66270 */
[----:B------:R-:W-:Y:S01]  /*2490*/  IMAD.SHL.U32 R11, R148, 0x10, RZ ;  /* 0x00000010940b7824 */ /* 0x000fe200078e00ff */
[----:B------:R-:W-:Y:S01]  /*24a0*/  LEA R8, P1, R19, R234, 0x1 ;  /* 0x000000ea13087211 */ /* 0x000fe200078208ff */
[----:B------:R-:W-:Y:S01]  /*24b0*/  BSSY.RECONVERGENT B0, `(.L_x_609) ;  /* 0x000001b000007945 */ /* 0x000fe20003800200 */
[----:B------:R-:W-:Y:S02]  /*24c0*/  LOP3.LUT R10, R41, 0xc0, RZ, 0xc0, !PT ;  /* 0x000000c0290a7812 */ /* 0x000fe400078ec0ff */
[----:B------:R-:W-:Y:S02]  /*24d0*/  ISETP.GE.AND P2, PT, R9, R0, PT ;  /* 0x000000000900720c */ /* 0x000fe40003f46270 */
[----:B------:R-:W-:-:S02]  /*24e0*/  LEA.HI.X R9, R19, R235, R6, 0x1, P1 ;  /* 0x000000eb13097211 */ /* 0x000fc400008f0c06 */
[----:B------:R-:W-:Y:S01]  /*24f0*/  LOP3.LUT R12, R41, 0x120, RZ, 0xc0, !PT ;  /* 0x00000120290c7812 */ /* 0x000fe200078ec0ff */
[----:B------:R1:W-:Y:S01]  /*2500*/  @P0 STS.128 [R237+0x5800], RZ ;  /* 0x005800ffed000388 */ /* 0x0003e20000000c00 */
[----:B------:R-:W-:Y:S02]  /*2510*/  LOP3.LUT R6, R11, 0x100, RZ, 0xc0, !PT ;  /* 0x000001000b067812 */ /* 0x000fe400078ec0ff */
[----:B------:R-:W-:Y:S02]  /*2520*/  LOP3.LUT R5, R10, 0x18, R5, 0xf8, !PT ;  /* 0x000000180a057812 */ /* 0x000fe400078ef805 */
[-C--:B------:R-:W-:Y:S02]  /*2530*/  ISETP.GE.AND P6, PT, R17, R0.reuse, PT ;  /* 0x000000001100720c */ /* 0x080fe40003fc6270 */
[-C--:B------:R-:W-:Y:S02]  /*2540*/  ISETP.GE.AND P5, PT, R15, R0.reuse, PT ;  /* 0x000000000f00720c */ /* 0x080fe40003fa6270 */
[----:B------:R-:W-:-:S02]  /*2550*/  ISETP.GE.AND P4, PT, R13, R0, PT ;  /* 0x000000000d00720c */ /* 0x000fc40003f86270 */
[----:B------:R-:W-:Y:S02]  /*2560*/  ISETP.GE.AND P1, PT, R7, R0, PT ;  /* 0x000000000700720c */ /* 0x000fe40003f26270 */
[----:B------:R-:W-:Y:S02]  /*2570*/  LOP3.LUT R229, R12, 0x3e00, R11, 0xf8, !PT ;  /* 0x00003e000ce57812 */ /* 0x000fe400078ef80b */
[----:B------:R-:W-:Y:S02]  /*2580*/  LOP3.LUT R6, R6, 0x20, R41, 0xf8, !PT ;  /* 0x0000002006067812 */ /* 0x000fe400078ef829 */
[C---:B------:R-:W-:Y:S02]  /*2590*/  LOP3.LUT R7, R5.reuse, 0x8, R148, 0x78, !PT ;  /* 0x0000000805077812 */ /* 0x040fe400078e7894 */
[----:B------:R-:W-:-:S03]  /*25a0*/  LOP3.LUT R0, R5, 0x8, R4, 0x78, !PT ;  /* 0x0000000805007812 */ /* 0x000fc600078e7804 */
[----:B------:R-:W-:Y:S02]  /*25b0*/  IMAD.IADD R228, R7, 0x1, R6 ;  /* 0x0000000107e47824 */ /* 0x000fe400078e0206 */
[----:B------:R-:W-:Y:S01]  /*25c0*/  IMAD.IADD R229, R229, 0x1, R0 ;  /* 0x00000001e5e57824 */ /* 0x000fe200078e0200 */
[----:B-1----:R-:W-:Y:S06]  /*25d0*/  @P0 BRA `(.L_x_610) ;  /* 0x0000000000200947 */ /* 0x002fec0003800000 */
[----:B------:R-:W1:Y:S02]  /*25e0*/  LDCU UR5, c[0x0][0x440] ;  /* 0x00008800ff0577ac */ /* 0x000e640008000800 */
[----:B-1----:R-:W-:-:S13]  /*25f0*/  ISETP.GE.AND P0, PT, R238, UR5, PT ;  /* 0x00000005ee007c0c */ /* 0x002fda000bf06270 */
[----:B------:R1:W-:Y:S01]  /*2600*/  @P0 STS.128 [R237+0x5800], RZ ;  /* 0x005800ffed000388 */ /* 0x0003e20000000c00 */
[----:B------:R-:W-:Y:S05]  /*2610*/  @P0 BRA `(.L_x_610) ;  /* 0x0000000000100947 */ /* 0x000fea0003800000 */
[----:B------:R-:W-:Y:S01]  /*2620*/  @!PT LDS RZ, [RZ] ;  /* 0x00000000fffff984 */ /* 0x000fe20000000800 */
[----:B------:R-:W-:Y:S01]  /*2630*/  @!PT LDS RZ, [RZ] ;  /* 0x00000000fffff984 */ /* 0x000fe20000000800 */
[----:B------:R-:W-:Y:S01]  /*2640*/  @!PT LDS RZ, [RZ] ;  /* 0x00000000fffff984 */ /* 0x000fe20000000800 */
[----:B------:R1:W-:Y:S02]  /*2650*/  LDGSTS.E.BYPASS.LTC128B.128 [R237+0x5800], desc[UR16][R8.64] ;  /* 0x0580000008ed7fae */ /* 0x0003e4000b981a10 */
.L_x_610:
[----:B------:R-:W-:Y:S05]  /*2660*/  BSYNC.RECONVERGENT B0 ;  /* 0x0000000000007941 */ /* 0x000fea0003800200 */
.L_x_609:
        /* <DEDUP_REMOVED lines=15> */
.L_x_612:
[----:B------:R-:W-:Y:S05]  /*2760*/  BSYNC.RECONVERGENT B0 ;  /* 0x0000000000007941 */ /* 0x000fea0003800200 */
.L_x_611:
        /* <DEDUP_REMOVED lines=13> */
.L_x_614:
[----:B------:R-:W-:Y:S05]  /*2840*/  BSYNC.RECONVERGENT B0 ;  /* 0x0000000000007941 */ /* 0x000fea0003800200 */
.L_x_613:
        /* <DEDUP_REMOVED lines=16> */
.L_x_616:
[----:B------:R-:W-:Y:S05]  /*2950*/  BSYNC.RECONVERGENT B0 ;  /* 0x0000000000007941 */ /* 0x000fea0003800200 */
.L_x_615:
        /* <DEDUP_REMOVED lines=13> */
.L_x_618:
[----:B------:R-:W-:Y:S05]  /*2a30*/  BSYNC.RECONVERGENT B0 ;  /* 0x0000000000007941 */ /* 0x000fea0003800200 */
.L_x_617:
        /* <DEDUP_REMOVED lines=16> */
.L_x_620:
[----:B------:R-:W-:Y:S05]  /*2b40*/  BSYNC.RECONVERGENT B0 ;  /* 0x0000000000007941 */ /* 0x000fea0003800200 */
.L_x_619:
        /* <DEDUP_REMOVED lines=14> */
.L_x_622:
[----:B------:R-:W-:Y:S05]  /*2c30*/  BSYNC.RECONVERGENT B0 ;  /* 0x0000000000007941 */ /* 0x000fea0003800200 */
.L_x_621:
[----:B------:R-:W-:Y:S01]  /*2c40*/  LDSM.16.M88.4 R24, [R229] ;  /* 0x00000000e518783b */ /* 0x000fe20000000200 */
[----:B------:R-:W-:Y:S01]  /*2c50*/  LOP3.LUT P5, RZ, R148, 0x4, RZ, 0xc0, !PT ;  /* 0x0000000494ff7812 */ /* 0x000fe200078ac0ff */
[----:B------:R-:W5:Y:S01]  /*2c60*/  LDCU UR10, c[0x0][0x50c] ;  /* 0x0000a180ff0a77ac */ /* 0x000f620008000800 */
[----:B------:R-:W-:Y:S01]  /*2c70*/  MOV R46, 0x20 ;  /* 0x00000020002e7802 */ /* 0x000fe20000000f00 */
[----:B-1----:R-:W1:Y:S01]  /*2c80*/  LDSM.16.M88.4 R8, [R228+0x1000] ;  /* 0x00100000e408783b */ /* 0x002e620000000200 */
[----:B------:R-:W-:Y:S02]  /*2c90*/  ISETP.NE.AND P0, PT, R3, 0x1, PT ;  /* 0x000000010300780c */ /* 0x000fe40003f05270 */
[----:B------:R-:W-:Y:S01]  /*2ca0*/  SEL R46, R46, 0xffffffe0, !P5 ;  /* 0xffffffe02e2e7807 */ /* 0x000fe20006800000 */
[----:B------:R-:W-:Y:S01]  /*2cb0*/  LDSM.16.M88.4 R4, [R228+0x1400] ;  /* 0x00140000e404783b */ /* 0x000fe20000000200 */
[----:B------:R-:W-:Y:S02]  /*2cc0*/  VIMNMX R60, PT, PT, R2, R35, PT ;  /* 0x00000023023c7248 */ /* 0x000fe40003fe0100 */
[----:B------:R-:W-:Y:S01]  /*2cd0*/  IADD3 R47, PT, PT, R229, R46, RZ ;  /* 0x0000002ee52f7210 */ /* 0x000fe20007ffe0ff */
[----:B------:R-:W-:Y:S01]  /*2ce0*/  LDSM.16.M88.4 R28, [R228+0x1800] ;  /* 0x00180000e41c783b */ /* 0x000fe20000000200 */
[----:B------:R-:W-:-:S02]  /*2cf0*/  IADD3 R46, PT, PT, R46, R228, RZ ;  /* 0x000000e42e2e7210 */ /* 0x000fc40007ffe0ff */
[----:B------:R-:W-:Y:S01]  /*2d00*/  VIADDMNMX R35, R2, 0x8, R35, PT ;  /* 0x0000000802237846 */ /* 0x000fe20003800123 */
[----:B------:R-:W-:Y:S04]  /*2d10*/  LDSM.16.M88.4 R16, [R47] ;  /* 0x000000002f10783b */ /* 0x000fe80000000200 */
[----:B------:R-:W2:Y:S04]  /*2d20*/  LDSM.16.M88.4 R12, [R46+0x1000] ;  /* 0x001000002e0c783b */ /* 0x000ea80000000200 */
[----:B------:R-:W3:Y:S04]  /*2d30*/  LDSM.16.M88.4 R20, [R46+0x1400] ;  /* 0x001400002e14783b */ /* 0x000ee80000000200 */
[----:B------:R-:W4:Y:S04]  /*2d40*/  LDSM.16.M88.4 R52, [R46+0x1800] ;  /* 0x001800002e34783b */ /* 0x000f280000000200 */
[----:B------:R-:W0:Y:S01]  /*2d50*/  LDGDEPBAR ;  /* 0x00000000000079af */ /* 0x000e220000000000 */
[C---:B-1----:R-:W-:Y:S08]  /*2d60*/  HMMA.16816.F32.BF16 R36, R24.reuse, R8, RZ ;  /* 0x000000081824723c */ /* 0x042ff000000418ff */
[----:B------:R-:W-:-:S12]  /*2d70*/  HMMA.16816.F32.BF16 R8, R24, R10, RZ ;  /* 0x0000000a1808723c */ /* 0x000fd800000418ff */
[C---:B--2---:R-:W-:Y:S08]  /*2d80*/  HMMA.16816.F32.BF16 R36, R16.reuse, R12, R36 ;  /* 0x0000000c1024723c */ /* 0x044ff00000041824 */
[----:B------:R-:W-:Y:S08]  /*2d90*/  HMMA.16816.F32.BF16 R8, R16, R14, R8 ;  /* 0x0000000e1008723c */ /* 0x000ff00000041808 */
[C---:B------:R-:W-:Y:S03]  /*2da0*/  HMMA.16816.F32.BF16 R12, R24.reuse, R4, RZ ;  /* 0x00000004180c723c */ /* 0x040fe600000418ff */
[----:B-----5:R-:W-:Y:S01]  /*2db0*/  FMUL.FTZ R36, R36, UR10 ;  /* 0x0000000a24247c20 */ /* 0x020fe20008410000 */
[----:B------:R-:W-:Y:S01]  /*2dc0*/  FMUL.FTZ R37, R37, UR10 ;  /* 0x0000000a25257c20 */ /* 0x000fe20008410000 */
[----:B------:R-:W-:Y:S01]  /*2dd0*/  FMUL.FTZ R38, R38, UR10 ;  /* 0x0000000a26267c20 */ /* 0x000fe20008410000 */
[----:B------:R-:W-:Y:S01]  /*2de0*/  FMUL.FTZ R39, R39, UR10 ;  /* 0x0000000a27277c20 */ /* 0x000fe20008410000 */
[----:B------:R-:W1:Y:S01]  /*2df0*/  MUFU.TANH R75, R36 ;  /* 0x00000024004b7308 */ /* 0x000e620000002400 */
[----:B------:R-:W-:Y:S03]  /*2e00*/  HMMA.16816.F32.BF16 R4, R24, R6, RZ ;  /* 0x000000061804723c */ /* 0x000fe600000418ff */
[----:B------:R-:W-:Y:S01]  /*2e10*/  FMUL.FTZ R8, R8, UR10 ;  /* 0x0000000a08087c20 */ /* 0x000fe20008410000 */
[----:B------:R-:W-:Y:S01]  /*2e20*/  FMUL.FTZ R70, R9, UR10 ;  /* 0x0000000a09467c20 */ /* 0x000fe20008410000 */
[----:B------:R-:W-:Y:S01]  /*2e30*/  FMUL.FTZ R69, R10, UR10 ;  /* 0x0000000a0a457c20 */ /* 0x000fe20008410000 */
[----:B------:R-:W-:Y:S01]  /*2e40*/  FMUL.FTZ R68, R11, UR10 ;  /* 0x0000000a0b447c20 */ /* 0x000fe20008410000 */
[----:B------:R2:W1:Y:S05]  /*2e50*/  MUFU.TANH R71, R8 ;  /* 0x0000000800477308 */ /* 0x00046a0000002400 */
[C---:B---3--:R-:W-:Y:S03]  /*2e60*/  HMMA.16816.F32.BF16 R12, R16.reuse, R20, R12 ;  /* 0x00000014100c723c */ /* 0x048fe6000004180c */
[----:B------:R-:W3:Y:S05]  /*2e70*/  MUFU.TANH R74, R37 ;  /* 0x00000025004a7308 */ /* 0x000eea0000002400 */
[----:B------:R-:W-:Y:S03]  /*2e80*/  HMMA.16816.F32.BF16 R4, R16, R22, R4 ;  /* 0x000000161004723c */ /* 0x000fe60000041804 */
[----:B------:R-:W1:Y:S01]  /*2e90*/  MUFU.TANH R73, R38 ;  /* 0x0000002600497308 */ /* 0x000e620000002400 */
[----:B--2---:R-:W2:Y:S04]  /*2ea0*/  LDSM.16.M88.4 R8, [R228+0x1c00] ;  /* 0x001c0000e408783b */ /* 0x004ea80000000200 */
[C---:B------:R-:W-:Y:S03]  /*2eb0*/  HMMA.16816.F32.BF16 R20, R24.reuse, R28, RZ ;  /* 0x0000001c1814723c */ /* 0x040fe600000418ff */
[----:B------:R5:W1:Y:S01]  /*2ec0*/  MUFU.TANH R72, R39 ;  /* 0x0000002700487308 */ /* 0x000a620000002400 */
[----:B------:R-:W-:Y:S01]  /*2ed0*/  FMUL.FTZ R12, R12, UR10 ;  /* 0x0000000a0c0c7c20 */ /* 0x000fe20008410000 */
[----:B------:R-:W-:Y:S01]  /*2ee0*/  FMUL.FTZ R13, R13, UR10 ;  /* 0x0000000a0d0d7c20 */ /* 0x000fe20008410000 */
[----:B------:R-:W-:Y:S01]  /*2ef0*/  FMUL.FTZ R14, R14, UR10 ;  /* 0x0000000a0e0e7c20 */ /* 0x000fe20008410000 */
[----:B------:R-:W-:Y:S01]  /*2f00*/  FMUL.FTZ R15, R15, UR10 ;  /* 0x0000000a0f0f7c20 */ /* 0x000fe20008410000 */
[----:B------:R-:W-:Y:S03]  /*2f10*/  HMMA.16816.F32.BF16 R28, R24, R30, RZ ;  /* 0x0000001e181c723c */ /* 0x000fe600000418ff */
[----:B------:R-:W-:Y:S01]  /*2f20*/  FMUL.FTZ R4, R4, UR10 ;  /* 0x0000000a04047c20 */ /* 0x000fe20008410000 */
[----:B------:R-:W-:Y:S01]  /*2f30*/  FMUL.FTZ R5, R5, UR10 ;  /* 0x0000000a05057c20 */ /* 0x000fe20008410000 */
[----:B------:R-:W-:Y:S01]  /*2f40*/  FMUL.FTZ R6, R6, UR10 ;  /* 0x0000000a06067c20 */ /* 0x000fe20008410000 */
[----:B------:R-:W1:Y:S01]  /*2f50*/  MUFU.TANH R67, R12 ;  /* 0x0000000c00437308 */ /* 0x000e620000002400 */
[----:B------:R-:W-:-:S05]  /*2f60*/  FMUL.FTZ R59, R7, UR10 ;  /* 0x0000000a073b7c20 */ /* 0x000fca0008410000 */
[C---:B----4-:R-:W-:Y:S01]  /*2f70*/  HMMA.16816.F32.BF16 R20, R16.reuse, R52, R20 ;  /* 0x000000341014723c */ /* 0x050fe20000041814 */
[----:B-----5:R-:W4:Y:S01]  /*2f80*/  LDSM.16.M88.4 R36, [R46+0x1c00] ;  /* 0x001c00002e24783b */ /* 0x020f220000000200 */
[----:B------:R-:W1:Y:S06]  /*2f90*/  MUFU.TANH R66, R13 ;  /* 0x0000000d00427308 */ /* 0x000e6c0000002400 */
[----:B------:R-:W-:Y:S02]  /*2fa0*/  HMMA.16816.F32.BF16 R28, R16, R54, R28 ;  /* 0x00000036101c723c */ /* 0x000fe4000004181c */
[----:B------:R-:W1:Y:S08]  /*2fb0*/  MUFU.TANH R65, R14 ;  /* 0x0000000e00417308 */ /* 0x000e700000002400 */
[----:B------:R2:W1:Y:S01]  /*2fc0*/  MUFU.TANH R64, R15 ;  /* 0x0000000f00407308 */ /* 0x0004620000002400 */
[----:B------:R-:W-:Y:S01]  /*2fd0*/  FMUL.FTZ R20, R20, UR10 ;  /* 0x0000000a14147c20 */ /* 0x000fe20008410000 */
[----:B------:R-:W-:Y:S01]  /*2fe0*/  FMUL.FTZ R21, R21, UR10 ;  /* 0x0000000a15157c20 */ /* 0x000fe20008410000 */
[----:B------:R-:W-:Y:S01]  /*2ff0*/  FMUL.FTZ R22, R22, UR10 ;  /* 0x0000000a16167c20 */ /* 0x000fe20008410000 */
[----:B------:R-:W-:-:S04]  /*3000*/  FMUL.FTZ R55, R23, UR10 ;  /* 0x0000000a17377c20 */ /* 0x000fc80008410000 */
[----:B------:R-:W1:Y:S01]  /*3010*/  MUFU.TANH R63, R4 ;  /* 0x00000004003f7308 */ /* 0x000e620000002400 */
[----:B------:R-:W-:Y:S01]  /*3020*/  FMUL.FTZ R28, R28, UR10 ;  /* 0x0000000a1c1c7c20 */ /* 0x000fe20008410000 */
[----:B------:R-:W-:Y:S01]  /*3030*/  FMUL.FTZ R29, R29, UR10 ;  /* 0x0000000a1d1d7c20 */ /* 0x000fe20008410000 */
[----:B------:R-:W-:Y:S01]  /*3040*/  FMUL.FTZ R52, R30, UR10 ;  /* 0x0000000a1e347c20 */ /* 0x000fe20008410000 */
[----:B------:R-:W-:-:S04]  /*3050*/  FMUL.FTZ R51, R31, UR10 ;  /* 0x0000000a1f337c20 */ /* 0x000fc80008410000 */
[----:B------:R-:W1:Y:S01]  /*3060*/  MUFU.TANH R62, R5 ;  /* 0x00000005003e7308 */ /* 0x000e620000002400 */
[C---:B--2---:R-:W-:Y:S07]  /*3070*/  HMMA.16816.F32.BF16 R12, R24.reuse, R8, RZ ;  /* 0x00000008180c723c */ /* 0x044fee00000418ff */
[----:B------:R2:W1:Y:S01]  /*3080*/  MUFU.TANH R61, R6 ;  /* 0x00000006003d7308 */ /* 0x0004620000002400 */
[----:B------:R-:W-:Y:S07]  /*3090*/  HMMA.16816.F32.BF16 R8, R24, R10, RZ ;  /* 0x0000000a1808723c */ /* 0x000fee00000418ff */
[----:B------:R-:W1:Y:S05]  /*30a0*/  MUFU.TANH R58, R20 ;  /* 0x00000014003a7308 */ /* 0x000e6a0000002400 */
[C---:B----4-:R-:W-:Y:S03]  /*30b0*/  HMMA.16816.F32.BF16 R12, R16.reuse, R36, R12 ;  /* 0x00000024100c723c */ /* 0x050fe6000004180c */
[----:B------:R-:W4:Y:S01]  /*30c0*/  MUFU.TANH R57, R21 ;  /* 0x0000001500397308 */ /* 0x000f220000002400 */
[----:B--2---:R-:W2:Y:S04]  /*30d0*/  LDSM.16.M88.4 R4, [R228+0x2000] ;  /* 0x00200000e404783b */ /* 0x004ea80000000200 */
[----:B------:R-:W-:Y:S01]  /*30e0*/  HMMA.16816.F32.BF16 R8, R16, R38, R8 ;  /* 0x000000261008723c */ /* 0x000fe20000041808 */
[----:B------:R-:W-:Y:S02]  /*30f0*/  LDSM.16.M88.4 R36, [R228+0x2400] ;  /* 0x00240000e424783b */ /* 0x000fe40000000200 */
[----:B------:R5:W1:Y:S08]  /*3100*/  MUFU.TANH R56, R22 ;  /* 0x0000001600387308 */ /* 0x000a700000002400 */
[----:B------:R-:W1:Y:S01]  /*3110*/  MUFU.TANH R54, R28 ;  /* 0x0000001c00367308 */ /* 0x000e620000002400 */
[----:B------:R-:W-:Y:S01]  /*3120*/  FMUL.FTZ R12, R12, UR10 ;  /* 0x0000000a0c0c7c20 */ /* 0x000fe20008410000 */
[----:B------:R-:W-:Y:S01]  /*3130*/  FMUL.FTZ R13, R13, UR10 ;  /* 0x0000000a0d0d7c20 */ /* 0x000fe20008410000 */
[----:B------:R-:W-:Y:S01]  /*3140*/  FMUL.FTZ R42, R14, UR10 ;  /* 0x0000000a0e2a7c20 */ /* 0x000fe20008410000 */
[----:B------:R-:W-:-:S04]  /*3150*/  FMUL.FTZ R40, R15, UR10 ;  /* 0x0000000a0f287c20 */ /* 0x000fc80008410000 */
[----:B------:R2:W1:Y:S01]  /*3160*/  MUFU.TANH R53, R29 ;  /* 0x0000001d00357308 */ /* 0x0004620000002400 */
[----:B------:R-:W-:Y:S01]  /*3170*/  FMUL.FTZ R8, R8, UR10 ;  /* 0x0000000a08087c20 */ /* 0x000fe20008410000 */
[----:B-----5:R-:W5:Y:S01]  /*3180*/  LDSM.16.M88.4 R20, [R46+0x2000] ;  /* 0x002000002e14783b */ /* 0x020f620000000200 */
[----:B------:R-:W-:Y:S01]  /*3190*/  FMUL.FTZ R77, R9, UR10 ;  /* 0x0000000a094d7c20 */ /* 0x000fe20008410000 */
[----:B------:R-:W-:Y:S01]  /*31a0*/  FMUL.FTZ R78, R10, UR10 ;  /* 0x0000000a0a4e7c20 */ /* 0x000fe20008410000 */
[----:B------:R-:W-:-:S03]  /*31b0*/  FMUL.FTZ R79, R11, UR10 ;  /* 0x0000000a0b4f7c20 */ /* 0x000fc60008410000 */
[----:B------:R-:W1:Y:S08]  /*31c0*/  MUFU.TANH R50, R12 ;  /* 0x0000000c00327308 */ /* 0x000e700000002400 */
[----:B------:R3:W1:Y:S01]  /*31d0*/  MUFU.TANH R43, R13 ;  /* 0x0000000d002b7308 */ /* 0x0006620000002400 */
[C---:B--2---:R-:W-:Y:S07]  /*31e0*/  HMMA.16816.F32.BF16 R28, R24.reuse, R4, RZ ;  /* 0x00000004181c723c */ /* 0x044fee00000418ff */
[----:B------:R2:W1:Y:S01]  /*31f0*/  MUFU.TANH R76, R8 ;  /* 0x00000008004c7308 */ /* 0x0004620000002400 */
[----:B------:R-:W-:Y:S07]  /*3200*/  HMMA.16816.F32.BF16 R4, R24, R6, RZ ;  /* 0x000000061804723c */ /* 0x000fee00000418ff */
[----:B------:R-:W1:Y:S01]  /*3210*/  MUFU.TANH R70, R70 ;  /* 0x0000004600467308 */ /* 0x000e620000002400 */
[----:B---3--:R-:W3:Y:S07]  /*3220*/  LDSM.16.M88.4 R12, [R46+0x2400] ;  /* 0x002400002e0c783b */ /* 0x008eee0000000200 */
[----:B------:R-:W1:Y:S01]  /*3230*/  MUFU.TANH R69, R69 ;  /* 0x0000004500457308 */ /* 0x000e620000002400 */
[----:B-----5:R-:W-:Y:S07]  /*3240*/  HMMA.16816.F32.BF16 R28, R16, R20, R28 ;  /* 0x00000014101c723c */ /* 0x020fee000004181c */
[----:B------:R-:W1:Y:S01]  /*3250*/  MUFU.TANH R68, R68 ;  /* 0x0000004400447308 */ /* 0x000e620000002400 */
[----:B--2---:R-:W-:Y:S07]  /*3260*/  HMMA.16816.F32.BF16 R8, R24, R36, RZ ;  /* 0x000000241808723c */ /* 0x004fee00000418ff */
[----:B------:R-:W2:Y:S01]  /*3270*/  MUFU.TANH R59, R59 ;  /* 0x0000003b003b7308 */ /* 0x000ea20000002400 */
[----:B------:R-:W-:Y:S01]  /*3280*/  HMMA.16816.F32.BF16 R4, R16, R22, R4 ;  /* 0x000000161004723c */ /* 0x000fe20000041804 */
[----:B------:R-:W5:Y:S02]  /*3290*/  LDSM.16.M88.4 R20, [R228+0x2800] ;  /* 0x00280000e414783b */ /* 0x000f640000000200 */
[----:B------:R-:W-:Y:S01]  /*32a0*/  FMUL.FTZ R28, R28, UR10 ;  /* 0x0000000a1c1c7c20 */ /* 0x000fe20008410000 */
[----:B------:R-:W-:Y:S01]  /*32b0*/  FMUL.FTZ R81, R29, UR10 ;  /* 0x0000000a1d517c20 */ /* 0x000fe20008410000 */
[----:B------:R-:W-:Y:S01]  /*32c0*/  FMUL.FTZ R82, R30, UR10 ;  /* 0x0000000a1e527c20 */ /* 0x000fe20008410000 */
[----:B------:R-:W-:Y:S01]  /*32d0*/  FMUL.FTZ R83, R31, UR10 ;  /* 0x0000000a1f537c20 */ /* 0x000fe20008410000 */
[----:B------:R4:W1:Y:S01]  /*32e0*/  MUFU.TANH R80, R28 ;  /* 0x0000001c00507308 */ /* 0x0008620000002400 */
[----:B------:R-:W-:Y:S07]  /*32f0*/  HMMA.16816.F32.BF16 R36, R24, R38, RZ ;  /* 0x000000261824723c */ /* 0x000fee00000418ff */
[----:B------:R-:W1:Y:S01]  /*3300*/  MUFU.TANH R55, R55 ;  /* 0x0000003700377308 */ /* 0x000e620000002400 */
[C---:B---3--:R-:W-:Y:S03]  /*3310*/  HMMA.16816.F32.BF16 R8, R16.reuse, R12, R8 ;  /* 0x0000000c1008723c */ /* 0x048fe60000041808 */
[----:B------:R-:W-:Y:S01]  /*3320*/  FMUL.FTZ R84, R4, UR10 ;  /* 0x0000000a04547c20 */ /* 0x000fe20008410000 */
[----:B------:R-:W-:Y:S01]  /*3330*/  FMUL.FTZ R85, R5, UR10 ;  /* 0x0000000a05557c20 */ /* 0x000fe20008410000 */
[----:B------:R-:W-:Y:S01]  /*3340*/  FMUL.FTZ R86, R6, UR10 ;  /* 0x0000000a06567c20 */ /* 0x000fe20008410000 */
[----:B------:R-:W-:Y:S01]  /*3350*/  FMUL.FTZ R87, R7, UR10 ;  /* 0x0000000a07577c20 */ /* 0x000fe20008410000 */
[----:B------:R-:W3:Y:S01]  /*3360*/  MUFU.TANH R52, R52 ;  /* 0x0000003400347308 */ /* 0x000ee20000002400 */
[----:B----4-:R-:W4:Y:S04]  /*3370*/  LDSM.16.M88.4 R28, [R46+0x2800] ;  /* 0x002800002e1c783b */ /* 0x010f280000000200 */
[----:B------:R-:W-:Y:S01]  /*3380*/  HMMA.16816.F32.BF16 R36, R16, R14, R36 ;  /* 0x0000000e1024723c */ /* 0x000fe20000041824 */
[----:B------:R-:W2:Y:S02]  /*3390*/  LDSM.16.M88.4 R12, [R228+0x2c00] ;  /* 0x002c0000e40c783b */ /* 0x000ea40000000200 */
[----:B------:R-:W1:Y:S04]  /*33a0*/  MUFU.TANH R51, R51 ;  /* 0x0000003300337308 */ /* 0x000e680000002400 */
[----:B------:R-:W-:Y:S01]  /*33b0*/  FMUL.FTZ R8, R8, UR10 ;  /* 0x0000000a08087c20 */ /* 0x000fe20008410000 */
[----:B------:R-:W-:Y:S01]  /*33c0*/  FMUL.FTZ R9, R9, UR10 ;  /* 0x0000000a09097c20 */ /* 0x000fe20008410000 */
[----:B------:R-:W-:Y:S01]  /*33d0*/  FMUL.FTZ R10, R10, UR10 ;  /* 0x0000000a0a0a7c20 */ /* 0x000fe20008410000 */
[----:B------:R-:W-:Y:S01]  /*33e0*/  FMUL.FTZ R91, R11, UR10 ;  /* 0x0000000a0b5b7c20 */ /* 0x000fe20008410000 */
[----:B------:R-:W1:Y:S01]  /*33f0*/  MUFU.TANH R88, R8 ;  /* 0x0000000800587308 */ /* 0x000e620000002400 */
[C---:B-----5:R-:W-:Y:S07]  /*3400*/  HMMA.16816.F32.BF16 R4, R24.reuse, R20, RZ ;  /* 0x000000141804723c */ /* 0x060fee00000418ff */
[----:B------:R-:W1:Y:S01]  /*3410*/  MUFU.TANH R89, R9 ;  /* 0x0000000900597308 */ /* 0x000e620000002400 */
[----:B------:R-:W-:Y:S01]  /*3420*/  FMUL.FTZ R36, R36, UR10 ;  /* 0x0000000a24247c20 */ /* 0x000fe20008410000 */
[----:B------:R-:W-:Y:S01]  /*3430*/  HMMA.16816.F32.BF16 R20, R24, R22, RZ ;  /* 0x000000161814723c */ /* 0x000fe200000418ff */
[----:B------:R-:W-:Y:S01]  /*3440*/  FMUL.FTZ R37, R37, UR10 ;  /* 0x0000000a25257c20 */ /* 0x000fe20008410000 */
[----:B------:R-:W-:Y:S01]  /*3450*/  FMUL.FTZ R94, R38, UR10 ;  /* 0x0000000a265e7c20 */ /* 0x000fe20008410000 */
[----:B------:R-:W-:-:S03]  /*3460*/  FMUL.FTZ R95, R39, UR10 ;  /* 0x0000000a275f7c20 */ /* 0x000fc60008410000 */
[----:B------:R5:W1:Y:S08]  /*3470*/  MUFU.TANH R90, R10 ;  /* 0x0000000a005a7308 */ /* 0x000a700000002400 */
[----:B------:R-:W1:Y:S01]  /*3480*/  MUFU.TANH R92, R36 ;  /* 0x00000024005c7308 */ /* 0x000e620000002400 */
[C---:B----4-:R-:W-:Y:S07]  /*3490*/  HMMA.16816.F32.BF16 R4, R16.reuse, R28, R4 ;  /* 0x0000001c1004723c */ /* 0x050fee0000041804 */
[----:B------:R4:W1:Y:S01]  /*34a0*/  MUFU.TANH R93, R37 ;  /* 0x00000025005d7308 */ /* 0x0008620000002400 */
[----:B-----5:R-:W5:Y:S01]  /*34b0*/  LDSM.16.M88.4 R8, [R46+0x2c00] ;  /* 0x002c00002e08783b */ /* 0x020f620000000200 */
[----:B------:R-:W-:Y:S06]  /*34c0*/  HMMA.16816.F32.BF16 R20, R16, R30, R20 ;  /* 0x0000001e1014723c */ /* 0x000fec0000041814 */
[----:B------:R-:W1:Y:S02]  /*34d0*/  MUFU.TANH R42, R42 ;  /* 0x0000002a002a7308 */ /* 0x000e640000002400 */
[C---:B--2---:R-:W-:Y:S02]  /*34e0*/  HMMA.16816.F32.BF16 R28, R24.reuse, R12, RZ ;  /* 0x0000000c181c723c */ /* 0x044fe400000418ff */
[----:B------:R-:W-:Y:S01]  /*34f0*/  FMUL.FTZ R4, R4, UR10 ;  /* 0x0000000a04047c20 */ /* 0x000fe20008410000 */
[----:B------:R-:W-:Y:S01]  /*3500*/  FMUL.FTZ R5, R5, UR10 ;  /* 0x0000000a05057c20 */ /* 0x000fe20008410000 */
[----:B------:R-:W-:Y:S01]  /*3510*/  FMUL.FTZ R124, R6, UR10 ;  /* 0x0000000a067c7c20 */ /* 0x000fe20008410000 */
[----:B------:R-:W-:Y:S01]  /*3520*/  FMUL.FTZ R191, R7, UR10 ;  /* 0x0000000a07bf7c20 */ /* 0x000fe20008410000 */
[----:B------:R-:W2:Y:S01]  /*3530*/  MUFU.TANH R96, R4 ;  /* 0x0000000400607308 */ /* 0x000ea20000002400 */
[----:B----4-:R-:W4:Y:S01]  /*3540*/  LDSM.16.M88.4 R36, [R228+0x3000] ;  /* 0x00300000e424783b */ /* 0x010f220000000200 */
[----:B------:R-:W-:Y:S03]  /*3550*/  HMMA.16816.F32.BF16 R12, R24, R14, RZ ;  /* 0x0000000e180c723c */ /* 0x000fe600000418ff */
[----:B------:R-:W-:Y:S01]  /*3560*/  FMUL.FTZ R20, R20, UR10 ;  /* 0x0000000a14147c20 */ /* 0x000fe20008410000 */
[----:B------:R-:W-:Y:S01]  /*3570*/  FMUL.FTZ R181, R21, UR10 ;  /* 0x0000000a15b57c20 */ /* 0x000fe20008410000 */
[----:B------:R-:W-:Y:S01]  /*3580*/  FMUL.FTZ R251, R22, UR10 ;  /* 0x0000000a16fb7c20 */ /* 0x000fe20008410000 */
[----:B------:R3:W1:Y:S01]  /*3590*/  MUFU.TANH R97, R5 ;  /* 0x0000000500617308 */ /* 0x0006620000002400 */
[----:B------:R-:W-:-:S07]  /*35a0*/  FMUL.FTZ R197, R23, UR10 ;  /* 0x0000000a17c57c20 */ /* 0x000fce0008410000 */
[----:B------:R2:W1:Y:S08]  /*35b0*/  MUFU.TANH R183, R20 ;  /* 0x0000001400b77308 */ /* 0x0004700000002400 */
[----:B------:R-:W1:Y:S01]  /*35c0*/  MUFU.TANH R40, R40 ;  /* 0x0000002800287308 */ /* 0x000e620000002400 */
[C---:B-----5:R-:W-:Y:S01]  /*35d0*/  HMMA.16816.F32.BF16 R28, R16.reuse, R8, R28 ;  /* 0x00000008101c723c */ /* 0x060fe2000004181c */
[----:B---3--:R-:W3:Y:S06]  /*35e0*/  LDSM.16.M88.4 R4, [R46+0x3000] ;  /* 0x003000002e04783b */ /* 0x008eec0000000200 */
[----:B------:R-:W1:Y:S01]  /*35f0*/  MUFU.TANH R77, R77 ;  /* 0x0000004d004d7308 */ /* 0x000e620000002400 */
[----:B------:R-:W-:Y:S01]  /*3600*/  HMMA.16816.F32.BF16 R12, R16, R10, R12 ;  /* 0x0000000a100c723c */ /* 0x000fe2000004180c */
[----:B--2---:R-:W2:Y:S06]  /*3610*/  LDSM.16.M88.4 R20, [R228+0x3400] ;  /* 0x00340000e414783b */ /* 0x004eac0000000200 */
[----:B------:R-:W1:Y:S01]  /*3620*/  MUFU.TANH R78, R78 ;  /* 0x0000004e004e7308 */ /* 0x000e620000002400 */
[C---:B----4-:R-:W-:Y:S03]  /*3630*/  HMMA.16816.F32.BF16 R8, R24.reuse, R36, RZ ;  /* 0x000000241808723c */ /* 0x050fe600000418ff */
[----:B------:R-:W-:Y:S01]  /*3640*/  FMUL.FTZ R28, R28, UR10 ;  /* 0x0000000a1c1c7c20 */ /* 0x000fe20008410000 */
[----:B------:R-:W-:Y:S01]  /*3650*/  FMUL.FTZ R247, R29, UR10 ;  /* 0x0000000a1df77c20 */ /* 0x000fe20008410000 */
[----:B------:R-:W-:Y:S01]  /*3660*/  FMUL.FTZ R243, R30, UR10 ;  /* 0x0000000a1ef37c20 */ /* 0x000fe20008410000 */
[----:B------:R-:W-:Y:S01]  /*3670*/  FMUL.FTZ R225, R31, UR10 ;  /* 0x0000000a1fe17c20 */ /* 0x000fe20008410000 */
[----:B------:R4:W1:Y:S01]  /*3680*/  MUFU.TANH R249, R28 ;  /* 0x0000001c00f97308 */ /* 0x0008620000002400 */
[----:B------:R-:W-:Y:S03]  /*3690*/  HMMA.16816.F32.BF16 R36, R24, R38, RZ ;  /* 0x000000261824723c */ /* 0x000fe600000418ff */
[----:B------:R-:W-:Y:S01]  /*36a0*/  FMUL.FTZ R221, R12, UR10 ;  /* 0x0000000a0cdd7c20 */ /* 0x000fe20008410000 */
[----:B------:R-:W-:Y:S01]  /*36b0*/  FMUL.FTZ R219, R13, UR10 ;  /* 0x0000000a0ddb7c20 */ /* 0x000fe20008410000 */
[----:B------:R-:W-:Y:S01]  /*36c0*/  FMUL.FTZ R233, R14, UR10 ;  /* 0x0000000a0ee97c20 */ /* 0x000fe20008410000 */
[----:B------:R-:W-:Y:S01]  /*36d0*/  FMUL.FTZ R227, R15, UR10 ;  /* 0x0000000a0fe37c20 */ /* 0x000fe20008410000 */
[----:B------:R-:W1:Y:S08]  /*36e0*/  MUFU.TANH R79, R79 ;  /* 0x0000004f004f7308 */ /* 0x000e700000002400 */
[----:B------:R-:W1:Y:S01]  /*36f0*/  MUFU.TANH R81, R81 ;  /* 0x0000005100517308 */ /* 0x000e620000002400 */
[----:B----4-:R-:W4:Y:S01]  /*3700*/  LDSM.16.M88.4 R28, [R46+0x3400] ;  /* 0x003400002e1c783b */ /* 0x010f220000000200 */
[----:B---3--:R-:W-:Y:S06]  /*3710*/  HMMA.16816.F32.BF16 R8, R16, R4, R8 ;  /* 0x000000041008723c */ /* 0x008fec0000041808 */
[----:B------:R-:W3:Y:S02]  /*3720*/  MUFU.TANH R82, R82 ;  /* 0x0000005200527308 */ /* 0x000ee40000002400 */
[----:B--2---:R-:W-:Y:S06]  /*3730*/  HMMA.16816.F32.BF16 R12, R24, R20, RZ ;  /* 0x00000014180c723c */ /* 0x004fec00000418ff */
[----:B------:R-:W2:Y:S02]  /*3740*/  MUFU.TANH R83, R83 ;  /* 0x0000005300537308 */ /* 0x000ea40000002400 */
[----:B------:R-:W-:Y:S01]  /*3750*/  HMMA.16816.F32.BF16 R36, R16, R6, R36 ;  /* 0x000000061024723c */ /* 0x000fe20000041824 */
[----:B------:R-:W5:Y:S02]  /*3760*/  LDSM.16.M88.4 R4, [R228+0x3800] ;  /* 0x00380000e404783b */ /* 0x000f640000000200 */
[----:B------:R-:W-:Y:S01]  /*3770*/  FMUL.FTZ R8, R8, UR10 ;  /* 0x0000000a08087c20 */ /* 0x000fe20008410000 */
[----:B------:R-:W-:Y:S01]  /*3780*/  FMUL.FTZ R9, R9, UR10 ;  /* 0x0000000a09097c20 */ /* 0x000fe20008410000 */
[----:B------:R-:W-:Y:S01]  /*3790*/  FMUL.FTZ R10, R10, UR10 ;  /* 0x0000000a0a0a7c20 */ /* 0x000fe20008410000 */
[----:B------:R-:W-:Y:S01]  /*37a0*/  FMUL.FTZ R207, R11, UR10 ;  /* 0x0000000a0bcf7c20 */ /* 0x000fe20008410000 */
[----:B------:R-:W1:Y:S01]  /*37b0*/  MUFU.TANH R223, R8 ;  /* 0x0000000800df7308 */ /* 0x000e620000002400 */
[----:B------:R-:W-:Y:S07]  /*37c0*/  HMMA.16816.F32.BF16 R20, R24, R22, RZ ;  /* 0x000000161814723c */ /* 0x000fee00000418ff */
[----:B------:R-:W1:Y:S04]  /*37d0*/  MUFU.TANH R217, R9 ;  /* 0x0000000900d97308 */ /* 0x000e680000002400 */
[----:B------:R-:W-:Y:S01]  /*37e0*/  FMUL.FTZ R36, R36, UR10 ;  /* 0x0000000a24247c20 */ /* 0x000fe20008410000 */
[----:B------:R-:W-:Y:S01]  /*37f0*/  FMUL.FTZ R37, R37, UR10 ;  /* 0x0000000a25257c20 */ /* 0x000fe20008410000 */
[----:B------:R-:W-:Y:S01]  /*3800*/  FMUL.FTZ R203, R38, UR10 ;  /* 0x0000000a26cb7c20 */ /* 0x000fe20008410000 */
[----:B------:R-:W-:Y:S01]  /*3810*/  FMUL.FTZ R201, R39, UR10 ;  /* 0x0000000a27c97c20 */ /* 0x000fe20008410000 */
[C---:B----4-:R-:W-:Y:S01]  /*3820*/  HMMA.16816.F32.BF16 R12, R16.reuse, R28, R12 ;  /* 0x0000001c100c723c */ /* 0x050fe2000004180c */
[----:B------:R4:W1:Y:S07]  /*3830*/  MUFU.TANH R209, R10 ;  /* 0x0000000a00d17308 */ /* 0x00086e0000002400 */
[----:B------:R-:W-:Y:S01]  /*3840*/  HMMA.16816.F32.BF16 R20, R16, R30, R20 ;  /* 0x0000001e1014723c */ /* 0x000fe20000041814 */
[----:B------:R-:W1:Y:S08]  /*3850*/  MUFU.TANH R215, R36 ;  /* 0x0000002400d77308 */ /* 0x000e700000002400 */
[----:B------:R3:W1:Y:S01]  /*3860*/  MUFU.TANH R213, R37 ;  /* 0x0000002500d57308 */ /* 0x0006620000002400 */
[----:B-----5:R-:W-:Y:S01]  /*3870*/  HMMA.16816.F32.BF16 R28, R24, R4, RZ ;  /* 0x00000004181c723c */ /* 0x020fe200000418ff */
[----:B----4-:R-:W4:Y:S01]  /*3880*/  LDSM.16.M88.4 R8, [R46+0x3800] ;  /* 0x003800002e08783b */ /* 0x010f220000000200 */
[----:B------:R-:W-:Y:S01]  /*3890*/  FMUL.FTZ R12, R12, UR10 ;  /* 0x0000000a0c0c7c20 */ /* 0x000fe20008410000 */
[----:B------:R-:W-:Y:S01]  /*38a0*/  FMUL.FTZ R13, R13, UR10 ;  /* 0x0000000a0d0d7c20 */ /* 0x000fe20008410000 */
[----:B------:R-:W-:Y:S01]  /*38b0*/  FMUL.FTZ R193, R14, UR10 ;  /* 0x0000000a0ec17c20 */ /* 0x000fe20008410000 */
[----:B------:R-:W-:-:S02]  /*38c0*/  FMUL.FTZ R189, R15, UR10 ;  /* 0x0000000a0fbd7c20 */ /* 0x000fc40008410000 */
[----:B------:R-:W1:Y:S01]  /*38d0*/  MUFU.TANH R211, R12 ;  /* 0x0000000c00d37308 */ /* 0x000e620000002400 */
[----:B------:R-:W-:Y:S01]  /*38e0*/  HMMA.16816.F32.BF16 R4, R24, R6, RZ ;  /* 0x000000061804723c */ /* 0x000fe200000418ff */
[----:B------:R-:W-:Y:S01]  /*38f0*/  FMUL.FTZ R20, R20, UR10 ;  /* 0x0000000a14147c20 */ /* 0x000fe20008410000 */
[----:B------:R-:W-:Y:S01]  /*3900*/  FMUL.FTZ R195, R21, UR10 ;  /* 0x0000000a15c37c20 */ /* 0x000fe20008410000 */
[----:B------:R-:W-:Y:S01]  /*3910*/  FMUL.FTZ R187, R22, UR10 ;  /* 0x0000000a16bb7c20 */ /* 0x000fe20008410000 */
[----:B------:R-:W-:-:S03]  /*3920*/  FMUL.FTZ R185, R23, UR10 ;  /* 0x0000000a17b97c20 */ /* 0x000fc60008410000 */
[----:B------:R5:W1:Y:S01]  /*3930*/  MUFU.TANH R205, R13 ;  /* 0x0000000d00cd7308 */ /* 0x000a620000002400 */
[----:B---3--:R-:W3:Y:S07]  /*3940*/  LDSM.16.M88.4 R36, [R228+0x3c00] ;  /* 0x003c0000e424783b */ /* 0x008eee0000000200 */
[----:B------:R2:W1:Y:S08]  /*3950*/  MUFU.TANH R199, R20 ;  /* 0x0000001400c77308 */ /* 0x0004700000002400 */
[----:B------:R-:W1:Y:S01]  /*3960*/  MUFU.TANH R84, R84 ;  /* 0x0000005400547308 */ /* 0x000e620000002400 */
[----:B-----5:R-:W5:Y:S07]  /*3970*/  LDSM.16.M88.4 R12, [R46+0x3c00] ;  /* 0x003c00002e0c783b */ /* 0x020f6e0000000200 */
[----:B------:R-:W1:Y:S01]  /*3980*/  MUFU.TANH R85, R85 ;  /* 0x0000005500557308 */ /* 0x000e620000002400 */
[C---:B----4-:R-:W-:Y:S01]  /*3990*/  HMMA.16816.F32.BF16 R28, R16.reuse, R8, R28 ;  /* 0x00000008101c723c */ /* 0x050fe2000004181c */
[----:B--2---:R-:W2:Y:S06]  /*39a0*/  LDSM.16.M88.4 R20, [R228+0x4000] ;  /* 0x00400000e414783b */ /* 0x004eac0000000200 */
[----:B------:R-:W4:Y:S01]  /*39b0*/  MUFU.TANH R86, R86 ;  /* 0x0000005600567308 */ /* 0x000f220000002400 */
[----:B------:R-:W-:Y:S07]  /*39c0*/  HMMA.16816.F32.BF16 R4, R16, R10, R4 ;  /* 0x0000000a1004723c */ /* 0x000fee0000041804 */
[----:B------:R-:W1:Y:S01]  /*39d0*/  MUFU.TANH R87, R87 ;  /* 0x0000005700577308 */ /* 0x000e620000002400 */
[C---:B---3--:R-:W-:Y:S03]  /*39e0*/  HMMA.16816.F32.BF16 R8, R24.reuse, R36, RZ ;  /* 0x000000241808723c */ /* 0x048fe600000418ff */
        /* <DEDUP_REMOVED lines=10> */
[----:B------:R-:W1:Y:S05]  /*3a90*/  MUFU.TANH R91, R91 ;  /* 0x0000005b005b7308 */ /* 0x000e6a0000002400 */
[C---:B-----5:R-:W-:Y:S03]  /*3aa0*/  HMMA.16816.F32.BF16 R8, R16.reuse, R12, R8 ;  /* 0x0000000c1008723c */ /* 0x060fe60000041808 */
[----:B------:R-:W1:Y:S01]  /*3ab0*/  MUFU.TANH R94, R94 ;  /* 0x0000005e005e7308 */ /* 0x000e620000002400 */
[----:B---3--:R-:W3:Y:S04]  /*3ac0*/  LDSM.16.M88.4 R28, [R46+0x4000] ;  /* 0x004000002e1c783b */ /* 0x008ee80000000200 */
[----:B------:R-:W-:Y:S01]  /*3ad0*/  HMMA.16816.F32.BF16 R36, R16, R14, R36 ;  /* 0x0000000e1024723c */ /* 0x000fe20000041824 */
[----:B------:R-:W5:Y:S02]  /*3ae0*/  LDSM.16.M88.4 R12, [R228+0x4400] ;  /* 0x00440000e40c783b */ /* 0x000f640000000200 */
[----:B------:R-:W1:Y:S05]  /*3af0*/  MUFU.TANH R95, R95 ;  /* 0x0000005f005f7308 */ /* 0x000e6a0000002400 */
[C---:B--2---:R-:W-:Y:S03]  /*3b00*/  HMMA.16816.F32.BF16 R4, R24.reuse, R20, RZ ;  /* 0x000000141804723c */ /* 0x044fe600000418ff */
[----:B------:R-:W-:Y:S01]  /*3b10*/  FMUL.FTZ R8, R8, UR10 ;  /* 0x0000000a08087c20 */ /* 0x000fe20008410000 */
[----:B------:R-:W-:Y:S01]  /*3b20*/  FMUL.FTZ R9, R9, UR10 ;  /* 0x0000000a09097c20 */ /* 0x000fe20008410000 */
[----:B------:R-:W-:Y:S01]  /*3b30*/  FMUL.FTZ R10, R10, UR10 ;  /* 0x0000000a0a0a7c20 */ /* 0x000fe20008410000 */
[----:B------:R-:W-:Y:S01]  /*3b40*/  FMUL.FTZ R123, R11, UR10 ;  /* 0x0000000a0b7b7c20 */ /* 0x000fe20008410000 */
[----:B------:R-:W2:Y:S01]  /*3b50*/  MUFU.TANH R143, R8 ;  /* 0x00000008008f7308 */ /* 0x000ea20000002400 */
[----:B------:R-:W-:Y:S03]  /*3b60*/  HMMA.16816.F32.BF16 R20, R24, R22, RZ ;  /* 0x000000161814723c */ /* 0x000fe600000418ff */
[----:B------:R-:W-:Y:S01]  /*3b70*/  FMUL.FTZ R36, R36, UR10 ;  /* 0x0000000a24247c20 */ /* 0x000fe20008410000 */
[----:B------:R-:W-:Y:S01]  /*3b80*/  FMUL.FTZ R37, R37, UR10 ;  /* 0x0000000a25257c20 */ /* 0x000fe20008410000 */
[----:B------:R-:W-:Y:S01]  /*3b90*/  FMUL.FTZ R119, R38, UR10 ;  /* 0x0000000a26777c20 */ /* 0x000fe20008410000 */
[----:B------:R-:W-:Y:S01]  /*3ba0*/  FMUL.FTZ R117, R39, UR10 ;  /* 0x0000000a27757c20 */ /* 0x000fe20008410000 */
[----:B------:R-:W1:Y:S08]  /*3bb0*/  MUFU.TANH R139, R9 ;  /* 0x00000009008b7308 */ /* 0x000e700000002400 */
[----:B------:R4:W1:Y:S01]  /*3bc0*/  MUFU.TANH R125, R10 ;  /* 0x0000000a007d7308 */ /* 0x0008620000002400 */
[C---:B---3--:R-:W-:Y:S07]  /*3bd0*/  HMMA.16816.F32.BF16 R4, R16.reuse, R28, R4 ;  /* 0x0000001c1004723c */ /* 0x048fee0000041804 */
[----:B------:R-:W3:Y:S01]  /*3be0*/  MUFU.TANH R137, R36 ;  /* 0x0000002400897308 */ /* 0x000ee20000002400 */
[----:B------:R-:W-:Y:S07]  /*3bf0*/  HMMA.16816.F32.BF16 R20, R16, R30, R20 ;  /* 0x0000001e1014723c */ /* 0x000fee0000041814 */
[----:B------:R2:W1:Y:S01]  /*3c00*/  MUFU.TANH R129, R37 ;  /* 0x0000002500817308 */ /* 0x0004620000002400 */
[----:B----4-:R-:W4:Y:S01]  /*3c10*/  LDSM.16.M88.4 R8, [R46+0x4400] ;  /* 0x004400002e08783b */ /* 0x010f220000000200 */
[C---:B-----5:R-:W-:Y:S06]  /*3c20*/  HMMA.16816.F32.BF16 R28, R24.reuse, R12, RZ ;  /* 0x0000000c181c723c */ /* 0x060fec00000418ff */
[----:B------:R-:W1:Y:S01]  /*3c30*/  MUFU.TANH R124, R124 ;  /* 0x0000007c007c7308 */ /* 0x000e620000002400 */
[----:B------:R-:W-:Y:S01]  /*3c40*/  FMUL.FTZ R4, R4, UR10 ;  /* 0x0000000a04047c20 */ /* 0x000fe20008410000 */
[----:B------:R-:W-:Y:S01]  /*3c50*/  FMUL.FTZ R5, R5, UR10 ;  /* 0x0000000a05057c20 */ /* 0x000fe20008410000 */
[----:B------:R-:W-:Y:S01]  /*3c60*/  FMUL.FTZ R102, R6, UR10 ;  /* 0x0000000a06667c20 */ /* 0x000fe20008410000 */
[----:B------:R-:W-:Y:S01]  /*3c70*/  FMUL.FTZ R99, R7, UR10 ;  /* 0x0000000a07637c20 */ /* 0x000fe20008410000 */
[----:B------:R-:W-:Y:S03]  /*3c80*/  HMMA.16816.F32.BF16 R12, R24, R14, RZ ;  /* 0x0000000e180c723c */ /* 0x000fe600000418ff */
[----:B------:R-:W1:Y:S01]  /*3c90*/  MUFU.TANH R103, R4 ;  /* 0x0000000400677308 */ /* 0x000e620000002400 */
[----:B------:R-:W-:Y:S01]  /*3ca0*/  FMUL.FTZ R20, R20, UR10 ;  /* 0x0000000a14147c20 */ /* 0x000fe20008410000 */
[----:B--2---:R-:W2:Y:S01]  /*3cb0*/  LDSM.16.M88.4 R36, [R228+0x4800] ;  /* 0x00480000e424783b */ /* 0x004ea20000000200 */
[----:B------:R-:W-:Y:S01]  /*3cc0*/  FMUL.FTZ R105, R21, UR10 ;  /* 0x0000000a15697c20 */ /* 0x000fe20008410000 */
[----:B------:R-:W-:Y:S01]  /*3cd0*/  FMUL.FTZ R107, R22, UR10 ;  /* 0x0000000a166b7c20 */ /* 0x000fe20008410000 */
[----:B------:R-:W-:-:S03]  /*3ce0*/  FMUL.FTZ R121, R23, UR10 ;  /* 0x0000000a17797c20 */ /* 0x000fc60008410000 */
[----:B------:R5:W1:Y:S08]  /*3cf0*/  MUFU.TANH R101, R5 ;  /* 0x0000000500657308 */ /* 0x000a700000002400 */
[----:B------:R3:W1:Y:S08]  /*3d00*/  MUFU.TANH R104, R20 ;  /* 0x0000001400687308 */ /* 0x0006700000002400 */
[----:B------:R-:W1:Y:S01]  /*3d10*/  MUFU.TANH R191, R191 ;  /* 0x000000bf00bf7308 */ /* 0x000e620000002400 */
[C---:B----4-:R-:W-:Y:S01]  /*3d20*/  HMMA.16816.F32.BF16 R28, R16.reuse, R8, R28 ;  /* 0x00000008101c723c */ /* 0x050fe2000004181c */
[----:B-----5:R-:W4:Y:S06]  /*3d30*/  LDSM.16.M88.4 R4, [R46+0x4800] ;  /* 0x004800002e04783b */ /* 0x020f2c0000000200 */
[----:B------:R-:W1:Y:S01]  /*3d40*/  MUFU.TANH R181, R181 ;  /* 0x000000b500b57308 */ /* 0x000e620000002400 */
[----:B---3--:R-:W3:Y:S01]  /*3d50*/  LDSM.16.M88.4 R20, [R228+0x4c00] ;  /* 0x004c0000e414783b */ /* 0x008ee20000000200 */
[----:B------:R-:W-:Y:S06]  /*3d60*/  HMMA.16816.F32.BF16 R12, R16, R10, R12 ;  /* 0x0000000a100c723c */ /* 0x000fec000004180c */
[----:B------:R-:W1:Y:S02]  /*3d70*/  MUFU.TANH R251, R251 ;  /* 0x000000fb00fb7308 */ /* 0x000e640000002400 */
[C---:B--2---:R-:W-:Y:S02]  /*3d80*/  HMMA.16816.F32.BF16 R8, R24.reuse, R36, RZ ;  /* 0x000000241808723c */ /* 0x044fe400000418ff */
[----:B------:R-:W-:Y:S01]  /*3d90*/  FMUL.FTZ R28, R28, UR10 ;  /* 0x0000000a1c1c7c20 */ /* 0x000fe20008410000 */
[----:B------:R-:W-:Y:S01]  /*3da0*/  FMUL.FTZ R127, R29, UR10 ;  /* 0x0000000a1d7f7c20 */ /* 0x000fe20008410000 */
[----:B------:R-:W-:Y:S01]  /*3db0*/  FMUL.FTZ R134, R30, UR10 ;  /* 0x0000000a1e867c20 */ /* 0x000fe20008410000 */
[----:B------:R-:W-:Y:S01]  /*3dc0*/  FMUL.FTZ R132, R31, UR10 ;  /* 0x0000000a1f847c20 */ /* 0x000fe20008410000 */
[----:B------:R2:W1:Y:S02]  /*3dd0*/  MUFU.TANH R133, R28 ;  /* 0x0000001c00857308 */ /* 0x0004640000002400 */
[----:B------:R-:W-:Y:S03]  /*3de0*/  HMMA.16816.F32.BF16 R36, R24, R38, RZ ;  /* 0x000000261824723c */ /* 0x000fe600000418ff */
[----:B------:R-:W-:Y:S01]  /*3df0*/  FMUL.FTZ R136, R14, UR10 ;  /* 0x0000000a0e887c20 */ /* 0x000fe20008410000 */
[----:B------:R-:W-:-:S02]  /*3e00*/  FMUL.FTZ R135, R15, UR10 ;  /* 0x0000000a0f877c20 */ /* 0x000fc40008410000 */
[----:B------:R-:W1:Y:S08]  /*3e10*/  MUFU.TANH R197, R197 ;  /* 0x000000c500c57308 */ /* 0x000e700000002400 */
[----:B------:R-:W1:Y:S01]  /*3e20*/  MUFU.TANH R247, R247 ;  /* 0x000000f700f77308 */ /* 0x000e620000002400 */
[----:B--2---:R-:W2:Y:S01]  /*3e30*/  LDSM.16.M88.4 R28, [R46+0x4c00] ;  /* 0x004c00002e1c783b */ /* 0x004ea20000000200 */
[----:B----4-:R-:W-:Y:S01]  /*3e40*/  HMMA.16816.F32.BF16 R8, R16, R4, R8 ;  /* 0x000000041008723c */ /* 0x010fe20000041808 */
[----:B------:R-:W-:Y:S01]  /*3e50*/  FMUL.FTZ R4, R12, UR10 ;  /* 0x0000000a0c047c20 */ /* 0x000fe20008410000 */
[----:B------:R-:W-:Y:S01]  /*3e60*/  FMUL.FTZ R5, R13, UR10 ;  /* 0x0000000a0d057c20 */ /* 0x000fe20008410000 */
[----:B------:R-:W-:-:S04]  /*3e70*/  DEPBAR.LE SB0, 0x0 ;  /* 0x000080000000791a */ /* 0x000fc80000000000 */
[----:B------:R-:W4:Y:S01]  /*3e80*/  MUFU.TANH R243, R243 ;  /* 0x000000f300f37308 */ /* 0x000f220000002400 */
[C---:B---3--:R-:W-:Y:S07]  /*3e90*/  HMMA.16816.F32.BF16 R12, R24.reuse, R20, RZ ;  /* 0x00000014180c723c */ /* 0x048fee00000418ff */
[----:B------:R-:W3:Y:S01]  /*3ea0*/  MUFU.TANH R225, R225 ;  /* 0x000000e100e17308 */ /* 0x000ee20000002400 */
[----:B------:R-:W-:Y:S03]  /*3eb0*/  HMMA.16816.F32.BF16 R20, R24, R22, RZ ;  /* 0x000000161814723c */ /* 0x000fe600000418ff */
[----:B------:R-:W-:-:S04]  /*3ec0*/  FMUL.FTZ R8, R8, UR10 ;  /* 0x0000000a08087c20 */ /* 0x000fc80008410000 */
[----:B------:R-:W1:Y:S01]  /*3ed0*/  MUFU.TANH R221, R221 ;  /* 0x000000dd00dd7308 */ /* 0x000e620000002400 */
[----:B------:R-:W-:Y:S01]  /*3ee0*/  HMMA.16816.F32.BF16 R36, R16, R6, R36 ;  /* 0x000000061024723c */ /* 0x000fe20000041824 */
[----:B------:R-:W-:Y:S01]  /*3ef0*/  FMUL.FTZ R6, R9, UR10 ;  /* 0x0000000a09067c20 */ /* 0x000fe20008410000 */
[----:B------:R-:W-:Y:S01]  /*3f00*/  FMUL.FTZ R9, R10, UR10 ;  /* 0x0000000a0a097c20 */ /* 0x000fe20008410000 */
[----:B------:R-:W-:-:S04]  /*3f10*/  FMUL.FTZ R7, R11, UR10 ;  /* 0x0000000a0b077c20 */ /* 0x000fc80008410000 */
[----:B------:R-:W1:Y:S05]  /*3f20*/  MUFU.TANH R219, R219 ;  /* 0x000000db00db7308 */ /* 0x000e6a0000002400 */
[C---:B--2---:R-:W-:Y:S03]  /*3f30*/  HMMA.16816.F32.BF16 R20, R16.reuse, R30, R20 ;  /* 0x0000001e1014723c */ /* 0x044fe60000041814 */
[----:B------:R-:W2:Y:S04]  /*3f40*/  MUFU.TANH R233, R233 ;  /* 0x000000e900e97308 */ /* 0x000ea80000002400 */
[----:B------:R-:W-:Y:S01]  /*3f50*/  FMUL.FTZ R10, R36, UR10 ;  /* 0x0000000a240a7c20 */ /* 0x000fe20008410000 */
[----:B------:R-:W-:Y:S01]  /*3f60*/  FMUL.FTZ R26, R37, UR10 ;  /* 0x0000000a251a7c20 */ /* 0x000fe20008410000 */
[----:B------:R-:W-:Y:S01]  /*3f70*/  FMUL.FTZ R38, R38, UR10 ;  /* 0x0000000a26267c20 */ /* 0x000fe20008410000 */
[----:B------:R-:W-:Y:S01]  /*3f80*/  FMUL.FTZ R24, R39, UR10 ;  /* 0x0000000a27187c20 */ /* 0x000fe20008410000 */
[----:B------:R-:W-:Y:S01]  /*3f90*/  HMMA.16816.F32.BF16 R12, R16, R28, R12 ;  /* 0x0000001c100c723c */ /* 0x000fe2000004180c */
[----:B------:R-:W1:Y:S08]  /*3fa0*/  MUFU.TANH R227, R227 ;  /* 0x000000e300e37308 */ /* 0x000e700000002400 */
[----:B------:R-:W1:Y:S01]  /*3fb0*/  MUFU.TANH R207, R207 ;  /* 0x000000cf00cf7308 */ /* 0x000e620000002400 */
[----:B------:R-:W-:Y:S01]  /*3fc0*/  FMUL.FTZ R142, R22, UR10 ;  /* 0x0000000a168e7c20 */ /* 0x000fe20008410000 */
[----:B------:R-:W-:Y:S01]  /*3fd0*/  FMUL.FTZ R22, R23, UR10 ;  /* 0x0000000a17167c20 */ /* 0x000fe20008410000 */
[----:B------:R-:W-:Y:S01]  /*3fe0*/  FMUL.FTZ R20, R20, UR10 ;  /* 0x0000000a14147c20 */ /* 0x000fe20008410000 */
[----:B------:R-:W-:-:S04]  /*3ff0*/  FMUL.FTZ R21, R21, UR10 ;  /* 0x0000000a15157c20 */ /* 0x000fc80008410000 */
[----:B------:R-:W1:Y:S02]  /*4000*/  MUFU.TANH R203, R203 ;  /* 0x000000cb00cb7308 */ /* 0x000e640000002400 */
[----:B------:R-:W-:Y:S01]  /*4010*/  FMUL.FTZ R12, R12, UR10 ;  /* 0x0000000a0c0c7c20 */ /* 0x000fe20008410000 */
[----:B------:R-:W-:Y:S01]  /*4020*/  FMUL.FTZ R13, R13, UR10 ;  /* 0x0000000a0d0d7c20 */ /* 0x000fe20008410000 */
[----:B------:R-:W-:Y:S01]  /*4030*/  FMUL.FTZ R14, R14, UR10 ;  /* 0x0000000a0e0e7c20 */ /* 0x000fe20008410000 */
[----:B------:R-:W-:-:S03]  /*4040*/  FMUL.FTZ R15, R15, UR10 ;  /* 0x0000000a0f0f7c20 */ /* 0x000fc60008410000 */
[----:B------:R-:W1:Y:S08]  /*4050*/  MUFU.TANH R201, R201 ;  /* 0x000000c900c97308 */ /* 0x000e700000002400 */
        /* <DEDUP_REMOVED lines=35> */
[----:B------:R1:W1:Y:S08]  /*4290*/  MUFU.TANH R36, R12 ;  /* 0x0000000c00247308 */ /* 0x0002700000002400 */
[----:B------:R1:W1:Y:S08]  /*42a0*/  MUFU.TANH R144, R13 ;  /* 0x0000000d00907308 */ /* 0x0002700000002400 */
[----:B------:R1:W1:Y:S08]  /*42b0*/  MUFU.TANH R140, R14 ;  /* 0x0000000e008c7308 */ /* 0x0002700000002400 */
[----:B------:R1:W1:Y:S08]  /*42c0*/  MUFU.TANH R138, R15 ;  /* 0x0000000f008a7308 */ /* 0x0002700000002400 */
[----:B------:R1:W1:Y:S08]  /*42d0*/  MUFU.TANH R147, R20 ;  /* 0x0000001400937308 */ /* 0x0002700000002400 */
[----:B------:R1:W1:Y:S08]  /*42e0*/  MUFU.TANH R146, R21 ;  /* 0x0000001500927308 */ /* 0x0002700000002400 */
[----:B------:R-:W1:Y:S08]  /*42f0*/  MUFU.TANH R142, R142 ;  /* 0x0000008e008e7308 */ /* 0x000e700000002400 */
[----:B------:R-:W1:Y:S01]  /*4300*/  MUFU.TANH R22, R22 ;  /* 0x0000001600167308 */ /* 0x000e620000002400 */
[----:B------:R-:W-:Y:S06]  /*4310*/  BAR.SYNC.DEFER_BLOCKING 0x0 ;  /* 0x0000000000007b1d */ /* 0x000fec0000010000 */
[----:B--234-:R-:W-:Y:S05]  /*4320*/  @!P0 BRA `(.L_x_623) ;  /* 0x0000000800308947 */ /* 0x01cfea0003800000 */
        /* <DEDUP_REMOVED lines=11> */
.L_x_624:
[----:B-1----:R-:W1:Y:S01]  /*43e0*/  LDC R12, c[0x0][0x4f0] ;  /* 0x00013c00ff0c7b82 */ /* 0x002e620000000800 */
        /* <DEDUP_REMOVED lines=57> */
[----:B------:R-:W-:-:S07]  /*4780*/  LEA.HI.X R231, R12, R231, R2, 0x1, P1 ;  /* 0x000000e70ce77211 */ /* 0x000fce00008f0c02 */
.L_x_625:
[----:B------:R-:W2:Y:S01]  /*4790*/  LDCU UR5, c[0x0][0x440] ;  /* 0x00008800ff0577ac */ /* 0x000ea20008000800 */
[C---:B------:R-:W-:Y:S01]  /*47a0*/  LEA R18, P3, R32.reuse, R232, 0x6 ;  /* 0x000000e820127211 */ /* 0x040fe200078630ff */
[----:B------:R-:W-:Y:S03]  /*47b0*/  BSSY.RECONVERGENT B0, `(.L_x_626) ;  /* 0x0000042000007945 */ /* 0x000fe60003800200 */
[----:B------:R-:W-:Y:S02]  /*47c0*/  LEA.HI.X R19, R32, R231, R33, 0x6, P3 ;  /* 0x000000e720137211 */ /* 0x000fe400018f3421 */
[C---:B--2---:R-:W-:Y:S02]  /*47d0*/  ISETP.GE.AND P2, PT, R238.reuse, UR5, PT ;  /* 0x00000005ee007c0c */ /* 0x044fe4000bf46270 */
[----:B------:R-:W-:-:S11]  /*47e0*/  ISETP.GE.AND P1, PT, R238, UR5, PT ;  /* 0x00000005ee007c0c */ /* 0x000fd6000bf26270 */
[----:B-1----:R-:W-:Y:S02]  /*47f0*/  @!P2 IMAD.MOV.U32 R20, RZ, RZ, R232 ;  /* 0x000000ffff14a224 */ /* 0x002fe400078e00e8 */
[----:B------:R-:W-:Y:S01]  /*4800*/  @!P2 IMAD.MOV.U32 R21, RZ, RZ, R231 ;  /* 0x000000ffff15a224 */ /* 0x000fe200078e00e7 */
[CC--:B------:R-:W-:Y:S01]  /*4810*/  @!P1 LEA R16, P4, R32.reuse, R18.reuse, 0x6 ;  /* 0x0000001220109211 */ /* 0x0c0fe200078830ff */
[----:B------:R-:W-:Y:S01]  /*4820*/  @!P1 IMAD.MOV.U32 R14, RZ, RZ, R18 ;  /* 0x000000ffff0e9224 */ /* 0x000fe200078e0012 */
[-C--:B------:R-:W-:Y:S01]  /*4830*/  @!P1 MOV R12, R18.reuse ;  /* 0x00000012000c9202 */ /* 0x080fe20000000f00 */
[--C-:B------:R-:W-:Y:S01]  /*4840*/  @!P1 IMAD.MOV.U32 R15, RZ, RZ, R19.reuse ;  /* 0x000000ffff0f9224 */ /* 0x100fe200078e0013 */
[C---:B------:R-:W-:Y:S01]  /*4850*/  @!P1 LEA R28, P3, R32.reuse, R18, 0x7 ;  /* 0x00000012201c9211 */ /* 0x040fe200078638ff */
[----:B------:R-:W-:Y:S01]  /*4860*/  @!P1 IMAD.MOV.U32 R13, RZ, RZ, R19 ;  /* 0x000000ffff0d9224 */ /* 0x000fe200078e0013 */
[----:B------:R-:W-:Y:S01]  /*4870*/  @!PT LDS RZ, [RZ] ;  /* 0x00000000fffff984 */ /* 0x000fe20000000800 */
[----:B------:R-:W-:Y:S01]  /*4880*/  @!PT LDS RZ, [RZ] ;  /* 0x00000000fffff984 */ /* 0x000fe20000000800 */
[----:B------:R-:W-:Y:S01]  /*4890*/  @!PT LDS RZ, [RZ] ;  /* 0x00000000fffff984 */ /* 0x000fe20000000800 */
[----:B------:R1:W-:Y:S01]  /*48a0*/  @!P2 LDGSTS.E.BYPASS.LTC128B.128 [R237+0x1000], desc[UR16][R20.64] ;  /* 0x0100000014edafae */ /* 0x0003e2000b981a10 */
[----:B------:R-:W-:Y:S01]  /*48b0*/  @!P1 IMAD R11, R33, 0xc0, RZ ;  /* 0x000000c0210b9824 */ /* 0x000fe200078e02ff */
[CC--:B------:R-:W-:Y:S01]  /*48c0*/  @!P1 LEA.HI.X R17, R32.reuse, R19.reuse, R33, 0x6, P4 ;  /* 0x0000001320119211 */ /* 0x0c0fe200020f3421 */
[C---:B------:R-:W-:Y:S01]  /*48d0*/  @!P1 IMAD.WIDE.U32 R14, R32.reuse, 0xc0, R14 ;  /* 0x000000c0200e9825 */ /* 0x040fe200078e000e */
[----:B------:R2:W-:Y:S01]  /*48e0*/  @P2 STS.128 [R237+0x1000], RZ ;  /* 0x001000ffed002388 */ /* 0x0005e20000000c00 */
[----:B------:R-:W-:-:S02]  /*48f0*/  @!P1 LEA.HI.X R29, R32, R19, R33, 0x7, P3 ;  /* 0x00000013201d9211 */ /* 0x000fc400018f3c21 */
[----:B------:R-:W-:Y:S01]  /*4900*/  @!P1 IMAD R2, R33, 0x140, RZ ;  /* 0x0000014021029824 */ /* 0x000fe200078e02ff */
[----:B------:R2:W-:Y:S01]  /*4910*/  @P1 STS.128 [R237+0x1800], RZ ;  /* 0x001800ffed001388 */ /* 0x0005e20000000c00 */
[----:B------:R-:W-:-:S03]  /*4920*/  @!P1 IMAD.WIDE.U32 R12, R32, 0x140, R12 ;  /* 0x00000140200c9825 */ /* 0x000fc600078e000c */
[----:B------:R-:W-:Y:S01]  /*4930*/  @!PT LDS RZ, [RZ] ;  /* 0x00000000fffff984 */ /* 0x000fe20000000800 */
[----:B------:R-:W-:Y:S01]  /*4940*/  @!PT LDS RZ, [RZ] ;  /* 0x00000000fffff984 */ /* 0x000fe20000000800 */
[----:B------:R-:W-:Y:S01]  /*4950*/  @!PT LDS RZ, [RZ] ;  /* 0x00000000fffff984 */ /* 0x000fe20000000800 */
[----:B------:R2:W-:Y:S01]  /*4960*/  @!P1 LDGSTS.E.BYPASS.LTC128B.128 [R237+0x1800], desc[UR16][R18.64] ;  /* 0x0180000012ed9fae */ /* 0x0005e2000b981a10 */
[----:B------:R-:W-:Y:S01]  /*4970*/  @!P1 IMAD.IADD R15, R11, 0x1, R15 ;  /* 0x000000010b0f9824 */ /* 0x000fe200078e020f */
[----:B------:R-:W-:Y:S02]  /*4980*/  @!P1 IADD3 R13, PT, PT, R2, R13, RZ ;  /* 0x0000000d020d9210 */ /* 0x000fe40007ffe0ff */
[----:B------:R2:W-:Y:S04]  /*4990*/  @P1 STS.128 [R237+0x2000], RZ ;  /* 0x002000ffed001388 */ /* 0x0005e80000000c00 */
[----:B------:R-:W-:Y:S01]  /*49a0*/  @!PT LDS RZ, [RZ] ;  /* 0x00000000fffff984 */ /* 0x000fe20000000800 */
[----:B------:R-:W-:Y:S01]  /*49b0*/  @!PT LDS RZ, [RZ] ;  /* 0x00000000fffff984 */ /* 0x000fe20000000800 */
[----:B------:R-:W-:Y:S01]  /*49c0*/  @!PT LDS RZ, [RZ] ;  /* 0x00000000fffff984 */ /* 0x000fe20000000800 */
[----:B------:R2:W-:Y:S04]  /*49d0*/  @!P1 LDGSTS.E.BYPASS.LTC128B.128 [R237+0x2000], desc[UR16][R16.64] ;  /* 0x0200000010ed9fae */ /* 0x0005e8000b981a10 */
[----:B------:R2:W-:Y:S01]  /*49e0*/  @P1 STS.128 [R237+0x2800], RZ ;  /* 0x002800ffed001388 */ /* 0x0005e20000000c00 */
[----:B-1----:R-:W-:-:S03]  /*49f0*/  @!P1 LEA R20, P2, R32, R18, 0x8 ;  /* 0x0000001220149211 */ /* 0x002fc600078440ff */
[----:B------:R-:W-:Y:S01]  /*4a00*/  @!PT LDS RZ, [RZ] ;  /* 0x00000000fffff984 */ /* 0x000fe20000000800 */
[----:B------:R-:W-:Y:S01]  /*4a10*/  @!PT LDS RZ, [RZ] ;  /* 0x00000000fffff984 */ /* 0x000fe20000000800 */
[----:B------:R-:W-:Y:S01]  /*4a20*/  @!PT LDS RZ, [RZ] ;  /* 0x00000000fffff984 */ /* 0x000fe20000000800 */
[----:B------:R2:W-:Y:S01]  /*4a30*/  @!P1 LDGSTS.E.BYPASS.LTC128B.128 [R237+0x2800], desc[UR16][R28.64] ;  /* 0x028000001ced9fae */ /* 0x0005e2000b981a10 */
[----:B------:R-:W-:-:S03]  /*4a40*/  @!P1 LEA.HI.X R21, R32, R19, R33, 0x8, P2 ;  /* 0x0000001320159211 */ /* 0x000fc600010f4421 */
        /* <DEDUP_REMOVED lines=18> */
[----:B--2---:R-:W-:-:S05]  /*4b70*/  IMAD.WIDE.U32 R18, R32, 0x180, R18 ;  /* 0x0000018020127825 */ /* 0x004fca00078e0012 */
[----:B------:R-:W-:-:S05]  /*4b80*/  IADD3 R19, PT, PT, R2, R19, RZ ;  /* 0x0000001302137210 */ /* 0x000fca0007ffe0ff */
[----:B------:R-:W-:Y:S01]  /*4b90*/  @!PT LDS RZ, [RZ] ;  /* 0x00000000fffff984 */ /* 0x000fe20000000800 */
[----:B------:R-:W-:Y:S01]  /*4ba0*/  @!PT LDS RZ, [RZ] ;  /* 0x00000000fffff984 */ /* 0x000fe20000000800 */
[----:B------:R-:W-:Y:S01]  /*4bb0*/  @!PT LDS RZ, [RZ] ;  /* 0x00000000fffff984 */ /* 0x000fe20000000800 */
[----:B------:R1:W-:Y:S02]  /*4bc0*/  LDGSTS.E.BYPASS.LTC128B.128 [R237+0x4800], desc[UR16][R18.64] ;  /* 0x0480000012ed7fae */ /* 0x0003e4000b981a10 */
.L_x_627:
[----:B------:R-:W-:Y:S05]  /*4bd0*/  BSYNC.RECONVERGENT B0 ;  /* 0x0000000000007941 */ /* 0x000fea0003800200 */
.L_x_626:
[----:B------:R-:W0:Y:S02]  /*4be0*/  LDGDEPBAR ;  /* 0x00000000000079af */ /* 0x000e240000000000 */
.L_x_623:
[----:B------:R-:W-:Y:S01]  /*4bf0*/  IMAD.SHL.U32 R48, R148, 0x2, RZ ;  /* 0x0000000294307824 */ /* 0x000fe200078e00ff */
[----:B------:R-:W3:Y:S01]  /*4c00*/  LDCU UR6, c[0x0][0x45c] ;  /* 0x00008b80ff0677ac */ /* 0x000ee20008000800 */
[----:B------:R-:W-:Y:S01]  /*4c10*/  LOP3.LUT R150, R0, 0x120, R41, 0xf8, !PT ;  /* 0x0000012000967812 */ /* 0x000fe200078ef829 */
[----:B------:R-:W-:Y:S02]  /*4c20*/  IMAD.MOV.U32 R246, RZ, RZ, -0x1 ;  /* 0xfffffffffff67424 */ /* 0x000fe400078e00ff */
[----:B------:R-:W-:Y:S02]  /*4c30*/  LOP3.LUT R48, R48, 0x6, RZ, 0xc0, !PT ;  /* 0x0000000630307812 */ /* 0x000fe400078ec0ff */
[----:B------:R-:W-:-:S03]  /*4c40*/  LEA R150, R150, UR4, 0x1 ;  /* 0x0000000496967c11 */ /* 0x000fc6000f8e08ff */
[----:B------:R-:W-:Y:S02]  /*4c50*/  IMAD R2, R3, 0x100, R48 ;  /* 0x0000010003027824 */ /* 0x000fe400078e0230 */
[----:B------:R-:W-:Y:S02]  /*4c60*/  VIADD R248, R150, 0x5000 ;  /* 0x0000500096f87836 */ /* 0x000fe40000000000 */
[C---:B-12---:R-:W-:Y:S02]  /*4c70*/  VIADD R12, R2.reuse, 0xffffff00 ;  /* 0xffffff00020c7836 */ /* 0x046fe40000000000 */
[C---:B------:R-:W-:Y:S02]  /*4c80*/  VIADD R11, R2.reuse, 0xffffff01 ;  /* 0xffffff01020b7836 */ /* 0x040fe40000000000 */
[----:B------:R-:W-:Y:S01]  /*4c90*/  VIADD R13, R2, 0xffffff10 ;  /* 0xffffff10020d7836 */ /* 0x000fe20000000000 */
[-C--:B------:R-:W-:Y:S01]  /*4ca0*/  ISETP.GE.AND P1, PT, R12, R60.reuse, PT ;  /* 0x0000003c0c00720c */ /* 0x080fe20003f26270 */
[----:B------:R-:W-:Y:S01]  /*4cb0*/  VIADD R15, R2, 0xffffff18 ;  /* 0xffffff18020f7836 */ /* 0x000fe20000000000 */
[-C--:B------:R-:W-:Y:S01]  /*4cc0*/  ISETP.GE.AND P3, PT, R12, R35.reuse, PT ;  /* 0x000000230c00720c */ /* 0x080fe20003f66270 */
[C---:B------:R-:W-:Y:S01]  /*4cd0*/  VIADD R12, R2.reuse, 0xffffff08 ;  /* 0xffffff08020c7836 */ /* 0x040fe20000000000 */
[CC--:B------:R-:W-:Y:S01]  /*4ce0*/  ISETP.GE.AND P6, PT, R11.reuse, R60.reuse, PT ;  /* 0x0000003c0b00720c */ /* 0x0c0fe20003fc6270 */
[C---:B------:R-:W-:Y:S01]  /*4cf0*/  VIADD R19, R2.reuse, 0xffffff20 ;  /* 0xffffff2002137836 */ /* 0x040fe20000000000 */
[-C--:B------:R-:W-:Y:S01]  /*4d00*/  ISETP.GE.AND P2, PT, R11, R35.reuse, PT ;  /* 0x000000230b00720c */ /* 0x080fe20003f46270 */
[C---:B------:R-:W-:Y:S01]  /*4d10*/  VIADD R11, R2.reuse, 0xffffff09 ;  /* 0xffffff09020b7836 */ /* 0x040fe20000000000 */
[----:B------:R-:W-:Y:S01]  /*4d20*/  FSEL R21, R75, -INF , !P1 ;  /* 0xff8000004b157808 */ /* 0x000fe20004800000 */
[----:B------:R-:W-:Y:S01]  /*4d30*/  VIADD R16, R2, 0xffffff21 ;  /* 0xffffff2102107836 */ /* 0x000fe20000000000 */
[----:B------:R-:W-:Y:S01]  /*4d40*/  ISETP.GE.AND P4, PT, R12, R60, PT ;  /* 0x0000003c0c00720c */ /* 0x000fe20003f86270 */
[----:B------:R-:W-:Y:S01]  /*4d50*/  VIADD R28, R2, 0xffffff28 ;  /* 0xffffff28021c7836 */ /* 0x000fe20000000000 */
[----:B------:R-:W-:Y:S01]  /*4d60*/  ISETP.GE.AND P1, PT, R12, R35, PT ;  /* 0x000000230c00720c */ /* 0x000fe20003f26270 */
[C---:B------:R-:W-:Y:S01]  /*4d70*/  VIADD R31, R2.reuse, 0xffffff29 ;  /* 0xffffff29021f7836 */ /* 0x040fe20000000000 */
[----:B------:R-:W-:Y:S01]  /*4d80*/  FSEL R12, R73, -INF , !P3 ;  /* 0xff800000490c7808 */ /* 0x000fe20005800000 */
[----:B------:R-:W-:Y:S01]  /*4d90*/  VIADD R39, R2, 0xffffff30 ;  /* 0xffffff3002277836 */ /* 0x000fe20000000000 */
[----:B------:R-:W-:-:S02]  /*4da0*/  FSEL R23, R74, -INF , !P6 ;  /* 0xff8000004a177808 */ /* 0x000fc40007000000 */
[CC--:B------:R-:W-:Y:S02]  /*4db0*/  ISETP.GE.AND P3, PT, R11.reuse, R60.reuse, PT ;  /* 0x0000003c0b00720c */ /* 0x0c0fe40003f66270 */
[-C--:B------:R-:W-:Y:S01]  /*4dc0*/  ISETP.GE.AND P6, PT, R11, R35.reuse, PT ;  /* 0x000000230b00720c */ /* 0x080fe20003fc6270 */
[----:B------:R-:W-:Y:S01]  /*4dd0*/  VIADD R11, R2, 0xffffff11 ;  /* 0xffffff11020b7836 */ /* 0x000fe20000000000 */
[----:B------:R-:W-:Y:S02]  /*4de0*/  FSEL R145, R72, -INF , !P2 ;  /* 0xff80000048917808 */ /* 0x000fe40005000000 */
[----:B------:R-:W-:Y:S02]  /*4df0*/  FSEL R20, R71, -INF , !P4 ;  /* 0xff80000047147808 */ /* 0x000fe40006000000 */
[C---:B------:R-:W-:Y:S02]  /*4e00*/  ISETP.GE.AND P2, PT, R13.reuse, R60, PT ;  /* 0x0000003c0d00720c */ /* 0x040fe40003f46270 */
[----:B------:R-:W-:Y:S01]  /*4e10*/  ISETP.GE.AND P4, PT, R13, R35, PT ;  /* 0x000000230d00720c */ /* 0x000fe20003f86270 */
[----:B------:R-:W-:Y:S01]  /*4e20*/  VIADD R13, R2, 0xffffff19 ;  /* 0xffffff19020d7836 */ /* 0x000fe20000000000 */
[----:B------:R-:W-:-:S02]  /*4e30*/  FSEL R14, R69, -INF , !P1 ;  /* 0xff800000450e7808 */ /* 0x000fc40004800000 */
[CC--:B------:R-:W-:Y:S02]  /*4e40*/  ISETP.GE.AND P1, PT, R11.reuse, R60.reuse, PT ;  /* 0x0000003c0b00720c */ /* 0x0c0fe40003f26270 */
[----:B------:R-:W-:Y:S02]  /*4e50*/  FSEL R72, R70, -INF , !P3 ;  /* 0xff80000046487808 */ /* 0x000fe40005800000 */
[----:B------:R-:W-:Y:S02]  /*4e60*/  ISETP.GE.AND P3, PT, R11, R35, PT ;  /* 0x000000230b00720c */ /* 0x000fe40003f66270 */
[----:B------:R-:W-:Y:S02]  /*4e70*/  FSEL R18, R68, -INF , !P6 ;  /* 0xff80000044127808 */ /* 0x000fe40007000000 */
[----:B------:R-:W-:Y:S02]  /*4e80*/  ISETP.GE.AND P6, PT, R15, R60, PT ;  /* 0x0000003c0f00720c */ /* 0x000fe40003fc6270 */
[----:B------:R-:W-:-:S02]  /*4e90*/  FSEL R11, R67, -INF , !P2 ;  /* 0xff800000430b7808 */ /* 0x000fc40005000000 */
[-C--:B------:R-:W-:Y:S02]  /*4ea0*/  ISETP.GE.AND P2, PT, R15, R35.reuse, PT ;  /* 0x000000230f00720c */ /* 0x080fe40003f46270 */
[----:B------:R-:W-:Y:S02]  /*4eb0*/  FSEL R25, R65, -INF , !P4 ;  /* 0xff80000041197808 */ /* 0x000fe40006000000 */
[C---:B------:R-:W-:Y:S02]  /*4ec0*/  ISETP.GE.AND P4, PT, R13.reuse, R60, PT ;  /* 0x0000003c0d00720c */ /* 0x040fe40003f86270 */
[----:B------:R-:W-:Y:S02]  /*4ed0*/  FSEL R15, R66, -INF , !P1 ;  /* 0xff800000420f7808 */ /* 0x000fe40004800000 */
[----:B------:R-:W-:Y:S02]  /*4ee0*/  ISETP.GE.AND P1, PT, R13, R35, PT ;  /* 0x000000230d00720c */ /* 0x000fe40003f26270 */
[----:B------:R-:W-:-:S02]  /*4ef0*/  FSEL R17, R64, -INF , !P3 ;  /* 0xff80000040117808 */ /* 0x000fc40005800000 */
[-C--:B------:R-:W-:Y:S02]  /*4f00*/  ISETP.GE.AND P3, PT, R19, R60.reuse, PT ;  /* 0x0000003c1300720c */ /* 0x080fe40003f66270 */
[----:B------:R-:W-:Y:S02]  /*4f10*/  FSEL R13, R63, -INF , !P6 ;  /* 0xff8000003f0d7808 */ /* 0x000fe40007000000 */
[----:B------:R-:W-:Y:S02]  /*4f20*/  ISETP.GE.AND P6, PT, R19, R35, PT ;  /* 0x000000231300720c */ /* 0x000fe40003fc6270 */
[----:B------:R-:W-:Y:S02]  /*4f30*/  FSEL R19, R61, -INF , !P2 ;  /* 0xff8000003d137808 */ /* 0x000fe40005000000 */
[----:B------:R-:W-:Y:S02]  /*4f40*/  FSEL R27, R62, -INF , !P4 ;  /* 0xff8000003e1b7808 */ /* 0x000fe40006000000 */
[----:B------:R-:W-:-:S02]  /*4f50*/  ISETP.GE.AND P2, PT, R16, R60, PT ;  /* 0x0000003c1000720c */ /* 0x000fc40003f46270 */
[-C--:B------:R-:W-:Y:S02]  /*4f60*/  ISETP.GE.AND P4, PT, R16, R35.reuse, PT ;  /* 0x000000231000720c */ /* 0x080fe40003f86270 */
[----:B------:R-:W-:Y:S02]  /*4f70*/  FSEL R16, R59, -INF , !P1 ;  /* 0xff8000003b107808 */ /* 0x000fe40004800000 */
[----:B------:R-:W-:Y:S02]  /*4f80*/  FSEL R30, R58, -INF , !P3 ;  /* 0xff8000003a1e7808 */ /* 0x000fe40005800000 */
[C---:B------:R-:W-:Y:S02]  /*4f90*/  ISETP.GE.AND P1, PT, R28.reuse, R60, PT ;  /* 0x0000003c1c00720c */ /* 0x040fe40003f26270 */
[----:B------:R-:W-:Y:S02]  /*4fa0*/  ISETP.GE.AND P3, PT, R28, R35, PT ;  /* 0x000000231c00720c */ /* 0x000fe40003f66270 */
[----:B------:R-:W-:Y:S01]  /*4fb0*/  FSEL R29, R56, -INF , !P6 ;  /* 0xff800000381d7808 */ /* 0x000fe20007000000 */
[----:B------:R-:W-:Y:S01]  /*4fc0*/  VIADD R56, R2, 0xffffff31 ;  /* 0xffffff3102387836 */ /* 0x000fe20000000000 */
[----:B------:R-:W-:-:S02]  /*4fd0*/  FSEL R28, R57, -INF , !P2 ;  /* 0xff800000391c7808 */ /* 0x000fc40005000000 */
[CC--:B------:R-:W-:Y:S02]  /*4fe0*/  ISETP.GE.AND P6, PT, R31.reuse, R60.reuse, PT ;  /* 0x0000003c1f00720c */ /* 0x0c0fe40003fc6270 */
[----:B------:R-:W-:Y:S02]  /*4ff0*/  ISETP.GE.AND P2, PT, R31, R35, PT ;  /* 0x000000231f00720c */ /* 0x000fe40003f46270 */
[----:B------:R-:W-:Y:S02]  /*5000*/  FSEL R31, R55, -INF , !P4 ;  /* 0xff800000371f7808 */ /* 0x000fe40006000000 */
[----:B------:R-:W-:Y:S01]  /*5010*/  FSEL R37, R54, -INF , !P1 ;  /* 0xff80000036257808 */ /* 0x000fe20004800000 */
[----:B------:R-:W-:Y:S01]  /*5020*/  VIADD R54, R2, 0xffffff38 ;  /* 0xffffff3802367836 */ /* 0x000fe20000000000 */
[----:B------:R-:W-:Y:S01]  /*5030*/  FSEL R109, R52, -INF , !P3 ;  /* 0xff800000346d7808 */ /* 0x000fe20005800000 */
[----:B------:R-:W-:Y:S01]  /*5040*/  VIADD R52, R2, 0xffffff39 ;  /* 0xffffff3902347836 */ /* 0x000fe20000000000 */
[----:B------:R-:W-:-:S02]  /*5050*/  ISETP.GE.AND P4, PT, R39, R60, PT ;  /* 0x0000003c2700720c */ /* 0x000fc40003f86270 */
[-C--:B------:R-:W-:Y:S02]  /*5060*/  ISETP.GE.AND P1, PT, R39, R35.reuse, PT ;  /* 0x000000232700720c */ /* 0x080fe40003f26270 */
[----:B------:R-:W-:Y:S01]  /*5070*/  FSEL R111, R50, -INF , !P4 ;  /* 0xff800000326f7808 */ /* 0x000fe20006000000 */
[----:B------:R-:W-:Y:S01]  /*5080*/  VIADD R50, R2, 0xffffff40 ;  /* 0xffffff4002327836 */ /* 0x000fe20000000000 */
[----:B------:R-:W-:Y:S01]  /*5090*/  FSEL R100, R42, -INF , !P1 ;  /* 0xff8000002a647808 */ /* 0x000fe20004800000 */
[----:B------:R-:W-:Y:S01]  /*50a0*/  VIADD R42, R2, 0xffffff41 ;  /* 0xffffff41022a7836 */ /* 0x000fe20000000000 */
[----:B------:R-:W-:Y:S02]  /*50b0*/  FSEL R128, R51, -INF , !P2 ;  /* 0xff80000033807808 */ /* 0x000fe40005000000 */
[----:B------:R-:W-:Y:S02]  /*50c0*/  ISETP.GE.AND P4, PT, R54, R35, PT ;  /* 0x000000233600720c */ /* 0x000fe40003f86270 */
[----:B------:R-:W-:-:S02]  /*50d0*/  ISETP.GE.AND P1, PT, R52, R60, PT ;  /* 0x0000003c3400720c */ /* 0x000fc40003f26270 */
[----:B------:R-:W-:Y:S02]  /*50e0*/  FSEL R39, R53, -INF , !P6 ;  /* 0xff80000035277808 */ /* 0x000fe40007000000 */
[-C--:B------:R-:W-:Y:S02]  /*50f0*/  ISETP.GE.AND P2, PT, R54, R60.reuse, PT ;  /* 0x0000003c3600720c */ /* 0x080fe40003f46270 */
[C---:B------:R-:W-:Y:S02]  /*5100*/  ISETP.GE.AND P3, PT, R56.reuse, R60, PT ;  /* 0x0000003c3800720c */ /* 0x040fe40003f66270 */
[----:B------:R-:W-:Y:S02]  /*5110*/  ISETP.GE.AND P6, PT, R56, R35, PT ;  /* 0x000000233800720c */ /* 0x000fe40003fc6270 */
[----:B------:R-:W-:Y:S02]  /*5120*/  FSEL R141, R78, -INF , !P4 ;  /* 0xff8000004e8d7808 */ /* 0x000fe40006000000 */
[----:B------:R-:W-:-:S02]  /*5130*/  FSEL R113, R77, -INF , !P1 ;  /* 0xff8000004d717808 */ /* 0x000fc40004800000 */
[----:B------:R-:W-:Y:S02]  /*5140*/  FSEL R115, R76, -INF , !P2 ;  /* 0xff8000004c737808 */ /* 0x000fe40005000000 */
[C---:B------:R-:W-:Y:S02]  /*5150*/  ISETP.GE.AND P4, PT, R42.reuse, R60, PT ;  /* 0x0000003c2a00720c */ /* 0x040fe40003f86270 */
[-C--:B------:R-:W-:Y:S01]  /*5160*/  ISETP.GE.AND P1, PT, R42, R35.reuse, PT ;  /* 0x000000232a00720c */ /* 0x080fe20003f26270 */
[C---:B------:R-:W-:Y:S01]  /*5170*/  VIADD R42, R2.reuse, 0xffffff49 ;  /* 0xffffff49022a7836 */ /* 0x040fe20000000000 */
[----:B------:R-:W-:Y:S01]  /*5180*/  FSEL R130, R43, -INF , !P3 ;  /* 0xff8000002b827808 */ /* 0x000fe20005800000 */
[----:B------:R-:W-:Y:S01]  /*5190*/  VIADD R43, R2, 0xffffffc9 ;  /* 0xffffffc9022b7836 */ /* 0x000fe20000000000 */
[----:B------:R-:W-:Y:S01]  /*51a0*/  FSEL R131, R40, -INF , !P6 ;  /* 0xff80000028837808 */ /* 0x000fe20007000000 */
[----:B------:R-:W-:Y:S01]  /*51b0*/  VIADD R40, R2, 0xffffff48 ;  /* 0xffffff4802287836 */ /* 0x000fe20000000000 */
[----:B------:R-:W-:-:S02]  /*51c0*/  ISETP.GE.AND P2, PT, R50, R35, PT ;  /* 0x000000233200720c */ /* 0x000fc40003f46270 */
[----:B------:R-:W-:Y:S02]  /*51d0*/  ISETP.GE.AND P3, PT, R52, R35, PT ;  /* 0x000000233400720c */ /* 0x000fe40003f66270 */
        /* <DEDUP_REMOVED lines=34> */
[----:B------:R-:W-:Y:S01]  /*5400*/  FSEL R114, R92, -INF , !P4 ;  /* 0xff8000005c727808 */ /* 0x000fe20006000000 */
[----:B------:R-:W-:Y:S01]  /*5410*/  VIADD R92, R150, 0x5020 ;  /* 0x00005020965c7836 */ /* 0x000fe20000000000 */
[----:B------:R-:W-:-:S02]  /*5420*/  ISETP.GE.AND P1, PT, R42, R60, PT ;  /* 0x0000003c2a00720c */ /* 0x000fc40003f26270 */
        /* <DEDUP_REMOVED lines=116> */
[C---:B------:R-:W-:Y:S02]  /*5b70*/  ISETP.GE.AND P2, PT, R42.reuse, R60, PT ;  /* 0x0000003c2a00720c */ /* 0x040fe40003f46270 */
[----:B------:R-:W-:Y:S02]  /*5b80*/  ISETP.GE.AND P4, PT, R42, R35, PT ;  /* 0x000000232a00720c */ /* 0x000fe40003f86270 */
[----:B------:R-:W-:Y:S02]  /*5b90*/  FMNMX3.FTZ R42, R21, R23, R20, !PT ;  /* 0x00000017152a7276 */ /* 0x000fe40007810014 */
[----:B------:R-:W-:Y:S02]  /*5ba0*/  FSEL R149, R149, -INF , !P6 ;  /* 0xff80000095957808 */ /* 0x000fe40007000000 */
[----:B------:R-:W-:-:S02]  /*5bb0*/  FMNMX3.FTZ R42, R42, R72, R11, !PT ;  /* 0x000000482a2a7276 */ /* 0x000fc4000781000b */
[----:B------:R-:W-:Y:S01]  /*5bc0*/  ISETP.GE.AND P6, PT, R40, R60, PT ;  /* 0x0000003c2800720c */ /* 0x000fe20003fc6270 */
[----:B------:R-:W-:Y:S01]  /*5bd0*/  VIADD R40, R2, 0xffffffc0 ;  /* 0xffffffc002287836 */ /* 0x000fe20000000000 */
[----:B------:R-:W-:Y:S02]  /*5be0*/  FMNMX3.FTZ R42, R42, R15, R13, !PT ;  /* 0x0000000f2a2a7276 */ /* 0x000fe4000781000d */
[----:B------:R-:W-:Y:S02]  /*5bf0*/  FSEL R123, R123, -INF , !P3 ;  /* 0xff8000007b7b7808 */ /* 0x000fe40005800000 */
[----:B------:R-:W-:Y:S02]  /*5c00*/  FMNMX3.FTZ R50, R42, R27, R30, !PT ;  /* 0x0000001b2a327276 */ /* 0x000fe4000781001e */
[----:B------:R-:W-:Y:S02]  /*5c10*/  FSEL R137, R137, -INF , !P6 ;  /* 0xff80000089897808 */ /* 0x000fe40007000000 */
[----:B------:R-:W-:-:S02]  /*5c20*/  FMNMX3.FTZ R42, R12, R145, R14, !PT ;  /* 0x000000910c2a7276 */ /* 0x000fc4000781000e */
[C---:B------:R-:W-:Y:S02]  /*5c30*/  ISETP.GE.AND P3, PT, R40.reuse, R60, PT ;  /* 0x0000003c2800720c */ /* 0x040fe40003f66270 */
[----:B------:R-:W-:Y:S01]  /*5c40*/  ISETP.GE.AND P6, PT, R40, R35, PT ;  /* 0x000000232800720c */ /* 0x000fe20003fc6270 */
[----:B------:R-:W-:Y:S01]  /*5c50*/  VIADD R40, R2, 0xffffffc8 ;  /* 0xffffffc802287836 */ /* 0x000fe20000000000 */
[----:B------:R-:W-:Y:S02]  /*5c60*/  FMNMX3.FTZ R50, R50, R28, R37, !PT ;  /* 0x0000001c32327276 */ /* 0x000fe40007810025 */
[----:B------:R-:W-:Y:S02]  /*5c70*/  FMNMX3.FTZ R42, R42, R18, R25, !PT ;  /* 0x000000122a2a7276 */ /* 0x000fe40007810019 */
[----:B------:R-:W-:Y:S02]  /*5c80*/  FSEL R117, R117, -INF , !P1 ;  /* 0xff80000075757808 */ /* 0x000fe40004800000 */
[----:B------:R-:W-:-:S02]  /*5c90*/  FSEL R103, R103, -INF , !P3 ;  /* 0xff80000067677808 */ /* 0x000fc40005800000 */
[----:B------:R-:W-:Y:S02]  /*5ca0*/  FMNMX3.FTZ R50, R50, R39, R111, !PT ;  /* 0x0000002732327276 */ /* 0x000fe4000781006f */
[C---:B------:R-:W-:Y:S02]  /*5cb0*/  ISETP.GE.AND P1, PT, R40.reuse, R60, PT ;  /* 0x0000003c2800720c */ /* 0x040fe40003f26270 */
[----:B------:R-:W-:Y:S01]  /*5cc0*/  ISETP.GE.AND P3, PT, R40, R35, PT ;  /* 0x000000232800720c */ /* 0x000fe20003f66270 */
[----:B------:R-:W-:Y:S01]  /*5cd0*/  VIADD R40, R2, 0xffffffd0 ;  /* 0xffffffd002287836 */ /* 0x000fe20000000000 */
[----:B------:R-:W-:Y:S02]  /*5ce0*/  FMNMX3.FTZ R42, R42, R17, R19, !PT ;  /* 0x000000112a2a7276 */ /* 0x000fe40007810013 */
[----:B------:R-:W-:Y:S02]  /*5cf0*/  FMNMX3.FTZ R50, R50, R130, R115, !PT ;  /* 0x0000008232327276 */ /* 0x000fe40007810073 */
[----:B------:R-:W-:-:S02]  /*5d00*/  FSEL R66, R99, -INF , !P4 ;  /* 0xff80000063427808 */ /* 0x000fc40006000000 */
[----:B------:R-:W-:Y:S02]  /*5d10*/  FSEL R93, R102, -INF , !P6 ;  /* 0xff800000665d7808 */ /* 0x000fe40007000000 */
[----:B------:R-:W-:Y:S02]  /*5d20*/  FSEL R101, R101, -INF , !P2 ;  /* 0xff80000065657808 */ /* 0x000fe40005000000 */
[----:B------:R-:W-:Y:S02]  /*5d30*/  FSEL R99, R104, -INF , !P1 ;  /* 0xff80000068637808 */ /* 0x000fe40004800000 */
[----:B------:R-:W-:Y:S02]  /*5d40*/  FMNMX3.FTZ R42, R42, R16, R29, !PT ;  /* 0x000000102a2a7276 */ /* 0x000fe4000781001d */
[C---:B------:R-:W-:Y:S02]  /*5d50*/  ISETP.GE.AND P6, PT, R43.reuse, R60, PT ;  /* 0x0000003c2b00720c */ /* 0x040fe40003fc6270 */
[----:B------:R-:W-:-:S02]  /*5d60*/  ISETP.GE.AND P2, PT, R43, R35, PT ;  /* 0x000000232b00720c */ /* 0x000fc40003f46270 */
        /* <DEDUP_REMOVED lines=15> */
[----:B------:R-:W-:Y:S02]  /*5e60*/  FMNMX3.FTZ R43, R50, R131, R141, !PT ;  /* 0x00000083322b7276 */ /* 0x000fe4000781008d */
[C---:B------:R-:W-:Y:S02]  /*5e70*/  ISETP.GE.AND P2, PT, R40.reuse, R60, PT ;  /* 0x0000003c2800720c */ /* 0x040fe40003f46270 */
[----:B------:R-:W-:Y:S01]  /*5e80*/  ISETP.GE.AND P4, PT, R40, R35, PT ;  /* 0x000000232800720c */ /* 0x000fe20003f86270 */
[----:B------:R-:W-:Y:S01]  /*5e90*/  VIADD R40, R2, 0xffffffd9 ;  /* 0xffffffd902287836 */ /* 0x000fe20000000000 */
[----:B------:R-:W-:Y:S02]  /*5ea0*/  FMNMX3.FTZ R42, R42, R173, R114, !PT ;  /* 0x000000ad2a2a7276 */ /* 0x000fe40007810072 */
[----:B------:R-:W-:-:S02]  /*5eb0*/  FMNMX3.FTZ R50, R43, R98, R108, !PT ;  /* 0x000000622b327276 */ /* 0x000fc4000781006c */
[----:B------:R-:W-:Y:S02]  /*5ec0*/  FSEL R63, R134, -INF , !P1 ;  /* 0xff800000863f7808 */ /* 0x000fe40004800000 */
[----:B------:R-:W-:Y:S02]  /*5ed0*/  FSEL R87, R127, -INF , !P3 ;  /* 0xff8000007f577808 */ /* 0x000fe40005800000 */
[----:B------:R-:W-:Y:S02]  /*5ee0*/  FMNMX3.FTZ R42, R42, R120, R175, !PT ;  /* 0x000000782a2a7276 */ /* 0x000fe400078100af */
[C---:B------:R-:W-:Y:S02]  /*5ef0*/  ISETP.GE.AND P1, PT, R40.reuse, R60, PT ;  /* 0x0000003c2800720c */ /* 0x040fe40003f26270 */
[----:B------:R-:W-:Y:S01]  /*5f00*/  ISETP.GE.AND P3, PT, R40, R35, PT ;  /* 0x000000232800720c */ /* 0x000fe20003f66270 */
[----:B------:R-:W-:Y:S01]  /*5f10*/  VIADD R40, R2, 0xffffffe0 ;  /* 0xffffffe002287836 */ /* 0x000fe20000000000 */
[----:B------:R-:W-:-:S02]  /*5f20*/  FMNMX3.FTZ R43, R50, R169, R171, !PT ;  /* 0x000000a9322b7276 */ /* 0x000fc400078100ab */
[----:B------:R-:W-:Y:S02]  /*5f30*/  FMNMX3.FTZ R42, R42, R126, R183, !PT ;  /* 0x0000007e2a2a7276 */ /* 0x000fe400078100b7 */
[----:B------:R-:W-:Y:S02]  /*5f40*/  FSEL R62, R132, -INF , !P6 ;  /* 0xff800000843e7808 */ /* 0x000fe40007000000 */
[----:B------:R-:W-:Y:S01]  /*5f50*/  FSEL R85, R4, -INF , !P2 ;  /* 0xff80000004557808 */ /* 0x000fe20005000000 */
[----:B------:R-:W-:Y:S01]  /*5f60*/  VIADD R4, R2, 0xffffffe1 ;  /* 0xffffffe102047836 */ /* 0x000fe20000000000 */
[----:B------:R-:W-:Y:S02]  /*5f70*/  FMNMX3.FTZ R43, R43, R110, R179, !PT ;  /* 0x0000006e2b2b7276 */ /* 0x000fe400078100b3 */
[C---:B------:R-:W-:Y:S02]  /*5f80*/  ISETP.GE.AND P6, PT, R40.reuse, R60, PT ;  /* 0x0000003c2800720c */ /* 0x040fe40003fc6270 */
[----:B------:R-:W-:-:S02]  /*5f90*/  ISETP.GE.AND P2, PT, R40, R35, PT ;  /* 0x000000232800720c */ /* 0x000fc40003f46270 */
        /* <DEDUP_REMOVED lines=10> */
[----:B------:R-:W-:Y:S02]  /*6040*/  FMNMX3.FTZ R8, R42, R225, R233, !PT ;  /* 0x000000e12a087276 */ /* 0x000fe400078100e9 */
[----:B------:R-:W-:-:S02]  /*6050*/  FMNMX3.FTZ R40, R40, R205, R199, !PT ;  /* 0x000000cd28287276 */ /* 0x000fc400078100c7 */
[----:B------:R-:W-:Y:S02]  /*6060*/  FSEL R61, R136, -INF , !P4 ;  /* 0xff800000883d7808 */ /* 0x000fe40006000000 */
[----:B------:R-:W-:Y:S02]  /*6070*/  FMNMX3.FTZ R8, R8, R227, R209, !PT ;  /* 0x000000e308087276 */ /* 0x000fe400078100d1 */
[----:B------:R-:W-:Y:S02]  /*6080*/  ISETP.GE.AND P4, PT, R4, R60, PT ;  /* 0x0000003c0400720c */ /* 0x000fe40003f86270 */
[----:B------:R-:W-:Y:S02]  /*6090*/  FMNMX3.FTZ R40, R40, R195, R163, !PT ;  /* 0x000000c328287276 */ /* 0x000fe400078100a3 */
[----:B------:R-:W-:Y:S02]  /*60a0*/  FMNMX3.FTZ R8, R8, R207, R203, !PT ;  /* 0x000000cf08087276 */ /* 0x000fe400078100cb */
[----:B------:R-:W-:-:S02]  /*60b0*/  FSEL R79, R6, -INF , !P4 ;  /* 0xff800000064f7808 */ /* 0x000fc40006000000 */
[----:B------:R-:W-:Y:S02]  /*60c0*/  FMNMX3.FTZ R6, R40, R161, R159, !PT ;  /* 0x000000a128067276 */ /* 0x000fe4000781009f */
[----:B------:R-:W-:Y:S01]  /*60d0*/  FSEL R83, R5, -INF , !P1 ;  /* 0xff80000005537808 */ /* 0x000fe20004800000 */
[----:B------:R-:W-:Y:S01]  /*60e0*/  LDSM.16.MT88.4 R40, [R68+0x400] ;  /* 0x000400004428783b */ /* 0x000fe20000004200 */
[----:B------:R-:W-:Y:S01]  /*60f0*/  ISETP.GE.AND P1, PT, R4, R35, PT ;  /* 0x000000230400720c */ /* 0x000fe20003f26270 */
[----:B------:R-:W-:Y:S01]  /*6100*/  VIADD R4, R2, 0xffffffe8 ;  /* 0xffffffe802047836 */ /* 0x000fe20000000000 */
[----:B------:R-:W-:Y:S02]  /*6110*/  FMNMX3.FTZ R8, R8, R201, R193, !PT ;  /* 0x000000c908087276 */ /* 0x000fe400078100c1 */
[----:B------:R-:W-:Y:S02]  /*6120*/  FMNMX3.FTZ R6, R6, R157, R143, !PT ;  /* 0x0000009d06067276 */ /* 0x000fe4000781008f */
[----:B------:R-:W-:-:S02]  /*6130*/  FMNMX3.FTZ R8, R8, R189, R187, !PT ;  /* 0x000000bd08087276 */ /* 0x000fc400078100bb */
[----:B------:R-:W-:Y:S02]  /*6140*/  FSEL R59, R135, -INF , !P3 ;  /* 0xff800000873b7808 */ /* 0x000fe40005800000 */
[C---:B------:R-:W-:Y:S02]  /*6150*/  ISETP.GE.AND P3, PT, R4.reuse, R60, PT ;  /* 0x0000003c0400720c */ /* 0x040fe40003f66270 */
        /* <DEDUP_REMOVED lines=13> */
[----:B------:R-:W-:Y:S02]  /*6230*/  FSEL R77, R10, -INF , !P3 ;  /* 0xff8000000a4d7808 */ /* 0x000fe40005800000 */
[C---:B------:R-:W-:Y:S02]  /*6240*/  ISETP.GE.AND P1, PT, R4.reuse, R60, PT ;  /* 0x0000003c0400720c */ /* 0x040fe40003f26270 */
[----:B------:R-:W-:Y:S01]  /*6250*/  ISETP.GE.AND P3, PT, R4, R35, PT ;  /* 0x000000230400720c */ /* 0x000fe20003f66270 */
[----:B------:R-:W-:Y:S01]  /*6260*/  VIADD R4, R2, 0xfffffff1 ;  /* 0xfffffff102047836 */ /* 0x000fe20000000000 */
[----:B------:R-:W-:Y:S02]  /*6270*/  FMNMX3.FTZ R6, R6, R97, R89, !PT ;  /* 0x0000006106067276 */ /* 0x000fe40007810059 */
[----:B------:R-:W-:-:S02]  /*6280*/  FMNMX3.FTZ R8, R8, R123, R119, !PT ;  /* 0x0000007b08087276 */ /* 0x000fc40007810077 */
        /* <DEDUP_REMOVED lines=21> */
[----:B------:R-:W-:Y:S02]  /*63e0*/  ISETP.GE.AND P1, PT, R4, R35, PT ;  /* 0x000000230400720c */ /* 0x000fe40003f26270 */
[----:B------:R-:W-:Y:S02]  /*63f0*/  FSEL R55, R24, -INF , !P4 ;  /* 0xff80000018377808 */ /* 0x000fe40006000000 */
[----:B------:R-:W-:Y:S02]  /*6400*/  FMNMX3.FTZ R4, R5, R59, R58, !PT ;  /* 0x0000003b05047276 */ /* 0x000fe4000781003a */
[----:B------:R-:W-:Y:S02]  /*6410*/  ISETP.GE.AND P4, PT, R2, R35, PT ;  /* 0x000000230200720c */ /* 0x000fe40003f86270 */
[----:B------:R-:W-:Y:S02]  /*6420*/  FMNMX.FTZ R2, R67, R6, !PT ;  /* 0x0000000643027209 */ /* 0x000fe40007810000 */
[----:B------:R-:W-:-:S02]  /*6430*/  FSEL R54, R140, -INF , !P3 ;  /* 0xff8000008c367808 */ /* 0x000fc40005800000 */
[----:B------:R-:W-:Y:S01]  /*6440*/  FMNMX3.FTZ R4, R4, R57, R56, !PT ;  /* 0x0000003904047276 */ /* 0x000fe20007810038 */
[----:B------:R-:W1:Y:S01]  /*6450*/  SHFL.BFLY PT, R7, R2, 0x2, 0x1f ;  /* 0x0c401f0002077f89 */ /* 0x000e6200000e0000 */
[----:B------:R-:W-:Y:S02]  /*6460*/  FSEL R53, R138, -INF , !P2 ;  /* 0xff8000008a357808 */ /* 0x000fe40005000000 */
[----:B------:R-:W-:Y:S02]  /*6470*/  FSEL R52, R142, -INF , !P1 ;  /* 0xff8000008e347808 */ /* 0x000fe40004800000 */
[----:B------:R-:W-:Y:S02]  /*6480*/  FMNMX3.FTZ R4, R4, R55, R54, !PT ;  /* 0x0000003704047276 */ /* 0x000fe40007810036 */
[----:B------:R-:W-:Y:S02]  /*6490*/  FSEL R51, R22, -INF , !P4 ;  /* 0xff80000016337808 */ /* 0x000fe40006000000 */
[----:B------:R-:W-:-:S04]  /*64a0*/  FMNMX3.FTZ R4, R4, R53, R52, !PT ;  /* 0x0000003504047276 */ /* 0x000fc80007810034 */
[----:B------:R-:W-:-:S05]  /*64b0*/  FMNMX.FTZ R8, R51, R4, !PT ;  /* 0x0000000433087209 */ /* 0x000fca0007810000 */
[----:B------:R-:W2:Y:S01]  /*64c0*/  SHFL.BFLY PT, R5, R8, 0x2, 0x1f ;  /* 0x0c401f0008057f89 */ /* 0x000ea200000e0000 */
[----:B-1----:R-:W-:-:S05]  /*64d0*/  FMNMX.FTZ R7, R2, R7, !PT ;  /* 0x0000000702077209 */ /* 0x002fca0007810000 */
[----:B------:R-:W1:Y:S01]  /*64e0*/  SHFL.BFLY PT, R6, R7, 0x1, 0x1f ;  /* 0x0c201f0007067f89 */ /* 0x000e6200000e0000 */
[----:B--2---:R-:W-:-:S05]  /*64f0*/  FMNMX.FTZ R5, R8, R5, !PT ;  /* 0x0000000508057209 */ /* 0x004fca0007810000 */
[----:B------:R-:W2:Y:S01]  /*6500*/  SHFL.BFLY PT, R4, R5, 0x1, 0x1f ;  /* 0x0c201f0005047f89 */ /* 0x000ea200000e0000 */
[----:B-1----:R-:W-:-:S04]  /*6510*/  FMNMX.FTZ R2, R7, R6, !PT ;  /* 0x0000000607027209 */ /* 0x002fc80007810000 */
[C---:B------:R-:W-:Y:S01]  /*6520*/  FSETP.NEU.FTZ.AND P1, PT, R2.reuse, -INF , PT ;  /* 0xff8000000200780b */ /* 0x040fe20003f3d000 */
[----:B---3--:R-:W-:-:S05]  /*6530*/  FMUL.FTZ R50, R2, UR6 ;  /* 0x0000000602327c20 */ /* 0x008fca0008410000 */
[----:B------:R-:W-:-:S05]  /*6540*/  FSEL R50, R50, RZ, P1 ;  /* 0x000000ff32327208 */ /* 0x000fca0000800000 */
[--C-:B------:R-:W-:Y:S01]  /*6550*/  FFMA.FTZ R147, R21, UR6, -R50.reuse ;  /* 0x0000000615937c23 */ /* 0x100fe20008010832 */
[--C-:B------:R-:W-:Y:S01]  /*6560*/  FFMA.FTZ R104, R23, UR6, -R50.reuse ;  /* 0x0000000617687c23 */ /* 0x100fe20008010832 */
[--C-:B------:R-:W-:Y:S01]  /*6570*/  FFMA.FTZ R135, R20, UR6, -R50.reuse ;  /* 0x0000000614877c23 */ /* 0x100fe20008010832 */
[----:B--2---:R-:W-:Y:S01]  /*6580*/  FMNMX.FTZ R0, R5, R4, !PT ;  /* 0x0000000405007209 */ /* 0x004fe20007810000 */
[----:B------:R-:W1:Y:S01]  /*6590*/  LDSM.16.MT88.4 R20, [R150+0x5000] ;  /* 0x005000009614783b */ /* 0x000e620000004200 */
[--C-:B------:R-:W-:Y:S01]  /*65a0*/  FFMA.FTZ R96, R72, UR6, -R50.reuse ;  /* 0x0000000648607c23 */ /* 0x100fe20008010832 */
[----:B------:R-:W-:Y:S01]  /*65b0*/  MUFU.EX2 R147, R147 ;  /* 0x0000009300937308 */ /* 0x000fe20000000800 */
[C---:B------:R-:W-:Y:S01]  /*65c0*/  FSETP.NEU.FTZ.AND P1, PT, R0.reuse, -INF , PT ;  /* 0xff8000000000780b */ /* 0x040fe20003f3d000 */
[----:B------:R-:W-:Y:S01]  /*65d0*/  FMUL.FTZ R70, R0, UR6 ;  /* 0x0000000600467c20 */ /* 0x000fe20008410000 */
[----:B------:R-:W2:Y:S01]  /*65e0*/  LDSM.16.MT88.4 R4, [R68] ;  /* 0x000000004404783b */ /* 0x000ea20000004200 */
[----:B------:R-:W-:Y:S01]  /*65f0*/  MUFU.EX2 R104, R104 ;  /* 0x0000006800687308 */ /* 0x000fe20000000800 */
[--C-:B------:R-:W-:Y:S01]  /*6600*/  FFMA.FTZ R127, R11, UR6, -R50.reuse ;  /* 0x000000060b7f7c23 */ /* 0x100fe20008010832 */
[--C-:B------:R-:W-:Y:S01]  /*6610*/  FFMA.FTZ R90, R15, UR6, -R50.reuse ;  /* 0x000000060f5a7c23 */ /* 0x100fe20008010832 */
[----:B------:R-:W-:Y:S01]  /*6620*/  FSEL R70, R70, RZ, P1 ;  /* 0x000000ff46467208 */ /* 0x000fe20000800000 */
[----:B------:R-:W-:Y:S01]  /*6630*/  MUFU.EX2 R135, R135 ;  /* 0x0000008700877308 */ /* 0x000fe20000000800 */
[----:B------:R-:W3:Y:S01]  /*6640*/  LDSM.16.MT88.4 R8, [R150+0x5400] ;  /* 0x005400009608783b */ /* 0x000ee20000004200 */
[--C-:B------:R-:W-:Y:S01]  /*6650*/  FFMA.FTZ R107, R13, UR6, -R50.reuse ;  /* 0x000000060d6b7c23 */ /* 0x100fe20008010832 */
[----:B------:R-:W-:Y:S01]  /*6660*/  FFMA.FTZ R78, R27, UR6, -R50 ;  /* 0x000000061b4e7c23 */ /* 0x000fe20008010832 */
[--C-:B------:R-:W-:Y:S01]  /*6670*/  FFMA.FTZ R102, R145, UR6, -R70.reuse ;  /* 0x0000000691667c23 */ /* 0x100fe20008010846 */
        /* <DEDUP_REMOVED lines=8> */
[----:B------:R-:W-:Y:S01]  /*6700*/  FFMA.FTZ R76, R16, UR6, -R70 ;  /* 0x00000006104c7c23 */ /* 0x000fe20008010846 */
[--C-:B------:R-:W-:Y:S01]  /*6710*/  FFMA.FTZ R72, R37, UR6, -R50.reuse ;  /* 0x0000000625487c23 */ /* 0x100fe20008010832 */
[--C-:B------:R-:W-:Y:S01]  /*6720*/  FFMA.FTZ R95, R39, UR6, -R50.reuse ;  /* 0x00000006275f7c23 */ /* 0x100fe20008010832 */
[----:B------:R-:W1:Y:S01]  /*6730*/  MUFU.EX2 R102, R102 ;  /* 0x0000006600667308 */ /* 0x000e620000000800 */
[----:B------:R-:W3:Y:S01]  /*6740*/  LDSM.16.MT88.4 R36, [R150+0x5800] ;  /* 0x005800009624783b */ /* 0x000ee20000004200 */
[--C-:B------:R-:W-:Y:S01]  /*6750*/  FFMA.FTZ R82, R111, UR6, -R50.reuse ;  /* 0x000000066f527c23 */ /* 0x100fe20008010832 */
[--C-:B------:R-:W-:Y:S01]  /*6760*/  FFMA.FTZ R91, R30, UR6, -R50.reuse ;  /* 0x000000061e5b7c23 */ /* 0x100fe20008010832 */
[----:B------:R-:W-:Y:S01]  /*6770*/  MUFU.EX2 R133, R133 ;  /* 0x0000008500857308 */ /* 0x000fe20000000800 */
[----:B------:R-:W-:Y:S01]  /*6780*/  FFMA.FTZ R74, R28, UR6, -R50 ;  /* 0x000000061c4a7c23 */ /* 0x000fe20008010832 */
[----:B----4-:R-:W-:Y:S01]  /*6790*/  F2FP.BF16.F32.PACK_AB R14, R96, R135 ;  /* 0x00000087600e723e */ /* 0x010fe200000010ff */
[--C-:B------:R-:W-:Y:S01]  /*67a0*/  FFMA.FTZ R80, R29, UR6, -R70.reuse ;  /* 0x000000061d507c23 */ /* 0x100fe20008010846 */
[----:B------:R-:W4:Y:S01]  /*67b0*/  MUFU.EX2 R94, R94 ;  /* 0x0000005e005e7308 */ /* 0x000f220000000800 */
[--C-:B------:R-:W-:Y:S01]  /*67c0*/  FFMA.FTZ R111, R31, UR6, -R70.reuse ;  /* 0x000000061f6f7c23 */ /* 0x100fe20008010846 */
[----:B-----5:R-:W-:Y:S01]  /*67d0*/  F2FP.BF16.F32.PACK_AB R12, R104, R147 ;  /* 0x00000093680c723e */ /* 0x020fe200000010ff */
[----:B------:R-:W5:Y:S01]  /*67e0*/  LDSM.16.MT88.4 R28, [R68+0x800] ;  /* 0x00080000441c783b */ /* 0x000f620000004200 */
[----:B------:R-:W-:Y:S01]  /*67f0*/  MUFU.EX2 R127, R127 ;  /* 0x0000007f007f7308 */ /* 0x000fe20000000800 */
[--C-:B------:R-:W-:Y:S01]  /*6800*/  FFMA.FTZ R109, R109, UR6, -R70.reuse ;  /* 0x000000066d6d7c23 */ /* 0x100fe20008010846 */
[----:B-1----:R-:W-:Y:S01]  /*6810*/  F2FP.BF16.F32.PACK_AB R13, R102, R145 ;  /* 0x00000091660d723e */ /* 0x002fe200000010ff */
[----:B------:R-:W-:Y:S01]  /*6820*/  FFMA.FTZ R84, R128, UR6, -R70 ;  /* 0x0000000680547c23 */ /* 0x000fe20008010846 */
[----:B------:R-:W1:Y:S01]  /*6830*/  MUFU.EX2 R90, R90 ;  /* 0x0000005a005a7308 */ /* 0x000e620000000800 */
[--C-:B------:R-:W-:Y:S01]  /*6840*/  FFMA.FTZ R130, R130, UR6, -R50.reuse ;  /* 0x0000000682827c23 */ /* 0x100fe20008010832 */
[----:B------:R-:W-:Y:S01]  /*6850*/  FFMA.FTZ R132, R115, UR6, -R50 ;  /* 0x0000000673847c23 */ /* 0x000fe20008010832 */
[----:B------:R-:W-:Y:S01]  /*6860*/  FFMA.FTZ R128, R100, UR6, -R70 ;  /* 0x0000000664807c23 */ /* 0x000fe20008010846 */
[----:B------:R-:W-:Y:S01]  /*6870*/  MUFU.EX2 R107, R107 ;  /* 0x0000006b006b7308 */ /* 0x000fe20000000800 */
[----:B------:R-:W-:Y:S01]  /*6880*/  FFMA.FTZ R86, R113, UR6, -R50 ;  /* 0x0000000671567c23 */ /* 0x000fe20008010832 */
[----:B----4-:R-:W-:Y:S01]  /*6890*/  F2FP.BF16.F32.PACK_AB R15, R94, R133 ;  /* 0x000000855e0f723e */ /* 0x010fe200000010ff */
[----:B------:R-:W-:Y:S01]  /*68a0*/  FFMA.FTZ R100, R131, UR6, -R70 ;  /* 0x0000000683647c23 */ /* 0x000fe20008010846 */
[----:B------:R-:W-:Y:S01]  /*68b0*/  MUFU.EX2 R78, R78 ;  /* 0x0000004e004e7308 */ /* 0x000fe20000000800 */
[--C-:B------:R-:W-:Y:S01]  /*68c0*/  FFMA.FTZ R165, R165, UR6, -R50.reuse ;  /* 0x00000006a5a57c23 */ /* 0x100fe20008010832 */
[----:B------:R-:W-:Y:S01]  /*68d0*/  FFMA.FTZ R114, R114, UR6, -R50 ;  /* 0x0000000672727c23 */ /* 0x000fe20008010832 */
[--C-:B------:R-:W-:Y:S01]  /*68e0*/  FFMA.FTZ R177, R177, UR6, -R70.reuse ;  /* 0x00000006b1b17c23 */ /* 0x100fe20008010846 */
[----:B------:R-:W-:Y:S01]  /*68f0*/  MUFU.EX2 R121, R121 ;  /* 0x0000007900797308 */ /* 0x000fe20000000800 */
[C---:B------:R-:W-:Y:S01]  /*6900*/  HMMA.16816.F32.BF16 R24, R12.reuse, R20, RZ ;  /* 0x000000140c18723c */ /* 0x040fe200000418ff */
[----:B------:R-:W-:Y:S01]  /*6910*/  FFMA.FTZ R122, R122, UR6, -R70 ;  /* 0x000000067a7a7c23 */ /* 0x000fe20008010846 */
[----:B------:R-:W-:Y:S01]  /*6920*/  FFMA.FTZ R126, R126, UR6, -R50 ;  /* 0x000000067e7e7c23 */ /* 0x000fe20008010832 */
[----:B------:R-:W4:Y:S01]  /*6930*/  MUFU.EX2 R88, R88 ;  /* 0x0000005800587308 */ /* 0x000f220000000800 */
[--C-:B------:R-:W-:Y:S01]  /*6940*/  FFMA.FTZ R197, R197, UR6, -R70.reuse ;  /* 0x00000006c5c57c23 */ /* 0x100fe20008010846 */
[--C-:B------:R-:W-:Y:S01]  /*6950*/  FFMA.FTZ R136, R225, UR6, -R70.reuse ;  /* 0x00000006e1887c23 */ /* 0x100fe20008010846 */
[--C-:B------:R-:W-:Y:S01]  /*6960*/  FFMA.FTZ R134, R233, UR6, -R70.reuse ;  /* 0x00000006e9867c23 */ /* 0x100fe20008010846 */
[----:B------:R-:W-:Y:S01]  /*6970*/  MUFU.EX2 R105, R105 ;  /* 0x0000006900697308 */ /* 0x000fe20000000800 */
[C---:B------:R-:W-:Y:S01]  /*6980*/  HMMA.16816.F32.BF16 R20, R12.reuse, R22, RZ ;  /* 0x000000160c14723c */ /* 0x040fe200000418ff */
[----:B------:R-:W-:Y:S01]  /*6990*/  FFMA.FTZ R227, R227, UR6, -R70 ;  /* 0x00000006e3e37c23 */ /* 0x000fe20008010846 */
[----:B------:R-:W-:Y:S01]  /*69a0*/  FFMA.FTZ R247, R247, UR6, -R50 ;  /* 0x00000006f7f77c23 */ /* 0x000fe20008010832 */
[----:B------:R-:W3:Y:S01]  /*69b0*/  MUFU.EX2 R76, R76 ;  /* 0x0000004c004c7308 */ /* 0x000ee20000000800 */
[----:B------:R-:W-:Y:S01]  /*69c0*/  FFMA.FTZ R243, R243, UR6, -R70 ;  /* 0x00000006f3f37c23 */ /* 0x000fe20008010846 */
[--C-:B------:R-:W-:Y:S01]  /*69d0*/  FFMA.FTZ R138, R223, UR6, -R50.reuse ;  /* 0x00000006df8a7c23 */ /* 0x100fe20008010832 */
[----:B------:R-:W-:Y:S01]  /*69e0*/  FFMA.FTZ R140, R215, UR6, -R50 ;  /* 0x00000006d78c7c23 */ /* 0x000fe20008010832 */
[----:B------:R-:W-:Y:S01]  /*69f0*/  MUFU.EX2 R91, R91 ;  /* 0x0000005b005b7308 */ /* 0x000fe20000000800 */
[C---:B--2---:R-:W-:Y:S01]  /*6a00*/  HMMA.16816.F32.BF16 R16, R12.reuse, R4, RZ ;  /* 0x000000040c10723c */ /* 0x044fe200000418ff */
[----:B-1----:R-:W-:Y:S01]  /*6a10*/  F2FP.BF16.F32.PACK_AB R4, R90, R127 ;  /* 0x0000007f5a04723e */ /* 0x002fe200000010ff */
[--C-:B------:R-:W-:Y:S01]  /*6a20*/  FFMA.FTZ R144, R209, UR6, -R70.reuse ;  /* 0x00000006d1907c23 */ /* 0x100fe20008010846 */
[----:B----4-:R-:W-:Y:S01]  /*6a30*/  F2FP.BF16.F32.PACK_AB R5, R88, R121 ;  /* 0x000000795805723e */ /* 0x010fe200000010ff */
[----:B------:R-:W1:Y:S01]  /*6a40*/  MUFU.EX2 R74, R74 ;  /* 0x0000004a004a7308 */ /* 0x000e620000000800 */
[--C-:B------:R-:W-:Y:S01]  /*6a50*/  FFMA.FTZ R146, R203, UR6, -R70.reuse ;  /* 0x00000006cb927c23 */ /* 0x100fe20008010846 */
[----:B------:R-:W-:Y:S01]  /*6a60*/  FFMA.FTZ R201, R201, UR6, -R70 ;  /* 0x00000006c9c97c23 */ /* 0x000fe20008010846 */
[--C-:B------:R-:W-:Y:S01]  /*6a70*/  FFMA.FTZ R217, R217, UR6, -R50.reuse ;  /* 0x00000006d9d97c23 */ /* 0x100fe20008010832 */
[----:B------:R-:W-:Y:S01]  /*6a80*/  HMMA.16816.F32.BF16 R12, R12, R6, RZ ;  /* 0x000000060c0c723c */ /* 0x000fe200000418ff */
[----:B------:R-:W-:Y:S01]  /*6a90*/  F2FP.BF16.F32.PACK_AB R6, R78, R107 ;  /* 0x0000006b4e06723e */ /* 0x000fe200000010ff */
[----:B------:R-:W-:Y:S01]  /*6aa0*/  MUFU.EX2 R72, R72 ;  /* 0x0000004800487308 */ /* 0x000fe20000000800 */
[----:B---3--:R-:W-:Y:S01]  /*6ab0*/  F2FP.BF16.F32.PACK_AB R7, R76, R105 ;  /* 0x000000694c07723e */ /* 0x008fe200000010ff */
[----:B------:R-:W-:Y:S01]  /*6ac0*/  FFMA.FTZ R213, R213, UR6, -R50 ;  /* 0x00000006d5d57c23 */ /* 0x000fe20008010832 */
[----:B------:R-:W-:Y:S01]  /*6ad0*/  FFMA.FTZ R207, R207, UR6, -R70 ;  /* 0x00000006cfcf7c23 */ /* 0x000fe20008010846 */
[----:B------:R-:W-:Y:S01]  /*6ae0*/  MUFU.EX2 R95, R95 ;  /* 0x0000005f005f7308 */ /* 0x000fe20000000800 */
[--C-:B------:R-:W-:Y:S01]  /*6af0*/  FFMA.FTZ R142, R211, UR6, -R50.reuse ;  /* 0x00000006d38e7c23 */ /* 0x100fe20008010832 */
[----:B------:R-:W-:Y:S01]  /*6b00*/  FFMA.FTZ R152, R199, UR6, -R50 ;  /* 0x00000006c7987c23 */ /* 0x000fe20008010832 */
[--C-:B------:R-:W-:Y:S01]  /*6b10*/  FFMA.FTZ R154, R193, UR6, -R70.reuse ;  /* 0x00000006c19a7c23 */ /* 0x100fe20008010846 */
[C---:B------:R-:W-:Y:S01]  /*6b20*/  HMMA.16816.F32.BF16 R24, R4.reuse, R8, R24 ;  /* 0x000000080418723c */ /* 0x040fe20000041818 */
[----:B------:R-:W-:Y:S01]  /*6b30*/  MUFU.EX2 R80, R80 ;  /* 0x0000005000507308 */ /* 0x000fe20000000800 */
[--C-:B------:R-:W-:Y:S01]  /*6b40*/  FFMA.FTZ R156, R187, UR6, -R70.reuse ;  /* 0x00000006bb9c7c23 */ /* 0x100fe20008010846 */
[----:B------:R-:W-:Y:S01]  /*6b50*/  FFMA.FTZ R185, R185, UR6, -R70 ;  /* 0x00000006b9b97c23 */ /* 0x000fe20008010846 */
[--C-:B------:R-:W-:Y:S01]  /*6b60*/  FFMA.FTZ R205, R205, UR6, -R50.reuse ;  /* 0x00000006cdcd7c23 */ /* 0x100fe20008010832 */
[----:B------:R-:W2:Y:S01]  /*6b70*/  MUFU.EX2 R111, R111 ;  /* 0x0000006f006f7308 */ /* 0x000ea20000000800 */
[----:B------:R-:W-:Y:S01]  /*6b80*/  FFMA.FTZ R195, R195, UR6, -R50 ;  /* 0x00000006c3c37c23 */ /* 0x000fe20008010832 */
[----:B------:R-:W-:Y:S01]  /*6b90*/  FFMA.FTZ R189, R189, UR6, -R70 ;  /* 0x00000006bdbd7c23 */ /* 0x000fe20008010846 */
[C---:B------:R-:W-:Y:S01]  /*6ba0*/  HMMA.16816.F32.BF16 R20, R4.reuse, R10, R20 ;  /* 0x0000000a0414723c */ /* 0x040fe20000041814 */
[----:B------:R-:W-:Y:S01]  /*6bb0*/  MUFU.EX2 R109, R109 ;  /* 0x0000006d006d7308 */ /* 0x000fe20000000800 */
[----:B------:R-:W3:Y:S01]  /*6bc0*/  LDSM.16.MT88.4 R8, [R150+0x5c00] ;  /* 0x005c00009608783b */ /* 0x000ee20000004200 */
[----:B------:R-:W-:Y:S01]  /*6bd0*/  FFMA.FTZ R158, R163, UR6, -R50 ;  /* 0x00000006a39e7c23 */ /* 0x000fe20008010832 */
[----:B------:R-:W-:Y:S01]  /*6be0*/  FFMA.FTZ R160, R149, UR6, -R70 ;  /* 0x0000000695a07c23 */ /* 0x000fe20008010846 */
[----:B------:R-:W4:Y:S01]  /*6bf0*/  MUFU.EX2 R84, R84 ;  /* 0x0000005400547308 */ /* 0x000f220000000800 */
[----:B------:R-:W-:Y:S01]  /*6c00*/  FFMA.FTZ R161, R161, UR6, -R50 ;  /* 0x00000006a1a17c23 */ /* 0x000fe20008010832 */
[----:B------:R-:W-:Y:S01]  /*6c10*/  FFMA.FTZ R151, R151, UR6, -R70 ;  /* 0x0000000697977c23 */ /* 0x000fe20008010846 */
[C---:B------:R-:W-:Y:S01]  /*6c20*/  HMMA.16816.F32.BF16 R16, R4.reuse, R40, R16 ;  /* 0x000000280410723c */ /* 0x040fe20000041810 */
[----:B------:R5:W-:Y:S01]  /*6c30*/  MUFU.EX2 R115, R130 ;  /* 0x0000008200737308 */ /* 0x000be20000000800 */
[----:B-1----:R-:W-:Y:S01]  /*6c40*/  F2FP.BF16.F32.PACK_AB R40, R74, R91 ;  /* 0x0000005b4a28723e */ /* 0x002fe200000010ff */
[----:B------:R-:W-:Y:S01]  /*6c50*/  FADD.FTZ R104, R147, R104 ;  /* 0x0000006893687221 */ /* 0x000fe20000010000 */
[----:B--2---:R-:W-:Y:S01]  /*6c60*/  F2FP.BF16.F32.PACK_AB R41, R111, R80 ;  /* 0x000000506f29723e */ /* 0x004fe200000010ff */
[----:B------:R-:W1:Y:S01]  /*6c70*/  MUFU.EX2 R82, R82 ;  /* 0x0000005200527308 */ /* 0x000e620000000800 */
[----:B------:R-:W-:Y:S01]  /*6c80*/  FADD.FTZ R162, R145, R102 ;  /* 0x0000006691a27221 */ /* 0x000fe20000010000 */
[----:B------:R-:W-:Y:S01]  /*6c90*/  FADD.FTZ R135, R135, R104 ;  /* 0x0000006887877221 */ /* 0x000fe20000010000 */
[----:B------:R-:W-:Y:S01]  /*6ca0*/  HMMA.16816.F32.BF16 R12, R4, R42, R12 ;  /* 0x0000002a040c723c */ /* 0x000fe2000004180c */
[----:B------:R-:W-:Y:S01]  /*6cb0*/  F2FP.BF16.F32.PACK_AB R42, R95, R72 ;  /* 0x000000485f2a723e */ /* 0x000fe200000010ff */
[----:B------:R2:W-:Y:S01]  /*6cc0*/  MUFU.EX2 R113, R132 ;  /* 0x0000008400717308 */ /* 0x0005e20000000800 */
[----:B----4-:R-:W-:Y:S01]  /*6cd0*/  F2FP.BF16.F32.PACK_AB R43, R84, R109 ;  /* 0x0000006d542b723e */ /* 0x010fe200000010ff */
[----:B------:R-:W4:Y:S01]  /*6ce0*/  LDSM.16.MT88.4 R4, [R68+0xc00] ;  /* 0x000c00004404783b */ /* 0x000f220000004200 */
[----:B------:R-:W-:Y:S01]  /*6cf0*/  FFMA.FTZ R143, R143, UR6, -R50 ;  /* 0x000000068f8f7c23 */ /* 0x000fe20008010832 */
[----:B------:R-:W2:Y:S01]  /*6d00*/  MUFU.EX2 R86, R86 ;  /* 0x0000005600567308 */ /* 0x000ea20000000800 */
[--C-:B-----5:R-:W-:Y:S01]  /*6d10*/  FFMA.FTZ R130, R141, UR6, -R70.reuse ;  /* 0x000000068d827c23 */ /* 0x120fe20008010846 */
[----:B------:R-:W-:Y:S01]  /*6d20*/  FFMA.FTZ R141, R98, UR6, -R70 ;  /* 0x00000006628d7c23 */ /* 0x000fe20008010846 */
[----:B------:R-:W-:Y:S01]  /*6d30*/  FADD.FTZ R133, R133, R162 ;  /* 0x000000a285857221 */ /* 0x000fe20000010000 */
[----:B------:R5:W-:Y:S01]  /*6d40*/  MUFU.EX2 R131, R128 ;  /* 0x0000008000837308 */ /* 0x000be20000000800 */
[C---:B------:R-:W-:Y:S01]  /*6d50*/  HMMA.16816.F32.BF16 R24, R40.reuse, R36, R24 ;  /* 0x000000242818723c */ /* 0x040fe20000041818 */
[----:B-1----:R-:W-:Y:S01]  /*6d60*/  F2FP.BF16.F32.PACK_AB R36, R115, R82 ;  /* 0x000000527324723e */ /* 0x002fe200000010ff */
[----:B------:R-:W-:Y:S01]  /*6d70*/  FADD.FTZ R96, R96, R135 ;  /* 0x0000008760607221 */ /* 0x000fe20000010000 */
[----:B------:R-:W1:Y:S01]  /*6d80*/  MUFU.EX2 R100, R100 ;  /* 0x0000006400647308 */ /* 0x000e620000000800 */
[--C-:B------:R-:W-:Y:S01]  /*6d90*/  FFMA.FTZ R102, R139, UR6, -R50.reuse ;  /* 0x000000068b667c23 */ /* 0x100fe20008010832 */
[--C-:B--2---:R-:W-:Y:S01]  /*6da0*/  FFMA.FTZ R132, R219, UR6, -R50.reuse ;  /* 0x00000006db847c23 */ /* 0x104fe20008010832 */
[----:B------:R-:W-:Y:S01]  /*6db0*/  FFMA.FTZ R139, R137, UR6, -R50 ;  /* 0x00000006898b7c23 */ /* 0x000fe20008010832 */
[----:B------:R2:W-:Y:S01]  /*6dc0*/  MUFU.EX2 R98, R130 ;  /* 0x0000008200627308 */ /* 0x0005e20000000800 */
[C---:B------:R-:W-:Y:S01]  /*6dd0*/  HMMA.16816.F32.BF16 R20, R40.reuse, R38, R20 ;  /* 0x000000262814723c */ /* 0x040fe20000041814 */
[----:B------:R-:W-:Y:S01]  /*6de0*/  F2FP.BF16.F32.PACK_AB R38, R86, R113 ;  /* 0x000000715626723e */ /* 0x000fe200000010ff */
[----:B------:R-:W-:Y:S01]  /*6df0*/  FFMA.FTZ R117, R117, UR6, -R70 ;  /* 0x0000000675757c23 */ /* 0x000fe20008010846 */
[----:B------:R-:W3:Y:S01]  /*6e00*/  MUFU.EX2 R141, R141 ;  /* 0x0000008d008d7308 */ /* 0x000ee20000000800 */
[----:B------:R-:W-:Y:S01]  /*6e10*/  FADD.FTZ R127, R127, R96 ;  /* 0x000000607f7f7221 */ /* 0x000fe20000010000 */
[--C-:B-----5:R-:W-:Y:S01]  /*6e20*/  FFMA.FTZ R128, R179, UR6, -R70.reuse ;  /* 0x00000006b3807c23 */ /* 0x120fe20008010846 */
[----:B------:R-:W-:Y:S01]  /*6e30*/  FFMA.FTZ R179, R118, UR6, -R70 ;  /* 0x0000000676b37c23 */ /* 0x000fe20008010846 */
[----:B------:R-:W-:Y:S01]  /*6e40*/  MUFU.EX2 R165, R165 ;  /* 0x000000a500a57308 */ /* 0x000fe20000000800 */
[C---:B------:R-:W-:Y:S01]  /*6e50*/  HMMA.16816.F32.BF16 R16, R40.reuse, R28, R16 ;  /* 0x0000001c2810723c */ /* 0x040fe20000041810 */
[----:B-1----:R-:W-:Y:S01]  /*6e60*/  F2FP.BF16.F32.PACK_AB R37, R100, R131 ;  /* 0x000000836425723e */ /* 0x002fe200000010ff */
[----:B------:R-:W-:Y:S01]  /*6e70*/  FFMA.FTZ R129, R129, UR6, -R50 ;  /* 0x0000000681817c23 */ /* 0x000fe20008010832 */
[----:B------:R-:W-:Y:S01]  /*6e80*/  MUFU.EX2 R114, R114 ;  /* 0x0000007200727308 */ /* 0x000fe20000000800 */
[--C-:B------:R-:W-:Y:S01]  /*6e90*/  FFMA.FTZ R123, R123, UR6, -R70.reuse ;  /* 0x000000067b7b7c23 */ /* 0x100fe20008010846 */
[----:B--2---:R-:W-:Y:S01]  /*6ea0*/  FFMA.FTZ R130, R124, UR6, -R70 ;  /* 0x000000067c827c23 */ /* 0x004fe20008010846 */
[----:B------:R-:W-:Y:S01]  /*6eb0*/  FADD.FTZ R96, R90, R127 ;  /* 0x0000007f5a607221 */ /* 0x000fe20000010000 */
[----:B------:R1:W-:Y:S01]  /*6ec0*/  MUFU.EX2 R118, R128 ;  /* 0x0000008000767308 */ /* 0x0003e20000000800 */
[----:B------:R-:W-:Y:S01]  /*6ed0*/  HMMA.16816.F32.BF16 R28, R40, R30, R12 ;  /* 0x0000001e281c723c */ /* 0x000fe2000004180c */
[----:B---3--:R-:W-:Y:S01]  /*6ee0*/  F2FP.BF16.F32.PACK_AB R39, R141, R98 ;  /* 0x000000628d27723e */ /* 0x008fe200000010ff */
[----:B------:R-:W2:Y:S01]  /*6ef0*/  LDSM.16.MT88.4 R12, [R150+0x6000] ;  /* 0x00600000960c783b */ /* 0x000ea20000004200 */
[--C-:B------:R-:W-:Y:S01]  /*6f00*/  FFMA.FTZ R42, R167, UR6, -R50.reuse ;  /* 0x00000006a72a7c23 */ /* 0x100fe20008010832 */
[--C-:B------:R-:W-:Y:S01]  /*6f10*/  FFMA.FTZ R167, R106, UR6, -R50.reuse ;  /* 0x000000066aa77c23 */ /* 0x100fe20008010832 */
[----:B------:R-:W-:Y:S01]  /*6f20*/  FFMA.FTZ R41, R112, UR6, -R50 ;  /* 0x0000000670297c23 */ /* 0x000fe20008010832 */
[--C-:B------:R-:W-:Y:S01]  /*6f30*/  FFMA.FTZ R112, R169, UR6, -R70.reuse ;  /* 0x00000006a9707c23 */ /* 0x100fe20008010846 */
[----:B------:R3:W-:Y:S01]  /*6f40*/  MUFU.EX2 R106, R42 ;  /* 0x0000002a006a7308 */ /* 0x0007e20000000800 */
[C---:B------:R-:W-:Y:S01]  /*6f50*/  HMMA.16816.F32.BF16 R24, R36.reuse, R8, R24 ;  /* 0x000000082418723c */ /* 0x040fe20000041818 */
[----:B------:R-:W-:Y:S01]  /*6f60*/  FFMA.FTZ R40, R108, UR6, -R70 ;  /* 0x000000066c287c23 */ /* 0x000fe20008010846 */
[----:B------:R-:W-:Y:S01]  /*6f70*/  FADD.FTZ R107, R107, R96 ;  /* 0x000000606b6b7221 */ /* 0x000fe20000010000 */
[----:B------:R-:W5:Y:S01]  /*6f80*/  MUFU.EX2 R167, R167 ;  /* 0x000000a700a77308 */ /* 0x000f620000000800 */
[----:B------:R-:W-:Y:S01]  /*6f90*/  FFMA.FTZ R96, R99, UR6, -R50 ;  /* 0x0000000663607c23 */ /* 0x000fe20008010832 */
[--C-:B-1----:R-:W-:Y:S01]  /*6fa0*/  FFMA.FTZ R128, R191, UR6, -R70.reuse ;  /* 0x00000006bf807c23 */ /* 0x102fe20008010846 */
[----:B------:R-:W-:Y:S01]  /*6fb0*/  FADD.FTZ R78, R78, R107 ;  /* 0x0000006b4e4e7221 */ /* 0x000fe20000010000 */
[----:B------:R1:W5:Y:S01]  /*6fc0*/  MUFU.EX2 R108, R41 ;  /* 0x00000029006c7308 */ /* 0x0003620000000800 */
[C---:B------:R-:W-:Y:S01]  /*6fd0*/  HMMA.16816.F32.BF16 R20, R36.reuse, R10, R20 ;  /* 0x0000000a2414723c */ /* 0x040fe20000041814 */
[----:B------:R-:W2:Y:S01]  /*6fe0*/  LDSM.16.MT88.4 R8, [R68+0x1000] ;  /* 0x001000004408783b */ /* 0x000ea20000004200 */
[--C-:B------:R-:W-:Y:S01]  /*6ff0*/  FFMA.FTZ R64, R64, UR6, -R70.reuse ;  /* 0x0000000640407c23 */ /* 0x100fe20008010846 */
[----:B------:R5:W-:Y:S01]  /*7000*/  MUFU.EX2 R169, R40 ;  /* 0x0000002800a97308 */ /* 0x000be20000000800 */
[--C-:B------:R-:W-:Y:S01]  /*7010*/  FFMA.FTZ R99, R93, UR6, -R70.reuse ;  /* 0x000000065d637c23 */ /* 0x100fe20008010846 */
[--C-:B---3--:R-:W-:Y:S01]  /*7020*/  FFMA.FTZ R42, R171, UR6, -R70.reuse ;  /* 0x00000006ab2a7c23 */ /* 0x108fe20008010846 */
[--C-:B------:R-:W-:Y:S01]  /*7030*/  FFMA.FTZ R171, R110, UR6, -R70.reuse ;  /* 0x000000066eab7c23 */ /* 0x100fe20008010846 */
[----:B------:R-:W3:Y:S01]  /*7040*/  MUFU.EX2 R112, R112 ;  /* 0x0000007000707308 */ /* 0x000ee20000000800 */
[C---:B----4-:R-:W-:Y:S01]  /*7050*/  HMMA.16816.F32.BF16 R16, R36.reuse, R4, R16 ;  /* 0x000000042410723c */ /* 0x050fe20000041810 */
[----:B------:R-:W-:Y:S01]  /*7060*/  FFMA.FTZ R63, R63, UR6, -R70 ;  /* 0x000000063f3f7c23 */ /* 0x000fe20008010846 */
[----:B------:R-:W-:Y:S01]  /*7070*/  FFMA.FTZ R75, R75, UR6, -R50 ;  /* 0x000000064b4b7c23 */ /* 0x000fe20008010832 */
[----:B------:R-:W-:Y:S01]  /*7080*/  MUFU.EX2 R110, R42 ;  /* 0x0000002a006e7308 */ /* 0x000fe20000000800 */
[----:B------:R-:W-:Y:S01]  /*7090*/  FFMA.FTZ R58, R58, UR6, -R70 ;  /* 0x000000063a3a7c23 */ /* 0x000fe20008010846 */
[--C-:B-1----:R-:W-:Y:S01]  /*70a0*/  FFMA.FTZ R41, R116, UR6, -R50.reuse ;  /* 0x0000000674297c23 */ /* 0x102fe20008010832 */
[--C-:B------:R-:W-:Y:S01]  /*70b0*/  FFMA.FTZ R116, R173, UR6, -R50.reuse ;  /* 0x00000006ad747c23 */ /* 0x100fe20008010832 */
[----:B------:R-:W1:Y:S01]  /*70c0*/  MUFU.EX2 R171, R171 ;  /* 0x000000ab00ab7308 */ /* 0x000e620000000800 */
[----:B------:R-:W-:Y:S01]  /*70d0*/  HMMA.16816.F32.BF16 R28, R36, R6, R28 ;  /* 0x00000006241c723c */ /* 0x000fe2000004181c */
[----:B------:R-:W4:Y:S01]  /*70e0*/  LDSM.16.MT88.4 R4, [R150+0x6400] ;  /* 0x006400009604783b */ /* 0x000f220000004200 */
[----:B-----5:R-:W-:Y:S01]  /*70f0*/  F2FP.BF16.F32.PACK_AB R36, R167, R106 ;  /* 0x0000006aa724723e */ /* 0x020fe200000010ff */
[--C-:B------:R-:W-:Y:S01]  /*7100*/  FFMA.FTZ R40, R120, UR6, -R50.reuse ;  /* 0x0000000678287c23 */ /* 0x100fe20008010832 */
[----:B------:R-:W-:Y:S01]  /*7110*/  F2FP.BF16.F32.PACK_AB R38, R108, R165 ;  /* 0x000000a56c26723e */ /* 0x000fe200000010ff */
[----:B------:R-:W-:Y:S01]  /*7120*/  FFMA.FTZ R120, R175, UR6, -R50 ;  /* 0x00000006af787c23 */ /* 0x000fe20008010832 */
[----:B---3--:R-:W-:Y:S01]  /*7130*/  F2FP.BF16.F32.PACK_AB R37, R112, R169 ;  /* 0x000000a97025723e */ /* 0x008fe200000010ff */
[----:B------:R-:W-:Y:S01]  /*7140*/  MUFU.EX2 R173, R41 ;  /* 0x0000002900ad7308 */ /* 0x000fe20000000800 */
[----:B------:R-:W-:Y:S01]  /*7150*/  FFMA.FTZ R250, R51, UR6, -R70 ;  /* 0x0000000633fa7c23 */ /* 0x000fe20008010846 */
[----:B------:R-:W-:-:S02]  /*7160*/  FFMA.FTZ R69, R69, UR6, -R50 ;  /* 0x0000000645457c23 */ /* 0x000fc40008010832 */
[----:B------:R-:W3:Y:S01]  /*7170*/  MUFU.EX2 R116, R116 ;  /* 0x0000007400747308 */ /* 0x000ee20000000800 */
[----:B-1----:R-:W-:-:S03]  /*7180*/  F2FP.BF16.F32.PACK_AB R39, R171, R110 ;  /* 0x0000006eab27723e */ /* 0x002fc600000010ff */
[----:B------:R1:W5:Y:S04]  /*7190*/  MUFU.EX2 R175, R40 ;  /* 0x0000002800af7308 */ /* 0x0003680000000800 */
[----:B------:R-:W5:Y:S01]  /*71a0*/  MUFU.EX2 R179, R179 ;  /* 0x000000b300b37308 */ /* 0x000f620000000800 */
[C---:B--2---:R-:W-:Y:S03]  /*71b0*/  HMMA.16816.F32.BF16 R24, R36.reuse, R12, R24 ;  /* 0x0000000c2418723c */ /* 0x044fe60000041818 */
[----:B------:R-:W-:Y:S04]  /*71c0*/  MUFU.EX2 R177, R177 ;  /* 0x000000b100b17308 */ /* 0x000fe80000000800 */
[----:B------:R-:W2:Y:S01]  /*71d0*/  MUFU.EX2 R122, R122 ;  /* 0x0000007a007a7308 */ /* 0x000ea20000000800 */
[C---:B------:R-:W-:Y:S01]  /*71e0*/  HMMA.16816.F32.BF16 R20, R36.reuse, R14, R20 ;  /* 0x0000000e2414723c */ /* 0x040fe20000041814 */
[----:B------:R-:W4:Y:S02]  /*71f0*/  LDSM.16.MT88.4 R12, [R68+0x1400] ;  /* 0x00140000440c783b */ /* 0x000f240000004200 */
[----:B------:R-:W-:Y:S04]  /*7200*/  MUFU.EX2 R120, R120 ;  /* 0x0000007800787308 */ /* 0x000fe80000000800 */
[----:B------:R2:W-:Y:S01]  /*7210*/  MUFU.EX2 R191, R130 ;  /* 0x0000008200bf7308 */ /* 0x0005e20000000800 */
[C---:B-1----:R-:W-:Y:S01]  /*7220*/  HMMA.16816.F32.BF16 R40, R36.reuse, R8, R16 ;  /* 0x000000082428723c */ /* 0x042fe20000041810 */
[----:B------:R-:W1:Y:S01]  /*7230*/  LDSM.16.MT88.4 R16, [R150+0x6800] ;  /* 0x006800009610783b */ /* 0x000e620000004200 */
[--C-:B------:R-:W-:Y:S01]  /*7240*/  FFMA.FTZ R9, R183, UR6, -R50.reuse ;  /* 0x00000006b7097c23 */ /* 0x100fe20008010832 */
[----:B------:R-:W-:Y:S01]  /*7250*/  FFMA.FTZ R8, R181, UR6, -R50 ;  /* 0x00000006b5087c23 */ /* 0x000fe20008010832 */
[----:B------:R2:W4:Y:S04]  /*7260*/  MUFU.EX2 R183, R126 ;  /* 0x0000007e00b77308 */ /* 0x0005280000000800 */
[----:B------:R-:W-:Y:S01]  /*7270*/  MUFU.EX2 R181, R9 ;  /* 0x0000000900b57308 */ /* 0x000fe20000000800 */
[----:B------:R-:W-:Y:S01]  /*7280*/  HMMA.16816.F32.BF16 R28, R36, R10, R28 ;  /* 0x0000000a241c723c */ /* 0x000fe2000004181c */
[----:B---3--:R-:W-:-:S02]  /*7290*/  F2FP.BF16.F32.PACK_AB R36, R116, R173 ;  /* 0x000000ad7424723e */ /* 0x008fc400000010ff */
[----:B------:R3:W-:Y:S01]  /*72a0*/  MUFU.EX2 R124, R8 ;  /* 0x00000008007c7308 */ /* 0x0007e20000000800 */
[----:B-----5:R-:W-:Y:S01]  /*72b0*/  F2FP.BF16.F32.PACK_AB R38, R175, R114 ;  /* 0x00000072af26723e */ /* 0x020fe200000010ff */
[----:B--2---:R-:W-:Y:S01]  /*72c0*/  FFMA.FTZ R130, R249, UR6, -R50 ;  /* 0x00000006f9827c23 */ /* 0x004fe20008010832 */
[----:B------:R-:W-:Y:S01]  /*72d0*/  F2FP.BF16.F32.PACK_AB R37, R179, R118 ;  /* 0x00000076b325723e */ /* 0x000fe200000010ff */
[----:B------:R-:W2:Y:S01]  /*72e0*/  MUFU.EX2 R128, R128 ;  /* 0x0000008000807308 */ /* 0x000ea20000000800 */
[----:B------:R-:W-:Y:S01]  /*72f0*/  F2FP.BF16.F32.PACK_AB R39, R122, R177 ;  /* 0x000000b17a27723e */ /* 0x000fe200000010ff */
[----:B------:R-:W-:Y:S01]  /*7300*/  FFMA.FTZ R126, R251, UR6, -R70 ;  /* 0x00000006fb7e7c23 */ /* 0x000fe20008010846 */
[----:B------:R-:W-:Y:S01]  /*7310*/  FFMA.FTZ R249, R67, UR6, -R50 ;  /* 0x0000000643f97c23 */ /* 0x000fe20008010832 */
[----:B------:R-:W-:Y:S04]  /*7320*/  MUFU.EX2 R197, R197 ;  /* 0x000000c500c57308 */ /* 0x000fe80000000800 */
[----:B------:R-:W5:Y:S01]  /*7330*/  MUFU.EX2 R126, R126 ;  /* 0x0000007e007e7308 */ /* 0x000f620000000800 */
[C---:B----4-:R-:W-:Y:S01]  /*7340*/  HMMA.16816.F32.BF16 R24, R36.reuse, R4, R24 ;  /* 0x000000042418723c */ /* 0x050fe20000041818 */
[----:B---3--:R-:W3:Y:S02]  /*7350*/  LDSM.16.MT88.4 R8, [R68+0x1800] ;  /* 0x001800004408783b */ /* 0x008ee40000004200 */
[----:B------:R-:W-:Y:S04]  /*7360*/  MUFU.EX2 R130, R130 ;  /* 0x0000008200827308 */ /* 0x000fe80000000800 */
[----:B------:R-:W-:Y:S01]  /*7370*/  MUFU.EX2 R132, R132 ;  /* 0x0000008400847308 */ /* 0x000fe20000000800 */
[C---:B------:R-:W-:Y:S01]  /*7380*/  HMMA.16816.F32.BF16 R20, R36.reuse, R6, R20 ;  /* 0x000000062414723c */ /* 0x040fe20000041814 */
[----:B------:R-:W4:Y:S02]  /*7390*/  LDSM.16.MT88.4 R4, [R150+0x6c00] ;  /* 0x006c00009604783b */ /* 0x000f240000004200 */
[----:B------:R-:W-:Y:S04]  /*73a0*/  MUFU.EX2 R225, R243 ;  /* 0x000000f300e17308 */ /* 0x000fe80000000800 */
[----:B------:R-:W-:Y:S01]  /*73b0*/  MUFU.EX2 R136, R136 ;  /* 0x0000008800887308 */ /* 0x000fe20000000800 */
[----:B------:R-:W-:Y:S01]  /*73c0*/  HMMA.16816.F32.BF16 R40, R36, R12, R40 ;  /* 0x0000000c2428723c */ /* 0x000fe20000041828 */
[----:B------:R-:W-:-:S02]  /*73d0*/  F2FP.BF16.F32.PACK_AB R12, R183, R120 ;  /* 0x00000078b70c723e */ /* 0x000fc400000010ff */
[----:B--2---:R-:W-:Y:S01]  /*73e0*/  F2FP.BF16.F32.PACK_AB R13, R128, R191 ;  /* 0x000000bf800d723e */ /* 0x004fe200000010ff */
[----:B------:R-:W-:Y:S04]  /*73f0*/  MUFU.EX2 R134, R134 ;  /* 0x0000008600867308 */ /* 0x000fe80000000800 */
[----:B------:R-:W-:Y:S01]  /*7400*/  HMMA.16816.F32.BF16 R28, R36, R14, R28 ;  /* 0x0000000e241c723c */ /* 0x000fe2000004181c */
[----:B------:R-:W-:Y:S01]  /*7410*/  F2FP.BF16.F32.PACK_AB R14, R124, R181 ;  /* 0x000000b57c0e723e */ /* 0x000fe200000010ff */
[----:B------:R-:W-:Y:S01]  /*7420*/  FFMA.FTZ R36, R221, UR6, -R50 ;  /* 0x00000006dd247c23 */ /* 0x000fe20008010832 */
[----:B-----5:R-:W-:Y:S01]  /*7430*/  F2FP.BF16.F32.PACK_AB R15, R197, R126 ;  /* 0x0000007ec50f723e */ /* 0x020fe200000010ff */
[----:B------:R-:W2:Y:S04]  /*7440*/  MUFU.EX2 R221, R247 ;  /* 0x000000f700dd7308 */ /* 0x000ea80000000800 */
[----:B------:R5:W2:Y:S02]  /*7450*/  MUFU.EX2 R219, R36 ;  /* 0x0000002400db7308 */ /* 0x000aa40000000800 */
[C---:B-1----:R-:W-:Y:S02]  /*7460*/  HMMA.16816.F32.BF16 R24, R12.reuse, R16, R24 ;  /* 0x000000100c18723c */ /* 0x042fe40000041818 */
[----:B------:R-:W1:Y:S04]  /*7470*/  MUFU.EX2 R227, R227 ;  /* 0x000000e300e37308 */ /* 0x000e680000000800 */
[----:B------:R-:W-:Y:S02]  /*7480*/  MUFU.EX2 R138, R138 ;  /* 0x0000008a008a7308 */ /* 0x000fe40000000800 */
[C---:B------:R-:W-:Y:S01]  /*7490*/  HMMA.16816.F32.BF16 R20, R12.reuse, R18, R20 ;  /* 0x000000120c14723c */ /* 0x040fe20000041814 */
[----:B------:R-:W4:Y:S01]  /*74a0*/  LDSM.16.MT88.4 R16, [R68+0x1c00] ;  /* 0x001c00004410783b */ /* 0x000f220000004200 */
[----:B------:R-:W4:Y:S03]  /*74b0*/  MUFU.EX2 R215, R217 ;  /* 0x000000d900d77308 */ /* 0x000f260000000800 */
[----:B-----5:R-:W-:Y:S01]  /*74c0*/  LDSM.16.MT88.4 R36, [R150+0x7400] ;  /* 0x007400009624783b */ /* 0x020fe20000004200 */
[----:B------:R-:W-:Y:S02]  /*74d0*/  MUFU.EX2 R140, R140 ;  /* 0x0000008c008c7308 */ /* 0x000fe40000000800 */
[C---:B---3--:R-:W-:Y:S02]  /*74e0*/  HMMA.16816.F32.BF16 R40, R12.reuse, R8, R40 ;  /* 0x000000080c28723c */ /* 0x048fe40000041828 */
[----:B------:R-:W-:Y:S04]  /*74f0*/  MUFU.EX2 R211, R213 ;  /* 0x000000d500d37308 */ /* 0x000fe80000000800 */
[----:B------:R-:W-:Y:S02]  /*7500*/  MUFU.EX2 R144, R144 ;  /* 0x0000009000907308 */ /* 0x000fe40000000800 */
[----:B------:R-:W-:Y:S01]  /*7510*/  HMMA.16816.F32.BF16 R28, R12, R10, R28 ;  /* 0x0000000a0c1c723c */ /* 0x000fe2000004181c */
[----:B--2---:R-:W-:Y:S01]  /*7520*/  F2FP.BF16.F32.PACK_AB R12, R221, R130 ;  /* 0x00000082dd0c723e */ /* 0x004fe200000010ff */
[----:B------:R-:W2:Y:S01]  /*7530*/  LDSM.16.MT88.4 R8, [R150+0x7000] ;  /* 0x007000009608783b */ /* 0x000ea20000004200 */
[----:B------:R-:W-:Y:S01]  /*7540*/  F2FP.BF16.F32.PACK_AB R14, R132, R219 ;  /* 0x000000db840e723e */ /* 0x000fe200000010ff */
[----:B------:R-:W3:Y:S01]  /*7550*/  MUFU.EX2 R203, R207 ;  /* 0x000000cf00cb7308 */ /* 0x000ee20000000800 */
[----:B------:R-:W-:-:S02]  /*7560*/  F2FP.BF16.F32.PACK_AB R13, R136, R225 ;  /* 0x000000e1880d723e */ /* 0x000fc400000010ff */
[----:B-1----:R-:W-:Y:S01]  /*7570*/  F2FP.BF16.F32.PACK_AB R15, R227, R134 ;  /* 0x00000086e30f723e */ /* 0x002fe200000010ff */
[----:B------:R-:W-:Y:S04]  /*7580*/  MUFU.EX2 R146, R146 ;  /* 0x0000009200927308 */ /* 0x000fe80000000800 */
[----:B------:R-:W1:Y:S02]  /*7590*/  MUFU.EX2 R201, R201 ;  /* 0x000000c900c97308 */ /* 0x000e640000000800 */
[C---:B----4-:R-:W-:Y:S02]  /*75a0*/  HMMA.16816.F32.BF16 R24, R12.reuse, R4, R24 ;  /* 0x000000040c18723c */ /* 0x050fe40000041818 */
[----:B------:R-:W-:Y:S04]  /*75b0*/  MUFU.EX2 R142, R142 ;  /* 0x0000008e008e7308 */ /* 0x000fe80000000800 */
[----:B------:R-:W4:Y:S02]  /*75c0*/  MUFU.EX2 R199, R205 ;  /* 0x000000cd00c77308 */ /* 0x000f240000000800 */
[C---:B------:R-:W-:Y:S01]  /*75d0*/  HMMA.16816.F32.BF16 R20, R12.reuse, R6, R20 ;  /* 0x000000060c14723c */ /* 0x040fe20000041814 */
[----:B------:R-:W5:Y:S01]  /*75e0*/  LDSM.16.MT88.4 R4, [R68+0x2000] ;  /* 0x002000004404783b */ /* 0x000f620000004200 */
[----:B------:R-:W-:Y:S04]  /*75f0*/  MUFU.EX2 R152, R152 ;  /* 0x0000009800987308 */ /* 0x000fe80000000800 */
[----:B------:R-:W-:Y:S02]  /*7600*/  MUFU.EX2 R193, R195 ;  /* 0x000000c300c17308 */ /* 0x000fe40000000800 */
[----:B------:R-:W-:Y:S01]  /*7610*/  HMMA.16816.F32.BF16 R40, R12, R16, R40 ;  /* 0x000000100c28723c */ /* 0x000fe20000041828 */
[----:B------:R-:W-:Y:S01]  /*7620*/  F2FP.BF16.F32.PACK_AB R16, R215, R138 ;  /* 0x0000008ad710723e */ /* 0x000fe200000010ff */
[----:B------:R-:W-:Y:S01]  /*7630*/  MUFU.EX2 R154, R154 ;  /* 0x0000009a009a7308 */ /* 0x000fe20000000800 */
[----:B---3--:R-:W-:-:S03]  /*7640*/  F2FP.BF16.F32.PACK_AB R17, R203, R144 ;  /* 0x00000090cb11723e */ /* 0x008fc600000010ff */
[----:B------:R-:W3:Y:S02]  /*7650*/  MUFU.EX2 R187, R189 ;  /* 0x000000bd00bb7308 */ /* 0x000ee40000000800 */
[----:B------:R-:W-:Y:S01]  /*7660*/  HMMA.16816.F32.BF16 R28, R12, R18, R28 ;  /* 0x000000120c1c723c */ /* 0x000fe2000004181c */
[----:B------:R-:W-:Y:S01]  /*7670*/  F2FP.BF16.F32.PACK_AB R18, R211, R140 ;  /* 0x0000008cd312723e */ /* 0x000fe200000010ff */
[----:B------:R-:W5:Y:S01]  /*7680*/  LDSM.16.MT88.4 R12, [R68+0x2400] ;  /* 0x00240000440c783b */ /* 0x000f620000004200 */
[----:B-1----:R-:W-:Y:S01]  /*7690*/  F2FP.BF16.F32.PACK_AB R19, R201, R146 ;  /* 0x00000092c913723e */ /* 0x002fe200000010ff */
[----:B------:R-:W-:Y:S04]  /*76a0*/  MUFU.EX2 R156, R156 ;  /* 0x0000009c009c7308 */ /* 0x000fe80000000800 */
[----:B------:R-:W1:Y:S02]  /*76b0*/  MUFU.EX2 R185, R185 ;  /* 0x000000b900b97308 */ /* 0x000e640000000800 */
[----:B--2---:R-:W-:Y:S01]  /*76c0*/  HMMA.16816.F32.BF16 R24, R16, R8, R24 ;  /* 0x000000081018723c */ /* 0x004fe20000041818 */
[----:B----4-:R-:W-:Y:S01]  /*76d0*/  F2FP.BF16.F32.PACK_AB R8, R199, R142 ;  /* 0x0000008ec708723e */ /* 0x010fe200000010ff */
[----:B------:R-:W-:Y:S01]  /*76e0*/  MUFU.EX2 R158, R158 ;  /* 0x0000009e009e7308 */ /* 0x000fe20000000800 */
[----:B---3--:R-:W-:-:S03]  /*76f0*/  F2FP.BF16.F32.PACK_AB R9, R187, R154 ;  /* 0x0000009abb09723e */ /* 0x008fc600000010ff */
[----:B------:R-:W-:Y:S02]  /*7700*/  MUFU.EX2 R149, R151 ;  /* 0x0000009700957308 */ /* 0x000fe40000000800 */
[----:B------:R-:W-:Y:S01]  /*7710*/  HMMA.16816.F32.BF16 R20, R16, R10, R20 ;  /* 0x0000000a1014723c */ /* 0x000fe20000041814 */
[----:B------:R-:W-:Y:S01]  /*7720*/  F2FP.BF16.F32.PACK_AB R10, R193, R152 ;  /* 0x00000098c10a723e */ /* 0x000fe200000010ff */
[----:B------:R-:W-:Y:S01]  /*7730*/  MUFU.EX2 R160, R160 ;  /* 0x000000a000a07308 */ /* 0x000fe20000000800 */
[----:B-1----:R-:W-:-:S03]  /*7740*/  F2FP.BF16.F32.PACK_AB R11, R185, R156 ;  /* 0x0000009cb90b723e */ /* 0x002fc600000010ff */
[----:B------:R1:W-:Y:S02]  /*7750*/  MUFU.EX2 R137, R143 ;  /* 0x0000008f00897308 */ /* 0x0003e40000000800 */
[C---:B-----5:R-:W-:Y:S02]  /*7760*/  HMMA.16816.F32.BF16 R40, R16.reuse, R4, R40 ;  /* 0x000000041028723c */ /* 0x060fe40000041828 */
[----:B------:R-:W-:Y:S04]  /*7770*/  MUFU.EX2 R102, R102 ;  /* 0x0000006600667308 */ /* 0x000fe80000000800 */
[----:B------:R-:W-:Y:S02]  /*7780*/  MUFU.EX2 R104, R139 ;  /* 0x0000008b00687308 */ /* 0x000fe40000000800 */
[----:B------:R-:W-:Y:S01]  /*7790*/  HMMA.16816.F32.BF16 R28, R16, R6, R28 ;  /* 0x00000006101c723c */ /* 0x000fe2000004181c */
[----:B------:R-:W2:Y:S01]  /*77a0*/  LDSM.16.MT88.4 R4, [R150+0x7800] ;  /* 0x007800009604783b */ /* 0x000ea20000004200 */
[----:B------:R-:W-:Y:S01]  /*77b0*/  MUFU.EX2 R117, R117 ;  /* 0x0000007500757308 */ /* 0x000fe20000000800 */
[----:B-1----:R-:W-:-:S02]  /*77c0*/  FFMA.FTZ R143, R125, UR6, -R70 ;  /* 0x000000067d8f7c23 */ /* 0x002fc40008010846 */
[----:B------:R-:W1:Y:S01]  /*77d0*/  LDSM.16.MT88.4 R16, [R68+0x2800] ;  /* 0x002800004410783b */ /* 0x000e620000004200 */
[----:B------:R-:W-:Y:S02]  /*77e0*/  MUFU.EX2 R125, R129 ;  /* 0x00000081007d7308 */ /* 0x000fe40000000800 */
[C---:B------:R-:W-:Y:S01]  /*77f0*/  HMMA.16816.F32.BF16 R24, R8.reuse, R36, R24 ;  /* 0x000000240818723c */ /* 0x040fe20000041818 */
[--C-:B------:R-:W-:Y:S01]  /*7800*/  FFMA.FTZ R36, R159, UR6, -R50.reuse ;  /* 0x000000069f247c23 */ /* 0x100fe20008010832 */
[----:B------:R-:W-:Y:S01]  /*7810*/  FFMA.FTZ R159, R157, UR6, -R50 ;  /* 0x000000069d9f7c23 */ /* 0x000fe20008010832 */
[--C-:B------:R-:W-:Y:S01]  /*7820*/  FFMA.FTZ R157, R155, UR6, -R70.reuse ;  /* 0x000000069b9d7c23 */ /* 0x100fe20008010846 */
[----:B------:R-:W3:Y:S04]  /*7830*/  MUFU.EX2 R37, R161 ;  /* 0x000000a100257308 */ /* 0x000ee80000000800 */
[C---:B------:R-:W-:Y:S01]  /*7840*/  HMMA.16816.F32.BF16 R20, R8.reuse, R38, R20 ;  /* 0x000000260814723c */ /* 0x040fe20000041814 */
[----:B------:R-:W-:Y:S01]  /*7850*/  FFMA.FTZ R39, R153, UR6, -R70 ;  /* 0x0000000699277c23 */ /* 0x000fe20008010846 */
[----:B------:R-:W-:Y:S04]  /*7860*/  MUFU.EX2 R36, R36 ;  /* 0x0000002400247308 */ /* 0x000fe80000000800 */
[----:B------:R-:W4:Y:S02]  /*7870*/  MUFU.EX2 R155, R159 ;  /* 0x0000009f009b7308 */ /* 0x000f240000000800 */
[----:B------:R-:W-:Y:S02]  /*7880*/  HMMA.16816.F32.BF16 R40, R8, R12, R40 ;  /* 0x0000000c0828723c */ /* 0x000fe40000041828 */
[----:B------:R-:W-:Y:S01]  /*7890*/  MUFU.EX2 R38, R157 ;  /* 0x0000009d00267308 */ /* 0x000fe20000000800 */
[----:B---3--:R-:W-:-:S03]  /*78a0*/  F2FP.BF16.F32.PACK_AB R12, R37, R158 ;  /* 0x0000009e250c723e */ /* 0x008fc600000010ff */
[----:B------:R-:W3:Y:S02]  /*78b0*/  MUFU.EX2 R39, R39 ;  /* 0x0000002700277308 */ /* 0x000ee40000000800 */
[----:B------:R-:W-:Y:S01]  /*78c0*/  HMMA.16816.F32.BF16 R28, R8, R14, R28 ;  /* 0x0000000e081c723c */ /* 0x000fe2000004181c */
[----:B------:R-:W5:Y:S01]  /*78d0*/  LDSM.16.MT88.4 R8, [R150+0x7c00] ;  /* 0x007c00009608783b */ /* 0x000f620000004200 */
[----:B------:R-:W-:Y:S01]  /*78e0*/  F2FP.BF16.F32.PACK_AB R15, R160, R149 ;  /* 0x00000095a00f723e */ /* 0x000fe200000010ff */
[----:B------:R-:W-:Y:S01]  /*78f0*/  MUFU.EX2 R96, R96 ;  /* 0x0000006000607308 */ /* 0x000fe20000000800 */
[----:B----4-:R-:W-:-:S03]  /*7900*/  F2FP.BF16.F32.PACK_AB R14, R155, R36 ;  /* 0x000000249b0e723e */ /* 0x010fc600000010ff */
[----:B------:R-:W-:Y:S04]  /*7910*/  MUFU.EX2 R64, R64 ;  /* 0x0000004000407308 */ /* 0x000fe80000000800 */
[----:B------:R-:W-:Y:S01]  /*7920*/  MUFU.EX2 R75, R75 ;  /* 0x0000004b004b7308 */ /* 0x000fe20000000800 */
[----:B---3--:R-:W-:-:S03]  /*7930*/  F2FP.BF16.F32.PACK_AB R13, R39, R38 ;  /* 0x00000026270d723e */ /* 0x008fc600000010ff */
[----:B------:R-:W-:Y:S04]  /*7940*/  MUFU.EX2 R249, R249 ;  /* 0x000000f900f97308 */ /* 0x000fe80000000800 */
[C---:B--2---:R-:W-:Y:S01]  /*7950*/  HMMA.16816.F32.BF16 R24, R12.reuse, R4, R24 ;  /* 0x000000040c18723c */ /* 0x044fe20000041818 */
[----:B------:R-:W-:Y:S01]  /*7960*/  FADD.FTZ R4, R94, R133 ;  /* 0x000000855e047221 */ /* 0x000fe20000010000 */
[----:B------:R-:W-:Y:S01]  /*7970*/  FFMA.FTZ R133, R119, UR6, -R70 ;  /* 0x0000000677857c23 */ /* 0x000fe20008010846 */
[----:B------:R-:W-:Y:S02]  /*7980*/  MUFU.EX2 R94, R143 ;  /* 0x0000008f005e7308 */ /* 0x000fe40000000800 */
[----:B------:R-:W-:Y:S02]  /*7990*/  FADD.FTZ R121, R121, R4 ;  /* 0x0000000479797221 */ /* 0x000fe40000010000 */
[----:B------:R-:W2:Y:S01]  /*79a0*/  MUFU.EX2 R119, R123 ;  /* 0x0000007b00777308 */ /* 0x000ea20000000800 */
[C---:B------:R-:W-:Y:S01]  /*79b0*/  HMMA.16816.F32.BF16 R20, R12.reuse, R6, R20 ;  /* 0x000000060c14723c */ /* 0x040fe20000041814 */
[----:B------:R-:W3:Y:S01]  /*79c0*/  LDSM.16.MT88.4 R4, [R68+0x2c00] ;  /* 0x002c00004404783b */ /* 0x000ee20000004200 */
[----:B------:R-:W-:Y:S01]  /*79d0*/  FADD.FTZ R88, R88, R121 ;  /* 0x0000007958587221 */ /* 0x000fe20000010000 */
[----:B------:R-:W4:Y:S01]  /*79e0*/  MUFU.EX2 R90, R133 ;  /* 0x00000085005a7308 */ /* 0x000f220000000800 */
[--C-:B------:R-:W-:Y:S01]  /*79f0*/  FFMA.FTZ R121, R103, UR6, -R50.reuse ;  /* 0x0000000667797c23 */ /* 0x100fe20008010832 */
[----:B------:R-:W-:Y:S01]  /*7a00*/  FFMA.FTZ R103, R101, UR6, -R50 ;  /* 0x0000000665677c23 */ /* 0x000fe20008010832 */
[----:B------:R-:W-:Y:S01]  /*7a10*/  FADD.FTZ R105, R105, R88 ;  /* 0x0000005869697221 */ /* 0x000fe20000010000 */
[----:B------:R-:W-:Y:S01]  /*7a20*/  FFMA.FTZ R101, R97, UR6, -R50 ;  /* 0x0000000661657c23 */ /* 0x000fe20008010832 */
[C---:B-1----:R-:W-:Y:S01]  /*7a30*/  HMMA.16816.F32.BF16 R40, R12.reuse, R16, R40 ;  /* 0x000000100c28723c */ /* 0x042fe20000041828 */
[----:B------:R-:W-:Y:S01]  /*7a40*/  F2FP.BF16.F32.PACK_AB R16, R102, R137 ;  /* 0x000000896610723e */ /* 0x000fe200000010ff */
[----:B------:R-:W-:Y:S01]  /*7a50*/  FADD.FTZ R105, R76, R105 ;  /* 0x000000694c697221 */ /* 0x000fe20000010000 */
[----:B------:R-:W-:Y:S01]  /*7a60*/  MUFU.EX2 R88, R121 ;  /* 0x0000007900587308 */ /* 0x000fe20000000800 */
[----:B------:R-:W-:Y:S01]  /*7a70*/  FFMA.FTZ R76, R61, UR6, -R70 ;  /* 0x000000063d4c7c23 */ /* 0x000fe20008010846 */
[----:B--2---:R-:W-:Y:S01]  /*7a80*/  F2FP.BF16.F32.PACK_AB R17, R119, R94 ;  /* 0x0000005e7711723e */ /* 0x004fe200000010ff */
[----:B------:R-:W-:Y:S01]  /*7a90*/  FADD.FTZ R80, R80, R105 ;  /* 0x0000006950507221 */ /* 0x000fe20000010000 */
[----:B------:R-:W1:Y:S01]  /*7aa0*/  MUFU.EX2 R97, R103 ;  /* 0x0000006700617308 */ /* 0x000e620000000800 */
[----:B------:R-:W-:Y:S01]  /*7ab0*/  HMMA.16816.F32.BF16 R28, R12, R18, R28 ;  /* 0x000000120c1c723c */ /* 0x000fe2000004181c */
[----:B------:R-:W2:Y:S01]  /*7ac0*/  LDSM.16.MT88.4 R12, [R150+0x8000] ;  /* 0x00800000960c783b */ /* 0x000ea20000004200 */
[----:B------:R-:W-:Y:S01]  /*7ad0*/  F2FP.BF16.F32.PACK_AB R18, R125, R104 ;  /* 0x000000687d12723e */ /* 0x000fe200000010ff */
[----:B------:R-:W-:Y:S01]  /*7ae0*/  FADD.FTZ R80, R111, R80 ;  /* 0x000000506f507221 */ /* 0x000fe20000010000 */
[----:B----4-:R-:W-:Y:S01]  /*7af0*/  F2FP.BF16.F32.PACK_AB R19, R117, R90 ;  /* 0x0000005a7513723e */ /* 0x010fe200000010ff */
[----:B------:R-:W-:Y:S02]  /*7b00*/  MUFU.EX2 R93, R101 ;  /* 0x00000065005d7308 */ /* 0x000fe40000000800 */
[----:B------:R-:W-:-:S02]  /*7b10*/  FADD.FTZ R109, R109, R80 ;  /* 0x000000506d6d7221 */ /* 0x000fc40000010000 */
[----:B------:R-:W-:Y:S02]  /*7b20*/  MUFU.EX2 R250, R250 ;  /* 0x000000fa00fa7308 */ /* 0x000fe40000000800 */
[C---:B-----5:R-:W-:Y:S01]  /*7b30*/  HMMA.16816.F32.BF16 R24, R16.reuse, R8, R24 ;  /* 0x000000081018723c */ /* 0x060fe20000041818 */
[----:B------:R-:W-:Y:S01]  /*7b40*/  FADD.FTZ R9, R91, R78 ;  /* 0x0000004e5b097221 */ /* 0x000fe20000010000 */
[--C-:B------:R-:W-:Y:S01]  /*7b50*/  FFMA.FTZ R91, R65, UR6, -R70.reuse ;  /* 0x00000006415b7c23 */ /* 0x100fe20008010846 */
[--C-:B------:R-:W-:Y:S01]  /*7b60*/  FFMA.FTZ R8, R66, UR6, -R70.reuse ;  /* 0x0000000642087c23 */ /* 0x100fe20008010846 */
[----:B------:R-:W-:Y:S01]  /*7b70*/  FADD.FTZ R84, R84, R109 ;  /* 0x0000006d54547221 */ /* 0x000fe20000010000 */
[----:B------:R-:W-:Y:S01]  /*7b80*/  FADD.FTZ R9, R74, R9 ;  /* 0x000000094a097221 */ /* 0x000fe20000010000 */
[----:B------:R-:W-:Y:S01]  /*7b90*/  MUFU.EX2 R66, R99 ;  /* 0x0000006300427308 */ /* 0x000fe20000000800 */
[----:B------:R-:W-:Y:S01]  /*7ba0*/  FFMA.FTZ R74, R62, UR6, -R70 ;  /* 0x000000063e4a7c23 */ /* 0x000fe20008010846 */
[----:B------:R-:W-:Y:S01]  /*7bb0*/  FADD.FTZ R131, R131, R84 ;  /* 0x0000005483837221 */ /* 0x000fe20000010000 */
[----:B------:R-:W-:Y:S01]  /*7bc0*/  FADD.FTZ R72, R72, R9 ;  /* 0x0000000948487221 */ /* 0x000fe20000010000 */
[----:B------:R-:W4:Y:S01]  /*7bd0*/  MUFU.EX2 R65, R8 ;  /* 0x0000000800417308 */ /* 0x000f220000000800 */
[C---:B------:R-:W-:Y:S01]  /*7be0*/  HMMA.16816.F32.BF16 R20, R16.reuse, R10, R20 ;  /* 0x0000000a1014723c */ /* 0x040fe20000041814 */
[----:B------:R-:W-:Y:S01]  /*7bf0*/  FADD.FTZ R131, R100, R131 ;  /* 0x0000008364837221 */ /* 0x000fe20000010000 */
[----:B------:R-:W-:Y:S01]  /*7c00*/  FADD.FTZ R95, R95, R72 ;  /* 0x000000485f5f7221 */ /* 0x000fe20000010000 */
[----:B------:R-:W5:Y:S01]  /*7c10*/  MUFU.EX2 R91, R91 ;  /* 0x0000005b005b7308 */ /* 0x000f620000000800 */
[----:B------:R-:W-:Y:S01]  /*7c20*/  FFMA.FTZ R72, R59, UR6, -R70 ;  /* 0x000000063b487c23 */ /* 0x000fe20008010846 */
[----:B------:R-:W-:Y:S01]  /*7c30*/  FADD.FTZ R98, R98, R131 ;  /* 0x0000008362627221 */ /* 0x000fe20000010000 */
[----:B------:R-:W-:Y:S01]  /*7c40*/  FADD.FTZ R82, R82, R95 ;  /* 0x0000005f52527221 */ /* 0x000fe20000010000 */
[----:B------:R2:W-:Y:S01]  /*7c50*/  MUFU.EX2 R62, R63 ;  /* 0x0000003f003e7308 */ /* 0x0005e20000000800 */
[C---:B---3--:R-:W-:Y:S01]  /*7c60*/  HMMA.16816.F32.BF16 R40, R16.reuse, R4, R40 ;  /* 0x000000041028723c */ /* 0x048fe20000041828 */
[----:B-1----:R-:W-:Y:S01]  /*7c70*/  F2FP.BF16.F32.PACK_AB R4, R97, R88 ;  /* 0x000000586104723e */ /* 0x002fe200000010ff */
[----:B------:R-:W-:Y:S01]  /*7c80*/  FADD.FTZ R82, R115, R82 ;  /* 0x0000005273527221 */ /* 0x000fe20000010000 */
[----:B------:R-:W-:Y:S01]  /*7c90*/  FADD.FTZ R98, R141, R98 ;  /* 0x000000628d627221 */ /* 0x000fe20000010000 */
[----:B------:R1:W-:Y:S01]  /*7ca0*/  MUFU.EX2 R61, R74 ;  /* 0x0000004a003d7308 */ /* 0x0003e20000000800 */
[----:B----4-:R-:W-:Y:S01]  /*7cb0*/  F2FP.BF16.F32.PACK_AB R5, R65, R66 ;  /* 0x000000424105723e */ /* 0x010fe200000010ff */
[----:B------:R-:W-:Y:S01]  /*7cc0*/  FADD.FTZ R113, R113, R82 ;  /* 0x0000005271717221 */ /* 0x000fe20000010000 */
[----:B------:R-:W-:Y:S01]  /*7cd0*/  FADD.FTZ R169, R169, R98 ;  /* 0x00000062a9a97221 */ /* 0x000fe20000010000 */
[----:B------:R-:W-:Y:S01]  /*7ce0*/  HMMA.16816.F32.BF16 R28, R16, R6, R28 ;  /* 0x00000006101c723c */ /* 0x000fe2000004181c */
[----:B------:R-:W-:Y:S01]  /*7cf0*/  F2FP.BF16.F32.PACK_AB R6, R93, R96 ;  /* 0x000000605d06723e */ /* 0x000fe200000010ff */
[----:B------:R-:W-:Y:S01]  /*7d00*/  FADD.FTZ R113, R86, R113 ;  /* 0x0000007156717221 */ /* 0x000fe20000010000 */
[----:B-----5:R-:W-:Y:S01]  /*7d10*/  F2FP.BF16.F32.PACK_AB R7, R64, R91 ;  /* 0x0000005b4007723e */ /* 0x020fe200000010ff */
[----:B------:R-:W-:Y:S01]  /*7d20*/  FADD.FTZ R169, R112, R169 ;  /* 0x000000a970a97221 */ /* 0x000fe20000010000 */
[----:B------:R-:W3:Y:S01]  /*7d30*/  LDSM.16.MT88.4 R8, [R68+0x3000] ;  /* 0x003000004408783b */ /* 0x000ee20000004200 */
[--C-:B------:R-:W-:Y:S01]  /*7d40*/  FFMA.FTZ R18, R89, UR6, -R50.reuse ;  /* 0x0000000659127c23 */ /* 0x100fe20008010832 */
[--C-:B------:R-:W-:Y:S01]  /*7d50*/  FFMA.FTZ R17, R87, UR6, -R50.reuse ;  /* 0x0000000657117c23 */ /* 0x100fe20008010832 */
[----:B------:R-:W-:Y:S01]  /*7d60*/  FADD.FTZ R110, R110, R169 ;  /* 0x000000a96e6e7221 */ /* 0x000fe20000010000 */
[----:B------:R-:W-:Y:S01]  /*7d70*/  FFMA.FTZ R16, R85, UR6, -R50 ;  /* 0x0000000655107c23 */ /* 0x000fe20008010832 */
[C---:B--2---:R-:W-:Y:S01]  /*7d80*/  HMMA.16816.F32.BF16 R24, R4.reuse, R12, R24 ;  /* 0x0000000c0418723c */ /* 0x044fe20000041818 */
[----:B------:R-:W-:Y:S01]  /*7d90*/  FADD.FTZ R12, R106, R113 ;  /* 0x000000716a0c7221 */ /* 0x000fe20000010000 */
[----:B------:R-:W-:Y:S01]  /*7da0*/  FADD.FTZ R171, R171, R110 ;  /* 0x0000006eabab7221 */ /* 0x000fe20000010000 */
[----:B------:R-:W-:Y:S01]  /*7db0*/  FFMA.FTZ R19, R83, UR6, -R50 ;  /* 0x0000000653137c23 */ /* 0x000fe20008010832 */
[----:B------:R-:W-:Y:S01]  /*7dc0*/  MUFU.EX2 R18, R18 ;  /* 0x0000001200127308 */ /* 0x000fe20000000800 */
[----:B------:R-:W-:Y:S01]  /*7dd0*/  FADD.FTZ R12, R167, R12 ;  /* 0x0000000ca70c7221 */ /* 0x000fe20000010000 */
[----:B------:R-:W-:Y:S01]  /*7de0*/  FADD.FTZ R118, R118, R171 ;  /* 0x000000ab76767221 */ /* 0x000fe20000010000 */
[----:B------:R-:W-:Y:S01]  /*7df0*/  FFMA.FTZ R63, R81, UR6, -R50 ;  /* 0x00000006513f7c23 */ /* 0x000fe20008010832 */
[----:B------:R-:W-:Y:S01]  /*7e00*/  HMMA.16816.F32.BF16 R20, R4, R14, R20 ;  /* 0x0000000e0414723c */ /* 0x000fe20000041814 */
[----:B------:R-:W-:Y:S01]  /*7e10*/  FADD.FTZ R165, R165, R12 ;  /* 0x0000000ca5a57221 */ /* 0x000fe20000010000 */
[----:B------:R-:W-:Y:S01]  /*7e20*/  FADD.FTZ R118, R179, R118 ;  /* 0x00000076b3767221 */ /* 0x000fe20000010000 */
[----:B------:R-:W2:Y:S01]  /*7e30*/  LDSM.16.MT88.4 R12, [R150+0x8400] ;  /* 0x00840000960c783b */ /* 0x000ea20000004200 */
[----:B------:R-:W4:Y:S01]  /*7e40*/  MUFU.EX2 R17, R17 ;  /* 0x0000001100117308 */ /* 0x000f220000000800 */
[----:B------:R-:W-:Y:S01]  /*7e50*/  FADD.FTZ R108, R108, R165 ;  /* 0x000000a56c6c7221 */ /* 0x000fe20000010000 */
[----:B------:R-:W-:Y:S01]  /*7e60*/  FADD.FTZ R177, R177, R118 ;  /* 0x00000076b1b17221 */ /* 0x000fe20000010000 */
[----:B-1----:R-:W-:Y:S01]  /*7e70*/  FFMA.FTZ R74, R77, UR6, -R50 ;  /* 0x000000064d4a7c23 */ /* 0x002fe20008010832 */
[----:B------:R-:W-:Y:S01]  /*7e80*/  MUFU.EX2 R16, R16 ;  /* 0x0000001000107308 */ /* 0x000fe20000000800 */
[----:B------:R-:W-:Y:S01]  /*7e90*/  FADD.FTZ R173, R173, R108 ;  /* 0x0000006cadad7221 */ /* 0x000fe20000010000 */
[----:B------:R-:W-:Y:S01]  /*7ea0*/  FADD.FTZ R122, R122, R177 ;  /* 0x000000b17a7a7221 */ /* 0x000fe20000010000 */
[----:B------:R-:W-:Y:S01]  /*7eb0*/  FFMA.FTZ R77, R57, UR6, -R70 ;  /* 0x00000006394d7c23 */ /* 0x000fe20008010846 */
[----:B------:R-:W1:Y:S01]  /*7ec0*/  MUFU.EX2 R19, R19 ;  /* 0x0000001300137308 */ /* 0x000e620000000800 */
[----:B------:R-:W-:Y:S01]  /*7ed0*/  FADD.FTZ R173, R116, R173 ;  /* 0x000000ad74ad7221 */ /* 0x000fe20000010000 */
[----:B------:R-:W-:Y:S01]  /*7ee0*/  FADD.FTZ R191, R191, R122 ;  /* 0x0000007abfbf7221 */ /* 0x000fe20000010000 */
[----:B------:R-:W-:Y:S01]  /*7ef0*/  FFMA.FTZ R78, R55, UR6, -R70 ;  /* 0x00000006374e7c23 */ /* 0x000fe20008010846 */
[----:B------:R5:W-:Y:S01]  /*7f00*/  MUFU.EX2 R59, R76 ;  /* 0x0000004c003b7308 */ /* 0x000be20000000800 */
[----:B------:R-:W-:Y:S01]  /*7f10*/  FADD.FTZ R114, R114, R173 ;  /* 0x000000ad72727221 */ /* 0x000fe20000010000 */
[----:B------:R-:W-:-:S02]  /*7f20*/  FADD.FTZ R191, R128, R191 ;  /* 0x000000bf80bf7221 */ /* 0x000fc40000010000 */
[----:B------:R-:W1:Y:S01]  /*7f30*/  MUFU.EX2 R72, R72 ;  /* 0x0000004800487308 */ /* 0x000e620000000800 */
[----:B------:R-:W-:Y:S01]  /*7f40*/  FADD.FTZ R175, R175, R114 ;  /* 0x00000072afaf7221 */ /* 0x000fe20000010000 */
[----:B------:R-:W-:Y:S02]  /*7f50*/  FADD.FTZ R126, R126, R191 ;  /* 0x000000bf7e7e7221 */ /* 0x000fe40000010000 */
[----:B------:R-:W-:Y:S01]  /*7f60*/  MUFU.EX2 R57, R58 ;  /* 0x0000003a00397308 */ /* 0x000fe20000000800 */
[----:B------:R-:W-:Y:S01]  /*7f70*/  FADD.FTZ R120, R120, R175 ;  /* 0x000000af78787221 */ /* 0x000fe20000010000 */
[----:B------:R-:W-:Y:S01]  /*7f80*/  FADD.FTZ R126, R197, R126 ;  /* 0x0000007ec57e7221 */ /* 0x000fe20000010000 */
[C---:B---3--:R-:W-:Y:S01]  /*7f90*/  HMMA.16816.F32.BF16 R40, R4.reuse, R8, R40 ;  /* 0x000000080428723c */ /* 0x048fe20000041828 */
[----:B------:R-:W-:Y:S01]  /*7fa0*/  MUFU.EX2 R63, R63 ;  /* 0x0000003f003f7308 */ /* 0x000fe20000000800 */
[----:B------:R-:W-:Y:S01]  /*7fb0*/  FADD.FTZ R120, R183, R120 ;  /* 0x00000078b7787221 */ /* 0x000fe20000010000 */
[----:B------:R-:W-:Y:S01]  /*7fc0*/  FADD.FTZ R225, R225, R126 ;  /* 0x0000007ee1e17221 */ /* 0x000fe20000010000 */
[----:B-----5:R-:W-:Y:S01]  /*7fd0*/  FFMA.FTZ R76, R79, UR6, -R50 ;  /* 0x000000064f4c7c23 */ /* 0x020fe20008010832 */
[----:B------:R-:W-:Y:S01]  /*7fe0*/  FFMA.FTZ R79, R56, UR6, -R70 ;  /* 0x00000006384f7c23 */ /* 0x000fe20008010846 */
[----:B------:R-:W-:Y:S01]  /*7ff0*/  FADD.FTZ R181, R181, R120 ;  /* 0x00000078b5b57221 */ /* 0x000fe20000010000 */
[----:B------:R-:W-:Y:S01]  /*8000*/  FADD.FTZ R225, R136, R225 ;  /* 0x000000e188e17221 */ /* 0x000fe20000010000 */
[----:B------:R-:W-:Y:S01]  /*8010*/  HMMA.16816.F32.BF16 R28, R4, R10, R28 ;  /* 0x0000000a041c723c */ /* 0x000fe2000004181c */
[----:B------:R-:W3:Y:S01]  /*8020*/  LDSM.16.MT88.4 R8, [R68+0x3400] ;  /* 0x003400004408783b */ /* 0x000ee20000004200 */
[----:B------:R-:W-:Y:S01]  /*8030*/  FADD.FTZ R181, R124, R181 ;  /* 0x000000b57cb57221 */ /* 0x000fe20000010000 */
[----:B------:R-:W-:Y:S01]  /*8040*/  FADD.FTZ R134, R134, R225 ;  /* 0x000000e186867221 */ /* 0x000fe20000010000 */
[----:B----4-:R-:W-:Y:S01]  /*8050*/  F2FP.BF16.F32.PACK_AB R4, R17, R18 ;  /* 0x000000121104723e */ /* 0x010fe200000010ff */
[----:B------:R-:W4:Y:S01]  /*8060*/  MUFU.EX2 R76, R76 ;  /* 0x0000004c004c7308 */ /* 0x000f220000000800 */
[----:B------:R-:W-:Y:S01]  /*8070*/  FADD.FTZ R130, R130, R181 ;  /* 0x000000b582827221 */ /* 0x000fe20000010000 */
[----:B------:R-:W-:Y:S01]  /*8080*/  FADD.FTZ R227, R227, R134 ;  /* 0x00000086e3e37221 */ /* 0x000fe20000010000 */
[----:B-1----:R-:W-:Y:S01]  /*8090*/  F2FP.BF16.F32.PACK_AB R6, R19, R16 ;  /* 0x000000101306723e */ /* 0x002fe200000010ff */
[----:B------:R-:W-:Y:S01]  /*80a0*/  MUFU.EX2 R74, R74 ;  /* 0x0000004a004a7308 */ /* 0x000fe20000000800 */
[----:B------:R-:W-:Y:S01]  /*80b0*/  FADD.FTZ R130, R221, R130 ;  /* 0x00000082dd827221 */ /* 0x000fe20000010000 */
[----:B------:R-:W-:Y:S01]  /*80c0*/  FADD.FTZ R144, R144, R227 ;  /* 0x000000e390907221 */ /* 0x000fe20000010000 */
[----:B------:R-:W-:Y:S01]  /*80d0*/  F2FP.BF16.F32.PACK_AB R5, R61, R62 ;  /* 0x0000003e3d05723e */ /* 0x000fe200000010ff */
[----:B------:R-:W1:Y:S01]  /*80e0*/  MUFU.EX2 R56, R77 ;  /* 0x0000004d00387308 */ /* 0x000e620000000800 */
[----:B------:R-:W-:Y:S01]  /*80f0*/  FADD.FTZ R219, R219, R130 ;  /* 0x00000082dbdb7221 */ /* 0x000fe20000010000 */
[----:B------:R-:W-:Y:S01]  /*8100*/  FADD.FTZ R203, R203, R144 ;  /* 0x00000090cbcb7221 */ /* 0x000fe20000010000 */
[----:B------:R-:W-:Y:S01]  /*8110*/  F2FP.BF16.F32.PACK_AB R7, R72, R59 ;  /* 0x0000003b4807723e */ /* 0x000fe200000010ff */
[----:B------:R-:W-:Y:S01]  /*8120*/  MUFU.EX2 R55, R79 ;  /* 0x0000004f00377308 */ /* 0x000fe20000000800 */
[----:B------:R-:W-:Y:S01]  /*8130*/  FADD.FTZ R219, R132, R219 ;  /* 0x000000db84db7221 */ /* 0x000fe20000010000 */
[----:B------:R-:W-:Y:S01]  /*8140*/  FADD.FTZ R146, R146, R203 ;  /* 0x000000cb92927221 */ /* 0x000fe20000010000 */
[----:B------:R-:W-:Y:S01]  /*8150*/  LDSM.16.MT88.4 R132, [R68+0x3c00] ;  /* 0x003c00004484783b */ /* 0x000fe20000004200 */
[----:B------:R-:W5:Y:S01]  /*8160*/  MUFU.EX2 R58, R78 ;  /* 0x0000004e003a7308 */ /* 0x000f620000000800 */
[----:B------:R-:W-:Y:S01]  /*8170*/  FADD.FTZ R138, R138, R219 ;  /* 0x000000db8a8a7221 */ /* 0x000fe20000010000 */
[----:B------:R-:W-:Y:S01]  /*8180*/  FADD.FTZ R201, R201, R146 ;  /* 0x00000092c9c97221 */ /* 0x000fe20000010000 */
[----:B--2---:R-:W-:Y:S02]  /*8190*/  HMMA.16816.F32.BF16 R24, R4, R12, R24 ;  /* 0x0000000c0418723c */ /* 0x004fe40000041818 */
[----:B------:R-:W-:Y:S01]  /*81a0*/  FADD.FTZ R215, R215, R138 ;  /* 0x0000008ad7d77221 */ /* 0x000fe20000010000 */
[----:B------:R-:W-:-:S03]  /*81b0*/  FADD.FTZ R154, R154, R201 ;  /* 0x000000c99a9a7221 */ /* 0x000fc60000010000 */
[----:B------:R-:W-:Y:S01]  /*81c0*/  FADD.FTZ R140, R140, R215 ;  /* 0x000000d78c8c7221 */ /* 0x000fe20000010000 */
[----:B------:R-:W-:Y:S01]  /*81d0*/  FADD.FTZ R187, R187, R154 ;  /* 0x0000009abbbb7221 */ /* 0x000fe20000010000 */
[----:B------:R-:W-:Y:S01]  /*81e0*/  HMMA.16816.F32.BF16 R20, R4, R14, R20 ;  /* 0x0000000e0414723c */ /* 0x000fe20000041814 */
[----:B------:R-:W2:Y:S01]  /*81f0*/  LDSM.16.MT88.4 R12, [R150+0x8800] ;  /* 0x00880000960c783b */ /* 0x000ea20000004200 */
[----:B------:R-:W-:Y:S01]  /*8200*/  FADD.FTZ R211, R211, R140 ;  /* 0x0000008cd3d37221 */ /* 0x000fe20000010000 */
[----:B------:R-:W-:-:S03]  /*8210*/  FADD.FTZ R156, R156, R187 ;  /* 0x000000bb9c9c7221 */ /* 0x000fc60000010000 */
[----:B------:R-:W-:Y:S01]  /*8220*/  FADD.FTZ R142, R142, R211 ;  /* 0x000000d38e8e7221 */ /* 0x000fe20000010000 */
[----:B------:R-:W-:Y:S01]  /*8230*/  FADD.FTZ R185, R185, R156 ;  /* 0x0000009cb9b97221 */ /* 0x000fe20000010000 */
[C---:B---3--:R-:W-:Y:S02]  /*8240*/  HMMA.16816.F32.BF16 R40, R4.reuse, R8, R40 ;  /* 0x000000080428723c */ /* 0x048fe40000041828 */
[----:B------:R-:W-:Y:S01]  /*8250*/  FADD.FTZ R199, R199, R142 ;  /* 0x0000008ec7c77221 */ /* 0x000fe20000010000 */
[----:B------:R-:W-:Y:S01]  /*8260*/  FADD.FTZ R38, R38, R185 ;  /* 0x000000b926267221 */ /* 0x000fe20000010000 */
[----:B----4-:R-:W-:Y:S01]  /*8270*/  F2FP.BF16.F32.PACK_AB R8, R76, R63 ;  /* 0x0000003f4c08723e */ /* 0x010fe200000010ff */
[----:B------:R-:W-:Y:S01]  /*8280*/  LDSM.16.MT88.4 R140, [R150+0x8c00] ;  /* 0x008c0000968c783b */ /* 0x000fe20000004200 */
[----:B------:R-:W-:Y:S01]  /*8290*/  FADD.FTZ R152, R152, R199 ;  /* 0x000000c798987221 */ /* 0x000fe20000010000 */
[----:B------:R-:W-:Y:S01]  /*82a0*/  FADD.FTZ R38, R39, R38 ;  /* 0x0000002627267221 */ /* 0x000fe20000010000 */
[----:B-1----:R-:W-:Y:S01]  /*82b0*/  F2FP.BF16.F32.PACK_AB R9, R56, R57 ;  /* 0x000000393809723e */ /* 0x002fe200000010ff */
[----:B------:R-:W-:Y:S01]  /*82c0*/  HMMA.16816.F32.BF16 R28, R4, R10, R28 ;  /* 0x0000000a041c723c */ /* 0x000fe2000004181c */
[----:B------:R-:W-:Y:S01]  /*82d0*/  FADD.FTZ R193, R193, R152 ;  /* 0x00000098c1c17221 */ /* 0x000fe20000010000 */
[----:B------:R-:W1:Y:S01]  /*82e0*/  LDSM.16.MT88.4 R4, [R68+0x3800] ;  /* 0x003800004404783b */ /* 0x000e620000004200 */
[----:B------:R-:W-:Y:S01]  /*82f0*/  FADD.FTZ R149, R149, R38 ;  /* 0x0000002695957221 */ /* 0x000fe20000010000 */
[----:B------:R-:W-:Y:S01]  /*8300*/  F2FP.BF16.F32.PACK_AB R10, R75, R74 ;  /* 0x0000004a4b0a723e */ /* 0x000fe200000010ff */
[----:B------:R-:W-:Y:S01]  /*8310*/  FADD.FTZ R158, R158, R193 ;  /* 0x000000c19e9e7221 */ /* 0x000fe20000010000 */
[----:B-----5:R-:W-:Y:S01]  /*8320*/  F2FP.BF16.F32.PACK_AB R11, R58, R55 ;  /* 0x000000373a0b723e */ /* 0x020fe200000010ff */
[----:B------:R-:W-:-:S02]  /*8330*/  FADD.FTZ R149, R160, R149 ;  /* 0x00000095a0957221 */ /* 0x000fc40000010000 */
[----:B------:R-:W-:Y:S02]  /*8340*/  FADD.FTZ R37, R37, R158 ;  /* 0x0000009e25257221 */ /* 0x000fe40000010000 */
[----:B------:R-:W-:Y:S02]  /*8350*/  FADD.FTZ R94, R94, R149 ;  /* 0x000000955e5e7221 */ /* 0x000fe40000010000 */
[----:B------:R-:W-:Y:S01]  /*8360*/  FADD.FTZ R36, R36, R37 ;  /* 0x0000002524247221 */ /* 0x000fe20000010000 */
[----:B------:R-:W-:Y:S01]  /*8370*/  FFMA.FTZ R37, R52, UR6, -R70 ;  /* 0x0000000634257c23 */ /* 0x000fe20008010846 */
[----:B------:R-:W-:Y:S02]  /*8380*/  FADD.FTZ R119, R119, R94 ;  /* 0x0000005e77777221 */ /* 0x000fe40000010000 */
[----:B------:R-:W-:Y:S02]  /*8390*/  FADD.FTZ R36, R155, R36 ;  /* 0x000000249b247221 */ /* 0x000fe40000010000 */
[----:B------:R-:W-:Y:S01]  /*83a0*/  FADD.FTZ R90, R90, R119 ;  /* 0x000000775a5a7221 */ /* 0x000fe20000010000 */
[----:B------:R-:W3:Y:S01]  /*83b0*/  MUFU.EX2 R37, R37 ;  /* 0x0000002500257308 */ /* 0x000ee20000000800 */
[----:B------:R-:W-:Y:S01]  /*83c0*/  FADD.FTZ R137, R137, R36 ;  /* 0x0000002489897221 */ /* 0x000fe20000010000 */
[----:B------:R-:W-:Y:S01]  /*83d0*/  FFMA.FTZ R36, R53, UR6, -R70 ;  /* 0x0000000635247c23 */ /* 0x000fe20008010846 */
[----:B------:R-:W-:Y:S01]  /*83e0*/  FADD.FTZ R117, R117, R90 ;  /* 0x0000005a75757221 */ /* 0x000fe20000010000 */
[C---:B--2---:R-:W-:Y:S01]  /*83f0*/  HMMA.16816.F32.BF16 R24, R8.reuse, R12, R24 ;  /* 0x0000000c0818723c */ /* 0x044fe20000041818 */
[----:B------:R-:W-:Y:S01]  /*8400*/  FADD.FTZ R137, R102, R137 ;  /* 0x0000008966897221 */ /* 0x000fe20000010000 */
[--C-:B------:R-:W-:Y:S01]  /*8410*/  FFMA.FTZ R12, R73, UR6, -R50.reuse ;  /* 0x00000006490c7c23 */ /* 0x100fe20008010832 */
[----:B------:R-:W-:Y:S01]  /*8420*/  FADD.FTZ R66, R66, R117 ;  /* 0x0000007542427221 */ /* 0x000fe20000010000 */
[----:B------:R-:W-:Y:S01]  /*8430*/  FFMA.FTZ R13, R71, UR6, -R50 ;  /* 0x00000006470d7c23 */ /* 0x000fe20008010832 */
[----:B------:R-:W-:Y:S01]  /*8440*/  FADD.FTZ R104, R104, R137 ;  /* 0x0000008968687221 */ /* 0x000fe20000010000 */
[----:B------:R-:W-:Y:S01]  /*8450*/  MUFU.EX2 R36, R36 ;  /* 0x0000002400247308 */ /* 0x000fe20000000800 */
[----:B------:R-:W-:Y:S01]  /*8460*/  FADD.FTZ R66, R65, R66 ;  /* 0x0000004241427221 */ /* 0x000fe20000010000 */
[----:B------:R-:W-:Y:S01]  /*8470*/  HMMA.16816.F32.BF16 R20, R8, R14, R20 ;  /* 0x0000000e0814723c */ /* 0x000fe20000041814 */
[----:B------:R-:W-:Y:S01]  /*8480*/  FADD.FTZ R125, R125, R104 ;  /* 0x000000687d7d7221 */ /* 0x000fe20000010000 */
[----:B------:R-:W-:Y:S01]  /*8490*/  FFMA.FTZ R15, R54, UR6, -R70 ;  /* 0x00000006360f7c23 */ /* 0x000fe20008010846 */
[----:B------:R-:W-:Y:S01]  /*84a0*/  FADD.FTZ R91, R91, R66 ;  /* 0x000000425b5b7221 */ /* 0x000fe20000010000 */
[----:B------:R-:W-:Y:S01]  /*84b0*/  MUFU.EX2 R12, R12 ;  /* 0x0000000c000c7308 */ /* 0x000fe20000000800 */
[----:B------:R-:W-:-:S02]  /*84c0*/  FADD.FTZ R88, R88, R125 ;  /* 0x0000007d58587221 */ /* 0x000fc40000010000 */
[----:B------:R-:W-:Y:S01]  /*84d0*/  FADD.FTZ R91, R64, R91 ;  /* 0x0000005b405b7221 */ /* 0x000fe20000010000 */
[----:B------:R-:W2:Y:S01]  /*84e0*/  MUFU.EX2 R13, R13 ;  /* 0x0000000d000d7308 */ /* 0x000ea20000000800 */
[----:B------:R-:W-:Y:S01]  /*84f0*/  FADD.FTZ R97, R97, R88 ;  /* 0x0000005861617221 */ /* 0x000fe20000010000 */
[----:B-1----:R-:W-:Y:S02]  /*8500*/  HMMA.16816.F32.BF16 R40, R8, R4, R40 ;  /* 0x000000040828723c */ /* 0x002fe40000041828 */
[----:B------:R-:W1:Y:S01]  /*8510*/  MUFU.EX2 R15, R15 ;  /* 0x0000000f000f7308 */ /* 0x000e620000000800 */
[----:B------:R-:W-:-:S03]  /*8520*/  FADD.FTZ R96, R96, R97 ;  /* 0x0000006160607221 */ /* 0x000fc60000010000 */
[----:B------:R-:W4:Y:S01]  /*8530*/  MUFU.EX2 R14, R69 ;  /* 0x00000045000e7308 */ /* 0x000f220000000800 */
[----:B------:R-:W-:Y:S01]  /*8540*/  FADD.FTZ R93, R93, R96 ;  /* 0x000000605d5d7221 */ /* 0x000fe20000010000 */
[----:B------:R-:W-:Y:S01]  /*8550*/  HMMA.16816.F32.BF16 R28, R8, R6, R28 ;  /* 0x00000006081c723c */ /* 0x000fe2000004181c */
[----:B------:R-:W-:Y:S01]  /*8560*/  FADD.FTZ R8, R62, R91 ;  /* 0x0000005b3e087221 */ /* 0x000fe20000010000 */
[----:B---3--:R-:W-:Y:S01]  /*8570*/  F2FP.BF16.F32.PACK_AB R7, R250, R37 ;  /* 0x00000025fa07723e */ /* 0x008fe200000010ff */
[----:B------:R-:W-:Y:S01]  /*8580*/  FADD.FTZ R18, R18, R93 ;  /* 0x0000005d12127221 */ /* 0x000fe20000010000 */
[----:B--2---:R-:W-:Y:S01]  /*8590*/  F2FP.BF16.F32.PACK_AB R4, R13, R12 ;  /* 0x0000000c0d04723e */ /* 0x004fe200000010ff */
[----:B------:R-:W-:Y:S02]  /*85a0*/  FADD.FTZ R8, R61, R8 ;  /* 0x000000083d087221 */ /* 0x000fe40000010000 */
[----:B------:R-:W-:Y:S01]  /*85b0*/  FADD.FTZ R17, R17, R18 ;  /* 0x0000001211117221 */ /* 0x000fe20000010000 */
[----:B-1----:R-:W-:Y:S01]  /*85c0*/  F2FP.BF16.F32.PACK_AB R5, R36, R15 ;  /* 0x0000000f2405723e */ /* 0x002fe200000010ff */
[----:B------:R-:W-:-:S02]  /*85d0*/  FADD.FTZ R59, R59, R8 ;  /* 0x000000083b3b7221 */ /* 0x000fc40000010000 */
[----:B------:R-:W-:Y:S01]  /*85e0*/  FADD.FTZ R16, R16, R17 ;  /* 0x0000001110107221 */ /* 0x000fe20000010000 */
[----:B----4-:R-:W-:Y:S01]  /*85f0*/  F2FP.BF16.F32.PACK_AB R6, R249, R14 ;  /* 0x0000000ef906723e */ /* 0x010fe200000010ff */
[----:B------:R-:W-:Y:S02]  /*8600*/  FADD.FTZ R72, R72, R59 ;  /* 0x0000003b48487221 */ /* 0x000fe40000010000 */
[----:B------:R-:W-:Y:S02]  /*8610*/  FADD.FTZ R8, R19, R16 ;  /* 0x0000001013087221 */ /* 0x000fe40000010000 */
[----:B------:R-:W-:Y:S02]  /*8620*/  FADD.FTZ R57, R57, R72 ;  /* 0x0000004839397221 */ /* 0x000fe40000010000 */
[----:B------:R-:W-:Y:S01]  /*8630*/  FADD.FTZ R9, R63, R8 ;  /* 0x000000083f097221 */ /* 0x000fe20000010000 */
[----:B------:R-:W-:Y:S01]  /*8640*/  HMMA.16816.F32.BF16 R144, R4, R140, R24 ;  /* 0x0000008c0490723c */ /* 0x000fe20000041818 */
[----:B------:R-:W-:-:S02]  /*8650*/  FADD.FTZ R56, R56, R57 ;  /* 0x0000003938387221 */ /* 0x000fc40000010000 */
[----:B------:R-:W-:Y:S02]  /*8660*/  FADD.FTZ R9, R76, R9 ;  /* 0x000000094c097221 */ /* 0x000fe40000010000 */
[----:B------:R-:W-:Y:S02]  /*8670*/  FADD.FTZ R55, R55, R56 ;  /* 0x0000003837377221 */ /* 0x000fe40000010000 */
[----:B------:R-:W-:Y:S01]  /*8680*/  FADD.FTZ R74, R74, R9 ;  /* 0x000000094a4a7221 */ /* 0x000fe20000010000 */
[----:B------:R-:W-:Y:S01]  /*8690*/  HMMA.16816.F32.BF16 R136, R4, R132, R40 ;  /* 0x000000840488723c */ /* 0x000fe20000041828 */
[----:B------:R-:W-:Y:S02]  /*86a0*/  FADD.FTZ R58, R58, R55 ;  /* 0x000000373a3a7221 */ /* 0x000fe40000010000 */
[----:B------:R-:W-:Y:S02]  /*86b0*/  FADD.FTZ R75, R75, R74 ;  /* 0x0000004a4b4b7221 */ /* 0x000fe40000010000 */
[----:B------:R-:W-:-:S02]  /*86c0*/  FADD.FTZ R15, R15, R58 ;  /* 0x0000003a0f0f7221 */ /* 0x000fc40000010000 */
[----:B------:R-:W-:Y:S01]  /*86d0*/  FADD.FTZ R12, R12, R75 ;  /* 0x0000004b0c0c7221 */ /* 0x000fe20000010000 */
[C---:B------:R-:W-:Y:S01]  /*86e0*/  HMMA.16816.F32.BF16 R140, R4.reuse, R142, R20 ;  /* 0x0000008e048c723c */ /* 0x040fe20000041814 */
[----:B------:R-:W-:Y:S02]  /*86f0*/  FADD.FTZ R36, R36, R15 ;  /* 0x0000000f24247221 */ /* 0x000fe40000010000 */
[----:B------:R-:W-:Y:S02]  /*8700*/  FADD.FTZ R13, R13, R12 ;  /* 0x0000000c0d0d7221 */ /* 0x000fe40000010000 */
[----:B------:R-:W-:Y:S02]  /*8710*/  FADD.FTZ R37, R37, R36 ;  /* 0x0000002425257221 */ /* 0x000fe40000010000 */
[----:B------:R-:W-:Y:S01]  /*8720*/  FADD.FTZ R14, R14, R13 ;  /* 0x0000000d0e0e7221 */ /* 0x000fe20000010000 */
[----:B------:R-:W-:Y:S01]  /*8730*/  HMMA.16816.F32.BF16 R132, R4, R134, R28 ;  /* 0x000000860484723c */ /* 0x000fe2000004181c */
[----:B------:R-:W-:-:S02]  /*8740*/  FADD.FTZ R250, R250, R37 ;  /* 0x00000025fafa7221 */ /* 0x000fc40000010000 */
        /* <DEDUP_REMOVED lines=66> */
.L_x_629:
[----:B------:R-:W-:Y:S01]  /*8b70*/  UMOV UR4, URZ ;  /* 0x000000ff00047c82 */ /* 0x000fe20008000000 */
[----:B------:R-:W-:Y:S01]  /*8b80*/  IMAD.SHL.U32 R4, R44, 0x100, RZ ;  /* 0x000001002c047824 */ /* 0x000fe200078e00ff */
[----:B------:R-:W-:-:S05]  /*8b90*/  IADD3 R5, P0, PT, RZ, -UR4, RZ ;  /* 0x80000004ff057c10 */ /* 0x000fca000ff1e0ff */
[----:B------:R-:W-:-:S05]  /*8ba0*/  IMAD.X R4, RZ, RZ, ~R4, P0 ;  /* 0x000000ffff047224 */ /* 0x000fca00000e0e04 */
[----:B------:R-:W-:-:S04]  /*8bb0*/  SHF.R.S64 R5, R5, 0x1f, R4 ;  /* 0x0000001f05057819 */ /* 0x000fc80000001004 */
[----:B------:R-:W-:-:S04]  /*8bc0*/  IADD3 R234, P0, PT, R5, R234, RZ ;  /* 0x000000ea05ea7210 */ /* 0x000fc80007f1e0ff */
[----:B------:R-:W-:-:S09]  /*8bd0*/  LEA.HI.X.SX32 R235, R4, R235, 0x1, P0 ;  /* 0x000000eb04eb7211 */ /* 0x000fd200000f0eff */
.L_x_630:
[----:B------:R-:W1:Y:S01]  /*8be0*/  LDCU UR4, c[0x0][0x440] ;  /* 0x00008800ff0477ac */ /* 0x000e620008000800 */
[C---:B------:R-:W-:Y:S01]  /*8bf0*/  IMAD.SHL.U32 R19, R44.reuse, 0x40, RZ ;  /* 0x000000402c137824 */ /* 0x040fe200078e00ff */
[----:B------:R-:W-:-:S04]  /*8c00*/  SHF.L.U64.HI R6, R44, 0x6, R45 ;  /* 0x000000062c067819 */ /* 0x000fc8000001022d */
[----:B------:R-:W-:-:S05]  /*8c10*/  IADD3 R8, P0, PT, R19, R234, RZ ;  /* 0x000000ea13087210 */ /* 0x000fca0007f1e0ff */
[----:B------:R-:W-:Y:S01]  /*8c20*/  IMAD.X R9, R6, 0x1, R235, P0 ;  /* 0x0000000106097824 */ /* 0x000fe200000e06eb */
        /* <DEDUP_REMOVED lines=20> */
[----:B------:R1:W-:Y:S01]  /*8d70*/  @!P3 LDGSTS.E.BYPASS.LTC128B.128 [R237+0x5800], desc[UR16][R8.64] ;  /* 0x0580000008edbfae */ /* 0x0003e2000b981a10 */
[----:B------:R-:W-:Y:S02]  /*8d80*/  @!P3 IMAD.MOV.U32 R10, RZ, RZ, R8 ;  /* 0x000000ffff0ab224 */ /* 0x000fe400078e0008 */
[----:B------:R-:W-:Y:S01]  /*8d90*/  @!P3 IMAD.MOV.U32 R11, RZ, RZ, R9 ;  /* 0x000000ffff0bb224 */ /* 0x000fe200078e0009 */
[----:B------:R-:W-:Y:S01]  /*8da0*/  @P3 STS.128 [R237+0x6000], RZ ;  /* 0x006000ffed003388 */ /* 0x000fe20000000c00 */
[----:B------:R-:W-:Y:S02]  /*8db0*/  @!P3 IMAD R4, R45, 0x140, RZ ;  /* 0x000001402d04b824 */ /* 0x000fe400078e02ff */
[----:B------:R-:W-:Y:S01]  /*8dc0*/  @!P3 IMAD.WIDE.U32 R12, R44, 0x140, R12 ;  /* 0x000001402c0cb825 */ /* 0x000fe200078e000c */
[----:B------:R-:W-:Y:S01]  /*8dd0*/  @!PT LDS RZ, [RZ] ;  /* 0x00000000fffff984 */ /* 0x000fe20000000800 */
[----:B------:R-:W-:Y:S01]  /*8de0*/  @!PT LDS RZ, [RZ] ;  /* 0x00000000fffff984 */ /* 0x000fe20000000800 */
[----:B------:R-:W-:Y:S01]  /*8df0*/  @!PT LDS RZ, [RZ] ;  /* 0x00000000fffff984 */ /* 0x000fe20000000800 */
[----:B------:R-:W-:Y:S03]  /*8e00*/  @!P3 LDGSTS.E.BYPASS.LTC128B.128 [R237+0x6000], desc[UR16][R18.64] ;  /* 0x0600000012edbfae */ /* 0x000fe6000b981a10 */
[----:B------:R-:W-:Y:S01]  /*8e10*/  @!P3 IMAD.IADD R21, R5, 0x1, R15 ;  /* 0x000000010515b824 */ /* 0x000fe200078e020f */
[----:B------:R-:W-:Y:S01]  /*8e20*/  @P3 STS.128 [R237+0x6800], RZ ;  /* 0x006800ffed003388 */ /* 0x000fe20000000c00 */
[----:B------:R-:W-:-:S02]  /*8e30*/  @!P3 IMAD.MOV.U32 R20, RZ, RZ, R14 ;  /* 0x000000ffff14b224 */ /* 0x000fc400078e000e */
[----:B------:R-:W-:Y:S01]  /*8e40*/  @!P3 IMAD.WIDE.U32 R10, R44, 0x180, R10 ;  /* 0x000001802c0ab825 */ /* 0x000fe200078e000a */
[----:B------:R-:W-:Y:S01]  /*8e50*/  @!PT LDS RZ, [RZ] ;  /* 0x00000000fffff984 */ /* 0x000fe20000000800 */
[----:B------:R-:W-:Y:S01]  /*8e60*/  @!PT LDS RZ, [RZ] ;  /* 0x00000000fffff984 */ /* 0x000fe20000000800 */
[----:B------:R-:W-:Y:S01]  /*8e70*/  @!PT LDS RZ, [RZ] ;  /* 0x00000000fffff984 */ /* 0x000fe20000000800 */
[----:B------:R2:W-:Y:S03]  /*8e80*/  @!P3 LDGSTS.E.BYPASS.LTC128B.128 [R237+0x6800], desc[UR16][R16.64] ;  /* 0x0680000010edbfae */ /* 0x0005e6000b981a10 */
[----:B------:R-:W-:Y:S01]  /*8e90*/  @!P3 IMAD R45, R45, 0x180, RZ ;  /* 0x000001802d2db824 */ /* 0x000fe200078e02ff */
[----:B------:R-:W-:Y:S01]  /*8ea0*/  @P3 STS.128 [R237+0x7000], RZ ;  /* 0x007000ffed003388 */ /* 0x000fe20000000c00 */
[----:B------:R-:W-:Y:S02]  /*8eb0*/  @!P3 IMAD.IADD R27, R4, 0x1, R13 ;  /* 0x00000001041bb824 */ /* 0x000fe400078e020d */
[----:B------:R-:W-:Y:S01]  /*8ec0*/  @!P3 IMAD.MOV.U32 R26, RZ, RZ, R12 ;  /* 0x000000ffff1ab224 */ /* 0x000fe200078e000c */
[----:B------:R-:W-:Y:S01]  /*8ed0*/  @!PT LDS RZ, [RZ] ;  /* 0x00000000fffff984 */ /* 0x000fe20000000800 */
[----:B------:R-:W-:Y:S01]  /*8ee0*/  @!PT LDS RZ, [RZ] ;  /* 0x00000000fffff984 */ /* 0x000fe20000000800 */
[----:B------:R-:W-:Y:S01]  /*8ef0*/  @!PT LDS RZ, [RZ] ;  /* 0x00000000fffff984 */ /* 0x000fe20000000800 */
[----:B------:R-:W-:Y:S01]  /*8f00*/  @!P3 LDGSTS.E.BYPASS.LTC128B.128 [R237+0x7000], desc[UR16][R20.64] ;  /* 0x0700000014edbfae */ /* 0x000fe2000b981a10 */
[----:B------:R-:W-:-:S02]  /*8f10*/  @!P3 IMAD.IADD R37, R45, 0x1, R11 ;  /* 0x000000012d25b824 */ /* 0x000fc400078e020b */
[----:B------:R-:W-:Y:S01]  /*8f20*/  @!P3 IMAD.MOV.U32 R36, RZ, RZ, R10 ;  /* 0x000000ffff24b224 */ /* 0x000fe200078e000a */
        /* <DEDUP_REMOVED lines=15> */
[----:B------:R-:W-:Y:S04]  /*9020*/  LDSM.16.M88.4 R4, [R229] ;  /* 0x00000000e504783b */ /* 0x000fe80000000200 */
[----:B-1----:R-:W1:Y:S04]  /*9030*/  LDSM.16.M88.4 R8, [R228+0x1000] ;  /* 0x00100000e408783b */ /* 0x002e680000000200 */
[----:B------:R-:W-:Y:S04]  /*9040*/  LDSM.16.M88.4 R12, [R47] ;  /* 0x000000002f0c783b */ /* 0x000fe80000000200 */
[----:B--2---:R-:W2:Y:S04]  /*9050*/  LDSM.16.M88.4 R16, [R46+0x1000] ;  /* 0x001000002e10783b */ /* 0x004ea80000000200 */
[----:B------:R-:W5:Y:S04]  /*9060*/  LDSM.16.M88.4 R28, [R228+0x1400] ;  /* 0x00140000e41c783b */ /* 0x000f680000000200 */
[----:B------:R-:W5:Y:S04]  /*9070*/  LDSM.16.M88.4 R40, [R46+0x1400] ;  /* 0x001400002e28783b */ /* 0x000f680000000200 */
[----:B---3--:R-:W3:Y:S04]  /*9080*/  LDSM.16.M88.4 R24, [R228+0x1800] ;  /* 0x00180000e418783b */ /* 0x008ee80000000200 */
[----:B----4-:R-:W4:Y:S04]  /*9090*/  LDSM.16.M88.4 R36, [R46+0x1800] ;  /* 0x001800002e24783b */ /* 0x010f280000000200 */
[----:B------:R-:W0:Y:S01]  /*90a0*/  LDGDEPBAR ;  /* 0x00000000000079af */ /* 0x000e220000000000 */
[C---:B-1----:R-:W-:Y:S08]  /*90b0*/  HMMA.16816.F32.BF16 R20, R4.reuse, R8, RZ ;  /* 0x000000080414723c */ /* 0x042ff000000418ff */
[----:B------:R-:W-:-:S12]  /*90c0*/  HMMA.16816.F32.BF16 R8, R4, R10, RZ ;  /* 0x0000000a0408723c */ /* 0x000fd800000418ff */
[C---:B--2---:R-:W-:Y:S08]  /*90d0*/  HMMA.16816.F32.BF16 R20, R12.reuse, R16, R20 ;  /* 0x000000100c14723c */ /* 0x044ff00000041814 */
[----:B------:R-:W-:Y:S08]  /*90e0*/  HMMA.16816.F32.BF16 R8, R12, R18, R8 ;  /* 0x000000120c08723c */ /* 0x000ff00000041808 */
[C---:B-----5:R-:W-:Y:S03]  /*90f0*/  HMMA.16816.F32.BF16 R16, R4.reuse, R28, RZ ;  /* 0x0000001c0410723c */ /* 0x060fe600000418ff */
[----:B------:R-:W-:Y:S01]  /*9100*/  FMUL.FTZ R20, R20, UR10 ;  /* 0x0000000a14147c20 */ /* 0x000fe20008410000 */
        /* <DEDUP_REMOVED lines=9> */
[----:B------:R-:W-:Y:S05]  /*91a0*/  MUFU.TANH R45, R21 ;  /* 0x00000015002d7308 */ /* 0x000fea0000002400 */
[----:B------:R-:W-:Y:S01]  /*91b0*/  HMMA.16816.F32.BF16 R16, R12, R40, R16 ;  /* 0x000000280c10723c */ /* 0x000fe20000041810 */
[----:B------:R-:W-:-:S02]  /*91c0*/  PRMT R40, R48, 0x6540, R3 ;  /* 0x0000654030287816 */ /* 0x000fc40000000003 */
[----:B------:R-:W-:Y:S05]  /*91d0*/  MUFU.TANH R47, R22 ;  /* 0x00000016002f7308 */ /* 0x000fea0000002400 */
[----:B------:R-:W-:Y:S03]  /*91e0*/  HMMA.16816.F32.BF16 R28, R12, R42, R28 ;  /* 0x0000002a0c1c723c */ /* 0x000fe6000004181c */
[----:B------:R3:W2:Y:S08]  /*91f0*/  MUFU.TANH R44, R23 ;  /* 0x00000017002c7308 */ /* 0x0006b00000002400 */
[----:B------:R-:W-:Y:S01]  /*9200*/  FMUL.FTZ R16, R16, UR10 ;  /* 0x0000000a10107c20 */ /* 0x000fe20008410000 */
[----:B------:R-:W5:Y:S01]  /*9210*/  MUFU.TANH R84, R8 ;  /* 0x0000000800547308 */ /* 0x000f620000002400 */
[----:B------:R-:W-:Y:S01]  /*9220*/  FMUL.FTZ R98, R17, UR10 ;  /* 0x0000000a11627c20 */ /* 0x000fe20008410000 */
[----:B------:R-:W-:Y:S01]  /*9230*/  FMUL.FTZ R95, R18, UR10 ;  /* 0x0000000a125f7c20 */ /* 0x000fe20008410000 */
[----:B------:R-:W-:-:S04]  /*9240*/  FMUL.FTZ R97, R19, UR10 ;  /* 0x0000000a13617c20 */ /* 0x000fc80008410000 */
[----:B------:R-:W-:Y:S01]  /*9250*/  FMUL.FTZ R28, R28, UR10 ;  /* 0x0000000a1c1c7c20 */ /* 0x000fe20008410000 */
[----:B------:R-:W-:Y:S01]  /*9260*/  MUFU.TANH R80, R9 ;  /* 0x0000000900507308 */ /* 0x000fe20000002400 */
[----:B---3--:R-:W-:Y:S01]  /*9270*/  HMMA.16816.F32.BF16 R20, R4, R24, RZ ;  /* 0x000000180414723c */ /* 0x008fe200000418ff */
[----:B------:R-:W-:Y:S01]  /*9280*/  FMUL.FTZ R29, R29, UR10 ;  /* 0x0000000a1d1d7c20 */ /* 0x000fe20008410000 */
[----:B------:R-:W-:Y:S01]  /*9290*/  FMUL.FTZ R109, R30, UR10 ;  /* 0x0000000a1e6d7c20 */ /* 0x000fe20008410000 */
[----:B------:R-:W-:-:S04]  /*92a0*/  FMUL.FTZ R107, R31, UR10 ;  /* 0x0000000a1f6b7c20 */ /* 0x000fc80008410000 */
[----:B------:R3:W-:Y:S08]  /*92b0*/  MUFU.TANH R93, R10 ;  /* 0x0000000a005d7308 */ /* 0x0007f00000002400 */
[----:B------:R1:W5:Y:S05]  /*92c0*/  MUFU.TANH R100, R16 ;  /* 0x0000001000647308 */ /* 0x00036a0000002400 */
[----:B----4-:R-:W-:Y:S03]  /*92d0*/  HMMA.16816.F32.BF16 R20, R12, R36, R20 ;  /* 0x000000240c14723c */ /* 0x010fe60000041814 */
[----:B------:R-:W-:Y:S01]  /*92e0*/  MUFU.TANH R94, R28 ;  /* 0x0000001c005e7308 */ /* 0x000fe20000002400 */
[----:B---3--:R-:W3:Y:S07]  /*92f0*/  LDSM.16.M88.4 R8, [R228+0x1c00] ;  /* 0x001c0000e408783b */ /* 0x008eee0000000200 */
[----:B------:R3:W-:Y:S01]  /*9300*/  MUFU.TANH R96, R29 ;  /* 0x0000001d00607308 */ /* 0x0007e20000002400 */
[----:B-1----:R-:W-:Y:S01]  /*9310*/  HMMA.16816.F32.BF16 R16, R4, R26, RZ ;  /* 0x0000001a0410723c */ /* 0x002fe200000418ff */
[----:B------:R-:W1:Y:S06]  /*9320*/  LDSM.16.M88.4 R24, [R46+0x1c00] ;  /* 0x001c00002e18783b */ /* 0x000e6c0000000200 */
[----:B------:R-:W-:Y:S01]  /*9330*/  FMUL.FTZ R20, R20, UR10 ;  /* 0x0000000a14147c20 */ /* 0x000fe20008410000 */
[----:B------:R-:W-:Y:S01]  /*9340*/  FMUL.FTZ R21, R21, UR10 ;  /* 0x0000000a15157c20 */ /* 0x000fe20008410000 */
[----:B------:R-:W-:Y:S01]  /*9350*/  FMUL.FTZ R113, R22, UR10 ;  /* 0x0000000a16717c20 */ /* 0x000fe20008410000 */
[----:B------:R-:W-:Y:S01]  /*9360*/  FMUL.FTZ R115, R23, UR10 ;  /* 0x0000000a17737c20 */ /* 0x000fe20008410000 */
[----:B------:R-:W-:Y:S08]  /*9370*/  MUFU.TANH R116, R20 ;  /* 0x0000001400747308 */ /* 0x000ff00000002400 */
[----:B------:R4:W-:Y:S01]  /*9380*/  MUFU.TANH R114, R21 ;  /* 0x0000001500727308 */ /* 0x0009e20000002400 */
[----:B------:R-:W-:Y:S01]  /*9390*/  HMMA.16816.F32.BF16 R16, R12, R38, R16 ;  /* 0x000000260c10723c */ /* 0x000fe20000041810 */
[----:B------:R-:W2:Y:S06]  /*93a0*/  LDSM.16.M88.4 R36, [R228+0x2000] ;  /* 0x00200000e424783b */ /* 0x000eac0000000200 */
[----:B------:R-:W5:Y:S01]  /*93b0*/  MUFU.TANH R91, R91 ;  /* 0x0000005b005b7308 */ /* 0x000f620000002400 */
[C---:B---3--:R-:W-:Y:S07]  /*93c0*/  HMMA.16816.F32.BF16 R28, R4.reuse, R8, RZ ;  /* 0x00000008041c723c */ /* 0x048fee00000418ff */
[----:B------:R-:W-:Y:S01]  /*93d0*/  MUFU.TANH R98, R98 ;  /* 0x0000006200627308 */ /* 0x000fe20000002400 */
[----:B----4-:R-:W3:Y:S03]  /*93e0*/  LDSM.16.M88.4 R20, [R46+0x2000] ;  /* 0x002000002e14783b */ /* 0x010ee60000000200 */
[----:B------:R-:W-:Y:S01]  /*93f0*/  FMUL.FTZ R16, R16, UR10 ;  /* 0x0000000a10107c20 */ /* 0x000fe20008410000 */
[----:B------:R-:W-:Y:S01]  /*9400*/  HMMA.16816.F32.BF16 R8, R4, R10, RZ ;  /* 0x0000000a0408723c */ /* 0x000fe200000418ff */
[----:B------:R-:W-:Y:S01]  /*9410*/  FMUL.FTZ R112, R17, UR10 ;  /* 0x0000000a11707c20 */ /* 0x000fe20008410000 */
[----:B------:R-:W-:Y:S01]  /*9420*/  FMUL.FTZ R41, R18, UR10 ;  /* 0x0000000a12297c20 */ /* 0x000fe20008410000 */
[----:B------:R2:W-:Y:S01]  /*9430*/  MUFU.TANH R110, R16 ;  /* 0x00000010006e7308 */ /* 0x0005e20000002400 */
[----:B------:R-:W-:-:S07]  /*9440*/  FMUL.FTZ R42, R19, UR10 ;  /* 0x0000000a132a7c20 */ /* 0x000fce0008410000 */
[----:B------:R-:W4:Y:S01]  /*9450*/  MUFU.TANH R95, R95 ;  /* 0x0000005f005f7308 */ /* 0x000f220000002400 */
[C---:B-1----:R-:W-:Y:S07]  /*9460*/  HMMA.16816.F32.BF16 R28, R12.reuse, R24, R28 ;  /* 0x000000180c1c723c */ /* 0x042fee000004181c */
[----:B------:R-:W1:Y:S01]  /*9470*/  MUFU.TANH R97, R97 ;  /* 0x0000006100617308 */ /* 0x000e620000002400 */
[----:B------:R-:W-:Y:S01]  /*9480*/  HMMA.16816.F32.BF16 R8, R12, R26, R8 ;  /* 0x0000001a0c08723c */ /* 0x000fe20000041808 */
[----:B------:R-:W5:Y:S06]  /*9490*/  LDSM.16.M88.4 R24, [R228+0x2400] ;  /* 0x00240000e418783b */ /* 0x000f6c0000000200 */
[----:B------:R-:W1:Y:S01]  /*94a0*/  MUFU.TANH R109, R109 ;  /* 0x0000006d006d7308 */ /* 0x000e620000002400 */
[C---:B--2---:R-:W-:Y:S03]  /*94b0*/  HMMA.16816.F32.BF16 R16, R4.reuse, R36, RZ ;  /* 0x000000240410723c */ /* 0x044fe600000418ff */
[----:B------:R-:W-:Y:S01]  /*94c0*/  FMUL.FTZ R28, R28, UR10 ;  /* 0x0000000a1c1c7c20 */ /* 0x000fe20008410000 */
[----:B------:R-:W-:Y:S01]  /*94d0*/  FMUL.FTZ R43, R29, UR10 ;  /* 0x0000000a1d2b7c20 */ /* 0x000fe20008410000 */
[----:B------:R-:W-:Y:S01]  /*94e0*/  FMUL.FTZ R191, R30, UR10 ;  /* 0x0000000a1ebf7c20 */ /* 0x000fe20008410000 */
[----:B------:R-:W-:Y:S01]  /*94f0*/  FMUL.FTZ R123, R31, UR10 ;  /* 0x0000000a1f7b7c20 */ /* 0x000fe20008410000 */
[----:B------:R2:W-:Y:S01]  /*9500*/  MUFU.TANH R50, R28 ;  /* 0x0000001c00327308 */ /* 0x0005e20000002400 */
[----:B------:R-:W-:Y:S03]  /*9510*/  HMMA.16816.F32.BF16 R36, R4, R38, RZ ;  /* 0x000000260424723c */ /* 0x000fe600000418ff */
[----:B------:R-:W-:Y:S01]  /*9520*/  FMUL.FTZ R120, R8, UR10 ;  /* 0x0000000a08787c20 */ /* 0x000fe20008410000 */
[----:B------:R-:W-:Y:S01]  /*9530*/  FMUL.FTZ R118, R9, UR10 ;  /* 0x0000000a09767c20 */ /* 0x000fe20008410000 */
[----:B------:R-:W-:Y:S01]  /*9540*/  FMUL.FTZ R189, R10, UR10 ;  /* 0x0000000a0abd7c20 */ /* 0x000fe20008410000 */
[----:B------:R-:W-:Y:S01]  /*9550*/  FMUL.FTZ R121, R11, UR10 ;  /* 0x0000000a0b797c20 */ /* 0x000fe20008410000 */
[----:B------:R-:W1:Y:S05]  /*9560*/  MUFU.TANH R107, R107 ;  /* 0x0000006b006b7308 */ /* 0x000e6a0000002400 */
[C---:B---3--:R-:W-:Y:S03]  /*9570*/  HMMA.16816.F32.BF16 R16, R12.reuse, R20, R16 ;  /* 0x000000140c10723c */ /* 0x048fe60000041810 */
[----:B------:R-:W3:Y:S01]  /*9580*/  MUFU.TANH R115, R115 ;  /* 0x0000007300737308 */ /* 0x000ee20000002400 */
[----:B--2---:R-:W2:Y:S04]  /*9590*/  LDSM.16.M88.4 R28, [R46+0x2400] ;  /* 0x002400002e1c783b */ /* 0x004ea80000000200 */
[----:B------:R-:W-:Y:S01]  /*95a0*/  HMMA.16816.F32.BF16 R36, R12, R22, R36 ;  /* 0x000000160c24723c */ /* 0x000fe20000041824 */
[----:B------:R-:W4:Y:S02]  /*95b0*/  LDSM.16.M88.4 R20, [R228+0x2800] ;  /* 0x00280000e414783b */ /* 0x000f240000000200 */
[----:B------:R-:W3:Y:S05]  /*95c0*/  MUFU.TANH R113, R113 ;  /* 0x0000007100717308 */ /* 0x000eea0000002400 */
[C---:B-----5:R-:W-:Y:S03]  /*95d0*/  HMMA.16816.F32.BF16 R8, R4.reuse, R24, RZ ;  /* 0x000000180408723c */ /* 0x060fe600000418ff */
[----:B------:R-:W-:Y:S01]  /*95e0*/  FMUL.FTZ R16, R16, UR10 ;  /* 0x0000000a10107c20 */ /* 0x000fe20008410000 */
[----:B------:R-:W-:Y:S01]  /*95f0*/  FMUL.FTZ R17, R17, UR10 ;  /* 0x0000000a11117c20 */ /* 0x000fe20008410000 */
[----:B------:R-:W-:Y:S01]  /*9600*/  FMUL.FTZ R18, R18, UR10 ;  /* 0x0000000a12127c20 */ /* 0x000fe20008410000 */
[----:B------:R-:W-:Y:S01]  /*9610*/  FMUL.FTZ R185, R19, UR10 ;  /* 0x0000000a13b97c20 */ /* 0x000fe20008410000 */
[----:B------:R-:W-:Y:S01]  /*9620*/  MUFU.TANH R192, R16 ;  /* 0x0000001000c07308 */ /* 0x000fe20000002400 */
[----:B------:R-:W-:Y:S03]  /*9630*/  HMMA.16816.F32.BF16 R24, R4, R26, RZ ;  /* 0x0000001a0418723c */ /* 0x000fe600000418ff */
[----:B------:R-:W-:Y:S01]  /*9640*/  FMUL.FTZ R36, R36, UR10 ;  /* 0x0000000a24247c20 */ /* 0x000fe20008410000 */
[----:B------:R-:W-:Y:S01]  /*9650*/  FMUL.FTZ R37, R37, UR10 ;  /* 0x0000000a25257c20 */ /* 0x000fe20008410000 */
[----:B------:R-:W-:Y:S01]  /*9660*/  FMUL.FTZ R183, R38, UR10 ;  /* 0x0000000a26b77c20 */ /* 0x000fe20008410000 */
[----:B------:R-:W-:Y:S01]  /*9670*/  FMUL.FTZ R181, R39, UR10 ;  /* 0x0000000a27b57c20 */ /* 0x000fe20008410000 */
[----:B------:R-:W-:Y:S08]  /*9680*/  MUFU.TANH R130, R17 ;  /* 0x0000001100827308 */ /* 0x000ff00000002400 */
[----:B------:R5:W-:Y:S01]  /*9690*/  MUFU.TANH R187, R18 ;  /* 0x0000001200bb7308 */ /* 0x000be20000002400 */
[C---:B--2---:R-:W-:Y:S07]  /*96a0*/  HMMA.16816.F32.BF16 R8, R12.reuse, R28, R8 ;  /* 0x0000001c0c08723c */ /* 0x044fee0000041808 */
[----:B------:R-:W-:Y:S01]  /*96b0*/  MUFU.TANH R190, R36 ;  /* 0x0000002400be7308 */ /* 0x000fe20000002400 */
[----:B------:R-:W-:Y:S07]  /*96c0*/  HMMA.16816.F32.BF16 R24, R12, R30, R24 ;  /* 0x0000001e0c18723c */ /* 0x000fee0000041818 */
[----:B------:R2:W-:Y:S01]  /*96d0*/  MUFU.TANH R188, R37 ;  /* 0x0000002500bc7308 */ /* 0x0005e20000002400 */
[----:B-----5:R-:W5:Y:S01]  /*96e0*/  LDSM.16.M88.4 R16, [R46+0x2800] ;  /* 0x002800002e10783b */ /* 0x020f620000000200 */
[C---:B----4-:R-:W-:Y:S06]  /*96f0*/  HMMA.16816.F32.BF16 R28, R4.reuse, R20, RZ ;  /* 0x00000014041c723c */ /* 0x050fec00000418ff */
[----:B------:R-:W-:Y:S01]  /*9700*/  MUFU.TANH R112, R112 ;  /* 0x0000007000707308 */ /* 0x000fe20000002400 */
[----:B------:R-:W-:Y:S01]  /*9710*/  FMUL.FTZ R8, R8, UR10 ;  /* 0x0000000a08087c20 */ /* 0x000fe20008410000 */
[----:B------:R-:W-:Y:S01]  /*9720*/  FMUL.FTZ R9, R9, UR10 ;  /* 0x0000000a09097c20 */ /* 0x000fe20008410000 */
[----:B------:R-:W-:Y:S01]  /*9730*/  FMUL.FTZ R179, R10, UR10 ;  /* 0x0000000a0ab37c20 */ /* 0x000fe20008410000 */
[----:B------:R-:W-:Y:S01]  /*9740*/  FMUL.FTZ R177, R11, UR10 ;  /* 0x0000000a0bb17c20 */ /* 0x000fe20008410000 */
[----:B------:R-:W-:Y:S03]  /*9750*/  HMMA.16816.F32.BF16 R20, R4, R22, RZ ;  /* 0x000000160414723c */ /* 0x000fe600000418ff */
[----:B------:R-:W-:Y:S01]  /*9760*/  MUFU.TANH R186, R8 ;  /* 0x0000000800ba7308 */ /* 0x000fe20000002400 */
[----:B------:R-:W-:Y:S01]  /*9770*/  FMUL.FTZ R24, R24, UR10 ;  /* 0x0000000a18187c20 */ /* 0x000fe20008410000 */
[----:B--2---:R-:W2:Y:S01]  /*9780*/  LDSM.16.M88.4 R36, [R228+0x2c00] ;  /* 0x002c0000e424783b */ /* 0x004ea20000000200 */
[----:B------:R-:W-:Y:S01]  /*9790*/  FMUL.FTZ R180, R25, UR10 ;  /* 0x0000000a19b47c20 */ /* 0x000fe20008410000 */
[----:B------:R-:W-:Y:S01]  /*97a0*/  FMUL.FTZ R175, R26, UR10 ;  /* 0x0000000a1aaf7c20 */ /* 0x000fe20008410000 */
[----:B------:R-:W-:-:S03]  /*97b0*/  FMUL.FTZ R173, R27, UR10 ;  /* 0x0000000a1bad7c20 */ /* 0x000fc60008410000 */
[----:B------:R4:W-:Y:S08]  /*97c0*/  MUFU.TANH R184, R9 ;  /* 0x0000000900b87308 */ /* 0x0009f00000002400 */
[----:B------:R1:W-:Y:S08]  /*97d0*/  MUFU.TANH R182, R24 ;  /* 0x0000001800b67308 */ /* 0x0003f00000002400 */
[----:B------:R-:W3:Y:S01]  /*97e0*/  MUFU.TANH R41, R41 ;  /* 0x0000002900297308 */ /* 0x000ee20000002400 */
[C---:B-----5:R-:W-:Y:S01]  /*97f0*/  HMMA.16816.F32.BF16 R28, R12.reuse, R16, R28 ;  /* 0x000000100c1c723c */ /* 0x060fe2000004181c */
[----:B----4-:R-:W4:Y:S06]  /*9800*/  LDSM.16.M88.4 R8, [R46+0x2c00] ;  /* 0x002c00002e08783b */ /* 0x010f2c0000000200 */
[----:B------:R-:W-:Y:S01]  /*9810*/  MUFU.TANH R43, R43 ;  /* 0x0000002b002b7308 */ /* 0x000fe20000002400 */
[----:B-1----:R-:W1:Y:S01]  /*9820*/  LDSM.16.M88.4 R24, [R228+0x3000] ;  /* 0x00300000e418783b */ /* 0x002e620000000200 */
[----:B------:R-:W-:Y:S06]  /*9830*/  HMMA.16816.F32.BF16 R20, R12, R18, R20 ;  /* 0x000000120c14723c */ /* 0x000fec0000041814 */
[----:B------:R-:W5:Y:S02]  /*9840*/  MUFU.TANH R191, R191 ;  /* 0x000000bf00bf7308 */ /* 0x000f640000002400 */
[C---:B--2---:R-:W-:Y:S02]  /*9850*/  HMMA.16816.F32.BF16 R16, R4.reuse, R36, RZ ;  /* 0x000000240410723c */ /* 0x044fe400000418ff */
[----:B------:R-:W-:Y:S01]  /*9860*/  FMUL.FTZ R28, R28, UR10 ;  /* 0x0000000a1c1c7c20 */ /* 0x000fe20008410000 */
[----:B------:R-:W-:Y:S01]  /*9870*/  FMUL.FTZ R176, R29, UR10 ;  /* 0x0000000a1db07c20 */ /* 0x000fe20008410000 */
[----:B------:R-:W-:Y:S01]  /*9880*/  FMUL.FTZ R171, R30, UR10 ;  /* 0x0000000a1eab7c20 */ /* 0x000fe20008410000 */
[----:B------:R-:W-:Y:S01]  /*9890*/  FMUL.FTZ R169, R31, UR10 ;  /* 0x0000000a1fa97c20 */ /* 0x000fe20008410000 */
[----:B------:R2:W-:Y:S02]  /*98a0*/  MUFU.TANH R178, R28 ;  /* 0x0000001c00b27308 */ /* 0x0005e40000002400 */
[----:B------:R-:W-:Y:S03]  /*98b0*/  HMMA.16816.F32.BF16 R36, R4, R38, RZ ;  /* 0x000000260424723c */ /* 0x000fe600000418ff */
[----:B------:R-:W-:Y:S01]  /*98c0*/  FMUL.FTZ R174, R20, UR10 ;  /* 0x0000000a14ae7c20 */ /* 0x000fe20008410000 */
[----:B------:R-:W-:Y:S01]  /*98d0*/  FMUL.FTZ R172, R21, UR10 ;  /* 0x0000000a15ac7c20 */ /* 0x000fe20008410000 */
[----:B------:R-:W-:Y:S01]  /*98e0*/  FMUL.FTZ R167, R22, UR10 ;  /* 0x0000000a16a77c20 */ /* 0x000fe20008410000 */
[----:B------:R-:W-:Y:S01]  /*98f0*/  FMUL.FTZ R165, R23, UR10 ;  /* 0x0000000a17a57c20 */ /* 0x000fe20008410000 */
[----:B------:R-:W5:Y:S08]  /*9900*/  MUFU.TANH R42, R42 ;  /* 0x0000002a002a7308 */ /* 0x000f700000002400 */
[----:B------:R-:W5:Y:S01]  /*9910*/  MUFU.TANH R123, R123 ;  /* 0x0000007b007b7308 */ /* 0x000f620000002400 */
[----:B--2---:R-:W2:Y:S01]  /*9920*/  LDSM.16.M88.4 R28, [R46+0x3000] ;  /* 0x003000002e1c783b */ /* 0x004ea20000000200 */
[----:B----4-:R-:W-:Y:S06]  /*9930*/  HMMA.16816.F32.BF16 R16, R12, R8, R16 ;  /* 0x000000080c10723c */ /* 0x010fec0000041810 */
[----:B------:R-:W4:Y:S02]  /*9940*/  MUFU.TANH R120, R120 ;  /* 0x0000007800787308 */ /* 0x000f240000002400 */
[----:B-1----:R-:W-:Y:S06]  /*9950*/  HMMA.16816.F32.BF16 R20, R4, R24, RZ ;  /* 0x000000180414723c */ /* 0x002fec00000418ff */
[----:B------:R-:W-:Y:S02]  /*9960*/  MUFU.TANH R118, R118 ;  /* 0x0000007600767308 */ /* 0x000fe40000002400 */
[----:B------:R-:W-:Y:S01]  /*9970*/  HMMA.16816.F32.BF16 R36, R12, R10, R36 ;  /* 0x0000000a0c24723c */ /* 0x000fe20000041824 */
[----:B------:R-:W1:Y:S02]  /*9980*/  LDSM.16.M88.4 R8, [R228+0x3400] ;  /* 0x00340000e408783b */ /* 0x000e640000000200 */
[----:B------:R-:W-:Y:S01]  /*9990*/  FMUL.FTZ R16, R16, UR10 ;  /* 0x0000000a10107c20 */ /* 0x000fe20008410000 */
[----:B------:R-:W-:Y:S01]  /*99a0*/  FMUL.FTZ R17, R17, UR10 ;  /* 0x0000000a11117c20 */ /* 0x000fe20008410000 */
[----:B------:R-:W-:Y:S01]  /*99b0*/  FMUL.FTZ R18, R18, UR10 ;  /* 0x0000000a12127c20 */ /* 0x000fe20008410000 */
[----:B------:R-:W-:Y:S01]  /*99c0*/  FMUL.FTZ R161, R19, UR10 ;  /* 0x0000000a13a17c20 */ /* 0x000fe20008410000 */
[----:B------:R-:W-:Y:S01]  /*99d0*/  MUFU.TANH R170, R16 ;  /* 0x0000001000aa7308 */ /* 0x000fe20000002400 */
[----:B------:R-:W-:Y:S07]  /*99e0*/  HMMA.16816.F32.BF16 R24, R4, R26, RZ ;  /* 0x0000001a0418723c */ /* 0x000fee00000418ff */
[----:B------:R-:W-:Y:S04]  /*99f0*/  MUFU.TANH R168, R17 ;  /* 0x0000001100a87308 */ /* 0x000fe80000002400 */
[----:B------:R-:W-:Y:S01]  /*9a00*/  FMUL.FTZ R36, R36, UR10 ;  /* 0x0000000a24247c20 */ /* 0x000fe20008410000 */
[----:B------:R-:W-:Y:S01]  /*9a10*/  FMUL.FTZ R37, R37, UR10 ;  /* 0x0000000a25257c20 */ /* 0x000fe20008410000 */
[----:B------:R-:W-:Y:S01]  /*9a20*/  FMUL.FTZ R159, R38, UR10 ;  /* 0x0000000a269f7c20 */ /* 0x000fe20008410000 */
[----:B------:R-:W-:Y:S01]  /*9a30*/  FMUL.FTZ R157, R39, UR10 ;  /* 0x0000000a279d7c20 */ /* 0x000fe20008410000 */
[C---:B--2---:R-:W-:Y:S01]  /*9a40*/  HMMA.16816.F32.BF16 R20, R12.reuse, R28, R20 ;  /* 0x0000001c0c14723c */ /* 0x044fe20000041814 */
[----:B------:R2:W-:Y:S07]  /*9a50*/  MUFU.TANH R163, R18 ;  /* 0x0000001200a37308 */ /* 0x0005ee0000002400 */
[----:B------:R-:W-:Y:S01]  /*9a60*/  HMMA.16816.F32.BF16 R28, R12, R30, R24 ;  /* 0x0000001e0c1c723c */ /* 0x000fe20000041818 */
[----:B------:R-:W-:Y:S01]  /*9a70*/  LDSM.16.M88.4 R24, [R228+0x3800] ;  /* 0x00380000e418783b */ /* 0x000fe20000000200 */
[----:B------:R-:W-:Y:S08]  /*9a80*/  MUFU.TANH R166, R36 ;  /* 0x0000002400a67308 */ /* 0x000ff00000002400 */
[----:B------:R1:W-:Y:S01]  /*9a90*/  MUFU.TANH R164, R37 ;  /* 0x0000002500a47308 */ /* 0x0003e20000002400 */
[----:B--2---:R-:W2:Y:S01]  /*9aa0*/  LDSM.16.M88.4 R16, [R46+0x3400] ;  /* 0x003400002e10783b */ /* 0x004ea20000000200 */
[----:B------:R-:W-:Y:S01]  /*9ab0*/  FMUL.FTZ R20, R20, UR10 ;  /* 0x0000000a14147c20 */ /* 0x000fe20008410000 */
[----:B------:R-:W-:Y:S01]  /*9ac0*/  FMUL.FTZ R21, R21, UR10 ;  /* 0x0000000a15157c20 */ /* 0x000fe20008410000 */
[----:B------:R-:W-:Y:S01]  /*9ad0*/  FMUL.FTZ R22, R22, UR10 ;  /* 0x0000000a16167c20 */ /* 0x000fe20008410000 */
[----:B------:R-:W-:-:S03]  /*9ae0*/  FMUL.FTZ R153, R23, UR10 ;  /* 0x0000000a17997c20 */ /* 0x000fc60008410000 */
[----:B------:R-:W-:Y:S01]  /*9af0*/  MUFU.TANH R162, R20 ;  /* 0x0000001400a27308 */ /* 0x000fe20000002400 */
[----:B------:R-:W-:Y:S01]  /*9b00*/  FMUL.FTZ R28, R28, UR10 ;  /* 0x0000000a1c1c7c20 */ /* 0x000fe20008410000 */
[----:B------:R-:W-:Y:S01]  /*9b10*/  FMUL.FTZ R29, R29, UR10 ;  /* 0x0000000a1d1d7c20 */ /* 0x000fe20008410000 */
[----:B------:R-:W-:Y:S01]  /*9b20*/  FMUL.FTZ R151, R30, UR10 ;  /* 0x0000000a1e977c20 */ /* 0x000fe20008410000 */
[----:B------:R-:W-:-:S04]  /*9b30*/  FMUL.FTZ R149, R31, UR10 ;  /* 0x0000000a1f957c20 */ /* 0x000fc80008410000 */
[----:B------:R-:W-:Y:S01]  /*9b40*/  MUFU.TANH R160, R21 ;  /* 0x0000001500a07308 */ /* 0x000fe20000002400 */
[----:B-1----:R-:W-:Y:S01]  /*9b50*/  HMMA.16816.F32.BF16 R36, R4, R8, RZ ;  /* 0x000000080424723c */ /* 0x002fe200000418ff */
[C---:B------:R-:W-:Y:S02]  /*9b60*/  VIADD R8, R40.reuse, 0xfffffe01 ;  /* 0xfffffe0128087836 */ /* 0x040fe40000000000 */
[----:B------:R-:W-:-:S04]  /*9b70*/  VIADD R9, R40, 0xfffffe00 ;  /* 0xfffffe0028097836 */ /* 0x000fc80000000000 */
[----:B------:R1:W-:Y:S01]  /*9b80*/  MUFU.TANH R155, R22 ;  /* 0x00000016009b7308 */ /* 0x0003e20000002400 */
[CC--:B------:R-:W-:Y:S02]  /*9b90*/  ISETP.GE.AND P1, PT, R8.reuse, R60.reuse, PT ;  /* 0x0000003c0800720c */ /* 0x0c0fe40003f26270 */
[-C--:B------:R-:W-:Y:S01]  /*9ba0*/  ISETP.GE.AND P0, PT, R8, R35.reuse, PT ;  /* 0x000000230800720c */ /* 0x080fe20003f06270 */
[C---:B------:R-:W-:Y:S01]  /*9bb0*/  VIADD R8, R40.reuse, 0xfffffe08 ;  /* 0xfffffe0828087836 */ /* 0x040fe20000000000 */
[CC--:B------:R-:W-:Y:S02]  /*9bc0*/  ISETP.GE.AND P6, PT, R9.reuse, R60.reuse, PT ;  /* 0x0000003c0900720c */ /* 0x0c0fe40003fc6270 */
[----:B------:R-:W-:Y:S01]  /*9bd0*/  ISETP.GE.AND P2, PT, R9, R35, PT ;  /* 0x000000230900720c */ /* 0x000fe20003f46270 */
[----:B------:R-:W-:Y:S01]  /*9be0*/  MUFU.TANH R158, R28 ;  /* 0x0000001c009e7308 */ /* 0x000fe20000002400 */
[----:B------:R-:W-:Y:S01]  /*9bf0*/  FSEL R86, R49, -INF , !P6 ;  /* 0xff80000031567808 */ /* 0x000fe20007000000 */
[----:B------:R-:W-:Y:S01]  /*9c00*/  VIADD R9, R40, 0xfffffe09 ;  /* 0xfffffe0928097836 */ /* 0x000fe20000000000 */
[----:B------:R-:W-:-:S02]  /*9c10*/  ISETP.GE.AND P4, PT, R8, R60, PT ;  /* 0x0000003c0800720c */ /* 0x000fc40003f86270 */
[-C--:B------:R-:W-:Y:S01]  /*9c20*/  ISETP.GE.AND P6, PT, R8, R35.reuse, PT ;  /* 0x000000230800720c */ /* 0x080fe20003fc6270 */
[----:B------:R-:W-:Y:S01]  /*9c30*/  VIADD R8, R40, 0xfffffe10 ;  /* 0xfffffe1028087836 */ /* 0x000fe20000000000 */
[----:B------:R-:W-:Y:S01]  /*9c40*/  FSEL R81, R44, -INF , !P0 ;  /* 0xff8000002c517808 */ /* 0x000fe20004000000 */
[----:B------:R3:W-:Y:S01]  /*9c50*/  MUFU.TANH R156, R29 ;  /* 0x0000001d009c7308 */ /* 0x0007e20000002400 */
[----:B------:R-:W-:Y:S01]  /*9c60*/  FSEL R84, R84, -INF , !P4 ;  /* 0xff80000054547808 */ /* 0x000fe20006000000 */
[----:B-1----:R-:W-:Y:S01]  /*9c70*/  HMMA.16816.F32.BF16 R20, R4, R10, RZ ;  /* 0x0000000a0414723c */ /* 0x002fe200000418ff */
[----:B------:R-:W-:Y:S02]  /*9c80*/  FSEL R83, R47, -INF , !P2 ;  /* 0xff8000002f537808 */ /* 0x000fe40005000000 */
[----:B------:R-:W-:Y:S02]  /*9c90*/  FSEL R82, R45, -INF , !P1 ;  /* 0xff8000002d527808 */ /* 0x000fe40004800000 */
[CC--:B------:R-:W-:Y:S01]  /*9ca0*/  ISETP.GE.AND P0, PT, R8.reuse, R60.reuse, PT ;  /* 0x0000003c0800720c */ /* 0x0c0fe20003f06270 */
[----:B------:R-:W1:Y:S01]  /*9cb0*/  MUFU.TANH R189, R189 ;  /* 0x000000bd00bd7308 */ /* 0x000e620000002400 */
[-C--:B------:R-:W-:Y:S01]  /*9cc0*/  ISETP.GE.AND P4, PT, R8, R35.reuse, PT ;  /* 0x000000230800720c */ /* 0x080fe20003f86270 */
[C---:B------:R-:W-:Y:S01]  /*9cd0*/  VIADD R8, R40.reuse, 0xfffffe18 ;  /* 0xfffffe1828087836 */ /* 0x040fe20000000000 */
[C---:B------:R-:W-:Y:S01]  /*9ce0*/  ISETP.GE.AND P2, PT, R9.reuse, R60, PT ;  /* 0x0000003c0900720c */ /* 0x040fe20003f46270 */
[----:B--2---:R-:W-:Y:S01]  /*9cf0*/  HMMA.16816.F32.BF16 R36, R12, R16, R36 ;  /* 0x000000100c24723c */ /* 0x004fe20000041824 */
[----:B------:R-:W-:Y:S01]  /*9d00*/  ISETP.GE.AND P1, PT, R9, R35, PT ;  /* 0x000000230900720c */ /* 0x000fe20003f26270 */
[----:B------:R-:W-:Y:S01]  /*9d10*/  VIADD R9, R40, 0xfffffe11 ;  /* 0xfffffe1128097836 */ /* 0x000fe20000000000 */
[----:B------:R-:W-:Y:S01]  /*9d20*/  FSEL R100, R100, -INF , !P0 ;  /* 0xff80000064647808 */ /* 0x000fe20004000000 */
[----:B------:R-:W2:Y:S01]  /*9d30*/  MUFU.TANH R183, R183 ;  /* 0x000000b700b77308 */ /* 0x000ea20000002400 */
[----:B------:R-:W-:Y:S01]  /*9d40*/  FSEL R91, R91, -INF , !P1 ;  /* 0xff8000005b5b7808 */ /* 0x000fe20004800000 */
[----:B---3--:R-:W3:Y:S01]  /*9d50*/  LDSM.16.M88.4 R28, [R46+0x3800] ;  /* 0x003800002e1c783b */ /* 0x008ee20000000200 */
[----:B------:R-:W-:-:S02]  /*9d60*/  FSEL R93, R93, -INF , !P6 ;  /* 0xff8000005d5d7808 */ /* 0x000fc40007000000 */
[CC--:B------:R-:W-:Y:S01]  /*9d70*/  ISETP.GE.AND P1, PT, R8.reuse, R60.reuse, PT ;  /* 0x0000003c0800720c */ /* 0x0c0fe20003f26270 */
[----:B------:R-:W-:Y:S01]  /*9d80*/  HMMA.16816.F32.BF16 R20, R12, R18, R20 ;  /* 0x000000120c14723c */ /* 0x000fe20000041814 */
[-C--:B------:R-:W-:Y:S01]  /*9d90*/  ISETP.GE.AND P0, PT, R8, R35.reuse, PT ;  /* 0x000000230800720c */ /* 0x080fe20003f06270 */
[----:B------:R-:W-:Y:S01]  /*9da0*/  VIADD R8, R40, 0xfffffe19 ;  /* 0xfffffe1928087836 */ /* 0x000fe20000000000 */
[-C--:B------:R-:W-:Y:S01]  /*9db0*/  ISETP.GE.AND P6, PT, R9, R60.reuse, PT ;  /* 0x0000003c0900720c */ /* 0x080fe20003fc6270 */
[----:B------:R-:W2:Y:S01]  /*9dc0*/  MUFU.TANH R185, R185 ;  /* 0x000000b900b97308 */ /* 0x000ea20000002400 */
[----:B------:R-:W-:Y:S02]  /*9dd0*/  FSEL R80, R80, -INF , !P2 ;  /* 0xff80000050507808 */ /* 0x000fe40005000000 */
[----:B------:R-:W-:Y:S01]  /*9de0*/  FSEL R95, R95, -INF , !P4 ;  /* 0xff8000005f5f7808 */ /* 0x000fe20006000000 */
[C---:B------:R-:W-:Y:S01]  /*9df0*/  HMMA.16816.F32.BF16 R16, R4.reuse, R24, RZ ;  /* 0x000000180410723c */ /* 0x040fe200000418ff */
[----:B------:R-:W-:Y:S01]  /*9e00*/  FSEL R98, R98, -INF , !P6 ;  /* 0xff80000062627808 */ /* 0x000fe20007000000 */
[----:B------:R-:W-:Y:S01]  /*9e10*/  FMUL.FTZ R39, R39, UR10 ;  /* 0x0000000a27277c20 */ /* 0x000fe20008410000 */
[-C--:B------:R-:W-:Y:S01]  /*9e20*/  ISETP.GE.AND P2, PT, R9, R35.reuse, PT ;  /* 0x000000230900720c */ /* 0x080fe20003f46270 */
[----:B------:R-:W-:Y:S01]  /*9e30*/  FMUL.FTZ R36, R36, UR10 ;  /* 0x0000000a24247c20 */ /* 0x000fe20008410000 */
[C---:B------:R-:W-:Y:S01]  /*9e40*/  ISETP.GE.AND P4, PT, R8.reuse, R60, PT ;  /* 0x0000003c0800720c */ /* 0x040fe20003f86270 */
[----:B------:R-:W-:Y:S01]  /*9e50*/  MUFU.TANH R129, R39 ;  /* 0x0000002700817308 */ /* 0x000fe20000002400 */
[----:B------:R-:W-:Y:S01]  /*9e60*/  ISETP.GE.AND P6, PT, R8, R35, PT ;  /* 0x000000230800720c */ /* 0x000fe20003fc6270 */
[----:B------:R-:W-:Y:S01]  /*9e70*/  HMMA.16816.F32.BF16 R24, R4, R26, RZ ;  /* 0x0000001a0418723c */ /* 0x000fe200000418ff */
[----:B------:R-:W5:Y:S01]  /*9e80*/  LDSM.16.M88.4 R8, [R228+0x3c00] ;  /* 0x003c0000e408783b */ /* 0x000f620000000200 */
[----:B------:R-:W-:Y:S01]  /*9e90*/  FSEL R97, R97, -INF , !P2 ;  /* 0xff80000061617808 */ /* 0x000fe20005000000 */
[----:B------:R-:W-:Y:S01]  /*9ea0*/  FMUL.FTZ R20, R20, UR10 ;  /* 0x0000000a14147c20 */ /* 0x000fe20008410000 */
[----:B------:R-:W-:Y:S01]  /*9eb0*/  FSEL R94, R94, -INF , !P1 ;  /* 0xff8000005e5e7808 */ /* 0x000fe20004800000 */
[----:B------:R-:W-:Y:S01]  /*9ec0*/  FMUL.FTZ R21, R21, UR10 ;  /* 0x0000000a15157c20 */ /* 0x000fe20008410000 */
[----:B------:R-:W-:Y:S01]  /*9ed0*/  FMUL.FTZ R22, R22, UR10 ;  /* 0x0000000a16167c20 */ /* 0x000fe20008410000 */
[----:B------:R4:W-:Y:S01]  /*9ee0*/  MUFU.TANH R128, R20 ;  /* 0x0000001400807308 */ /* 0x0009e20000002400 */
[----:B------:R-:W-:Y:S01]  /*9ef0*/  FSEL R109, R109, -INF , !P0 ;  /* 0xff8000006d6d7808 */ /* 0x000fe20004000000 */
[----:B------:R-:W-:Y:S01]  /*9f00*/  FMUL.FTZ R125, R23, UR10 ;  /* 0x0000000a177d7c20 */ /* 0x000fe20008410000 */
[----:B------:R-:W-:Y:S01]  /*9f10*/  FSEL R96, R96, -INF , !P4 ;  /* 0xff80000060607808 */ /* 0x000fe20006000000 */
[----:B------:R-:W-:Y:S01]  /*9f20*/  FMUL.FTZ R37, R37, UR10 ;  /* 0x0000000a25257c20 */ /* 0x000fe20008410000 */
[----:B------:R-:W-:Y:S01]  /*9f30*/  FSEL R107, R107, -INF , !P6 ;  /* 0xff8000006b6b7808 */ /* 0x000fe20007000000 */
[----:B------:R-:W-:-:S02]  /*9f40*/  FMUL.FTZ R38, R38, UR10 ;  /* 0x0000000a26267c20 */ /* 0x000fc40008410000 */
[----:B------:R-:W-:Y:S01]  /*9f50*/  MUFU.TANH R126, R21 ;  /* 0x00000015007e7308 */ /* 0x000fe20000002400 */
[----:B---3--:R-:W-:Y:S01]  /*9f60*/  HMMA.16816.F32.BF16 R16, R12, R28, R16 ;  /* 0x0000001c0c10723c */ /* 0x008fe20000041810 */
[----:B------:R-:W-:-:S06]  /*9f70*/  VIADD R28, R40, 0xfffffe28 ;  /* 0xfffffe28281c7836 */ /* 0x000fcc0000000000 */
[----:B------:R3:W-:Y:S01]  /*9f80*/  MUFU.TANH R127, R22 ;  /* 0x00000016007f7308 */ /* 0x0007e20000002400 */
[----:B----4-:R-:W-:Y:S01]  /*9f90*/  VIADD R20, R40, 0xfffffe20 ;  /* 0xfffffe2028147836 */ /* 0x010fe20000000000 */
[-C--:B------:R-:W-:Y:S01]  /*9fa0*/  ISETP.GE.AND P6, PT, R28, R60.reuse, PT ;  /* 0x0000003c1c00720c */ /* 0x080fe20003fc6270 */
[----:B------:R-:W-:Y:S03]  /*9fb0*/  HMMA.16816.F32.BF16 R24, R12, R30, R24 ;  /* 0x0000001e0c18723c */ /* 0x000fe60000041818 */
[C---:B------:R-:W-:Y:S02]  /*9fc0*/  ISETP.GE.AND P2, PT, R20.reuse, R60, PT ;  /* 0x0000003c1400720c */ /* 0x040fe40003f46270 */
[----:B------:R-:W-:Y:S01]  /*9fd0*/  MUFU.TANH R154, R36 ;  /* 0x00000024009a7308 */ /* 0x000fe20000002400 */
[----:B------:R-:W-:Y:S01]  /*9fe0*/  ISETP.GE.AND P1, PT, R20, R35, PT ;  /* 0x000000231400720c */ /* 0x000fe20003f26270 */
[----:B------:R-:W-:Y:S01]  /*9ff0*/  VIADD R20, R40, 0xfffffe21 ;  /* 0xfffffe2128147836 */ /* 0x000fe20000000000 */
[----:B------:R-:W-:-:S02]  /*a000*/  FSEL R110, R110, -INF , !P6 ;  /* 0xff8000006e6e7808 */ /* 0x000fc40007000000 */
[----:B------:R-:W-:Y:S02]  /*a010*/  FSEL R116, R116, -INF , !P2 ;  /* 0xff80000074747808 */ /* 0x000fe40005000000 */
[-C--:B------:R-:W-:Y:S01]  /*a020*/  ISETP.GE.AND P0, PT, R20, R60.reuse, PT ;  /* 0x0000003c1400720c */ /* 0x080fe20003f06270 */
[----:B------:R-:W-:Y:S01]  /*a030*/  FMUL.FTZ R108, R16, UR10 ;  /* 0x0000000a106c7c20 */ /* 0x000fe20008410000 */
[-C--:B------:R-:W-:Y:S01]  /*a040*/  ISETP.GE.AND P4, PT, R20, R35.reuse, PT ;  /* 0x000000231400720c */ /* 0x080fe20003f86270 */
[----:B------:R-:W-:Y:S01]  /*a050*/  VIADD R16, R40, 0xfffffe30 ;  /* 0xfffffe3028107836 */ /* 0x000fe20000000000 */
[----:B---3--:R-:W3:Y:S01]  /*a060*/  LDSM.16.M88.4 R20, [R46+0x3c00] ;  /* 0x003c00002e14783b */ /* 0x008ee20000000200 */
[----:B------:R-:W-:Y:S01]  /*a070*/  FMUL.FTZ R17, R17, UR10 ;  /* 0x0000000a11117c20 */ /* 0x000fe20008410000 */
[----:B------:R-:W-:Y:S01]  /*a080*/  FSEL R115, R115, -INF , !P4 ;  /* 0xff80000073737808 */ /* 0x000fe20006000000 */
[----:B------:R-:W-:Y:S01]  /*a090*/  FMUL.FTZ R105, R18, UR10 ;  /* 0x0000000a12697c20 */ /* 0x000fe20008410000 */
[CC--:B------:R-:W-:Y:S01]  /*a0a0*/  ISETP.GE.AND P4, PT, R16.reuse, R60.reuse, PT ;  /* 0x0000003c1000720c */ /* 0x0c0fe20003f86270 */
[----:B------:R5:W-:Y:S01]  /*a0b0*/  MUFU.TANH R106, R17 ;  /* 0x00000011006a7308 */ /* 0x000be20000002400 */
[-C--:B------:R-:W-:Y:S01]  /*a0c0*/  ISETP.GE.AND P6, PT, R16, R35.reuse, PT ;  /* 0x000000231000720c */ /* 0x080fe20003fc6270 */
[----:B------:R-:W-:Y:S01]  /*a0d0*/  FMUL.FTZ R103, R19, UR10 ;  /* 0x0000000a13677c20 */ /* 0x000fe20008410000 */
[-C--:B------:R-:W-:Y:S01]  /*a0e0*/  ISETP.GE.AND P2, PT, R28, R35.reuse, PT ;  /* 0x000000231c00720c */ /* 0x080fe20003f46270 */
[----:B------:R-:W-:Y:S01]  /*a0f0*/  VIADD R28, R40, 0xfffffe29 ;  /* 0xfffffe29281c7836 */ /* 0x000fe20000000000 */
[----:B------:R-:W-:Y:S01]  /*a100*/  FSEL R113, R113, -INF , !P1 ;  /* 0xff80000071717808 */ /* 0x000fe20004800000 */
[----:B------:R-:W-:Y:S01]  /*a110*/  FMUL.FTZ R24, R24, UR10 ;  /* 0x0000000a18187c20 */ /* 0x000fe20008410000 */
[----:B------:R-:W-:Y:S01]  /*a120*/  FSEL R114, R114, -INF , !P0 ;  /* 0xff80000072727808 */ /* 0x000fe20004000000 */
[----:B------:R4:W-:Y:S01]  /*a130*/  MUFU.TANH R152, R37 ;  /* 0x0000002500987308 */ /* 0x0009e20000002400 */
[CC--:B------:R-:W-:Y:S01]  /*a140*/  ISETP.GE.AND P1, PT, R28.reuse, R60.reuse, PT ;  /* 0x0000003c1c00720c */ /* 0x0c0fe20003f26270 */
[----:B------:R-:W-:Y:S01]  /*a150*/  FMUL.FTZ R25, R25, UR10 ;  /* 0x0000000a19197c20 */ /* 0x000fe20008410000 */
[-C--:B------:R-:W-:Y:S01]  /*a160*/  ISETP.GE.AND P0, PT, R28, R35.reuse, PT ;  /* 0x000000231c00720c */ /* 0x080fe20003f06270 */
[----:B------:R-:W-:Y:S01]  /*a170*/  VIADD R28, R40, 0xfffffe31 ;  /* 0xfffffe31281c7836 */ /* 0x000fe20000000000 */
[----:B------:R-:W-:Y:S01]  /*a180*/  FSEL R39, R41, -INF , !P2 ;  /* 0xff80000029277808 */ /* 0x000fe20005000000 */
[----:B------:R-:W-:Y:S01]  /*a190*/  FMUL.FTZ R26, R26, UR10 ;  /* 0x0000000a1a1a7c20 */ /* 0x000fe20008410000 */
[----:B------:R-:W-:Y:S01]  /*a1a0*/  FSEL R112, R112, -INF , !P1 ;  /* 0xff80000070707808 */ /* 0x000fe20004800000 */
[----:B------:R1:W-:Y:S01]  /*a1b0*/  MUFU.TANH R131, R38 ;  /* 0x0000002600837308 */ /* 0x0003e20000002400 */
[C---:B------:R-:W-:Y:S01]  /*a1c0*/  ISETP.GE.AND P2, PT, R28.reuse, R60, PT ;  /* 0x0000003c1c00720c */ /* 0x040fe20003f46270 */
[----:B-----5:R-:W-:Y:S01]  /*a1d0*/  HMMA.16816.F32.BF16 R16, R4, R8, RZ ;  /* 0x000000080410723c */ /* 0x020fe200000418ff */
[----:B------:R-:W-:Y:S01]  /*a1e0*/  ISETP.GE.AND P1, PT, R28, R35, PT ;  /* 0x000000231c00720c */ /* 0x000fe20003f26270 */
[C---:B------:R-:W-:Y:S01]  /*a1f0*/  VIADD R8, R40.reuse, 0xfffffe39 ;  /* 0xfffffe3928087836 */ /* 0x040fe20000000000 */
[----:B------:R-:W5:Y:S01]  /*a200*/  LDSM.16.M88.4 R28, [R228+0x4000] ;  /* 0x00400000e41c783b */ /* 0x000f620000000200 */
[----:B------:R-:W-:Y:S01]  /*a210*/  VIADD R9, R40, 0xfffffe38 ;  /* 0xfffffe3828097836 */ /* 0x000fe20000000000 */
[----:B------:R-:W-:Y:S01]  /*a220*/  FSEL R191, R191, -INF , !P6 ;  /* 0xff800000bfbf7808 */ /* 0x000fe20007000000 */
[----:B------:R-:W2:Y:S01]  /*a230*/  MUFU.TANH R121, R121 ;  /* 0x0000007900797308 */ /* 0x000ea20000002400 */
[----:B------:R-:W-:Y:S01]  /*a240*/  FSEL R36, R43, -INF , !P2 ;  /* 0xff8000002b247808 */ /* 0x000fe20005000000 */
[----:B------:R-:W-:Y:S01]  /*a250*/  FMUL.FTZ R99, R27, UR10 ;  /* 0x0000000a1b637c20 */ /* 0x000fe20008410000 */
[----:B----4-:R-:W-:-:S02]  /*a260*/  FSEL R37, R42, -INF , !P0 ;  /* 0xff8000002a257808 */ /* 0x010fc40004000000 */
[CC--:B------:R-:W-:Y:S02]  /*a270*/  ISETP.GE.AND P6, PT, R8.reuse, R60.reuse, PT ;  /* 0x0000003c0800720c */ /* 0x0c0fe40003fc6270 */
[-C--:B------:R-:W-:Y:S01]  /*a280*/  ISETP.GE.AND P2, PT, R8, R35.reuse, PT ;  /* 0x000000230800720c */ /* 0x080fe20003f46270 */
[----:B------:R-:W-:Y:S01]  /*a290*/  VIADD R8, R40, 0xfffffe40 ;  /* 0xfffffe4028087836 */ /* 0x000fe20000000000 */
[CC--:B------:R-:W-:Y:S01]  /*a2a0*/  ISETP.GE.AND P0, PT, R9.reuse, R60.reuse, PT ;  /* 0x0000003c0900720c */ /* 0x0c0fe20003f06270 */
[----:B------:R-:W4:Y:S01]  /*a2b0*/  MUFU.TANH R181, R181 ;  /* 0x000000b500b57308 */ /* 0x000f220000002400 */
[----:B-1----:R-:W-:Y:S02]  /*a2c0*/  FSEL R38, R50, -INF , !P4 ;  /* 0xff80000032267808 */ /* 0x002fe40006000000 */
[-C--:B------:R-:W-:Y:S01]  /*a2d0*/  ISETP.GE.AND P4, PT, R9, R35.reuse, PT ;  /* 0x000000230900720c */ /* 0x080fe20003f86270 */
[----:B---3--:R-:W-:Y:S01]  /*a2e0*/  HMMA.16816.F32.BF16 R16, R12, R20, R16 ;  /* 0x000000140c10723c */ /* 0x008fe20000041810 */
[----:B------:R-:W-:Y:S01]  /*a2f0*/  FSEL R123, R123, -INF , !P1 ;  /* 0xff8000007b7b7808 */ /* 0x000fe20004800000 */
[----:B------:R-:W-:Y:S01]  /*a300*/  VIADD R20, R40, 0xfffffe41 ;  /* 0xfffffe4128147836 */ /* 0x000fe20000000000 */
[----:B------:R-:W-:Y:S01]  /*a310*/  FSEL R120, R120, -INF , !P0 ;  /* 0xff80000078787808 */ /* 0x000fe20004000000 */
[----:B------:R-:W-:Y:S01]  /*a320*/  MUFU.TANH R104, R24 ;  /* 0x0000001800687308 */ /* 0x000fe20000002400 */
[----:B------:R-:W-:Y:S01]  /*a330*/  ISETP.GE.AND P1, PT, R8, R60, PT ;  /* 0x0000003c0800720c */ /* 0x000fe20003f26270 */
[----:B------:R-:W-:Y:S01]  /*a340*/  VIADD R21, R40, 0xfffffe48 ;  /* 0xfffffe4828157836 */ /* 0x000fe20000000000 */
[----:B------:R-:W-:-:S02]  /*a350*/  ISETP.GE.AND P0, PT, R8, R35, PT ;  /* 0x000000230800720c */ /* 0x000fc40003f06270 */
[----:B------:R-:W-:Y:S01]  /*a360*/  HMMA.16816.F32.BF16 R8, R4, R10, RZ ;  /* 0x0000000a0408723c */ /* 0x000fe200000418ff */
[----:B------:R-:W-:Y:S02]  /*a370*/  FSEL R189, R189, -INF , !P4 ;  /* 0xff800000bdbd7808 */ /* 0x000fe40006000000 */
[----:B------:R-:W-:Y:S01]  /*a380*/  MUFU.TANH R102, R25 ;  /* 0x0000001900667308 */ /* 0x000fe20000002400 */
[----:B------:R-:W-:Y:S02]  /*a390*/  FSEL R118, R118, -INF , !P6 ;  /* 0xff80000076767808 */ /* 0x000fe40007000000 */
[CC--:B------:R-:W-:Y:S02]  /*a3a0*/  ISETP.GE.AND P4, PT, R20.reuse, R60.reuse, PT ;  /* 0x0000003c1400720c */ /* 0x0c0fe40003f86270 */
[-C--:B------:R-:W-:Y:S01]  /*a3b0*/  ISETP.GE.AND P6, PT, R20, R35.reuse, PT ;  /* 0x000000231400720c */ /* 0x080fe20003fc6270 */
[----:B------:R-:W-:Y:S01]  /*a3c0*/  VIADD R20, R40, 0xfffffe49 ;  /* 0xfffffe4928147836 */ /* 0x000fe20000000000 */
[----:B------:R-:W-:Y:S01]  /*a3d0*/  FSEL R192, R192, -INF , !P1 ;  /* 0xff800000c0c07808 */ /* 0x000fe20004800000 */
[----:B------:R1:W-:Y:S01]  /*a3e0*/  MUFU.TANH R101, R26 ;  /* 0x0000001a00657308 */ /* 0x0003e20000002400 */
[----:B------:R-:W-:Y:S01]  /*a3f0*/  FMUL.FTZ R79, R16, UR10 ;  /* 0x0000000a104f7c20 */ /* 0x000fe20008410000 */
[----:B------:R-:W-:Y:S01]  /*a400*/  FSEL R187, R187, -INF , !P0 ;  /* 0xff800000bbbb7808 */ /* 0x000fe20004000000 */
[----:B------:R-:W-:Y:S01]  /*a410*/  VIADD R16, R40, 0xfffffe51 ;  /* 0xfffffe5128107836 */ /* 0x000fe20000000000 */
[----:B------:R-:W-:Y:S01]  /*a420*/  FSEL R130, R130, -INF , !P4 ;  /* 0xff80000082827808 */ /* 0x000fe20006000000 */
[----:B------:R-:W-:Y:S01]  /*a430*/  FMUL.FTZ R17, R17, UR10 ;  /* 0x0000000a11117c20 */ /* 0x000fe20008410000 */
[-C--:B------:R-:W-:Y:S01]  /*a440*/  ISETP.GE.AND P1, PT, R21, R35.reuse, PT ;  /* 0x000000231500720c */ /* 0x080fe20003f26270 */
[----:B------:R-:W-:Y:S01]  /*a450*/  FMUL.FTZ R18, R18, UR10 ;  /* 0x0000000a12127c20 */ /* 0x000fe20008410000 */
[----:B------:R-:W3:Y:S01]  /*a460*/  MUFU.TANH R179, R179 ;  /* 0x000000b300b37308 */ /* 0x000ee20000002400 */
[CC--:B------:R-:W-:Y:S01]  /*a470*/  ISETP.GE.AND P0, PT, R20.reuse, R60.reuse, PT ;  /* 0x0000003c1400720c */ /* 0x0c0fe20003f06270 */
[----:B------:R-:W-:Y:S01]  /*a480*/  HMMA.16816.F32.BF16 R8, R12, R22, R8 ;  /* 0x000000160c08723c */ /* 0x000fe20000041808 */
[----:B------:R-:W-:Y:S01]  /*a490*/  ISETP.GE.AND P4, PT, R20, R35, PT ;  /* 0x000000231400720c */ /* 0x000fe20003f86270 */
[----:B------:R-:W-:Y:S01]  /*a4a0*/  VIADD R20, R40, 0xfffffe50 ;  /* 0xfffffe5028147836 */ /* 0x000fe20000000000 */
[----:B--2---:R-:W-:Y:S01]  /*a4b0*/  FSEL R183, R183, -INF , !P1 ;  /* 0xff800000b7b77808 */ /* 0x004fe20004800000 */
[----:B------:R-:W-:Y:S01]  /*a4c0*/  FMUL.FTZ R19, R19, UR10 ;  /* 0x0000000a13137c20 */ /* 0x000fe20008410000 */
[----:B------:R-:W-:Y:S01]  /*a4d0*/  FSEL R188, R188, -INF , !P0 ;  /* 0xff800000bcbc7808 */ /* 0x000fe20004000000 */
[----:B------:R-:W2:Y:S01]  /*a4e0*/  MUFU.TANH R177, R177 ;  /* 0x000000b100b17308 */ /* 0x000ea20000002400 */
[----:B------:R-:W-:Y:S01]  /*a4f0*/  FSEL R185, R185, -INF , !P6 ;  /* 0xff800000b9b97808 */ /* 0x000fe20007000000 */
[----:B-1----:R-:W1:Y:S01]  /*a500*/  LDSM.16.M88.4 R24, [R46+0x4000] ;  /* 0x004000002e18783b */ /* 0x002e620000000200 */
[----:B------:R-:W-:-:S02]  /*a510*/  ISETP.GE.AND P1, PT, R16, R60, PT ;  /* 0x0000003c1000720c */ /* 0x000fc40003f26270 */
[-C--:B------:R-:W-:Y:S01]  /*a520*/  ISETP.GE.AND P0, PT, R16, R35.reuse, PT ;  /* 0x000000231000720c */ /* 0x080fe20003f06270 */
[----:B------:R-:W-:Y:S01]  /*a530*/  VIADD R16, R40, 0xfffffe58 ;  /* 0xfffffe5828107836 */ /* 0x000fe20000000000 */
[----:B------:R-:W-:Y:S01]  /*a540*/  FSEL R121, R121, -INF , !P2 ;  /* 0xff80000079797808 */ /* 0x000fe20005000000 */
[----:B------:R3:W-:Y:S01]  /*a550*/  MUFU.TANH R78, R17 ;  /* 0x00000011004e7308 */ /* 0x0007e20000002400 */
[-C--:B------:R-:W-:Y:S02]  /*a560*/  ISETP.GE.AND P6, PT, R20, R60.reuse, PT ;  /* 0x0000003c1400720c */ /* 0x080fe40003fc6270 */
[-C--:B------:R-:W-:Y:S02]  /*a570*/  ISETP.GE.AND P2, PT, R21, R60.reuse, PT ;  /* 0x0000003c1500720c */ /* 0x080fe40003f46270 */
[----:B----4-:R-:W-:Y:S01]  /*a580*/  FSEL R181, R181, -INF , !P4 ;  /* 0xff800000b5b57808 */ /* 0x010fe20006000000 */
[----:B------:R-:W-:Y:S01]  /*a590*/  FMUL.FTZ R77, R8, UR10 ;  /* 0x0000000a084d7c20 */ /* 0x000fe20008410000 */
[----:B------:R-:W-:Y:S01]  /*a5a0*/  FSEL R186, R186, -INF , !P6 ;  /* 0xff800000baba7808 */ /* 0x000fe20007000000 */
[----:B------:R-:W-:Y:S01]  /*a5b0*/  MUFU.TANH R180, R180 ;  /* 0x000000b400b47308 */ /* 0x000fe20000002400 */
[----:B------:R-:W-:Y:S01]  /*a5c0*/  FSEL R190, R190, -INF , !P2 ;  /* 0xff800000bebe7808 */ /* 0x000fe20005000000 */
[----:B------:R-:W-:Y:S01]  /*a5d0*/  VIADD R8, R40, 0xfffffe61 ;  /* 0xfffffe6128087836 */ /* 0x000fe20000000000 */
[C---:B------:R-:W-:Y:S01]  /*a5e0*/  ISETP.GE.AND P4, PT, R16.reuse, R60, PT ;  /* 0x0000003c1000720c */ /* 0x040fe20003f86270 */
[----:B------:R-:W-:Y:S01]  /*a5f0*/  FMUL.FTZ R76, R9, UR10 ;  /* 0x0000000a094c7c20 */ /* 0x000fe20008410000 */
[-C--:B------:R-:W-:Y:S01]  /*a600*/  ISETP.GE.AND P6, PT, R16, R35.reuse, PT ;  /* 0x000000231000720c */ /* 0x080fe20003fc6270 */
[----:B------:R-:W-:Y:S01]  /*a610*/  VIADD R16, R40, 0xfffffe60 ;  /* 0xfffffe6028107836 */ /* 0x000fe20000000000 */
[----:B------:R-:W-:Y:S01]  /*a620*/  ISETP.GE.AND P2, PT, R20, R35, PT ;  /* 0x000000231400720c */ /* 0x000fe20003f46270 */
[----:B------:R-:W4:Y:S01]  /*a630*/  MUFU.TANH R175, R175 ;  /* 0x000000af00af7308 */ /* 0x000f220000002400 */
[----:B-----5:R-:W-:Y:S01]  /*a640*/  HMMA.16816.F32.BF16 R20, R4, R28, RZ ;  /* 0x0000001c0414723c */ /* 0x020fe200000418ff */
[----:B---3--:R-:W-:Y:S01]  /*a650*/  VIADD R17, R40, 0xfffffe59 ;  /* 0xfffffe5928117836 */ /* 0x008fe20000000000 */
[----:B------:R-:W-:Y:S01]  /*a660*/  FSEL R179, R179, -INF , !P2 ;  /* 0xff800000b3b37808 */ /* 0x000fe20005000000 */
[----:B------:R-:W-:Y:S01]  /*a670*/  FMUL.FTZ R57, R10, UR10 ;  /* 0x0000000a0a397c20 */ /* 0x000fe20008410000 */
[----:B------:R-:W-:Y:S01]  /*a680*/  FSEL R184, R184, -INF , !P1 ;  /* 0xff800000b8b87808 */ /* 0x000fe20004800000 */
[----:B------:R-:W-:Y:S01]  /*a690*/  FMUL.FTZ R56, R11, UR10 ;  /* 0x0000000a0b387c20 */ /* 0x000fe20008410000 */
[----:B--2---:R-:W-:Y:S01]  /*a6a0*/  FSEL R177, R177, -INF , !P0 ;  /* 0xff800000b1b17808 */ /* 0x004fe20004000000 */
[----:B------:R-:W-:Y:S01]  /*a6b0*/  MUFU.TANH R59, R18 ;  /* 0x00000012003b7308 */ /* 0x000fe20000002400 */
[----:B------:R-:W-:-:S02]  /*a6c0*/  FSEL R182, R182, -INF , !P4 ;  /* 0xff800000b6b67808 */ /* 0x000fc40006000000 */
[CC--:B------:R-:W-:Y:S02]  /*a6d0*/  ISETP.GE.AND P2, PT, R17.reuse, R60.reuse, PT ;  /* 0x0000003c1100720c */ /* 0x0c0fe40003f46270 */
[-C--:B------:R-:W-:Y:S02]  /*a6e0*/  ISETP.GE.AND P1, PT, R17, R35.reuse, PT ;  /* 0x000000231100720c */ /* 0x080fe40003f26270 */
[CC--:B------:R-:W-:Y:S01]  /*a6f0*/  ISETP.GE.AND P0, PT, R16.reuse, R60.reuse, PT ;  /* 0x0000003c1000720c */ /* 0x0c0fe20003f06270 */
[----:B------:R2:W-:Y:S01]  /*a700*/  MUFU.TANH R58, R19 ;  /* 0x00000013003a7308 */ /* 0x0005e20000002400 */
[-C--:B------:R-:W-:Y:S02]  /*a710*/  ISETP.GE.AND P4, PT, R16, R35.reuse, PT ;  /* 0x000000231000720c */ /* 0x080fe40003f86270 */
[----:B----4-:R-:W-:Y:S02]  /*a720*/  FSEL R175, R175, -INF , !P6 ;  /* 0xff800000afaf7808 */ /* 0x010fe40007000000 */
[----:B-1----:R-:W-:Y:S01]  /*a730*/  HMMA.16816.F32.BF16 R20, R12, R24, R20 ;  /* 0x000000180c14723c */ /* 0x002fe20000041814 */
[----:B------:R-:W-:Y:S01]  /*a740*/  FSEL R180, R180, -INF , !P2 ;  /* 0xff800000b4b47808 */ /* 0x000fe20005000000 */
[----:B------:R-:W-:Y:S01]  /*a750*/  VIADD R24, R40, 0xfffffe68 ;  /* 0xfffffe6828187836 */ /* 0x000fe20000000000 */
[----:B------:R-:W1:Y:S01]  /*a760*/  MUFU.TANH R173, R173 ;  /* 0x000000ad00ad7308 */ /* 0x000e620000002400 */
[----:B------:R-:W-:Y:S01]  /*a770*/  ISETP.GE.AND P6, PT, R8, R60, PT ;  /* 0x0000003c0800720c */ /* 0x000fe20003fc6270 */
[----:B------:R-:W-:Y:S01]  /*a780*/  VIADD R25, R40, 0xfffffe69 ;  /* 0xfffffe6928197836 */ /* 0x000fe20000000000 */
[----:B------:R-:W-:-:S02]  /*a790*/  ISETP.GE.AND P2, PT, R8, R35, PT ;  /* 0x000000230800720c */ /* 0x000fc40003f46270 */
[----:B------:R-:W-:Y:S01]  /*a7a0*/  HMMA.16816.F32.BF16 R8, R4, R30, RZ ;  /* 0x0000001e0408723c */ /* 0x000fe200000418ff */
[----:B------:R-:W-:Y:S01]  /*a7b0*/  LDSM.16.M88.4 R28, [R46+0x4400] ;  /* 0x004400002e1c783b */ /* 0x000fe20000000200 */
[----:B------:R-:W-:Y:S01]  /*a7c0*/  FSEL R178, R178, -INF , !P0 ;  /* 0xff800000b2b27808 */ /* 0x000fe20004000000 */
[----:B------:R-:W3:Y:S01]  /*a7d0*/  MUFU.TANH R171, R171 ;  /* 0x000000ab00ab7308 */ /* 0x000ee20000002400 */
[----:B------:R-:W-:Y:S01]  /*a7e0*/  ISETP.GE.AND P0, PT, R24, R35, PT ;  /* 0x000000231800720c */ /* 0x000fe20003f06270 */
[----:B--2---:R-:W2:Y:S06]  /*a7f0*/  LDSM.16.M88.4 R16, [R228+0x4400] ;  /* 0x00440000e410783b */ /* 0x004eac0000000200 */
[----:B------:R-:W4:Y:S01]  /*a800*/  MUFU.TANH R176, R176 ;  /* 0x000000b000b07308 */ /* 0x000f220000002400 */
[----:B------:R-:W-:Y:S01]  /*a810*/  FMUL.FTZ R75, R20, UR10 ;  /* 0x0000000a144b7c20 */ /* 0x000fe20008410000 */
[----:B-1----:R-:W-:Y:S01]  /*a820*/  FSEL R173, R173, -INF , !P1 ;  /* 0xff800000adad7808 */ /* 0x002fe20004800000 */
[----:B------:R-:W-:Y:S01]  /*a830*/  VIADD R20, R40, 0xfffffe71 ;  /* 0xfffffe7128147836 */ /* 0x000fe20000000000 */
[----:B------:R-:W-:Y:S01]  /*a840*/  ISETP.GE.AND P1, PT, R24, R60, PT ;  /* 0x0000003c1800720c */ /* 0x000fe20003f26270 */
[----:B------:R-:W-:-:S02]  /*a850*/  VIADD R24, R40, 0xfffffe70 ;  /* 0xfffffe7028187836 */ /* 0x000fc40000000000 */
[----:B------:R-:W-:Y:S01]  /*a860*/  FMUL.FTZ R21, R21, UR10 ;  /* 0x0000000a15157c20 */ /* 0x000fe20008410000 */
[----:B------:R-:W-:Y:S01]  /*a870*/  FMUL.FTZ R22, R22, UR10 ;  /* 0x0000000a16167c20 */ /* 0x000fe20008410000 */
[----:B------:R-:W1:Y:S01]  /*a880*/  MUFU.TANH R169, R169 ;  /* 0x000000a900a97308 */ /* 0x000e620000002400 */
[----:B------:R-:W-:Y:S01]  /*a890*/  HMMA.16816.F32.BF16 R8, R12, R26, R8 ;  /* 0x0000001a0c08723c */ /* 0x000fe20000041808 */
[----:B---3--:R-:W-:Y:S01]  /*a8a0*/  FSEL R171, R171, -INF , !P4 ;  /* 0xff800000abab7808 */ /* 0x008fe20006000000 */
[----:B------:R-:W-:Y:S01]  /*a8b0*/  FMUL.FTZ R23, R23, UR10 ;  /* 0x0000000a17177c20 */ /* 0x000fe20008410000 */
[----:B------:R-:W-:-:S04]  /*a8c0*/  ISETP.GE.AND P4, PT, R25, R60, PT ;  /* 0x0000003c1900720c */ /* 0x000fc80003f86270 */
[----:B------:R-:W3:Y:S01]  /*a8d0*/  MUFU.TANH R174, R174 ;  /* 0x000000ae00ae7308 */ /* 0x000ee20000002400 */
[----:B----4-:R-:W-:Y:S02]  /*a8e0*/  FSEL R176, R176, -INF , !P6 ;  /* 0xff800000b0b07808 */ /* 0x010fe40007000000 */
[----:B------:R-:W-:-:S05]  /*a8f0*/  ISETP.GE.AND P6, PT, R25, R35, PT ;  /* 0x000000231900720c */ /* 0x000fca0003fc6270 */
[----:B------:R-:W4:Y:S01]  /*a900*/  MUFU.TANH R172, R172 ;  /* 0x000000ac00ac7308 */ /* 0x000f220000002400 */
[----:B-1----:R-:W-:Y:S02]  /*a910*/  FSEL R169, R169, -INF , !P2 ;  /* 0xff800000a9a97808 */ /* 0x002fe40005000000 */
[----:B------:R-:W-:Y:S01]  /*a920*/  ISETP.GE.AND P2, PT, R24, R60, PT ;  /* 0x0000003c1800720c */ /* 0x000fe20003f46270 */
[----:B------:R-:W-:Y:S01]  /*a930*/  FMUL.FTZ R73, R8, UR10 ;  /* 0x0000000a08497c20 */ /* 0x000fe20008410000 */
[----:B------:R-:W-:Y:S01]  /*a940*/  FMUL.FTZ R9, R9, UR10 ;  /* 0x0000000a09097c20 */ /* 0x000fe20008410000 */
[----:B------:R-:W-:Y:S02]  /*a950*/  VIADD R8, R40, 0xfffffe88 ;  /* 0xfffffe8828087836 */ /* 0x000fe40000000000 */
[----:B------:R-:W1:Y:S01]  /*a960*/  MUFU.TANH R167, R167 ;  /* 0x000000a700a77308 */ /* 0x000e620000002400 */
[----:B------:R-:W-:Y:S01]  /*a970*/  FSEL R170, R170, -INF , !P2 ;  /* 0xff800000aaaa7808 */ /* 0x000fe20005000000 */
[----:B------:R-:W-:Y:S01]  /*a980*/  FMUL.FTZ R53, R10, UR10 ;  /* 0x0000000a0a357c20 */ /* 0x000fe20008410000 */
[----:B---3--:R-:W-:Y:S01]  /*a990*/  FSEL R174, R174, -INF , !P1 ;  /* 0xff800000aeae7808 */ /* 0x008fe20004800000 */
[----:B------:R-:W-:Y:S01]  /*a9a0*/  FMUL.FTZ R52, R11, UR10 ;  /* 0x0000000a0b347c20 */ /* 0x000fe20008410000 */
[----:B------:R-:W-:-:S02]  /*a9b0*/  ISETP.GE.AND P1, PT, R24, R35, PT ;  /* 0x000000231800720c */ /* 0x000fc40003f26270 */
[----:B--2---:R-:W-:Y:S01]  /*a9c0*/  HMMA.16816.F32.BF16 R24, R4, R16, RZ ;  /* 0x000000100418723c */ /* 0x004fe200000418ff */
[----:B------:R-:W2:Y:S01]  /*a9d0*/  MUFU.TANH R165, R165 ;  /* 0x000000a500a57308 */ /* 0x000ea20000002400 */
[----:B------:R-:W-:Y:S01]  /*a9e0*/  VIADD R16, R40, 0xfffffe80 ;  /* 0xfffffe8028107836 */ /* 0x000fe20000000000 */
[----:B----4-:R-:W-:Y:S01]  /*a9f0*/  FSEL R172, R172, -INF , !P4 ;  /* 0xff800000acac7808 */ /* 0x010fe20006000000 */
[----:B------:R-:W-:Y:S01]  /*aa00*/  VIADD R17, R40, 0xfffffe79 ;  /* 0xfffffe7928117836 */ /* 0x000fe20000000000 */
[----:B------:R-:W-:Y:S02]  /*aa10*/  ISETP.GE.AND P4, PT, R20, R35, PT ;  /* 0x000000231400720c */ /* 0x000fe40003f86270 */
[----:B------:R-:W-:Y:S02]  /*aa20*/  FSEL R163, R163, -INF , !P1 ;  /* 0xff800000a3a37808 */ /* 0x000fe40004800000 */
[----:B------:R-:W3:Y:S01]  /*aa30*/  MUFU.TANH R161, R161 ;  /* 0x000000a100a17308 */ /* 0x000ee20000002400 */
[----:B------:R-:W-:-:S02]  /*aa40*/  ISETP.GE.AND P1, PT, R17, R60, PT ;  /* 0x0000003c1100720c */ /* 0x000fc40003f26270 */
[----:B-1----:R-:W-:Y:S02]  /*aa50*/  FSEL R167, R167, -INF , !P0 ;  /* 0xff800000a7a77808 */ /* 0x002fe40004000000 */
[-C--:B------:R-:W-:Y:S01]  /*aa60*/  ISETP.GE.AND P0, PT, R20, R60.reuse, PT ;  /* 0x0000003c1400720c */ /* 0x080fe20003f06270 */
[----:B------:R-:W-:Y:S01]  /*aa70*/  VIADD R20, R40, 0xfffffe78 ;  /* 0xfffffe7828147836 */ /* 0x000fe20000000000 */
[----:B------:R-:W-:Y:S01]  /*aa80*/  FSEL R164, R164, -INF , !P1 ;  /* 0xff800000a4a47808 */ /* 0x000fe20004800000 */
[----:B------:R-:W1:Y:S01]  /*aa90*/  MUFU.TANH R159, R159 ;  /* 0x0000009f009f7308 */ /* 0x000e620000002400 */
[----:B------:R-:W-:Y:S02]  /*aaa0*/  FSEL R168, R168, -INF , !P0 ;  /* 0xff800000a8a87808 */ /* 0x000fe40004000000 */
[----:B--2---:R-:W-:Y:S01]  /*aab0*/  FSEL R165, R165, -INF , !P6 ;  /* 0xff800000a5a57808 */ /* 0x004fe20007000000 */
[----:B------:R-:W-:Y:S01]  /*aac0*/  HMMA.16816.F32.BF16 R24, R12, R28, R24 ;  /* 0x0000001c0c18723c */ /* 0x000fe20000041818 */
[----:B------:R-:W-:Y:S01]  /*aad0*/  ISETP.GE.AND P6, PT, R20, R60, PT ;  /* 0x0000003c1400720c */ /* 0x000fe20003fc6270 */
[----:B------:R-:W-:Y:S01]  /*aae0*/  VIADD R29, R40, 0xfffffe89 ;  /* 0xfffffe89281d7836 */ /* 0x000fe20000000000 */
[----:B------:R-:W-:Y:S01]  /*aaf0*/  ISETP.GE.AND P2, PT, R20, R35, PT ;  /* 0x000000231400720c */ /* 0x000fe20003f46270 */
[----:B------:R-:W-:Y:S01]  /*ab00*/  MUFU.TANH R74, R21 ;  /* 0x00000015004a7308 */ /* 0x000fe20000002400 */
[----:B------:R-:W-:Y:S01]  /*ab10*/  FSEL R166, R166, -INF , !P6 ;  /* 0xff800000a6a67808 */ /* 0x000fe20007000000 */
[----:B------:R-:W-:Y:S01]  /*ab20*/  VIADD R28, R40, 0xfffffe90 ;  /* 0xfffffe90281c7836 */ /* 0x000fe20000000000 */
[----:B---3--:R-:W-:-:S02]  /*ab30*/  FSEL R161, R161, -INF , !P4 ;  /* 0xff800000a1a17808 */ /* 0x008fc40006000000 */
[CC--:B------:R-:W-:Y:S02]  /*ab40*/  ISETP.GE.AND P4, PT, R16.reuse, R60.reuse, PT ;  /* 0x0000003c1000720c */ /* 0x0c0fe40003f86270 */
[-C--:B------:R-:W-:Y:S01]  /*ab50*/  ISETP.GE.AND P6, PT, R16, R35.reuse, PT ;  /* 0x000000231000720c */ /* 0x080fe20003fc6270 */
[----:B------:R-:W-:Y:S01]  /*ab60*/  MUFU.TANH R55, R22 ;  /* 0x0000001600377308 */ /* 0x000fe20000002400 */
[----:B------:R-:W-:Y:S01]  /*ab70*/  VIADD R16, R40, 0xfffffe81 ;  /* 0xfffffe8128107836 */ /* 0x000fe20000000000 */
[-C--:B------:R-:W-:Y:S02]  /*ab80*/  ISETP.GE.AND P0, PT, R17, R35.reuse, PT ;  /* 0x000000231100720c */ /* 0x080fe40003f06270 */
[----:B-1----:R-:W-:Y:S02]  /*ab90*/  FSEL R159, R159, -INF , !P2 ;  /* 0xff8000009f9f7808 */ /* 0x002fe40005000000 */
[-C--:B------:R-:W-:Y:S01]  /*aba0*/  ISETP.GE.AND P2, PT, R16, R60.reuse, PT ;  /* 0x0000003c1000720c */ /* 0x080fe20003f46270 */
[----:B------:R-:W-:Y:S01]  /*abb0*/  FMUL.FTZ R71, R24, UR10 ;  /* 0x0000000a18477c20 */ /* 0x000fe20008410000 */
[----:B------:R1:W-:Y:S01]  /*abc0*/  MUFU.TANH R54, R23 ;  /* 0x0000001700367308 */ /* 0x0003e20000002400 */
[-C--:B------:R-:W-:Y:S01]  /*abd0*/  ISETP.GE.AND P1, PT, R16, R35.reuse, PT ;  /* 0x000000231000720c */ /* 0x080fe20003f26270 */
[----:B------:R-:W-:Y:S01]  /*abe0*/  VIADD R24, R40, 0xfffffe91 ;  /* 0xfffffe9128187836 */ /* 0x000fe20000000000 */
[----:B------:R-:W-:Y:S01]  /*abf0*/  FSEL R162, R162, -INF , !P4 ;  /* 0xff800000a2a27808 */ /* 0x000fe20006000000 */
[----:B------:R-:W-:Y:S01]  /*ac00*/  HMMA.16816.F32.BF16 R16, R4, R18, RZ ;  /* 0x000000120410723c */ /* 0x000fe200000418ff */
[----:B------:R-:W-:Y:S01]  /*ac10*/  ISETP.GE.AND P4, PT, R8, R35, PT ;  /* 0x000000230800720c */ /* 0x000fe20003f86270 */
[----:B------:R-:W-:Y:S01]  /*ac20*/  FMUL.FTZ R25, R25, UR10 ;  /* 0x0000000a19197c20 */ /* 0x000fe20008410000 */
[----:B------:R-:W-:Y:S01]  /*ac30*/  FSEL R155, R155, -INF , !P6 ;  /* 0xff8000009b9b7808 */ /* 0x000fe20007000000 */
[----:B------:R-:W2:Y:S01]  /*ac40*/  MUFU.TANH R157, R157 ;  /* 0x0000009d009d7308 */ /* 0x000ea20000002400 */
[----:B------:R-:W-:Y:S01]  /*ac50*/  ISETP.GE.AND P6, PT, R29, R60, PT ;  /* 0x0000003c1d00720c */ /* 0x000fe20003fc6270 */
[----:B------:R-:W-:Y:S01]  /*ac60*/  FMUL.FTZ R26, R26, UR10 ;  /* 0x0000000a1a1a7c20 */ /* 0x000fe20008410000 */
[----:B------:R-:W-:Y:S01]  /*ac70*/  FSEL R160, R160, -INF , !P2 ;  /* 0xff800000a0a07808 */ /* 0x000fe20005000000 */
[----:B------:R-:W-:Y:S01]  /*ac80*/  FMUL.FTZ R50, R27, UR10 ;  /* 0x0000000a1b327c20 */ /* 0x000fe20008410000 */
[----:B------:R-:W-:-:S02]  /*ac90*/  FSEL R156, R156, -INF , !P6 ;  /* 0xff8000009c9c7808 */ /* 0x000fc40007000000 */
[-C--:B------:R-:W-:Y:S01]  /*aca0*/  ISETP.GE.AND P6, PT, R24, R35.reuse, PT ;  /* 0x000000231800720c */ /* 0x080fe20003fc6270 */
[----:B------:R-:W3:Y:S01]  /*acb0*/  MUFU.TANH R151, R151 ;  /* 0x0000009700977308 */ /* 0x000ee20000002400 */
[----:B------:R-:W-:Y:S01]  /*acc0*/  ISETP.GE.AND P2, PT, R29, R35, PT ;  /* 0x000000231d00720c */ /* 0x000fe20003f46270 */
[----:B-1----:R-:W1:Y:S01]  /*acd0*/  LDSM.16.M88.4 R20, [R228+0x4800] ;  /* 0x00480000e414783b */ /* 0x002e620000000200 */
[----:B------:R-:W-:-:S05]  /*ace0*/  FSEL R129, R129, -INF , !P6 ;  /* 0xff80000081817808 */ /* 0x000fca0007000000 */
[----:B------:R4:W-:Y:S01]  /*acf0*/  MUFU.TANH R72, R9 ;  /* 0x0000000900487308 */ /* 0x0009e20000002400 */
[----:B------:R-:W-:Y:S01]  /*ad00*/  HMMA.16816.F32.BF16 R16, R12, R30, R16 ;  /* 0x0000001e0c10723c */ /* 0x000fe20000041810 */
[----:B--2---:R-:W-:Y:S02]  /*ad10*/  FSEL R157, R157, -INF , !P0 ;  /* 0xff8000009d9d7808 */ /* 0x004fe40004000000 */
[----:B------:R-:W-:-:S04]  /*ad20*/  ISETP.GE.AND P0, PT, R8, R60, PT ;  /* 0x0000003c0800720c */ /* 0x000fc80003f06270 */
[----:B------:R-:W2:Y:S01]  /*ad30*/  MUFU.TANH R153, R153 ;  /* 0x0000009900997308 */ /* 0x000ea20000002400 */
[----:B------:R-:W-:Y:S02]  /*ad40*/  FSEL R158, R158, -INF , !P0 ;  /* 0xff8000009e9e7808 */ /* 0x000fe40004000000 */
[----:B---3--:R-:W-:Y:S02]  /*ad50*/  FSEL R151, R151, -INF , !P4 ;  /* 0xff80000097977808 */ /* 0x008fe40006000000 */
[----:B------:R-:W-:Y:S01]  /*ad60*/  ISETP.GE.AND P4, PT, R24, R60, PT ;  /* 0x0000003c1800720c */ /* 0x000fe20003f86270 */
[----:B------:R-:W-:Y:S01]  /*ad70*/  VIADD R24, R40, 0xfffffe98 ;  /* 0xfffffe9828187836 */ /* 0x000fe20000000000 */
[----:B------:R-:W-:Y:S01]  /*ad80*/  ISETP.GE.AND P0, PT, R28, R35, PT ;  /* 0x000000231c00720c */ /* 0x000fe20003f06270 */
[----:B------:R-:W3:Y:S01]  /*ad90*/  MUFU.TANH R149, R149 ;  /* 0x0000009500957308 */ /* 0x000ee20000002400 */
[----:B------:R-:W-:Y:S01]  /*ada0*/  FSEL R152, R152, -INF , !P4 ;  /* 0xff80000098987808 */ /* 0x000fe20006000000 */
[----:B----4-:R-:W4:Y:S01]  /*adb0*/  LDSM.16.M88.4 R8, [R46+0x4800] ;  /* 0x004800002e08783b */ /* 0x010f220000000200 */
[----:B------:R-:W-:Y:S01]  /*adc0*/  FSEL R131, R131, -INF , !P0 ;  /* 0xff80000083837808 */ /* 0x000fe20004000000 */
[----:B------:R-:W-:Y:S01]  /*add0*/  FMUL.FTZ R16, R16, UR10 ;  /* 0x0000000a10107c20 */ /* 0x000fe20008410000 */
[----:B------:R-:W-:Y:S01]  /*ade0*/  FMUL.FTZ R17, R17, UR10 ;  /* 0x0000000a11117c20 */ /* 0x000fe20008410000 */
[----:B------:R-:W-:Y:S01]  /*adf0*/  FMUL.FTZ R49, R18, UR10 ;  /* 0x0000000a12317c20 */ /* 0x000fe20008410000 */
[----:B------:R-:W-:Y:S01]  /*ae00*/  FMUL.FTZ R48, R19, UR10 ;  /* 0x0000000a13307c20 */ /* 0x000fe20008410000 */
[----:B------:R-:W-:Y:S01]  /*ae10*/  MUFU.TANH R70, R25 ;  /* 0x0000001900467308 */ /* 0x000fe20000002400 */
[----:B--2---:R-:W-:-:S02]  /*ae20*/  FSEL R153, R153, -INF , !P1 ;  /* 0xff80000099997808 */ /* 0x004fc40004800000 */
[----:B------:R-:W-:-:S04]  /*ae30*/  ISETP.GE.AND P1, PT, R28, R60, PT ;  /* 0x0000003c1c00720c */ /* 0x000fc80003f26270 */
[----:B------:R-:W-:Y:S01]  /*ae40*/  FSEL R154, R154, -INF , !P1 ;  /* 0xff8000009a9a7808 */ /* 0x000fe20004800000 */
[----:B------:R2:W-:Y:S01]  /*ae50*/  MUFU.TANH R51, R26 ;  /* 0x0000001a00337308 */ /* 0x0005e20000002400 */
[----:B-1----:R-:W-:Y:S01]  /*ae60*/  HMMA.16816.F32.BF16 R28, R4, R20, RZ ;  /* 0x00000014041c723c */ /* 0x002fe200000418ff */
[----:B---3--:R-:W-:Y:S01]  /*ae70*/  FSEL R149, R149, -INF , !P2 ;  /* 0xff80000095957808 */ /* 0x008fe20005000000 */
[----:B------:R-:W-:Y:S01]  /*ae80*/  VIADD R21, R40, 0xfffffe99 ;  /* 0xfffffe9928157836 */ /* 0x000fe20000000000 */
[----:B------:R-:W-:Y:S01]  /*ae90*/  ISETP.GE.AND P2, PT, R24, R60, PT ;  /* 0x0000003c1800720c */ /* 0x000fe20003f46270 */
[----:B------:R-:W-:Y:S01]  /*aea0*/  VIADD R20, R40, 0xfffffea0 ;  /* 0xfffffea028147836 */ /* 0x000fe20000000000 */
[-C--:B------:R-:W-:Y:S02]  /*aeb0*/  ISETP.GE.AND P1, PT, R24, R35.reuse, PT ;  /* 0x000000231800720c */ /* 0x080fe40003f26270 */
[----:B------:R-:W1:Y:S01]  /*aec0*/  MUFU.TANH R125, R125 ;  /* 0x0000007d007d7308 */ /* 0x000e620000002400 */
[----:B------:R-:W-:-:S02]  /*aed0*/  ISETP.GE.AND P4, PT, R21, R35, PT ;  /* 0x000000231500720c */ /* 0x000fc40003f86270 */
[-C--:B------:R-:W-:Y:S02]  /*aee0*/  ISETP.GE.AND P6, PT, R20, R60.reuse, PT ;  /* 0x0000003c1400720c */ /* 0x080fe40003fc6270 */
[----:B------:R-:W-:Y:S02]  /*aef0*/  FSEL R128, R128, -INF , !P2 ;  /* 0xff80000080807808 */ /* 0x000fe40005000000 */
[----:B------:R-:W-:Y:S01]  /*af00*/  ISETP.GE.AND P0, PT, R21, R60, PT ;  /* 0x0000003c1500720c */ /* 0x000fe20003f06270 */
[----:B------:R-:W3:Y:S01]  /*af10*/  MUFU.TANH R108, R108 ;  /* 0x0000006c006c7308 */ /* 0x000ee20000002400 */
[----:B------:R-:W-:Y:S01]  /*af20*/  ISETP.GE.AND P2, PT, R20, R35, PT ;  /* 0x000000231400720c */ /* 0x000fe20003f46270 */
[----:B--2---:R-:W2:Y:S01]  /*af30*/  LDSM.16.M88.4 R24, [R228+0x4c00] ;  /* 0x004c0000e418783b */ /* 0x004ea20000000200 */
[----:B------:R-:W-:Y:S01]  /*af40*/  HMMA.16816.F32.BF16 R20, R4, R22, RZ ;  /* 0x000000160414723c */ /* 0x000fe200000418ff */
[----:B------:R-:W-:Y:S02]  /*af50*/  FSEL R127, R127, -INF , !P1 ;  /* 0xff8000007f7f7808 */ /* 0x000fe40004800000 */
[----:B------:R-:W-:-:S02]  /*af60*/  FSEL R126, R126, -INF , !P0 ;  /* 0xff8000007e7e7808 */ /* 0x000fc40004000000 */
[----:B------:R-:W5:Y:S01]  /*af70*/  MUFU.TANH R105, R105 ;  /* 0x0000006900697308 */ /* 0x000f620000002400 */
[----:B-1----:R-:W-:Y:S02]  /*af80*/  FSEL R125, R125, -INF , !P4 ;  /* 0xff8000007d7d7808 */ /* 0x002fe40006000000 */
[----:B----4-:R-:W-:Y:S01]  /*af90*/  HMMA.16816.F32.BF16 R28, R12, R8, R28 ;  /* 0x000000080c1c723c */ /* 0x010fe2000004181c */
[C---:B------:R-:W-:Y:S02]  /*afa0*/  VIADD R8, R40.reuse, 0xfffffea8 ;  /* 0xfffffea828087836 */ /* 0x040fe40000000000 */
[----:B------:R-:W-:Y:S02]  /*afb0*/  VIADD R9, R40, 0xfffffea1 ;  /* 0xfffffea128097836 */ /* 0x000fe40000000000 */
[----:B------:R-:W1:Y:S01]  /*afc0*/  MUFU.TANH R103, R103 ;  /* 0x0000006700677308 */ /* 0x000e620000002400 */
[----:B------:R-:W-:Y:S02]  /*afd0*/  ISETP.GE.AND P4, PT, R8, R60, PT ;  /* 0x0000003c0800720c */ /* 0x000fe40003f86270 */
[----:B---3--:R-:W-:-:S02]  /*afe0*/  FSEL R108, R108, -INF , !P6 ;  /* 0xff8000006c6c7808 */ /* 0x008fc40007000000 */
[-C--:B------:R-:W-:Y:S01]  /*aff0*/  ISETP.GE.AND P6, PT, R8, R35.reuse, PT ;  /* 0x000000230800720c */ /* 0x080fe20003fc6270 */
[----:B------:R-:W-:Y:S01]  /*b000*/  VIADD R8, R40, 0xfffffea9 ;  /* 0xfffffea928087836 */ /* 0x000fe20000000000 */
[CC--:B------:R-:W-:Y:S01]  /*b010*/  ISETP.GE.AND P1, PT, R9.reuse, R60.reuse, PT ;  /* 0x0000003c0900720c */ /* 0x0c0fe20003f26270 */
[----:B------:R-:W-:Y:S01]  /*b020*/  MUFU.TANH R69, R16 ;  /* 0x0000001000457308 */ /* 0x000fe20000002400 */
[-C--:B------:R-:W-:Y:S01]  /*b030*/  ISETP.GE.AND P0, PT, R9, R35.reuse, PT ;  /* 0x000000230900720c */ /* 0x080fe20003f06270 */
[----:B------:R-:W-:Y:S01]  /*b040*/  HMMA.16816.F32.BF16 R20, R12, R10, R20 ;  /* 0x0000000a0c14723c */ /* 0x000fe20000041814 */
[----:B-----5:R-:W-:Y:S02]  /*b050*/  FSEL R105, R105, -INF , !P2 ;  /* 0xff80000069697808 */ /* 0x020fe40005000000 */
[----:B------:R-:W-:Y:S01]  /*b060*/  FSEL R106, R106, -INF , !P1 ;  /* 0xff8000006a6a7808 */ /* 0x000fe20004800000 */
[----:B------:R-:W-:Y:S01]  /*b070*/  FMUL.FTZ R66, R29, UR10 ;  /* 0x0000000a1d427c20 */ /* 0x000fe20008410000 */
[CC--:B------:R-:W-:Y:S01]  /*b080*/  ISETP.GE.AND P2, PT, R8.reuse, R60.reuse, PT ;  /* 0x0000003c0800720c */ /* 0x0c0fe20003f46270 */
[----:B------:R3:W-:Y:S01]  /*b090*/  MUFU.TANH R68, R17 ;  /* 0x0000001100447308 */ /* 0x0007e20000002400 */
[-C--:B------:R-:W-:Y:S01]  /*b0a0*/  ISETP.GE.AND P1, PT, R8, R35.reuse, PT ;  /* 0x000000230800720c */ /* 0x080fe20003f26270 */
[C---:B------:R-:W-:Y:S01]  /*b0b0*/  VIADD R8, R40.reuse, 0xfffffeb0 ;  /* 0xfffffeb028087836 */ /* 0x040fe20000000000 */
[----:B-1----:R-:W-:Y:S01]  /*b0c0*/  FSEL R103, R103, -INF , !P0 ;  /* 0xff80000067677808 */ /* 0x002fe20004000000 */
[----:B------:R-:W-:Y:S01]  /*b0d0*/  VIADD R29, R40, 0xfffffeb8 ;  /* 0xfffffeb8281d7836 */ /* 0x000fe20000000000 */
[----:B------:R-:W-:Y:S01]  /*b0e0*/  FSEL R104, R104, -INF , !P4 ;  /* 0xff80000068687808 */ /* 0x000fe20006000000 */
[----:B------:R-:W-:Y:S01]  /*b0f0*/  FMUL.FTZ R67, R28, UR10 ;  /* 0x0000000a1c437c20 */ /* 0x000fe20008410000 */
[CC--:B------:R-:W-:Y:S01]  /*b100*/  ISETP.GE.AND P0, PT, R8.reuse, R60.reuse, PT ;  /* 0x0000003c0800720c */ /* 0x0c0fe20003f06270 */
[----:B------:R-:W1:Y:S01]  /*b110*/  MUFU.TANH R99, R99 ;  /* 0x0000006300637308 */ /* 0x000e620000002400 */
[-C--:B------:R-:W-:Y:S01]  /*b120*/  ISETP.GE.AND P4, PT, R8, R35.reuse, PT ;  /* 0x000000230800720c */ /* 0x080fe20003f86270 */
[C---:B------:R-:W-:Y:S01]  /*b130*/  VIADD R8, R40.reuse, 0xfffffeb1 ;  /* 0xfffffeb128087836 */ /* 0x040fe20000000000 */
[----:B------:R-:W-:Y:S01]  /*b140*/  FSEL R101, R101, -INF , !P6 ;  /* 0xff80000065657808 */ /* 0x000fe20007000000 */
[----:B------:R-:W-:Y:S01]  /*b150*/  VIADD R28, R40, 0xfffffeb9 ;  /* 0xfffffeb9281c7836 */ /* 0x000fe20000000000 */
[----:B------:R-:W-:Y:S01]  /*b160*/  FSEL R102, R102, -INF , !P2 ;  /* 0xff80000066667808 */ /* 0x000fe20005000000 */
[----:B------:R-:W-:Y:S01]  /*b170*/  FMUL.FTZ R30, R30, UR10 ;  /* 0x0000000a1e1e7c20 */ /* 0x000fe20008410000 */
[CC--:B------:R-:W-:Y:S01]  /*b180*/  ISETP.GE.AND P6, PT, R8.reuse, R60.reuse, PT ;  /* 0x0000003c0800720c */ /* 0x0c0fe20003fc6270 */
[----:B------:R-:W4:Y:S01]  /*b190*/  MUFU.TANH R79, R79 ;  /* 0x0000004f004f7308 */ /* 0x000f220000002400 */
[-C--:B------:R-:W-:Y:S01]  /*b1a0*/  ISETP.GE.AND P2, PT, R8, R35.reuse, PT ;  /* 0x000000230800720c */ /* 0x080fe20003f46270 */
[----:B---3--:R-:W3:Y:S01]  /*b1b0*/  LDSM.16.M88.4 R16, [R46+0x4c00] ;  /* 0x004c00002e10783b */ /* 0x008ee20000000200 */
[C---:B--2---:R-:W-:Y:S01]  /*b1c0*/  HMMA.16816.F32.BF16 R8, R4.reuse, R24, RZ ;  /* 0x000000180408723c */ /* 0x044fe200000418ff */
[C---:B------:R-:W-:Y:S01]  /*b1d0*/  VIADD R25, R40.reuse, 0xfffffec0 ;  /* 0xfffffec028197836 */ /* 0x040fe20000000000 */
[----:B------:R-:W-:Y:S01]  /*b1e0*/  FSEL R59, R59, -INF , !P4 ;  /* 0xff8000003b3b7808 */ /* 0x000fe20006000000 */
[----:B------:R-:W-:Y:S01]  /*b1f0*/  VIADD R24, R40, 0xfffffec1 ;  /* 0xfffffec128187836 */ /* 0x000fe20000000000 */
[----:B------:R-:W-:Y:S01]  /*b200*/  FSEL R78, R78, -INF , !P6 ;  /* 0xff8000004e4e7808 */ /* 0x000fe20007000000 */
[----:B------:R-:W2:Y:S01]  /*b210*/  MUFU.TANH R77, R77 ;  /* 0x0000004d004d7308 */ /* 0x000ea20000002400 */
[-C--:B------:R-:W-:Y:S01]  /*b220*/  ISETP.GE.AND P4, PT, R28, R60.reuse, PT ;  /* 0x0000003c1c00720c */ /* 0x080fe20003f86270 */
[----:B------:R-:W-:Y:S01]  /*b230*/  FMUL.FTZ R21, R21, UR10 ;  /* 0x0000000a15157c20 */ /* 0x000fe20008410000 */
[----:B------:R-:W-:Y:S01]  /*b240*/  HMMA.16816.F32.BF16 R4, R4, R26, RZ ;  /* 0x0000001a0404723c */ /* 0x000fe200000418ff */
[----:B-1----:R-:W-:Y:S01]  /*b250*/  FSEL R99, R99, -INF , !P1 ;  /* 0xff80000063637808 */ /* 0x002fe20004800000 */
[----:B------:R-:W-:Y:S01]  /*b260*/  FMUL.FTZ R22, R22, UR10 ;  /* 0x0000000a16167c20 */ /* 0x000fe20008410000 */
[----:B------:R-:W-:Y:S01]  /*b270*/  ISETP.GE.AND P1, PT, R29, R60, PT ;  /* 0x0000003c1d00720c */ /* 0x000fe20003f26270 */
[----:B------:R-:W-:Y:S01]  /*b280*/  FMUL.FTZ R31, R31, UR10 ;  /* 0x0000000a1f1f7c20 */ /* 0x000fe20008410000 */
[----:B------:R-:W1:Y:S01]  /*b290*/  MUFU.TANH R57, R57 ;  /* 0x0000003900397308 */ /* 0x000e620000002400 */
[-C--:B------:R-:W-:Y:S01]  /*b2a0*/  ISETP.GE.AND P6, PT, R28, R35.reuse, PT ;  /* 0x000000231c00720c */ /* 0x080fe20003fc6270 */
[----:B------:R-:W-:Y:S01]  /*b2b0*/  FMUL.FTZ R20, R20, UR10 ;  /* 0x0000000a14147c20 */ /* 0x000fe20008410000 */
[----:B----4-:R-:W-:Y:S01]  /*b2c0*/  FSEL R79, R79, -INF , !P0 ;  /* 0xff8000004f4f7808 */ /* 0x010fe20004000000 */
[----:B------:R-:W-:Y:S01]  /*b2d0*/  FMUL.FTZ R23, R23, UR10 ;  /* 0x0000000a17177c20 */ /* 0x000fe20008410000 */
[----:B------:R-:W-:Y:S01]  /*b2e0*/  ISETP.GE.AND P0, PT, R29, R35, PT ;  /* 0x000000231d00720c */ /* 0x000fe20003f06270 */
[----:B------:R-:W-:-:S04]  /*b2f0*/  DEPBAR.LE SB0, 0x0 ;  /* 0x000080000000791a */ /* 0x000fc80000000000 */
[----:B------:R-:W4:Y:S01]  /*b300*/  MUFU.TANH R76, R76 ;  /* 0x0000004c004c7308 */ /* 0x000f220000002400 */
[----:B--2---:R-:W-:Y:S02]  /*b310*/  FSEL R77, R77, -INF , !P1 ;  /* 0xff8000004d4d7808 */ /* 0x004fe40004800000 */
[----:B------:R-:W-:Y:S02]  /*b320*/  ISETP.GE.AND P1, PT, R25, R35, PT ;  /* 0x000000231900720c */ /* 0x000fe40003f26270 */
[----:B------:R-:W-:Y:S02]  /*b330*/  FSEL R58, R58, -INF , !P2 ;  /* 0xff8000003a3a7808 */ /* 0x000fe40005000000 */
[----:B------:R-:W-:Y:S01]  /*b340*/  FSEL R55, R55, -INF , !P1 ;  /* 0xff80000037377808 */ /* 0x000fe20004800000 */
[----:B------:R-:W2:Y:S01]  /*b350*/  MUFU.TANH R56, R56 ;  /* 0x0000003800387308 */ /* 0x000ea20000002400 */
[----:B-1----:R-:W-:Y:S02]  /*b360*/  FSEL R57, R57, -INF , !P0 ;  /* 0xff80000039397808 */ /* 0x002fe40004000000 */
[----:B------:R-:W-:-:S02]  /*b370*/  ISETP.GE.AND P0, PT, R24, R60, PT ;  /* 0x0000003c1800720c */ /* 0x000fc40003f06270 */
[-C--:B------:R-:W-:Y:S02]  /*b380*/  ISETP.GE.AND P2, PT, R25, R60.reuse, PT ;  /* 0x0000003c1900720c */ /* 0x080fe40003f46270 */
[----:B------:R-:W-:Y:S01]  /*b390*/  FSEL R74, R74, -INF , !P0 ;  /* 0xff8000004a4a7808 */ /* 0x000fe20004000000 */
[----:B------:R-:W1:Y:S01]  /*b3a0*/  MUFU.TANH R75, R75 ;  /* 0x0000004b004b7308 */ /* 0x000e620000002400 */
[C---:B---3--:R-:W-:Y:S01]  /*b3b0*/  HMMA.16816.F32.BF16 R8, R12.reuse, R16, R8 ;  /* 0x000000100c08723c */ /* 0x048fe20000041808 */
[----:B------:R-:W-:Y:S01]  /*b3c0*/  VIADD R16, R40, 0xfffffec9 ;  /* 0xfffffec928107836 */ /* 0x000fe20000000000 */
[----:B----4-:R-:W-:Y:S01]  /*b3d0*/  FSEL R76, R76, -INF , !P4 ;  /* 0xff8000004c4c7808 */ /* 0x010fe20006000000 */
[----:B------:R-:W-:Y:S01]  /*b3e0*/  VIADD R17, R40, 0xfffffec8 ;  /* 0xfffffec828117836 */ /* 0x000fe20000000000 */
[-C--:B------:R-:W-:Y:S02]  /*b3f0*/  ISETP.GE.AND P4, PT, R24, R35.reuse, PT ;  /* 0x000000231800720c */ /* 0x080fe40003f86270 */
[CC--:B------:R-:W-:Y:S01]  /*b400*/  ISETP.GE.AND P1, PT, R16.reuse, R60.reuse, PT ;  /* 0x0000003c1000720c */ /* 0x0c0fe20003f26270 */
[----:B------:R-:W3:Y:S01]  /*b410*/  MUFU.TANH R73, R73 ;  /* 0x0000004900497308 */ /* 0x000ee20000002400 */
[----:B------:R-:W-:Y:S01]  /*b420*/  ISETP.GE.AND P0, PT, R16, R35, PT ;  /* 0x000000231000720c */ /* 0x000fe20003f06270 */
[----:B------:R-:W-:Y:S01]  /*b430*/  HMMA.16816.F32.BF16 R4, R12, R18, R4 ;  /* 0x000000120c04723c */ /* 0x000fe20000041804 */
[----:B--2---:R-:W-:Y:S01]  /*b440*/  FSEL R56, R56, -INF , !P6 ;  /* 0xff80000038387808 */ /* 0x004fe20007000000 */
[C---:B------:R-:W-:Y:S01]  /*b450*/  VIADD R16, R40.reuse, 0xfffffed0 ;  /* 0xfffffed028107836 */ /* 0x040fe20000000000 */
[-C--:B------:R-:W-:Y:S01]  /*b460*/  ISETP.GE.AND P6, PT, R17, R60.reuse, PT ;  /* 0x0000003c1100720c */ /* 0x080fe20003fc6270 */
[----:B------:R-:W-:Y:S01]  /*b470*/  VIADD R12, R40, 0xfffffed9 ;  /* 0xfffffed9280c7836 */ /* 0x000fe20000000000 */
[----:B------:R-:W-:Y:S01]  /*b480*/  FSEL R54, R54, -INF , !P4 ;  /* 0xff80000036367808 */ /* 0x000fe20006000000 */
[----:B------:R-:W2:Y:S01]  /*b490*/  MUFU.TANH R52, R52 ;  /* 0x0000003400347308 */ /* 0x000ea20000002400 */
[----:B------:R-:W-:-:S02]  /*b4a0*/  ISETP.GE.AND P4, PT, R16, R60, PT ;  /* 0x0000003c1000720c */ /* 0x000fc40003f86270 */
[----:B-1----:R-:W-:Y:S01]  /*b4b0*/  FSEL R75, R75, -INF , !P2 ;  /* 0xff8000004b4b7808 */ /* 0x002fe20005000000 */
[----:B------:R-:W-:Y:S01]  /*b4c0*/  FMUL.FTZ R62, R9, UR10 ;  /* 0x0000000a093e7c20 */ /* 0x000fe20008410000 */
[-C--:B------:R-:W-:Y:S01]  /*b4d0*/  ISETP.GE.AND P2, PT, R17, R35.reuse, PT ;  /* 0x000000231100720c */ /* 0x080fe20003f46270 */
[----:B------:R-:W-:Y:S01]  /*b4e0*/  VIADD R17, R40, 0xfffffed1 ;  /* 0xfffffed128117836 */ /* 0x000fe20000000000 */
[----:B------:R-:W-:Y:S01]  /*b4f0*/  FSEL R72, R72, -INF , !P1 ;  /* 0xff80000048487808 */ /* 0x000fe20004800000 */
[----:B------:R-:W1:Y:S01]  /*b500*/  MUFU.TANH R50, R50 ;  /* 0x0000003200327308 */ /* 0x000e620000002400 */
[----:B------:R-:W-:Y:S01]  /*b510*/  VIADD R9, R40, 0xfffffee0 ;  /* 0xfffffee028097836 */ /* 0x000fe20000000000 */
[----:B---3--:R-:W-:Y:S01]  /*b520*/  FSEL R73, R73, -INF , !P6 ;  /* 0xff80000049497808 */ /* 0x008fe20007000000 */
[----:B------:R-:W-:Y:S01]  /*b530*/  FMUL.FTZ R8, R8, UR10 ;  /* 0x0000000a08087c20 */ /* 0x000fe20008410000 */
[-C--:B------:R-:W-:Y:S01]  /*b540*/  ISETP.GE.AND P6, PT, R16, R35.reuse, PT ;  /* 0x000000231000720c */ /* 0x080fe20003fc6270 */
[----:B------:R-:W-:Y:S01]  /*b550*/  VIADD R16, R40, 0xfffffed8 ;  /* 0xfffffed828107836 */ /* 0x000fe20000000000 */
[----:B------:R-:W-:Y:S01]  /*b560*/  ISETP.GE.AND P1, PT, R17, R35, PT ;  /* 0x000000231100720c */ /* 0x000fe20003f26270 */
[----:B------:R-:W-:Y:S01]  /*b570*/  FMUL.FTZ R11, R11, UR10 ;  /* 0x0000000a0b0b7c20 */ /* 0x000fe20008410000 */
[----:B------:R-:W3:Y:S01]  /*b580*/  MUFU.TANH R71, R71 ;  /* 0x0000004700477308 */ /* 0x000ee20000002400 */
[----:B------:R-:W-:Y:S01]  /*b590*/  FSEL R51, R51, -INF , !P6 ;  /* 0xff80000033337808 */ /* 0x000fe20007000000 */
[----:B------:R-:W-:Y:S01]  /*b5a0*/  FMUL.FTZ R61, R4, UR10 ;  /* 0x0000000a043d7c20 */ /* 0x000fe20008410000 */
[----:B--2---:R-:W-:Y:S01]  /*b5b0*/  FSEL R52, R52, -INF , !P0 ;  /* 0xff80000034347808 */ /* 0x004fe20004000000 */
[----:B------:R-:W-:Y:S01]  /*b5c0*/  VIADD R4, R40, 0xfffffee9 ;  /* 0xfffffee928047836 */ /* 0x000fe20000000000 */
[-C--:B------:R-:W-:Y:S01]  /*b5d0*/  ISETP.GE.AND P0, PT, R16, R60.reuse, PT ;  /* 0x0000003c1000720c */ /* 0x080fe20003f06270 */
[----:B------:R-:W-:Y:S01]  /*b5e0*/  FMUL.FTZ R10, R10, UR10 ;  /* 0x0000000a0a0a7c20 */ /* 0x000fe20008410000 */
[-C--:B------:R-:W-:Y:S01]  /*b5f0*/  ISETP.GE.AND P6, PT, R12, R60.reuse, PT ;  /* 0x0000003c0c00720c */ /* 0x080fe20003fc6270 */
[----:B------:R-:W2:Y:S01]  /*b600*/  MUFU.TANH R49, R49 ;  /* 0x0000003100317308 */ /* 0x000ea20000002400 */
[----:B------:R-:W-:Y:S01]  /*b610*/  FSEL R69, R69, -INF , !P0 ;  /* 0xff80000045457808 */ /* 0x000fe20004000000 */
[----:B------:R-:W-:Y:S01]  /*b620*/  FMUL.FTZ R41, R6, UR10 ;  /* 0x0000000a06297c20 */ /* 0x000fe20008410000 */
[----:B-1----:R-:W-:Y:S01]  /*b630*/  FSEL R50, R50, -INF , !P1 ;  /* 0xff80000032327808 */ /* 0x002fe20004800000 */
[----:B------:R-:W-:Y:S01]  /*b640*/  VIADD R6, R40, 0xfffffef9 ;  /* 0xfffffef928067836 */ /* 0x000fe20000000000 */
[----:B------:R-:W-:-:S02]  /*b650*/  ISETP.GE.AND P1, PT, R9, R60, PT ;  /* 0x0000003c0900720c */ /* 0x000fc40003f26270 */
[-C--:B------:R-:W-:Y:S01]  /*b660*/  ISETP.GE.AND P0, PT, R9, R35.reuse, PT ;  /* 0x000000230900720c */ /* 0x080fe20003f06270 */
[----:B------:R-:W1:Y:S01]  /*b670*/  MUFU.TANH R67, R67 ;  /* 0x0000004300437308 */ /* 0x000e620000002400 */
[----:B------:R-:W-:Y:S01]  /*b680*/  VIADD R9, R40, 0xfffffee1 ;  /* 0xfffffee128097836 */ /* 0x000fe20000000000 */
[----:B---3--:R-:W-:Y:S02]  /*b690*/  FSEL R71, R71, -INF , !P4 ;  /* 0xff80000047477808 */ /* 0x008fe40006000000 */
[-C--:B------:R-:W-:Y:S02]  /*b6a0*/  ISETP.GE.AND P4, PT, R16, R35.reuse, PT ;  /* 0x000000231000720c */ /* 0x080fe40003f86270 */
[----:B------:R-:W-:Y:S02]  /*b6b0*/  FSEL R68, R68, -INF , !P6 ;  /* 0xff80000044447808 */ /* 0x000fe40007000000 */
[----:B------:R-:W3:Y:S01]  /*b6c0*/  MUFU.TANH R47, R30 ;  /* 0x0000001e002f7308 */ /* 0x000ee20000002400 */
[----:B------:R-:W-:-:S02]  /*b6d0*/  ISETP.GE.AND P6, PT, R9, R35, PT ;  /* 0x000000230900720c */ /* 0x000fc40003fc6270 */
[----:B--2---:R-:W-:Y:S02]  /*b6e0*/  FSEL R49, R49, -INF , !P4 ;  /* 0xff80000031317808 */ /* 0x004fe40006000000 */
[----:B------:R-:W-:Y:S01]  /*b6f0*/  ISETP.GE.AND P4, PT, R9, R60, PT ;  /* 0x0000003c0900720c */ /* 0x000fe20003f86270 */
[----:B------:R-:W-:Y:S01]  /*b700*/  FMUL.FTZ R9, R5, UR10 ;  /* 0x0000000a05097c20 */ /* 0x000fe20008410000 */
[----:B------:R-:W-:Y:S01]  /*b710*/  VIADD R5, R40, 0xfffffef1 ;  /* 0xfffffef128057836 */ /* 0x000fe20000000000 */
[----:B------:R-:W2:Y:S01]  /*b720*/  MUFU.TANH R53, R53 ;  /* 0x0000003500357308 */ /* 0x000ea20000002400 */
[----:B-1----:R-:W-:-:S07]  /*b730*/  FSEL R67, R67, -INF , !P1 ;  /* 0xff80000043437808 */ /* 0x002fce0004800000 */
[----:B------:R-:W1:Y:S01]  /*b740*/  MUFU.TANH R64, R21 ;  /* 0x0000001500407308 */ /* 0x000e620000002400 */
[----:B---3--:R-:W-:Y:S02]  /*b750*/  FSEL R47, R47, -INF , !P0 ;  /* 0xff8000002f2f7808 */ /* 0x008fe40004000000 */
[----:B------:R-:W-:-:S05]  /*b760*/  ISETP.GE.AND P0, PT, R4, R60, PT ;  /* 0x0000003c0400720c */ /* 0x000fca0003f06270 */
[----:B------:R-:W-:Y:S01]  /*b770*/  MUFU.TANH R45, R22 ;  /* 0x00000016002d7308 */ /* 0x000fe20000002400 */
[----:B--2---:R-:W-:Y:S02]  /*b780*/  FSEL R53, R53, -INF , !P2 ;  /* 0xff80000035357808 */ /* 0x004fe40005000000 */
[----:B------:R-:W-:-:S05]  /*b790*/  ISETP.GE.AND P2, PT, R17, R60, PT ;  /* 0x0000003c1100720c */ /* 0x000fca0003f46270 */
[----:B------:R-:W2:Y:S01]  /*b7a0*/  MUFU.TANH R66, R66 ;  /* 0x0000004200427308 */ /* 0x000ea20000002400 */
[----:B------:R-:W-:Y:S02]  /*b7b0*/  FSEL R70, R70, -INF , !P2 ;  /* 0xff80000046467808 */ /* 0x000fe40005000000 */
[----:B-1----:R-:W-:Y:S02]  /*b7c0*/  FSEL R64, R64, -INF , !P0 ;  /* 0xff80000040407808 */ /* 0x002fe40004000000 */
[-C--:B------:R-:W-:Y:S02]  /*b7d0*/  ISETP.GE.AND P0, PT, R5, R35.reuse, PT ;  /* 0x000000230500720c */ /* 0x080fe40003f06270 */
[----:B------:R-:W-:Y:S01]  /*b7e0*/  ISETP.GE.AND P2, PT, R12, R35, PT ;  /* 0x000000230c00720c */ /* 0x000fe20003f46270 */
[----:B------:R1:W-:Y:S08]  /*b7f0*/  MUFU.TANH R63, R8 ;  /* 0x00000008003f7308 */ /* 0x0003f00000002400 */
[----:B------:R-:W3:Y:S01]  /*b800*/  MUFU.TANH R48, R48 ;  /* 0x0000003000307308 */ /* 0x000ee20000002400 */
[----:B--2---:R-:W-:-:S02]  /*b810*/  FSEL R66, R66, -INF , !P4 ;  /* 0xff80000042427808 */ /* 0x004fc40006000000 */
[----:B------:R-:W-:-:S05]  /*b820*/  ISETP.GE.AND P4, PT, R4, R35, PT ;  /* 0x000000230400720c */ /* 0x000fca0003f86270 */
[----:B------:R-:W2:Y:S01]  /*b830*/  MUFU.TANH R42, R11 ;  /* 0x0000000b002a7308 */ /* 0x000ea20000002400 */
[----:B-1----:R-:W-:-:S05]  /*b840*/  VIADD R8, R40, 0xfffffee8 ;  /* 0xfffffee828087836 */ /* 0x002fca0000000000 */
[----:B------:R-:W-:Y:S02]  /*b850*/  ISETP.GE.AND P1, PT, R8, R35, PT ;  /* 0x000000230800720c */ /* 0x000fe40003f26270 */
[----:B------:R-:W1:Y:S01]  /*b860*/  MUFU.TANH R46, R31 ;  /* 0x0000001f002e7308 */ /* 0x000e620000002400 */
[----:B---3--:R-:W-:Y:S02]  /*b870*/  FSEL R48, R48, -INF , !P2 ;  /* 0xff80000030307808 */ /* 0x008fe40005000000 */
[----:B------:R-:W-:Y:S02]  /*b880*/  FSEL R45, R45, -INF , !P1 ;  /* 0xff8000002d2d7808 */ /* 0x000fe40004800000 */
[-C--:B------:R-:W-:Y:S01]  /*b890*/  ISETP.GE.AND P1, PT, R5, R60.reuse, PT ;  /* 0x0000003c0500720c */ /* 0x080fe20003f26270 */
[----:B------:R-:W-:Y:S02]  /*b8a0*/  FMUL.FTZ R5, R7, UR10 ;  /* 0x0000000a07057c20 */ /* 0x000fe40008410000 */
[----:B------:R-:W3:Y:S01]  /*b8b0*/  MUFU.TANH R65, R20 ;  /* 0x0000001400417308 */ /* 0x000ee20000002400 */
[----:B------:R-:W-:Y:S01]  /*b8c0*/  ISETP.GE.AND P2, PT, R8, R60, PT ;  /* 0x0000003c0800720c */ /* 0x000fe20003f46270 */
[----:B------:R-:W-:Y:S01]  /*b8d0*/  VIADD R8, R40, 0xfffffef0 ;  /* 0xfffffef028087836 */ /* 0x000fe20000000000 */
[----:B--2---:R-:W-:Y:S01]  /*b8e0*/  FSEL R42, R42, -INF , !P0 ;  /* 0xff8000002a2a7808 */ /* 0x004fe20004000000 */
[----:B------:R-:W-:Y:S01]  /*b8f0*/  VIADD R40, R40, 0xfffffef8 ;  /* 0xfffffef828287836 */ /* 0x000fe20000000000 */
[----:B------:R-:W-:-:S03]  /*b900*/  ISETP.GE.AND P0, PT, R3, 0x3, PT ;  /* 0x000000030300780c */ /* 0x000fc60003f06270 */
[----:B------:R-:W2:Y:S01]  /*b910*/  MUFU.TANH R44, R23 ;  /* 0x00000017002c7308 */ /* 0x000ea20000002400 */
[----:B-1----:R-:W-:Y:S02]  /*b920*/  FSEL R46, R46, -INF , !P6 ;  /* 0xff8000002e2e7808 */ /* 0x002fe40007000000 */
[----:B------:R-:W-:-:S05]  /*b930*/  ISETP.GE.AND P6, PT, R8, R60, PT ;  /* 0x0000003c0800720c */ /* 0x000fca0003fc6270 */
[----:B------:R-:W1:Y:S01]  /*b940*/  MUFU.TANH R62, R62 ;  /* 0x0000003e003e7308 */ /* 0x000e620000002400 */
[----:B------:R-:W-:Y:S02]  /*b950*/  FSEL R63, R63, -INF , !P6 ;  /* 0xff8000003f3f7808 */ /* 0x000fe40007000000 */
[----:B---3--:R-:W-:Y:S02]  /*b960*/  FSEL R65, R65, -INF , !P2 ;  /* 0xff80000041417808 */ /* 0x008fe40005000000 */
[----:B------:R-:W-:Y:S02]  /*b970*/  ISETP.GE.AND P2, PT, R8, R35, PT ;  /* 0x000000230800720c */ /* 0x000fe40003f46270 */
[-C--:B------:R-:W-:Y:S01]  /*b980*/  ISETP.GE.AND P6, PT, R40, R60.reuse, PT ;  /* 0x0000003c2800720c */ /* 0x080fe20003fc6270 */
[----:B------:R-:W3:Y:S01]  /*b990*/  MUFU.TANH R43, R10 ;  /* 0x0000000a002b7308 */ /* 0x000ee20000002400 */
[----:B--2---:R-:W-:Y:S01]  /*b9a0*/  FSEL R44, R44, -INF , !P4 ;  /* 0xff8000002c2c7808 */ /* 0x004fe20006000000 */
[----:B------:R-:W-:Y:S01]  /*b9b0*/  BAR.SYNC.DEFER_BLOCKING 0x0 ;  /* 0x0000000000007b1d */ /* 0x000fe20000010000 */
[----:B------:R-:W-:-:S05]  /*b9c0*/  ISETP.GE.AND P4, PT, R6, R60, PT ;  /* 0x0000003c0600720c */ /* 0x000fca0003f86270 */
[----:B------:R-:W2:Y:S01]  /*b9d0*/  MUFU.TANH R61, R61 ;  /* 0x0000003d003d7308 */ /* 0x000ea20000002400 */
[----:B-1----:R-:W-:Y:S02]  /*b9e0*/  FSEL R62, R62, -INF , !P1 ;  /* 0xff8000003e3e7808 */ /* 0x002fe40004800000 */
[----:B------:R-:W-:-:S05]  /*b9f0*/  ISETP.GE.AND P1, PT, R6, R35, PT ;  /* 0x000000230600720c */ /* 0x000fca0003f26270 */
[----:B------:R-:W1:Y:S01]  /*ba00*/  MUFU.TANH R4, R9 ;  /* 0x0000000900047308 */ /* 0x000e620000002400 */
[----:B---3--:R-:W-:Y:S02]  /*ba10*/  FSEL R43, R43, -INF , !P2 ;  /* 0xff8000002b2b7808 */ /* 0x008fe40005000000 */
[----:B------:R-:W-:-:S05]  /*ba20*/  ISETP.GE.AND P2, PT, R40, R35, PT ;  /* 0x000000232800720c */ /* 0x000fca0003f46270 */
[----:B------:R-:W3:Y:S01]  /*ba30*/  MUFU.TANH R41, R41 ;  /* 0x0000002900297308 */ /* 0x000ee20000002400 */
[----:B--2---:R-:W-:-:S07]  /*ba40*/  FSEL R61, R61, -INF , !P6 ;  /* 0xff8000003d3d7808 */ /* 0x004fce0007000000 */
[----:B------:R-:W2:Y:S01]  /*ba50*/  MUFU.TANH R5, R5 ;  /* 0x0000000500057308 */ /* 0x000ea20000002400 */
[----:B-1----:R-:W-:Y:S02]  /*ba60*/  FSEL R60, R4, -INF , !P4 ;  /* 0xff800000043c7808 */ /* 0x002fe40006000000 */
[----:B---3--:R-:W-:Y:S02]  /*ba70*/  FSEL R41, R41, -INF , !P2 ;  /* 0xff80000029297808 */ /* 0x008fe40005000000 */
[----:B--2---:R-:W-:Y:S01]  /*ba80*/  FSEL R40, R5, -INF , !P1 ;  /* 0xff80000005287808 */ /* 0x004fe20004800000 */
        /* <DEDUP_REMOVED lines=61> */
[----:B------:R-:W-:Y:S01]  /*be60*/  LEA.HI.X R231, R6, R231, R4, 0x1, P0 ;  /* 0x000000e706e77211 */ /* 0x000fe200000f0c04 */
[----:B------:R-:W-:Y:S06]  /*be70*/  BRA `(.L_x_633) ;  /* 0x00000000001c7947 */ /* 0x000fec0003800000 */
.L_x_632:
[----:B------:R-:W-:Y:S01]  /*be80*/  UMOV UR4, URZ ;  /* 0x000000ff00047c82 */ /* 0x000fe20008000000 */
[----:B------:R-:W-:Y:S01]  /*be90*/  IMAD.SHL.U32 R4, R32, 0x100, RZ ;  /* 0x0000010020047824 */ /* 0x000fe200078e00ff */
[----:B------:R-:W-:-:S05]  /*bea0*/  IADD3 R5, P0, PT, RZ, -UR4, RZ ;  /* 0x80000004ff057c10 */ /* 0x000fca000ff1e0ff */
[----:B------:R-:W-:-:S05]  /*beb0*/  IMAD.X R4, RZ, RZ, ~R4, P0 ;  /* 0x000000ffff047224 */ /* 0x000fca00000e0e04 */
[----:B------:R-:W-:-:S04]  /*bec0*/  SHF.R.S64 R5, R5, 0x1f, R4 ;  /* 0x0000001f05057819 */ /* 0x000fc80000001004 */
[----:B------:R-:W-:-:S04]  /*bed0*/  IADD3 R232, P0, PT, R5, R232, RZ ;  /* 0x000000e805e87210 */ /* 0x000fc80007f1e0ff */
[----:B------:R-:W-:-:S09]  /*bee0*/  LEA.HI.X.SX32 R231, R4, R231, 0x1, P0 ;  /* 0x000000e704e77211 */ /* 0x000fd200000f0eff */
.L_x_633:
[C---:B------:R-:W-:Y:S01]  /*bef0*/  LEA R16, P0, R32.reuse, R232, 0x6 ;  /* 0x000000e820107211 */ /* 0x040fe200078030ff */
[----:B------:R-:W-:Y:S01]  /*bf00*/  @!P3 IMAD.MOV.U32 R233, RZ, RZ, R231 ;  /* 0x000000ffffe9b224 */ /* 0x000fe200078e00e7 */
[----:B------:R1:W-:Y:S01]  /*bf10*/  @P3 STS.128 [R237+0x1000], RZ ;  /* 0x001000ffed003388 */ /* 0x0003e20000000c00 */
[C---:B------:R-:W-:Y:S01]  /*bf20*/  @!P3 IMAD R5, R33.reuse, 0xc0, RZ ;  /* 0x000000c02105b824 */ /* 0x040fe200078e02ff */
[C---:B------:R-:W-:Y:S01]  /*bf30*/  LEA.HI.X R17, R32.reuse, R231, R33, 0x6, P0 ;  /* 0x000000e720117211 */ /* 0x040fe200000f3421 */
[--C-:B------:R-:W-:Y:S01]  /*bf40*/  @!P3 IMAD.MOV.U32 R10, RZ, RZ, R16.reuse ;  /* 0x000000ffff0ab224 */ /* 0x100fe200078e0010 */
[CC--:B------:R-:W-:Y:S01]  /*bf50*/  @!P3 LEA R14, P0, R32.reuse, R16.reuse, 0x6 ;  /* 0x00000010200eb211 */ /* 0x0c0fe200078030ff */
[----:B------:R-:W-:Y:S01]  /*bf60*/  @!P3 IMAD.MOV.U32 R6, RZ, RZ, R16 ;  /* 0x000000ffff06b224 */ /* 0x000fe200078e0010 */
[-C--:B------:R-:W-:Y:S01]  /*bf70*/  @!P3 MOV R11, R17.reuse ;  /* 0x00000011000bb202 */ /* 0x080fe20000000f00 */
[----:B------:R-:W-:Y:S01]  /*bf80*/  @!PT LDS RZ, [RZ] ;  /* 0x00000000fffff984 */ /* 0x000fe20000000800 */
[----:B------:R-:W-:Y:S01]  /*bf90*/  @!PT LDS RZ, [RZ] ;  /* 0x00000000fffff984 */ /* 0x000fe20000000800 */
[----:B------:R-:W-:Y:S01]  /*bfa0*/  @!PT LDS RZ, [RZ] ;  /* 0x00000000fffff984 */ /* 0x000fe20000000800 */
[----:B------:R1:W-:Y:S01]  /*bfb0*/  @!P3 LDGSTS.E.BYPASS.LTC128B.128 [R237+0x1000], desc[UR16][R232.64] ;  /* 0x01000000e8edbfae */ /* 0x0003e2000b981a10 */
[CC--:B------:R-:W-:Y:S01]  /*bfc0*/  @!P3 LEA R12, P1, R32.reuse, R16.reuse, 0x7 ;  /* 0x00000010200cb211 */ /* 0x0c0fe200078238ff */
[----:B------:R-:W-:Y:S01]  /*bfd0*/  @!P3 IMAD R4, R33, 0x140, RZ ;  /* 0x000001402104b824 */ /* 0x000fe200078e02ff */
[-C--:B------:R-:W-:Y:S01]  /*bfe0*/  @!P3 MOV R7, R17.reuse ;  /* 0x000000110007b202 */ /* 0x080fe20000000f00 */
[C---:B------:R-:W-:Y:S01]  /*bff0*/  @!P3 IMAD.WIDE.U32 R10, R32.reuse, 0xc0, R10 ;  /* 0x000000c0200ab825 */ /* 0x040fe200078e000a */
[CC--:B------:R-:W-:Y:S01]  /*c000*/  @!P3 LEA.HI.X R15, R32.reuse, R17.reuse, R33, 0x6, P0 ;  /* 0x00000011200fb211 */ /* 0x0c0fe200000f3421 */
[----:B------:R1:W-:Y:S01]  /*c010*/  @P3 STS.128 [R237+0x1800], RZ ;  /* 0x001800ffed003388 */ /* 0x0003e20000000c00 */
[C---:B------:R-:W-:Y:S01]  /*c020*/  @!P3 LEA R8, P0, R32.reuse, R16, 0x8 ;  /* 0x000000102008b211 */ /* 0x040fe200078040ff */
[C---:B------:R-:W-:Y:S01]  /*c030*/  @!P3 IMAD.WIDE.U32 R6, R32.reuse, 0x140, R6 ;  /* 0x000001402006b825 */ /* 0x040fe200078e0006 */
[CCC-:B------:R-:W-:Y:S01]  /*c040*/  @!P3 LEA.HI.X R13, R32.reuse, R17.reuse, R33.reuse, 0x7, P1 ;  /* 0x00000011200db211 */ /* 0x1c0fe200008f3c21 */
[----:B------:R-:W-:Y:S01]  /*c050*/  @!PT LDS RZ, [RZ] ;  /* 0x00000000fffff984 */ /* 0x000fe20000000800 */
[----:B------:R-:W-:Y:S01]  /*c060*/  @!PT LDS RZ, [RZ] ;  /* 0x00000000fffff984 */ /* 0x000fe20000000800 */
[----:B------:R-:W-:Y:S01]  /*c070*/  @!PT LDS RZ, [RZ] ;  /* 0x00000000fffff984 */ /* 0x000fe20000000800 */
[----:B------:R1:W-:Y:S01]  /*c080*/  @!P3 LDGSTS.E.BYPASS.LTC128B.128 [R237+0x1800], desc[UR16][R16.64] ;  /* 0x0180000010edbfae */ /* 0x0003e2000b981a10 */
[----:B------:R-:W-:Y:S01]  /*c090*/  @!P3 LEA.HI.X R9, R32, R17, R33, 0x8, P0 ;  /* 0x000000112009b211 */ /* 0x000fe200000f4421 */
[----:B------:R-:W-:Y:S01]  /*c0a0*/  @!P3 IMAD.IADD R11, R5, 0x1, R11 ;  /* 0x00000001050bb824 */ /* 0x000fe200078e020b */
[----:B------:R-:W-:Y:S01]  /*c0b0*/  @!P3 IADD3 R7, PT, PT, R4, R7, RZ ;  /* 0x000000070407b210 */ /* 0x000fe20007ffe0ff */
[----:B------:R1:W-:Y:S01]  /*c0c0*/  @P3 STS.128 [R237+0x2000], RZ ;  /* 0x002000ffed003388 */ /* 0x0003e20000000c00 */
[----:B------:R-:W-:Y:S03]  /*c0d0*/  BSSY.RECONVERGENT B0, `(.L_x_634) ;  /* 0x0000022000007945 */ /* 0x000fe60003800200 */
        /* <DEDUP_REMOVED lines=33> */
.L_x_635:
[----:B------:R-:W-:Y:S05]  /*c2f0*/  BSYNC.RECONVERGENT B0 ;  /* 0x0000000000007941 */ /* 0x000fea0003800200 */
.L_x_634:
[----:B------:R-:W0:Y:S02]  /*c300*/  LDGDEPBAR ;  /* 0x00000000000079af */ /* 0x000e240000000000 */
.L_x_631:
[----:B-1----:R-:W-:Y:S01]  /*c310*/  FMNMX3.FTZ R7, R2, R86, R82, !PT ;  /* 0x0000005602077276 */ /* 0x002fe20007810052 */
[----:B--2---:R-:W-:Y:S01]  /*c320*/  LDSM.16.MT88.4 R16, [R150+0x5000] ;  /* 0x005000009610783b */ /* 0x004fe20000004200 */
[----:B------:R-:W-:Y:S02]  /*c330*/  FMNMX3.FTZ R8, R0, R83, R81, !PT ;  /* 0x0000005300087276 */ /* 0x000fe40007810051 */
[----:B------:R-:W-:Y:S01]  /*c340*/  FMNMX3.FTZ R7, R7, R84, R80, !PT ;  /* 0x0000005407077276 */ /* 0x000fe20007810050 */
[----:B------:R-:W-:Y:S01]  /*c350*/  LDSM.16.MT88.4 R20, [R150+0x5400] ;  /* 0x005400009614783b */ /* 0x000fe20000004200 */
        /* <DEDUP_REMOVED lines=61> */
[----:B------:R-:W-:Y:S01]  /*c730*/  @P5 IADD3 R92, PT, PT, R248, -0x20, RZ ;  /* 0xffffffe0f85c5810 */ /* 0x000fe20007ffe0ff */
[----:B------:R-:W1:Y:S01]  /*c740*/  SHFL.BFLY PT, R6, R7, 0x2, 0x1f ;  /* 0x0c401f0007067f89 */ /* 0x000e6200000e0000 */
[----:B------:R-:W-:-:S03]  /*c750*/  VIMNMX R3, PT, PT, R3, 0x2, !PT ;  /* 0x0000000203037848 */ /* 0x000fc60007fe0100 */
[----:B------:R-:W2:Y:S01]  /*c760*/  SHFL.BFLY PT, R5, R8, 0x2, 0x1f ;  /* 0x0c401f0008057f89 */ /* 0x000ea200000e0000 */
[----:B------:R-:W-:Y:S02]  /*c770*/  IADD3 R246, PT, PT, R3, -0x3, RZ ;  /* 0xfffffffd03f67810 */ /* 0x000fe40007ffe0ff */
[----:B-1----:R-:W-:Y:S02]  /*c780*/  FMNMX.FTZ R6, R7, R6, !PT ;  /* 0x0000000607067209 */ /* 0x002fe40007810000 */
[----:B--2---:R-:W-:-:S03]  /*c790*/  FMNMX.FTZ R5, R8, R5, !PT ;  /* 0x0000000508057209 */ /* 0x004fc60007810000 */
[----:B------:R-:W1:Y:S04]  /*c7a0*/  SHFL.BFLY PT, R89, R6, 0x1, 0x1f ;  /* 0x0c201f0006597f89 */ /* 0x000e6800000e0000 */
[----:B------:R-:W2:Y:S01]  /*c7b0*/  SHFL.BFLY PT, R88, R5, 0x1, 0x1f ;  /* 0x0c201f0005587f89 */ /* 0x000ea200000e0000 */
[----:B-1----:R-:W-:-:S04]  /*c7c0*/  FMNMX.FTZ R89, R6, R89, !PT ;  /* 0x0000005906597209 */ /* 0x002fc80007810000 */
[C---:B------:R-:W-:Y:S01]  /*c7d0*/  FSETP.NEU.FTZ.AND P1, PT, R89.reuse, -INF , PT ;  /* 0xff8000005900780b */ /* 0x040fe20003f3d000 */
[----:B------:R-:W-:Y:S01]  /*c7e0*/  FMUL.FTZ R87, R89, UR6 ;  /* 0x0000000659577c20 */ /* 0x000fe20008410000 */
[----:B--2---:R-:W-:Y:S02]  /*c7f0*/  FMNMX.FTZ R88, R5, R88, !PT ;  /* 0x0000005805587209 */ /* 0x004fe40007810000 */
        /* <DEDUP_REMOVED lines=9> */
[----:B------:R-:W-:Y:S01]  /*c890*/  FMUL.FTZ R90, R7, UR6 ;  /* 0x00000006075a7c20 */ /* 0x000fe20008410000 */
[----:B------:R-:W-:Y:S01]  /*c8a0*/  FFMA.FTZ R86, R86, UR6, -R87 ;  /* 0x0000000656567c23 */ /* 0x000fe20008010857 */
[--C-:B------:R-:W-:Y:S01]  /*c8b0*/  FFMA.FTZ R4, R83, UR6, -R82.reuse ;  /* 0x0000000653047c23 */ /* 0x100fe20008010852 */
[--C-:B------:R-:W-:Y:S01]  /*c8c0*/  FFMA.FTZ R80, R81, UR6, -R82.reuse ;  /* 0x0000000651507c23 */ /* 0x100fe20008010852 */
[----:B------:R-:W-:Y:S01]  /*c8d0*/  MUFU.EX2 R83, R6 ;  /* 0x0000000600537308 */ /* 0x000fe20000000800 */
[----:B------:R-:W-:Y:S01]  /*c8e0*/  FADD.FTZ R2, R0, -R5 ;  /* 0x8000000500027221 */ /* 0x000fe20000010000 */
[--C-:B------:R-:W-:Y:S01]  /*c8f0*/  FFMA.FTZ R84, R84, UR6, -R87.reuse ;  /* 0x0000000654547c23 */ /* 0x100fe20008010857 */
[--C-:B------:R-:W-:Y:S01]  /*c900*/  FFMA.FTZ R93, R93, UR6, -R82.reuse ;  /* 0x000000065d5d7c23 */ /* 0x100fe20008010852 */
[----:B------:R1:W-:Y:S01]  /*c910*/  MUFU.EX2 R81, R4 ;  /* 0x0000000400517308 */ /* 0x0003e20000000800 */
[----:B------:R-:W-:Y:S01]  /*c920*/  FMUL.FTZ R2, R2, UR6 ;  /* 0x0000000602027c20 */ /* 0x000fe20008410000 */
[--C-:B------:R-:W-:Y:S01]  /*c930*/  FFMA.FTZ R12, R91, UR6, -R82.reuse ;  /* 0x000000065b0c7c23 */ /* 0x100fe20008010852 */
[--C-:B------:R-:W-:Y:S01]  /*c940*/  FFMA.FTZ R28, R94, UR6, -R87.reuse ;  /* 0x000000065e1c7c23 */ /* 0x100fe20008010857 */
[----:B------:R-:W-:Y:S01]  /*c950*/  MUFU.EX2 R86, R86 ;  /* 0x0000005600567308 */ /* 0x000fe20000000800 */
[--C-:B------:R-:W-:Y:S01]  /*c960*/  FFMA.FTZ R29, R96, UR6, -R87.reuse ;  /* 0x00000006601d7c23 */ /* 0x100fe20008010857 */
[--C-:B------:R-:W-:Y:S01]  /*c970*/  FFMA.FTZ R32, R95, UR6, -R82.reuse ;  /* 0x000000065f207c23 */ /* 0x100fe20008010852 */
[--C-:B------:R-:W-:Y:S01]  /*c980*/  FFMA.FTZ R98, R98, UR6, -R87.reuse ;  /* 0x0000000662627c23 */ /* 0x100fe20008010857 */
[----:B------:R-:W2:Y:S01]  /*c990*/  MUFU.EX2 R85, R85 ;  /* 0x0000005500557308 */ /* 0x000ea20000000800 */
[--C-:B------:R-:W-:Y:S01]  /*c9a0*/  FFMA.FTZ R107, R107, UR6, -R82.reuse ;  /* 0x000000066b6b7c23 */ /* 0x100fe20008010852 */
[--C-:B------:R-:W-:Y:S01]  /*c9b0*/  FFMA.FTZ R111, R116, UR6, -R87.reuse ;  /* 0x00000006746f7c23 */ /* 0x100fe20008010857 */
[--C-:B------:R-:W-:Y:S01]  /*c9c0*/  FFMA.FTZ R116, R114, UR6, -R87.reuse ;  /* 0x0000000672747c23 */ /* 0x100fe20008010857 */
[----:B------:R-:W3:Y:S01]  /*c9d0*/  MUFU.EX2 R84, R84 ;  /* 0x0000005400547308 */ /* 0x000ee20000000800 */
[--C-:B------:R-:W-:Y:S01]  /*c9e0*/  FFMA.FTZ R114, R112, UR6, -R87.reuse ;  /* 0x0000000670727c23 */ /* 0x100fe20008010857 */
[----:B-1----:R-:W1:Y:S01]  /*c9f0*/  LDSM.16.MT88.4 R4, [R92] ;  /* 0x000000005c04783b */ /* 0x002e620000004200 */
        /* <DEDUP_REMOVED lines=9> */
[----:B------:R-:W2:Y:S01]  /*ca90*/  MUFU.EX2 R0, R12 ;  /* 0x0000000c00007308 */ /* 0x000ea20000000800 */
[--C-:B------:R-:W-:Y:S01]  /*caa0*/  FFMA.FTZ R118, R118, UR6, -R87.reuse ;  /* 0x0000000676767c23 */ /* 0x100fe20008010857 */
[----:B---3--:R-:W-:Y:S01]  /*cab0*/  F2FP.BF16.F32.PACK_AB R10, R83, R84 ;  /* 0x00000054530a723e */ /* 0x008fe200000010ff */
[--C-:B------:R-:W-:Y:S01]  /*cac0*/  FFMA.FTZ R124, R121, UR6, -R82.reuse ;  /* 0x00000006797c7c23 */ /* 0x100fe20008010852 */
[----:B------:R-:W3:Y:S01]  /*cad0*/  MUFU.EX2 R90, R90 ;  /* 0x0000005a005a7308 */ /* 0x000ee20000000800 */
[--C-:B------:R-:W-:Y:S01]  /*cae0*/  FFMA.FTZ R191, R191, UR6, -R82.reuse ;  /* 0x00000006bfbf7c23 */ /* 0x100fe20008010852 */
[----:B----4-:R-:W-:Y:S01]  /*caf0*/  F2FP.BF16.F32.PACK_AB R9, R80, R81 ;  /* 0x000000515009723e */ /* 0x010fe200000010ff */
[--C-:B------:R-:W-:Y:S01]  /*cb00*/  FFMA.FTZ R189, R189, UR6, -R82.reuse ;  /* 0x00000006bdbd7c23 */ /* 0x100fe20008010852 */
[----:B------:R-:W4:Y:S01]  /*cb10*/  MUFU.EX2 R2, R2 ;  /* 0x0000000200027308 */ /* 0x000f220000000800 */
[--C-:B------:R-:W-:Y:S01]  /*cb20*/  FFMA.FTZ R192, R192, UR6, -R87.reuse ;  /* 0x00000006c0c07c23 */ /* 0x100fe20008010857 */
[--C-:B-----5:R-:W-:Y:S01]  /*cb30*/  FFMA.FTZ R93, R100, UR6, -R87.reuse ;  /* 0x00000006645d7c23 */ /* 0x120fe20008010857 */
[--C-:B------:R-:W-:Y:S01]  /*cb40*/  FFMA.FTZ R100, R97, UR6, -R82.reuse ;  /* 0x0000000661647c23 */ /* 0x100fe20008010852 */
[----:B------:R-:W-:Y:S01]  /*cb50*/  MUFU.EX2 R96, R28 ;  /* 0x0000001c00607308 */ /* 0x000fe20000000800 */
[--C-:B------:R-:W-:Y:S01]  /*cb60*/  FFMA.FTZ R173, R173, UR6, -R82.reuse ;  /* 0x00000006adad7c23 */ /* 0x100fe20008010852 */
[----:B--2---:R-:W-:Y:S01]  /*cb70*/  F2FP.BF16.F32.PACK_AB R11, R0, R91 ;  /* 0x0000005b000b723e */ /* 0x004fe200000010ff */
[--C-:B------:R-:W-:Y:S01]  /*cb80*/  FFMA.FTZ R174, R174, UR6, -R87.reuse ;  /* 0x00000006aeae7c23 */ /* 0x100fe20008010857 */
[----:B------:R2:W5:Y:S01]  /*cb90*/  MUFU.EX2 R95, R29 ;  /* 0x0000001d005f7308 */ /* 0x0005620000000800 */
[--C-:B------:R-:W-:Y:S01]  /*cba0*/  FFMA.FTZ R167, R167, UR6, -R82.reuse ;  /* 0x00000006a7a77c23 */ /* 0x100fe20008010852 */
[-C--:B---3--:R-:W-:Y:S01]  /*cbb0*/  FMUL.FTZ R12, R144, R90.reuse ;  /* 0x0000005a900c7220 */ /* 0x088fe20000410000 */
[-C--:B------:R-:W-:Y:S01]  /*cbc0*/  FMUL.FTZ R13, R145, R90.reuse ;  /* 0x0000005a910d7220 */ /* 0x080fe20000410000 */
[----:B------:R3:W-:Y:S01]  /*cbd0*/  MUFU.EX2 R94, R98 ;  /* 0x00000062005e7308 */ /* 0x0007e20000000800 */
[----:B------:R-:W-:Y:S01]  /*cbe0*/  FMUL.FTZ R140, R140, R90 ;  /* 0x0000005a8c8c7220 */ /* 0x000fe20000410000 */
[-C--:B----4-:R-:W-:Y:S01]  /*cbf0*/  FMUL.FTZ R14, R146, R2.reuse ;  /* 0x00000002920e7220 */ /* 0x090fe20000410000 */
[----:B------:R-:W-:Y:S01]  /*cc00*/  FMUL.FTZ R15, R147, R2 ;  /* 0x00000002930f7220 */ /* 0x000fe20000410000 */
[----:B------:R-:W-:Y:S01]  /*cc10*/  FMUL.FTZ R141, R141, R90 ;  /* 0x0000005a8d8d7220 */ /* 0x000fe20000410000 */
[-C--:B------:R-:W-:Y:S01]  /*cc20*/  FMUL.FTZ R142, R142, R2.reuse ;  /* 0x000000028e8e7220 */ /* 0x080fe20000410000 */
[----:B------:R-:W-:Y:S01]  /*cc30*/  FMUL.FTZ R143, R143, R2 ;  /* 0x000000028f8f7220 */ /* 0x000fe20000410000 */
[----:B------:R-:W4:Y:S01]  /*cc40*/  MUFU.EX2 R93, R93 ;  /* 0x0000005d005d7308 */ /* 0x000f220000000800 */
[-C--:B------:R-:W-:Y:S01]  /*cc50*/  FMUL.FTZ R24, R136, R90.reuse ;  /* 0x0000005a88187220 */ /* 0x080fe20000410000 */
[----:B------:R-:W-:Y:S01]  /*cc60*/  FMUL.FTZ R25, R137, R90 ;  /* 0x0000005a89197220 */ /* 0x000fe20000410000 */
[----:B--2---:R-:W2:Y:S01]  /*cc70*/  LDSM.16.MT88.4 R28, [R92+0x400] ;  /* 0x000400005c1c783b */ /* 0x004ea20000004200 */
[C---:B------:R-:W-:Y:S01]  /*cc80*/  HMMA.16816.F32.BF16 R12, R8.reuse, R16, R12 ;  /* 0x00000010080c723c */ /* 0x040fe2000004180c */
[----:B------:R4:W-:Y:S01]  /*cc90*/  MUFU.EX2 R97, R32 ;  /* 0x0000002000617308 */ /* 0x0009e20000000800 */
[-C--:B------:R-:W-:Y:S01]  /*cca0*/  FMUL.FTZ R26, R138, R2.reuse ;  /* 0x000000028a1a7220 */ /* 0x080fe20000410000 */
[--C-:B---3--:R-:W-:Y:S01]  /*ccb0*/  FFMA.FTZ R98, R109, UR6, -R82.reuse ;  /* 0x000000066d627c23 */ /* 0x108fe20008010852 */
[----:B------:R-:W-:Y:S01]  /*ccc0*/  FMUL.FTZ R27, R139, R2 ;  /* 0x000000028b1b7220 */ /* 0x000fe20000410000 */
[----:B------:R-:W3:Y:S01]  /*ccd0*/  MUFU.EX2 R100, R100 ;  /* 0x0000006400647308 */ /* 0x000ee20000000800 */
[-C--:B------:R-:W-:Y:S01]  /*cce0*/  FMUL.FTZ R132, R132, R90.reuse ;  /* 0x0000005a84847220 */ /* 0x080fe20000410000 */
[----:B------:R-:W-:Y:S01]  /*ccf0*/  FMUL.FTZ R133, R133, R90 ;  /* 0x0000005a85857220 */ /* 0x000fe20000410000 */
[C---:B------:R-:W-:Y:S01]  /*cd00*/  HMMA.16816.F32.BF16 R16, R8.reuse, R18, R140 ;  /* 0x000000120810723c */ /* 0x040fe2000004188c */
[----:B------:R-:W-:Y:S01]  /*cd10*/  MUFU.EX2 R98, R98 ;  /* 0x0000006200627308 */ /* 0x000fe20000000800 */
[-C--:B------:R-:W-:Y:S01]  /*cd20*/  FMUL.FTZ R134, R134, R2.reuse ;  /* 0x0000000286867220 */ /* 0x080fe20000410000 */
[----:B------:R-:W-:Y:S01]  /*cd30*/  FMUL.FTZ R135, R135, R2 ;  /* 0x0000000287877220 */ /* 0x000fe20000410000 */
[----:B-----5:R-:W-:Y:S01]  /*cd40*/  F2FP.BF16.F32.PACK_AB R34, R95, R96 ;  /* 0x000000605f22723e */ /* 0x020fe200000010ff */
[----:B------:R-:W5:Y:S01]  /*cd50*/  MUFU.EX2 R107, R107 ;  /* 0x0000006b006b7308 */ /* 0x000f620000000800 */
[--C-:B------:R-:W-:Y:S01]  /*cd60*/  FFMA.FTZ R109, R110, UR6, -R87.reuse ;  /* 0x000000066e6d7c23 */ /* 0x100fe20008010857 */
[----:B----4-:R-:W-:Y:S01]  /*cd70*/  F2FP.BF16.F32.PACK_AB R32, R94, R93 ;  /* 0x0000005d5e20723e */ /* 0x010fe200000010ff */
[C---:B-1----:R-:W-:Y:S01]  /*cd80*/  HMMA.16816.F32.BF16 R24, R8.reuse, R4, R24 ;  /* 0x000000040818723c */ /* 0x042fe20000041818 */
[----:B------:R1:W-:Y:S01]  /*cd90*/  MUFU.EX2 R110, R116 ;  /* 0x00000074006e7308 */ /* 0x0003e20000000800 */
[--C-:B------:R-:W-:Y:S01]  /*cda0*/  FFMA.FTZ R137, R187, UR6, -R82.reuse ;  /* 0x00000006bb897c23 */ /* 0x100fe20008010852 */
[----:B---3--:R-:W-:Y:S01]  /*cdb0*/  F2FP.BF16.F32.PACK_AB R33, R100, R97 ;  /* 0x000000616421723e */ /* 0x008fe200000010ff */
[--C-:B------:R-:W-:Y:S01]  /*cdc0*/  FFMA.FTZ R136, R185, UR6, -R82.reuse ;  /* 0x00000006b9887c23 */ /* 0x100fe20008010852 */
[----:B------:R-:W3:Y:S01]  /*cdd0*/  MUFU.EX2 R111, R111 ;  /* 0x0000006f006f7308 */ /* 0x000ee20000000800 */
[--C-:B------:R-:W-:Y:S01]  /*cde0*/  FFMA.FTZ R139, R181, UR6, -R82.reuse ;  /* 0x00000006b58b7c23 */ /* 0x100fe20008010852 */
[--C-:B------:R-:W-:Y:S01]  /*cdf0*/  FFMA.FTZ R141, R186, UR6, -R87.reuse ;  /* 0x00000006ba8d7c23 */ /* 0x100fe20008010857 */
[----:B------:R-:W-:Y:S01]  /*ce00*/  HMMA.16816.F32.BF16 R8, R8, R6, R132 ;  /* 0x000000060808723c */ /* 0x000fe20000041884 */
[----:B------:R-:W4:Y:S01]  /*ce10*/  LDSM.16.MT88.4 R4, [R150+0x5800] ;  /* 0x005800009604783b */ /* 0x000f220000004200 */
[----:B------:R-:W-:Y:S01]  /*ce20*/  MUFU.EX2 R109, R109 ;  /* 0x0000006d006d7308 */ /* 0x000fe20000000800 */
[----:B-----5:R-:W-:Y:S01]  /*ce30*/  F2FP.BF16.F32.PACK_AB R35, R107, R98 ;  /* 0x000000626b23723e */ /* 0x020fe200000010ff */
[--C-:B------:R-:W-:Y:S01]  /*ce40*/  FFMA.FTZ R132, R123, UR6, -R82.reuse ;  /* 0x000000067b847c23 */ /* 0x100fe20008010852 */
[--C-:B------:R-:W-:Y:S01]  /*ce50*/  FFMA.FTZ R135, R130, UR6, -R87.reuse ;  /* 0x0000000682877c23 */ /* 0x100fe20008010857 */
[----:B------:R-:W-:Y:S01]  /*ce60*/  MUFU.EX2 R114, R114 ;  /* 0x0000007200727308 */ /* 0x000fe20000000800 */
[--C-:B-1----:R-:W-:Y:S01]  /*ce70*/  FFMA.FTZ R116, R39, UR6, -R82.reuse ;  /* 0x0000000627747c23 */ /* 0x102fe20008010852 */
[--C-:B------:R-:W-:Y:S01]  /*ce80*/  FFMA.FTZ R133, R190, UR6, -R87.reuse ;  /* 0x00000006be857c23 */ /* 0x100fe20008010857 */
[--C-:B------:R-:W-:Y:S01]  /*ce90*/  FFMA.FTZ R134, R183, UR6, -R82.reuse ;  /* 0x00000006b7867c23 */ /* 0x100fe20008010852 */
[C---:B------:R-:W-:Y:S01]  /*cea0*/  HMMA.16816.F32.BF16 R12, R32.reuse, R20, R12 ;  /* 0x00000014200c723c */ /* 0x040fe2000004180c */
[----:B------:R2:W-:Y:S01]  /*ceb0*/  MUFU.EX2 R113, R38 ;  /* 0x0000002600717308 */ /* 0x0005e20000000800 */
[--C-:B------:R-:W-:Y:S01]  /*cec0*/  FFMA.FTZ R140, R184, UR6, -R87.reuse ;  /* 0x00000006b88c7c23 */ /* 0x100fe20008010857 */
[--C-:B------:R-:W-:Y:S01]  /*ced0*/  FFMA.FTZ R138, R182, UR6, -R87.reuse ;  /* 0x00000006b68a7c23 */ /* 0x100fe20008010857 */
[--C-:B------:R-:W-:Y:S01]  /*cee0*/  FFMA.FTZ R145, R180, UR6, -R87.reuse ;  /* 0x00000006b4917c23 */ /* 0x100fe20008010857 */
[----:B------:R-:W-:Y:S01]  /*cef0*/  MUFU.EX2 R112, R112 ;  /* 0x0000007000707308 */ /* 0x000fe20000000800 */
[--C-:B------:R-:W-:Y:S01]  /*cf00*/  FFMA.FTZ R142, R179, UR6, -R82.reuse ;  /* 0x00000006b38e7c23 */ /* 0x100fe20008010852 */
[--C-:B------:R-:W-:Y:S01]  /*cf10*/  FFMA.FTZ R147, R177, UR6, -R82.reuse ;  /* 0x00000006b1937c23 */ /* 0x100fe20008010852 */
[C---:B------:R-:W-:Y:S01]  /*cf20*/  HMMA.16816.F32.BF16 R16, R32.reuse, R22, R16 ;  /* 0x000000162010723c */ /* 0x040fe20000041810 */
[----:B------:R-:W1:Y:S01]  /*cf30*/  LDSM.16.MT88.4 R20, [R92+0x800] ;  /* 0x000800005c14783b */ /* 0x000e620000004200 */
[----:B------:R-:W5:Y:S01]  /*cf40*/  MUFU.EX2 R117, R117 ;  /* 0x0000007500757308 */ /* 0x000f620000000800 */
[--C-:B------:R-:W-:Y:S01]  /*cf50*/  FFMA.FTZ R144, R175, UR6, -R82.reuse ;  /* 0x00000006af907c23 */ /* 0x100fe20008010852 */
[--C-:B------:R-:W-:Y:S01]  /*cf60*/  FFMA.FTZ R146, R176, UR6, -R87.reuse ;  /* 0x00000006b0927c23 */ /* 0x100fe20008010857 */
[--C-:B------:R-:W-:Y:S01]  /*cf70*/  FFMA.FTZ R143, R178, UR6, -R87.reuse ;  /* 0x00000006b28f7c23 */ /* 0x100fe20008010857 */
[----:B------:R-:W-:Y:S01]  /*cf80*/  MUFU.EX2 R116, R116 ;  /* 0x0000007400747308 */ /* 0x000fe20000000800 */
[--C-:B------:R-:W-:Y:S01]  /*cf90*/  FFMA.FTZ R176, R165, UR6, -R82.reuse ;  /* 0x00000006a5b07c23 */ /* 0x100fe20008010852 */
[C---:B--2---:R-:W-:Y:S01]  /*cfa0*/  HMMA.16816.F32.BF16 R36, R32.reuse, R28, R24 ;  /* 0x0000001c2024723c */ /* 0x044fe20000041818 */
[----:B------:R-:W2:Y:S01]  /*cfb0*/  LDSM.16.MT88.4 R24, [R150+0x5c00] ;  /* 0x005c00009618783b */ /* 0x000ea20000004200 */
[----:B------:R-:W4:Y:S01]  /*cfc0*/  MUFU.EX2 R115, R115 ;  /* 0x0000007300737308 */ /* 0x000f220000000800 */
[--C-:B------:R-:W-:Y:S01]  /*cfd0*/  FFMA.FTZ R177, R172, UR6, -R87.reuse ;  /* 0x00000006acb17c23 */ /* 0x100fe20008010857 */
[--C-:B------:R-:W-:Y:S01]  /*cfe0*/  FFMA.FTZ R175, R171, UR6, -R82.reuse ;  /* 0x00000006abaf7c23 */ /* 0x100fe20008010852 */
[--C-:B------:R-:W-:Y:S01]  /*cff0*/  FFMA.FTZ R178, R169, UR6, -R82.reuse ;  /* 0x00000006a9b27c23 */ /* 0x100fe20008010852 */
[----:B------:R-:W1:Y:S01]  /*d000*/  MUFU.EX2 R120, R122 ;  /* 0x0000007a00787308 */ /* 0x000e620000000800 */
[--C-:B------:R-:W-:Y:S01]  /*d010*/  FFMA.FTZ R155, R155, UR6, -R82.reuse ;  /* 0x000000069b9b7c23 */ /* 0x100fe20008010852 */
[----:B------:R-:W-:Y:S01]  /*d020*/  HMMA.16816.F32.BF16 R28, R32, R30, R8 ;  /* 0x0000001e201c723c */ /* 0x000fe20000041808 */
[----:B---3--:R-:W-:Y:S01]  /*d030*/  F2FP.BF16.F32.PACK_AB R32, R110, R111 ;  /* 0x0000006f6e20723e */ /* 0x008fe200000010ff */
[----:B------:R-:W3:Y:S01]  /*d040*/  LDSM.16.MT88.4 R8, [R92+0xc00] ;  /* 0x000c00005c08783b */ /* 0x000ee20000004200 */
[----:B-----5:R-:W-:Y:S01]  /*d050*/  F2FP.BF16.F32.PACK_AB R33, R117, R112 ;  /* 0x000000707521723e */ /* 0x020fe200000010ff */
[----:B------:R-:W-:Y:S01]  /*d060*/  MUFU.EX2 R119, R119 ;  /* 0x0000007700777308 */ /* 0x000fe20000000800 */
[----:B------:R-:W-:Y:S01]  /*d070*/  F2FP.BF16.F32.PACK_AB R34, R114, R109 ;  /* 0x0000006d7222723e */ /* 0x000fe200000010ff */
[----:B------:R-:W-:Y:S01]  /*d080*/  FFMA.FTZ R154, R154, UR6, -R87 ;  /* 0x000000069a9a7c23 */ /* 0x000fe20008010857 */
[----:B------:R-:W-:Y:S01]  /*d090*/  FFMA.FTZ R101, R101, UR6, -R82 ;  /* 0x0000000665657c23 */ /* 0x000fe20008010852 */
[----:B----4-:R-:W-:Y:S01]  /*d0a0*/  F2FP.BF16.F32.PACK_AB R35, R115, R116 ;  /* 0x000000747323723e */ /* 0x010fe200000010ff */
[----:B------:R-:W-:Y:S01]  /*d0b0*/  MUFU.EX2 R118, R118 ;  /* 0x0000007600767308 */ /* 0x000fe20000000800 */
[----:B------:R-:W-:Y:S01]  /*d0c0*/  FFMA.FTZ R86, R249, R90, R86 ;  /* 0x0000005af9567223 */ /* 0x000fe20000010056 */
[----:B------:R-:W-:Y:S01]  /*d0d0*/  FFMA.FTZ R81, R250, R2, R81 ;  /* 0x00000002fa517223 */ /* 0x000fe20000010051 */
[----:B------:R-:W-:Y:S01]  /*d0e0*/  FFMA.FTZ R79, R79, UR6, -R87 ;  /* 0x000000064f4f7c23 */ /* 0x000fe20008010857 */
[----:B------:R-:W-:Y:S01]  /*d0f0*/  MUFU.EX2 R123, R191 ;  /* 0x000000bf007b7308 */ /* 0x000fe20000000800 */
[----:B------:R-:W-:Y:S01]  /*d100*/  FADD.FTZ R85, R85, R86 ;  /* 0x0000005655557221 */ /* 0x000fe20000010000 */
[C---:B------:R-:W-:Y:S01]  /*d110*/  HMMA.16816.F32.BF16 R12, R32.reuse, R4, R12 ;  /* 0x00000004200c723c */ /* 0x040fe2000004180c */
[----:B------:R-:W-:Y:S01]  /*d120*/  FADD.FTZ R80, R80, R81 ;  /* 0x0000005150507221 */ /* 0x000fe20000010000 */
[----:B------:R4:W5:Y:S01]  /*d130*/  MUFU.EX2 R122, R132 ;  /* 0x00000084007a7308 */ /* 0x0009620000000800 */
[--C-:B------:R-:W-:Y:S01]  /*d140*/  FFMA.FTZ R90, R77, UR6, -R87.reuse ;  /* 0x000000064d5a7c23 */ /* 0x100fe20008010857 */
[--C-:B------:R-:W-:Y:S01]  /*d150*/  FFMA.FTZ R2, R78, UR6, -R87.reuse ;  /* 0x000000064e027c23 */ /* 0x100fe20008010857 */
[----:B------:R-:W-:Y:S01]  /*d160*/  FADD.FTZ R91, R91, R80 ;  /* 0x000000505b5b7221 */ /* 0x000fe20000010000 */
[----:B------:R-:W-:Y:S01]  /*d170*/  MUFU.EX2 R121, R189 ;  /* 0x000000bd00797308 */ /* 0x000fe20000000800 */
[--C-:B------:R-:W-:Y:S01]  /*d180*/  FFMA.FTZ R78, R76, UR6, -R87.reuse ;  /* 0x000000064c4e7c23 */ /* 0x100fe20008010857 */
[C---:B------:R-:W-:Y:S01]  /*d190*/  HMMA.16816.F32.BF16 R16, R32.reuse, R6, R16 ;  /* 0x000000062010723c */ /* 0x040fe20000041810 */
[----:B------:R-:W3:Y:S01]  /*d1a0*/  LDSM.16.MT88.4 R4, [R150+0x6000] ;  /* 0x006000009604783b */ /* 0x000ee20000004200 */
[----:B------:R-:W2:Y:S01]  /*d1b0*/  MUFU.EX2 R124, R124 ;  /* 0x0000007c007c7308 */ /* 0x000ea20000000800 */
[--C-:B------:R-:W-:Y:S01]  /*d1c0*/  FFMA.FTZ R80, R58, UR6, -R82.reuse ;  /* 0x000000063a507c23 */ /* 0x100fe20008010852 */
[--C-:B------:R-:W-:Y:S01]  /*d1d0*/  FFMA.FTZ R81, R57, UR6, -R82.reuse ;  /* 0x0000000639517c23 */ /* 0x100fe20008010852 */
[--C-:B------:R-:W-:Y:S01]  /*d1e0*/  FFMA.FTZ R56, R56, UR6, -R82.reuse ;  /* 0x0000000638387c23 */ /* 0x100fe20008010852 */
[----:B------:R-:W-:Y:S01]  /*d1f0*/  MUFU.EX2 R130, R192 ;  /* 0x000000c000827308 */ /* 0x000fe20000000800 */
[--C-:B------:R-:W-:Y:S01]  /*d200*/  FFMA.FTZ R75, R75, UR6, -R87.reuse ;  /* 0x000000064b4b7c23 */ /* 0x100fe20008010857 */
[C---:B-1----:R-:W-:Y:S01]  /*d210*/  HMMA.16816.F32.BF16 R36, R32.reuse, R20, R36 ;  /* 0x000000142024723c */ /* 0x042fe20000041824 */
[----:B------:R-:W-:Y:S01]  /*d220*/  F2FP.BF16.F32.PACK_AB R20, R120, R113 ;  /* 0x000000717814723e */ /* 0x000fe200000010ff */
[--C-:B----4-:R-:W-:Y:S01]  /*d230*/  FFMA.FTZ R132, R188, UR6, -R87.reuse ;  /* 0x00000006bc847c23 */ /* 0x110fe20008010857 */
[----:B-----5:R-:W-:Y:S01]  /*d240*/  F2FP.BF16.F32.PACK_AB R21, R122, R123 ;  /* 0x0000007b7a15723e */ /* 0x020fe200000010ff */
[----:B------:R-:W1:Y:S01]  /*d250*/  MUFU.EX2 R135, R135 ;  /* 0x0000008700877308 */ /* 0x000e620000000800 */
[----:B------:R-:W-:Y:S01]  /*d260*/  FFMA.FTZ R51, R51, UR6, -R82 ;  /* 0x0000000633337c23 */ /* 0x000fe20008010852 */
[--C-:B------:R-:W-:Y:S01]  /*d270*/  FFMA.FTZ R67, R67, UR6, -R87.reuse ;  /* 0x0000000643437c23 */ /* 0x100fe20008010857 */
[--C-:B------:R-:W-:Y:S01]  /*d280*/  FFMA.FTZ R249, R60, UR6, -R87.reuse ;  /* 0x000000063cf97c23 */ /* 0x100fe20008010857 */
[----:B------:R-:W-:Y:S01]  /*d290*/  HMMA.16816.F32.BF16 R28, R32, R22, R28 ;  /* 0x00000016201c723c */ /* 0x000fe2000004181c */
[----:B------:R-:W-:Y:S01]  /*d2a0*/  F2FP.BF16.F32.PACK_AB R22, R118, R119 ;  /* 0x000000777616723e */ /* 0x000fe200000010ff */
[----:B------:R-:W-:Y:S01]  /*d2b0*/  MUFU.EX2 R133, R133 ;  /* 0x0000008500857308 */ /* 0x000fe20000000800 */
[----:B--2---:R-:W-:Y:S01]  /*d2c0*/  F2FP.BF16.F32.PACK_AB R23, R124, R121 ;  /* 0x000000797c17723e */ /* 0x004fe200000010ff */
[----:B------:R-:W-:Y:S01]  /*d2d0*/  LDSM.16.MT88.4 R32, [R150+0x6800] ;  /* 0x006800009620783b */ /* 0x000fe20000004200 */
[----:B------:R-:W-:Y:S01]  /*d2e0*/  FFMA.FTZ R62, R62, UR6, -R87 ;  /* 0x000000063e3e7c23 */ /* 0x000fe20008010857 */
[----:B------:R-:W-:Y:S04]  /*d2f0*/  MUFU.EX2 R132, R132 ;  /* 0x0000008400847308 */ /* 0x000fe80000000800 */
[----:B------:R-:W-:Y:S01]  /*d300*/  MUFU.EX2 R137, R137 ;  /* 0x0000008900897308 */ /* 0x000fe20000000800 */
[C---:B------:R-:W-:Y:S03]  /*d310*/  HMMA.16816.F32.BF16 R12, R20.reuse, R24, R12 ;  /* 0x00000018140c723c */ /* 0x040fe6000004180c */
[----:B------:R-:W2:Y:S04]  /*d320*/  MUFU.EX2 R136, R136 ;  /* 0x0000008800887308 */ /* 0x000ea80000000800 */
[----:B------:R-:W-:Y:S01]  /*d330*/  MUFU.EX2 R134, R134 ;  /* 0x0000008600867308 */ /* 0x000fe20000000800 */
[C---:B------:R-:W-:Y:S01]  /*d340*/  HMMA.16816.F32.BF16 R16, R20.reuse, R26, R16 ;  /* 0x0000001a1410723c */ /* 0x040fe20000041810 */
[----:B------:R-:W4:Y:S02]  /*d350*/  LDSM.16.MT88.4 R24, [R92+0x1000] ;  /* 0x001000005c18783b */ /* 0x000f240000004200 */
[----:B------:R-:W5:Y:S04]  /*d360*/  MUFU.EX2 R139, R139 ;  /* 0x0000008b008b7308 */ /* 0x000f680000000800 */
[----:B------:R-:W-:Y:S01]  /*d370*/  MUFU.EX2 R141, R141 ;  /* 0x0000008d008d7308 */ /* 0x000fe20000000800 */
[C---:B---3--:R-:W-:Y:S03]  /*d380*/  HMMA.16816.F32.BF16 R36, R20.reuse, R8, R36 ;  /* 0x000000081424723c */ /* 0x048fe60000041824 */
[----:B------:R-:W3:Y:S04]  /*d390*/  MUFU.EX2 R140, R140 ;  /* 0x0000008c008c7308 */ /* 0x000ee80000000800 */
[----:B------:R-:W-:Y:S01]  /*d3a0*/  MUFU.EX2 R138, R138 ;  /* 0x0000008a008a7308 */ /* 0x000fe20000000800 */
[----:B------:R-:W-:Y:S01]  /*d3b0*/  HMMA.16816.F32.BF16 R28, R20, R10, R28 ;  /* 0x0000000a141c723c */ /* 0x000fe2000004181c */
[----:B-1----:R-:W-:Y:S01]  /*d3c0*/  F2FP.BF16.F32.PACK_AB R20, R135, R130 ;  /* 0x000000828714723e */ /* 0x002fe200000010ff */
[----:B------:R-:W1:Y:S01]  /*d3d0*/  LDSM.16.MT88.4 R8, [R150+0x6400] ;  /* 0x006400009608783b */ /* 0x000e620000004200 */
[----:B--2---:R-:W-:Y:S01]  /*d3e0*/  F2FP.BF16.F32.PACK_AB R21, R136, R137 ;  /* 0x000000898815723e */ /* 0x004fe200000010ff */
[----:B------:R-:W-:Y:S01]  /*d3f0*/  MUFU.EX2 R145, R145 ;  /* 0x0000009100917308 */ /* 0x000fe20000000800 */
[----:B------:R-:W-:-:S02]  /*d400*/  F2FP.BF16.F32.PACK_AB R22, R132, R133 ;  /* 0x000000858416723e */ /* 0x000fc400000010ff */
[----:B-----5:R-:W-:Y:S01]  /*d410*/  F2FP.BF16.F32.PACK_AB R23, R139, R134 ;  /* 0x000000868b17723e */ /* 0x020fe200000010ff */
[----:B------:R-:W-:Y:S04]  /*d420*/  MUFU.EX2 R142, R142 ;  /* 0x0000008e008e7308 */ /* 0x000fe80000000800 */
[----:B------:R-:W2:Y:S02]  /*d430*/  MUFU.EX2 R147, R147 ;  /* 0x0000009300937308 */ /* 0x000ea40000000800 */
[C---:B------:R-:W-:Y:S02]  /*d440*/  HMMA.16816.F32.BF16 R12, R20.reuse, R4, R12 ;  /* 0x00000004140c723c */ /* 0x040fe4000004180c */
[----:B------:R-:W-:Y:S04]  /*d450*/  MUFU.EX2 R144, R144 ;  /* 0x0000009000907308 */ /* 0x000fe80000000800 */
[----:B------:R-:W5:Y:S02]  /*d460*/  MUFU.EX2 R173, R173 ;  /* 0x000000ad00ad7308 */ /* 0x000f640000000800 */
[C---:B------:R-:W-:Y:S01]  /*d470*/  HMMA.16816.F32.BF16 R16, R20.reuse, R6, R16 ;  /* 0x000000061410723c */ /* 0x040fe20000041810 */
[----:B------:R-:W1:Y:S01]  /*d480*/  LDSM.16.MT88.4 R4, [R92+0x1400] ;  /* 0x001400005c04783b */ /* 0x000e620000004200 */
[----:B------:R-:W-:Y:S04]  /*d490*/  MUFU.EX2 R172, R174 ;  /* 0x000000ae00ac7308 */ /* 0x000fe80000000800 */
[----:B------:R-:W-:Y:S02]  /*d4a0*/  MUFU.EX2 R143, R143 ;  /* 0x0000008f008f7308 */ /* 0x000fe40000000800 */
[----:B----4-:R-:W-:Y:S01]  /*d4b0*/  HMMA.16816.F32.BF16 R36, R20, R24, R36 ;  /* 0x000000181424723c */ /* 0x010fe20000041824 */
[----:B---3--:R-:W-:Y:S01]  /*d4c0*/  F2FP.BF16.F32.PACK_AB R24, R140, R141 ;  /* 0x0000008d8c18723e */ /* 0x008fe200000010ff */
[----:B------:R-:W3:Y:S01]  /*d4d0*/  MUFU.EX2 R146, R146 ;  /* 0x0000009200927308 */ /* 0x000ee20000000800 */
[----:B--2---:R-:W-:-:S03]  /*d4e0*/  F2FP.BF16.F32.PACK_AB R25, R147, R142 ;  /* 0x0000008e9319723e */ /* 0x004fc600000010ff */
[----:B------:R2:W4:Y:S02]  /*d4f0*/  MUFU.EX2 R171, R177 ;  /* 0x000000b100ab7308 */ /* 0x0005240000000800 */
[----:B------:R-:W-:Y:S01]  /*d500*/  HMMA.16816.F32.BF16 R28, R20, R26, R28 ;  /* 0x0000001a141c723c */ /* 0x000fe2000004181c */
[----:B------:R-:W-:Y:S01]  /*d510*/  F2FP.BF16.F32.PACK_AB R26, R145, R138 ;  /* 0x0000008a911a723e */ /* 0x000fe200000010ff */
[----:B------:R-:W4:Y:S01]  /*d520*/  LDSM.16.MT88.4 R20, [R92+0x1800] ;  /* 0x001800005c14783b */ /* 0x000f220000004200 */
[----:B-----5:R-:W-:Y:S01]  /*d530*/  F2FP.BF16.F32.PACK_AB R27, R173, R144 ;  /* 0x00000090ad1b723e */ /* 0x020fe200000010ff */
[----:B------:R5:W-:Y:S04]  /*d540*/  MUFU.EX2 R169, R175 ;  /* 0x000000af00a97308 */ /* 0x000be80000000800 */
[----:B------:R-:W5:Y:S02]  /*d550*/  MUFU.EX2 R174, R178 ;  /* 0x000000b200ae7308 */ /* 0x000f640000000800 */
[----:B-1----:R-:W-:Y:S01]  /*d560*/  HMMA.16816.F32.BF16 R12, R24, R8, R12 ;  /* 0x00000008180c723c */ /* 0x002fe2000004180c */
[----:B---3--:R-:W-:Y:S01]  /*d570*/  F2FP.BF16.F32.PACK_AB R8, R146, R143 ;  /* 0x0000008f9208723e */ /* 0x008fe200000010ff */
[----:B------:R1:W-:Y:S01]  /*d580*/  MUFU.EX2 R165, R167 ;  /* 0x000000a700a57308 */ /* 0x0003e20000000800 */
[----:B--2---:R-:W-:Y:S01]  /*d590*/  FFMA.FTZ R177, R151, UR6, -R82 ;  /* 0x0000000697b17c23 */ /* 0x004fe20008010852 */
[----:B------:R-:W-:-:S02]  /*d5a0*/  FFMA.FTZ R151, R152, UR6, -R87 ;  /* 0x0000000698977c23 */ /* 0x000fc40008010857 */
[----:B------:R-:W2:Y:S02]  /*d5b0*/  MUFU.EX2 R176, R176 ;  /* 0x000000b000b07308 */ /* 0x000ea40000000800 */
[C---:B------:R-:W-:Y:S01]  /*d5c0*/  HMMA.16816.F32.BF16 R16, R24.reuse, R10, R16 ;  /* 0x0000000a1810723c */ /* 0x040fe20000041810 */
[----:B----4-:R-:W-:Y:S01]  /*d5d0*/  F2FP.BF16.F32.PACK_AB R10, R171, R172 ;  /* 0x000000acab0a723e */ /* 0x010fe200000010ff */
[--C-:B-----5:R-:W-:Y:S01]  /*d5e0*/  FFMA.FTZ R175, R166, UR6, -R87.reuse ;  /* 0x00000006a6af7c23 */ /* 0x120fe20008010857 */
[----:B------:R-:W-:Y:S01]  /*d5f0*/  MUFU.EX2 R154, R154 ;  /* 0x0000009a009a7308 */ /* 0x000fe20000000800 */
[----:B------:R-:W-:Y:S01]  /*d600*/  F2FP.BF16.F32.PACK_AB R9, R174, R169 ;  /* 0x000000a9ae09723e */ /* 0x000fe200000010ff */
[--C-:B------:R-:W-:Y:S02]  /*d610*/  FFMA.FTZ R178, R149, UR6, -R82.reuse ;  /* 0x0000000695b27c23 */ /* 0x100fe40008010852 */
[----:B------:R3:W-:Y:S01]  /*d620*/  MUFU.EX2 R149, R177 ;  /* 0x000000b100957308 */ /* 0x0007e20000000800 */
[----:B------:R-:W-:Y:S01]  /*d630*/  HMMA.16816.F32.BF16 R36, R24, R4, R36 ;  /* 0x000000041824723c */ /* 0x000fe20000041824 */
[----:B-1----:R-:W-:Y:S01]  /*d640*/  FFMA.FTZ R167, R170, UR6, -R87 ;  /* 0x00000006aaa77c23 */ /* 0x002fe20008010857 */
[----:B------:R-:W-:Y:S01]  /*d650*/  FFMA.FTZ R170, R157, UR6, -R82 ;  /* 0x000000069daa7c23 */ /* 0x000fe20008010852 */
[----:B------:R-:W-:Y:S01]  /*d660*/  MUFU.EX2 R152, R178 ;  /* 0x000000b200987308 */ /* 0x000fe20000000800 */
[----:B--2---:R-:W-:-:S03]  /*d670*/  F2FP.BF16.F32.PACK_AB R11, R176, R165 ;  /* 0x000000a5b00b723e */ /* 0x004fc600000010ff */
[----:B------:R-:W-:Y:S01]  /*d680*/  MUFU.EX2 R167, R167 ;  /* 0x000000a700a77308 */ /* 0x000fe20000000800 */
[----:B------:R-:W-:Y:S01]  /*d690*/  HMMA.16816.F32.BF16 R28, R24, R6, R28 ;  /* 0x00000006181c723c */ /* 0x000fe2000004181c */
[----:B------:R-:W1:Y:S01]  /*d6a0*/  LDSM.16.MT88.4 R4, [R150+0x6c00] ;  /* 0x006c00009604783b */ /* 0x000e620000004200 */
[--C-:B------:R-:W-:Y:S01]  /*d6b0*/  FFMA.FTZ R24, R168, UR6, -R87.reuse ;  /* 0x00000006a8187c23 */ /* 0x100fe20008010857 */
[--C-:B------:R-:W-:Y:S01]  /*d6c0*/  FFMA.FTZ R168, R161, UR6, -R82.reuse ;  /* 0x00000006a1a87c23 */ /* 0x100fe20008010852 */
[----:B------:R-:W-:Y:S01]  /*d6d0*/  MUFU.EX2 R170, R170 ;  /* 0x000000aa00aa7308 */ /* 0x000fe20000000800 */
[--C-:B---3--:R-:W-:Y:S01]  /*d6e0*/  FFMA.FTZ R177, R129, UR6, -R82.reuse ;  /* 0x0000000681b17c23 */ /* 0x108fe20008010852 */
[--C-:B------:R-:W-:Y:S02]  /*d6f0*/  FFMA.FTZ R129, R127, UR6, -R82.reuse ;  /* 0x000000067f817c23 */ /* 0x100fe40008010852 */
[C---:B------:R-:W-:Y:S01]  /*d700*/  HMMA.16816.F32.BF16 R12, R8.reuse, R32, R12 ;  /* 0x00000020080c723c */ /* 0x040fe2000004180c */
[--C-:B------:R-:W-:Y:S01]  /*d710*/  FFMA.FTZ R33, R164, UR6, -R87.reuse ;  /* 0x00000006a4217c23 */ /* 0x100fe20008010857 */
[--C-:B------:R-:W-:Y:S01]  /*d720*/  FFMA.FTZ R32, R163, UR6, -R82.reuse ;  /* 0x00000006a3207c23 */ /* 0x100fe20008010852 */
[----:B------:R2:W3:Y:S04]  /*d730*/  MUFU.EX2 R166, R24 ;  /* 0x0000001800a67308 */ /* 0x0004e80000000800 */
[----:B------:R4:W-:Y:S01]  /*d740*/  MUFU.EX2 R164, R175 ;  /* 0x000000af00a47308 */ /* 0x0009e20000000800 */
[----:B------:R-:W-:Y:S01]  /*d750*/  HMMA.16816.F32.BF16 R16, R8, R34, R16 ;  /* 0x000000220810723c */ /* 0x000fe20000041810 */
[--C-:B------:R-:W-:Y:S01]  /*d760*/  FFMA.FTZ R34, R159, UR6, -R82.reuse ;  /* 0x000000069f227c23 */ /* 0x100fe20008010852 */
[--C-:B------:R-:W-:Y:S01]  /*d770*/  FFMA.FTZ R159, R162, UR6, -R87.reuse ;  /* 0x00000006a29f7c23 */ /* 0x100fe20008010857 */
[----:B------:R-:W5:Y:S01]  /*d780*/  MUFU.EX2 R163, R33 ;  /* 0x0000002100a37308 */ /* 0x000f620000000800 */
[----:B------:R-:W-:Y:S01]  /*d790*/  FFMA.FTZ R162, R128, UR6, -R87 ;  /* 0x0000000680a27c23 */ /* 0x000fe20008010857 */
[----:B------:R-:W-:-:S02]  /*d7a0*/  FFMA.FTZ R128, R131, UR6, -R82 ;  /* 0x0000000683807c23 */ /* 0x000fc40008010852 */
[----:B------:R1:W-:Y:S01]  /*d7b0*/  MUFU.EX2 R161, R32 ;  /* 0x0000002000a17308 */ /* 0x0003e20000000800 */
[----:B------:R-:W-:Y:S01]  /*d7c0*/  HMMA.16816.F32.BF16 R36, R8, R20, R36 ;  /* 0x000000140824723c */ /* 0x000fe20000041824 */
[----:B--2---:R-:W2:Y:S01]  /*d7d0*/  LDSM.16.MT88.4 R24, [R92+0x1c00] ;  /* 0x001c00005c18783b */ /* 0x004ea20000004200 */
[----:B---3--:R-:W-:Y:S01]  /*d7e0*/  F2FP.BF16.F32.PACK_AB R20, R166, R167 ;  /* 0x000000a7a614723e */ /* 0x008fe200000010ff */
[----:B------:R-:W3:Y:S01]  /*d7f0*/  MUFU.EX2 R168, R168 ;  /* 0x000000a800a87308 */ /* 0x000ee20000000800 */
[----:B----4-:R-:W-:-:S03]  /*d800*/  FFMA.FTZ R175, R156, UR6, -R87 ;  /* 0x000000069caf7c23 */ /* 0x010fc60008010857 */
[----:B------:R-:W4:Y:S01]  /*d810*/  MUFU.EX2 R157, R34 ;  /* 0x00000022009d7308 */ /* 0x000f220000000800 */
[----:B------:R-:W-:Y:S01]  /*d820*/  HMMA.16816.F32.BF16 R28, R8, R22, R28 ;  /* 0x00000016081c723c */ /* 0x000fe2000004181c */
[----:B-----5:R-:W-:Y:S01]  /*d830*/  F2FP.BF16.F32.PACK_AB R22, R163, R164 ;  /* 0x000000a4a316723e */ /* 0x020fe200000010ff */
[----:B------:R-:W5:Y:S01]  /*d840*/  LDSM.16.MT88.4 R8, [R150+0x7000] ;  /* 0x007000009608783b */ /* 0x000f620000004200 */
[--C-:B------:R-:W-:Y:S01]  /*d850*/  FFMA.FTZ R33, R160, UR6, -R87.reuse ;  /* 0x00000006a0217c23 */ /* 0x100fe20008010857 */
[----:B------:R-:W-:Y:S01]  /*d860*/  FFMA.FTZ R160, R153, UR6, -R82 ;  /* 0x0000000699a07c23 */ /* 0x000fe20008010852 */
[----:B-1----:R-:W-:Y:S01]  /*d870*/  FFMA.FTZ R32, R158, UR6, -R87 ;  /* 0x000000069e207c23 */ /* 0x002fe20008010857 */
[----:B------:R-:W-:Y:S01]  /*d880*/  MUFU.EX2 R159, R159 ;  /* 0x0000009f009f7308 */ /* 0x000fe20000000800 */
[----:B---3--:R-:W-:-:S03]  /*d890*/  F2FP.BF16.F32.PACK_AB R21, R168, R161 ;  /* 0x000000a1a815723e */ /* 0x008fc600000010ff */
[----:B------:R-:W1:Y:S01]  /*d8a0*/  MUFU.EX2 R158, R33 ;  /* 0x00000021009e7308 */ /* 0x000e620000000800 */
[----:B----4-:R-:W-:-:S03]  /*d8b0*/  F2FP.BF16.F32.PACK_AB R23, R170, R157 ;  /* 0x0000009daa17723e */ /* 0x010fc600000010ff */
[----:B------:R3:W-:Y:S04]  /*d8c0*/  MUFU.EX2 R156, R32 ;  /* 0x00000020009c7308 */ /* 0x0007e80000000800 */
[----:B------:R-:W-:Y:S01]  /*d8d0*/  MUFU.EX2 R175, R175 ;  /* 0x000000af00af7308 */ /* 0x000fe20000000800 */
[C---:B------:R-:W-:Y:S03]  /*d8e0*/  HMMA.16816.F32.BF16 R12, R20.reuse, R4, R12 ;  /* 0x00000004140c723c */ /* 0x040fe6000004180c */
[----:B------:R4:W-:Y:S04]  /*d8f0*/  MUFU.EX2 R153, R155 ;  /* 0x0000009b00997308 */ /* 0x0009e80000000800 */
[----:B------:R-:W5:Y:S01]  /*d900*/  MUFU.EX2 R160, R160 ;  /* 0x000000a000a07308 */ /* 0x000f620000000800 */
[C---:B------:R-:W-:Y:S01]  /*d910*/  HMMA.16816.F32.BF16 R16, R20.reuse, R6, R16 ;  /* 0x000000061410723c */ /* 0x040fe20000041810 */
[----:B------:R-:W5:Y:S02]  /*d920*/  LDSM.16.MT88.4 R4, [R92+0x2000] ;  /* 0x002000005c04783b */ /* 0x000f640000004200 */
[----:B------:R-:W5:Y:S02]  /*d930*/  MUFU.EX2 R151, R151 ;  /* 0x0000009700977308 */ /* 0x000f640000000800 */
[----:B---3--:R-:W3:Y:S02]  /*d940*/  LDSM.16.MT88.4 R32, [R150+0x7400] ;  /* 0x007400009620783b */ /* 0x008ee40000004200 */
[----:B------:R-:W-:Y:S01]  /*d950*/  MUFU.EX2 R128, R128 ;  /* 0x0000008000807308 */ /* 0x000fe20000000800 */
[----:B--2---:R-:W-:Y:S01]  /*d960*/  HMMA.16816.F32.BF16 R36, R20, R24, R36 ;  /* 0x000000181424723c */ /* 0x004fe20000041824 */
[----:B----4-:R-:W-:Y:S01]  /*d970*/  FFMA.FTZ R155, R126, UR6, -R87 ;  /* 0x000000067e9b7c23 */ /* 0x010fe20008010857 */
[----:B-1----:R-:W-:Y:S01]  /*d980*/  F2FP.BF16.F32.PACK_AB R24, R158, R159 ;  /* 0x0000009f9e18723e */ /* 0x002fe200000010ff */
[----:B------:R1:W-:Y:S01]  /*d990*/  MUFU.EX2 R126, R162 ;  /* 0x000000a2007e7308 */ /* 0x0003e20000000800 */
[----:B-----5:R-:W-:-:S03]  /*d9a0*/  F2FP.BF16.F32.PACK_AB R25, R160, R153 ;  /* 0x00000099a019723e */ /* 0x020fc600000010ff */
[----:B------:R-:W-:Y:S01]  /*d9b0*/  MUFU.EX2 R131, R155 ;  /* 0x0000009b00837308 */ /* 0x000fe20000000800 */
[----:B------:R-:W-:Y:S01]  /*d9c0*/  HMMA.16816.F32.BF16 R28, R20, R26, R28 ;  /* 0x0000001a141c723c */ /* 0x000fe2000004181c */
[----:B------:R-:W-:Y:S01]  /*d9d0*/  F2FP.BF16.F32.PACK_AB R26, R175, R156 ;  /* 0x0000009caf1a723e */ /* 0x000fe200000010ff */
[----:B------:R-:W2:Y:S01]  /*d9e0*/  LDSM.16.MT88.4 R20, [R92+0x2400] ;  /* 0x002400005c14783b */ /* 0x000ea20000004200 */
[----:B------:R-:W-:Y:S01]  /*d9f0*/  F2FP.BF16.F32.PACK_AB R27, R152, R149 ;  /* 0x00000095981b723e */ /* 0x000fe200000010ff */
[----:B------:R-:W4:Y:S04]  /*da00*/  MUFU.EX2 R127, R177 ;  /* 0x000000b1007f7308 */ /* 0x000f280000000800 */
[----:B------:R5:W-:Y:S01]  /*da10*/  MUFU.EX2 R77, R79 ;  /* 0x0000004f004d7308 */ /* 0x000be20000000800 */
[--C-:B-1----:R-:W-:Y:S01]  /*da20*/  FFMA.FTZ R162, R125, UR6, -R82.reuse ;  /* 0x000000067da27c23 */ /* 0x102fe20008010852 */
[C---:B------:R-:W-:Y:S01]  /*da30*/  HMMA.16816.F32.BF16 R12, R24.reuse, R8, R12 ;  /* 0x00000008180c723c */ /* 0x040fe2000004180c */
[----:B------:R-:W-:Y:S01]  /*da40*/  F2FP.BF16.F32.PACK_AB R8, R151, R154 ;  /* 0x0000009a9708723e */ /* 0x000fe200000010ff */
[----:B------:R-:W-:Y:S04]  /*da50*/  MUFU.EX2 R125, R129 ;  /* 0x00000081007d7308 */ /* 0x000fe80000000800 */
[----:B------:R-:W1:Y:S02]  /*da60*/  MUFU.EX2 R162, R162 ;  /* 0x000000a200a27308 */ /* 0x000e640000000800 */
[----:B------:R-:W-:Y:S01]  /*da70*/  HMMA.16816.F32.BF16 R16, R24, R10, R16 ;  /* 0x0000000a1810723c */ /* 0x000fe20000041810 */
[----:B----4-:R-:W-:Y:S01]  /*da80*/  F2FP.BF16.F32.PACK_AB R9, R127, R128 ;  /* 0x000000807f09723e */ /* 0x010fe200000010ff */
[----:B------:R-:W-:Y:S01]  /*da90*/  MUFU.EX2 R2, R2 ;  /* 0x0000000200027308 */ /* 0x000fe20000000800 */
[----:B------:R-:W-:Y:S01]  /*daa0*/  F2FP.BF16.F32.PACK_AB R10, R131, R126 ;  /* 0x0000007e830a723e */ /* 0x000fe200000010ff */
[----:B-----5:R-:W-:-:S02]  /*dab0*/  FFMA.FTZ R79, R59, UR6, -R82 ;  /* 0x000000063b4f7c23 */ /* 0x020fc40008010852 */
[----:B------:R-:W-:Y:S02]  /*dac0*/  MUFU.EX2 R76, R90 ;  /* 0x0000005a004c7308 */ /* 0x000fe40000000800 */
[----:B------:R-:W-:Y:S02]  /*dad0*/  HMMA.16816.F32.BF16 R36, R24, R4, R36 ;  /* 0x000000041824723c */ /* 0x000fe40000041824 */
[----:B------:R-:W-:Y:S01]  /*dae0*/  MUFU.EX2 R58, R79 ;  /* 0x0000004f003a7308 */ /* 0x000fe20000000800 */
[----:B-1----:R-:W-:-:S03]  /*daf0*/  F2FP.BF16.F32.PACK_AB R11, R162, R125 ;  /* 0x0000007da20b723e */ /* 0x002fc600000010ff */
[----:B------:R1:W-:Y:S02]  /*db00*/  MUFU.EX2 R59, R78 ;  /* 0x0000004e003b7308 */ /* 0x0003e40000000800 */
[----:B------:R-:W-:Y:S01]  /*db10*/  HMMA.16816.F32.BF16 R28, R24, R6, R28 ;  /* 0x00000006181c723c */ /* 0x000fe2000004181c */
[----:B------:R-:W4:Y:S01]  /*db20*/  LDSM.16.MT88.4 R4, [R150+0x7800] ;  /* 0x007800009604783b */ /* 0x000f220000004200 */
[--C-:B------:R-:W-:Y:S01]  /*db30*/  FFMA.FTZ R25, R108, UR6, -R87.reuse ;  /* 0x000000066c197c23 */ /* 0x100fe20008010857 */
[--C-:B------:R-:W-:Y:S01]  /*db40*/  FFMA.FTZ R24, R106, UR6, -R87.reuse ;  /* 0x000000066a187c23 */ /* 0x100fe20008010857 */
[--C-:B------:R-:W-:Y:S01]  /*db50*/  FFMA.FTZ R108, R102, UR6, -R87.reuse ;  /* 0x00000006666c7c23 */ /* 0x100fe20008010857 */
[--C-:B------:R-:W-:Y:S01]  /*db60*/  FFMA.FTZ R102, R99, UR6, -R82.reuse ;  /* 0x0000000663667c23 */ /* 0x100fe20008010852 */
[----:B------:R-:W-:Y:S02]  /*db70*/  MUFU.EX2 R106, R25 ;  /* 0x00000019006a7308 */ /* 0x000fe40000000800 */
[----:B---3--:R-:W-:Y:S01]  /*db80*/  HMMA.16816.F32.BF16 R12, R8, R32, R12 ;  /* 0x00000020080c723c */ /* 0x008fe2000004180c */
[--C-:B------:R-:W-:Y:S01]  /*db90*/  FFMA.FTZ R32, R104, UR6, -R87.reuse ;  /* 0x0000000668207c23 */ /* 0x100fe20008010857 */
[----:B------:R-:W-:Y:S01]  /*dba0*/  FFMA.FTZ R104, R105, UR6, -R82 ;  /* 0x0000000669687c23 */ /* 0x000fe20008010852 */
[----:B------:R3:W5:Y:S01]  /*dbb0*/  MUFU.EX2 R33, R24 ;  /* 0x0000001800217308 */ /* 0x0007620000000800 */
[----:B-1----:R-:W-:-:S03]  /*dbc0*/  FFMA.FTZ R78, R73, UR6, -R87 ;  /* 0x00000006494e7c23 */ /* 0x002fc60008010857 */
[----:B------:R-:W-:Y:S01]  /*dbd0*/  MUFU.EX2 R32, R32 ;  /* 0x0000002000207308 */ /* 0x000fe20000000800 */
[C---:B------:R-:W-:Y:S01]  /*dbe0*/  HMMA.16816.F32.BF16 R16, R8.reuse, R34, R16 ;  /* 0x000000220810723c */ /* 0x040fe20000041810 */
[----:B------:R-:W-:Y:S02]  /*dbf0*/  FFMA.FTZ R35, R103, UR6, -R82 ;  /* 0x0000000667237c23 */ /* 0x000fe40008010852 */
[----:B------:R-:W1:Y:S04]  /*dc00*/  MUFU.EX2 R105, R108 ;  /* 0x0000006c00697308 */ /* 0x000e680000000800 */
[----:B------:R-:W-:Y:S01]  /*dc10*/  MUFU.EX2 R34, R104 ;  /* 0x0000006800227308 */ /* 0x000fe20000000800 */
[C---:B--2---:R-:W-:Y:S01]  /*dc20*/  HMMA.16816.F32.BF16 R36, R8.reuse, R20, R36 ;  /* 0x000000140824723c */ /* 0x044fe20000041824 */
[----:B---3--:R-:W2:Y:S02]  /*dc30*/  LDSM.16.MT88.4 R24, [R92+0x2800] ;  /* 0x002800005c18783b */ /* 0x008ea40000004200 */
[----:B------:R-:W3:Y:S04]  /*dc40*/  MUFU.EX2 R35, R35 ;  /* 0x0000002300237308 */ /* 0x000ee80000000800 */
[----:B------:R-:W-:Y:S01]  /*dc50*/  MUFU.EX2 R99, R101 ;  /* 0x0000006500637308 */ /* 0x000fe20000000800 */
[----:B------:R-:W-:Y:S01]  /*dc60*/  HMMA.16816.F32.BF16 R28, R8, R22, R28 ;  /* 0x00000016081c723c */ /* 0x000fe2000004181c */
[----:B-----5:R-:W-:Y:S01]  /*dc70*/  F2FP.BF16.F32.PACK_AB R8, R33, R106 ;  /* 0x0000006a2108723e */ /* 0x020fe200000010ff */
[----:B------:R-:W5:Y:S01]  /*dc80*/  LDSM.16.MT88.4 R20, [R150+0x7c00] ;  /* 0x007c00009614783b */ /* 0x000f620000004200 */
[----:B------:R-:W4:Y:S01]  /*dc90*/  MUFU.EX2 R102, R102 ;  /* 0x0000006600667308 */ /* 0x000f220000000800 */
[----:B-1----:R-:W-:-:S03]  /*dca0*/  F2FP.BF16.F32.PACK_AB R10, R105, R32 ;  /* 0x00000020690a723e */ /* 0x002fc600000010ff */
[----:B------:R1:W2:Y:S01]  /*dcb0*/  MUFU.EX2 R57, R80 ;  /* 0x0000005000397308 */ /* 0x0002a20000000800 */
[----:B---3--:R-:W-:-:S03]  /*dcc0*/  F2FP.BF16.F32.PACK_AB R9, R35, R34 ;  /* 0x000000222309723e */ /* 0x008fc600000010ff */
[----:B------:R-:W-:Y:S04]  /*dcd0*/  MUFU.EX2 R79, R56 ;  /* 0x00000038004f7308 */ /* 0x000fe80000000800 */
[----:B------:R3:W-:Y:S01]  /*dce0*/  MUFU.EX2 R73, R75 ;  /* 0x0000004b00497308 */ /* 0x0007e20000000800 */
[----:B----4-:R-:W-:-:S03]  /*dcf0*/  F2FP.BF16.F32.PACK_AB R11, R102, R99 ;  /* 0x00000063660b723e */ /* 0x010fc600000010ff */
[----:B------:R-:W-:Y:S01]  /*dd00*/  MUFU.EX2 R249, R249 ;  /* 0x000000f900f97308 */ /* 0x000fe20000000800 */
[--C-:B-1----:R-:W-:Y:S01]  /*dd10*/  FFMA.FTZ R80, R74, UR6, -R87.reuse ;  /* 0x000000064a507c23 */ /* 0x102fe20008010857 */
[----:B------:R-:W-:Y:S02]  /*dd20*/  FFMA.FTZ R74, R72, UR6, -R87 ;  /* 0x00000006484a7c23 */ /* 0x000fe40008010857 */
[C---:B------:R-:W-:Y:S01]  /*dd30*/  HMMA.16816.F32.BF16 R12, R8.reuse, R4, R12 ;  /* 0x00000004080c723c */ /* 0x040fe2000004180c */
[----:B------:R-:W-:Y:S01]  /*dd40*/  FADD.FTZ R4, R84, R85 ;  /* 0x0000005554047221 */ /* 0x000fe20000010000 */
[----:B------:R-:W-:Y:S03]  /*dd50*/  MUFU.EX2 R56, R80 ;  /* 0x0000005000387308 */ /* 0x000fe60000000800 */
[----:B------:R-:W-:Y:S01]  /*dd60*/  FADD.FTZ R4, R83, R4 ;  /* 0x0000000453047221 */ /* 0x000fe20000010000 */
[----:B---3--:R-:W-:Y:S01]  /*dd70*/  FFMA.FTZ R75, R52, UR6, -R82 ;  /* 0x00000006344b7c23 */ /* 0x008fe20008010852 */
[----:B------:R-:W-:Y:S01]  /*dd80*/  MUFU.EX2 R72, R78 ;  /* 0x0000004e00487308 */ /* 0x000fe20000000800 */
[C---:B------:R-:W-:Y:S01]  /*dd90*/  HMMA.16816.F32.BF16 R16, R8.reuse, R6, R16 ;  /* 0x000000060810723c */ /* 0x040fe20000041810 */
[----:B------:R-:W-:Y:S01]  /*dda0*/  FADD.FTZ R6, R0, R91 ;  /* 0x0000005b00067221 */ /* 0x000fe20000010000 */
[----:B------:R-:W-:Y:S01]  /*ddb0*/  FADD.FTZ R93, R93, R4 ;  /* 0x000000045d5d7221 */ /* 0x000fe20000010000 */
[----:B------:R-:W1:Y:S02]  /*ddc0*/  MUFU.EX2 R0, R81 ;  /* 0x0000005100007308 */ /* 0x000e640000000800 */
[----:B------:R-:W-:Y:S01]  /*ddd0*/  FADD.FTZ R97, R97, R6 ;  /* 0x0000000661617221 */ /* 0x000fe20000010000 */
[----:B------:R-:W-:Y:S01]  /*dde0*/  FADD.FTZ R93, R94, R93 ;  /* 0x0000005d5e5d7221 */ /* 0x000fe20000010000 */
[----:B------:R-:W3:Y:S01]  /*ddf0*/  LDSM.16.MT88.4 R4, [R92+0x2c00] ;  /* 0x002c00005c04783b */ /* 0x000ee20000004200 */
[----:B--2---:R-:W-:Y:S01]  /*de00*/  HMMA.16816.F32.BF16 R36, R8, R24, R36 ;  /* 0x000000180824723c */ /* 0x004fe20000041824 */
[----:B------:R-:W-:Y:S01]  /*de10*/  FADD.FTZ R25, R100, R97 ;  /* 0x0000006164197221 */ /* 0x000fe20000010000 */
[----:B------:R-:W-:Y:S01]  /*de20*/  FADD.FTZ R96, R96, R93 ;  /* 0x0000005d60607221 */ /* 0x000fe20000010000 */
[----:B------:R-:W-:Y:S02]  /*de30*/  MUFU.EX2 R75, R75 ;  /* 0x0000004b004b7308 */ /* 0x000fe40000000800 */
[----:B------:R-:W-:Y:S01]  /*de40*/  FADD.FTZ R98, R98, R25 ;  /* 0x0000001962627221 */ /* 0x000fe20000010000 */
[----:B------:R-:W-:-:S02]  /*de50*/  FADD.FTZ R96, R95, R96 ;  /* 0x000000605f607221 */ /* 0x000fc40000010000 */
[----:B------:R-:W-:Y:S01]  /*de60*/  HMMA.16816.F32.BF16 R28, R8, R26, R28 ;  /* 0x0000001a081c723c */ /* 0x000fe2000004181c */
[----:B------:R-:W-:Y:S01]  /*de70*/  FADD.FTZ R107, R107, R98 ;  /* 0x000000626b6b7221 */ /* 0x000fe20000010000 */
[----:B------:R-:W-:Y:S01]  /*de80*/  FADD.FTZ R111, R111, R96 ;  /* 0x000000606f6f7221 */ /* 0x000fe20000010000 */
[----:B------:R-:W2:Y:S01]  /*de90*/  LDSM.16.MT88.4 R24, [R150+0x8000] ;  /* 0x008000009618783b */ /* 0x000ea20000004200 */
[----:B------:R-:W-:Y:S01]  /*dea0*/  F2FP.BF16.F32.PACK_AB R8, R2, R77 ;  /* 0x0000004d0208723e */ /* 0x000fe200000010ff */
[----:B------:R-:W-:Y:S01]  /*deb0*/  FADD.FTZ R112, R112, R107 ;  /* 0x0000006b70707221 */ /* 0x000fe20000010000 */
[----:B------:R-:W-:Y:S01]  /*dec0*/  FADD.FTZ R110, R110, R111 ;  /* 0x0000006f6e6e7221 */ /* 0x000fe20000010000 */
[----:B------:R-:W-:Y:S02]  /*ded0*/  F2FP.BF16.F32.PACK_AB R9, R57, R58 ;  /* 0x0000003a3909723e */ /* 0x000fe400000010ff */
[----:B------:R-:W-:Y:S01]  /*dee0*/  FADD.FTZ R117, R117, R112 ;  /* 0x0000007075757221 */ /* 0x000fe20000010000 */
[----:B------:R-:W-:Y:S01]  /*def0*/  FADD.FTZ R109, R109, R110 ;  /* 0x0000006e6d6d7221 */ /* 0x000fe20000010000 */
[----:B------:R-:W-:-:S02]  /*df00*/  F2FP.BF16.F32.PACK_AB R10, R59, R76 ;  /* 0x0000004c3b0a723e */ /* 0x000fc400000010ff */
[----:B------:R-:W-:Y:S01]  /*df10*/  FADD.FTZ R116, R116, R117 ;  /* 0x0000007574747221 */ /* 0x000fe20000010000 */
[----:B------:R-:W-:Y:S01]  /*df20*/  FADD.FTZ R114, R114, R109 ;  /* 0x0000006d72727221 */ /* 0x000fe20000010000 */
[----:B-1----:R-:W-:Y:S02]  /*df30*/  F2FP.BF16.F32.PACK_AB R11, R79, R0 ;  /* 0x000000004f0b723e */ /* 0x002fe400000010ff */
[----:B------:R-:W-:Y:S01]  /*df40*/  FADD.FTZ R116, R115, R116 ;  /* 0x0000007473747221 */ /* 0x000fe20000010000 */
[----:B------:R-:W-:-:S03]  /*df50*/  FADD.FTZ R113, R113, R114 ;  /* 0x0000007271717221 */ /* 0x000fc60000010000 */
[----:B------:R-:W-:Y:S01]  /*df60*/  FADD.FTZ R123, R123, R116 ;  /* 0x000000747b7b7221 */ /* 0x000fe20000010000 */
[----:B------:R-:W-:Y:S01]  /*df70*/  FADD.FTZ R120, R120, R113 ;  /* 0x0000007178787221 */ /* 0x000fe20000010000 */
[C---:B-----5:R-:W-:Y:S01]  /*df80*/  HMMA.16816.F32.BF16 R12, R8.reuse, R20, R12 ;  /* 0x00000014080c723c */ /* 0x060fe2000004180c */
[--C-:B------:R-:W-:Y:S01]  /*df90*/  FFMA.FTZ R20, R55, UR6, -R82.reuse ;  /* 0x0000000637147c23 */ /* 0x100fe20008010852 */
[----:B------:R-:W-:Y:S01]  /*dfa0*/  FADD.FTZ R122, R122, R123 ;  /* 0x0000007b7a7a7221 */ /* 0x000fe20000010000 */
[----:B------:R-:W-:Y:S01]  /*dfb0*/  FFMA.FTZ R21, R54, UR6, -R82 ;  /* 0x0000000636157c23 */ /* 0x000fe20008010852 */
[----:B------:R-:W1:Y:S02]  /*dfc0*/  MUFU.EX2 R55, R74 ;  /* 0x0000004a00377308 */ /* 0x000e640000000800 */
[----:B------:R-:W-:Y:S02]  /*dfd0*/  FADD.FTZ R121, R121, R122 ;  /* 0x0000007a79797221 */ /* 0x000fe40000010000 */
[C---:B------:R-:W-:Y:S01]  /*dfe0*/  HMMA.16816.F32.BF16 R16, R8.reuse, R22, R16 ;  /* 0x000000160810723c */ /* 0x040fe20000041810 */
[----:B------:R-:W-:Y:S01]  /*dff0*/  FFMA.FTZ R22, R53, UR6, -R82 ;  /* 0x0000000635167c23 */ /* 0x000fe20008010852 */
[----:B------:R-:W-:Y:S01]  /*e000*/  FADD.FTZ R124, R124, R121 ;  /* 0x000000797c7c7221 */ /* 0x000fe20000010000 */
[----:B------:R-:W-:Y:S04]  /*e010*/  MUFU.EX2 R54, R20 ;  /* 0x0000001400367308 */ /* 0x000fe80000000800 */
[----:B------:R4:W5:Y:S01]  /*e020*/  MUFU.EX2 R53, R21 ;  /* 0x0000001500357308 */ /* 0x0009620000000800 */
[----:B---3--:R-:W-:Y:S01]  /*e030*/  HMMA.16816.F32.BF16 R36, R8, R4, R36 ;  /* 0x000000040824723c */ /* 0x008fe20000041824 */
[----:B------:R-:W-:-:S02]  /*e040*/  F2FP.BF16.F32.PACK_AB R4, R56, R73 ;  /* 0x000000493804723e */ /* 0x000fc400000010ff */
[----:B------:R-:W3:Y:S05]  /*e050*/  MUFU.EX2 R52, R22 ;  /* 0x0000001600347308 */ /* 0x000eea0000000800 */
[----:B------:R-:W-:Y:S01]  /*e060*/  HMMA.16816.F32.BF16 R28, R8, R6, R28 ;  /* 0x00000006081c723c */ /* 0x000fe2000004181c */
[----:B------:R-:W-:Y:S01]  /*e070*/  FADD.FTZ R9, R119, R120 ;  /* 0x0000007877097221 */ /* 0x000fe20000010000 */
[----:B-1----:R-:W-:-:S03]  /*e080*/  F2FP.BF16.F32.PACK_AB R6, R55, R72 ;  /* 0x000000483706723e */ /* 0x002fc600000010ff */
[----:B------:R-:W-:Y:S01]  /*e090*/  FADD.FTZ R9, R118, R9 ;  /* 0x0000000976097221 */ /* 0x000fe20000010000 */
[----:B----4-:R-:W-:Y:S01]  /*e0a0*/  FADD.FTZ R21, R137, R124 ;  /* 0x0000007c89157221 */ /* 0x010fe20000010000 */
[----:B-----5:R-:W-:Y:S02]  /*e0b0*/  F2FP.BF16.F32.PACK_AB R5, R53, R54 ;  /* 0x000000363505723e */ /* 0x020fe400000010ff */
[----:B------:R-:W-:Y:S01]  /*e0c0*/  FADD.FTZ R130, R130, R9 ;  /* 0x0000000982827221 */ /* 0x000fe20000010000 */
[----:B------:R-:W-:Y:S01]  /*e0d0*/  FADD.FTZ R21, R136, R21 ;  /* 0x0000001588157221 */ /* 0x000fe20000010000 */
[----:B------:R-:W1:Y:S01]  /*e0e0*/  LDSM.16.MT88.4 R8, [R92+0x3000] ;  /* 0x003000005c08783b */ /* 0x000e620000004200 */
[----:B---3--:R-:W-:Y:S01]  /*e0f0*/  F2FP.BF16.F32.PACK_AB R7, R75, R52 ;  /* 0x000000344b07723e */ /* 0x008fe200000010ff */
[----:B------:R-:W-:Y:S01]  /*e100*/  FADD.FTZ R130, R135, R130 ;  /* 0x0000008287827221 */ /* 0x000fe20000010000 */
[----:B------:R-:W-:Y:S02]  /*e110*/  FADD.FTZ R134, R134, R21 ;  /* 0x0000001586867221 */ /* 0x000fe40000010000 */
[----:B------:R-:W3:Y:S01]  /*e120*/  LDSM.16.MT88.4 R20, [R150+0x8400] ;  /* 0x008400009614783b */ /* 0x000ee20000004200 */
[----:B------:R-:W-:Y:S01]  /*e130*/  FADD.FTZ R133, R133, R130 ;  /* 0x0000008285857221 */ /* 0x000fe20000010000 */
[----:B------:R-:W-:Y:S01]  /*e140*/  FADD.FTZ R139, R139, R134 ;  /* 0x000000868b8b7221 */ /* 0x000fe20000010000 */
[C---:B--2---:R-:W-:Y:S01]  /*e150*/  HMMA.16816.F32.BF16 R12, R4.reuse, R24, R12 ;  /* 0x00000018040c723c */ /* 0x044fe2000004180c */
[----:B------:R-:W-:Y:S01]  /*e160*/  FFMA.FTZ R25, R69, UR6, -R87 ;  /* 0x0000000645197c23 */ /* 0x000fe20008010857 */
[----:B------:R-:W-:Y:S01]  /*e170*/  FADD.FTZ R132, R132, R133 ;  /* 0x0000008584847221 */ /* 0x000fe20000010000 */
[----:B------:R-:W-:Y:S01]  /*e180*/  FADD.FTZ R142, R142, R139 ;  /* 0x0000008b8e8e7221 */ /* 0x000fe20000010000 */
[--C-:B------:R-:W-:Y:S01]  /*e190*/  FFMA.FTZ R24, R68, UR6, -R87.reuse ;  /* 0x0000000644187c23 */ /* 0x100fe20008010857 */
[----:B------:R-:W-:Y:S01]  /*e1a0*/  FFMA.FTZ R68, R50, UR6, -R82 ;  /* 0x0000000632447c23 */ /* 0x000fe20008010852 */
[----:B------:R-:W-:Y:S01]  /*e1b0*/  FADD.FTZ R141, R141, R132 ;  /* 0x000000848d8d7221 */ /* 0x000fe20000010000 */
[----:B------:R-:W-:Y:S01]  /*e1c0*/  FADD.FTZ R147, R147, R142 ;  /* 0x0000008e93937221 */ /* 0x000fe20000010000 */
[----:B------:R-:W-:Y:S01]  /*e1d0*/  HMMA.16816.F32.BF16 R16, R4, R26, R16 ;  /* 0x0000001a0410723c */ /* 0x000fe20000041810 */
[----:B------:R-:W-:Y:S01]  /*e1e0*/  FFMA.FTZ R27, R71, UR6, -R87 ;  /* 0x00000006471b7c23 */ /* 0x000fe20008010857 */
[----:B------:R-:W-:Y:S01]  /*e1f0*/  FADD.FTZ R69, R140, R141 ;  /* 0x0000008d8c457221 */ /* 0x000fe20000010000 */
[----:B------:R-:W-:Y:S01]  /*e200*/  FADD.FTZ R144, R144, R147 ;  /* 0x0000009390907221 */ /* 0x000fe20000010000 */
[----:B------:R-:W-:Y:S01]  /*e210*/  FFMA.FTZ R26, R70, UR6, -R87 ;  /* 0x00000006461a7c23 */ /* 0x000fe20008010857 */
[----:B------:R-:W-:Y:S01]  /*e220*/  FFMA.FTZ R70, R48, UR6, -R82 ;  /* 0x0000000630467c23 */ /* 0x000fe20008010852 */
[----:B------:R-:W-:Y:S01]  /*e230*/  FADD.FTZ R138, R138, R69 ;  /* 0x000000458a8a7221 */ /* 0x000fe20000010000 */
[----:B------:R-:W-:Y:S01]  /*e240*/  FADD.FTZ R144, R173, R144 ;  /* 0x00000090ad907221 */ /* 0x000fe20000010000 */
[----:B------:R-:W-:Y:S01]  /*e250*/  FFMA.FTZ R69, R49, UR6, -R82 ;  /* 0x0000000631457c23 */ /* 0x000fe20008010852 */
[----:B------:R-:W-:Y:S01]  /*e260*/  MUFU.EX2 R50, R51 ;  /* 0x0000003300327308 */ /* 0x000fe20000000800 */
[----:B------:R-:W-:Y:S01]  /*e270*/  FADD.FTZ R138, R145, R138 ;  /* 0x0000008a918a7221 */ /* 0x000fe20000010000 */
[----:B------:R-:W-:Y:S01]  /*e280*/  FADD.FTZ R169, R169, R144 ;  /* 0x00000090a9a97221 */ /* 0x000fe20000010000 */
[----:B------:R-:W-:Y:S01]  /*e290*/  LDSM.16.MT88.4 R132, [R92+0x3c00] ;  /* 0x003c00005c84783b */ /* 0x000fe20000004200 */
[----:B------:R-:W-:Y:S01]  /*e2a0*/  MUFU.EX2 R27, R27 ;  /* 0x0000001b001b7308 */ /* 0x000fe20000000800 */
[----:B------:R-:W-:Y:S01]  /*e2b0*/  FADD.FTZ R71, R143, R138 ;  /* 0x0000008a8f477221 */ /* 0x000fe20000010000 */
[----:B------:R-:W-:Y:S01]  /*e2c0*/  FADD.FTZ R174, R174, R169 ;  /* 0x000000a9aeae7221 */ /* 0x000fe20000010000 */
[----:B------:R-:W-:Y:S01]  /*e2d0*/  LDSM.16.MT88.4 R140, [R150+0x8c00] ;  /* 0x008c0000968c783b */ /* 0x000fe20000004200 */
[----:B------:R-:W2:Y:S01]  /*e2e0*/  MUFU.EX2 R26, R26 ;  /* 0x0000001a001a7308 */ /* 0x000ea20000000800 */
[----:B------:R-:W-:Y:S01]  /*e2f0*/  FADD.FTZ R71, R146, R71 ;  /* 0x0000004792477221 */ /* 0x000fe20000010000 */
[----:B------:R-:W-:-:S02]  /*e300*/  FADD.FTZ R165, R165, R174 ;  /* 0x000000aea5a57221 */ /* 0x000fc40000010000 */
[----:B------:R-:W-:Y:S02]  /*e310*/  MUFU.EX2 R25, R25 ;  /* 0x0000001900197308 */ /* 0x000fe40000000800 */
[----:B------:R-:W-:Y:S01]  /*e320*/  FADD.FTZ R176, R176, R165 ;  /* 0x000000a5b0b07221 */ /* 0x000fe20000010000 */
[C---:B-1----:R-:W-:Y:S01]  /*e330*/  HMMA.16816.F32.BF16 R36, R4.reuse, R8, R36 ;  /* 0x000000080424723c */ /* 0x042fe20000041824 */
[----:B------:R-:W1:Y:S01]  /*e340*/  MUFU.EX2 R24, R24 ;  /* 0x0000001800187308 */ /* 0x000e620000000800 */
[----:B------:R-:W-:Y:S01]  /*e350*/  FADD.FTZ R8, R172, R71 ;  /* 0x00000047ac087221 */ /* 0x000fe20000010000 */
[----:B------:R-:W-:Y:S01]  /*e360*/  FADD.FTZ R161, R161, R176 ;  /* 0x000000b0a1a17221 */ /* 0x000fe20000010000 */
[----:B------:R-:W-:Y:S01]  /*e370*/  FFMA.FTZ R71, R45, UR6, -R82 ;  /* 0x000000062d477c23 */ /* 0x000fe20008010852 */
[----:B------:R-:W4:Y:S01]  /*e380*/  MUFU.EX2 R49, R68 ;  /* 0x0000004400317308 */ /* 0x000f220000000800 */
[----:B------:R-:W-:Y:S01]  /*e390*/  FADD.FTZ R8, R171, R8 ;  /* 0x00000008ab087221 */ /* 0x000fe20000010000 */
[----:B------:R-:W-:Y:S01]  /*e3a0*/  FADD.FTZ R168, R168, R161 ;  /* 0x000000a1a8a87221 */ /* 0x000fe20000010000 */
[----:B------:R-:W-:Y:S01]  /*e3b0*/  HMMA.16816.F32.BF16 R28, R4, R10, R28 ;  /* 0x0000000a041c723c */ /* 0x000fe2000004181c */
[----:B------:R5:W-:Y:S01]  /*e3c0*/  MUFU.EX2 R48, R69 ;  /* 0x0000004500307308 */ /* 0x000be20000000800 */
[----:B------:R-:W-:Y:S01]  /*e3d0*/  FADD.FTZ R167, R167, R8 ;  /* 0x00000008a7a77221 */ /* 0x000fe20000010000 */
[----:B--2---:R-:W-:Y:S01]  /*e3e0*/  F2FP.BF16.F32.PACK_AB R4, R26, R27 ;  /* 0x0000001b1a04723e */ /* 0x004fe200000010ff */
[----:B------:R-:W-:Y:S01]  /*e3f0*/  FADD.FTZ R157, R157, R168 ;  /* 0x000000a89d9d7221 */ /* 0x000fe20000010000 */
[----:B------:R-:W2:Y:S01]  /*e400*/  MUFU.EX2 R51, R70 ;  /* 0x0000004600337308 */ /* 0x000ea20000000800 */
[----:B------:R-:W3:Y:S01]  /*e410*/  LDSM.16.MT88.4 R8, [R92+0x3400] ;  /* 0x003400005c08783b */ /* 0x000ee20000004200 */
[----:B-1----:R-:W-:Y:S01]  /*e420*/  F2FP.BF16.F32.PACK_AB R6, R24, R25 ;  /* 0x000000191806723e */ /* 0x002fe200000010ff */
[----:B------:R-:W-:Y:S01]  /*e430*/  FADD.FTZ R170, R170, R157 ;  /* 0x0000009daaaa7221 */ /* 0x000fe20000010000 */
[----:B----4-:R-:W-:-:S03]  /*e440*/  F2FP.BF16.F32.PACK_AB R5, R49, R50 ;  /* 0x000000323105723e */ /* 0x010fc600000010ff */
[----:B------:R-:W-:Y:S01]  /*e450*/  FADD.FTZ R153, R153, R170 ;  /* 0x000000aa99997221 */ /* 0x000fe20000010000 */
[----:B------:R-:W-:Y:S01]  /*e460*/  FFMA.FTZ R68, R66, UR6, -R87 ;  /* 0x0000000642447c23 */ /* 0x000fe20008010857 */
[----:B-----5:R-:W-:Y:S02]  /*e470*/  FADD.FTZ R69, R166, R167 ;  /* 0x000000a7a6457221 */ /* 0x020fe40000010000 */
[----:B------:R-:W-:Y:S01]  /*e480*/  FADD.FTZ R160, R160, R153 ;  /* 0x00000099a0a07221 */ /* 0x000fe20000010000 */
[----:B------:R1:W-:Y:S01]  /*e490*/  MUFU.EX2 R66, R67 ;  /* 0x0000004300427308 */ /* 0x0003e20000000800 */
[----:B--2---:R-:W-:Y:S02]  /*e4a0*/  F2FP.BF16.F32.PACK_AB R7, R51, R48 ;  /* 0x000000303307723e */ /* 0x004fe400000010ff */
[----:B------:R-:W-:Y:S01]  /*e4b0*/  FADD.FTZ R149, R149, R160 ;  /* 0x000000a095957221 */ /* 0x000fe20000010000 */
[----:B------:R-:W-:-:S03]  /*e4c0*/  FFMA.FTZ R70, R64, UR6, -R87 ;  /* 0x0000000640467c23 */ /* 0x000fc60008010857 */
[----:B------:R-:W-:Y:S01]  /*e4d0*/  FADD.FTZ R149, R152, R149 ;  /* 0x0000009598957221 */ /* 0x000fe20000010000 */
[C---:B---3--:R-:W-:Y:S01]  /*e4e0*/  HMMA.16816.F32.BF16 R12, R4.reuse, R20, R12 ;  /* 0x00000014040c723c */ /* 0x048fe2000004180c */
[----:B------:R-:W-:Y:S02]  /*e4f0*/  FADD.FTZ R20, R164, R69 ;  /* 0x00000045a4147221 */ /* 0x000fe40000010000 */
[----:B------:R-:W-:Y:S01]  /*e500*/  FADD.FTZ R128, R128, R149 ;  /* 0x0000009580807221 */ /* 0x000fe20000010000 */
[----:B------:R-:W-:Y:S01]  /*e510*/  FFMA.FTZ R69, R65, UR6, -R87 ;  /* 0x0000000641457c23 */ /* 0x000fe20008010857 */
[----:B------:R-:W-:Y:S02]  /*e520*/  FADD.FTZ R20, R163, R20 ;  /* 0x00000014a3147221 */ /* 0x000fe40000010000 */
[----:B------:R-:W-:Y:S01]  /*e530*/  FADD.FTZ R128, R127, R128 ;  /* 0x000000807f807221 */ /* 0x000fe20000010000 */
[----:B-1----:R-:W-:Y:S01]  /*e540*/  FFMA.FTZ R67, R47, UR6, -R82 ;  /* 0x000000062f437c23 */ /* 0x002fe20008010852 */
[----:B------:R-:W-:Y:S01]  /*e550*/  HMMA.16816.F32.BF16 R16, R4, R22, R16 ;  /* 0x000000160410723c */ /* 0x000fe20000041810 */
[----:B------:R-:W-:Y:S01]  /*e560*/  FADD.FTZ R159, R159, R20 ;  /* 0x000000149f9f7221 */ /* 0x000fe20000010000 */
[----:B------:R-:W-:Y:S01]  /*e570*/  FADD.FTZ R125, R125, R128 ;  /* 0x000000807d7d7221 */ /* 0x000fe20000010000 */
[----:B------:R-:W1:Y:S01]  /*e580*/  LDSM.16.MT88.4 R20, [R150+0x8800] ;  /* 0x008800009614783b */ /* 0x000e620000004200 */
[----:B------:R2:W3:Y:S01]  /*e590*/  MUFU.EX2 R65, R68 ;  /* 0x0000004400417308 */ /* 0x0004e20000000800 */
[----:B------:R-:W-:Y:S01]  /*e5a0*/  FADD.FTZ R159, R158, R159 ;  /* 0x0000009f9e9f7221 */ /* 0x000fe20000010000 */
[----:B------:R-:W-:-:S02]  /*e5b0*/  FADD.FTZ R125, R162, R125 ;  /* 0x0000007da27d7221 */ /* 0x000fc40000010000 */
[----:B------:R4:W-:Y:S01]  /*e5c0*/  MUFU.EX2 R64, R69 ;  /* 0x0000004500407308 */ /* 0x0009e20000000800 */
[----:B------:R-:W-:Y:S01]  /*e5d0*/  FADD.FTZ R156, R156, R159 ;  /* 0x0000009f9c9c7221 */ /* 0x000fe20000010000 */
[----:B------:R-:W-:Y:S01]  /*e5e0*/  FADD.FTZ R34, R34, R125 ;  /* 0x0000007d22227221 */ /* 0x000fe20000010000 */
[C---:B------:R-:W-:Y:S02]  /*e5f0*/  HMMA.16816.F32.BF16 R36, R4.reuse, R8, R36 ;  /* 0x000000080424723c */ /* 0x040fe40000041824 */
[----:B------:R-:W-:Y:S01]  /*e600*/  FADD.FTZ R175, R175, R156 ;  /* 0x0000009cafaf7221 */ /* 0x000fe20000010000 */
[----:B------:R-:W-:Y:S01]  /*e610*/  FADD.FTZ R34, R35, R34 ;  /* 0x0000002223227221 */ /* 0x000fe20000010000 */
[----:B------:R-:W5:Y:S02]  /*e620*/  MUFU.EX2 R47, R70 ;  /* 0x00000046002f7308 */ /* 0x000f640000000800 */
[----:B------:R-:W-:Y:S01]  /*e630*/  FADD.FTZ R154, R154, R175 ;  /* 0x000000af9a9a7221 */ /* 0x000fe20000010000 */
[----:B------:R-:W-:Y:S01]  /*e640*/  FADD.FTZ R99, R99, R34 ;  /* 0x0000002263637221 */ /* 0x000fe20000010000 */
[----:B--2---:R-:W-:Y:S01]  /*e650*/  FFMA.FTZ R68, R46, UR6, -R82 ;  /* 0x000000062e447c23 */ /* 0x004fe20008010852 */
[----:B------:R-:W-:Y:S01]  /*e660*/  HMMA.16816.F32.BF16 R28, R4, R10, R28 ;  /* 0x0000000a041c723c */ /* 0x000fe2000004181c */
[----:B------:R-:W-:Y:S01]  /*e670*/  FADD.FTZ R151, R151, R154 ;  /* 0x0000009a97977221 */ /* 0x000fe20000010000 */
[----:B------:R-:W-:Y:S01]  /*e680*/  FADD.FTZ R99, R102, R99 ;  /* 0x0000006366637221 */ /* 0x000fe20000010000 */
[----:B------:R-:W2:Y:S01]  /*e690*/  LDSM.16.MT88.4 R4, [R92+0x3800] ;  /* 0x003800005c04783b */ /* 0x000ea20000004200 */
[----:B----4-:R-:W-:Y:S01]  /*e6a0*/  FFMA.FTZ R69, R44, UR6, -R82 ;  /* 0x000000062c457c23 */ /* 0x010fe20008010852 */
[----:B------:R-:W-:Y:S01]  /*e6b0*/  FADD.FTZ R126, R126, R151 ;  /* 0x000000977e7e7221 */ /* 0x000fe20000010000 */
[----:B------:R-:W-:Y:S01]  /*e6c0*/  FADD.FTZ R58, R58, R99 ;  /* 0x000000633a3a7221 */ /* 0x000fe20000010000 */
[----:B------:R-:W-:Y:S01]  /*e6d0*/  MUFU.EX2 R46, R67 ;  /* 0x00000043002e7308 */ /* 0x000fe20000000800 */
[----:B---3--:R-:W-:Y:S01]  /*e6e0*/  F2FP.BF16.F32.PACK_AB R8, R65, R66 ;  /* 0x000000424108723e */ /* 0x008fe200000010ff */
[----:B------:R-:W-:Y:S01]  /*e6f0*/  FADD.FTZ R131, R131, R126 ;  /* 0x0000007e83837221 */ /* 0x000fe20000010000 */
[----:B------:R-:W-:Y:S01]  /*e700*/  FADD.FTZ R57, R57, R58 ;  /* 0x0000003a39397221 */ /* 0x000fe20000010000 */
[----:B------:R-:W3:Y:S01]  /*e710*/  MUFU.EX2 R45, R68 ;  /* 0x00000044002d7308 */ /* 0x000ee20000000800 */
[----:B-----5:R-:W-:Y:S01]  /*e720*/  F2FP.BF16.F32.PACK_AB R10, R47, R64 ;  /* 0x000000402f0a723e */ /* 0x020fe200000010ff */
[----:B------:R-:W-:Y:S01]  /*e730*/  FADD.FTZ R106, R106, R131 ;  /* 0x000000836a6a7221 */ /* 0x000fe20000010000 */
[----:B------:R-:W-:Y:S01]  /*e740*/  FADD.FTZ R0, R0, R57 ;  /* 0x0000003900007221 */ /* 0x000fe20000010000 */
[----:B------:R-:W-:Y:S02]  /*e750*/  MUFU.EX2 R44, R71 ;  /* 0x00000047002c7308 */ /* 0x000fe40000000800 */
[----:B------:R-:W-:Y:S01]  /*e760*/  FADD.FTZ R33, R33, R106 ;  /* 0x0000006a21217221 */ /* 0x000fe20000010000 */
[----:B------:R-:W-:Y:S01]  /*e770*/  FADD.FTZ R79, R79, R0 ;  /* 0x000000004f4f7221 */ /* 0x000fe20000010000 */
[----:B------:R-:W4:Y:S01]  /*e780*/  MUFU.EX2 R67, R69 ;  /* 0x0000004500437308 */ /* 0x000f220000000800 */
[--C-:B------:R-:W-:Y:S01]  /*e790*/  FFMA.FTZ R0, R42, UR6, -R82.reuse ;  /* 0x000000062a007c23 */ /* 0x100fe20008010852 */
[----:B------:R-:W-:Y:S01]  /*e7a0*/  FADD.FTZ R32, R32, R33 ;  /* 0x0000002120207221 */ /* 0x000fe20000010000 */
[----:B------:R-:W-:Y:S01]  /*e7b0*/  FADD.FTZ R54, R54, R79 ;  /* 0x0000004f36367221 */ /* 0x000fe20000010000 */
[----:B------:R-:W-:-:S02]  /*e7c0*/  FFMA.FTZ R33, R40, UR6, -R82 ;  /* 0x0000000628217c23 */ /* 0x000fc40008010852 */
[----:B------:R-:W-:Y:S01]  /*e7d0*/  FADD.FTZ R32, R105, R32 ;  /* 0x0000002069207221 */ /* 0x000fe20000010000 */
[----:B------:R-:W-:Y:S01]  /*e7e0*/  FADD.FTZ R53, R53, R54 ;  /* 0x0000003635357221 */ /* 0x000fe20000010000 */
[----:B---3--:R-:W-:Y:S01]  /*e7f0*/  F2FP.BF16.F32.PACK_AB R9, R45, R46 ;  /* 0x0000002e2d09723e */ /* 0x008fe200000010ff */
[----:B------:R-:W-:Y:S01]  /*e800*/  MUFU.EX2 R0, R0 ;  /* 0x0000000000007308 */ /* 0x000fe20000000800 */
[----:B------:R-:W-:Y:S01]  /*e810*/  FADD.FTZ R77, R77, R32 ;  /* 0x000000204d4d7221 */ /* 0x000fe20000010000 */
[----:B------:R-:W-:Y:S02]  /*e820*/  FADD.FTZ R52, R52, R53 ;  /* 0x0000003534347221 */ /* 0x000fe40000010000 */
[----:B------:R-:W-:Y:S01]  /*e830*/  MUFU.EX2 R33, R33 ;  /* 0x0000002100217308 */ /* 0x000fe20000000800 */
[----:B------:R-:W-:Y:S01]  /*e840*/  FADD.FTZ R77, R2, R77 ;  /* 0x0000004d024d7221 */ /* 0x000fe20000010000 */
[----:B----4-:R-:W-:Y:S01]  /*e850*/  F2FP.BF16.F32.PACK_AB R11, R67, R44 ;  /* 0x0000002c430b723e */ /* 0x010fe200000010ff */
[----:B------:R-:W-:Y:S01]  /*e860*/  FADD.FTZ R75, R75, R52 ;  /* 0x000000344b4b7221 */ /* 0x000fe20000010000 */
[----:B------:R-:W-:Y:S01]  /*e870*/  MUFU.EX2 R2, R62 ;  /* 0x0000003e00027308 */ /* 0x000fe20000000800 */
[----:B------:R-:W-:-:S02]  /*e880*/  FADD.FTZ R76, R76, R77 ;  /* 0x0000004d4c4c7221 */ /* 0x000fc40000010000 */
[----:B------:R-:W-:Y:S02]  /*e890*/  FADD.FTZ R50, R50, R75 ;  /* 0x0000004b32327221 */ /* 0x000fe40000010000 */
[----:B------:R-:W-:Y:S01]  /*e8a0*/  FADD.FTZ R76, R59, R76 ;  /* 0x0000004c3b4c7221 */ /* 0x000fe20000010000 */
[----:B-1----:R-:W-:Y:S01]  /*e8b0*/  HMMA.16816.F32.BF16 R12, R8, R20, R12 ;  /* 0x00000014080c723c */ /* 0x002fe2000004180c */
[--C-:B------:R-:W-:Y:S01]  /*e8c0*/  FFMA.FTZ R21, R63, UR6, -R87.reuse ;  /* 0x000000063f157c23 */ /* 0x100fe20008010857 */
[----:B------:R-:W-:Y:S01]  /*e8d0*/  FFMA.FTZ R20, R61, UR6, -R87 ;  /* 0x000000063d147c23 */ /* 0x000fe20008010857 */
[----:B------:R-:W-:Y:S01]  /*e8e0*/  FADD.FTZ R73, R73, R76 ;  /* 0x0000004c49497221 */ /* 0x000fe20000010000 */
[----:B------:R-:W-:-:S03]  /*e8f0*/  FADD.FTZ R49, R49, R50 ;  /* 0x0000003231317221 */ /* 0x000fc60000010000 */
[----:B------:R-:W-:Y:S01]  /*e900*/  FADD.FTZ R73, R56, R73 ;  /* 0x0000004938497221 */ /* 0x000fe20000010000 */
[C---:B------:R-:W-:Y:S01]  /*e910*/  HMMA.16816.F32.BF16 R16, R8.reuse, R22, R16 ;  /* 0x000000160810723c */ /* 0x040fe20000041810 */
[--C-:B------:R-:W-:Y:S01]  /*e920*/  FFMA.FTZ R23, R43, UR6, -R82.reuse ;  /* 0x000000062b177c23 */ /* 0x100fe20008010852 */
[----:B------:R-:W-:Y:S01]  /*e930*/  FFMA.FTZ R22, R41, UR6, -R82 ;  /* 0x0000000629167c23 */ /* 0x000fe20008010852 */
[----:B------:R-:W-:Y:S01]  /*e940*/  FADD.FTZ R72, R72, R73 ;  /* 0x0000004948487221 */ /* 0x000fe20000010000 */
[----:B------:R-:W1:Y:S01]  /*e950*/  MUFU.EX2 R21, R21 ;  /* 0x0000001500157308 */ /* 0x000e620000000800 */
[----:B------:R-:W-:Y:S02]  /*e960*/  FADD.FTZ R48, R48, R49 ;  /* 0x0000003130307221 */ /* 0x000fe40000010000 */
[----:B------:R-:W-:Y:S01]  /*e970*/  FADD.FTZ R72, R55, R72 ;  /* 0x0000004837487221 */ /* 0x000fe20000010000 */
[----:B------:R-:W3:Y:S01]  /*e980*/  MUFU.EX2 R20, R20 ;  /* 0x0000001400147308 */ /* 0x000ee20000000800 */
[C---:B--2---:R-:W-:Y:S01]  /*e990*/  HMMA.16816.F32.BF16 R36, R8.reuse, R4, R36 ;  /* 0x000000040824723c */ /* 0x044fe20000041824 */
[----:B------:R-:W-:Y:S01]  /*e9a0*/  FADD.FTZ R51, R51, R48 ;  /* 0x0000003033337221 */ /* 0x000fe20000010000 */
[----:B------:R-:W-:Y:S01]  /*e9b0*/  FADD.FTZ R27, R27, R72 ;  /* 0x000000481b1b7221 */ /* 0x000fe20000010000 */
[----:B------:R-:W2:Y:S02]  /*e9c0*/  MUFU.EX2 R23, R23 ;  /* 0x0000001700177308 */ /* 0x000ea40000000800 */
[----:B------:R-:W-:Y:S01]  /*e9d0*/  FADD.FTZ R46, R46, R51 ;  /* 0x000000332e2e7221 */ /* 0x000fe20000010000 */
[----:B------:R-:W-:Y:S01]  /*e9e0*/  FADD.FTZ R26, R26, R27 ;  /* 0x0000001b1a1a7221 */ /* 0x000fe20000010000 */
[----:B------:R-:W4:Y:S01]  /*e9f0*/  MUFU.EX2 R22, R22 ;  /* 0x0000001600167308 */ /* 0x000f220000000800 */
[----:B------:R-:W-:Y:S01]  /*ea00*/  HMMA.16816.F32.BF16 R28, R8, R6, R28 ;  /* 0x00000006081c723c */ /* 0x000fe2000004181c */
[----:B-1----:R-:W-:Y:S01]  /*ea10*/  F2FP.BF16.F32.PACK_AB R4, R2, R21 ;  /* 0x000000150204723e */ /* 0x002fe200000010ff */
[----:B------:R-:W-:Y:S01]  /*ea20*/  FADD.FTZ R25, R25, R26 ;  /* 0x0000001a19197221 */ /* 0x000fe20000010000 */
[----:B------:R-:W-:Y:S01]  /*ea30*/  FADD.FTZ R45, R45, R46 ;  /* 0x0000002e2d2d7221 */ /* 0x000fe20000010000 */
[----:B---3--:R-:W-:-:S02]  /*ea40*/  F2FP.BF16.F32.PACK_AB R6, R249, R20 ;  /* 0x00000014f906723e */ /* 0x008fc400000010ff */
[----:B------:R-:W-:Y:S01]  /*ea50*/  FADD.FTZ R25, R24, R25 ;  /* 0x0000001918197221 */ /* 0x000fe20000010000 */
[----:B------:R-:W-:Y:S01]  /*ea60*/  FADD.FTZ R44, R44, R45 ;  /* 0x0000002d2c2c7221 */ /* 0x000fe20000010000 */
[----:B--2---:R-:W-:Y:S02]  /*ea70*/  F2FP.BF16.F32.PACK_AB R5, R0, R23 ;  /* 0x000000170005723e */ /* 0x004fe400000010ff */
[----:B------:R-:W-:Y:S01]  /*ea80*/  FADD.FTZ R66, R66, R25 ;  /* 0x0000001942427221 */ /* 0x000fe20000010000 */
[----:B------:R-:W-:Y:S01]  /*ea90*/  FADD.FTZ R44, R67, R44 ;  /* 0x0000002c432c7221 */ /* 0x000fe20000010000 */
[----:B----4-:R-:W-:Y:S02]  /*eaa0*/  F2FP.BF16.F32.PACK_AB R7, R33, R22 ;  /* 0x000000162107723e */ /* 0x010fe400000010ff */
[----:B------:R-:W-:Y:S01]  /*eab0*/  FADD.FTZ R65, R65, R66 ;  /* 0x0000004241417221 */ /* 0x000fe20000010000 */
[----:B------:R-:W-:-:S03]  /*eac0*/  FADD.FTZ R23, R23, R44 ;  /* 0x0000002c17177221 */ /* 0x000fc60000010000 */
[----:B------:R-:W-:Y:S01]  /*ead0*/  FADD.FTZ R64, R64, R65 ;  /* 0x0000004140407221 */ /* 0x000fe20000010000 */
[----:B------:R-:W-:Y:S01]  /*eae0*/  FADD.FTZ R23, R0, R23 ;  /* 0x0000001700177221 */ /* 0x000fe20000010000 */
[----:B------:R-:W-:Y:S01]  /*eaf0*/  HMMA.16816.F32.BF16 R144, R4, R140, R12 ;  /* 0x0000008c0490723c */ /* 0x000fe2000004180c */
[----:B------:R-:W-:Y:S01]  /*eb00*/  MOV R0, R88 ;  /* 0x0000005800007202 */ /* 0x000fe20000000f00 */
[----:B------:R-:W-:Y:S01]  /*eb10*/  FADD.FTZ R64, R47, R64 ;  /* 0x000000402f407221 */ /* 0x000fe20000010000 */
[----:B------:R-:W-:-:S03]  /*eb20*/  FADD.FTZ R22, R22, R23 ;  /* 0x0000001716167221 */ /* 0x000fc60000010000 */
[----:B------:R-:W-:Y:S01]  /*eb30*/  FADD.FTZ R21, R21, R64 ;  /* 0x0000004015157221 */ /* 0x000fe20000010000 */
[----:B------:R-:W-:Y:S01]  /*eb40*/  FADD.FTZ R250, R33, R22 ;  /* 0x0000001621fa7221 */ /* 0x000fe20000010000 */
[----:B------:R-:W-:Y:S02]  /*eb50*/  HMMA.16816.F32.BF16 R136, R4, R132, R36 ;  /* 0x000000840488723c */ /* 0x000fe40000041824 */
[----:B------:R-:W-:Y:S01]  /*eb60*/  FADD.FTZ R21, R2, R21 ;  /* 0x0000001502157221 */ /* 0x000fe20000010000 */
[----:B------:R-:W-:-:S03]  /*eb70*/  MOV R2, R89 ;  /* 0x0000005900027202 */ /* 0x000fc60000000f00 */
[----:B------:R-:W-:Y:S02]  /*eb80*/  FADD.FTZ R20, R20, R21 ;  /* 0x0000001514147221 */ /* 0x000fe40000010000 */
[----:B------:R-:W-:Y:S02]  /*eb90*/  HMMA.16816.F32.BF16 R140, R4, R142, R16 ;  /* 0x0000008e048c723c */ /* 0x000fe40000041810 */
[----:B------:R-:W-:-:S06]  /*eba0*/  FADD.FTZ R249, R249, R20 ;  /* 0x00000014f9f97221 */ /* 0x000fcc0000010000 */
[----:B------:R-:W-:-:S15]  /*ebb0*/  HMMA.16816.F32.BF16 R132, R4, R134, R28 ;  /* 0x000000860484723c */ /* 0x000fde000004181c */
[----:B------:R-:W-:-:S05]  /*ebc0*/  NOP ;  /* 0x0000000000007918 */ /* 0x000fca0000000000 */
.L_x_628:
        /* <DEDUP_REMOVED lines=13> */
[----:B------:R-:W3:Y:S01]  /*eca0*/  LDCU UR4, c[0x0][0x45c] ;  /* 0x00008b80ff0477ac */ /* 0x000ee20008000800 */
[----:B------:R-:W4:Y:S01]  /*ecb0*/  LDCU.64 UR6, c[0x0][0x3a0] ;  /* 0x00007400ff0677ac */ /* 0x000f220008000a00 */
[----:B------:R-:W1:Y:S09]  /*ecc0*/  LDCU.64 UR8, c[0x0][0x3a8] ;  /* 0x00007500ff0877ac */ /* 0x000e720008000a00 */
.L_x_640:
        /* <DEDUP_REMOVED lines=69> */
[----:B------:R-:W-:Y:S01]  /*f120*/  IMAD.WIDE.U32 R8, R6, UR8, R8 ;  /* 0x0000000806087c25 */ /* 0x000fe2000f8e0008 */
[----:B------:R-:W-:Y:S02]  /*f130*/  SHF.R.S32.HI R5, RZ, 0x1f, R6 ;  /* 0x0000001fff057819 */ /* 0x000fe40000011406 */
[----:B------:R-:W-:Y:S03]  /*f140*/  LEA R234, P0, R8, R2, 0x1 ;  /* 0x0000000208ea7211 */ /* 0x000fe600078008ff */
[----:B------:R-:W-:Y:S04]  /*f150*/  IMAD R5, R5, UR8, RZ ;  /* 0x0000000805057c24 */ /* 0x000fe8000f8e02ff */
[----:B------:R-:W-:Y:S04]  /*f160*/  IMAD R5, R6, UR9, R5 ;  /* 0x0000000906057c24 */ /* 0x000fe8000f8e0205 */
[----:B------:R-:W-:Y:S05]  /*f170*/  IMAD.IADD R5, R9, 0x1, R5 ;  /* 0x0000000109057824 */ /* 0x000fea00078e0205 */
[----:B------:R-:W-:Y:S07]  /*f180*/  LEA.HI.X R235, R8, R0, R5, 0x1, P0 ;  /* 0x0000000008eb7211 */ /* 0x000fee00000f0c05 */
.L_x_637:
[----:B------:R-:W-:Y:S01]  /*f190*/  @!PT LDS RZ, [RZ] ;  /* 0x00000000fffff984 */ /* 0x000fe20000000800 */
[----:B------:R-:W-:Y:S01]  /*f1a0*/  @!PT LDS RZ, [RZ] ;  /* 0x00000000fffff984 */ /* 0x000fe20000000800 */
[----:B------:R-:W-:Y:S01]  /*f1b0*/  @!PT LDS RZ, [RZ] ;  /* 0x00000000fffff984 */ /* 0x000fe20000000800 */
[----:B------:R-:W-:Y:S01]  /*f1c0*/  @!P2 LDGSTS.E.BYPASS.LTC128B.128 [R237+0x5000], desc[UR16][R234.64] ;  /* 0x05000000eaedafae */ /* 0x000fe2000b981a10 */
[C---:B------:R-:W-:Y:S02]  /*f1d0*/  SHF.L.U32 R17, R16.reuse, 0x6, RZ ;  /* 0x0000000610117819 */ /* 0x040fe400000006ff */
[----:B-1----:R-:W-:Y:S02]  /*f1e0*/  SHF.L.U64.HI R18, R16, 0x6, R3 ;  /* 0x0000000610127819 */ /* 0x002fe40000010203 */
[----:B------:R-:W-:Y:S02]  /*f1f0*/  IADD3 R24, P0, PT, R17, R234, RZ ;  /* 0x000000ea11187210 */ /* 0x000fe40007f1e0ff */
[----:B------:R-:W-:Y:S01]  /*f200*/  MOV R2, 0x20 ;  /* 0x0000002000027802 */ /* 0x000fe20000000f00 */
[----:B------:R-:W-:Y:S01]  /*f210*/  @P2 STS.128 [R237+0x5000], RZ ;  /* 0x005000ffed002388 */ /* 0x000fe20000000c00 */
[----:B------:R-:W-:Y:S02]  /*f220*/  IADD3.X R25, PT, PT, R18, R235, RZ, P0, !PT ;  /* 0x000000eb12197210 */ /* 0x000fe400007fe4ff */
[CC--:B------:R-:W-:Y:S02]  /*f230*/  @!P1 LEA R20, P0, R16.reuse, R24.reuse, 0x8 ;  /* 0x0000001810149211 */ /* 0x0c0fe400078040ff */
[C---:B------:R-:W-:Y:S01]  /*f240*/  @!P1 LEA R22, P4, R16.reuse, R24, 0x7 ;  /* 0x0000001810169211 */ /* 0x040fe200078838ff */
[C---:B------:R-:W-:Y:S01]  /*f250*/  @!P1 IMAD.WIDE.U32 R30, R16.reuse, 0xc0, R24 ;  /* 0x000000c0101e9825 */ /* 0x040fe200078e0018 */
[----:B------:R-:W-:Y:S01]  /*f260*/  @!P1 LEA.HI.X R21, R16, R25, R3, 0x8, P0 ;  /* 0x0000001910159211 */ /* 0x000fe200000f4403 */
[----:B------:R-:W-:Y:S01]  /*f270*/  @P1 STS.128 [R237+0x5800], RZ ;  /* 0x005800ffed001388 */ /* 0x000fe20000000c00 */
[----:B------:R-:W-:Y:S01]  /*f280*/  @!P1 IADD3 R32, P0, PT, R24, R17, RZ ;  /* 0x0000001118209210 */ /* 0x000fe20007f1e0ff */
[C---:B------:R-:W-:Y:S01]  /*f290*/  @!P1 IMAD.WIDE.U32 R28, R16.reuse, 0x140, R24 ;  /* 0x00000140101c9825 */ /* 0x040fe200078e0018 */
[CC--:B------:R-:W-:Y:S02]  /*f2a0*/  @!P1 LEA.HI.X R23, R16.reuse, R25.reuse, R3, 0x7, P4 ;  /* 0x0000001910179211 */ /* 0x0c0fe400020f3c03 */
[----:B------:R-:W-:Y:S01]  /*f2b0*/  @!P1 IADD3.X R33, PT, PT, R25, R18, RZ, P0, !PT ;  /* 0x0000001219219210 */ /* 0x000fe200007fe4ff */
[----:B------:R-:W-:Y:S01]  /*f2c0*/  @!P1 IMAD R17, R3, 0xc0, RZ ;  /* 0x000000c003119824 */ /* 0x000fe200078e02ff */
[----:B------:R-:W-:Y:S01]  /*f2d0*/  @!P1 MOV R26, R24 ;  /* 0x00000018001a9202 */ /* 0x000fe20000000f00 */
[----:B------:R-:W-:Y:S01]  /*f2e0*/  @!PT LDS RZ, [RZ] ;  /* 0x00000000fffff984 */ /* 0x000fe20000000800 */
[----:B------:R-:W-:Y:S01]  /*f2f0*/  @!PT LDS RZ, [RZ] ;  /* 0x00000000fffff984 */ /* 0x000fe20000000800 */
[----:B------:R-:W-:Y:S01]  /*f300*/  @!PT LDS RZ, [RZ] ;  /* 0x00000000fffff984 */ /* 0x000fe20000000800 */
[----:B------:R-:W-:Y:S01]  /*f310*/  @!P1 LDGSTS.E.BYPASS.LTC128B.128 [R237+0x5800], desc[UR16][R24.64] ;  /* 0x0580000018ed9fae */ /* 0x000fe2000b981a10 */
[----:B------:R-:W-:Y:S02]  /*f320*/  @!P1 MOV R27, R25 ;  /* 0x00000019001b9202 */ /* 0x000fe40000000f00 */
[----:B------:R-:W-:Y:S01]  /*f330*/  @!P1 IADD3 R31, PT, PT, R17, R31, RZ ;  /* 0x0000001f111f9210 */ /* 0x000fe20007ffe0ff */
[----:B------:R-:W-:Y:S04]  /*f340*/  @!P1 IMAD.WIDE.U32 R26, R16, 0x180, R26 ;  /* 0x00000180101a9825 */ /* 0x000fe800078e001a */
[----:B------:R-:W-:Y:S01]  /*f350*/  @P1 STS.128 [R237+0x6000], RZ ;  /* 0x006000ffed001388 */ /* 0x000fe20000000c00 */
[C---:B------:R-:W-:Y:S02]  /*f360*/  @!P1 IMAD R16, R3.reuse, 0x140, RZ ;  /* 0x0000014003109824 */ /* 0x040fe400078e02ff */
[----:B------:R-:W-:Y:S03]  /*f370*/  @!P1 IMAD R3, R3, 0x180, RZ ;  /* 0x0000018003039824 */ /* 0x000fe600078e02ff */
[----:B------:R-:W-:Y:S02]  /*f380*/  @!P1 IADD3 R29, PT, PT, R16, R29, RZ ;  /* 0x0000001d101d9210 */ /* 0x000fe40007ffe0ff */
[----:B------:R-:W-:Y:S01]  /*f390*/  @!PT LDS RZ, [RZ] ;  /* 0x00000000fffff984 */ /* 0x000fe20000000800 */
[----:B------:R-:W-:Y:S01]  /*f3a0*/  @!PT LDS RZ, [RZ] ;  /* 0x00000000fffff984 */ /* 0x000fe20000000800 */
[----:B------:R-:W-:Y:S01]  /*f3b0*/  @!PT LDS RZ, [RZ] ;  /* 0x00000000fffff984 */ /* 0x000fe20000000800 */
[----:B------:R-:W-:Y:S01]  /*f3c0*/  @!P1 LDGSTS.E.BYPASS.LTC128B.128 [R237+0x6000], desc[UR16][R32.64] ;  /* 0x0600000020ed9fae */ /* 0x000fe2000b981a10 */
[----:B------:R-:W-:Y:S07]  /*f3d0*/  @!P1 IADD3 R27, PT, PT, R3, R27, RZ ;  /* 0x0000001b031b9210 */ /* 0x000fee0007ffe0ff */
[----:B------:R-:W-:Y:S08]  /*f3e0*/  @P1 STS.128 [R237+0x6800], RZ ;  /* 0x006800ffed001388 */ /* 0x000ff00000000c00 */
[----:B------:R-:W-:Y:S01]  /*f3f0*/  @!PT LDS RZ, [RZ] ;  /* 0x00000000fffff984 */ /* 0x000fe20000000800 */
[----:B------:R-:W-:Y:S01]  /*f400*/  @!PT LDS RZ, [RZ] ;  /* 0x00000000fffff984 */ /* 0x000fe20000000800 */
[----:B------:R-:W-:Y:S01]  /*f410*/  @!PT LDS RZ, [RZ] ;  /* 0x00000000fffff984 */ /* 0x000fe20000000800 */
[----:B------:R-:W-:Y:S08]  /*f420*/  @!P1 LDGSTS.E.BYPASS.LTC128B.128 [R237+0x6800], desc[UR16][R22.64] ;  /* 0x0680000016ed9fae */ /* 0x000ff0000b981a10 */
        /* <DEDUP_REMOVED lines=9> */
[----:B------:R1:W-:Y:S08]  /*f4c0*/  @!P1 LDGSTS.E.BYPASS.LTC128B.128 [R237+0x7800], desc[UR16][R20.64] ;  /* 0x0780000014ed9fae */ /* 0x0003f0000b981a10 */
        /* <DEDUP_REMOVED lines=10> */
[----:B------:R-:W-:Y:S08]  /*f570*/  LDSM.16.M88.4 R152, [R229] ;  /* 0x00000000e598783b */ /* 0x000ff00000000200 */
[----:B------:R-:W0:Y:S08]  /*f580*/  LDGDEPBAR ;  /* 0x00000000000079af */ /* 0x000e300000000000 */
[----:B------:R-:W2:Y:S08]  /*f590*/  LDSM.16.M88.4 R156, [R228+0x1000] ;  /* 0x00100000e49c783b */ /* 0x000eb00000000200 */
[----:B------:R-:W3:Y:S08]  /*f5a0*/  LDSM.16.M88.4 R160, [R228+0x1400] ;  /* 0x00140000e4a0783b */ /* 0x000ef00000000200 */
[----:B------:R-:W1:Y:S08]  /*f5b0*/  LDSM.16.M88.4 R164, [R228+0x1800] ;  /* 0x00180000e4a4783b */ /* 0x000e700000000200 */
[----:B------:R-:W4:Y:S08]  /*f5c0*/  LDSM.16.M88.4 R168, [R228+0x1c00] ;  /* 0x001c0000e4a8783b */ /* 0x000f300000000200 */
        /* <DEDUP_REMOVED lines=11> */
[----:B------:R-:W4:Y:S01]  /*f680*/  LDSM.16.M88.4 R216, [R228+0x4c00] ;  /* 0x004c0000e4d8783b */ /* 0x000f220000000200 */
[----:B------:R-:W5:Y:S02]  /*f690*/  S2R R148, SR_TID.X ;  /* 0x0000000000947919 */ /* 0x000f640000002100 */
[----:B-----5:R-:W-:Y:S01]  /*f6a0*/  LOP3.LUT P0, R251, R148, 0x4, RZ, 0xc0, !PT ;  /* 0x0000000494fb7812 */ /* 0x020fe2000780c0ff */
[C---:B--2---:R-:W-:Y:S03]  /*f6b0*/  HMMA.16816.F32.BF16 R4, R152.reuse, R156, RZ ;  /* 0x0000009c9804723c */ /* 0x044fe600000418ff */
[----:B------:R-:W-:Y:S02]  /*f6c0*/  SEL R2, R2, 0xffffffe0, !P0 ;  /* 0xffffffe002027807 */ /* 0x000fe40004000000 */
[----:B------:R-:W-:Y:S02]  /*f6d0*/  ISETP.NE.AND P0, PT, R246, 0x1, PT ;  /* 0x00000001f600780c */ /* 0x000fe40003f05270 */
[-C--:B------:R-:W-:Y:S01]  /*f6e0*/  IADD3 R220, PT, PT, R229, R2.reuse, RZ ;  /* 0x00000002e5dc7210 */ /* 0x080fe20007ffe0ff */
[C---:B------:R-:W-:Y:S01]  /*f6f0*/  HMMA.16816.F32.BF16 R8, R152.reuse, R158, RZ ;  /* 0x0000009e9808723c */ /* 0x040fe200000418ff */
[----:B------:R-:W-:Y:S04]  /*f700*/  IADD3 R0, PT, PT, R228, R2, RZ ;  /* 0x00000002e4007210 */ /* 0x000fe80007ffe0ff */
[----:B------:R-:W-:Y:S03]  /*f710*/  LDSM.16.M88.4 R220, [R220] ;  /* 0x00000000dcdc783b */ /* 0x000fe60000000200 */
[C---:B---3--:R-:W-:Y:S05]  /*f720*/  HMMA.16816.F32.BF16 R12, R152.reuse, R160, RZ ;  /* 0x000000a0980c723c */ /* 0x048fea00000418ff */
[----:B------:R-:W2:Y:S03]  /*f730*/  LDSM.16.M88.4 R224, [R0+0x1000] ;  /* 0x0010000000e0783b */ /* 0x000ea60000000200 */
[C---:B------:R-:W-:Y:S05]  /*f740*/  HMMA.16816.F32.BF16 R16, R152.reuse, R162, RZ ;  /* 0x000000a29810723c */ /* 0x040fea00000418ff */
[----:B------:R-:W-:Y:S03]  /*f750*/  LDSM.16.M88.4 R156, [R0+0x1800] ;  /* 0x00180000009c783b */ /* 0x000fe60000000200 */
[C---:B-1----:R-:W-:Y:S08]  /*f760*/  HMMA.16816.F32.BF16 R20, R152.reuse, R164, RZ ;  /* 0x000000a49814723c */ /* 0x042ff000000418ff */
[C---:B------:R-:W-:Y:S08]  /*f770*/  HMMA.16816.F32.BF16 R24, R152.reuse, R166, RZ ;  /* 0x000000a69818723c */ /* 0x040ff000000418ff */
[C---:B----4-:R-:W-:Y:S08]  /*f780*/  HMMA.16816.F32.BF16 R28, R152.reuse, R168, RZ ;  /* 0x000000a8981c723c */ /* 0x050ff000000418ff */
        /* <DEDUP_REMOVED lines=24> */
[----:B------:R-:W-:Y:S01]  /*f910*/  HMMA.16816.F32.BF16 R128, R152, R218, RZ ;  /* 0x000000da9880723c */ /* 0x000fe200000418ff */
[----:B------:R-:W1:Y:S07]  /*f920*/  LDSM.16.M88.4 R152, [R0+0x1400] ;  /* 0x001400000098783b */ /* 0x000e6e0000000200 */
[C---:B--2---:R-:W-:Y:S08]  /*f930*/  HMMA.16816.F32.BF16 R4, R220.reuse, R224, R4 ;  /* 0x000000e0dc04723c */ /* 0x044ff00000041804 */
[C---:B------:R-:W-:Y:S11]  /*f940*/  HMMA.16816.F32.BF16 R8, R220.reuse, R226, R8 ;  /* 0x000000e2dc08723c */ /* 0x040ff60000041808 */
[----:B------:R-:W-:Y:S01]  /*f950*/  FMUL.FTZ R3, R4, UR5 ;  /* 0x0000000504037c20 */ /* 0x000fe20008410000 */
[----:B------:R-:W-:Y:S01]  /*f960*/  FMUL.FTZ R163, R5, UR5 ;  /* 0x0000000505a37c20 */ /* 0x000fe20008410000 */
[----:B------:R-:W-:Y:S01]  /*f970*/  FMUL.FTZ R162, R7, UR5 ;  /* 0x0000000507a27c20 */ /* 0x000fe20008410000 */
[----:B------:R-:W-:Y:S02]  /*f980*/  FMUL.FTZ R252, R6, UR5 ;  /* 0x0000000506fc7c20 */ /* 0x000fe40008410000 */
[----:B------:R-:W-:Y:S03]  /*f990*/  MUFU.TANH R2, R163 ;  /* 0x000000a300027308 */ /* 0x000fe60000002400 */
[----:B------:R-:W-:Y:S01]  /*f9a0*/  FMUL.FTZ R233, R8, UR5 ;  /* 0x0000000508e97c20 */ /* 0x000fe20008410000 */
[----:B------:R-:W-:Y:S01]  /*f9b0*/  FMUL.FTZ R9, R9, UR5 ;  /* 0x0000000509097c20 */ /* 0x000fe20008410000 */
[----:B------:R-:W-:Y:S05]  /*f9c0*/  FMUL.FTZ R10, R10, UR5 ;  /* 0x000000050a0a7c20 */ /* 0x000fea0008410000 */
[----:B------:R-:W-:Y:S01]  /*f9d0*/  MUFU.TANH R8, R233 ;  /* 0x000000e900087308 */ /* 0x000fe20000002400 */
[C---:B-1----:R-:W-:Y:S09]  /*f9e0*/  HMMA.16816.F32.BF16 R12, R220.reuse, R152, R12 ;  /* 0x00000098dc0c723c */ /* 0x042ff2000004180c */
[----:B------:R-:W1:Y:S01]  /*f9f0*/  MUFU.TANH R3, R3 ;  /* 0x0000000300037308 */ /* 0x000e620000002400 */
[C---:B------:R-:W-:Y:S01]  /*fa00*/  HMMA.16816.F32.BF16 R16, R220.reuse, R154, R16 ;  /* 0x0000009adc10723c */ /* 0x040fe20000041810 */
[----:B------:R-:W2:Y:S08]  /*fa10*/  LDSM.16.M88.4 R152, [R0+0x1c00] ;  /* 0x001c00000098783b */ /* 0x000eb00000000200 */
[----:B------:R3:W-:Y:S01]  /*fa20*/  MUFU.TANH R6, R252 ;  /* 0x000000fc00067308 */ /* 0x0007e20000002400 */
[C---:B------:R-:W-:Y:S03]  /*fa30*/  HMMA.16816.F32.BF16 R20, R220.reuse, R156, R20 ;  /* 0x0000009cdc14723c */ /* 0x040fe60000041814 */
[----:B------:R-:W-:Y:S01]  /*fa40*/  FMUL.FTZ R13, R13, UR5 ;  /* 0x000000050d0d7c20 */ /* 0x000fe20008410000 */
[----:B------:R-:W-:Y:S01]  /*fa50*/  FMUL.FTZ R14, R14, UR5 ;  /* 0x000000050e0e7c20 */ /* 0x000fe20008410000 */
[----:B------:R-:W-:Y:S04]  /*fa60*/  FMUL.FTZ R15, R15, UR5 ;  /* 0x000000050f0f7c20 */ /* 0x000fe80008410000 */
[----:B------:R-:W-:Y:S01]  /*fa70*/  MUFU.TANH R10, R10 ;  /* 0x0000000a000a7308 */ /* 0x000fe20000002400 */
[C---:B------:R-:W-:Y:S01]  /*fa80*/  HMMA.16816.F32.BF16 R24, R220.reuse, R158, R24 ;  /* 0x0000009edc18723c */ /* 0x040fe20000041818 */
[----:B-1----:R1:W-:Y:S02]  /*fa90*/  STL [R1+0x8], R3 ;  /* 0x0000080301007387 */ /* 0x0023e40000100800 */
[----:B------:R-:W-:Y:S01]  /*faa0*/  FMUL.FTZ R17, R17, UR5 ;  /* 0x0000000511117c20 */ /* 0x000fe20008410000 */
[----:B------:R-:W-:Y:S01]  /*fab0*/  FMUL.FTZ R18, R18, UR5 ;  /* 0x0000000512127c20 */ /* 0x000fe20008410000 */
[----:B------:R4:W-:Y:S01]  /*fac0*/  STL [R1+0x4], R2 ;  /* 0x0000040201007387 */ /* 0x0009e20000100800 */
[----:B------:R-:W-:Y:S03]  /*fad0*/  FMUL.FTZ R19, R19, UR5 ;  /* 0x0000000513137c20 */ /* 0x000fe60008410000 */
[----:B------:R-:W-:Y:S01]  /*fae0*/  MUFU.TANH R156, R17 ;  /* 0x00000011009c7308 */ /* 0x000fe20000002400 */
[----:B------:R-:W-:Y:S01]  /*faf0*/  FMUL.FTZ R233, R16, UR5 ;  /* 0x0000000510e97c20 */ /* 0x000fe20008410000 */
[----:B---3--:R-:W-:Y:S01]  /*fb00*/  FMUL.FTZ R252, R11, UR5 ;  /* 0x000000050bfc7c20 */ /* 0x008fe20008410000 */
[----:B------:R-:W-:Y:S01]  /*fb10*/  FMUL.FTZ R20, R20, UR5 ;  /* 0x0000000514147c20 */ /* 0x000fe20008410000 */
[----:B------:R-:W-:Y:S01]  /*fb20*/  FMUL.FTZ R21, R21, UR5 ;  /* 0x0000000515157c20 */ /* 0x000fe20008410000 */
[----:B------:R-:W-:Y:S01]  /*fb30*/  FMUL.FTZ R22, R22, UR5 ;  /* 0x0000000516167c20 */ /* 0x000fe20008410000 */
[----:B------:R-:W-:Y:S04]  /*fb40*/  FMUL.FTZ R23, R23, UR5 ;  /* 0x0000000517177c20 */ /* 0x000fe80008410000 */
[----:B------:R-:W-:Y:S01]  /*fb50*/  MUFU.TANH R208, R18 ;  /* 0x0000001200d07308 */ /* 0x000fe20000002400 */
[----:B------:R-:W-:Y:S01]  /*fb60*/  FMUL.FTZ R26, R26, UR5 ;  /* 0x000000051a1a7c20 */ /* 0x000fe20008410000 */
[----:B------:R-:W-:Y:S01]  /*fb70*/  FMUL.FTZ R27, R27, UR5 ;  /* 0x000000051b1b7c20 */ /* 0x000fe20008410000 */
[----:B------:R-:W-:Y:S07]  /*fb80*/  FMUL.FTZ R25, R25, UR5 ;  /* 0x0000000519197c20 */ /* 0x000fee0008410000 */
[----:B------:R3:W-:Y:S01]  /*fb90*/  MUFU.TANH R212, R19 ;  /* 0x0000001300d47308 */ /* 0x0007e20000002400 */
[C---:B--2---:R-:W-:Y:S03]  /*fba0*/  HMMA.16816.F32.BF16 R28, R220.reuse, R152, R28 ;  /* 0x00000098dc1c723c */ /* 0x044fe6000004181c */
[----:B-1----:R-:W-:Y:S06]  /*fbb0*/  FMUL.FTZ R3, R12, UR5 ;  /* 0x000000050c037c20 */ /* 0x002fec0008410000 */
[----:B------:R-:W-:Y:S01]  /*fbc0*/  MUFU.TANH R188, R20 ;  /* 0x0000001400bc7308 */ /* 0x000fe20000002400 */
[C---:B------:R-:W-:Y:S09]  /*fbd0*/  HMMA.16816.F32.BF16 R32, R220.reuse, R154, R32 ;  /* 0x0000009adc20723c */ /* 0x040ff20000041820 */
[----:B------:R-:W-:Y:S01]  /*fbe0*/  MUFU.TANH R196, R21 ;  /* 0x0000001500c47308 */ /* 0x000fe20000002400 */
[----:B---3--:R-:W1:Y:S01]  /*fbf0*/  LDSM.16.M88.4 R16, [R0+0x2000] ;  /* 0x002000000010783b */ /* 0x008e620000000200 */
[----:B------:R-:W-:Y:S01]  /*fc00*/  FMUL.FTZ R28, R28, UR5 ;  /* 0x000000051c1c7c20 */ /* 0x000fe20008410000 */
[----:B------:R-:W-:Y:S01]  /*fc10*/  FMUL.FTZ R29, R29, UR5 ;  /* 0x000000051d1d7c20 */ /* 0x000fe20008410000 */
[----:B------:R-:W-:Y:S06]  /*fc20*/  FMUL.FTZ R30, R30, UR5 ;  /* 0x000000051e1e7c20 */ /* 0x000fec0008410000 */
[----:B------:R-:W-:Y:S01]  /*fc30*/  MUFU.TANH R227, R22 ;  /* 0x0000001600e37308 */ /* 0x000fe20000002400 */
[----:B------:R-:W-:Y:S01]  /*fc40*/  FMUL.FTZ R31, R31, UR5 ;  /* 0x000000051f1f7c20 */ /* 0x000fe20008410000 */
[----:B------:R-:W-:Y:S01]  /*fc50*/  FMUL.FTZ R33, R33, UR5 ;  /* 0x0000000521217c20 */ /* 0x000fe20008410000 */
[----:B------:R-:W-:Y:S01]  /*fc60*/  FMUL.FTZ R34, R34, UR5 ;  /* 0x0000000522227c20 */ /* 0x000fe20008410000 */
[----:B------:R-:W-:Y:S06]  /*fc70*/  FMUL.FTZ R35, R35, UR5 ;  /* 0x0000000523237c20 */ /* 0x000fec0008410000 */
[----:B------:R2:W-:Y:S10]  /*fc80*/  MUFU.TANH R161, R23 ;  /* 0x0000001700a17308 */ /* 0x0005f40000002400 */
[----:B------:R3:W-:Y:S10]  /*fc90*/  MUFU.TANH R11, R3 ;  /* 0x00000003000b7308 */ /* 0x0007f40000002400 */
[----:B----4-:R-:W4:Y:S01]  /*fca0*/  MUFU.TANH R2, R162 ;  /* 0x000000a200027308 */ /* 0x010f220000002400 */
[----:B--2---:R-:W2:Y:S09]  /*fcb0*/  LDSM.16.M88.4 R20, [R0+0x2400] ;  /* 0x002400000014783b */ /* 0x004eb20000000200 */
[----:B------:R-:W-:Y:S01]  /*fcc0*/  MUFU.TANH R184, R26 ;  /* 0x0000001a00b87308 */ /* 0x000fe20000002400 */
[C---:B-1----:R-:W-:Y:S03]  /*fcd0*/  HMMA.16816.F32.BF16 R36, R220.reuse, R16, R36 ;  /* 0x00000010dc24723c */ /* 0x042fe60000041824 */
[----:B---3--:R-:W-:Y:S06]  /*fce0*/  FMUL.FTZ R3, R24, UR5 ;  /* 0x0000000518037c20 */ /* 0x008fec0008410000 */
[----:B------:R-:W-:Y:S01]  /*fcf0*/  MUFU.TANH R192, R27 ;  /* 0x0000001b00c07308 */ /* 0x000fe20000002400 */
[----:B----4-:R1:W-:Y:S01]  /*fd00*/  STL [R1], R2 ;  /* 0x0000000201007387 */ /* 0x0103e20000100800 */
[C---:B------:R-:W-:Y:S03]  /*fd10*/  HMMA.16816.F32.BF16 R40, R220.reuse, R18, R40 ;  /* 0x00000012dc28723c */ /* 0x040fe60000041828 */
[----:B------:R-:W3:Y:S05]  /*fd20*/  LDSM.16.M88.4 R16, [R0+0x2800] ;  /* 0x002800000010783b */ /* 0x000eea0000000200 */
[----:B------:R4:W-:Y:S01]  /*fd30*/  MUFU.TANH R200, R3 ;  /* 0x0000000300c87308 */ /* 0x0009e20000002400 */
[----:B------:R-:W-:Y:S01]  /*fd40*/  FMUL.FTZ R36, R36, UR5 ;  /* 0x0000000524247c20 */ /* 0x000fe20008410000 */
[----:B------:R-:W-:Y:S01]  /*fd50*/  FMUL.FTZ R37, R37, UR5 ;  /* 0x0000000525257c20 */ /* 0x000fe20008410000 */
[----:B------:R-:W-:Y:S07]  /*fd60*/  FMUL.FTZ R38, R38, UR5 ;  /* 0x0000000526267c20 */ /* 0x000fee0008410000 */
[----:B------:R-:W-:Y:S01]  /*fd70*/  MUFU.TANH R176, R25 ;  /* 0x0000001900b07308 */ /* 0x000fe20000002400 */
[----:B------:R-:W-:Y:S01]  /*fd80*/  FMUL.FTZ R39, R39, UR5 ;  /* 0x0000000527277c20 */ /* 0x000fe20008410000 */
[----:B------:R-:W-:Y:S01]  /*fd90*/  FMUL.FTZ R41, R41, UR5 ;  /* 0x0000000529297c20 */ /* 0x000fe20008410000 */
[----:B------:R-:W-:Y:S07]  /*fda0*/  FMUL.FTZ R42, R42, UR5 ;  /* 0x000000052a2a7c20 */ /* 0x000fee0008410000 */
[----:B------:R-:W-:Y:S01]  /*fdb0*/  MUFU.TANH R216, R13 ;  /* 0x0000000d00d87308 */ /* 0x000fe20000002400 */
[----:B------:R-:W-:Y:S01]  /*fdc0*/  FMUL.FTZ R43, R43, UR5 ;  /* 0x000000052b2b7c20 */ /* 0x000fe20008410000 */
[C---:B--2---:R-:W-:Y:S03]  /*fdd0*/  HMMA.16816.F32.BF16 R44, R220.reuse, R20, R44 ;  /* 0x00000014dc2c723c */ /* 0x044fe6000004182c */
[----:B----4-:R-:W-:Y:S05]  /*fde0*/  FMUL.FTZ R3, R32, UR5 ;  /* 0x0000000520037c20 */ /* 0x010fea0008410000 */
[----:B-1----:R-:W1:Y:S01]  /*fdf0*/  MUFU.TANH R2, R9 ;  /* 0x0000000900027308 */ /* 0x002e620000002400 */
[C---:B------:R-:W-:Y:S01]  /*fe00*/  HMMA.16816.F32.BF16 R48, R220.reuse, R22, R48 ;  /* 0x00000016dc30723c */ /* 0x040fe20000041830 */
[----:B------:R-:W2:Y:S08]  /*fe10*/  LDSM.16.M88.4 R20, [R0+0x2c00] ;  /* 0x002c00000014783b */ /* 0x000eb00000000200 */
[----:B------:R4:W-:Y:S01]  /*fe20*/  MUFU.TANH R219, R3 ;  /* 0x0000000300db7308 */ /* 0x0009e20000002400 */
[----:B------:R-:W-:Y:S01]  /*fe30*/  FMUL.FTZ R44, R44, UR5 ;  /* 0x000000052c2c7c20 */ /* 0x000fe20008410000 */
[C---:B---3--:R-:W-:Y:S08]  /*fe40*/  HMMA.16816.F32.BF16 R52, R220.reuse, R16, R52 ;  /* 0x00000010dc34723c */ /* 0x048ff00000041834 */
[----:B------:R-:W-:Y:S01]  /*fe50*/  MUFU.TANH R160, R14 ;  /* 0x0000000e00a07308 */ /* 0x000fe20000002400 */
[----:B------:R-:W-:Y:S01]  /*fe60*/  FMUL.FTZ R45, R45, UR5 ;  /* 0x000000052d2d7c20 */ /* 0x000fe20008410000 */
[----:B-1----:R1:W-:Y:S01]  /*fe70*/  STL [R1+0xc], R2 ;  /* 0x00000c0201007387 */ /* 0x0023e20000100800 */
[----:B------:R-:W-:Y:S01]  /*fe80*/  FMUL.FTZ R46, R46, UR5 ;  /* 0x000000052e2e7c20 */ /* 0x000fe20008410000 */
[----:B------:R-:W-:Y:S01]  /*fe90*/  FMUL.FTZ R47, R47, UR5 ;  /* 0x000000052f2f7c20 */ /* 0x000fe20008410000 */
[----:B------:R-:W-:Y:S01]  /*fea0*/  FMUL.FTZ R49, R49, UR5 ;  /* 0x0000000531317c20 */ /* 0x000fe20008410000 */
[C---:B------:R-:W-:Y:S01]  /*feb0*/  HMMA.16816.F32.BF16 R56, R220.reuse, R18, R56 ;  /* 0x00000012dc38723c */ /* 0x040fe20000041838 */
[----:B------:R-:W3:Y:S03]  /*fec0*/  LDSM.16.M88.4 R16, [R0+0x3000] ;  /* 0x003000000010783b */ /* 0x000ee60000000200 */
[----:B------:R-:W-:Y:S01]  /*fed0*/  MUFU.TANH R204, R15 ;  /* 0x0000000f00cc7308 */ /* 0x000fe20000002400 */
[----:B------:R-:W-:Y:S01]  /*fee0*/  FMUL.FTZ R50, R50, UR5 ;  /* 0x0000000532327c20 */ /* 0x000fe20008410000 */
[----:B----4-:R-:W-:Y:S01]  /*fef0*/  FMUL.FTZ R3, R40, UR5 ;  /* 0x0000000528037c20 */ /* 0x010fe20008410000 */
[----:B------:R-:W-:Y:S07]  /*ff00*/  FMUL.FTZ R51, R51, UR5 ;  /* 0x0000000533337c20 */ /* 0x000fee0008410000 */
[----:B------:R4:W-:Y:S01]  /*ff10*/  MUFU.TANH R172, R3 ;  /* 0x0000000300ac7308 */ /* 0x0009e20000002400 */
[----:B------:R-:W-:Y:S01]  /*ff20*/  FMUL.FTZ R52, R52, UR5 ;  /* 0x0000000534347c20 */ /* 0x000fe20008410000 */
[----:B------:R-:W-:Y:S01]  /*ff30*/  FMUL.FTZ R53, R53, UR5 ;  /* 0x0000000535357c20 */ /* 0x000fe20008410000 */
[----:B------:R-:W-:Y:S01]  /*ff40*/  FMUL.FTZ R54, R54, UR5 ;  /* 0x0000000536367c20 */ /* 0x000fe20008410000 */
[----:B------:R-:W-:Y:S06]  /*ff50*/  FMUL.FTZ R55, R55, UR5 ;  /* 0x0000000537377c20 */ /* 0x000fec0008410000 */
[----:B------:R-:W-:Y:S01]  /*ff60*/  MUFU.TANH R195, R49 ;  /* 0x0000003100c37308 */ /* 0x000fe20000002400 */
[----:B------:R-:W-:Y:S01]  /*ff70*/  FMUL.FTZ R57, R57, UR5 ;  /* 0x0000000539397c20 */ /* 0x000fe20008410000 */
[----:B------:R-:W-:Y:S01]  /*ff80*/  FMUL.FTZ R58, R58, UR5 ;  /* 0x000000053a3a7c20 */ /* 0x000fe20008410000 */
[C---:B--2---:R-:W-:Y:S03]  /*ff90*/  HMMA.16816.F32.BF16 R60, R220.reuse, R20, R60 ;  /* 0x00000014dc3c723c */ /* 0x044fe6000004183c */
[----:B------:R-:W-:Y:S04]  /*ffa0*/  FMUL.FTZ R59, R59, UR5 ;  /* 0x000000053b3b7c20 */ /* 0x000fe80008410000 */
[----:B-1----:R-:W1:Y:S01]  /*ffb0*/  MUFU.TANH R2, R252 ;  /* 0x000000fc00027308 */ /* 0x002e620000002400 */
[----:B----4-:R-:W-:Y:S01]  /*ffc0*/  FMUL.FTZ R3, R48, UR5 ;  /* 0x0000000530037c20 */ /* 0x010fe20008410000 */
[C---:B------:R-:W-:Y:S01]  /*ffd0*/  HMMA.16816.F32.BF16 R64, R220.reuse, R22, R64 ;  /* 0x00000016dc40723c */ /* 0x040fe20000041840 */
[----:B------:R-:W2:Y:S07]  /*ffe0*/  LDSM.16.M88.4 R20, [R0+0x3400] ;  /* 0x003400000014783b */ /* 0x000eae0000000200 */
[----:B------:R4:W2:Y:S02]  /*fff0*/  MUFU.TANH R207, R3 ;  /* 0x0000000300cf7308 */ /* 0x0008a40000002400 */
[----:B------:R-:W-:Y:S01]  /*10000*/  FMUL.FTZ R63, R63, UR5 ;  /* 0x000000053f3f7c20 */ /* 0x000fe20008410000 */
[C---:B---3--:R-:W-:Y:S07]  /*10010*/  HMMA.16816.F32.BF16 R68, R220.reuse, R16, R68 ;  /* 0x00000010dc44723c */ /* 0x048fee0000041844 */
[----:B------:R-:W3:Y:S01]  /*10020*/  MUFU.TANH R199, R50 ;  /* 0x0000003200c77308 */ /* 0x000ee20000002400 */
[----:B-1----:R-:W-:Y:S01]  /*10030*/  STL [R1+0x10], R2 ;  /* 0x0000100201007387 */ /* 0x002fe20000100800 */
[----:B------:R-:W-:Y:S01]  /*10040*/  FMUL.FTZ R27, R60, UR5 ;  /* 0x000000053c1b7c20 */ /* 0x000fe20008410000 */
[----:B------:R-:W-:Y:S01]  /*10050*/  FMUL.FTZ R26, R62, UR5 ;  /* 0x000000053e1a7c20 */ /* 0x000fe20008410000 */
[----:B------:R-:W-:Y:S01]  /*10060*/  FMUL.FTZ R25, R61, UR5 ;  /* 0x000000053d197c20 */ /* 0x000fe20008410000 */
[----:B------:R-:W-:Y:S01]  /*10070*/  FMUL.FTZ R65, R65, UR5 ;  /* 0x0000000541417c20 */ /* 0x000fe20008410000 */
[C---:B------:R-:W-:Y:S04]  /*10080*/  HMMA.16816.F32.BF16 R72, R220.reuse, R18, R72 ;  /* 0x00000012dc48723c */ /* 0x040fe80000041848 */
[----:B------:R-:W1:Y:S01]  /*10090*/  MUFU.TANH R203, R51 ;  /* 0x0000003300cb7308 */ /* 0x000e620000002400 */
[----:B------:R-:W5:Y:S01]  /*100a0*/  LDSM.16.M88.4 R16, [R0+0x3800] ;  /* 0x003800000010783b */ /* 0x000f620000000200 */
[----:B----4-:R-:W-:Y:S01]  /*100b0*/  FMUL.FTZ R3, R56, UR5 ;  /* 0x0000000538037c20 */ /* 0x010fe20008410000 */
[----:B------:R-:W-:Y:S01]  /*100c0*/  FMUL.FTZ R67, R67, UR5 ;  /* 0x0000000543437c20 */ /* 0x000fe20008410000 */
[----:B------:R-:W-:Y:S06]  /*100d0*/  FMUL.FTZ R66, R66, UR5 ;  /* 0x0000000542427c20 */ /* 0x000fec0008410000 */
[----:B------:R4:W1:Y:S01]  /*100e0*/  MUFU.TANH R187, R3 ;  /* 0x0000000300bb7308 */ /* 0x0008620000002400 */
[----:B------:R-:W-:Y:S01]  /*100f0*/  FMUL.FTZ R68, R68, UR5 ;  /* 0x0000000544447c20 */ /* 0x000fe20008410000 */
[----:B------:R-:W-:Y:S01]  /*10100*/  FMUL.FTZ R69, R69, UR5 ;  /* 0x0000000545457c20 */ /* 0x000fe20008410000 */
[----:B------:R-:W-:Y:S01]  /*10110*/  FMUL.FTZ R70, R70, UR5 ;  /* 0x0000000546467c20 */ /* 0x000fe20008410000 */
[----:B------:R-:W-:Y:S06]  /*10120*/  FMUL.FTZ R71, R71, UR5 ;  /* 0x0000000547477c20 */ /* 0x000fec0008410000 */
[----:B------:R-:W1:Y:S01]  /*10130*/  MUFU.TANH R197, R52 ;  /* 0x0000003400c57308 */ /* 0x000e620000002400 */
[----:B------:R-:W-:Y:S01]  /*10140*/  FMUL.FTZ R73, R73, UR5 ;  /* 0x0000000549497c20 */ /* 0x000fe20008410000 */
[----:B------:R-:W-:Y:S01]  /*10150*/  FMUL.FTZ R74, R74, UR5 ;  /* 0x000000054a4a7c20 */ /* 0x000fe20008410000 */
[C---:B--2---:R-:W-:Y:S03]  /*10160*/  HMMA.16816.F32.BF16 R76, R220.reuse, R20, R76 ;  /* 0x00000014dc4c723c */ /* 0x044fe6000004184c */
[----:B------:R-:W-:Y:S04]  /*10170*/  FMUL.FTZ R75, R75, UR5 ;  /* 0x000000054b4b7c20 */ /* 0x000fe80008410000 */
[----:B------:R-:W2:Y:S01]  /*10180*/  MUFU.TANH R191, R53 ;  /* 0x0000003500bf7308 */ /* 0x000ea20000002400 */
[----:B----4-:R-:W-:Y:S01]  /*10190*/  FMUL.FTZ R3, R64, UR5 ;  /* 0x0000000540037c20 */ /* 0x010fe20008410000 */
[C---:B------:R-:W-:Y:S01]  /*101a0*/  HMMA.16816.F32.BF16 R80, R220.reuse, R22, R80 ;  /* 0x00000016dc50723c */ /* 0x040fe20000041850 */
[----:B------:R-:W4:Y:S07]  /*101b0*/  LDSM.16.M88.4 R20, [R0+0x3c00] ;  /* 0x003c00000014783b */ /* 0x000f2e0000000200 */
[----:B------:R3:W1:Y:S02]  /*101c0*/  MUFU.TANH R183, R3 ;  /* 0x0000000300b77308 */ /* 0x0006640000002400 */
[----:B------:R-:W-:Y:S08]  /*101d0*/  FMUL.FTZ R76, R76, UR5 ;  /* 0x000000054c4c7c20 */ /* 0x000ff00008410000 */
[----:B------:R-:W1:Y:S01]  /*101e0*/  MUFU.TANH R193, R54 ;  /* 0x0000003600c17308 */ /* 0x000e620000002400 */
[C---:B-----5:R-:W-:Y:S03]  /*101f0*/  HMMA.16816.F32.BF16 R84, R220.reuse, R16, R84 ;  /* 0x00000010dc54723c */ /* 0x060fe60000041854 */
[----:B------:R-:W-:Y:S01]  /*10200*/  FMUL.FTZ R77, R77, UR5 ;  /* 0x000000054d4d7c20 */ /* 0x000fe20008410000 */
[----:B------:R-:W-:Y:S01]  /*10210*/  FMUL.FTZ R78, R78, UR5 ;  /* 0x000000054e4e7c20 */ /* 0x000fe20008410000 */
[----:B------:R-:W-:Y:S01]  /*10220*/  FMUL.FTZ R79, R79, UR5 ;  /* 0x000000054f4f7c20 */ /* 0x000fe20008410000 */
[----:B------:R-:W-:Y:S03]  /*10230*/  FMUL.FTZ R81, R81, UR5 ;  /* 0x0000000551517c20 */ /* 0x000fe60008410000 */
[----:B------:R-:W1:Y:S01]  /*10240*/  MUFU.TANH R226, R55 ;  /* 0x0000003700e27308 */ /* 0x000e620000002400 */
[C---:B------:R-:W-:Y:S01]  /*10250*/  HMMA.16816.F32.BF16 R88, R220.reuse, R18, R88 ;  /* 0x00000012dc58723c */ /* 0x040fe20000041858 */
[----:B------:R-:W5:Y:S02]  /*10260*/  LDSM.16.M88.4 R16, [R0+0x4000] ;  /* 0x004000000010783b */ /* 0x000f640000000200 */
[----:B---3--:R-:W-:Y:S01]  /*10270*/  FMUL.FTZ R3, R72, UR5 ;  /* 0x0000000548037c20 */ /* 0x008fe20008410000 */
[----:B------:R-:W-:Y:S01]  /*10280*/  FMUL.FTZ R82, R82, UR5 ;  /* 0x0000000552527c20 */ /* 0x000fe20008410000 */
[----:B------:R-:W-:Y:S04]  /*10290*/  FMUL.FTZ R83, R83, UR5 ;  /* 0x0000000553537c20 */ /* 0x000fe80008410000 */
[----:B------:R3:W1:Y:S01]  /*102a0*/  MUFU.TANH R175, R3 ;  /* 0x0000000300af7308 */ /* 0x0006620000002400 */
[----:B------:R-:W-:Y:S01]  /*102b0*/  FMUL.FTZ R84, R84, UR5 ;  /* 0x0000000554547c20 */ /* 0x000fe20008410000 */
[----:B------:R-:W-:Y:S01]  /*102c0*/  FMUL.FTZ R85, R85, UR5 ;  /* 0x0000000555557c20 */ /* 0x000fe20008410000 */
[----:B------:R-:W-:Y:S01]  /*102d0*/  FMUL.FTZ R86, R86, UR5 ;  /* 0x0000000556567c20 */ /* 0x000fe20008410000 */
[----:B------:R-:W-:Y:S06]  /*102e0*/  FMUL.FTZ R252, R87, UR5 ;  /* 0x0000000557fc7c20 */ /* 0x000fec0008410000 */
[----:B------:R-:W1:Y:S01]  /*102f0*/  MUFU.TANH R189, R57 ;  /* 0x0000003900bd7308 */ /* 0x000e620000002400 */
[----:B------:R-:W-:Y:S01]  /*10300*/  FMUL.FTZ R87, R88, UR5 ;  /* 0x0000000558577c20 */ /* 0x000fe20008410000 */
[C---:B----4-:R-:W-:Y:S08]  /*10310*/  HMMA.16816.F32.BF16 R92, R220.reuse, R20, R92 ;  /* 0x00000014dc5c723c */ /* 0x050ff0000004185c */
[----:B------:R-:W4:Y:S01]  /*10320*/  MUFU.TANH R210, R58 ;  /* 0x0000003a00d27308 */ /* 0x000f220000002400 */
[----:B------:R-:W-:Y:S01]  /*10330*/  FMUL.FTZ R88, R90, UR5 ;  /* 0x000000055a587c20 */ /* 0x000fe20008410000 */
[----:B---3--:R-:W-:Y:S01]  /*10340*/  FMUL.FTZ R3, R80, UR5 ;  /* 0x0000000550037c20 */ /* 0x008fe20008410000 */
[----:B------:R-:W-:Y:S01]  /*10350*/  FMUL.FTZ R89, R89, UR5 ;  /* 0x0000000559597c20 */ /* 0x000fe20008410000 */
[----:B------:R-:W-:Y:S01]  /*10360*/  FMUL.FTZ R90, R91, UR5 ;  /* 0x000000055b5a7c20 */ /* 0x000fe20008410000 */
[C---:B------:R-:W-:Y:S01]  /*10370*/  HMMA.16816.F32.BF16 R96, R220.reuse, R22, R96 ;  /* 0x00000016dc60723c */ /* 0x040fe20000041860 */
[----:B------:R-:W3:Y:S04]  /*10380*/  LDSM.16.M88.4 R20, [R0+0x4400] ;  /* 0x004400000014783b */ /* 0x000ee80000000200 */
[----:B------:R-:W1:Y:S10]  /*10390*/  MUFU.TANH R214, R59 ;  /* 0x0000003b00d67308 */ /* 0x000e740000002400 */
[----:B------:R2:W1:Y:S01]  /*103a0*/  MUFU.TANH R206, R63 ;  /* 0x0000003f00ce7308 */ /* 0x0004620000002400 */
[C---:B-----5:R-:W-:Y:S09]  /*103b0*/  HMMA.16816.F32.BF16 R100, R220.reuse, R16, R100 ;  /* 0x00000010dc64723c */ /* 0x060ff20000041864 */
[----:B------:R-:W1:Y:S01]  /*103c0*/  MUFU.TANH R185, R65 ;  /* 0x0000004100b97308 */ /* 0x000e620000002400 */
[----:B------:R-:W-:Y:S01]  /*103d0*/  FMUL.FTZ R80, R98, UR5 ;  /* 0x0000000562507c20 */ /* 0x000fe20008410000 */
[C---:B------:R-:W-:Y:S01]  /*103e0*/  HMMA.16816.F32.BF16 R104, R220.reuse, R18, R104 ;  /* 0x00000012dc68723c */ /* 0x040fe20000041868 */
[----:B------:R-:W5:Y:S07]  /*103f0*/  LDSM.16.M88.4 R16, [R0+0x4800] ;  /* 0x004800000010783b */ /* 0x000f6e0000000200 */
[----:B------:R-:W1:Y:S10]  /*10400*/  MUFU.TANH R202, R67 ;  /* 0x0000004300ca7308 */ /* 0x000e740000002400 */
[----:B------:R-:W1:Y:S01]  /*10410*/  MUFU.TANH R181, R68 ;  /* 0x0000004400b57308 */ /* 0x000e620000002400 */
[----:B------:R-:W-:Y:S01]  /*10420*/  FMUL.FTZ R72, R106, UR5 ;  /* 0x000000056a487c20 */ /* 0x000fe20008410000 */
[C---:B---3--:R-:W-:Y:S08]  /*10430*/  HMMA.16816.F32.BF16 R108, R220.reuse, R20, R108 ;  /* 0x00000014dc6c723c */ /* 0x048ff0000004186c */
[----:B------:R3:W1:Y:S01]  /*10440*/  MUFU.TANH R179, R69 ;  /* 0x0000004500b37308 */ /* 0x0006620000002400 */
[C---:B------:R-:W-:Y:S01]  /*10450*/  HMMA.16816.F32.BF16 R112, R220.reuse, R22, R112 ;  /* 0x00000016dc70723c */ /* 0x040fe20000041870 */
[----:B------:R-:W4:Y:S08]  /*10460*/  LDSM.16.M88.4 R20, [R0+0x4c00] ;  /* 0x004c00000014783b */ /* 0x000f300000000200 */
[----:B------:R1:W1:Y:S01]  /*10470*/  MUFU.TANH R194, R70 ;  /* 0x0000004600c27308 */ /* 0x0002620000002400 */
[----:B------:R-:W-:Y:S09]  /*10480*/  DEPBAR.LE SB0, 0x0 ;  /* 0x000080000000791a */ /* 0x000ff20000000000 */
[----:B------:R4:W4:Y:S01]  /*10490*/  MUFU.TANH R190, R71 ;  /* 0x0000004700be7308 */ /* 0x0009220000002400 */
[----:B------:R-:W-:Y:S01]  /*104a0*/  BAR.SYNC.DEFER_BLOCKING 0x0 ;  /* 0x0000000000007b1d */ /* 0x000fe20000010000 */
[----:B--2---:R-:W-:Y:S01]  /*104b0*/  FMUL.FTZ R63, R108, UR5 ;  /* 0x000000056c3f7c20 */ /* 0x004fe20008410000 */
[C---:B-----5:R-:W-:Y:S07]  /*104c0*/  HMMA.16816.F32.BF16 R116, R220.reuse, R16, R116 ;  /* 0x00000010dc74723c */ /* 0x060fee0000041874 */
[----:B------:R2:W2:Y:S01]  /*104d0*/  MUFU.TANH R177, R73 ;  /* 0x0000004900b17308 */ /* 0x0004a20000002400 */
[----:B---3--:R-:W-:Y:S01]  /*104e0*/  FMUL.FTZ R69, R109, UR5 ;  /* 0x000000056d457c20 */ /* 0x008fe20008410000 */
[----:B-1----:R-:W-:Y:S01]  /*104f0*/  FMUL.FTZ R70, R110, UR5 ;  /* 0x000000056e467c20 */ /* 0x002fe20008410000 */
[C---:B------:R-:W-:Y:S03]  /*10500*/  HMMA.16816.F32.BF16 R120, R220.reuse, R18, R120 ;  /* 0x00000012dc78723c */ /* 0x040fe60000041878 */
[----:B------:R-:W-:Y:S01]  /*10510*/  FMUL.FTZ R68, R111, UR5 ;  /* 0x000000056f447c20 */ /* 0x000fe20008410000 */
[----:B------:R-:W-:Y:S03]  /*10520*/  FMUL.FTZ R65, R112, UR5 ;  /* 0x0000000570417c20 */ /* 0x000fe60008410000 */
[----:B------:R1:W3:Y:S01]  /*10530*/  MUFU.TANH R182, R74 ;  /* 0x0000004a00b67308 */ /* 0x0002e20000002400 */
[----:B------:R-:W-:Y:S01]  /*10540*/  FMUL.FTZ R67, R113, UR5 ;  /* 0x0000000571437c20 */ /* 0x000fe20008410000 */
[----:B----4-:R-:W-:Y:S01]  /*10550*/  FMUL.FTZ R71, R104, UR5 ;  /* 0x0000000568477c20 */ /* 0x010fe20008410000 */
[----:B------:R-:W-:Y:S01]  /*10560*/  FMUL.FTZ R60, R114, UR5 ;  /* 0x00000005723c7c20 */ /* 0x000fe20008410000 */
[----:B------:R-:W-:Y:S01]  /*10570*/  FMUL.FTZ R64, R115, UR5 ;  /* 0x0000000573407c20 */ /* 0x000fe20008410000 */
[----:B------:R-:W-:Y:S01]  /*10580*/  FMUL.FTZ R59, R116, UR5 ;  /* 0x00000005743b7c20 */ /* 0x000fe20008410000 */
[----:B------:R-:W-:Y:S04]  /*10590*/  FMUL.FTZ R62, R117, UR5 ;  /* 0x00000005753e7c20 */ /* 0x000fe80008410000 */
[----:B------:R4:W3:Y:S01]  /*105a0*/  MUFU.TANH R186, R75 ;  /* 0x0000004b00ba7308 */ /* 0x0008e20000002400 */
[----:B------:R-:W-:Y:S01]  /*105b0*/  FMUL.FTZ R57, R118, UR5 ;  /* 0x0000000576397c20 */ /* 0x000fe20008410000 */
[----:B--2---:R-:W-:Y:S01]  /*105c0*/  FMUL.FTZ R73, R105, UR5 ;  /* 0x0000000569497c20 */ /* 0x004fe20008410000 */
[----:B------:R-:W-:Y:S01]  /*105d0*/  FMUL.FTZ R58, R119, UR5 ;  /* 0x00000005773a7c20 */ /* 0x000fe20008410000 */
[----:B------:R-:W-:Y:S01]  /*105e0*/  FMUL.FTZ R56, R120, UR5 ;  /* 0x0000000578387c20 */ /* 0x000fe20008410000 */
[C---:B------:R-:W-:Y:S05]  /*105f0*/  HMMA.16816.F32.BF16 R124, R220.reuse, R20, R124 ;  /* 0x00000014dc7c723c */ /* 0x040fea000004187c */
[----:B------:R2:W2:Y:S01]  /*10600*/  MUFU.TANH R173, R76 ;  /* 0x0000004c00ad7308 */ /* 0x0004a20000002400 */
[----:B-1----:R-:W-:Y:S01]  /*10610*/  FMUL.FTZ R74, R107, UR5 ;  /* 0x000000056b4a7c20 */ /* 0x002fe20008410000 */
[----:B------:R-:W-:Y:S01]  /*10620*/  FMUL.FTZ R53, R121, UR5 ;  /* 0x0000000579357c20 */ /* 0x000fe20008410000 */
[----:B------:R-:W-:Y:S01]  /*10630*/  FMUL.FTZ R55, R122, UR5 ;  /* 0x000000057a377c20 */ /* 0x000fe20008410000 */
[----:B------:R-:W-:Y:S01]  /*10640*/  FMUL.FTZ R52, R123, UR5 ;  /* 0x000000057b347c20 */ /* 0x000fe20008410000 */
[----:B------:R-:W-:Y:S05]  /*10650*/  HMMA.16816.F32.BF16 R128, R220, R22, R128 ;  /* 0x00000016dc80723c */ /* 0x000fea0000041880 */
[----:B------:R1:W1:Y:S01]  /*10660*/  MUFU.TANH R171, R77 ;  /* 0x0000004d00ab7308 */ /* 0x0002620000002400 */
[----:B----4-:R-:W-:Y:S09]  /*10670*/  FMUL.FTZ R75, R101, UR5 ;  /* 0x00000005654b7c20 */ /* 0x010ff20008410000 */
[----:B------:R4:W3:Y:S01]  /*10680*/  MUFU.TANH R178, R78 ;  /* 0x0000004e00b27308 */ /* 0x0008e20000002400 */
[----:B--2---:R-:W-:Y:S01]  /*10690*/  FMUL.FTZ R76, R103, UR5 ;  /* 0x00000005674c7c20 */ /* 0x004fe20008410000 */
[----:B------:R-:W-:Y:S01]  /*106a0*/  FMUL.FTZ R51, R124, UR5 ;  /* 0x000000057c337c20 */ /* 0x000fe20008410000 */
[----:B------:R-:W-:Y:S01]  /*106b0*/  FMUL.FTZ R54, R125, UR5 ;  /* 0x000000057d367c20 */ /* 0x000fe20008410000 */
[----:B------:R-:W-:Y:S01]  /*106c0*/  FMUL.FTZ R22, R126, UR5 ;  /* 0x000000057e167c20 */ /* 0x000fe20008410000 */
[----:B------:R-:W-:Y:S05]  /*106d0*/  FMUL.FTZ R21, R127, UR5 ;  /* 0x000000057f157c20 */ /* 0x000fea0008410000 */
[----:B------:R2:W2:Y:S01]  /*106e0*/  MUFU.TANH R174, R79 ;  /* 0x0000004f00ae7308 */ /* 0x0004a20000002400 */
[----:B-1----:R-:W-:Y:S01]  /*106f0*/  FMUL.FTZ R77, R100, UR5 ;  /* 0x00000005644d7c20 */ /* 0x002fe20008410000 */
[----:B------:R-:W-:Y:S01]  /*10700*/  FMUL.FTZ R49, R128, UR5 ;  /* 0x0000000580317c20 */ /* 0x000fe20008410000 */
[----:B------:R-:W-:Y:S01]  /*10710*/  FMUL.FTZ R50, R129, UR5 ;  /* 0x0000000581327c20 */ /* 0x000fe20008410000 */
[----:B------:R-:W-:Y:S06]  /*10720*/  FMUL.FTZ R20, R130, UR5 ;  /* 0x0000000582147c20 */ /* 0x000fec0008410000 */
[----:B------:R1:W1:Y:S01]  /*10730*/  MUFU.TANH R167, R3 ;  /* 0x0000000300a77308 */ /* 0x0002620000002400 */
[----:B----4-:R-:W-:Y:S09]  /*10740*/  FMUL.FTZ R78, R102, UR5 ;  /* 0x00000005664e7c20 */ /* 0x010ff20008410000 */
[----:B------:R4:W3:Y:S01]  /*10750*/  MUFU.TANH R169, R81 ;  /* 0x0000005100a97308 */ /* 0x0008e20000002400 */
[----:B--2---:R-:W-:Y:S09]  /*10760*/  FMUL.FTZ R79, R96, UR5 ;  /* 0x00000005604f7c20 */ /* 0x004ff20008410000 */
[----:B------:R2:W2:Y:S01]  /*10770*/  MUFU.TANH R166, R82 ;  /* 0x0000005200a67308 */ /* 0x0004a20000002400 */
[----:B-1----:R-:W-:Y:S09]  /*10780*/  FMUL.FTZ R3, R131, UR5 ;  /* 0x0000000583037c20 */ /* 0x002ff20008410000 */
        /* <DEDUP_REMOVED lines=12> */
[----:B------:R4:W1:Y:S10]  /*10850*/  MUFU.TANH R168, R29 ;  /* 0x0000001d00a87308 */ /* 0x0008740000002400 */
        /* <DEDUP_REMOVED lines=16> */
[----:B------:R-:W1:Y:S10]  /*10960*/  MUFU.TANH R27, R27 ;  /* 0x0000001b001b7308 */ /* 0x000e740000002400 */
[----:B------:R-:W1:Y:S10]  /*10970*/  MUFU.TANH R25, R25 ;  /* 0x0000001900197308 */ /* 0x000e740000002400 */
[----:B------:R-:W1:Y:S10]  /*10980*/  MUFU.TANH R26, R26 ;  /* 0x0000001a001a7308 */ /* 0x000e740000002400 */
[----:B------:R4:W1:Y:S10]  /*10990*/  MUFU.TANH R198, R66 ;  /* 0x0000004200c67308 */ /* 0x0008740000002400 */
[----:B------:R-:W1:Y:S10]  /*109a0*/  MUFU.TANH R252, R252 ;  /* 0x000000fc00fc7308 */ /* 0x000e740000002400 */
        /* <DEDUP_REMOVED lines=43> */
[----:B------:R-:W1:Y:S01]  /*10c60*/  MUFU.TANH R3, R3 ;  /* 0x0000000300037308 */ /* 0x000e620000002400 */
[----:B--234-:R-:W-:Y:S05]  /*10c70*/  @!P0 BRA `(.L_x_638) ;  /* 0x0000000800248947 */ /* 0x01cfea0003800000 */
[----:B------:R-:W2:Y:S08]  /*10c80*/  LDC.64 R4, c[0x0][0x4e0] ;  /* 0x00013800ff047b82 */ /* 0x000eb00000000a00 */
[----:B------:R-:W3:Y:S01]  /*10c90*/  LDC R7, c[0x0][0x3bc] ;  /* 0x0000ef00ff077b82 */ /* 0x000ee20000000800 */
[----:B--2---:R-:W-:Y:S04]  /*10ca0*/  ISETP.NE.U32.AND P3, PT, R4, RZ, PT ;  /* 0x000000ff0400720c */ /* 0x004fe80003f65070 */
[----:B------:R-:W-:Y:S11]  /*10cb0*/  ISETP.NE.AND.EX P3, PT, R5, RZ, PT, P3 ;  /* 0x000000ff0500720c */ /* 0x000ff60003f65330 */
[----:B------:R-:W-:Y:S02]  /*10cc0*/  @!UPT UIADD3 URZ, UPT, UPT, URZ, URZ, URZ ;  /* 0x000000fffffff290 */ /* 0x000fe4000fffe0ff */
[----:B------:R-:W2:Y:S01]  /*10cd0*/  @!P3 LDC R4, c[0x0][0x3b8] ;  /* 0x0000ee00ff04bb82 */ /* 0x000ea20000000800 */
[----:B------:R-:W-:Y:S05]  /*10ce0*/  @!P3 IMAD.MOV.U32 R2, RZ, RZ, RZ ;  /* 0x000000ffff02b224 */ /* 0x000fea00078e00ff */
[----:B------:R-:W-:Y:S01]  /*10cf0*/  @!P3 IADD3 R2, P0, PT, RZ, -R2, RZ ;  /* 0x80000002ff02b210 */ /* 0x000fe20007f1e0ff */
[----:B--2---:R-:W-:Y:S04]  /*10d00*/  @!P3 IMAD.SHL.U32 R0, R4, 0x100, RZ ;  /* 0x000001000400b824 */ /* 0x004fe800078e00ff */
[----:B------:R-:W-:Y:S05]  /*10d10*/  @!P3 IMAD.X R0, RZ, RZ, ~R0, P0 ;  /* 0x000000ffff00b224 */ /* 0x000fea00000e0e00 */
[----:B------:R-:W-:Y:S04]  /*10d20*/  @!P3 SHF.R.S64 R5, R2, 0x1f, R0 ;  /* 0x0000001f0205b819 */ /* 0x000fe80000001000 */
[----:B------:R-:W-:Y:S04]  /*10d30*/  @!P3 IADD3 R232, P0, PT, R5, R232, RZ ;  /* 0x000000e805e8b210 */ /* 0x000fe80007f1e0ff */
[----:B------:R-:W-:Y:S01]  /*10d40*/  @!P3 LEA.HI.X.SX32 R231, R0, R231, 0x1, P0 ;  /* 0x000000e700e7b211 */ /* 0x000fe200000f0eff */
[----:B---3--:R-:W-:Y:S08]  /*10d50*/  @!P3 BRA `(.L_x_639) ;  /* 0x0000000000f8b947 */ /* 0x008ff00003800000 */
[C---:B------:R-:W-:Y:S01]  /*10d60*/  VIADD R15, R247.reuse, 0xfffffe00 ;  /* 0xfffffe00f70f7836 */ /* 0x040fe20000000000 */
[----:B------:R-:W2:Y:S01]  /*10d70*/  LDC R0, c[0x0][0x4f0] ;  /* 0x00013c00ff007b82 */ /* 0x000ea20000000800 */
[----:B------:R-:W-:Y:S04]  /*10d80*/  IADD3 R5, PT, PT, R247, -0x100, RZ ;  /* 0xffffff00f7057810 */ /* 0x000fe80007ffe0ff */
[----:B------:R-:W-:Y:S02]  /*10d90*/  IABS R12, R5 ;  /* 0x00000005000c7213 */ /* 0x000fe40000000000 */
[-C--:B--2---:R-:W-:Y:S02]  /*10da0*/  IABS R2, R0.reuse ;  /* 0x0000000000027213 */ /* 0x084fe40000000000 */
[-C--:B------:R-:W-:Y:S02]  /*10db0*/  LOP3.LUT R5, R5, R0.reuse, RZ, 0x3c, !PT ;  /* 0x0000000005057212 */ /* 0x080fe400078e3cff */
[----:B------:R-:W2:Y:S10]  /*10dc0*/  I2F.RP R13, R2 ;  /* 0x00000002000d7306 */ /* 0x000eb40000209400 */
[----:B--2---:R-:W2:Y:S02]  /*10dd0*/  MUFU.RCP R4, R13 ;  /* 0x0000000d00047308 */ /* 0x004ea40000001000 */
[----:B--2---:R-:W-:Y:S01]  /*10de0*/  VIADD R16, R4, 0xffffffe ;  /* 0x0ffffffe04107836 */ /* 0x004fe20000000000 */
[----:B------:R-:W-:Y:S02]  /*10df0*/  IABS R4, R15 ;  /* 0x0000000f00047213 */ /* 0x000fe40000000000 */
[----:B------:R-:W-:Y:S05]  /*10e00*/  LOP3.LUT R15, R15, R0, RZ, 0x3c, !PT ;  /* 0x000000000f0f7212 */ /* 0x000fea00078e3cff */
[----:B------:R-:W2:Y:S02]  /*10e10*/  F2I.FTZ.U32.TRUNC.NTZ R17, R16 ;  /* 0x0000001000117305 */ /* 0x000ea4000021f000 */
[--C-:B--2---:R-:W-:Y:S02]  /*10e20*/  IMAD.MOV R9, RZ, RZ, -R17.reuse ;  /* 0x000000ffff097224 */ /* 0x104fe400078e0a11 */
        /* <DEDUP_REMOVED lines=20> */
[----:B------:R-:W2:Y:S07]  /*10f70*/  LDC.64 R4, c[0x0][0x3b8] ;  /* 0x0000ee00ff047b82 */ /* 0x000eae0000000a00 */
        /* <DEDUP_REMOVED lines=11> */
[----:B------:R-:W-:Y:S02]  /*11030*/  IADD3 R9, PT, PT, R9, -R15, RZ ;  /* 0x8000000f09097210 */ /* 0x000fe40007ffe0ff */
[----:B------:R-:W3:Y:S03]  /*11040*/  LDG.E R13, desc[UR16][R12.64] ;  /* 0x000000100c0d7981 */ /* 0x000ee6000c1e1900 */
[----:B------:R-:W-:Y:S01]  /*11050*/  IMAD R9, R9, R0, -0x100 ;  /* 0xffffff0009097424 */ /* 0x000fe200078e0200 */
[----:B------:R-:W3:Y:S04]  /*11060*/  LDG.E R2, desc[UR16][R18.64] ;  /* 0x0000001012027981 */ /* 0x000ee8000c1e1900 */
[----:B------:R-:W-:Y:S05]  /*11070*/  SHF.R.S32.HI R15, RZ, 0x1f, R9 ;  /* 0x0000001fff0f7819 */ /* 0x000fea0000011409 */
[-C--:B--2---:R-:W-:Y:S02]  /*11080*/  IMAD R0, R15, R4.reuse, RZ ;  /* 0x000000040f007224 */ /* 0x084fe400078e02ff */
[C---:B------:R-:W-:Y:S04]  /*11090*/  IMAD.WIDE.U32 R14, R9.reuse, R4, RZ ;  /* 0x00000004090e7225 */ /* 0x040fe800078e00ff */
[----:B------:R-:W-:Y:S04]  /*110a0*/  IMAD R0, R9, R5, R0 ;  /* 0x0000000509007224 */ /* 0x000fe800078e0200 */
[----:B------:R-:W-:Y:S02]  /*110b0*/  IMAD.IADD R15, R15, 0x1, R0 ;  /* 0x000000010f0f7824 */ /* 0x000fe400078e0200 */
[----:B---3--:R-:W-:Y:S04]  /*110c0*/  IMAD.IADD R2, R13, 0x1, -R2 ;  /* 0x000000010d027824 */ /* 0x008fe800078e0a02 */
[----:B------:R-:W-:Y:S01]  /*110d0*/  IMAD.WIDE.U32 R14, R2, UR6, R14 ;  /* 0x00000006020e7c25 */ /* 0x000fe2000f8e000e */
[----:B------:R-:W-:Y:S02]  /*110e0*/  SHF.R.S32.HI R5, RZ, 0x1f, R2 ;  /* 0x0000001fff057819 */ /* 0x000fe40000011402 */
[----:B------:R-:W-:Y:S03]  /*110f0*/  LEA R232, P0, R14, R232, 0x1 ;  /* 0x000000e80ee87211 */ /* 0x000fe600078008ff */
[----:B------:R-:W-:Y:S04]  /*11100*/  IMAD R5, R5, UR6, RZ ;  /* 0x0000000605057c24 */ /* 0x000fe8000f8e02ff */
[----:B------:R-:W-:Y:S05]  /*11110*/  IMAD R5, R2, UR7, R5 ;  /* 0x0000000702057c24 */ /* 0x000fea000f8e0205 */
[----:B------:R-:W-:Y:S04]  /*11120*/  IADD3 R5, PT, PT, R15, R5, RZ ;  /* 0x000000050f057210 */ /* 0x000fe80007ffe0ff */
[----:B------:R-:W-:Y:S07]  /*11130*/  LEA.HI.X R231, R14, R231, R5, 0x1, P0 ;  /* 0x000000e70ee77211 */ /* 0x000fee00000f0c05 */
.L_x_639:
[----:B------:R-:W-:Y:S01]  /*11140*/  @!P2 IMAD.MOV.U32 R233, RZ, RZ, R231 ;  /* 0x000000ffffe9a224 */ /* 0x000fe200078e00e7 */
[C---:B------:R-:W-:Y:S01]  /*11150*/  LEA R12, P0, R4.reuse, R232, 0x6 ;  /* 0x000000e8040c7211 */ /* 0x040fe200078030ff */
[C---:B------:R-:W-:Y:S02]  /*11160*/  @!P1 IMAD R2, R7.reuse, 0xc0, RZ ;  /* 0x000000c007029824 */ /* 0x040fe400078e02ff */
[C---:B------:R-:W-:Y:S01]  /*11170*/  @!P1 IMAD R0, R7.reuse, 0x140, RZ ;  /* 0x0000014007009824 */ /* 0x040fe200078e02ff */
[----:B------:R-:W-:Y:S01]  /*11180*/  @!PT LDS RZ, [RZ] ;  /* 0x00000000fffff984 */ /* 0x000fe20000000800 */
[----:B------:R-:W-:Y:S01]  /*11190*/  @!PT LDS RZ, [RZ] ;  /* 0x00000000fffff984 */ /* 0x000fe20000000800 */
[----:B------:R-:W-:Y:S01]  /*111a0*/  @!PT LDS RZ, [RZ] ;  /* 0x00000000fffff984 */ /* 0x000fe20000000800 */
[----:B------:R2:W-:Y:S01]  /*111b0*/  @!P2 LDGSTS.E.BYPASS.LTC128B.128 [R237+0x1000], desc[UR16][R232.64] ;  /* 0x01000000e8edafae */ /* 0x0005e2000b981a10 */
[C---:B------:R-:W-:Y:S01]  /*111c0*/  LEA.HI.X R13, R4.reuse, R231, R7, 0x6, P0 ;  /* 0x000000e7040d7211 */ /* 0x040fe200000f3407 */
[--C-:B------:R-:W-:Y:S01]  /*111d0*/  @!P1 IMAD.MOV.U32 R32, RZ, RZ, R12.reuse ;  /* 0x000000ffff209224 */ /* 0x100fe200078e000c */
[CC--:B------:R-:W-:Y:S01]  /*111e0*/  @!P1 LEA R30, P5, R4.reuse, R12.reuse, 0x6 ;  /* 0x0000000c041e9211 */ /* 0x0c0fe200078a30ff */
[----:B------:R2:W-:Y:S01]  /*111f0*/  @P2 STS.128 [R237+0x1000], RZ ;  /* 0x001000ffed002388 */ /* 0x0005e20000000c00 */
[CC--:B------:R-:W-:Y:S01]  /*11200*/  @!P1 LEA R28, P4, R4.reuse, R12.reuse, 0x7 ;  /* 0x0000000c041c9211 */ /* 0x0c0fe200078838ff */
[C---:B------:R-:W-:Y:S01]  /*11210*/  @!P1 IMAD.WIDE.U32 R18, R4.reuse, 0xc0, R12 ;  /* 0x000000c004129825 */ /* 0x040fe200078e000c */
[CCC-:B------:R-:W-:Y:S01]  /*11220*/  @!P1 LEA.HI.X R31, R4.reuse, R13.reuse, R7.reuse, 0x6, P5 ;  /* 0x0000000d041f9211 */ /* 0x1c0fe200028f3407 */
[----:B------:R2:W-:Y:S01]  /*11230*/  @P1 STS.128 [R237+0x1800], RZ ;  /* 0x001800ffed001388 */ /* 0x0005e20000000c00 */
[-C--:B------:R-:W-:Y:S01]  /*11240*/  @!P1 LEA.HI.X R29, R4, R13.reuse, R7, 0x7, P4 ;  /* 0x0000000d041d9211 */ /* 0x080fe200020f3c07 */
[----:B------:R-:W-:Y:S01]  /*11250*/  @!P1 IMAD.IADD R19, R2, 0x1, R19 ;  /* 0x0000000102139824 */ /* 0x000fe200078e0213 */
[C---:B------:R-:W-:Y:S01]  /*11260*/  @!P1 LEA R16, P0, R4.reuse, R12, 0x8 ;  /* 0x0000000c04109211 */ /* 0x040fe200078040ff */
[----:B------:R-:W-:Y:S01]  /*11270*/  @!PT LDS RZ, [RZ] ;  /* 0x00000000fffff984 */ /* 0x000fe20000000800 */
[----:B------:R-:W-:Y:S01]  /*11280*/  @!PT LDS RZ, [RZ] ;  /* 0x00000000fffff984 */ /* 0x000fe20000000800 */
[----:B------:R-:W-:Y:S01]  /*11290*/  @!PT LDS RZ, [RZ] ;  /* 0x00000000fffff984 */ /* 0x000fe20000000800 */
[----:B------:R2:W-:Y:S01]  /*112a0*/  @!P1 LDGSTS.E.BYPASS.LTC128B.128 [R237+0x1800], desc[UR16][R12.64] ;  /* 0x018000000ced9fae */ /* 0x0005e2000b981a10 */
[C---:B------:R-:W-:Y:S01]  /*112b0*/  @!P1 IMAD.WIDE.U32 R14, R4.reuse, 0x140, R12 ;  /* 0x00000140040e9825 */ /* 0x040fe200078e000c */
[-C--:B------:R-:W-:Y:S02]  /*112c0*/  @!P1 MOV R33, R13.reuse ;  /* 0x0000000d00219202 */ /* 0x080fe40000000f00 */
[----:B------:R2:W-:Y:S01]  /*112d0*/  @P1 STS.128 [R237+0x2000], RZ ;  /* 0x002000ffed001388 */ /* 0x0005e20000000c00 */
[----:B------:R-:W-:Y:S01]  /*112e0*/  @!P1 LEA.HI.X R17, R4, R13, R7, 0x8, P0 ;  /* 0x0000000d04119211 */ /* 0x000fe200000f4407 */
[----:B------:R-:W-:Y:S01]  /*112f0*/  @!P1 IMAD R7, R7, 0x180, RZ ;  /* 0x0000018007079824 */ /* 0x000fe200078e02ff */
[----:B------:R-:W-:Y:S01]  /*11300*/  @!P1 IADD3 R15, PT, PT, R0, R15, RZ ;  /* 0x0000000f000f9210 */ /* 0x000fe20007ffe0ff */
[----:B------:R-:W-:Y:S01]  /*11310*/  @!PT LDS RZ, [RZ] ;  /* 0x00000000fffff984 */ /* 0x000fe20000000800 */
[----:B------:R-:W-:Y:S01]  /*11320*/  @!PT LDS RZ, [RZ] ;  /* 0x00000000fffff984 */ /* 0x000fe20000000800 */
[----:B------:R-:W-:Y:S01]  /*11330*/  @!PT LDS RZ, [RZ] ;  /* 0x00000000fffff984 */ /* 0x000fe20000000800 */
[----:B------:R2:W-:Y:S01]  /*11340*/  @!P1 LDGSTS.E.BYPASS.LTC128B.128 [R237+0x2000], desc[UR16][R30.64] ;  /* 0x020000001eed9fae */ /* 0x0005e2000b981a10 */
[----:B------:R-:W-:Y:S03]  /*11350*/  @!P1 IMAD.WIDE.U32 R4, R4, 0x180, R32 ;  /* 0x0000018004049825 */ /* 0x000fe600078e0020 */
[----:B------:R2:W-:Y:S01]  /*11360*/  @P1 STS.128 [R237+0x2800], RZ ;  /* 0x002800ffed001388 */ /* 0x0005e20000000c00 */
[----:B------:R-:W-:Y:S03]  /*11370*/  @!P1 IMAD.IADD R5, R7, 0x1, R5 ;  /* 0x0000000107059824 */ /* 0x000fe600078e0205 */
        /* <DEDUP_REMOVED lines=25> */
.L_x_638:
[----:B--2---:R-:W2:Y:S01]  /*11510*/  LDL.LU R14, [R1+0x8] ;  /* 0x00000800010e7983 */ /* 0x004ea20000300800 */
[----:B------:R-:W-:Y:S02]  /*11520*/  MOV R48, R242 ;  /* 0x000000f200307202 */ /* 0x000fe40000000f00 */
[----:B------:R-:W-:Y:S01]  /*11530*/  IADD3 R246, PT, PT, R246, -0x1, RZ ;  /* 0xfffffffff6f67810 */ /* 0x000fe20007ffe0ff */
[----:B------:R-:W2:Y:S01]  /*11540*/  LDL.LU R13, [R1+0x4] ;  /* 0x00000400010d7983 */ /* 0x000ea20000300800 */
[----:B------:R-:W-:Y:S03]  /*11550*/  IADD3 R247, PT, PT, R247, -0x100, RZ ;  /* 0xffffff00f7f77810 */ /* 0x000fe60007ffe0ff */
[----:B------:R-:W3:Y:S04]  /*11560*/  LDL.LU R18, [R1] ;  /* 0x0000000001127983 */ /* 0x000ee80000300800 */
[----:B------:R-:W4:Y:S04]  /*11570*/  LDL.LU R17, [R1+0xc] ;  /* 0x00000c0001117983 */ /* 0x000f280000300800 */
[----:B------:R-:W5:Y:S04]  /*11580*/  LDL.LU R16, [R1+0x10] ;  /* 0x0000100001107983 */ /* 0x000f680000300800 */
[----:B------:R-:W-:Y:S08]  /*11590*/  LDSM.16.MT88.4 R36, [R150+0x5400] ;  /* 0x005400009624783b */ /* 0x000ff00000004200 */
[----:B------:R-:W-:Y:S01]  /*115a0*/  LDSM.16.MT88.4 R44, [R150+0x6000] ;  /* 0x00600000962c783b */ /* 0x000fe20000004200 */
[----:B--2---:R-:W-:Y:S02]  /*115b0*/  FMNMX3.FTZ R5, R149, R14, R13, !PT ;  /* 0x0000000e95057276 */ /* 0x004fe4000781000d */
[----:B---3--:R-:W-:Y:S02]  /*115c0*/  FMNMX3.FTZ R7, R151, R6, R18, !PT ;  /* 0x0000000697077276 */ /* 0x008fe40007810012 */
[----:B----4-:R-:W-:Y:S04]  /*115d0*/  FMNMX3.FTZ R5, R5, R8, R17, !PT ;  /* 0x0000000805057276 */ /* 0x010fe80007810011 */
[----:B------:R-:W-:Y:S02]  /*115e0*/  FMNMX3.FTZ R5, R5, R11, R216, !PT ;  /* 0x0000000b05057276 */ /* 0x000fe400078100d8 */
[----:B-----5:R-:W-:Y:S02]  /*115f0*/  FMNMX3.FTZ R7, R7, R10, R16, !PT ;  /* 0x0000000a07077276 */ /* 0x020fe40007810010 */
[----:B------:R-:W-:Y:S02]  /*11600*/  FMNMX3.FTZ R5, R5, R224, R156, !PT ;  /* 0x000000e005057276 */ /* 0x000fe4000781009c */
[----:B------:R-:W-:Y:S02]  /*11610*/  FMNMX3.FTZ R7, R7, R160, R204, !PT ;  /* 0x000000a007077276 */ /* 0x000fe400078100cc */
[----:B------:R-:W-:Y:S02]  /*11620*/  FMNMX3.FTZ R5, R5, R188, R196, !PT ;  /* 0x000000bc05057276 */ /* 0x000fe400078100c4 */
[----:B------:R-:W-:Y:S02]  /*11630*/  FMNMX3.FTZ R0, R7, R208, R212, !PT ;  /* 0x000000d007007276 */ /* 0x000fe400078100d4 */
[----:B------:R-:W-:Y:S02]  /*11640*/  FMNMX3.FTZ R5, R5, R200, R176, !PT ;  /* 0x000000c805057276 */ /* 0x000fe400078100b0 */
[----:B------:R-:W-:Y:S02]  /*11650*/  FMNMX3.FTZ R7, R0, R227, R161, !PT ;  /* 0x000000e300077276 */ /* 0x000fe400078100a1 */
[----:B-1----:R-:W-:Y:S02]  /*11660*/  FMNMX3.FTZ R2, R5, R180, R168, !PT ;  /* 0x000000b405027276 */ /* 0x002fe400078100a8 */
        /* <DEDUP_REMOVED lines=50> */
[----:B------:R-:W-:Y:S03]  /*11990*/  FMNMX3.FTZ R0, R0, R22, R21, !PT ;  /* 0x0000001600007276 */ /* 0x000fe60007810015 */
[----:B------:R-:W1:Y:S01]  /*119a0*/  SHFL.BFLY PT, R5, R4, 0x2, 0x1f ;  /* 0x0c401f0004057f89 */ /* 0x000e6200000e0000 */
[----:B------:R-:W-:Y:S07]  /*119b0*/  FMNMX3.FTZ R9, R0, R20, R3, !PT ;  /* 0x0000001400097276 */ /* 0x000fee0007810003 */
[----:B------:R-:W2:Y:S01]  /*119c0*/  SHFL.BFLY PT, R0, R9, 0x2, 0x1f ;  /* 0x0c401f0009007f89 */ /* 0x000ea200000e0000 */
[----:B-1----:R-:W-:Y:S07]  /*119d0*/  FMNMX.FTZ R12, R4, R5, !PT ;  /* 0x00000005040c7209 */ /* 0x002fee0007810000 */
[----:B------:R-:W1:Y:S01]  /*119e0*/  SHFL.BFLY PT, R5, R12, 0x1, 0x1f ;  /* 0x0c201f000c057f89 */ /* 0x000e6200000e0000 */
[----:B--2---:R-:W-:Y:S07]  /*119f0*/  FMNMX.FTZ R7, R9, R0, !PT ;  /* 0x0000000009077209 */ /* 0x004fee0007810000 */
[----:B------:R-:W2:Y:S01]  /*11a00*/  SHFL.BFLY PT, R0, R7, 0x1, 0x1f ;  /* 0x0c201f0007007f89 */ /* 0x000ea200000e0000 */
[----:B-1----:R-:W-:Y:S04]  /*11a10*/  FMNMX.FTZ R2, R12, R5, !PT ;  /* 0x000000050c027209 */ /* 0x002fe80007810000 */
[C---:B------:R-:W-:Y:S01]  /*11a20*/  FSETP.NEU.FTZ.AND P0, PT, R2.reuse, -INF , PT ;  /* 0xff8000000200780b */ /* 0x040fe20003f1d000 */
[C---:B------:R-:W-:Y:S01]  /*11a30*/  FMUL.FTZ R66, R2.reuse, UR4 ;  /* 0x0000000402427c20 */ /* 0x040fe20008410000 */
[----:B--2---:R-:W-:Y:S01]  /*11a40*/  FMNMX.FTZ R0, R7, R0, !PT ;  /* 0x0000000007007209 */ /* 0x004fe20007810000 */
[----:B------:R-:W-:Y:S01]  /*11a50*/  FADD.FTZ R5, -R2, R149 ;  /* 0x0000009502057221 */ /* 0x000fe20000010100 */
[----:B------:R-:W-:Y:S02]  /*11a60*/  MOV R149, R2 ;  /* 0x0000000200957202 */ /* 0x000fe40000000f00 */
[----:B------:R-:W-:Y:S01]  /*11a70*/  FSEL R66, R66, RZ, P0 ;  /* 0x000000ff42427208 */ /* 0x000fe20000000000 */
[C---:B------:R-:W-:Y:S01]  /*11a80*/  FMUL.FTZ R61, R0.reuse, UR4 ;  /* 0x00000004003d7c20 */ /* 0x040fe20008410000 */
[C---:B------:R-:W-:Y:S01]  /*11a90*/  FSETP.NEU.FTZ.AND P0, PT, R0.reuse, -INF , PT ;  /* 0xff8000000000780b */ /* 0x040fe20003f1d000 */
[----:B------:R-:W-:Y:S01]  /*11aa0*/  FADD.FTZ R4, -R0, R151 ;  /* 0x0000009700047221 */ /* 0x000fe20000010100 */
[----:B------:R-:W-:Y:S01]  /*11ab0*/  FMUL.FTZ R24, R5, UR4 ;  /* 0x0000000405187c20 */ /* 0x000fe20008410000 */
[--C-:B------:R-:W-:Y:S01]  /*11ac0*/  FFMA.FTZ R99, R14, UR4, -R66.reuse ;  /* 0x000000040e637c23 */ /* 0x100fe20008010842 */
[----:B------:R-:W-:Y:S01]  /*11ad0*/  FSEL R61, R61, RZ, P0 ;  /* 0x000000ff3d3d7208 */ /* 0x000fe20000000000 */
[--C-:B------:R-:W-:Y:S01]  /*11ae0*/  FFMA.FTZ R91, R13, UR4, -R66.reuse ;  /* 0x000000040d5b7c23 */ /* 0x100fe20008010842 */
[----:B------:R-:W-:Y:S01]  /*11af0*/  ISETP.NE.AND P0, PT, R251, RZ, PT ;  /* 0x000000fffb00720c */ /* 0x000fe20003f05270 */
[----:B------:R-:W1:Y:S01]  /*11b00*/  LDSM.16.MT88.4 R12, [R150+0x5000] ;  /* 0x00500000960c783b */ /* 0x000e620000004200 */
[----:B------:R-:W2:Y:S01]  /*11b10*/  MUFU.EX2 R24, R24 ;  /* 0x0000001800187308 */ /* 0x000ea20000000800 */
[--C-:B------:R-:W-:Y:S01]  /*11b20*/  FFMA.FTZ R97, R8, UR4, -R66.reuse ;  /* 0x0000000408617c23 */ /* 0x100fe20008010842 */
[--C-:B------:R-:W-:Y:S01]  /*11b30*/  FFMA.FTZ R94, R10, UR4, -R61.reuse ;  /* 0x000000040a5e7c23 */ /* 0x100fe2000801083d */
[----:B------:R-:W-:Y:S07]  /*11b40*/  FMUL.FTZ R23, R4, UR4 ;  /* 0x0000000404177c20 */ /* 0x000fee0008410000 */
[----:B------:R-:W-:Y:S01]  /*11b50*/  MUFU.EX2 R99, R99 ;  /* 0x0000006300637308 */ /* 0x000fe20000000800 */
[--C-:B------:R-:W-:Y:S01]  /*11b60*/  FFMA.FTZ R95, R18, UR4, -R61.reuse ;  /* 0x00000004125f7c23 */ /* 0x100fe2000801083d */
[--C-:B------:R-:W-:Y:S01]  /*11b70*/  FFMA.FTZ R92, R17, UR4, -R66.reuse ;  /* 0x00000004115c7c23 */ /* 0x100fe20008010842 */
[--C-:B------:R-:W-:Y:S07]  /*11b80*/  FFMA.FTZ R93, R16, UR4, -R61.reuse ;  /* 0x00000004105d7c23 */ /* 0x100fee000801083d */
[----:B------:R-:W3:Y:S01]  /*11b90*/  MUFU.EX2 R91, R91 ;  /* 0x0000005b005b7308 */ /* 0x000ee20000000800 */
[--C-:B------:R-:W-:Y:S01]  /*11ba0*/  FFMA.FTZ R96, R6, UR4, -R61.reuse ;  /* 0x0000000406607c23 */ /* 0x100fe2000801083d */
[--C-:B------:R-:W-:Y:S01]  /*11bb0*/  FFMA.FTZ R101, R11, UR4, -R66.reuse ;  /* 0x000000040b657c23 */ /* 0x100fe20008010842 */
[----:B------:R-:W-:Y:S07]  /*11bc0*/  @P0 IADD3 R48, PT, PT, R248, -0x20, RZ ;  /* 0xffffffe0f8300810 */ /* 0x000fee0007ffe0ff */
[----:B------:R-:W4:Y:S01]  /*11bd0*/  MUFU.EX2 R23, R23 ;  /* 0x0000001700177308 */ /* 0x000f220000000800 */
[--C-:B------:R-:W-:Y:S01]  /*11be0*/  FFMA.FTZ R107, R212, UR4, -R61.reuse ;  /* 0x00000004d46b7c23 */ /* 0x100fe2000801083d */
[C---:B--2---:R-:W-:Y:S01]  /*11bf0*/  FMUL.FTZ R4, R24.reuse, R144 ;  /* 0x0000009018047220 */ /* 0x044fe20000410000 */
[C---:B------:R-:W-:Y:S01]  /*11c00*/  FMUL.FTZ R5, R24.reuse, R145 ;  /* 0x0000009118057220 */ /* 0x040fe20000410000 */
[----:B------:R-:W2:Y:S06]  /*11c10*/  LDSM.16.MT88.4 R32, [R48] ;  /* 0x000000003020783b */ /* 0x000eac0000004200 */
[----:B------:R-:W-:Y:S01]  /*11c20*/  MUFU.EX2 R96, R96 ;  /* 0x0000006000607308 */ /* 0x000fe20000000800 */
[C---:B------:R-:W-:Y:S01]  /*11c30*/  FMUL.FTZ R8, R24.reuse, R140 ;  /* 0x0000008c18087220 */ /* 0x040fe20000410000 */
[----:B------:R-:W-:Y:S01]  /*11c40*/  FMUL.FTZ R9, R24, R141 ;  /* 0x0000008d18097220 */ /* 0x000fe20000410000 */
[--C-:B------:R-:W-:Y:S07]  /*11c50*/  FFMA.FTZ R102, R216, UR4, -R66.reuse ;  /* 0x00000004d8667c23 */ /* 0x100fee0008010842 */
[----:B------:R-:W5:Y:S01]  /*11c60*/  MUFU.EX2 R95, R95 ;  /* 0x0000005f005f7308 */ /* 0x000f620000000800 */
[----:B---3--:R-:W-:Y:S01]  /*11c70*/  F2FP.BF16.F32.PACK_AB R28, R91, R99 ;  /* 0x000000635b1c723e */ /* 0x008fe200000010ff */
[--C-:B------:R-:W-:Y:S01]  /*11c80*/  FFMA.FTZ R104, R160, UR4, -R61.reuse ;  /* 0x00000004a0687c23 */ /* 0x100fe2000801083d */
[--C-:B------:R-:W-:Y:S07]  /*11c90*/  FFMA.FTZ R103, R204, UR4, -R61.reuse ;  /* 0x00000004cc677c23 */ /* 0x100fee000801083d */
[----:B------:R-:W-:Y:S01]  /*11ca0*/  MUFU.EX2 R97, R97 ;  /* 0x0000006100617308 */ /* 0x000fe20000000800 */
[C---:B----4-:R-:W-:Y:S01]  /*11cb0*/  FMUL.FTZ R6, R23.reuse, R146 ;  /* 0x0000009217067220 */ /* 0x050fe20000410000 */
[C---:B------:R-:W-:Y:S01]  /*11cc0*/  FMUL.FTZ R7, R23.reuse, R147 ;  /* 0x0000009317077220 */ /* 0x040fe20000410000 */
[C---:B------:R-:W-:Y:S07]  /*11cd0*/  FMUL.FTZ R10, R23.reuse, R142 ;  /* 0x0000008e170a7220 */ /* 0x040fee0000410000 */
[----:B------:R-:W3:Y:S01]  /*11ce0*/  MUFU.EX2 R92, R92 ;  /* 0x0000005c005c7308 */ /* 0x000ee20000000800 */
[----:B------:R-:W-:Y:S01]  /*11cf0*/  FMUL.FTZ R11, R23, R143 ;  /* 0x0000008f170b7220 */ /* 0x000fe20000410000 */
[--C-:B------:R-:W-:Y:S01]  /*11d00*/  FFMA.FTZ R105, R224, UR4, -R66.reuse ;  /* 0x00000004e0697c23 */ /* 0x100fe20008010842 */
[--C-:B------:R-:W-:Y:S07]  /*11d10*/  FFMA.FTZ R98, R156, UR4, -R66.reuse ;  /* 0x000000049c627c23 */ /* 0x100fee0008010842 */
[----:B------:R-:W-:Y:S01]  /*11d20*/  MUFU.EX2 R94, R94 ;  /* 0x0000005e005e7308 */ /* 0x000fe20000000800 */
[--C-:B------:R-:W-:Y:S01]  /*11d30*/  FFMA.FTZ R100, R208, UR4, -R61.reuse ;  /* 0x00000004d0647c23 */ /* 0x100fe2000801083d */
[----:B-----5:R-:W-:Y:S01]  /*11d40*/  F2FP.BF16.F32.PACK_AB R29, R95, R96 ;  /* 0x000000605f1d723e */ /* 0x020fe200000010ff */
[----:B------:R-:W4:Y:S07]  /*11d50*/  LDSM.16.MT88.4 R40, [R48+0x400] ;  /* 0x000400003028783b */ /* 0x000f2e0000004200 */
[----:B------:R-:W5:Y:S01]  /*11d60*/  MUFU.EX2 R93, R93 ;  /* 0x0000005d005d7308 */ /* 0x000f620000000800 */
[C---:B------:R-:W-:Y:S01]  /*11d70*/  FMUL.FTZ R16, R24.reuse, R132 ;  /* 0x0000008418107220 */ /* 0x040fe20000410000 */
[----:B------:R-:W-:Y:S01]  /*11d80*/  FMUL.FTZ R17, R24, R133 ;  /* 0x0000008518117220 */ /* 0x000fe20000410000 */
[C---:B------:R-:W-:Y:S07]  /*11d90*/  FMUL.FTZ R18, R23.reuse, R134 ;  /* 0x0000008617127220 */ /* 0x040fee0000410000 */
[----:B------:R-:W-:Y:S01]  /*11da0*/  MUFU.EX2 R107, R107 ;  /* 0x0000006b006b7308 */ /* 0x000fe20000000800 */
[----:B------:R-:W-:Y:S01]  /*11db0*/  FMUL.FTZ R19, R23, R135 ;  /* 0x0000008717137220 */ /* 0x000fe20000410000 */
[----:B---3--:R-:W-:Y:S01]  /*11dc0*/  F2FP.BF16.F32.PACK_AB R30, R92, R97 ;  /* 0x000000615c1e723e */ /* 0x008fe200000010ff */
[----:B------:R-:W-:Y:S07]  /*11dd0*/  LDSM.16.MT88.4 R140, [R150+0x8c00] ;  /* 0x008c0000968c783b */ /* 0x000fee0000004200 */
[----:B------:R-:W-:Y:S01]  /*11de0*/  MUFU.EX2 R101, R101 ;  /* 0x0000006500657308 */ /* 0x000fe20000000800 */
[--C-:B------:R-:W-:Y:S01]  /*11df0*/  FFMA.FTZ R22, R22, UR4, -R61.reuse ;  /* 0x0000000416167c23 */ /* 0x100fe2000801083d */
[--C-:B------:R-:W-:Y:S01]  /*11e00*/  FFMA.FTZ R113, R227, UR4, -R61.reuse ;  /* 0x00000004e3717c23 */ /* 0x100fe2000801083d */
[--C-:B------:R-:W-:Y:S07]  /*11e10*/  FFMA.FTZ R119, R168, UR4, -R66.reuse ;  /* 0x00000004a8777c23 */ /* 0x100fee0008010842 */
[----:B------:R-:W3:Y:S01]  /*11e20*/  MUFU.EX2 R102, R102 ;  /* 0x0000006600667308 */ /* 0x000ee20000000800 */
[--C-:B------:R-:W-:Y:S01]  /*11e30*/  FFMA.FTZ R123, R219, UR4, -R66.reuse ;  /* 0x00000004db7b7c23 */ /* 0x100fe20008010842 */
[----:B-----5:R-:W-:Y:S01]  /*11e40*/  F2FP.BF16.F32.PACK_AB R31, R93, R94 ;  /* 0x0000005e5d1f723e */ /* 0x020fe200000010ff */
[--C-:B------:R-:W-:Y:S07]  /*11e50*/  FFMA.FTZ R120, R209, UR4, -R61.reuse ;  /* 0x00000004d1787c23 */ /* 0x100fee000801083d */
[----:B------:R-:W-:Y:S01]  /*11e60*/  MUFU.EX2 R113, R113 ;  /* 0x0000007100717308 */ /* 0x000fe20000000800 */
[--C-:B------:R-:W-:Y:S01]  /*11e70*/  FFMA.FTZ R124, R217, UR4, -R61.reuse ;  /* 0x00000004d97c7c23 */ /* 0x100fe2000801083d */
[--C-:B------:R-:W-:Y:S01]  /*11e80*/  FFMA.FTZ R132, R201, UR4, -R66.reuse ;  /* 0x00000004c9847c23 */ /* 0x100fe20008010842 */
[--C-:B------:R-:W-:Y:S07]  /*11e90*/  FFMA.FTZ R130, R218, UR4, -R61.reuse ;  /* 0x00000004da827c23 */ /* 0x100fee000801083d */
[----:B------:R-:W-:Y:S01]  /*11ea0*/  MUFU.EX2 R119, R119 ;  /* 0x0000007700777308 */ /* 0x000fe20000000800 */
[C---:B-1----:R-:W-:Y:S09]  /*11eb0*/  HMMA.16816.F32.BF16 R4, R28.reuse, R12, R4 ;  /* 0x0000000c1c04723c */ /* 0x042ff20000041804 */
[----:B------:R-:W-:Y:S01]  /*11ec0*/  MUFU.EX2 R123, R123 ;  /* 0x0000007b007b7308 */ /* 0x000fe20000000800 */
[C---:B------:R-:W-:Y:S01]  /*11ed0*/  FMUL.FTZ R12, R24.reuse, R136 ;  /* 0x00000088180c7220 */ /* 0x040fe20000410000 */
[----:B------:R-:W-:Y:S08]  /*11ee0*/  FMUL.FTZ R13, R24, R137 ;  /* 0x00000089180d7220 */ /* 0x000ff00000410000 */
[----:B------:R-:W-:Y:S01]  /*11ef0*/  MUFU.EX2 R120, R120 ;  /* 0x0000007800787308 */ /* 0x000fe20000000800 */
[C---:B------:R-:W-:Y:S03]  /*11f00*/  HMMA.16816.F32.BF16 R8, R28.reuse, R14, R8 ;  /* 0x0000000e1c08723c */ /* 0x040fe60000041808 */
[C---:B------:R-:W-:Y:S01]  /*11f10*/  FMUL.FTZ R14, R23.reuse, R138 ;  /* 0x0000008a170e7220 */ /* 0x040fe20000410000 */
[----:B------:R-:W-:Y:S05]  /*11f20*/  FMUL.FTZ R15, R23, R139 ;  /* 0x0000008b170f7220 */ /* 0x000fea0000410000 */
[----:B------:R-:W-:Y:S01]  /*11f30*/  MUFU.EX2 R104, R104 ;  /* 0x0000006800687308 */ /* 0x000fe20000000800 */
[--C-:B------:R-:W-:Y:S01]  /*11f40*/  FFMA.FTZ R133, R158, UR4, -R61.reuse ;  /* 0x000000049e857c23 */ /* 0x100fe2000801083d */
[--C-:B------:R-:W-:Y:S01]  /*11f50*/  FFMA.FTZ R135, R199, UR4, -R61.reuse ;  /* 0x00000004c7877c23 */ /* 0x100fe2000801083d */
[--C-:B------:R-:W-:Y:S07]  /*11f60*/  FFMA.FTZ R205, R205, UR4, -R66.reuse ;  /* 0x00000004cdcd7c23 */ /* 0x100fee0008010842 */
[----:B------:R-:W1:Y:S01]  /*11f70*/  MUFU.EX2 R103, R103 ;  /* 0x0000006700677308 */ /* 0x000e620000000800 */
[----:B------:R-:W-:Y:S01]  /*11f80*/  FFMA.FTZ R207, R207, UR4, -R66 ;  /* 0x00000004cfcf7c23 */ /* 0x000fe20008010842 */
[C---:B--2---:R-:W-:Y:S08]  /*11f90*/  HMMA.16816.F32.BF16 R12, R28.reuse, R32, R12 ;  /* 0x000000201c0c723c */ /* 0x044ff0000004180c */
[----:B------:R-:W-:Y:S01]  /*11fa0*/  MUFU.EX2 R105, R105 ;  /* 0x0000006900697308 */ /* 0x000fe20000000800 */
[----:B------:R-:W-:Y:S01]  /*11fb0*/  FFMA.FTZ R96, R23, R250, R96 ;  /* 0x000000fa17607223 */ /* 0x000fe20000010060 */
[--C-:B------:R-:W-:Y:S01]  /*11fc0*/  FFMA.FTZ R137, R197, UR4, -R66.reuse ;  /* 0x00000004c5897c23 */ /* 0x100fe20008010842 */
[--C-:B------:R-:W-:Y:S07]  /*11fd0*/  FFMA.FTZ R136, R226, UR4, -R61.reuse ;  /* 0x00000004e2887c23 */ /* 0x100fee000801083d */
[----:B------:R-:W2:Y:S01]  /*11fe0*/  MUFU.EX2 R98, R98 ;  /* 0x0000006200627308 */ /* 0x000ea20000000800 */
[--C-:B------:R-:W-:Y:S01]  /*11ff0*/  FFMA.FTZ R193, R193, UR4, -R61.reuse ;  /* 0x00000004c1c17c23 */ /* 0x100fe2000801083d */
[----:B------:R-:W-:Y:S01]  /*12000*/  HMMA.16816.F32.BF16 R16, R28, R34, R16 ;  /* 0x000000221c10723c */ /* 0x000fe20000041810 */
[----:B------:R-:W5:Y:S07]  /*12010*/  LDSM.16.MT88.4 R32, [R150+0x5800] ;  /* 0x005800009620783b */ /* 0x000f6e0000004200 */
[----:B------:R-:W4:Y:S01]  /*12020*/  MUFU.EX2 R100, R100 ;  /* 0x0000006400647308 */ /* 0x000f220000000800 */
[----:B---3--:R-:W-:Y:S01]  /*12030*/  F2FP.BF16.F32.PACK_AB R28, R102, R101 ;  /* 0x00000065661c723e */ /* 0x008fe200000010ff */
[--C-:B------:R-:W-:Y:S01]  /*12040*/  FFMA.FTZ R106, R188, UR4, -R66.reuse ;  /* 0x00000004bc6a7c23 */ /* 0x100fe20008010842 */
[----:B-1----:R-:W-:Y:S01]  /*12050*/  F2FP.BF16.F32.PACK_AB R29, R103, R104 ;  /* 0x00000068671d723e */ /* 0x002fe200000010ff */
[--C-:B------:R-:W-:Y:S01]  /*12060*/  FFMA.FTZ R111, R196, UR4, -R66.reuse ;  /* 0x00000004c46f7c23 */ /* 0x100fe20008010842 */
[--C-:B------:R-:W-:Y:S01]  /*12070*/  FFMA.FTZ R108, R161, UR4, -R61.reuse ;  /* 0x00000004a16c7c23 */ /* 0x100fe2000801083d */
[--C-:B------:R-:W-:Y:S01]  /*12080*/  FFMA.FTZ R112, R200, UR4, -R66.reuse ;  /* 0x00000004c8707c23 */ /* 0x100fe20008010842 */
[--C-:B------:R-:W-:Y:S01]  /*12090*/  FFMA.FTZ R109, R176, UR4, -R66.reuse ;  /* 0x00000004b06d7c23 */ /* 0x100fe20008010842 */
[--C-:B------:R-:W-:Y:S01]  /*120a0*/  FFMA.FTZ R115, R184, UR4, -R61.reuse ;  /* 0x00000004b8737c23 */ /* 0x100fe2000801083d */
[--C-:B------:R-:W-:Y:S01]  /*120b0*/  FFMA.FTZ R110, R192, UR4, -R61.reuse ;  /* 0x00000004c06e7c23 */ /* 0x100fe2000801083d */
[----:B--2---:R-:W-:Y:S01]  /*120c0*/  F2FP.BF16.F32.PACK_AB R30, R98, R105 ;  /* 0x00000069621e723e */ /* 0x004fe200000010ff */
[----:B------:R-:W-:Y:S01]  /*120d0*/  MUFU.EX2 R106, R106 ;  /* 0x0000006a006a7308 */ /* 0x000fe20000000800 */
[--C-:B------:R-:W-:Y:S01]  /*120e0*/  FFMA.FTZ R88, R88, UR4, -R61.reuse ;  /* 0x0000000458587c23 */ /* 0x100fe2000801083d */
[--C-:B------:R-:W-:Y:S01]  /*120f0*/  FFMA.FTZ R116, R180, UR4, -R66.reuse ;  /* 0x00000004b4747c23 */ /* 0x100fe20008010842 */
[----:B----4-:R-:W-:Y:S07]  /*12100*/  F2FP.BF16.F32.PACK_AB R31, R107, R100 ;  /* 0x000000646b1f723e */ /* 0x010fee00000010ff */
        /* <DEDUP_REMOVED lines=11> */
[----:B------:R-:W-:Y:S01]  /*121c0*/  MUFU.EX2 R133, R133 ;  /* 0x0000008500857308 */ /* 0x000fe20000000800 */
[--C-:B------:R-:W-:Y:S01]  /*121d0*/  FFMA.FTZ R127, R172, UR4, -R66.reuse ;  /* 0x00000004ac7f7c23 */ /* 0x100fe20008010842 */
[C---:B------:R-:W-:Y:S01]  /*121e0*/  HMMA.16816.F32.BF16 R8, R28.reuse, R38, R8 ;  /* 0x000000261c08723c */ /* 0x040fe20000041808 */
[----:B------:R-:W1:Y:S07]  /*121f0*/  LDSM.16.MT88.4 R36, [R48+0x800] ;  /* 0x000800003024783b */ /* 0x000e6e0000004200 */
[----:B------:R-:W2:Y:S01]  /*12200*/  MUFU.EX2 R111, R111 ;  /* 0x0000006f006f7308 */ /* 0x000ea20000000800 */
[----:B------:R-:W-:Y:S01]  /*12210*/  FFMA.FTZ R126, R157, UR4, -R66 ;  /* 0x000000049d7e7c23 */ /* 0x000fe20008010842 */
[--C-:B------:R-:W-:Y:S01]  /*12220*/  FFMA.FTZ R128, R213, UR4, -R61.reuse ;  /* 0x00000004d5807c23 */ /* 0x100fe2000801083d */
[----:B------:R-:W-:Y:S07]  /*12230*/  FFMA.FTZ R131, R215, UR4, -R61 ;  /* 0x00000004d7837c23 */ /* 0x000fee000801083d */
[----:B------:R-:W3:Y:S01]  /*12240*/  MUFU.EX2 R108, R108 ;  /* 0x0000006c006c7308 */ /* 0x000ee20000000800 */
[----:B------:R-:W-:Y:S01]  /*12250*/  FADD.FTZ R95, R95, R96 ;  /* 0x000000605f5f7221 */ /* 0x000fe20000010000 */
[C---:B------:R-:W-:Y:S08]  /*12260*/  HMMA.16816.F32.BF16 R12, R28.reuse, R40, R12 ;  /* 0x000000281c0c723c */ /* 0x040ff0000004180c */
[----:B------:R-:W-:Y:S01]  /*12270*/  MUFU.EX2 R112, R112 ;  /* 0x0000007000707308 */ /* 0x000fe20000000800 */
[--C-:B------:R-:W-:Y:S01]  /*12280*/  FFMA.FTZ R96, R189, UR4, -R66.reuse ;  /* 0x00000004bd607c23 */ /* 0x100fe20008010842 */
[--C-:B------:R-:W-:Y:S01]  /*12290*/  FFMA.FTZ R134, R191, UR4, -R66.reuse ;  /* 0x00000004bf867c23 */ /* 0x100fe20008010842 */
[----:B------:R-:W-:Y:S07]  /*122a0*/  FFMA.FTZ R99, R24, R249, R99 ;  /* 0x000000f918637223 */ /* 0x000fee0000010063 */
[----:B------:R-:W4:Y:S01]  /*122b0*/  MUFU.EX2 R109, R109 ;  /* 0x0000006d006d7308 */ /* 0x000f220000000800 */
[----:B------:R-:W-:Y:S01]  /*122c0*/  FFMA.FTZ R187, R187, UR4, -R66 ;  /* 0x00000004bbbb7c23 */ /* 0x000fe20008010842 */
[----:B------:R-:W-:Y:S01]  /*122d0*/  HMMA.16816.F32.BF16 R16, R28, R42, R16 ;  /* 0x0000002a1c10723c */ /* 0x000fe20000041810 */
[----:B------:R-:W1:Y:S07]  /*122e0*/  LDSM.16.MT88.4 R40, [R150+0x5c00] ;  /* 0x005c00009628783b */ /* 0x000e6e0000004200 */
[----:B------:R-:W-:Y:S01]  /*122f0*/  MUFU.EX2 R115, R115 ;  /* 0x0000007300737308 */ /* 0x000fe20000000800 */
[----:B--2---:R-:W-:Y:S01]  /*12300*/  F2FP.BF16.F32.PACK_AB R28, R111, R106 ;  /* 0x0000006a6f1c723e */ /* 0x004fe200000010ff */
[----:B------:R-:W-:Y:S01]  /*12310*/  FADD.FTZ R24, R91, R99 ;  /* 0x000000635b187221 */ /* 0x000fe20000010000 */
[----:B---3--:R-:W-:Y:S07]  /*12320*/  F2FP.BF16.F32.PACK_AB R29, R108, R113 ;  /* 0x000000716c1d723e */ /* 0x008fee00000010ff */
[----:B------:R-:W2:Y:S01]  /*12330*/  MUFU.EX2 R110, R110 ;  /* 0x0000006e006e7308 */ /* 0x000ea20000000800 */
[--C-:B------:R-:W-:Y:S01]  /*12340*/  FFMA.FTZ R210, R210, UR4, -R61.reuse ;  /* 0x00000004d2d27c23 */ /* 0x100fe2000801083d */
[----:B------:R-:W-:Y:S01]  /*12350*/  FADD.FTZ R97, R97, R24 ;  /* 0x0000001861617221 */ /* 0x000fe20000010000 */
[----:B------:R-:W-:Y:S07]  /*12360*/  FFMA.FTZ R214, R214, UR4, -R61 ;  /* 0x00000004d6d67c23 */ /* 0x000fee000801083d */
[----:B------:R-:W3:Y:S01]  /*12370*/  MUFU.EX2 R116, R116 ;  /* 0x0000007400747308 */ /* 0x000ee20000000800 */
[----:B------:R-:W-:Y:S01]  /*12380*/  FADD.FTZ R94, R94, R95 ;  /* 0x0000005f5e5e7221 */ /* 0x000fe20000010000 */
[----:B----4-:R-:W-:Y:S01]  /*12390*/  F2FP.BF16.F32.PACK_AB R30, R109, R112 ;  /* 0x000000706d1e723e */ /* 0x010fe200000010ff */
[----:B------:R-:W-:Y:S07]  /*123a0*/  FADD.FTZ R92, R92, R97 ;  /* 0x000000615c5c7221 */ /* 0x000fee0000010000 */
[----:B------:R-:W-:Y:S01]  /*123b0*/  MUFU.EX2 R118, R118 ;  /* 0x0000007600767308 */ /* 0x000fe20000000800 */
[----:B------:R-:W-:Y:S01]  /*123c0*/  FADD.FTZ R93, R93, R94 ;  /* 0x0000005e5d5d7221 */ /* 0x000fe20000010000 */
[----:B------:R-:W-:Y:S01]  /*123d0*/  FFMA.FTZ R94, R185, UR4, -R66 ;  /* 0x00000004b95e7c23 */ /* 0x000fe20008010842 */
[----:B------:R-:W-:Y:S07]  /*123e0*/  FADD.FTZ R101, R101, R92 ;  /* 0x0000005c65657221 */ /* 0x000fee0000010000 */
[----:B------:R-:W4:Y:S01]  /*123f0*/  MUFU.EX2 R121, R121 ;  /* 0x0000007900797308 */ /* 0x000f220000000800 */
[----:B------:R-:W-:Y:S01]  /*12400*/  FFMA.FTZ R92, R27, UR4, -R66 ;  /* 0x000000041b5c7c23 */ /* 0x000fe20008010842 */
[----:B--2---:R-:W-:Y:S01]  /*12410*/  F2FP.BF16.F32.PACK_AB R31, R110, R115 ;  /* 0x000000736e1f723e */ /* 0x004fe200000010ff */
[----:B------:R-:W-:Y:S07]  /*12420*/  FADD.FTZ R104, R104, R93 ;  /* 0x0000005d68687221 */ /* 0x000fee0000010000 */
[----:B------:R-:W-:Y:S01]  /*12430*/  MUFU.EX2 R135, R135 ;  /* 0x0000008700877308 */ /* 0x000fe20000000800 */
[--C-:B------:R-:W-:Y:S01]  /*12440*/  FFMA.FTZ R93, R206, UR4, -R61.reuse ;  /* 0x00000004ce5d7c23 */ /* 0x100fe2000801083d */
[--C-:B------:R-:W-:Y:S01]  /*12450*/  FFMA.FTZ R97, R202, UR4, -R61.reuse ;  /* 0x00000004ca617c23 */ /* 0x100fe2000801083d */
[----:B------:R-:W-:Y:S07]  /*12460*/  FADD.FTZ R103, R103, R104 ;  /* 0x0000006867677221 */ /* 0x000fee0000010000 */
[----:B------:R-:W-:Y:S01]  /*12470*/  MUFU.EX2 R137, R137 ;  /* 0x0000008900897308 */ /* 0x000fe20000000800 */
[C---:B-----5:R-:W-:Y:S09]  /*12480*/  HMMA.16816.F32.BF16 R4, R28.reuse, R32, R4 ;  /* 0x000000201c04723c */ /* 0x060ff20000041804 */
[----:B------:R-:W-:Y:S01]  /*12490*/  MUFU.EX2 R23, R193 ;  /* 0x000000c100177308 */ /* 0x000fe20000000800 */
[--C-:B------:R-:W-:Y:S01]  /*124a0*/  FFMA.FTZ R99, R179, UR4, -R66.reuse ;  /* 0x00000004b3637c23 */ /* 0x100fe20008010842 */
[--C-:B------:R-:W-:Y:S01]  /*124b0*/  FFMA.FTZ R104, R194, UR4, -R61.reuse ;  /* 0x00000004c2687c23 */ /* 0x100fe2000801083d */
[--C-:B------:R-:W-:Y:S07]  /*124c0*/  FFMA.FTZ R162, R162, UR4, -R61.reuse ;  /* 0x00000004a2a27c23 */ /* 0x100fee000801083d */
[----:B------:R-:W-:Y:S01]  /*124d0*/  MUFU.EX2 R136, R136 ;  /* 0x0000008800887308 */ /* 0x000fe20000000800 */
[C---:B------:R-:W-:Y:S01]  /*124e0*/  HMMA.16816.F32.BF16 R8, R28.reuse, R34, R8 ;  /* 0x000000221c08723c */ /* 0x040fe20000041808 */
[----:B------:R-:W2:Y:S08]  /*124f0*/  LDSM.16.MT88.4 R32, [R48+0xc00] ;  /* 0x000c00003020783b */ /* 0x000eb00000004200 */
[----:B------:R-:W5:Y:S01]  /*12500*/  MUFU.EX2 R114, R114 ;  /* 0x0000007200727308 */ /* 0x000f620000000800 */
[--C-:B------:R-:W-:Y:S01]  /*12510*/  FFMA.FTZ R85, R85, UR4, -R66.reuse ;  /* 0x0000000455557c23 */ /* 0x100fe20008010842 */
[--C-:B------:R-:W-:Y:S01]  /*12520*/  FFMA.FTZ R83, R83, UR4, -R66.reuse ;  /* 0x0000000453537c23 */ /* 0x100fe20008010842 */
[--C-:B------:R-:W-:Y:S07]  /*12530*/  FFMA.FTZ R84, R84, UR4, -R61.reuse ;  /* 0x0000000454547c23 */ /* 0x100fee000801083d */
[----:B------:R-:W2:Y:S01]  /*12540*/  MUFU.EX2 R129, R129 ;  /* 0x0000008100817308 */ /* 0x000ea20000000800 */
[C---:B-1----:R-:W-:Y:S09]  /*12550*/  HMMA.16816.F32.BF16 R12, R28.reuse, R36, R12 ;  /* 0x000000241c0c723c */ /* 0x042ff2000004180c */
[----:B------:R-:W-:Y:S01]  /*12560*/  MUFU.EX2 R96, R96 ;  /* 0x0000006000607308 */ /* 0x000fe20000000800 */
[--C-:B------:R-:W-:Y:S01]  /*12570*/  FFMA.FTZ R75, R75, UR4, -R66.reuse ;  /* 0x000000044b4b7c23 */ /* 0x100fe20008010842 */
[----:B------:R-:W-:Y:S01]  /*12580*/  FFMA.FTZ R74, R74, UR4, -R61 ;  /* 0x000000044a4a7c23 */ /* 0x000fe2000801083d */
[--C-:B------:R-:W-:Y:S07]  /*12590*/  FFMA.FTZ R65, R65, UR4, -R66.reuse ;  /* 0x0000000441417c23 */ /* 0x100fee0008010842 */
[----:B------:R-:W-:Y:S01]  /*125a0*/  MUFU.EX2 R92, R92 ;  /* 0x0000005c005c7308 */ /* 0x000fe20000000800 */
[----:B------:R-:W-:Y:S01]  /*125b0*/  HMMA.16816.F32.BF16 R16, R28, R38, R16 ;  /* 0x000000261c10723c */ /* 0x000fe20000041810 */
[----:B------:R-:W1:Y:S02]  /*125c0*/  LDSM.16.MT88.4 R36, [R48+0x1000] ;  /* 0x001000003024783b */ /* 0x000e640000004200 */
[----:B---3--:R-:W-:Y:S06]  /*125d0*/  F2FP.BF16.F32.PACK_AB R28, R119, R116 ;  /* 0x00000074771c723e */ /* 0x008fec00000010ff */
[----:B------:R-:W-:Y:S01]  /*125e0*/  MUFU.EX2 R125, R125 ;  /* 0x0000007d007d7308 */ /* 0x000fe20000000800 */
[----:B----4-:R-:W-:Y:S01]  /*125f0*/  F2FP.BF16.F32.PACK_AB R29, R121, R118 ;  /* 0x00000076791d723e */ /* 0x010fe200000010ff */
[--C-:B------:R-:W-:Y:S01]  /*12600*/  FFMA.FTZ R67, R67, UR4, -R66.reuse ;  /* 0x0000000443437c23 */ /* 0x100fe20008010842 */
[----:B-----5:R-:W-:Y:S07]  /*12610*/  F2FP.BF16.F32.PACK_AB R30, R114, R123 ;  /* 0x0000007b721e723e */ /* 0x020fee00000010ff */
[----:B------:R-:W3:Y:S01]  /*12620*/  MUFU.EX2 R122, R122 ;  /* 0x0000007a007a7308 */ /* 0x000ee20000000800 */
[----:B--2---:R-:W-:Y:S01]  /*12630*/  F2FP.BF16.F32.PACK_AB R31, R120, R129 ;  /* 0x00000081781f723e */ /* 0x004fe200000010ff */
[--C-:B------:R-:W-:Y:S01]  /*12640*/  FFMA.FTZ R62, R62, UR4, -R66.reuse ;  /* 0x000000043e3e7c23 */ /* 0x100fe20008010842 */
[----:B------:R-:W-:Y:S07]  /*12650*/  FADD.FTZ R102, R102, R101 ;  /* 0x0000006566667221 */ /* 0x000fee0000010000 */
[----:B------:R-:W-:Y:S01]  /*12660*/  MUFU.EX2 R93, R93 ;  /* 0x0000005d005d7308 */ /* 0x000fe20000000800 */
[----:B------:R-:W-:Y:S01]  /*12670*/  FFMA.FTZ R101, R190, UR4, -R61 ;  /* 0x00000004be657c23 */ /* 0x000fe2000801083d */
[----:B------:R-:W-:Y:S01]  /*12680*/  FFMA.FTZ R59, R59, UR4, -R66 ;  /* 0x000000043b3b7c23 */ /* 0x000fe20008010842 */
[----:B------:R-:W-:Y:S01]  /*12690*/  FADD.FTZ R105, R105, R102 ;  /* 0x0000006669697221 */ /* 0x000fe20000010000 */
[C---:B------:R-:W-:Y:S06]  /*126a0*/  HMMA.16816.F32.BF16 R4, R28.reuse, R40, R4 ;  /* 0x000000281c04723c */ /* 0x040fec0000041804 */
[----:B------:R-:W2:Y:S01]  /*126b0*/  MUFU.EX2 R117, R117 ;  /* 0x0000007500757308 */ /* 0x000ea20000000800 */
[--C-:B------:R-:W-:Y:S01]  /*126c0*/  FFMA.FTZ R102, R181, UR4, -R66.reuse ;  /* 0x00000004b5667c23 */ /* 0x100fe20008010842 */
[----:B------:R-:W-:Y:S08]  /*126d0*/  FADD.FTZ R105, R98, R105 ;  /* 0x0000006962697221 */ /* 0x000ff00000010000 */
[----:B------:R-:W-:Y:S01]  /*126e0*/  MUFU.EX2 R127, R127 ;  /* 0x0000007f007f7308 */ /* 0x000fe20000000800 */
[--C-:B------:R-:W-:Y:S01]  /*126f0*/  FFMA.FTZ R98, R198, UR4, -R61.reuse ;  /* 0x00000004c6627c23 */ /* 0x100fe2000801083d */
[----:B------:R-:W-:Y:S01]  /*12700*/  FFMA.FTZ R55, R55, UR4, -R61 ;  /* 0x0000000437377c23 */ /* 0x000fe2000801083d */
[C---:B------:R-:W-:Y:S07]  /*12710*/  HMMA.16816.F32.BF16 R8, R28.reuse, R42, R8 ;  /* 0x0000002a1c08723c */ /* 0x040fee0000041808 */
[----:B------:R-:W4:Y:S01]  /*12720*/  MUFU.EX2 R126, R126 ;  /* 0x0000007e007e7308 */ /* 0x000f220000000800 */
[----:B------:R-:W-:Y:S01]  /*12730*/  LDSM.16.MT88.4 R40, [R48+0x1400] ;  /* 0x001400003028783b */ /* 0x000fe20000004200 */
[----:B------:R-:W-:Y:S01]  /*12740*/  FADD.FTZ R106, R106, R105 ;  /* 0x000000696a6a7221 */ /* 0x000fe20000010000 */
[----:B------:R-:W-:Y:S07]  /*12750*/  FFMA.FTZ R105, R182, UR4, -R61 ;  /* 0x00000004b6697c23 */ /* 0x000fee000801083d */
[----:B------:R-:W-:Y:S01]  /*12760*/  MUFU.EX2 R128, R128 ;  /* 0x0000008000807308 */ /* 0x000fe20000000800 */
[----:B------:R-:W-:Y:S01]  /*12770*/  FFMA.FTZ R56, R56, UR4, -R66 ;  /* 0x0000000438387c23 */ /* 0x000fe20008010842 */
[----:B------:R-:W-:Y:S01]  /*12780*/  FADD.FTZ R111, R111, R106 ;  /* 0x0000006a6f6f7221 */ /* 0x000fe20000010000 */
[C---:B------:R-:W-:Y:S07]  /*12790*/  HMMA.16816.F32.BF16 R12, R28.reuse, R32, R12 ;  /* 0x000000201c0c723c */ /* 0x040fee000004180c */
[----:B------:R-:W5:Y:S01]  /*127a0*/  MUFU.EX2 R131, R131 ;  /* 0x0000008300837308 */ /* 0x000f620000000800 */
[----:B------:R-:W-:Y:S01]  /*127b0*/  FADD.FTZ R112, R112, R111 ;  /* 0x0000006f70707221 */ /* 0x000fe20000010000 */
[--C-:B------:R-:W-:Y:S08]  /*127c0*/  FFMA.FTZ R106, R186, UR4, -R61.reuse ;  /* 0x00000004ba6a7c23 */ /* 0x100ff0000801083d */
[----:B------:R-:W1:Y:S01]  /*127d0*/  MUFU.EX2 R134, R134 ;  /* 0x0000008600867308 */ /* 0x000e620000000800 */
[----:B------:R-:W-:Y:S01]  /*127e0*/  FFMA.FTZ R111, R169, UR4, -R66 ;  /* 0x00000004a96f7c23 */ /* 0x000fe20008010842 */
[----:B------:R-:W-:Y:S01]  /*127f0*/  FADD.FTZ R109, R109, R112 ;  /* 0x000000706d6d7221 */ /* 0x000fe20000010000 */
[----:B------:R-:W-:Y:S01]  /*12800*/  HMMA.16816.F32.BF16 R16, R28, R34, R16 ;  /* 0x000000221c10723c */ /* 0x000fe20000041810 */
[----:B------:R-:W1:Y:S06]  /*12810*/  LDSM.16.MT88.4 R32, [R150+0x6400] ;  /* 0x006400009620783b */ /* 0x000e6c0000004200 */
[----:B------:R-:W-:Y:S01]  /*12820*/  MUFU.EX2 R91, R187 ;  /* 0x000000bb005b7308 */ /* 0x000fe20000000800 */
[----:B---3--:R-:W-:Y:S01]  /*12830*/  F2FP.BF16.F32.PACK_AB R28, R122, R125 ;  /* 0x0000007d7a1c723e */ /* 0x008fe200000010ff */
[--C-:B------:R-:W-:Y:S01]  /*12840*/  FFMA.FTZ R112, R167, UR4, -R66.reuse ;  /* 0x00000004a7707c23 */ /* 0x100fe20008010842 */
[----:B--2---:R-:W-:Y:S07]  /*12850*/  F2FP.BF16.F32.PACK_AB R29, R117, R124 ;  /* 0x0000007c751d723e */ /* 0x004fee00000010ff */
[----:B------:R-:W-:Y:S01]  /*12860*/  MUFU.EX2 R95, R210 ;  /* 0x000000d2005f7308 */ /* 0x000fe20000000800 */
[----:B----4-:R-:W-:Y:S01]  /*12870*/  F2FP.BF16.F32.PACK_AB R30, R126, R127 ;  /* 0x0000007f7e1e723e */ /* 0x010fe200000010ff */
[--C-:B------:R-:W-:Y:S01]  /*12880*/  FFMA.FTZ R51, R51, UR4, -R66.reuse ;  /* 0x0000000433337c23 */ /* 0x100fe20008010842 */
[----:B-----5:R-:W-:Y:S07]  /*12890*/  F2FP.BF16.F32.PACK_AB R31, R131, R128 ;  /* 0x00000080831f723e */ /* 0x020fee00000010ff */
[----:B------:R-:W-:Y:S01]  /*128a0*/  MUFU.EX2 R94, R94 ;  /* 0x0000005e005e7308 */ /* 0x000fe20000000800 */
[----:B-1----:R-:W-:Y:S01]  /*128b0*/  F2FP.BF16.F32.PACK_AB R24, R134, R137 ;  /* 0x000000898618723e */ /* 0x002fe200000010ff */
[--C-:B------:R-:W-:Y:S01]  /*128c0*/  FFMA.FTZ R49, R49, UR4, -R66.reuse ;  /* 0x0000000431317c23 */ /* 0x100fe20008010842 */
[----:B------:R-:W-:Y:S07]  /*128d0*/  ISETP.NE.AND P0, PT, R246, RZ, PT ;  /* 0x000000fff600720c */ /* 0x000fee0003f05270 */
[----:B------:R-:W-:Y:S01]  /*128e0*/  MUFU.EX2 R98, R98 ;  /* 0x0000006200627308 */ /* 0x000fe20000000800 */
[----:B------:R-:W-:Y:S01]  /*128f0*/  MOV R151, R0 ;  /* 0x0000000000977202 */ /* 0x000fe20000000f00 */
[C---:B------:R-:W-:Y:S08]  /*12900*/  HMMA.16816.F32.BF16 R4, R28.reuse, R44, R4 ;  /* 0x0000002c1c04723c */ /* 0x040ff00000041804 */
[----:B------:R-:W1:Y:S01]  /*12910*/  MUFU.EX2 R45, R205 ;  /* 0x000000cd002d7308 */ /* 0x000e620000000800 */
[--C-:B------:R-:W-:Y:S09]  /*12920*/  FFMA.FTZ R44, R195, UR4, -R66.reuse ;  /* 0x00000004c32c7c23 */ /* 0x100ff20008010842 */
[----:B------:R-:W-:Y:S01]  /*12930*/  MUFU.EX2 R97, R97 ;  /* 0x0000006100617308 */ /* 0x000fe20000000800 */
[C---:B------:R-:W-:Y:S09]  /*12940*/  HMMA.16816.F32.BF16 R8, R28.reuse, R46, R8 ;  /* 0x0000002e1c08723c */ /* 0x040ff20000041808 */
[----:B------:R-:W-:Y:S01]  /*12950*/  MUFU.EX2 R47, R207 ;  /* 0x000000cf002f7308 */ /* 0x000fe20000000800 */
[--C-:B------:R-:W-:Y:S09]  /*12960*/  FFMA.FTZ R46, R203, UR4, -R61.reuse ;  /* 0x00000004cb2e7c23 */ /* 0x100ff2000801083d */
[----:B------:R-:W2:Y:S01]  /*12970*/  MUFU.EX2 R44, R44 ;  /* 0x0000002c002c7308 */ /* 0x000ea20000000800 */
[C---:B------:R-:W-:Y:S09]  /*12980*/  HMMA.16816.F32.BF16 R12, R28.reuse, R36, R12 ;  /* 0x000000241c0c723c */ /* 0x040ff2000004180c */
[----:B------:R-:W3:Y:S10]  /*12990*/  MUFU.EX2 R46, R46 ;  /* 0x0000002e002e7308 */ /* 0x000ef40000000800 */
[----:B------:R-:W-:Y:S01]  /*129a0*/  MUFU.EX2 R102, R102 ;  /* 0x0000006600667308 */ /* 0x000fe20000000800 */
[----:B------:R-:W-:Y:S01]  /*129b0*/  HMMA.16816.F32.BF16 R16, R28, R38, R16 ;  /* 0x000000261c10723c */ /* 0x000fe20000041810 */
[----:B------:R-:W4:Y:S08]  /*129c0*/  LDSM.16.MT88.4 R36, [R150+0x6800] ;  /* 0x006800009624783b */ /* 0x000f300000004200 */
[----:B------:R-:W-:Y:S01]  /*129d0*/  MUFU.EX2 R99, R99 ;  /* 0x0000006300637308 */ /* 0x000fe20000000800 */
[----:B-1----:R-:W-:Y:S02]  /*129e0*/  F2FP.BF16.F32.PACK_AB R28, R45, R132 ;  /* 0x000000842d1c723e */ /* 0x002fe400000010ff */
[----:B------:R-:W-:Y:S07]  /*129f0*/  F2FP.BF16.F32.PACK_AB R29, R133, R130 ;  /* 0x00000082851d723e */ /* 0x000fee00000010ff */
[----:B------:R-:W-:Y:S01]  /*12a00*/  MUFU.EX2 R104, R104 ;  /* 0x0000006800687308 */ /* 0x000fe20000000800 */
[----:B--2---:R-:W-:Y:S02]  /*12a10*/  F2FP.BF16.F32.PACK_AB R30, R44, R47 ;  /* 0x0000002f2c1e723e */ /* 0x004fe400000010ff */
[----:B---3--:R-:W-:Y:S07]  /*12a20*/  F2FP.BF16.F32.PACK_AB R31, R46, R135 ;  /* 0x000000872e1f723e */ /* 0x008fee00000010ff */
[----:B------:R-:W-:Y:S10]  /*12a30*/  MUFU.EX2 R101, R101 ;  /* 0x0000006500657308 */ /* 0x000ff40000000800 */
[----:B------:R-:W-:Y:S01]  /*12a40*/  MUFU.EX2 R105, R105 ;  /* 0x0000006900697308 */ /* 0x000fe20000000800 */
[C---:B------:R-:W-:Y:S09]  /*12a50*/  HMMA.16816.F32.BF16 R4, R28.reuse, R32, R4 ;  /* 0x000000201c04723c */ /* 0x040ff20000041804 */
[----:B------:R-:W-:Y:S10]  /*12a60*/  MUFU.EX2 R106, R106 ;  /* 0x0000006a006a7308 */ /* 0x000ff40000000800 */
[----:B------:R-:W-:Y:S01]  /*12a70*/  MUFU.EX2 R112, R112 ;  /* 0x0000007000707308 */ /* 0x000fe20000000800 */
[C---:B------:R-:W-:Y:S01]  /*12a80*/  HMMA.16816.F32.BF16 R8, R28.reuse, R34, R8 ;  /* 0x000000221c08723c */ /* 0x040fe20000041808 */
[----:B------:R-:W1:Y:S08]  /*12a90*/  LDSM.16.MT88.4 R32, [R48+0x1800] ;  /* 0x001800003020783b */ /* 0x000e700000004200 */
[----:B------:R-:W-:Y:S10]  /*12aa0*/  MUFU.EX2 R111, R111 ;  /* 0x0000006f006f7308 */ /* 0x000ff40000000800 */
[----:B------:R-:W-:Y:S01]  /*12ab0*/  MUFU.EX2 R83, R83 ;  /* 0x0000005300537308 */ /* 0x000fe20000000800 */
[C---:B------:R-:W-:Y:S09]  /*12ac0*/  HMMA.16816.F32.BF16 R12, R28.reuse, R40, R12 ;  /* 0x000000281c0c723c */ /* 0x040ff2000004180c */
[----:B------:R-:W2:Y:S01]  /*12ad0*/  MUFU.EX2 R40, R214 ;  /* 0x000000d600287308 */ /* 0x000ea20000000800 */
[--C-:B------:R-:W-:Y:S01]  /*12ae0*/  FFMA.FTZ R41, R25, UR4, -R66.reuse ;  /* 0x0000000419297c23 */ /* 0x100fe20008010842 */
[----:B------:R-:W-:Y:S08]  /*12af0*/  F2FP.BF16.F32.PACK_AB R25, R136, R23 ;  /* 0x000000178819723e */ /* 0x000ff000000010ff */
[----:B------:R-:W-:Y:S01]  /*12b00*/  MUFU.EX2 R75, R75 ;  /* 0x0000004b004b7308 */ /* 0x000fe20000000800 */
[----:B------:R-:W-:Y:S01]  /*12b10*/  HMMA.16816.F32.BF16 R16, R28, R42, R16 ;  /* 0x0000002a1c10723c */ /* 0x000fe20000041810 */
[----:B------:R-:W3:Y:S08]  /*12b20*/  LDSM.16.MT88.4 R28, [R150+0x6c00] ;  /* 0x006c0000961c783b */ /* 0x000ef00000004200 */
[----:B------:R-:W5:Y:S01]  /*12b30*/  MUFU.EX2 R41, R41 ;  /* 0x0000002900297308 */ /* 0x000f620000000800 */
[----:B------:R-:W-:Y:S01]  /*12b40*/  FFMA.FTZ R42, R26, UR4, -R61 ;  /* 0x000000041a2a7c23 */ /* 0x000fe2000801083d */
[----:B------:R-:W-:Y:S01]  /*12b50*/  F2FP.BF16.F32.PACK_AB R26, R96, R91 ;  /* 0x0000005b601a723e */ /* 0x000fe200000010ff */
[--C-:B------:R-:W-:Y:S07]  /*12b60*/  FFMA.FTZ R43, R183, UR4, -R66.reuse ;  /* 0x00000004b72b7c23 */ /* 0x100fee0008010842 */
[----:B------:R-:W-:Y:S01]  /*12b70*/  MUFU.EX2 R74, R74 ;  /* 0x0000004a004a7308 */ /* 0x000fe20000000800 */
[----:B--2---:R-:W-:Y:S09]  /*12b80*/  F2FP.BF16.F32.PACK_AB R27, R40, R95 ;  /* 0x0000005f281b723e */ /* 0x004ff200000010ff */
[----:B------:R-:W2:Y:S10]  /*12b90*/  MUFU.EX2 R42, R42 ;  /* 0x0000002a002a7308 */ /* 0x000eb40000000800 */
[----:B------:R-:W3:Y:S01]  /*12ba0*/  MUFU.EX2 R43, R43 ;  /* 0x0000002b002b7308 */ /* 0x000ee20000000800 */
[C---:B----4-:R-:W-:Y:S09]  /*12bb0*/  HMMA.16816.F32.BF16 R4, R24.reuse, R36, R4 ;  /* 0x000000241804723c */ /* 0x050ff20000041804 */
[----:B------:R-:W-:Y:S01]  /*12bc0*/  MUFU.EX2 R65, R65 ;  /* 0x0000004100417308 */ /* 0x000fe20000000800 */
[----:B------:R-:W-:Y:S01]  /*12bd0*/  FADD.FTZ R36, R100, R103 ;  /* 0x0000006764247221 */ /* 0x000fe20000010000 */
[--C-:B------:R-:W-:Y:S01]  /*12be0*/  FFMA.FTZ R100, R175, UR4, -R66.reuse ;  /* 0x00000004af647c23 */ /* 0x100fe20008010842 */
[----:B------:R-:W-:Y:S01]  /*12bf0*/  FFMA.FTZ R103, R177, UR4, -R66 ;  /* 0x00000004b1677c23 */ /* 0x000fe20008010842 */
[C---:B------:R-:W-:Y:S06]  /*12c00*/  HMMA.16816.F32.BF16 R8, R24.reuse, R38, R8 ;  /* 0x000000261808723c */ /* 0x040fec0000041808 */
[----:B------:R-:W-:Y:S01]  /*12c10*/  MUFU.EX2 R55, R55 ;  /* 0x0000003700377308 */ /* 0x000fe20000000800 */
[----:B------:R-:W-:Y:S01]  /*12c20*/  FADD.FTZ R36, R107, R36 ;  /* 0x000000246b247221 */ /* 0x000fe20000010000 */
[----:B------:R-:W-:Y:S08]  /*12c30*/  FFMA.FTZ R107, R171, UR4, -R66 ;  /* 0x00000004ab6b7c23 */ /* 0x000ff00008010842 */
[----:B------:R-:W-:Y:S01]  /*12c40*/  MUFU.EX2 R100, R100 ;  /* 0x0000006400647308 */ /* 0x000fe20000000800 */
[----:B------:R-:W-:Y:S01]  /*12c50*/  FADD.FTZ R113, R113, R36 ;  /* 0x0000002471717221 */ /* 0x000fe20000010000 */
[C---:B-1----:R-:W-:Y:S01]  /*12c60*/  HMMA.16816.F32.BF16 R12, R24.reuse, R32, R12 ;  /* 0x00000020180c723c */ /* 0x042fe2000004180c */
[----:B------:R-:W1:Y:S07]  /*12c70*/  LDSM.16.MT88.4 R36, [R48+0x1c00] ;  /* 0x001c00003024783b */ /* 0x000e6e0000004200 */
[----:B------:R-:W4:Y:S01]  /*12c80*/  MUFU.EX2 R103, R103 ;  /* 0x0000006700677308 */ /* 0x000f220000000800 */
[----:B------:R-:W-:Y:S01]  /*12c90*/  FADD.FTZ R108, R108, R113 ;  /* 0x000000716c6c7221 */ /* 0x000fe20000010000 */
[----:B------:R-:W-:Y:S08]  /*12ca0*/  FFMA.FTZ R113, R170, UR4, -R61 ;  /* 0x00000004aa717c23 */ /* 0x000ff0000801083d */
[----:B------:R-:W-:Y:S01]  /*12cb0*/  MUFU.EX2 R107, R107 ;  /* 0x0000006b006b7308 */ /* 0x000fe20000000800 */
[----:B------:R-:W-:Y:S01]  /*12cc0*/  FADD.FTZ R115, R115, R108 ;  /* 0x0000006c73737221 */ /* 0x000fe20000010000 */
[----:B------:R-:W-:Y:S01]  /*12cd0*/  HMMA.16816.F32.BF16 R16, R24, R34, R16 ;  /* 0x000000221810723c */ /* 0x000fe20000041810 */
[----:B------:R-:W4:Y:S07]  /*12ce0*/  LDSM.16.MT88.4 R32, [R150+0x7000] ;  /* 0x007000009620783b */ /* 0x000f2e0000004200 */
[----:B------:R-:W-:Y:S01]  /*12cf0*/  MUFU.EX2 R113, R113 ;  /* 0x0000007100717308 */ /* 0x000fe20000000800 */
[----:B-----5:R-:W-:Y:S01]  /*12d00*/  F2FP.BF16.F32.PACK_AB R24, R41, R92 ;  /* 0x0000005c2918723e */ /* 0x020fe200000010ff */
[----:B------:R-:W-:Y:S01]  /*12d10*/  FADD.FTZ R115, R110, R115 ;  /* 0x000000736e737221 */ /* 0x000fe20000010000 */
[----:B--2---:R-:W-:Y:S01]  /*12d20*/  F2FP.BF16.F32.PACK_AB R25, R93, R42 ;  /* 0x0000002a5d19723e */ /* 0x004fe200000010ff */
[----:B------:R-:W-:Y:S01]  /*12d30*/  FFMA.FTZ R108, R173, UR4, -R66 ;  /* 0x00000004ad6c7c23 */ /* 0x000fe20008010842 */
[----:B---3--:R-:W-:Y:S01]  /*12d40*/  F2FP.BF16.F32.PACK_AB R26, R94, R43 ;  /* 0x0000002b5e1a723e */ /* 0x008fe200000010ff */
[----:B------:R-:W-:Y:S01]  /*12d50*/  FADD.FTZ R118, R118, R115 ;  /* 0x0000007376767221 */ /* 0x000fe20000010000 */
[----:B------:R-:W-:Y:S01]  /*12d60*/  F2FP.BF16.F32.PACK_AB R27, R97, R98 ;  /* 0x00000062611b723e */ /* 0x000fe200000010ff */
[----:B------:R-:W-:Y:S02]  /*12d70*/  FFMA.FTZ R110, R178, UR4, -R61 ;  /* 0x00000004b26e7c23 */ /* 0x000fe4000801083d */
[----:B------:R-:W-:Y:S01]  /*12d80*/  FADD.FTZ R118, R121, R118 ;  /* 0x0000007679767221 */ /* 0x000fe20000010000 */
[----:B------:R-:W2:Y:S03]  /*12d90*/  MUFU.EX2 R108, R108 ;  /* 0x0000006c006c7308 */ /* 0x000ea60000000800 */
[C---:B------:R-:W-:Y:S07]  /*12da0*/  HMMA.16816.F32.BF16 R4, R24.reuse, R28, R4 ;  /* 0x0000001c1804723c */ /* 0x040fee0000041804 */
[----:B------:R-:W-:Y:S01]  /*12db0*/  MUFU.EX2 R110, R110 ;  /* 0x0000006e006e7308 */ /* 0x000fe20000000800 */
[----:B------:R-:W-:Y:S01]  /*12dc0*/  FADD.FTZ R28, R116, R109 ;  /* 0x0000006d741c7221 */ /* 0x000fe20000010000 */
[----:B------:R-:W-:Y:S01]  /*12dd0*/  FADD.FTZ R129, R129, R118 ;  /* 0x0000007681817221 */ /* 0x000fe20000010000 */
[----:B------:R-:W-:Y:S01]  /*12de0*/  FFMA.FTZ R109, R174, UR4, -R61 ;  /* 0x00000004ae6d7c23 */ /* 0x000fe2000801083d */
[----:B------:R-:W-:Y:S01]  /*12df0*/  FFMA.FTZ R116, R165, UR4, -R66 ;  /* 0x00000004a5747c23 */ /* 0x000fe20008010842 */
[----:B------:R-:W-:Y:S01]  /*12e00*/  FADD.FTZ R28, R119, R28 ;  /* 0x0000001c771c7221 */ /* 0x000fe20000010000 */
[C---:B------:R-:W-:Y:S03]  /*12e10*/  HMMA.16816.F32.BF16 R8, R24.reuse, R30, R8 ;  /* 0x0000001e1808723c */ /* 0x040fe60000041808 */
[----:B------:R-:W-:Y:S01]  /*12e20*/  FADD.FTZ R123, R123, R28 ;  /* 0x0000001c7b7b7221 */ /* 0x000fe20000010000 */
[----:B------:R-:W3:Y:S01]  /*12e30*/  MUFU.EX2 R109, R109 ;  /* 0x0000006d006d7308 */ /* 0x000ee20000000800 */
[----:B------:R-:W5:Y:S02]  /*12e40*/  LDSM.16.MT88.4 R28, [R48+0x2000] ;  /* 0x00200000301c783b */ /* 0x000f640000004200 */
[----:B------:R-:W-:Y:S07]  /*12e50*/  FADD.FTZ R114, R114, R123 ;  /* 0x0000007b72727221 */ /* 0x000fee0000010000 */
[----:B------:R-:W-:Y:S01]  /*12e60*/  MUFU.EX2 R116, R116 ;  /* 0x0000007400747308 */ /* 0x000fe20000000800 */
[C---:B-1----:R-:W-:Y:S03]  /*12e70*/  HMMA.16816.F32.BF16 R12, R24.reuse, R36, R12 ;  /* 0x00000024180c723c */ /* 0x042fe6000004180c */
[----:B------:R-:W-:Y:S01]  /*12e80*/  FADD.FTZ R37, R120, R129 ;  /* 0x0000008178257221 */ /* 0x000fe20000010000 */
[----:B------:R-:W-:Y:S01]  /*12e90*/  FADD.FTZ R125, R125, R114 ;  /* 0x000000727d7d7221 */ /* 0x000fe20000010000 */
[----:B------:R-:W-:Y:S02]  /*12ea0*/  FFMA.FTZ R114, R166, UR4, -R61 ;  /* 0x00000004a6727c23 */ /* 0x000fe4000801083d */
[----:B------:R-:W-:Y:S01]  /*12eb0*/  FADD.FTZ R124, R124, R37 ;  /* 0x000000257c7c7221 */ /* 0x000fe20000010000 */
[----:B------:R-:W-:Y:S01]  /*12ec0*/  HMMA.16816.F32.BF16 R16, R24, R38, R16 ;  /* 0x000000261810723c */ /* 0x000fe20000041810 */
[----:B------:R-:W1:Y:S02]  /*12ed0*/  LDSM.16.MT88.4 R36, [R150+0x7400] ;  /* 0x007400009624783b */ /* 0x000e640000004200 */
[----:B------:R-:W-:Y:S01]  /*12ee0*/  F2FP.BF16.F32.PACK_AB R24, R99, R102 ;  /* 0x000000666318723e */ /* 0x000fe200000010ff */
[----:B------:R-:W-:Y:S01]  /*12ef0*/  FADD.FTZ R122, R122, R125 ;  /* 0x0000007d7a7a7221 */ /* 0x000fe20000010000 */
[----:B------:R-:W-:Y:S01]  /*12f00*/  F2FP.BF16.F32.PACK_AB R25, R101, R104 ;  /* 0x000000686519723e */ /* 0x000fe200000010ff */
[----:B------:R-:W-:Y:S01]  /*12f10*/  FADD.FTZ R117, R117, R124 ;  /* 0x0000007c75757221 */ /* 0x000fe20000010000 */
[----:B----4-:R-:W-:Y:S01]  /*12f20*/  F2FP.BF16.F32.PACK_AB R26, R103, R100 ;  /* 0x00000064671a723e */ /* 0x010fe200000010ff */
[----:B------:R-:W-:Y:S01]  /*12f30*/  FADD.FTZ R127, R127, R122 ;  /* 0x0000007a7f7f7221 */ /* 0x000fe20000010000 */
[----:B------:R-:W-:Y:S01]  /*12f40*/  F2FP.BF16.F32.PACK_AB R27, R106, R105 ;  /* 0x000000696a1b723e */ /* 0x000fe200000010ff */
[----:B------:R-:W4:Y:S01]  /*12f50*/  MUFU.EX2 R114, R114 ;  /* 0x0000007200727308 */ /* 0x000f220000000800 */
[----:B------:R-:W-:Y:S01]  /*12f60*/  FADD.FTZ R128, R128, R117 ;  /* 0x0000007580807221 */ /* 0x000fe20000010000 */
[----:B------:R-:W-:Y:S01]  /*12f70*/  FADD.FTZ R127, R126, R127 ;  /* 0x0000007f7e7f7221 */ /* 0x000fe20000010000 */
[--C-:B------:R-:W-:Y:S01]  /*12f80*/  FFMA.FTZ R117, R87, UR4, -R66.reuse ;  /* 0x0000000457757c23 */ /* 0x100fe20008010842 */
[----:B------:R-:W-:Y:S01]  /*12f90*/  FFMA.FTZ R87, R89, UR4, -R66 ;  /* 0x0000000459577c23 */ /* 0x000fe20008010842 */
[----:B------:R-:W-:Y:S01]  /*12fa0*/  FADD.FTZ R131, R131, R128 ;  /* 0x0000008083837221 */ /* 0x000fe20000010000 */
[C---:B------:R-:W-:Y:S03]  /*12fb0*/  HMMA.16816.F32.BF16 R4, R24.reuse, R32, R4 ;  /* 0x000000201804723c */ /* 0x040fe60000041804 */
[----:B------:R-:W-:Y:S01]  /*12fc0*/  FADD.FTZ R132, R132, R127 ;  /* 0x0000007f84847221 */ /* 0x000fe20000010000 */
[----:B------:R-:W-:Y:S01]  /*12fd0*/  MUFU.EX2 R87, R87 ;  /* 0x0000005700577308 */ /* 0x000fe20000000800 */
[----:B------:R-:W-:Y:S03]  /*12fe0*/  FADD.FTZ R118, R130, R131 ;  /* 0x0000008382767221 */ /* 0x000fe60000010000 */
[C---:B------:R-:W-:Y:S01]  /*12ff0*/  HMMA.16816.F32.BF16 R8, R24.reuse, R34, R8 ;  /* 0x000000221808723c */ /* 0x040fe20000041808 */
[----:B------:R-:W1:Y:S02]  /*13000*/  LDSM.16.MT88.4 R32, [R48+0x2400] ;  /* 0x002400003020783b */ /* 0x000e640000004200 */
[----:B------:R-:W-:Y:S04]  /*13010*/  FADD.FTZ R118, R133, R118 ;  /* 0x0000007685767221 */ /* 0x000fe80000010000 */
[----:B------:R-:W-:Y:S01]  /*13020*/  FADD.FTZ R135, R135, R118 ;  /* 0x0000007687877221 */ /* 0x000fe20000010000 */
[C---:B-----5:R-:W-:Y:S03]  /*13030*/  HMMA.16816.F32.BF16 R12, R24.reuse, R28, R12 ;  /* 0x0000001c180c723c */ /* 0x060fe6000004180c */
[----:B------:R-:W-:Y:S01]  /*13040*/  FADD.FTZ R28, R45, R132 ;  /* 0x000000842d1c7221 */ /* 0x000fe20000010000 */
[----:B------:R-:W-:Y:S01]  /*13050*/  FADD.FTZ R46, R46, R135 ;  /* 0x000000872e2e7221 */ /* 0x000fe20000010000 */
[----:B------:R-:W-:Y:S01]  /*13060*/  FFMA.FTZ R45, R163, UR4, -R66 ;  /* 0x00000004a32d7c23 */ /* 0x000fe20008010842 */
[----:B------:R-:W-:Y:S01]  /*13070*/  FFMA.FTZ R118, R252, UR4, -R61 ;  /* 0x00000004fc767c23 */ /* 0x000fe2000801083d */
[----:B------:R-:W-:Y:S01]  /*13080*/  FADD.FTZ R115, R47, R28 ;  /* 0x0000001c2f737221 */ /* 0x000fe20000010000 */
[----:B------:R-:W-:Y:S01]  /*13090*/  HMMA.16816.F32.BF16 R16, R24, R30, R16 ;  /* 0x0000001e1810723c */ /* 0x000fe20000041810 */
[----:B------:R-:W5:Y:S01]  /*130a0*/  LDSM.16.MT88.4 R28, [R150+0x7800] ;  /* 0x00780000961c783b */ /* 0x000f620000004200 */
[----:B------:R-:W-:Y:S01]  /*130b0*/  MUFU.EX2 R47, R162 ;  /* 0x000000a2002f7308 */ /* 0x000fe20000000800 */
[----:B--2---:R-:W-:Y:S02]  /*130c0*/  F2FP.BF16.F32.PACK_AB R24, R107, R108 ;  /* 0x0000006c6b18723e */ /* 0x004fe400000010ff */
[----:B---3--:R-:W-:Y:S07]  /*130d0*/  F2FP.BF16.F32.PACK_AB R25, R109, R110 ;  /* 0x0000006e6d19723e */ /* 0x008fee00000010ff */
[----:B------:R-:W2:Y:S01]  /*130e0*/  MUFU.EX2 R45, R45 ;  /* 0x0000002d002d7308 */ /* 0x000ea20000000800 */
[----:B------:R-:W-:Y:S02]  /*130f0*/  F2FP.BF16.F32.PACK_AB R26, R111, R112 ;  /* 0x000000706f1a723e */ /* 0x000fe400000010ff */
[----:B----4-:R-:W-:Y:S07]  /*13100*/  F2FP.BF16.F32.PACK_AB R27, R113, R114 ;  /* 0x00000072711b723e */ /* 0x010fee00000010ff */
[----:B------:R-:W3:Y:S01]  /*13110*/  MUFU.EX2 R118, R118 ;  /* 0x0000007600767308 */ /* 0x000ee20000000800 */
[C---:B-1----:R-:W-:Y:S03]  /*13120*/  HMMA.16816.F32.BF16 R4, R24.reuse, R36, R4 ;  /* 0x000000241804723c */ /* 0x042fe60000041804 */
[----:B------:R-:W-:Y:S01]  /*13130*/  FADD.FTZ R36, R44, R115 ;  /* 0x000000732c247221 */ /* 0x000fe20000010000 */
[----:B------:R-:W-:Y:S01]  /*13140*/  FADD.FTZ R37, R23, R46 ;  /* 0x0000002e17257221 */ /* 0x000fe20000010000 */
[----:B------:R-:W-:Y:S04]  /*13150*/  FFMA.FTZ R23, R90, UR4, -R61 ;  /* 0x000000045a177c23 */ /* 0x000fe8000801083d */
[----:B------:R1:W-:Y:S01]  /*13160*/  MUFU.EX2 R46, R88 ;  /* 0x00000058002e7308 */ /* 0x0003e20000000800 */
[----:B------:R-:W-:Y:S01]  /*13170*/  FADD.FTZ R137, R137, R36 ;  /* 0x0000002489897221 */ /* 0x000fe20000010000 */
[C---:B------:R-:W-:Y:S08]  /*13180*/  HMMA.16816.F32.BF16 R8, R24.reuse, R38, R8 ;  /* 0x000000261808723c */ /* 0x040ff00000041808 */
[----:B------:R-:W4:Y:S01]  /*13190*/  MUFU.EX2 R44, R117 ;  /* 0x00000075002c7308 */ /* 0x000f220000000800 */
[----:B------:R-:W-:Y:S01]  /*131a0*/  FADD.FTZ R136, R136, R37 ;  /* 0x0000002588887221 */ /* 0x000fe20000010000 */
[----:B------:R-:W-:Y:S01]  /*131b0*/  FADD.FTZ R134, R134, R137 ;  /* 0x0000008986867221 */ /* 0x000fe20000010000 */
[----:B------:R-:W5:Y:S07]  /*131c0*/  LDSM.16.MT88.4 R36, [R48+0x2800] ;  /* 0x002800003024783b */ /* 0x000f6e0000004200 */
[----:B------:R-:W4:Y:S01]  /*131d0*/  MUFU.EX2 R23, R23 ;  /* 0x0000001700177308 */ /* 0x000f220000000800 */
[----:B------:R-:W-:Y:S01]  /*131e0*/  FADD.FTZ R95, R95, R136 ;  /* 0x000000885f5f7221 */ /* 0x000fe20000010000 */
[C---:B------:R-:W-:Y:S03]  /*131f0*/  HMMA.16816.F32.BF16 R12, R24.reuse, R32, R12 ;  /* 0x00000020180c723c */ /* 0x040fe6000004180c */
[----:B------:R-:W-:Y:S01]  /*13200*/  FADD.FTZ R33, R91, R134 ;  /* 0x000000865b217221 */ /* 0x000fe20000010000 */
[----:B-1----:R-:W-:Y:S01]  /*13210*/  FFMA.FTZ R88, R86, UR4, -R61 ;  /* 0x0000000456587c23 */ /* 0x002fe2000801083d */
[----:B------:R-:W-:Y:S03]  /*13220*/  FADD.FTZ R95, R40, R95 ;  /* 0x0000005f285f7221 */ /* 0x000fe60000010000 */
[----:B------:R1:W5:Y:S01]  /*13230*/  MUFU.EX2 R86, R85 ;  /* 0x0000005500567308 */ /* 0x0003620000000800 */
[----:B------:R-:W-:Y:S01]  /*13240*/  FADD.FTZ R33, R96, R33 ;  /* 0x0000002160217221 */ /* 0x000fe20000010000 */
[----:B------:R-:W-:Y:S08]  /*13250*/  HMMA.16816.F32.BF16 R16, R24, R34, R16 ;  /* 0x000000221810723c */ /* 0x000ff00000041810 */
[----:B------:R5:W-:Y:S01]  /*13260*/  MUFU.EX2 R40, R88 ;  /* 0x0000005800287308 */ /* 0x000be20000000800 */
[----:B------:R-:W-:Y:S01]  /*13270*/  FADD.FTZ R92, R92, R33 ;  /* 0x000000215c5c7221 */ /* 0x000fe20000010000 */
[----:B--2---:R-:W-:Y:S01]  /*13280*/  F2FP.BF16.F32.PACK_AB R24, R45, R116 ;  /* 0x000000742d18723e */ /* 0x004fe200000010ff */
[----:B------:R-:W2:Y:S01]  /*13290*/  LDSM.16.MT88.4 R32, [R150+0x7c00] ;  /* 0x007c00009620783b */ /* 0x000ea20000004200 */
[----:B---3--:R-:W-:Y:S01]  /*132a0*/  F2FP.BF16.F32.PACK_AB R25, R118, R47 ;  /* 0x0000002f7619723e */ /* 0x008fe200000010ff */
[----:B------:R-:W-:Y:S01]  /*132b0*/  FADD.FTZ R92, R41, R92 ;  /* 0x0000005c295c7221 */ /* 0x000fe20000010000 */
[----:B----4-:R-:W-:Y:S01]  /*132c0*/  F2FP.BF16.F32.PACK_AB R26, R87, R44 ;  /* 0x0000002c571a723e */ /* 0x010fe200000010ff */
[----:B------:R-:W-:Y:S01]  /*132d0*/  FFMA.FTZ R41, R81, UR4, -R66 ;  /* 0x0000000451297c23 */ /* 0x000fe20008010842 */
[----:B------:R-:W-:Y:S01]  /*132e0*/  F2FP.BF16.F32.PACK_AB R27, R23, R46 ;  /* 0x0000002e171b723e */ /* 0x000fe200000010ff */
[----:B------:R-:W-:Y:S01]  /*132f0*/  FADD.FTZ R81, R43, R92 ;  /* 0x0000005c2b517221 */ /* 0x000fe20000010000 */
[----:B-1----:R-:W-:Y:S02]  /*13300*/  FFMA.FTZ R85, R79, UR4, -R66 ;  /* 0x000000044f557c23 */ /* 0x002fe40008010842 */
[----:B------:R1:W3:Y:S01]  /*13310*/  MUFU.EX2 R79, R84 ;  /* 0x00000054004f7308 */ /* 0x0002e20000000800 */
[----:B------:R-:W-:Y:S01]  /*13320*/  FADD.FTZ R81, R94, R81 ;  /* 0x000000515e517221 */ /* 0x000fe20000010000 */
[----:B-----5:R-:W-:Y:S01]  /*13330*/  FFMA.FTZ R88, R80, UR4, -R61 ;  /* 0x0000000450587c23 */ /* 0x020fe2000801083d */
[C---:B------:R-:W-:Y:S07]  /*13340*/  HMMA.16816.F32.BF16 R4, R24.reuse, R28, R4 ;  /* 0x0000001c1804723c */ /* 0x040fee0000041804 */
[----:B------:R-:W-:Y:S01]  /*13350*/  MUFU.EX2 R41, R41 ;  /* 0x0000002900297308 */ /* 0x000fe20000000800 */
[----:B------:R-:W-:Y:S01]  /*13360*/  FADD.FTZ R28, R42, R95 ;  /* 0x0000005f2a1c7221 */ /* 0x000fe20000010000 */
[--C-:B------:R-:W-:Y:S08]  /*13370*/  FFMA.FTZ R80, R82, UR4, -R61.reuse ;  /* 0x0000000452507c23 */ /* 0x100ff0000801083d */
[----:B------:R-:W4:Y:S01]  /*13380*/  MUFU.EX2 R42, R85 ;  /* 0x00000055002a7308 */ /* 0x000f220000000800 */
[----:B------:R-:W-:Y:S01]  /*13390*/  FFMA.FTZ R82, R78, UR4, -R61 ;  /* 0x000000044e527c23 */ /* 0x000fe2000801083d */
[----:B------:R-:W-:Y:S01]  /*133a0*/  FADD.FTZ R93, R93, R28 ;  /* 0x0000001c5d5d7221 */ /* 0x000fe20000010000 */
[C---:B------:R-:W-:Y:S01]  /*133b0*/  HMMA.16816.F32.BF16 R8, R24.reuse, R30, R8 ;  /* 0x0000001e1808723c */ /* 0x040fe20000041808 */
[----:B------:R-:W5:Y:S06]  /*133c0*/  LDSM.16.MT88.4 R28, [R48+0x2c00] ;  /* 0x002c0000301c783b */ /* 0x000f6c0000004200 */
[----:B------:R-:W-:Y:S01]  /*133d0*/  MUFU.EX2 R80, R80 ;  /* 0x0000005000507308 */ /* 0x000fe20000000800 */
[--C-:B-1----:R-:W-:Y:S01]  /*133e0*/  FFMA.FTZ R84, R73, UR4, -R66.reuse ;  /* 0x0000000449547c23 */ /* 0x102fe20008010842 */
[----:B------:R-:W-:Y:S01]  /*133f0*/  FADD.FTZ R102, R102, R81 ;  /* 0x0000005166667221 */ /* 0x000fe20000010000 */
[----:B------:R-:W-:Y:S07]  /*13400*/  FFMA.FTZ R81, R77, UR4, -R66 ;  /* 0x000000044d517c23 */ /* 0x000fee0008010842 */
[----:B------:R-:W1:Y:S01]  /*13410*/  MUFU.EX2 R43, R88 ;  /* 0x00000058002b7308 */ /* 0x000e620000000800 */
[----:B------:R-:W-:Y:S01]  /*13420*/  FFMA.FTZ R77, R76, UR4, -R61 ;  /* 0x000000044c4d7c23 */ /* 0x000fe2000801083d */
[C---:B------:R-:W-:Y:S08]  /*13430*/  HMMA.16816.F32.BF16 R12, R24.reuse, R36, R12 ;  /* 0x00000024180c723c */ /* 0x040ff0000004180c */
[----:B------:R2:W-:Y:S01]  /*13440*/  MUFU.EX2 R76, R82 ;  /* 0x00000052004c7308 */ /* 0x0005e20000000800 */
[----:B------:R-:W-:Y:S01]  /*13450*/  FADD.FTZ R99, R99, R102 ;  /* 0x0000006663637221 */ /* 0x000fe20000010000 */
[----:B------:R-:W-:Y:S08]  /*13460*/  FADD.FTZ R98, R98, R93 ;  /* 0x0000005d62627221 */ /* 0x000ff00000010000 */
[----:B------:R5:W5:Y:S01]  /*13470*/  MUFU.EX2 R78, R81 ;  /* 0x00000051004e7308 */ /* 0x000b620000000800 */
[----:B------:R-:W-:Y:S01]  /*13480*/  FADD.FTZ R100, R100, R99 ;  /* 0x0000006364647221 */ /* 0x000fe20000010000 */
[----:B------:R-:W-:Y:S01]  /*13490*/  HMMA.16816.F32.BF16 R16, R24, R38, R16 ;  /* 0x000000261810723c */ /* 0x000fe20000041810 */
[----:B------:R-:W5:Y:S02]  /*134a0*/  LDSM.16.MT88.4 R36, [R150+0x8000] ;  /* 0x008000009624783b */ /* 0x000f640000004200 */
[----:B------:R-:W-:Y:S01]  /*134b0*/  F2FP.BF16.F32.PACK_AB R24, R83, R86 ;  /* 0x000000565318723e */ /* 0x000fe200000010ff */
[----:B------:R-:W-:Y:S01]  /*134c0*/  FADD.FTZ R97, R97, R98 ;  /* 0x0000006261617221 */ /* 0x000fe20000010000 */
[----:B---3--:R-:W-:Y:S01]  /*134d0*/  F2FP.BF16.F32.PACK_AB R25, R79, R40 ;  /* 0x000000284f19723e */ /* 0x008fe200000010ff */
[----:B------:R-:W-:Y:S01]  /*134e0*/  FADD.FTZ R103, R103, R100 ;  /* 0x0000006467677221 */ /* 0x000fe20000010000 */
[----:B----4-:R-:W-:Y:S01]  /*134f0*/  F2FP.BF16.F32.PACK_AB R26, R41, R42 ;  /* 0x0000002a291a723e */ /* 0x010fe200000010ff */
[----:B--2---:R-:W-:Y:S01]  /*13500*/  FFMA.FTZ R82, R72, UR4, -R61 ;  /* 0x0000000448527c23 */ /* 0x004fe2000801083d */
[----:B-1----:R-:W-:Y:S01]  /*13510*/  F2FP.BF16.F32.PACK_AB R27, R80, R43 ;  /* 0x0000002b501b723e */ /* 0x002fe200000010ff */
[----:B------:R-:W-:Y:S01]  /*13520*/  MUFU.EX2 R72, R84 ;  /* 0x0000005400487308 */ /* 0x000fe20000000800 */
[----:B------:R-:W-:Y:S01]  /*13530*/  FADD.FTZ R108, R108, R103 ;  /* 0x000000676c6c7221 */ /* 0x000fe20000010000 */
[----:B-----5:R-:W-:Y:S01]  /*13540*/  FFMA.FTZ R81, R71, UR4, -R66 ;  /* 0x0000000447517c23 */ /* 0x020fe20008010842 */
[----:B------:R-:W-:Y:S07]  /*13550*/  FADD.FTZ R104, R104, R97 ;  /* 0x0000006168687221 */ /* 0x000fee0000010000 */
[----:B------:R-:W1:Y:S01]  /*13560*/  MUFU.EX2 R71, R77 ;  /* 0x0000004d00477308 */ /* 0x000e620000000800 */
[----:B------:R-:W-:Y:S01]  /*13570*/  FADD.FTZ R107, R107, R108 ;  /* 0x0000006c6b6b7221 */ /* 0x000fe20000010000 */
[C---:B------:R-:W-:Y:S08]  /*13580*/  HMMA.16816.F32.BF16 R4, R24.reuse, R32, R4 ;  /* 0x000000201804723c */ /* 0x040ff00000041804 */
[----:B------:R2:W3:Y:S01]  /*13590*/  MUFU.EX2 R73, R81 ;  /* 0x0000005100497308 */ /* 0x0004e20000000800 */
[----:B------:R-:W-:Y:S01]  /*135a0*/  FADD.FTZ R112, R112, R107 ;  /* 0x0000006b70707221 */ /* 0x000fe20000010000 */
[----:B------:R-:W-:Y:S08]  /*135b0*/  FADD.FTZ R104, R101, R104 ;  /* 0x0000006865687221 */ /* 0x000ff00000010000 */
[----:B------:R4:W5:Y:S01]  /*135c0*/  MUFU.EX2 R77, R82 ;  /* 0x00000052004d7308 */ /* 0x0009620000000800 */
[----:B------:R-:W-:Y:S01]  /*135d0*/  FADD.FTZ R111, R111, R112 ;  /* 0x000000706f6f7221 */ /* 0x000fe20000010000 */
[C---:B------:R-:W-:Y:S01]  /*135e0*/  HMMA.16816.F32.BF16 R8, R24.reuse, R34, R8 ;  /* 0x000000221808723c */ /* 0x040fe20000041808 */
[----:B------:R-:W5:Y:S02]  /*135f0*/  LDSM.16.MT88.4 R32, [R48+0x3000] ;  /* 0x003000003020783b */ /* 0x000f640000004200 */
[----:B------:R-:W-:Y:S01]  /*13600*/  FADD.FTZ R116, R116, R111 ;  /* 0x0000006f74747221 */ /* 0x000fe20000010000 */
[----:B------:R-:W-:Y:S03]  /*13610*/  FADD.FTZ R105, R105, R104 ;  /* 0x0000006869697221 */ /* 0x000fe60000010000 */
[----:B------:R-:W-:Y:S01]  /*13620*/  FADD.FTZ R85, R45, R116 ;  /* 0x000000742d557221 */ /* 0x000fe20000010000 */
[C---:B------:R-:W-:Y:S03]  /*13630*/  HMMA.16816.F32.BF16 R12, R24.reuse, R28, R12 ;  /* 0x0000001c180c723c */ /* 0x040fe6000004180c */
[--C-:B--2---:R-:W-:Y:S01]  /*13640*/  FFMA.FTZ R81, R63, UR4, -R66.reuse ;  /* 0x000000043f517c23 */ /* 0x104fe20008010842 */
[--C-:B----4-:R-:W-:Y:S01]  /*13650*/  FFMA.FTZ R82, R70, UR4, -R61.reuse ;  /* 0x0000000446527c23 */ /* 0x110fe2000801083d */
[----:B------:R-:W-:Y:S01]  /*13660*/  FFMA.FTZ R63, R69, UR4, -R66 ;  /* 0x00000004453f7c23 */ /* 0x000fe20008010842 */
[----:B------:R-:W-:Y:S01]  /*13670*/  FFMA.FTZ R69, R68, UR4, -R61 ;  /* 0x0000000444457c23 */ /* 0x000fe2000801083d */
[----:B------:R2:W-:Y:S01]  /*13680*/  MUFU.EX2 R70, R81 ;  /* 0x0000005100467308 */ /* 0x0005e20000000800 */
[----:B------:R-:W-:Y:S01]  /*13690*/  HMMA.16816.F32.BF16 R16, R24, R30, R16 ;  /* 0x0000001e1810723c */ /* 0x000fe20000041810 */
[----:B------:R-:W4:Y:S02]  /*136a0*/  LDSM.16.MT88.4 R28, [R150+0x8400] ;  /* 0x00840000961c783b */ /* 0x000f240000004200 */
[----:B------:R-:W-:Y:S01]  /*136b0*/  FADD.FTZ R105, R106, R105 ;  /* 0x000000696a697221 */ /* 0x000fe20000010000 */
[----:B------:R-:W-:Y:S05]  /*136c0*/  F2FP.BF16.F32.PACK_AB R24, R75, R78 ;  /* 0x0000004e4b18723e */ /* 0x000fea00000010ff */
[----:B------:R2:W-:Y:S01]  /*136d0*/  MUFU.EX2 R68, R82 ;  /* 0x0000005200447308 */ /* 0x0005e20000000800 */
[----:B-1----:R-:W-:Y:S01]  /*136e0*/  F2FP.BF16.F32.PACK_AB R25, R71, R76 ;  /* 0x0000004c4719723e */ /* 0x002fe200000010ff */
[----:B------:R-:W-:Y:S01]  /*136f0*/  FADD.FTZ R110, R110, R105 ;  /* 0x000000696e6e7221 */ /* 0x000fe20000010000 */
[----:B---3--:R-:W-:Y:S07]  /*13700*/  F2FP.BF16.F32.PACK_AB R26, R72, R73 ;  /* 0x00000049481a723e */ /* 0x008fee00000010ff */
[----:B------:R-:W1:Y:S01]  /*13710*/  MUFU.EX2 R63, R63 ;  /* 0x0000003f003f7308 */ /* 0x000e620000000800 */
[----:B-----5:R-:W-:Y:S01]  /*13720*/  F2FP.BF16.F32.PACK_AB R27, R74, R77 ;  /* 0x0000004d4a1b723e */ /* 0x020fe200000010ff */
[----:B------:R-:W-:Y:S08]  /*13730*/  FADD.FTZ R109, R109, R110 ;  /* 0x0000006e6d6d7221 */ /* 0x000ff00000010000 */
[----:B------:R-:W3:Y:S01]  /*13740*/  MUFU.EX2 R69, R69 ;  /* 0x0000004500457308 */ /* 0x000ee20000000800 */
[----:B--2---:R-:W-:Y:S01]  /*13750*/  FFMA.FTZ R81, R64, UR4, -R61 ;  /* 0x0000000440517c23 */ /* 0x004fe2000801083d */
[----:B------:R-:W-:Y:S01]  /*13760*/  FADD.FTZ R64, R44, R85 ;  /* 0x000000552c407221 */ /* 0x000fe20000010000 */
[----:B------:R-:W-:Y:S01]  /*13770*/  FADD.FTZ R114, R114, R109 ;  /* 0x0000006d72727221 */ /* 0x000fe20000010000 */
[C---:B------:R-:W-:Y:S06]  /*13780*/  HMMA.16816.F32.BF16 R4, R24.reuse, R36, R4 ;  /* 0x000000241804723c */ /* 0x040fec0000041804 */
[----:B------:R-:W-:Y:S01]  /*13790*/  MUFU.EX2 R44, R81 ;  /* 0x00000051002c7308 */ /* 0x000fe20000000800 */
[----:B------:R-:W-:Y:S01]  /*137a0*/  FADD.FTZ R114, R113, R114 ;  /* 0x0000007271727221 */ /* 0x000fe20000010000 */
[----:B------:R-:W-:Y:S01]  /*137b0*/  FFMA.FTZ R82, R60, UR4, -R61 ;  /* 0x000000043c527c23 */ /* 0x000fe2000801083d */
[----:B------:R-:W-:Y:S07]  /*137c0*/  FADD.FTZ R87, R87, R64 ;  /* 0x0000004057577221 */ /* 0x000fee0000010000 */
[----:B------:R-:W2:Y:S01]  /*137d0*/  MUFU.EX2 R60, R67 ;  /* 0x00000043003c7308 */ /* 0x000ea20000000800 */
[----:B------:R-:W-:Y:S01]  /*137e0*/  FADD.FTZ R47, R47, R114 ;  /* 0x000000722f2f7221 */ /* 0x000fe20000010000 */
[C---:B------:R-:W-:Y:S01]  /*137f0*/  HMMA.16816.F32.BF16 R8, R24.reuse, R38, R8 ;  /* 0x000000261808723c */ /* 0x040fe20000041808 */
[----:B------:R-:W5:Y:S07]  /*13800*/  LDSM.16.MT88.4 R36, [R48+0x3400] ;  /* 0x003400003024783b */ /* 0x000f6e0000004200 */
[----:B------:R-:W4:Y:S01]  /*13810*/  MUFU.EX2 R45, R82 ;  /* 0x00000052002d7308 */ /* 0x000f220000000800 */
[----:B------:R-:W-:Y:S01]  /*13820*/  FADD.FTZ R47, R118, R47 ;  /* 0x0000002f762f7221 */ /* 0x000fe20000010000 */
[----:B------:R-:W-:Y:S01]  /*13830*/  FFMA.FTZ R64, R57, UR4, -R61 ;  /* 0x0000000439407c23 */ /* 0x000fe2000801083d */
[----:B------:R-:W-:Y:S07]  /*13840*/  FADD.FTZ R86, R86, R87 ;  /* 0x0000005756567221 */ /* 0x000fee0000010000 */
[----:B------:R3:W-:Y:S01]  /*13850*/  MUFU.EX2 R57, R62 ;  /* 0x0000003e00397308 */ /* 0x0007e20000000800 */
[C---:B------:R-:W-:Y:S03]  /*13860*/  HMMA.16816.F32.BF16 R12, R24.reuse, R32, R12 ;  /* 0x00000020180c723c */ /* 0x040fe6000004180c */
[----:B------:R-:W-:Y:S01]  /*13870*/  FADD.FTZ R32, R46, R47 ;  /* 0x0000002f2e207221 */ /* 0x000fe20000010000 */
[----:B------:R-:W-:Y:S05]  /*13880*/  FFMA.FTZ R47, R58, UR4, -R61 ;  /* 0x000000043a2f7c23 */ /* 0x000fea000801083d */
[----:B------:R5:W5:Y:S01]  /*13890*/  MUFU.EX2 R46, R59 ;  /* 0x0000003b002e7308 */ /* 0x000b620000000800 */
[----:B------:R-:W-:Y:S01]  /*138a0*/  FADD.FTZ R83, R83, R86 ;  /* 0x0000005653537221 */ /* 0x000fe20000010000 */
[----:B------:R-:W-:Y:S01]  /*138b0*/  FADD.FTZ R23, R23, R32 ;  /* 0x0000002017177221 */ /* 0x000fe20000010000 */
[----:B------:R-:W-:Y:S01]  /*138c0*/  HMMA.16816.F32.BF16 R16, R24, R34, R16 ;  /* 0x000000221810723c */ /* 0x000fe20000041810 */
[----:B------:R-:W5:Y:S06]  /*138d0*/  LDSM.16.MT88.4 R32, [R150+0x8800] ;  /* 0x008800009620783b */ /* 0x000f6c0000004200 */
[----:B------:R5:W-:Y:S01]  /*138e0*/  MUFU.EX2 R58, R64 ;  /* 0x00000040003a7308 */ /* 0x000be20000000800 */
[----:B-1----:R-:W-:Y:S01]  /*138f0*/  F2FP.BF16.F32.PACK_AB R24, R63, R70 ;  /* 0x000000463f18723e */ /* 0x002fe200000010ff */
[----:B---3--:R-:W-:Y:S01]  /*13900*/  FADD.FTZ R62, R40, R23 ;  /* 0x00000017283e7221 */ /* 0x008fe20000010000 */
[----:B------:R-:W-:Y:S07]  /*13910*/  F2FP.BF16.F32.PACK_AB R25, R69, R68 ;  /* 0x000000444519723e */ /* 0x000fee00000010ff */
[----:B------:R-:W1:Y:S01]  /*13920*/  MUFU.EX2 R47, R47 ;  /* 0x0000002f002f7308 */ /* 0x000e620000000800 */
[----:B--2---:R-:W-:Y:S01]  /*13930*/  F2FP.BF16.F32.PACK_AB R26, R60, R65 ;  /* 0x000000413c1a723e */ /* 0x004fe200000010ff */
[----:B------:R-:W-:Y:S01]  /*13940*/  FADD.FTZ R62, R79, R62 ;  /* 0x0000003e4f3e7221 */ /* 0x000fe20000010000 */
[----:B----4-:R-:W-:Y:S01]  /*13950*/  F2FP.BF16.F32.PACK_AB R27, R44, R45 ;  /* 0x0000002d2c1b723e */ /* 0x010fe200000010ff */
[----:B-----5:R-:W-:Y:S02]  /*13960*/  FFMA.FTZ R59, R53, UR4, -R66 ;  /* 0x00000004353b7c23 */ /* 0x020fe40008010842 */
[----:B------:R-:W-:Y:S04]  /*13970*/  FADD.FTZ R23, R43, R62 ;  /* 0x0000003e2b177221 */ /* 0x000fe80000010000 */
[----:B------:R-:W-:Y:S01]  /*13980*/  MUFU.EX2 R53, R56 ;  /* 0x0000003800357308 */ /* 0x000fe20000000800 */
[C---:B------:R-:W-:Y:S09]  /*13990*/  HMMA.16816.F32.BF16 R4, R24.reuse, R28, R4 ;  /* 0x0000001c1804723c */ /* 0x040ff20000041804 */
[----:B------:R-:W2:Y:S01]  /*139a0*/  MUFU.EX2 R40, R59 ;  /* 0x0000003b00287308 */ /* 0x000ea20000000800 */
[----:B------:R-:W-:Y:S01]  /*139b0*/  FADD.FTZ R23, R80, R23 ;  /* 0x0000001750177221 */ /* 0x000fe20000010000 */
[----:B------:R-:W-:Y:S01]  /*139c0*/  FFMA.FTZ R64, R52, UR4, -R61 ;  /* 0x0000000434407c23 */ /* 0x000fe2000801083d */
[----:B------:R-:W-:Y:S02]  /*139d0*/  FADD.FTZ R52, R42, R83 ;  /* 0x000000532a347221 */ /* 0x000fe40000010000 */
[----:B------:R-:W-:Y:S01]  /*139e0*/  FADD.FTZ R76, R76, R23 ;  /* 0x000000174c4c7221 */ /* 0x000fe20000010000 */
[C---:B------:R-:W-:Y:S01]  /*139f0*/  HMMA.16816.F32.BF16 R8, R24.reuse, R30, R8 ;  /* 0x0000001e1808723c */ /* 0x040fe20000041808 */
[----:B------:R-:W3:Y:S03]  /*13a00*/  LDSM.16.MT88.4 R28, [R48+0x3800] ;  /* 0x00380000301c783b */ /* 0x000ee60000004200 */
[----:B------:R-:W4:Y:S01]  /*13a10*/  MUFU.EX2 R42, R64 ;  /* 0x00000040002a7308 */ /* 0x000f220000000800 */
[----:B------:R-:W-:Y:S01]  /*13a20*/  FADD.FTZ R41, R41, R52 ;  /* 0x0000003429297221 */ /* 0x000fe20000010000 */
[----:B------:R-:W-:Y:S03]  /*13a30*/  FADD.FTZ R76, R71, R76 ;  /* 0x0000004c474c7221 */ /* 0x000fe60000010000 */
[----:B------:R-:W-:Y:S01]  /*13a40*/  FADD.FTZ R78, R78, R41 ;  /* 0x000000294e4e7221 */ /* 0x000fe20000010000 */
[C---:B------:R-:W-:Y:S04]  /*13a50*/  HMMA.16816.F32.BF16 R12, R24.reuse, R36, R12 ;  /* 0x00000024180c723c */ /* 0x040fe8000004180c */
[----:B------:R-:W-:Y:S01]  /*13a60*/  MUFU.EX2 R36, R51 ;  /* 0x0000003300247308 */ /* 0x000fe20000000800 */
[--C-:B------:R-:W-:Y:S01]  /*13a70*/  FFMA.FTZ R37, R54, UR4, -R66.reuse ;  /* 0x0000000436257c23 */ /* 0x100fe20008010842 */
[----:B------:R-:W-:Y:S01]  /*13a80*/  FFMA.FTZ R66, R50, UR4, -R66 ;  /* 0x0000000432427c23 */ /* 0x000fe20008010842 */
[----:B------:R-:W-:Y:S01]  /*13a90*/  FADD.FTZ R78, R75, R78 ;  /* 0x0000004e4b4e7221 */ /* 0x000fe20000010000 */
[----:B------:R-:W-:Y:S01]  /*13aa0*/  FADD.FTZ R77, R77, R76 ;  /* 0x0000004c4d4d7221 */ /* 0x000fe20000010000 */
[----:B------:R-:W-:Y:S05]  /*13ab0*/  HMMA.16816.F32.BF16 R16, R24, R38, R16 ;  /* 0x000000261810723c */ /* 0x000fea0000041810 */
[----:B------:R5:W-:Y:S01]  /*13ac0*/  MUFU.EX2 R39, R22 ;  /* 0x0000001600277308 */ /* 0x000be20000000800 */
[----:B------:R-:W-:Y:S01]  /*13ad0*/  F2FP.BF16.F32.PACK_AB R24, R57, R46 ;  /* 0x0000002e3918723e */ /* 0x000fe200000010ff */
[----:B------:R-:W-:Y:S01]  /*13ae0*/  FFMA.FTZ R38, R21, UR4, -R61 ;  /* 0x0000000415267c23 */ /* 0x000fe2000801083d */
[----:B-1----:R-:W-:Y:S07]  /*13af0*/  F2FP.BF16.F32.PACK_AB R25, R47, R58 ;  /* 0x0000003a2f19723e */ /* 0x002fee00000010ff */
[----:B------:R-:W1:Y:S01]  /*13b00*/  MUFU.EX2 R37, R37 ;  /* 0x0000002500257308 */ /* 0x000e620000000800 */
[----:B--2---:R-:W-:Y:S01]  /*13b10*/  F2FP.BF16.F32.PACK_AB R26, R40, R53 ;  /* 0x00000035281a723e */ /* 0x004fe200000010ff */
[----:B------:R-:W-:Y:S01]  /*13b20*/  FADD.FTZ R73, R73, R78 ;  /* 0x0000004e49497221 */ /* 0x000fe20000010000 */
[----:B----4-:R-:W-:Y:S07]  /*13b30*/  F2FP.BF16.F32.PACK_AB R27, R42, R55 ;  /* 0x000000372a1b723e */ /* 0x010fee00000010ff */
[----:B------:R-:W2:Y:S01]  /*13b40*/  MUFU.EX2 R38, R38 ;  /* 0x0000002600267308 */ /* 0x000ea20000000800 */
[----:B------:R-:W-:Y:S01]  /*13b50*/  FADD.FTZ R77, R74, R77 ;  /* 0x0000004d4a4d7221 */ /* 0x000fe20000010000 */
[----:B------:R-:W-:Y:S08]  /*13b60*/  FADD.FTZ R73, R72, R73 ;  /* 0x0000004948497221 */ /* 0x000ff00000010000 */
[----:B------:R-:W-:Y:S01]  /*13b70*/  MUFU.EX2 R249, R66 ;  /* 0x0000004200f97308 */ /* 0x000fe20000000800 */
[C---:B------:R-:W-:Y:S09]  /*13b80*/  HMMA.16816.F32.BF16 R4, R24.reuse, R32, R4 ;  /* 0x000000201804723c */ /* 0x040ff20000041804 */
[----:B------:R-:W4:Y:S01]  /*13b90*/  MUFU.EX2 R32, R49 ;  /* 0x0000003100207308 */ /* 0x000f220000000800 */
[--C-:B------:R-:W-:Y:S01]  /*13ba0*/  FFMA.FTZ R33, R20, UR4, -R61.reuse ;  /* 0x0000000414217c23 */ /* 0x100fe2000801083d */
[----:B------:R-:W-:Y:S01]  /*13bb0*/  FFMA.FTZ R61, R3, UR4, -R61 ;  /* 0x00000004033d7c23 */ /* 0x000fe2000801083d */
[----:B-----5:R-:W5:Y:S01]  /*13bc0*/  LDSM.16.MT88.4 R20, [R48+0x3c00] ;  /* 0x003c00003014783b */ /* 0x020f620000004200 */
[----:B-1----:R-:W-:Y:S06]  /*13bd0*/  F2FP.BF16.F32.PACK_AB R132, R37, R36 ;  /* 0x000000242584723e */ /* 0x002fec00000010ff */
[----:B------:R-:W-:Y:S01]  /*13be0*/  MUFU.EX2 R3, R33 ;  /* 0x0000002100037308 */ /* 0x000fe20000000800 */
[C---:B------:R-:W-:Y:S09]  /*13bf0*/  HMMA.16816.F32.BF16 R8, R24.reuse, R34, R8 ;  /* 0x000000221808723c */ /* 0x040ff20000041808 */
[----:B------:R-:W1:Y:S01]  /*13c00*/  MUFU.EX2 R250, R61 ;  /* 0x0000003d00fa7308 */ /* 0x000e620000000800 */
[----:B--2---:R-:W-:Y:S01]  /*13c10*/  F2FP.BF16.F32.PACK_AB R133, R38, R39 ;  /* 0x000000272685723e */ /* 0x004fe200000010ff */
[----:B------:R-:W-:Y:S01]  /*13c20*/  FADD.FTZ R34, R68, R77 ;  /* 0x0000004d44227221 */ /* 0x000fe20000010000 */
[C---:B---3--:R-:W-:Y:S03]  /*13c30*/  HMMA.16816.F32.BF16 R12, R24.reuse, R28, R12 ;  /* 0x0000001c180c723c */ /* 0x048fe6000004180c */
[----:B----4-:R-:W-:Y:S01]  /*13c40*/  F2FP.BF16.F32.PACK_AB R134, R249, R32 ;  /* 0x00000020f986723e */ /* 0x010fe200000010ff */
[----:B------:R-:W-:Y:S01]  /*13c50*/  FADD.FTZ R28, R70, R73 ;  /* 0x00000049461c7221 */ /* 0x000fe20000010000 */
[----:B------:R-:W-:Y:S03]  /*13c60*/  FADD.FTZ R34, R69, R34 ;  /* 0x0000002245227221 */ /* 0x000fe60000010000 */
[----:B------:R-:W-:Y:S03]  /*13c70*/  HMMA.16816.F32.BF16 R16, R24, R30, R16 ;  /* 0x0000001e1810723c */ /* 0x000fe60000041810 */
[----:B-1----:R-:W-:Y:S01]  /*13c80*/  F2FP.BF16.F32.PACK_AB R135, R250, R3 ;  /* 0x00000003fa87723e */ /* 0x002fe200000010ff */
[----:B------:R-:W-:Y:S01]  /*13c90*/  FADD.FTZ R28, R63, R28 ;  /* 0x0000001c3f1c7221 */ /* 0x000fe20000010000 */
[----:B------:R-:W-:Y:S03]  /*13ca0*/  FADD.FTZ R45, R45, R34 ;  /* 0x000000222d2d7221 */ /* 0x000fe60000010000 */
[----:B------:R-:W-:Y:S01]  /*13cb0*/  FADD.FTZ R25, R65, R28 ;  /* 0x0000001c41197221 */ /* 0x000fe20000010000 */
[----:B------:R-:W-:Y:S01]  /*13cc0*/  FADD.FTZ R45, R44, R45 ;  /* 0x0000002d2c2d7221 */ /* 0x000fe20000010000 */
[C---:B------:R-:W-:Y:S05]  /*13cd0*/  HMMA.16816.F32.BF16 R144, R132.reuse, R140, R4 ;  /* 0x0000008c8490723c */ /* 0x040fea0000041804 */
[----:B------:R-:W-:Y:S01]  /*13ce0*/  FADD.FTZ R25, R60, R25 ;  /* 0x000000193c197221 */ /* 0x000fe20000010000 */
[----:B------:R-:W-:Y:S02]  /*13cf0*/  FADD.FTZ R58, R58, R45 ;  /* 0x0000002d3a3a7221 */ /* 0x000fe40000010000 */
[C---:B------:R-:W-:Y:S03]  /*13d00*/  HMMA.16816.F32.BF16 R140, R132.reuse, R142, R8 ;  /* 0x0000008e848c723c */ /* 0x040fe60000041808 */
[----:B------:R-:W-:Y:S01]  /*13d10*/  FADD.FTZ R4, R46, R25 ;  /* 0x000000192e047221 */ /* 0x000fe20000010000 */
[----:B------:R-:W-:Y:S03]  /*13d20*/  FADD.FTZ R58, R47, R58 ;  /* 0x0000003a2f3a7221 */ /* 0x000fe60000010000 */
        /* <DEDUP_REMOVED lines=11> */
[----:B------:R-:W-:Y:S03]  /*13de0*/  FADD.FTZ R32, R32, R37 ;  /* 0x0000002520207221 */ /* 0x000fe60000010000 */
[----:B------:R-:W-:Y:S01]  /*13df0*/  FADD.FTZ R3, R3, R38 ;  /* 0x0000002603037221 */ /* 0x000fe20000010000 */
[----:B------:R-:W-:Y:S03]  /*13e00*/  FADD.FTZ R249, R249, R32 ;  /* 0x00000020f9f97221 */ /* 0x000fe60000010000 */
[----:B------:R-:W-:Y:S01]  /*13e10*/  FADD.FTZ R250, R250, R3 ;  /* 0x00000003fafa7221 */ /* 0x000fe20000010000 */
[----:B------:R-:W-:Y:S06]  /*13e20*/  @P0 BRA `(.L_x_640) ;  /* 0xffffffac00a80947 */ /* 0x000fec000383ffff */
.L_x_636:
        /* <DEDUP_REMOVED lines=101> */
[----:B------:R-:W1:Y:S01]  /*14480*/  LDCU.64 UR4, c[0x0][0x420] ;  /* 0x00008400ff0477ac */ /* 0x000e620008000a00 */
[----:B------:R-:W-:Y:S02]  /*14490*/  VIADD R8, R8, UR6 ;  /* 0x0000000608087c36 */ /* 0x000fe40008000000 */
[----:B------:R-:W-:-:S04]  /*144a0*/  LOP3.LUT R3, R148, 0x30, RZ, 0xc0, !PT ;  /* 0x0000003094037812 */ /* 0x000fc800078ec0ff */
[----:B------:R-:W-:-:S04]  /*144b0*/  LOP3.LUT R3, R3, 0x7, R244, 0xf8, !PT ;  /* 0x0000000703037812 */ /* 0x000fc800078ef8f4 */
[C---:B------:R-:W-:Y:S01]  /*144c0*/  IADD3 R0, P0, PT, R8.reuse, R3, RZ ;  /* 0x0000000308007210 */ /* 0x040fe20007f1e0ff */
[C---:B------:R-:W-:Y:S01]  /*144d0*/  VIADD R7, R3.reuse, 0x8 ;  /* 0x0000000803077836 */ /* 0x040fe20000000000 */
[-C--:B------:R-:W-:Y:S02]  /*144e0*/  ISETP.GE.AND P3, PT, R3, R230.reuse, PT ;  /* 0x000000e60300720c */ /* 0x080fe40003f66270 */
[----:B------:R-:W-:Y:S02]  /*144f0*/  LEA.HI.X.SX32 R3, R8, RZ, 0x1, P0 ;  /* 0x000000ff08037211 */ /* 0x000fe400000f0eff */
[----:B------:R-:W-:Y:S02]  /*14500*/  ISETP.GE.AND P2, PT, R7, R230, PT ;  /* 0x000000e60700720c */ /* 0x000fe40003f46270 */
[----:B-1----:R-:W-:-:S04]  /*14510*/  LEA R2, P0, R0, UR4, 0x2 ;  /* 0x0000000400027c11 */ /* 0x002fc8000f8010ff */
[----:B------:R-:W-:-:S05]  /*14520*/  LEA.HI.X R3, R0, UR5, R3, 0x2, P0 ;  /* 0x0000000500037c11 */ /* 0x000fca00080f1403 */
[----:B------:R1:W-:Y:S04]  /*14530*/  @!P3 STG.E desc[UR16][R2.64], R12 ;  /* 0x0000000c0200b986 */ /* 0x0003e8000c101910 */
[----:B------:R1:W-:Y:S02]  /*14540*/  @!P2 STG.E desc[UR16][R2.64+0x20], R9 ;  /* 0x000020090200a986 */ /* 0x0003e4000c101910 */
.L_x_642:
[----:B------:R-:W-:Y:S05]  /*14550*/  BSYNC.RECONVERGENT B0 ;  /* 0x0000000000007941 */ /* 0x000fea0003800200 */
.L_x_641:
[----:B------:R-:W2:Y:S01]  /*14560*/  LDCU UR4, c[0x0][0x440] ;  /* 0x00008800ff0477ac */ /* 0x000ea20008000800 */
[----:B-1----:R-:W1:Y:S01]  /*14570*/  LDC.64 R2, c[0x0][0x408] ;  /* 0x00010200ff027b82 */ /* 0x002e620000000a00 */
[----:B------:R-:W-:Y:S01]  /*14580*/  MOV R239, RZ ;  /* 0x000000ff00ef7202 */ /* 0x000fe20000000f00 */
[----:B------:R-:W3:Y:S01]  /*14590*/  LDS.128 R12, [R237] ;  /* 0x00000000ed0c7984 */ /* 0x000ee20000000c00 */
[----:B------:R-:W-:Y:S02]  /*145a0*/  @P1 MOV R24, R26 ;  /* 0x0000001a00181202 */ /* 0x000fe40000000f00 */
[----:B--2---:R-:W-:Y:S01]  /*145b0*/  ISETP.GE.AND P0, PT, R238, UR4, PT ;  /* 0x00000004ee007c0c */ /* 0x004fe2000bf06270 */
[----:B------:R-:W2:Y:S03]  /*145c0*/  LDCU.64 UR4, c[0x0][0x410] ;  /* 0x00008200ff0477ac */ /* 0x000ea60008000a00 */
[----:B------:R-:W-:Y:S01]  /*145d0*/  ISETP.GE.OR P2, PT, R244, R230, P0 ;  /* 0x000000e6f400720c */ /* 0x000fe20000746670 */
[----:B-1----:R-:W-:-:S04]  /*145e0*/  IMAD.WIDE.U32 R238, R2, UR6, R238 ;  /* 0x0000000602ee7c25 */ /* 0x002fc8000f8e00ee */
[----:B------:R-:W-:Y:S01]  /*145f0*/  IMAD R0, R3, UR6, R239 ;  /* 0x0000000603007c24 */ /* 0x000fe2000f8e02ef */
[----:B------:R-:W-:-:S07]  /*14600*/  IADD3 R8, P1, PT, R24, R238, RZ ;  /* 0x000000ee18087210 */ /* 0x000fce0007f3e0ff */
[----:B------:R-:W1:Y:S01]  /*14610*/  @!P2 LDC.64 R6, c[0x0][0x3f0] ;  /* 0x0000fc00ff06ab82 */ /* 0x000e620000000a00 */
        /* <DEDUP_REMOVED lines=8> */
[----:B-1----:R-:W-:-:S04]  /*146a0*/  @!P2 LEA R16, P1, R18, R6, 0x1 ;  /* 0x000000061210a211 */ /* 0x002fc800078208ff */
[----:B------:R-:W-:Y:S02]  /*146b0*/  @!P2 LEA.HI.X R17, R18, R7, R0, 0x1, P1 ;  /* 0x000000071211a211 */ /* 0x000fe400008f0c00 */
[----:B------:R1:W2:Y:S04]  /*146c0*/  LDS.128 R4, [R237+0x800] ;  /* 0x00080000ed047984 */ /* 0x0002a80000000c00 */
[----:B---3--:R1:W-:Y:S01]  /*146d0*/  @!P2 STG.E.128 desc[UR16][R16.64], R12 ;  /* 0x0000000c1000a986 */ /* 0x0083e2000c101d10 */
[----:B------:R-:W-:Y:S05]  /*146e0*/  @P0 EXIT ;  /* 0x000000000000094d */ /* 0x000fea0003800000 */
[----:B------:R-:W-:Y:S01]  /*146f0*/  IADD3 R245, P0, PT, R244, 0x20, RZ ;  /* 0x00000020f4f57810 */ /* 0x000fe20007f1e0ff */
[----:B------:R-:W3:Y:S03]  /*14700*/  LDCU.64 UR4, c[0x0][0x3f0] ;  /* 0x00007e00ff0477ac */ /* 0x000ee60008000a00 */
[----:B------:R-:W-:-:S05]  /*14710*/  IADD3.X R9, PT, PT, RZ, RZ, RZ, P0, !PT ;  /* 0x000000ffff097210 */ /* 0x000fca00007fe4ff */
[----:B------:R-:W-:Y:S01]  /*14720*/  IMAD R0, R9, R2, RZ ;  /* 0x0000000209007224 */ /* 0x000fe200078e02ff */
[----:B------:R-:W-:-:S03]  /*14730*/  MOV R9, R11 ;  /* 0x0000000b00097202 */ /* 0x000fc60000000f00 */
[C---:B------:R-:W-:Y:S02]  /*14740*/  IMAD R0, R245.reuse, R3, R0 ;  /* 0x00000003f5007224 */ /* 0x040fe400078e0200 */
[----:B------:R-:W-:-:S03]  /*14750*/  IMAD.WIDE.U32 R8, R245, R2, R8 ;  /* 0x00000002f5087225 */ /* 0x000fc600078e0008 */
[----:B---3--:R-:W-:Y:S02]  /*14760*/  LEA R2, P0, R8, UR4, 0x1 ;  /* 0x0000000408027c11 */ /* 0x008fe4000f8008ff */
[----:B------:R-:W-:-:S04]  /*14770*/  IADD3 R3, PT, PT, R0, R9, RZ ;  /* 0x0000000900037210 */ /* 0x000fc80007ffe0ff */
[----:B------:R-:W-:-:S05]  /*14780*/  LEA.HI.X R3, R8, UR5, R3, 0x1, P0 ;  /* 0x0000000508037c11 */ /* 0x000fca00080f0c03 */
[----:B--2---:R-:W-:Y:S01]  /*14790*/  STG.E.128 desc[UR16][R2.64], R4 ;  /* 0x0000000402007986 */ /* 0x004fe2000c101d10 */
[----:B------:R-:W-:Y:S05]  /*147a0*/  EXIT ;  /* 0x000000000000794d */ /* 0x000fea0003800000 */
.L_x_643:
        /* <DEDUP_REMOVED lines=13> */
.L_x_4875:


//--------------------- .text._ZN5flash24flash_fwd_splitkv_kernelI23Flash_fwd_kernel_traitsILi32ELi64ELi256ELi4ELb0ELb0EN7cutlass10bfloat16_tE19Flash_kernel_traitsILi32ELi64ELi256ELi4ES3_EELb1ELb0ELb0ELb0ELb0ELb0ELb0ELb1EEEvNS_16Flash_fwd_paramsE --------------------------
	.section	.text._ZN5flash24flash_fwd_splitkv_kernelI23Flash_fwd_kernel_traitsILi32ELi64ELi256ELi4ELb0ELb0EN7cutlass10bfloat16_tE19Flash_kernel_traitsILi32ELi64ELi256ELi4ES3_EELb1ELb0ELb0ELb0ELb0ELb0ELb0ELb1EEEvNS_16Flash_fwd_paramsE,"ax",@progbits
	.align	128
        .global         _ZN5flash24flash_fwd_splitkv_kernelI23Flash_fwd_kernel_traitsILi32ELi64ELi256ELi4ELb0ELb0EN7cutlass10bfloat16_tE19Flash_kernel_traitsILi32ELi64ELi256ELi4ES3_EELb1ELb0ELb0ELb0ELb0ELb0ELb0ELb1EEEvNS_16Flash_fwd_paramsE
        .type           _ZN5flash24flash_fwd_splitkv_kernelI23Flash_fwd_kernel_traitsILi32ELi64ELi256ELi4ELb0ELb0EN7cutlass10bfloat16_tE19Flash_kernel_traitsILi32ELi64ELi256ELi4ES3_EELb1ELb0ELb0ELb0ELb0ELb0ELb0ELb1EEEvNS_16Flash_fwd_paramsE,@function
        .size           _ZN5flash24flash_fwd_splitkv_kernelI23Flash_fwd_kernel_traitsILi32ELi64ELi256ELi4ELb0ELb0EN7cutlass10bfloat16_tE19Flash_kernel_traitsILi32ELi64ELi256ELi4ES3_EELb1ELb0ELb0ELb0ELb0ELb0ELb0ELb1EEEvNS_16Flash_fwd_paramsE,(.L_x_4876 - _ZN5flash24flash_fwd_splitkv_kernelI23Flash_fwd_kernel_traitsILi32ELi64ELi256ELi4ELb0ELb0EN7cutlass10bfloat16_tE19Flash_kernel_traitsILi32ELi64ELi256ELi4ES3_EELb1ELb0ELb0ELb0ELb0ELb0ELb0ELb1EEEvNS_16Flash_fwd_paramsE)
        .other          _ZN5flash24flash_fwd_splitkv_kernelI23Flash_fwd_kernel_traitsILi32ELi64ELi256ELi4ELb0ELb0EN7cutlass10bfloat16_tE19Flash_kernel_traitsILi32ELi64ELi256ELi4ES3_EELb1ELb0ELb0ELb0ELb0ELb0ELb0ELb1EEEvNS_16Flash_fwd_paramsE,@"STO_CUDA_ENTRY STV_DEFAULT"
_ZN5flash24flash_fwd_splitkv_kernelI23Flash_fwd_kernel_traitsILi32ELi64ELi256ELi4ELb0ELb0EN7cutlass10bfloat16_tE19Flash_kernel_traitsILi32ELi64ELi256ELi4ES3_EELb1ELb0ELb0ELb0ELb0ELb0ELb0ELb1EEEvNS_16Flash_fwd_paramsE:
.text._ZN5flash24flash_fwd_splitkv_kernelI23Flash_fwd_kernel_traitsILi32ELi64ELi256ELi4ELb0ELb0EN7cutlass10bfloat16_tE19Flash_kernel_traitsILi32ELi64ELi256ELi4ES3_EELb1ELb0ELb0ELb0ELb0ELb0ELb0ELb1EEEvNS_16Flash_fwd_paramsE:
[----:B------:R-:W-:Y:S01]  /*0000*/  LDC R1, c[0x0][0x37c] ;  /* 0x0000df00ff017b82 */ /* 0x000fe20000000800 */
[----:B------:R-:W1:Y:S07]  /*0010*/  S2R R9, SR_CTAID.Y ;  /* 0x0000000000097919 */ /* 0x000e6e0000002600 */
[----:B------:R-:W2:Y:S01]  /*0020*/  LDC.64 R2, c[0x0][0x478] ;  /* 0x00011e00ff027b82 */ /* 0x000ea20000000a00 */
[----:B------:R-:W3:Y:S01]  /*0030*/  LDCU.64 UR8, c[0x0][0x460] ;  /* 0x00008c00ff0877ac */ /* 0x000ee20008000a00 */
[----:B------:R-:W-:Y:S01]  /*0040*/  IMAD.MOV.U32 R212, RZ, RZ, -0x1 ;  /* 0xffffffffffd47424 */ /* 0x000fe200078e00ff */
[----:B------:R-:W4:Y:S05]  /*0050*/  LDCU.64 UR4, c[0x0][0x470] ;  /* 0x00008e00ff0477ac */ /* 0x000f2a0008000a00 */
[----:B------:R-:W1:Y:S01]  /*0060*/  LDC.64 R4, c[0x0][0x460] ;  /* 0x00011800ff047b82 */ /* 0x000e620000000a00 */
[----:B------:R-:W4:Y:S01]  /*0070*/  LDCU.64 UR6, c[0x0][0x358] ;  /* 0x00006b00ff0677ac */ /* 0x000f220008000a00 */
[----:B---3--:R-:W-:-:S02]  /*0080*/  ISETP.NE.U32.AND P1, PT, RZ, UR8, PT ;  /* 0x00000008ff007c0c */ /* 0x008fc4000bf25070 */
[----:B------:R-:W-:Y:S02]  /*0090*/  ISETP.NE.U32.AND P0, PT, RZ, UR8, PT ;  /* 0x00000008ff007c0c */ /* 0x000fe4000bf05070 */
[----:B------:R-:W-:Y:S02]  /*00a0*/  ISETP.NE.AND.EX P2, PT, RZ, UR9, PT, P1 ;  /* 0x00000009ff007c0c */ /* 0x000fe4000bf45310 */
[----:B------:R-:W-:Y:S02]  /*00b0*/  ISETP.NE.AND.EX P3, PT, RZ, UR9, PT, P0 ;  /* 0x00000009ff007c0c */ /* 0x000fe4000bf65300 */
[----:B--2---:R-:W-:-:S04]  /*00c0*/  ISETP.NE.U32.AND P0, PT, R2, RZ, PT ;  /* 0x000000ff0200720c */ /* 0x004fc80003f05070 */
[----:B------:R-:W-:Y:S01]  /*00d0*/  ISETP.NE.AND.EX P1, PT, R3, RZ, PT, P0 ;  /* 0x000000ff0300720c */ /* 0x000fe20003f25300 */
[----:B-1----:R-:W-:Y:S01]  /*00e0*/  IMAD.WIDE.U32 R4, R9, 0x4, R4 ;  /* 0x0000000409047825 */ /* 0x002fe200078e0004 */
[----:B----4-:R-:W-:-:S03]  /*00f0*/  ISETP.NE.U32.AND P0, PT, RZ, UR4, PT ;  /* 0x00000004ff007c0c */ /* 0x010fc6000bf05070 */
[----:B------:R-:W-:Y:S01]  /*0100*/  IMAD.SHL.U32 R13, R9, 0x4, RZ ;  /* 0x00000004090d7824 */ /* 0x000fe200078e00ff */
[----:B------:R-:W-:Y:S01]  /*0110*/  ISETP.NE.AND.EX P5, PT, RZ, UR5, PT, P0 ;  /* 0x00000005ff007c0c */ /* 0x000fe2000bfa5300 */
[----:B------:R-:W2:Y:S01]  /*0120*/  @P2 LDG.E R212, desc[UR6][R4.64] ;  /* 0x0000000604d42981 */ /* 0x000ea2000c1e1900 */
[----:B------:R-:W-:Y:S02]  /*0130*/  SHF.R.U32.HI R8, RZ, 0x1e, R9 ;  /* 0x0000001eff087819 */ /* 0x000fe40000011609 */
[C---:B------:R-:W-:Y:S01]  /*0140*/  IADD3 R128, P2, PT, R13.reuse, UR4, RZ ;  /* 0x000000040d807c10 */ /* 0x040fe2000ff5e0ff */
[----:B------:R1:W2:Y:S01]  /*0150*/  @P3 LDG.E R7, desc[UR6][R4.64+0x4] ;  /* 0x0000040604073981 */ /* 0x0002a2000c1e1900 */
[----:B------:R-:W-:Y:S01]  /*0160*/  IMAD.MOV.U32 R0, RZ, RZ, RZ ;  /* 0x000000ffff007224 */ /* 0x000fe200078e00ff */
[----:B------:R-:W-:Y:S01]  /*0170*/  @P1 IADD3 R2, P0, PT, R13, R2, RZ ;  /* 0x000000020d021210 */ /* 0x000fe20007f1e0ff */
[----:B------:R-:W3:Y:S01]  /*0180*/  S2R R15, SR_CTAID.X ;  /* 0x00000000000f7919 */ /* 0x000ee20000002500 */
[C---:B------:R-:W-:Y:S01]  /*0190*/  IADD3.X R129, PT, PT, R8.reuse, UR5, RZ, P2, !PT ;  /* 0x0000000508817c10 */ /* 0x040fe200097fe4ff */
[----:B------:R-:W4:Y:S02]  /*01a0*/  LDCU.U8 UR4, c[0x0][0x532] ;  /* 0x0000a640ff0477ac */ /* 0x000f240008000000 */
[----:B------:R-:W-:Y:S01]  /*01b0*/  @P1 IMAD.X R3, R8, 0x1, R3, P0 ;  /* 0x0000000108031824 */ /* 0x000fe200000e0603 */
[----:B------:R-:W2:Y:S01]  /*01c0*/  @!P3 LDC R214, c[0x0][0x434] ;  /* 0x00010d00ffd6bb82 */ /* 0x000ea20000000800 */
[----:B------:R2:W5:Y:S04]  /*01d0*/  @P5 LDG.E R0, desc[UR6][R128.64] ;  /* 0x0000000680005981 */ /* 0x000568000c1e1900 */
[----:B------:R2:W5:Y:S03]  /*01e0*/  @P1 LDG.E R61, desc[UR6][R2.64] ;  /* 0x00000006023d1981 */ /* 0x000566000c1e1900 */
[----:B------:R-:W2:Y:S08]  /*01f0*/  @!P1 LDC R6, c[0x0][0x43c] ;  /* 0x00010f00ff069b82 */ /* 0x000eb00000000800 */
[----:B-1----:R-:W1:Y:S01]  /*0200*/  LDC.64 R4, c[0x0][0x468] ;  /* 0x00011a00ff047b82 */ /* 0x002e620000000a00 */
[----:B----4-:R-:W-:-:S07]  /*0210*/  ISETP.NE.AND P4, PT, RZ, UR4, PT ;  /* 0x00000004ff007c0c */ /* 0x010fce000bf85270 */
[----:B------:R-:W4:Y:S01]  /*0220*/  @!P1 LDC.64 R2, c[0x0][0x488] ;  /* 0x00012200ff029b82 */ /* 0x000f220000000a00 */
[----:B-1----:R-:W-:-:S04]  /*0230*/  ISETP.EQ.U32.AND P0, PT, R4, RZ, PT ;  /* 0x000000ff0400720c */ /* 0x002fc80003f02070 */
[----:B------:R-:W-:Y:S02]  /*0240*/  ISETP.EQ.OR.EX P2, PT, R5, RZ, !P4, P0 ;  /* 0x000000ff0500720c */ /* 0x000fe40006742700 */
[----:B------:R-:W-:-:S05]  /*0250*/  IADD3 R16, P0, PT, R13, R4, RZ ;  /* 0x000000040d107210 */ /* 0x000fca0007f1e0ff */
[----:B------:R-:W-:Y:S01]  /*0260*/  IMAD.X R17, R8, 0x1, R5, P0 ;  /* 0x0000000108117824 */ /* 0x000fe200000e0605 */
[----:B------:R-:W-:-:S04]  /*0270*/  ISETP.NE.U32.AND P0, PT, R4, RZ, PT ;  /* 0x000000ff0400720c */ /* 0x000fc80003f05070 */
[----:B------:R-:W-:-:S13]  /*0280*/  ISETP.NE.AND.EX P0, PT, R5, RZ, PT, P0 ;  /* 0x000000ff0500720c */ /* 0x000fda0003f05300 */
[----:B------:R-:W1:Y:S01]  /*0290*/  @!P0 LDC R63, c[0x0][0x438] ;  /* 0x00010e00ff3f8b82 */ /* 0x000e620000000800 */
[----:B------:R-:W-:Y:S02]  /*02a0*/  IMAD.MOV.U32 R11, RZ, RZ, -0x1 ;  /* 0xffffffffff0b7424 */ /* 0x000fe400078e00ff */
[----:B---3--:R-:W-:-:S04]  /*02b0*/  IMAD.SHL.U32 R213, R15, 0x40, RZ ;  /* 0x000000400fd57824 */ /* 0x008fc800078e00ff */
[----:B------:R3:W5:Y:S01]  /*02c0*/  @!P2 LDG.E R11, desc[UR6][R16.64] ;  /* 0x00000006100ba981 */ /* 0x000762000c1e1900 */
[----:B--2---:R-:W-:-:S05]  /*02d0*/  @P3 IMAD.IADD R214, R7, 0x1, -R212 ;  /* 0x0000000107d63824 */ /* 0x004fca00078e0ad4 */
[----:B------:R-:W-:Y:S01]  /*02e0*/  ISETP.GT.AND P2, PT, R214, R213, PT ;  /* 0x000000d5d600720c */ /* 0x000fe20003f44270 */
[----:B-1-34-:R-:W-:-:S12]  /*02f0*/  @!P0 BRA `(.L_x_644) ;  /* 0x00000000000c8947 */ /* 0x01afd80003800000 */
[----:B------:R-:W2:Y:S02]  /*0300*/  @P4 LDG.E R4, desc[UR6][R16.64+0x4] ;  /* 0x0000040610044981 */ /* 0x000ea4000c1e1900 */
[----:B--2--5:R-:W-:-:S06]  /*0310*/  @P4 IADD3 R63, PT, PT, R4, -R11, RZ ;  /* 0x8000000b043f4210 */ /* 0x024fcc0007ffe0ff */
[----:B------:R1:W5:Y:S02]  /*0320*/  @!P4 LDG.E R63, desc[UR6][R16.64] ;  /* 0x00000006103fc981 */ /* 0x000364000c1e1900 */
.L_x_644:
[----:B------:R-:W-:Y:S01]  /*0330*/  @!P1 ISETP.NE.U32.AND P0, PT, R2, RZ, PT ;  /* 0x000000ff0200920c */ /* 0x000fe20003f05070 */
[----:B------:R-:W-:-:S12]  /*0340*/  @!P2 EXIT ;  /* 0x000000000000a94d */ /* 0x000fd80003800000 */
[----:B------:R-:W2:Y:S01]  /*0350*/  LDC R2, c[0x0][0x508] ;  /* 0x00014200ff027b82 */ /* 0x000ea20000000800 */
[----:B------:R-:W-:Y:S01]  /*0360*/  @!P1 ISETP.NE.AND.EX P0, PT, R3, RZ, PT, P0 ;  /* 0x000000ff0300920c */ /* 0x000fe20003f05300 */
[----:B------:R-:W3:Y:S01]  /*0370*/  LDCU UR5, c[0x0][0x438] ;  /* 0x00008700ff0577ac */ /* 0x000ee20008000800 */
[--C-:B-----5:R-:W-:Y:S01]  /*0380*/  IMAD.IADD R63, R63, 0x1, -R0.reuse ;  /* 0x000000013f3f7824 */ /* 0x120fe200078e0a00 */
[----:B------:R-:W4:Y:S01]  /*0390*/  S2R R7, SR_CTAID.Z ;  /* 0x0000000000077919 */ /* 0x000f220000002700 */
[----:B------:R-:W-:Y:S01]  /*03a0*/  @!P1 SEL R6, R6, RZ, P0 ;  /* 0x000000ff06069207 */ /* 0x000fe20000000000 */
[----:B------:R-:W-:Y:S01]  /*03b0*/  @P1 IMAD.IADD R61, R61, 0x1, -R0 ;  /* 0x000000013d3d1824 */ /* 0x000fe200078e0a00 */
[----:B------:R-:W1:Y:S03]  /*03c0*/  S2R R72, SR_TID.X ;  /* 0x0000000000487919 */ /* 0x000e660000002100 */
[----:B------:R-:W-:-:S02]  /*03d0*/  @!P1 IMAD.IADD R61, R63, 0x1, R6 ;  /* 0x000000013f3d9824 */ /* 0x000fc400078e0206 */
[----:B------:R-:W-:Y:S02]  /*03e0*/  IMAD.MOV.U32 R6, RZ, RZ, R9 ;  /* 0x000000ffff067224 */ /* 0x000fe400078e0009 */
[----:B------:R-:W-:-:S05]  /*03f0*/  VIADD R5, R61, 0xff ;  /* 0x000000ff3d057836 */ /* 0x000fca0000000000 */
[----:B------:R-:W-:Y:S01]  /*0400*/  IADD3 R3, PT, PT, R5, R213, -R214 ;  /* 0x000000d505037210 */ /* 0x000fe20007ffe8d6 */
[----:B---3--:R-:W-:Y:S01]  /*0410*/  UIADD3 UR5, UPT, UPT, UR5, 0xff, URZ ;  /* 0x000000ff05057890 */ /* 0x008fe2000fffe0ff */
[----:B------:R-:W-:Y:S02]  /*0420*/  SHF.R.S32.HI R4, RZ, 0x1f, R5 ;  /* 0x0000001fff047819 */ /* 0x000fe40000011405 */
[----:B--2---:R-:W-:Y:S01]  /*0430*/  IADD3 R3, PT, PT, R3, 0x40, R2 ;  /* 0x0000004003037810 */ /* 0x004fe20007ffe002 */
[----:B------:R-:W-:Y:S01]  /*0440*/  USHF.R.S32.HI UR4, URZ, 0x1f, UR5 ;  /* 0x0000001fff047899 */ /* 0x000fe20008011405 */
[----:B------:R-:W-:Y:S02]  /*0450*/  LEA.HI R4, R4, R5, RZ, 0x8 ;  /* 0x0000000504047211 */ /* 0x000fe400078f40ff */
[----:B------:R-:W-:Y:S01]  /*0460*/  SHF.R.S32.HI R2, RZ, 0x1f, R3 ;  /* 0x0000001fff027819 */ /* 0x000fe20000011403 */
[----:B------:R-:W-:Y:S01]  /*0470*/  ULEA.HI UR4, UR4, UR5, URZ, 0x8 ;  /* 0x0000000504047291 */ /* 0x000fe2000f8f40ff */
[----:B------:R-:W-:-:S02]  /*0480*/  SHF.R.S32.HI R4, RZ, 0x8, R4 ;  /* 0x00000008ff047819 */ /* 0x000fc40000011404 */
[----:B------:R-:W-:Y:S01]  /*0490*/  LEA.HI R2, R2, R3, RZ, 0x8 ;  /* 0x0000000302027211 */ /* 0x000fe200078f40ff */
[----:B------:R-:W-:-:S03]  /*04a0*/  USHF.R.S32.HI UR4, URZ, 0x8, UR4 ;  /* 0x00000008ff047899 */ /* 0x000fc60008011404 */
[----:B------:R-:W-:-:S04]  /*04b0*/  SHF.R.S32.HI R3, RZ, 0x8, R2 ;  /* 0x00000008ff037819 */ /* 0x000fc80000011402 */
[----:B------:R-:W-:-:S04]  /*04c0*/  VIMNMX3 R54, R4, UR4, R3, PT ;  /* 0x0000000404367c0f */ /* 0x000fc8000b800103 */
[----:B------:R-:W-:-:S13]  /*04d0*/  ISETP.GT.AND P0, PT, R54, RZ, PT ;  /* 0x000000ff3600720c */ /* 0x000fda0003f04270 */
[----:B-1--4-:R-:W-:Y:S05]  /*04e0*/  @P0 BRA `(.L_x_645) ;  /* 0x0000000400040947 */ /* 0x012fea0003800000 */
[----:B------:R-:W-:Y:S01]  /*04f0*/  ISETP.NE.AND P1, PT, R212, -0x1, PT ;  /* 0xffffffffd400780c */ /* 0x000fe20003f25270 */
[----:B------:R-:W1:Y:S01]  /*0500*/  LDCU UR4, c[0x0][0x440] ;  /* 0x00008800ff0477ac */ /* 0x000e620008000800 */
[----:B------:R-:W2:Y:S01]  /*0510*/  LDC.64 R2, c[0x0][0x408] ;  /* 0x00010200ff027b82 */ /* 0x000ea20000000a00 */
[----:B------:R-:W-:Y:S01]  /*0520*/  SHF.L.U32 R8, R72, 0x3, RZ ;  /* 0x0000000348087819 */ /* 0x000fe200000006ff */
[----:B------:R-:W-:Y:S01]  /*0530*/  BSSY.RECONVERGENT B0, `(.L_x_646) ;  /* 0x000002e000007945 */ /* 0x000fe20003800200 */
[----:B------:R-:W-:Y:S01]  /*0540*/  IADD3 R214, PT, PT, -R213, R214, RZ ;  /* 0x000000d6d5d67210 */ /* 0x000fe20007ffe1ff */
[----:B------:R-:W3:Y:S01]  /*0550*/  LDCU UR8, c[0x0][0x3e0] ;  /* 0x00007c00ff0877ac */ /* 0x000ee20008000800 */
[----:B------:R-:W-:Y:S02]  /*0560*/  LOP3.LUT R8, R8, 0x18, RZ, 0xc0, !PT ;  /* 0x0000001808087812 */ /* 0x000fe400078ec0ff */
        /* <DEDUP_REMOVED lines=10> */
[----:B------:R-:W-:Y:S01]  /*0610*/  IMAD.MOV.U32 R9, RZ, RZ, RZ ;  /* 0x000000ffff097224 */ /* 0x000fe200078e00ff */
[----:B------:R-:W-:Y:S01]  /*0620*/  @P1 MOV R4, R12 ;  /* 0x0000000c00041202 */ /* 0x000fe20000000f00 */
[----:B------:R-:W-:Y:S02]  /*0630*/  @P1 IMAD R0, R212, R3, R13 ;  /* 0x00000003d4001224 */ /* 0x000fe400078e020d */
[----:B------:R-:W-:-:S04]  /*0640*/  IMAD.WIDE.U32 R14, R213, R2, R8 ;  /* 0x00000002d50e7225 */ /* 0x000fc800078e0008 */
[----:B------:R-:W-:Y:S01]  /*0650*/  IMAD R13, R213, R3, R15 ;  /* 0x00000003d50d7224 */ /* 0x000fe200078e020f */
[----:B------:R-:W-:Y:S02]  /*0660*/  IADD3 R14, P1, PT, R4, R14, RZ ;  /* 0x0000000e040e7210 */ /* 0x000fe40007f3e0ff */
        /* <DEDUP_REMOVED lines=26> */
.L_x_647:
[----:B------:R-:W-:Y:S05]  /*0810*/  BSYNC.RECONVERGENT B0 ;  /* 0x0000000000007941 */ /* 0x000fea0003800200 */
.L_x_646:
        /* <DEDUP_REMOVED lines=14> */
.L_x_645:
        /* <DEDUP_REMOVED lines=10> */
.L_x_648:
[----:B------:R-:W-:Y:S05]  /*09a0*/  BRA.U !UP0, `(.L_x_649) ;  /* 0x00000005089c7547 */ /* 0x000fea000b800000 */
[----:B------:R-:W1:Y:S01]  /*09b0*/  LDC R5, c[0x0][0x4f0] ;  /* 0x00013c00ff057b82 */ /* 0x000e620000000800 */
[----:B------:R-:W-:Y:S01]  /*09c0*/  LEA R8, R54, 0xffffff00, 0x8 ;  /* 0xffffff0036087811 */ /* 0x000fe200078e40ff */
[----:B------:R-:W2:Y:S03]  /*09d0*/  LDCU.64 UR4, c[0x0][0x4e8] ;  /* 0x00009d00ff0477ac */ /* 0x000ea60008000a00 */
[----:B------:R-:W-:Y:S01]  /*09e0*/  IABS R0, R8 ;  /* 0x0000000800007213 */ /* 0x000fe20000000000 */
[----:B------:R-:W3:Y:S02]  /*09f0*/  LDCU.64 UR8, c[0x0][0x3a0] ;  /* 0x00007400ff0877ac */ /* 0x000ee40008000a00 */
[----:B-----5:R-:W4:Y:S01]  /*0a00*/  LDC R6, c[0x0][0x3e8] ;  /* 0x0000fa00ff067b82 */ /* 0x020f220000000800 */
[----:B------:R-:W3:Y:S01]  /*0a10*/  LDCU.64 UR14, c[0x0][0x3b8] ;  /* 0x00007700ff0e77ac */ /* 0x000ee20008000a00 */
[----:B-1----:R-:W-:-:S02]  /*0a20*/  IABS R3, R5 ;  /* 0x0000000500037213 */ /* 0x002fc40000000000 */
[----:B------:R-:W-:Y:S02]  /*0a30*/  ISETP.NE.AND P3, PT, R5, RZ, PT ;  /* 0x000000ff0500720c */ /* 0x000fe40003f65270 */
[----:B------:R-:W1:Y:S08]  /*0a40*/  I2F.RP R4, R3 ;  /* 0x0000000300047306 */ /* 0x000e700000209400 */
[----:B-1----:R-:W1:Y:S02]  /*0a50*/  MUFU.RCP R10, R4 ;  /* 0x00000004000a7308 */ /* 0x002e640000001000 */
[----:B-1----:R-:W-:-:S06]  /*0a60*/  IADD3 R10, PT, PT, R10, 0xffffffe, RZ ;  /* 0x0ffffffe0a0a7810 */ /* 0x002fcc0007ffe0ff */
[----:B------:R-:W1:Y:S02]  /*0a70*/  F2I.FTZ.U32.TRUNC.NTZ R11, R10 ;  /* 0x0000000a000b7305 */ /* 0x000e64000021f000 */
[----:B-1----:R-:W-:Y:S01]  /*0a80*/  IMAD.MOV R2, RZ, RZ, -R11 ;  /* 0x000000ffff027224 */ /* 0x002fe200078e0a0b */
[----:B------:R-:W-:-:S03]  /*0a90*/  MOV R10, RZ ;  /* 0x000000ff000a7202 */ /* 0x000fc60000000f00 */
[----:B------:R-:W-:-:S04]  /*0aa0*/  IMAD R2, R2, R3, RZ ;  /* 0x0000000302027224 */ /* 0x000fc800078e02ff */
[----:B------:R-:W-:-:S04]  /*0ab0*/  IMAD.HI.U32 R11, R11, R2, R10 ;  /* 0x000000020b0b7227 */ /* 0x000fc800078e000a */
[----:B------:R-:W-:-:S04]  /*0ac0*/  IMAD.MOV.U32 R2, RZ, RZ, R0 ;  /* 0x000000ffff027224 */ /* 0x000fc800078e0000 */
[----:B------:R-:W-:-:S04]  /*0ad0*/  IMAD.HI.U32 R4, R11, R2, RZ ;  /* 0x000000020b047227 */ /* 0x000fc800078e00ff */
[----:B--2---:R-:W-:Y:S01]  /*0ae0*/  IMAD.WIDE.U32 R10, R9, UR4, RZ ;  /* 0x00000004090a7c25 */ /* 0x004fe2000f8e00ff */
[----:B------:R-:W-:-:S03]  /*0af0*/  IADD3 R0, PT, PT, -R4, RZ, RZ ;  /* 0x000000ff04007210 */ /* 0x000fc60007ffe1ff */
[----:B------:R-:W-:Y:S01]  /*0b00*/  IMAD R223, R9, UR5, R11 ;  /* 0x0000000509df7c24 */ /* 0x000fe2000f8e020b */
[----:B------:R-:W1:Y:S01]  /*0b10*/  LDCU.64 UR4, c[0x0][0x3a8] ;  /* 0x00007500ff0477ac */ /* 0x000e620008000a00 */
[----:B------:R-:W-:-:S05]  /*0b20*/  IMAD R0, R3, R0, R2 ;  /* 0x0000000003007224 */ /* 0x000fca00078e0202 */
[----:B------:R-:W-:-:S13]  /*0b30*/  ISETP.GT.U32.AND P0, PT, R3, R0, PT ;  /* 0x000000000300720c */ /* 0x000fda0003f04070 */
[----:B------:R-:W-:Y:S01]  /*0b40*/  @!P0 IMAD.IADD R0, R0, 0x1, -R3 ;  /* 0x0000000100008824 */ /* 0x000fe200078e0a03 */
[----:B------:R-:W-:Y:S02]  /*0b50*/  @!P0 IADD3 R4, PT, PT, R4, 0x1, RZ ;  /* 0x0000000104048810 */ /* 0x000fe40007ffe0ff */
[----:B------:R-:W-:Y:S02]  /*0b60*/  LEA R222, P0, R10, UR12, 0x2 ;  /* 0x0000000c0ade7c11 */ /* 0x000fe4000f8010ff */
[----:B------:R-:W-:Y:S02]  /*0b70*/  ISETP.GE.U32.AND P1, PT, R0, R3, PT ;  /* 0x000000030000720c */ /* 0x000fe40003f26070 */
[----:B------:R-:W-:Y:S02]  /*0b80*/  LOP3.LUT R0, R8, R5, RZ, 0x3c, !PT ;  /* 0x0000000508007212 */ /* 0x000fe400078e3cff */
[----:B------:R-:W-:Y:S02]  /*0b90*/  LEA.HI.X R223, R10, UR13, R223, 0x2, P0 ;  /* 0x0000000d0adf7c11 */ /* 0x000fe400080f14df */
[----:B------:R-:W-:-:S07]  /*0ba0*/  ISETP.GE.AND P2, PT, R0, RZ, PT ;  /* 0x000000ff0000720c */ /* 0x000fce0003f46270 */
[----:B------:R-:W-:-:S05]  /*0bb0*/  @P1 VIADD R4, R4, 0x1 ;  /* 0x0000000104041836 */ /* 0x000fca0000000000 */
[----:B------:R-:W-:-:S05]  /*0bc0*/  MOV R3, R4 ;  /* 0x0000000400037202 */ /* 0x000fca0000000f00 */
[----:B------:R-:W-:Y:S01]  /*0bd0*/  @!P2 IMAD.MOV R3, RZ, RZ, -R3 ;  /* 0x000000ffff03a224 */ /* 0x000fe200078e0a03 */
[----:B------:R-:W-:-:S05]  /*0be0*/  @!P3 LOP3.LUT R3, RZ, R5, RZ, 0x33, !PT ;  /* 0x00000005ff03b212 */ /* 0x000fca00078e33ff */
[----:B------:R-:W-:-:S05]  /*0bf0*/  IMAD.WIDE R16, R3, 0x4, R222 ;  /* 0x0000000403107825 */ /* 0x000fca00078e02de */
[----:B------:R-:W2:Y:S01]  /*0c00*/  LDG.E R10, desc[UR6][R16.64] ;  /* 0x00000006100a7981 */ /* 0x000ea2000c1e1900 */
[----:B----4-:R-:W-:Y:S02]  /*0c10*/  IABS R2, R6 ;  /* 0x0000000600027213 */ /* 0x010fe40000000000 */
[----:B------:R-:W-:Y:S02]  /*0c20*/  IADD3 R3, PT, PT, -R3, RZ, RZ ;  /* 0x000000ff03037210 */ /* 0x000fe40007ffe1ff */
[----:B------:R-:W4:Y:S01]  /*0c30*/  I2F.RP R11, R2 ;  /* 0x00000002000b7306 */ /* 0x000f220000209400 */
[----:B------:R-:W-:Y:S02]  /*0c40*/  ISETP.NE.AND P2, PT, R6, RZ, PT ;  /* 0x000000ff0600720c */ /* 0x000fe40003f45270 */
[----:B------:R-:W-:Y:S01]  /*0c50*/  IMAD R8, R5, R3, R8 ;  /* 0x0000000305087224 */ /* 0x000fe200078e0208 */
[----:B---3--:R-:W-:-:S04]  /*0c60*/  MOV R5, UR15 ;  /* 0x0000000f00057c02 */ /* 0x008fc80008000f00 */
[----:B----4-:R-:W3:Y:S02]  /*0c70*/  MUFU.RCP R12, R11 ;  /* 0x0000000b000c7308 */ /* 0x010ee40000001000 */
[----:B---3--:R-:W-:-:S06]  /*0c80*/  IADD3 R12, PT, PT, R12, 0xffffffe, RZ ;  /* 0x0ffffffe0c0c7810 */ /* 0x008fcc0007ffe0ff */
[----:B------:R-:W3:Y:S02]  /*0c90*/  F2I.FTZ.U32.TRUNC.NTZ R13, R12 ;  /* 0x0000000c000d7305 */ /* 0x000ee4000021f000 */
[----:B---3--:R-:W-:Y:S01]  /*0ca0*/  IMAD.MOV R0, RZ, RZ, -R13 ;  /* 0x000000ffff007224 */ /* 0x008fe200078e0a0d */
[----:B------:R-:W-:-:S03]  /*0cb0*/  MOV R12, RZ ;  /* 0x000000ff000c7202 */ /* 0x000fc60000000f00 */
[----:B------:R-:W-:Y:S01]  /*0cc0*/  IMAD R4, R0, R2, RZ ;  /* 0x0000000200047224 */ /* 0x000fe200078e02ff */
[----:B------:R-:W-:-:S03]  /*0cd0*/  IABS R0, R7 ;  /* 0x0000000700007213 */ /* 0x000fc60000000000 */
[----:B------:R-:W-:-:S04]  /*0ce0*/  IMAD.HI.U32 R13, R13, R4, R12 ;  /* 0x000000040d0d7227 */ /* 0x000fc800078e000c */
[----:B------:R-:W-:-:S04]  /*0cf0*/  IMAD.MOV.U32 R4, RZ, RZ, R0 ;  /* 0x000000ffff047224 */ /* 0x000fc800078e0000 */
[----:B------:R-:W-:-:S05]  /*0d00*/  IMAD.HI.U32 R0, R13, R4, RZ ;  /* 0x000000040d007227 */ /* 0x000fca00078e00ff */
[----:B------:R-:W-:-:S05]  /*0d10*/  IADD3 R11, PT, PT, -R0, RZ, RZ ;  /* 0x000000ff000b7210 */ /* 0x000fca0007ffe1ff */
[----:B------:R-:W-:Y:S01]  /*0d20*/  IMAD R13, R2, R11, R4 ;  /* 0x0000000b020d7224 */ /* 0x000fe200078e0204 */
[----:B------:R-:W-:-:S04]  /*0d30*/  MOV R4, UR14 ;  /* 0x0000000e00047c02 */ /* 0x000fc80008000f00 */
[----:B------:R-:W-:-:S13]  /*0d40*/  ISETP.GT.U32.AND P0, PT, R2, R13, PT ;  /* 0x0000000d0200720c */ /* 0x000fda0003f04070 */
[----:B------:R-:W-:Y:S01]  /*0d50*/  @!P0 IADD3 R13, PT, PT, R13, -R2, RZ ;  /* 0x800000020d0d8210 */ /* 0x000fe20007ffe0ff */
[----:B------:R-:W-:-:S03]  /*0d60*/  @!P0 VIADD R0, R0, 0x1 ;  /* 0x0000000100008836 */ /* 0x000fc60000000000 */
[----:B------:R-:W-:Y:S02]  /*0d70*/  ISETP.GE.U32.AND P1, PT, R13, R2, PT ;  /* 0x000000020d00720c */ /* 0x000fe40003f26070 */
[-C--:B------:R-:W-:Y:S02]  /*0d80*/  LOP3.LUT R2, R7, R6.reuse, RZ, 0x3c, !PT ;  /* 0x0000000607027212 */ /* 0x080fe400078e3cff */
[----:B------:R-:W-:Y:S02]  /*0d90*/  LOP3.LUT R6, RZ, R6, RZ, 0x33, !PT ;  /* 0x00000006ff067212 */ /* 0x000fe400078e33ff */
[----:B------:R-:W-:-:S07]  /*0da0*/  ISETP.GE.AND P4, PT, R2, RZ, PT ;  /* 0x000000ff0200720c */ /* 0x000fce0003f86270 */
[----:B------:R-:W-:Y:S02]  /*0db0*/  @P1 IADD3 R0, PT, PT, R0, 0x1, RZ ;  /* 0x0000000100001810 */ /* 0x000fe40007ffe0ff */
[----:B--2---:R-:W-:Y:S01]  /*0dc0*/  SHF.R.S32.HI R11, RZ, 0x1f, R10 ;  /* 0x0000001fff0b7819 */ /* 0x004fe2000001140a */
[----:B------:R-:W-:-:S04]  /*0dd0*/  IMAD.WIDE.U32 R12, R10, UR8, RZ ;  /* 0x000000080a0c7c25 */ /* 0x000fc8000f8e00ff */
[C---:B------:R-:W-:Y:S02]  /*0de0*/  IMAD R17, R11.reuse, UR8, RZ ;  /* 0x000000080b117c24 */ /* 0x040fe4000f8e02ff */
[----:B-1----:R-:W-:Y:S02]  /*0df0*/  IMAD R11, R11, UR4, RZ ;  /* 0x000000040b0b7c24 */ /* 0x002fe4000f8e02ff */
[C---:B------:R-:W-:Y:S01]  /*0e00*/  IMAD R18, R10.reuse, UR9, R17 ;  /* 0x000000090a127c24 */ /* 0x040fe2000f8e0211 */
[----:B------:R-:W1:Y:S01]  /*0e10*/  LDCU.128 UR8, c[0x0][0x3d0] ;  /* 0x00007a00ff0877ac */ /* 0x000e620008000c00 */
[C---:B------:R-:W-:Y:S02]  /*0e20*/  IMAD R16, R10.reuse, UR5, R11 ;  /* 0x000000050a107c24 */ /* 0x040fe4000f8e020b */
[----:B------:R-:W-:Y:S01]  /*0e30*/  IMAD.WIDE.U32 R10, R10, UR4, RZ ;  /* 0x000000040a0a7c25 */ /* 0x000fe2000f8e00ff */
[----:B------:R-:W2:Y:S01]  /*0e40*/  LDCU.64 UR4, c[0x0][0x3c0] ;  /* 0x00007800ff0477ac */ /* 0x000ea20008000a00 */
[----:B------:R-:W-:-:S02]  /*0e50*/  IADD3 R19, PT, PT, R13, R18, RZ ;  /* 0x000000120d137210 */ /* 0x000fc40007ffe0ff */
[----:B------:R-:W-:Y:S01]  /*0e60*/  IMAD.MOV.U32 R13, RZ, RZ, R0 ;  /* 0x000000ffff0d7224 */ /* 0x000fe200078e0000 */
[----:B------:R-:W-:Y:S01]  /*0e70*/  MOV R18, R12 ;  /* 0x0000000c00127202 */ /* 0x000fe20000000f00 */
[----:B------:R-:W-:Y:S01]  /*0e80*/  IMAD.IADD R17, R11, 0x1, R16 ;  /* 0x000000010b117824 */ /* 0x000fe200078e0210 */
[----:B------:R-:W-:Y:S01]  /*0e90*/  SHF.R.S32.HI R11, RZ, 0x1f, R8 ;  /* 0x0000001fff0b7819 */ /* 0x000fe20000011408 */
[----:B------:R-:W-:Y:S01]  /*0ea0*/  IMAD.MOV.U32 R16, RZ, RZ, R10 ;  /* 0x000000ffff107224 */ /* 0x000fe200078e000a */
[----:B------:R-:W-:Y:S01]  /*0eb0*/  @!P4 IADD3 R13, PT, PT, -R13, RZ, RZ ;  /* 0x000000ff0d0dc210 */ /* 0x000fe20007ffe1ff */
[----:B------:R-:W-:-:S03]  /*0ec0*/  IMAD.WIDE.U32 R18, R8, R4, R18 ;  /* 0x0000000408127225 */ /* 0x000fc600078e0012 */
[----:B------:R-:W-:Y:S01]  /*0ed0*/  SEL R12, R6, R13, !P2 ;  /* 0x0000000d060c7207 */ /* 0x000fe20005000000 */
[----:B------:R-:W-:-:S04]  /*0ee0*/  IMAD R10, R11, R4, RZ ;  /* 0x000000040b0a7224 */ /* 0x000fc800078e02ff */
[----:B------:R-:W-:Y:S01]  /*0ef0*/  IMAD R10, R8, R5, R10 ;  /* 0x00000005080a7224 */ /* 0x000fe200078e020a */
[----:B--2---:R-:W-:Y:S01]  /*0f00*/  MOV R2, UR4 ;  /* 0x0000000400027c02 */ /* 0x004fe20008000f00 */
[----:B------:R-:W-:-:S03]  /*0f10*/  IMAD.U32 R3, RZ, RZ, UR5 ;  /* 0x00000005ff037e24 */ /* 0x000fc6000f8e00ff */
[----:B------:R-:W-:Y:S01]  /*0f20*/  IADD3 R19, PT, PT, R19, R10, RZ ;  /* 0x0000000a13137210 */ /* 0x000fe20007ffe0ff */
[-C--:B------:R-:W-:Y:S02]  /*0f30*/  IMAD R11, R11, R2.reuse, RZ ;  /* 0x000000020b0b7224 */ /* 0x080fe400078e02ff */
[----:B------:R-:W-:-:S04]  /*0f40*/  IMAD.WIDE.U32 R16, R8, R2, R16 ;  /* 0x0000000208107225 */ /* 0x000fc800078e0010 */
[----:B------:R-:W-:Y:S01]  /*0f50*/  IMAD R11, R8, R3, R11 ;  /* 0x00000003080b7224 */ /* 0x000fe200078e020b */
[----:B------:R-:W-:Y:S01]  /*0f60*/  SHF.R.S32.HI R8, RZ, 0x1f, R12 ;  /* 0x0000001fff087819 */ /* 0x000fe2000001140c */
[----:B-1----:R-:W-:-:S03]  /*0f70*/  IMAD.WIDE.U32 R18, R12, UR8, R18 ;  /* 0x000000080c127c25 */ /* 0x002fc6000f8e0012 */
[----:B------:R-:W-:Y:S01]  /*0f80*/  IADD3 R17, PT, PT, R17, R11, RZ ;  /* 0x0000000b11117210 */ /* 0x000fe20007ffe0ff */
[C---:B------:R-:W-:Y:S02]  /*0f90*/  IMAD R13, R8.reuse, UR10, RZ ;  /* 0x0000000a080d7c24 */ /* 0x040fe4000f8e02ff */
[----:B------:R-:W-:Y:S02]  /*0fa0*/  IMAD R11, R8, UR8, RZ ;  /* 0x00000008080b7c24 */ /* 0x000fe4000f8e02ff */
[C---:B------:R-:W-:Y:S02]  /*0fb0*/  IMAD R13, R12.reuse, UR11, R13 ;  /* 0x0000000b0c0d7c24 */ /* 0x040fe4000f8e020d */
[----:B------:R-:W-:-:S04]  /*0fc0*/  IMAD.WIDE.U32 R16, R12, UR10, R16 ;  /* 0x0000000a0c107c25 */ /* 0x000fc8000f8e0010 */
[----:B------:R-:W-:Y:S01]  /*0fd0*/  IMAD R11, R12, UR9, R11 ;  /* 0x000000090c0b7c24 */ /* 0x000fe2000f8e020b */
[----:B------:R-:W-:Y:S02]  /*0fe0*/  MOV R12, R18 ;  /* 0x00000012000c7202 */ /* 0x000fe40000000f00 */
[----:B------:R-:W-:Y:S01]  /*0ff0*/  IADD3 R14, PT, PT, R17, R13, RZ ;  /* 0x0000000d110e7210 */ /* 0x000fe20007ffe0ff */
[----:B------:R-:W-:Y:S01]  /*1000*/  IMAD.IADD R8, R19, 0x1, R11 ;  /* 0x0000000113087824 */ /* 0x000fe200078e020b */
[----:B------:R-:W-:Y:S06]  /*1010*/  BRA `(.L_x_650) ;  /* 0x0000000400587947 */ /* 0x000fec0003800000 */
.L_x_649:
        /* <DEDUP_REMOVED lines=15> */
.L_x_651:
[----:B------:R-:W2:Y:S01]  /*1110*/  LDC.64 R4, c[0x0][0x3b8] ;  /* 0x0000ee00ff047b82 */ /* 0x000ea20000000a00 */
[----:B-1----:R-:W-:-:S05]  /*1120*/  IADD3 R2, PT, PT, R0, R11, RZ ;  /* 0x0000000b00027210 */ /* 0x002fca0007ffe0ff */
[C---:B--2---:R-:W-:Y:S02]  /*1130*/  IMAD R17, R2.reuse, R5, RZ ;  /* 0x0000000502117224 */ /* 0x044fe400078e02ff */
[----:B------:R-:W-:-:S05]  /*1140*/  IMAD.WIDE.U32 R2, R2, R4, RZ ;  /* 0x0000000402027225 */ /* 0x000fca00078e00ff */
[----:B------:R-:W-:Y:S02]  /*1150*/  IADD3 R17, PT, PT, R3, R17, RZ ;  /* 0x0000001103117210 */ /* 0x000fe40007ffe0ff */
[----:B------:R-:W-:Y:S02]  /*1160*/  MOV R16, R2 ;  /* 0x0000000200107202 */ /* 0x000fe40000000f00 */
.L_x_652:
[----:B------:R-:W-:Y:S05]  /*1170*/  @P0 BRA `(.L_x_653) ;  /* 0x0000000000340947 */ /* 0x000fea0003800000 */
[----:B------:R-:W1:Y:S01]  /*1180*/  LDC.64 R2, c[0x0][0x3c0] ;  /* 0x0000f000ff027b82 */ /* 0x000e620000000a00 */
[----:B------:R-:W2:Y:S01]  /*1190*/  LDCU.64 UR4, c[0x0][0x3a8] ;  /* 0x00007500ff0477ac */ /* 0x000ea20008000a00 */
[----:B------:R-:W-:Y:S02]  /*11a0*/  SHF.R.S32.HI R11, RZ, 0x1f, R0 ;  /* 0x0000001fff0b7819 */ /* 0x000fe40000011400 */
[----:B-----5:R-:W-:-:S03]  /*11b0*/  SHF.R.S32.HI R8, RZ, 0x1f, R6 ;  /* 0x0000001fff087819 */ /* 0x020fc60000011406 */
[-C--:B-1----:R-:W-:Y:S02]  /*11c0*/  IMAD R10, R11, R2.reuse, RZ ;  /* 0x000000020b0a7224 */ /* 0x082fe400078e02ff */
[----:B------:R-:W-:-:S04]  /*11d0*/  IMAD.WIDE.U32 R12, R0, R2, RZ ;  /* 0x00000002000c7225 */ /* 0x000fc800078e00ff */
[----:B------:R-:W-:Y:S02]  /*11e0*/  IMAD R10, R0, R3, R10 ;  /* 0x00000003000a7224 */ /* 0x000fe400078e020a */
[----:B--2---:R-:W-:-:S03]  /*11f0*/  IMAD R11, R8, UR4, RZ ;  /* 0x00000004080b7c24 */ /* 0x004fc6000f8e02ff */
[----:B------:R-:W-:Y:S01]  /*1200*/  IADD3 R13, PT, PT, R13, R10, RZ ;  /* 0x0000000a0d0d7210 */ /* 0x000fe20007ffe0ff */
[C---:B------:R-:W-:Y:S02]  /*1210*/  IMAD R11, R6.reuse, UR5, R11 ;  /* 0x00000005060b7c24 */ /* 0x040fe4000f8e020b */
[----:B------:R-:W-:-:S05]  /*1220*/  IMAD.WIDE.U32 R18, R6, UR4, R12 ;  /* 0x0000000406127c25 */ /* 0x000fca000f8e000c */
[----:B------:R-:W-:Y:S01]  /*1230*/  IADD3 R19, PT, PT, R19, R11, RZ ;  /* 0x0000000b13137210 */ /* 0x000fe20007ffe0ff */
[----:B------:R-:W-:Y:S06]  /*1240*/  BRA `(.L_x_654) ;  /* 0x0000000000187947 */ /* 0x000fec0003800000 */
.L_x_653:
[----:B------:R-:W1:Y:S01]  /*1250*/  LDC.64 R2, c[0x0][0x3c0] ;  /* 0x0000f000ff027b82 */ /* 0x000e620000000a00 */
[----:B------:R-:W-:-:S05]  /*1260*/  IADD3 R0, PT, PT, R0, R11, RZ ;  /* 0x0000000b00007210 */ /* 0x000fca0007ffe0ff */
[C---:B-1----:R-:W-:Y:S02]  /*1270*/  IMAD R19, R0.reuse, R3, RZ ;  /* 0x0000000300137224 */ /* 0x042fe400078e02ff */
[----:B------:R-:W-:-:S05]  /*1280*/  IMAD.WIDE.U32 R10, R0, R2, RZ ;  /* 0x00000002000a7225 */ /* 0x000fca00078e00ff */
[----:B------:R-:W-:Y:S02]  /*1290*/  IADD3 R19, PT, PT, R11, R19, RZ ;  /* 0x000000130b137210 */ /* 0x000fe40007ffe0ff */
[----:B------:R-:W-:-:S07]  /*12a0*/  MOV R18, R10 ;  /* 0x0000000a00127202 */ /* 0x000fce0000000f00 */
.L_x_654:
[----:B-----5:R-:W1:Y:S01]  /*12b0*/  LDC R6, c[0x0][0x3e8] ;  /* 0x0000fa00ff067b82 */ /* 0x020e620000000800 */
[----:B------:R-:W-:Y:S02]  /*12c0*/  CS2R R222, SRZ ;  /* 0x0000000000de7805 */ /* 0x000fe4000001ff00 */
[----:B-1----:R-:W-:Y:S02]  /*12d0*/  IABS R8, R6 ;  /* 0x0000000600087213 */ /* 0x002fe40000000000 */
[----:B------:R-:W-:Y:S02]  /*12e0*/  ISETP.NE.AND P2, PT, R6, RZ, PT ;  /* 0x000000ff0600720c */ /* 0x000fe40003f45270 */
        /* <DEDUP_REMOVED lines=10> */
[----:B------:R-:W-:Y:S02]  /*1390*/  IMAD.HI.U32 R0, R13, R10, RZ ;  /* 0x0000000a0d007227 */ /* 0x000fe400078e00ff */
[----:B------:R-:W1:Y:S03]  /*13a0*/  LDC.64 R12, c[0x0][0x3d8] ;  /* 0x0000f600ff0c7b82 */ /* 0x000e660000000a00 */
[----:B------:R-:W-:-:S05]  /*13b0*/  IADD3 R11, PT, PT, -R0, RZ, RZ ;  /* 0x000000ff000b7210 */ /* 0x000fca0007ffe1ff */
[----:B------:R-:W-:-:S05]  /*13c0*/  IMAD R11, R8, R11, R10 ;  /* 0x0000000b080b7224 */ /* 0x000fca00078e020a */
[----:B------:R-:W-:-:S13]  /*13d0*/  ISETP.GT.U32.AND P0, PT, R8, R11, PT ;  /* 0x0000000b0800720c */ /* 0x000fda0003f04070 */
[----:B------:R-:W-:Y:S01]  /*13e0*/  @!P0 IMAD.IADD R11, R11, 0x1, -R8 ;  /* 0x000000010b0b8824 */ /* 0x000fe200078e0a08 */
[----:B------:R-:W-:-:S04]  /*13f0*/  @!P0 IADD3 R0, PT, PT, R0, 0x1, RZ ;  /* 0x0000000100008810 */ /* 0x000fc80007ffe0ff */
[----:B------:R-:W-:Y:S02]  /*1400*/  ISETP.GE.U32.AND P1, PT, R11, R8, PT ;  /* 0x000000080b00720c */ /* 0x000fe40003f26070 */
[-C--:B------:R-:W-:Y:S01]  /*1410*/  LOP3.LUT R8, R7, R6.reuse, RZ, 0x3c, !PT ;  /* 0x0000000607087212 */ /* 0x080fe200078e3cff */
[----:B------:R-:W2:Y:S01]  /*1420*/  LDC.64 R10, c[0x0][0x3d0] ;  /* 0x0000f400ff0a7b82 */ /* 0x000ea20000000a00 */
[----:B------:R-:W-:Y:S02]  /*1430*/  LOP3.LUT R6, RZ, R6, RZ, 0x33, !PT ;  /* 0x00000006ff067212 */ /* 0x000fe400078e33ff */
[----:B------:R-:W-:Y:S02]  /*1440*/  ISETP.GE.AND P4, PT, R8, RZ, PT ;  /* 0x000000ff0800720c */ /* 0x000fe40003f86270 */
[----:B------:R-:W-:-:S05]  /*1450*/  LEA R8, R54, 0xffffff00, 0x8 ;  /* 0xffffff0036087811 */ /* 0x000fca00078e40ff */
[----:B------:R-:W-:Y:S02]  /*1460*/  @P1 VIADD R0, R0, 0x1 ;  /* 0x0000000100001836 */ /* 0x000fe40000000000 */
[----:B------:R-:W-:-:S03]  /*1470*/  IMAD.WIDE.U32 R18, R8, R2, R18 ;  /* 0x0000000208127225 */ /* 0x000fc600078e0012 */
[----:B------:R-:W-:Y:S01]  /*1480*/  MOV R21, R0 ;  /* 0x0000000000157202 */ /* 0x000fe20000000f00 */
[----:B------:R-:W-:-:S03]  /*1490*/  IMAD R19, R8, R3, R19 ;  /* 0x0000000308137224 */ /* 0x000fc600078e0213 */
[----:B------:R-:W-:-:S04]  /*14a0*/  @!P4 IADD3 R21, PT, PT, -R21, RZ, RZ ;  /* 0x000000ff1515c210 */ /* 0x000fc80007ffe1ff */
[----:B------:R-:W-:Y:S01]  /*14b0*/  SEL R14, R6, R21, !P2 ;  /* 0x00000015060e7207 */ /* 0x000fe20005000000 */
[----:B------:R-:W-:-:S03]  /*14c0*/  IMAD.WIDE.U32 R20, R8, R4, R16 ;  /* 0x0000000408147225 */ /* 0x000fc600078e0010 */
[----:B------:R-:W-:Y:S01]  /*14d0*/  SHF.R.S32.HI R17, RZ, 0x1f, R14 ;  /* 0x0000001fff117819 */ /* 0x000fe2000001140e */
[----:B------:R-:W-:Y:S02]  /*14e0*/  IMAD R21, R8, R5, R21 ;  /* 0x0000000508157224 */ /* 0x000fe400078e0215 */
[----:B-1----:R-:W-:-:S04]  /*14f0*/  IMAD.WIDE.U32 R18, R14, R12, R18 ;  /* 0x0000000c0e127225 */ /* 0x002fc800078e0012 */
[C---:B------:R-:W-:Y:S02]  /*1500*/  IMAD R8, R17.reuse, R12, RZ ;  /* 0x0000000c11087224 */ /* 0x040fe400078e02ff */
[-C--:B--2---:R-:W-:Y:S02]  /*1510*/  IMAD R17, R17, R10.reuse, RZ ;  /* 0x0000000a11117224 */ /* 0x084fe400078e02ff */
[C---:B------:R-:W-:Y:S02]  /*1520*/  IMAD R8, R14.reuse, R13, R8 ;  /* 0x0000000d0e087224 */ /* 0x040fe400078e0208 */
[----:B------:R-:W-:-:S04]  /*1530*/  IMAD.WIDE.U32 R12, R14, R10, R20 ;  /* 0x0000000a0e0c7225 */ /* 0x000fc800078e0014 */
[----:B------:R-:W-:Y:S01]  /*1540*/  IMAD R11, R14, R11, R17 ;  /* 0x0000000b0e0b7224 */ /* 0x000fe200078e0211 */
[----:B------:R-:W-:Y:S01]  /*1550*/  IADD3 R14, PT, PT, R19, R8, RZ ;  /* 0x00000008130e7210 */ /* 0x000fe20007ffe0ff */
[----:B------:R-:W-:-:S03]  /*1560*/  IMAD.MOV.U32 R16, RZ, RZ, R18 ;  /* 0x000000ffff107224 */ /* 0x000fc600078e0012 */
[----:B------:R-:W-:-:S07]  /*1570*/  IADD3 R8, PT, PT, R13, R11, RZ ;  /* 0x0000000b0d087210 */ /* 0x000fce0007ffe0ff */
.L_x_650:
[----:B------:R-:W-:Y:S01]  /*1580*/  IMAD.MOV.U32 R13, RZ, RZ, RZ ;  /* 0x000000ffff0d7224 */ /* 0x000fe200078e00ff */
[----:B------:R-:W-:Y:S01]  /*1590*/  ISETP.NE.AND P0, PT, R212, -0x1, PT ;  /* 0xffffffffd400780c */ /* 0x000fe20003f05270 */
[----:B------:R-:W1:Y:S01]  /*15a0*/  LDC.64 R126, c[0x0][0x3b0] ;  /* 0x0000ec00ff7e7b82 */ /* 0x000e620000000a00 */
[----:B------:R-:W-:Y:S01]  /*15b0*/  IMAD.SHL.U32 R66, R72, 0x8, RZ ;  /* 0x0000000848427824 */ /* 0x000fe200078e00ff */
[----:B------:R-:W2:Y:S02]  /*15c0*/  LDCU.64 UR4, c[0x0][0x3c8] ;  /* 0x00007900ff0477ac */ /* 0x000ea40008000a00 */
[----:B------:R3:W5:Y:S01]  /*15d0*/  @P5 LDG.E R13, desc[UR6][R128.64] ;  /* 0x00000006800d5981 */ /* 0x000762000c1e1900 */
[----:B------:R-:W-:Y:S01]  /*15e0*/  SHF.R.U32.HI R220, RZ, 0x2, R72 ;  /* 0x00000002ffdc7819 */ /* 0x000fe20000011648 */
[----:B------:R-:W-:Y:S01]  /*15f0*/  IMAD.SHL.U32 R65, R4, 0x20, RZ ;  /* 0x0000002004417824 */ /* 0x000fe200078e00ff */
[----:B------:R-:W-:Y:S01]  /*1600*/  LOP3.LUT R148, R66, 0x18, RZ, 0xc0, !PT ;  /* 0x0000001842947812 */ /* 0x000fe200078ec0ff */
[----:B------:R-:W4:Y:S01]  /*1610*/  LDCU.64 UR8, c[0x0][0x388] ;  /* 0x00007100ff0877ac */ /* 0x000f220008000a00 */
[----:B------:R-:W-:Y:S01]  /*1620*/  MOV R221, RZ ;  /* 0x000000ff00dd7202 */ /* 0x000fe20000000f00 */
[----:B------:R-:W-:Y:S01]  /*1630*/  IMAD.SHL.U32 R60, R72, 0x20, RZ ;  /* 0x00000020483c7824 */ /* 0x000fe200078e00ff */
[----:B------:R-:W-:Y:S01]  /*1640*/  IADD3 R22, P3, PT, R148, R12, RZ ;  /* 0x0000000c94167210 */ /* 0x000fe20007f7e0ff */
[----:B------:R-:W2:Y:S01]  /*1650*/  @!P0 LDC.64 R10, c[0x0][0x398] ;  /* 0x0000e600ff0a8b82 */ /* 0x000ea20000000a00 */
[----:B------:R-:W-:Y:S01]  /*1660*/  SHF.L.U64.HI R62, R4, 0x5, R5 ;  /* 0x00000005043e7819 */ /* 0x000fe20000010205 */
[----:B------:R-:W-:Y:S01]  /*1670*/  IMAD.SHL.U32 R55, R54, 0x100, RZ ;  /* 0x0000010036377824 */ /* 0x000fe200078e00ff */
[----:B------:R-:W-:Y:S01]  /*1680*/  SHF.L.U32 R73, R72, 0x2, RZ ;  /* 0x0000000248497819 */ /* 0x000fe200000006ff */
[----:B------:R-:W-:Y:S01]  /*1690*/  IMAD.X R23, RZ, RZ, R8, P3 ;  /* 0x000000ffff177224 */ /* 0x000fe200018e0608 */
[----:B------:R-:W-:Y:S01]  /*16a0*/  LOP3.LUT R60, R60, 0xc0, RZ, 0xc0, !PT ;  /* 0x000000c03c3c7812 */ /* 0x000fe200078ec0ff */
[C---:B------:R-:W-:Y:S01]  /*16b0*/  IMAD.SHL.U32 R69, R2.reuse, 0x20, RZ ;  /* 0x0000002002457824 */ /* 0x040fe200078e00ff */
[----:B------:R-:W-:Y:S01]  /*16c0*/  SHF.L.U64.HI R64, R2, 0x5, R3 ;  /* 0x0000000502407819 */ /* 0x000fe20000010203 */
[----:B------:R-:W-:Y:S01]  /*16d0*/  IMAD.WIDE.U32 R22, R220, R4, R22 ;  /* 0x00000004dc167225 */ /* 0x000fe200078e0016 */
[----:B------:R-:W-:-:S02]  /*16e0*/  SHF.R.S32.HI R4, RZ, 0x1f, R63 ;  /* 0x0000001fff047819 */ /* 0x000fc4000001143f */
[----:B------:R-:W-:Y:S01]  /*16f0*/  LOP3.LUT R60, R60, 0x18, R73, 0xf8, !PT ;  /* 0x000000183c3c7812 */ /* 0x000fe200078ef849 */
[----:B-1----:R-:W-:Y:S01]  /*1700*/  @P0 IMAD.WIDE.U32 R20, R212, R126, RZ ;  /* 0x0000007ed4140225 */ /* 0x002fe200078e00ff */
[----:B------:R-:W-:Y:S02]  /*1710*/  LEA.HI R4, R4, R63, RZ, 0x8 ;  /* 0x0000003f04047211 */ /* 0x000fe400078f40ff */
[----:B------:R-:W-:Y:S01]  /*1720*/  LOP3.LUT R73, R73, 0xc, RZ, 0xc0, !PT ;  /* 0x0000000c49497812 */ /* 0x000fe200078ec0ff */
[----:B------:R-:W-:Y:S01]  /*1730*/  IMAD R81, R220, R5, R23 ;  /* 0x00000005dc517224 */ /* 0x000fe200078e0217 */
[----:B------:R-:W-:Y:S01]  /*1740*/  LOP3.LUT R113, R66, 0x20, RZ, 0xc0, !PT ;  /* 0x0000002042717812 */ /* 0x000fe200078ec0ff */
[C---:B------:R-:W-:Y:S02]  /*1750*/  IMAD.SHL.U32 R80, R22.reuse, 0x2, RZ ;  /* 0x0000000216507824 */ /* 0x040fe400078e00ff */
[----:B------:R-:W-:Y:S01]  /*1760*/  VIADD R68, R55, 0xffffff00 ;  /* 0xffffff0037447836 */ /* 0x000fe20000000000 */
[----:B------:R-:W-:Y:S01]  /*1770*/  SHF.L.U64.HI R81, R22, 0x1, R81 ;  /* 0x0000000116517819 */ /* 0x000fe20000010251 */
[----:B--2---:R-:W-:-:S04]  /*1780*/  @!P0 IMAD.WIDE.U32 R18, R9, R10, RZ ;  /* 0x0000000a09128225 */ /* 0x004fc800078e00ff */
[----:B------:R-:W-:Y:S02]  /*1790*/  @!P0 IMAD R10, R9, R11, R19 ;  /* 0x0000000b090a8224 */ /* 0x000fe400078e0213 */
[----:B------:R-:W-:Y:S01]  /*17a0*/  @!P0 IMAD.MOV.U32 R11, RZ, RZ, R18 ;  /* 0x000000ffff0b8224 */ /* 0x000fe200078e0012 */
[----:B------:R-:W-:Y:S01]  /*17b0*/  IADD3 R18, P1, PT, R148, R16, RZ ;  /* 0x0000001094127210 */ /* 0x000fe20007f3e0ff */
[----:B------:R-:W-:Y:S02]  /*17c0*/  @P0 IMAD.MOV.U32 R11, RZ, RZ, R20 ;  /* 0x000000ffff0b0224 */ /* 0x000fe400078e0014 */
[----:B------:R-:W-:Y:S01]  /*17d0*/  @P0 IMAD R10, R212, R127, R21 ;  /* 0x0000007fd40a0224 */ /* 0x000fe200078e0215 */
[----:B------:R-:W-:Y:S01]  /*17e0*/  IADD3.X R19, PT, PT, RZ, R14, RZ, P1, !PT ;  /* 0x0000000eff137210 */ /* 0x000fe20000ffe4ff */
[----:B------:R-:W-:Y:S01]  /*17f0*/  IMAD.WIDE.U32 R16, R15, 0x40, R220 ;  /* 0x000000400f107825 */ /* 0x000fe200078e00dc */
[----:B------:R-:W-:Y:S02]  /*1800*/  IADD3 R14, P0, PT, R148, R11, RZ ;  /* 0x0000000b940e7210 */ /* 0x000fe40007f1e0ff */
[----:B------:R-:W1:Y:S01]  /*1810*/  LDC R11, c[0x0][0x450] ;  /* 0x00011400ff0b7b82 */ /* 0x000e620000000800 */
[----:B------:R-:W-:Y:S01]  /*1820*/  IMAD.WIDE.U32 R18, R220, R2, R18 ;  /* 0x00000002dc127225 */ /* 0x000fe200078e0012 */
[----:B----4-:R-:W-:-:S03]  /*1830*/  IADD3 R80, P1, PT, R80, UR8, RZ ;  /* 0x0000000850507c10 */ /* 0x010fc6000ff3e0ff */
[----:B------:R-:W-:Y:S01]  /*1840*/  IMAD.X R15, RZ, RZ, R10, P0 ;  /* 0x000000ffff0f7224 */ /* 0x000fe200000e060a */
[----:B------:R-:W-:Y:S01]  /*1850*/  SHF.L.U32 R78, R18, 0x1, RZ ;  /* 0x00000001124e7819 */ /* 0x000fe200000006ff */
[----:B------:R-:W-:Y:S01]  /*1860*/  IMAD R77, R220, R3, R19 ;  /* 0x00000003dc4d7224 */ /* 0x000fe200078e0213 */
[----:B------:R-:W-:Y:S01]  /*1870*/  IADD3.X R81, PT, PT, R81, UR9, RZ, P1, !PT ;  /* 0x0000000951517c10 */ /* 0x000fe20008ffe4ff */
[----:B------:R-:W-:-:S03]  /*1880*/  IMAD.WIDE.U32 R14, R7, UR4, R14 ;  /* 0x00000004070e7c25 */ /* 0x000fc6000f8e000e */
[----:B------:R-:W-:Y:S01]  /*1890*/  SHF.L.U64.HI R77, R18, 0x1, R77 ;  /* 0x00000001124d7819 */ /* 0x000fe2000001024d */
[----:B------:R-:W-:Y:S01]  /*18a0*/  IMAD R15, R7, UR5, R15 ;  /* 0x00000005070f7c24 */ /* 0x000fe2000f8e020f */
[----:B------:R-:W2:Y:S01]  /*18b0*/  LDCU.64 UR4, c[0x0][0x390] ;  /* 0x00007200ff0477ac */ /* 0x000ea20008000a00 */
[----:B------:R-:W-:Y:S01]  /*18c0*/  SHF.R.S32.HI R7, RZ, 0x8, R4 ;  /* 0x00000008ff077819 */ /* 0x000fe20000011404 */
[-C--:B------:R-:W-:Y:S02]  /*18d0*/  IMAD R67, R17, R126.reuse, RZ ;  /* 0x0000007e11437224 */ /* 0x080fe400078e02ff */
[----:B------:R-:W-:Y:S02]  /*18e0*/  IMAD.MOV.U32 R216, RZ, RZ, R80 ;  /* 0x000000ffffd87224 */ /* 0x000fe400078e0050 */
[C---:B------:R-:W-:Y:S02]  /*18f0*/  IMAD R67, R16.reuse, R127, R67 ;  /* 0x0000007f10437224 */ /* 0x040fe400078e0243 */
[----:B------:R-:W-:Y:S01]  /*1900*/  IMAD.WIDE.U32 R126, R16, R126, R14 ;  /* 0x0000007e107e7225 */ /* 0x000fe200078e000e */
[----:B-1----:R-:W-:-:S03]  /*1910*/  LEA.HI R11, R11, R11, RZ, 0x1 ;  /* 0x0000000b0b0b7211 */ /* 0x002fc600078f08ff */
[----:B------:R-:W-:Y:S01]  /*1920*/  IMAD.MOV.U32 R215, RZ, RZ, R81 ;  /* 0x000000ffffd77224 */ /* 0x000fe200078e0051 */
[----:B------:R-:W-:Y:S02]  /*1930*/  IADD3 R67, PT, PT, R127, R67, RZ ;  /* 0x000000437f437210 */ /* 0x000fe40007ffe0ff */
[----:B------:R-:W-:Y:S02]  /*1940*/  SHF.R.S32.HI R11, RZ, 0x1, R11 ;  /* 0x00000001ff0b7819 */ /* 0x000fe4000001140b */
[----:B--2---:R-:W-:-:S03]  /*1950*/  IADD3 R78, P0, PT, R78, UR4, RZ ;  /* 0x000000044e4e7c10 */ /* 0x004fc6000ff1e0ff */
[----:B------:R-:W-:Y:S01]  /*1960*/  IMAD R74, R220, R11, R73 ;  /* 0x0000000bdc4a7224 */ /* 0x000fe200078e0249 */
[----:B------:R-:W-:Y:S02]  /*1970*/  IADD3.X R77, PT, PT, R77, UR5, RZ, P0, !PT ;  /* 0x000000054d4d7c10 */ /* 0x000fe400087fe4ff */
[----:B------:R-:W-:Y:S02]  /*1980*/  ISETP.GE.AND P0, PT, R7, R54, PT ;  /* 0x000000360700720c */ /* 0x000fe40003f06270 */
[----:B------:R-:W-:Y:S01]  /*1990*/  IADD3 R73, PT, PT, R73, R74, RZ ;  /* 0x0000004a49497210 */ /* 0x000fe20007ffe0ff */
[----:B------:R-:W-:Y:S01]  /*19a0*/  IMAD.MOV.U32 R219, RZ, RZ, R77 ;  /* 0x000000ffffdb7224 */ /* 0x000fe200078e004d */
[----:B------:R-:W-:Y:S02]  /*19b0*/  SHF.R.S32.HI R71, RZ, 0x1f, R74 ;  /* 0x0000001fff477819 */ /* 0x000fe4000001144a */
[----:B------:R-:W-:Y:S02]  /*19c0*/  SHF.R.S32.HI R70, RZ, 0x1f, R73 ;  /* 0x0000001fff467819 */ /* 0x000fe40000011449 */
[----:B------:R-:W-:-:S05]  /*19d0*/  MOV R218, R78 ;  /* 0x0000004e00da7202 */ /* 0x000fca0000000f00 */
[----:B---3--:R-:W-:Y:S05]  /*19e0*/  @P0 BRA `(.L_x_655) ;  /* 0x0000006400540947 */ /* 0x008fea0003800000 */
[----:B------:R-:W1:Y:S01]  /*19f0*/  LDC.64 R4, c[0x0][0x4a0] ;  /* 0x00012800ff047b82 */ /* 0x000e620000000a00 */
[----:B------:R-:W2:Y:S01]  /*1a00*/  LDCU.128 UR8, c[0x0][0x490] ;  /* 0x00009200ff0877ac */ /* 0x000ea20008000c00 */
[----:B------:R-:W-:Y:S01]  /*1a10*/  IMAD.MOV.U32 R149, RZ, RZ, RZ ;  /* 0x000000ffff957224 */ /* 0x000fe200078e00ff */
[----:B-----5:R-:W-:Y:S01]  /*1a20*/  IADD3 R84, PT, PT, R68, R13, RZ ;  /* 0x0000000d44547210 */ /* 0x020fe20007ffe0ff */
[----:B------:R-:W-:Y:S01]  /*1a30*/  @!P4 IMAD.MOV R0, RZ, RZ, -R0 ;  /* 0x000000ffff00c224 */ /* 0x000fe200078e0a00 */
[----:B------:R-:W3:Y:S01]  /*1a40*/  LDCU.128 UR12, c[0x0][0x4b0] ;  /* 0x00009600ff0c77ac */ /* 0x000ee20008000c00 */
[C---:B------:R-:W-:Y:S01]  /*1a50*/  IMAD.SHL.U32 R111, R11.reuse, 0x20, RZ ;  /* 0x000000200b6f7824 */ /* 0x040fe200078e00ff */
[----:B------:R-:W-:Y:S01]  /*1a60*/  VIMNMX R76, PT, PT, RZ, R7, !PT ;  /* 0x00000007ff4c7248 */ /* 0x000fe20007fe0100 */
[----:B------:R-:W4:Y:S01]  /*1a70*/  LDC.64 R2, c[0x0][0x4a8] ;  /* 0x00012a00ff027b82 */ /* 0x000f220000000a00 */
[----:B------:R-:W-:Y:S01]  /*1a80*/  SEL R0, R6, R0, !P2 ;  /* 0x0000000006007207 */ /* 0x000fe20005000000 */
[----:B------:R-:W4:Y:S01]  /*1a90*/  LDCU.128 UR16, c[0x0][0x4c0] ;  /* 0x00009800ff1077ac */ /* 0x000f220008000c00 */
[----:B------:R-:W-:Y:S01]  /*1aa0*/  IMAD R84, R84, R11, RZ ;  /* 0x0000000b54547224 */ /* 0x000fe200078e02ff */
[----:B------:R-:W-:Y:S01]  /*1ab0*/  IADD3 R75, PT, PT, R220, 0x20, RZ ;  /* 0x00000020dc4b7810 */ /* 0x000fe20007ffe0ff */
[C---:B------:R-:W-:Y:S01]  /*1ac0*/  IMAD R110, R11.reuse, 0x60, RZ ;  /* 0x000000600b6e7824 */ /* 0x040fe200078e02ff */
[----:B------:R-:W4:Y:S01]  /*1ad0*/  LDCU.64 UR4, c[0x0][0x488] ;  /* 0x00009100ff0477ac */ /* 0x000f220008000a00 */
[C---:B------:R-:W-:Y:S01]  /*1ae0*/  IMAD R109, R11.reuse, 0xa0, RZ ;  /* 0x000000a00b6d7824 */ /* 0x040fe200078e02ff */
[----:B------:R-:W-:Y:S01]  /*1af0*/  SHF.R.S32.HI R85, RZ, 0x1f, R84 ;  /* 0x0000001fff557819 */ /* 0x000fe20000011454 */
[----:B------:R-:W-:Y:S01]  /*1b00*/  IMAD R108, R11, 0xc0, RZ ;  /* 0x000000c00b6c7824 */ /* 0x000fe200078e02ff */
[----:B------:R-:W-:Y:S01]  /*1b10*/  IADD3 R52, P1, PT, R84, R74, RZ ;  /* 0x0000004a54347210 */ /* 0x000fe20007f3e0ff */
[----:B--2---:R-:W-:Y:S01]  /*1b20*/  IMAD.WIDE.U32 R14, R9, UR10, R148 ;  /* 0x0000000a090e7c25 */ /* 0x004fe2000f8e0094 */
[----:B------:R-:W2:Y:S01]  /*1b30*/  LDCU UR21, c[0x0][0x440] ;  /* 0x00008800ff1577ac */ /* 0x000ea20008000800 */
[----:B------:R-:W-:-:S02]  /*1b40*/  IADD3 R118, PT, PT, R220, 0x80, RZ ;  /* 0x00000080dc767810 */ /* 0x000fc40007ffe0ff */
[C---:B------:R-:W-:Y:S01]  /*1b50*/  IMAD R15, R9.reuse, UR11, R15 ;  /* 0x0000000b090f7c24 */ /* 0x040fe2000f8e020f */
[----:B------:R-:W2:Y:S01]  /*1b60*/  LDCU.64 UR10, c[0x0][0x4d0] ;  /* 0x00009a00ff0a77ac */ /* 0x000ea20008000a00 */
[----:B-1----:R-:W-:Y:S01]  /*1b70*/  IMAD.WIDE.U32 R16, R9, R4, R148 ;  /* 0x0000000409107225 */ /* 0x002fe200078e0094 */
[----:B------:R-:W-:Y:S01]  /*1b80*/  IADD3 R4, P0, PT, -R63, R220, RZ ;  /* 0x000000dc3f047210 */ /* 0x000fe20007f1e1ff */
[----:B------:R-:W1:Y:S02]  /*1b90*/  LDCU UR20, c[0x0][0x450] ;  /* 0x00008a00ff1477ac */ /* 0x000e640008000800 */
[----:B------:R-:W-:Y:S01]  /*1ba0*/  IMAD R17, R9, R5, R17 ;  /* 0x0000000509117224 */ /* 0x000fe200078e0211 */
[----:B------:R-:W-:Y:S01]  /*1bb0*/  SHF.R.S32.HI R5, RZ, 0x1f, R0 ;  /* 0x0000001fff057819 */ /* 0x000fe20000011400 */
[----:B------:R-:W-:Y:S01]  /*1bc0*/  IMAD R107, R11, 0xe0, RZ ;  /* 0x000000e00b6b7824 */ /* 0x000fe200078e02ff */
[----:B------:R-:W2:Y:S01]  /*1bd0*/  LDCU.U8 UR22, c[0x0][0x533] ;  /* 0x0000a660ff1677ac */ /* 0x000ea20008000000 */
[----:B---3--:R-:W-:Y:S01]  /*1be0*/  IMAD.WIDE.U32 R18, R68, UR12, R16 ;  /* 0x0000000c44127c25 */ /* 0x008fe2000f8e0010 */
[----:B----4-:R-:W-:Y:S01]  /*1bf0*/  SHF.L.U64.HI R92, R2, 0x5, R3 ;  /* 0x00000005025c7819 */ /* 0x010fe20000010203 */
[----:B------:R-:W-:-:S02]  /*1c00*/  UMOV UR23, URZ ;  /* 0x000000ff00177c82 */ /* 0x000fc40008000000 */
[C---:B------:R-:W-:Y:S01]  /*1c10*/  IMAD R9, R5.reuse, UR14, RZ ;  /* 0x0000000e05097c24 */ /* 0x040fe2000f8e02ff */
[----:B------:R-:W-:Y:S01]  /*1c20*/  SHF.L.U32 R93, R2, 0x5, RZ ;  /* 0x00000005025d7819 */ /* 0x000fe200000006ff */
[----:B------:R-:W-:Y:S01]  /*1c30*/  IMAD.WIDE.U32 R16, R68, R2, R14 ;  /* 0x0000000244107225 */ /* 0x000fe200078e000e */
[----:B------:R-:W-:Y:S02]  /*1c40*/  IADD3 R112, PT, PT, R220, 0xe0, RZ ;  /* 0x000000e0dc707810 */ /* 0x000fe40007ffe0ff */
[----:B------:R-:W-:Y:S01]  /*1c50*/  MOV R102, R68 ;  /* 0x0000004400667202 */ /* 0x000fe20000000f00 */
[----:B------:R-:W-:Y:S01]  /*1c60*/  IMAD R12, R0, UR15, R9 ;  /* 0x0000000f000c7c24 */ /* 0x000fe2000f8e0209 */
[----:B------:R-:W-:Y:S01]  /*1c70*/  SHF.R.S32.HI R9, RZ, 0x1f, R63 ;  /* 0x0000001fff097819 */ /* 0x000fe2000001143f */
[----:B------:R-:W-:Y:S01]  /*1c80*/  IMAD R19, R68, UR13, R19 ;  /* 0x0000000d44137c24 */ /* 0x000fe2000f8e0213 */
[----:B------:R-:W-:Y:S01]  /*1c90*/  SHF.R.S32.HI R100, RZ, 0x1f, R111 ;  /* 0x0000001fff647819 */ /* 0x000fe2000001146f */
[----:B------:R-:W-:Y:S01]  /*1ca0*/  IMAD R5, R5, UR16, RZ ;  /* 0x0000001005057c24 */ /* 0x000fe2000f8e02ff */
[----:B------:R-:W-:Y:S01]  /*1cb0*/  SHF.R.S32.HI R98, RZ, 0x1f, R110 ;  /* 0x0000001fff627819 */ /* 0x000fe2000001146e */
[----:B------:R-:W-:Y:S01]  /*1cc0*/  IMAD.X R9, RZ, RZ, ~R9, P0 ;  /* 0x000000ffff097224 */ /* 0x000fe200000e0e09 */
[----:B------:R-:W-:Y:S01]  /*1cd0*/  IADD3 R84, P0, PT, R84, R73, RZ ;  /* 0x0000004954547210 */ /* 0x000fe20007f1e0ff */
[----:B------:R-:W-:Y:S01]  /*1ce0*/  IMAD R17, R68, R3, R17 ;  /* 0x0000000344117224 */ /* 0x000fe200078e0211 */
[----:B------:R-:W-:Y:S01]  /*1cf0*/  SHF.R.S32.HI R96, RZ, 0x1f, R109 ;  /* 0x0000001fff607819 */ /* 0x000fe2000001146d */
[C---:B------:R-:W-:Y:S01]  /*1d00*/  IMAD R14, R0.reuse, UR17, R5 ;  /* 0x00000011000e7c24 */ /* 0x040fe2000f8e0205 */
[----:B------:R-:W-:Y:S01]  /*1d10*/  IADD3.X R5, PT, PT, R85, R71, RZ, P1, !PT ;  /* 0x0000004755057210 */ /* 0x000fe20000ffe4ff */
[C---:B------:R-:W-:Y:S01]  /*1d20*/  IMAD.WIDE.U32 R18, R0.reuse, UR16, R18 ;  /* 0x0000001000127c25 */ /* 0x040fe2000f8e0012 */
[----:B------:R-:W-:Y:S01]  /*1d30*/  SHF.R.S32.HI R95, RZ, 0x1f, R108 ;  /* 0x0000001fff5f7819 */ /* 0x000fe2000001146c */
[----:B------:R-:W-:Y:S01]  /*1d40*/  USHF.L.U64.HI UR16, UR12, 0x6, UR13 ;  /* 0x000000060c107899 */ /* 0x000fe2000801020d */
[----:B------:R-:W-:Y:S01]  /*1d50*/  SHF.R.S32.HI R94, RZ, 0x1f, R107 ;  /* 0x0000001fff5e7819 */ /* 0x000fe2000001146b */
[----:B------:R-:W-:Y:S01]  /*1d60*/  IMAD.WIDE.U32 R16, R0, UR14, R16 ;  /* 0x0000000e00107c25 */ /* 0x000fe2000f8e0010 */
[----:B------:R-:W-:Y:S01]  /*1d70*/  SHF.L.U64.HI R0, R52, 0x1, R5 ;  /* 0x0000000134007819 */ /* 0x000fe20000010205 */
[----:B------:R-:W-:-:S02]  /*1d80*/  USHF.L.U32 UR17, UR12, 0x6, URZ ;  /* 0x000000060c117899 */ /* 0x000fc400080006ff */
[----:B------:R-:W-:Y:S01]  /*1d90*/  IMAD.X R85, R85, 0x1, R70, P0 ;  /* 0x0000000155557824 */ /* 0x000fe200000e0646 */
[----:B------:R-:W3:Y:S01]  /*1da0*/  LDCU.64 UR14, c[0x0][0x3c0] ;  /* 0x00007800ff0e77ac */ /* 0x000ee20008000a00 */
[----:B------:R-:W-:Y:S01]  /*1db0*/  IMAD.IADD R15, R19, 0x1, R14 ;  /* 0x00000001130f7824 */ /* 0x000fe200078e020e */
[----:B------:R-:W-:Y:S01]  /*1dc0*/  MOV R14, R18 ;  /* 0x00000012000e7202 */ /* 0x000fe20000000f00 */
[----:B------:R-:W-:Y:S01]  /*1dd0*/  IMAD R83, R9, UR12, RZ ;  /* 0x0000000c09537c24 */ /* 0x000fe2000f8e02ff */
[C---:B------:R-:W-:Y:S01]  /*1de0*/  SHF.L.U64.HI R85, R84.reuse, 0x1, R85 ;  /* 0x0000000154557819 */ /* 0x040fe20000010255 */
[----:B------:R-:W-:Y:S01]  /*1df0*/  IMAD.IADD R13, R17, 0x1, R12 ;  /* 0x00000001110d7824 */ /* 0x000fe200078e020c */
[----:B------:R-:W-:Y:S01]  /*1e00*/  SHF.L.U32 R84, R84, 0x1, RZ ;  /* 0x0000000154547819 */ /* 0x000fe200000006ff */
[----:B------:R-:W-:Y:S01]  /*1e10*/  IMAD R9, R9, R2, RZ ;  /* 0x0000000209097224 */ /* 0x000fe200078e02ff */
[----:B--2---:R-:W-:Y:S01]  /*1e20*/  UISETP.NE.AND UP0, UPT, UR22, URZ, UPT ;  /* 0x000000ff1600728c */ /* 0x004fe2000bf05270 */
[----:B------:R-:W-:Y:S01]  /*1e30*/  IMAD.MOV.U32 R12, RZ, RZ, R16 ;  /* 0x000000ffff0c7224 */ /* 0x000fe200078e0010 */
[----:B------:R-:W-:Y:S01]  /*1e40*/  IADD3 R86, P1, PT, R84, UR18, RZ ;  /* 0x0000001254567c10 */ /* 0x000fe2000ff3e0ff */
[----:B------:R-:W-:-:S02]  /*1e50*/  IMAD.SHL.U32 R52, R52, 0x2, RZ ;  /* 0x0000000234347824 */ /* 0x000fc400078e00ff */
[C---:B------:R-:W-:Y:S01]  /*1e60*/  IMAD R83, R4.reuse, UR13, R83 ;  /* 0x0000000d04537c24 */ /* 0x040fe2000f8e0253 */
[----:B------:R-:W-:Y:S01]  /*1e70*/  IADD3.X R87, PT, PT, R85, UR19, RZ, P1, !PT ;  /* 0x0000001355577c10 */ /* 0x000fe20008ffe4ff */
[----:B------:R-:W-:Y:S01]  /*1e80*/  IMAD R9, R4, R3, R9 ;  /* 0x0000000304097224 */ /* 0x000fe200078e0209 */
[----:B------:R-:W-:Y:S01]  /*1e90*/  IADD3 R84, P1, PT, R84, UR10, RZ ;  /* 0x0000000a54547c10 */ /* 0x000fe2000ff3e0ff */
[----:B------:R-:W-:-:S03]  /*1ea0*/  IMAD.WIDE.U32 R14, R4, UR12, R14 ;  /* 0x0000000c040e7c25 */ /* 0x000fc6000f8e000e */
[----:B------:R-:W-:Y:S01]  /*1eb0*/  IADD3.X R85, PT, PT, R85, UR11, RZ, P1, !PT ;  /* 0x0000000b55557c10 */ /* 0x000fe20008ffe4ff */
[----:B------:R-:W-:Y:S01]  /*1ec0*/  IMAD.WIDE.U32 R4, R4, R2, R12 ;  /* 0x0000000204047225 */ /* 0x000fe200078e000c */
[----:B------:R-:W-:Y:S01]  /*1ed0*/  IADD3 R12, P0, PT, R52, UR18, RZ ;  /* 0x00000012340c7c10 */ /* 0x000fe2000ff1e0ff */
[----:B------:R-:W-:Y:S01]  /*1ee0*/  USHF.L.U32 UR18, UR12, 0x8, URZ ;  /* 0x000000080c127899 */ /* 0x000fe200080006ff */
[----:B------:R-:W-:Y:S01]  /*1ef0*/  LEA R82, P2, R14, UR8, 0x1 ;  /* 0x000000080e527c11 */ /* 0x000fe2000f8408ff */
[----:B------:R-:W-:Y:S01]  /*1f00*/  IMAD.IADD R83, R15, 0x1, R83 ;  /* 0x000000010f537824 */ /* 0x000fe200078e0253 */
[----:B------:R-:W-:Y:S01]  /*1f10*/  IADD3.X R13, PT, PT, R0, UR19, RZ, P0, !PT ;  /* 0x00000013000d7c10 */ /* 0x000fe200087fe4ff */
[----:B------:R-:W2:Y:S01]  /*1f20*/  LDCU UR19, c[0x0][0x440] ;  /* 0x00008800ff1377ac */ /* 0x000ea20008000800 */
[----:B------:R-:W-:Y:S01]  /*1f30*/  IADD3 R52, P0, PT, R52, UR10, RZ ;  /* 0x0000000a34347c10 */ /* 0x000fe2000ff1e0ff */
[----:B------:R-:W-:Y:S01]  /*1f40*/  IMAD.IADD R9, R5, 0x1, R9 ;  /* 0x0000000105097824 */ /* 0x000fe200078e0209 */
[----:B------:R-:W-:Y:S01]  /*1f50*/  LEA.HI.X R83, R14, UR9, R83, 0x1, P2 ;  /* 0x000000090e537c11 */ /* 0x000fe200090f0c53 */
[----:B------:R-:W-:Y:S01]  /*1f60*/  IMAD.SHL.U32 R90, R2, 0x100, RZ ;  /* 0x00000100025a7824 */ /* 0x000fe200078e00ff */
[----:B------:R-:W-:Y:S01]  /*1f70*/  IADD3.X R53, PT, PT, R0, UR11, RZ, P0, !PT ;  /* 0x0000000b00357c10 */ /* 0x000fe200087fe4ff */
[C---:B------:R-:W-:Y:S01]  /*1f80*/  IMAD.SHL.U32 R106, R11.reuse, 0x40, RZ ;  /* 0x000000400b6a7824 */ /* 0x040fe200078e00ff */
[----:B------:R-:W-:Y:S01]  /*1f90*/  IADD3 R91, P0, PT, RZ, -UR23, RZ ;  /* 0x80000017ff5b7c10 */ /* 0x000fe2000ff1e0ff */
[----:B------:R-:W-:Y:S01]  /*1fa0*/  IMAD.SHL.U32 R104, R11, 0x80, RZ ;  /* 0x000000800b687824 */ /* 0x000fe200078e00ff */
[----:B------:R-:W-:Y:S01]  /*1fb0*/  LEA R10, P2, R4, UR4, 0x1 ;  /* 0x00000004040a7c11 */ /* 0x000fe2000f8408ff */
[----:B------:R-:W-:Y:S01]  /*1fc0*/  VIADD R122, R220, 0x40 ;  /* 0x00000040dc7a7836 */ /* 0x000fe20000000000 */
[----:B------:R-:W-:Y:S01]  /*1fd0*/  IADD3.X R88, PT, PT, RZ, ~UR18, RZ, P0, !PT ;  /* 0x80000012ff587c10 */ /* 0x000fe200087fe4ff */
[----:B------:R-:W-:Y:S01]  /*1fe0*/  IMAD.X R90, RZ, RZ, ~R90, P0 ;  /* 0x000000ffff5a7224 */ /* 0x000fe200000e0e5a */
[----:B------:R-:W-:Y:S01]  /*1ff0*/  LEA.HI.X R9, R4, UR5, R9, 0x1, P2 ;  /* 0x0000000504097c11 */ /* 0x000fe200090f0c09 */
[----:B------:R-:W-:Y:S01]  /*2000*/  VIADD R120, R220, 0x60 ;  /* 0x00000060dc787836 */ /* 0x000fe20000000000 */
[----:B------:R-:W-:Y:S01]  /*2010*/  ISETP.GE.AND P2, PT, R148, UR21, PT ;  /* 0x0000001594007c0c */ /* 0x000fe2000bf46270 */
[C---:B------:R-:W-:Y:S01]  /*2020*/  VIADD R116, R220.reuse, 0xa0 ;  /* 0x000000a0dc747836 */ /* 0x040fe20000000000 */
[C---:B------:R-:W-:Y:S01]  /*2030*/  SHF.R.S64 R89, R91.reuse, 0x1f, R88 ;  /* 0x0000001f5b597819 */ /* 0x040fe20000001058 */
[----:B------:R-:W-:Y:S01]  /*2040*/  VIADD R114, R220, 0xc0 ;  /* 0x000000c0dc727836 */ /* 0x000fe20000000000 */
[----:B--2---:R-:W-:Y:S01]  /*2050*/  ISETP.GE.AND P1, PT, R148, UR19, PT ;  /* 0x0000001394007c0c */ /* 0x004fe2000bf26270 */
[C---:B------:R-:W-:Y:S01]  /*2060*/  IMAD R105, R54.reuse, -0x100, R63 ;  /* 0xffffff0036697824 */ /* 0x040fe200078e023f */
[----:B------:R-:W-:Y:S01]  /*2070*/  SHF.R.S64 R91, R91, 0x1f, R90 ;  /* 0x0000001f5b5b7819 */ /* 0x000fe2000000105a */
[----:B------:R-:W-:Y:S01]  /*2080*/  IMAD R103, R54, -0x100, R61 ;  /* 0xffffff0036677824 */ /* 0x000fe200078e023d */
[----:B------:R-:W-:Y:S01]  /*2090*/  P2R R79, PR, RZ, 0x4 ;  /* 0x00000004ff4f7803 */ /* 0x000fe20000000000 */
[----:B------:R-:W-:Y:S01]  /*20a0*/  IMAD.MOV.U32 R101, RZ, RZ, R54 ;  /* 0x000000ffff657224 */ /* 0x000fe200078e0036 */
[----:B------:R-:W-:Y:S01]  /*20b0*/  P2R R115, PR, RZ, 0x2 ;  /* 0x00000002ff737803 */ /* 0x000fe20000000000 */
[----:B------:R-:W2:Y:S01]  /*20c0*/  LDCU.64 UR4, c[0x0][0x3b8] ;  /* 0x00007700ff0477ac */ /* 0x000ea20008000a00 */
[----:B------:R-:W-:-:S02]  /*20d0*/  SHF.R.S32.HI R99, RZ, 0x1f, R106 ;  /* 0x0000001fff637819 */ /* 0x000fc4000001146a */
[----:B------:R-:W-:Y:S01]  /*20e0*/  SHF.R.S32.HI R97, RZ, 0x1f, R104 ;  /* 0x0000001fff617819 */ /* 0x000fe20000011468 */
[----:B------:R-:W4:Y:S01]  /*20f0*/  LDCU.64 UR12, c[0x0][0x4e0] ;  /* 0x00009c00ff0c77ac */ /* 0x000f220008000a00 */
[----:B-1----:R-:W-:Y:S02]  /*2100*/  MOV R15, UR20 ;  /* 0x00000014000f7c02 */ /* 0x002fe40008000f00 */
[----:B------:R-:W-:Y:S01]  /*2110*/  SHF.R.S32.HI R88, RZ, 0x1f, R88 ;  /* 0x0000001fff587819 */ /* 0x000fe20000011458 */
[----:B------:R-:W1:Y:S01]  /*2120*/  LDCU.128 UR8, c[0x0][0x3a0] ;  /* 0x00007400ff0877ac */ /* 0x000e620008000c00 */
[----:B---3--:R-:W-:-:S07]  /*2130*/  SHF.R.S32.HI R90, RZ, 0x1f, R90 ;  /* 0x0000001fff5a7819 */ /* 0x008fce000001145a */
.L_x_693:
[----:B------:R-:W-:Y:S01]  /*2140*/  VIADD R103, R103, 0x100 ;  /* 0x0000010067677836 */ /* 0x000fe20000000000 */
[----:B------:R-:W-:Y:S01]  /*2150*/  ISETP.NE.AND P4, PT, R79, RZ, PT ;  /* 0x000000ff4f00720c */ /* 0x000fe20003f85270 */
[----:B------:R-:W-:Y:S01]  /*2160*/  VIADD R105, R105, 0x100 ;  /* 0x0000010069697836 */ /* 0x000fe20000000000 */
[----:B------:R-:W-:Y:S01]  /*2170*/  BSSY.RECONVERGENT B1, `(.L_x_656) ;  /* 0x000057b000017945 */ /* 0x000fe20003800200 */
[----:B------:R-:W-:Y:S01]  /*2180*/  VIADD R101, R101, 0xffffffff ;  /* 0xffffffff65657836 */ /* 0x000fe20000000000 */
[----:B------:R-:W-:Y:S01]  /*2190*/  ISETP.GE.OR P0, PT, R220, R103, P4 ;  /* 0x00000067dc00720c */ /* 0x000fe20002706670 */
[----:B------:R-:W-:Y:S02]  /*21a0*/  IMAD.MOV.U32 R124, RZ, RZ, R102 ;  /* 0x000000ffff7c7224 */ /* 0x000fe400078e0066 */
[----:B------:R-:W-:Y:S01]  /*21b0*/  VIADD R102, R102, 0xffffff00 ;  /* 0xffffff0066667836 */ /* 0x000fe20000000000 */
[----:B------:R-:W-:Y:S02]  /*21c0*/  ISETP.LT.OR P1, PT, R220, R105, P0 ;  /* 0x00000069dc00720c */ /* 0x000fe40000721670 */
[C---:B------:R-:W-:Y:S04]  /*21d0*/  ISETP.GE.OR P0, PT, R122.reuse, R103, P4 ;  /* 0x000000677a00720c */ /* 0x040fe80002706670 */
[----:B------:R-:W-:Y:S02]  /*21e0*/  ISETP.LT.OR P5, PT, R122, R105, P0 ;  /* 0x000000697a00720c */ /* 0x000fe400007a1670 */
[C---:B------:R-:W-:Y:S04]  /*21f0*/  ISETP.GE.OR P0, PT, R120.reuse, R103, P4 ;  /* 0x000000677800720c */ /* 0x040fe80002706670 */
[----:B------:R-:W-:Y:S01]  /*2200*/  ISETP.LT.OR P6, PT, R120, R105, P0 ;  /* 0x000000697800720c */ /* 0x000fe200007c1670 */
[----:B----4-:R-:W3:Y:S01]  /*2210*/  @!P1 LDG.E.128 R20, desc[UR6][R82.64] ;  /* 0x0000000652149981 */ /* 0x010ee2000c1e1d00 */
[----:B------:R-:W-:Y:S01]  /*2220*/  @!P1 IMAD.MOV.U32 R79, RZ, RZ, R77 ;  /* 0x000000ffff4f9224 */ /* 0x000fe200078e004d */
[C---:B------:R-:W-:Y:S04]  /*2230*/  ISETP.GE.OR P0, PT, R116.reuse, R103, P4 ;  /* 0x000000677400720c */ /* 0x040fe80002706670 */
[----:B------:R-:W5:Y:S01]  /*2240*/  @!P5 LDC.64 R18, c[0x0][0x3c0] ;  /* 0x0000f000ff12db82 */ /* 0x000f620000000a00 */
[----:B------:R-:W-:Y:S02]  /*2250*/  ISETP.LT.OR P2, PT, R116, R105, P0 ;  /* 0x000000697400720c */ /* 0x000fe40000741670 */
[C---:B------:R-:W-:Y:S02]  /*2260*/  LEA R28, P0, R69.reuse, R78, 0x1 ;  /* 0x0000004e451c7211 */ /* 0x040fe400078008ff */
[----:B------:R-:W-:Y:S02]  /*2270*/  P2R R121, PR, RZ, 0x4 ;  /* 0x00000004ff797803 */ /* 0x000fe40000000000 */
[----:B------:R-:W-:Y:S01]  /*2280*/  LEA.HI.X R29, R69, R77, R64, 0x1, P0 ;  /* 0x0000004d451d7211 */ /* 0x000fe200000f0c40 */
[----:B------:R-:W2:Y:S08]  /*2290*/  @!P6 LDC.64 R16, c[0x0][0x4b0] ;  /* 0x00012c00ff10eb82 */ /* 0x000eb00000000a00 */
[----:B------:R-:W4:Y:S08]  /*22a0*/  @!P6 LDC.64 R6, c[0x0][0x3c0] ;  /* 0x0000f000ff06eb82 */ /* 0x000f300000000a00 */
[----:B------:R-:W1:Y:S01]  /*22b0*/  @!P2 LDC.64 R4, c[0x0][0x4b0] ;  /* 0x00012c00ff04ab82 */ /* 0x000e620000000a00 */
[C---:B-----5:R-:W-:Y:S04]  /*22c0*/  @!P5 LEA R38, P0, R18.reuse, R28, 0x6 ;  /* 0x0000001c1226d211 */ /* 0x060fe800078030ff */
[----:B------:R-:W-:Y:S02]  /*22d0*/  @!P5 LEA.HI.X R39, R18, R29, R19, 0x6, P0 ;  /* 0x0000001d1227d211 */ /* 0x000fe400000f3413 */
[----:B------:R-:W-:Y:S01]  /*22e0*/  IADD3 R30, P0, PT, R82, UR17, RZ ;  /* 0x00000011521e7c10 */ /* 0x000fe2000ff1e0ff */
[----:B------:R-:W5:Y:S03]  /*22f0*/  @!P2 LDC.64 R2, c[0x0][0x3c0] ;  /* 0x0000f000ff02ab82 */ /* 0x000f660000000a00 */
[----:B------:R-:W-:Y:S02]  /*2300*/  IADD3.X R31, PT, PT, R83, UR16, RZ, P0, !PT ;  /* 0x00000010531f7c10 */ /* 0x000fe400087fe4ff */
[C---:B--2---:R-:W-:Y:S04]  /*2310*/  @!P6 LEA R18, P0, R16.reuse, R30, 0x7 ;  /* 0x0000001e1012e211 */ /* 0x044fe800078038ff */
[----:B------:R-:W-:Y:S02]  /*2320*/  @!P6 LEA.HI.X R19, R16, R31, R17, 0x7, P0 ;  /* 0x0000001f1013e211 */ /* 0x000fe400000f3c11 */
[C---:B----4-:R-:W-:Y:S04]  /*2330*/  @!P6 LEA R36, P0, R6.reuse, R28, 0x7 ;  /* 0x0000001c0624e211 */ /* 0x050fe800078038ff */
[----:B------:R-:W-:Y:S02]  /*2340*/  @!P6 LEA.HI.X R37, R6, R29, R7, 0x7, P0 ;  /* 0x0000001d0625e211 */ /* 0x000fe400000f3c07 */
[C---:B-1----:R-:W-:Y:S04]  /*2350*/  @!P2 LEA R34, P0, R4.reuse, R30, 0x8 ;  /* 0x0000001e0422a211 */ /* 0x042fe800078040ff */
[----:B------:R-:W-:Y:S02]  /*2360*/  @!P2 LEA.HI.X R35, R4, R31, R5, 0x8, P0 ;  /* 0x0000001f0423a211 */ /* 0x000fe400000f4405 */
[C---:B-----5:R-:W-:Y:S04]  /*2370*/  @!P2 LEA R32, P0, R2.reuse, R28, 0x8 ;  /* 0x0000001c0220a211 */ /* 0x060fe800078040ff */
[----:B------:R-:W-:Y:S02]  /*2380*/  @!P2 LEA.HI.X R33, R2, R29, R3, 0x8, P0 ;  /* 0x0000001d0221a211 */ /* 0x000fe400000f4403 */
[----:B------:R-:W-:Y:S04]  /*2390*/  @!P5 IADD3 R40, P0, PT, R30, UR17, RZ ;  /* 0x000000111e28dc10 */ /* 0x000fe8000ff1e0ff */
[----:B------:R-:W-:Y:S02]  /*23a0*/  @!P5 IADD3.X R41, PT, PT, R31, UR16, RZ, P0, !PT ;  /* 0x000000101f29dc10 */ /* 0x000fe400087fe4ff */
[C---:B------:R-:W-:Y:S04]  /*23b0*/  ISETP.GE.OR P0, PT, R75.reuse, R103, P4 ;  /* 0x000000674b00720c */ /* 0x040fe80002706670 */
[----:B------:R-:W-:Y:S02]  /*23c0*/  ISETP.LT.OR P3, PT, R75, R105, P0 ;  /* 0x000000694b00720c */ /* 0x000fe40000761670 */
[C---:B------:R-:W-:Y:S02]  /*23d0*/  ISETP.GE.OR P0, PT, R118.reuse, R103, P4 ;  /* 0x000000677600720c */ /* 0x040fe40002706670 */
[----:B------:R-:W-:Y:S01]  /*23e0*/  P2R R132, PR, RZ, 0x8 ;  /* 0x00000008ff847803 */ /* 0x000fe20000000000 */
[----:B---3--:R1:W-:Y:S08]  /*23f0*/  @!P1 STG.E.128 desc[UR6][R78.64], R20 ;  /* 0x000000144e009986 */ /* 0x0083f0000c101d06 */
[----:B------:R-:W2:Y:S06]  /*2400*/  @!P3 LDG.E.128 R24, desc[UR6][R30.64] ;  /* 0x000000061e18b981 */ /* 0x000eac000c1e1d00 */
[----:B--2---:R-:W-:Y:S01]  /*2410*/  @!P3 STG.E.128 desc[UR6][R28.64], R24 ;  /* 0x000000181c00b986 */ /* 0x004fe2000c101d06 */
[----:B------:R-:W-:Y:S02]  /*2420*/  ISETP.LT.OR P3, PT, R118, R105, P0 ;  /* 0x000000697600720c */ /* 0x000fe40000761670 */
[C---:B------:R-:W-:Y:S03]  /*2430*/  ISETP.GE.OR P0, PT, R114.reuse, R103, P4 ;  /* 0x000000677200720c */ /* 0x040fe60002706670 */
[----:B------:R-:W2:Y:S01]  /*2440*/  @!P5 LDG.E.128 R4, desc[UR6][R40.64] ;  /* 0x000000062804d981 */ /* 0x000ea2000c1e1d00 */
[----:B------:R-:W-:Y:S02]  /*2450*/  ISETP.LT.OR P4, PT, R114, R105, P0 ;  /* 0x000000697200720c */ /* 0x000fe40000781670 */
[----:B------:R-:W-:Y:S04]  /*2460*/  ISETP.NE.AND P0, PT, R115, RZ, PT ;  /* 0x000000ff7300720c */ /* 0x000fe80003f05270 */
[----:B-1----:R-:W-:Y:S01]  /*2470*/  P2R R79, PR, RZ, 0x1 ;  /* 0x00000001ff4f7803 */ /* 0x002fe20000000000 */
[----:B------:R-:W1:Y:S01]  /*2480*/  @!P3 LDC.64 R2, c[0x0][0x4b0] ;  /* 0x00012c00ff02bb82 */ /* 0x000e620000000a00 */
[----:B------:R-:W-:Y:S01]  /*2490*/  ISETP.GE.OR P0, PT, R112, R103, P0 ;  /* 0x000000677000720c */ /* 0x000fe20000706670 */
[----:B-1----:R-:W-:Y:S04]  /*24a0*/  @!P3 IMAD.WIDE.U32 R42, R2, 0xc0, R30 ;  /* 0x000000c0022ab825 */ /* 0x002fe800078e001e */
[----:B------:R-:W-:Y:S04]  /*24b0*/  @!P3 IMAD R3, R3, 0xc0, RZ ;  /* 0x000000c00303b824 */ /* 0x000fe800078e02ff */
[----:B------:R-:W-:Y:S02]  /*24c0*/  @!P3 IMAD.IADD R43, R43, 0x1, R3 ;  /* 0x000000012b2bb824 */ /* 0x000fe400078e0203 */
[----:B------:R-:W1:Y:S02]  /*24d0*/  @!P3 LDC.64 R2, c[0x0][0x3c0] ;  /* 0x0000f000ff02bb82 */ /* 0x000e640000000a00 */
[----:B-1----:R-:W-:Y:S02]  /*24e0*/  @!P3 IMAD R3, R3, 0xc0, RZ ;  /* 0x000000c00303b824 */ /* 0x002fe400078e02ff */
[----:B------:R-:W-:Y:S04]  /*24f0*/  @!P3 IMAD.WIDE.U32 R20, R2, 0xc0, R28 ;  /* 0x000000c00214b825 */ /* 0x000fe800078e001c */
[----:B------:R-:W-:Y:S02]  /*2500*/  @!P3 IMAD.IADD R21, R21, 0x1, R3 ;  /* 0x000000011515b824 */ /* 0x000fe400078e0203 */
[----:B------:R-:W1:Y:S02]  /*2510*/  @!P4 LDC.64 R2, c[0x0][0x4b0] ;  /* 0x00012c00ff02cb82 */ /* 0x000e640000000a00 */
[----:B-1----:R-:W-:Y:S01]  /*2520*/  @!P4 IMAD R3, R3, 0x140, RZ ;  /* 0x000001400303c824 */ /* 0x002fe200078e02ff */
[----:B--2---:R1:W-:Y:S06]  /*2530*/  @!P5 STG.E.128 desc[UR6][R38.64], R4 ;  /* 0x000000042600d986 */ /* 0x0043ec000c101d06 */
[----:B------:R-:W2:Y:S06]  /*2540*/  @!P6 LDG.E.128 R16, desc[UR6][R18.64] ;  /* 0x000000061210e981 */ /* 0x000eac000c1e1d00 */
[----:B--2---:R2:W-:Y:S06]  /*2550*/  @!P6 STG.E.128 desc[UR6][R36.64], R16 ;  /* 0x000000102400e986 */ /* 0x0045ec000c101d06 */
[----:B-1----:R-:W3:Y:S01]  /*2560*/  @!P3 LDG.E.128 R4, desc[UR6][R42.64] ;  /* 0x000000062a04b981 */ /* 0x002ee2000c1e1d00 */
[----:B--2---:R-:W-:Y:S04]  /*2570*/  @!P4 IMAD.WIDE.U32 R16, R2, 0x140, R30 ;  /* 0x000001400210c825 */ /* 0x004fe800078e001e */
[----:B------:R-:W-:Y:S01]  /*2580*/  @!P4 IMAD.IADD R17, R17, 0x1, R3 ;  /* 0x000000011111c824 */ /* 0x000fe200078e0203 */
[----:B---3--:R1:W-:Y:S02]  /*2590*/  @!P3 STG.E.128 desc[UR6][R20.64], R4 ;  /* 0x000000041400b986 */ /* 0x0083e4000c101d06 */
[----:B-1----:R-:W1:Y:S04]  /*25a0*/  @!P4 LDC.64 R4, c[0x0][0x3c0] ;  /* 0x0000f000ff04cb82 */ /* 0x002e680000000a00 */
[----:B------:R-:W2:Y:S01]  /*25b0*/  @!P2 LDG.E.128 R20, desc[UR6][R34.64] ;  /* 0x000000062214a981 */ /* 0x000ea2000c1e1d00 */
[----:B-1----:R-:W-:Y:S02]  /*25c0*/  @!P4 IMAD R5, R5, 0x140, RZ ;  /* 0x000001400505c824 */ /* 0x002fe400078e02ff */
[----:B------:R-:W-:Y:S04]  /*25d0*/  @!P4 IMAD.WIDE.U32 R6, R4, 0x140, R28 ;  /* 0x000001400406c825 */ /* 0x000fe800078e001c */
[----:B------:R-:W-:Y:S01]  /*25e0*/  @!P4 IMAD.IADD R7, R7, 0x1, R5 ;  /* 0x000000010707c824 */ /* 0x000fe200078e0205 */
[----:B--2---:R-:W-:Y:S01]  /*25f0*/  @!P2 STG.E.128 desc[UR6][R32.64], R20 ;  /* 0x000000142000a986 */ /* 0x004fe2000c101d06 */
[-C--:B------:R-:W-:Y:S02]  /*2600*/  ISETP.LT.OR P2, PT, R112, R105.reuse, P0 ;  /* 0x000000697000720c */ /* 0x080fe40000741670 */
[----:B------:R-:W-:Y:S03]  /*2610*/  ISETP.NE.AND P0, PT, R15, RZ, PT ;  /* 0x000000ff0f00720c */ /* 0x000fe60003f05270 */
[----:B------:R-:W2:Y:S01]  /*2620*/  @!P4 LDG.E.128 R16, desc[UR6][R16.64] ;  /* 0x000000061010c981 */ /* 0x000ea2000c1e1d00 */
[----:B------:R-:W-:Y:S07]  /*2630*/  P2R R123, PR, RZ, 0x4 ;  /* 0x00000004ff7b7803 */ /* 0x000fee0000000000 */
[----:B------:R-:W1:Y:S02]  /*2640*/  @!P2 LDC.64 R2, c[0x0][0x4b0] ;  /* 0x00012c00ff02ab82 */ /* 0x000e640000000a00 */
[----:B-1----:R-:W-:Y:S02]  /*2650*/  @!P2 IMAD R3, R3, 0x180, RZ ;  /* 0x000001800303a824 */ /* 0x002fe400078e02ff */
[----:B------:R-:W-:Y:S04]  /*2660*/  @!P2 IMAD.WIDE.U32 R30, R2, 0x180, R30 ;  /* 0x00000180021ea825 */ /* 0x000fe800078e001e */
[----:B------:R-:W-:Y:S02]  /*2670*/  @!P2 IMAD.IADD R31, R31, 0x1, R3 ;  /* 0x000000011f1fa824 */ /* 0x000fe400078e0203 */
[----:B------:R-:W1:Y:S02]  /*2680*/  @!P2 LDC.64 R2, c[0x0][0x3c0] ;  /* 0x0000f000ff02ab82 */ /* 0x000e640000000a00 */
[----:B-1----:R-:W-:Y:S04]  /*2690*/  @!P2 IMAD.WIDE.U32 R28, R2, 0x180, R28 ;  /* 0x00000180021ca825 */ /* 0x002fe800078e001c */
[----:B------:R-:W-:Y:S04]  /*26a0*/  @!P2 IMAD R3, R3, 0x180, RZ ;  /* 0x000001800303a824 */ /* 0x000fe800078e02ff */
[----:B------:R-:W-:Y:S01]  /*26b0*/  @!P2 IMAD.IADD R29, R29, 0x1, R3 ;  /* 0x000000011d1da824 */ /* 0x000fe200078e0203 */
[----:B--2---:R1:W-:Y:S06]  /*26c0*/  @!P4 STG.E.128 desc[UR6][R6.64], R16 ;  /* 0x000000100600c986 */ /* 0x0043ec000c101d06 */
[----:B-1----:R-:W2:Y:S06]  /*26d0*/  @!P2 LDG.E.128 R4, desc[UR6][R30.64] ;  /* 0x000000061e04a981 */ /* 0x002eac000c1e1d00 */
[----:B--2---:R1:W-:Y:S01]  /*26e0*/  @!P2 STG.E.128 desc[UR6][R28.64], R4 ;  /* 0x000000041c00a986 */ /* 0x0043e2000c101d06 */
[----:B------:R-:W-:Y:S04]  /*26f0*/  ISETP.GT.AND P2, PT, R101, R76, PT ;  /* 0x0000004c6500720c */ /* 0x000fe80003f44270 */
[----:B------:R-:W-:Y:S02]  /*2700*/  P2R R117, PR, RZ, 0x4 ;  /* 0x00000004ff757803 */ /* 0x000fe40000000000 */
[C---:B------:R-:W-:Y:S04]  /*2710*/  ISETP.GE.AND P2, PT, R112.reuse, R105, PT ;  /* 0x000000697000720c */ /* 0x040fe80003f46270 */
[----:B------:R-:W-:Y:S02]  /*2720*/  P2R R0, PR, RZ, 0x4 ;  /* 0x00000004ff007803 */ /* 0x000fe40000000000 */
[----:B------:R-:W-:Y:S01]  /*2730*/  ISETP.GE.AND P2, PT, R112, R103, PT ;  /* 0x000000677000720c */ /* 0x000fe20003f46270 */
[----:B------:R-:W-:Y:S01]  /*2740*/  @!UPT UIADD3 URZ, UPT, UPT, URZ, URZ, URZ ;  /* 0x000000fffffff290 */ /* 0x000fe2000fffe0ff */
[----:B------:R-:W-:Y:S11]  /*2750*/  @P0 BRA `(.L_x_657) ;  /* 0x0000000400140947 */ /* 0x000ff60003800000 */
[----:B------:R-:W2:Y:S01]  /*2760*/  @!P5 LDC.64 R2, c[0x0][0x4a8] ;  /* 0x00012a00ff02db82 */ /* 0x000ea20000000a00 */
[----:B------:R-:W-:Y:S01]  /*2770*/  @!P1 IMAD.MOV.U32 R8, RZ, RZ, R10 ;  /* 0x000000ffff089224 */ /* 0x000fe200078e000a */
[----:B------:R-:W-:Y:S01]  /*2780*/  ISETP.NE.AND P2, PT, R132, RZ, PT ;  /* 0x000000ff8400720c */ /* 0x000fe20003f45270 */
[----:B------:R-:W-:Y:S01]  /*2790*/  IMAD.MOV.U32 R15, RZ, RZ, RZ ;  /* 0x000000ffff0f7224 */ /* 0x000fe200078e00ff */
[C---:B------:R-:W-:Y:S02]  /*27a0*/  LEA R26, P0, R93.reuse, R10, 0x1 ;  /* 0x0000000a5d1a7211 */ /* 0x040fe400078008ff */
[----:B-1----:R-:W3:Y:S02]  /*27b0*/  @!P1 LDG.E.128 R4, desc[UR6][R8.64] ;  /* 0x0000000608049981 */ /* 0x002ee4000c1e1d00 */
[----:B------:R-:W-:Y:S02]  /*27c0*/  LEA.HI.X R27, R93, R9, R92, 0x1, P0 ;  /* 0x000000095d1b7211 */ /* 0x000fe400000f0c5c */
[C---:B------:R-:W-:Y:S04]  /*27d0*/  LEA R24, P0, R65.reuse, R80, 0x1 ;  /* 0x0000005041187211 */ /* 0x040fe800078008ff */
[----:B------:R-:W-:Y:S01]  /*27e0*/  LEA.HI.X R25, R65, R81, R62, 0x1, P0 ;  /* 0x0000005141197211 */ /* 0x000fe200000f0c3e */
[----:B---3--:R-:W-:Y:S01]  /*27f0*/  @!P1 STG.E.128 desc[UR6][R80.64], R4 ;  /* 0x0000000450009986 */ /* 0x008fe2000c101d06 */
[C---:B--2---:R-:W-:Y:S02]  /*2800*/  @!P5 LEA R20, P0, R2.reuse, R26, 0x6 ;  /* 0x0000001a0214d211 */ /* 0x044fe400078030ff */
[----:B------:R-:W-:Y:S02]  /*2810*/  ISETP.NE.AND P1, PT, R121, RZ, PT ;  /* 0x000000ff7900720c */ /* 0x000fe40003f25270 */
[----:B------:R-:W2:Y:S01]  /*2820*/  @!P2 LDG.E.128 R16, desc[UR6][R26.64] ;  /* 0x000000061a10a981 */ /* 0x000ea2000c1e1d00 */
[----:B------:R-:W-:Y:S02]  /*2830*/  @!P5 LEA.HI.X R21, R2, R27, R3, 0x6, P0 ;  /* 0x0000001b0215d211 */ /* 0x000fe400000f3403 */
[----:B------:R-:W1:Y:S02]  /*2840*/  @!P5 LDC.64 R2, c[0x0][0x3b8] ;  /* 0x0000ee00ff02db82 */ /* 0x000e640000000a00 */
[C---:B-1----:R-:W-:Y:S04]  /*2850*/  @!P5 LEA R30, P0, R2.reuse, R24, 0x6 ;  /* 0x00000018021ed211 */ /* 0x042fe800078030ff */
        /* <DEDUP_REMOVED lines=11> */
[----:B-1----:R-:W-:Y:S01]  /*2910*/  @!P3 IMAD R3, R3, 0xc0, RZ ;  /* 0x000000c00303b824 */ /* 0x002fe200078e02ff */
[----:B--2---:R1:W-:Y:S01]  /*2920*/  @!P2 STG.E.128 desc[UR6][R24.64], R16 ;  /* 0x000000101800a986 */ /* 0x0043e2000c101d06 */
[----:B------:R-:W-:Y:S04]  /*2930*/  ISETP.NE.AND P2, PT, R123, RZ, PT ;  /* 0x000000ff7b00720c */ /* 0x000fe80003f45270 */
[----:B------:R-:W2:Y:S01]  /*2940*/  @!P5 LDG.E.128 R20, desc[UR6][R20.64] ;  /* 0x000000061414d981 */ /* 0x000ea2000c1e1d00 */
[----:B-1----:R-:W-:Y:S04]  /*2950*/  @!P3 IMAD.WIDE.U32 R16, R2, 0xc0, R26 ;  /* 0x000000c00210b825 */ /* 0x002fe800078e001a */
[----:B------:R-:W-:Y:S02]  /*2960*/  @!P3 IMAD.IADD R17, R17, 0x1, R3 ;  /* 0x000000011111b824 */ /* 0x000fe400078e0203 */
[----:B------:R-:W1:Y:S02]  /*2970*/  @!P3 LDC.64 R2, c[0x0][0x3b8] ;  /* 0x0000ee00ff02bb82 */ /* 0x000e640000000a00 */
[----:B-1----:R-:W-:Y:S01]  /*2980*/  @!P3 IMAD R3, R3, 0xc0, RZ ;  /* 0x000000c00303b824 */ /* 0x002fe200078e02ff */
[----:B--2---:R1:W-:Y:S05]  /*2990*/  @!P5 STG.E.128 desc[UR6][R30.64], R20 ;  /* 0x000000141e00d986 */ /* 0x0043ea000c101d06 */
[----:B------:R-:W2:Y:S05]  /*29a0*/  @!P6 LDG.E.128 R4, desc[UR6][R34.64] ;  /* 0x000000062204e981 */ /* 0x000eaa000c1e1d00 */
[----:B--2---:R2:W-:Y:S05]  /*29b0*/  @!P6 STG.E.128 desc[UR6][R32.64], R4 ;  /* 0x000000042000e986 */ /* 0x0045ea000c101d06 */
[----:B-1----:R-:W3:Y:S01]  /*29c0*/  @!P3 LDG.E.128 R20, desc[UR6][R16.64] ;  /* 0x000000061014b981 */ /* 0x002ee2000c1e1d00 */
[----:B--2---:R-:W-:Y:S04]  /*29d0*/  @!P3 IMAD.WIDE.U32 R4, R2, 0xc0, R24 ;  /* 0x000000c00204b825 */ /* 0x004fe800078e0018 */
[----:B------:R-:W-:Y:S02]  /*29e0*/  @!P3 IMAD.IADD R5, R5, 0x1, R3 ;  /* 0x000000010505b824 */ /* 0x000fe400078e0203 */
[----:B------:R-:W1:Y:S02]  /*29f0*/  @!P4 LDC.64 R2, c[0x0][0x4a8] ;  /* 0x00012a00ff02cb82 */ /* 0x000e640000000a00 */
[----:B-1----:R-:W-:Y:S02]  /*2a00*/  @!P4 IMAD R3, R3, 0x140, RZ ;  /* 0x000001400303c824 */ /* 0x002fe400078e02ff */
[----:B------:R-:W-:Y:S04]  /*2a10*/  @!P4 IMAD.WIDE.U32 R6, R2, 0x140, R26 ;  /* 0x000001400206c825 */ /* 0x000fe800078e001a */
[----:B------:R-:W-:Y:S02]  /*2a20*/  @!P4 IMAD.IADD R7, R7, 0x1, R3 ;  /* 0x000000010707c824 */ /* 0x000fe400078e0203 */
[----:B------:R-:W1:Y:S02]  /*2a30*/  @!P4 LDC.64 R2, c[0x0][0x3b8] ;  /* 0x0000ee00ff02cb82 */ /* 0x000e640000000a00 */
[----:B-1----:R-:W-:Y:S01]  /*2a40*/  @!P4 IMAD R3, R3, 0x140, RZ ;  /* 0x000001400303c824 */ /* 0x002fe200078e02ff */
[----:B---3--:R1:W-:Y:S05]  /*2a50*/  @!P3 STG.E.128 desc[UR6][R4.64], R20 ;  /* 0x000000140400b986 */ /* 0x0083ea000c101d06 */
[----:B------:R-:W2:Y:S01]  /*2a60*/  @!P1 LDG.E.128 R16, desc[UR6][R28.64] ;  /* 0x000000061c109981 */ /* 0x000ea2000c1e1d00 */
[----:B-1----:R-:W1:Y:S01]  /*2a70*/  @!P1 LDC.64 R4, c[0x0][0x3b8] ;  /* 0x0000ee00ff049b82 */ /* 0x002e620000000a00 */
[----:B------:R-:W-:Y:S04]  /*2a80*/  @!P4 IMAD.WIDE.U32 R20, R2, 0x140, R24 ;  /* 0x000001400214c825 */ /* 0x000fe800078e0018 */
[----:B------:R-:W-:Y:S01]  /*2a90*/  @!P4 IMAD.IADD R21, R21, 0x1, R3 ;  /* 0x000000011515c824 */ /* 0x000fe200078e0203 */
[C---:B-1----:R-:W-:Y:S04]  /*2aa0*/  @!P1 LEA R30, P0, R4.reuse, R24, 0x8 ;  /* 0x00000018041e9211 */ /* 0x042fe800078040ff */
[----:B------:R-:W-:Y:S05]  /*2ab0*/  @!P1 LEA.HI.X R31, R4, R25, R5, 0x8, P0 ;  /* 0x00000019041f9211 */ /* 0x000fea00000f4405 */
[----:B--2---:R1:W-:Y:S05]  /*2ac0*/  @!P1 STG.E.128 desc[UR6][R30.64], R16 ;  /* 0x000000101e009986 */ /* 0x0043ea000c101d06 */
[----:B------:R-:W2:Y:S05]  /*2ad0*/  @!P4 LDG.E.128 R4, desc[UR6][R6.64] ;  /* 0x000000060604c981 */ /* 0x000eaa000c1e1d00 */
[----:B--2---:R1:W-:Y:S01]  /*2ae0*/  @!P4 STG.E.128 desc[UR6][R20.64], R4 ;  /* 0x000000041400c986 */ /* 0x0043e2000c101d06 */
[----:B------:R-:W-:Y:S05]  /*2af0*/  @P2 BRA `(.L_x_658) ;  /* 0x0000004c00882947 */ /* 0x000fea0003800000 */
[----:B------:R-:W2:Y:S02]  /*2b00*/  LDC.64 R2, c[0x0][0x4a8] ;  /* 0x00012a00ff027b82 */ /* 0x000ea40000000a00 */
[----:B--2---:R-:W-:Y:S04]  /*2b10*/  IMAD.WIDE.U32 R26, R2, 0x180, R26 ;  /* 0x00000180021a7825 */ /* 0x004fe800078e001a */
[----:B------:R-:W-:Y:S05]  /*2b20*/  IMAD R3, R3, 0x180, RZ ;  /* 0x0000018003037824 */ /* 0x000fea00078e02ff */
[----:B------:R-:W-:Y:S02]  /*2b30*/  IADD3 R27, PT, PT, R27, R3, RZ ;  /* 0x000000031b1b7210 */ /* 0x000fe40007ffe0ff */
[----:B------:R-:W2:Y:S03]  /*2b40*/  LDC.64 R2, c[0x0][0x3b8] ;  /* 0x0000ee00ff027b82 */ /* 0x000ea60000000a00 */
[----:B-1----:R-:W3:Y:S01]  /*2b50*/  LDG.E.128 R4, desc[UR6][R26.64] ;  /* 0x000000061a047981 */ /* 0x002ee2000c1e1d00 */
[----:B--2---:R-:W-:Y:S02]  /*2b60*/  IMAD R3, R3, 0x180, RZ ;  /* 0x0000018003037824 */ /* 0x004fe400078e02ff */
[----:B------:R-:W-:Y:S05]  /*2b70*/  IMAD.WIDE.U32 R24, R2, 0x180, R24 ;  /* 0x0000018002187825 */ /* 0x000fea00078e0018 */
[----:B------:R-:W-:Y:S05]  /*2b80*/  IADD3 R25, PT, PT, R25, R3, RZ ;  /* 0x0000000319197210 */ /* 0x000fea0007ffe0ff */
[----:B---3--:R1:W-:Y:S01]  /*2b90*/  STG.E.128 desc[UR6][R24.64], R4 ;  /* 0x0000000418007986 */ /* 0x0083e2000c101d06 */
[----:B------:R-:W-:Y:S05]  /*2ba0*/  BRA `(.L_x_658) ;  /* 0x0000004c005c7947 */ /* 0x000fea0003800000 */
.L_x_657:
[----:B------:R-:W-:Y:S05]  /*2bb0*/  BRA.U !UP0, `(.L_x_659) ;  /* 0x0000001d086c7547 */ /* 0x000fea000b800000 */
[----:B------:R-:W-:Y:S01]  /*2bc0*/  ISETP.GE.OR P0, PT, R148, UR19, P2 ;  /* 0x0000001394007c0c */ /* 0x000fe20009706670 */
[----:B------:R-:W2:Y:S01]  /*2bd0*/  LDC R36, c[0x0][0x450] ;  /* 0x00011400ff247b82 */ /* 0x000ea20000000800 */
[----:B------:R-:W-:Y:S01]  /*2be0*/  ISETP.NE.AND P2, PT, R0, RZ, PT ;  /* 0x000000ff0000720c */ /* 0x000fe20003f45270 */
[C---:B-1----:R-:W-:Y:S01]  /*2bf0*/  IMAD.SHL.U32 R5, R111.reuse, 0x2, RZ ;  /* 0x000000026f057824 */ /* 0x042fe200078e00ff */
[----:B------:R-:W-:Y:S01]  /*2c00*/  SHF.L.U64.HI R3, R111, 0x1, R100 ;  /* 0x000000016f037819 */ /* 0x000fe20000010264 */
[----:B------:R-:W-:Y:S01]  /*2c10*/  BSSY.RECONVERGENT B0, `(.L_x_660) ;  /* 0x000003d000007945 */ /* 0x000fe20003800200 */
[----:B------:R-:W-:Y:S02]  /*2c20*/  PLOP3.LUT P2, PT, P0, P2, PT, 0xf2, 0x2f ;  /* 0x00000000002f781c */ /* 0x000fe40000745e72 */
[----:B------:R-:W-:Y:S02]  /*2c30*/  LEA R40, P0, R93, R10, 0x1 ;  /* 0x0000000a5d287211 */ /* 0x000fe400078008ff */
[----:B------:R-:W-:Y:S02]  /*2c40*/  ISETP.NE.AND P1, PT, R79, RZ, PT ;  /* 0x000000ff4f00720c */ /* 0x000fe40003f25270 */
[----:B------:R-:W-:Y:S02]  /*2c50*/  LEA.HI.X R41, R93, R9, R92, 0x1, P0 ;  /* 0x000000095d297211 */ /* 0x000fe400000f0c5c */
[C---:B------:R-:W-:Y:S04]  /*2c60*/  LEA R38, P0, R65.reuse, R80, 0x1 ;  /* 0x0000005041267211 */ /* 0x040fe800078008ff */
[----:B------:R-:W-:Y:S02]  /*2c70*/  LEA.HI.X R39, R65, R81, R62, 0x1, P0 ;  /* 0x0000005141277211 */ /* 0x000fe400000f0c3e */
[-C--:B------:R-:W-:Y:S05]  /*2c80*/  IADD3 R6, P0, PT, R12, R5.reuse, RZ ;  /* 0x000000050c067210 */ /* 0x080fea0007f1e0ff */
[--C-:B------:R-:W-:Y:S01]  /*2c90*/  IMAD.X R7, R13, 0x1, R3.reuse, P0 ;  /* 0x000000010d077824 */ /* 0x100fe200000e0603 */
[----:B------:R-:W-:Y:S05]  /*2ca0*/  IADD3 R34, P0, PT, R52, R5, RZ ;  /* 0x0000000534227210 */ /* 0x000fea0007f1e0ff */
[----:B------:R-:W-:Y:S01]  /*2cb0*/  IMAD.X R35, R53, 0x1, R3, P0 ;  /* 0x0000000135237824 */ /* 0x000fe200000e0603 */
[C---:B------:R-:W-:Y:S04]  /*2cc0*/  ISETP.GE.OR P0, PT, R220.reuse, R103, P1 ;  /* 0x00000067dc00720c */ /* 0x040fe80000f06670 */
[----:B------:R-:W-:Y:S11]  /*2cd0*/  ISETP.LT.OR P0, PT, R220, R105, P0 ;  /* 0x00000069dc00720c */ /* 0x000ff60000701670 */
[----:B------:R-:W-:Y:S02]  /*2ce0*/  @!UPT UIADD3 URZ, UPT, UPT, URZ, URZ, URZ ;  /* 0x000000fffffff290 */ /* 0x000fe4000fffe0ff */
[----:B--2---:R-:W-:Y:S05]  /*2cf0*/  @P0 BRA `(.L_x_661) ;  /* 0x0000000000b80947 */ /* 0x004fea0003800000 */
[----:B------:R-:W-:Y:S02]  /*2d00*/  ISETP.GE.AND P0, PT, R148, R15, PT ;  /* 0x0000000f9400720c */ /* 0x000fe40003f06270 */
[----:B------:R-:W-:Y:S05]  /*2d10*/  MOV R8, R10 ;  /* 0x0000000a00087202 */ /* 0x000fea0000000f00 */
[----:B------:R-:W2:Y:S08]  /*2d20*/  LDG.E.128 R20, desc[UR6][R8.64] ;  /* 0x0000000608147981 */ /* 0x000eb0000c1e1d00 */
[----:B------:R-:W3:Y:S06]  /*2d30*/  @!P0 LDG.E.64 R30, desc[UR6][R52.64] ;  /* 0x00000006341e8981 */ /* 0x000eec000c1e1b00 */
[----:B------:R-:W4:Y:S01]  /*2d40*/  @!P0 LDG.E.64 R16, desc[UR6][R12.64] ;  /* 0x000000060c108981 */ /* 0x000f22000c1e1b00 */
[C---:B--2---:R-:W-:Y:S01]  /*2d50*/  @!P0 LOP3.LUT R19, R20.reuse, 0xffff0000, RZ, 0xc0, !PT ;  /* 0xffff000014138812 */ /* 0x044fe200078ec0ff */
[----:B------:R-:W-:Y:S01]  /*2d60*/  @!P0 IMAD.U32 R27, R20, 0x10000, RZ ;  /* 0x00010000141b8824 */ /* 0x000fe200078e00ff */
[C---:B------:R-:W-:Y:S01]  /*2d70*/  @!P0 LOP3.LUT R18, R22.reuse, 0xffff0000, RZ, 0xc0, !PT ;  /* 0xffff000016128812 */ /* 0x040fe200078ec0ff */
[----:B------:R-:W-:Y:S01]  /*2d80*/  @!P0 IMAD.U32 R26, R22, 0x10000, RZ ;  /* 0x00010000161a8824 */ /* 0x000fe200078e00ff */
[----:B------:R-:W-:Y:S02]  /*2d90*/  @!P0 SHF.L.U32 R28, R23, 0x10, RZ ;  /* 0x00000010171c8819 */ /* 0x000fe400000006ff */
[C---:B---3--:R-:W-:Y:S01]  /*2da0*/  @!P0 LOP3.LUT R29, R30.reuse, 0xffff0000, RZ, 0xc0, !PT ;  /* 0xffff00001e1d8812 */ /* 0x048fe200078ec0ff */
[----:B------:R-:W-:Y:S01]  /*2db0*/  @!P0 IMAD.U32 R25, R30, 0x10000, RZ ;  /* 0x000100001e198824 */ /* 0x000fe200078e00ff */
[C---:B------:R-:W-:Y:S02]  /*2dc0*/  @!P0 SHF.L.U32 R24, R31.reuse, 0x10, RZ ;  /* 0x000000101f188819 */ /* 0x040fe400000006ff */
[----:B------:R-:W-:Y:S01]  /*2dd0*/  @!P0 LOP3.LUT R31, R31, 0xffff0000, RZ, 0xc0, !PT ;  /* 0xffff00001f1f8812 */ /* 0x000fe200078ec0ff */
[----:B------:R-:W-:Y:S01]  /*2de0*/  @!P0 FMUL.FTZ R33, R19, R25 ;  /* 0x0000001913218220 */ /* 0x000fe20000410000 */
[C---:B----4-:R-:W-:Y:S01]  /*2df0*/  @!P0 SHF.L.U32 R5, R17.reuse, 0x10, RZ ;  /* 0x0000001011058819 */ /* 0x050fe200000006ff */
[C---:B------:R-:W-:Y:S01]  /*2e00*/  @!P0 IMAD.U32 R14, R16.reuse, 0x10000, RZ ;  /* 0x00010000100e8824 */ /* 0x040fe200078e00ff */
[----:B------:R-:W-:Y:S01]  /*2e10*/  @!P0 LOP3.LUT R16, R16, 0xffff0000, RZ, 0xc0, !PT ;  /* 0xffff000010108812 */ /* 0x000fe200078ec0ff */
[C---:B------:R-:W-:Y:S01]  /*2e20*/  @!P0 FMUL.FTZ R8, R18.reuse, R24 ;  /* 0x0000001812088220 */ /* 0x040fe20000410000 */
[----:B------:R-:W-:Y:S01]  /*2e30*/  @!P0 LOP3.LUT R17, R17, 0xffff0000, RZ, 0xc0, !PT ;  /* 0xffff000011118812 */ /* 0x000fe200078ec0ff */
[-C--:B------:R-:W-:Y:S01]  /*2e40*/  @!P0 FMUL.FTZ R0, R19, R14.reuse ;  /* 0x0000000e13008220 */ /* 0x080fe20000410000 */
[----:B------:R-:W-:Y:S01]  /*2e50*/  @!P0 LOP3.LUT R19, R21, 0xffff0000, RZ, 0xc0, !PT ;  /* 0xffff000015138812 */ /* 0x000fe200078ec0ff */
[----:B------:R-:W-:Y:S01]  /*2e60*/  @!P0 FFMA.FTZ R33, R27, R14, -R33 ;  /* 0x0000000e1b218223 */ /* 0x000fe20000010821 */
[----:B------:R-:W-:Y:S01]  /*2e70*/  @!P0 LOP3.LUT R14, R23, 0xffff0000, RZ, 0xc0, !PT ;  /* 0xffff0000170e8812 */ /* 0x000fe200078ec0ff */
[----:B------:R-:W-:Y:S01]  /*2e80*/  @!P0 FFMA.FTZ R0, R25, R27, R0 ;  /* 0x0000001b19008223 */ /* 0x000fe20000010000 */
[----:B------:R-:W-:Y:S01]  /*2e90*/  @!P0 SHF.L.U32 R25, R21, 0x10, RZ ;  /* 0x0000001015198819 */ /* 0x000fe200000006ff */
[CC--:B------:R-:W-:Y:S01]  /*2ea0*/  @!P0 FMUL.FTZ R2, R19.reuse, R16.reuse ;  /* 0x0000001013028220 */ /* 0x0c0fe20000410000 */
[----:B------:R-:W-:Y:S01]  /*2eb0*/  @!P0 FMUL.FTZ R37, R19, R29 ;  /* 0x0000001d13258220 */ /* 0x000fe20000410000 */
[----:B------:R-:W-:Y:S01]  /*2ec0*/  @!P0 FMUL.FTZ R3, R18, R5 ;  /* 0x0000000512038220 */ /* 0x000fe20000410000 */
[----:B------:R-:W-:Y:S01]  /*2ed0*/  @!P0 F2FP.BF16.F32.PACK_AB R33, R0, R33 ;  /* 0x000000210021823e */ /* 0x000fe200000010ff */
[C---:B------:R-:W-:Y:S01]  /*2ee0*/  @!P0 FMUL.FTZ R43, R14.reuse, R31 ;  /* 0x0000001f0e2b8220 */ /* 0x040fe20000410000 */
[----:B------:R-:W-:Y:S01]  /*2ef0*/  @!P0 FMUL.FTZ R4, R14, R17 ;  /* 0x000000110e048220 */ /* 0x000fe20000410000 */
[----:B------:R-:W-:Y:S01]  /*2f00*/  @!P0 FFMA.FTZ R2, R29, R25, R2 ;  /* 0x000000191d028223 */ /* 0x000fe20000010002 */
[----:B------:R-:W-:Y:S01]  /*2f10*/  @!P0 MOV R20, R33 ;  /* 0x0000002100148202 */ /* 0x000fe20000000f00 */
[----:B------:R-:W-:Y:S01]  /*2f20*/  @!P0 FFMA.FTZ R37, R25, R16, -R37 ;  /* 0x0000001019258223 */ /* 0x000fe20000010825 */
[----:B------:R-:W-:Y:S01]  /*2f30*/  @!P0 FFMA.FTZ R3, R24, R26, R3 ;  /* 0x0000001a18038223 */ /* 0x000fe20000010003 */
[----:B------:R-:W-:Y:S01]  /*2f40*/  @!P0 FFMA.FTZ R8, R26, R5, -R8 ;  /* 0x000000051a088223 */ /* 0x000fe20000010808 */
[----:B------:R-:W-:Y:S01]  /*2f50*/  @!P0 FFMA.FTZ R43, R28, R17, -R43 ;  /* 0x000000111c2b8223 */ /* 0x000fe2000001082b */
[----:B------:R-:W-:Y:S01]  /*2f60*/  @!P0 FFMA.FTZ R4, R31, R28, R4 ;  /* 0x0000001c1f048223 */ /* 0x000fe20000010004 */
[----:B------:R-:W-:Y:S02]  /*2f70*/  @!P0 F2FP.BF16.F32.PACK_AB R32, R2, R37 ;  /* 0x000000250220823e */ /* 0x000fe400000010ff */
[----:B------:R-:W-:Y:S02]  /*2f80*/  @!P0 F2FP.BF16.F32.PACK_AB R8, R3, R8 ;  /* 0x000000080308823e */ /* 0x000fe400000010ff */
[----:B------:R-:W-:Y:S01]  /*2f90*/  @!P0 F2FP.BF16.F32.PACK_AB R43, R4, R43 ;  /* 0x0000002b042b823e */ /* 0x000fe200000010ff */
[----:B------:R-:W-:Y:S01]  /*2fa0*/  @!P0 IMAD.MOV.U32 R21, RZ, RZ, R32 ;  /* 0x000000ffff158224 */ /* 0x000fe200078e0020 */
[----:B------:R-:W-:Y:S02]  /*2fb0*/  @!P0 MOV R22, R8 ;  /* 0x0000000800168202 */ /* 0x000fe40000000f00 */
[----:B------:R-:W-:Y:S05]  /*2fc0*/  @!P0 MOV R23, R43 ;  /* 0x0000002b00178202 */ /* 0x000fea0000000f00 */
[----:B------:R1:W-:Y:S02]  /*2fd0*/  STG.E.128 desc[UR6][R80.64], R20 ;  /* 0x0000001450007986 */ /* 0x0003e4000c101d06 */
.L_x_661:
[----:B------:R-:W-:Y:S05]  /*2fe0*/  BSYNC.RECONVERGENT B0 ;  /* 0x0000000000007941 */ /* 0x000fea0003800200 */
.L_x_660:
[----:B------:R-:W-:Y:S01]  /*2ff0*/  ISETP.NE.AND P0, PT, R132, RZ, PT ;  /* 0x000000ff8400720c */ /* 0x000fe20003f05270 */
[----:B------:R-:W-:Y:S11]  /*3000*/  BSSY.RECONVERGENT B0, `(.L_x_662) ;  /* 0x0000031000007945 */ /* 0x000ff60003800200 */
[----:B------:R-:W-:Y:S01]  /*3010*/  @!UPT UIADD3 URZ, UPT, UPT, URZ, URZ, URZ ;  /* 0x000000fffffff290 */ /* 0x000fe2000fffe0ff */
[----:B------:R-:W-:Y:S05]  /*3020*/  @P0 BRA `(.L_x_663) ;  /* 0x0000000000b80947 */ /* 0x000fea0003800000 */
[----:B------:R-:W-:Y:S01]  /*3030*/  ISETP.GE.AND P0, PT, R148, R15, PT ;  /* 0x0000000f9400720c */ /* 0x000fe20003f06270 */
[----:B-1----:R-:W2:Y:S11]  /*3040*/  LDG.E.128 R20, desc[UR6][R40.64] ;  /* 0x0000000628147981 */ /* 0x002eb6000c1e1d00 */
[----:B------:R-:W-:Y:S01]  /*3050*/  @!UPT UIADD3 URZ, UPT, UPT, URZ, URZ, URZ ;  /* 0x000000fffffff290 */ /* 0x000fe2000fffe0ff */
        /* <DEDUP_REMOVED lines=12> */
[----:B----4-:R-:W-:Y:S01]  /*3120*/  @!P0 SHF.L.U32 R8, R16, 0x10, RZ ;  /* 0x0000001010088819 */ /* 0x010fe200000006ff */
[----:B------:R-:W-:Y:S01]  /*3130*/  @!P0 FMUL.FTZ R28, R14, R18 ;  /* 0x000000120e1c8220 */ /* 0x000fe20000410000 */
[----:B------:R-:W-:Y:S02]  /*3140*/  @!P0 LOP3.LUT R16, R16, 0xffff0000, RZ, 0xc0, !PT ;  /* 0xffff000010108812 */ /* 0x000fe400078ec0ff */
[----:B------:R-:W-:Y:S01]  /*3150*/  @!P0 SHF.L.U32 R5, R17, 0x10, RZ ;  /* 0x0000001011058819 */ /* 0x000fe200000006ff */
[-C--:B------:R-:W-:Y:S01]  /*3160*/  @!P0 FMUL.FTZ R0, R19, R8.reuse ;  /* 0x0000000813008220 */ /* 0x080fe20000410000 */
[----:B------:R-:W-:Y:S01]  /*3170*/  @!P0 LOP3.LUT R19, R21, 0xffff0000, RZ, 0xc0, !PT ;  /* 0xffff000015138812 */ /* 0x000fe200078ec0ff */
[----:B------:R-:W-:Y:S01]  /*3180*/  @!P0 FFMA.FTZ R33, R27, R8, -R33 ;  /* 0x000000081b218223 */ /* 0x000fe20000010821 */
[----:B------:R-:W-:Y:S01]  /*3190*/  @!P0 LOP3.LUT R17, R17, 0xffff0000, RZ, 0xc0, !PT ;  /* 0xffff000011118812 */ /* 0x000fe200078ec0ff */
[----:B------:R-:W-:Y:S01]  /*31a0*/  @!P0 FFMA.FTZ R0, R25, R27, R0 ;  /* 0x0000001b19008223 */ /* 0x000fe20000010000 */
[----:B------:R-:W-:Y:S01]  /*31b0*/  @!P0 LOP3.LUT R8, R23, 0xffff0000, RZ, 0xc0, !PT ;  /* 0xffff000017088812 */ /* 0x000fe200078ec0ff */
[----:B------:R-:W-:Y:S01]  /*31c0*/  @!P0 FFMA.FTZ R28, R24, R5, -R28 ;  /* 0x00000005181c8223 */ /* 0x000fe2000001081c */
[----:B------:R-:W-:Y:S01]  /*31d0*/  @!P0 SHF.L.U32 R25, R21, 0x10, RZ ;  /* 0x0000001015198819 */ /* 0x000fe200000006ff */
[CC--:B------:R-:W-:Y:S01]  /*31e0*/  @!P0 FMUL.FTZ R2, R19.reuse, R16.reuse ;  /* 0x0000001013028220 */ /* 0x0c0fe20000410000 */
[----:B------:R-:W-:Y:S01]  /*31f0*/  @!P0 F2FP.BF16.F32.PACK_AB R33, R0, R33 ;  /* 0x000000210021823e */ /* 0x000fe200000010ff */
[----:B------:R-:W-:Y:S01]  /*3200*/  @!P0 FMUL.FTZ R37, R19, R29 ;  /* 0x0000001d13258220 */ /* 0x000fe20000410000 */
[----:B------:R-:W-:Y:S01]  /*3210*/  @!P0 FMUL.FTZ R3, R14, R5 ;  /* 0x000000050e038220 */ /* 0x000fe20000410000 */
[C---:B------:R-:W-:Y:S01]  /*3220*/  @!P0 FMUL.FTZ R43, R8.reuse, R31 ;  /* 0x0000001f082b8220 */ /* 0x040fe20000410000 */
[----:B------:R-:W-:Y:S01]  /*3230*/  @!P0 MOV R20, R33 ;  /* 0x0000002100148202 */ /* 0x000fe20000000f00 */
[----:B------:R-:W-:Y:S01]  /*3240*/  @!P0 FMUL.FTZ R4, R8, R17 ;  /* 0x0000001108048220 */ /* 0x000fe20000410000 */
[----:B------:R-:W-:Y:S01]  /*3250*/  @!P0 FFMA.FTZ R2, R29, R25, R2 ;  /* 0x000000191d028223 */ /* 0x000fe20000010002 */
[----:B------:R-:W-:Y:S01]  /*3260*/  @!P0 FFMA.FTZ R37, R25, R16, -R37 ;  /* 0x0000001019258223 */ /* 0x000fe20000010825 */
[----:B------:R-:W-:Y:S01]  /*3270*/  @!P0 FFMA.FTZ R3, R18, R24, R3 ;  /* 0x0000001812038223 */ /* 0x000fe20000010003 */
[----:B------:R-:W-:Y:S01]  /*3280*/  @!P0 FFMA.FTZ R43, R26, R17, -R43 ;  /* 0x000000111a2b8223 */ /* 0x000fe2000001082b */
[----:B------:R-:W-:Y:S02]  /*3290*/  @!P0 FFMA.FTZ R4, R31, R26, R4 ;  /* 0x0000001a1f048223 */ /* 0x000fe40000010004 */
[----:B------:R-:W-:Y:S02]  /*32a0*/  @!P0 F2FP.BF16.F32.PACK_AB R32, R2, R37 ;  /* 0x000000250220823e */ /* 0x000fe400000010ff */
[----:B------:R-:W-:Y:S02]  /*32b0*/  @!P0 F2FP.BF16.F32.PACK_AB R28, R3, R28 ;  /* 0x0000001c031c823e */ /* 0x000fe400000010ff */
[----:B------:R-:W-:Y:S01]  /*32c0*/  @!P0 F2FP.BF16.F32.PACK_AB R43, R4, R43 ;  /* 0x0000002b042b823e */ /* 0x000fe200000010ff */
[----:B------:R-:W-:Y:S01]  /*32d0*/  @!P0 IMAD.MOV.U32 R21, RZ, RZ, R32 ;  /* 0x000000ffff158224 */ /* 0x000fe200078e0020 */
[----:B------:R-:W-:Y:S02]  /*32e0*/  @!P0 MOV R22, R28 ;  /* 0x0000001c00168202 */ /* 0x000fe40000000f00 */
[----:B------:R-:W-:Y:S05]  /*32f0*/  @!P0 MOV R23, R43 ;  /* 0x0000002b00178202 */ /* 0x000fea0000000f00 */
[----:B------:R2:W-:Y:S02]  /*3300*/  STG.E.128 desc[UR6][R38.64], R20 ;  /* 0x0000001426007986 */ /* 0x0005e4000c101d06 */
.L_x_663:
[----:B------:R-:W-:Y:S05]  /*3310*/  BSYNC.RECONVERGENT B0 ;  /* 0x0000000000007941 */ /* 0x000fea0003800200 */
.L_x_662:
[----:B------:R-:W-:Y:S04]  /*3320*/  BSSY.RECONVERGENT B0, `(.L_x_664) ;  /* 0x0000038000007945 */ /* 0x000fe80003800200 */
[----:B------:R-:W-:Y:S05]  /*3330*/  @P5 BRA `(.L_x_665) ;  /* 0x0000000000d85947 */ /* 0x000fea0003800000 */
[----:B------:R-:W3:Y:S02]  /*3340*/  LDC.64 R42, c[0x0][0x4a8] ;  /* 0x00012a00ff2a7b82 */ /* 0x000ee40000000a00 */
[C---:B---3--:R-:W-:Y:S04]  /*3350*/  LEA R46, P0, R42.reuse, R40, 0x6 ;  /* 0x000000282a2e7211 */ /* 0x048fe800078030ff */
[----:B------:R-:W-:Y:S02]  /*3360*/  LEA.HI.X R47, R42, R41, R43, 0x6, P0 ;  /* 0x000000292a2f7211 */ /* 0x000fe400000f342b */
[----:B------:R-:W3:Y:S03]  /*3370*/  LDC.64 R42, c[0x0][0x3b8] ;  /* 0x0000ee00ff2a7b82 */ /* 0x000ee60000000a00 */
[----:B-12---:R-:W2:Y:S01]  /*3380*/  LDG.E.128 R20, desc[UR6][R46.64] ;  /* 0x000000062e147981 */ /* 0x006ea2000c1e1d00 */
[C---:B---3--:R-:W-:Y:S04]  /*3390*/  LEA R44, P0, R42.reuse, R38, 0x6 ;  /* 0x000000262a2c7211 */ /* 0x048fe800078030ff */
[----:B------:R-:W-:Y:S02]  /*33a0*/  LEA.HI.X R45, R42, R39, R43, 0x6, P0 ;  /* 0x000000272a2d7211 */ /* 0x000fe400000f342b */
[----:B------:R-:W-:Y:S11]  /*33b0*/  ISETP.GE.AND P0, PT, R148, R15, PT ;  /* 0x0000000f9400720c */ /* 0x000ff60003f06270 */
[----:B------:R-:W-:Y:S02]  /*33c0*/  @!UPT UIADD3 URZ, UPT, UPT, URZ, URZ, URZ ;  /* 0x000000fffffff290 */ /* 0x000fe4000fffe0ff */
[C---:B------:R-:W-:Y:S04]  /*33d0*/  @!P0 IMAD.WIDE R32, R11.reuse, 0x40, R34 ;  /* 0x000000400b208825 */ /* 0x040fe800078e0222 */
[----:B------:R-:W-:Y:S02]  /*33e0*/  @!P0 IMAD.WIDE R24, R11, 0x40, R6 ;  /* 0x000000400b188825 */ /* 0x000fe400078e0206 */
[----:B------:R-:W3:Y:S06]  /*33f0*/  @!P0 LDG.E.64 R32, desc[UR6][R32.64] ;  /* 0x0000000620208981 */ /* 0x000eec000c1e1b00 */
[----:B------:R-:W4:Y:S01]  /*3400*/  @!P0 LDG.E.64 R16, desc[UR6][R24.64] ;  /* 0x0000000618108981 */ /* 0x000f22000c1e1b00 */
[C---:B--2---:R-:W-:Y:S01]  /*3410*/  @!P0 LOP3.LUT R19, R20.reuse, 0xffff0000, RZ, 0xc0, !PT ;  /* 0xffff000014138812 */ /* 0x044fe200078ec0ff */
[----:B------:R-:W-:Y:S01]  /*3420*/  @!P0 IMAD.U32 R28, R23, 0x10000, RZ ;  /* 0x00010000171c8824 */ /* 0x000fe200078e00ff */
[----:B------:R-:W-:Y:S02]  /*3430*/  @!P0 SHF.L.U32 R29, R20, 0x10, RZ ;  /* 0x00000010141d8819 */ /* 0x000fe400000006ff */
[C---:B------:R-:W-:Y:S02]  /*3440*/  @!P0 LOP3.LUT R14, R22.reuse, 0xffff0000, RZ, 0xc0, !PT ;  /* 0xffff0000160e8812 */ /* 0x040fe400078ec0ff */
[----:B------:R-:W-:Y:S02]  /*3450*/  @!P0 SHF.L.U32 R26, R22, 0x10, RZ ;  /* 0x00000010161a8819 */ /* 0x000fe400000006ff */
[C---:B---3--:R-:W-:Y:S01]  /*3460*/  @!P0 SHF.L.U32 R27, R32.reuse, 0x10, RZ ;  /* 0x00000010201b8819 */ /* 0x048fe200000006ff */
[C---:B------:R-:W-:Y:S01]  /*3470*/  @!P0 IMAD.U32 R18, R33.reuse, 0x10000, RZ ;  /* 0x0001000021128824 */ /* 0x040fe200078e00ff */
[----:B------:R-:W-:Y:S02]  /*3480*/  @!P0 LOP3.LUT R31, R32, 0xffff0000, RZ, 0xc0, !PT ;  /* 0xffff0000201f8812 */ /* 0x000fe400078ec0ff */
        /* <DEDUP_REMOVED lines=12> */
[----:B------:R-:W-:Y:S02]  /*3550*/  @!P0 IMAD.U32 R27, R21, 0x10000, RZ ;  /* 0x00010000151b8824 */ /* 0x000fe400078e00ff */
        /* <DEDUP_REMOVED lines=20> */
.L_x_665:
[----:B------:R-:W-:Y:S05]  /*36a0*/  BSYNC.RECONVERGENT B0 ;  /* 0x0000000000007941 */ /* 0x000fea0003800200 */
.L_x_664:
[----:B------:R-:W-:Y:S04]  /*36b0*/  BSSY.RECONVERGENT B0, `(.L_x_666) ;  /* 0x0000038000007945 */ /* 0x000fe80003800200 */
[----:B------:R-:W-:Y:S05]  /*36c0*/  @P6 BRA `(.L_x_667) ;  /* 0x0000000000d86947 */ /* 0x000fea0003800000 */
[----:B------:R-:W4:Y:S02]  /*36d0*/  LDC.64 R42, c[0x0][0x4a8] ;  /* 0x00012a00ff2a7b82 */ /* 0x000f240000000a00 */
[C---:B----4-:R-:W-:Y:S04]  /*36e0*/  LEA R46, P0, R42.reuse, R40, 0x7 ;  /* 0x000000282a2e7211 */ /* 0x050fe800078038ff */
[----:B------:R-:W-:Y:S02]  /*36f0*/  LEA.HI.X R47, R42, R41, R43, 0x7, P0 ;  /* 0x000000292a2f7211 */ /* 0x000fe400000f3c2b */
[----:B------:R-:W4:Y:S03]  /*3700*/  LDC.64 R42, c[0x0][0x3b8] ;  /* 0x0000ee00ff2a7b82 */ /* 0x000f260000000a00 */
[----:B-123--:R-:W2:Y:S01]  /*3710*/  LDG.E.128 R20, desc[UR6][R46.64] ;  /* 0x000000062e147981 */ /* 0x00eea2000c1e1d00 */
[C---:B----4-:R-:W-:Y:S04]  /*3720*/  LEA R44, P0, R42.reuse, R38, 0x7 ;  /* 0x000000262a2c7211 */ /* 0x050fe800078038ff */
        /* <DEDUP_REMOVED lines=48> */
.L_x_667:
[----:B------:R-:W-:Y:S05]  /*3a30*/  BSYNC.RECONVERGENT B0 ;  /* 0x0000000000007941 */ /* 0x000fea0003800200 */
.L_x_666:
[----:B------:R-:W-:Y:S04]  /*3a40*/  BSSY.RECONVERGENT B0, `(.L_x_668) ;  /* 0x000003a000007945 */ /* 0x000fe80003800200 */
[----:B------:R-:W-:Y:S05]  /*3a50*/  @P3 BRA `(.L_x_669) ;  /* 0x0000000000e03947 */ /* 0x000fea0003800000 */
[----:B------:R-:W-:Y:S01]  /*3a60*/  ISETP.GE.AND P0, PT, R148, R15, PT ;  /* 0x0000000f9400720c */ /* 0x000fe20003f06270 */
[----:B------:R-:W3:Y:S11]  /*3a70*/  LDC.64 R42, c[0x0][0x4a8] ;  /* 0x00012a00ff2a7b82 */ /* 0x000ef60000000a00 */
[----:B------:R-:W-:Y:S01]  /*3a80*/  @!UPT UIADD3 URZ, UPT, UPT, URZ, URZ, URZ ;  /* 0x000000fffffff290 */ /* 0x000fe2000fffe0ff */
[C---:B------:R-:W-:Y:S04]  /*3a90*/  @!P0 IMAD.WIDE R32, R11.reuse, 0xc0, R34 ;  /* 0x000000c00b208825 */ /* 0x040fe800078e0222 */
[----:B------:R-:W-:Y:S02]  /*3aa0*/  @!P0 IMAD.WIDE R24, R11, 0xc0, R6 ;  /* 0x000000c00b188825 */ /* 0x000fe400078e0206 */
[----:B------:R-:W5:Y:S06]  /*3ab0*/  @!P0 LDG.E.64 R32, desc[UR6][R32.64] ;  /* 0x0000000620208981 */ /* 0x000f6c000c1e1b00 */
[----:B------:R-:W2:Y:S01]  /*3ac0*/  @!P0 LDG.E.64 R16, desc[UR6][R24.64] ;  /* 0x0000000618108981 */ /* 0x000ea2000c1e1b00 */
[----:B-----5:R-:W-:Y:S01]  /*3ad0*/  @!P0 SHF.L.U32 R27, R32, 0x10, RZ ;  /* 0x00000010201b8819 */ /* 0x020fe200000006ff */
[----:B---34-:R-:W-:Y:S01]  /*3ae0*/  IMAD.WIDE.U32 R44, R42, 0xc0, R40 ;  /* 0x000000c02a2c7825 */ /* 0x018fe200078e0028 */
[----:B------:R-:W-:Y:S02]  /*3af0*/  @!P0 SHF.L.U32 R18, R33, 0x10, RZ ;  /* 0x0000001021128819 */ /* 0x000fe400000006ff */
[----:B------:R-:W-:Y:S01]  /*3b00*/  @!P0 LOP3.LUT R31, R32, 0xffff0000, RZ, 0xc0, !PT ;  /* 0xffff0000201f8812 */ /* 0x000fe200078ec0ff */
[----:B------:R-:W-:Y:S01]  /*3b10*/  IMAD R43, R43, 0xc0, RZ ;  /* 0x000000c02b2b7824 */ /* 0x000fe200078e02ff */
[C---:B--2---:R-:W-:Y:S02]  /*3b20*/  @!P0 SHF.L.U32 R8, R16.reuse, 0x10, RZ ;  /* 0x0000001010088819 */ /* 0x044fe400000006ff */
[----:B------:R-:W-:Y:S02]  /*3b30*/  @!P0 LOP3.LUT R16, R16, 0xffff0000, RZ, 0xc0, !PT ;  /* 0xffff000010108812 */ /* 0x000fe400078ec0ff */
[----:B------:R-:W-:Y:S02]  /*3b40*/  IADD3 R45, PT, PT, R43, R45, RZ ;  /* 0x0000002d2b2d7210 */ /* 0x000fe40007ffe0ff */
[C---:B------:R-:W-:Y:S01]  /*3b50*/  @!P0 SHF.L.U32 R5, R17.reuse, 0x10, RZ ;  /* 0x0000001011058819 */ /* 0x040fe200000006ff */
[----:B------:R-:W2:Y:S01]  /*3b60*/  LDC.64 R42, c[0x0][0x3b8] ;  /* 0x0000ee00ff2a7b82 */ /* 0x000ea20000000a00 */
[----:B------:R-:W-:Y:S01]  /*3b70*/  @!P0 LOP3.LUT R17, R17, 0xffff0000, RZ, 0xc0, !PT ;  /* 0xffff000011118812 */ /* 0x000fe200078ec0ff */
[----:B-1----:R-:W3:Y:S01]  /*3b80*/  LDG.E.128 R20, desc[UR6][R44.64] ;  /* 0x000000062c147981 */ /* 0x002ee2000c1e1d00 */
[----:B------:R-:W-:Y:S01]  /*3b90*/  @!P0 LOP3.LUT R33, R33, 0xffff0000, RZ, 0xc0, !PT ;  /* 0xffff000021218812 */ /* 0x000fe200078ec0ff */
[----:B--2---:R-:W-:Y:S04]  /*3ba0*/  IMAD.WIDE.U32 R48, R42, 0xc0, R38 ;  /* 0x000000c02a307825 */ /* 0x004fe800078e0026 */
[----:B------:R-:W-:Y:S05]  /*3bb0*/  IMAD R43, R43, 0xc0, RZ ;  /* 0x000000c02b2b7824 */ /* 0x000fea00078e02ff */
[----:B------:R-:W-:Y:S02]  /*3bc0*/  IADD3 R49, PT, PT, R43, R49, RZ ;  /* 0x000000312b317210 */ /* 0x000fe40007ffe0ff */
[C---:B---3--:R-:W-:Y:S02]  /*3bd0*/  @!P0 LOP3.LUT R19, R20.reuse, 0xffff0000, RZ, 0xc0, !PT ;  /* 0xffff000014138812 */ /* 0x048fe400078ec0ff */
[----:B------:R-:W-:Y:S02]  /*3be0*/  @!P0 SHF.L.U32 R29, R20, 0x10, RZ ;  /* 0x00000010141d8819 */ /* 0x000fe400000006ff */
[C---:B------:R-:W-:Y:S01]  /*3bf0*/  @!P0 LOP3.LUT R14, R22.reuse, 0xffff0000, RZ, 0xc0, !PT ;  /* 0xffff0000160e8812 */ /* 0x040fe200078ec0ff */
[C---:B------:R-:W-:Y:S01]  /*3c00*/  @!P0 FMUL.FTZ R37, R19.reuse, R27 ;  /* 0x0000001b13258220 */ /* 0x040fe20000410000 */
[----:B------:R-:W-:Y:S01]  /*3c10*/  @!P0 SHF.L.U32 R26, R22, 0x10, RZ ;  /* 0x00000010161a8819 */ /* 0x000fe200000006ff */
[-C--:B------:R-:W-:Y:S01]  /*3c20*/  @!P0 FMUL.FTZ R0, R19, R8.reuse ;  /* 0x0000000813008220 */ /* 0x080fe20000410000 */
[----:B------:R-:W-:Y:S01]  /*3c30*/  @!P0 LOP3.LUT R19, R21, 0xffff0000, RZ, 0xc0, !PT ;  /* 0xffff000015138812 */ /* 0x000fe200078ec0ff */
[----:B------:R-:W-:Y:S01]  /*3c40*/  @!P0 FFMA.FTZ R37, R29, R8, -R37 ;  /* 0x000000081d258223 */ /* 0x000fe20000010825 */
[----:B------:R-:W-:Y:S01]  /*3c50*/  @!P0 LOP3.LUT R8, R23, 0xffff0000, RZ, 0xc0, !PT ;  /* 0xffff000017088812 */ /* 0x000fe200078ec0ff */
[----:B------:R-:W-:Y:S01]  /*3c60*/  @!P0 FFMA.FTZ R0, R27, R29, R0 ;  /* 0x0000001d1b008223 */ /* 0x000fe20000010000 */
[----:B------:R-:W-:Y:S01]  /*3c70*/  @!P0 SHF.L.U32 R28, R23, 0x10, RZ ;  /* 0x00000010171c8819 */ /* 0x000fe200000006ff */
[----:B------:R-:W-:Y:S02]  /*3c80*/  @!P0 IMAD.U32 R27, R21, 0x10000, RZ ;  /* 0x00010000151b8824 */ /* 0x000fe400078e00ff */
[C---:B------:R-:W-:Y:S01]  /*3c90*/  @!P0 FMUL.FTZ R2, R19.reuse, R16 ;  /* 0x0000001013028220 */ /* 0x040fe20000410000 */
[----:B------:R-:W-:Y:S01]  /*3ca0*/  @!P0 FMUL.FTZ R3, R14, R5 ;  /* 0x000000050e038220 */ /* 0x000fe20000410000 */
[----:B------:R-:W-:Y:S01]  /*3cb0*/  @!P0 F2FP.BF16.F32.PACK_AB R37, R0, R37 ;  /* 0x000000250025823e */ /* 0x000fe200000010ff */
[----:B------:R-:W-:Y:S01]  /*3cc0*/  @!P0 FMUL.FTZ R45, R19, R31 ;  /* 0x0000001f132d8220 */ /* 0x000fe20000410000 */
[----:B------:R-:W-:Y:S01]  /*3cd0*/  @!P0 FMUL.FTZ R30, R14, R18 ;  /* 0x000000120e1e8220 */ /* 0x000fe20000410000 */
[C---:B------:R-:W-:Y:S01]  /*3ce0*/  @!P0 FMUL.FTZ R47, R8.reuse, R33 ;  /* 0x00000021082f8220 */ /* 0x040fe20000410000 */
[----:B------:R-:W-:Y:S01]  /*3cf0*/  @!P0 FMUL.FTZ R4, R8, R17 ;  /* 0x0000001108048220 */ /* 0x000fe20000410000 */
[----:B------:R-:W-:Y:S01]  /*3d00*/  @!P0 FFMA.FTZ R2, R31, R27, R2 ;  /* 0x0000001b1f028223 */ /* 0x000fe20000010002 */
[----:B------:R-:W-:Y:S01]  /*3d10*/  @!P0 FFMA.FTZ R3, R18, R26, R3 ;  /* 0x0000001a12038223 */ /* 0x000fe20000010003 */
[----:B------:R-:W-:Y:S01]  /*3d20*/  @!P0 FFMA.FTZ R45, R27, R16, -R45 ;  /* 0x000000101b2d8223 */ /* 0x000fe2000001082d */
[----:B------:R-:W-:Y:S01]  /*3d30*/  @!P0 FFMA.FTZ R30, R26, R5, -R30 ;  /* 0x000000051a1e8223 */ /* 0x000fe2000001081e */
[----:B------:R-:W-:Y:S01]  /*3d40*/  @!P0 FFMA.FTZ R47, R28, R17, -R47 ;  /* 0x000000111c2f8223 */ /* 0x000fe2000001082f */
[----:B------:R-:W-:Y:S01]  /*3d50*/  @!P0 FFMA.FTZ R4, R33, R28, R4 ;  /* 0x0000001c21048223 */ /* 0x000fe20000010004 */
[----:B------:R-:W-:Y:S01]  /*3d60*/  @!P0 IMAD.MOV.U32 R20, RZ, RZ, R37 ;  /* 0x000000ffff148224 */ /* 0x000fe200078e0025 */
[----:B------:R-:W-:Y:S02]  /*3d70*/  @!P0 F2FP.BF16.F32.PACK_AB R42, R2, R45 ;  /* 0x0000002d022a823e */ /* 0x000fe400000010ff */
[----:B------:R-:W-:Y:S02]  /*3d80*/  @!P0 F2FP.BF16.F32.PACK_AB R30, R3, R30 ;  /* 0x0000001e031e823e */ /* 0x000fe400000010ff */
[----:B------:R-:W-:Y:S02]  /*3d90*/  @!P0 F2FP.BF16.F32.PACK_AB R47, R4, R47 ;  /* 0x0000002f042f823e */ /* 0x000fe400000010ff */
[----:B------:R-:W-:Y:S02]  /*3da0*/  @!P0 MOV R21, R42 ;  /* 0x0000002a00158202 */ /* 0x000fe40000000f00 */
[----:B------:R-:W-:Y:S02]  /*3db0*/  @!P0 MOV R22, R30 ;  /* 0x0000001e00168202 */ /* 0x000fe40000000f00 */
[----:B------:R-:W-:Y:S05]  /*3dc0*/  @!P0 MOV R23, R47 ;  /* 0x0000002f00178202 */ /* 0x000fea0000000f00 */
[----:B------:R1:W-:Y:S02]  /*3dd0*/  STG.E.128 desc[UR6][R48.64], R20 ;  /* 0x0000001430007986 */ /* 0x0003e4000c101d06 */
.L_x_669:
[----:B------:R-:W-:Y:S05]  /*3de0*/  BSYNC.RECONVERGENT B0 ;  /* 0x0000000000007941 */ /* 0x000fea0003800200 */
.L_x_668:
[----:B------:R-:W-:Y:S01]  /*3df0*/  ISETP.NE.AND P0, PT, R121, RZ, PT ;  /* 0x000000ff7900720c */ /* 0x000fe20003f05270 */
[----:B------:R-:W-:Y:S11]  /*3e00*/  BSSY.RECONVERGENT B0, `(.L_x_670) ;  /* 0x0000039000007945 */ /* 0x000ff60003800200 */
[----:B------:R-:W-:Y:S01]  /*3e10*/  @!UPT UIADD3 URZ, UPT, UPT, URZ, URZ, URZ ;  /* 0x000000fffffff290 */ /* 0x000fe2000fffe0ff */
[----:B------:R-:W-:Y:S05]  /*3e20*/  @P0 BRA `(.L_x_671) ;  /* 0x0000000000d80947 */ /* 0x000fea0003800000 */
[----:B------:R-:W-:Y:S01]  /*3e30*/  ISETP.GE.AND P0, PT, R148, R15, PT ;  /* 0x0000000f9400720c */ /* 0x000fe20003f06270 */
[----:B------:R-:W3:Y:S11]  /*3e40*/  LDC.64 R42, c[0x0][0x4a8] ;  /* 0x00012a00ff2a7b82 */ /* 0x000ef60000000a00 */
[----:B------:R-:W-:Y:S01]  /*3e50*/  @!UPT UIADD3 URZ, UPT, UPT, URZ, URZ, URZ ;  /* 0x000000fffffff290 */ /* 0x000fe2000fffe0ff */
[C---:B------:R-:W-:Y:S04]  /*3e60*/  @!P0 IMAD.WIDE R32, R11.reuse, 0x100, R34 ;  /* 0x000001000b208825 */ /* 0x040fe800078e0222 */
[----:B------:R-:W-:Y:S02]  /*3e70*/  @!P0 IMAD.WIDE R24, R11, 0x100, R6 ;  /* 0x000001000b188825 */ /* 0x000fe400078e0206 */
[----:B------:R-:W5:Y:S01]  /*3e80*/  @!P0 LDG.E.64 R32, desc[UR6][R32.64] ;  /* 0x0000000620208981 */ /* 0x000f62000c1e1b00 */
[C---:B---34-:R-:W-:Y:S05]  /*3e90*/  LEA R44, P1, R42.reuse, R40, 0x8 ;  /* 0x000000282a2c7211 */ /* 0x058fea00078240ff */
[----:B------:R-:W3:Y:S01]  /*3ea0*/  @!P0 LDG.E.64 R16, desc[UR6][R24.64] ;  /* 0x0000000618108981 */ /* 0x000ee2000c1e1b00 */
[----:B------:R-:W-:Y:S02]  /*3eb0*/  LEA.HI.X R45, R42, R41, R43, 0x8, P1 ;  /* 0x000000292a2d7211 */ /* 0x000fe400008f442b */
[----:B------:R-:W4:Y:S03]  /*3ec0*/  LDC.64 R42, c[0x0][0x3b8] ;  /* 0x0000ee00ff2a7b82 */ /* 0x000f260000000a00 */
[----:B-12---:R-:W2:Y:S01]  /*3ed0*/  LDG.E.128 R20, desc[UR6][R44.64] ;  /* 0x000000062c147981 */ /* 0x006ea2000c1e1d00 */
[C---:B----4-:R-:W-:Y:S04]  /*3ee0*/  LEA R48, P1, R42.reuse, R38, 0x8 ;  /* 0x000000262a307211 */ /* 0x050fe800078240ff */
[----:B------:R-:W-:Y:S02]  /*3ef0*/  LEA.HI.X R49, R42, R39, R43, 0x8, P1 ;  /* 0x000000272a317211 */ /* 0x000fe400008f442b */
[C---:B-----5:R-:W-:Y:S01]  /*3f00*/  @!P0 SHF.L.U32 R27, R32.reuse, 0x10, RZ ;  /* 0x00000010201b8819 */ /* 0x060fe200000006ff */
[C---:B------:R-:W-:Y:S01]  /*3f10*/  @!P0 IMAD.U32 R18, R33.reuse, 0x10000, RZ ;  /* 0x0001000021128824 */ /* 0x040fe200078e00ff */
[----:B------:R-:W-:Y:S02]  /*3f20*/  @!P0 LOP3.LUT R31, R32, 0xffff0000, RZ, 0xc0, !PT ;  /* 0xffff0000201f8812 */ /* 0x000fe400078ec0ff */
[----:B------:R-:W-:Y:S02]  /*3f30*/  @!P0 LOP3.LUT R33, R33, 0xffff0000, RZ, 0xc0, !PT ;  /* 0xffff000021218812 */ /* 0x000fe400078ec0ff */
[C---:B---3--:R-:W-:Y:S01]  /*3f40*/  @!P0 SHF.L.U32 R8, R16.reuse, 0x10, RZ ;  /* 0x0000001010088819 */ /* 0x048fe200000006ff */
[C---:B------:R-:W-:Y:S01]  /*3f50*/  @!P0 IMAD.U32 R5, R17.reuse, 0x10000, RZ ;  /* 0x0001000011058824 */ /* 0x040fe200078e00ff */
[----:B------:R-:W-:Y:S02]  /*3f60*/  @!P0 LOP3.LUT R16, R16, 0xffff0000, RZ, 0xc0, !PT ;  /* 0xffff000010108812 */ /* 0x000fe400078ec0ff */
[----:B------:R-:W-:Y:S02]  /*3f70*/  @!P0 LOP3.LUT R17, R17, 0xffff0000, RZ, 0xc0, !PT ;  /* 0xffff000011118812 */ /* 0x000fe400078ec0ff */
[C---:B--2---:R-:W-:Y:S01]  /*3f80*/  @!P0 LOP3.LUT R19, R20.reuse, 0xffff0000, RZ, 0xc0, !PT ;  /* 0xffff000014138812 */ /* 0x044fe200078ec0ff */
[----:B------:R-:W-:Y:S01]  /*3f90*/  @!P0 IMAD.U32 R28, R23, 0x10000, RZ ;  /* 0x00010000171c8824 */ /* 0x000fe200078e00ff */
        /* <DEDUP_REMOVED lines=9> */
[----:B------:R-:W-:Y:S02]  /*4030*/  @!P0 IMAD.U32 R27, R21, 0x10000, RZ ;  /* 0x00010000151b8824 */ /* 0x000fe400078e00ff */
[C---:B------:R-:W-:Y:S01]  /*4040*/  @!P0 FMUL.FTZ R2, R19.reuse, R16 ;  /* 0x0000001013028220 */ /* 0x040fe20000410000 */
[----:B------:R-:W-:Y:S01]  /*4050*/  @!P0 FMUL.FTZ R45, R19, R31 ;  /* 0x0000001f132d8220 */ /* 0x000fe20000410000 */
[----:B------:R-:W-:Y:S01]  /*4060*/  @!P0 FMUL.FTZ R3, R14, R5 ;  /* 0x000000050e038220 */ /* 0x000fe20000410000 */
[----:B------:R-:W-:Y:S01]  /*4070*/  @!P0 F2FP.BF16.F32.PACK_AB R37, R0, R37 ;  /* 0x000000250025823e */ /* 0x000fe200000010ff */
[----:B------:R-:W-:Y:S01]  /*4080*/  @!P0 FMUL.FTZ R30, R14, R18 ;  /* 0x000000120e1e8220 */ /* 0x000fe20000410000 */
[C---:B------:R-:W-:Y:S01]  /*4090*/  @!P0 FMUL.FTZ R47, R8.reuse, R33 ;  /* 0x00000021082f8220 */ /* 0x040fe20000410000 */
[----:B------:R-:W-:Y:S01]  /*40a0*/  @!P0 FMUL.FTZ R4, R8, R17 ;  /* 0x0000001108048220 */ /* 0x000fe20000410000 */
[----:B------:R-:W-:Y:S01]  /*40b0*/  @!P0 MOV R20, R37 ;  /* 0x0000002500148202 */ /* 0x000fe20000000f00 */
[----:B------:R-:W-:Y:S01]  /*40c0*/  @!P0 FFMA.FTZ R2, R31, R27, R2 ;  /* 0x0000001b1f028223 */ /* 0x000fe20000010002 */
        /* <DEDUP_REMOVED lines=12> */
.L_x_671:
[----:B------:R-:W-:Y:S05]  /*4190*/  BSYNC.RECONVERGENT B0 ;  /* 0x0000000000007941 */ /* 0x000fea0003800200 */
.L_x_670:
        /* <DEDUP_REMOVED lines=58> */
.L_x_673:
[----:B------:R-:W-:Y:S05]  /*4540*/  BSYNC.RECONVERGENT B0 ;  /* 0x0000000000007941 */ /* 0x000fea0003800200 */
.L_x_672:
[----:B------:R-:W-:Y:S04]  /*4550*/  BSSY.RECONVERGENT B0, `(.L_x_674) ;  /* 0x000003a000007945 */ /* 0x000fe80003800200 */
[----:B------:R-:W-:Y:S05]  /*4560*/  @P2 BRA `(.L_x_675) ;  /* 0x0000000000e02947 */ /* 0x000fea0003800000 */
[----:B------:R-:W-:Y:S01]  /*4570*/  ISETP.GE.AND P0, PT, R148, R15, PT ;  /* 0x0000000f9400720c */ /* 0x000fe20003f06270 */
[----:B------:R-:W5:Y:S11]  /*4580*/  LDC.64 R28, c[0x0][0x4a8] ;  /* 0x00012a00ff1c7b82 */ /* 0x000f760000000a00 */
[----:B------:R-:W-:Y:S01]  /*4590*/  @!UPT UIADD3 URZ, UPT, UPT, URZ, URZ, URZ ;  /* 0x000000fffffff290 */ /* 0x000fe2000fffe0ff */
[C---:B------:R-:W-:Y:S04]  /*45a0*/  @!P0 IMAD.WIDE R34, R11.reuse, 0x180, R34 ;  /* 0x000001800b228825 */ /* 0x040fe800078e0222 */
[----:B------:R-:W-:Y:S02]  /*45b0*/  @!P0 IMAD.WIDE R6, R11, 0x180, R6 ;  /* 0x000001800b068825 */ /* 0x000fe400078e0206 */
[----:B------:R-:W1:Y:S06]  /*45c0*/  @!P0 LDG.E.64 R34, desc[UR6][R34.64] ;  /* 0x0000000622228981 */ /* 0x000e6c000c1e1b00 */
[----:B------:R-:W5:Y:S01]  /*45d0*/  @!P0 LDG.E.64 R6, desc[UR6][R6.64] ;  /* 0x0000000606068981 */ /* 0x000f62000c1e1b00 */
[----:B-1234-:R-:W-:Y:S01]  /*45e0*/  @!P0 SHF.L.U32 R21, R34, 0x10, RZ ;  /* 0x0000001022158819 */ /* 0x01efe200000006ff */
[----:B-----5:R-:W-:Y:S01]  /*45f0*/  IMAD.WIDE.U32 R40, R28, 0x180, R40 ;  /* 0x000001801c287825 */ /* 0x020fe200078e0028 */
[----:B------:R-:W-:Y:S02]  /*4600*/  @!P0 LOP3.LUT R23, R34, 0xffff0000, RZ, 0xc0, !PT ;  /* 0xffff000022178812 */ /* 0x000fe400078ec0ff */
[----:B------:R-:W-:Y:S01]  /*4610*/  @!P0 SHF.L.U32 R24, R35, 0x10, RZ ;  /* 0x0000001023188819 */ /* 0x000fe200000006ff */
[----:B------:R-:W-:Y:S01]  /*4620*/  IMAD R29, R29, 0x180, RZ ;  /* 0x000001801d1d7824 */ /* 0x000fe200078e02ff */
[C---:B------:R-:W-:Y:S02]  /*4630*/  @!P0 SHF.L.U32 R15, R6.reuse, 0x10, RZ ;  /* 0x00000010060f8819 */ /* 0x040fe400000006ff */
[----:B------:R-:W-:Y:S02]  /*4640*/  @!P0 SHF.L.U32 R8, R7, 0x10, RZ ;  /* 0x0000001007088819 */ /* 0x000fe400000006ff */
[----:B------:R-:W-:Y:S02]  /*4650*/  IADD3 R41, PT, PT, R29, R41, RZ ;  /* 0x000000291d297210 */ /* 0x000fe40007ffe0ff */
[----:B------:R-:W-:Y:S01]  /*4660*/  @!P0 LOP3.LUT R5, R7, 0xffff0000, RZ, 0xc0, !PT ;  /* 0xffff000007058812 */ /* 0x000fe200078ec0ff */
[----:B------:R-:W1:Y:S01]  /*4670*/  LDC.64 R28, c[0x0][0x3b8] ;  /* 0x0000ee00ff1c7b82 */ /* 0x000e620000000a00 */
[----:B------:R-:W-:Y:S01]  /*4680*/  @!P0 LOP3.LUT R14, R6, 0xffff0000, RZ, 0xc0, !PT ;  /* 0xffff0000060e8812 */ /* 0x000fe200078ec0ff */
[----:B------:R-:W2:Y:S01]  /*4690*/  LDG.E.128 R16, desc[UR6][R40.64] ;  /* 0x0000000628107981 */ /* 0x000ea2000c1e1d00 */
[----:B------:R-:W-:Y:S01]  /*46a0*/  @!P0 LOP3.LUT R27, R35, 0xffff0000, RZ, 0xc0, !PT ;  /* 0xffff0000231b8812 */ /* 0x000fe200078ec0ff */
[----:B-1----:R-:W-:Y:S04]  /*46b0*/  IMAD.WIDE.U32 R38, R28, 0x180, R38 ;  /* 0x000001801c267825 */ /* 0x002fe800078e0026 */
[----:B------:R-:W-:Y:S05]  /*46c0*/  IMAD R29, R29, 0x180, RZ ;  /* 0x000001801d1d7824 */ /* 0x000fea00078e02ff */
[----:B------:R-:W-:Y:S02]  /*46d0*/  IADD3 R39, PT, PT, R29, R39, RZ ;  /* 0x000000271d277210 */ /* 0x000fe40007ffe0ff */
[C---:B--2---:R-:W-:Y:S02]  /*46e0*/  @!P0 LOP3.LUT R20, R16.reuse, 0xffff0000, RZ, 0xc0, !PT ;  /* 0xffff000010148812 */ /* 0x044fe400078ec0ff */
[----:B------:R-:W-:Y:S02]  /*46f0*/  @!P0 SHF.L.U32 R22, R16, 0x10, RZ ;  /* 0x0000001010168819 */ /* 0x000fe400000006ff */
[----:B------:R-:W-:Y:S01]  /*4700*/  @!P0 LOP3.LUT R7, R17, 0xffff0000, RZ, 0xc0, !PT ;  /* 0xffff000011078812 */ /* 0x000fe200078ec0ff */
[C---:B------:R-:W-:Y:S01]  /*4710*/  @!P0 FMUL.FTZ R31, R20.reuse, R21 ;  /* 0x00000015141f8220 */ /* 0x040fe20000410000 */
[----:B------:R-:W-:Y:S01]  /*4720*/  @!P0 LOP3.LUT R6, R19, 0xffff0000, RZ, 0xc0, !PT ;  /* 0xffff000013068812 */ /* 0x000fe200078ec0ff */
[-C--:B------:R-:W-:Y:S01]  /*4730*/  @!P0 FMUL.FTZ R0, R20, R15.reuse ;  /* 0x0000000f14008220 */ /* 0x080fe20000410000 */
[----:B------:R-:W-:Y:S01]  /*4740*/  @!P0 SHF.L.U32 R25, R18, 0x10, RZ ;  /* 0x0000001012198819 */ /* 0x000fe200000006ff */
[----:B------:R-:W-:Y:S01]  /*4750*/  @!P0 FFMA.FTZ R31, R22, R15, -R31 ;  /* 0x0000000f161f8223 */ /* 0x000fe2000001081f */
[----:B------:R-:W-:Y:S01]  /*4760*/  @!P0 LOP3.LUT R15, R18, 0xffff0000, RZ, 0xc0, !PT ;  /* 0xffff0000120f8812 */ /* 0x000fe200078ec0ff */
[----:B------:R-:W-:Y:S01]  /*4770*/  @!P0 FFMA.FTZ R0, R21, R22, R0 ;  /* 0x0000001615008223 */ /* 0x000fe20000010000 */
[----:B------:R-:W-:Y:S01]  /*4780*/  @!P0 SHF.L.U32 R22, R19, 0x10, RZ ;  /* 0x0000001013168819 */ /* 0x000fe200000006ff */
[----:B------:R-:W-:Y:S02]  /*4790*/  @!P0 IMAD.U32 R21, R17, 0x10000, RZ ;  /* 0x0001000011158824 */ /* 0x000fe400078e00ff */
[----:B------:R-:W-:Y:S01]  /*47a0*/  @!P0 FMUL.FTZ R2, R7, R14 ;  /* 0x0000000e07028220 */ /* 0x000fe20000410000 */
        /* <DEDUP_REMOVED lines=20> */
.L_x_675:
[----:B------:R-:W-:Y:S05]  /*48f0*/  BSYNC.RECONVERGENT B0 ;  /* 0x0000000000007941 */ /* 0x000fea0003800200 */
.L_x_674:
[----:B------:R-:W1:Y:S01]  /*4900*/  LDC R15, c[0x0][0x450] ;  /* 0x00011400ff0f7b82 */ /* 0x000e620000000800 */
[----:B------:R-:W-:Y:S05]  /*4910*/  IMAD.U32 R3, R36, -0x80, RZ ;  /* 0xffffff8024037824 */ /* 0x000fea00078e00ff */
[C---:B------:R-:W-:Y:S02]  /*4920*/  LEA R12, P1, R3.reuse, R12, 0x1 ;  /* 0x0000000c030c7211 */ /* 0x040fe400078208ff */
[C---:B------:R-:W-:Y:S02]  /*4930*/  LEA R52, P0, R3.reuse, R52, 0x1 ;  /* 0x0000003403347211 */ /* 0x040fe400078008ff */
[C---:B------:R-:W-:Y:S02]  /*4940*/  LEA.HI.X.SX32 R13, R3.reuse, R13, 0x1, P1 ;  /* 0x0000000d030d7211 */ /* 0x040fe400008f0eff */
[----:B------:R-:W-:Y:S01]  /*4950*/  LEA.HI.X.SX32 R53, R3, R53, 0x1, P0 ;  /* 0x0000003503357211 */ /* 0x000fe200000f0eff */
[----:B------:R-:W-:Y:S05]  /*4960*/  BRA `(.L_x_658) ;  /* 0x0000002c00ec7947 */ /* 0x000fea0003800000 */
.L_x_659:
[----:B------:R-:W-:Y:S01]  /*4970*/  LEA R18, P0, R93, R10, 0x1 ;  /* 0x0000000a5d127211 */ /* 0x000fe200078008ff */
[----:B------:R-:W2:Y:S01]  /*4980*/  LDC R119, c[0x0][0x450] ;  /* 0x00011400ff777b82 */ /* 0x000ea20000000800 */
[----:B------:R-:W-:Y:S01]  /*4990*/  ISETP.NE.AND P1, PT, R79, RZ, PT ;  /* 0x000000ff4f00720c */ /* 0x000fe20003f25270 */
[----:B------:R-:W-:Y:S01]  /*49a0*/  BSSY.RECONVERGENT B0, `(.L_x_676) ;  /* 0x0000060000007945 */ /* 0x000fe20003800200 */
[----:B------:R-:W-:Y:S02]  /*49b0*/  LEA.HI.X R19, R93, R9, R92, 0x1, P0 ;  /* 0x000000095d137211 */ /* 0x000fe400000f0c5c */
[----:B------:R-:W-:Y:S02]  /*49c0*/  LEA R130, P0, R65, R80, 0x1 ;  /* 0x0000005041827211 */ /* 0x000fe400078008ff */
[----:B------:R-:W-:Y:S02]  /*49d0*/  LEA.HI R14, R15, R15, RZ, 0x1 ;  /* 0x0000000f0f0e7211 */ /* 0x000fe400078f08ff */
[----:B------:R-:W-:Y:S02]  /*49e0*/  LEA.HI.X R131, R65, R81, R62, 0x1, P0 ;  /* 0x0000005141837211 */ /* 0x000fe400000f0c3e */
[C---:B------:R-:W-:Y:S02]  /*49f0*/  ISETP.GE.OR P0, PT, R220.reuse, R103, P1 ;  /* 0x00000067dc00720c */ /* 0x040fe40000f06670 */
[----:B------:R-:W-:Y:S02]  /*4a00*/  SHF.R.S32.HI R14, RZ, 0x1, R14 ;  /* 0x00000001ff0e7819 */ /* 0x000fe4000001140e */
[----:B------:R-:W-:Y:S02]  /*4a10*/  ISETP.LT.OR P0, PT, R220, R105, P0 ;  /* 0x00000069dc00720c */ /* 0x000fe40000701670 */
[----:B------:R-:W-:Y:S01]  /*4a20*/  SHF.R.U32.HI R17, RZ, 0x1, R15 ;  /* 0x00000001ff117819 */ /* 0x000fe2000001160f */
[----:B------:R-:W-:Y:S03]  /*4a30*/  IMAD.MOV R14, RZ, RZ, -R14 ;  /* 0x000000ffff0e7224 */ /* 0x000fe600078e0a0e */
[----:B------:R-:W-:Y:S02]  /*4a40*/  ISETP.GE.U32.AND P1, PT, R148, R17, PT ;  /* 0x000000119400720c */ /* 0x000fe40003f26070 */
[----:B------:R-:W-:Y:S02]  /*4a50*/  SHF.R.S32.HI R125, RZ, 0x1f, R14 ;  /* 0x0000001fff7d7819 */ /* 0x000fe4000001140e */
[----:B------:R-:W-:Y:S03]  /*4a60*/  SEL R17, R17, R14, !P1 ;  /* 0x0000000e11117207 */ /* 0x000fe60004800000 */
[----:B------:R-:W-:Y:S06]  /*4a70*/  @P0 BRA `(.L_x_677) ;  /* 0x0000000400480947 */ /* 0x000fec0003800000 */
[----:B------:R-:W-:Y:S01]  /*4a80*/  ISETP.GE.AND P0, PT, R148, R15, PT ;  /* 0x0000000f9400720c */ /* 0x000fe20003f06270 */
[----:B------:R-:W-:Y:S05]  /*4a90*/  IMAD.MOV.U32 R8, RZ, RZ, R10 ;  /* 0x000000ffff087224 */ /* 0x000fea00078e000a */
[----:B------:R-:W3:Y:S07]  /*4aa0*/  LDG.E.128 R56, desc[UR6][R8.64] ;  /* 0x0000000608387981 */ /* 0x000eee000c1e1d00 */
[----:B------:R-:W-:Y:S01]  /*4ab0*/  @!P0 SEL R135, R14, RZ, P1 ;  /* 0x000000ff0e878207 */ /* 0x000fe20000800000 */
[----:B------:R-:W-:Y:S01]  /*4ac0*/  @!P0 IMAD.WIDE R36, R17, 0x2, R8 ;  /* 0x0000000211248825 */ /* 0x000fe200078e0208 */
[----:B------:R-:W-:Y:S03]  /*4ad0*/  @!P0 SEL R134, R125, RZ, P1 ;  /* 0x000000ff7d868207 */ /* 0x000fe60000800000 */
[C---:B------:R-:W-:Y:S01]  /*4ae0*/  @!P0 IMAD.SHL.U32 R133, R135.reuse, 0x2, RZ ;  /* 0x0000000287858824 */ /* 0x040fe200078e00ff */
[----:B------:R-:W-:Y:S01]  /*4af0*/  @!P0 SHF.L.U64.HI R134, R135, 0x1, R134 ;  /* 0x0000000187868819 */ /* 0x000fe20000010286 */
[----:B------:R-:W4:Y:S03]  /*4b00*/  @!P0 LDG.E.128 R20, desc[UR6][R36.64] ;  /* 0x0000000624148981 */ /* 0x000f26000c1e1d00 */
[C---:B------:R-:W-:Y:S05]  /*4b10*/  @!P0 IADD3 R136, P2, PT, R133.reuse, R84, RZ ;  /* 0x0000005485888210 */ /* 0x040fea0007f5e0ff */
[C---:B------:R-:W-:Y:S01]  /*4b20*/  @!P0 IMAD.X R137, R134.reuse, 0x1, R85, P2 ;  /* 0x0000000186898824 */ /* 0x040fe200010e0655 */
[----:B------:R-:W-:Y:S04]  /*4b30*/  @!P0 IADD3 R38, P2, PT, R133, R86, RZ ;  /* 0x0000005685268210 */ /* 0x000fe80007f5e0ff */
[----:B------:R-:W-:Y:S01]  /*4b40*/  @!P0 IADD3.X R39, PT, PT, R134, R87, RZ, P2, !PT ;  /* 0x0000005786278210 */ /* 0x000fe200017fe4ff */
[----:B------:R-:W5:Y:S01]  /*4b50*/  @!P0 LDG.E.128 R136, desc[UR6][R136.64] ;  /* 0x0000000688888981 */ /* 0x000f62000c1e1d00 */
[----:B------:R-:W-:Y:S02]  /*4b60*/  PLOP3.LUT P2, PT, PT, PT, PT, 0x80, 0x8 ;  /* 0x000000000008781c */ /* 0x000fe40003f4f070 */
[----:B------:R-:W-:Y:S05]  /*4b70*/  @!P0 PLOP3.LUT P2, PT, P1, PT, PT, 0x80, 0x8 ;  /* 0x000000000008881c */ /* 0x000fea0000f4f070 */
[----:B------:R3:W2:Y:S02]  /*4b80*/  @!P0 LDG.E.128 R48, desc[UR6][R38.64] ;  /* 0x0000000626308981 */ /* 0x0006a4000c1e1d00 */
[C---:B---3--:R-:W-:Y:S01]  /*4b90*/  @!P0 SHF.L.U32 R39, R56.reuse, 0x10, RZ ;  /* 0x0000001038278819 */ /* 0x048fe200000006ff */
[----:B------:R-:W-:Y:S01]  /*4ba0*/  @!P0 IMAD.U32 R42, R57, 0x10000, RZ ;  /* 0x00010000392a8824 */ /* 0x000fe200078e00ff */
[----:B------:R-:W-:Y:S02]  /*4bb0*/  @!P0 LOP3.LUT R41, R56, 0xffff0000, RZ, 0xc0, !PT ;  /* 0xffff000038298812 */ /* 0x000fe400078ec0ff */
[C---:B----4-:R-:W-:Y:S01]  /*4bc0*/  @!P0 SHF.L.U32 R35, R20.reuse, 0x10, RZ ;  /* 0x0000001014238819 */ /* 0x050fe200000006ff */
[C---:B------:R-:W-:Y:S01]  /*4bd0*/  @!P0 IMAD.U32 R31, R21.reuse, 0x10000, RZ ;  /* 0x00010000151f8824 */ /* 0x040fe200078e00ff */
[----:B------:R-:W-:Y:S02]  /*4be0*/  @!P0 LOP3.LUT R33, R20, 0xffff0000, RZ, 0xc0, !PT ;  /* 0xffff000014218812 */ /* 0x000fe400078ec0ff */
[----:B------:R-:W-:Y:S01]  /*4bf0*/  @!P0 LOP3.LUT R32, R21, 0xffff0000, RZ, 0xc0, !PT ;  /* 0xffff000015208812 */ /* 0x000fe200078ec0ff */
[C---:B------:R-:W-:Y:S01]  /*4c00*/  @!P0 IMAD.U32 R21, R23.reuse, 0x10000, RZ ;  /* 0x0001000017158824 */ /* 0x040fe200078e00ff */
[C---:B-1----:R-:W-:Y:S02]  /*4c10*/  @!P0 SHF.L.U32 R29, R22.reuse, 0x10, RZ ;  /* 0x00000010161d8819 */ /* 0x042fe400000006ff */
[----:B------:R-:W-:Y:S02]  /*4c20*/  @!P0 LOP3.LUT R20, R22, 0xffff0000, RZ, 0xc0, !PT ;  /* 0xffff000016148812 */ /* 0x000fe400078ec0ff */
[----:B------:R-:W-:Y:S02]  /*4c30*/  @!P0 LOP3.LUT R23, R23, 0xffff0000, RZ, 0xc0, !PT ;  /* 0xffff000017178812 */ /* 0x000fe400078ec0ff */
[C---:B-----5:R-:W-:Y:S01]  /*4c40*/  @!P0 LOP3.LUT R30, R136.reuse, 0xffff0000, RZ, 0xc0, !PT ;  /* 0xffff0000881e8812 */ /* 0x060fe200078ec0ff */
[----:B------:R-:W-:Y:S01]  /*4c50*/  @!P0 IMAD.U32 R34, R136, 0x10000, RZ ;  /* 0x0001000088228824 */ /* 0x000fe200078e00ff */
[C---:B------:R-:W-:Y:S01]  /*4c60*/  @!P0 SHF.L.U32 R28, R137.reuse, 0x10, RZ ;  /* 0x00000010891c8819 */ /* 0x040fe200000006ff */
[----:B------:R-:W-:Y:S01]  /*4c70*/  @!P0 IMAD.U32 R26, R138, 0x10000, RZ ;  /* 0x000100008a1a8824 */ /* 0x000fe200078e00ff */
[----:B------:R-:W-:Y:S01]  /*4c80*/  @!P0 LOP3.LUT R27, R137, 0xffff0000, RZ, 0xc0, !PT ;  /* 0xffff0000891b8812 */ /* 0x000fe200078ec0ff */
[----:B------:R-:W-:Y:S01]  /*4c90*/  @!P2 FADD.FTZ R34, -R34, -RZ ;  /* 0x800000ff2222a221 */ /* 0x000fe20000010100 */
[----:B------:R-:W-:Y:S01]  /*4ca0*/  @!P0 LOP3.LUT R25, R138, 0xffff0000, RZ, 0xc0, !PT ;  /* 0xffff00008a198812 */ /* 0x000fe200078ec0ff */
[----:B------:R-:W-:Y:S01]  /*4cb0*/  @!P2 FADD.FTZ R30, -R30, -RZ ;  /* 0x800000ff1e1ea221 */ /* 0x000fe20000010100 */
[----:B--2---:R-:W-:Y:S01]  /*4cc0*/  @!P0 SHF.L.U32 R38, R48, 0x10, RZ ;  /* 0x0000001030268819 */ /* 0x004fe200000006ff */
[----:B------:R-:W-:Y:S01]  /*4cd0*/  @!P0 IMAD.U32 R43, R49, 0x10000, RZ ;  /* 0x00010000312b8824 */ /* 0x000fe200078e00ff */
[----:B------:R-:W-:Y:S01]  /*4ce0*/  @!P0 SHF.L.U32 R24, R139, 0x10, RZ ;  /* 0x000000108b188819 */ /* 0x000fe200000006ff */
[----:B------:R-:W-:Y:S01]  /*4cf0*/  @!P0 FMUL.FTZ R0, R35, R34 ;  /* 0x0000002223008220 */ /* 0x000fe20000410000 */
[----:B------:R-:W-:Y:S01]  /*4d00*/  @!P0 LOP3.LUT R16, R139, 0xffff0000, RZ, 0xc0, !PT ;  /* 0xffff00008b108812 */ /* 0x000fe200078ec0ff */
[----:B------:R-:W-:Y:S01]  /*4d10*/  @!P2 FADD.FTZ R28, -R28, -RZ ;  /* 0x800000ff1c1ca221 */ /* 0x000fe20000010100 */
[----:B------:R-:W-:Y:S01]  /*4d20*/  @!P0 LOP3.LUT R40, R48, 0xffff0000, RZ, 0xc0, !PT ;  /* 0xffff000030288812 */ /* 0x000fe200078ec0ff */
[----:B------:R-:W-:Y:S01]  /*4d30*/  @!P0 FMUL.FTZ R2, R33, R30 ;  /* 0x0000001e21028220 */ /* 0x000fe20000410000 */
[----:B------:R-:W-:Y:S01]  /*4d40*/  @!P0 LOP3.LUT R44, R49, 0xffff0000, RZ, 0xc0, !PT ;  /* 0xffff0000312c8812 */ /* 0x000fe200078ec0ff */
[----:B------:R-:W-:Y:S01]  /*4d50*/  @!P2 FADD.FTZ R27, -R27, -RZ ;  /* 0x800000ff1b1ba221 */ /* 0x000fe20000010100 */
[----:B------:R-:W-:Y:S01]  /*4d60*/  @!P0 SHF.L.U32 R45, R50, 0x10, RZ ;  /* 0x00000010322d8819 */ /* 0x000fe200000006ff */
[----:B------:R-:W-:Y:S01]  /*4d70*/  @!P2 FADD.FTZ R26, -R26, -RZ ;  /* 0x800000ff1a1aa221 */ /* 0x000fe20000010100 */
[----:B------:R-:W-:Y:S01]  /*4d80*/  @!P0 LOP3.LUT R46, R50, 0xffff0000, RZ, 0xc0, !PT ;  /* 0xffff0000322e8812 */ /* 0x000fe200078ec0ff */
[----:B------:R-:W-:Y:S01]  /*4d90*/  @!P0 FFMA.FTZ R0, R39, R38, R0 ;  /* 0x0000002627008223 */ /* 0x000fe20000010000 */
[----:B------:R-:W-:Y:S01]  /*4da0*/  @!P0 LOP3.LUT R39, R57, 0xffff0000, RZ, 0xc0, !PT ;  /* 0xffff000039278812 */ /* 0x000fe200078ec0ff */
[----:B------:R-:W-:Y:S01]  /*4db0*/  @!P0 FMUL.FTZ R3, R31, R28 ;  /* 0x0000001c1f038220 */ /* 0x000fe20000410000 */
[----:B------:R-:W-:Y:S01]  /*4dc0*/  @!P0 SHF.L.U32 R38, R58, 0x10, RZ ;  /* 0x000000103a268819 */ /* 0x000fe200000006ff */
[----:B------:R-:W-:Y:S01]  /*4dd0*/  @!P2 FADD.FTZ R25, -R25, -RZ ;  /* 0x800000ff1919a221 */ /* 0x000fe20000010100 */
[----:B------:R-:W-:Y:S01]  /*4de0*/  @!P0 LOP3.LUT R48, R51, 0xffff0000, RZ, 0xc0, !PT ;  /* 0xffff000033308812 */ /* 0x000fe200078ec0ff */
[----:B------:R-:W-:Y:S01]  /*4df0*/  @!P2 FADD.FTZ R24, -R24, -RZ ;  /* 0x800000ff1818a221 */ /* 0x000fe20000010100 */
[----:B------:R-:W-:Y:S01]  /*4e00*/  @!P0 FFMA.FTZ R2, R41, R40, R2 ;  /* 0x0000002829028223 */ /* 0x000fe20000010002 */
[----:B------:R-:W-:Y:S01]  /*4e10*/  @!P0 LOP3.LUT R41, R58, 0xffff0000, RZ, 0xc0, !PT ;  /* 0xffff00003a298812 */ /* 0x000fe200078ec0ff */
[----:B------:R-:W-:Y:S01]  /*4e20*/  @!P0 FMUL.FTZ R4, R32, R27 ;  /* 0x0000001b20048220 */ /* 0x000fe20000410000 */
[----:B------:R-:W-:Y:S01]  /*4e30*/  @!P2 FADD.FTZ R16, -R16, -RZ ;  /* 0x800000ff1010a221 */ /* 0x000fe20000010100 */
[----:B------:R-:W-:Y:S01]  /*4e40*/  @!P0 FMUL.FTZ R5, R29, R26 ;  /* 0x0000001a1d058220 */ /* 0x000fe20000410000 */
[----:B------:R-:W-:Y:S01]  /*4e50*/  @!P0 F2FP.BF16.F32.PACK_AB R133, R2, R0 ;  /* 0x000000000285823e */ /* 0x000fe200000010ff */
[----:B------:R-:W-:Y:S01]  /*4e60*/  @!P0 FFMA.FTZ R3, R42, R43, R3 ;  /* 0x0000002b2a038223 */ /* 0x000fe20000010003 */
[C---:B------:R-:W-:Y:S01]  /*4e70*/  @!P0 LOP3.LUT R43, R59.reuse, 0xffff0000, RZ, 0xc0, !PT ;  /* 0xffff00003b2b8812 */ /* 0x040fe200078ec0ff */
[----:B------:R-:W-:Y:S01]  /*4e80*/  @!P0 FMUL.FTZ R6, R20, R25 ;  /* 0x0000001914068220 */ /* 0x000fe20000410000 */
[----:B------:R-:W-:Y:S01]  /*4e90*/  @!P0 MOV R56, R133 ;  /* 0x0000008500388202 */ /* 0x000fe20000000f00 */
[----:B------:R-:W-:Y:S02]  /*4ea0*/  @!P0 IMAD.U32 R40, R59, 0x10000, RZ ;  /* 0x000100003b288824 */ /* 0x000fe400078e00ff */
[----:B------:R-:W-:Y:S01]  /*4eb0*/  @!P0 FMUL.FTZ R7, R21, R24 ;  /* 0x0000001815078220 */ /* 0x000fe20000410000 */
[----:B------:R-:W-:Y:S02]  /*4ec0*/  @!P0 IMAD.U32 R47, R51, 0x10000, RZ ;  /* 0x00010000332f8824 */ /* 0x000fe400078e00ff */
[----:B------:R-:W-:Y:S01]  /*4ed0*/  @!P0 FFMA.FTZ R4, R39, R44, R4 ;  /* 0x0000002c27048223 */ /* 0x000fe20000010004 */
[----:B------:R-:W-:Y:S01]  /*4ee0*/  @!P0 FMUL.FTZ R8, R23, R16 ;  /* 0x0000001017088220 */ /* 0x000fe20000410000 */
[----:B------:R-:W-:Y:S01]  /*4ef0*/  @!P0 FFMA.FTZ R5, R38, R45, R5 ;  /* 0x0000002d26058223 */ /* 0x000fe20000010005 */
[----:B------:R-:W-:Y:S01]  /*4f00*/  @!P0 FFMA.FTZ R6, R41, R46, R6 ;  /* 0x0000002e29068223 */ /* 0x000fe20000010006 */
[----:B------:R-:W-:Y:S01]  /*4f10*/  @!P0 FFMA.FTZ R7, R40, R47, R7 ;  /* 0x0000002f28078223 */ /* 0x000fe20000010007 */
[----:B------:R-:W-:Y:S01]  /*4f20*/  @!P0 FFMA.FTZ R8, R43, R48, R8 ;  /* 0x000000302b088223 */ /* 0x000fe20000010008 */
[----:B------:R-:W-:Y:S02]  /*4f30*/  @!P0 F2FP.BF16.F32.PACK_AB R134, R4, R3 ;  /* 0x000000030486823e */ /* 0x000fe400000010ff */
[----:B------:R-:W-:Y:S02]  /*4f40*/  @!P0 F2FP.BF16.F32.PACK_AB R135, R6, R5 ;  /* 0x000000050687823e */ /* 0x000fe400000010ff */
[----:B------:R-:W-:Y:S01]  /*4f50*/  @!P0 F2FP.BF16.F32.PACK_AB R136, R8, R7 ;  /* 0x000000070888823e */ /* 0x000fe200000010ff */
[----:B------:R-:W-:Y:S01]  /*4f60*/  @!P0 IMAD.MOV.U32 R57, RZ, RZ, R134 ;  /* 0x000000ffff398224 */ /* 0x000fe200078e0086 */
[----:B------:R-:W-:Y:S03]  /*4f70*/  @!P0 MOV R58, R135 ;  /* 0x00000087003a8202 */ /* 0x000fe60000000f00 */
[----:B------:R-:W-:Y:S05]  /*4f80*/  @!P0 IMAD.MOV.U32 R59, RZ, RZ, R136 ;  /* 0x000000ffff3b8224 */ /* 0x000fea00078e0088 */
[----:B------:R3:W-:Y:S02]  /*4f90*/  STG.E.128 desc[UR6][R80.64], R56 ;  /* 0x0000003850007986 */ /* 0x0007e4000c101d06 */
.L_x_677:
[----:B------:R-:W-:Y:S05]  /*4fa0*/  BSYNC.RECONVERGENT B0 ;  /* 0x0000000000007941 */ /* 0x000fea0003800200 */
.L_x_676:
[----:B------:R-:W-:Y:S01]  /*4fb0*/  ISETP.NE.AND P0, PT, R132, RZ, PT ;  /* 0x000000ff8400720c */ /* 0x000fe20003f05270 */
[----:B------:R-:W-:Y:S11]  /*4fc0*/  BSSY.RECONVERGENT B0, `(.L_x_678) ;  /* 0x0000057000007945 */ /* 0x000ff60003800200 */
[----:B------:R-:W-:Y:S01]  /*4fd0*/  @!UPT UIADD3 URZ, UPT, UPT, URZ, URZ, URZ ;  /* 0x000000fffffff290 */ /* 0x000fe2000fffe0ff */
[----:B------:R-:W-:Y:S05]  /*4fe0*/  @P0 BRA `(.L_x_679) ;  /* 0x0000000400500947 */ /* 0x000fea0003800000 */
[----:B------:R-:W-:Y:S01]  /*4ff0*/  ISETP.GE.AND P0, PT, R148, R15, PT ;  /* 0x0000000f9400720c */ /* 0x000fe20003f06270 */
[----:B---3--:R-:W3:Y:S11]  /*5000*/  LDG.E.128 R56, desc[UR6][R18.64] ;  /* 0x0000000612387981 */ /* 0x008ef6000c1e1d00 */
[----:B------:R-:W-:Y:S01]  /*5010*/  @!UPT UIADD3 URZ, UPT, UPT, URZ, URZ, URZ ;  /* 0x000000fffffff290 */ /* 0x000fe2000fffe0ff */
[----:B------:R-:W-:Y:S01]  /*5020*/  @!P0 SEL R132, R14, RZ, P1 ;  /* 0x000000ff0e848207 */ /* 0x000fe20000800000 */
[----:B------:R-:W-:Y:S01]  /*5030*/  @!P0 IMAD.WIDE R36, R17, 0x2, R18 ;  /* 0x0000000211248825 */ /* 0x000fe200078e0212 */
[----:B------:R-:W-:Y:S02]  /*5040*/  @!P0 SEL R133, R125, RZ, P1 ;  /* 0x000000ff7d858207 */ /* 0x000fe40000800000 */
[----:B------:R-:W-:Y:S02]  /*5050*/  @!P0 IADD3 R135, P2, PT, R111, R132, RZ ;  /* 0x000000846f878210 */ /* 0x000fe40007f5e0ff */
[----:B------:R-:W4:Y:S03]  /*5060*/  @!P0 LDG.E.128 R20, desc[UR6][R36.64] ;  /* 0x0000000624148981 */ /* 0x000f26000c1e1d00 */
[----:B------:R-:W-:Y:S02]  /*5070*/  @!P0 IMAD.X R132, R100, 0x1, R133, P2 ;  /* 0x0000000164848824 */ /* 0x000fe400010e0685 */
[C---:B------:R-:W-:Y:S03]  /*5080*/  @!P0 IMAD.SHL.U32 R133, R135.reuse, 0x2, RZ ;  /* 0x0000000287858824 */ /* 0x040fe600078e00ff */
[----:B------:R-:W-:Y:S02]  /*5090*/  @!P0 SHF.L.U64.HI R132, R135, 0x1, R132 ;  /* 0x0000000187848819 */ /* 0x000fe40000010284 */
[C---:B------:R-:W-:Y:S04]  /*50a0*/  @!P0 IADD3 R136, P2, PT, R133.reuse, R84, RZ ;  /* 0x0000005485888210 */ /* 0x040fe80007f5e0ff */
[C---:B------:R-:W-:Y:S02]  /*50b0*/  @!P0 IADD3.X R137, PT, PT, R132.reuse, R85, RZ, P2, !PT ;  /* 0x0000005584898210 */ /* 0x040fe400017fe4ff */
[----:B------:R-:W-:Y:S05]  /*50c0*/  @!P0 IADD3 R38, P2, PT, R133, R86, RZ ;  /* 0x0000005685268210 */ /* 0x000fea0007f5e0ff */
[----:B------:R-:W-:Y:S01]  /*50d0*/  @!P0 IMAD.X R39, R132, 0x1, R87, P2 ;  /* 0x0000000184278824 */ /* 0x000fe200010e0657 */
[----:B------:R-:W-:Y:S01]  /*50e0*/  PLOP3.LUT P2, PT, PT, PT, PT, 0x80, 0x8 ;  /* 0x000000000008781c */ /* 0x000fe20003f4f070 */
[----:B------:R-:W5:Y:S01]  /*50f0*/  @!P0 LDG.E.128 R132, desc[UR6][R136.64] ;  /* 0x0000000688848981 */ /* 0x000f62000c1e1d00 */
[----:B------:R-:W-:Y:S07]  /*5100*/  @!P0 PLOP3.LUT P2, PT, P1, PT, PT, 0x80, 0x8 ;  /* 0x000000000008881c */ /* 0x000fee0000f4f070 */
[----:B------:R1:W2:Y:S01]  /*5110*/  @!P0 LDG.E.128 R48, desc[UR6][R38.64] ;  /* 0x0000000626308981 */ /* 0x0002a2000c1e1d00 */
[C---:B---3--:R-:W-:Y:S01]  /*5120*/  @!P0 LOP3.LUT R41, R56.reuse, 0xffff0000, RZ, 0xc0, !PT ;  /* 0xffff000038298812 */ /* 0x048fe200078ec0ff */
[----:B-1----:R-:W-:Y:S01]  /*5130*/  @!P0 IMAD.U32 R39, R56, 0x10000, RZ ;  /* 0x0001000038278824 */ /* 0x002fe200078e00ff */
[----:B------:R-:W-:Y:S02]  /*5140*/  @!P0 SHF.L.U32 R42, R57, 0x10, RZ ;  /* 0x00000010392a8819 */ /* 0x000fe400000006ff */
[C---:B----4-:R-:W-:Y:S01]  /*5150*/  @!P0 LOP3.LUT R33, R20.reuse, 0xffff0000, RZ, 0xc0, !PT ;  /* 0xffff000014218812 */ /* 0x050fe200078ec0ff */
[----:B------:R-:W-:Y:S01]  /*5160*/  @!P0 IMAD.U32 R35, R20, 0x10000, RZ ;  /* 0x0001000014238824 */ /* 0x000fe200078e00ff */
[C---:B------:R-:W-:Y:S01]  /*5170*/  @!P0 SHF.L.U32 R31, R21.reuse, 0x10, RZ ;  /* 0x00000010151f8819 */ /* 0x040fe200000006ff */
[C---:B------:R-:W-:Y:S01]  /*5180*/  @!P0 IMAD.U32 R29, R22.reuse, 0x10000, RZ ;  /* 0x00010000161d8824 */ /* 0x040fe200078e00ff */
[----:B------:R-:W-:Y:S02]  /*5190*/  @!P0 LOP3.LUT R32, R21, 0xffff0000, RZ, 0xc0, !PT ;  /* 0xffff000015208812 */ /* 0x000fe400078ec0ff */
[----:B------:R-:W-:Y:S02]  /*51a0*/  @!P0 LOP3.LUT R20, R22, 0xffff0000, RZ, 0xc0, !PT ;  /* 0xffff000016148812 */ /* 0x000fe400078ec0ff */
[C---:B------:R-:W-:Y:S02]  /*51b0*/  @!P0 SHF.L.U32 R21, R23.reuse, 0x10, RZ ;  /* 0x0000001017158819 */ /* 0x040fe400000006ff */
        /* <DEDUP_REMOVED lines=9> */
[C---:B------:R-:W-:Y:S01]  /*5250*/  @!P0 SHF.L.U32 R24, R135.reuse, 0x10, RZ ;  /* 0x0000001087188819 */ /* 0x040fe200000006ff */
[C---:B--2---:R-:W-:Y:S01]  /*5260*/  @!P0 IMAD.U32 R38, R48.reuse, 0x10000, RZ ;  /* 0x0001000030268824 */ /* 0x044fe200078e00ff */
[----:B------:R-:W-:Y:S01]  /*5270*/  @!P0 LOP3.LUT R16, R135, 0xffff0000, RZ, 0xc0, !PT ;  /* 0xffff000087108812 */ /* 0x000fe200078ec0ff */
[----:B------:R-:W-:Y:S01]  /*5280*/  @!P0 FMUL.FTZ R0, R35, R34 ;  /* 0x0000002223008220 */ /* 0x000fe20000410000 */
[----:B------:R-:W-:Y:S01]  /*5290*/  @!P0 LOP3.LUT R40, R48, 0xffff0000, RZ, 0xc0, !PT ;  /* 0xffff000030288812 */ /* 0x000fe200078ec0ff */
[----:B------:R-:W-:Y:S01]  /*52a0*/  @!P2 FADD.FTZ R28, -R28, -RZ ;  /* 0x800000ff1c1ca221 */ /* 0x000fe20000010100 */
[----:B------:R-:W-:Y:S01]  /*52b0*/  @!P0 SHF.L.U32 R43, R49, 0x10, RZ ;  /* 0x00000010312b8819 */ /* 0x000fe200000006ff */
[----:B------:R-:W-:Y:S01]  /*52c0*/  @!P0 FMUL.FTZ R2, R33, R30 ;  /* 0x0000001e21028220 */ /* 0x000fe20000410000 */
[----:B------:R-:W-:Y:S01]  /*52d0*/  @!P0 LOP3.LUT R44, R49, 0xffff0000, RZ, 0xc0, !PT ;  /* 0xffff0000312c8812 */ /* 0x000fe200078ec0ff */
[----:B------:R-:W-:Y:S01]  /*52e0*/  @!P2 FADD.FTZ R27, -R27, -RZ ;  /* 0x800000ff1b1ba221 */ /* 0x000fe20000010100 */
[----:B------:R-:W-:Y:S01]  /*52f0*/  @!P0 LOP3.LUT R46, R50, 0xffff0000, RZ, 0xc0, !PT ;  /* 0xffff0000322e8812 */ /* 0x000fe200078ec0ff */
[----:B------:R-:W-:Y:S01]  /*5300*/  @!P2 FADD.FTZ R26, -R26, -RZ ;  /* 0x800000ff1a1aa221 */ /* 0x000fe20000010100 */
[----:B------:R-:W-:Y:S01]  /*5310*/  @!P0 SHF.L.U32 R47, R51, 0x10, RZ ;  /* 0x00000010332f8819 */ /* 0x000fe200000006ff */
[----:B------:R-:W-:Y:S01]  /*5320*/  @!P0 FFMA.FTZ R0, R39, R38, R0 ;  /* 0x0000002627008223 */ /* 0x000fe20000010000 */
[----:B------:R-:W-:Y:S01]  /*5330*/  @!P0 LOP3.LUT R39, R57, 0xffff0000, RZ, 0xc0, !PT ;  /* 0xffff000039278812 */ /* 0x000fe200078ec0ff */
[----:B------:R-:W-:Y:S01]  /*5340*/  @!P0 FMUL.FTZ R3, R31, R28 ;  /* 0x0000001c1f038220 */ /* 0x000fe20000410000 */
[----:B------:R-:W-:Y:S01]  /*5350*/  @!P0 LOP3.LUT R48, R51, 0xffff0000, RZ, 0xc0, !PT ;  /* 0xffff000033308812 */ /* 0x000fe200078ec0ff */
[----:B------:R-:W-:Y:S01]  /*5360*/  @!P2 FADD.FTZ R25, -R25, -RZ ;  /* 0x800000ff1919a221 */ /* 0x000fe20000010100 */
[----:B------:R-:W-:Y:S01]  /*5370*/  @!P2 FADD.FTZ R24, -R24, -RZ ;  /* 0x800000ff1818a221 */ /* 0x000fe20000010100 */
[----:B------:R-:W-:Y:S01]  /*5380*/  @!P0 FFMA.FTZ R2, R41, R40, R2 ;  /* 0x0000002829028223 */ /* 0x000fe20000010002 */
[----:B------:R-:W-:Y:S01]  /*5390*/  @!P0 LOP3.LUT R41, R58, 0xffff0000, RZ, 0xc0, !PT ;  /* 0xffff00003a298812 */ /* 0x000fe200078ec0ff */
[----:B------:R-:W-:Y:S01]  /*53a0*/  @!P0 FMUL.FTZ R4, R32, R27 ;  /* 0x0000001b20048220 */ /* 0x000fe20000410000 */
[----:B------:R-:W-:Y:S01]  /*53b0*/  @!P0 SHF.L.U32 R40, R59, 0x10, RZ ;  /* 0x000000103b288819 */ /* 0x000fe200000006ff */
[----:B------:R-:W-:Y:S01]  /*53c0*/  @!P2 FADD.FTZ R16, -R16, -RZ ;  /* 0x800000ff1010a221 */ /* 0x000fe20000010100 */
[----:B------:R-:W-:Y:S01]  /*53d0*/  @!P0 F2FP.BF16.F32.PACK_AB R132, R2, R0 ;  /* 0x000000000284823e */ /* 0x000fe200000010ff */
[----:B------:R-:W-:Y:S02]  /*53e0*/  @!P0 IMAD.U32 R38, R58, 0x10000, RZ ;  /* 0x000100003a268824 */ /* 0x000fe400078e00ff */
[----:B------:R-:W-:Y:S01]  /*53f0*/  @!P0 FMUL.FTZ R5, R29, R26 ;  /* 0x0000001a1d058220 */ /* 0x000fe20000410000 */
[----:B------:R-:W-:Y:S02]  /*5400*/  @!P0 IMAD.U32 R45, R50, 0x10000, RZ ;  /* 0x00010000322d8824 */ /* 0x000fe400078e00ff */
[----:B------:R-:W-:Y:S01]  /*5410*/  @!P0 FFMA.FTZ R3, R42, R43, R3 ;  /* 0x0000002b2a038223 */ /* 0x000fe20000010003 */
[----:B------:R-:W-:Y:S01]  /*5420*/  @!P0 LOP3.LUT R43, R59, 0xffff0000, RZ, 0xc0, !PT ;  /* 0xffff00003b2b8812 */ /* 0x000fe200078ec0ff */
[----:B------:R-:W-:Y:S01]  /*5430*/  @!P0 FMUL.FTZ R6, R20, R25 ;  /* 0x0000001914068220 */ /* 0x000fe20000410000 */
[----:B------:R-:W-:Y:S01]  /*5440*/  @!P0 FMUL.FTZ R7, R21, R24 ;  /* 0x0000001815078220 */ /* 0x000fe20000410000 */
[----:B------:R-:W-:Y:S01]  /*5450*/  @!P0 FFMA.FTZ R4, R39, R44, R4 ;  /* 0x0000002c27048223 */ /* 0x000fe20000010004 */
[----:B------:R-:W-:Y:S01]  /*5460*/  @!P0 FMUL.FTZ R8, R23, R16 ;  /* 0x0000001017088220 */ /* 0x000fe20000410000 */
[----:B------:R-:W-:Y:S01]  /*5470*/  @!P0 FFMA.FTZ R5, R38, R45, R5 ;  /* 0x0000002d26058223 */ /* 0x000fe20000010005 */
[----:B------:R-:W-:Y:S01]  /*5480*/  @!P0 FFMA.FTZ R6, R41, R46, R6 ;  /* 0x0000002e29068223 */ /* 0x000fe20000010006 */
[----:B------:R-:W-:Y:S01]  /*5490*/  @!P0 FFMA.FTZ R7, R40, R47, R7 ;  /* 0x0000002f28078223 */ /* 0x000fe20000010007 */
[----:B------:R-:W-:Y:S01]  /*54a0*/  @!P0 F2FP.BF16.F32.PACK_AB R133, R4, R3 ;  /* 0x000000030485823e */ /* 0x000fe200000010ff */
[----:B------:R-:W-:Y:S01]  /*54b0*/  @!P0 FFMA.FTZ R8, R43, R48, R8 ;  /* 0x000000302b088223 */ /* 0x000fe20000010008 */
[----:B------:R-:W-:Y:S01]  /*54c0*/  @!P0 IMAD.MOV.U32 R56, RZ, RZ, R132 ;  /* 0x000000ffff388224 */ /* 0x000fe200078e0084 */
[----:B------:R-:W-:Y:S02]  /*54d0*/  @!P0 F2FP.BF16.F32.PACK_AB R134, R6, R5 ;  /* 0x000000050686823e */ /* 0x000fe400000010ff */
[----:B------:R-:W-:Y:S02]  /*54e0*/  @!P0 MOV R57, R133 ;  /* 0x0000008500398202 */ /* 0x000fe40000000f00 */
[----:B------:R-:W-:Y:S01]  /*54f0*/  @!P0 F2FP.BF16.F32.PACK_AB R135, R8, R7 ;  /* 0x000000070887823e */ /* 0x000fe200000010ff */
[----:B------:R-:W-:Y:S03]  /*5500*/  @!P0 IMAD.MOV.U32 R58, RZ, RZ, R134 ;  /* 0x000000ffff3a8224 */ /* 0x000fe600078e0086 */
[----:B------:R-:W-:Y:S05]  /*5510*/  @!P0 MOV R59, R135 ;  /* 0x00000087003b8202 */ /* 0x000fea0000000f00 */
[----:B------:R4:W-:Y:S02]  /*5520*/  STG.E.128 desc[UR6][R130.64], R56 ;  /* 0x0000003882007986 */ /* 0x0009e4000c101d06 */
.L_x_679:
[----:B------:R-:W-:Y:S05]  /*5530*/  BSYNC.RECONVERGENT B0 ;  /* 0x0000000000007941 */ /* 0x000fea0003800200 */
.L_x_678:
[----:B------:R-:W-:Y:S04]  /*5540*/  BSSY.RECONVERGENT B0, `(.L_x_680) ;  /* 0x000005c000007945 */ /* 0x000fe80003800200 */
[----:B------:R-:W-:Y:S05]  /*5550*/  @P5 BRA `(.L_x_681) ;  /* 0x0000000400685947 */ /* 0x000fea0003800000 */
[----:B------:R-:W5:Y:S02]  /*5560*/  LDC.64 R132, c[0x0][0x4a8] ;  /* 0x00012a00ff847b82 */ /* 0x000f640000000a00 */
[C---:B-----5:R-:W-:Y:S04]  /*5570*/  LEA R36, P0, R132.reuse, R18, 0x6 ;  /* 0x0000001284247211 */ /* 0x060fe800078030ff */
[----:B------:R-:W-:Y:S02]  /*5580*/  LEA.HI.X R37, R132, R19, R133, 0x6, P0 ;  /* 0x0000001384257211 */ /* 0x000fe400000f3485 */
[----:B------:R-:W5:Y:S03]  /*5590*/  LDC.64 R132, c[0x0][0x3b8] ;  /* 0x0000ee00ff847b82 */ /* 0x000f660000000a00 */
[----:B---34-:R-:W3:Y:S01]  /*55a0*/  LDG.E.128 R56, desc[UR6][R36.64] ;  /* 0x0000000624387981 */ /* 0x018ee2000c1e1d00 */
[C---:B-----5:R-:W-:Y:S04]  /*55b0*/  LEA R136, P0, R132.reuse, R130, 0x6 ;  /* 0x0000008284887211 */ /* 0x060fe800078030ff */
[----:B------:R-:W-:Y:S02]  /*55c0*/  LEA.HI.X R137, R132, R131, R133, 0x6, P0 ;  /* 0x0000008384897211 */ /* 0x000fe400000f3485 */
[----:B------:R-:W-:Y:S11]  /*55d0*/  ISETP.GE.AND P0, PT, R148, R15, PT ;  /* 0x0000000f9400720c */ /* 0x000ff60003f06270 */
[----:B------:R-:W-:Y:S02]  /*55e0*/  @!UPT UIADD3 URZ, UPT, UPT, URZ, URZ, URZ ;  /* 0x000000fffffff290 */ /* 0x000fe4000fffe0ff */
[----:B------:R-:W-:Y:S01]  /*55f0*/  @!P0 SEL R135, R14, RZ, P1 ;  /* 0x000000ff0e878207 */ /* 0x000fe20000800000 */
[----:B------:R-:W-:Y:S01]  /*5600*/  @!P0 IMAD.WIDE R38, R17, 0x2, R36 ;  /* 0x0000000211268825 */ /* 0x000fe200078e0224 */
[----:B------:R-:W-:Y:S02]  /*5610*/  @!P0 SEL R132, R125, RZ, P1 ;  /* 0x000000ff7d848207 */ /* 0x000fe40000800000 */
[----:B------:R-:W-:Y:S02]  /*5620*/  @!P0 IADD3 R135, P2, PT, R106, R135, RZ ;  /* 0x000000876a878210 */ /* 0x000fe40007f5e0ff */
[----:B------:R-:W4:Y:S03]  /*5630*/  @!P0 LDG.E.128 R20, desc[UR6][R38.64] ;  /* 0x0000000626148981 */ /* 0x000f26000c1e1d00 */
[----:B------:R-:W-:Y:S02]  /*5640*/  @!P0 IMAD.SHL.U32 R133, R135, 0x2, RZ ;  /* 0x0000000287858824 */ /* 0x000fe400078e00ff */
[----:B------:R-:W-:Y:S03]  /*5650*/  @!P0 IMAD.X R132, R99, 0x1, R132, P2 ;  /* 0x0000000163848824 */ /* 0x000fe600010e0684 */
[----:B------:R-:W-:Y:S02]  /*5660*/  @!P0 IADD3 R138, P2, PT, R133, R84, RZ ;  /* 0x00000054858a8210 */ /* 0x000fe40007f5e0ff */
[----:B------:R-:W-:Y:S04]  /*5670*/  @!P0 SHF.L.U64.HI R132, R135, 0x1, R132 ;  /* 0x0000000187848819 */ /* 0x000fe80000010284 */
[C---:B------:R-:W-:Y:S02]  /*5680*/  @!P0 IADD3.X R139, PT, PT, R132.reuse, R85, RZ, P2, !PT ;  /* 0x00000055848b8210 */ /* 0x040fe400017fe4ff */
[----:B------:R-:W-:Y:S05]  /*5690*/  @!P0 IADD3 R40, P2, PT, R133, R86, RZ ;  /* 0x0000005685288210 */ /* 0x000fea0007f5e0ff */
[----:B------:R-:W-:Y:S01]  /*56a0*/  @!P0 IMAD.X R41, R132, 0x1, R87, P2 ;  /* 0x0000000184298824 */ /* 0x000fe200010e0657 */
[----:B------:R-:W-:Y:S01]  /*56b0*/  PLOP3.LUT P2, PT, PT, PT, PT, 0x80, 0x8 ;  /* 0x000000000008781c */ /* 0x000fe20003f4f070 */
[----:B------:R-:W5:Y:S01]  /*56c0*/  @!P0 LDG.E.128 R132, desc[UR6][R138.64] ;  /* 0x000000068a848981 */ /* 0x000f62000c1e1d00 */
[----:B------:R-:W-:Y:S07]  /*56d0*/  @!P0 PLOP3.LUT P2, PT, P1, PT, PT, 0x80, 0x8 ;  /* 0x000000000008881c */ /* 0x000fee0000f4f070 */
[----:B------:R3:W2:Y:S02]  /*56e0*/  @!P0 LDG.E.128 R48, desc[UR6][R40.64] ;  /* 0x0000000628308981 */ /* 0x0006a4000c1e1d00 */
[C---:B---3--:R-:W-:Y:S01]  /*56f0*/  @!P0 SHF.L.U32 R41, R56.reuse, 0x10, RZ ;  /* 0x0000001038298819 */ /* 0x048fe200000006ff */
[----:B------:R-:W-:Y:S01]  /*5700*/  @!P0 IMAD.U32 R44, R57, 0x10000, RZ ;  /* 0x00010000392c8824 */ /* 0x000fe200078e00ff */
[----:B------:R-:W-:Y:S02]  /*5710*/  @!P0 LOP3.LUT R43, R56, 0xffff0000, RZ, 0xc0, !PT ;  /* 0xffff0000382b8812 */ /* 0x000fe400078ec0ff */
[C---:B----4-:R-:W-:Y:S01]  /*5720*/  @!P0 SHF.L.U32 R35, R20.reuse, 0x10, RZ ;  /* 0x0000001014238819 */ /* 0x050fe200000006ff */
[C---:B------:R-:W-:Y:S01]  /*5730*/  @!P0 IMAD.U32 R31, R21.reuse, 0x10000, RZ ;  /* 0x00010000151f8824 */ /* 0x040fe200078e00ff */
[----:B------:R-:W-:Y:S01]  /*5740*/  @!P0 LOP3.LUT R33, R20, 0xffff0000, RZ, 0xc0, !PT ;  /* 0xffff000014218812 */ /* 0x000fe200078ec0ff */
[C---:B-1----:R-:W-:Y:S01]  /*5750*/  @!P0 IMAD.U32 R29, R22.reuse, 0x10000, RZ ;  /* 0x00010000161d8824 */ /* 0x042fe200078e00ff */
        /* <DEDUP_REMOVED lines=12> */
[----:B------:R-:W-:Y:S01]  /*5820*/  @!P0 LOP3.LUT R16, R135, 0xffff0000, RZ, 0xc0, !PT ;  /* 0xffff000087108812 */ /* 0x000fe200078ec0ff */
[C---:B--2---:R-:W-:Y:S01]  /*5830*/  @!P0 IMAD.U32 R40, R48.reuse, 0x10000, RZ ;  /* 0x0001000030288824 */ /* 0x044fe200078e00ff */
[----:B------:R-:W-:Y:S01]  /*5840*/  @!P0 LOP3.LUT R42, R48, 0xffff0000, RZ, 0xc0, !PT ;  /* 0xffff0000302a8812 */ /* 0x000fe200078ec0ff */
[----:B------:R-:W-:Y:S01]  /*5850*/  @!P0 FMUL.FTZ R0, R35, R34 ;  /* 0x0000002223008220 */ /* 0x000fe20000410000 */
[----:B------:R-:W-:Y:S01]  /*5860*/  @!P0 LOP3.LUT R46, R49, 0xffff0000, RZ, 0xc0, !PT ;  /* 0xffff0000312e8812 */ /* 0x000fe200078ec0ff */
[----:B------:R-:W-:Y:S01]  /*5870*/  @!P2 FADD.FTZ R28, -R28, -RZ ;  /* 0x800000ff1c1ca221 */ /* 0x000fe20000010100 */
[----:B------:R-:W-:Y:S01]  /*5880*/  @!P0 LOP3.LUT R48, R50, 0xffff0000, RZ, 0xc0, !PT ;  /* 0xffff000032308812 */ /* 0x000fe200078ec0ff */
[----:B------:R-:W-:Y:S02]  /*5890*/  @!P0 IMAD.U32 R24, R135, 0x10000, RZ ;  /* 0x0001000087188824 */ /* 0x000fe400078e00ff */
[----:B------:R-:W-:Y:S01]  /*58a0*/  @!P0 FMUL.FTZ R2, R33, R30 ;  /* 0x0000001e21028220 */ /* 0x000fe20000410000 */
[----:B------:R-:W-:Y:S01]  /*58b0*/  @!P2 FADD.FTZ R27, -R27, -RZ ;  /* 0x800000ff1b1ba221 */ /* 0x000fe20000010100 */
[----:B------:R-:W-:Y:S01]  /*58c0*/  @!P2 FADD.FTZ R26, -R26, -RZ ;  /* 0x800000ff1a1aa221 */ /* 0x000fe20000010100 */
[----:B------:R-:W-:Y:S01]  /*58d0*/  @!P0 IMAD.U32 R45, R49, 0x10000, RZ ;  /* 0x00010000312d8824 */ /* 0x000fe200078e00ff */
[----:B------:R-:W-:Y:S01]  /*58e0*/  @!P0 SHF.L.U32 R49, R51, 0x10, RZ ;  /* 0x0000001033318819 */ /* 0x000fe200000006ff */
[----:B------:R-:W-:Y:S01]  /*58f0*/  @!P0 FFMA.FTZ R0, R41, R40, R0 ;  /* 0x0000002829008223 */ /* 0x000fe20000010000 */
[----:B------:R-:W-:Y:S01]  /*5900*/  @!P0 LOP3.LUT R41, R57, 0xffff0000, RZ, 0xc0, !PT ;  /* 0xffff000039298812 */ /* 0x000fe200078ec0ff */
[----:B------:R-:W-:Y:S01]  /*5910*/  @!P0 FMUL.FTZ R3, R31, R28 ;  /* 0x0000001c1f038220 */ /* 0x000fe20000410000 */
        /* <DEDUP_REMOVED lines=10> */
[----:B------:R-:W-:Y:S01]  /*59c0*/  @!P0 IMAD.U32 R47, R50, 0x10000, RZ ;  /* 0x00010000322f8824 */ /* 0x000fe200078e00ff */
[----:B------:R-:W-:Y:S01]  /*59d0*/  @!P0 LOP3.LUT R50, R51, 0xffff0000, RZ, 0xc0, !PT ;  /* 0xffff000033328812 */ /* 0x000fe200078ec0ff */
        /* <DEDUP_REMOVED lines=18> */
.L_x_681:
[----:B------:R-:W-:Y:S05]  /*5b00*/  BSYNC.RECONVERGENT B0 ;  /* 0x0000000000007941 */ /* 0x000fea0003800200 */
.L_x_680:
[----:B------:R-:W-:Y:S04]  /*5b10*/  BSSY.RECONVERGENT B0, `(.L_x_682) ;  /* 0x000005c000007945 */ /* 0x000fe80003800200 */
[----:B------:R-:W-:Y:S05]  /*5b20*/  @P6 BRA `(.L_x_683) ;  /* 0x0000000400686947 */ /* 0x000fea0003800000 */
[----:B------:R-:W5:Y:S02]  /*5b30*/  LDC.64 R132, c[0x0][0x4a8] ;  /* 0x00012a00ff847b82 */ /* 0x000f640000000a00 */
[C---:B-----5:R-:W-:Y:S04]  /*5b40*/  LEA R36, P0, R132.reuse, R18, 0x7 ;  /* 0x0000001284247211 */ /* 0x060fe800078038ff */
[----:B------:R-:W-:Y:S02]  /*5b50*/  LEA.HI.X R37, R132, R19, R133, 0x7, P0 ;  /* 0x0000001384257211 */ /* 0x000fe400000f3c85 */
[----:B------:R-:W5:Y:S03]  /*5b60*/  LDC.64 R132, c[0x0][0x3b8] ;  /* 0x0000ee00ff847b82 */ /* 0x000f660000000a00 */
[----:B-1-34-:R-:W3:Y:S01]  /*5b70*/  LDG.E.128 R56, desc[UR6][R36.64] ;  /* 0x0000000624387981 */ /* 0x01aee2000c1e1d00 */
        /* <DEDUP_REMOVED lines=85> */
.L_x_683:
[----:B------:R-:W-:Y:S05]  /*60d0*/  BSYNC.RECONVERGENT B0 ;  /* 0x0000000000007941 */ /* 0x000fea0003800200 */
.L_x_682:
[----:B------:R-:W-:Y:S04]  /*60e0*/  BSSY.RECONVERGENT B0, `(.L_x_684) ;  /* 0x000005e000007945 */ /* 0x000fe80003800200 */
[----:B------:R-:W-:Y:S05]  /*60f0*/  @P3 BRA `(.L_x_685) ;  /* 0x0000000400703947 */ /* 0x000fea0003800000 */
[----:B------:R-:W-:Y:S11]  /*6100*/  ISETP.GE.AND P0, PT, R148, R15, PT ;  /* 0x0000000f9400720c */ /* 0x000ff60003f06270 */
[----:B------:R-:W-:Y:S02]  /*6110*/  @!UPT UIADD3 URZ, UPT, UPT, URZ, URZ, URZ ;  /* 0x000000fffffff290 */ /* 0x000fe4000fffe0ff */
[----:B------:R-:W-:Y:S02]  /*6120*/  @!P0 SEL R135, R14, RZ, P1 ;  /* 0x000000ff0e878207 */ /* 0x000fe40000800000 */
[----:B------:R-:W-:Y:S02]  /*6130*/  @!P0 SEL R132, R125, RZ, P1 ;  /* 0x000000ff7d848207 */ /* 0x000fe40000800000 */
[----:B------:R-:W-:Y:S05]  /*6140*/  @!P0 IADD3 R135, P2, PT, R104, R135, RZ ;  /* 0x0000008768878210 */ /* 0x000fea0007f5e0ff */
[----:B------:R-:W-:Y:S02]  /*6150*/  @!P0 IMAD.SHL.U32 R133, R135, 0x2, RZ ;  /* 0x0000000287858824 */ /* 0x000fe400078e00ff */
[----:B------:R-:W-:Y:S03]  /*6160*/  @!P0 IMAD.X R132, R97, 0x1, R132, P2 ;  /* 0x0000000161848824 */ /* 0x000fe600010e0684 */
[----:B-1----:R-:W-:Y:S02]  /*6170*/  @!P0 IADD3 R136, P2, PT, R133, R84, RZ ;  /* 0x0000005485888210 */ /* 0x002fe40007f5e0ff */
[----:B------:R-:W-:Y:S04]  /*6180*/  @!P0 SHF.L.U64.HI R132, R135, 0x1, R132 ;  /* 0x0000000187848819 */ /* 0x000fe80000010284 */
[C---:B------:R-:W-:Y:S02]  /*6190*/  @!P0 IADD3.X R137, PT, PT, R132.reuse, R85, RZ, P2, !PT ;  /* 0x0000005584898210 */ /* 0x040fe400017fe4ff */
[----:B------:R-:W-:Y:S05]  /*61a0*/  @!P0 IADD3 R40, P2, PT, R133, R86, RZ ;  /* 0x0000005685288210 */ /* 0x000fea0007f5e0ff */
[----:B------:R-:W-:Y:S01]  /*61b0*/  @!P0 IMAD.X R41, R132, 0x1, R87, P2 ;  /* 0x0000000184298824 */ /* 0x000fe200010e0657 */
[----:B------:R-:W-:Y:S01]  /*61c0*/  PLOP3.LUT P2, PT, PT, PT, PT, 0x80, 0x8 ;  /* 0x000000000008781c */ /* 0x000fe20003f4f070 */
[----:B------:R-:W5:Y:S01]  /*61d0*/  @!P0 LDG.E.128 R132, desc[UR6][R136.64] ;  /* 0x0000000688848981 */ /* 0x000f62000c1e1d00 */
[----:B------:R-:W-:Y:S07]  /*61e0*/  @!P0 PLOP3.LUT P2, PT, P1, PT, PT, 0x80, 0x8 ;  /* 0x000000000008881c */ /* 0x000fee0000f4f070 */
[----:B------:R-:W2:Y:S01]  /*61f0*/  @!P0 LDG.E.128 R48, desc[UR6][R40.64] ;  /* 0x0000000628308981 */ /* 0x000ea2000c1e1d00 */
[C---:B-----5:R-:W-:Y:S01]  /*6200*/  @!P0 SHF.L.U32 R34, R132.reuse, 0x10, RZ ;  /* 0x0000001084228819 */ /* 0x060fe200000006ff */
[----:B------:R-:W-:Y:S01]  /*6210*/  @!P0 IMAD.U32 R28, R133, 0x10000, RZ ;  /* 0x00010000851c8824 */ /* 0x000fe200078e00ff */
[----:B------:R-:W-:Y:S01]  /*6220*/  @!P0 LOP3.LUT R30, R132, 0xffff0000, RZ, 0xc0, !PT ;  /* 0xffff0000841e8812 */ /* 0x000fe200078ec0ff */
[----:B------:R-:W-:Y:S01]  /*6230*/  @!P0 IMAD.U32 R24, R135, 0x10000, RZ ;  /* 0x0001000087188824 */ /* 0x000fe200078e00ff */
[----:B------:R-:W-:Y:S01]  /*6240*/  @!P0 LOP3.LUT R27, R133, 0xffff0000, RZ, 0xc0, !PT ;  /* 0xffff0000851b8812 */ /* 0x000fe200078ec0ff */
[----:B------:R-:W-:Y:S01]  /*6250*/  @!P2 FADD.FTZ R34, -R34, -RZ ;  /* 0x800000ff2222a221 */ /* 0x000fe20000010100 */
[----:B------:R-:W-:Y:S01]  /*6260*/  @!P0 SHF.L.U32 R26, R134, 0x10, RZ ;  /* 0x00000010861a8819 */ /* 0x000fe200000006ff */
[----:B------:R-:W1:Y:S01]  /*6270*/  LDC.64 R132, c[0x0][0x4a8] ;  /* 0x00012a00ff847b82 */ /* 0x000e620000000a00 */
[C---:B--2---:R-:W-:Y:S01]  /*6280*/  @!P0 LOP3.LUT R42, R48.reuse, 0xffff0000, RZ, 0xc0, !PT ;  /* 0xffff0000302a8812 */ /* 0x044fe200078ec0ff */
[----:B------:R-:W-:Y:S01]  /*6290*/  @!P0 IMAD.U32 R40, R48, 0x10000, RZ ;  /* 0x0001000030288824 */ /* 0x000fe200078e00ff */
[C---:B------:R-:W-:Y:S01]  /*62a0*/  @!P0 SHF.L.U32 R45, R49.reuse, 0x10, RZ ;  /* 0x00000010312d8819 */ /* 0x040fe200000006ff */
[----:B------:R-:W-:Y:S01]  /*62b0*/  @!P2 FADD.FTZ R30, -R30, -RZ ;  /* 0x800000ff1e1ea221 */ /* 0x000fe20000010100 */
[----:B------:R-:W-:Y:S01]  /*62c0*/  @!P0 LOP3.LUT R46, R49, 0xffff0000, RZ, 0xc0, !PT ;  /* 0xffff0000312e8812 */ /* 0x000fe200078ec0ff */
[----:B------:R-:W-:Y:S01]  /*62d0*/  @!P2 FADD.FTZ R28, -R28, -RZ ;  /* 0x800000ff1c1ca221 */ /* 0x000fe20000010100 */
[----:B------:R-:W-:Y:S01]  /*62e0*/  @!P0 LOP3.LUT R25, R134, 0xffff0000, RZ, 0xc0, !PT ;  /* 0xffff000086198812 */ /* 0x000fe200078ec0ff */
[----:B------:R-:W-:Y:S01]  /*62f0*/  @!P2 FADD.FTZ R27, -R27, -RZ ;  /* 0x800000ff1b1ba221 */ /* 0x000fe20000010100 */
[----:B------:R-:W-:Y:S01]  /*6300*/  @!P0 LOP3.LUT R16, R135, 0xffff0000, RZ, 0xc0, !PT ;  /* 0xffff000087108812 */ /* 0x000fe200078ec0ff */
[----:B------:R-:W-:Y:S01]  /*6310*/  @!P2 FADD.FTZ R26, -R26, -RZ ;  /* 0x800000ff1a1aa221 */ /* 0x000fe20000010100 */
[----:B------:R-:W-:Y:S01]  /*6320*/  @!P0 LOP3.LUT R48, R50, 0xffff0000, RZ, 0xc0, !PT ;  /* 0xffff000032308812 */ /* 0x000fe200078ec0ff */
[----:B------:R-:W-:Y:S01]  /*6330*/  @!P2 FADD.FTZ R25, -R25, -RZ ;  /* 0x800000ff1919a221 */ /* 0x000fe20000010100 */
[C---:B------:R-:W-:Y:S01]  /*6340*/  @!P0 SHF.L.U32 R49, R51.reuse, 0x10, RZ ;  /* 0x0000001033318819 */ /* 0x040fe200000006ff */
[----:B------:R-:W-:Y:S01]  /*6350*/  @!P2 FADD.FTZ R24, -R24, -RZ ;  /* 0x800000ff1818a221 */ /* 0x000fe20000010100 */
[----:B------:R-:W-:Y:S01]  /*6360*/  @!P2 FADD.FTZ R16, -R16, -RZ ;  /* 0x800000ff1010a221 */ /* 0x000fe20000010100 */
[----:B------:R-:W-:Y:S01]  /*6370*/  @!P0 IMAD.U32 R47, R50, 0x10000, RZ ;  /* 0x00010000322f8824 */ /* 0x000fe200078e00ff */
[----:B------:R-:W-:Y:S01]  /*6380*/  @!P0 LOP3.LUT R50, R51, 0xffff0000, RZ, 0xc0, !PT ;  /* 0xffff000033328812 */ /* 0x000fe200078ec0ff */
[----:B-1----:R-:W-:Y:S04]  /*6390*/  IMAD.WIDE.U32 R36, R132, 0xc0, R18 ;  /* 0x000000c084247825 */ /* 0x002fe800078e0012 */
[----:B------:R-:W-:Y:S05]  /*63a0*/  IMAD R133, R133, 0xc0, RZ ;  /* 0x000000c085857824 */ /* 0x000fea00078e02ff */
[----:B------:R-:W-:Y:S03]  /*63b0*/  IADD3 R37, PT, PT, R133, R37, RZ ;  /* 0x0000002585257210 */ /* 0x000fe60007ffe0ff */
[----:B------:R-:W-:Y:S02]  /*63c0*/  @!P0 IMAD.WIDE R38, R17, 0x2, R36 ;  /* 0x0000000211268825 */ /* 0x000fe400078e0224 */
[----:B---34-:R-:W2:Y:S08]  /*63d0*/  LDG.E.128 R56, desc[UR6][R36.64] ;  /* 0x0000000624387981 */ /* 0x018eb0000c1e1d00 */
[----:B------:R-:W3:Y:S01]  /*63e0*/  @!P0 LDG.E.128 R20, desc[UR6][R38.64] ;  /* 0x0000000626148981 */ /* 0x000ee2000c1e1d00 */
[C---:B--2---:R-:W-:Y:S01]  /*63f0*/  @!P0 LOP3.LUT R43, R56.reuse, 0xffff0000, RZ, 0xc0, !PT ;  /* 0xffff0000382b8812 */ /* 0x044fe200078ec0ff */
[----:B------:R-:W-:Y:S01]  /*6400*/  @!P0 IMAD.U32 R41, R56, 0x10000, RZ ;  /* 0x0001000038298824 */ /* 0x000fe200078e00ff */
[----:B------:R-:W-:Y:S02]  /*6410*/  @!P0 SHF.L.U32 R44, R57, 0x10, RZ ;  /* 0x00000010392c8819 */ /* 0x000fe400000006ff */
[C---:B---3--:R-:W-:Y:S01]  /*6420*/  @!P0 LOP3.LUT R33, R20.reuse, 0xffff0000, RZ, 0xc0, !PT ;  /* 0xffff000014218812 */ /* 0x048fe200078ec0ff */
[----:B------:R-:W-:Y:S01]  /*6430*/  @!P0 IMAD.U32 R35, R20, 0x10000, RZ ;  /* 0x0001000014238824 */ /* 0x000fe200078e00ff */
[C---:B------:R-:W-:Y:S01]  /*6440*/  @!P0 SHF.L.U32 R31, R21.reuse, 0x10, RZ ;  /* 0x00000010151f8819 */ /* 0x040fe200000006ff */
[C---:B------:R-:W-:Y:S01]  /*6450*/  @!P0 IMAD.U32 R29, R22.reuse, 0x10000, RZ ;  /* 0x00010000161d8824 */ /* 0x040fe200078e00ff */
[----:B------:R-:W-:Y:S01]  /*6460*/  @!P0 LOP3.LUT R32, R21, 0xffff0000, RZ, 0xc0, !PT ;  /* 0xffff000015208812 */ /* 0x000fe200078ec0ff */
[----:B------:R-:W-:Y:S01]  /*6470*/  @!P0 FMUL.FTZ R0, R35, R34 ;  /* 0x0000002223008220 */ /* 0x000fe20000410000 */
[----:B------:R-:W-:Y:S01]  /*6480*/  @!P0 LOP3.LUT R20, R22, 0xffff0000, RZ, 0xc0, !PT ;  /* 0xffff000016148812 */ /* 0x000fe200078ec0ff */
[----:B------:R-:W-:Y:S01]  /*6490*/  @!P0 FMUL.FTZ R2, R33, R30 ;  /* 0x0000001e21028220 */ /* 0x000fe20000410000 */
[----:B------:R-:W-:Y:S01]  /*64a0*/  @!P0 SHF.L.U32 R21, R23, 0x10, RZ ;  /* 0x0000001017158819 */ /* 0x000fe200000006ff */
[----:B------:R-:W-:Y:S01]  /*64b0*/  @!P0 FFMA.FTZ R0, R41, R40, R0 ;  /* 0x0000002829008223 */ /* 0x000fe20000010000 */
[----:B------:R-:W-:Y:S01]  /*64c0*/  @!P0 LOP3.LUT R41, R57, 0xffff0000, RZ, 0xc0, !PT ;  /* 0xffff000039298812 */ /* 0x000fe200078ec0ff */
[----:B------:R-:W-:Y:S01]  /*64d0*/  @!P0 FMUL.FTZ R3, R31, R28 ;  /* 0x0000001c1f038220 */ /* 0x000fe20000410000 */
[----:B------:R-:W-:Y:S01]  /*64e0*/  @!P0 LOP3.LUT R23, R23, 0xffff0000, RZ, 0xc0, !PT ;  /* 0xffff000017178812 */ /* 0x000fe200078ec0ff */
[----:B------:R-:W-:Y:S01]  /*64f0*/  @!P0 FMUL.FTZ R4, R32, R27 ;  /* 0x0000001b20048220 */ /* 0x000fe20000410000 */
[----:B------:R-:W-:Y:S01]  /*6500*/  @!P0 FFMA.FTZ R2, R43, R42, R2 ;  /* 0x0000002a2b028223 */ /* 0x000fe20000010002 */
[----:B------:R-:W-:Y:S01]  /*6510*/  @!P0 LOP3.LUT R43, R58, 0xffff0000, RZ, 0xc0, !PT ;  /* 0xffff00003a2b8812 */ /* 0x000fe200078ec0ff */
[----:B------:R-:W-:Y:S01]  /*6520*/  @!P0 FFMA.FTZ R3, R44, R45, R3 ;  /* 0x0000002d2c038223 */ /* 0x000fe20000010003 */
[----:B------:R-:W-:Y:S01]  /*6530*/  @!P0 SHF.L.U32 R42, R59, 0x10, RZ ;  /* 0x000000103b2a8819 */ /* 0x000fe200000006ff */
[----:B------:R-:W-:Y:S01]  /*6540*/  @!P0 FFMA.FTZ R4, R41, R46, R4 ;  /* 0x0000002e29048223 */ /* 0x000fe20000010004 */
[----:B------:R-:W-:Y:S01]  /*6550*/  @!P0 F2FP.BF16.F32.PACK_AB R132, R2, R0 ;  /* 0x000000000284823e */ /* 0x000fe200000010ff */
[----:B------:R-:W-:Y:S01]  /*6560*/  @!P0 IMAD.U32 R40, R58, 0x10000, RZ ;  /* 0x000100003a288824 */ /* 0x000fe200078e00ff */
[----:B------:R-:W-:Y:S01]  /*6570*/  @!P0 LOP3.LUT R45, R59, 0xffff0000, RZ, 0xc0, !PT ;  /* 0xffff00003b2d8812 */ /* 0x000fe200078ec0ff */
[----:B------:R-:W-:Y:S01]  /*6580*/  @!P0 FMUL.FTZ R5, R29, R26 ;  /* 0x0000001a1d058220 */ /* 0x000fe20000410000 */
[----:B------:R-:W-:Y:S01]  /*6590*/  @!P0 F2FP.BF16.F32.PACK_AB R133, R4, R3 ;  /* 0x000000030485823e */ /* 0x000fe200000010ff */
[----:B------:R-:W-:Y:S02]  /*65a0*/  @!P0 IMAD.MOV.U32 R56, RZ, RZ, R132 ;  /* 0x000000ffff388224 */ /* 0x000fe400078e0084 */
[----:B------:R-:W-:Y:S01]  /*65b0*/  @!P0 FMUL.FTZ R6, R20, R25 ;  /* 0x0000001914068220 */ /* 0x000fe20000410000 */
[----:B------:R-:W-:Y:S01]  /*65c0*/  @!P0 FFMA.FTZ R5, R40, R47, R5 ;  /* 0x0000002f28058223 */ /* 0x000fe20000010005 */
[----:B------:R-:W-:Y:S01]  /*65d0*/  @!P0 MOV R57, R133 ;  /* 0x0000008500398202 */ /* 0x000fe20000000f00 */
[----:B------:R-:W-:Y:S01]  /*65e0*/  @!P0 FMUL.FTZ R7, R21, R24 ;  /* 0x0000001815078220 */ /* 0x000fe20000410000 */
[----:B------:R-:W1:Y:S01]  /*65f0*/  LDC.64 R132, c[0x0][0x3b8] ;  /* 0x0000ee00ff847b82 */ /* 0x000e620000000a00 */
[----:B------:R-:W-:Y:S01]  /*6600*/  @!P0 FMUL.FTZ R8, R23, R16 ;  /* 0x0000001017088220 */ /* 0x000fe20000410000 */
[----:B------:R-:W-:Y:S01]  /*6610*/  @!P0 FFMA.FTZ R6, R43, R48, R6 ;  /* 0x000000302b068223 */ /* 0x000fe20000010006 */
[----:B------:R-:W-:Y:S02]  /*6620*/  @!P0 FFMA.FTZ R7, R42, R49, R7 ;  /* 0x000000312a078223 */ /* 0x000fe40000010007 */
[----:B------:R-:W-:Y:S02]  /*6630*/  @!P0 FFMA.FTZ R8, R45, R50, R8 ;  /* 0x000000322d088223 */ /* 0x000fe40000010008 */
[----:B------:R-:W-:Y:S03]  /*6640*/  @!P0 F2FP.BF16.F32.PACK_AB R134, R6, R5 ;  /* 0x000000050686823e */ /* 0x000fe600000010ff */
[----:B------:R-:W-:Y:S02]  /*6650*/  @!P0 F2FP.BF16.F32.PACK_AB R135, R8, R7 ;  /* 0x000000070887823e */ /* 0x000fe400000010ff */
[----:B------:R-:W-:Y:S02]  /*6660*/  @!P0 IMAD.MOV.U32 R58, RZ, RZ, R134 ;  /* 0x000000ffff3a8224 */ /* 0x000fe400078e0086 */
[----:B------:R-:W-:Y:S01]  /*6670*/  @!P0 MOV R59, R135 ;  /* 0x00000087003b8202 */ /* 0x000fe20000000f00 */
[----:B-1----:R-:W-:Y:S04]  /*6680*/  IMAD.WIDE.U32 R134, R132, 0xc0, R130 ;  /* 0x000000c084867825 */ /* 0x002fe800078e0082 */
[----:B------:R-:W-:Y:S05]  /*6690*/  IMAD R133, R133, 0xc0, RZ ;  /* 0x000000c085857824 */ /* 0x000fea00078e02ff */
[----:B------:R-:W-:Y:S05]  /*66a0*/  IADD3 R135, PT, PT, R133, R135, RZ ;  /* 0x0000008785877210 */ /* 0x000fea0007ffe0ff */
[----:B------:R1:W-:Y:S02]  /*66b0*/  STG.E.128 desc[UR6][R134.64], R56 ;  /* 0x0000003886007986 */ /* 0x0003e4000c101d06 */
.L_x_685:
[----:B------:R-:W-:Y:S05]  /*66c0*/  BSYNC.RECONVERGENT B0 ;  /* 0x0000000000007941 */ /* 0x000fea0003800200 */
.L_x_684:
[----:B------:R-:W-:Y:S01]  /*66d0*/  ISETP.NE.AND P0, PT, R121, RZ, PT ;  /* 0x000000ff7900720c */ /* 0x000fe20003f05270 */
[----:B------:R-:W-:Y:S11]  /*66e0*/  BSSY.RECONVERGENT B0, `(.L_x_686) ;  /* 0x000005d000007945 */ /* 0x000ff60003800200 */
[----:B------:R-:W-:Y:S01]  /*66f0*/  @!UPT UIADD3 URZ, UPT, UPT, URZ, URZ, URZ ;  /* 0x000000fffffff290 */ /* 0x000fe2000fffe0ff */
[----:B------:R-:W-:Y:S05]  /*6700*/  @P0 BRA `(.L_x_687) ;  /* 0x0000000400680947 */ /* 0x000fea0003800000 */
[----:B-1----:R-:W1:Y:S08]  /*6710*/  LDC.64 R134, c[0x0][0x4a8] ;  /* 0x00012a00ff867b82 */ /* 0x002e700000000a00 */
[----:B------:R-:W5:Y:S01]  /*6720*/  LDC.64 R132, c[0x0][0x3b8] ;  /* 0x0000ee00ff847b82 */ /* 0x000f620000000a00 */
[C---:B-1----:R-:W-:Y:S04]  /*6730*/  LEA R36, P0, R134.reuse, R18, 0x8 ;  /* 0x0000001286247211 */ /* 0x042fe800078040ff */
[----:B------:R-:W-:Y:S02]  /*6740*/  LEA.HI.X R37, R134, R19, R135, 0x8, P0 ;  /* 0x0000001386257211 */ /* 0x000fe400000f4487 */
[C---:B-----5:R-:W-:Y:S03]  /*6750*/  LEA R136, P0, R132.reuse, R130, 0x8 ;  /* 0x0000008284887211 */ /* 0x060fe600078040ff */
[----:B---34-:R-:W3:Y:S01]  /*6760*/  LDG.E.128 R56, desc[UR6][R36.64] ;  /* 0x0000000624387981 */ /* 0x018ee2000c1e1d00 */
        /* <DEDUP_REMOVED lines=84> */
.L_x_687:
[----:B------:R-:W-:Y:S05]  /*6cb0*/  BSYNC.RECONVERGENT B0 ;  /* 0x0000000000007941 */ /* 0x000fea0003800200 */
.L_x_686:
[----:B------:R-:W-:Y:S04]  /*6cc0*/  BSSY.RECONVERGENT B0, `(.L_x_688) ;  /* 0x000005e000007945 */ /* 0x000fe80003800200 */
[----:B------:R-:W-:Y:S05]  /*6cd0*/  @P4 BRA `(.L_x_689) ;  /* 0x0000000400704947 */ /* 0x000fea0003800000 */
[----:B------:R-:W-:Y:S01]  /*6ce0*/  ISETP.GE.AND P0, PT, R148, R15, PT ;  /* 0x0000000f9400720c */ /* 0x000fe20003f06270 */
[----:B-1-34-:R-:W1:Y:S11]  /*6cf0*/  LDC.64 R56, c[0x0][0x4a8] ;  /* 0x00012a00ff387b82 */ /* 0x01ae760000000a00 */
[----:B------:R-:W-:Y:S01]  /*6d00*/  @!UPT UIADD3 URZ, UPT, UPT, URZ, URZ, URZ ;  /* 0x000000fffffff290 */ /* 0x000fe2000fffe0ff */
[----:B------:R-:W-:Y:S01]  /*6d10*/  @!P0 SEL R132, R125, RZ, P1 ;  /* 0x000000ff7d848207 */ /* 0x000fe20000800000 */
[----:B-1----:R-:W-:Y:S01]  /*6d20*/  IMAD R59, R57, 0x140, RZ ;  /* 0x00000140393b7824 */ /* 0x002fe200078e02ff */
[----:B------:R-:W-:Y:S01]  /*6d30*/  @!P0 SEL R57, R14, RZ, P1 ;  /* 0x000000ff0e398207 */ /* 0x000fe20000800000 */
[----:B------:R-:W-:Y:S03]  /*6d40*/  IMAD.WIDE.U32 R32, R56, 0x140, R18 ;  /* 0x0000014038207825 */ /* 0x000fe600078e0012 */
[----:B------:R-:W-:Y:S01]  /*6d50*/  @!P0 IADD3 R57, P2, PT, R108, R57, RZ ;  /* 0x000000396c398210 */ /* 0x000fe20007f5e0ff */
[----:B------:R-:W-:Y:S03]  /*6d60*/  IMAD.IADD R33, R59, 0x1, R33 ;  /* 0x000000013b217824 */ /* 0x000fe600078e0221 */
[----:B------:R-:W-:Y:S01]  /*6d70*/  @!P0 SHF.L.U32 R121, R57, 0x1, RZ ;  /* 0x0000000139798819 */ /* 0x000fe200000006ff */
[----:B------:R-:W-:Y:S01]  /*6d80*/  @!P0 IMAD.X R132, R95, 0x1, R132, P2 ;  /* 0x000000015f848824 */ /* 0x000fe200010e0684 */
[----:B------:R-:W3:Y:S01]  /*6d90*/  LDG.E.128 R48, desc[UR6][R32.64] ;  /* 0x0000000620307981 */ /* 0x000ee2000c1e1d00 */
[----:B------:R-:W-:Y:S01]  /*6da0*/  @!P0 IMAD.WIDE R20, R17, 0x2, R32 ;  /* 0x0000000211148825 */ /* 0x000fe200078e0220 */
[----:B------:R-:W-:Y:S02]  /*6db0*/  @!P0 IADD3 R58, P2, PT, R121, R84, RZ ;  /* 0x00000054793a8210 */ /* 0x000fe40007f5e0ff */
[----:B------:R-:W-:Y:S04]  /*6dc0*/  @!P0 SHF.L.U64.HI R132, R57, 0x1, R132 ;  /* 0x0000000139848819 */ /* 0x000fe80000010284 */
[----:B------:R-:W4:Y:S01]  /*6dd0*/  @!P0 LDG.E.128 R20, desc[UR6][R20.64] ;  /* 0x0000000614148981 */ /* 0x000f22000c1e1d00 */
[C---:B------:R-:W-:Y:S01]  /*6de0*/  @!P0 IMAD.X R59, R132.reuse, 0x1, R85, P2 ;  /* 0x00000001843b8824 */ /* 0x040fe200010e0655 */
[----:B------:R-:W-:Y:S04]  /*6df0*/  @!P0 IADD3 R36, P2, PT, R121, R86, RZ ;  /* 0x0000005679248210 */ /* 0x000fe80007f5e0ff */
[----:B------:R-:W-:Y:S02]  /*6e00*/  @!P0 IADD3.X R37, PT, PT, R132, R87, RZ, P2, !PT ;  /* 0x0000005784258210 */ /* 0x000fe400017fe4ff */
[----:B------:R-:W-:Y:S01]  /*6e10*/  PLOP3.LUT P2, PT, PT, PT, PT, 0x80, 0x8 ;  /* 0x000000000008781c */ /* 0x000fe20003f4f070 */
[----:B------:R-:W5:Y:S01]  /*6e20*/  @!P0 LDG.E.128 R56, desc[UR6][R58.64] ;  /* 0x000000063a388981 */ /* 0x000f62000c1e1d00 */
[----:B------:R-:W-:Y:S07]  /*6e30*/  @!P0 PLOP3.LUT P2, PT, P1, PT, PT, 0x80, 0x8 ;  /* 0x000000000008881c */ /* 0x000fee0000f4f070 */
[----:B------:R1:W2:Y:S01]  /*6e40*/  @!P0 LDG.E.128 R44, desc[UR6][R36.64] ;  /* 0x00000006242c8981 */ /* 0x0002a2000c1e1d00 */
[C---:B---3--:R-:W-:Y:S01]  /*6e50*/  @!P0 LOP3.LUT R39, R48.reuse, 0xffff0000, RZ, 0xc0, !PT ;  /* 0xffff000030278812 */ /* 0x048fe200078ec0ff */
[----:B-1----:R-:W-:Y:S01]  /*6e60*/  @!P0 IMAD.U32 R37, R48, 0x10000, RZ ;  /* 0x0001000030258824 */ /* 0x002fe200078e00ff */
[C---:B----4-:R-:W-:Y:S01]  /*6e70*/  @!P0 LOP3.LUT R28, R20.reuse, 0xffff0000, RZ, 0xc0, !PT ;  /* 0xffff0000141c8812 */ /* 0x050fe200078ec0ff */
[----:B------:R-:W-:Y:S01]  /*6e80*/  @!P0 IMAD.U32 R30, R20, 0x10000, RZ ;  /* 0x00010000141e8824 */ /* 0x000fe200078e00ff */
[C---:B------:R-:W-:Y:S01]  /*6e90*/  @!P0 SHF.L.U32 R26, R21.reuse, 0x10, RZ ;  /* 0x00000010151a8819 */ /* 0x040fe200000006ff */
[C---:B------:R-:W-:Y:S01]  /*6ea0*/  @!P0 IMAD.U32 R24, R22.reuse, 0x10000, RZ ;  /* 0x0001000016188824 */ /* 0x040fe200078e00ff */
[----:B------:R-:W-:Y:S02]  /*6eb0*/  @!P0 LOP3.LUT R27, R21, 0xffff0000, RZ, 0xc0, !PT ;  /* 0xffff0000151b8812 */ /* 0x000fe400078ec0ff */
[----:B------:R-:W-:Y:S02]  /*6ec0*/  @!P0 LOP3.LUT R21, R22, 0xffff0000, RZ, 0xc0, !PT ;  /* 0xffff000016158812 */ /* 0x000fe400078ec0ff */
[----:B------:R-:W-:Y:S01]  /*6ed0*/  @!P0 SHF.L.U32 R16, R23, 0x10, RZ ;  /* 0x0000001017108819 */ /* 0x000fe200000006ff */
[C---:B-----5:R-:W-:Y:S01]  /*6ee0*/  @!P0 IMAD.U32 R35, R56.reuse, 0x10000, RZ ;  /* 0x0001000038238824 */ /* 0x060fe200078e00ff */
[----:B------:R-:W-:Y:S01]  /*6ef0*/  @!P0 LOP3.LUT R33, R56, 0xffff0000, RZ, 0xc0, !PT ;  /* 0xffff000038218812 */ /* 0x000fe200078ec0ff */
[C---:B------:R-:W-:Y:S01]  /*6f00*/  @!P0 IMAD.U32 R29, R58.reuse, 0x10000, RZ ;  /* 0x000100003a1d8824 */ /* 0x040fe200078e00ff */
[----:B------:R-:W-:Y:S01]  /*6f10*/  @!P0 SHF.L.U32 R31, R57, 0x10, RZ ;  /* 0x00000010391f8819 */ /* 0x000fe200000006ff */
[----:B------:R-:W-:Y:S01]  /*6f20*/  @!P2 FADD.FTZ R35, -R35, -RZ ;  /* 0x800000ff2323a221 */ /* 0x000fe20000010100 */
[----:B------:R-:W-:Y:S01]  /*6f30*/  @!P0 LOP3.LUT R32, R57, 0xffff0000, RZ, 0xc0, !PT ;  /* 0xffff000039208812 */ /* 0x000fe200078ec0ff */
[----:B------:R-:W-:Y:S01]  /*6f40*/  @!P2 FADD.FTZ R33, -R33, -RZ ;  /* 0x800000ff2121a221 */ /* 0x000fe20000010100 */
[----:B------:R-:W-:Y:S01]  /*6f50*/  @!P0 LOP3.LUT R22, R58, 0xffff0000, RZ, 0xc0, !PT ;  /* 0xffff00003a168812 */ /* 0x000fe200078ec0ff */
[----:B------:R-:W1:Y:S01]  /*6f60*/  LDC.64 R56, c[0x0][0x3b8] ;  /* 0x0000ee00ff387b82 */ /* 0x000e620000000a00 */
[C---:B------:R-:W-:Y:S01]  /*6f70*/  @!P0 SHF.L.U32 R25, R59.reuse, 0x10, RZ ;  /* 0x000000103b198819 */ /* 0x040fe200000006ff */
[----:B--2---:R-:W-:Y:S01]  /*6f80*/  @!P0 IMAD.U32 R34, R44, 0x10000, RZ ;  /* 0x000100002c228824 */ /* 0x004fe200078e00ff */
[----:B------:R-:W-:Y:S01]  /*6f90*/  @!P0 LOP3.LUT R20, R59, 0xffff0000, RZ, 0xc0, !PT ;  /* 0xffff00003b148812 */ /* 0x000fe200078ec0ff */
[----:B------:R-:W-:Y:S01]  /*6fa0*/  @!P0 FMUL.FTZ R0, R30, R35 ;  /* 0x000000231e008220 */ /* 0x000fe20000410000 */
[----:B------:R-:W-:Y:S01]  /*6fb0*/  @!P0 LOP3.LUT R36, R44, 0xffff0000, RZ, 0xc0, !PT ;  /* 0xffff00002c248812 */ /* 0x000fe200078ec0ff */
[----:B------:R-:W-:Y:S01]  /*6fc0*/  @!P2 FADD.FTZ R31, -R31, -RZ ;  /* 0x800000ff1f1fa221 */ /* 0x000fe20000010100 */
[C---:B------:R-:W-:Y:S01]  /*6fd0*/  @!P0 SHF.L.U32 R38, R45.reuse, 0x10, RZ ;  /* 0x000000102d268819 */ /* 0x040fe200000006ff */
[----:B------:R-:W-:Y:S01]  /*6fe0*/  @!P2 FADD.FTZ R32, -R32, -RZ ;  /* 0x800000ff2020a221 */ /* 0x000fe20000010100 */
[----:B------:R-:W-:Y:S01]  /*6ff0*/  @!P0 LOP3.LUT R40, R45, 0xffff0000, RZ, 0xc0, !PT ;  /* 0xffff00002d288812 */ /* 0x000fe200078ec0ff */
[----:B------:R-:W-:Y:S01]  /*7000*/  @!P0 FFMA.FTZ R0, R37, R34, R0 ;  /* 0x0000002225008223 */ /* 0x000fe20000010000 */
[C---:B------:R-:W-:Y:S01]  /*7010*/  @!P0 SHF.L.U32 R34, R49.reuse, 0x10, RZ ;  /* 0x0000001031228819 */ /* 0x040fe200000006ff */
[----:B------:R-:W-:Y:S01]  /*7020*/  @!P0 FMUL.FTZ R2, R28, R33 ;  /* 0x000000211c028220 */ /* 0x000fe20000410000 */
[----:B------:R-:W-:Y:S01]  /*7030*/  @!P0 LOP3.LUT R37, R49, 0xffff0000, RZ, 0xc0, !PT ;  /* 0xffff000031258812 */ /* 0x000fe200078ec0ff */
[----:B------:R-:W-:Y:S01]  /*7040*/  @!P0 FMUL.FTZ R3, R26, R31 ;  /* 0x0000001f1a038220 */ /* 0x000fe20000410000 */
[----:B------:R-:W-:Y:S01]  /*7050*/  @!P0 LOP3.LUT R23, R23, 0xffff0000, RZ, 0xc0, !PT ;  /* 0xffff000017178812 */ /* 0x000fe200078ec0ff */
[----:B------:R-:W-:Y:S01]  /*7060*/  @!P2 FADD.FTZ R29, -R29, -RZ ;  /* 0x800000ff1d1da221 */ /* 0x000fe20000010100 */
[C---:B------:R-:W-:Y:S01]  /*7070*/  @!P0 SHF.L.U32 R41, R46.reuse, 0x10, RZ ;  /* 0x000000102e298819 */ /* 0x040fe200000006ff */
[----:B------:R-:W-:Y:S01]  /*7080*/  @!P0 FMUL.FTZ R4, R27, R32 ;  /* 0x000000201b048220 */ /* 0x000fe20000410000 */
[----:B------:R-:W-:Y:S01]  /*7090*/  @!P0 LOP3.LUT R42, R46, 0xffff0000, RZ, 0xc0, !PT ;  /* 0xffff00002e2a8812 */ /* 0x000fe200078ec0ff */
[----:B------:R-:W-:Y:S01]  /*70a0*/  @!P2 FADD.FTZ R22, -R22, -RZ ;  /* 0x800000ff1616a221 */ /* 0x000fe20000010100 */
[----:B------:R-:W-:Y:S01]  /*70b0*/  @!P0 LOP3.LUT R44, R47, 0xffff0000, RZ, 0xc0, !PT ;  /* 0xffff00002f2c8812 */ /* 0x000fe200078ec0ff */
[----:B------:R-:W-:Y:S01]  /*70c0*/  @!P2 FADD.FTZ R25, -R25, -RZ ;  /* 0x800000ff1919a221 */ /* 0x000fe20000010100 */
[----:B------:R-:W-:Y:S01]  /*70d0*/  @!P0 FFMA.FTZ R2, R39, R36, R2 ;  /* 0x0000002427028223 */ /* 0x000fe20000010002 */
[----:B------:R-:W-:Y:S01]  /*70e0*/  @!P0 LOP3.LUT R39, R50, 0xffff0000, RZ, 0xc0, !PT ;  /* 0xffff000032278812 */ /* 0x000fe200078ec0ff */
[----:B------:R-:W-:Y:S01]  /*70f0*/  @!P2 FADD.FTZ R20, -R20, -RZ ;  /* 0x800000ff1414a221 */ /* 0x000fe20000010100 */
[----:B------:R-:W-:Y:S02]  /*7100*/  @!P0 IMAD.U32 R36, R50, 0x10000, RZ ;  /* 0x0001000032248824 */ /* 0x000fe400078e00ff */
[----:B------:R-:W-:Y:S01]  /*7110*/  @!P0 FFMA.FTZ R3, R34, R38, R3 ;  /* 0x0000002622038223 */ /* 0x000fe20000010003 */
[----:B------:R-:W-:Y:S01]  /*7120*/  @!P0 SHF.L.U32 R34, R51, 0x10, RZ ;  /* 0x0000001033228819 */ /* 0x000fe200000006ff */
[----:B------:R-:W-:Y:S01]  /*7130*/  @!P0 FMUL.FTZ R5, R24, R29 ;  /* 0x0000001d18058220 */ /* 0x000fe20000410000 */
[----:B------:R-:W-:Y:S01]  /*7140*/  @!P0 FFMA.FTZ R4, R37, R40, R4 ;  /* 0x0000002825048223 */ /* 0x000fe20000010004 */
[----:B------:R-:W-:Y:S01]  /*7150*/  @!P0 LOP3.LUT R37, R51, 0xffff0000, RZ, 0xc0, !PT ;  /* 0xffff000033258812 */ /* 0x000fe200078ec0ff */
[----:B------:R-:W-:Y:S01]  /*7160*/  @!P0 FMUL.FTZ R6, R21, R22 ;  /* 0x0000001615068220 */ /* 0x000fe20000410000 */
[----:B------:R-:W-:Y:S01]  /*7170*/  @!P0 FMUL.FTZ R7, R16, R25 ;  /* 0x0000001910078220 */ /* 0x000fe20000410000 */
[----:B------:R-:W-:Y:S01]  /*7180*/  @!P0 IMAD.U32 R43, R47, 0x10000, RZ ;  /* 0x000100002f2b8824 */ /* 0x000fe200078e00ff */
[----:B------:R-:W-:Y:S01]  /*7190*/  @!P0 F2FP.BF16.F32.PACK_AB R59, R4, R3 ;  /* 0x00000003043b823e */ /* 0x000fe200000010ff */
[----:B------:R-:W-:Y:S01]  /*71a0*/  @!P0 FMUL.FTZ R8, R23, R20 ;  /* 0x0000001417088220 */ /* 0x000fe20000410000 */
[----:B------:R-:W-:Y:S01]  /*71b0*/  @!P0 FFMA.FTZ R5, R36, R41, R5 ;  /* 0x0000002924058223 */ /* 0x000fe20000010005 */
[----:B------:R-:W-:Y:S01]  /*71c0*/  @!P0 FFMA.FTZ R6, R39, R42, R6 ;  /* 0x0000002a27068223 */ /* 0x000fe20000010006 */
[----:B------:R-:W-:Y:S01]  /*71d0*/  @!P0 FFMA.FTZ R7, R34, R43, R7 ;  /* 0x0000002b22078223 */ /* 0x000fe20000010007 */
[----:B-1----:R-:W-:Y:S01]  /*71e0*/  IMAD.WIDE.U32 R132, R56, 0x140, R130 ;  /* 0x0000014038847825 */ /* 0x002fe200078e0082 */
[----:B------:R-:W-:Y:S02]  /*71f0*/  @!P0 F2FP.BF16.F32.PACK_AB R56, R2, R0 ;  /* 0x000000000238823e */ /* 0x000fe400000010ff */
[----:B------:R-:W-:Y:S01]  /*7200*/  @!P0 F2FP.BF16.F32.PACK_AB R58, R6, R5 ;  /* 0x00000005063a823e */ /* 0x000fe200000010ff */
[----:B------:R-:W-:Y:S02]  /*7210*/  IMAD R57, R57, 0x140, RZ ;  /* 0x0000014039397824 */ /* 0x000fe400078e02ff */
[----:B------:R-:W-:Y:S01]  /*7220*/  @!P0 FFMA.FTZ R8, R37, R44, R8 ;  /* 0x0000002c25088223 */ /* 0x000fe20000010008 */
[----:B------:R-:W-:Y:S01]  /*7230*/  @!P0 MOV R48, R56 ;  /* 0x0000003800308202 */ /* 0x000fe20000000f00 */
[----:B------:R-:W-:Y:S01]  /*7240*/  @!P0 IMAD.MOV.U32 R49, RZ, RZ, R59 ;  /* 0x000000ffff318224 */ /* 0x000fe200078e003b */
[----:B------:R-:W-:Y:S01]  /*7250*/  @!P0 MOV R50, R58 ;  /* 0x0000003a00328202 */ /* 0x000fe20000000f00 */
[----:B------:R-:W-:Y:S01]  /*7260*/  IMAD.IADD R133, R57, 0x1, R133 ;  /* 0x0000000139857824 */ /* 0x000fe200078e0285 */
[----:B------:R-:W-:Y:S04]  /*7270*/  @!P0 F2FP.BF16.F32.PACK_AB R57, R8, R7 ;  /* 0x000000070839823e */ /* 0x000fe800000010ff */
[----:B------:R-:W-:Y:S05]  /*7280*/  @!P0 MOV R51, R57 ;  /* 0x0000003900338202 */ /* 0x000fea0000000f00 */
[----:B------:R1:W-:Y:S02]  /*7290*/  STG.E.128 desc[UR6][R132.64], R48 ;  /* 0x0000003084007986 */ /* 0x0003e4000c101d06 */
.L_x_689:
[----:B------:R-:W-:Y:S05]  /*72a0*/  BSYNC.RECONVERGENT B0 ;  /* 0x0000000000007941 */ /* 0x000fea0003800200 */
.L_x_688:
[----:B------:R-:W-:Y:S01]  /*72b0*/  ISETP.NE.AND P0, PT, R123, RZ, PT ;  /* 0x000000ff7b00720c */ /* 0x000fe20003f05270 */
[----:B------:R-:W-:Y:S11]  /*72c0*/  BSSY.RECONVERGENT B0, `(.L_x_690) ;  /* 0x000005f000007945 */ /* 0x000ff60003800200 */
[----:B------:R-:W-:Y:S01]  /*72d0*/  @!UPT UIADD3 URZ, UPT, UPT, URZ, URZ, URZ ;  /* 0x000000fffffff290 */ /* 0x000fe2000fffe0ff */
[----:B------:R-:W-:Y:S05]  /*72e0*/  @P0 BRA `(.L_x_691) ;  /* 0x0000000400700947 */ /* 0x000fea0003800000 */
[----:B------:R-:W-:Y:S01]  /*72f0*/  ISETP.GE.AND P0, PT, R148, R15, PT ;  /* 0x0000000f9400720c */ /* 0x000fe20003f06270 */
[----:B-1----:R-:W1:Y:S11]  /*7300*/  LDC.64 R48, c[0x0][0x4a8] ;  /* 0x00012a00ff307b82 */ /* 0x002e760000000a00 */
[----:B------:R-:W-:Y:S01]  /*7310*/  @!UPT UIADD3 URZ, UPT, UPT, URZ, URZ, URZ ;  /* 0x000000fffffff290 */ /* 0x000fe2000fffe0ff */
[----:B------:R-:W-:Y:S01]  /*7320*/  @!P0 SEL R125, R125, RZ, P1 ;  /* 0x000000ff7d7d8207 */ /* 0x000fe20000800000 */
[----:B-1----:R-:W-:Y:S01]  /*7330*/  IMAD.WIDE.U32 R18, R48, 0x180, R18 ;  /* 0x0000018030127825 */ /* 0x002fe200078e0012 */
[----:B------:R-:W-:Y:S03]  /*7340*/  @!P0 SEL R48, R14, RZ, P1 ;  /* 0x000000ff0e308207 */ /* 0x000fe60000800000 */
[----:B------:R-:W-:Y:S04]  /*7350*/  IMAD R49, R49, 0x180, RZ ;  /* 0x0000018031317824 */ /* 0x000fe800078e02ff */
[----:B------:R-:W-:Y:S01]  /*7360*/  IMAD.IADD R19, R49, 0x1, R19 ;  /* 0x0000000131137824 */ /* 0x000fe200078e0213 */
[----:B------:R-:W-:Y:S01]  /*7370*/  @!P0 IADD3 R49, P2, PT, R107, R48, RZ ;  /* 0x000000306b318210 */ /* 0x000fe20007f5e0ff */
[----:B------:R-:W-:Y:S03]  /*7380*/  @!P0 IMAD.WIDE R28, R17, 0x2, R18 ;  /* 0x00000002111c8825 */ /* 0x000fe600078e0212 */
[----:B---34-:R-:W-:Y:S01]  /*7390*/  @!P0 SHF.L.U32 R57, R49, 0x1, RZ ;  /* 0x0000000131398819 */ /* 0x018fe200000006ff */
[----:B------:R-:W3:Y:S01]  /*73a0*/  LDG.E.128 R44, desc[UR6][R18.64] ;  /* 0x00000006122c7981 */ /* 0x000ee2000c1e1d00 */
[----:B------:R-:W-:Y:S02]  /*73b0*/  @!P0 IMAD.X R56, R94, 0x1, R125, P2 ;  /* 0x000000015e388824 */ /* 0x000fe400010e067d */
[----:B------:R-:W-:Y:S03]  /*73c0*/  @!P0 IADD3 R50, P2, PT, R57, R84, RZ ;  /* 0x0000005439328210 */ /* 0x000fe60007f5e0ff */
[----:B------:R-:W-:Y:S02]  /*73d0*/  @!P0 SHF.L.U64.HI R56, R49, 0x1, R56 ;  /* 0x0000000131388819 */ /* 0x000fe40000010238 */
[----:B------:R-:W4:Y:S03]  /*73e0*/  @!P0 LDG.E.128 R28, desc[UR6][R28.64] ;  /* 0x000000061c1c8981 */ /* 0x000f26000c1e1d00 */
[C---:B------:R-:W-:Y:S01]  /*73f0*/  @!P0 IMAD.X R51, R56.reuse, 0x1, R85, P2 ;  /* 0x0000000138338824 */ /* 0x040fe200010e0655 */
[----:B------:R-:W-:Y:S04]  /*7400*/  @!P0 IADD3 R32, P2, PT, R57, R86, RZ ;  /* 0x0000005639208210 */ /* 0x000fe80007f5e0ff */
[----:B------:R-:W-:Y:S01]  /*7410*/  @!P0 IADD3.X R33, PT, PT, R56, R87, RZ, P2, !PT ;  /* 0x0000005738218210 */ /* 0x000fe200017fe4ff */
[----:B------:R-:W5:Y:S01]  /*7420*/  @!P0 LDG.E.128 R48, desc[UR6][R50.64] ;  /* 0x0000000632308981 */ /* 0x000f62000c1e1d00 */
[----:B------:R-:W-:Y:S02]  /*7430*/  PLOP3.LUT P2, PT, PT, PT, PT, 0x80, 0x8 ;  /* 0x000000000008781c */ /* 0x000fe40003f4f070 */
[----:B------:R-:W-:Y:S05]  /*7440*/  @!P0 PLOP3.LUT P2, PT, P1, PT, PT, 0x80, 0x8 ;  /* 0x000000000008881c */ /* 0x000fea0000f4f070 */
        /* <DEDUP_REMOVED lines=9> */
[C---:B------:R-:W-:Y:S02]  /*74e0*/  @!P0 SHF.L.U32 R17, R31.reuse, 0x10, RZ ;  /* 0x000000101f118819 */ /* 0x040fe400000006ff */
[----:B------:R-:W-:Y:S01]  /*74f0*/  @!P0 LOP3.LUT R15, R31, 0xffff0000, RZ, 0xc0, !PT ;  /* 0xffff00001f0f8812 */ /* 0x000fe200078ec0ff */
[C---:B-----5:R-:W-:Y:S01]  /*7500*/  @!P0 IMAD.U32 R30, R48.reuse, 0x10000, RZ ;  /* 0x00010000301e8824 */ /* 0x060fe200078e00ff */
[----:B------:R-:W-:Y:S01]  /*7510*/  @!P0 LOP3.LUT R31, R48, 0xffff0000, RZ, 0xc0, !PT ;  /* 0xffff0000301f8812 */ /* 0x000fe200078ec0ff */
[----:B------:R-:W-:Y:S01]  /*7520*/  @!P0 IMAD.U32 R22, R50, 0x10000, RZ ;  /* 0x0001000032168824 */ /* 0x000fe200078e00ff */
[C---:B------:R-:W-:Y:S01]  /*7530*/  @!P0 SHF.L.U32 R28, R49.reuse, 0x10, RZ ;  /* 0x00000010311c8819 */ /* 0x040fe200000006ff */
[----:B------:R-:W-:Y:S01]  /*7540*/  @!P2 FADD.FTZ R30, -R30, -RZ ;  /* 0x800000ff1e1ea221 */ /* 0x000fe20000010100 */
[----:B------:R-:W-:Y:S01]  /*7550*/  @!P0 LOP3.LUT R29, R49, 0xffff0000, RZ, 0xc0, !PT ;  /* 0xffff0000311d8812 */ /* 0x000fe200078ec0ff */
[----:B------:R-:W-:Y:S01]  /*7560*/  @!P2 FADD.FTZ R31, -R31, -RZ ;  /* 0x800000ff1f1fa221 */ /* 0x000fe20000010100 */
[----:B------:R-:W-:Y:S01]  /*7570*/  @!P0 LOP3.LUT R20, R50, 0xffff0000, RZ, 0xc0, !PT ;  /* 0xffff000032148812 */ /* 0x000fe200078ec0ff */
[----:B------:R-:W1:Y:S01]  /*7580*/  LDC.64 R48, c[0x0][0x3b8] ;  /* 0x0000ee00ff307b82 */ /* 0x000e620000000a00 */
[C---:B------:R-:W-:Y:S01]  /*7590*/  @!P0 SHF.L.U32 R16, R51.reuse, 0x10, RZ ;  /* 0x0000001033108819 */ /* 0x040fe200000006ff */
[C---:B--2---:R-:W-:Y:S01]  /*75a0*/  @!P0 IMAD.U32 R32, R40.reuse, 0x10000, RZ ;  /* 0x0001000028208824 */ /* 0x044fe200078e00ff */
        /* <DEDUP_REMOVED lines=8> */
[C---:B------:R-:W-:Y:S01]  /*7630*/  @!P0 SHF.L.U32 R32, R45.reuse, 0x10, RZ ;  /* 0x000000102d208819 */ /* 0x040fe200000006ff */
[----:B------:R-:W-:Y:S01]  /*7640*/  @!P0 FMUL.FTZ R2, R26, R31 ;  /* 0x0000001f1a028220 */ /* 0x000fe20000410000 */
[----:B------:R-:W-:Y:S01]  /*7650*/  @!P0 LOP3.LUT R33, R45, 0xffff0000, RZ, 0xc0, !PT ;  /* 0xffff00002d218812 */ /* 0x000fe200078ec0ff */
[----:B------:R-:W-:Y:S01]  /*7660*/  @!P0 FMUL.FTZ R3, R25, R28 ;  /* 0x0000001c19038220 */ /* 0x000fe20000410000 */
[----:B------:R-:W-:Y:S01]  /*7670*/  @!P0 SHF.L.U32 R38, R42, 0x10, RZ ;  /* 0x000000102a268819 */ /* 0x000fe200000006ff */
[----:B------:R-:W-:Y:S01]  /*7680*/  @!P2 FADD.FTZ R22, -R22, -RZ ;  /* 0x800000ff1616a221 */ /* 0x000fe20000010100 */
[----:B------:R-:W-:Y:S01]  /*7690*/  @!P0 LOP3.LUT R39, R42, 0xffff0000, RZ, 0xc0, !PT ;  /* 0xffff00002a278812 */ /* 0x000fe200078ec0ff */
[----:B------:R-:W-:Y:S01]  /*76a0*/  @!P0 FMUL.FTZ R4, R24, R29 ;  /* 0x0000001d18048220 */ /* 0x000fe20000410000 */
[----:B------:R-:W-:Y:S01]  /*76b0*/  @!P0 LOP3.LUT R41, R43, 0xffff0000, RZ, 0xc0, !PT ;  /* 0xffff00002b298812 */ /* 0x000fe200078ec0ff */
[----:B------:R-:W-:Y:S01]  /*76c0*/  @!P2 FADD.FTZ R20, -R20, -RZ ;  /* 0x800000ff1414a221 */ /* 0x000fe20000010100 */
        /* <DEDUP_REMOVED lines=30> */
.L_x_691:
[----:B------:R-:W-:Y:S05]  /*78b0*/  BSYNC.RECONVERGENT B0 ;  /* 0x0000000000007941 */ /* 0x000fea0003800200 */
.L_x_690:
[----:B------:R-:W1:Y:S01]  /*78c0*/  LDC R15, c[0x0][0x450] ;  /* 0x00011400ff0f7b82 */ /* 0x000e620000000800 */
[----:B--2---:R-:W-:Y:S05]  /*78d0*/  IMAD.U32 R119, R119, -0x80, RZ ;  /* 0xffffff8077777824 */ /* 0x004fea00078e00ff */
[C---:B------:R-:W-:Y:S02]  /*78e0*/  LEA R86, P1, R119.reuse, R86, 0x1 ;  /* 0x0000005677567211 */ /* 0x040fe400078208ff */
[C---:B------:R-:W-:Y:S02]  /*78f0*/  LEA R84, P0, R119.reuse, R84, 0x1 ;  /* 0x0000005477547211 */ /* 0x040fe400078008ff */
[C---:B------:R-:W-:Y:S02]  /*7900*/  LEA.HI.X.SX32 R87, R119.reuse, R87, 0x1, P1 ;  /* 0x0000005777577211 */ /* 0x040fe400008f0eff */
[----:B------:R-:W-:Y:S09]  /*7910*/  LEA.HI.X.SX32 R85, R119, R85, 0x1, P0 ;  /* 0x0000005577557211 */ /* 0x000ff200000f0eff */
.L_x_658:
[----:B------:R-:W-:Y:S05]  /*7920*/  BSYNC.RECONVERGENT B1 ;  /* 0x0000000000017941 */ /* 0x000fea0003800200 */
.L_x_656:
[----:B------:R-:W-:Y:S04]  /*7930*/  ISETP.NE.U32.AND P0, PT, RZ, UR12, PT ;  /* 0x0000000cff007c0c */ /* 0x000fe8000bf05070 */
[----:B------:R-:W-:Y:S11]  /*7940*/  ISETP.NE.AND.EX P0, PT, RZ, UR13, PT, P0 ;  /* 0x0000000dff007c0c */ /* 0x000ff6000bf05300 */
[----:B------:R-:W-:Y:S02]  /*7950*/  @!UPT UIADD3 URZ, UPT, UPT, URZ, URZ, URZ ;  /* 0x000000fffffff290 */ /* 0x000fe4000fffe0ff */
[----:B------:R-:W5:Y:S01]  /*7960*/  @!P0 LDC R2, c[0x0][0x3c0] ;  /* 0x0000f000ff028b82 */ /* 0x000f620000000800 */
[----:B------:R-:W-:Y:S07]  /*7970*/  @!P0 IMAD.MOV.U32 R3, RZ, RZ, RZ ;  /* 0x000000ffff038224 */ /* 0x000fee00078e00ff */
[----:B------:R-:W2:Y:S01]  /*7980*/  @!P0 LDC R0, c[0x0][0x3b8] ;  /* 0x0000ee00ff008b82 */ /* 0x000ea20000000800 */
[----:B------:R-:W-:Y:S01]  /*7990*/  @!P0 IADD3 R3, P1, PT, RZ, -R3, RZ ;  /* 0x80000003ff038210 */ /* 0x000fe20007f3e0ff */
[----:B--2---:R-:W-:Y:S02]  /*79a0*/  @!P0 IMAD.SHL.U32 R0, R0, 0x100, RZ ;  /* 0x0000010000008824 */ /* 0x004fe400078e00ff */
[----:B-----5:R-:W-:Y:S02]  /*79b0*/  @!P0 IMAD.SHL.U32 R2, R2, 0x100, RZ ;  /* 0x0000010002028824 */ /* 0x020fe400078e00ff */
[----:B------:R-:W-:Y:S02]  /*79c0*/  @!P0 IMAD.X R0, RZ, RZ, ~R0, P1 ;  /* 0x000000ffff008224 */ /* 0x000fe400008e0e00 */
[----:B------:R-:W-:Y:S05]  /*79d0*/  @!P0 IMAD.X R2, RZ, RZ, ~R2, P1 ;  /* 0x000000ffff028224 */ /* 0x000fea00008e0e02 */
[C---:B-1----:R-:W-:Y:S02]  /*79e0*/  @!P0 SHF.R.S64 R5, R3.reuse, 0x1f, R2 ;  /* 0x0000001f03058819 */ /* 0x042fe40000001002 */
[----:B------:R-:W-:Y:S02]  /*79f0*/  @!P0 SHF.R.S64 R3, R3, 0x1f, R0 ;  /* 0x0000001f03038819 */ /* 0x000fe40000001000 */
[----:B------:R-:W-:Y:S02]  /*7a00*/  @!P0 IADD3 R78, P2, PT, R5, R78, RZ ;  /* 0x0000004e054e8210 */ /* 0x000fe40007f5e0ff */
[----:B---3--:R-:W-:Y:S02]  /*7a10*/  @!P0 IADD3 R80, P1, PT, R3, R80, RZ ;  /* 0x0000005003508210 */ /* 0x008fe40007f3e0ff */
[----:B------:R-:W-:Y:S02]  /*7a20*/  @!P0 LEA.HI.X.SX32 R77, R2, R77, 0x1, P2 ;  /* 0x0000004d024d8211 */ /* 0x000fe400010f0eff */
[----:B------:R-:W-:Y:S01]  /*7a30*/  @!P0 LEA.HI.X.SX32 R81, R0, R81, 0x1, P1 ;  /* 0x0000005100518211 */ /* 0x000fe200008f0eff */
[----:B------:R-:W-:Y:S08]  /*7a40*/  @!P0 BRA `(.L_x_692) ;  /* 0x0000000400248947 */ /* 0x000ff00003800000 */
[----:B------:R-:W-:Y:S11]  /*7a50*/  ISETP.GT.AND P0, PT, R101, R76, PT ;  /* 0x0000004c6500720c */ /* 0x000ff60003f04270 */
[----:B------:R-:W-:Y:S02]  /*7a60*/  @!UPT UIADD3 URZ, UPT, UPT, URZ, URZ, URZ ;  /* 0x000000fffffff290 */ /* 0x000fe4000fffe0ff */
[----:B------:R-:W-:Y:S05]  /*7a70*/  @!P0 BRA `(.L_x_692) ;  /* 0x0000000400188947 */ /* 0x000fea0003800000 */
[----:B------:R-:W1:Y:S01]  /*7a80*/  LDC R3, c[0x0][0x4f0] ;  /* 0x00013c00ff037b82 */ /* 0x000e620000000800 */
[----:B------:R-:W-:Y:S02]  /*7a90*/  IABS R14, R124 ;  /* 0x0000007c000e7213 */ /* 0x000fe40000000000 */
[-C--:B-1----:R-:W-:Y:S02]  /*7aa0*/  IABS R6, R3.reuse ;  /* 0x0000000300067213 */ /* 0x082fe40000000000 */
[----:B------:R-:W-:Y:S02]  /*7ab0*/  LOP3.LUT R2, RZ, R3, RZ, 0x33, !PT ;  /* 0x00000003ff027212 */ /* 0x000fe400078e33ff */
[----:B------:R-:W1:Y:S10]  /*7ac0*/  I2F.RP R16, R6 ;  /* 0x0000000600107306 */ /* 0x000e740000209400 */
[----:B-1----:R-:W1:Y:S02]  /*7ad0*/  MUFU.RCP R8, R16 ;  /* 0x0000001000087308 */ /* 0x002e640000001000 */
[----:B-1----:R-:W-:Y:S08]  /*7ae0*/  VIADD R18, R8, 0xffffffe ;  /* 0x0ffffffe08127836 */ /* 0x002ff00000000000 */
[----:B------:R-:W1:Y:S02]  /*7af0*/  F2I.FTZ.U32.TRUNC.NTZ R19, R18 ;  /* 0x0000001200137305 */ /* 0x000e64000021f000 */
[--C-:B-1----:R-:W-:Y:S01]  /*7b00*/  IMAD.MOV R8, RZ, RZ, -R19.reuse ;  /* 0x000000ffff087224 */ /* 0x102fe200078e0a13 */
[----:B------:R-:W-:Y:S03]  /*7b10*/  MOV R18, RZ ;  /* 0x000000ff00127202 */ /* 0x000fe60000000f00 */
[----:B----4-:R-:W-:Y:S01]  /*7b20*/  IMAD R21, R8, R6, RZ ;  /* 0x0000000608157224 */ /* 0x010fe200078e02ff */
[----:B------:R-:W-:Y:S03]  /*7b30*/  IABS R8, R102 ;  /* 0x0000006600087213 */ /* 0x000fe60000000000 */
        /* <DEDUP_REMOVED lines=9> */
[-C--:B------:R-:W-:Y:S01]  /*7bd0*/  @!P0 IADD3 R8, PT, PT, R8, -R6.reuse, RZ ;  /* 0x8000000608088210 */ /* 0x080fe20007ffe0ff */
[----:B------:R-:W-:Y:S01]  /*7be0*/  @!P0 VIADD R7, R7, 0x1 ;  /* 0x0000000107078836 */ /* 0x000fe20000000000 */
[----:B------:R-:W-:Y:S01]  /*7bf0*/  @!P1 IADD3 R5, PT, PT, R5, 0x1, RZ ;  /* 0x0000000105059810 */ /* 0x000fe20007ffe0ff */
[----:B------:R-:W-:Y:S01]  /*7c00*/  @!P1 IMAD.IADD R14, R14, 0x1, -R6 ;  /* 0x000000010e0e9824 */ /* 0x000fe200078e0a06 */
[-C--:B------:R-:W-:Y:S02]  /*7c10*/  ISETP.GE.U32.AND P3, PT, R8, R6.reuse, PT ;  /* 0x000000060800720c */ /* 0x080fe40003f66070 */
[-C--:B------:R-:W-:Y:S02]  /*7c20*/  LOP3.LUT R8, R124, R3.reuse, RZ, 0x3c, !PT ;  /* 0x000000037c087212 */ /* 0x080fe400078e3cff */
[----:B------:R-:W-:Y:S02]  /*7c30*/  ISETP.GE.U32.AND P4, PT, R14, R6, PT ;  /* 0x000000060e00720c */ /* 0x000fe40003f86070 */
[----:B------:R-:W-:Y:S02]  /*7c40*/  LOP3.LUT R6, R102, R3, RZ, 0x3c, !PT ;  /* 0x0000000366067212 */ /* 0x000fe400078e3cff */
[----:B------:R-:W-:Y:S02]  /*7c50*/  ISETP.GE.AND P1, PT, R8, RZ, PT ;  /* 0x000000ff0800720c */ /* 0x000fe40003f26270 */
[----:B------:R-:W-:Y:S02]  /*7c60*/  ISETP.GE.AND P2, PT, R6, RZ, PT ;  /* 0x000000ff0600720c */ /* 0x000fe40003f46270 */
[----:B------:R-:W-:Y:S01]  /*7c70*/  ISETP.NE.AND P0, PT, R3, RZ, PT ;  /* 0x000000ff0300720c */ /* 0x000fe20003f05270 */
[----:B------:R-:W-:Y:S04]  /*7c80*/  @P3 VIADD R7, R7, 0x1 ;  /* 0x0000000107073836 */ /* 0x000fe80000000000 */
[----:B------:R-:W-:Y:S04]  /*7c90*/  @P4 VIADD R5, R5, 0x1 ;  /* 0x0000000105054836 */ /* 0x000fe80000000000 */
[----:B------:R-:W-:Y:S02]  /*7ca0*/  @!P1 IMAD.MOV R5, RZ, RZ, -R5 ;  /* 0x000000ffff059224 */ /* 0x000fe400078e0a05 */
[----:B------:R-:W-:Y:S03]  /*7cb0*/  @!P2 IADD3 R7, PT, PT, -R7, RZ, RZ ;  /* 0x000000ff0707a210 */ /* 0x000fe60007ffe1ff */
[C---:B------:R-:W-:Y:S02]  /*7cc0*/  SEL R17, R2.reuse, R5, !P0 ;  /* 0x0000000502117207 */ /* 0x040fe40004000000 */
[----:B------:R-:W-:Y:S02]  /*7cd0*/  SEL R4, R2, R7, !P0 ;  /* 0x0000000702047207 */ /* 0x000fe40004000000 */
[CC--:B------:R-:W-:Y:S02]  /*7ce0*/  LEA R24, P0, R17.reuse, R222.reuse, 0x2 ;  /* 0x000000de11187211 */ /* 0x0c0fe400078010ff */
[C---:B------:R-:W-:Y:S02]  /*7cf0*/  LEA R20, P1, R4.reuse, R222, 0x2 ;  /* 0x000000de04147211 */ /* 0x040fe400078210ff */
[CC--:B------:R-:W-:Y:S02]  /*7d00*/  LEA.HI.X.SX32 R25, R17.reuse, R223.reuse, 0x2, P0 ;  /* 0x000000df11197211 */ /* 0x0c0fe400000f16ff */
[----:B------:R-:W-:Y:S02]  /*7d10*/  LEA.HI.X.SX32 R21, R4, R223, 0x2, P1 ;  /* 0x000000df04157211 */ /* 0x000fe400008f16ff */
[----:B------:R-:W-:Y:S01]  /*7d20*/  IADD3 R2, PT, PT, R17, -R4, RZ ;  /* 0x8000000411027210 */ /* 0x000fe20007ffe0ff */
[----:B------:R-:W2:Y:S04]  /*7d30*/  LDG.E R6, desc[UR6][R24.64] ;  /* 0x0000000618067981 */ /* 0x000ea8000c1e1900 */
[----:B------:R-:W-:Y:S01]  /*7d40*/  IMAD R0, R2, R3, -0x100 ;  /* 0xffffff0002007424 */ /* 0x000fe200078e0203 */
[----:B------:R-:W2:Y:S03]  /*7d50*/  LDG.E R19, desc[UR6][R20.64] ;  /* 0x0000000614137981 */ /* 0x000ea6000c1e1900 */
[----:B------:R-:W-:Y:S01]  /*7d60*/  IMAD.WIDE.U32 R22, R0, UR14, RZ ;  /* 0x0000000e00167c25 */ /* 0x000fe2000f8e00ff */
[----:B------:R-:W-:Y:S05]  /*7d70*/  SHF.R.S32.HI R14, RZ, 0x1f, R0 ;  /* 0x0000001fff0e7819 */ /* 0x000fea0000011400 */
[----:B------:R-:W-:Y:S04]  /*7d80*/  IMAD R8, R14, UR14, RZ ;  /* 0x0000000e0e087c24 */ /* 0x000fe8000f8e02ff */
[----:B------:R-:W-:Y:S05]  /*7d90*/  IMAD R8, R0, UR15, R8 ;  /* 0x0000000f00087c24 */ /* 0x000fea000f8e0208 */
[----:B------:R-:W-:Y:S01]  /*7da0*/  IADD3 R23, PT, PT, R23, R8, RZ ;  /* 0x0000000817177210 */ /* 0x000fe20007ffe0ff */
[----:B--2---:R-:W-:Y:S04]  /*7db0*/  IMAD.IADD R19, R19, 0x1, -R6 ;  /* 0x0000000113137824 */ /* 0x004fe800078e0a06 */
[C---:B------:R-:W-:Y:S01]  /*7dc0*/  IMAD.WIDE.U32 R20, R19.reuse, UR8, RZ ;  /* 0x0000000813147c25 */ /* 0x040fe2000f8e00ff */
[----:B------:R-:W-:Y:S03]  /*7dd0*/  SHF.R.S32.HI R16, RZ, 0x1f, R19 ;  /* 0x0000001fff107819 */ /* 0x000fe60000011413 */
[C---:B------:R-:W-:Y:S01]  /*7de0*/  IMAD.WIDE.U32 R22, R19.reuse, UR10, R22 ;  /* 0x0000000a13167c25 */ /* 0x040fe2000f8e0016 */
[----:B------:R-:W-:Y:S03]  /*7df0*/  MOV R24, R20 ;  /* 0x0000001400187202 */ /* 0x000fe60000000f00 */
[----:B------:R-:W-:Y:S01]  /*7e00*/  IMAD R6, R16, UR8, RZ ;  /* 0x0000000810067c24 */ /* 0x000fe2000f8e02ff */
[----:B------:R-:W-:Y:S01]  /*7e10*/  LEA R78, P1, R22, R78, 0x1 ;  /* 0x0000004e164e7211 */ /* 0x000fe200078208ff */
[----:B------:R-:W-:Y:S02]  /*7e20*/  IMAD R16, R16, UR10, RZ ;  /* 0x0000000a10107c24 */ /* 0x000fe4000f8e02ff */
[C---:B------:R-:W-:Y:S02]  /*7e30*/  IMAD R6, R19.reuse, UR9, R6 ;  /* 0x0000000913067c24 */ /* 0x040fe4000f8e0206 */
[----:B------:R-:W-:Y:S02]  /*7e40*/  IMAD R16, R19, UR11, R16 ;  /* 0x0000000b13107c24 */ /* 0x000fe4000f8e0210 */
[----:B------:R-:W-:Y:S02]  /*7e50*/  IMAD.IADD R25, R21, 0x1, R6 ;  /* 0x0000000115197824 */ /* 0x000fe400078e0206 */
[----:B------:R-:W-:Y:S02]  /*7e60*/  IMAD R21, R14, UR4, RZ ;  /* 0x000000040e157c24 */ /* 0x000fe4000f8e02ff */
[C---:B------:R-:W-:Y:S04]  /*7e70*/  IMAD.WIDE.U32 R24, R0.reuse, UR4, R24 ;  /* 0x0000000400187c25 */ /* 0x040fe8000f8e0018 */
[----:B------:R-:W-:Y:S01]  /*7e80*/  IMAD R21, R0, UR5, R21 ;  /* 0x0000000500157c24 */ /* 0x000fe2000f8e0215 */
[----:B------:R-:W-:Y:S01]  /*7e90*/  LEA R80, P0, R24, R80, 0x1 ;  /* 0x0000005018507211 */ /* 0x000fe200078008ff */
[----:B------:R-:W-:Y:S03]  /*7ea0*/  IMAD.IADD R16, R23, 0x1, R16 ;  /* 0x0000000117107824 */ /* 0x000fe600078e0210 */
[----:B------:R-:W-:Y:S02]  /*7eb0*/  IADD3 R6, PT, PT, R25, R21, RZ ;  /* 0x0000001519067210 */ /* 0x000fe40007ffe0ff */
[----:B------:R-:W-:Y:S02]  /*7ec0*/  LEA.HI.X R77, R22, R77, R16, 0x1, P1 ;  /* 0x0000004d164d7211 */ /* 0x000fe400008f0c10 */
[----:B------:R-:W-:Y:S07]  /*7ed0*/  LEA.HI.X R81, R24, R81, R6, 0x1, P0 ;  /* 0x0000005118517211 */ /* 0x000fee00000f0c06 */
.L_x_692:
[----:B------:R-:W-:Y:S02]  /*7ee0*/  ISETP.NE.AND P2, PT, R117, RZ, PT ;  /* 0x000000ff7500720c */ /* 0x000fe40003f45270 */
[----:B------:R-:W-:Y:S02]  /*7ef0*/  IADD3 R82, P1, PT, R82, R89, RZ ;  /* 0x0000005952527210 */ /* 0x000fe40007f3e0ff */
[----:B------:R-:W-:Y:S03]  /*7f00*/  IADD3 R10, P0, PT, R10, R91, RZ ;  /* 0x0000005b0a0a7210 */ /* 0x000fe60007f1e0ff */
[----:B------:R-:W-:Y:S02]  /*7f10*/  IMAD.X R83, R83, 0x1, R88, P1 ;  /* 0x0000000153537824 */ /* 0x000fe400008e0658 */
[----:B------:R-:W-:Y:S04]  /*7f20*/  IMAD.X R9, R9, 0x1, R90, P0 ;  /* 0x0000000109097824 */ /* 0x000fe800000e065a */
[----:B------:R-:W-:Y:S05]  /*7f30*/  @P2 BRA `(.L_x_693) ;  /* 0xffffffa000802947 */ /* 0x000fea000383ffff */
.L_x_655:
[----:B----4-:R-:W1:Y:S01]  /*7f40*/  LDC R21, c[0x0][0x450] ;  /* 0x00011400ff157b82 */ /* 0x010e620000000800 */
[----:B------:R-:W-:Y:S01]  /*7f50*/  LOP3.LUT R5, R66, 0xd8, RZ, 0xc0, !PT ;  /* 0x000000d842057812 */ /* 0x000fe200078ec0ff */
[----:B------:R-:W-:Y:S01]  /*7f60*/  UMOV UR5, 0x400 ;  /* 0x0000040000057882 */ /* 0x000fe20000000000 */
[----:B------:R-:W-:Y:S01]  /*7f70*/  LOP3.LUT R113, R113, 0x1f00, R66, 0xf8, !PT ;  /* 0x00001f0071717812 */ /* 0x000fe200078ef842 */
[----:B------:R-:W-:Y:S01]  /*7f80*/  BSSY.RECONVERGENT B2, `(.L_x_694) ;  /* 0x000017f000027945 */ /* 0x000fe20003800200 */
[----:B------:R-:W-:-:S03]  /*7f90*/  LOP3.LUT R72, R5, 0x18, R72, 0x78, !PT ;  /* 0x0000001805487812 */ /* 0x000fc600078e7848 */
[----:B------:R-:W2:Y:S02]  /*7fa0*/  S2UR UR4, SR_CgaCtaId ;  /* 0x00000000000479c3 */ /* 0x000ea40000008800 */
[----:B------:R-:W-:-:S06]  /*7fb0*/  IMAD.IADD R225, R72, 0x1, R113 ;  /* 0x0000000148e17824 */ /* 0x000fcc00078e0271 */
[----:B------:R-:W3:Y:S08]  /*7fc0*/  LDC.64 R2, c[0x0][0x3b0] ;  /* 0x0000ec00ff027b82 */ /* 0x000ef00000000a00 */
[----:B------:R-:W-:Y:S01]  /*7fd0*/  BAR.SYNC.DEFER_BLOCKING 0x0 ;  /* 0x0000000000007b1d */ /* 0x000fe20000010000 */
[----:B-1----:R-:W-:Y:S01]  /*7fe0*/  ISETP.NE.AND P0, PT, R21, RZ, PT ;  /* 0x000000ff1500720c */ /* 0x002fe20003f05270 */
[----:B--2---:R-:W-:-:S06]  /*7ff0*/  ULEA UR4, UR4, UR5, 0x18 ;  /* 0x0000000504047291 */ /* 0x004fcc000f8ec0ff */
[----:B------:R-:W-:Y:S02]  /*8000*/  LEA R225, R225, UR4, 0x1 ;  /* 0x00000004e1e17c11 */ /* 0x000fe4000f8e08ff */
[C---:B---3--:R-:W-:Y:S01]  /*8010*/  SHF.L.U64.HI R0, R2.reuse, 0x5, R3 ;  /* 0x0000000502007819 */ /* 0x048fe20000010203 */
[----:B------:R-:W-:-:S03]  /*8020*/  IMAD.SHL.U32 R23, R2, 0x20, RZ ;  /* 0x0000002002177824 */ /* 0x000fc600078e00ff */
[----:B------:R-:W-:Y:S05]  /*8030*/  @P0 BRA `(.L_x_695) ;  /* 0x00000000007c0947 */ /* 0x000fea0003800000 */
[----:B------:R-:W1:Y:S01]  /*8040*/  LDCU.64 UR8, c[0x0][0x380] ;  /* 0x00007000ff0877ac */ /* 0x000e620008000a00 */
[----:B------:R-:W-:Y:S01]  /*8050*/  IMAD.IADD R3, R214, 0x1, -R213 ;  /* 0x00000001d6037824 */ /* 0x000fe200078e0ad5 */
[----:B------:R-:W-:Y:S04]  /*8060*/  BSSY.RECONVERGENT B0, `(.L_x_696) ;  /* 0x000000e000007945 */ /* 0x000fe80003800200 */
[----:B------:R-:W-:Y:S02]  /*8070*/  ISETP.GE.AND P1, PT, R220, R3, PT ;  /* 0x00000003dc00720c */ /* 0x000fe40003f26270 */
[----:B-1----:R-:W-:-:S04]  /*8080*/  LEA R4, P0, R126, UR8, 0x1 ;  /* 0x000000087e047c11 */ /* 0x002fc8000f8008ff */
[----:B------:R-:W-:-:S07]  /*8090*/  LEA.HI.X R5, R126, UR9, R67, 0x1, P0 ;  /* 0x000000097e057c11 */ /* 0x000fce00080f0c43 */
[----:B------:R-:W-:Y:S05]  /*80a0*/  @P1 BRA `(.L_x_697) ;  /* 0x0000000000241947 */ /* 0x000fea0003800000 */
[----:B------:R-:W1:Y:S02]  /*80b0*/  LDCU UR5, c[0x0][0x440] ;  /* 0x00008800ff0577ac */ /* 0x000e640008000800 */
[----:B-1----:R-:W-:-:S13]  /*80c0*/  ISETP.GE.AND P0, PT, R148, UR5, PT ;  /* 0x0000000594007c0c */ /* 0x002fda000bf06270 */
[----:B------:R-:W-:Y:S05]  /*80d0*/  @P0 BRA `(.L_x_698) ;  /* 0x0000000000140947 */ /* 0x000fea0003800000 */
[----:B------:R-:W-:Y:S01]  /*80e0*/  @!PT LDS RZ, [RZ] ;  /* 0x00000000fffff984 */ /* 0x000fe20000000800 */
[----:B------:R-:W-:Y:S01]  /*80f0*/  @!PT LDS RZ, [RZ] ;  /* 0x00000000fffff984 */ /* 0x000fe20000000800 */
[----:B------:R-:W-:Y:S01]  /*8100*/  @!PT LDS RZ, [RZ] ;  /* 0x00000000fffff984 */ /* 0x000fe20000000800 */
[----:B------:R1:W-:Y:S01]  /*8110*/  LDGSTS.E.BYPASS.LTC128B.128 [R225], desc[UR6][R4.64] ;  /* 0x0000000004e17fae */ /* 0x0003e2000b981a06 */
[----:B------:R-:W-:Y:S05]  /*8120*/  BRA `(.L_x_697) ;  /* 0x0000000000047947 */ /* 0x000fea0003800000 */
.L_x_698:
[----:B------:R2:W-:Y:S02]  /*8130*/  STS.128 [R225], RZ ;  /* 0x000000ffe1007388 */ /* 0x0005e40000000c00 */
.L_x_697:
[----:B------:R-:W-:Y:S05]  /*8140*/  BSYNC.RECONVERGENT B0 ;  /* 0x0000000000007941 */ /* 0x000fea0003800200 */
.L_x_696:
[----:B------:R-:W-:-:S04]  /*8150*/  IADD3 R24, PT, PT, R220, 0x20, RZ ;  /* 0x00000020dc187810 */ /* 0x000fc80007ffe0ff */
[----:B------:R-:W-:-:S13]  /*8160*/  ISETP.GE.AND P0, PT, R24, R3, PT ;  /* 0x000000031800720c */ /* 0x000fda0003f06270 */
[----:B------:R-:W-:Y:S05]  /*8170*/  @P0 BRA `(.L_x_699) ;  /* 0x00000014007c0947 */ /* 0x000fea0003800000 */
[----:B------:R-:W3:Y:S02]  /*8180*/  LDCU UR5, c[0x0][0x440] ;  /* 0x00008800ff0577ac */ /* 0x000ee40008000800 */
[----:B---3--:R-:W-:-:S13]  /*8190*/  ISETP.GE.AND P0, PT, R148, UR5, PT ;  /* 0x0000000594007c0c */ /* 0x008fda000bf06270 */
[----:B------:R3:W-:Y:S01]  /*81a0*/  @P0 STS.128 [R225+0x800], RZ ;  /* 0x000800ffe1000388 */ /* 0x0007e20000000c00 */
[----:B------:R-:W-:Y:S05]  /*81b0*/  @P0 BRA `(.L_x_699) ;  /* 0x00000014006c0947 */ /* 0x000fea0003800000 */
[----:B------:R-:W-:-:S04]  /*81c0*/  LEA R2, P0, R23, R4, 0x1 ;  /* 0x0000000417027211 */ /* 0x000fc800078008ff */
[----:B------:R-:W-:-:S05]  /*81d0*/  LEA.HI.X R3, R23, R5, R0, 0x1, P0 ;  /* 0x0000000517037211 */ /* 0x000fca00000f0c00 */
[----:B------:R-:W-:Y:S01]  /*81e0*/  @!PT LDS RZ, [RZ] ;  /* 0x00000000fffff984 */ /* 0x000fe20000000800 */
[----:B------:R-:W-:Y:S01]  /*81f0*/  @!PT LDS RZ, [RZ] ;  /* 0x00000000fffff984 */ /* 0x000fe20000000800 */
[----:B------:R-:W-:Y:S01]  /*8200*/  @!PT LDS RZ, [RZ] ;  /* 0x00000000fffff984 */ /* 0x000fe20000000800 */
[----:B------:R4:W-:Y:S01]  /*8210*/  LDGSTS.E.BYPASS.LTC128B.128 [R225+0x800], desc[UR6][R2.64] ;  /* 0x0080000002e17fae */ /* 0x0009e2000b981a06 */
[----:B------:R-:W-:Y:S05]  /*8220*/  BRA `(.L_x_699) ;  /* 0x0000001400507947 */ /* 0x000fea0003800000 */
.L_x_695:
[----:B------:R-:W1:Y:S01]  /*8230*/  LDCU.64 UR8, c[0x0][0x470] ;  /* 0x00008e00ff0877ac */ /* 0x000e620008000a00 */
[----:B------:R-:W-:Y:S01]  /*8240*/  IMAD.MOV.U32 R2, RZ, RZ, RZ ;  /* 0x000000ffff027224 */ /* 0x000fe200078e00ff */
[----:B-1----:R-:W-:-:S04]  /*8250*/  ISETP.NE.U32.AND P0, PT, RZ, UR8, PT ;  /* 0x00000008ff007c0c */ /* 0x002fc8000bf05070 */
[----:B------:R-:W-:Y:S01]  /*8260*/  ISETP.NE.AND.EX P0, PT, RZ, UR9, PT, P0 ;  /* 0x00000009ff007c0c */ /* 0x000fe2000bf05300 */
[----:B------:R-:W1:Y:S01]  /*8270*/  LDCU.U8 UR5, c[0x0][0x533] ;  /* 0x0000a660ff0577ac */ /* 0x000e620008000000 */
[----:B------:R-:W2:Y:S11]  /*8280*/  LDCU.64 UR8, c[0x0][0x380] ;  /* 0x00007000ff0877ac */ /* 0x000eb60008000a00 */
[----:B------:R-:W3:Y:S01]  /*8290*/  @P0 LDG.E R2, desc[UR6][R128.64] ;  /* 0x0000000680020981 */ /* 0x000ee2000c1e1900 */
[----:B------:R-:W-:Y:S01]  /*82a0*/  IMAD.SHL.U32 R25, R11, 0x20, RZ ;  /* 0x000000200b197824 */ /* 0x000fe200078e00ff */
[----:B-1----:R-:W-:Y:S01]  /*82b0*/  UISETP.NE.AND UP0, UPT, UR5, URZ, UPT ;  /* 0x000000ff0500728c */ /* 0x002fe2000bf05270 */
[----:B--2---:R-:W-:-:S04]  /*82c0*/  LEA R30, P0, R126, UR8, 0x1 ;  /* 0x000000087e1e7c11 */ /* 0x004fc8000f8008ff */
[----:B------:R-:W-:Y:S02]  /*82d0*/  LEA.HI.X R31, R126, UR9, R67, 0x1, P0 ;  /* 0x000000097e1f7c11 */ /* 0x000fe400080f0c43 */
[----:B---3--:R-:W-:-:S05]  /*82e0*/  IADD3 R2, PT, PT, R2, R63, R213 ;  /* 0x0000003f02027210 */ /* 0x008fca0007ffe0d5 */
[----:B------:R-:W-:-:S05]  /*82f0*/  IMAD R3, R11, R2, RZ ;  /* 0x000000020b037224 */ /* 0x000fca00078e02ff */
[-C--:B------:R-:W-:Y:S02]  /*8300*/  IADD3 R74, P2, PT, R74, R3.reuse, RZ ;  /* 0x000000034a4a7210 */ /* 0x080fe40007f5e0ff */
[----:B------:R-:W-:Y:S02]  /*8310*/  IADD3 R2, P1, PT, R73, R3, RZ ;  /* 0x0000000349027210 */ /* 0x000fe40007f3e0ff */
[----:B------:R-:W-:-:S05]  /*8320*/  SHF.R.S32.HI R3, RZ, 0x1f, R3 ;  /* 0x0000001fff037819 */ /* 0x000fca0000011403 */
[--C-:B------:R-:W-:Y:S02]  /*8330*/  IMAD.X R71, R71, 0x1, R3.reuse, P2 ;  /* 0x0000000147477824 */ /* 0x100fe400010e0603 */
[----:B------:R-:W-:Y:S01]  /*8340*/  IMAD.X R3, R70, 0x1, R3, P1 ;  /* 0x0000000146037824 */ /* 0x000fe200008e0603 */
[----:B------:R-:W-:Y:S06]  /*8350*/  BRA.U !UP0, `(.L_x_700) ;  /* 0x0000000508fc7547 */ /* 0x000fec000b800000 */
[----:B------:R-:W-:Y:S01]  /*8360*/  IADD3 R7, PT, PT, -R213, R214, RZ ;  /* 0x000000d6d5077210 */ /* 0x000fe20007ffe1ff */
[----:B------:R-:W-:Y:S03]  /*8370*/  BSSY.RECONVERGENT B1, `(.L_x_701) ;  /* 0x000003c000017945 */ /* 0x000fe60003800200 */
[----:B------:R-:W-:-:S13]  /*8380*/  ISETP.GE.AND P0, PT, R220, R7, PT ;  /* 0x00000007dc00720c */ /* 0x000fda0003f06270 */
[----:B------:R-:W-:Y:S05]  /*8390*/  @P0 BRA `(.L_x_702) ;  /* 0x0000000000e40947 */ /* 0x000fea0003800000 */
[----:B------:R-:W1:Y:S02]  /*83a0*/  LDCU UR5, c[0x0][0x440] ;  /* 0x00008800ff0577ac */ /* 0x000e640008000800 */
[----:B-1----:R-:W-:-:S13]  /*83b0*/  ISETP.GE.AND P0, PT, R148, UR5, PT ;  /* 0x0000000594007c0c */ /* 0x002fda000bf06270 */
[----:B------:R-:W-:Y:S05]  /*83c0*/  @P0 BRA `(.L_x_703) ;  /* 0x0000000000d40947 */ /* 0x000fea0003800000 */
[----:B------:R1:W5:Y:S01]  /*83d0*/  LDG.E.128 R8, desc[UR6][R30.64] ;  /* 0x000000061e087981 */ /* 0x000362000c1e1d00 */
[----:B------:R-:W-:Y:S01]  /*83e0*/  ISETP.GE.AND P0, PT, R148, R21, PT ;  /* 0x000000159400720c */ /* 0x000fe20003f06270 */
[----:B------:R-:W-:-:S12]  /*83f0*/  BSSY.RECONVERGENT B0, `(.L_x_704) ;  /* 0x0000030000007945 */ /* 0x000fd80003800200 */
[----:B------:R-:W-:Y:S05]  /*8400*/  @P0 BRA `(.L_x_705) ;  /* 0x0000000000b80947 */ /* 0x000fea0003800000 */
[----:B------:R-:W2:Y:S01]  /*8410*/  LDCU.64 UR10, c[0x0][0x4c8] ;  /* 0x00009900ff0a77ac */ /* 0x000ea20008000a00 */
[C---:B------:R-:W-:Y:S01]  /*8420*/  IMAD.SHL.U32 R3, R74.reuse, 0x2, RZ ;  /* 0x000000024a037824 */ /* 0x040fe200078e00ff */
[----:B------:R-:W-:Y:S01]  /*8430*/  SHF.L.U64.HI R2, R74, 0x1, R71 ;  /* 0x000000014a027819 */ /* 0x000fe20000010247 */
[----:B------:R-:W3:Y:S03]  /*8440*/  LDCU.64 UR8, c[0x0][0x4d0] ;  /* 0x00009a00ff0877ac */ /* 0x000ee60008000a00 */
[C---:B--2---:R-:W-:Y:S02]  /*8450*/  IADD3 R4, P1, PT, R3.reuse, UR10, RZ ;  /* 0x0000000a03047c10 */ /* 0x044fe4000ff3e0ff */
[----:B---3--:R-:W-:Y:S02]  /*8460*/  IADD3 R26, P0, PT, R3, UR8, RZ ;  /* 0x00000008031a7c10 */ /* 0x008fe4000ff1e0ff */
[----:B------:R-:W-:-:S02]  /*8470*/  IADD3.X R5, PT, PT, R2, UR11, RZ, P1, !PT ;  /* 0x0000000b02057c10 */ /* 0x000fc40008ffe4ff */
[----:B------:R-:W-:-:S04]  /*8480*/  IADD3.X R27, PT, PT, R2, UR9, RZ, P0, !PT ;  /* 0x00000009021b7c10 */ /* 0x000fc800087fe4ff */
[----:B------:R-:W2:Y:S04]  /*8490*/  LDG.E.64 R4, desc[UR6][R4.64] ;  /* 0x0000000604047981 */ /* 0x000ea8000c1e1b00 */
[----:B------:R-:W3:Y:S01]  /*84a0*/  LDG.E.64 R2, desc[UR6][R26.64] ;  /* 0x000000061a027981 */ /* 0x000ee2000c1e1b00 */
[C---:B-----5:R-:W-:Y:S02]  /*84b0*/  LOP3.LUT R6, R9.reuse, 0xffff0000, RZ, 0xc0, !PT ;  /* 0xffff000009067812 */ /* 0x060fe400078ec0ff */
[----:B------:R-:W-:Y:S01]  /*84c0*/  SHF.L.U32 R12, R9, 0x10, RZ ;  /* 0x00000010090c7819 */ /* 0x000fe200000006ff */
[C---:B------:R-:W-:Y:S01]  /*84d0*/  IMAD.U32 R9, R8.reuse, 0x10000, RZ ;  /* 0x0001000008097824 */ /* 0x040fe200078e00ff */
[----:B------:R-:W-:Y:S02]  /*84e0*/  LOP3.LUT R18, R8, 0xffff0000, RZ, 0xc0, !PT ;  /* 0xffff000008127812 */ /* 0x000fe400078ec0ff */
[----:B------:R-:W-:-:S02]  /*84f0*/  SHF.L.U32 R19, R11, 0x10, RZ ;  /* 0x000000100b137819 */ /* 0x000fc400000006ff */
[----:B------:R-:W-:Y:S01]  /*8500*/  LOP3.LUT R17, R11, 0xffff0000, RZ, 0xc0, !PT ;  /* 0xffff00000b117812 */ /* 0x000fe200078ec0ff */
[C---:B------:R-:W-:Y:S01]  /*8510*/  IMAD.U32 R16, R10.reuse, 0x10000, RZ ;  /* 0x000100000a107824 */ /* 0x040fe200078e00ff */
[----:B------:R-:W-:Y:S02]  /*8520*/  LOP3.LUT R20, R10, 0xffff0000, RZ, 0xc0, !PT ;  /* 0xffff00000a147812 */ /* 0x000fe400078ec0ff */
[----:B--2---:R-:W-:Y:S02]  /*8530*/  LOP3.LUT R15, R4, 0xffff0000, RZ, 0xc0, !PT ;  /* 0xffff0000040f7812 */ /* 0x004fe400078ec0ff */
[----:B---3--:R-:W-:Y:S02]  /*8540*/  LOP3.LUT R13, R2, 0xffff0000, RZ, 0xc0, !PT ;  /* 0xffff0000020d7812 */ /* 0x008fe400078ec0ff */
[----:B------:R-:W-:Y:S02]  /*8550*/  LOP3.LUT R8, R3, 0xffff0000, RZ, 0xc0, !PT ;  /* 0xffff000003087812 */ /* 0x000fe400078ec0ff */
[----:B------:R-:W-:Y:S01]  /*8560*/  LOP3.LUT R14, R5, 0xffff0000, RZ, 0xc0, !PT ;  /* 0xffff0000050e7812 */ /* 0x000fe200078ec0ff */
[C---:B------:R-:W-:Y:S01]  /*8570*/  FMUL.FTZ R11, R6.reuse, R13 ;  /* 0x0000000d060b7220 */ /* 0x040fe20000410000 */
[-C--:B------:R-:W-:Y:S01]  /*8580*/  FMUL.FTZ R6, R6, R15.reuse ;  /* 0x0000000f06067220 */ /* 0x080fe20000410000 */
[----:B------:R-:W-:Y:S01]  /*8590*/  FMUL.FTZ R10, R17, R8 ;  /* 0x00000008110a7220 */ /* 0x000fe20000410000 */
[----:B------:R-:W-:Y:S01]  /*85a0*/  SHF.L.U32 R3, R3, 0x10, RZ ;  /* 0x0000001003037819 */ /* 0x000fe200000006ff */
[C---:B------:R-:W-:Y:S01]  /*85b0*/  FFMA.FTZ R11, R12.reuse, R15, -R11 ;  /* 0x0000000f0c0b7223 */ /* 0x040fe2000001080b */
[----:B------:R-:W-:Y:S01]  /*85c0*/  FFMA.FTZ R6, R12, R13, R6 ;  /* 0x0000000d0c067223 */ /* 0x000fe20000010006 */
[----:B------:R-:W-:Y:S01]  /*85d0*/  FMUL.FTZ R12, R17, R14 ;  /* 0x0000000e110c7220 */ /* 0x000fe20000410000 */
[----:B------:R-:W-:Y:S01]  /*85e0*/  SHF.L.U32 R2, R2, 0x10, RZ ;  /* 0x0000001002027819 */ /* 0x000fe200000006ff */
[----:B------:R-:W-:-:S02]  /*85f0*/  IMAD.U32 R4, R4, 0x10000, RZ ;  /* 0x0001000004047824 */ /* 0x000fc400078e00ff */
[----:B------:R-:W-:Y:S02]  /*8600*/  IMAD.U32 R5, R5, 0x10000, RZ ;  /* 0x0001000005057824 */ /* 0x000fe400078e00ff */
[C---:B------:R-:W-:Y:S01]  /*8610*/  FFMA.FTZ R10, R19.reuse, R14, -R10 ;  /* 0x0000000e130a7223 */ /* 0x040fe2000001080a */
[----:B------:R-:W-:Y:S01]  /*8620*/  FFMA.FTZ R19, R19, R8, R12 ;  /* 0x0000000813137223 */ /* 0x000fe2000001000c */
[----:B------:R-:W-:Y:S01]  /*8630*/  FMUL.FTZ R13, R20, R3 ;  /* 0x00000003140d7220 */ /* 0x000fe20000410000 */
[C---:B------:R-:W-:Y:S01]  /*8640*/  FMUL.FTZ R8, R18.reuse, R2 ;  /* 0x0000000212087220 */ /* 0x040fe20000410000 */
[-C--:B------:R-:W-:Y:S01]  /*8650*/  FMUL.FTZ R15, R18, R4.reuse ;  /* 0x00000004120f7220 */ /* 0x080fe20000410000 */
[-C--:B------:R-:W-:Y:S01]  /*8660*/  FMUL.FTZ R20, R20, R5.reuse ;  /* 0x0000000514147220 */ /* 0x080fe20000410000 */
[C---:B------:R-:W-:Y:S01]  /*8670*/  FFMA.FTZ R13, R16.reuse, R5, -R13 ;  /* 0x00000005100d7223 */ /* 0x040fe2000001080d */
[C---:B------:R-:W-:Y:S01]  /*8680*/  FFMA.FTZ R8, R9.reuse, R4, -R8 ;  /* 0x0000000409087223 */ /* 0x040fe20000010808 */
[----:B------:R-:W-:Y:S01]  /*8690*/  FFMA.FTZ R15, R9, R2, R15 ;  /* 0x00000002090f7223 */ /* 0x000fe2000001000f */
[----:B------:R-:W-:Y:S01]  /*86a0*/  FFMA.FTZ R20, R16, R3, R20 ;  /* 0x0000000310147223 */ /* 0x000fe20000010014 */
[----:B------:R-:W-:-:S02]  /*86b0*/  F2FP.BF16.F32.PACK_AB R9, R6, R11 ;  /* 0x0000000b0609723e */ /* 0x000fc400000010ff */
[----:B------:R-:W-:Y:S02]  /*86c0*/  F2FP.BF16.F32.PACK_AB R11, R19, R10 ;  /* 0x0000000a130b723e */ /* 0x000fe400000010ff */
[----:B------:R-:W-:Y:S02]  /*86d0*/  F2FP.BF16.F32.PACK_AB R8, R15, R8 ;  /* 0x000000080f08723e */ /* 0x000fe400000010ff */
[----:B------:R-:W-:Y:S02]  /*86e0*/  F2FP.BF16.F32.PACK_AB R10, R20, R13 ;  /* 0x0000000d140a723e */ /* 0x000fe400000010ff */
.L_x_705:
[----:B------:R-:W-:Y:S05]  /*86f0*/  BSYNC.RECONVERGENT B0 ;  /* 0x0000000000007941 */ /* 0x000fea0003800200 */
.L_x_704:
[----:B-----5:R2:W-:Y:S01]  /*8700*/  STS.128 [R225], R8 ;  /* 0x00000008e1007388 */ /* 0x0205e20000000c00 */
[----:B------:R-:W-:Y:S05]  /*8710*/  BRA `(.L_x_702) ;  /* 0x0000000000047947 */ /* 0x000fea0003800000 */
.L_x_703:
[----:B------:R1:W-:Y:S02]  /*8720*/  STS.128 [R225], RZ ;  /* 0x000000ffe1007388 */ /* 0x0003e40000000c00 */
.L_x_702:
[----:B------:R-:W-:Y:S05]  /*8730*/  BSYNC.RECONVERGENT B1 ;  /* 0x0000000000017941 */ /* 0x000fea0003800200 */
.L_x_701:
[----:B------:R-:W-:-:S04]  /*8740*/  IADD3 R24, PT, PT, R220, 0x20, RZ ;  /* 0x00000020dc187810 */ /* 0x000fc80007ffe0ff */
[----:B------:R-:W-:-:S13]  /*8750*/  ISETP.GE.AND P0, PT, R24, R7, PT ;  /* 0x000000071800720c */ /* 0x000fda0003f06270 */
[----:B------:R-:W-:Y:S05]  /*8760*/  @P0 BRA `(.L_x_699) ;  /* 0x0000001000000947 */ /* 0x000fea0003800000 */
[----:B------:R-:W3:Y:S02]  /*8770*/  LDCU UR5, c[0x0][0x440] ;  /* 0x00008800ff0577ac */ /* 0x000ee40008000800 */
[----:B---3--:R-:W-:-:S13]  /*8780*/  ISETP.GE.AND P0, PT, R148, UR5, PT ;  /* 0x0000000594007c0c */ /* 0x008fda000bf06270 */
[----:B------:R3:W-:Y:S01]  /*8790*/  @P0 STS.128 [R225+0x800], RZ ;  /* 0x000800ffe1000388 */ /* 0x0007e20000000c00 */
[----:B------:R-:W-:Y:S05]  /*87a0*/  @P0 BRA `(.L_x_699) ;  /* 0x0000000c00f00947 */ /* 0x000fea0003800000 */
[----:B--2---:R-:W-:-:S04]  /*87b0*/  LEA R8, P0, R23, R30, 0x1 ;  /* 0x0000001e17087211 */ /* 0x004fc800078008ff */
[----:B------:R-:W-:-:S06]  /*87c0*/  LEA.HI.X R9, R23, R31, R0, 0x1, P0 ;  /* 0x0000001f17097211 */ /* 0x000fcc00000f0c00 */
[----:B------:R-:W5:Y:S01]  /*87d0*/  LDG.E.128 R8, desc[UR6][R8.64] ;  /* 0x0000000608087981 */ /* 0x000f62000c1e1d00 */
[----:B------:R-:W-:Y:S01]  /*87e0*/  ISETP.GE.AND P0, PT, R148, R21, PT ;  /* 0x000000159400720c */ /* 0x000fe20003f06270 */
[----:B------:R-:W-:-:S12]  /*87f0*/  BSSY.RECONVERGENT B0, `(.L_x_706) ;  /* 0x0000033000007945 */ /* 0x000fd80003800200 */
[----:B------:R-:W-:Y:S05]  /*8800*/  @P0 BRA `(.L_x_707) ;  /* 0x0000000000c40947 */ /* 0x000fea0003800000 */
[----:B------:R-:W2:Y:S01]  /*8810*/  LDCU.64 UR8, c[0x0][0x4d0] ;  /* 0x00009a00ff0877ac */ /* 0x000ea20008000a00 */
[C---:B------:R-:W-:Y:S01]  /*8820*/  IADD3 R74, P0, PT, R25.reuse, R74, RZ ;  /* 0x0000004a194a7210 */ /* 0x040fe20007f1e0ff */
[----:B------:R-:W4:Y:S03]  /*8830*/  LDCU.64 UR10, c[0x0][0x4c8] ;  /* 0x00009900ff0a77ac */ /* 0x000f260008000a00 */
[----:B------:R-:W-:Y:S01]  /*8840*/  LEA.HI.X.SX32 R25, R25, R71, 0x1, P0 ;  /* 0x0000004719197211 */ /* 0x000fe200000f0eff */
[----:B------:R-:W-:-:S03]  /*8850*/  IMAD.SHL.U32 R0, R74, 0x2, RZ ;  /* 0x000000024a007824 */ /* 0x000fc600078e00ff */
[----:B------:R-:W-:Y:S02]  /*8860*/  SHF.L.U64.HI R25, R74, 0x1, R25 ;  /* 0x000000014a197819 */ /* 0x000fe40000010219 */
[C---:B--2---:R-:W-:Y:S02]  /*8870*/  IADD3 R2, P0, PT, R0.reuse, UR8, RZ ;  /* 0x0000000800027c10 */ /* 0x044fe4000ff1e0ff */
[----:B----4-:R-:W-:Y:S02]  /*8880*/  IADD3 R4, P1, PT, R0, UR10, RZ ;  /* 0x0000000a00047c10 */ /* 0x010fe4000ff3e0ff */
[C---:B------:R-:W-:Y:S02]  /*8890*/  IADD3.X R3, PT, PT, R25.reuse, UR9, RZ, P0, !PT ;  /* 0x0000000919037c10 */ /* 0x040fe400087fe4ff */
[----:B------:R-:W-:-:S04]  /*88a0*/  IADD3.X R5, PT, PT, R25, UR11, RZ, P1, !PT ;  /* 0x0000000b19057c10 */ /* 0x000fc80008ffe4ff */
[----:B------:R-:W2:Y:S04]  /*88b0*/  LDG.E.64 R2, desc[UR6][R2.64] ;  /* 0x0000000602027981 */ /* 0x000ea8000c1e1b00 */
[----:B------:R-:W4:Y:S01]  /*88c0*/  LDG.E.64 R4, desc[UR6][R4.64] ;  /* 0x0000000604047981 */ /* 0x000f22000c1e1b00 */
[C---:B-----5:R-:W-:Y:S01]  /*88d0*/  IMAD.U32 R17, R11.reuse, 0x10000, RZ ;  /* 0x000100000b117824 */ /* 0x060fe200078e00ff */
[----:B------:R-:W-:Y:S01]  /*88e0*/  LOP3.LUT R15, R11, 0xffff0000, RZ, 0xc0, !PT ;  /* 0xffff00000b0f7812 */ /* 0x000fe200078ec0ff */
[C---:B------:R-:W-:Y:S01]  /*88f0*/  IMAD.U32 R6, R9.reuse, 0x10000, RZ ;  /* 0x0001000009067824 */ /* 0x040fe200078e00ff */
[----:B------:R-:W-:Y:S02]  /*8900*/  LOP3.LUT R0, R9, 0xffff0000, RZ, 0xc0, !PT ;  /* 0xffff000009007812 */ /* 0x000fe400078ec0ff */
[----:B------:R-:W-:-:S02]  /*8910*/  SHF.L.U32 R7, R8, 0x10, RZ ;  /* 0x0000001008077819 */ /* 0x000fc400000006ff */
[----:B------:R-:W-:Y:S02]  /*8920*/  LOP3.LUT R16, R8, 0xffff0000, RZ, 0xc0, !PT ;  /* 0xffff000008107812 */ /* 0x000fe400078ec0ff */
[C---:B------:R-:W-:Y:S02]  /*8930*/  SHF.L.U32 R14, R10.reuse, 0x10, RZ ;  /* 0x000000100a0e7819 */ /* 0x040fe400000006ff */
[----:B------:R-:W-:Y:S02]  /*8940*/  LOP3.LUT R18, R10, 0xffff0000, RZ, 0xc0, !PT ;  /* 0xffff00000a127812 */ /* 0x000fe400078ec0ff */
[C---:B--2---:R-:W-:Y:S01]  /*8950*/  LOP3.LUT R11, R2.reuse, 0xffff0000, RZ, 0xc0, !PT ;  /* 0xffff0000020b7812 */ /* 0x044fe200078ec0ff */
[----:B------:R-:W-:Y:S01]  /*8960*/  IMAD.U32 R2, R2, 0x10000, RZ ;  /* 0x0001000002027824 */ /* 0x000fe200078e00ff */
[C---:B------:R-:W-:Y:S01]  /*8970*/  LOP3.LUT R8, R3.reuse, 0xffff0000, RZ, 0xc0, !PT ;  /* 0xffff000003087812 */ /* 0x040fe200078ec0ff */
[----:B------:R-:W-:Y:S01]  /*8980*/  IMAD.U32 R3, R3, 0x10000, RZ ;  /* 0x0001000003037824 */ /* 0x000fe200078e00ff */
[----:B----4-:R-:W-:Y:S01]  /*8990*/  LOP3.LUT R13, R4, 0xffff0000, RZ, 0xc0, !PT ;  /* 0xffff0000040d7812 */ /* 0x010fe200078ec0ff */
[C---:B------:R-:W-:Y:S01]  /*89a0*/  FMUL.FTZ R9, R0.reuse, R11 ;  /* 0x0000000b00097220 */ /* 0x040fe20000410000 */
[----:B------:R-:W-:Y:S01]  /*89b0*/  LOP3.LUT R12, R5, 0xffff0000, RZ, 0xc0, !PT ;  /* 0xffff0000050c7812 */ /* 0x000fe200078ec0ff */
[----:B------:R-:W-:Y:S01]  /*89c0*/  FMUL.FTZ R10, R15, R8 ;  /* 0x000000080f0a7220 */ /* 0x000fe20000410000 */
[----:B------:R-:W-:Y:S01]  /*89d0*/  SHF.L.U32 R5, R5, 0x10, RZ ;  /* 0x0000001005057819 */ /* 0x000fe200000006ff */
[-C--:B------:R-:W-:Y:S01]  /*89e0*/  FMUL.FTZ R0, R0, R13.reuse ;  /* 0x0000000d00007220 */ /* 0x080fe20000410000 */
[----:B------:R-:W-:Y:S01]  /*89f0*/  FFMA.FTZ R9, R6, R13, -R9 ;  /* 0x0000000d06097223 */ /* 0x000fe20000010809 */
[----:B------:R-:W-:Y:S01]  /*8a00*/  SHF.L.U32 R4, R4, 0x10, RZ ;  /* 0x0000001004047819 */ /* 0x000fe200000006ff */
[-C--:B------:R-:W-:Y:S01]  /*8a10*/  FFMA.FTZ R10, R17, R12.reuse, -R10 ;  /* 0x0000000c110a7223 */ /* 0x080fe2000001080a */
[----:B------:R-:W-:Y:S01]  /*8a20*/  FFMA.FTZ R0, R6, R11, R0 ;  /* 0x0000000b06007223 */ /* 0x000fe20000010000 */
[----:B------:R-:W-:Y:S01]  /*8a30*/  FMUL.FTZ R6, R15, R12 ;  /* 0x0000000c0f067220 */ /* 0x000fe20000410000 */
[C---:B------:R-:W-:Y:S01]  /*8a40*/  FMUL.FTZ R11, R18.reuse, R3 ;  /* 0x00000003120b7220 */ /* 0x040fe20000410000 */
[-C--:B------:R-:W-:Y:S01]  /*8a50*/  FMUL.FTZ R18, R18, R5.reuse ;  /* 0x0000000512127220 */ /* 0x080fe20000410000 */
[C---:B------:R-:W-:Y:S01]  /*8a60*/  FMUL.FTZ R13, R16.reuse, R4 ;  /* 0x00000004100d7220 */ /* 0x040fe20000410000 */
[----:B------:R-:W-:Y:S01]  /*8a70*/  FFMA.FTZ R17, R17, R8, R6 ;  /* 0x0000000811117223 */ /* 0x000fe20000010006 */
[-C--:B------:R-:W-:Y:S01]  /*8a80*/  FMUL.FTZ R6, R16, R2.reuse ;  /* 0x0000000210067220 */ /* 0x080fe20000410000 */
[C---:B------:R-:W-:Y:S01]  /*8a90*/  FFMA.FTZ R11, R14.reuse, R5, -R11 ;  /* 0x000000050e0b7223 */ /* 0x040fe2000001080b */
[----:B------:R-:W-:Y:S01]  /*8aa0*/  FFMA.FTZ R18, R14, R3, R18 ;  /* 0x000000030e127223 */ /* 0x000fe20000010012 */
[C---:B------:R-:W-:Y:S01]  /*8ab0*/  FFMA.FTZ R13, R7.reuse, R2, R13 ;  /* 0x00000002070d7223 */ /* 0x040fe2000001000d */
[----:B------:R-:W-:Y:S01]  /*8ac0*/  FFMA.FTZ R6, R7, R4, -R6 ;  /* 0x0000000407067223 */ /* 0x000fe20000010806 */
[----:B------:R-:W-:-:S02]  /*8ad0*/  F2FP.BF16.F32.PACK_AB R17, R17, R10 ;  /* 0x0000000a1111723e */ /* 0x000fc400000010ff */
[----:B------:R-:W-:Y:S02]  /*8ae0*/  F2FP.BF16.F32.PACK_AB R10, R18, R11 ;  /* 0x0000000b120a723e */ /* 0x000fe400000010ff */
[----:B------:R-:W-:Y:S01]  /*8af0*/  F2FP.BF16.F32.PACK_AB R9, R0, R9 ;  /* 0x000000090009723e */ /* 0x000fe200000010ff */
[----:B------:R-:W-:Y:S01]  /*8b00*/  IMAD.MOV.U32 R11, RZ, RZ, R17 ;  /* 0x000000ffff0b7224 */ /* 0x000fe200078e0011 */
[----:B------:R-:W-:Y:S02]  /*8b10*/  F2FP.BF16.F32.PACK_AB R8, R13, R6 ;  /* 0x000000060d08723e */ /* 0x000fe400000010ff */
.L_x_707:
[----:B------:R-:W-:Y:S05]  /*8b20*/  BSYNC.RECONVERGENT B0 ;  /* 0x0000000000007941 */ /* 0x000fea0003800200 */
.L_x_706:
[----:B-----5:R4:W-:Y:S01]  /*8b30*/  STS.128 [R225+0x800], R8 ;  /* 0x00080008e1007388 */ /* 0x0209e20000000c00 */
[----:B------:R-:W-:Y:S05]  /*8b40*/  BRA `(.L_x_699) ;  /* 0x0000000c00087947 */ /* 0x000fea0003800000 */
.L_x_700:
[----:B------:R-:W-:Y:S01]  /*8b50*/  IMAD.IADD R27, R214, 0x1, -R213 ;  /* 0x00000001d61b7824 */ /* 0x000fe200078e0ad5 */
[----:B------:R-:W-:Y:S01]  /*8b60*/  LEA.HI R20, R21, R21, RZ, 0x1 ;  /* 0x0000001515147211 */ /* 0x000fe200078f08ff */
[----:B------:R-:W-:Y:S01]  /*8b70*/  BSSY.RECONVERGENT B1, `(.L_x_708) ;  /* 0x0000062000017945 */ /* 0x000fe20003800200 */
[----:B------:R-:W-:Y:S02]  /*8b80*/  SHF.R.U32.HI R5, RZ, 0x1, R21 ;  /* 0x00000001ff057819 */ /* 0x000fe40000011615 */
[----:B------:R-:W-:Y:S02]  /*8b90*/  ISETP.GE.AND P0, PT, R220, R27, PT ;  /* 0x0000001bdc00720c */ /* 0x000fe40003f06270 */
[----:B------:R-:W-:Y:S02]  /*8ba0*/  SHF.R.S32.HI R20, RZ, 0x1, R20 ;  /* 0x00000001ff147819 */ /* 0x000fe40000011414 */
[----:B------:R-:W-:-:S03]  /*8bb0*/  ISETP.GE.U32.AND P1, PT, R148, R5, PT ;  /* 0x000000059400720c */ /* 0x000fc60003f26070 */
[----:B------:R-:W-:-:S05]  /*8bc0*/  IMAD.MOV R20, RZ, RZ, -R20 ;  /* 0x000000ffff147224 */ /* 0x000fca00078e0a14 */
[----:B------:R-:W-:Y:S02]  /*8bd0*/  SEL R28, R5, R20, !P1 ;  /* 0x00000014051c7207 */ /* 0x000fe40004800000 */
[----:B------:R-:W-:Y:S01]  /*8be0*/  SHF.R.S32.HI R22, RZ, 0x1f, R20 ;  /* 0x0000001fff167819 */ /* 0x000fe20000011414 */
[----:B------:R-:W-:Y:S06]  /*8bf0*/  @P0 BRA `(.L_x_709) ;  /* 0x0000000400640947 */ /* 0x000fec0003800000 */
[----:B------:R-:W1:Y:S02]  /*8c00*/  LDCU UR5, c[0x0][0x440] ;  /* 0x00008800ff0577ac */ /* 0x000e640008000800 */
[----:B-1----:R-:W-:-:S13]  /*8c10*/  ISETP.GE.AND P0, PT, R148, UR5, PT ;  /* 0x0000000594007c0c */ /* 0x002fda000bf06270 */
[----:B------:R-:W-:Y:S05]  /*8c20*/  @P0 BRA `(.L_x_710) ;  /* 0x0000000400540947 */ /* 0x000fea0003800000 */
[----:B------:R-:W-:Y:S01]  /*8c30*/  IMAD.MOV.U32 R10, RZ, RZ, R30 ;  /* 0x000000ffff0a7224 */ /* 0x000fe200078e001e */
[----:B------:R-:W-:-:S05]  /*8c40*/  MOV R11, R31 ;  /* 0x0000001f000b7202 */ /* 0x000fca0000000f00 */
[----:B------:R1:W5:Y:S01]  /*8c50*/  LDG.E.128 R16, desc[UR6][R10.64] ;  /* 0x000000060a107981 */ /* 0x000362000c1e1d00 */
[----:B------:R-:W-:Y:S01]  /*8c60*/  ISETP.GE.AND P0, PT, R148, R21, PT ;  /* 0x000000159400720c */ /* 0x000fe20003f06270 */
[----:B------:R-:W-:-:S12]  /*8c70*/  BSSY.RECONVERGENT B0, `(.L_x_711) ;  /* 0x000004e000007945 */ /* 0x000fd80003800200 */
[----:B------:R-:W-:Y:S05]  /*8c80*/  @P0 BRA `(.L_x_712) ;  /* 0x0000000400300947 */ /* 0x000fea0003800000 */
[----:B------:R-:W2:Y:S01]  /*8c90*/  LDCU.64 UR8, c[0x0][0x4d0] ;  /* 0x00009a00ff0877ac */ /* 0x000ea20008000a00 */
[----:B------:R-:W-:Y:S02]  /*8ca0*/  SEL R5, R20, RZ, P1 ;  /* 0x000000ff14057207 */ /* 0x000fe40000800000 */
[----:B------:R-:W-:Y:S02]  /*8cb0*/  SEL R8, R22, RZ, P1 ;  /* 0x000000ff16087207 */ /* 0x000fe40000800000 */
[----:B------:R-:W-:-:S05]  /*8cc0*/  IADD3 R5, P0, PT, R5, R2, RZ ;  /* 0x0000000205057210 */ /* 0x000fca0007f1e0ff */
[----:B------:R-:W-:Y:S02]  /*8cd0*/  IMAD.X R8, R8, 0x1, R3, P0 ;  /* 0x0000000108087824 */ /* 0x000fe400000e0603 */
[----:B------:R-:W-:-:S03]  /*8ce0*/  IMAD.SHL.U32 R9, R5, 0x2, RZ ;  /* 0x0000000205097824 */ /* 0x000fc600078e00ff */
[----:B------:R-:W-:Y:S02]  /*8cf0*/  SHF.L.U64.HI R8, R5, 0x1, R8 ;  /* 0x0000000105087819 */ /* 0x000fe40000010208 */
[----:B--2---:R-:W-:-:S04]  /*8d00*/  IADD3 R4, P0, PT, R9, UR8, RZ ;  /* 0x0000000809047c10 */ /* 0x004fc8000ff1e0ff */
[----:B------:R-:W-:Y:S01]  /*8d10*/  IADD3.X R5, PT, PT, R8, UR9, RZ, P0, !PT ;  /* 0x0000000908057c10 */ /* 0x000fe200087fe4ff */
[----:B------:R-:W1:Y:S01]  /*8d20*/  LDCU.64 UR8, c[0x0][0x4c8] ;  /* 0x00009900ff0877ac */ /* 0x000e620008000a00 */
[----:B-----5:R-:W-:-:S04]  /*8d30*/  IMAD.WIDE R12, R28, 0x2, R10 ;  /* 0x000000021c0c7825 */ /* 0x020fc800078e020a */
[----:B------:R-:W2:Y:S04]  /*8d40*/  LDG.E.128 R4, desc[UR6][R4.64] ;  /* 0x0000000604047981 */ /* 0x000ea8000c1e1d00 */
[----:B------:R-:W3:Y:S01]  /*8d50*/  LDG.E.128 R12, desc[UR6][R12.64] ;  /* 0x000000060c0c7981 */ /* 0x000ee2000c1e1d00 */
[----:B-1----:R-:W-:-:S04]  /*8d60*/  IADD3 R10, P0, PT, R9, UR8, RZ ;  /* 0x00000008090a7c10 */ /* 0x002fc8000ff1e0ff */
[----:B------:R-:W-:-:S06]  /*8d70*/  IADD3.X R11, PT, PT, R8, UR9, RZ, P0, !PT ;  /* 0x00000009080b7c10 */ /* 0x000fcc00087fe4ff */
[----:B------:R-:W4:Y:S01]  /*8d80*/  LDG.E.128 R8, desc[UR6][R10.64] ;  /* 0x000000060a087981 */ /* 0x000f22000c1e1d00 */
[C---:B------:R-:W-:Y:S01]  /*8d90*/  SHF.L.U32 R26, R16.reuse, 0x10, RZ ;  /* 0x00000010101a7819 */ /* 0x040fe200000006ff */
[----:B------:R-:W-:Y:S01]  /*8da0*/  IMAD.U32 R32, R17, 0x10000, RZ ;  /* 0x0001000011207824 */ /* 0x000fe200078e00ff */
[----:B------:R-:W-:Y:S01]  /*8db0*/  LOP3.LUT R24, R16, 0xffff0000, RZ, 0xc0, !PT ;  /* 0xffff000010187812 */ /* 0x000fe200078ec0ff */
[----:B------:R-:W-:Y:S01]  /*8dc0*/  IMAD.U32 R34, R19, 0x10000, RZ ;  /* 0x0001000013227824 */ /* 0x000fe200078e00ff */
[----:B------:R-:W-:Y:S02]  /*8dd0*/  LOP3.LUT R16, R17, 0xffff0000, RZ, 0xc0, !PT ;  /* 0xffff000011107812 */ /* 0x000fe400078ec0ff */
[----:B------:R-:W-:Y:S02]  /*8de0*/  LOP3.LUT R17, R19, 0xffff0000, RZ, 0xc0, !PT ;  /* 0xffff000013117812 */ /* 0x000fe400078ec0ff */
[C---:B------:R-:W-:Y:S02]  /*8df0*/  SHF.L.U32 R29, R18.reuse, 0x10, RZ ;  /* 0x00000010121d7819 */ /* 0x040fe400000006ff */
[----:B------:R-:W-:-:S02]  /*8e00*/  LOP3.LUT R18, R18, 0xffff0000, RZ, 0xc0, !PT ;  /* 0xffff000012127812 */ /* 0x000fc400078ec0ff */
[C---:B--2---:R-:W-:Y:S02]  /*8e10*/  SHF.L.U32 R33, R4.reuse, 0x10, RZ ;  /* 0x0000001004217819 */ /* 0x044fe400000006ff */
[----:B------:R-:W-:Y:S01]  /*8e20*/  LOP3.LUT R19, R4, 0xffff0000, RZ, 0xc0, !PT ;  /* 0xffff000004137812 */ /* 0x000fe200078ec0ff */
[C---:B------:R-:W-:Y:S01]  /*8e30*/  IMAD.U32 R4, R5.reuse, 0x10000, RZ ;  /* 0x0001000005047824 */ /* 0x040fe200078e00ff */
[----:B------:R-:W-:Y:S01]  /*8e40*/  LOP3.LUT R36, R5, 0xffff0000, RZ, 0xc0, !PT ;  /* 0xffff000005247812 */ /* 0x000fe200078ec0ff */
[----:B------:R-:W-:Y:S01]  /*8e50*/  IMAD.U32 R5, R7, 0x10000, RZ ;  /* 0x0001000007057824 */ /* 0x000fe200078e00ff */
[C---:B------:R-:W-:Y:S01]  /*8e60*/  SHF.L.U32 R35, R6.reuse, 0x10, RZ ;  /* 0x0000001006237819 */ /* 0x040fe200000006ff */
[----:B---3--:R-:W-:Y:S01]  /*8e70*/  IMAD.U32 R37, R13, 0x10000, RZ ;  /* 0x000100000d257824 */ /* 0x008fe200078e00ff */
[----:B------:R-:W-:Y:S01]  /*8e80*/  LOP3.LUT R6, R6, 0xffff0000, RZ, 0xc0, !PT ;  /* 0xffff000006067812 */ /* 0x000fe200078ec0ff */
[----:B------:R-:W-:Y:S01]  /*8e90*/  @!P1 FADD.FTZ R4, -R4, -RZ ;  /* 0x800000ff04049221 */ /* 0x000fe20000010100 */
[----:B------:R-:W-:Y:S01]  /*8ea0*/  LOP3.LUT R7, R7, 0xffff0000, RZ, 0xc0, !PT ;  /* 0xffff000007077812 */ /* 0x000fe200078ec0ff */
[----:B------:R-:W-:Y:S01]  /*8eb0*/  @!P1 FADD.FTZ R5, -R5, -RZ ;  /* 0x800000ff05059221 */ /* 0x000fe20000010100 */
[----:B------:R-:W-:Y:S01]  /*8ec0*/  LOP3.LUT R39, R13, 0xffff0000, RZ, 0xc0, !PT ;  /* 0xffff00000d277812 */ /* 0x000fe200078ec0ff */
[----:B------:R-:W-:Y:S01]  /*8ed0*/  @!P1 FADD.FTZ R19, -R19, -RZ ;  /* 0x800000ff13139221 */ /* 0x000fe20000010100 */
[----:B------:R-:W-:Y:S01]  /*8ee0*/  SHF.L.U32 R38, R12, 0x10, RZ ;  /* 0x000000100c267819 */ /* 0x000fe200000006ff */
[----:B------:R-:W-:Y:S01]  /*8ef0*/  @!P1 FADD.FTZ R6, -R6, -RZ ;  /* 0x800000ff06069221 */ /* 0x000fe20000010100 */
[C---:B------:R-:W-:Y:S01]  /*8f00*/  SHF.L.U32 R40, R14.reuse, 0x10, RZ ;  /* 0x000000100e287819 */ /* 0x040fe200000006ff */
[----:B------:R-:W-:Y:S01]  /*8f10*/  @!P1 FADD.FTZ R7, -R7, -RZ ;  /* 0x800000ff07079221 */ /* 0x000fe20000010100 */
[----:B------:R-:W-:Y:S01]  /*8f20*/  LOP3.LUT R13, R14, 0xffff0000, RZ, 0xc0, !PT ;  /* 0xffff00000e0d7812 */ /* 0x000fe200078ec0ff */
[----:B------:R-:W-:Y:S01]  /*8f30*/  IMAD.U32 R14, R15, 0x10000, RZ ;  /* 0x000100000f0e7824 */ /* 0x000fe200078e00ff */
[----:B------:R-:W-:Y:S01]  /*8f40*/  LOP3.LUT R12, R12, 0xffff0000, RZ, 0xc0, !PT ;  /* 0xffff00000c0c7812 */ /* 0x000fe200078ec0ff */
[----:B------:R-:W-:Y:S01]  /*8f50*/  @!P1 FADD.FTZ R33, -R33, -RZ ;  /* 0x800000ff21219221 */ /* 0x000fe20000010100 */
[----:B------:R-:W-:Y:S01]  /*8f60*/  LOP3.LUT R42, R15, 0xffff0000, RZ, 0xc0, !PT ;  /* 0xffff00000f2a7812 */ /* 0x000fe200078ec0ff */
[----:B------:R-:W-:Y:S01]  /*8f70*/  @!P1 FADD.FTZ R36, -R36, -RZ ;  /* 0x800000ff24249221 */ /* 0x000fe20000010100 */
[----:B------:R-:W-:Y:S01]  /*8f80*/  FMUL.FTZ R37, R37, R4 ;  /* 0x0000000425257220 */ /* 0x000fe20000410000 */
[----:B------:R-:W-:Y:S01]  /*8f90*/  @!P1 FADD.FTZ R35, -R35, -RZ ;  /* 0x800000ff23239221 */ /* 0x000fe20000010100 */
[----:B------:R-:W-:Y:S01]  /*8fa0*/  FMUL.FTZ R5, R14, R5 ;  /* 0x000000050e057220 */ /* 0x000fe20000410000 */
[----:B------:R-:W-:Y:S01]  /*8fb0*/  FMUL.FTZ R19, R12, R19 ;  /* 0x000000130c137220 */ /* 0x000fe20000410000 */
[C---:B----4-:R-:W-:Y:S01]  /*8fc0*/  IMAD.U32 R4, R9.reuse, 0x10000, RZ ;  /* 0x0001000009047824 */ /* 0x050fe200078e00ff */
[----:B------:R-:W-:Y:S01]  /*8fd0*/  LOP3.LUT R14, R9, 0xffff0000, RZ, 0xc0, !PT ;  /* 0xffff0000090e7812 */ /* 0x000fe200078ec0ff */
[----:B------:R-:W-:Y:S01]  /*8fe0*/  FMUL.FTZ R13, R13, R6 ;  /* 0x000000060d0d7220 */ /* 0x000fe20000410000 */
[----:B------:R-:W-:Y:S01]  /*8ff0*/  FMUL.FTZ R42, R42, R7 ;  /* 0x000000072a2a7220 */ /* 0x000fe20000410000 */
[----:B------:R-:W-:Y:S01]  /*9000*/  SHF.L.U32 R12, R10, 0x10, RZ ;  /* 0x000000100a0c7819 */ /* 0x000fe200000006ff */
[----:B------:R-:W-:Y:S01]  /*9010*/  FMUL.FTZ R33, R38, R33 ;  /* 0x0000002126217220 */ /* 0x000fe20000410000 */
[----:B------:R-:W-:Y:S01]  /*9020*/  LOP3.LUT R9, R10, 0xffff0000, RZ, 0xc0, !PT ;  /* 0xffff00000a097812 */ /* 0x000fe200078ec0ff */
[----:B------:R-:W-:Y:S01]  /*9030*/  FMUL.FTZ R39, R39, R36 ;  /* 0x0000002427277220 */ /* 0x000fe20000410000 */
[----:B------:R-:W-:Y:S01]  /*9040*/  SHF.L.U32 R7, R8, 0x10, RZ ;  /* 0x0000001008077819 */ /* 0x000fe200000006ff */
[----:B------:R-:W-:Y:S01]  /*9050*/  FMUL.FTZ R40, R40, R35 ;  /* 0x0000002328287220 */ /* 0x000fe20000410000 */
[----:B------:R-:W-:Y:S01]  /*9060*/  LOP3.LUT R6, R8, 0xffff0000, RZ, 0xc0, !PT ;  /* 0xffff000008067812 */ /* 0x000fe200078ec0ff */
[C---:B------:R-:W-:Y:S01]  /*9070*/  IMAD.U32 R8, R11.reuse, 0x10000, RZ ;  /* 0x000100000b087824 */ /* 0x040fe200078e00ff */
[----:B------:R-:W-:Y:S01]  /*9080*/  LOP3.LUT R10, R11, 0xffff0000, RZ, 0xc0, !PT ;  /* 0xffff00000b0a7812 */ /* 0x000fe200078ec0ff */
[----:B------:R-:W-:Y:S01]  /*9090*/  FFMA.FTZ R7, R26, R7, R33 ;  /* 0x000000071a077223 */ /* 0x000fe20000010021 */
[----:B------:R-:W-:Y:S01]  /*90a0*/  FFMA.FTZ R4, R32, R4, R37 ;  /* 0x0000000420047223 */ /* 0x000fe20000010025 */
[----:B------:R-:W-:Y:S01]  /*90b0*/  FFMA.FTZ R6, R24, R6, R19 ;  /* 0x0000000618067223 */ /* 0x000fe20000010013 */
[----:B------:R-:W-:Y:S01]  /*90c0*/  FFMA.FTZ R39, R16, R14, R39 ;  /* 0x0000000e10277223 */ /* 0x000fe20000010027 */
[----:B------:R-:W-:Y:S01]  /*90d0*/  FFMA.FTZ R12, R29, R12, R40 ;  /* 0x0000000c1d0c7223 */ /* 0x000fe20000010028 */
[----:B------:R-:W-:Y:S01]  /*90e0*/  FFMA.FTZ R9, R18, R9, R13 ;  /* 0x0000000912097223 */ /* 0x000fe2000001000d */
[----:B------:R-:W-:Y:S01]  /*90f0*/  FFMA.FTZ R5, R34, R8, R5 ;  /* 0x0000000822057223 */ /* 0x000fe20000010005 */
[----:B------:R-:W-:Y:S01]  /*9100*/  FFMA.FTZ R10, R17, R10, R42 ;  /* 0x0000000a110a7223 */ /* 0x000fe2000001002a */
[----:B------:R-:W-:-:S02]  /*9110*/  F2FP.BF16.F32.PACK_AB R16, R6, R7 ;  /* 0x000000070610723e */ /* 0x000fc400000010ff */
[----:B------:R-:W-:Y:S02]  /*9120*/  F2FP.BF16.F32.PACK_AB R17, R39, R4 ;  /* 0x000000042711723e */ /* 0x000fe400000010ff */
[----:B------:R-:W-:Y:S02]  /*9130*/  F2FP.BF16.F32.PACK_AB R18, R9, R12 ;  /* 0x0000000c0912723e */ /* 0x000fe400000010ff */
[----:B------:R-:W-:Y:S02]  /*9140*/  F2FP.BF16.F32.PACK_AB R19, R10, R5 ;  /* 0x000000050a13723e */ /* 0x000fe400000010ff */
.L_x_712:
[----:B------:R-:W-:Y:S05]  /*9150*/  BSYNC.RECONVERGENT B0 ;  /* 0x0000000000007941 */ /* 0x000fea0003800200 */
.L_x_711:
[----:B-----5:R2:W-:Y:S01]  /*9160*/  STS.128 [R225], R16 ;  /* 0x00000010e1007388 */ /* 0x0205e20000000c00 */
[----:B------:R-:W-:Y:S05]  /*9170*/  BRA `(.L_x_709) ;  /* 0x0000000000047947 */ /* 0x000fea0003800000 */
.L_x_710:
[----:B------:R3:W-:Y:S02]  /*9180*/  STS.128 [R225], RZ ;  /* 0x000000ffe1007388 */ /* 0x0007e40000000c00 */
.L_x_709:
[----:B------:R-:W-:Y:S05]  /*9190*/  BSYNC.RECONVERGENT B1 ;  /* 0x0000000000017941 */ /* 0x000fea0003800200 */
.L_x_708:
[----:B------:R-:W-:-:S04]  /*91a0*/  IADD3 R24, PT, PT, R220, 0x20, RZ ;  /* 0x00000020dc187810 */ /* 0x000fc80007ffe0ff */
[----:B------:R-:W-:-:S13]  /*91b0*/  ISETP.GE.AND P0, PT, R24, R27, PT ;  /* 0x0000001b1800720c */ /* 0x000fda0003f06270 */
[----:B------:R-:W-:Y:S05]  /*91c0*/  @P0 BRA `(.L_x_699) ;  /* 0x0000000400680947 */ /* 0x000fea0003800000 */
[----:B------:R-:W4:Y:S02]  /*91d0*/  LDCU UR5, c[0x0][0x440] ;  /* 0x00008800ff0577ac */ /* 0x000f240008000800 */
[----:B----4-:R-:W-:-:S13]  /*91e0*/  ISETP.GE.AND P0, PT, R148, UR5, PT ;  /* 0x0000000594007c0c */ /* 0x010fda000bf06270 */
[----:B------:R4:W-:Y:S01]  /*91f0*/  @P0 STS.128 [R225+0x800], RZ ;  /* 0x000800ffe1000388 */ /* 0x0009e20000000c00 */
[----:B------:R-:W-:Y:S05]  /*9200*/  @P0 BRA `(.L_x_699) ;  /* 0x0000000400580947 */ /* 0x000fea0003800000 */
[----:B------:R-:W-:-:S04]  /*9210*/  LEA R8, P0, R23, R30, 0x1 ;  /* 0x0000001e17087211 */ /* 0x000fc800078008ff */
[----:B------:R-:W-:-:S05]  /*9220*/  LEA.HI.X R9, R23, R31, R0, 0x1, P0 ;  /* 0x0000001f17097211 */ /* 0x000fca00000f0c00 */
[----:B------:R1:W5:Y:S01]  /*9230*/  LDG.E.128 R4, desc[UR6][R8.64] ;  /* 0x0000000608047981 */ /* 0x000362000c1e1d00 */
[----:B------:R-:W-:Y:S01]  /*9240*/  ISETP.GE.AND P0, PT, R148, R21, PT ;  /* 0x000000159400720c */ /* 0x000fe20003f06270 */
[----:B------:R-:W-:-:S12]  /*9250*/  BSSY.RECONVERGENT B0, `(.L_x_713) ;  /* 0x0000050000007945 */ /* 0x000fd80003800200 */
[----:B------:R-:W-:Y:S05]  /*9260*/  @P0 BRA `(.L_x_714) ;  /* 0x0000000400380947 */ /* 0x000fea0003800000 */
[----:B------:R-:W1:Y:S01]  /*9270*/  LDCU.64 UR8, c[0x0][0x4d0] ;  /* 0x00009a00ff0877ac */ /* 0x000e620008000a00 */
[----:B------:R-:W-:Y:S01]  /*9280*/  SEL R20, R20, RZ, P1 ;  /* 0x000000ff14147207 */ /* 0x000fe20000800000 */
[----:B--2---:R-:W-:Y:S01]  /*9290*/  IMAD.WIDE R16, R28, 0x2, R8 ;  /* 0x000000021c107825 */ /* 0x004fe200078e0208 */
[----:B------:R-:W-:Y:S02]  /*92a0*/  SEL R22, R22, RZ, P1 ;  /* 0x000000ff16167207 */ /* 0x000fe40000800000 */
[--C-:B------:R-:W-:Y:S02]  /*92b0*/  IADD3 R2, P2, P0, R20, R2, R25.reuse ;  /* 0x0000000214027210 */ /* 0x100fe4000785e019 */
[----:B------:R-:W-:Y:S01]  /*92c0*/  SHF.R.S32.HI R25, RZ, 0x1f, R25 ;  /* 0x0000001fff197819 */ /* 0x000fe20000011419 */
[----:B------:R-:W2:Y:S02]  /*92d0*/  LDG.E.128 R16, desc[UR6][R16.64] ;  /* 0x0000000610107981 */ /* 0x000ea4000c1e1d00 */
[----:B------:R-:W-:Y:S01]  /*92e0*/  IMAD.SHL.U32 R0, R2, 0x2, RZ ;  /* 0x0000000202007824 */ /* 0x000fe200078e00ff */
[----:B------:R-:W-:-:S04]  /*92f0*/  IADD3.X R25, PT, PT, R22, R3, R25, P2, P0 ;  /* 0x0000000316197210 */ /* 0x000fc800017e0419 */
[----:B------:R-:W-:Y:S02]  /*9300*/  SHF.L.U64.HI R2, R2, 0x1, R25 ;  /* 0x0000000102027819 */ /* 0x000fe40000010219 */
[----:B-1----:R-:W-:-:S04]  /*9310*/  IADD3 R8, P0, PT, R0, UR8, RZ ;  /* 0x0000000800087c10 */ /* 0x002fc8000ff1e0ff */
[----:B------:R-:W-:Y:S01]  /*9320*/  IADD3.X R9, PT, PT, R2, UR9, RZ, P0, !PT ;  /* 0x0000000902097c10 */ /* 0x000fe200087fe4ff */
[----:B------:R-:W1:Y:S05]  /*9330*/  LDCU.64 UR8, c[0x0][0x4c8] ;  /* 0x00009900ff0877ac */ /* 0x000e6a0008000a00 */
[----:B------:R-:W3:Y:S01]  /*9340*/  LDG.E.128 R8, desc[UR6][R8.64] ;  /* 0x0000000608087981 */ /* 0x000ee2000c1e1d00 */
[----:B-1----:R-:W-:-:S04]  /*9350*/  IADD3 R12, P0, PT, R0, UR8, RZ ;  /* 0x00000008000c7c10 */ /* 0x002fc8000ff1e0ff */
[----:B-----5:R-:W-:-:S06]  /*9360*/  IADD3.X R13, PT, PT, R2, UR9, RZ, P0, !PT ;  /* 0x00000009020d7c10 */ /* 0x020fcc00087fe4ff */
[----:B------:R-:W4:Y:S01]  /*9370*/  LDG.E.128 R12, desc[UR6][R12.64] ;  /* 0x000000060c0c7981 */ /* 0x000f22000c1e1d00 */
[C---:B------:R-:W-:Y:S01]  /*9380*/  LOP3.LUT R0, R5.reuse, 0xffff0000, RZ, 0xc0, !PT ;  /* 0xffff000005007812 */ /* 0x040fe200078ec0ff */
[----:B------:R-:W-:Y:S01]  /*9390*/  IMAD.U32 R3, R4, 0x10000, RZ ;  /* 0x0001000004037824 */ /* 0x000fe200078e00ff */
[----:B------:R-:W-:Y:S01]  /*93a0*/  SHF.L.U32 R21, R5, 0x10, RZ ;  /* 0x0000001005157819 */ /* 0x000fe200000006ff */
[----:B------:R-:W-:Y:S01]  /*93b0*/  IMAD.U32 R20, R6, 0x10000, RZ ;  /* 0x0001000006147824 */ /* 0x000fe200078e00ff */
[----:B------:R-:W-:Y:S01]  /*93c0*/  LOP3.LUT R2, R4, 0xffff0000, RZ, 0xc0, !PT ;  /* 0xffff000004027812 */ /* 0x000fe200078ec0ff */
[C---:B------:R-:W-:Y:S01]  /*93d0*/  IMAD.U32 R23, R7.reuse, 0x10000, RZ ;  /* 0x0001000007177824 */ /* 0x040fe200078e00ff */
[----:B------:R-:W-:Y:S02]  /*93e0*/  LOP3.LUT R5, R6, 0xffff0000, RZ, 0xc0, !PT ;  /* 0xffff000006057812 */ /* 0x000fe400078ec0ff */
[----:B------:R-:W-:Y:S01]  /*93f0*/  LOP3.LUT R4, R7, 0xffff0000, RZ, 0xc0, !PT ;  /* 0xffff000007047812 */ /* 0x000fe200078ec0ff */
[C---:B--2---:R-:W-:Y:S01]  /*9400*/  IMAD.U32 R6, R17.reuse, 0x10000, RZ ;  /* 0x0001000011067824 */ /* 0x044fe200078e00ff */
[----:B------:R-:W-:-:S02]  /*9410*/  LOP3.LUT R26, R17, 0xffff0000, RZ, 0xc0, !PT ;  /* 0xffff0000111a7812 */ /* 0x000fc400078ec0ff */
[C---:B------:R-:W-:Y:S02]  /*9420*/  SHF.L.U32 R22, R16.reuse, 0x10, RZ ;  /* 0x0000001010167819 */ /* 0x040fe400000006ff */
[----:B------:R-:W-:Y:S01]  /*9430*/  LOP3.LUT R7, R16, 0xffff0000, RZ, 0xc0, !PT ;  /* 0xffff000010077812 */ /* 0x000fe200078ec0ff */
[C---:B------:R-:W-:Y:S01]  /*9440*/  IMAD.U32 R16, R19.reuse, 0x10000, RZ ;  /* 0x0001000013107824 */ /* 0x040fe200078e00ff */
[C---:B------:R-:W-:Y:S02]  /*9450*/  SHF.L.U32 R25, R18.reuse, 0x10, RZ ;  /* 0x0000001012197819 */ /* 0x040fe400000006ff */
[----:B------:R-:W-:Y:S02]  /*9460*/  LOP3.LUT R17, R18, 0xffff0000, RZ, 0xc0, !PT ;  /* 0xffff000012117812 */ /* 0x000fe400078ec0ff */
[----:B------:R-:W-:Y:S02]  /*9470*/  LOP3.LUT R18, R19, 0xffff0000, RZ, 0xc0, !PT ;  /* 0xffff000013127812 */ /* 0x000fe400078ec0ff */
[C---:B---3--:R-:W-:Y:S01]  /*9480*/  SHF.L.U32 R27, R8.reuse, 0x10, RZ ;  /* 0x00000010081b7819 */ /* 0x048fe200000006ff */
[----:B------:R-:W-:Y:S01]  /*9490*/  IMAD.U32 R19, R9, 0x10000, RZ ;  /* 0x0001000009137824 */ /* 0x000fe200078e00ff */
[----:B------:R-:W-:-:S02]  /*94a0*/  LOP3.LUT R8, R8, 0xffff0000, RZ, 0xc0, !PT ;  /* 0xffff000008087812 */ /* 0x000fc400078ec0ff */
[----:B------:R-:W-:Y:S01]  /*94b0*/  LOP3.LUT R29, R9, 0xffff0000, RZ, 0xc0, !PT ;  /* 0xffff0000091d7812 */ /* 0x000fe200078ec0ff */
[C---:B------:R-:W-:Y:S01]  /*94c0*/  IMAD.U32 R9, R11.reuse, 0x10000, RZ ;  /* 0x000100000b097824 */ /* 0x040fe200078e00ff */
[C---:B------:R-:W-:Y:S02]  /*94d0*/  SHF.L.U32 R28, R10.reuse, 0x10, RZ ;  /* 0x000000100a1c7819 */ /* 0x040fe400000006ff */
[----:B------:R-:W-:Y:S01]  /*94e0*/  LOP3.LUT R11, R11, 0xffff0000, RZ, 0xc0, !PT ;  /* 0xffff00000b0b7812 */ /* 0x000fe200078ec0ff */
[----:B------:R-:W-:Y:S01]  /*94f0*/  @!P1 FADD.FTZ R19, -R19, -RZ ;  /* 0x800000ff13139221 */ /* 0x000fe20000010100 */
[----:B------:R-:W-:Y:S01]  /*9500*/  LOP3.LUT R10, R10, 0xffff0000, RZ, 0xc0, !PT ;  /* 0xffff00000a0a7812 */ /* 0x000fe200078ec0ff */
[----:B------:R-:W-:Y:S01]  /*9510*/  @!P1 FADD.FTZ R8, -R8, -RZ ;  /* 0x800000ff08089221 */ /* 0x000fe20000010100 */
[----:B------:R-:W-:Y:S01]  /*9520*/  @!P1 FADD.FTZ R29, -R29, -RZ ;  /* 0x800000ff1d1d9221 */ /* 0x000fe20000010100 */
[----:B------:R-:W-:Y:S01]  /*9530*/  @!P1 FADD.FTZ R11, -R11, -RZ ;  /* 0x800000ff0b0b9221 */ /* 0x000fe20000010100 */
[----:B------:R-:W-:Y:S01]  /*9540*/  FMUL.FTZ R6, R6, R19 ;  /* 0x0000001306067220 */ /* 0x000fe20000410000 */
[----:B------:R-:W-:Y:S01]  /*9550*/  @!P1 FADD.FTZ R10, -R10, -RZ ;  /* 0x800000ff0a0a9221 */ /* 0x000fe20000010100 */
[----:B------:R-:W-:Y:S01]  /*9560*/  @!P1 FADD.FTZ R9, -R9, -RZ ;  /* 0x800000ff09099221 */ /* 0x000fe20000010100 */
[----:B------:R-:W-:Y:S01]  /*9570*/  FMUL.FTZ R7, R7, R8 ;  /* 0x0000000807077220 */ /* 0x000fe20000410000 */
[----:B------:R-:W-:Y:S01]  /*9580*/  @!P1 FADD.FTZ R28, -R28, -RZ ;  /* 0x800000ff1c1c9221 */ /* 0x000fe20000010100 */
[----:B------:R-:W-:Y:S01]  /*9590*/  @!P1 FADD.FTZ R27, -R27, -RZ ;  /* 0x800000ff1b1b9221 */ /* 0x000fe20000010100 */
[----:B------:R-:W-:Y:S01]  /*95a0*/  FMUL.FTZ R29, R26, R29 ;  /* 0x0000001d1a1d7220 */ /* 0x000fe20000410000 */
[----:B------:R-:W-:Y:S01]  /*95b0*/  FMUL.FTZ R11, R18, R11 ;  /* 0x0000000b120b7220 */ /* 0x000fe20000410000 */
[C---:B----4-:R-:W-:Y:S01]  /*95c0*/  LOP3.LUT R19, R13.reuse, 0xffff0000, RZ, 0xc0, !PT ;  /* 0xffff00000d137812 */ /* 0x050fe200078ec0ff */
[----:B------:R-:W-:-:S02]  /*95d0*/  IMAD.U32 R8, R13, 0x10000, RZ ;  /* 0x000100000d087824 */ /* 0x000fc400078e00ff */
[----:B------:R-:W-:Y:S01]  /*95e0*/  FMUL.FTZ R10, R17, R10 ;  /* 0x0000000a110a7220 */ /* 0x000fe20000410000 */
[----:B------:R-:W-:Y:S01]  /*95f0*/  FMUL.FTZ R16, R16, R9 ;  /* 0x0000000910107220 */ /* 0x000fe20000410000 */
[C---:B------:R-:W-:Y:S01]  /*9600*/  SHF.L.U32 R18, R14.reuse, 0x10, RZ ;  /* 0x000000100e127819 */ /* 0x040fe200000006ff */
[----:B------:R-:W-:Y:S01]  /*9610*/  FMUL.FTZ R25, R25, R28 ;  /* 0x0000001c19197220 */ /* 0x000fe20000410000 */
[----:B------:R-:W-:Y:S01]  /*9620*/  LOP3.LUT R13, R14, 0xffff0000, RZ, 0xc0, !PT ;  /* 0xffff00000e0d7812 */ /* 0x000fe200078ec0ff */
[----:B------:R-:W-:Y:S01]  /*9630*/  FMUL.FTZ R22, R22, R27 ;  /* 0x0000001b16167220 */ /* 0x000fe20000410000 */
[C---:B------:R-:W-:Y:S01]  /*9640*/  SHF.L.U32 R17, R12.reuse, 0x10, RZ ;  /* 0x000000100c117819 */ /* 0x040fe200000006ff */
[----:B------:R-:W-:Y:S01]  /*9650*/  FFMA.FTZ R6, R21, R8, R6 ;  /* 0x0000000815067223 */ /* 0x000fe20000010006 */
        /* <DEDUP_REMOVED lines=14> */
[----:B------:R-:W-:Y:S02]  /*9740*/  MOV R5, R19 ;  /* 0x0000001300057202 */ /* 0x000fe40000000f00 */
.L_x_714:
[----:B------:R-:W-:Y:S05]  /*9750*/  BSYNC.RECONVERGENT B0 ;  /* 0x0000000000007941 */ /* 0x000fea0003800200 */
.L_x_713:
[----:B-----5:R1:W-:Y:S02]  /*9760*/  STS.128 [R225+0x800], R4 ;  /* 0x00080004e1007388 */ /* 0x0203e40000000c00 */
.L_x_699:
[----:B------:R-:W-:Y:S05]  /*9770*/  BSYNC.RECONVERGENT B2 ;  /* 0x0000000000027941 */ /* 0x000fea0003800200 */
.L_x_694:
[----:B-1----:R-:W-:Y:S01]  /*9780*/  IADD3 R5, PT, PT, -R68, R61, RZ ;  /* 0x0000003d44057210 */ /* 0x002fe20007ffe1ff */
[----:B------:R-:W-:Y:S03]  /*9790*/  BSSY.RECONVERGENT B0, `(.L_x_715) ;  /* 0x000000d000007945 */ /* 0x000fe60003800200 */
[----:B------:R-:W-:-:S13]  /*97a0*/  ISETP.GE.AND P2, PT, R220, R5, PT ;  /* 0x00000005dc00720c */ /* 0x000fda0003f46270 */
[----:B------:R-:W-:Y:S05]  /*97b0*/  @P2 BRA `(.L_x_716) ;  /* 0x0000000000282947 */ /* 0x000fea0003800000 */
[----:B------:R-:W1:Y:S02]  /*97c0*/  LDCU UR5, c[0x0][0x440] ;  /* 0x00008800ff0577ac */ /* 0x000e640008000800 */
[----:B-1----:R-:W-:-:S13]  /*97d0*/  ISETP.GE.AND P0, PT, R148, UR5, PT ;  /* 0x0000000594007c0c */ /* 0x002fda000bf06270 */
[----:B------:R-:W-:Y:S05]  /*97e0*/  @P0 BRA `(.L_x_717) ;  /* 0x0000000000180947 */ /* 0x000fea0003800000 */
[----:B------:R-:W-:-:S05]  /*97f0*/  MOV R217, R215 ;  /* 0x000000d700d97202 */ /* 0x000fca0000000f00 */
[----:B------:R-:W-:Y:S01]  /*9800*/  @!PT LDS RZ, [RZ] ;  /* 0x00000000fffff984 */ /* 0x000fe20000000800 */
[----:B------:R-:W-:Y:S01]  /*9810*/  @!PT LDS RZ, [RZ] ;  /* 0x00000000fffff984 */ /* 0x000fe20000000800 */
[----:B------:R-:W-:Y:S01]  /*9820*/  @!PT LDS RZ, [RZ] ;  /* 0x00000000fffff984 */ /* 0x000fe20000000800 */
[----:B------:R1:W-:Y:S01]  /*9830*/  LDGSTS.E.BYPASS.LTC128B.128 [R225+0x1000], desc[UR6][R216.64] ;  /* 0x01000000d8e17fae */ /* 0x0003e2000b981a06 */
[----:B------:R-:W-:Y:S05]  /*9840*/  BRA `(.L_x_716) ;  /* 0x0000000000047947 */ /* 0x000fea0003800000 */
.L_x_717:
[----:B------:R1:W-:Y:S02]  /*9850*/  STS.128 [R225+0x1000], RZ ;  /* 0x001000ffe1007388 */ /* 0x0003e40000000c00 */
.L_x_716:
[----:B------:R-:W-:Y:S05]  /*9860*/  BSYNC.RECONVERGENT B0 ;  /* 0x0000000000007941 */ /* 0x000fea0003800200 */
.L_x_715:
[----:B------:R-:W-:Y:S01]  /*9870*/  ISETP.GE.AND P1, PT, R24, R5, PT ;  /* 0x000000051800720c */ /* 0x000fe20003f26270 */
[----:B------:R-:W-:Y:S01]  /*9880*/  BSSY.RECONVERGENT B0, `(.L_x_718) ;  /* 0x000000d000007945 */ /* 0x000fe20003800200 */
[----:B------:R-:W-:-:S04]  /*9890*/  LEA R14, P0, R65, R216, 0x1 ;  /* 0x000000d8410e7211 */ /* 0x000fc800078008ff */
[----:B------:R-:W-:-:S07]  /*98a0*/  LEA.HI.X R15, R65, R215, R62, 0x1, P0 ;  /* 0x000000d7410f7211 */ /* 0x000fce00000f0c3e */
[----:B------:R-:W-:Y:S05]  /*98b0*/  @P1 BRA `(.L_x_719) ;  /* 0x0000000000241947 */ /* 0x000fea0003800000 */
[----:B------:R-:W1:Y:S02]  /*98c0*/  LDCU UR5, c[0x0][0x440] ;  /* 0x00008800ff0577ac */ /* 0x000e640008000800 */
[----:B-1----:R-:W-:-:S13]  /*98d0*/  ISETP.GE.AND P0, PT, R148, UR5, PT ;  /* 0x0000000594007c0c */ /* 0x002fda000bf06270 */
[----:B------:R-:W-:Y:S05]  /*98e0*/  @P0 BRA `(.L_x_720) ;  /* 0x0000000000140947 */ /* 0x000fea0003800000 */
[----:B------:R-:W-:Y:S01]  /*98f0*/  @!PT LDS RZ, [RZ] ;  /* 0x00000000fffff984 */ /* 0x000fe20000000800 */
[----:B------:R-:W-:Y:S01]  /*9900*/  @!PT LDS RZ, [RZ] ;  /* 0x00000000fffff984 */ /* 0x000fe20000000800 */
[----:B------:R-:W-:Y:S01]  /*9910*/  @!PT LDS RZ, [RZ] ;  /* 0x00000000fffff984 */ /* 0x000fe20000000800 */
[----:B------:R1:W-:Y:S01]  /*9920*/  LDGSTS.E.BYPASS.LTC128B.128 [R225+0x1800], desc[UR6][R14.64] ;  /* 0x018000000ee17fae */ /* 0x0003e2000b981a06 */
[----:B------:R-:W-:Y:S05]  /*9930*/  BRA `(.L_x_719) ;  /* 0x0000000000047947 */ /* 0x000fea0003800000 */
.L_x_720:
[----:B------:R1:W-:Y:S02]  /*9940*/  STS.128 [R225+0x1800], RZ ;  /* 0x001800ffe1007388 */ /* 0x0003e40000000c00 */
.L_x_719:
[----:B------:R-:W-:Y:S05]  /*9950*/  BSYNC.RECONVERGENT B0 ;  /* 0x0000000000007941 */ /* 0x000fea0003800200 */
.L_x_718:
[----:B------:R-:W-:Y:S01]  /*9960*/  IADD3 R12, PT, PT, R220, 0x40, RZ ;  /* 0x00000040dc0c7810 */ /* 0x000fe20007ffe0ff */
[----:B------:R-:W-:Y:S03]  /*9970*/  BSSY.RECONVERGENT B0, `(.L_x_721) ;  /* 0x000000f000007945 */ /* 0x000fe60003800200 */
[----:B------:R-:W-:-:S13]  /*9980*/  ISETP.GE.AND P0, PT, R12, R5, PT ;  /* 0x000000050c00720c */ /* 0x000fda0003f06270 */
[----:B------:R-:W-:Y:S05]  /*9990*/  @P0 BRA `(.L_x_722) ;  /* 0x0000000000300947 */ /* 0x000fea0003800000 */
[----:B------:R-:W1:Y:S02]  /*99a0*/  LDCU UR5, c[0x0][0x440] ;  /* 0x00008800ff0577ac */ /* 0x000e640008000800 */
[----:B-1----:R-:W-:-:S13]  /*99b0*/  ISETP.GE.AND P0, PT, R148, UR5, PT ;  /* 0x0000000594007c0c */ /* 0x002fda000bf06270 */
[----:B------:R-:W-:Y:S05]  /*99c0*/  @P0 BRA `(.L_x_723) ;  /* 0x0000000000200947 */ /* 0x000fea0003800000 */
[----:B----4-:R-:W1:Y:S02]  /*99d0*/  LDC.64 R2, c[0x0][0x3b8] ;  /* 0x0000ee00ff027b82 */ /* 0x010e640000000a00 */
[----:B-1----:R-:W-:-:S04]  /*99e0*/  LEA R6, P0, R2, R14, 0x6 ;  /* 0x0000000e02067211 */ /* 0x002fc800078030ff */
[----:B------:R-:W-:-:S05]  /*99f0*/  LEA.HI.X R7, R2, R15, R3, 0x6, P0 ;  /* 0x0000000f02077211 */ /* 0x000fca00000f3403 */
[----:B------:R-:W-:Y:S01]  /*9a00*/  @!PT LDS RZ, [RZ] ;  /* 0x00000000fffff984 */ /* 0x000fe20000000800 */
[----:B------:R-:W-:Y:S01]  /*9a10*/  @!PT LDS RZ, [RZ] ;  /* 0x00000000fffff984 */ /* 0x000fe20000000800 */
[----:B------:R-:W-:Y:S01]  /*9a20*/  @!PT LDS RZ, [RZ] ;  /* 0x00000000fffff984 */ /* 0x000fe20000000800 */
[----:B------:R1:W-:Y:S01]  /*9a30*/  LDGSTS.E.BYPASS.LTC128B.128 [R225+0x2000], desc[UR6][R6.64] ;  /* 0x0200000006e17fae */ /* 0x0003e2000b981a06 */
[----:B------:R-:W-:Y:S05]  /*9a40*/  BRA `(.L_x_722) ;  /* 0x0000000000047947 */ /* 0x000fea0003800000 */
.L_x_723:
[----:B------:R1:W-:Y:S02]  /*9a50*/  STS.128 [R225+0x2000], RZ ;  /* 0x002000ffe1007388 */ /* 0x0003e40000000c00 */
.L_x_722:
[----:B------:R-:W-:Y:S05]  /*9a60*/  BSYNC.RECONVERGENT B0 ;  /* 0x0000000000007941 */ /* 0x000fea0003800200 */
.L_x_721:
[----:B--2-4-:R-:W-:Y:S01]  /*9a70*/  IADD3 R10, PT, PT, R220, 0x60, RZ ;  /* 0x00000060dc0a7810 */ /* 0x014fe20007ffe0ff */
[----:B------:R-:W-:Y:S03]  /*9a80*/  BSSY.RECONVERGENT B0, `(.L_x_724) ;  /* 0x000000f000007945 */ /* 0x000fe60003800200 */
[----:B------:R-:W-:-:S13]  /*9a90*/  ISETP.GE.AND P0, PT, R10, R5, PT ;  /* 0x000000050a00720c */ /* 0x000fda0003f06270 */
[----:B------:R-:W-:Y:S05]  /*9aa0*/  @P0 BRA `(.L_x_725) ;  /* 0x0000000000300947 */ /* 0x000fea0003800000 */
[----:B------:R-:W2:Y:S02]  /*9ab0*/  LDCU UR5, c[0x0][0x440] ;  /* 0x00008800ff0577ac */ /* 0x000ea40008000800 */
[----:B--2---:R-:W-:-:S13]  /*9ac0*/  ISETP.GE.AND P0, PT, R148, UR5, PT ;  /* 0x0000000594007c0c */ /* 0x004fda000bf06270 */
[----:B------:R-:W-:Y:S05]  /*9ad0*/  @P0 BRA `(.L_x_726) ;  /* 0x0000000000200947 */ /* 0x000fea0003800000 */
[----:B------:R-:W1:Y:S02]  /*9ae0*/  LDC.64 R2, c[0x0][0x3b8] ;  /* 0x0000ee00ff027b82 */ /* 0x000e640000000a00 */
[----:B-1----:R-:W-:-:S04]  /*9af0*/  LEA R6, P0, R2, R14, 0x7 ;  /* 0x0000000e02067211 */ /* 0x002fc800078038ff */
[----:B------:R-:W-:-:S05]  /*9b00*/  LEA.HI.X R7, R2, R15, R3, 0x7, P0 ;  /* 0x0000000f02077211 */ /* 0x000fca00000f3c03 */
[----:B------:R-:W-:Y:S01]  /*9b10*/  @!PT LDS RZ, [RZ] ;  /* 0x00000000fffff984 */ /* 0x000fe20000000800 */
[----:B------:R-:W-:Y:S01]  /*9b20*/  @!PT LDS RZ, [RZ] ;  /* 0x00000000fffff984 */ /* 0x000fe20000000800 */
[----:B------:R-:W-:Y:S01]  /*9b30*/  @!PT LDS RZ, [RZ] ;  /* 0x00000000fffff984 */ /* 0x000fe20000000800 */
[----:B------:R4:W-:Y:S01]  /*9b40*/  LDGSTS.E.BYPASS.LTC128B.128 [R225+0x2800], desc[UR6][R6.64] ;  /* 0x0280000006e17fae */ /* 0x0009e2000b981a06 */
[----:B------:R-:W-:Y:S05]  /*9b50*/  BRA `(.L_x_725) ;  /* 0x0000000000047947 */ /* 0x000fea0003800000 */
.L_x_726:
[----:B------:R2:W-:Y:S02]  /*9b60*/  STS.128 [R225+0x2800], RZ ;  /* 0x002800ffe1007388 */ /* 0x0005e40000000c00 */
.L_x_725:
[----:B------:R-:W-:Y:S05]  /*9b70*/  BSYNC.RECONVERGENT B0 ;  /* 0x0000000000007941 */ /* 0x000fea0003800200 */
.L_x_724:
[----:B------:R-:W-:Y:S01]  /*9b80*/  IADD3 R8, PT, PT, R220, 0x80, RZ ;  /* 0x00000080dc087810 */ /* 0x000fe20007ffe0ff */
[----:B------:R-:W-:Y:S03]  /*9b90*/  BSSY.RECONVERGENT B0, `(.L_x_727) ;  /* 0x0000012000007945 */ /* 0x000fe60003800200 */
[----:B------:R-:W-:-:S13]  /*9ba0*/  ISETP.GE.AND P0, PT, R8, R5, PT ;  /* 0x000000050800720c */ /* 0x000fda0003f06270 */
[----:B------:R-:W-:Y:S05]  /*9bb0*/  @P0 BRA `(.L_x_728) ;  /* 0x00000000003c0947 */ /* 0x000fea0003800000 */
[----:B------:R-:W1:Y:S02]  /*9bc0*/  LDCU UR5, c[0x0][0x440] ;  /* 0x00008800ff0577ac */ /* 0x000e640008000800 */
[----:B-1----:R-:W-:-:S13]  /*9bd0*/  ISETP.GE.AND P0, PT, R148, UR5, PT ;  /* 0x0000000594007c0c */ /* 0x002fda000bf06270 */
[----:B------:R-:W-:Y:S05]  /*9be0*/  @P0 BRA `(.L_x_729) ;  /* 0x00000000002c0947 */ /* 0x000fea0003800000 */
[----:B------:R-:W1:Y:S01]  /*9bf0*/  LDC.64 R2, c[0x0][0x3b8] ;  /* 0x0000ee00ff027b82 */ /* 0x000e620000000a00 */
[----:B----4-:R-:W-:Y:S02]  /*9c00*/  MOV R6, R14 ;  /* 0x0000000e00067202 */ /* 0x010fe40000000f00 */
[----:B------:R-:W-:-:S03]  /*9c10*/  MOV R7, R15 ;  /* 0x0000000f00077202 */ /* 0x000fc60000000f00 */
[----:B-1----:R-:W-:-:S04]  /*9c20*/  IMAD.WIDE.U32 R6, R2, 0xc0, R6 ;  /* 0x000000c002067825 */ /* 0x002fc800078e0006 */
[----:B------:R-:W-:-:S05]  /*9c30*/  IMAD R3, R3, 0xc0, RZ ;  /* 0x000000c003037824 */ /* 0x000fca00078e02ff */
[----:B------:R-:W-:-:S05]  /*9c40*/  IADD3 R7, PT, PT, R3, R7, RZ ;  /* 0x0000000703077210 */ /* 0x000fca0007ffe0ff */
[----:B------:R-:W-:Y:S01]  /*9c50*/  @!PT LDS RZ, [RZ] ;  /* 0x00000000fffff984 */ /* 0x000fe20000000800 */
[----:B------:R-:W-:Y:S01]  /*9c60*/  @!PT LDS RZ, [RZ] ;  /* 0x00000000fffff984 */ /* 0x000fe20000000800 */
[----:B------:R-:W-:Y:S01]  /*9c70*/  @!PT LDS RZ, [RZ] ;  /* 0x00000000fffff984 */ /* 0x000fe20000000800 */
[----:B------:R1:W-:Y:S01]  /*9c80*/  LDGSTS.E.BYPASS.LTC128B.128 [R225+0x3000], desc[UR6][R6.64] ;  /* 0x0300000006e17fae */ /* 0x0003e2000b981a06 */
[----:B------:R-:W-:Y:S05]  /*9c90*/  BRA `(.L_x_728) ;  /* 0x0000000000047947 */ /* 0x000fea0003800000 */
.L_x_729:
[----:B------:R1:W-:Y:S02]  /*9ca0*/  STS.128 [R225+0x3000], RZ ;  /* 0x003000ffe1007388 */ /* 0x0003e40000000c00 */
.L_x_728:
[----:B------:R-:W-:Y:S05]  /*9cb0*/  BSYNC.RECONVERGENT B0 ;  /* 0x0000000000007941 */ /* 0x000fea0003800200 */
.L_x_727:
[----:B-1--4-:R-:W-:Y:S01]  /*9cc0*/  IADD3 R6, PT, PT, R220, 0xa0, RZ ;  /* 0x000000a0dc067810 */ /* 0x012fe20007ffe0ff */
[----:B------:R-:W-:Y:S03]  /*9cd0*/  BSSY.RECONVERGENT B0, `(.L_x_730) ;  /* 0x000000f000007945 */ /* 0x000fe60003800200 */
[----:B------:R-:W-:-:S13]  /*9ce0*/  ISETP.GE.AND P0, PT, R6, R5, PT ;  /* 0x000000050600720c */ /* 0x000fda0003f06270 */
[----:B------:R-:W-:Y:S05]  /*9cf0*/  @P0 BRA `(.L_x_731) ;  /* 0x0000000000300947 */ /* 0x000fea0003800000 */
[----:B------:R-:W1:Y:S02]  /*9d00*/  LDCU UR5, c[0x0][0x440] ;  /* 0x00008800ff0577ac */ /* 0x000e640008000800 */
[----:B-1----:R-:W-:-:S13]  /*9d10*/  ISETP.GE.AND P0, PT, R148, UR5, PT ;  /* 0x0000000594007c0c */ /* 0x002fda000bf06270 */
        /* <DEDUP_REMOVED lines=9> */
.L_x_732:
[----:B------:R4:W-:Y:S02]  /*9db0*/  STS.128 [R225+0x3800], RZ ;  /* 0x003800ffe1007388 */ /* 0x0009e40000000c00 */
.L_x_731:
[----:B------:R-:W-:Y:S05]  /*9dc0*/  BSYNC.RECONVERGENT B0 ;  /* 0x0000000000007941 */ /* 0x000fea0003800200 */
.L_x_730:
        /* <DEDUP_REMOVED lines=8> */
[----:B------:R-:W-:Y:S02]  /*9e50*/  MOV R16, R14 ;  /* 0x0000000e00107202 */ /* 0x000fe40000000f00 */
        /* <DEDUP_REMOVED lines=9> */
.L_x_735:
[----:B------:R1:W-:Y:S02]  /*9ef0*/  STS.128 [R225+0x4000], RZ ;  /* 0x004000ffe1007388 */ /* 0x0003e40000000c00 */
.L_x_734:
[----:B------:R-:W-:Y:S05]  /*9f00*/  BSYNC.RECONVERGENT B0 ;  /* 0x0000000000007941 */ /* 0x000fea0003800200 */
.L_x_733:
[----:B------:R-:W-:Y:S01]  /*9f10*/  IADD3 R0, PT, PT, R220, 0xe0, RZ ;  /* 0x000000e0dc007810 */ /* 0x000fe20007ffe0ff */
[----:B------:R-:W-:Y:S03]  /*9f20*/  BSSY.RECONVERGENT B0, `(.L_x_736) ;  /* 0x0000010000007945 */ /* 0x000fe60003800200 */
[----:B------:R-:W-:-:S13]  /*9f30*/  ISETP.GE.AND P0, PT, R0, R5, PT ;  /* 0x000000050000720c */ /* 0x000fda0003f06270 */
[----:B------:R-:W-:Y:S05]  /*9f40*/  @P0 BRA `(.L_x_737) ;  /* 0x0000000000340947 */ /* 0x000fea0003800000 */
[----:B------:R-:W1:Y:S02]  /*9f50*/  LDCU UR5, c[0x0][0x440] ;  /* 0x00008800ff0577ac */ /* 0x000e640008000800 */
[----:B-1----:R-:W-:-:S13]  /*9f60*/  ISETP.GE.AND P0, PT, R148, UR5, PT ;  /* 0x0000000594007c0c */ /* 0x002fda000bf06270 */
[----:B------:R-:W-:Y:S05]  /*9f70*/  @P0 BRA `(.L_x_738) ;  /* 0x0000000000240947 */ /* 0x000fea0003800000 */
[----:B------:R-:W1:Y:S02]  /*9f80*/  LDC.64 R2, c[0x0][0x3b8] ;  /* 0x0000ee00ff027b82 */ /* 0x000e640000000a00 */
        /* <DEDUP_REMOVED lines=8> */
.L_x_738:
[----:B------:R1:W-:Y:S02]  /*a010*/  STS.128 [R225+0x4800], RZ ;  /* 0x004800ffe1007388 */ /* 0x0003e40000000c00 */
.L_x_737:
[----:B------:R-:W-:Y:S05]  /*a020*/  BSYNC.RECONVERGENT B0 ;  /* 0x0000000000007941 */ /* 0x000fea0003800200 */
.L_x_736:
[----:B------:R-:W0:Y:S01]  /*a030*/  LDGDEPBAR ;  /* 0x00000000000079af */ /* 0x000e220000000000 */
[----:B------:R-:W-:Y:S01]  /*a040*/  BSSY.RECONVERGENT B0, `(.L_x_739) ;  /* 0x000000f000007945 */ /* 0x000fe20003800200 */
[----:B------:R-:W-:-:S04]  /*a050*/  DEPBAR.LE SB0, 0x0 ;  /* 0x000080000000791a */ /* 0x000fc80000000000 */
[----:B------:R-:W-:Y:S06]  /*a060*/  BAR.SYNC.DEFER_BLOCKING 0x0 ;  /* 0x0000000000007b1d */ /* 0x000fec0000010000 */
        /* <DEDUP_REMOVED lines=9> */
.L_x_741:
[----:B------:R1:W-:Y:S01]  /*a100*/  STS.128 [R225+0x5000], RZ ;  /* 0x005000ffe1007388 */ /* 0x0003e20000000c00 */
[----:B------:R-:W-:Y:S05]  /*a110*/  BRA `(.L_x_742) ;  /* 0x0000000000047947 */ /* 0x000fea0003800000 */
.L_x_740:
[----:B------:R1:W-:Y:S02]  /*a120*/  STS.128 [R225+0x5000], RZ ;  /* 0x005000ffe1007388 */ /* 0x0003e40000000c00 */
.L_x_742:
[----:B------:R-:W-:Y:S05]  /*a130*/  BSYNC.RECONVERGENT B0 ;  /* 0x0000000000007941 */ /* 0x000fea0003800200 */
.L_x_739:
[----:B------:R-:W-:Y:S01]  /*a140*/  ISETP.GE.AND P0, PT, R24, R5, PT ;  /* 0x000000051800720c */ /* 0x000fe20003f06270 */
[----:B------:R-:W-:Y:S01]  /*a150*/  BSSY.RECONVERGENT B0, `(.L_x_743) ;  /* 0x000000e000007945 */ /* 0x000fe20003800200 */
[----:B-1----:R-:W-:-:S04]  /*a160*/  LEA R14, P1, R69, R218, 0x1 ;  /* 0x000000da450e7211 */ /* 0x002fc800078208ff */
[----:B------:R-:W-:-:S07]  /*a170*/  LEA.HI.X R15, R69, R219, R64, 0x1, P1 ;  /* 0x000000db450f7211 */ /* 0x000fce00008f0c40 */
[----:B------:R1:W-:Y:S01]  /*a180*/  @P0 STS.128 [R225+0x5800], RZ ;  /* 0x005800ffe1000388 */ /* 0x0003e20000000c00 */
[----:B------:R-:W-:Y:S05]  /*a190*/  @P0 BRA `(.L_x_744) ;  /* 0x0000000000240947 */ /* 0x000fea0003800000 */
[----:B------:R-:W2:Y:S02]  /*a1a0*/  LDCU UR5, c[0x0][0x440] ;  /* 0x00008800ff0577ac */ /* 0x000ea40008000800 */
[----:B--2---:R-:W-:-:S13]  /*a1b0*/  ISETP.GE.AND P0, PT, R148, UR5, PT ;  /* 0x0000000594007c0c */ /* 0x004fda000bf06270 */
[----:B------:R-:W-:Y:S05]  /*a1c0*/  @P0 BRA `(.L_x_745) ;  /* 0x0000000000140947 */ /* 0x000fea0003800000 */
[----:B------:R-:W-:Y:S01]  /*a1d0*/  @!PT LDS RZ, [RZ] ;  /* 0x00000000fffff984 */ /* 0x000fe20000000800 */
[----:B------:R-:W-:Y:S01]  /*a1e0*/  @!PT LDS RZ, [RZ] ;  /* 0x00000000fffff984 */ /* 0x000fe20000000800 */
[----:B------:R-:W-:Y:S01]  /*a1f0*/  @!PT LDS RZ, [RZ] ;  /* 0x00000000fffff984 */ /* 0x000fe20000000800 */
[----:B------:R2:W-:Y:S01]  /*a200*/  LDGSTS.E.BYPASS.LTC128B.128 [R225+0x5800], desc[UR6][R14.64] ;  /* 0x058000000ee17fae */ /* 0x0005e2000b981a06 */
[----:B------:R-:W-:Y:S05]  /*a210*/  BRA `(.L_x_744) ;  /* 0x0000000000047947 */ /* 0x000fea0003800000 */
.L_x_745:
[----:B------:R2:W-:Y:S02]  /*a220*/  STS.128 [R225+0x5800], RZ ;  /* 0x005800ffe1007388 */ /* 0x0005e40000000c00 */
.L_x_744:
[----:B------:R-:W-:Y:S05]  /*a230*/  BSYNC.RECONVERGENT B0 ;  /* 0x0000000000007941 */ /* 0x000fea0003800200 */
.L_x_743:
[----:B------:R-:W-:Y:S01]  /*a240*/  ISETP.GE.AND P0, PT, R12, R5, PT ;  /* 0x000000050c00720c */ /* 0x000fe20003f06270 */
[----:B------:R-:W-:-:S12]  /*a250*/  BSSY.RECONVERGENT B0, `(.L_x_746) ;  /* 0x000000f000007945 */ /* 0x000fd80003800200 */
[----:B------:R1:W-:Y:S01]  /*a260*/  @P0 STS.128 [R225+0x6000], RZ ;  /* 0x006000ffe1000388 */ /* 0x0003e20000000c00 */
[----:B------:R-:W-:Y:S05]  /*a270*/  @P0 BRA `(.L_x_747) ;  /* 0x0000000000300947 */ /* 0x000fea0003800000 */
[----:B------:R-:W2:Y:S02]  /*a280*/  LDCU UR5, c[0x0][0x440] ;  /* 0x00008800ff0577ac */ /* 0x000ea40008000800 */
[----:B--2---:R-:W-:-:S13]  /*a290*/  ISETP.GE.AND P0, PT, R148, UR5, PT ;  /* 0x0000000594007c0c */ /* 0x004fda000bf06270 */
[----:B------:R-:W-:Y:S05]  /*a2a0*/  @P0 BRA `(.L_x_748) ;  /* 0x0000000000200947 */ /* 0x000fea0003800000 */
[----:B------:R-:W2:Y:S02]  /*a2b0*/  LDC.64 R2, c[0x0][0x3c0] ;  /* 0x0000f000ff027b82 */ /* 0x000ea40000000a00 */
[----:B--2---:R-:W-:-:S04]  /*a2c0*/  LEA R12, P0, R2, R14, 0x6 ;  /* 0x0000000e020c7211 */ /* 0x004fc800078030ff */
[----:B-----5:R-:W-:-:S05]  /*a2d0*/  LEA.HI.X R13, R2, R15, R3, 0x6, P0 ;  /* 0x0000000f020d7211 */ /* 0x020fca00000f3403 */
[----:B------:R-:W-:Y:S01]  /*a2e0*/  @!PT LDS RZ, [RZ] ;  /* 0x00000000fffff984 */ /* 0x000fe20000000800 */
[----:B------:R-:W-:Y:S01]  /*a2f0*/  @!PT LDS RZ, [RZ] ;  /* 0x00000000fffff984 */ /* 0x000fe20000000800 */
[----:B------:R-:W-:Y:S01]  /*a300*/  @!PT LDS RZ, [RZ] ;  /* 0x00000000fffff984 */ /* 0x000fe20000000800 */
[----:B------:R2:W-:Y:S01]  /*a310*/  LDGSTS.E.BYPASS.LTC128B.128 [R225+0x6000], desc[UR6][R12.64] ;  /* 0x060000000ce17fae */ /* 0x0005e2000b981a06 */
[----:B------:R-:W-:Y:S05]  /*a320*/  BRA `(.L_x_747) ;  /* 0x0000000000047947 */ /* 0x000fea0003800000 */
.L_x_748:
[----:B------:R2:W-:Y:S02]  /*a330*/  STS.128 [R225+0x6000], RZ ;  /* 0x006000ffe1007388 */ /* 0x0005e40000000c00 */
.L_x_747:
[----:B------:R-:W-:Y:S05]  /*a340*/  BSYNC.RECONVERGENT B0 ;  /* 0x0000000000007941 */ /* 0x000fea0003800200 */
.L_x_746:
        /* <DEDUP_REMOVED lines=9> */
[----:B------:R-:W-:-:S05]  /*a3e0*/  LEA.HI.X R11, R2, R15, R3, 0x7, P0 ;  /* 0x0000000f020b7211 */ /* 0x000fca00000f3c03 */
[----:B------:R-:W-:Y:S01]  /*a3f0*/  @!PT LDS RZ, [RZ] ;  /* 0x00000000fffff984 */ /* 0x000fe20000000800 */
[----:B------:R-:W-:Y:S01]  /*a400*/  @!PT LDS RZ, [RZ] ;  /* 0x00000000fffff984 */ /* 0x000fe20000000800 */
[----:B------:R-:W-:Y:S01]  /*a410*/  @!PT LDS RZ, [RZ] ;  /* 0x00000000fffff984 */ /* 0x000fe20000000800 */
[----:B------:R2:W-:Y:S01]  /*a420*/  LDGSTS.E.BYPASS.LTC128B.128 [R225+0x6800], desc[UR6][R10.64] ;  /* 0x068000000ae17fae */ /* 0x0005e2000b981a06 */
[----:B------:R-:W-:Y:S05]  /*a430*/  BRA `(.L_x_750) ;  /* 0x0000000000047947 */ /* 0x000fea0003800000 */
.L_x_751:
[----:B------:R2:W-:Y:S02]  /*a440*/  STS.128 [R225+0x6800], RZ ;  /* 0x006800ffe1007388 */ /* 0x0005e40000000c00 */
.L_x_750:
[----:B------:R-:W-:Y:S05]  /*a450*/  BSYNC.RECONVERGENT B0 ;  /* 0x0000000000007941 */ /* 0x000fea0003800200 */
.L_x_749:
[----:B------:R-:W-:Y:S01]  /*a460*/  ISETP.GE.AND P0, PT, R8, R5, PT ;  /* 0x000000050800720c */ /* 0x000fe20003f06270 */
[----:B------:R-:W-:-:S12]  /*a470*/  BSSY.RECONVERGENT B0, `(.L_x_752) ;  /* 0x0000012000007945 */ /* 0x000fd80003800200 */
[----:B------:R1:W-:Y:S01]  /*a480*/  @P0 STS.128 [R225+0x7000], RZ ;  /* 0x007000ffe1000388 */ /* 0x0003e20000000c00 */
[----:B------:R-:W-:Y:S05]  /*a490*/  @P0 BRA `(.L_x_753) ;  /* 0x00000000003c0947 */ /* 0x000fea0003800000 */
[----:B------:R-:W2:Y:S02]  /*a4a0*/  LDCU UR5, c[0x0][0x440] ;  /* 0x00008800ff0577ac */ /* 0x000ea40008000800 */
[----:B--2---:R-:W-:-:S13]  /*a4b0*/  ISETP.GE.AND P0, PT, R148, UR5, PT ;  /* 0x0000000594007c0c */ /* 0x004fda000bf06270 */
[----:B------:R-:W-:Y:S05]  /*a4c0*/  @P0 BRA `(.L_x_754) ;  /* 0x00000000002c0947 */ /* 0x000fea0003800000 */
[----:B------:R-:W2:Y:S01]  /*a4d0*/  LDC.64 R2, c[0x0][0x3c0] ;  /* 0x0000f000ff027b82 */ /* 0x000ea20000000a00 */
[----:B------:R-:W-:Y:S02]  /*a4e0*/  MOV R8, R14 ;  /* 0x0000000e00087202 */ /* 0x000fe40000000f00 */
[----:B------:R-:W-:-:S03]  /*a4f0*/  MOV R9, R15 ;  /* 0x0000000f00097202 */ /* 0x000fc60000000f00 */
[----:B--2---:R-:W-:-:S04]  /*a500*/  IMAD.WIDE.U32 R8, R2, 0xc0, R8 ;  /* 0x000000c002087825 */ /* 0x004fc800078e0008 */
[----:B------:R-:W-:-:S05]  /*a510*/  IMAD R3, R3, 0xc0, RZ ;  /* 0x000000c003037824 */ /* 0x000fca00078e02ff */
[----:B------:R-:W-:-:S05]  /*a520*/  IADD3 R9, PT, PT, R3, R9, RZ ;  /* 0x0000000903097210 */ /* 0x000fca0007ffe0ff */
[----:B------:R-:W-:Y:S01]  /*a530*/  @!PT LDS RZ, [RZ] ;  /* 0x00000000fffff984 */ /* 0x000fe20000000800 */
[----:B------:R-:W-:Y:S01]  /*a540*/  @!PT LDS RZ, [RZ] ;  /* 0x00000000fffff984 */ /* 0x000fe20000000800 */
[----:B------:R-:W-:Y:S01]  /*a550*/  @!PT LDS RZ, [RZ] ;  /* 0x00000000fffff984 */ /* 0x000fe20000000800 */
[----:B------:R2:W-:Y:S01]  /*a560*/  LDGSTS.E.BYPASS.LTC128B.128 [R225+0x7000], desc[UR6][R8.64] ;  /* 0x0700000008e17fae */ /* 0x0005e2000b981a06 */
[----:B------:R-:W-:Y:S05]  /*a570*/  BRA `(.L_x_753) ;  /* 0x0000000000047947 */ /* 0x000fea0003800000 */
.L_x_754:
[----:B------:R2:W-:Y:S02]  /*a580*/  STS.128 [R225+0x7000], RZ ;  /* 0x007000ffe1007388 */ /* 0x0005e40000000c00 */
.L_x_753:
[----:B------:R-:W-:Y:S05]  /*a590*/  BSYNC.RECONVERGENT B0 ;  /* 0x0000000000007941 */ /* 0x000fea0003800200 */
.L_x_752:
        /* <DEDUP_REMOVED lines=15> */
.L_x_757:
[----:B------:R2:W-:Y:S02]  /*a690*/  STS.128 [R225+0x7800], RZ ;  /* 0x007800ffe1007388 */ /* 0x0005e40000000c00 */
.L_x_756:
[----:B------:R-:W-:Y:S05]  /*a6a0*/  BSYNC.RECONVERGENT B0 ;  /* 0x0000000000007941 */ /* 0x000fea0003800200 */
.L_x_755:
        /* <DEDUP_REMOVED lines=18> */
.L_x_760:
[----:B------:R2:W-:Y:S02]  /*a7d0*/  STS.128 [R225+0x8000], RZ ;  /* 0x008000ffe1007388 */ /* 0x0005e40000000c00 */
.L_x_759:
[----:B------:R-:W-:Y:S05]  /*a7e0*/  BSYNC.RECONVERGENT B0 ;  /* 0x0000000000007941 */ /* 0x000fea0003800200 */
.L_x_758:
        /* <DEDUP_REMOVED lines=16> */
.L_x_763:
[----:B------:R2:W-:Y:S02]  /*a8f0*/  STS.128 [R225+0x8800], RZ ;  /* 0x008800ffe1007388 */ /* 0x0005e40000000c00 */
.L_x_762:
[----:B------:R-:W-:Y:S05]  /*a900*/  BSYNC.RECONVERGENT B0 ;  /* 0x0000000000007941 */ /* 0x000fea0003800200 */
.L_x_761:
[----:B------:R-:W3:Y:S01]  /*a910*/  S2R R211, SR_TID.X ;  /* 0x0000000000d37919 */ /* 0x000ee20000002100 */
[----:B------:R-:W4:Y:S01]  /*a920*/  LDCU UR5, c[0x0][0x508] ;  /* 0x0000a100ff0577ac */ /* 0x000f220008000800 */
[----:B------:R-:W-:Y:S01]  /*a930*/  LOP3.LUT R62, R62, 0xfffffffd, RZ, 0xc0, !PT ;  /* 0xfffffffd3e3e7812 */ /* 0x000fe200078ec0ff */
[----:B------:R-:W0:Y:S01]  /*a940*/  LDGDEPBAR ;  /* 0x00000000000079af */ /* 0x000e220000000000 */
[C---:B---3--:R-:W-:Y:S01]  /*a950*/  IMAD.SHL.U32 R2, R211.reuse, 0x20, RZ ;  /* 0x00000020d3027824 */ /* 0x048fe200078e00ff */
[C---:B------:R-:W-:Y:S01]  /*a960*/  LOP3.LUT R209, R211.reuse, 0x8, RZ, 0xc0, !PT ;  /* 0x00000008d3d17812 */ /* 0x040fe200078ec0ff */
[----:B------:R-:W-:Y:S01]  /*a970*/  IMAD.SHL.U32 R5, R211, 0x10, RZ ;  /* 0x00000010d3057824 */ /* 0x000fe200078e00ff */
[----:B------:R-:W-:Y:S02]  /*a980*/  SHF.R.U32.HI R53, RZ, 0x1, R211 ;  /* 0x00000001ff357819 */ /* 0x000fe400000116d3 */
[----:B------:R-:W-:Y:S02]  /*a990*/  LOP3.LUT R0, R2, 0x120, RZ, 0xc0, !PT ;  /* 0x0000012002007812 */ /* 0x000fe400078ec0ff */
[----:B------:R-:W-:-:S02]  /*a9a0*/  LOP3.LUT R3, R5, 0x100, RZ, 0xc0, !PT ;  /* 0x0000010005037812 */ /* 0x000fc400078ec0ff */
[C---:B------:R-:W-:Y:S02]  /*a9b0*/  LOP3.LUT R209, R60.reuse, R209, RZ, 0x3c, !PT ;  /* 0x000000d13cd17212 */ /* 0x040fe400078e3cff */
[----:B------:R-:W-:Y:S02]  /*a9c0*/  LOP3.LUT R63, R60, 0x8, R53, 0x78, !PT ;  /* 0x000000083c3f7812 */ /* 0x000fe400078e7835 */
[----:B------:R-:W-:Y:S02]  /*a9d0*/  LOP3.LUT R210, R0, 0x3e00, R5, 0xf8, !PT ;  /* 0x00003e0000d27812 */ /* 0x000fe400078ef805 */
[----:B------:R-:W-:Y:S01]  /*a9e0*/  LOP3.LUT R2, R3, 0x20, R2, 0xf8, !PT ;  /* 0x0000002003027812 */ /* 0x000fe200078ef802 */
[----:B------:R-:W-:Y:S01]  /*a9f0*/  IMAD.MOV.U32 R3, RZ, RZ, 0x20 ;  /* 0x00000020ff037424 */ /* 0x000fe200078e00ff */
[----:B------:R-:W-:Y:S01]  /*aa00*/  LOP3.LUT P0, RZ, R211, 0x4, RZ, 0xc0, !PT ;  /* 0x00000004d3ff7812 */ /* 0x000fe2000780c0ff */
[----:B------:R-:W-:Y:S01]  /*aa10*/  IMAD.IADD R210, R210, 0x1, R63 ;  /* 0x00000001d2d27824 */ /* 0x000fe200078e023f */
[----:B------:R-:W-:Y:S01]  /*aa20*/  LOP3.LUT R53, R53, 0x1f0, RZ, 0xc0, !PT ;  /* 0x000001f035357812 */ /* 0x000fe200078ec0ff */
[----:B------:R-:W-:Y:S01]  /*aa30*/  IMAD.IADD R209, R209, 0x1, R2 ;  /* 0x00000001d1d17824 */ /* 0x000fe200078e0202 */
[----:B------:R-:W-:Y:S01]  /*aa40*/  SEL R3, R3, 0xffffffe0, !P0 ;  /* 0xffffffe003037807 */ /* 0x000fe20004000000 */
[----:B------:R-:W3:Y:S01]  /*aa50*/  S2R R2, SR_CTAID.X ;  /* 0x0000000000027919 */ /* 0x000ee20000002500 */
[----:B------:R-:W-:-:S02]  /*aa60*/  LEA R210, R210, UR4, 0x1 ;  /* 0x00000004d2d27c11 */ /* 0x000fc4000f8e08ff */
[----:B------:R-:W-:-:S03]  /*aa70*/  LEA R209, R209, UR4, 0x1 ;  /* 0x00000004d1d17c11 */ /* 0x000fc6000f8e08ff */
[----:B------:R-:W-:Y:S01]  /*aa80*/  LDSM.16.M88.4 R44, [R210] ;  /* 0x00000000d22c783b */ /* 0x000fe20000000200 */
[----:B------:R-:W-:Y:S01]  /*aa90*/  IMAD.IADD R60, R210, 0x1, R3 ;  /* 0x00000001d23c7824 */ /* 0x000fe200078e0203 */
[----:B------:R-:W-:Y:S01]  /*aaa0*/  @P0 LOP3.LUT R62, R62, 0x2, RZ, 0xfc, !PT ;  /* 0x000000023e3e0812 */ /* 0x000fe200078efcff */
[----:B------:R-:W-:Y:S01]  /*aab0*/  IMAD.IADD R3, R3, 0x1, R209 ;  /* 0x0000000103037824 */ /* 0x000fe200078e02d1 */
[----:B------:R-:W1:Y:S01]  /*aac0*/  LDSM.16.M88.4 R36, [R209+0x1000] ;  /* 0x00100000d124783b */ /* 0x000e620000000200 */
[----:B------:R-:W-:Y:S02]  /*aad0*/  ISETP.NE.AND P0, PT, R54, 0x1, PT ;  /* 0x000000013600780c */ /* 0x000fe40003f05270 */
[----:B------:R-:W-:Y:S01]  /*aae0*/  LOP3.LUT R62, R62, 0xfffffffe, RZ, 0xc0, !PT ;  /* 0xfffffffe3e3e7812 */ /* 0x000fe200078ec0ff */
[----:B------:R-:W1:Y:S04]  /*aaf0*/  LDSM.16.M88.4 R28, [R209+0x1400] ;  /* 0x00140000d11c783b */ /* 0x000e680000000200 */
[----:B------:R-:W1:Y:S04]  /*ab00*/  LDSM.16.M88.4 R20, [R209+0x1800] ;  /* 0x00180000d114783b */ /* 0x000e680000000200 */
[----:B--2--5:R-:W2:Y:S02]  /*ab10*/  LDSM.16.M88.4 R12, [R209+0x1c00] ;  /* 0x001c0000d10c783b */ /* 0x024ea40000000200 */
[----:B------:R-:W-:-:S02]  /*ab20*/  @P0 LOP3.LUT R62, R62, 0x1, RZ, 0xfc, !PT ;  /* 0x000000013e3e0812 */ /* 0x000fc400078efcff */
[----:B------:R-:W2:Y:S04]  /*ab30*/  LDSM.16.M88.4 R4, [R209+0x2000] ;  /* 0x00200000d104783b */ /* 0x000ea80000000200 */
[----:B------:R-:W2:Y:S01]  /*ab40*/  LDSM.16.M88.4 R132, [R209+0x2400] ;  /* 0x00240000d184783b */ /* 0x000ea20000000200 */
[----:B---3--:R-:W-:Y:S01]  /*ab50*/  IMAD R53, R2, 0x40, R53 ;  /* 0x0000004002357824 */ /* 0x008fe200078e0235 */
[----:B------:R-:W-:Y:S02]  /*ab60*/  LOP3.LUT R2, R220, 0x7, RZ, 0xc0, !PT ;  /* 0x00000007dc027812 */ /* 0x000fe400078ec0ff */
[----:B------:R-:W3:Y:S02]  /*ab70*/  LDSM.16.M88.4 R124, [R209+0x2800] ;  /* 0x00280000d17c783b */ /* 0x000ee40000000200 */
[----:B------:R-:W-:-:S02]  /*ab80*/  IADD3 R2, PT, PT, -R214, R2, R53 ;  /* 0x00000002d6027210 */ /* 0x000fc40007ffe135 */
[----:B------:R-:W3:Y:S02]  /*ab90*/  LDSM.16.M88.4 R116, [R209+0x2c00] ;  /* 0x002c0000d174783b */ /* 0x000ee40000000200 */
[--C-:B----4-:R-:W-:Y:S02]  /*aba0*/  IADD3 R2, PT, PT, R2, UR5, R61.reuse ;  /* 0x0000000502027c10 */ /* 0x110fe4000fffe03d */
[----:B------:R-:W4:Y:S02]  /*abb0*/  LDSM.16.M88.4 R108, [R209+0x3000] ;  /* 0x00300000d16c783b */ /* 0x000f240000000200 */
[C-C-:B------:R-:W-:Y:S02]  /*abc0*/  VIADDMNMX R52, R2.reuse, 0x1, R61.reuse, PT ;  /* 0x0000000102347846 */ /* 0x140fe4000380013d */
[----:B------:R-:W4:Y:S01]  /*abd0*/  LDSM.16.M88.4 R100, [R209+0x3400] ;  /* 0x00340000d164783b */ /* 0x000f220000000200 */
[----:B------:R-:W-:-:S03]  /*abe0*/  VIADDMNMX R53, R2, 0x9, R61, PT ;  /* 0x0000000902357846 */ /* 0x000fc6000380013d */
[----:B------:R-:W4:Y:S01]  /*abf0*/  LDSM.16.M88.4 R92, [R209+0x3800] ;  /* 0x00380000d15c783b */ /* 0x000f220000000200 */
[C---:B-1----:R-:W-:Y:S03]  /*ac00*/  HMMA.16816.F32.BF16 R40, R44.reuse, R36, RZ ;  /* 0x000000242c28723c */ /* 0x042fe600000418ff */
[----:B------:R-:W1:Y:S04]  /*ac10*/  LDSM.16.M88.4 R84, [R209+0x3c00] ;  /* 0x003c0000d154783b */ /* 0x000e680000000200 */
[----:B------:R-:W1:Y:S01]  /*ac20*/  LDSM.16.M88.4 R76, [R209+0x4000] ;  /* 0x00400000d14c783b */ /* 0x000e620000000200 */
[C---:B------:R-:W-:Y:S03]  /*ac30*/  HMMA.16816.F32.BF16 R32, R44.reuse, R28, RZ ;  /* 0x0000001c2c20723c */ /* 0x040fe600000418ff */
[----:B------:R-:W1:Y:S04]  /*ac40*/  LDSM.16.M88.4 R68, [R209+0x4400] ;  /* 0x00440000d144783b */ /* 0x000e680000000200 */
[----:B------:R-:W1:Y:S01]  /*ac50*/  LDSM.16.M88.4 R56, [R209+0x4800] ;  /* 0x00480000d138783b */ /* 0x000e620000000200 */
[C---:B------:R-:W-:Y:S03]  /*ac60*/  HMMA.16816.F32.BF16 R24, R44.reuse, R20, RZ ;  /* 0x000000142c18723c */ /* 0x040fe600000418ff */
[----:B------:R-:W1:Y:S04]  /*ac70*/  LDSM.16.M88.4 R164, [R209+0x4c00] ;  /* 0x004c0000d1a4783b */ /* 0x000e680000000200 */
[----:B------:R-:W-:Y:S01]  /*ac80*/  LDSM.16.M88.4 R188, [R60] ;  /* 0x000000003cbc783b */ /* 0x000fe20000000200 */
[C---:B--2---:R-:W-:Y:S03]  /*ac90*/  HMMA.16816.F32.BF16 R16, R44.reuse, R12, RZ ;  /* 0x0000000c2c10723c */ /* 0x044fe600000418ff */
        /* <DEDUP_REMOVED lines=14> */
[C---:B------:R-:W-:Y:S08]  /*ad80*/  HMMA.16816.F32.BF16 R12, R44.reuse, R14, RZ ;  /* 0x0000000e2c0c723c */ /* 0x040ff000000418ff */
[C---:B------:R-:W-:Y:S08]  /*ad90*/  HMMA.16816.F32.BF16 R4, R44.reuse, R6, RZ ;  /* 0x000000062c04723c */ /* 0x040ff000000418ff */
[C---:B------:R-:W-:Y:S08]  /*ada0*/  HMMA.16816.F32.BF16 R136, R44.reuse, R132, RZ ;  /* 0x000000842c88723c */ /* 0x040ff000000418ff */
[C---:B---3--:R-:W-:Y:S08]  /*adb0*/  HMMA.16816.F32.BF16 R128, R44.reuse, R124, RZ ;  /* 0x0000007c2c80723c */ /* 0x048ff000000418ff */
[C---:B------:R-:W-:Y:S08]  /*adc0*/  HMMA.16816.F32.BF16 R120, R44.reuse, R116, RZ ;  /* 0x000000742c78723c */ /* 0x040ff000000418ff */
[C---:B----4-:R-:W-:Y:S08]  /*add0*/  HMMA.16816.F32.BF16 R112, R44.reuse, R108, RZ ;  /* 0x0000006c2c70723c */ /* 0x050ff000000418ff */
[C---:B------:R-:W-:Y:S08]  /*ade0*/  HMMA.16816.F32.BF16 R104, R44.reuse, R100, RZ ;  /* 0x000000642c68723c */ /* 0x040ff000000418ff */
[C---:B------:R-:W-:Y:S08]  /*adf0*/  HMMA.16816.F32.BF16 R96, R44.reuse, R92, RZ ;  /* 0x0000005c2c60723c */ /* 0x040ff000000418ff */
[C---:B-1----:R-:W-:Y:S08]  /*ae00*/  HMMA.16816.F32.BF16 R88, R44.reuse, R84, RZ ;  /* 0x000000542c58723c */ /* 0x042ff000000418ff */
        /* <DEDUP_REMOVED lines=17> */
[C---:B------:R-:W-:Y:S01]  /*af20*/  HMMA.16816.F32.BF16 R36, R188.reuse, R162, R36 ;  /* 0x000000a2bc24723c */ /* 0x040fe20000041824 */
[----:B------:R-:W2:Y:S07]  /*af30*/  LDSM.16.M88.4 R160, [R3+0x3c00] ;  /* 0x003c000003a0783b */ /* 0x000eae0000000200 */
[C---:B------:R-:W-:Y:S08]  /*af40*/  HMMA.16816.F32.BF16 R32, R188.reuse, R156, R32 ;  /* 0x0000009cbc20723c */ /* 0x040ff00000041820 */
[C---:B------:R-:W-:Y:S01]  /*af50*/  HMMA.16816.F32.BF16 R28, R188.reuse, R158, R28 ;  /* 0x0000009ebc1c723c */ /* 0x040fe2000004181c */
[----:B------:R-:W3:Y:S07]  /*af60*/  LDSM.16.M88.4 R156, [R3+0x4000] ;  /* 0x00400000039c783b */ /* 0x000eee0000000200 */
[C---:B------:R-:W-:Y:S08]  /*af70*/  HMMA.16816.F32.BF16 R24, R188.reuse, R152, R24 ;  /* 0x00000098bc18723c */ /* 0x040ff00000041818 */
[C---:B------:R-:W-:Y:S01]  /*af80*/  HMMA.16816.F32.BF16 R20, R188.reuse, R154, R20 ;  /* 0x0000009abc14723c */ /* 0x040fe20000041814 */
[----:B------:R-:W4:Y:S07]  /*af90*/  LDSM.16.M88.4 R152, [R3+0x4400] ;  /* 0x004400000398783b */ /* 0x000f2e0000000200 */
[C---:B------:R-:W-:Y:S08]  /*afa0*/  HMMA.16816.F32.BF16 R16, R188.reuse, R144, R16 ;  /* 0x00000090bc10723c */ /* 0x040ff00000041810 */
[C---:B------:R-:W-:Y:S01]  /*afb0*/  HMMA.16816.F32.BF16 R12, R188.reuse, R146, R12 ;  /* 0x00000092bc0c723c */ /* 0x040fe2000004180c */
[----:B------:R-:W4:Y:S07]  /*afc0*/  LDSM.16.M88.4 R144, [R3+0x4800] ;  /* 0x004800000390783b */ /* 0x000f2e0000000200 */
[C---:B------:R-:W-:Y:S08]  /*afd0*/  HMMA.16816.F32.BF16 R8, R188.reuse, R140, R8 ;  /* 0x0000008cbc08723c */ /* 0x040ff00000041808 */
[----:B------:R-:W-:Y:S01]  /*afe0*/  HMMA.16816.F32.BF16 R4, R188, R142, R4 ;  /* 0x0000008ebc04723c */ /* 0x000fe20000041804 */
[----:B------:R-:W4:Y:S01]  /*aff0*/  LDSM.16.M88.4 R140, [R3+0x4c00] ;  /* 0x004c0000038c783b */ /* 0x000f220000000200 */
[----:B------:R-:W-:-:S06]  /*b000*/  DEPBAR.LE SB0, 0x0 ;  /* 0x000080000000791a */ /* 0x000fcc0000000000 */
        /* <DEDUP_REMOVED lines=10> */
[C---:B-1----:R-:W-:Y:S08]  /*b0b0*/  HMMA.16816.F32.BF16 R96, R188.reuse, R164, R96 ;  /* 0x000000a4bc60723c */ /* 0x042ff00000041860 */
[C---:B------:R-:W-:Y:S08]  /*b0c0*/  HMMA.16816.F32.BF16 R92, R188.reuse, R166, R92 ;  /* 0x000000a6bc5c723c */ /* 0x040ff0000004185c */
[C---:B--2---:R-:W-:Y:S08]  /*b0d0*/  HMMA.16816.F32.BF16 R88, R188.reuse, R160, R88 ;  /* 0x000000a0bc58723c */ /* 0x044ff00000041858 */
[C---:B------:R-:W-:Y:S08]  /*b0e0*/  HMMA.16816.F32.BF16 R84, R188.reuse, R162, R84 ;  /* 0x000000a2bc54723c */ /* 0x040ff00000041854 */
[C---:B---3--:R-:W-:Y:S08]  /*b0f0*/  HMMA.16816.F32.BF16 R80, R188.reuse, R156, R80 ;  /* 0x0000009cbc50723c */ /* 0x048ff00000041850 */
[C---:B------:R-:W-:Y:S08]  /*b100*/  HMMA.16816.F32.BF16 R76, R188.reuse, R158, R76 ;  /* 0x0000009ebc4c723c */ /* 0x040ff0000004184c */
[C---:B----4-:R-:W-:Y:S08]  /*b110*/  HMMA.16816.F32.BF16 R72, R188.reuse, R152, R72 ;  /* 0x00000098bc48723c */ /* 0x050ff00000041848 */
[C---:B------:R-:W-:Y:S08]  /*b120*/  HMMA.16816.F32.BF16 R68, R188.reuse, R154, R68 ;  /* 0x0000009abc44723c */ /* 0x040ff00000041844 */
[C---:B------:R-:W-:Y:S08]  /*b130*/  HMMA.16816.F32.BF16 R64, R188.reuse, R144, R64 ;  /* 0x00000090bc40723c */ /* 0x040ff00000041840 */
        /* <DEDUP_REMOVED lines=8> */
[----:B------:R-:W1:Y:S02]  /*b1c0*/  LDCU UR5, c[0x0][0x3b8] ;  /* 0x00007700ff0577ac */ /* 0x000e640008000800 */
[----:B-1----:R-:W-:Y:S01]  /*b1d0*/  IMAD.U32 R140, RZ, RZ, UR5 ;  /* 0x00000005ff8c7e24 */ /* 0x002fe2000f8e00ff */
[----:B------:R-:W-:Y:S02]  /*b1e0*/  UMOV UR5, URZ ;  /* 0x000000ff00057c82 */ /* 0x000fe40008000000 */
[----:B------:R-:W-:Y:S01]  /*b1f0*/  IADD3 R61, P0, PT, RZ, -UR5, RZ ;  /* 0x80000005ff3d7c10 */ /* 0x000fe2000ff1e0ff */
[----:B------:R-:W-:-:S04]  /*b200*/  IMAD.SHL.U32 R2, R140, 0x100, RZ ;  /* 0x000001008c027824 */ /* 0x000fc800078e00ff */
[----:B------:R-:W-:-:S05]  /*b210*/  IMAD.X R2, RZ, RZ, ~R2, P0 ;  /* 0x000000ffff027224 */ /* 0x000fca00000e0e02 */
[----:B------:R-:W-:-:S04]  /*b220*/  SHF.R.S64 R61, R61, 0x1f, R2 ;  /* 0x0000001f3d3d7819 */ /* 0x000fc80000001002 */
[----:B------:R-:W-:-:S04]  /*b230*/  IADD3 R216, P0, PT, R61, R216, RZ ;  /* 0x000000d83dd87210 */ /* 0x000fc80007f1e0ff */
[----:B------:R-:W-:Y:S01]  /*b240*/  LEA.HI.X.SX32 R215, R2, R215, 0x1, P0 ;  /* 0x000000d702d77211 */ /* 0x000fe200000f0eff */
[----:B------:R-:W-:Y:S08]  /*b250*/  BRA `(.L_x_766) ;  /* 0x0000000000f47947 */ /* 0x000ff00003800000 */
.L_x_765:
        /* <DEDUP_REMOVED lines=31> */
[----:B------:R-:W-:Y:S01]  /*b450*/  ISETP.GE.U32.AND P3, PT, R144, R61, PT ;  /* 0x0000003d9000720c */ /* 0x000fe20003f66070 */
[----:B------:R-:W1:Y:S01]  /*b460*/  LDC.64 R140, c[0x0][0x3b8] ;  /* 0x0000ee00ff8c7b82 */ /* 0x000e620000000a00 */
[----:B------:R-:W-:Y:S02]  /*b470*/  ISETP.GE.AND P1, PT, R147, RZ, PT ;  /* 0x000000ff9300720c */ /* 0x000fe40003f26270 */
[----:B------:R-:W-:-:S02]  /*b480*/  ISETP.NE.AND P0, PT, R2, RZ, PT ;  /* 0x000000ff0200720c */ /* 0x000fc40003f05270 */
[----:B------:R-:W-:-:S05]  /*b490*/  LOP3.LUT R61, RZ, R2, RZ, 0x33, !PT ;  /* 0x00000002ff3d7212 */ /* 0x000fca00078e33ff */
        /* <DEDUP_REMOVED lines=13> */
[-C--:B-1----:R-:W-:Y:S02]  /*b570*/  IMAD R2, R145, R140.reuse, RZ ;  /* 0x0000008c91027224 */ /* 0x082fe400078e02ff */
        /* <DEDUP_REMOVED lines=11> */
.L_x_766:
[----:B------:R-:W1:Y:S01]  /*b630*/  LDC R61, c[0x0][0x3bc] ;  /* 0x0000ef00ff3d7b82 */ /* 0x000e620000000800 */
[----:B------:R-:W2:Y:S01]  /*b640*/  LDCU UR5, c[0x0][0x440] ;  /* 0x00008800ff0577ac */ /* 0x000ea20008000800 */
[C---:B------:R-:W-:Y:S01]  /*b650*/  IMAD.SHL.U32 R141, R140.reuse, 0x40, RZ ;  /* 0x000000408c8d7824 */ /* 0x040fe200078e00ff */
[----:B------:R-:W-:-:S04]  /*b660*/  LEA R144, P1, R140, R216, 0x6 ;  /* 0x000000d88c907211 */ /* 0x000fc800078230ff */
[----:B------:R-:W-:Y:S02]  /*b670*/  IADD3 R142, P2, PT, R141, R144, RZ ;  /* 0x000000908d8e7210 */ /* 0x000fe40007f5e0ff */
[----:B--2---:R-:W-:Y:S02]  /*b680*/  ISETP.GE.AND P0, PT, R148, UR5, PT ;  /* 0x0000000594007c0c */ /* 0x004fe4000bf06270 */
[C-C-:B-1----:R-:W-:Y:S02]  /*b690*/  SHF.L.U64.HI R2, R140.reuse, 0x6, R61.reuse ;  /* 0x000000068c027819 */ /* 0x142fe4000001023d */
[----:B------:R-:W-:Y:S02]  /*b6a0*/  LEA.HI.X R145, R140, R215, R61, 0x6, P1 ;  /* 0x000000d78c917211 */ /* 0x000fe400008f343d */
[----:B------:R-:W-:-:S03]  /*b6b0*/  IADD3 R152, P1, PT, R142, R141, RZ ;  /* 0x0000008d8e987210 */ /* 0x000fc60007f3e0ff */
[----:B------:R-:W-:Y:S01]  /*b6c0*/  IMAD.X R143, R2, 0x1, R145, P2 ;  /* 0x00000001028f7824 */ /* 0x000fe200010e0691 */
[----:B------:R-:W-:-:S03]  /*b6d0*/  IADD3 R150, P2, PT, R152, R141, RZ ;  /* 0x0000008d98967210 */ /* 0x000fc60007f5e0ff */
[----:B------:R-:W-:Y:S02]  /*b6e0*/  @!P0 IMAD.MOV.U32 R217, RZ, RZ, R215 ;  /* 0x000000ffffd98224 */ /* 0x000fe400078e00d7 */
[--C-:B------:R-:W-:Y:S01]  /*b6f0*/  IMAD.X R153, R143, 0x1, R2.reuse, P1 ;  /* 0x000000018f997824 */ /* 0x100fe200008e0602 */
[-C--:B------:R-:W-:Y:S02]  /*b700*/  IADD3 R146, P1, PT, R150, R141.reuse, RZ ;  /* 0x0000008d96927210 */ /* 0x080fe40007f3e0ff */
[----:B------:R-:W-:Y:S01]  /*b710*/  @!PT LDS RZ, [RZ] ;  /* 0x00000000fffff984 */ /* 0x000fe20000000800 */
[----:B------:R-:W-:Y:S01]  /*b720*/  @!PT LDS RZ, [RZ] ;  /* 0x00000000fffff984 */ /* 0x000fe20000000800 */
[----:B------:R-:W-:Y:S01]  /*b730*/  @!PT LDS RZ, [RZ] ;  /* 0x00000000fffff984 */ /* 0x000fe20000000800 */
[----:B------:R1:W-:Y:S01]  /*b740*/  @!P0 LDGSTS.E.BYPASS.LTC128B.128 [R225+0x1000], desc[UR6][R216.64] ;  /* 0x01000000d8e18fae */ /* 0x0003e2000b981a06 */
[--C-:B------:R-:W-:Y:S01]  /*b750*/  IMAD.X R151, R153, 0x1, R2.reuse, P2 ;  /* 0x0000000199977824 */ /* 0x100fe200010e0602 */
[-C--:B------:R-:W-:Y:S02]  /*b760*/  IADD3 R140, P2, PT, R146, R141.reuse, RZ ;  /* 0x0000008d928c7210 */ /* 0x080fe40007f5e0ff */
[----:B------:R1:W-:Y:S01]  /*b770*/  @P0 STS.128 [R225+0x1000], RZ ;  /* 0x001000ffe1000388 */ /* 0x0003e20000000c00 */
[----:B------:R-:W-:Y:S01]  /*b780*/  IMAD.X R147, R151, 0x1, R2, P1 ;  /* 0x0000000197937824 */ /* 0x000fe200008e0602 */
[----:B------:R-:W-:-:S02]  /*b790*/  @!P0 IADD3 R154, P1, PT, R140, R141, RZ ;  /* 0x0000008d8c9a8210 */ /* 0x000fc40007f3e0ff */
[----:B------:R-:W-:Y:S01]  /*b7a0*/  @!PT LDS RZ, [RZ] ;  /* 0x00000000fffff984 */ /* 0x000fe20000000800 */
[----:B------:R-:W-:Y:S01]  /*b7b0*/  @!PT LDS RZ, [RZ] ;  /* 0x00000000fffff984 */ /* 0x000fe20000000800 */
[----:B------:R-:W-:Y:S01]  /*b7c0*/  @!PT LDS RZ, [RZ] ;  /* 0x00000000fffff984 */ /* 0x000fe20000000800 */
[----:B------:R1:W-:Y:S01]  /*b7d0*/  @!P0 LDGSTS.E.BYPASS.LTC128B.128 [R225+0x1800], desc[UR6][R144.64] ;  /* 0x0180000090e18fae */ /* 0x0003e2000b981a06 */
[----:B------:R-:W-:-:S03]  /*b7e0*/  IMAD.X R141, R147, 0x1, R2, P2 ;  /* 0x00000001938d7824 */ /* 0x000fc600010e0602 */
[----:B------:R1:W-:Y:S01]  /*b7f0*/  @P0 STS.128 [R225+0x1800], RZ ;  /* 0x001800ffe1000388 */ /* 0x0003e20000000c00 */
[----:B------:R-:W-:-:S03]  /*b800*/  @!P0 IMAD.X R155, R141, 0x1, R2, P1 ;  /* 0x000000018d9b8824 */ /* 0x000fc600008e0602 */
        /* <DEDUP_REMOVED lines=30> */
[----:B------:R-:W0:Y:S02]  /*b9f0*/  LDGDEPBAR ;  /* 0x00000000000079af */ /* 0x000e240000000000 */
.L_x_764:
[----:B------:R-:W-:Y:S01]  /*ba00*/  IMAD.SHL.U32 R61, R211, 0x2, RZ ;  /* 0x00000002d33d7824 */ /* 0x000fe200078e00ff */
[----:B------:R-:W2:Y:S01]  /*ba10*/  LDCU UR10, c[0x0][0x45c] ;  /* 0x00008b80ff0a77ac */ /* 0x000ea20008000800 */
[----:B------:R-:W-:Y:S02]  /*ba20*/  IMAD.IADD R208, R0, 0x1, R63 ;  /* 0x0000000100d07824 */ /* 0x000fe400078e023f */
[----:B------:R-:W-:Y:S01]  /*ba30*/  IMAD.MOV.U32 R228, RZ, RZ, -0x1 ;  /* 0xffffffffffe47424 */ /* 0x000fe200078e00ff */
[----:B------:R-:W-:Y:S02]  /*ba40*/  LOP3.LUT R61, R61, 0x6, RZ, 0xc0, !PT ;  /* 0x000000063d3d7812 */ /* 0x000fe400078ec0ff */
[----:B------:R-:W-:-:S03]  /*ba50*/  LEA R208, R208, UR4, 0x1 ;  /* 0x00000004d0d07c11 */ /* 0x000fc6000f8e08ff */
[----:B-1----:R-:W-:Y:S02]  /*ba60*/  IMAD R150, R54, 0x100, R61 ;  /* 0x0000010036967824 */ /* 0x002fe400078e023d */
[----:B------:R-:W-:Y:S02]  /*ba70*/  VIADD R151, R208, 0x5020 ;  /* 0x00005020d0977836 */ /* 0x000fe40000000000 */
[C---:B------:R-:W-:Y:S02]  /*ba80*/  VIADD R2, R150.reuse, 0xffffff00 ;  /* 0xffffff0096027836 */ /* 0x040fe40000000000 */
[----:B------:R-:W-:Y:S02]  /*ba90*/  VIADD R61, R150, 0xffffff01 ;  /* 0xffffff01963d7836 */ /* 0x000fe40000000000 */
[----:B------:R-:W-:Y:S01]  /*baa0*/  VIADD R224, R208, 0x5000 ;  /* 0x00005000d0e07836 */ /* 0x000fe20000000000 */
[CC--:B------:R-:W-:Y:S01]  /*bab0*/  ISETP.GE.AND P2, PT, R2.reuse, R52.reuse, PT ;  /* 0x000000340200720c */ /* 0x0c0fe20003f46270 */
[----:B------:R-:W-:Y:S01]  /*bac0*/  IMAD.MOV.U32 R63, RZ, RZ, R151 ;  /* 0x000000ffff3f7224 */ /* 0x000fe200078e0097 */
[----:B------:R-:W-:Y:S01]  /*bad0*/  ISETP.GE.AND P0, PT, R2, R53, PT ;  /* 0x000000350200720c */ /* 0x000fe20003f06270 */
[----:B------:R-:W-:Y:S01]  /*bae0*/  VIADD R2, R150, 0xffffff08 ;  /* 0xffffff0896027836 */ /* 0x000fe20000000000 */
[----:B------:R-:W-:-:S02]  /*baf0*/  ISETP.GE.AND P1, PT, R61, R52, PT ;  /* 0x000000343d00720c */ /* 0x000fc40003f26270 */
[-C--:B------:R-:W-:Y:S01]  /*bb00*/  ISETP.GE.AND P3, PT, R61, R53.reuse, PT ;  /* 0x000000353d00720c */ /* 0x080fe20003f66270 */
[----:B------:R-:W-:Y:S01]  /*bb10*/  VIADD R61, R150, 0xffffff09 ;  /* 0xffffff09963d7836 */ /* 0x000fe20000000000 */
[C---:B------:R-:W-:Y:S02]  /*bb20*/  ISETP.GE.AND P6, PT, R2.reuse, R52, PT ;  /* 0x000000340200720c */ /* 0x040fe40003fc6270 */
[----:B------:R-:W-:Y:S01]  /*bb30*/  ISETP.GE.AND P5, PT, R2, R53, PT ;  /* 0x000000350200720c */ /* 0x000fe20003fa6270 */
[----:B------:R-:W-:Y:S01]  /*bb40*/  VIADD R2, R150, 0xffffff10 ;  /* 0xffffff1096027836 */ /* 0x000fe20000000000 */
[----:B------:R-:W-:Y:S01]  /*bb50*/  FSEL R194, R40, -INF , !P2 ;  /* 0xff80000028c27808 */ /* 0x000fe20005000000 */
[----:B------:R-:W-:Y:S01]  /*bb60*/  VIADD R40, R150, 0xffffff11 ;  /* 0xffffff1196287836 */ /* 0x000fe20000000000 */
[----:B------:R-:W-:Y:S02]  /*bb70*/  FSEL R196, R41, -INF , !P1 ;  /* 0xff80000029c47808 */ /* 0x000fe40004800000 */
[----:B------:R-:W-:-:S02]  /*bb80*/  FSEL R195, R42, -INF , !P0 ;  /* 0xff8000002ac37808 */ /* 0x000fc40004000000 */
[CC--:B------:R-:W-:Y:S02]  /*bb90*/  ISETP.GE.AND P1, PT, R2.reuse, R52.reuse, PT ;  /* 0x000000340200720c */ /* 0x0c0fe40003f26270 */
[-C--:B------:R-:W-:Y:S01]  /*bba0*/  ISETP.GE.AND P2, PT, R2, R53.reuse, PT ;  /* 0x000000350200720c */ /* 0x080fe20003f46270 */
[----:B------:R-:W-:Y:S01]  /*bbb0*/  VIADD R2, R150, 0xffffff18 ;  /* 0xffffff1896027836 */ /* 0x000fe20000000000 */
[C---:B------:R-:W-:Y:S02]  /*bbc0*/  ISETP.GE.AND P0, PT, R61.reuse, R53, PT ;  /* 0x000000353d00720c */ /* 0x040fe40003f06270 */
[----:B------:R-:W-:Y:S02]  /*bbd0*/  ISETP.GE.AND P4, PT, R61, R52, PT ;  /* 0x000000343d00720c */ /* 0x000fe40003f86270 */
[----:B------:R-:W-:Y:S02]  /*bbe0*/  FSEL R193, R43, -INF , !P3 ;  /* 0xff8000002bc17808 */ /* 0x000fe40005800000 */
[----:B------:R-:W-:-:S02]  /*bbf0*/  FSEL R199, R39, -INF , !P0 ;  /* 0xff80000027c77808 */ /* 0x000fc40004000000 */
[----:B------:R-:W-:Y:S02]  /*bc00*/  FSEL R197, R38, -INF , !P5 ;  /* 0xff80000026c57808 */ /* 0x000fe40006800000 */
[----:B------:R-:W-:Y:S02]  /*bc10*/  FSEL R192, R37, -INF , !P4 ;  /* 0xff80000025c07808 */ /* 0x000fe40006000000 */
[CC--:B------:R-:W-:Y:S02]  /*bc20*/  ISETP.GE.AND P3, PT, R2.reuse, R52.reuse, PT ;  /* 0x000000340200720c */ /* 0x0c0fe40003f66270 */
[----:B------:R-:W-:Y:S01]  /*bc30*/  ISETP.GE.AND P0, PT, R2, R53, PT ;  /* 0x000000350200720c */ /* 0x000fe20003f06270 */
[----:B------:R-:W-:Y:S01]  /*bc40*/  VIADD R2, R150, 0xffffff20 ;  /* 0xffffff2096027836 */ /* 0x000fe20000000000 */
[----:B------:R-:W-:Y:S01]  /*bc50*/  FSEL R198, R36, -INF , !P6 ;  /* 0xff80000024c67808 */ /* 0x000fe20007000000 */
[----:B------:R-:W-:Y:S01]  /*bc60*/  VIADD R36, R150, 0xffffff19 ;  /* 0xffffff1996247836 */ /* 0x000fe20000000000 */
[----:B------:R-:W-:-:S02]  /*bc70*/  ISETP.GE.AND P5, PT, R40, R52, PT ;  /* 0x000000342800720c */ /* 0x000fc40003fa6270 */
[----:B------:R-:W-:Y:S02]  /*bc80*/  ISETP.GE.AND P4, PT, R40, R53, PT ;  /* 0x000000352800720c */ /* 0x000fe40003f86270 */
[----:B------:R-:W-:Y:S02]  /*bc90*/  FSEL R190, R33, -INF , !P5 ;  /* 0xff80000021be7808 */ /* 0x000fe40006800000 */
[----:B------:R-:W-:Y:S02]  /*bca0*/  FSEL R35, R35, -INF , !P4 ;  /* 0xff80000023237808 */ /* 0x000fe40006000000 */
[----:B------:R-:W-:Y:S01]  /*bcb0*/  FSEL R188, R32, -INF , !P1 ;  /* 0xff80000020bc7808 */ /* 0x000fe20004800000 */
[----:B------:R-:W-:Y:S01]  /*bcc0*/  VIADD R32, R150, 0xffffff21 ;  /* 0xffffff2196207836 */ /* 0x000fe20000000000 */
[----:B------:R-:W-:Y:S02]  /*bcd0*/  FSEL R39, R34, -INF , !P2 ;  /* 0xff80000022277808 */ /* 0x000fe40005000000 */
[----:B------:R-:W-:-:S02]  /*bce0*/  ISETP.GE.AND P5, PT, R2, R52, PT ;  /* 0x000000340200720c */ /* 0x000fc40003fa6270 */
[-C--:B------:R-:W-:Y:S01]  /*bcf0*/  ISETP.GE.AND P4, PT, R2, R53.reuse, PT ;  /* 0x000000350200720c */ /* 0x080fe20003f86270 */
[----:B------:R-:W-:Y:S01]  /*bd00*/  VIADD R2, R150, 0xffffff28 ;  /* 0xffffff2896027836 */ /* 0x000fe20000000000 */
[C---:B------:R-:W-:Y:S02]  /*bd10*/  ISETP.GE.AND P1, PT, R36.reuse, R52, PT ;  /* 0x000000342400720c */ /* 0x040fe40003f26270 */
[----:B------:R-:W-:Y:S02]  /*bd20*/  ISETP.GE.AND P2, PT, R36, R53, PT ;  /* 0x000000352400720c */ /* 0x000fe40003f46270 */
[----:B------:R-:W-:Y:S02]  /*bd30*/  FSEL R36, R29, -INF , !P1 ;  /* 0xff8000001d247808 */ /* 0x000fe40004800000 */
[----:B------:R-:W-:Y:S02]  /*bd40*/  FSEL R37, R31, -INF , !P2 ;  /* 0xff8000001f257808 */ /* 0x000fe40005000000 */
[----:B------:R-:W-:Y:S01]  /*bd50*/  FSEL R38, R28, -INF , !P3 ;  /* 0xff8000001c267808 */ /* 0x000fe20005800000 */
[----:B------:R-:W-:Y:S01]  /*bd60*/  VIADD R28, R150, 0xffffff29 ;  /* 0xffffff29961c7836 */ /* 0x000fe20000000000 */
        /* <DEDUP_REMOVED lines=8> */
[----:B------:R-:W-:Y:S01]  /*bdf0*/  FSEL R186, R24, -INF , !P5 ;  /* 0xff80000018ba7808 */ /* 0x000fe20006800000 */
[----:B------:R-:W-:Y:S01]  /*be00*/  VIADD R24, R150, 0xffffff31 ;  /* 0xffffff3196187836 */ /* 0x000fe20000000000 */
[----:B------:R-:W-:Y:S02]  /*be10*/  FSEL R29, R26, -INF , !P4 ;  /* 0xff8000001a1d7808 */ /* 0x000fe40006000000 */
[CC--:B------:R-:W-:Y:S02]  /*be20*/  ISETP.GE.AND P3, PT, R2.reuse, R52.reuse, PT ;  /* 0x000000340200720c */ /* 0x0c0fe40003f66270 */
[-C--:B------:R-:W-:Y:S01]  /*be30*/  ISETP.GE.AND P0, PT, R2, R53.reuse, PT ;  /* 0x000000350200720c */ /* 0x080fe20003f06270 */
[----:B------:R-:W-:Y:S01]  /*be40*/  VIADD R2, R150, 0xffffff38 ;  /* 0xffffff3896027836 */ /* 0x000fe20000000000 */
[C---:B------:R-:W-:Y:S02]  /*be50*/  ISETP.GE.AND P5, PT, R28.reuse, R52, PT ;  /* 0x000000341c00720c */ /* 0x040fe40003fa6270 */
[----:B------:R-:W-:-:S02]  /*be60*/  ISETP.GE.AND P4, PT, R28, R53, PT ;  /* 0x000000351c00720c */ /* 0x000fc40003f86270 */
[----:B------:R-:W-:Y:S02]  /*be70*/  FSEL R32, R21, -INF , !P5 ;  /* 0xff80000015207808 */ /* 0x000fe40006800000 */
[----:B------:R-:W-:Y:S02]  /*be80*/  FSEL R191, R23, -INF , !P4 ;  /* 0xff80000017bf7808 */ /* 0x000fe40006000000 */
[----:B------:R-:W-:Y:S01]  /*be90*/  FSEL R30, R20, -INF , !P1 ;  /* 0xff800000141e7808 */ /* 0x000fe20004800000 */
[----:B------:R-:W-:Y:S01]  /*bea0*/  VIADD R20, R150, 0xffffff39 ;  /* 0xffffff3996147836 */ /* 0x000fe20000000000 */
[----:B------:R-:W-:Y:S02]  /*beb0*/  FSEL R189, R22, -INF , !P2 ;  /* 0xff80000016bd7808 */ /* 0x000fe40005000000 */
[CC--:B------:R-:W-:Y:S02]  /*bec0*/  ISETP.GE.AND P5, PT, R2.reuse, R52.reuse, PT ;  /* 0x000000340200720c */ /* 0x0c0fe40003fa6270 */
[----:B------:R-:W-:Y:S01]  /*bed0*/  ISETP.GE.AND P4, PT, R2, R53, PT ;  /* 0x000000350200720c */ /* 0x000fe20003f86270 */
        /* <DEDUP_REMOVED lines=13> */
[----:B------:R-:W-:Y:S01]  /*bfb0*/  FSEL R180, R13, -INF , !P3 ;  /* 0xff8000000db47808 */ /* 0x000fe20005800000 */
[----:B------:R-:W-:Y:S01]  /*bfc0*/  LDSM.16.MT88.4 R20, [R208+0x5000] ;  /* 0x00500000d014783b */ /* 0x000fe20000004200 */
        /* <DEDUP_REMOVED lines=89> */
[----:B------:R-:W-:Y:S02]  /*c560*/  FMNMX3.FTZ R5, R194, R196, R198, !PT ;  /* 0x000000c4c2057276 */ /* 0x000fe400078100c6 */
        /* <DEDUP_REMOVED lines=10> */
[----:B------:R-:W-:Y:S02]  /*c610*/  FMNMX3.FTZ R5, R5, R192, R188, !PT ;  /* 0x000000c005057276 */ /* 0x000fe400078100bc */
[----:B------:R-:W-:-:S02]  /*c620*/  FMNMX3.FTZ R6, R195, R193, R197, !PT ;  /* 0x000000c1c3067276 */ /* 0x000fc400078100c5 */
[----:B------:R-:W-:Y:S02]  /*c630*/  FSEL R138, R109, -INF , !P5 ;  /* 0xff8000006d8a7808 */ /* 0x000fe40006800000 */
[----:B------:R-:W-:Y:S02]  /*c640*/  FSEL R137, R111, -INF , !P4 ;  /* 0xff8000006f897808 */ /* 0x000fe40006000000 */
[----:B------:R-:W-:Y:S02]  /*c650*/  FSEL R136, R108, -INF , !P1 ;  /* 0xff8000006c887808 */ /* 0x000fe40004800000 */
[----:B------:R-:W-:Y:S02]  /*c660*/  FSEL R131, R110, -INF , !P2 ;  /* 0xff8000006e837808 */ /* 0x000fe40005000000 */
[C---:B------:R-:W-:Y:S02]  /*c670*/  ISETP.GE.AND P5, PT, R2.reuse, R52, PT ;  /* 0x000000340200720c */ /* 0x040fe40003fa6270 */
[----:B------:R-:W-:Y:S01]  /*c680*/  ISETP.GE.AND P4, PT, R2, R53, PT ;  /* 0x000000350200720c */ /* 0x000fe20003f86270 */
[----:B------:R-:W-:Y:S01]  /*c690*/  VIADD R2, R150, 0xffffffa0 ;  /* 0xffffffa096027836 */ /* 0x000fe20000000000 */
        /* <DEDUP_REMOVED lines=18> */
[----:B------:R-:W-:Y:S02]  /*c7c0*/  FMNMX3.FTZ R6, R6, R37, R29, !PT ;  /* 0x0000002506067276 */ /* 0x000fe4000781001d */
[----:B------:R-:W-:Y:S02]  /*c7d0*/  FSEL R128, R101, -INF , !P3 ;  /* 0xff80000065807808 */ /* 0x000fe40005800000 */
[----:B------:R-:W-:Y:S02]  /*c7e0*/  FSEL R123, R103, -INF , !P0 ;  /* 0xff800000677b7808 */ /* 0x000fe40004000000 */
[----:B------:R-:W-:-:S02]  /*c7f0*/  FSEL R130, R100, -INF , !P5 ;  /* 0xff80000064827808 */ /* 0x000fc40006800000 */
[----:B------:R-:W-:Y:S02]  /*c800*/  FSEL R121, R102, -INF , !P4 ;  /* 0xff80000066797808 */ /* 0x000fe40006000000 */
[C---:B------:R-:W-:Y:S02]  /*c810*/  ISETP.GE.AND P3, PT, R2.reuse, R52, PT ;  /* 0x000000340200720c */ /* 0x040fe40003f66270 */
[-C--:B------:R-:W-:Y:S01]  /*c820*/  ISETP.GE.AND P0, PT, R2, R53.reuse, PT ;  /* 0x000000350200720c */ /* 0x080fe20003f06270 */
[----:B------:R-:W-:Y:S01]  /*c830*/  VIADD R2, R150, 0xffffffb0 ;  /* 0xffffffb096027836 */ /* 0x000fe20000000000 */
[----:B------:R-:W-:Y:S02]  /*c840*/  FMNMX3.FTZ R5, R5, R32, R28, !PT ;  /* 0x0000002005057276 */ /* 0x000fe4000781001c */
[C---:B------:R-:W-:Y:S02]  /*c850*/  ISETP.GE.AND P5, PT, R4.reuse, R52, PT ;  /* 0x000000340400720c */ /* 0x040fe40003fa6270 */
[----:B------:R-:W-:Y:S01]  /*c860*/  ISETP.GE.AND P4, PT, R4, R53, PT ;  /* 0x000000350400720c */ /* 0x000fe20003f86270 */
[----:B------:R-:W-:Y:S01]  /*c870*/  VIADD R4, R150, 0xffffffa9 ;  /* 0xffffffa996047836 */ /* 0x000fe20000000000 */
[----:B------:R-:W-:-:S02]  /*c880*/  FMNMX3.FTZ R6, R6, R31, R189, !PT ;  /* 0x0000001f06067276 */ /* 0x000fc400078100bd */
[----:B------:R-:W-:Y:S02]  /*c890*/  FMNMX3.FTZ R5, R5, R184, R182, !PT ;  /* 0x000000b805057276 */ /* 0x000fe400078100b6 */
[----:B------:R-:W-:Y:S02]  /*c8a0*/  FSEL R42, R97, -INF , !P5 ;  /* 0xff800000612a7808 */ /* 0x000fe40006800000 */
[----:B------:R-:W-:Y:S02]  /*c8b0*/  FSEL R43, R99, -INF , !P4 ;  /* 0xff800000632b7808 */ /* 0x000fe40006000000 */
[----:B------:R-:W-:Y:S02]  /*c8c0*/  FMNMX3.FTZ R6, R6, R191, R187, !PT ;  /* 0x000000bf06067276 */ /* 0x000fe400078100bb */
        /* <DEDUP_REMOVED lines=59> */
[----:B------:R-:W-:Y:S02]  /*cc80*/  FSEL R80, R80, -INF , !P3 ;  /* 0xff80000050507808 */ /* 0x000fe40005800000 */
[----:B------:R-:W-:Y:S02]  /*cc90*/  FSEL R82, R82, -INF , !P0 ;  /* 0xff80000052527808 */ /* 0x000fe40004000000 */
[----:B------:R-:W-:-:S02]  /*cca0*/  ISETP.GE.AND P5, PT, R2, R52, PT ;  /* 0x000000340200720c */ /* 0x000fc40003fa6270 */
[-C--:B------:R-:W-:Y:S01]  /*ccb0*/  ISETP.GE.AND P4, PT, R2, R53.reuse, PT ;  /* 0x000000350200720c */ /* 0x080fe20003f86270 */
[----:B------:R-:W-:Y:S01]  /*ccc0*/  VIADD R2, R150, 0xffffffd8 ;  /* 0xffffffd896027836 */ /* 0x000fe20000000000 */
        /* <DEDUP_REMOVED lines=24> */
[----:B------:R-:W-:Y:S02]  /*ce50*/  FMNMX3.FTZ R6, R6, R137, R127, !PT ;  /* 0x0000008906067276 */ /* 0x000fe4000781007f */
[----:B------:R-:W-:-:S02]  /*ce60*/  ISETP.GE.AND P5, PT, R2, R52, PT ;  /* 0x000000340200720c */ /* 0x000fc40003fa6270 */
[----:B------:R-:W-:Y:S01]  /*ce70*/  ISETP.GE.AND P3, PT, R2, R53, PT ;  /* 0x000000350200720c */ /* 0x000fe20003f66270 */
[----:B------:R-:W-:Y:S01]  /*ce80*/  VIADD R2, R150, 0xffffffe1 ;  /* 0xffffffe196027836 */ /* 0x000fe20000000000 */
[----:B------:R-:W-:Y:S02]  /*ce90*/  FMNMX3.FTZ R5, R5, R128, R40, !PT ;  /* 0x0000008005057276 */ /* 0x000fe40007810028 */
[----:B------:R-:W-:Y:S02]  /*cea0*/  FMNMX3.FTZ R6, R6, R125, R121, !PT ;  /* 0x0000007d06067276 */ /* 0x000fe40007810079 */
[----:B------:R-:W-:Y:S02]  /*ceb0*/  FSEL R75, R75, -INF , !P4 ;  /* 0xff8000004b4b7808 */ /* 0x000fe40006000000 */
[----:B------:R-:W-:Y:S02]  /*cec0*/  FSEL R69, R69, -INF , !P1 ;  /* 0xff80000045457808 */ /* 0x000fe40004800000 */
[----:B------:R-:W-:-:S02]  /*ced0*/  ISETP.GE.AND P4, PT, R2, R52, PT ;  /* 0x000000340200720c */ /* 0x000fc40003f86270 */
[----:B------:R-:W-:Y:S01]  /*cee0*/  ISETP.GE.AND P1, PT, R2, R53, PT ;  /* 0x000000350200720c */ /* 0x000fe20003f26270 */
[----:B------:R-:W-:Y:S01]  /*cef0*/  VIADD R2, R150, 0xffffffe8 ;  /* 0xffffffe896027836 */ /* 0x000fe20000000000 */
[----:B------:R-:W-:Y:S02]  /*cf00*/  FMNMX3.FTZ R5, R5, R42, R61, !PT ;  /* 0x0000002a05057276 */ /* 0x000fe4000781003d */
        /* <DEDUP_REMOVED lines=24> */
[----:B------:R-:W-:Y:S02]  /*d090*/  FSEL R65, R65, -INF , !P4 ;  /* 0xff80000041417808 */ /* 0x000fe40006000000 */
[----:B------:R-:W-:Y:S02]  /*d0a0*/  ISETP.GE.AND P1, PT, R4, R52, PT ;  /* 0x000000340400720c */ /* 0x000fe40003f26270 */
[----:B------:R-:W-:Y:S01]  /*d0b0*/  ISETP.GE.AND P4, PT, R2, R53, PT ;  /* 0x000000350200720c */ /* 0x000fe20003f86270 */
[----:B------:R-:W-:Y:S01]  /*d0c0*/  VIADD R2, R150, 0xfffffff1 ;  /* 0xfffffff196027836 */ /* 0x000fe20000000000 */
[----:B------:R-:W-:Y:S02]  /*d0d0*/  FMNMX3.FTZ R5, R5, R73, R68, !PT ;  /* 0x0000004905057276 */ /* 0x000fe40007810044 */
[----:B------:R-:W-:Y:S02]  /*d0e0*/  FMNMX3.FTZ R6, R6, R79, R74, !PT ;  /* 0x0000004f06067276 */ /* 0x000fe4000781004a */
[----:B------:R-:W-:-:S02]  /*d0f0*/  FSEL R44, R44, -INF , !P1 ;  /* 0xff8000002c2c7808 */ /* 0x000fc40004800000 */
[----:B------:R-:W-:Y:S02]  /*d100*/  FSEL R56, R56, -INF , !P2 ;  /* 0xff80000038387808 */ /* 0x000fe40005000000 */
[----:B------:R-:W-:Y:S02]  /*d110*/  FMNMX3.FTZ R5, R5, R69, R64, !PT ;  /* 0x0000004505057276 */ /* 0x000fe40007810040 */
[----:B------:R-:W-:Y:S02]  /*d120*/  ISETP.GE.AND P1, PT, R4, R53, PT ;  /* 0x000000350400720c */ /* 0x000fe40003f26270 */
[----:B------:R-:W-:Y:S02]  /*d130*/  FSEL R58, R58, -INF , !P0 ;  /* 0xff8000003a3a7808 */ /* 0x000fe40004000000 */
[----:B------:R-:W-:Y:S02]  /*d140*/  FMNMX3.FTZ R4, R6, R75, R70, !PT ;  /* 0x0000004b06047276 */ /* 0x000fe40007810046 */
[----:B------:R-:W-:-:S02]  /*d150*/  ISETP.GE.AND P0, PT, R2, R52, PT ;  /* 0x000000340200720c */ /* 0x000fc40003f06270 */
[----:B------:R-:W-:Y:S01]  /*d160*/  ISETP.GE.AND P2, PT, R2, R53, PT ;  /* 0x000000350200720c */ /* 0x000fe20003f46270 */
[----:B------:R-:W-:Y:S01]  /*d170*/  VIADD R2, R150, 0xfffffff9 ;  /* 0xfffffff996027836 */ /* 0x000fe20000000000 */
[----:B------:R-:W-:Y:S02]  /*d180*/  FSEL R57, R57, -INF , !P3 ;  /* 0xff80000039397808 */ /* 0x000fe40005800000 */
[----:B------:R-:W-:Y:S02]  /*d190*/  FMNMX3.FTZ R5, R5, R65, R56, !PT ;  /* 0x0000004105057276 */ /* 0x000fe40007810038 */
[----:B------:R-:W-:Y:S02]  /*d1a0*/  FMNMX3.FTZ R4, R4, R71, R66, !PT ;  /* 0x0000004704047276 */ /* 0x000fe40007810042 */
[----:B------:R-:W-:Y:S02]  /*d1b0*/  FSEL R49, R49, -INF , !P0 ;  /* 0xff80000031317808 */ /* 0x000fe40004000000 */
[----:B------:R-:W-:-:S02]  /*d1c0*/  ISETP.GE.AND P0, PT, R2, R52, PT ;  /* 0x000000340200720c */ /* 0x000fc40003f06270 */
[----:B------:R-:W-:Y:S02]  /*d1d0*/  FMNMX3.FTZ R5, R5, R57, R48, !PT ;  /* 0x0000003905057276 */ /* 0x000fe40007810030 */
[----:B------:R-:W-:Y:S02]  /*d1e0*/  FSEL R59, R59, -INF , !P5 ;  /* 0xff8000003b3b7808 */ /* 0x000fe40006800000 */
[----:B------:R-:W-:Y:S02]  /*d1f0*/  FSEL R50, R50, -INF , !P4 ;  /* 0xff80000032327808 */ /* 0x000fe40006000000 */
[----:B------:R-:W-:Y:S02]  /*d200*/  FMNMX3.FTZ R4, R4, R67, R58, !PT ;  /* 0x0000004304047276 */ /* 0x000fe4000781003a */
[----:B------:R-:W-:Y:S02]  /*d210*/  FSEL R45, R45, -INF , !P0 ;  /* 0xff8000002d2d7808 */ /* 0x000fe40004000000 */
[----:B------:R-:W-:-:S02]  /*d220*/  FMNMX3.FTZ R6, R5, R49, R44, !PT ;  /* 0x0000003105067276 */ /* 0x000fc4000781002c */
[----:B------:R-:W-:Y:S02]  /*d230*/  ISETP.GE.AND P0, PT, R2, R53, PT ;  /* 0x000000350200720c */ /* 0x000fe40003f06270 */
[----:B------:R-:W-:Y:S02]  /*d240*/  FSEL R51, R51, -INF , !P2 ;  /* 0xff80000033337808 */ /* 0x000fe40005000000 */
[----:B------:R-:W-:Y:S02]  /*d250*/  FSEL R46, R46, -INF , !P1 ;  /* 0xff8000002e2e7808 */ /* 0x000fe40004800000 */
[----:B------:R-:W-:Y:S02]  /*d260*/  FMNMX3.FTZ R4, R4, R59, R50, !PT ;  /* 0x0000003b04047276 */ /* 0x000fe40007810032 */
[----:B------:R-:W-:Y:S02]  /*d270*/  FMNMX.FTZ R2, R45, R6, !PT ;  /* 0x000000062d027209 */ /* 0x000fe40007810000 */
[----:B------:R-:W-:-:S02]  /*d280*/  FSEL R92, R47, -INF , !P0 ;  /* 0xff8000002f5c7808 */ /* 0x000fc40004000000 */
[----:B------:R-:W-:Y:S01]  /*d290*/  FMNMX3.FTZ R5, R4, R51, R46, !PT ;  /* 0x0000003304057276 */ /* 0x000fe2000781002e */
[----:B------:R-:W1:Y:S01]  /*d2a0*/  SHFL.BFLY PT, R7, R2, 0x2, 0x1f ;  /* 0x0c401f0002077f89 */ /* 0x000e6200000e0000 */
[----:B------:R-:W-:Y:S02]  /*d2b0*/  LOP3.LUT P6, RZ, R211, 0x4, RZ, 0xc0, !PT ;  /* 0x00000004d3ff7812 */ /* 0x000fe400078cc0ff */
[----:B------:R-:W-:-:S05]  /*d2c0*/  FMNMX.FTZ R8, R92, R5, !PT ;  /* 0x000000055c087209 */ /* 0x000fca0007810000 */
[----:B------:R-:W3:Y:S06]  /*d2d0*/  SHFL.BFLY PT, R5, R8, 0x2, 0x1f ;  /* 0x0c401f0008057f89 */ /* 0x000eec00000e0000 */
[----:B------:R-:W-:Y:S01]  /*d2e0*/  @P6 VIADD R63, R224, 0xffffffe0 ;  /* 0xffffffe0e03f6836 */ /* 0x000fe20000000000 */
[----:B------:R-:W-:Y:S02]  /*d2f0*/  LOP3.LUT P6, RZ, R62, 0x1, RZ, 0xc0, !PT ;  /* 0x000000013eff7812 */ /* 0x000fe400078cc0ff */
[----:B-1----:R-:W-:-:S05]  /*d300*/  FMNMX.FTZ R7, R2, R7, !PT ;  /* 0x0000000702077209 */ /* 0x002fca0007810000 */
[----:B------:R-:W1:Y:S01]  /*d310*/  SHFL.BFLY PT, R6, R7, 0x1, 0x1f ;  /* 0x0c201f0007067f89 */ /* 0x000e6200000e0000 */
[----:B---3--:R-:W-:-:S03]  /*d320*/  FMNMX.FTZ R5, R8, R5, !PT ;  /* 0x0000000508057209 */ /* 0x008fc60007810000 */
[----:B------:R-:W-:Y:S04]  /*d330*/  LDSM.16.MT88.4 R8, [R208+0x5400] ;  /* 0x00540000d008783b */ /* 0x000fe80000004200 */
[----:B------:R-:W3:Y:S01]  /*d340*/  SHFL.BFLY PT, R4, R5, 0x1, 0x1f ;  /* 0x0c201f0005047f89 */ /* 0x000ee200000e0000 */
[----:B-1----:R-:W-:-:S04]  /*d350*/  FMNMX.FTZ R2, R7, R6, !PT ;  /* 0x0000000607027209 */ /* 0x002fc80007810000 */
[C---:B------:R-:W-:Y:S01]  /*d360*/  FSETP.NEU.FTZ.AND P0, PT, R2.reuse, -INF , PT ;  /* 0xff8000000200780b */ /* 0x040fe20003f1d000 */
[----:B--2---:R-:W-:Y:S01]  /*d370*/  FMUL.FTZ R47, R2, UR10 ;  /* 0x0000000a022f7c20 */ /* 0x004fe20008410000 */
[----:B---3--:R-:W-:-:S04]  /*d380*/  FMNMX.FTZ R0, R5, R4, !PT ;  /* 0x0000000405007209 */ /* 0x008fc80007810000 */
[----:B------:R-:W-:Y:S01]  /*d390*/  FSEL R47, R47, RZ, P0 ;  /* 0x000000ff2f2f7208 */ /* 0x000fe20000000000 */
[----:B------:R-:W1:Y:S01]  /*d3a0*/  LDSM.16.MT88.4 R4, [R63] ;  /* 0x000000003f04783b */ /* 0x000e620000004200 */
[C---:B------:R-:W-:Y:S01]  /*d3b0*/  FSETP.NEU.FTZ.AND P0, PT, R0.reuse, -INF , PT ;  /* 0xff8000000000780b */ /* 0x040fe20003f1d000 */
[----:B------:R-:W-:Y:S02]  /*d3c0*/  FMUL.FTZ R96, R0, UR10 ;  /* 0x0000000a00607c20 */ /* 0x000fe40008410000 */
[--C-:B------:R-:W-:Y:S01]  /*d3d0*/  FFMA.FTZ R133, R194, UR10, -R47.reuse ;  /* 0x0000000ac2857c23 */ /* 0x100fe2000801082f */
[--C-:B------:R-:W-:Y:S01]  /*d3e0*/  FFMA.FTZ R126, R196, UR10, -R47.reuse ;  /* 0x0000000ac47e7c23 */ /* 0x100fe2000801082f */
[--C-:B------:R-:W-:Y:S01]  /*d3f0*/  FFMA.FTZ R116, R198, UR10, -R47.reuse ;  /* 0x0000000ac6747c23 */ /* 0x100fe2000801082f */
[----:B------:R-:W-:Y:S01]  /*d400*/  FSEL R96, R96, RZ, P0 ;  /* 0x000000ff60607208 */ /* 0x000fe20000000000 */
[--C-:B------:R-:W-:Y:S01]  /*d410*/  FFMA.FTZ R109, R192, UR10, -R47.reuse ;  /* 0x0000000ac06d7c23 */ /* 0x100fe2000801082f */
[--C-:B------:R-:W-:Y:S01]  /*d420*/  FFMA.FTZ R97, R38, UR10, -R47.reuse ;  /* 0x0000000a26617c23 */ /* 0x100fe2000801082f */
[----:B------:R-:W-:Y:S01]  /*d430*/  MUFU.EX2 R133, R133 ;  /* 0x0000008500857308 */ /* 0x000fe20000000800 */
[--C-:B------:R-:W-:Y:S01]  /*d440*/  FFMA.FTZ R62, R36, UR10, -R47.reuse ;  /* 0x0000000a243e7c23 */ /* 0x100fe2000801082f */
[--C-:B------:R-:W-:Y:S01]  /*d450*/  FFMA.FTZ R124, R195, UR10, -R96.reuse ;  /* 0x0000000ac37c7c23 */ /* 0x100fe20008010860 */
[--C-:B------:R-:W-:Y:S01]  /*d460*/  FFMA.FTZ R135, R193, UR10, -R96.reuse ;  /* 0x0000000ac1877c23 */ /* 0x100fe20008010860 */
[--C-:B------:R-:W-:Y:S01]  /*d470*/  FFMA.FTZ R118, R197, UR10, -R96.reuse ;  /* 0x0000000ac5767c23 */ /* 0x100fe20008010860 */
[--C-:B------:R-:W-:Y:S01]  /*d480*/  FFMA.FTZ R113, R199, UR10, -R96.reuse ;  /* 0x0000000ac7717c23 */ /* 0x100fe20008010860 */
[----:B------:R-:W2:Y:S01]  /*d490*/  MUFU.EX2 R126, R126 ;  /* 0x0000007e007e7308 */ /* 0x000ea20000000800 */
[--C-:B------:R-:W-:Y:S01]  /*d4a0*/  FFMA.FTZ R108, R39, UR10, -R96.reuse ;  /* 0x0000000a276c7c23 */ /* 0x100fe20008010860 */
[--C-:B------:R-:W-:Y:S01]  /*d4b0*/  FFMA.FTZ R99, R37, UR10, -R96.reuse ;  /* 0x0000000a25637c23 */ /* 0x100fe20008010860 */
[--C-:B------:R-:W-:Y:S01]  /*d4c0*/  FFMA.FTZ R115, R188, UR10, -R47.reuse ;  /* 0x0000000abc737c23 */ /* 0x100fe2000801082f */
[----:B------:R-:W-:Y:S01]  /*d4d0*/  MUFU.EX2 R116, R116 ;  /* 0x0000007400747308 */ /* 0x000fe20000000800 */
[----:B------:R-:W3:Y:S01]  /*d4e0*/  LDSM.16.MT88.4 R36, [R63+0x400] ;  /* 0x000400003f24783b */ /* 0x000ee20000004200 */
[--C-:B------:R-:W-:Y:S01]  /*d4f0*/  FFMA.FTZ R106, R190, UR10, -R47.reuse ;  /* 0x0000000abe6a7c23 */ /* 0x100fe2000801082f */
[--C-:B------:R-:W-:Y:S01]  /*d500*/  FFMA.FTZ R107, R35, UR10, -R96.reuse ;  /* 0x0000000a236b7c23 */ /* 0x100fe20008010860 */
[----:B------:R-:W4:Y:S01]  /*d510*/  MUFU.EX2 R109, R109 ;  /* 0x0000006d006d7308 */ /* 0x000f220000000800 */
[--C-:B------:R-:W-:Y:S01]  /*d520*/  FFMA.FTZ R98, R33, UR10, -R96.reuse ;  /* 0x0000000a21627c23 */ /* 0x100fe20008010860 */
[--C-:B------:R-:W-:Y:S01]  /*d530*/  FFMA.FTZ R101, R34, UR10, -R47.reuse ;  /* 0x0000000a22657c23 */ /* 0x100fe2000801082f */
[--C-:B------:R-:W-:Y:S01]  /*d540*/  FFMA.FTZ R105, R32, UR10, -R47.reuse ;  /* 0x0000000a20697c23 */ /* 0x100fe2000801082f */
[----:B------:R-:W-:Y:S01]  /*d550*/  MUFU.EX2 R124, R124 ;  /* 0x0000007c007c7308 */ /* 0x000fe20000000800 */
[----:B------:R-:W5:Y:S01]  /*d560*/  LDSM.16.MT88.4 R32, [R208+0x5800] ;  /* 0x00580000d020783b */ /* 0x000f620000004200 */
[----:B--2---:R-:W-:Y:S01]  /*d570*/  F2FP.BF16.F32.PACK_AB R12, R126, R133 ;  /* 0x000000857e0c723e */ /* 0x004fe200000010ff */
[--C-:B------:R-:W-:Y:S01]  /*d580*/  FFMA.FTZ R100, R30, UR10, -R47.reuse ;  /* 0x0000000a1e647c23 */ /* 0x100fe2000801082f */
[----:B------:R-:W2:Y:S01]  /*d590*/  MUFU.EX2 R135, R135 ;  /* 0x0000008700877308 */ /* 0x000ea20000000800 */
[--C-:B------:R-:W-:Y:S01]  /*d5a0*/  FFMA.FTZ R104, R28, UR10, -R47.reuse ;  /* 0x0000000a1c687c23 */ /* 0x100fe2000801082f */
[--C-:B------:R-:W-:Y:S01]  /*d5b0*/  FFMA.FTZ R103, R29, UR10, -R96.reuse ;  /* 0x0000000a1d677c23 */ /* 0x100fe20008010860 */
[--C-:B------:R-:W-:Y:S01]  /*d5c0*/  FFMA.FTZ R112, R31, UR10, -R96.reuse ;  /* 0x0000000a1f707c23 */ /* 0x100fe20008010860 */
[----:B------:R-:W-:Y:S01]  /*d5d0*/  MUFU.EX2 R118, R118 ;  /* 0x0000007600767308 */ /* 0x000fe20000000800 */
[----:B------:R-:W5:Y:S01]  /*d5e0*/  LDSM.16.MT88.4 R28, [R63+0x800] ;  /* 0x000800003f1c783b */ /* 0x000f620000004200 */
        /* <DEDUP_REMOVED lines=8> */
[----:B--2---:R-:W-:Y:S01]  /*d670*/  F2FP.BF16.F32.PACK_AB R13, R135, R124 ;  /* 0x0000007c870d723e */ /* 0x004fe200000010ff */
[--C-:B------:R-:W-:Y:S01]  /*d680*/  FFMA.FTZ R114, R180, UR10, -R47.reuse ;  /* 0x0000000ab4727c23 */ /* 0x100fe2000801082f */
[----:B------:R-:W2:Y:S01]  /*d690*/  MUFU.EX2 R106, R106 ;  /* 0x0000006a006a7308 */ /* 0x000ea20000000800 */
        /* <DEDUP_REMOVED lines=20> */
[C---:B------:R-:W-:Y:S01]  /*d7e0*/  HMMA.16816.F32.BF16 R20, R12.reuse, R22, RZ ;  /* 0x000000160c14723c */ /* 0x040fe200000418ff */
[--C-:B------:R-:W-:Y:S01]  /*d7f0*/  FFMA.FTZ R165, R166, UR10, -R47.reuse ;  /* 0x0000000aa6a57c23 */ /* 0x100fe2000801082f */
[--C-:B------:R-:W-:Y:S01]  /*d800*/  FFMA.FTZ R164, R164, UR10, -R47.reuse ;  /* 0x0000000aa4a47c23 */ /* 0x100fe2000801082f */
[----:B------:R-:W3:Y:S01]  /*d810*/  MUFU.EX2 R99, R99 ;  /* 0x0000006300637308 */ /* 0x000ee20000000800 */
[--C-:B------:R-:W-:Y:S01]  /*d820*/  FFMA.FTZ R167, R167, UR10, -R96.reuse ;  /* 0x0000000aa7a77c23 */ /* 0x100fe20008010860 */
[--C-:B------:R-:W-:Y:S01]  /*d830*/  FFMA.FTZ R171, R171, UR10, -R96.reuse ;  /* 0x0000000aabab7c23 */ /* 0x100fe20008010860 */
[--C-:B------:R-:W-:Y:S01]  /*d840*/  FFMA.FTZ R168, R168, UR10, -R47.reuse ;  /* 0x0000000aa8a87c23 */ /* 0x100fe2000801082f */
[----:B------:R-:W-:Y:S01]  /*d850*/  MUFU.EX2 R102, R102 ;  /* 0x0000006600667308 */ /* 0x000fe20000000800 */
[C---:B-1----:R-:W-:Y:S01]  /*d860*/  HMMA.16816.F32.BF16 R16, R12.reuse, R4, RZ ;  /* 0x000000040c10723c */ /* 0x042fe200000418ff */
[----:B--2---:R-:W-:Y:S01]  /*d870*/  F2FP.BF16.F32.PACK_AB R4, R106, R115 ;  /* 0x000000736a04723e */ /* 0x004fe200000010ff */
[--C-:B------:R-:W-:Y:S01]  /*d880*/  FFMA.FTZ R179, R179, UR10, -R96.reuse ;  /* 0x0000000ab3b37c23 */ /* 0x100fe20008010860 */
[----:B----4-:R-:W-:Y:S01]  /*d890*/  F2FP.BF16.F32.PACK_AB R5, R107, R108 ;  /* 0x0000006c6b05723e */ /* 0x010fe200000010ff */
[----:B------:R-:W1:Y:S01]  /*d8a0*/  MUFU.EX2 R101, R101 ;  /* 0x0000006500657308 */ /* 0x000e620000000800 */
[--C-:B------:R-:W-:Y:S01]  /*d8b0*/  FFMA.FTZ R181, R181, UR10, -R96.reuse ;  /* 0x0000000ab5b57c23 */ /* 0x100fe20008010860 */
[--C-:B------:R-:W-:Y:S01]  /*d8c0*/  FFMA.FTZ R156, R156, UR10, -R47.reuse ;  /* 0x0000000a9c9c7c23 */ /* 0x100fe2000801082f */
[--C-:B------:R-:W-:Y:S01]  /*d8d0*/  FFMA.FTZ R146, R146, UR10, -R47.reuse ;  /* 0x0000000a92927c23 */ /* 0x100fe2000801082f */
[----:B------:R-:W-:Y:S01]  /*d8e0*/  HMMA.16816.F32.BF16 R12, R12, R6, RZ ;  /* 0x000000060c0c723c */ /* 0x000fe200000418ff */
[----:B------:R-:W-:Y:S01]  /*d8f0*/  F2FP.BF16.F32.PACK_AB R6, R62, R97 ;  /* 0x000000613e06723e */ /* 0x000fe200000010ff */
[----:B------:R-:W-:Y:S01]  /*d900*/  MUFU.EX2 R100, R100 ;  /* 0x0000006400647308 */ /* 0x000fe20000000800 */
[----:B---3--:R-:W-:Y:S01]  /*d910*/  F2FP.BF16.F32.PACK_AB R7, R99, R98 ;  /* 0x000000626307723e */ /* 0x008fe200000010ff */
        /* <DEDUP_REMOVED lines=18> */
[----:B------:R-:W-:Y:S01]  /*da40*/  FFMA.FTZ R93, R93, UR10, -R47 ;  /* 0x0000000a5d5d7c23 */ /* 0x000fe2000801082f */
[----:B------:R-:W4:Y:S01]  /*da50*/  MUFU.EX2 R110, R110 ;  /* 0x0000006e006e7308 */ /* 0x000f220000000800 */
[----:B------:R-:W-:Y:S01]  /*da60*/  FFMA.FTZ R94, R94, UR10, -R96 ;  /* 0x0000000a5e5e7c23 */ /* 0x000fe20008010860 */
[----:B------:R-:W-:Y:S01]  /*da70*/  FADD.FTZ R133, R133, R126 ;  /* 0x0000007e85857221 */ /* 0x000fe20000010000 */
[C---:B------:R-:W-:Y:S01]  /*da80*/  HMMA.16816.F32.BF16 R16, R4.reuse, R36, R16 ;  /* 0x000000240410723c */ /* 0x040fe20000041810 */
[----:B-1----:R-:W-:Y:S01]  /*da90*/  F2FP.BF16.F32.PACK_AB R36, R101, R102 ;  /* 0x000000666524723e */ /* 0x002fe200000010ff */
[----:B------:R-:W-:Y:S01]  /*daa0*/  MUFU.EX2 R104, R104 ;  /* 0x0000006800687308 */ /* 0x000fe20000000800 */
[----:B--2---:R-:W-:Y:S01]  /*dab0*/  F2FP.BF16.F32.PACK_AB R37, R112, R103 ;  /* 0x000000677025723e */ /* 0x004fe200000010ff */
[----:B------:R-:W-:Y:S01]  /*dac0*/  FADD.FTZ R135, R124, R135 ;  /* 0x000000877c877221 */ /* 0x000fe20000010000 */
[----:B------:R-:W-:Y:S01]  /*dad0*/  FADD.FTZ R116, R116, R133 ;  /* 0x0000008574747221 */ /* 0x000fe20000010000 */
[----:B------:R-:W1:Y:S01]  /*dae0*/  MUFU.EX2 R119, R119 ;  /* 0x0000007700777308 */ /* 0x000e620000000800 */
[----:B------:R-:W-:Y:S01]  /*daf0*/  FFMA.FTZ R91, R91, UR10, -R96 ;  /* 0x0000000a5b5b7c23 */ /* 0x000fe20008010860 */
[----:B------:R-:W-:Y:S01]  /*db00*/  HMMA.16816.F32.BF16 R12, R4, R38, R12 ;  /* 0x00000026040c723c */ /* 0x000fe2000004180c */
[----:B------:R-:W-:Y:S01]  /*db10*/  F2FP.BF16.F32.PACK_AB R38, R105, R100 ;  /* 0x000000646926723e */ /* 0x000fe200000010ff */
[----:B------:R-:W-:Y:S01]  /*db20*/  MUFU.EX2 R117, R117 ;  /* 0x0000007500757308 */ /* 0x000fe20000000800 */
[----:B----4-:R-:W-:Y:S01]  /*db30*/  F2FP.BF16.F32.PACK_AB R39, R110, R111 ;  /* 0x0000006f6e27723e */ /* 0x010fe200000010ff */
[----:B------:R-:W2:Y:S01]  /*db40*/  LDSM.16.MT88.4 R4, [R63+0xc00] ;  /* 0x000c00003f04783b */ /* 0x000ea20000004200 */
[----:B------:R-:W-:Y:S01]  /*db50*/  FADD.FTZ R118, R118, R135 ;  /* 0x0000008776767221 */ /* 0x000fe20000010000 */
[----:B------:R-:W4:Y:S01]  /*db60*/  MUFU.EX2 R114, R114 ;  /* 0x0000007200727308 */ /* 0x000f220000000800 */
[----:B------:R-:W-:Y:S01]  /*db70*/  FADD.FTZ R116, R109, R116 ;  /* 0x000000746d747221 */ /* 0x000fe20000010000 */
[----:B------:R-:W-:Y:S01]  /*db80*/  FFMA.FTZ R80, R80, UR10, -R47 ;  /* 0x0000000a50507c23 */ /* 0x000fe2000801082f */
[----:B------:R-:W-:Y:S01]  /*db90*/  FADD.FTZ R113, R113, R118 ;  /* 0x0000007671717221 */ /* 0x000fe20000010000 */
[----:B------:R-:W-:Y:S01]  /*dba0*/  MUFU.EX2 R129, R129 ;  /* 0x0000008100817308 */ /* 0x000fe20000000800 */
[C---:B-----5:R-:W-:Y:S01]  /*dbb0*/  HMMA.16816.F32.BF16 R24, R36.reuse, R32, R24 ;  /* 0x000000202418723c */ /* 0x060fe20000041818 */
[----:B-1----:R-:W-:Y:S01]  /*dbc0*/  F2FP.BF16.F32.PACK_AB R32, R119, R104 ;  /* 0x000000687720723e */ /* 0x002fe200000010ff */
[----:B------:R-:W-:Y:S01]  /*dbd0*/  FADD.FTZ R115, R115, R116 ;  /* 0x0000007473737221 */ /* 0x000fe20000010000 */
[----:B------:R-:W1:Y:S01]  /*dbe0*/  MUFU.EX2 R122, R122 ;  /* 0x0000007a007a7308 */ /* 0x000e620000000800 */
[----:B------:R-:W-:Y:S01]  /*dbf0*/  FADD.FTZ R108, R108, R113 ;  /* 0x000000716c6c7221 */ /* 0x000fe20000010000 */
[----:B------:R-:W-:Y:S01]  /*dc00*/  FFMA.FTZ R81, R81, UR10, -R47 ;  /* 0x0000000a51517c23 */ /* 0x000fe2000801082f */
[----:B------:R-:W-:Y:S01]  /*dc10*/  FADD.FTZ R106, R106, R115 ;  /* 0x000000736a6a7221 */ /* 0x000fe20000010000 */
[----:B------:R-:W-:Y:S01]  /*dc20*/  MUFU.EX2 R120, R120 ;  /* 0x0000007800787308 */ /* 0x000fe20000000800 */
[C---:B------:R-:W-:Y:S01]  /*dc30*/  HMMA.16816.F32.BF16 R20, R36.reuse, R34, R20 ;  /* 0x000000222414723c */ /* 0x040fe20000041814 */
[----:B----4-:R-:W-:Y:S01]  /*dc40*/  F2FP.BF16.F32.PACK_AB R34, R114, R117 ;  /* 0x000000757222723e */ /* 0x010fe200000010ff */
[----:B------:R-:W-:Y:S01]  /*dc50*/  FADD.FTZ R107, R107, R108 ;  /* 0x0000006c6b6b7221 */ /* 0x000fe20000010000 */
[----:B------:R-:W4:Y:S01]  /*dc60*/  MUFU.EX2 R139, R139 ;  /* 0x0000008b008b7308 */ /* 0x000f220000000800 */
[----:B------:R-:W-:Y:S01]  /*dc70*/  FADD.FTZ R97, R97, R106 ;  /* 0x0000006a61617221 */ /* 0x000fe20000010000 */
[----:B------:R-:W-:Y:S01]  /*dc80*/  FFMA.FTZ R76, R76, UR10, -R47 ;  /* 0x0000000a4c4c7c23 */ /* 0x000fe2000801082f */
[----:B------:R-:W-:Y:S01]  /*dc90*/  FADD.FTZ R98, R98, R107 ;  /* 0x0000006b62627221 */ /* 0x000fe20000010000 */
[----:B------:R-:W-:Y:S01]  /*dca0*/  MUFU.EX2 R144, R144 ;  /* 0x0000009000907308 */ /* 0x000fe20000000800 */
[C---:B------:R-:W-:Y:S01]  /*dcb0*/  HMMA.16816.F32.BF16 R16, R36.reuse, R28, R16 ;  /* 0x0000001c2410723c */ /* 0x040fe20000041810 */
[----:B-1----:R-:W-:Y:S01]  /*dcc0*/  F2FP.BF16.F32.PACK_AB R33, R122, R129 ;  /* 0x000000817a21723e */ /* 0x002fe200000010ff */
[----:B------:R-:W-:Y:S01]  /*dcd0*/  FADD.FTZ R97, R62, R97 ;  /* 0x000000613e617221 */ /* 0x000fe20000010000 */
[----:B------:R-:W1:Y:S01]  /*dce0*/  MUFU.EX2 R159, R159 ;  /* 0x0000009f009f7308 */ /* 0x000e620000000800 */
[----:B------:R-:W-:Y:S01]  /*dcf0*/  FADD.FTZ R98, R99, R98 ;  /* 0x0000006263627221 */ /* 0x000fe20000010000 */
[----:B------:R-:W-:Y:S01]  /*dd00*/  FFMA.FTZ R77, R77, UR10, -R47 ;  /* 0x0000000a4d4d7c23 */ /* 0x000fe2000801082f */
[----:B------:R-:W-:Y:S01]  /*dd10*/  FADD.FTZ R102, R102, R97 ;  /* 0x0000006166667221 */ /* 0x000fe20000010000 */
[----:B------:R-:W-:Y:S01]  /*dd20*/  MUFU.EX2 R157, R157 ;  /* 0x0000009d009d7308 */ /* 0x000fe20000000800 */
[----:B------:R-:W-:Y:S01]  /*dd30*/  HMMA.16816.F32.BF16 R28, R36, R30, R12 ;  /* 0x0000001e241c723c */ /* 0x000fe2000004180c */
[----:B----4-:R-:W-:Y:S01]  /*dd40*/  F2FP.BF16.F32.PACK_AB R35, R139, R120 ;  /* 0x000000788b23723e */ /* 0x010fe200000010ff */
[----:B------:R-:W4:Y:S01]  /*dd50*/  LDSM.16.MT88.4 R12, [R208+0x6000] ;  /* 0x00600000d00c783b */ /* 0x000f220000004200 */
[----:B------:R-:W5:Y:S01]  /*dd60*/  MUFU.EX2 R152, R152 ;  /* 0x0000009800987308 */ /* 0x000f620000000800 */
[----:B------:R-:W-:Y:S01]  /*dd70*/  FADD.FTZ R103, R103, R98 ;  /* 0x0000006267677221 */ /* 0x000fe20000010000 */
[----:B------:R-:W-:Y:S01]  /*dd80*/  FFMA.FTZ R62, R83, UR10, -R96 ;  /* 0x0000000a533e7c23 */ /* 0x000fe20008010860 */
[----:B------:R-:W-:Y:S01]  /*dd90*/  FADD.FTZ R101, R101, R102 ;  /* 0x0000006665657221 */ /* 0x000fe20000010000 */
[----:B------:R1:W-:Y:S01]  /*dda0*/  MUFU.EX2 R161, R169 ;  /* 0x000000a900a17308 */ /* 0x0003e20000000800 */
[C---:B---3--:R-:W-:Y:S01]  /*ddb0*/  HMMA.16816.F32.BF16 R24, R32.reuse, R8, R24 ;  /* 0x000000082018723c */ /* 0x048fe20000041818 */
[----:B------:R-:W-:Y:S01]  /*ddc0*/  FADD.FTZ R112, R112, R103 ;  /* 0x0000006770707221 */ /* 0x000fe20000010000 */
[----:B------:R-:W-:Y:S01]  /*ddd0*/  FFMA.FTZ R82, R82, UR10, -R96 ;  /* 0x0000000a52527c23 */ /* 0x000fe20008010860 */
[----:B------:R-:W3:Y:S01]  /*dde0*/  MUFU.EX2 R160, R160 ;  /* 0x000000a000a07308 */ /* 0x000ee20000000800 */
[----:B------:R-:W-:Y:S01]  /*ddf0*/  FADD.FTZ R100, R100, R101 ;  /* 0x0000006564647221 */ /* 0x000fe20000010000 */
[----:B------:R-:W-:Y:S01]  /*de00*/  FADD.FTZ R111, R111, R112 ;  /* 0x000000706f6f7221 */ /* 0x000fe20000010000 */
[----:B------:R-:W-:Y:S01]  /*de10*/  FFMA.FTZ R64, R64, UR10, -R47 ;  /* 0x0000000a40407c23 */ /* 0x000fe2000801082f */
[----:B------:R-:W-:Y:S01]  /*de20*/  MUFU.EX2 R158, R158 ;  /* 0x0000009e009e7308 */ /* 0x000fe20000000800 */
[C---:B------:R-:W-:Y:S01]  /*de30*/  HMMA.16816.F32.BF16 R20, R32.reuse, R10, R20 ;  /* 0x0000000a2014723c */ /* 0x040fe20000041814 */
[----:B------:R-:W4:Y:S01]  /*de40*/  LDSM.16.MT88.4 R8, [R63+0x1000] ;  /* 0x001000003f08783b */ /* 0x000f220000004200 */
[----:B------:R-:W-:Y:S01]  /*de50*/  FADD.FTZ R105, R105, R100 ;  /* 0x0000006469697221 */ /* 0x000fe20000010000 */
[----:B------:R-:W3:Y:S01]  /*de60*/  MUFU.EX2 R163, R163 ;  /* 0x000000a300a37308 */ /* 0x000ee20000000800 */
[----:B------:R-:W-:Y:S01]  /*de70*/  FADD.FTZ R110, R110, R111 ;  /* 0x0000006f6e6e7221 */ /* 0x000fe20000010000 */
[--C-:B-1----:R-:W-:Y:S01]  /*de80*/  FFMA.FTZ R169, R172, UR10, -R47.reuse ;  /* 0x0000000aaca97c23 */ /* 0x102fe2000801082f */
[--C-:B------:R-:W-:Y:S01]  /*de90*/  FFMA.FTZ R172, R183, UR10, -R96.reuse ;  /* 0x0000000ab7ac7c23 */ /* 0x100fe20008010860 */
[----:B------:R1:W-:Y:S01]  /*dea0*/  MUFU.EX2 R166, R178 ;  /* 0x000000b200a67308 */ /* 0x0003e20000000800 */
[C---:B--2---:R-:W-:Y:S01]  /*deb0*/  HMMA.16816.F32.BF16 R16, R32.reuse, R4, R16 ;  /* 0x000000042010723c */ /* 0x044fe20000041810 */
[--C-:B------:R-:W-:Y:S01]  /*dec0*/  FFMA.FTZ R183, R138, UR10, -R47.reuse ;  /* 0x0000000a8ab77c23 */ /* 0x100fe2000801082f */
[----:B------:R-:W-:Y:S01]  /*ded0*/  FFMA.FTZ R138, R141, UR10, -R96 ;  /* 0x0000000a8d8a7c23 */ /* 0x000fe20008010860 */
[----:B------:R-:W2:Y:S01]  /*dee0*/  MUFU.EX2 R165, R165 ;  /* 0x000000a500a57308 */ /* 0x000ea20000000800 */
[----:B------:R-:W-:Y:S01]  /*def0*/  FFMA.FTZ R141, R132, UR10, -R47 ;  /* 0x0000000a848d7c23 */ /* 0x000fe2000801082f */
[----:B------:R-:W-:Y:S01]  /*df00*/  FADD.FTZ R104, R104, R105 ;  /* 0x0000006968687221 */ /* 0x000fe20000010000 */
[----:B------:R-:W-:Y:S01]  /*df10*/  FADD.FTZ R129, R129, R110 ;  /* 0x0000006e81817221 */ /* 0x000fe20000010000 */
[----:B------:R-:W-:Y:S01]  /*df20*/  MUFU.EX2 R164, R164 ;  /* 0x000000a400a47308 */ /* 0x000fe20000000800 */
[----:B------:R-:W-:Y:S01]  /*df30*/  HMMA.16816.F32.BF16 R28, R32, R6, R28 ;  /* 0x00000006201c723c */ /* 0x000fe2000004181c */
[----:B------:R-:W2:Y:S01]  /*df40*/  LDSM.16.MT88.4 R4, [R208+0x6400] ;  /* 0x00640000d004783b */ /* 0x000ea20000004200 */
[----:B------:R-:W-:Y:S01]  /*df50*/  F2FP.BF16.F32.PACK_AB R32, R159, R144 ;  /* 0x000000909f20723e */ /* 0x000fe200000010ff */
[----:B------:R-:W2:Y:S01]  /*df60*/  MUFU.EX2 R169, R169 ;  /* 0x000000a900a97308 */ /* 0x000ea20000000800 */
[----:B-----5:R-:W-:Y:S01]  /*df70*/  F2FP.BF16.F32.PACK_AB R34, R152, R157 ;  /* 0x0000009d9822723e */ /* 0x020fe200000010ff */
[----:B-1----:R-:W-:Y:S01]  /*df80*/  FFMA.FTZ R178, R175, UR10, -R96 ;  /* 0x0000000aafb27c23 */ /* 0x002fe20008010860 */
[----:B---3--:R-:W-:Y:S01]  /*df90*/  F2FP.BF16.F32.PACK_AB R33, R160, R161 ;  /* 0x000000a1a021723e */ /* 0x008fe200000010ff */
[----:B------:R-:W-:Y:S01]  /*dfa0*/  FFMA.FTZ R175, R170, UR10, -R47 ;  /* 0x0000000aaaaf7c23 */ /* 0x000fe2000801082f */
[----:B------:R-:W-:Y:S01]  /*dfb0*/  F2FP.BF16.F32.PACK_AB R35, R163, R158 ;  /* 0x0000009ea323723e */ /* 0x000fe200000010ff */
[----:B------:R-:W-:Y:S01]  /*dfc0*/  MUFU.EX2 R167, R167 ;  /* 0x000000a700a77308 */ /* 0x000fe20000000800 */
[----:B------:R-:W-:Y:S01]  /*dfd0*/  FADD.FTZ R104, R119, R104 ;  /* 0x0000006877687221 */ /* 0x000fe20000010000 */
[----:B------:R-:W-:Y:S01]  /*dfe0*/  FADD.FTZ R129, R122, R129 ;  /* 0x000000817a817221 */ /* 0x000fe20000010000 */
[----:B------:R-:W-:Y:S01]  /*dff0*/  FFMA.FTZ R65, R65, UR10, -R47 ;  /* 0x0000000a41417c23 */ /* 0x000fe2000801082f */
[----:B------:R-:W1:Y:S01]  /*e000*/  MUFU.EX2 R172, R172 ;  /* 0x000000ac00ac7308 */ /* 0x000e620000000800 */
[----:B------:R-:W-:Y:S01]  /*e010*/  FADD.FTZ R117, R117, R104 ;  /* 0x0000006875757221 */ /* 0x000fe20000010000 */
[C---:B----4-:R-:W-:Y:S01]  /*e020*/  HMMA.16816.F32.BF16 R24, R32.reuse, R12, R24 ;  /* 0x0000000c2018723c */ /* 0x050fe20000041818 */
[----:B------:R-:W-:Y:S01]  /*e030*/  FADD.FTZ R120, R120, R129 ;  /* 0x0000008178787221 */ /* 0x000fe20000010000 */
[----:B------:R-:W-:Y:S01]  /*e040*/  MUFU.EX2 R171, R171 ;  /* 0x000000ab00ab7308 */ /* 0x000fe20000000800 */
[----:B------:R-:W-:Y:S01]  /*e050*/  FADD.FTZ R117, R114, R117 ;  /* 0x0000007572757221 */ /* 0x000fe20000010000 */
[--C-:B------:R-:W-:Y:S01]  /*e060*/  FFMA.FTZ R56, R56, UR10, -R47.reuse ;  /* 0x0000000a38387c23 */ /* 0x100fe2000801082f */
[----:B------:R-:W-:Y:S01]  /*e070*/  FADD.FTZ R120, R139, R120 ;  /* 0x000000788b787221 */ /* 0x000fe20000010000 */
[----:B------:R3:W4:Y:S01]  /*e080*/  MUFU.EX2 R170, R178 ;  /* 0x000000b200aa7308 */ /* 0x0007220000000800 */
[----:B------:R-:W-:Y:S01]  /*e090*/  FFMA.FTZ R57, R57, UR10, -R47 ;  /* 0x0000000a39397c23 */ /* 0x000fe2000801082f */
[C---:B------:R-:W-:Y:S01]  /*e0a0*/  HMMA.16816.F32.BF16 R20, R32.reuse, R14, R20 ;  /* 0x0000000e2014723c */ /* 0x040fe20000041814 */
[----:B------:R-:W5:Y:S01]  /*e0b0*/  LDSM.16.MT88.4 R12, [R63+0x1400] ;  /* 0x001400003f0c783b */ /* 0x000f620000004200 */
[----:B------:R-:W-:Y:S01]  /*e0c0*/  MUFU.EX2 R168, R168 ;  /* 0x000000a800a87308 */ /* 0x000fe20000000800 */
[----:B------:R-:W-:Y:S01]  /*e0d0*/  FADD.FTZ R161, R161, R120 ;  /* 0x00000078a1a17221 */ /* 0x000fe20000010000 */
[--C-:B------:R-:W-:Y:S01]  /*e0e0*/  FFMA.FTZ R66, R66, UR10, -R96.reuse ;  /* 0x0000000a42427c23 */ /* 0x100fe20008010860 */
[--C-:B------:R-:W-:Y:S01]  /*e0f0*/  FFMA.FTZ R67, R67, UR10, -R96.reuse ;  /* 0x0000000a43437c23 */ /* 0x100fe20008010860 */
[----:B------:R-:W5:Y:S01]  /*e100*/  MUFU.EX2 R175, R175 ;  /* 0x000000af00af7308 */ /* 0x000f620000000800 */
[----:B------:R-:W-:Y:S01]  /*e110*/  FADD.FTZ R161, R160, R161 ;  /* 0x000000a1a0a17221 */ /* 0x000fe20000010000 */
[C---:B------:R-:W-:Y:S01]  /*e120*/  HMMA.16816.F32.BF16 R36, R32.reuse, R8, R16 ;  /* 0x000000082024723c */ /* 0x040fe20000041810 */
[----:B------:R-:W5:Y:S01]  /*e130*/  LDSM.16.MT88.4 R16, [R208+0x6800] ;  /* 0x00680000d010783b */ /* 0x000f620000004200 */
[--C-:B------:R-:W-:Y:S01]  /*e140*/  FFMA.FTZ R9, R176, UR10, -R47.reuse ;  /* 0x0000000ab0097c23 */ /* 0x100fe2000801082f */
[----:B------:R-:W-:Y:S01]  /*e150*/  FFMA.FTZ R8, R174, UR10, -R47 ;  /* 0x0000000aae087c23 */ /* 0x000fe2000801082f */
[--C-:B------:R-:W-:Y:S01]  /*e160*/  FFMA.FTZ R176, R173, UR10, -R96.reuse ;  /* 0x0000000aadb07c23 */ /* 0x100fe20008010860 */
[--C-:B---3--:R-:W-:Y:S01]  /*e170*/  FFMA.FTZ R178, R177, UR10, -R96.reuse ;  /* 0x0000000ab1b27c23 */ /* 0x108fe20008010860 */
[----:B------:R-:W-:Y:S01]  /*e180*/  MUFU.EX2 R174, R9 ;  /* 0x0000000900ae7308 */ /* 0x000fe20000000800 */
[----:B------:R-:W-:Y:S01]  /*e190*/  FADD.FTZ R158, R158, R161 ;  /* 0x000000a19e9e7221 */ /* 0x000fe20000010000 */
[----:B------:R-:W-:Y:S01]  /*e1a0*/  HMMA.16816.F32.BF16 R28, R32, R10, R28 ;  /* 0x0000000a201c723c */ /* 0x000fe2000004181c */
[----:B--2---:R-:W-:Y:S01]  /*e1b0*/  F2FP.BF16.F32.PACK_AB R32, R165, R166 ;  /* 0x000000a6a520723e */ /* 0x004fe200000010ff */
[----:B------:R2:W-:Y:S01]  /*e1c0*/  MUFU.EX2 R173, R8 ;  /* 0x0000000800ad7308 */ /* 0x0005e20000000800 */
[----:B------:R-:W-:Y:S01]  /*e1d0*/  F2FP.BF16.F32.PACK_AB R34, R169, R164 ;  /* 0x000000a4a922723e */ /* 0x000fe200000010ff */
[--C-:B------:R-:W-:Y:S01]  /*e1e0*/  FFMA.FTZ R58, R58, UR10, -R96.reuse ;  /* 0x0000000a3a3a7c23 */ /* 0x100fe20008010860 */
[----:B-1----:R-:W-:Y:S01]  /*e1f0*/  F2FP.BF16.F32.PACK_AB R33, R172, R167 ;  /* 0x000000a7ac21723e */ /* 0x002fe200000010ff */
[----:B------:R-:W-:Y:S01]  /*e200*/  MUFU.EX2 R176, R176 ;  /* 0x000000b000b07308 */ /* 0x000fe20000000800 */
[----:B----4-:R-:W-:Y:S01]  /*e210*/  F2FP.BF16.F32.PACK_AB R35, R170, R171 ;  /* 0x000000abaa23723e */ /* 0x010fe200000010ff */
[--C-:B------:R-:W-:Y:S01]  /*e220*/  FFMA.FTZ R59, R59, UR10, -R96.reuse ;  /* 0x0000000a3b3b7c23 */ /* 0x100fe20008010860 */
[--C-:B------:R-:W-:Y:S01]  /*e230*/  FFMA.FTZ R48, R48, UR10, -R47.reuse ;  /* 0x0000000a30307c23 */ /* 0x100fe2000801082f */
[----:B------:R1:W3:Y:S01]  /*e240*/  MUFU.EX2 R177, R181 ;  /* 0x000000b500b17308 */ /* 0x0002e20000000800 */
[----:B------:R-:W-:Y:S01]  /*e250*/  FFMA.FTZ R231, R45, UR10, -R47 ;  /* 0x0000000a2de77c23 */ /* 0x000fe2000801082f */
[----:B------:R-:W-:-:S02]  /*e260*/  FFMA.FTZ R230, R92, UR10, -R96 ;  /* 0x0000000a5ce67c23 */ /* 0x000fc40008010860 */
[----:B------:R-:W-:Y:S01]  /*e270*/  MUFU.EX2 R178, R178 ;  /* 0x000000b200b27308 */ /* 0x000fe20000000800 */
[C---:B------:R-:W-:Y:S01]  /*e280*/  HMMA.16816.F32.BF16 R24, R32.reuse, R4, R24 ;  /* 0x000000042018723c */ /* 0x040fe20000041818 */
[----:B--2---:R-:W2:Y:S02]  /*e290*/  LDSM.16.MT88.4 R8, [R63+0x1800] ;  /* 0x001800003f08783b */ /* 0x004ea40000004200 */
[----:B------:R-:W4:Y:S04]  /*e2a0*/  MUFU.EX2 R179, R179 ;  /* 0x000000b300b37308 */ /* 0x000f280000000800 */
[----:B------:R-:W-:Y:S01]  /*e2b0*/  MUFU.EX2 R156, R156 ;  /* 0x0000009c009c7308 */ /* 0x000fe20000000800 */
[----:B------:R-:W-:Y:S01]  /*e2c0*/  HMMA.16816.F32.BF16 R20, R32, R6, R20 ;  /* 0x000000062014723c */ /* 0x000fe20000041814 */
[----:B------:R-:W2:Y:S01]  /*e2d0*/  LDSM.16.MT88.4 R4, [R208+0x6c00] ;  /* 0x006c0000d004783b */ /* 0x000ea20000004200 */
[--C-:B-1----:R-:W-:Y:S01]  /*e2e0*/  FFMA.FTZ R181, R162, UR10, -R47.reuse ;  /* 0x0000000aa2b57c23 */ /* 0x102fe2000801082f */
[----:B------:R-:W-:Y:S01]  /*e2f0*/  FFMA.FTZ R162, R155, UR10, -R96 ;  /* 0x0000000a9ba27c23 */ /* 0x000fe20008010860 */
[----:B------:R-:W-:Y:S01]  /*e300*/  MUFU.EX2 R146, R146 ;  /* 0x0000009200927308 */ /* 0x000fe20000000800 */
[----:B------:R-:W-:-:S03]  /*e310*/  FFMA.FTZ R155, R140, UR10, -R47 ;  /* 0x0000000a8c9b7c23 */ /* 0x000fc6000801082f */
[----:B-----5:R-:W-:Y:S01]  /*e320*/  HMMA.16816.F32.BF16 R36, R32, R12, R36 ;  /* 0x0000000c2024723c */ /* 0x020fe20000041824 */
[----:B------:R-:W-:Y:S01]  /*e330*/  F2FP.BF16.F32.PACK_AB R12, R175, R168 ;  /* 0x000000a8af0c723e */ /* 0x000fe200000010ff */
[----:B------:R-:W1:Y:S01]  /*e340*/  MUFU.EX2 R181, R181 ;  /* 0x000000b500b57308 */ /* 0x000e620000000800 */
[----:B---3--:R-:W-:-:S03]  /*e350*/  F2FP.BF16.F32.PACK_AB R13, R177, R176 ;  /* 0x000000b0b10d723e */ /* 0x008fc600000010ff */
[----:B------:R-:W-:Y:S02]  /*e360*/  MUFU.EX2 R147, R147 ;  /* 0x0000009300937308 */ /* 0x000fe40000000800 */
[----:B------:R-:W-:Y:S01]  /*e370*/  HMMA.16816.F32.BF16 R28, R32, R14, R28 ;  /* 0x0000000e201c723c */ /* 0x000fe2000004181c */
[----:B------:R-:W-:Y:S01]  /*e380*/  F2FP.BF16.F32.PACK_AB R14, R173, R174 ;  /* 0x000000aead0e723e */ /* 0x000fe200000010ff */
[----:B------:R-:W-:Y:S01]  /*e390*/  FFMA.FTZ R33, R154, UR10, -R47 ;  /* 0x0000000a9a217c23 */ /* 0x000fe2000801082f */
[----:B----4-:R-:W-:Y:S01]  /*e3a0*/  F2FP.BF16.F32.PACK_AB R15, R179, R178 ;  /* 0x000000b2b30f723e */ /* 0x010fe200000010ff */
[--C-:B------:R-:W-:Y:S01]  /*e3b0*/  FFMA.FTZ R154, R145, UR10, -R96.reuse ;  /* 0x0000000a919a7c23 */ /* 0x100fe20008010860 */
[--C-:B------:R-:W-:Y:S01]  /*e3c0*/  FFMA.FTZ R32, R153, UR10, -R96.reuse ;  /* 0x0000000a99207c23 */ /* 0x100fe20008010860 */
[----:B------:R-:W-:Y:S04]  /*e3d0*/  MUFU.EX2 R162, R162 ;  /* 0x000000a200a27308 */ /* 0x000fe80000000800 */
[C---:B------:R-:W-:Y:S01]  /*e3e0*/  HMMA.16816.F32.BF16 R24, R12.reuse, R16, R24 ;  /* 0x000000100c18723c */ /* 0x040fe20000041818 */
[----:B------:R-:W3:Y:S04]  /*e3f0*/  MUFU.EX2 R153, R33 ;  /* 0x0000002100997308 */ /* 0x000ee80000000800 */
[----:B------:R4:W-:Y:S03]  /*e400*/  MUFU.EX2 R145, R32 ;  /* 0x0000002000917308 */ /* 0x0009e60000000800 */
[C---:B------:R-:W-:Y:S01]  /*e410*/  HMMA.16816.F32.BF16 R20, R12.reuse, R18, R20 ;  /* 0x000000120c14723c */ /* 0x040fe20000041814 */
[----:B------:R-:W5:Y:S01]  /*e420*/  MUFU.EX2 R154, R154 ;  /* 0x0000009a009a7308 */ /* 0x000f620000000800 */
[----:B------:R-:W5:Y:S03]  /*e430*/  LDSM.16.MT88.4 R16, [R63+0x1c00] ;  /* 0x001c00003f10783b */ /* 0x000f660000004200 */
[----:B------:R3:W-:Y:S03]  /*e440*/  MUFU.EX2 R140, R142 ;  /* 0x0000008e008c7308 */ /* 0x0007e60000000800 */
[C---:B--2---:R-:W-:Y:S01]  /*e450*/  HMMA.16816.F32.BF16 R36, R12.reuse, R8, R36 ;  /* 0x000000080c24723c */ /* 0x044fe20000041824 */
[----:B------:R-:W2:Y:S01]  /*e460*/  MUFU.EX2 R155, R155 ;  /* 0x0000009b009b7308 */ /* 0x000ea20000000800 */
[----:B----4-:R-:W-:Y:S03]  /*e470*/  LDSM.16.MT88.4 R32, [R208+0x7400] ;  /* 0x00740000d020783b */ /* 0x010fe60000004200 */
[----:B------:R-:W-:Y:S03]  /*e480*/  MUFU.EX2 R136, R136 ;  /* 0x0000008800887308 */ /* 0x000fe60000000800 */
[----:B------:R-:W-:Y:S01]  /*e490*/  HMMA.16816.F32.BF16 R28, R12, R10, R28 ;  /* 0x0000000a0c1c723c */ /* 0x000fe2000004181c */
[----:B-1----:R-:W-:Y:S01]  /*e4a0*/  F2FP.BF16.F32.PACK_AB R12, R181, R156 ;  /* 0x0000009cb50c723e */ /* 0x002fe200000010ff */
[----:B------:R-:W1:Y:S01]  /*e4b0*/  LDSM.16.MT88.4 R8, [R208+0x7000] ;  /* 0x00700000d008783b */ /* 0x000e620000004200 */
[----:B---3--:R-:W-:Y:S01]  /*e4c0*/  F2FP.BF16.F32.PACK_AB R14, R153, R146 ;  /* 0x00000092990e723e */ /* 0x008fe200000010ff */
[----:B------:R-:W-:Y:S01]  /*e4d0*/  FFMA.FTZ R142, R137, UR10, -R96 ;  /* 0x0000000a898e7c23 */ /* 0x000fe20008010860 */
[----:B-----5:R-:W-:Y:S01]  /*e4e0*/  F2FP.BF16.F32.PACK_AB R13, R154, R145 ;  /* 0x000000919a0d723e */ /* 0x020fe200000010ff */
[----:B------:R-:W-:Y:S01]  /*e4f0*/  MUFU.EX2 R183, R183 ;  /* 0x000000b700b77308 */ /* 0x000fe20000000800 */
[----:B------:R-:W-:-:S03]  /*e500*/  F2FP.BF16.F32.PACK_AB R15, R162, R147 ;  /* 0x00000093a20f723e */ /* 0x000fc600000010ff */
[----:B------:R-:W-:Y:S04]  /*e510*/  MUFU.EX2 R138, R138 ;  /* 0x0000008a008a7308 */ /* 0x000fe80000000800 */
[C---:B------:R-:W-:Y:S01]  /*e520*/  HMMA.16816.F32.BF16 R24, R12.reuse, R4, R24 ;  /* 0x000000040c18723c */ /* 0x040fe20000041818 */
[----:B------:R3:W4:Y:S04]  /*e530*/  MUFU.EX2 R131, R143 ;  /* 0x0000008f00837308 */ /* 0x0007280000000800 */
[----:B------:R5:W-:Y:S03]  /*e540*/  MUFU.EX2 R137, R182 ;  /* 0x000000b600897308 */ /* 0x000be60000000800 */
[C---:B------:R-:W-:Y:S01]  /*e550*/  HMMA.16816.F32.BF16 R20, R12.reuse, R6, R20 ;  /* 0x000000060c14723c */ /* 0x040fe20000041814 */
[----:B------:R-:W1:Y:S01]  /*e560*/  LDSM.16.MT88.4 R4, [R63+0x2000] ;  /* 0x002000003f04783b */ /* 0x000e620000004200 */
[----:B------:R5:W5:Y:S04]  /*e570*/  MUFU.EX2 R132, R142 ;  /* 0x0000008e00847308 */ /* 0x000b680000000800 */
[----:B------:R-:W-:Y:S01]  /*e580*/  MUFU.EX2 R128, R130 ;  /* 0x0000008200807308 */ /* 0x000fe20000000800 */
[--C-:B---3--:R-:W-:Y:S01]  /*e590*/  FFMA.FTZ R143, R127, UR10, -R96.reuse ;  /* 0x0000000a7f8f7c23 */ /* 0x108fe20008010860 */
[----:B------:R-:W-:Y:S01]  /*e5a0*/  HMMA.16816.F32.BF16 R36, R12, R16, R36 ;  /* 0x000000100c24723c */ /* 0x000fe20000041824 */
[----:B--2---:R-:W-:Y:S01]  /*e5b0*/  F2FP.BF16.F32.PACK_AB R16, R155, R140 ;  /* 0x0000008c9b10723e */ /* 0x004fe200000010ff */
[----:B------:R-:W-:Y:S01]  /*e5c0*/  MUFU.EX2 R134, R134 ;  /* 0x0000008600867308 */ /* 0x000fe20000000800 */
[----:B----4-:R-:W-:Y:S01]  /*e5d0*/  F2FP.BF16.F32.PACK_AB R17, R131, R138 ;  /* 0x0000008a8311723e */ /* 0x010fe200000010ff */
[----:B-----5:R-:W-:-:S02]  /*e5e0*/  FFMA.FTZ R182, R125, UR10, -R96 ;  /* 0x0000000a7db67c23 */ /* 0x020fc40008010860 */
[----:B------:R-:W2:Y:S02]  /*e5f0*/  MUFU.EX2 R141, R141 ;  /* 0x0000008d008d7308 */ /* 0x000ea40000000800 */
[----:B------:R-:W-:Y:S01]  /*e600*/  HMMA.16816.F32.BF16 R28, R12, R18, R28 ;  /* 0x000000120c1c723c */ /* 0x000fe2000004181c */
[----:B------:R-:W3:Y:S01]  /*e610*/  LDSM.16.MT88.4 R12, [R63+0x2400] ;  /* 0x002400003f0c783b */ /* 0x000ee20000004200 */
[----:B------:R-:W-:Y:S01]  /*e620*/  F2FP.BF16.F32.PACK_AB R18, R183, R136 ;  /* 0x00000088b712723e */ /* 0x000fe200000010ff */
[----:B------:R-:W-:Y:S01]  /*e630*/  FFMA.FTZ R142, R123, UR10, -R96 ;  /* 0x0000000a7b8e7c23 */ /* 0x000fe20008010860 */
[----:B------:R-:W-:Y:S01]  /*e640*/  F2FP.BF16.F32.PACK_AB R19, R132, R137 ;  /* 0x000000898413723e */ /* 0x000fe200000010ff */
[----:B------:R-:W-:Y:S04]  /*e650*/  MUFU.EX2 R127, R180 ;  /* 0x000000b4007f7308 */ /* 0x000fe80000000800 */
[----:B------:R-:W-:Y:S02]  /*e660*/  MUFU.EX2 R125, R143 ;  /* 0x0000008f007d7308 */ /* 0x000fe40000000800 */
[C---:B-1----:R-:W-:Y:S02]  /*e670*/  HMMA.16816.F32.BF16 R20, R16.reuse, R10, R20 ;  /* 0x0000000a1014723c */ /* 0x042fe40000041814 */
[----:B------:R-:W1:Y:S04]  /*e680*/  MUFU.EX2 R130, R182 ;  /* 0x000000b600827308 */ /* 0x000e680000000800 */
[----:B------:R-:W-:Y:S02]  /*e690*/  MUFU.EX2 R121, R121 ;  /* 0x0000007900797308 */ /* 0x000fe40000000800 */
[C---:B------:R-:W-:Y:S01]  /*e6a0*/  HMMA.16816.F32.BF16 R24, R16.reuse, R8, R24 ;  /* 0x000000081018723c */ /* 0x040fe20000041818 */
[----:B------:R-:W4:Y:S01]  /*e6b0*/  LDSM.16.MT88.4 R8, [R208+0x7800] ;  /* 0x00780000d008783b */ /* 0x000f220000004200 */
[----:B------:R-:W5:Y:S04]  /*e6c0*/  MUFU.EX2 R142, R142 ;  /* 0x0000008e008e7308 */ /* 0x000f680000000800 */
[----:B------:R-:W-:Y:S02]  /*e6d0*/  MUFU.EX2 R40, R40 ;  /* 0x0000002800287308 */ /* 0x000fe40000000800 */
[----:B------:R-:W-:Y:S01]  /*e6e0*/  HMMA.16816.F32.BF16 R36, R16, R4, R36 ;  /* 0x000000041024723c */ /* 0x000fe20000041824 */
[----:B--2---:R-:W-:Y:S01]  /*e6f0*/  F2FP.BF16.F32.PACK_AB R4, R141, R134 ;  /* 0x000000868d04723e */ /* 0x004fe200000010ff */
[----:B------:R-:W-:Y:S01]  /*e700*/  MUFU.EX2 R80, R80 ;  /* 0x0000005000507308 */ /* 0x000fe20000000800 */
[----:B-1----:R-:W-:-:S03]  /*e710*/  F2FP.BF16.F32.PACK_AB R5, R130, R125 ;  /* 0x0000007d8205723e */ /* 0x002fc600000010ff */
[----:B------:R-:W-:Y:S02]  /*e720*/  MUFU.EX2 R81, R81 ;  /* 0x0000005100517308 */ /* 0x000fe40000000800 */
[----:B------:R-:W-:Y:S01]  /*e730*/  HMMA.16816.F32.BF16 R28, R16, R6, R28 ;  /* 0x00000006101c723c */ /* 0x000fe2000004181c */
[----:B------:R-:W-:Y:S01]  /*e740*/  F2FP.BF16.F32.PACK_AB R6, R127, R128 ;  /* 0x000000807f06723e */ /* 0x000fe200000010ff */
[----:B------:R-:W1:Y:S01]  /*e750*/  LDSM.16.MT88.4 R16, [R63+0x2800] ;  /* 0x002800003f10783b */ /* 0x000e620000004200 */
[----:B-----5:R-:W-:Y:S01]  /*e760*/  F2FP.BF16.F32.PACK_AB R7, R142, R121 ;  /* 0x000000798e07723e */ /* 0x020fe200000010ff */
[----:B------:R-:W-:Y:S04]  /*e770*/  MUFU.EX2 R76, R76 ;  /* 0x0000004c004c7308 */ /* 0x000fe80000000800 */
[----:B------:R-:W-:Y:S02]  /*e780*/  MUFU.EX2 R77, R77 ;  /* 0x0000004d004d7308 */ /* 0x000fe40000000800 */
[C---:B------:R-:W-:Y:S01]  /*e790*/  HMMA.16816.F32.BF16 R20, R4.reuse, R34, R20 ;  /* 0x000000220414723c */ /* 0x040fe20000041814 */
[--C-:B------:R-:W-:Y:S01]  /*e7a0*/  FFMA.FTZ R35, R43, UR10, -R96.reuse ;  /* 0x0000000a2b237c23 */ /* 0x100fe20008010860 */
[--C-:B------:R-:W-:Y:S01]  /*e7b0*/  FFMA.FTZ R43, R95, UR10, -R96.reuse ;  /* 0x0000000a5f2b7c23 */ /* 0x100fe20008010860 */
[--C-:B------:R-:W-:Y:S01]  /*e7c0*/  FFMA.FTZ R95, R84, UR10, -R47.reuse ;  /* 0x0000000a545f7c23 */ /* 0x100fe2000801082f */
[----:B------:R-:W-:Y:S04]  /*e7d0*/  MUFU.EX2 R83, R82 ;  /* 0x0000005200537308 */ /* 0x000fe80000000800 */
[C---:B------:R-:W-:Y:S01]  /*e7e0*/  HMMA.16816.F32.BF16 R24, R4.reuse, R32, R24 ;  /* 0x000000200418723c */ /* 0x040fe20000041818 */
[--C-:B------:R-:W-:Y:S01]  /*e7f0*/  FFMA.FTZ R32, R61, UR10, -R47.reuse ;  /* 0x0000000a3d207c23 */ /* 0x100fe2000801082f */
[----:B------:R-:W-:Y:S01]  /*e800*/  FFMA.FTZ R61, R41, UR10, -R96 ;  /* 0x0000000a293d7c23 */ /* 0x000fe20008010860 */
[----:B------:R-:W2:Y:S04]  /*e810*/  MUFU.EX2 R33, R42 ;  /* 0x0000002a00217308 */ /* 0x000ea80000000800 */
[----:B------:R-:W-:Y:S01]  /*e820*/  MUFU.EX2 R32, R32 ;  /* 0x0000002000207308 */ /* 0x000fe20000000800 */
[C---:B---3--:R-:W-:Y:S03]  /*e830*/  HMMA.16816.F32.BF16 R36, R4.reuse, R12, R36 ;  /* 0x0000000c0424723c */ /* 0x048fe60000041824 */
[----:B------:R3:W5:Y:S04]  /*e840*/  MUFU.EX2 R41, R93 ;  /* 0x0000005d00297308 */ /* 0x0007680000000800 */
[----:B------:R4:W-:Y:S01]  /*e850*/  MUFU.EX2 R34, R61 ;  /* 0x0000003d00227308 */ /* 0x0009e20000000800 */
[----:B------:R-:W-:Y:S01]  /*e860*/  HMMA.16816.F32.BF16 R28, R4, R14, R28 ;  /* 0x0000000e041c723c */ /* 0x000fe2000004181c */
[----:B------:R-:W1:Y:S01]  /*e870*/  LDSM.16.MT88.4 R12, [R208+0x7c00] ;  /* 0x007c0000d00c783b */ /* 0x000e620000004200 */
[----:B--2---:R-:W-:Y:S01]  /*e880*/  F2FP.BF16.F32.PACK_AB R4, R33, R40 ;  /* 0x000000282104723e */ /* 0x004fe200000010ff */
[----:B------:R-:W2:Y:S04]  /*e890*/  MUFU.EX2 R35, R35 ;  /* 0x0000002300237308 */ /* 0x000ea80000000800 */
[----:B------:R-:W-:Y:S01]  /*e8a0*/  MUFU.EX2 R42, R94 ;  /* 0x0000005e002a7308 */ /* 0x000fe20000000800 */
[----:B---3--:R-:W-:Y:S01]  /*e8b0*/  FFMA.FTZ R93, R88, UR10, -R47 ;  /* 0x0000000a585d7c23 */ /* 0x008fe2000801082f */
[----:B-----5:R-:W-:-:S02]  /*e8c0*/  F2FP.BF16.F32.PACK_AB R6, R41, R32 ;  /* 0x000000202906723e */ /* 0x020fc400000010ff */
[----:B------:R-:W3:Y:S01]  /*e8d0*/  MUFU.EX2 R43, R43 ;  /* 0x0000002b002b7308 */ /* 0x000ee20000000800 */
[--C-:B------:R-:W-:Y:S01]  /*e8e0*/  FFMA.FTZ R88, R85, UR10, -R47.reuse ;  /* 0x0000000a55587c23 */ /* 0x100fe2000801082f */
[----:B----4-:R-:W-:Y:S01]  /*e8f0*/  FFMA.FTZ R61, R89, UR10, -R47 ;  /* 0x0000000a593d7c23 */ /* 0x010fe2000801082f */
[--C-:B------:R-:W-:Y:S01]  /*e900*/  FFMA.FTZ R89, R90, UR10, -R96.reuse ;  /* 0x0000000a5a597c23 */ /* 0x100fe20008010860 */
[----:B------:R-:W-:Y:S01]  /*e910*/  FFMA.FTZ R90, R87, UR10, -R96 ;  /* 0x0000000a575a7c23 */ /* 0x000fe20008010860 */
[----:B------:R4:W-:Y:S01]  /*e920*/  MUFU.EX2 R84, R93 ;  /* 0x0000005d00547308 */ /* 0x0009e20000000800 */
[----:B--2---:R-:W-:-:S03]  /*e930*/  F2FP.BF16.F32.PACK_AB R5, R35, R34 ;  /* 0x000000222305723e */ /* 0x004fc600000010ff */
[----:B------:R-:W2:Y:S04]  /*e940*/  MUFU.EX2 R61, R61 ;  /* 0x0000003d003d7308 */ /* 0x000ea80000000800 */
[----:B------:R-:W-:Y:S01]  /*e950*/  MUFU.EX2 R85, R95 ;  /* 0x0000005f00557308 */ /* 0x000fe20000000800 */
[----:B---3--:R-:W-:-:S03]  /*e960*/  F2FP.BF16.F32.PACK_AB R7, R43, R42 ;  /* 0x0000002a2b07723e */ /* 0x008fc600000010ff */
[----:B------:R-:W-:Y:S01]  /*e970*/  MUFU.EX2 R88, R88 ;  /* 0x0000005800587308 */ /* 0x000fe20000000800 */
[----:B----4-:R-:W-:-:S03]  /*e980*/  FFMA.FTZ R93, R86, UR10, -R96 ;  /* 0x0000000a565d7c23 */ /* 0x010fc60008010860 */
[----:B------:R-:W-:Y:S01]  /*e990*/  MUFU.EX2 R89, R89 ;  /* 0x0000005900597308 */ /* 0x000fe20000000800 */
[C---:B------:R-:W-:Y:S03]  /*e9a0*/  HMMA.16816.F32.BF16 R24, R4.reuse, R8, R24 ;  /* 0x000000080418723c */ /* 0x040fe60000041818 */
[----:B------:R-:W3:Y:S04]  /*e9b0*/  MUFU.EX2 R86, R91 ;  /* 0x0000005b00567308 */ /* 0x000ee80000000800 */
[----:B------:R-:W-:Y:S01]  /*e9c0*/  MUFU.EX2 R87, R93 ;  /* 0x0000005d00577308 */ /* 0x000fe20000000800 */
[C---:B------:R-:W-:Y:S01]  /*e9d0*/  HMMA.16816.F32.BF16 R20, R4.reuse, R10, R20 ;  /* 0x0000000a0414723c */ /* 0x040fe20000041814 */
[----:B------:R-:W4:Y:S02]  /*e9e0*/  LDSM.16.MT88.4 R8, [R63+0x2c00] ;  /* 0x002c00003f08783b */ /* 0x000f240000004200 */
[----:B------:R-:W5:Y:S04]  /*e9f0*/  MUFU.EX2 R90, R90 ;  /* 0x0000005a005a7308 */ /* 0x000f680000000800 */
[----:B------:R-:W4:Y:S01]  /*ea00*/  MUFU.EX2 R62, R62 ;  /* 0x0000003e003e7308 */ /* 0x000f220000000800 */
[----:B-1----:R-:W-:Y:S01]  /*ea10*/  HMMA.16816.F32.BF16 R36, R4, R16, R36 ;  /* 0x000000100424723c */ /* 0x002fe20000041824 */
[----:B--2---:R-:W-:-:S02]  /*ea20*/  F2FP.BF16.F32.PACK_AB R16, R61, R84 ;  /* 0x000000543d10723e */ /* 0x004fc400000010ff */
[----:B---3--:R-:W-:Y:S01]  /*ea30*/  F2FP.BF16.F32.PACK_AB R17, R86, R89 ;  /* 0x000000595611723e */ /* 0x008fe200000010ff */
[----:B------:R-:W-:Y:S04]  /*ea40*/  MUFU.EX2 R64, R64 ;  /* 0x0000004000407308 */ /* 0x000fe80000000800 */
[----:B------:R-:W-:Y:S01]  /*ea50*/  HMMA.16816.F32.BF16 R28, R4, R18, R28 ;  /* 0x00000012041c723c */ /* 0x000fe2000004181c */
[----:B------:R-:W1:Y:S01]  /*ea60*/  LDSM.16.MT88.4 R4, [R208+0x8000] ;  /* 0x00800000d004783b */ /* 0x000e620000004200 */
[----:B------:R-:W-:Y:S01]  /*ea70*/  F2FP.BF16.F32.PACK_AB R18, R88, R85 ;  /* 0x000000555812723e */ /* 0x000fe200000010ff */
[----:B------:R-:W-:Y:S01]  /*ea80*/  MUFU.EX2 R65, R65 ;  /* 0x0000004100417308 */ /* 0x000fe20000000800 */
[----:B-----5:R-:W-:-:S03]  /*ea90*/  F2FP.BF16.F32.PACK_AB R19, R90, R87 ;  /* 0x000000575a13723e */ /* 0x020fc600000010ff */
[----:B------:R-:W-:Y:S04]  /*eaa0*/  MUFU.EX2 R56, R56 ;  /* 0x0000003800387308 */ /* 0x000fe80000000800 */
[C---:B------:R-:W-:Y:S01]  /*eab0*/  HMMA.16816.F32.BF16 R24, R16.reuse, R12, R24 ;  /* 0x0000000c1018723c */ /* 0x040fe20000041818 */
[--C-:B------:R-:W-:Y:S01]  /*eac0*/  FFMA.FTZ R12, R78, UR10, -R96.reuse ;  /* 0x0000000a4e0c7c23 */ /* 0x100fe20008010860 */
[----:B------:R-:W-:Y:S01]  /*ead0*/  FFMA.FTZ R78, R79, UR10, -R96 ;  /* 0x0000000a4f4e7c23 */ /* 0x000fe20008010860 */
[----:B------:R-:W-:Y:S04]  /*eae0*/  MUFU.EX2 R57, R57 ;  /* 0x0000003900397308 */ /* 0x000fe80000000800 */
[----:B------:R2:W-:Y:S01]  /*eaf0*/  MUFU.EX2 R79, R12 ;  /* 0x0000000c004f7308 */ /* 0x0005e20000000800 */
[C---:B------:R-:W-:Y:S03]  /*eb00*/  HMMA.16816.F32.BF16 R20, R16.reuse, R14, R20 ;  /* 0x0000000e1014723c */ /* 0x040fe60000041814 */
[----:B------:R-:W3:Y:S04]  /*eb10*/  MUFU.EX2 R78, R78 ;  /* 0x0000004e004e7308 */ /* 0x000ee80000000800 */
[----:B------:R-:W-:Y:S01]  /*eb20*/  MUFU.EX2 R66, R66 ;  /* 0x0000004200427308 */ /* 0x000fe20000000800 */
[----:B----4-:R-:W-:Y:S01]  /*eb30*/  HMMA.16816.F32.BF16 R36, R16, R8, R36 ;  /* 0x000000081024723c */ /* 0x010fe20000041824 */
[----:B------:R-:W-:-:S02]  /*eb40*/  F2FP.BF16.F32.PACK_AB R8, R81, R80 ;  /* 0x000000505108723e */ /* 0x000fc400000010ff */
[----:B------:R-:W-:Y:S01]  /*eb50*/  F2FP.BF16.F32.PACK_AB R9, R62, R83 ;  /* 0x000000533e09723e */ /* 0x000fe200000010ff */
[----:B------:R-:W-:Y:S01]  /*eb60*/  MUFU.EX2 R67, R67 ;  /* 0x0000004300437308 */ /* 0x000fe20000000800 */
[----:B--2---:R-:W2:Y:S03]  /*eb70*/  LDSM.16.MT88.4 R12, [R63+0x3000] ;  /* 0x003000003f0c783b */ /* 0x004ea60000004200 */
[----:B------:R-:W-:Y:S01]  /*eb80*/  HMMA.16816.F32.BF16 R28, R16, R10, R28 ;  /* 0x0000000a101c723c */ /* 0x000fe2000004181c */
[----:B------:R-:W-:Y:S01]  /*eb90*/  F2FP.BF16.F32.PACK_AB R10, R77, R76 ;  /* 0x0000004c4d0a723e */ /* 0x000fe200000010ff */
[--C-:B------:R-:W-:Y:S01]  /*eba0*/  FFMA.FTZ R16, R68, UR10, -R47.reuse ;  /* 0x0000000a44107c23 */ /* 0x100fe2000801082f */
[----:B---3--:R-:W-:Y:S01]  /*ebb0*/  F2FP.BF16.F32.PACK_AB R11, R78, R79 ;  /* 0x0000004f4e0b723e */ /* 0x008fe200000010ff */
[----:B------:R-:W-:Y:S01]  /*ebc0*/  FADD.FTZ R68, R163, R158 ;  /* 0x0000009ea3447221 */ /* 0x000fe20000010000 */
[--C-:B------:R-:W-:Y:S01]  /*ebd0*/  FFMA.FTZ R19, R69, UR10, -R47.reuse ;  /* 0x0000000a45137c23 */ /* 0x100fe2000801082f */
[--C-:B------:R-:W-:Y:S01]  /*ebe0*/  FFMA.FTZ R17, R73, UR10, -R47.reuse ;  /* 0x0000000a49117c23 */ /* 0x100fe2000801082f */
[----:B------:R-:W-:Y:S01]  /*ebf0*/  FFMA.FTZ R69, R70, UR10, -R96 ;  /* 0x0000000a46457c23 */ /* 0x000fe20008010860 */
[----:B------:R-:W-:Y:S01]  /*ec00*/  FADD.FTZ R167, R167, R68 ;  /* 0x00000044a7a77221 */ /* 0x000fe20000010000 */
[----:B------:R-:W-:Y:S01]  /*ec10*/  FFMA.FTZ R18, R72, UR10, -R47 ;  /* 0x0000000a48127c23 */ /* 0x000fe2000801082f */
[C---:B-1----:R-:W-:Y:S01]  /*ec20*/  HMMA.16816.F32.BF16 R24, R8.reuse, R4, R24 ;  /* 0x000000040818723c */ /* 0x042fe20000041818 */
[----:B------:R-:W-:Y:S01]  /*ec30*/  FADD.FTZ R4, R144, R117 ;  /* 0x0000007590047221 */ /* 0x000fe20000010000 */
[----:B------:R-:W-:Y:S01]  /*ec40*/  FADD.FTZ R172, R172, R167 ;  /* 0x000000a7acac7221 */ /* 0x000fe20000010000 */
[--C-:B------:R-:W-:Y:S01]  /*ec50*/  FFMA.FTZ R68, R74, UR10, -R96.reuse ;  /* 0x0000000a4a447c23 */ /* 0x100fe20008010860 */
[----:B------:R-:W-:Y:S01]  /*ec60*/  FFMA.FTZ R73, R75, UR10, -R96 ;  /* 0x0000000a4b497c23 */ /* 0x000fe20008010860 */
[----:B------:R-:W-:Y:S01]  /*ec70*/  FADD.FTZ R4, R159, R4 ;  /* 0x000000049f047221 */ /* 0x000fe20000010000 */
[----:B------:R-:W-:Y:S01]  /*ec80*/  FADD.FTZ R171, R171, R172 ;  /* 0x000000acabab7221 */ /* 0x000fe20000010000 */
[----:B------:R-:W-:Y:S01]  /*ec90*/  FFMA.FTZ R70, R71, UR10, -R96 ;  /* 0x0000000a47467c23 */ /* 0x000fe20008010860 */
[----:B------:R-:W-:Y:S01]  /*eca0*/  HMMA.16816.F32.BF16 R20, R8, R6, R20 ;  /* 0x000000060814723c */ /* 0x000fe20000041814 */
[----:B------:R-:W-:Y:S01]  /*ecb0*/  FADD.FTZ R157, R157, R4 ;  /* 0x000000049d9d7221 */ /* 0x000fe20000010000 */
[----:B------:R-:W-:Y:S01]  /*ecc0*/  FADD.FTZ R171, R170, R171 ;  /* 0x000000abaaab7221 */ /* 0x000fe20000010000 */
[----:B------:R-:W1:Y:S01]  /*ecd0*/  LDSM.16.MT88.4 R4, [R208+0x8400] ;  /* 0x00840000d004783b */ /* 0x000e620000004200 */
[----:B------:R-:W-:Y:S01]  /*ece0*/  MUFU.EX2 R18, R18 ;  /* 0x0000001200127308 */ /* 0x000fe20000000800 */
[----:B------:R-:W-:Y:S01]  /*ecf0*/  FADD.FTZ R157, R152, R157 ;  /* 0x0000009d989d7221 */ /* 0x000fe20000010000 */
[----:B------:R-:W-:-:S02]  /*ed00*/  FADD.FTZ R176, R176, R171 ;  /* 0x000000abb0b07221 */ /* 0x000fc40000010000 */
[----:B------:R-:W3:Y:S01]  /*ed10*/  MUFU.EX2 R17, R17 ;  /* 0x0000001100117308 */ /* 0x000ee20000000800 */
[----:B------:R-:W-:Y:S01]  /*ed20*/  FADD.FTZ R166, R166, R157 ;  /* 0x0000009da6a67221 */ /* 0x000fe20000010000 */
[----:B------:R-:W-:Y:S02]  /*ed30*/  FADD.FTZ R177, R177, R176 ;  /* 0x000000b0b1b17221 */ /* 0x000fe40000010000 */
[----:B------:R-:W-:Y:S01]  /*ed40*/  MUFU.EX2 R16, R16 ;  /* 0x0000001000107308 */ /* 0x000fe20000000800 */
[----:B------:R-:W-:Y:S01]  /*ed50*/  FADD.FTZ R165, R165, R166 ;  /* 0x000000a6a5a57221 */ /* 0x000fe20000010000 */
[----:B------:R-:W-:Y:S02]  /*ed60*/  FADD.FTZ R178, R178, R177 ;  /* 0x000000b1b2b27221 */ /* 0x000fe40000010000 */
[----:B------:R-:W4:Y:S01]  /*ed70*/  MUFU.EX2 R19, R19 ;  /* 0x0000001300137308 */ /* 0x000f220000000800 */
[----:B------:R-:W-:Y:S01]  /*ed80*/  FADD.FTZ R164, R164, R165 ;  /* 0x000000a5a4a47221 */ /* 0x000fe20000010000 */
[----:B------:R-:W-:Y:S01]  /*ed90*/  FADD.FTZ R178, R179, R178 ;  /* 0x000000b2b3b27221 */ /* 0x000fe20000010000 */
[----:B--2---:R-:W-:Y:S01]  /*eda0*/  HMMA.16816.F32.BF16 R36, R8, R12, R36 ;  /* 0x0000000c0824723c */ /* 0x004fe20000041824 */
[----:B------:R-:W-:Y:S01]  /*edb0*/  MUFU.EX2 R68, R68 ;  /* 0x0000004400447308 */ /* 0x000fe20000000800 */
[----:B------:R-:W-:Y:S01]  /*edc0*/  FADD.FTZ R169, R169, R164 ;  /* 0x000000a4a9a97221 */ /* 0x000fe20000010000 */
[----:B------:R-:W-:-:S02]  /*edd0*/  FADD.FTZ R145, R145, R178 ;  /* 0x000000b291917221 */ /* 0x000fc40000010000 */
[----:B------:R-:W2:Y:S01]  /*ede0*/  MUFU.EX2 R73, R73 ;  /* 0x0000004900497308 */ /* 0x000ea20000000800 */
[----:B------:R-:W-:Y:S01]  /*edf0*/  FADD.FTZ R168, R168, R169 ;  /* 0x000000a9a8a87221 */ /* 0x000fe20000010000 */
[----:B------:R-:W-:Y:S01]  /*ee00*/  FADD.FTZ R154, R154, R145 ;  /* 0x000000919a9a7221 */ /* 0x000fe20000010000 */
[----:B------:R-:W-:Y:S01]  /*ee10*/  HMMA.16816.F32.BF16 R28, R8, R14, R28 ;  /* 0x0000000e081c723c */ /* 0x000fe2000004181c */
[----:B------:R-:W5:Y:S01]  /*ee20*/  LDSM.16.MT88.4 R12, [R63+0x3400] ;  /* 0x003400003f0c783b */ /* 0x000f620000004200 */
[----:B------:R-:W-:Y:S01]  /*ee30*/  FADD.FTZ R175, R175, R168 ;  /* 0x000000a8afaf7221 */ /* 0x000fe20000010000 */
[----:B------:R-:W-:Y:S01]  /*ee40*/  FADD.FTZ R147, R147, R154 ;  /* 0x0000009a93937221 */ /* 0x000fe20000010000 */
[----:B------:R-:W-:Y:S01]  /*ee50*/  MUFU.EX2 R69, R69 ;  /* 0x0000004500457308 */ /* 0x000fe20000000800 */
[----:B---3--:R-:W-:Y:S01]  /*ee60*/  F2FP.BF16.F32.PACK_AB R8, R17, R18 ;  /* 0x000000121108723e */ /* 0x008fe200000010ff */
[----:B------:R-:W-:Y:S01]  /*ee70*/  FADD.FTZ R174, R174, R175 ;  /* 0x000000afaeae7221 */ /* 0x000fe20000010000 */
[----:B------:R-:W-:Y:S01]  /*ee80*/  FADD.FTZ R147, R162, R147 ;  /* 0x00000093a2937221 */ /* 0x000fe20000010000 */
[----:B------:R-:W3:Y:S01]  /*ee90*/  MUFU.EX2 R70, R70 ;  /* 0x0000004600467308 */ /* 0x000ee20000000800 */
[----:B----4-:R-:W-:Y:S01]  /*eea0*/  F2FP.BF16.F32.PACK_AB R10, R19, R16 ;  /* 0x00000010130a723e */ /* 0x010fe200000010ff */
[----:B------:R-:W-:Y:S01]  /*eeb0*/  FADD.FTZ R173, R173, R174 ;  /* 0x000000aeadad7221 */ /* 0x000fe20000010000 */
[----:B------:R-:W-:Y:S01]  /*eec0*/  FADD.FTZ R72, R138, R147 ;  /* 0x000000938a487221 */ /* 0x000fe20000010000 */
[----:B--2---:R-:W-:Y:S01]  /*eed0*/  F2FP.BF16.F32.PACK_AB R9, R73, R68 ;  /* 0x000000444909723e */ /* 0x004fe200000010ff */
[----:B------:R-:W-:Y:S01]  /*eee0*/  MUFU.EX2 R58, R58 ;  /* 0x0000003a003a7308 */ /* 0x000fe20000000800 */
[----:B------:R-:W-:Y:S01]  /*eef0*/  FADD.FTZ R156, R156, R173 ;  /* 0x000000ad9c9c7221 */ /* 0x000fe20000010000 */
[----:B------:R-:W-:-:S02]  /*ef00*/  FADD.FTZ R72, R131, R72 ;  /* 0x0000004883487221 */ /* 0x000fc40000010000 */
[----:B------:R-:W2:Y:S01]  /*ef10*/  MUFU.EX2 R59, R59 ;  /* 0x0000003b003b7308 */ /* 0x000ea20000000800 */
[----:B------:R-:W-:Y:S01]  /*ef20*/  FADD.FTZ R181, R181, R156 ;  /* 0x0000009cb5b57221 */ /* 0x000fe20000010000 */
[----:B------:R-:W-:Y:S02]  /*ef30*/  FADD.FTZ R137, R137, R72 ;  /* 0x0000004889897221 */ /* 0x000fe40000010000 */
[----:B------:R-:W-:Y:S01]  /*ef40*/  MUFU.EX2 R231, R231 ;  /* 0x000000e700e77308 */ /* 0x000fe20000000800 */
[----:B------:R-:W-:Y:S01]  /*ef50*/  FADD.FTZ R146, R146, R181 ;  /* 0x000000b592927221 */ /* 0x000fe20000010000 */
[----:B------:R-:W-:Y:S01]  /*ef60*/  FADD.FTZ R132, R132, R137 ;  /* 0x0000008984847221 */ /* 0x000fe20000010000 */
[----:B---3--:R-:W-:Y:S01]  /*ef70*/  F2FP.BF16.F32.PACK_AB R11, R70, R69 ;  /* 0x00000045460b723e */ /* 0x008fe200000010ff */
[----:B------:R-:W-:Y:S01]  /*ef80*/  MUFU.EX2 R230, R230 ;  /* 0x000000e600e67308 */ /* 0x000fe20000000800 */
[----:B------:R-:W-:Y:S01]  /*ef90*/  FADD.FTZ R153, R153, R146 ;  /* 0x0000009299997221 */ /* 0x000fe20000010000 */
[----:B------:R-:W-:-:S03]  /*efa0*/  FADD.FTZ R125, R125, R132 ;  /* 0x000000847d7d7221 */ /* 0x000fc60000010000 */
[----:B------:R-:W-:Y:S01]  /*efb0*/  FADD.FTZ R140, R140, R153 ;  /* 0x000000998c8c7221 */ /* 0x000fe20000010000 */
[----:B------:R-:W-:Y:S01]  /*efc0*/  FADD.FTZ R130, R130, R125 ;  /* 0x0000007d82827221 */ /* 0x000fe20000010000 */
[----:B-1----:R-:W-:Y:S02]  /*efd0*/  HMMA.16816.F32.BF16 R24, R8, R4, R24 ;  /* 0x000000040818723c */ /* 0x002fe40000041818 */
[----:B------:R-:W-:-:S04]  /*efe0*/  FADD.FTZ R155, R155, R140 ;  /* 0x0000008c9b9b7221 */ /* 0x000fc80000010000 */
[----:B------:R-:W-:Y:S02]  /*eff0*/  FADD.FTZ R136, R136, R155 ;  /* 0x0000009b88887221 */ /* 0x000fe40000010000 */
[----:B------:R-:W-:Y:S01]  /*f000*/  HMMA.16816.F32.BF16 R20, R8, R6, R20 ;  /* 0x000000060814723c */ /* 0x000fe20000041814 */
[----:B------:R-:W1:Y:S01]  /*f010*/  LDSM.16.MT88.4 R4, [R208+0x8800] ;  /* 0x00880000d004783b */ /* 0x000e620000004200 */
[----:B------:R-:W-:-:S03]  /*f020*/  FADD.FTZ R183, R183, R136 ;  /* 0x00000088b7b77221 */ /* 0x000fc60000010000 */
[----:B------:R-:W-:Y:S01]  /*f030*/  LDSM.16.MT88.4 R136, [R63+0x3c00] ;  /* 0x003c00003f88783b */ /* 0x000fe20000004200 */
[----:B------:R-:W-:Y:S02]  /*f040*/  FADD.FTZ R134, R134, R183 ;  /* 0x000000b786867221 */ /* 0x000fe40000010000 */
[C---:B-----5:R-:W-:Y:S01]  /*f050*/  HMMA.16816.F32.BF16 R36, R8.reuse, R12, R36 ;  /* 0x0000000c0824723c */ /* 0x060fe20000041824 */
[----:B------:R-:W-:Y:S01]  /*f060*/  FADD.FTZ R13, R121, R130 ;  /* 0x00000082790d7221 */ /* 0x000fe20000010000 */
[----:B------:R-:W-:Y:S01]  /*f070*/  FADD.FTZ R141, R141, R134 ;  /* 0x000000868d8d7221 */ /* 0x000fe20000010000 */
[----:B------:R-:W-:Y:S01]  /*f080*/  F2FP.BF16.F32.PACK_AB R12, R65, R64 ;  /* 0x00000040410c723e */ /* 0x000fe200000010ff */
[----:B------:R-:W-:Y:S01]  /*f090*/  LDSM.16.MT88.4 R132, [R208+0x8c00] ;  /* 0x008c0000d084783b */ /* 0x000fe20000004200 */
[----:B------:R-:W-:Y:S01]  /*f0a0*/  FADD.FTZ R13, R142, R13 ;  /* 0x0000000d8e0d7221 */ /* 0x000fe20000010000 */
[----:B------:R-:W-:Y:S02]  /*f0b0*/  FADD.FTZ R128, R128, R141 ;  /* 0x0000008d80807221 */ /* 0x000fe40000010000 */
[----:B------:R-:W-:Y:S01]  /*f0c0*/  HMMA.16816.F32.BF16 R28, R8, R14, R28 ;  /* 0x0000000e081c723c */ /* 0x000fe2000004181c */
[----:B------:R-:W-:Y:S01]  /*f0d0*/  FADD.FTZ R34, R34, R13 ;  /* 0x0000000d22227221 */ /* 0x000fe20000010000 */
[----:B------:R-:W-:Y:S01]  /*f0e0*/  FADD.FTZ R127, R127, R128 ;  /* 0x000000807f7f7221 */ /* 0x000fe20000010000 */
[----:B------:R-:W3:Y:S01]  /*f0f0*/  LDSM.16.MT88.4 R8, [R63+0x3800] ;  /* 0x003800003f08783b */ /* 0x000ee20000004200 */
[----:B------:R-:W-:Y:S01]  /*f100*/  F2FP.BF16.F32.PACK_AB R14, R57, R56 ;  /* 0x00000038390e723e */ /* 0x000fe200000010ff */
[----:B------:R-:W-:Y:S01]  /*f110*/  FADD.FTZ R35, R35, R34 ;  /* 0x0000002223237221 */ /* 0x000fe20000010000 */
[----:B------:R-:W-:Y:S01]  /*f120*/  FADD.FTZ R40, R40, R127 ;  /* 0x0000007f28287221 */ /* 0x000fe20000010000 */
[----:B------:R-:W-:Y:S01]  /*f130*/  F2FP.BF16.F32.PACK_AB R13, R67, R66 ;  /* 0x00000042430d723e */ /* 0x000fe200000010ff */
[----:B------:R-:W-:Y:S01]  /*f140*/  FFMA.FTZ R34, R44, UR10, -R47 ;  /* 0x0000000a2c227c23 */ /* 0x000fe2000801082f */
[----:B------:R-:W-:Y:S01]  /*f150*/  FADD.FTZ R42, R42, R35 ;  /* 0x000000232a2a7221 */ /* 0x000fe20000010000 */
[----:B------:R-:W-:Y:S01]  /*f160*/  FADD.FTZ R33, R33, R40 ;  /* 0x0000002821217221 */ /* 0x000fe20000010000 */
[----:B--2---:R-:W-:Y:S01]  /*f170*/  F2FP.BF16.F32.PACK_AB R15, R59, R58 ;  /* 0x0000003a3b0f723e */ /* 0x004fe200000010ff */
[----:B------:R-:W-:Y:S01]  /*f180*/  FFMA.FTZ R35, R50, UR10, -R96 ;  /* 0x0000000a32237c23 */ /* 0x000fe20008010860 */
[----:B------:R-:W-:Y:S01]  /*f190*/  FADD.FTZ R42, R43, R42 ;  /* 0x0000002a2b2a7221 */ /* 0x000fe20000010000 */
[----:B------:R-:W-:Y:S01]  /*f1a0*/  FADD.FTZ R32, R32, R33 ;  /* 0x0000002120207221 */ /* 0x000fe20000010000 */
[----:B------:R-:W-:Y:S01]  /*f1b0*/  FFMA.FTZ R33, R49, UR10, -R47 ;  /* 0x0000000a31217c23 */ /* 0x000fe2000801082f */
[----:B------:R-:W-:Y:S01]  /*f1c0*/  FFMA.FTZ R40, R51, UR10, -R96 ;  /* 0x0000000a33287c23 */ /* 0x000fe20008010860 */
[----:B------:R-:W-:Y:S01]  /*f1d0*/  FADD.FTZ R89, R89, R42 ;  /* 0x0000002a59597221 */ /* 0x000fe20000010000 */
[----:B------:R-:W-:Y:S01]  /*f1e0*/  FADD.FTZ R41, R41, R32 ;  /* 0x0000002029297221 */ /* 0x000fe20000010000 */
[----:B------:R-:W-:Y:S02]  /*f1f0*/  MUFU.EX2 R35, R35 ;  /* 0x0000002300237308 */ /* 0x000fe40000000800 */
[----:B------:R-:W-:Y:S01]  /*f200*/  FADD.FTZ R86, R86, R89 ;  /* 0x0000005956567221 */ /* 0x000fe20000010000 */
[----:B------:R-:W-:Y:S01]  /*f210*/  FADD.FTZ R84, R84, R41 ;  /* 0x0000002954547221 */ /* 0x000fe20000010000 */
[----:B------:R-:W-:Y:S01]  /*f220*/  FFMA.FTZ R41, R46, UR10, -R96 ;  /* 0x0000000a2e297c23 */ /* 0x000fe20008010860 */
[----:B------:R-:W-:Y:S01]  /*f230*/  MUFU.EX2 R32, R48 ;  /* 0x0000003000207308 */ /* 0x000fe20000000800 */
[----:B------:R-:W-:Y:S01]  /*f240*/  FADD.FTZ R87, R87, R86 ;  /* 0x0000005657577221 */ /* 0x000fe20000010000 */
[----:B------:R-:W-:Y:S01]  /*f250*/  FADD.FTZ R84, R61, R84 ;  /* 0x000000543d547221 */ /* 0x000fe20000010000 */
[----:B-1----:R-:W-:Y:S01]  /*f260*/  HMMA.16816.F32.BF16 R24, R12, R4, R24 ;  /* 0x000000040c18723c */ /* 0x002fe20000041818 */
[----:B------:R-:W1:Y:S01]  /*f270*/  MUFU.EX2 R33, R33 ;  /* 0x0000002100217308 */ /* 0x000e620000000800 */
[----:B------:R-:W-:Y:S01]  /*f280*/  FADD.FTZ R90, R90, R87 ;  /* 0x000000575a5a7221 */ /* 0x000fe20000010000 */
[----:B------:R-:W-:-:S02]  /*f290*/  FADD.FTZ R85, R85, R84 ;  /* 0x0000005455557221 */ /* 0x000fc40000010000 */
[----:B------:R-:W2:Y:S01]  /*f2a0*/  MUFU.EX2 R40, R40 ;  /* 0x0000002800287308 */ /* 0x000ea20000000800 */
[----:B------:R-:W-:Y:S01]  /*f2b0*/  FADD.FTZ R83, R83, R90 ;  /* 0x0000005a53537221 */ /* 0x000fe20000010000 */
[----:B------:R-:W-:Y:S01]  /*f2c0*/  FADD.FTZ R85, R88, R85 ;  /* 0x0000005558557221 */ /* 0x000fe20000010000 */
[C---:B------:R-:W-:Y:S01]  /*f2d0*/  HMMA.16816.F32.BF16 R20, R12.reuse, R6, R20 ;  /* 0x000000060c14723c */ /* 0x040fe20000041814 */
[----:B------:R-:W4:Y:S01]  /*f2e0*/  MUFU.EX2 R34, R34 ;  /* 0x0000002200227308 */ /* 0x000f220000000800 */
[----:B------:R-:W-:Y:S01]  /*f2f0*/  FADD.FTZ R62, R62, R83 ;  /* 0x000000533e3e7221 */ /* 0x000fe20000010000 */
[----:B------:R-:W-:Y:S02]  /*f300*/  FADD.FTZ R80, R80, R85 ;  /* 0x0000005550507221 */ /* 0x000fe40000010000 */
[----:B------:R-:W5:Y:S01]  /*f310*/  MUFU.EX2 R41, R41 ;  /* 0x0000002900297308 */ /* 0x000f620000000800 */
[----:B------:R-:W-:Y:S01]  /*f320*/  FADD.FTZ R79, R79, R62 ;  /* 0x0000003e4f4f7221 */ /* 0x000fe20000010000 */
[----:B------:R-:W-:Y:S01]  /*f330*/  FADD.FTZ R81, R81, R80 ;  /* 0x0000005051517221 */ /* 0x000fe20000010000 */
[----:B---3--:R-:W-:Y:S01]  /*f340*/  HMMA.16816.F32.BF16 R36, R12, R8, R36 ;  /* 0x000000080c24723c */ /* 0x008fe20000041824 */
[----:B-1----:R-:W-:Y:S01]  /*f350*/  F2FP.BF16.F32.PACK_AB R4, R33, R32 ;  /* 0x000000202104723e */ /* 0x002fe200000010ff */
[----:B------:R-:W-:Y:S01]  /*f360*/  FADD.FTZ R79, R78, R79 ;  /* 0x0000004f4e4f7221 */ /* 0x000fe20000010000 */
[----:B------:R-:W-:Y:S01]  /*f370*/  FADD.FTZ R76, R76, R81 ;  /* 0x000000514c4c7221 */ /* 0x000fe20000010000 */
[----:B--2---:R-:W-:-:S02]  /*f380*/  F2FP.BF16.F32.PACK_AB R5, R40, R35 ;  /* 0x000000232805723e */ /* 0x004fc400000010ff */
[----:B------:R-:W-:Y:S01]  /*f390*/  FADD.FTZ R8, R68, R79 ;  /* 0x0000004f44087221 */ /* 0x000fe20000010000 */
[----:B------:R-:W-:Y:S01]  /*f3a0*/  FADD.FTZ R77, R77, R76 ;  /* 0x0000004c4d4d7221 */ /* 0x000fe20000010000 */
[----:B------:R-:W-:Y:S01]  /*f3b0*/  HMMA.16816.F32.BF16 R28, R12, R10, R28 ;  /* 0x0000000a0c1c723c */ /* 0x000fe2000004181c */
[----:B----4-:R-:W-:Y:S01]  /*f3c0*/  F2FP.BF16.F32.PACK_AB R6, R231, R34 ;  /* 0x00000022e706723e */ /* 0x010fe200000010ff */
[----:B------:R-:W-:Y:S01]  /*f3d0*/  FADD.FTZ R8, R73, R8 ;  /* 0x0000000849087221 */ /* 0x000fe20000010000 */
[----:B------:R-:W-:Y:S01]  /*f3e0*/  FADD.FTZ R18, R18, R77 ;  /* 0x0000004d12127221 */ /* 0x000fe20000010000 */
[----:B-----5:R-:W-:Y:S02]  /*f3f0*/  F2FP.BF16.F32.PACK_AB R7, R230, R41 ;  /* 0x00000029e607723e */ /* 0x020fe400000010ff */
        /* <DEDUP_REMOVED lines=23> */
[----:B------:R-:W-:-:S04]  /*f570*/  FADD.FTZ R34, R34, R33 ;  /* 0x0000002122227221 */ /* 0x000fc80000010000 */
[----:B------:R-:W-:Y:S01]  /*f580*/  FADD.FTZ R231, R231, R34 ;  /* 0x00000022e7e77221 */ /* 0x000fe20000010000 */
[----:B------:R-:W-:Y:S08]  /*f590*/  @!P6 BRA `(.L_x_767) ;  /* 0x000000540004e947 */ /* 0x000ff00003800000 */
[----:B------:R-:W-:-:S04]  /*f5a0*/  DEPBAR.LE SB0, 0x0 ;  /* 0x000080000000791a */ /* 0x000fc80000000000 */
[----:B------:R-:W-:-:S04]  /*f5b0*/  UISETP.NE.U32.AND UP0, UPT, UR12, URZ, UPT ;  /* 0x000000ff0c00728c */ /* 0x000fc8000bf05070 */
[----:B------:R-:W-:Y:S01]  /*f5c0*/  UISETP.NE.AND.EX UP0, UPT, UR13, URZ, UPT, UP0 ;  /* 0x000000ff0d00728c */ /* 0x000fe2000bf05300 */
[----:B------:R-:W-:Y:S08]  /*f5d0*/  BAR.SYNC.DEFER_BLOCKING 0x0 ;  /* 0x0000000000007b1d */ /* 0x000ff00000010000 */
[----:B------:R-:W-:Y:S05]  /*f5e0*/  BRA.U !UP0, `(.L_x_768) ;  /* 0x0000000108fc7547 */ /* 0x000fea000b800000 */
[----:B------:R-:W1:Y:S01]  /*f5f0*/  LDC R8, c[0x0][0x4f0] ;  /* 0x00013c00ff087b82 */ /* 0x000e620000000800 */
[C---:B------:R-:W-:Y:S01]  /*f600*/  IADD3 R11, PT, PT, R55.reuse, -0x200, RZ ;  /* 0xfffffe00370b7810 */ /* 0x040fe20007ffe0ff */
[----:B------:R-:W-:Y:S01]  /*f610*/  VIADD R9, R55, 0xffffff00 ;  /* 0xffffff0037097836 */ /* 0x000fe20000000000 */
[----:B------:R-:W2:Y:S02]  /*f620*/  LDCU.64 UR8, c[0x0][0x3c0] ;  /* 0x00007800ff0877ac */ /* 0x000ea40008000a00 */
[----:B------:R-:W-:Y:S02]  /*f630*/  IABS R10, R11 ;  /* 0x0000000b000a7213 */ /* 0x000fe40000000000 */
[----:B------:R-:W-:Y:S01]  /*f640*/  IABS R7, R9 ;  /* 0x0000000900077213 */ /* 0x000fe20000000000 */
[----:B------:R-:W3:Y:S01]  /*f650*/  LDCU.64 UR4, c[0x0][0x3a8] ;  /* 0x00007500ff0477ac */ /* 0x000ee20008000a00 */
[-C--:B-1----:R-:W-:Y:S02]  /*f660*/  IABS R6, R8.reuse ;  /* 0x0000000800067213 */ /* 0x082fe40000000000 */
[----:B------:R-:W-:-:S02]  /*f670*/  LOP3.LUT R11, R11, R8, RZ, 0x3c, !PT ;  /* 0x000000080b0b7212 */ /* 0x000fc400078e3cff */
[----:B------:R-:W1:Y:S01]  /*f680*/  I2F.RP R4, R6 ;  /* 0x0000000600047306 */ /* 0x000e620000209400 */
[----:B------:R-:W-:Y:S02]  /*f690*/  LOP3.LUT R9, R9, R8, RZ, 0x3c, !PT ;  /* 0x0000000809097212 */ /* 0x000fe400078e3cff */
[----:B------:R-:W-:Y:S02]  /*f6a0*/  ISETP.GE.AND P5, PT, R11, RZ, PT ;  /* 0x000000ff0b00720c */ /* 0x000fe40003fa6270 */
[----:B------:R-:W-:-:S03]  /*f6b0*/  ISETP.GE.AND P4, PT, R9, RZ, PT ;  /* 0x000000ff0900720c */ /* 0x000fc60003f86270 */
        /* <DEDUP_REMOVED lines=8> */
[----:B------:R-:W-:Y:S01]  /*f740*/  IMAD.HI.U32 R5, R5, R7, RZ ;  /* 0x0000000705057227 */ /* 0x000fe200078e00ff */
[----:B------:R-:W-:-:S03]  /*f750*/  IADD3 R13, PT, PT, -R12, RZ, RZ ;  /* 0x000000ff0c0d7210 */ /* 0x000fc60007ffe1ff */
[----:B------:R-:W-:Y:S02]  /*f760*/  IMAD.MOV R4, RZ, RZ, -R5 ;  /* 0x000000ffff047224 */ /* 0x000fe400078e0a05 */
[C---:B------:R-:W-:Y:S02]  /*f770*/  IMAD R13, R6.reuse, R13, R10 ;  /* 0x0000000d060d7224 */ /* 0x040fe400078e020a */
[----:B------:R-:W-:-:S03]  /*f780*/  IMAD R7, R6, R4, R7 ;  /* 0x0000000406077224 */ /* 0x000fc600078e0207 */
[C---:B------:R-:W-:Y:S02]  /*f790*/  ISETP.GT.U32.AND P1, PT, R6.reuse, R13, PT ;  /* 0x0000000d0600720c */ /* 0x040fe40003f24070 */
[----:B------:R-:W-:-:S11]  /*f7a0*/  ISETP.GT.U32.AND P0, PT, R6, R7, PT ;  /* 0x000000070600720c */ /* 0x000fd60003f04070 */
[-C--:B------:R-:W-:Y:S02]  /*f7b0*/  @!P1 IADD3 R13, PT, PT, R13, -R6.reuse, RZ ;  /* 0x800000060d0d9210 */ /* 0x080fe40007ffe0ff */
[----:B------:R-:W-:Y:S01]  /*f7c0*/  @!P0 IMAD.IADD R7, R7, 0x1, -R6 ;  /* 0x0000000107078824 */ /* 0x000fe200078e0a06 */
[----:B------:R-:W-:Y:S01]  /*f7d0*/  @!P1 IADD3 R12, PT, PT, R12, 0x1, RZ ;  /* 0x000000010c0c9810 */ /* 0x000fe20007ffe0ff */
[----:B------:R-:W-:Y:S01]  /*f7e0*/  @!P0 VIADD R5, R5, 0x1 ;  /* 0x0000000105058836 */ /* 0x000fe20000000000 */
[-C--:B------:R-:W-:Y:S02]  /*f7f0*/  ISETP.GE.U32.AND P3, PT, R13, R6.reuse, PT ;  /* 0x000000060d00720c */ /* 0x080fe40003f66070 */
[----:B------:R-:W-:Y:S02]  /*f800*/  ISETP.GE.U32.AND P2, PT, R7, R6, PT ;  /* 0x000000060700720c */ /* 0x000fe40003f46070 */
[----:B------:R-:W-:-:S09]  /*f810*/  ISETP.NE.AND P0, PT, R8, RZ, PT ;  /* 0x000000ff0800720c */ /* 0x000fd20003f05270 */
[----:B------:R-:W-:Y:S02]  /*f820*/  @P3 IADD3 R12, PT, PT, R12, 0x1, RZ ;  /* 0x000000010c0c3810 */ /* 0x000fe40007ffe0ff */
[----:B------:R-:W-:-:S03]  /*f830*/  @P2 VIADD R5, R5, 0x1 ;  /* 0x0000000105052836 */ /* 0x000fc60000000000 */
[----:B------:R-:W-:Y:S02]  /*f840*/  @!P5 IMAD.MOV R12, RZ, RZ, -R12 ;  /* 0x000000ffff0cd224 */ /* 0x000fe400078e0a0c */
[----:B------:R-:W-:Y:S02]  /*f850*/  MOV R4, R5 ;  /* 0x0000000500047202 */ /* 0x000fe40000000f00 */
[----:B------:R-:W-:Y:S02]  /*f860*/  LOP3.LUT R5, RZ, R8, RZ, 0x33, !PT ;  /* 0x00000008ff057212 */ /* 0x000fe400078e33ff */
[----:B------:R-:W-:Y:S02]  /*f870*/  @!P4 IADD3 R4, PT, PT, -R4, RZ, RZ ;  /* 0x000000ff0404c210 */ /* 0x000fe40007ffe1ff */
[C---:B------:R-:W-:Y:S02]  /*f880*/  SEL R6, R5.reuse, R12, !P0 ;  /* 0x0000000c05067207 */ /* 0x040fe40004000000 */
[----:B------:R-:W-:-:S03]  /*f890*/  SEL R5, R5, R4, !P0 ;  /* 0x0000000405057207 */ /* 0x000fc60004000000 */
[----:B------:R-:W-:-:S04]  /*f8a0*/  IMAD.WIDE R12, R6, 0x4, R222 ;  /* 0x00000004060c7825 */ /* 0x000fc800078e02de */
[C---:B------:R-:W-:Y:S01]  /*f8b0*/  IMAD.WIDE R10, R5.reuse, 0x4, R222 ;  /* 0x00000004050a7825 */ /* 0x040fe200078e02de */
[----:B------:R-:W4:Y:S04]  /*f8c0*/  LDG.E R7, desc[UR6][R12.64] ;  /* 0x000000060c077981 */ /* 0x000f28000c1e1900 */
[----:B------:R-:W4:Y:S01]  /*f8d0*/  LDG.E R4, desc[UR6][R10.64] ;  /* 0x000000060a047981 */ /* 0x000f22000c1e1900 */
[----:B------:R-:W-:-:S04]  /*f8e0*/  IMAD.IADD R5, R5, 0x1, -R6 ;  /* 0x0000000105057824 */ /* 0x000fc800078e0a06 */
[----:B------:R-:W-:-:S05]  /*f8f0*/  IMAD R8, R5, R8, -0x100 ;  /* 0xffffff0005087424 */ /* 0x000fca00078e0208 */
[----:B------:R-:W-:-:S05]  /*f900*/  SHF.R.S32.HI R5, RZ, 0x1f, R8 ;  /* 0x0000001fff057819 */ /* 0x000fca0000011408 */
[----:B--2---:R-:W-:-:S04]  /*f910*/  IMAD R5, R5, UR8, RZ ;  /* 0x0000000805057c24 */ /* 0x004fc8000f8e02ff */
[C---:B------:R-:W-:Y:S02]  /*f920*/  IMAD R5, R8.reuse, UR9, R5 ;  /* 0x0000000908057c24 */ /* 0x040fe4000f8e0205 */
[----:B------:R-:W-:-:S04]  /*f930*/  IMAD.WIDE.U32 R8, R8, UR8, RZ ;  /* 0x0000000808087c25 */ /* 0x000fc8000f8e00ff */
[----:B------:R-:W-:Y:S01]  /*f940*/  IMAD.IADD R9, R9, 0x1, R5 ;  /* 0x0000000109097824 */ /* 0x000fe200078e0205 */
[----:B----4-:R-:W-:-:S04]  /*f950*/  IADD3 R4, PT, PT, R7, -R4, RZ ;  /* 0x8000000407047210 */ /* 0x010fc80007ffe0ff */
[----:B------:R-:W-:-:S05]  /*f960*/  SHF.R.S32.HI R6, RZ, 0x1f, R4 ;  /* 0x0000001fff067819 */ /* 0x000fca0000011404 */
[----:B---3--:R-:W-:Y:S02]  /*f970*/  IMAD R5, R6, UR4, RZ ;  /* 0x0000000406057c24 */ /* 0x008fe4000f8e02ff */
[----:B------:R-:W-:-:S04]  /*f980*/  IMAD.WIDE.U32 R6, R4, UR4, R8 ;  /* 0x0000000404067c25 */ /* 0x000fc8000f8e0008 */
[----:B------:R-:W-:Y:S01]  /*f990*/  IMAD R5, R4, UR5, R5 ;  /* 0x0000000504057c24 */ /* 0x000fe2000f8e0205 */
[----:B------:R-:W-:-:S04]  /*f9a0*/  LEA R218, P0, R6, R218, 0x1 ;  /* 0x000000da06da7211 */ /* 0x000fc800078008ff */
[----:B------:R-:W-:-:S04]  /*f9b0*/  IADD3 R4, PT, PT, R7, R5, RZ ;  /* 0x0000000507047210 */ /* 0x000fc80007ffe0ff */
[----:B------:R-:W-:Y:S01]  /*f9c0*/  LEA.HI.X R219, R6, R219, R4, 0x1, P0 ;  /* 0x000000db06db7211 */ /* 0x000fe200000f0c04 */
[----:B------:R-:W-:Y:S06]  /*f9d0*/  BRA `(.L_x_769) ;  /* 0x0000000000207947 */ /* 0x000fec0003800000 */
.L_x_768:
[----:B------:R-:W1:Y:S01]  /*f9e0*/  LDCU UR8, c[0x0][0x3c0] ;  /* 0x00007800ff0877ac */ /* 0x000e620008000800 */
[----:B------:R-:W-:Y:S02]  /*f9f0*/  UMOV UR5, URZ ;  /* 0x000000ff00057c82 */ /* 0x000fe40008000000 */
[----:B------:R-:W-:Y:S01]  /*fa00*/  IADD3 R5, P0, PT, RZ, -UR5, RZ ;  /* 0x80000005ff057c10 */ /* 0x000fe2000ff1e0ff */
[----:B-1----:R-:W-:-:S06]  /*fa10*/  USHF.L.U32 UR4, UR8, 0x8, URZ ;  /* 0x0000000808047899 */ /* 0x002fcc00080006ff */
[----:B------:R-:W-:-:S05]  /*fa20*/  IMAD.X R4, RZ, RZ, ~UR4, P0 ;  /* 0x80000004ff047e24 */ /* 0x000fca00080e06ff */
[----:B------:R-:W-:-:S04]  /*fa30*/  SHF.R.S64 R5, R5, 0x1f, R4 ;  /* 0x0000001f05057819 */ /* 0x000fc80000001004 */
[----:B------:R-:W-:-:S04]  /*fa40*/  IADD3 R218, P0, PT, R5, R218, RZ ;  /* 0x000000da05da7210 */ /* 0x000fc80007f1e0ff */
[----:B------:R-:W-:-:S09]  /*fa50*/  LEA.HI.X.SX32 R219, R4, R219, 0x1, P0 ;  /* 0x000000db04db7211 */ /* 0x000fd200000f0eff */
.L_x_769:
[----:B------:R-:W1:Y:S01]  /*fa60*/  LDCU UR4, c[0x0][0x3c4] ;  /* 0x00007880ff0477ac */ /* 0x000e620008000800 */
[----:B------:R-:W2:Y:S01]  /*fa70*/  LDCU UR5, c[0x0][0x440] ;  /* 0x00008800ff0577ac */ /* 0x000ea20008000800 */
[----:B------:R-:W-:-:S06]  /*fa80*/  USHF.L.U32 UR9, UR8, 0x6, URZ ;  /* 0x0000000608097899 */ /* 0x000fcc00080006ff */
[----:B------:R-:W-:Y:S01]  /*fa90*/  IADD3 R10, P0, PT, R218, UR9, RZ ;  /* 0x00000009da0a7c10 */ /* 0x000fe2000ff1e0ff */
[----:B-1----:R-:W-:Y:S01]  /*faa0*/  USHF.L.U64.HI UR4, UR8, 0x6, UR4 ;  /* 0x0000000608047899 */ /* 0x002fe20008010204 */
[----:B--2---:R-:W-:-:S05]  /*fab0*/  ISETP.GE.AND P6, PT, R148, UR5, PT ;  /* 0x0000000594007c0c */ /* 0x004fca000bfc6270 */
[----:B------:R-:W-:Y:S02]  /*fac0*/  IADD3.X R11, PT, PT, R219, UR4, RZ, P0, !PT ;  /* 0x00000004db0b7c10 */ /* 0x000fe400087fe4ff */
[----:B------:R-:W-:-:S04]  /*fad0*/  IADD3 R8, P0, PT, R10, UR9, RZ ;  /* 0x000000090a087c10 */ /* 0x000fc8000ff1e0ff */
[----:B------:R-:W-:Y:S02]  /*fae0*/  IADD3.X R9, PT, PT, R11, UR4, RZ, P0, !PT ;  /* 0x000000040b097c10 */ /* 0x000fe400087fe4ff */
[----:B------:R-:W-:Y:S01]  /*faf0*/  IADD3 R6, P0, PT, R8, UR9, RZ ;  /* 0x0000000908067c10 */ /* 0x000fe2000ff1e0ff */
[----:B------:R-:W-:Y:S01]  /*fb00*/  @!PT LDS RZ, [RZ] ;  /* 0x00000000fffff984 */ /* 0x000fe20000000800 */
[----:B------:R-:W-:Y:S01]  /*fb10*/  @!PT LDS RZ, [RZ] ;  /* 0x00000000fffff984 */ /* 0x000fe20000000800 */
[----:B------:R-:W-:Y:S01]  /*fb20*/  @!PT LDS RZ, [RZ] ;  /* 0x00000000fffff984 */ /* 0x000fe20000000800 */
[----:B------:R-:W-:Y:S03]  /*fb30*/  @!P6 LDGSTS.E.BYPASS.LTC128B.128 [R225+0x5000], desc[UR6][R218.64] ;  /* 0x05000000dae1efae */ /* 0x000fe6000b981a06 */
[----:B------:R-:W-:Y:S02]  /*fb40*/  IADD3.X R7, PT, PT, R9, UR4, RZ, P0, !PT ;  /* 0x0000000409077c10 */ /* 0x000fe400087fe4ff */
[----:B------:R-:W-:Y:S01]  /*fb50*/  IADD3 R4, P0, PT, R6, UR9, RZ ;  /* 0x0000000906047c10 */ /* 0x000fe2000ff1e0ff */
[----:B------:R-:W-:Y:S03]  /*fb60*/  @P6 STS.128 [R225+0x5000], RZ ;  /* 0x005000ffe1006388 */ /* 0x000fe60000000c00 */
[----:B------:R-:W-:Y:S01]  /*fb70*/  IADD3.X R5, PT, PT, R7, UR4, RZ, P0, !PT ;  /* 0x0000000407057c10 */ /* 0x000fe200087fe4ff */
[----:B------:R-:W-:Y:S01]  /*fb80*/  @!PT LDS RZ, [RZ] ;  /* 0x00000000fffff984 */ /* 0x000fe20000000800 */
[----:B------:R-:W-:Y:S01]  /*fb90*/  @!PT LDS RZ, [RZ] ;  /* 0x00000000fffff984 */ /* 0x000fe20000000800 */
[----:B------:R-:W-:Y:S01]  /*fba0*/  @!PT LDS RZ, [RZ] ;  /* 0x00000000fffff984 */ /* 0x000fe20000000800 */
[----:B------:R-:W-:Y:S01]  /*fbb0*/  @!P6 LDGSTS.E.BYPASS.LTC128B.128 [R225+0x5800], desc[UR6][R10.64] ;  /* 0x058000000ae1efae */ /* 0x000fe2000b981a06 */
[----:B------:R-:W-:-:S03]  /*fbc0*/  IADD3 R12, P0, PT, R4, UR9, RZ ;  /* 0x00000009040c7c10 */ /* 0x000fc6000ff1e0ff */
[----:B------:R-:W-:Y:S01]  /*fbd0*/  @P6 STS.128 [R225+0x5800], RZ ;  /* 0x005800ffe1006388 */ /* 0x000fe20000000c00 */
[----:B------:R-:W-:Y:S02]  /*fbe0*/  IADD3.X R13, PT, PT, R5, UR4, RZ, P0, !PT ;  /* 0x00000004050d7c10 */ /* 0x000fe400087fe4ff */
[----:B------:R-:W-:Y:S01]  /*fbf0*/  IADD3 R14, P0, PT, R12, UR9, RZ ;  /* 0x000000090c0e7c10 */ /* 0x000fe2000ff1e0ff */
[----:B------:R-:W-:Y:S01]  /*fc00*/  @!PT LDS RZ, [RZ] ;  /* 0x00000000fffff984 */ /* 0x000fe20000000800 */
[----:B------:R-:W-:Y:S01]  /*fc10*/  @!PT LDS RZ, [RZ] ;  /* 0x00000000fffff984 */ /* 0x000fe20000000800 */
[----:B------:R-:W-:Y:S01]  /*fc20*/  @!PT LDS RZ, [RZ] ;  /* 0x00000000fffff984 */ /* 0x000fe20000000800 */
[----:B------:R-:W-:Y:S03]  /*fc30*/  @!P6 LDGSTS.E.BYPASS.LTC128B.128 [R225+0x6000], desc[UR6][R8.64] ;  /* 0x0600000008e1efae */ /* 0x000fe6000b981a06 */
[----:B------:R-:W-:Y:S01]  /*fc40*/  IADD3.X R15, PT, PT, R13, UR4, RZ, P0, !PT ;  /* 0x000000040d0f7c10 */ /* 0x000fe200087fe4ff */
[----:B------:R-:W-:Y:S01]  /*fc50*/  @P6 STS.128 [R225+0x6000], RZ ;  /* 0x006000ffe1006388 */ /* 0x000fe20000000c00 */
[----:B------:R-:W-:-:S03]  /*fc60*/  @!P6 IADD3 R16, P0, PT, R14, UR9, RZ ;  /* 0x000000090e10ec10 */ /* 0x000fc6000ff1e0ff */
[----:B------:R-:W-:Y:S01]  /*fc70*/  @!PT LDS RZ, [RZ] ;  /* 0x00000000fffff984 */ /* 0x000fe20000000800 */
[----:B------:R-:W-:Y:S01]  /*fc80*/  @!PT LDS RZ, [RZ] ;  /* 0x00000000fffff984 */ /* 0x000fe20000000800 */
[----:B------:R-:W-:Y:S01]  /*fc90*/  @!PT LDS RZ, [RZ] ;  /* 0x00000000fffff984 */ /* 0x000fe20000000800 */
[----:B------:R-:W-:Y:S01]  /*fca0*/  @!P6 LDGSTS.E.BYPASS.LTC128B.128 [R225+0x6800], desc[UR6][R6.64] ;  /* 0x0680000006e1efae */ /* 0x000fe2000b981a06 */
[----:B------:R-:W-:-:S03]  /*fcb0*/  @!P6 IADD3.X R17, PT, PT, R15, UR4, RZ, P0, !PT ;  /* 0x000000040f11ec10 */ /* 0x000fc600087fe4ff */
        /* <DEDUP_REMOVED lines=20> */
[----:B------:R-:W-:Y:S04]  /*fe00*/  @P6 STS.128 [R225+0x8800], RZ ;  /* 0x008800ffe1006388 */ /* 0x000fe80000000c00 */
[----:B------:R-:W-:Y:S04]  /*fe10*/  LDSM.16.M88.4 R164, [R210] ;  /* 0x00000000d2a4783b */ /* 0x000fe80000000200 */
[----:B------:R-:W1:Y:S04]  /*fe20*/  LDSM.16.M88.4 R128, [R209+0x1000] ;  /* 0x00100000d180783b */ /* 0x000e680000000200 */
[----:B------:R-:W4:Y:S04]  /*fe30*/  LDSM.16.M88.4 R120, [R209+0x1400] ;  /* 0x00140000d178783b */ /* 0x000f280000000200 */
[----:B------:R-:W5:Y:S04]  /*fe40*/  LDSM.16.M88.4 R168, [R209+0x4c00] ;  /* 0x004c0000d1a8783b */ /* 0x000f680000000200 */
[----:B------:R-:W-:Y:S04]  /*fe50*/  LDSM.16.M88.4 R160, [R60] ;  /* 0x000000003ca0783b */ /* 0x000fe80000000200 */
[----:B------:R-:W3:Y:S04]  /*fe60*/  LDSM.16.M88.4 R172, [R3+0x1000] ;  /* 0x0010000003ac783b */ /* 0x000ee80000000200 */
[----:B------:R-:W3:Y:S04]  /*fe70*/  LDSM.16.M88.4 R112, [R209+0x1800] ;  /* 0x00180000d170783b */ /* 0x000ee80000000200 */
[----:B------:R-:W3:Y:S04]  /*fe80*/  LDSM.16.M88.4 R104, [R209+0x1c00] ;  /* 0x001c0000d168783b */ /* 0x000ee80000000200 */
[----:B------:R-:W3:Y:S04]  /*fe90*/  LDSM.16.M88.4 R96, [R209+0x2000] ;  /* 0x00200000d160783b */ /* 0x000ee80000000200 */
[----:B------:R-:W3:Y:S04]  /*fea0*/  LDSM.16.M88.4 R88, [R209+0x2400] ;  /* 0x00240000d158783b */ /* 0x000ee80000000200 */
[----:B------:R-:W3:Y:S04]  /*feb0*/  LDSM.16.M88.4 R80, [R209+0x2800] ;  /* 0x00280000d150783b */ /* 0x000ee80000000200 */
[----:B------:R-:W3:Y:S01]  /*fec0*/  LDSM.16.M88.4 R72, [R209+0x2c00] ;  /* 0x002c0000d148783b */ /* 0x000ee20000000200 */
[C---:B-1----:R-:W-:Y:S03]  /*fed0*/  HMMA.16816.F32.BF16 R4, R164.reuse, R128, RZ ;  /* 0x00000080a404723c */ /* 0x042fe600000418ff */
[----:B------:R-:W1:Y:S04]  /*fee0*/  LDSM.16.M88.4 R64, [R209+0x3000] ;  /* 0x00300000d140783b */ /* 0x000e680000000200 */
[----:B------:R-:W1:Y:S01]  /*fef0*/  LDSM.16.M88.4 R56, [R209+0x3400] ;  /* 0x00340000d138783b */ /* 0x000e620000000200 */
[C---:B------:R-:W-:Y:S03]  /*ff00*/  HMMA.16816.F32.BF16 R128, R164.reuse, R130, RZ ;  /* 0x00000082a480723c */ /* 0x040fe600000418ff */
[----:B------:R-:W1:Y:S04]  /*ff10*/  LDSM.16.M88.4 R44, [R209+0x3800] ;  /* 0x00380000d12c783b */ /* 0x000e680000000200 */
[----:B------:R-:W1:Y:S01]  /*ff20*/  LDSM.16.M88.4 R36, [R209+0x3c00] ;  /* 0x003c0000d124783b */ /* 0x000e620000000200 */
[C---:B----4-:R-:W-:Y:S03]  /*ff30*/  HMMA.16816.F32.BF16 R124, R164.reuse, R120, RZ ;  /* 0x00000078a47c723c */ /* 0x050fe600000418ff */
[----:B------:R-:W4:Y:S04]  /*ff40*/  LDSM.16.M88.4 R28, [R209+0x4000] ;  /* 0x00400000d11c783b */ /* 0x000f280000000200 */
[----:B------:R-:W4:Y:S01]  /*ff50*/  LDSM.16.M88.4 R20, [R209+0x4400] ;  /* 0x00440000d114783b */ /* 0x000f220000000200 */
[----:B-----5:R-:W-:Y:S01]  /*ff60*/  HMMA.16816.F32.BF16 R8, R164, R168, RZ ;  /* 0x000000a8a408723c */ /* 0x020fe200000418ff */
[----:B------:R-:W-:-:S02]  /*ff70*/  VIADD R168, R150, 0xfffffef9 ;  /* 0xfffffef996a87836 */ /* 0x000fc40000000000 */
[----:B--2---:R-:W2:Y:S01]  /*ff80*/  LDSM.16.M88.4 R12, [R209+0x4800] ;  /* 0x00480000d10c783b */ /* 0x004ea20000000200 */
[----:B------:R-:W-:Y:S02]  /*ff90*/  VIADD R169, R150, 0xfffffe00 ;  /* 0xfffffe0096a97836 */ /* 0x000fe40000000000 */
[CC--:B------:R-:W-:Y:S01]  /*ffa0*/  ISETP.GE.AND P4, PT, R168.reuse, R52.reuse, PT ;  /* 0x00000034a800720c */ /* 0x0c0fe20003f86270 */
[----:B------:R-:W5:Y:S01]  /*ffb0*/  LDSM.16.M88.4 R156, [R3+0x1400] ;  /* 0x00140000039c783b */ /* 0x000f620000000200 */
[----:B---3--:R-:W-:Y:S01]  /*ffc0*/  HMMA.16816.F32.BF16 R4, R160, R172, R4 ;  /* 0x000000aca004723c */ /* 0x008fe20000041804 */
[-C--:B------:R-:W-:Y:S01]  /*ffd0*/  ISETP.GE.AND P5, PT, R168, R53.reuse, PT ;  /* 0x00000035a800720c */ /* 0x080fe20003fa6270 */
[C---:B------:R-:W-:Y:S01]  /*ffe0*/  VIADD R168, R150.reuse, 0xfffffe01 ;  /* 0xfffffe0196a87836 */ /* 0x040fe20000000000 */
[----:B------:R-:W3:Y:S01]  /*fff0*/  LDSM.16.M88.4 R152, [R3+0x1800] ;  /* 0x001800000398783b */ /* 0x000ee20000000200 */
[CC--:B------:R-:W-:Y:S01]  /*10000*/  ISETP.GE.AND P1, PT, R169.reuse, R52.reuse, PT ;  /* 0x00000034a900720c */ /* 0x0c0fe20003f26270 */
[----:B------:R-:W-:Y:S01]  /*10010*/  VIADD R172, R150, 0xfffffe08 ;  /* 0xfffffe0896ac7836 */ /* 0x000fe20000000000 */
[----:B------:R-:W-:Y:S01]  /*10020*/  ISETP.GE.AND P0, PT, R169, R53, PT ;  /* 0x00000035a900720c */ /* 0x000fe20003f06270 */
[----:B------:R-:W0:Y:S01]  /*10030*/  LDGDEPBAR ;  /* 0x00000000000079af */ /* 0x000e220000000000 */
[----:B------:R-:W-:Y:S01]  /*10040*/  HMMA.16816.F32.BF16 R120, R164, R122, RZ ;  /* 0x0000007aa478723c */ /* 0x000fe200000418ff */
[----:B------:R-:W-:-:S02]  /*10050*/  ISETP.GE.AND P3, PT, R168, R52, PT ;  /* 0x00000034a800720c */ /* 0x000fc40003f66270 */
[----:B------:R-:W-:-:S05]  /*10060*/  ISETP.GE.AND P2, PT, R168, R53, PT ;  /* 0x00000035a800720c */ /* 0x000fca0003f46270 */
[----:B------:R-:W-:Y:S03]  /*10070*/  HMMA.16816.F32.BF16 R116, R164, R112, RZ ;  /* 0x00000070a474723c */ /* 0x000fe600000418ff */
[----:B------:R-:W-:Y:S02]  /*10080*/  FSEL R173, R6, -INF , !P0 ;  /* 0xff80000006ad7808 */ /* 0x000fe40004000000 */
[----:B------:R-:W-:-:S03]  /*10090*/  ISETP.GE.AND P0, PT, R172, R53, PT ;  /* 0x00000035ac00720c */ /* 0x000fc60003f06270 */
[C---:B------:R-:W-:Y:S08]  /*100a0*/  HMMA.16816.F32.BF16 R108, R164.reuse, R104, RZ ;  /* 0x00000068a46c723c */ /* 0x040ff000000418ff */
[C---:B------:R-:W-:Y:S08]  /*100b0*/  HMMA.16816.F32.BF16 R100, R164.reuse, R96, RZ ;  /* 0x00000060a464723c */ /* 0x040ff000000418ff */
[C---:B------:R-:W-:Y:S08]  /*100c0*/  HMMA.16816.F32.BF16 R92, R164.reuse, R88, RZ ;  /* 0x00000058a45c723c */ /* 0x040ff000000418ff */
[C---:B------:R-:W-:Y:S08]  /*100d0*/  HMMA.16816.F32.BF16 R84, R164.reuse, R80, RZ ;  /* 0x00000050a454723c */ /* 0x040ff000000418ff */
[C---:B------:R-:W-:Y:S08]  /*100e0*/  HMMA.16816.F32.BF16 R76, R164.reuse, R72, RZ ;  /* 0x00000048a44c723c */ /* 0x040ff000000418ff */
[C---:B-1----:R-:W-:Y:S08]  /*100f0*/  HMMA.16816.F32.BF16 R68, R164.reuse, R64, RZ ;  /* 0x00000040a444723c */ /* 0x042ff000000418ff */
[C---:B------:R-:W-:Y:S08]  /*10100*/  HMMA.16816.F32.BF16 R60, R164.reuse, R56, RZ ;  /* 0x00000038a43c723c */ /* 0x040ff000000418ff */
[C---:B------:R-:W-:Y:S08]  /*10110*/  HMMA.16816.F32.BF16 R48, R164.reuse, R44, RZ ;  /* 0x0000002ca430723c */ /* 0x040ff000000418ff */
[C---:B------:R-:W-:Y:S08]  /*10120*/  HMMA.16816.F32.BF16 R40, R164.reuse, R36, RZ ;  /* 0x00000024a428723c */ /* 0x040ff000000418ff */
[C---:B----4-:R-:W-:Y:S08]  /*10130*/  HMMA.16816.F32.BF16 R32, R164.reuse, R28, RZ ;  /* 0x0000001ca420723c */ /* 0x050ff000000418ff */
[C---:B------:R-:W-:Y:S08]  /*10140*/  HMMA.16816.F32.BF16 R24, R164.reuse, R20, RZ ;  /* 0x00000014a418723c */ /* 0x040ff000000418ff */
[C---:B--2---:R-:W-:Y:S08]  /*10150*/  HMMA.16816.F32.BF16 R16, R164.reuse, R12, RZ ;  /* 0x0000000ca410723c */ /* 0x044ff000000418ff */
        /* <DEDUP_REMOVED lines=15> */
[C---:B------:R-:W-:Y:S08]  /*10250*/  HMMA.16816.F32.BF16 R128, R160.reuse, R174, R128 ;  /* 0x000000aea080723c */ /* 0x040ff00000041880 */
[----:B-----5:R-:W-:Y:S01]  /*10260*/  HMMA.16816.F32.BF16 R124, R160, R156, R124 ;  /* 0x0000009ca07c723c */ /* 0x020fe2000004187c */
[----:B------:R-:W-:Y:S01]  /*10270*/  FSEL R157, R4, -INF , !P1 ;  /* 0xff800000049d7808 */ /* 0x000fe20004800000 */
[C---:B------:R-:W-:Y:S01]  /*10280*/  VIADD R4, R150.reuse, 0xfffffe09 ;  /* 0xfffffe0996047836 */ /* 0x040fe20000000000 */
[----:B------:R-:W-:Y:S01]  /*10290*/  FSEL R156, R5, -INF , !P3 ;  /* 0xff800000059c7808 */ /* 0x000fe20005800000 */
[----:B------:R-:W-:Y:S01]  /*102a0*/  VIADD R5, R150, 0xfffffe10 ;  /* 0xfffffe1096057836 */ /* 0x000fe20000000000 */
[----:B------:R-:W-:-:S02]  /*102b0*/  ISETP.GE.AND P1, PT, R172, R52, PT ;  /* 0x00000034ac00720c */ /* 0x000fc40003f26270 */
[-C--:B------:R-:W-:Y:S01]  /*102c0*/  ISETP.GE.AND P3, PT, R4, R52.reuse, PT ;  /* 0x000000340400720c */ /* 0x080fe20003f66270 */
[C---:B------:R-:W-:Y:S01]  /*102d0*/  HMMA.16816.F32.BF16 R120, R160.reuse, R158, R120 ;  /* 0x0000009ea078723c */ /* 0x040fe20000041878 */
[----:B------:R-:W-:Y:S01]  /*102e0*/  FSEL R158, R7, -INF , !P2 ;  /* 0xff800000079e7808 */ /* 0x000fe20005000000 */
[----:B------:R-:W-:Y:S01]  /*102f0*/  VIADD R159, R150, 0xfffffe28 ;  /* 0xfffffe28969f7836 */ /* 0x000fe20000000000 */
[----:B------:R-:W-:Y:S01]  /*10300*/  ISETP.GE.AND P2, PT, R4, R53, PT ;  /* 0x000000350400720c */ /* 0x000fe20003f46270 */
[----:B------:R-:W-:Y:S01]  /*10310*/  VIADD R4, R150, 0xfffffe11 ;  /* 0xfffffe1196047836 */ /* 0x000fe20000000000 */
[----:B------:R-:W-:Y:S02]  /*10320*/  FSEL R128, R128, -INF , !P1 ;  /* 0xff80000080807808 */ /* 0x000fe40004800000 */
[----:B------:R-:W-:Y:S01]  /*10330*/  FSEL R130, R130, -INF , !P0 ;  /* 0xff80000082827808 */ /* 0x000fe20004000000 */
[----:B---3--:R-:W-:Y:S01]  /*10340*/  HMMA.16816.F32.BF16 R116, R160, R152, R116 ;  /* 0x00000098a074723c */ /* 0x008fe20000041874 */
[----:B------:R-:W-:Y:S01]  /*10350*/  FSEL R129, R129, -INF , !P3 ;  /* 0xff80000081817808 */ /* 0x000fe20005800000 */
[C---:B------:R-:W-:Y:S01]  /*10360*/  VIADD R152, R150.reuse, 0xfffffe18 ;  /* 0xfffffe1896987836 */ /* 0x040fe20000000000 */
[----:B------:R-:W-:Y:S01]  /*10370*/  FSEL R131, R131, -INF , !P2 ;  /* 0xff80000083837808 */ /* 0x000fe20005000000 */
[----:B------:R-:W-:Y:S01]  /*10380*/  VIADD R153, R150, 0xfffffe19 ;  /* 0xfffffe1996997836 */ /* 0x000fe20000000000 */
[----:B------:R-:W-:-:S02]  /*10390*/  ISETP.GE.AND P1, PT, R5, R52, PT ;  /* 0x000000340500720c */ /* 0x000fc40003f26270 */
[-C--:B------:R-:W-:Y:S01]  /*103a0*/  ISETP.GE.AND P0, PT, R5, R53.reuse, PT ;  /* 0x000000350500720c */ /* 0x080fe20003f06270 */
[C---:B------:R-:W-:Y:S01]  /*103b0*/  HMMA.16816.F32.BF16 R112, R160.reuse, R154, R112 ;  /* 0x0000009aa070723c */ /* 0x040fe20000041870 */
[-C--:B------:R-:W-:Y:S01]  /*103c0*/  ISETP.GE.AND P3, PT, R4, R52.reuse, PT ;  /* 0x000000340400720c */ /* 0x080fe20003f66270 */
[----:B------:R-:W-:Y:S01]  /*103d0*/  VIADD R154, R150, 0xfffffe20 ;  /* 0xfffffe20969a7836 */ /* 0x000fe20000000000 */
[-C--:B------:R-:W-:Y:S02]  /*103e0*/  ISETP.GE.AND P2, PT, R4, R53.reuse, PT ;  /* 0x000000350400720c */ /* 0x080fe40003f46270 */
[----:B------:R-:W2:Y:S01]  /*103f0*/  LDSM.16.M88.4 R4, [R3+0x2000] ;  /* 0x002000000304783b */ /* 0x000ea20000000200 */
[----:B------:R-:W-:Y:S02]  /*10400*/  FSEL R124, R124, -INF , !P1 ;  /* 0xff8000007c7c7808 */ /* 0x000fe40004800000 */
[----:B------:R-:W-:Y:S01]  /*10410*/  ISETP.GE.AND P1, PT, R152, R52, PT ;  /* 0x000000349800720c */ /* 0x000fe20003f26270 */
[----:B-1----:R-:W-:Y:S01]  /*10420*/  HMMA.16816.F32.BF16 R108, R160, R168, R108 ;  /* 0x000000a8a06c723c */ /* 0x002fe2000004186c */
[----:B------:R-:W-:Y:S01]  /*10430*/  FSEL R126, R126, -INF , !P0 ;  /* 0xff8000007e7e7808 */ /* 0x000fe20004000000 */
[----:B------:R-:W-:Y:S01]  /*10440*/  VIADD R168, R150, 0xfffffe29 ;  /* 0xfffffe2996a87836 */ /* 0x000fe20000000000 */
[----:B------:R-:W-:Y:S01]  /*10450*/  ISETP.GE.AND P0, PT, R152, R53, PT ;  /* 0x000000359800720c */ /* 0x000fe20003f06270 */
[----:B------:R-:W-:Y:S01]  /*10460*/  VIADD R169, R150, 0xfffffe30 ;  /* 0xfffffe3096a97836 */ /* 0x000fe20000000000 */
[----:B------:R-:W-:-:S02]  /*10470*/  FSEL R125, R125, -INF , !P3 ;  /* 0xff8000007d7d7808 */ /* 0x000fc40005800000 */
[----:B------:R-:W-:Y:S01]  /*10480*/  FSEL R127, R127, -INF , !P2 ;  /* 0xff8000007f7f7808 */ /* 0x000fe20005000000 */
[----:B------:R-:W-:Y:S01]  /*10490*/  HMMA.16816.F32.BF16 R104, R160, R170, R104 ;  /* 0x000000aaa068723c */ /* 0x000fe20000041868 */
[----:B------:R-:W-:Y:S01]  /*104a0*/  FSEL R152, R120, -INF , !P1 ;  /* 0xff80000078987808 */ /* 0x000fe20004800000 */
[C---:B------:R-:W-:Y:S01]  /*104b0*/  VIADD R120, R150.reuse, 0xfffffe21 ;  /* 0xfffffe2196787836 */ /* 0x040fe20000000000 */
[CC--:B------:R-:W-:Y:S01]  /*104c0*/  ISETP.GE.AND P3, PT, R153.reuse, R52.reuse, PT ;  /* 0x000000349900720c */ /* 0x0c0fe20003f66270 */
[----:B------:R-:W-:Y:S01]  /*104d0*/  VIADD R171, R150, 0xfffffec1 ;  /* 0xfffffec196ab7836 */ /* 0x000fe20000000000 */
[----:B------:R-:W-:Y:S02]  /*104e0*/  ISETP.GE.AND P2, PT, R153, R53, PT ;  /* 0x000000359900720c */ /* 0x000fe40003f46270 */
[----:B------:R-:W-:Y:S02]  /*104f0*/  FSEL R153, R122, -INF , !P0 ;  /* 0xff8000007a997808 */ /* 0x000fe40004000000 */
[----:B------:R-:W-:-:S02]  /*10500*/  ISETP.GE.AND P1, PT, R154, R52, PT ;  /* 0x000000349a00720c */ /* 0x000fc40003f26270 */
[-C--:B------:R-:W-:Y:S02]  /*10510*/  ISETP.GE.AND P0, PT, R154, R53.reuse, PT ;  /* 0x000000359a00720c */ /* 0x080fe40003f06270 */
[----:B------:R-:W-:Y:S02]  /*10520*/  FSEL R155, R121, -INF , !P3 ;  /* 0xff800000799b7808 */ /* 0x000fe40005800000 */
[----:B------:R-:W-:Y:S02]  /*10530*/  FSEL R154, R123, -INF , !P2 ;  /* 0xff8000007b9a7808 */ /* 0x000fe40005000000 */
[C---:B------:R-:W-:Y:S02]  /*10540*/  ISETP.GE.AND P3, PT, R120.reuse, R52, PT ;  /* 0x000000347800720c */ /* 0x040fe40003f66270 */
[----:B------:R-:W-:Y:S02]  /*10550*/  ISETP.GE.AND P2, PT, R120, R53, PT ;  /* 0x000000357800720c */ /* 0x000fe40003f46270 */
[----:B------:R-:W1:Y:S01]  /*10560*/  LDSM.16.M88.4 R120, [R3+0x2400] ;  /* 0x002400000378783b */ /* 0x000e620000000200 */
[----:B------:R-:W-:-:S02]  /*10570*/  FSEL R116, R116, -INF , !P1 ;  /* 0xff80000074747808 */ /* 0x000fc40004800000 */
[CC--:B------:R-:W-:Y:S02]  /*10580*/  ISETP.GE.AND P1, PT, R159.reuse, R52.reuse, PT ;  /* 0x000000349f00720c */ /* 0x0c0fe40003f26270 */
[----:B------:R-:W-:Y:S02]  /*10590*/  FSEL R118, R118, -INF , !P0 ;  /* 0xff80000076767808 */ /* 0x000fe40004000000 */
[-C--:B------:R-:W-:Y:S01]  /*105a0*/  ISETP.GE.AND P0, PT, R159, R53.reuse, PT ;  /* 0x000000359f00720c */ /* 0x080fe20003f06270 */
[C---:B--2---:R-:W-:Y:S01]  /*105b0*/  HMMA.16816.F32.BF16 R100, R160.reuse, R4, R100 ;  /* 0x00000004a064723c */ /* 0x044fe20000041864 */
[----:B------:R-:W-:Y:S01]  /*105c0*/  FSEL R117, R117, -INF , !P3 ;  /* 0xff80000075757808 */ /* 0x000fe20005800000 */
[C---:B------:R-:W-:Y:S01]  /*105d0*/  VIADD R4, R150.reuse, 0xfffffe38 ;  /* 0xfffffe3896047836 */ /* 0x040fe20000000000 */
[----:B------:R-:W-:Y:S01]  /*105e0*/  FSEL R119, R119, -INF , !P2 ;  /* 0xff80000077777808 */ /* 0x000fe20005000000 */
[----:B------:R-:W-:Y:S01]  /*105f0*/  VIADD R5, R150, 0xfffffe40 ;  /* 0xfffffe4096057836 */ /* 0x000fe20000000000 */
[----:B------:R-:W-:Y:S01]  /*10600*/  FSEL R159, R112, -INF , !P1 ;  /* 0xff800000709f7808 */ /* 0x000fe20004800000 */
[----:B------:R-:W-:Y:S01]  /*10610*/  VIADD R112, R150, 0xfffffe31 ;  /* 0xfffffe3196707836 */ /* 0x000fe20000000000 */
[C---:B------:R-:W-:Y:S01]  /*10620*/  ISETP.GE.AND P3, PT, R168.reuse, R52, PT ;  /* 0x00000034a800720c */ /* 0x040fe20003f66270 */
[----:B------:R-:W-:Y:S01]  /*10630*/  HMMA.16816.F32.BF16 R96, R160, R6, R96 ;  /* 0x00000006a060723c */ /* 0x000fe20000041860 */
[----:B------:R-:W-:-:S02]  /*10640*/  ISETP.GE.AND P2, PT, R168, R53, PT ;  /* 0x00000035a800720c */ /* 0x000fc40003f46270 */
[----:B------:R-:W-:Y:S02]  /*10650*/  FSEL R168, R114, -INF , !P0 ;  /* 0xff80000072a87808 */ /* 0x000fe40004000000 */
[CC--:B------:R-:W-:Y:S02]  /*10660*/  ISETP.GE.AND P1, PT, R169.reuse, R52.reuse, PT ;  /* 0x00000034a900720c */ /* 0x0c0fe40003f26270 */
[----:B------:R-:W-:Y:S02]  /*10670*/  ISETP.GE.AND P0, PT, R169, R53, PT ;  /* 0x00000035a900720c */ /* 0x000fe40003f06270 */
[----:B------:R-:W-:Y:S02]  /*10680*/  FSEL R170, R113, -INF , !P3 ;  /* 0xff80000071aa7808 */ /* 0x000fe40005800000 */
[----:B------:R-:W-:Y:S02]  /*10690*/  FSEL R169, R115, -INF , !P2 ;  /* 0xff80000073a97808 */ /* 0x000fe40005000000 */
[----:B------:R-:W-:-:S02]  /*106a0*/  ISETP.GE.AND P3, PT, R112, R52, PT ;  /* 0x000000347000720c */ /* 0x000fc40003f66270 */
[-C--:B------:R-:W-:Y:S02]  /*106b0*/  ISETP.GE.AND P2, PT, R112, R53.reuse, PT ;  /* 0x000000357000720c */ /* 0x080fe40003f46270 */
[----:B------:R-:W2:Y:S01]  /*106c0*/  LDSM.16.M88.4 R112, [R3+0x2800] ;  /* 0x002800000370783b */ /* 0x000ea20000000200 */
[----:B------:R-:W-:Y:S02]  /*106d0*/  FSEL R108, R108, -INF , !P1 ;  /* 0xff8000006c6c7808 */ /* 0x000fe40004800000 */
[----:B------:R-:W-:Y:S02]  /*106e0*/  FSEL R110, R110, -INF , !P0 ;  /* 0xff8000006e6e7808 */ /* 0x000fe40004000000 */
[CC--:B------:R-:W-:Y:S02]  /*106f0*/  ISETP.GE.AND P1, PT, R4.reuse, R52.reuse, PT ;  /* 0x000000340400720c */ /* 0x0c0fe40003f26270 */
[-C--:B------:R-:W-:Y:S01]  /*10700*/  ISETP.GE.AND P0, PT, R4, R53.reuse, PT ;  /* 0x000000350400720c */ /* 0x080fe20003f06270 */
[C---:B------:R-:W-:Y:S01]  /*10710*/  VIADD R4, R150.reuse, 0xfffffe39 ;  /* 0xfffffe3996047836 */ /* 0x040fe20000000000 */
[----:B------:R-:W-:Y:S01]  /*10720*/  FSEL R109, R109, -INF , !P3 ;  /* 0xff8000006d6d7808 */ /* 0x000fe20005800000 */
[C---:B-1----:R-:W-:Y:S01]  /*10730*/  HMMA.16816.F32.BF16 R92, R160.reuse, R120, R92 ;  /* 0x00000078a05c723c */ /* 0x042fe2000004185c */
[----:B------:R-:W-:Y:S01]  /*10740*/  FSEL R111, R111, -INF , !P2 ;  /* 0xff8000006f6f7808 */ /* 0x000fe20005000000 */
[----:B------:R-:W-:Y:S01]  /*10750*/  VIADD R120, R150, 0xfffffe48 ;  /* 0xfffffe4896787836 */ /* 0x000fe20000000000 */
[----:B------:R-:W-:Y:S01]  /*10760*/  ISETP.GE.AND P3, PT, R4, R52, PT ;  /* 0x000000340400720c */ /* 0x000fe20003f66270 */
[----:B------:R-:W-:Y:S01]  /*10770*/  VIADD R121, R150, 0xfffffe49 ;  /* 0xfffffe4996797836 */ /* 0x000fe20000000000 */
[----:B------:R-:W-:Y:S01]  /*10780*/  ISETP.GE.AND P2, PT, R4, R53, PT ;  /* 0x000000350400720c */ /* 0x000fe20003f46270 */
[----:B------:R-:W-:Y:S01]  /*10790*/  VIADD R4, R150, 0xfffffe41 ;  /* 0xfffffe4196047836 */ /* 0x000fe20000000000 */
[----:B------:R-:W-:Y:S01]  /*107a0*/  FSEL R104, R104, -INF , !P1 ;  /* 0xff80000068687808 */ /* 0x000fe20004800000 */
[----:B------:R-:W-:Y:S01]  /*107b0*/  HMMA.16816.F32.BF16 R88, R160, R122, R88 ;  /* 0x0000007aa058723c */ /* 0x000fe20000041858 */
[----:B------:R-:W-:Y:S01]  /*107c0*/  FSEL R106, R106, -INF , !P0 ;  /* 0xff8000006a6a7808 */ /* 0x000fe20004000000 */
[----:B------:R-:W-:Y:S01]  /*107d0*/  VIADD R122, R150, 0xfffffe50 ;  /* 0xfffffe50967a7836 */ /* 0x000fe20000000000 */
[----:B------:R-:W-:-:S02]  /*107e0*/  FSEL R105, R105, -INF , !P3 ;  /* 0xff80000069697808 */ /* 0x000fc40005800000 */
[----:B------:R-:W-:Y:S02]  /*107f0*/  FSEL R107, R107, -INF , !P2 ;  /* 0xff8000006b6b7808 */ /* 0x000fe40005000000 */
[CC--:B------:R-:W-:Y:S02]  /*10800*/  ISETP.GE.AND P1, PT, R5.reuse, R52.reuse, PT ;  /* 0x000000340500720c */ /* 0x0c0fe40003f26270 */
[-C--:B------:R-:W-:Y:S02]  /*10810*/  ISETP.GE.AND P0, PT, R5, R53.reuse, PT ;  /* 0x000000350500720c */ /* 0x080fe40003f06270 */
[C---:B------:R-:W-:Y:S02]  /*10820*/  ISETP.GE.AND P3, PT, R4.reuse, R52, PT ;  /* 0x000000340400720c */ /* 0x040fe40003f66270 */
[----:B------:R-:W-:Y:S02]  /*10830*/  ISETP.GE.AND P2, PT, R4, R53, PT ;  /* 0x000000350400720c */ /* 0x000fe40003f46270 */
[----:B------:R-:W1:Y:S01]  /*10840*/  LDSM.16.M88.4 R4, [R3+0x2c00] ;  /* 0x002c00000304783b */ /* 0x000e620000000200 */
[----:B------:R-:W-:-:S02]  /*10850*/  FSEL R100, R100, -INF , !P1 ;  /* 0xff80000064647808 */ /* 0x000fc40004800000 */
[-C--:B------:R-:W-:Y:S02]  /*10860*/  ISETP.GE.AND P1, PT, R120, R52.reuse, PT ;  /* 0x000000347800720c */ /* 0x080fe40003f26270 */
[----:B------:R-:W-:Y:S02]  /*10870*/  FSEL R102, R102, -INF , !P0 ;  /* 0xff80000066667808 */ /* 0x000fe40004000000 */
[-C--:B------:R-:W-:Y:S01]  /*10880*/  ISETP.GE.AND P0, PT, R120, R53.reuse, PT ;  /* 0x000000357800720c */ /* 0x080fe20003f06270 */
[C---:B--2---:R-:W-:Y:S01]  /*10890*/  HMMA.16816.F32.BF16 R84, R160.reuse, R112, R84 ;  /* 0x00000070a054723c */ /* 0x044fe20000041854 */
[----:B------:R-:W-:Y:S01]  /*108a0*/  FSEL R101, R101, -INF , !P3 ;  /* 0xff80000065657808 */ /* 0x000fe20005800000 */
[----:B------:R-:W-:Y:S01]  /*108b0*/  VIADD R113, R150, 0xfffffe58 ;  /* 0xfffffe5896717836 */ /* 0x000fe20000000000 */
[----:B------:R-:W-:Y:S02]  /*108c0*/  FSEL R103, R103, -INF , !P2 ;  /* 0xff80000067677808 */ /* 0x000fe40005000000 */
[----:B------:R-:W-:Y:S01]  /*108d0*/  FSEL R120, R96, -INF , !P1 ;  /* 0xff80000060787808 */ /* 0x000fe20004800000 */
[C---:B------:R-:W-:Y:S01]  /*108e0*/  VIADD R96, R150.reuse, 0xfffffe51 ;  /* 0xfffffe5196607836 */ /* 0x040fe20000000000 */
[CC--:B------:R-:W-:Y:S01]  /*108f0*/  ISETP.GE.AND P3, PT, R121.reuse, R52.reuse, PT ;  /* 0x000000347900720c */ /* 0x0c0fe20003f66270 */
[----:B------:R-:W-:Y:S01]  /*10900*/  HMMA.16816.F32.BF16 R80, R160, R114, R80 ;  /* 0x00000072a050723c */ /* 0x000fe20000041850 */
[----:B------:R-:W-:Y:S01]  /*10910*/  ISETP.GE.AND P2, PT, R121, R53, PT ;  /* 0x000000357900720c */ /* 0x000fe20003f46270 */
[----:B------:R-:W-:Y:S01]  /*10920*/  VIADD R115, R150, 0xfffffe60 ;  /* 0xfffffe6096737836 */ /* 0x000fe20000000000 */
[----:B------:R-:W-:-:S02]  /*10930*/  ISETP.GE.AND P1, PT, R122, R52, PT ;  /* 0x000000347a00720c */ /* 0x000fc40003f26270 */
[----:B------:R-:W-:Y:S02]  /*10940*/  FSEL R123, R97, -INF , !P3 ;  /* 0xff800000617b7808 */ /* 0x000fe40005800000 */
[----:B------:R-:W-:Y:S02]  /*10950*/  FSEL R112, R99, -INF , !P2 ;  /* 0xff80000063707808 */ /* 0x000fe40005000000 */
[----:B------:R-:W-:Y:S02]  /*10960*/  FSEL R121, R98, -INF , !P0 ;  /* 0xff80000062797808 */ /* 0x000fe40004000000 */
[C---:B------:R-:W-:Y:S02]  /*10970*/  ISETP.GE.AND P3, PT, R96.reuse, R52, PT ;  /* 0x000000346000720c */ /* 0x040fe40003f66270 */
[-C--:B------:R-:W-:Y:S02]  /*10980*/  ISETP.GE.AND P2, PT, R96, R53.reuse, PT ;  /* 0x000000356000720c */ /* 0x080fe40003f46270 */
[----:B------:R-:W2:Y:S01]  /*10990*/  LDSM.16.M88.4 R96, [R3+0x3000] ;  /* 0x003000000360783b */ /* 0x000ea20000000200 */
[----:B------:R-:W-:Y:S01]  /*109a0*/  ISETP.GE.AND P0, PT, R122, R53, PT ;  /* 0x000000357a00720c */ /* 0x000fe20003f06270 */
[----:B------:R-:W-:Y:S01]  /*109b0*/  VIADD R122, R150, 0xfffffe59 ;  /* 0xfffffe59967a7836 */ /* 0x000fe20000000000 */
[----:B------:R-:W-:-:S02]  /*109c0*/  FSEL R92, R92, -INF , !P1 ;  /* 0xff8000005c5c7808 */ /* 0x000fc40004800000 */
[CC--:B------:R-:W-:Y:S02]  /*109d0*/  ISETP.GE.AND P1, PT, R113.reuse, R52.reuse, PT ;  /* 0x000000347100720c */ /* 0x0c0fe40003f26270 */
[----:B------:R-:W-:Y:S02]  /*109e0*/  FSEL R94, R94, -INF , !P0 ;  /* 0xff8000005e5e7808 */ /* 0x000fe40004000000 */
[-C--:B------:R-:W-:Y:S01]  /*109f0*/  ISETP.GE.AND P0, PT, R113, R53.reuse, PT ;  /* 0x000000357100720c */ /* 0x080fe20003f06270 */
[C---:B-1----:R-:W-:Y:S01]  /*10a00*/  HMMA.16816.F32.BF16 R76, R160.reuse, R4, R76 ;  /* 0x00000004a04c723c */ /* 0x042fe2000004184c */
        /* <DEDUP_REMOVED lines=16> */
[----:B------:R-:W1:Y:S01]  /*10b10*/  LDSM.16.M88.4 R88, [R3+0x3400] ;  /* 0x003400000358783b */ /* 0x000e620000000200 */
[----:B------:R-:W-:Y:S02]  /*10b20*/  FSEL R84, R84, -INF , !P1 ;  /* 0xff80000054547808 */ /* 0x000fe40004800000 */
[----:B------:R-:W-:Y:S02]  /*10b30*/  FSEL R86, R86, -INF , !P0 ;  /* 0xff80000056567808 */ /* 0x000fe40004000000 */
[CC--:B------:R-:W-:Y:S01]  /*10b40*/  ISETP.GE.AND P1, PT, R4.reuse, R52.reuse, PT ;  /* 0x000000340400720c */ /* 0x0c0fe20003f26270 */
[C---:B--2---:R-:W-:Y:S01]  /*10b50*/  HMMA.16816.F32.BF16 R68, R160.reuse, R96, R68 ;  /* 0x00000060a044723c */ /* 0x044fe20000041844 */
[-C--:B------:R-:W-:Y:S01]  /*10b60*/  ISETP.GE.AND P0, PT, R4, R53.reuse, PT ;  /* 0x000000350400720c */ /* 0x080fe20003f06270 */
[C---:B------:R-:W-:Y:S01]  /*10b70*/  VIADD R4, R150.reuse, 0xfffffe69 ;  /* 0xfffffe6996047836 */ /* 0x040fe20000000000 */
[----:B------:R-:W-:Y:S01]  /*10b80*/  FSEL R85, R85, -INF , !P3 ;  /* 0xff80000055557808 */ /* 0x000fe20005800000 */
[C---:B------:R-:W-:Y:S01]  /*10b90*/  VIADD R96, R150.reuse, 0xfffffe78 ;  /* 0xfffffe7896607836 */ /* 0x040fe20000000000 */
[----:B------:R-:W-:Y:S01]  /*10ba0*/  FSEL R87, R87, -INF , !P2 ;  /* 0xff80000057577808 */ /* 0x000fe20005000000 */
[----:B------:R-:W-:Y:S01]  /*10bb0*/  VIADD R97, R150, 0xfffffe79 ;  /* 0xfffffe7996617836 */ /* 0x000fe20000000000 */
[C---:B------:R-:W-:Y:S01]  /*10bc0*/  ISETP.GE.AND P3, PT, R4.reuse, R52, PT ;  /* 0x000000340400720c */ /* 0x040fe20003f66270 */
[----:B------:R-:W-:Y:S01]  /*10bd0*/  HMMA.16816.F32.BF16 R64, R160, R98, R64 ;  /* 0x00000062a040723c */ /* 0x000fe20000041840 */
[----:B------:R-:W-:Y:S01]  /*10be0*/  ISETP.GE.AND P2, PT, R4, R53, PT ;  /* 0x000000350400720c */ /* 0x000fe20003f46270 */
[----:B------:R-:W-:Y:S01]  /*10bf0*/  VIADD R4, R150, 0xfffffe71 ;  /* 0xfffffe7196047836 */ /* 0x000fe20000000000 */
[----:B------:R-:W-:Y:S01]  /*10c00*/  FSEL R80, R80, -INF , !P1 ;  /* 0xff80000050507808 */ /* 0x000fe20004800000 */
[----:B------:R-:W-:Y:S01]  /*10c10*/  VIADD R98, R150, 0xfffffe80 ;  /* 0xfffffe8096627836 */ /* 0x000fe20000000000 */
[----:B------:R-:W-:-:S02]  /*10c20*/  FSEL R82, R82, -INF , !P0 ;  /* 0xff80000052527808 */ /* 0x000fc40004000000 */
[-C--:B------:R-:W-:Y:S02]  /*10c30*/  ISETP.GE.AND P1, PT, R5, R52.reuse, PT ;  /* 0x000000340500720c */ /* 0x080fe40003f26270 */
[----:B------:R-:W-:Y:S02]  /*10c40*/  FSEL R81, R81, -INF , !P3 ;  /* 0xff80000051517808 */ /* 0x000fe40005800000 */
[----:B------:R-:W-:Y:S02]  /*10c50*/  FSEL R83, R83, -INF , !P2 ;  /* 0xff80000053537808 */ /* 0x000fe40005000000 */
[-C--:B------:R-:W-:Y:S02]  /*10c60*/  ISETP.GE.AND P0, PT, R5, R53.reuse, PT ;  /* 0x000000350500720c */ /* 0x080fe40003f06270 */
[C---:B------:R-:W-:Y:S02]  /*10c70*/  ISETP.GE.AND P3, PT, R4.reuse, R52, PT ;  /* 0x000000340400720c */ /* 0x040fe40003f66270 */
[----:B------:R-:W-:-:S02]  /*10c80*/  ISETP.GE.AND P2, PT, R4, R53, PT ;  /* 0x000000350400720c */ /* 0x000fc40003f46270 */
[----:B------:R-:W2:Y:S01]  /*10c90*/  LDSM.16.M88.4 R4, [R3+0x3800] ;  /* 0x003800000304783b */ /* 0x000ea20000000200 */
[----:B------:R-:W-:Y:S02]  /*10ca0*/  FSEL R76, R76, -INF , !P1 ;  /* 0xff8000004c4c7808 */ /* 0x000fe40004800000 */
[----:B------:R-:W-:Y:S02]  /*10cb0*/  ISETP.GE.AND P1, PT, R96, R52, PT ;  /* 0x000000346000720c */ /* 0x000fe40003f26270 */
[----:B------:R-:W-:Y:S02]  /*10cc0*/  FSEL R78, R78, -INF , !P0 ;  /* 0xff8000004e4e7808 */ /* 0x000fe40004000000 */
[----:B------:R-:W-:Y:S01]  /*10cd0*/  ISETP.GE.AND P0, PT, R96, R53, PT ;  /* 0x000000356000720c */ /* 0x000fe20003f06270 */
[----:B-1----:R-:W-:Y:S01]  /*10ce0*/  HMMA.16816.F32.BF16 R60, R160, R88, R60 ;  /* 0x00000058a03c723c */ /* 0x002fe2000004183c */
[----:B------:R-:W-:Y:S01]  /*10cf0*/  FSEL R77, R77, -INF , !P3 ;  /* 0xff8000004d4d7808 */ /* 0x000fe20005800000 */
[----:B------:R-:W-:Y:S01]  /*10d00*/  VIADD R89, R150, 0xfffffe88 ;  /* 0xfffffe8896597836 */ /* 0x000fe20000000000 */
[----:B------:R-:W-:-:S02]  /*10d10*/  FSEL R79, R79, -INF , !P2 ;  /* 0xff8000004f4f7808 */ /* 0x000fc40005000000 */
[----:B------:R-:W-:Y:S01]  /*10d20*/  FSEL R96, R72, -INF , !P1 ;  /* 0xff80000048607808 */ /* 0x000fe20004800000 */
[C---:B------:R-:W-:Y:S01]  /*10d30*/  VIADD R72, R150.reuse, 0xfffffe81 ;  /* 0xfffffe8196487836 */ /* 0x040fe20000000000 */
[CC--:B------:R-:W-:Y:S01]  /*10d40*/  ISETP.GE.AND P3, PT, R97.reuse, R52.reuse, PT ;  /* 0x000000346100720c */ /* 0x0c0fe20003f66270 */
[----:B------:R-:W-:Y:S01]  /*10d50*/  HMMA.16816.F32.BF16 R56, R160, R90, R56 ;  /* 0x0000005aa038723c */ /* 0x000fe20000041838 */
[----:B------:R-:W-:Y:S01]  /*10d60*/  ISETP.GE.AND P2, PT, R97, R53, PT ;  /* 0x000000356100720c */ /* 0x000fe20003f46270 */
[----:B------:R-:W-:Y:S01]  /*10d70*/  VIADD R91, R150, 0xfffffe90 ;  /* 0xfffffe90965b7836 */ /* 0x000fe20000000000 */
[----:B------:R-:W-:Y:S02]  /*10d80*/  ISETP.GE.AND P1, PT, R98, R52, PT ;  /* 0x000000346200720c */ /* 0x000fe40003f26270 */
[----:B------:R-:W-:Y:S02]  /*10d90*/  FSEL R99, R73, -INF , !P3 ;  /* 0xff80000049637808 */ /* 0x000fe40005800000 */
[----:B------:R-:W-:-:S02]  /*10da0*/  FSEL R88, R75, -INF , !P2 ;  /* 0xff8000004b587808 */ /* 0x000fc40005000000 */
[----:B------:R-:W-:Y:S02]  /*10db0*/  FSEL R97, R74, -INF , !P0 ;  /* 0xff8000004a617808 */ /* 0x000fe40004000000 */
[CC--:B------:R-:W-:Y:S02]  /*10dc0*/  ISETP.GE.AND P3, PT, R72.reuse, R52.reuse, PT ;  /* 0x000000344800720c */ /* 0x0c0fe40003f66270 */
[-C--:B------:R-:W-:Y:S02]  /*10dd0*/  ISETP.GE.AND P2, PT, R72, R53.reuse, PT ;  /* 0x000000354800720c */ /* 0x080fe40003f46270 */
[----:B------:R-:W1:Y:S01]  /*10de0*/  LDSM.16.M88.4 R72, [R3+0x3c00] ;  /* 0x003c00000348783b */ /* 0x000e620000000200 */
[----:B------:R-:W-:Y:S01]  /*10df0*/  ISETP.GE.AND P0, PT, R98, R53, PT ;  /* 0x000000356200720c */ /* 0x000fe20003f06270 */
[----:B------:R-:W-:Y:S01]  /*10e00*/  VIADD R98, R150, 0xfffffe89 ;  /* 0xfffffe8996627836 */ /* 0x000fe20000000000 */
[----:B------:R-:W-:Y:S02]  /*10e10*/  FSEL R68, R68, -INF , !P1 ;  /* 0xff80000044447808 */ /* 0x000fe40004800000 */
[----:B------:R-:W-:-:S02]  /*10e20*/  ISETP.GE.AND P1, PT, R89, R52, PT ;  /* 0x000000345900720c */ /* 0x000fc40003f26270 */
        /* <DEDUP_REMOVED lines=22> */
[CC--:B------:R-:W-:Y:S01]  /*10f90*/  ISETP.GE.AND P1, PT, R4.reuse, R52.reuse, PT ;  /* 0x000000340400720c */ /* 0x0c0fe20003f26270 */
[C---:B-1----:R-:W-:Y:S01]  /*10fa0*/  HMMA.16816.F32.BF16 R40, R160.reuse, R72, R40 ;  /* 0x00000048a028723c */ /* 0x042fe20000041828 */
[-C--:B------:R-:W-:Y:S01]  /*10fb0*/  ISETP.GE.AND P0, PT, R4, R53.reuse, PT ;  /* 0x000000350400720c */ /* 0x080fe20003f06270 */
[C---:B------:R-:W-:Y:S01]  /*10fc0*/  VIADD R4, R150.reuse, 0xfffffe99 ;  /* 0xfffffe9996047836 */ /* 0x040fe20000000000 */
[----:B------:R-:W-:Y:S01]  /*10fd0*/  FSEL R61, R61, -INF , !P3 ;  /* 0xff8000003d3d7808 */ /* 0x000fe20005800000 */
[C---:B------:R-:W-:Y:S01]  /*10fe0*/  VIADD R72, R150.reuse, 0xfffffea8 ;  /* 0xfffffea896487836 */ /* 0x040fe20000000000 */
[----:B------:R-:W-:Y:S01]  /*10ff0*/  FSEL R63, R63, -INF , !P2 ;  /* 0xff8000003f3f7808 */ /* 0x000fe20005000000 */
[----:B------:R-:W-:Y:S01]  /*11000*/  VIADD R73, R150, 0xfffffea9 ;  /* 0xfffffea996497836 */ /* 0x000fe20000000000 */
[CC--:B------:R-:W-:Y:S01]  /*11010*/  ISETP.GE.AND P3, PT, R4.reuse, R52.reuse, PT ;  /* 0x000000340400720c */ /* 0x0c0fe20003f66270 */
[----:B------:R-:W-:Y:S01]  /*11020*/  HMMA.16816.F32.BF16 R36, R160, R74, R36 ;  /* 0x0000004aa024723c */ /* 0x000fe20000041824 */
[----:B------:R-:W-:Y:S01]  /*11030*/  ISETP.GE.AND P2, PT, R4, R53, PT ;  /* 0x000000350400720c */ /* 0x000fe20003f46270 */
[----:B------:R-:W-:Y:S01]  /*11040*/  VIADD R4, R150, 0xfffffea1 ;  /* 0xfffffea196047836 */ /* 0x000fe20000000000 */
[----:B------:R-:W-:Y:S01]  /*11050*/  FSEL R56, R56, -INF , !P1 ;  /* 0xff80000038387808 */ /* 0x000fe20004800000 */
[----:B------:R-:W-:Y:S01]  /*11060*/  VIADD R74, R150, 0xfffffeb0 ;  /* 0xfffffeb0964a7836 */ /* 0x000fe20000000000 */
[----:B------:R-:W-:-:S02]  /*11070*/  ISETP.GE.AND P1, PT, R5, R52, PT ;  /* 0x000000340500720c */ /* 0x000fc40003f26270 */
[----:B------:R-:W-:Y:S02]  /*11080*/  FSEL R58, R58, -INF , !P0 ;  /* 0xff8000003a3a7808 */ /* 0x000fe40004000000 */
[----:B------:R-:W-:Y:S02]  /*11090*/  FSEL R57, R57, -INF , !P3 ;  /* 0xff80000039397808 */ /* 0x000fe40005800000 */
[----:B------:R-:W-:Y:S02]  /*110a0*/  FSEL R59, R59, -INF , !P2 ;  /* 0xff8000003b3b7808 */ /* 0x000fe40005000000 */
[-C--:B------:R-:W-:Y:S02]  /*110b0*/  ISETP.GE.AND P0, PT, R5, R53.reuse, PT ;  /* 0x000000350500720c */ /* 0x080fe40003f06270 */
[C---:B------:R-:W-:Y:S02]  /*110c0*/  ISETP.GE.AND P3, PT, R4.reuse, R52, PT ;  /* 0x000000340400720c */ /* 0x040fe40003f66270 */
[----:B------:R-:W-:-:S02]  /*110d0*/  ISETP.GE.AND P2, PT, R4, R53, PT ;  /* 0x000000350400720c */ /* 0x000fc40003f46270 */
[----:B------:R-:W-:Y:S01]  /*110e0*/  FSEL R48, R48, -INF , !P1 ;  /* 0xff80000030307808 */ /* 0x000fe20004800000 */
[----:B------:R-:W1:Y:S01]  /*110f0*/  LDSM.16.M88.4 R4, [R3+0x4400] ;  /* 0x004400000304783b */ /* 0x000e620000000200 */
[----:B------:R-:W-:Y:S02]  /*11100*/  ISETP.GE.AND P1, PT, R72, R52, PT ;  /* 0x000000344800720c */ /* 0x000fe40003f26270 */
[----:B------:R-:W-:Y:S02]  /*11110*/  FSEL R50, R50, -INF , !P0 ;  /* 0xff80000032327808 */ /* 0x000fe40004000000 */
[----:B------:R-:W-:Y:S01]  /*11120*/  ISETP.GE.AND P0, PT, R72, R53, PT ;  /* 0x000000354800720c */ /* 0x000fe20003f06270 */
[----:B--2---:R-:W-:Y:S01]  /*11130*/  HMMA.16816.F32.BF16 R32, R160, R64, R32 ;  /* 0x00000040a020723c */ /* 0x004fe20000041820 */
[----:B------:R-:W-:Y:S01]  /*11140*/  FSEL R49, R49, -INF , !P3 ;  /* 0xff80000031317808 */ /* 0x000fe20005800000 */
[----:B------:R-:W-:Y:S01]  /*11150*/  VIADD R65, R150, 0xfffffeb8 ;  /* 0xfffffeb896417836 */ /* 0x000fe20000000000 */
[----:B------:R-:W-:-:S02]  /*11160*/  FSEL R51, R51, -INF , !P2 ;  /* 0xff80000033337808 */ /* 0x000fc40005000000 */
[----:B------:R-:W-:Y:S01]  /*11170*/  FSEL R72, R44, -INF , !P1 ;  /* 0xff8000002c487808 */ /* 0x000fe20004800000 */
[C---:B------:R-:W-:Y:S01]  /*11180*/  VIADD R44, R150.reuse, 0xfffffeb1 ;  /* 0xfffffeb1962c7836 */ /* 0x040fe20000000000 */
[C---:B------:R-:W-:Y:S01]  /*11190*/  ISETP.GE.AND P3, PT, R73.reuse, R52, PT ;  /* 0x000000344900720c */ /* 0x040fe20003f66270 */
[----:B------:R-:W-:Y:S01]  /*111a0*/  HMMA.16816.F32.BF16 R28, R160, R66, R28 ;  /* 0x00000042a01c723c */ /* 0x000fe2000004181c */
[----:B------:R-:W-:Y:S01]  /*111b0*/  ISETP.GE.AND P2, PT, R73, R53, PT ;  /* 0x000000354900720c */ /* 0x000fe20003f46270 */
[----:B------:R-:W-:Y:S01]  /*111c0*/  VIADD R67, R150, 0xfffffec0 ;  /* 0xfffffec096437836 */ /* 0x000fe20000000000 */
[----:B------:R-:W-:Y:S02]  /*111d0*/  FSEL R75, R45, -INF , !P3 ;  /* 0xff8000002d4b7808 */ /* 0x000fe40005800000 */
[----:B------:R-:W-:Y:S02]  /*111e0*/  FSEL R64, R47, -INF , !P2 ;  /* 0xff8000002f407808 */ /* 0x000fe40005000000 */
[----:B------:R-:W-:-:S02]  /*111f0*/  FSEL R73, R46, -INF , !P0 ;  /* 0xff8000002e497808 */ /* 0x000fc40004000000 */
[CC--:B------:R-:W-:Y:S02]  /*11200*/  ISETP.GE.AND P3, PT, R44.reuse, R52.reuse, PT ;  /* 0x000000342c00720c */ /* 0x0c0fe40003f66270 */
[-C--:B------:R-:W-:Y:S02]  /*11210*/  ISETP.GE.AND P2, PT, R44, R53.reuse, PT ;  /* 0x000000352c00720c */ /* 0x080fe40003f46270 */
[----:B------:R-:W2:Y:S01]  /*11220*/  LDSM.16.M88.4 R44, [R3+0x4800] ;  /* 0x00480000032c783b */ /* 0x000ea20000000200 */
[C---:B------:R-:W-:Y:S02]  /*11230*/  ISETP.GE.AND P1, PT, R74.reuse, R52, PT ;  /* 0x000000344a00720c */ /* 0x040fe40003f26270 */
[----:B------:R-:W-:Y:S01]  /*11240*/  ISETP.GE.AND P0, PT, R74, R53, PT ;  /* 0x000000354a00720c */ /* 0x000fe20003f06270 */
[----:B------:R-:W-:Y:S01]  /*11250*/  VIADD R74, R150, 0xfffffeb9 ;  /* 0xfffffeb9964a7836 */ /* 0x000fe20000000000 */
[----:B------:R-:W-:Y:S02]  /*11260*/  FSEL R40, R40, -INF , !P1 ;  /* 0xff80000028287808 */ /* 0x000fe40004800000 */
[----:B------:R-:W-:-:S02]  /*11270*/  FSEL R42, R42, -INF , !P0 ;  /* 0xff8000002a2a7808 */ /* 0x000fc40004000000 */
[CC--:B------:R-:W-:Y:S02]  /*11280*/  ISETP.GE.AND P1, PT, R65.reuse, R52.reuse, PT ;  /* 0x000000344100720c */ /* 0x0c0fe40003f26270 */
[-C--:B------:R-:W-:Y:S02]  /*11290*/  ISETP.GE.AND P0, PT, R65, R53.reuse, PT ;  /* 0x000000354100720c */ /* 0x080fe40003f06270 */
[----:B------:R-:W-:Y:S01]  /*112a0*/  FSEL R41, R41, -INF , !P3 ;  /* 0xff80000029297808 */ /* 0x000fe20005800000 */
[----:B-1----:R-:W-:Y:S01]  /*112b0*/  HMMA.16816.F32.BF16 R24, R160, R4, R24 ;  /* 0x00000004a018723c */ /* 0x002fe20000041818 */
[----:B------:R-:W-:Y:S01]  /*112c0*/  FSEL R43, R43, -INF , !P2 ;  /* 0xff8000002b2b7808 */ /* 0x000fe20005000000 */
[----:B------:R-:W-:Y:S01]  /*112d0*/  VIADD R4, R150, 0xfffffec8 ;  /* 0xfffffec896047836 */ /* 0x000fe20000000000 */
[----:B------:R-:W-:Y:S01]  /*112e0*/  ISETP.GE.AND P3, PT, R74, R52, PT ;  /* 0x000000344a00720c */ /* 0x000fe20003f66270 */
[----:B------:R-:W-:Y:S01]  /*112f0*/  VIADD R5, R150, 0xfffffed0 ;  /* 0xfffffed096057836 */ /* 0x000fe20000000000 */
[----:B------:R-:W-:-:S02]  /*11300*/  ISETP.GE.AND P2, PT, R74, R53, PT ;  /* 0x000000354a00720c */ /* 0x000fc40003f46270 */
[----:B------:R-:W-:Y:S01]  /*11310*/  FSEL R65, R36, -INF , !P1 ;  /* 0xff80000024417808 */ /* 0x000fe20004800000 */
[----:B------:R-:W-:Y:S01]  /*11320*/  HMMA.16816.F32.BF16 R20, R160, R6, R20 ;  /* 0x00000006a014723c */ /* 0x000fe20000041814 */
[----:B------:R-:W-:Y:S02]  /*11330*/  FSEL R66, R38, -INF , !P0 ;  /* 0xff80000026427808 */ /* 0x000fe40004000000 */
[C---:B------:R-:W-:Y:S02]  /*11340*/  ISETP.GE.AND P1, PT, R67.reuse, R52, PT ;  /* 0x000000344300720c */ /* 0x040fe40003f26270 */
[----:B------:R-:W-:Y:S02]  /*11350*/  ISETP.GE.AND P0, PT, R67, R53, PT ;  /* 0x000000354300720c */ /* 0x000fe40003f06270 */
[----:B------:R-:W-:Y:S02]  /*11360*/  FSEL R74, R37, -INF , !P3 ;  /* 0xff800000254a7808 */ /* 0x000fe40005800000 */
[----:B------:R-:W-:-:S02]  /*11370*/  FSEL R67, R39, -INF , !P2 ;  /* 0xff80000027437808 */ /* 0x000fc40005000000 */
[----:B------:R1:W3:Y:S01]  /*11380*/  LDSM.16.M88.4 R36, [R3+0x4c00] ;  /* 0x004c00000324783b */ /* 0x0002e20000000200 */
[----:B------:R-:W-:Y:S01]  /*11390*/  FSEL R32, R32, -INF , !P1 ;  /* 0xff80000020207808 */ /* 0x000fe20004800000 */
[----:B------:R-:W-:-:S04]  /*113a0*/  DEPBAR.LE SB0, 0x0 ;  /* 0x000080000000791a */ /* 0x000fc80000000000 */
[----:B------:R-:W-:Y:S01]  /*113b0*/  FSEL R34, R34, -INF , !P0 ;  /* 0xff80000022227808 */ /* 0x000fe20004000000 */
[C---:B--2---:R-:W-:Y:S01]  /*113c0*/  HMMA.16816.F32.BF16 R16, R160.reuse, R44, R16 ;  /* 0x0000002ca010723c */ /* 0x044fe20000041810 */
[----:B------:R-:W-:Y:S01]  /*113d0*/  BAR.SYNC.DEFER_BLOCKING 0x0 ;  /* 0x0000000000007b1d */ /* 0x000fe20000010000 */
[CC--:B------:R-:W-:Y:S02]  /*113e0*/  ISETP.GE.AND P1, PT, R4.reuse, R52.reuse, PT ;  /* 0x000000340400720c */ /* 0x0c0fe40003f26270 */
[-C--:B------:R-:W-:Y:S01]  /*113f0*/  ISETP.GE.AND P0, PT, R4, R53.reuse, PT ;  /* 0x000000350400720c */ /* 0x080fe20003f06270 */
[----:B------:R-:W-:Y:S01]  /*11400*/  VIADD R4, R150, 0xfffffec9 ;  /* 0xfffffec996047836 */ /* 0x000fe20000000000 */
[C---:B------:R-:W-:Y:S02]  /*11410*/  ISETP.GE.AND P3, PT, R171.reuse, R52, PT ;  /* 0x00000034ab00720c */ /* 0x040fe40003f66270 */
[----:B------:R-:W-:Y:S01]  /*11420*/  ISETP.GE.AND P2, PT, R171, R53, PT ;  /* 0x00000035ab00720c */ /* 0x000fe20003f46270 */
[----:B------:R-:W-:Y:S01]  /*11430*/  HMMA.16816.F32.BF16 R12, R160, R46, R12 ;  /* 0x0000002ea00c723c */ /* 0x000fe2000004180c */
[----:B------:R-:W-:-:S02]  /*11440*/  FSEL R33, R33, -INF , !P3 ;  /* 0xff80000021217808 */ /* 0x000fc40005800000 */
[----:B------:R-:W-:Y:S02]  /*11450*/  FSEL R35, R35, -INF , !P2 ;  /* 0xff80000023237808 */ /* 0x000fe40005000000 */
[----:B------:R-:W-:Y:S02]  /*11460*/  FSEL R30, R30, -INF , !P0 ;  /* 0xff8000001e1e7808 */ /* 0x000fe40004000000 */
[----:B-1----:R-:W-:Y:S02]  /*11470*/  FSEL R3, R28, -INF , !P1 ;  /* 0xff8000001c037808 */ /* 0x002fe40004800000 */
        /* <DEDUP_REMOVED lines=10> */
[----:B---3--:R-:W-:Y:S01]  /*11520*/  HMMA.16816.F32.BF16 R8, R160, R36, R8 ;  /* 0x00000024a008723c */ /* 0x008fe20000041808 */
[----:B------:R-:W-:-:S02]  /*11530*/  ISETP.GE.AND P3, PT, R4, R52, PT ;  /* 0x000000340400720c */ /* 0x000fc40003f66270 */
[-C--:B------:R-:W-:Y:S01]  /*11540*/  ISETP.GE.AND P2, PT, R4, R53.reuse, PT ;  /* 0x000000350400720c */ /* 0x080fe20003f46270 */
[C---:B------:R-:W-:Y:S01]  /*11550*/  VIADD R4, R150.reuse, 0xfffffed9 ;  /* 0xfffffed996047836 */ /* 0x040fe20000000000 */
[C---:B------:R-:W-:Y:S02]  /*11560*/  ISETP.GE.AND P1, PT, R5.reuse, R52, PT ;  /* 0x000000340500720c */ /* 0x040fe40003f26270 */
[----:B------:R-:W-:Y:S01]  /*11570*/  ISETP.GE.AND P0, PT, R5, R53, PT ;  /* 0x000000350500720c */ /* 0x000fe20003f06270 */
[----:B------:R-:W-:Y:S01]  /*11580*/  VIADD R5, R150, 0xfffffee0 ;  /* 0xfffffee096057836 */ /* 0x000fe20000000000 */
[----:B------:R-:W-:Y:S01]  /*11590*/  FSEL R172, R25, -INF , !P3 ;  /* 0xff80000019ac7808 */ /* 0x000fe20005800000 */
[----:B------:R-:W-:Y:S01]  /*115a0*/  HMMA.16816.F32.BF16 R164, R160, R38, R164 ;  /* 0x00000026a0a4723c */ /* 0x000fe200000418a4 */
[----:B------:R-:W-:Y:S02]  /*115b0*/  FSEL R45, R27, -INF , !P2 ;  /* 0xff8000001b2d7808 */ /* 0x000fe40005000000 */
[----:B------:R-:W-:-:S02]  /*115c0*/  FSEL R46, R20, -INF , !P1 ;  /* 0xff800000142e7808 */ /* 0x000fc40004800000 */
[----:B------:R-:W-:Y:S02]  /*115d0*/  FSEL R47, R22, -INF , !P0 ;  /* 0xff800000162f7808 */ /* 0x000fe40004000000 */
[CC--:B------:R-:W-:Y:S02]  /*115e0*/  ISETP.GE.AND P3, PT, R4.reuse, R52.reuse, PT ;  /* 0x000000340400720c */ /* 0x0c0fe40003f66270 */
[-C--:B------:R-:W-:Y:S01]  /*115f0*/  ISETP.GE.AND P2, PT, R4, R53.reuse, PT ;  /* 0x000000350400720c */ /* 0x080fe20003f46270 */
[C---:B------:R-:W-:Y:S01]  /*11600*/  VIADD R4, R150.reuse, 0xfffffee8 ;  /* 0xfffffee896047836 */ /* 0x040fe20000000000 */
        /* <DEDUP_REMOVED lines=19> */
[C---:B------:R-:W-:Y:S01]  /*11740*/  VIADD R4, R150.reuse, 0xfffffef8 ;  /* 0xfffffef896047836 */ /* 0x040fe20000000000 */
[CC--:B------:R-:W-:Y:S02]  /*11750*/  ISETP.GE.AND P1, PT, R5.reuse, R52.reuse, PT ;  /* 0x000000340500720c */ /* 0x0c0fe40003f26270 */
[----:B------:R-:W-:Y:S01]  /*11760*/  ISETP.GE.AND P0, PT, R5, R53, PT ;  /* 0x000000350500720c */ /* 0x000fe20003f06270 */
[----:B------:R-:W-:Y:S01]  /*11770*/  VIADD R5, R150, 0xfffffef1 ;  /* 0xfffffef196057836 */ /* 0x000fe20000000000 */
[----:B------:R-:W-:Y:S02]  /*11780*/  FSEL R161, R13, -INF , !P3 ;  /* 0xff8000000da17808 */ /* 0x000fe40005800000 */
[----:B------:R-:W-:Y:S02]  /*11790*/  FSEL R163, R15, -INF , !P2 ;  /* 0xff8000000fa37808 */ /* 0x000fe40005000000 */
[----:B------:R-:W-:-:S02]  /*117a0*/  ISETP.GE.AND P3, PT, R5, R52, PT ;  /* 0x000000340500720c */ /* 0x000fc40003f66270 */
[----:B------:R-:W-:Y:S02]  /*117b0*/  ISETP.GE.AND P2, PT, R4, R52, PT ;  /* 0x000000340400720c */ /* 0x000fe40003f46270 */
[----:B------:R-:W-:Y:S02]  /*117c0*/  FSEL R52, R10, -INF , !P0 ;  /* 0xff8000000a347808 */ /* 0x000fe40004000000 */
[----:B------:R-:W-:Y:S02]  /*117d0*/  ISETP.GE.AND P0, PT, R54, 0x3, PT ;  /* 0x000000033600780c */ /* 0x000fe40003f06270 */
[----:B------:R-:W-:Y:S02]  /*117e0*/  FSEL R150, R165, -INF , !P4 ;  /* 0xff800000a5967808 */ /* 0x000fe40006000000 */
[----:B------:R-:W-:Y:S02]  /*117f0*/  FSEL R162, R8, -INF , !P1 ;  /* 0xff80000008a27808 */ /* 0x000fe40004800000 */
[----:B------:R-:W-:-:S02]  /*11800*/  ISETP.GE.AND P4, PT, R5, R53, PT ;  /* 0x000000350500720c */ /* 0x000fc40003f86270 */
[----:B------:R-:W-:Y:S02]  /*11810*/  ISETP.GE.AND P1, PT, R4, R53, PT ;  /* 0x000000350400720c */ /* 0x000fe40003f26270 */
[----:B------:R-:W-:Y:S02]  /*11820*/  FSEL R53, R9, -INF , !P3 ;  /* 0xff80000009357808 */ /* 0x000fe40005800000 */
[----:B------:R-:W-:Y:S02]  /*11830*/  FSEL R165, R11, -INF , !P4 ;  /* 0xff8000000ba57808 */ /* 0x000fe40006000000 */
[----:B------:R-:W-:Y:S02]  /*11840*/  FSEL R167, R167, -INF , !P5 ;  /* 0xff800000a7a77808 */ /* 0x000fe40006800000 */
[----:B------:R-:W-:Y:S02]  /*11850*/  FSEL R175, R164, -INF , !P2 ;  /* 0xff800000a4af7808 */ /* 0x000fe40005000000 */
        /* <DEDUP_REMOVED lines=28> */
[C---:B------:R-:W-:Y:S01]  /*11a20*/  IMAD R7, R4.reuse, R7, R9 ;  /* 0x0000000704077224 */ /* 0x040fe200078e0209 */
[----:B------:R-:W-:Y:S02]  /*11a30*/  LOP3.LUT R9, RZ, R5, RZ, 0x33, !PT ;  /* 0x00000005ff097212 */ /* 0x000fe400078e33ff */
[C---:B------:R-:W-:Y:S02]  /*11a40*/  ISETP.GT.U32.AND P1, PT, R4.reuse, R11, PT ;  /* 0x0000000b0400720c */ /* 0x040fe40003f24070 */
[----:B------:R-:W-:-:S11]  /*11a50*/  ISETP.GT.U32.AND P0, PT, R4, R7, PT ;  /* 0x000000070400720c */ /* 0x000fd60003f04070 */
[-C--:B------:R-:W-:Y:S01]  /*11a60*/  @!P1 IADD3 R11, PT, PT, R11, -R4.reuse, RZ ;  /* 0x800000040b0b9210 */ /* 0x080fe20007ffe0ff */
[----:B------:R-:W-:Y:S01]  /*11a70*/  @!P1 VIADD R13, R13, 0x1 ;  /* 0x000000010d0d9836 */ /* 0x000fe20000000000 */
[----:B------:R-:W-:Y:S01]  /*11a80*/  @!P0 IADD3 R8, PT, PT, R8, 0x1, RZ ;  /* 0x0000000108088810 */ /* 0x000fe20007ffe0ff */
[----:B------:R-:W-:Y:S01]  /*11a90*/  @!P0 IMAD.IADD R7, R7, 0x1, -R4 ;  /* 0x0000000107078824 */ /* 0x000fe200078e0a04 */
[-C--:B------:R-:W-:Y:S02]  /*11aa0*/  ISETP.GE.U32.AND P4, PT, R11, R4.reuse, PT ;  /* 0x000000040b00720c */ /* 0x080fe40003f86070 */
[----:B------:R-:W-:Y:S02]  /*11ab0*/  ISETP.NE.AND P0, PT, R5, RZ, PT ;  /* 0x000000ff0500720c */ /* 0x000fe40003f05270 */
[----:B------:R-:W-:-:S09]  /*11ac0*/  ISETP.GE.U32.AND P2, PT, R7, R4, PT ;  /* 0x000000040700720c */ /* 0x000fd20003f46070 */
[----:B------:R-:W-:-:S04]  /*11ad0*/  @P4 IADD3 R13, PT, PT, R13, 0x1, RZ ;  /* 0x000000010d0d4810 */ /* 0x000fc80007ffe0ff */
[----:B------:R-:W-:Y:S01]  /*11ae0*/  @P2 VIADD R8, R8, 0x1 ;  /* 0x0000000108082836 */ /* 0x000fe20000000000 */
[----:B------:R-:W-:-:S03]  /*11af0*/  @!P3 IADD3 R13, PT, PT, -R13, RZ, RZ ;  /* 0x000000ff0d0db210 */ /* 0x000fc60007ffe1ff */
[----:B------:R-:W-:Y:S01]  /*11b00*/  @!P5 IMAD.MOV R8, RZ, RZ, -R8 ;  /* 0x000000ffff08d224 */ /* 0x000fe200078e0a08 */
[----:B------:R-:W-:-:S04]  /*11b10*/  SEL R6, R9, R13, !P0 ;  /* 0x0000000d09067207 */ /* 0x000fc80004000000 */
[----:B------:R-:W-:Y:S01]  /*11b20*/  SEL R9, R9, R8, !P0 ;  /* 0x0000000809097207 */ /* 0x000fe20004000000 */
[----:B------:R-:W-:-:S04]  /*11b30*/  IMAD.WIDE R10, R6, 0x4, R222 ;  /* 0x00000004060a7825 */ /* 0x000fc800078e02de */
[C---:B------:R-:W-:Y:S01]  /*11b40*/  IMAD.WIDE R12, R9.reuse, 0x4, R222 ;  /* 0x00000004090c7825 */ /* 0x040fe200078e02de */
[----:B------:R1:W4:Y:S04]  /*11b50*/  LDG.E R7, desc[UR6][R10.64] ;  /* 0x000000060a077981 */ /* 0x000328000c1e1900 */
[----:B------:R-:W4:Y:S01]  /*11b60*/  LDG.E R4, desc[UR6][R12.64] ;  /* 0x000000060c047981 */ /* 0x000f22000c1e1900 */
[----:B------:R-:W-:Y:S01]  /*11b70*/  IADD3 R6, PT, PT, R9, -R6, RZ ;  /* 0x8000000609067210 */ /* 0x000fe20007ffe0ff */
[----:B--2---:R-:W-:-:S04]  /*11b80*/  IMAD.U32 R8, RZ, RZ, UR4 ;  /* 0x00000004ff087e24 */ /* 0x004fc8000f8e00ff */
[----:B------:R-:W-:-:S05]  /*11b90*/  IMAD R6, R6, R5, -0x100 ;  /* 0xffffff0006067424 */ /* 0x000fca00078e0205 */
[----:B------:R-:W-:-:S05]  /*11ba0*/  SHF.R.S32.HI R5, RZ, 0x1f, R6 ;  /* 0x0000001fff057819 */ /* 0x000fca0000011406 */
[----:B------:R-:W-:-:S04]  /*11bb0*/  IMAD R5, R5, R8, RZ ;  /* 0x0000000805057224 */ /* 0x000fc800078e02ff */
[C---:B------:R-:W-:Y:S02]  /*11bc0*/  IMAD R5, R6.reuse, UR5, R5 ;  /* 0x0000000506057c24 */ /* 0x040fe4000f8e0205 */
[----:B-1----:R-:W-:-:S04]  /*11bd0*/  IMAD.WIDE.U32 R10, R6, R8, RZ ;  /* 0x00000008060a7225 */ /* 0x002fc800078e00ff */
        /* <DEDUP_REMOVED lines=10> */
.L_x_771:
[----:B------:R-:W1:Y:S01]  /*11c80*/  LDC R8, c[0x0][0x3b8] ;  /* 0x0000ee00ff087b82 */ /* 0x000e620000000800 */
[----:B------:R-:W-:Y:S02]  /*11c90*/  UMOV UR4, URZ ;  /* 0x000000ff00047c82 */ /* 0x000fe40008000000 */
[----:B------:R-:W-:Y:S01]  /*11ca0*/  IADD3 R5, P0, PT, RZ, -UR4, RZ ;  /* 0x80000004ff057c10 */ /* 0x000fe2000ff1e0ff */
[----:B-1----:R-:W-:-:S04]  /*11cb0*/  IMAD.SHL.U32 R4, R8, 0x100, RZ ;  /* 0x0000010008047824 */ /* 0x002fc800078e00ff */
[----:B------:R-:W-:-:S05]  /*11cc0*/  IMAD.X R4, RZ, RZ, ~R4, P0 ;  /* 0x000000ffff047224 */ /* 0x000fca00000e0e04 */
[----:B------:R-:W-:-:S04]  /*11cd0*/  SHF.R.S64 R5, R5, 0x1f, R4 ;  /* 0x0000001f05057819 */ /* 0x000fc80000001004 */
[----:B------:R-:W-:-:S04]  /*11ce0*/  IADD3 R216, P0, PT, R5, R216, RZ ;  /* 0x000000d805d87210 */ /* 0x000fc80007f1e0ff */
[----:B------:R-:W-:-:S09]  /*11cf0*/  LEA.HI.X.SX32 R215, R4, R215, 0x1, P0 ;  /* 0x000000d704d77211 */ /* 0x000fd200000f0eff */
.L_x_772:
[----:B------:R-:W1:Y:S01]  /*11d00*/  LDC R7, c[0x0][0x3bc] ;  /* 0x0000ef00ff077b82 */ /* 0x000e620000000800 */
[C---:B------:R-:W-:Y:S02]  /*11d10*/  IMAD.SHL.U32 R5, R8.reuse, 0x20, RZ ;  /* 0x0000002008057824 */ /* 0x040fe400078e00ff */
[----:B------:R-:W-:Y:S02]  /*11d20*/  IMAD.SHL.U32 R4, R8, 0x40, RZ ;  /* 0x0000004008047824 */ /* 0x000fe400078e00ff */
[----:B------:R-:W-:Y:S01]  /*11d30*/  @!P6 IMAD.MOV.U32 R217, RZ, RZ, R215 ;  /* 0x000000ffffd9e224 */ /* 0x000fe200078e00d7 */
[----:B------:R-:W-:-:S04]  /*11d40*/  LEA R10, P0, R5, R216, 0x1 ;  /* 0x000000d8050a7211 */ /* 0x000fc800078008ff */
[----:B------:R-:W-:Y:S01]  /*11d50*/  @!PT LDS RZ, [RZ] ;  /* 0x00000000fffff984 */ /* 0x000fe20000000800 */
[----:B------:R-:W-:Y:S01]  /*11d60*/  @!PT LDS RZ, [RZ] ;  /* 0x00000000fffff984 */ /* 0x000fe20000000800 */
[----:B------:R-:W-:Y:S01]  /*11d70*/  @!PT LDS RZ, [RZ] ;  /* 0x00000000fffff984 */ /* 0x000fe20000000800 */
[----:B------:R2:W-:Y:S04]  /*11d80*/  @!P6 LDGSTS.E.BYPASS.LTC128B.128 [R225+0x1000], desc[UR6][R216.64] ;  /* 0x01000000d8e1efae */ /* 0x0005e8000b981a06 */
[----:B------:R2:W-:Y:S01]  /*11d90*/  @P6 STS.128 [R225+0x1000], RZ ;  /* 0x001000ffe1006388 */ /* 0x0005e20000000c00 */
[C-C-:B-1----:R-:W-:Y:S02]  /*11da0*/  SHF.L.U64.HI R6, R8.reuse, 0x5, R7.reuse ;  /* 0x0000000508067819 */ /* 0x142fe40000010207 */
[----:B------:R-:W-:Y:S02]  /*11db0*/  SHF.L.U64.HI R7, R8, 0x6, R7 ;  /* 0x0000000608077819 */ /* 0x000fe40000010207 */
[----:B------:R-:W-:Y:S02]  /*11dc0*/  IADD3 R8, P3, P2, R4, R10, R4 ;  /* 0x0000000a04087210 */ /* 0x000fe40007a7e004 */
[----:B------:R-:W-:-:S02]  /*11dd0*/  LEA.HI.X R11, R5, R215, R6, 0x1, P0 ;  /* 0x000000d7050b7211 */ /* 0x000fc400000f0c06 */
[----:B------:R-:W-:Y:S02]  /*11de0*/  @!P6 IADD3 R16, P0, PT, R4, R10, RZ ;  /* 0x0000000a0410e210 */ /* 0x000fe40007f1e0ff */
[-C--:B------:R-:W-:Y:S01]  /*11df0*/  IADD3 R14, P1, PT, R8, R4.reuse, RZ ;  /* 0x00000004080e7210 */ /* 0x080fe20007f3e0ff */
[----:B------:R-:W-:Y:S01]  /*11e00*/  @!PT LDS RZ, [RZ] ;  /* 0x00000000fffff984 */ /* 0x000fe20000000800 */
[----:B------:R-:W-:Y:S01]  /*11e10*/  @!PT LDS RZ, [RZ] ;  /* 0x00000000fffff984 */ /* 0x000fe20000000800 */
[----:B------:R-:W-:Y:S01]  /*11e20*/  @!PT LDS RZ, [RZ] ;  /* 0x00000000fffff984 */ /* 0x000fe20000000800 */
[----:B------:R2:W-:Y:S01]  /*11e30*/  @!P6 LDGSTS.E.BYPASS.LTC128B.128 [R225+0x1800], desc[UR6][R10.64] ;  /* 0x018000000ae1efae */ /* 0x0005e2000b981a06 */
[C---:B------:R-:W-:Y:S01]  /*11e40*/  IADD3.X R9, PT, PT, R7.reuse, R11, R7, P3, P2 ;  /* 0x0000000b07097210 */ /* 0x040fe20001fe4407 */
[----:B------:R-:W-:Y:S01]  /*11e50*/  @!P6 IMAD.X R17, R7, 0x1, R11, P0 ;  /* 0x000000010711e824 */ /* 0x000fe200000e060b */
[-C--:B------:R-:W-:Y:S01]  /*11e60*/  IADD3 R12, P0, PT, R14, R4.reuse, RZ ;  /* 0x000000040e0c7210 */ /* 0x080fe20007f1e0ff */
[----:B------:R2:W-:Y:S02]  /*11e70*/  @P6 STS.128 [R225+0x1800], RZ ;  /* 0x001800ffe1006388 */ /* 0x0005e40000000c00 */
[--C-:B------:R-:W-:Y:S01]  /*11e80*/  IMAD.X R15, R9, 0x1, R7.reuse, P1 ;  /* 0x00000001090f7824 */ /* 0x100fe200008e0607 */
[-C--:B------:R-:W-:Y:S01]  /*11e90*/  IADD3 R18, P1, PT, R12, R4.reuse, RZ ;  /* 0x000000040c127210 */ /* 0x080fe20007f3e0ff */
[----:B------:R-:W-:Y:S01]  /*11ea0*/  @!PT LDS RZ, [RZ] ;  /* 0x00000000fffff984 */ /* 0x000fe20000000800 */
[----:B------:R-:W-:Y:S01]  /*11eb0*/  @!PT LDS RZ, [RZ] ;  /* 0x00000000fffff984 */ /* 0x000fe20000000800 */
[----:B------:R-:W-:Y:S01]  /*11ec0*/  @!PT LDS RZ, [RZ] ;  /* 0x00000000fffff984 */ /* 0x000fe20000000800 */
[----:B------:R2:W-:Y:S02]  /*11ed0*/  @!P6 LDGSTS.E.BYPASS.LTC128B.128 [R225+0x2000], desc[UR6][R16.64] ;  /* 0x0200000010e1efae */ /* 0x0005e4000b981a06 */
[--C-:B------:R-:W-:Y:S01]  /*11ee0*/  IMAD.X R13, R15, 0x1, R7.reuse, P0 ;  /* 0x000000010f0d7824 */ /* 0x100fe200000e0607 */
[----:B------:R-:W-:Y:S01]  /*11ef0*/  @!P6 IADD3 R4, P0, PT, R18, R4, RZ ;  /* 0x000000041204e210 */ /* 0x000fe20007f1e0ff */
[----:B------:R2:W-:Y:S02]  /*11f00*/  @P6 STS.128 [R225+0x2000], RZ ;  /* 0x002000ffe1006388 */ /* 0x0005e40000000c00 */
[----:B------:R-:W-:-:S02]  /*11f10*/  IMAD.X R19, R13, 0x1, R7, P1 ;  /* 0x000000010d137824 */ /* 0x000fc400008e0607 */
[----:B------:R-:W-:Y:S01]  /*11f20*/  @!PT LDS RZ, [RZ] ;  /* 0x00000000fffff984 */ /* 0x000fe20000000800 */
[----:B------:R-:W-:Y:S01]  /*11f30*/  @!PT LDS RZ, [RZ] ;  /* 0x00000000fffff984 */ /* 0x000fe20000000800 */
[----:B------:R-:W-:Y:S01]  /*11f40*/  @!PT LDS RZ, [RZ] ;  /* 0x00000000fffff984 */ /* 0x000fe20000000800 */
[----:B------:R2:W-:Y:S02]  /*11f50*/  @!P6 LDGSTS.E.BYPASS.LTC128B.128 [R225+0x2800], desc[UR6][R8.64] ;  /* 0x0280000008e1efae */ /* 0x0005e4000b981a06 */
[----:B------:R-:W-:Y:S02]  /*11f60*/  @!P6 IMAD.X R5, R19, 0x1, R7, P0 ;  /* 0x000000011305e824 */ /* 0x000fe400000e0607 */
        /* <DEDUP_REMOVED lines=22> */
.L_x_770:
[----:B------:R-:W-:Y:S01]  /*120d0*/  FMNMX3.FTZ R7, R2, R157, R156, !PT ;  /* 0x0000009d02077276 */ /* 0x000fe2000781009c */
[----:B------:R-:W-:Y:S01]  /*120e0*/  LDSM.16.MT88.4 R24, [R208+0x5c00] ;  /* 0x005c0000d018783b */ /* 0x000fe20000004200 */
[----:B--2---:R-:W-:Y:S02]  /*120f0*/  FMNMX3.FTZ R8, R0, R173, R158, !PT ;  /* 0x000000ad00087276 */ /* 0x004fe4000781009e */
        /* <DEDUP_REMOVED lines=62> */
[----:B------:R-:W-:Y:S01]  /*124e0*/  LOP3.LUT P2, RZ, R211, 0x4, RZ, 0xc0, !PT ;  /* 0x00000004d3ff7812 */ /* 0x000fe2000784c0ff */
        /* <DEDUP_REMOVED lines=18> */
[--C-:B------:R-:W-:Y:S01]  /*12610*/  FFMA.FTZ R157, R156, UR10, -R55.reuse ;  /* 0x0000000a9c9d7c23 */ /* 0x100fe20008010837 */
[----:B------:R-:W-:Y:S01]  /*12620*/  FSEL R156, R4, RZ, P0 ;  /* 0x000000ff049c7208 */ /* 0x000fe20000000000 */
[--C-:B------:R-:W-:Y:S01]  /*12630*/  FFMA.FTZ R128, R128, UR10, -R55.reuse ;  /* 0x0000000a80807c23 */ /* 0x100fe20008010837 */
[----:B------:R-:W1:Y:S01]  /*12640*/  LDSM.16.MT88.4 R4, [R208+0x5000] ;  /* 0x00500000d004783b */ /* 0x000e620000004200 */
[----:B------:R-:W-:Y:S01]  /*12650*/  FSEL R9, R164, RZ, P0 ;  /* 0x000000ffa4097208 */ /* 0x000fe20000000000 */
[----:B------:R-:W-:Y:S01]  /*12660*/  FFMA.FTZ R129, R129, UR10, -R55 ;  /* 0x0000000a81817c23 */ /* 0x000fe20008010837 */
[--C-:B------:R-:W-:Y:S01]  /*12670*/  FFMA.FTZ R8, R158, UR10, -R156.reuse ;  /* 0x0000000a9e087c23 */ /* 0x100fe2000801089c */
[----:B------:R-:W-:Y:S01]  /*12680*/  MOV R158, R151 ;  /* 0x00000097009e7202 */ /* 0x000fe20000000f00 */
[--C-:B------:R-:W-:Y:S01]  /*12690*/  FFMA.FTZ R173, R173, UR10, -R156.reuse ;  /* 0x0000000aadad7c23 */ /* 0x100fe2000801089c */
[----:B------:R-:W-:Y:S01]  /*126a0*/  FADD.FTZ R9, R0, -R9 ;  /* 0x8000000900097221 */ /* 0x000fe20000010000 */
[----:B------:R-:W-:Y:S01]  /*126b0*/  @P2 IADD3 R158, PT, PT, R224, -0x20, RZ ;  /* 0xffffffe0e09e2810 */ /* 0x000fe20007ffe0ff */
[--C-:B------:R-:W-:Y:S01]  /*126c0*/  FFMA.FTZ R131, R131, UR10, -R156.reuse ;  /* 0x0000000a83837c23 */ /* 0x100fe2000801089c */
[----:B------:R-:W-:Y:S01]  /*126d0*/  FMUL.FTZ R0, R11, UR10 ;  /* 0x0000000a0b007c20 */ /* 0x000fe20008410000 */
[--C-:B------:R-:W-:Y:S01]  /*126e0*/  FFMA.FTZ R13, R130, UR10, -R156.reuse ;  /* 0x0000000a820d7c23 */ /* 0x100fe2000801089c */
[----:B------:R-:W-:Y:S01]  /*126f0*/  FMUL.FTZ R16, R9, UR10 ;  /* 0x0000000a09107c20 */ /* 0x000fe20008410000 */
[----:B------:R2:W-:Y:S01]  /*12700*/  MUFU.EX2 R130, R8 ;  /* 0x0000000800827308 */ /* 0x0005e20000000800 */
[--C-:B------:R-:W-:Y:S01]  /*12710*/  FFMA.FTZ R124, R124, UR10, -R55.reuse ;  /* 0x0000000a7c7c7c23 */ /* 0x100fe20008010837 */
[--C-:B------:R-:W-:Y:S01]  /*12720*/  FFMA.FTZ R125, R125, UR10, -R55.reuse ;  /* 0x0000000a7d7d7c23 */ /* 0x100fe20008010837 */
[--C-:B------:R-:W-:Y:S01]  /*12730*/  FFMA.FTZ R152, R152, UR10, -R55.reuse ;  /* 0x0000000a98987c23 */ /* 0x100fe20008010837 */
[----:B------:R-:W-:Y:S01]  /*12740*/  MUFU.EX2 R178, R178 ;  /* 0x000000b200b27308 */ /* 0x000fe20000000800 */
[--C-:B------:R-:W-:Y:S01]  /*12750*/  FFMA.FTZ R155, R155, UR10, -R55.reuse ;  /* 0x0000000a9b9b7c23 */ /* 0x100fe20008010837 */
[--C-:B------:R-:W-:Y:S01]  /*12760*/  FFMA.FTZ R126, R126, UR10, -R156.reuse ;  /* 0x0000000a7e7e7c23 */ /* 0x100fe2000801089c */
[--C-:B------:R-:W-:Y:S01]  /*12770*/  FFMA.FTZ R127, R127, UR10, -R156.reuse ;  /* 0x0000000a7f7f7c23 */ /* 0x100fe2000801089c */
[----:B------:R-:W3:Y:S01]  /*12780*/  MUFU.EX2 R157, R157 ;  /* 0x0000009d009d7308 */ /* 0x000ee20000000800 */
[----:B------:R-:W-:Y:S01]  /*12790*/  LDSM.16.MT88.4 R20, [R158+0x400] ;  /* 0x000400009e14783b */ /* 0x000fe20000004200 */
[--C-:B------:R-:W-:Y:S01]  /*127a0*/  FFMA.FTZ R116, R116, UR10, -R55.reuse ;  /* 0x0000000a74747c23 */ /* 0x100fe20008010837 */
[--C-:B------:R-:W-:Y:S01]  /*127b0*/  FFMA.FTZ R117, R117, UR10, -R55.reuse ;  /* 0x0000000a75757c23 */ /* 0x100fe20008010837 */
[----:B------:R-:W-:Y:S01]  /*127c0*/  MUFU.EX2 R128, R128 ;  /* 0x0000008000807308 */ /* 0x000fe20000000800 */
[--C-:B------:R-:W-:Y:S01]  /*127d0*/  FFMA.FTZ R118, R118, UR10, -R156.reuse ;  /* 0x0000000a76767c23 */ /* 0x100fe2000801089c */
[----:B--2---:R-:W2:Y:S01]  /*127e0*/  LDSM.16.MT88.4 R8, [R158] ;  /* 0x000000009e08783b */ /* 0x004ea20000004200 */
[--C-:B------:R-:W-:Y:S01]  /*127f0*/  FFMA.FTZ R119, R119, UR10, -R156.reuse ;  /* 0x0000000a77777c23 */ /* 0x100fe2000801089c */
[----:B------:R-:W4:Y:S01]  /*12800*/  MUFU.EX2 R129, R129 ;  /* 0x0000008100817308 */ /* 0x000f220000000800 */
[--C-:B------:R-:W-:Y:S01]  /*12810*/  FFMA.FTZ R108, R108, UR10, -R55.reuse ;  /* 0x0000000a6c6c7c23 */ /* 0x100fe20008010837 */
[--C-:B------:R-:W-:Y:S01]  /*12820*/  FFMA.FTZ R109, R109, UR10, -R55.reuse ;  /* 0x0000000a6d6d7c23 */ /* 0x100fe20008010837 */
[--C-:B------:R-:W-:Y:S01]  /*12830*/  FFMA.FTZ R104, R104, UR10, -R55.reuse ;  /* 0x0000000a68687c23 */ /* 0x100fe20008010837 */
[----:B------:R-:W5:Y:S01]  /*12840*/  MUFU.EX2 R173, R173 ;  /* 0x000000ad00ad7308 */ /* 0x000f620000000800 */
[--C-:B------:R-:W-:Y:S01]  /*12850*/  FFMA.FTZ R105, R105, UR10, -R55.reuse ;  /* 0x0000000a69697c23 */ /* 0x100fe20008010837 */
[----:B---3--:R-:W-:Y:S01]  /*12860*/  F2FP.BF16.F32.PACK_AB R12, R157, R178 ;  /* 0x000000b29d0c723e */ /* 0x008fe200000010ff */
[--C-:B------:R-:W-:Y:S01]  /*12870*/  FFMA.FTZ R110, R110, UR10, -R156.reuse ;  /* 0x0000000a6e6e7c23 */ /* 0x100fe2000801089c */
[----:B------:R5:W-:Y:S01]  /*12880*/  MUFU.EX2 R2, R13 ;  /* 0x0000000d00027308 */ /* 0x000be20000000800 */
[--C-:B------:R-:W-:Y:S01]  /*12890*/  FFMA.FTZ R111, R111, UR10, -R156.reuse ;  /* 0x0000000a6f6f7c23 */ /* 0x100fe2000801089c */
[--C-:B------:R-:W-:Y:S01]  /*128a0*/  FFMA.FTZ R106, R106, UR10, -R156.reuse ;  /* 0x0000000a6a6a7c23 */ /* 0x100fe2000801089c */
[--C-:B------:R-:W-:Y:S01]  /*128b0*/  FFMA.FTZ R107, R107, UR10, -R156.reuse ;  /* 0x0000000a6b6b7c23 */ /* 0x100fe2000801089c */
[----:B------:R-:W3:Y:S01]  /*128c0*/  MUFU.EX2 R131, R131 ;  /* 0x0000008300837308 */ /* 0x000ee20000000800 */
[--C-:B------:R-:W-:Y:S01]  /*128d0*/  FFMA.FTZ R100, R100, UR10, -R55.reuse ;  /* 0x0000000a64647c23 */ /* 0x100fe20008010837 */
[----:B----4-:R-:W-:Y:S01]  /*128e0*/  F2FP.BF16.F32.PACK_AB R14, R129, R128 ;  /* 0x00000080810e723e */ /* 0x010fe200000010ff */
[--C-:B------:R-:W-:Y:S01]  /*128f0*/  FFMA.FTZ R101, R101, UR10, -R55.reuse ;  /* 0x0000000a65657c23 */ /* 0x100fe20008010837 */
[----:B------:R-:W4:Y:S01]  /*12900*/  MUFU.EX2 R0, R0 ;  /* 0x0000000000007308 */ /* 0x000f220000000800 */
[--C-:B------:R-:W-:Y:S01]  /*12910*/  FFMA.FTZ R120, R120, UR10, -R55.reuse ;  /* 0x0000000a78787c23 */ /* 0x100fe20008010837 */
[--C-:B------:R-:W-:Y:S01]  /*12920*/  FFMA.FTZ R123, R123, UR10, -R55.reuse ;  /* 0x0000000a7b7b7c23 */ /* 0x100fe20008010837 */
[--C-:B------:R-:W-:Y:S01]  /*12930*/  FFMA.FTZ R102, R102, UR10, -R156.reuse ;  /* 0x0000000a66667c23 */ /* 0x100fe2000801089c */
[----:B------:R1:W1:Y:S01]  /*12940*/  MUFU.EX2 R151, R16 ;  /* 0x0000001000977308 */ /* 0x0002620000000800 */
[--C-:B------:R-:W-:Y:S01]  /*12950*/  FFMA.FTZ R103, R103, UR10, -R156.reuse ;  /* 0x0000000a67677c23 */ /* 0x100fe2000801089c */
[----:B-----5:R-:W-:Y:S01]  /*12960*/  F2FP.BF16.F32.PACK_AB R13, R130, R173 ;  /* 0x000000ad820d723e */ /* 0x020fe200000010ff */
[--C-:B------:R-:W-:Y:S01]  /*12970*/  FFMA.FTZ R92, R92, UR10, -R55.reuse ;  /* 0x0000000a5c5c7c23 */ /* 0x100fe20008010837 */
[----:B------:R-:W-:Y:S01]  /*12980*/  MUFU.EX2 R124, R124 ;  /* 0x0000007c007c7308 */ /* 0x000fe20000000800 */
[--C-:B------:R-:W-:Y:S01]  /*12990*/  FFMA.FTZ R93, R93, UR10, -R55.reuse ;  /* 0x0000000a5d5d7c23 */ /* 0x100fe20008010837 */
[----:B---3--:R-:W-:Y:S01]  /*129a0*/  F2FP.BF16.F32.PACK_AB R15, R131, R2 ;  /* 0x00000002830f723e */ /* 0x008fe200000010ff */
[--C-:B------:R-:W-:Y:S01]  /*129b0*/  FFMA.FTZ R113, R113, UR10, -R55.reuse ;  /* 0x0000000a71717c23 */ /* 0x100fe20008010837 */
[----:B------:R-:W-:Y:S01]  /*129c0*/  MUFU.EX2 R125, R125 ;  /* 0x0000007d007d7308 */ /* 0x000fe20000000800 */
[--C-:B------:R-:W-:Y:S01]  /*129d0*/  FFMA.FTZ R122, R122, UR10, -R55.reuse ;  /* 0x0000000a7a7a7c23 */ /* 0x100fe20008010837 */
[-C--:B----4-:R-:W-:Y:S01]  /*129e0*/  FMUL.FTZ R144, R144, R0.reuse ;  /* 0x0000000090907220 */ /* 0x090fe20000410000 */
[-C--:B------:R-:W-:Y:S01]  /*129f0*/  FMUL.FTZ R145, R145, R0.reuse ;  /* 0x0000000091917220 */ /* 0x080fe20000410000 */
[-C--:B------:R-:W-:Y:S01]  /*12a00*/  FMUL.FTZ R132, R132, R0.reuse ;  /* 0x0000000084847220 */ /* 0x080fe20000410000 */
[-C--:B------:R-:W-:Y:S01]  /*12a10*/  FMUL.FTZ R133, R133, R0.reuse ;  /* 0x0000000085857220 */ /* 0x080fe20000410000 */
[----:B-1----:R-:W1:Y:S01]  /*12a20*/  LDSM.16.MT88.4 R16, [R208+0x5400] ;  /* 0x00540000d010783b */ /* 0x002e620000004200 */
[-C--:B------:R-:W-:Y:S01]  /*12a30*/  FMUL.FTZ R146, R146, R151.reuse ;  /* 0x0000009792927220 */ /* 0x080fe20000410000 */
[-C--:B------:R-:W-:Y:S01]  /*12a40*/  FMUL.FTZ R147, R147, R151.reuse ;  /* 0x0000009793937220 */ /* 0x080fe20000410000 */
[-C--:B------:R-:W-:Y:S01]  /*12a50*/  FMUL.FTZ R134, R134, R151.reuse ;  /* 0x0000009786867220 */ /* 0x080fe20000410000 */
[-C--:B------:R-:W-:Y:S01]  /*12a60*/  FMUL.FTZ R135, R135, R151.reuse ;  /* 0x0000009787877220 */ /* 0x080fe20000410000 */
[----:B------:R-:W-:Y:S01]  /*12a70*/  MUFU.EX2 R152, R152 ;  /* 0x0000009800987308 */ /* 0x000fe20000000800 */
[-C--:B------:R-:W-:Y:S01]  /*12a80*/  FMUL.FTZ R136, R136, R0.reuse ;  /* 0x0000000088887220 */ /* 0x080fe20000410000 */
[-C--:B------:R-:W-:Y:S01]  /*12a90*/  FMUL.FTZ R137, R137, R0.reuse ;  /* 0x0000000089897220 */ /* 0x080fe20000410000 */
[-C--:B------:R-:W-:Y:S01]  /*12aa0*/  FMUL.FTZ R138, R138, R151.reuse ;  /* 0x000000978a8a7220 */ /* 0x080fe20000410000 */
[C---:B------:R-:W-:Y:S01]  /*12ab0*/  HMMA.16816.F32.BF16 R144, R12.reuse, R4, R144 ;  /* 0x000000040c90723c */ /* 0x040fe20000041890 */
[-C--:B------:R-:W-:Y:S01]  /*12ac0*/  FMUL.FTZ R4, R140, R0.reuse ;  /* 0x000000008c047220 */ /* 0x080fe20000410000 */
[----:B------:R-:W-:Y:S01]  /*12ad0*/  FMUL.FTZ R5, R141, R0 ;  /* 0x000000008d057220 */ /* 0x000fe20000410000 */
[--C-:B------:R-:W-:Y:S01]  /*12ae0*/  FFMA.FTZ R140, R153, UR10, -R156.reuse ;  /* 0x0000000a998c7c23 */ /* 0x100fe2000801089c */
[--C-:B------:R-:W-:Y:S01]  /*12af0*/  FFMA.FTZ R141, R154, UR10, -R156.reuse ;  /* 0x0000000a9a8d7c23 */ /* 0x100fe2000801089c */
[----:B------:R-:W3:Y:S01]  /*12b00*/  MUFU.EX2 R155, R155 ;  /* 0x0000009b009b7308 */ /* 0x000ee20000000800 */
[-C--:B------:R-:W-:Y:S01]  /*12b10*/  FMUL.FTZ R139, R139, R151.reuse ;  /* 0x000000978b8b7220 */ /* 0x080fe20000410000 */
[--C-:B------:R-:W-:Y:S01]  /*12b20*/  FFMA.FTZ R153, R168, UR10, -R156.reuse ;  /* 0x0000000aa8997c23 */ /* 0x100fe2000801089c */
        /* <DEDUP_REMOVED lines=8> */
[C---:B--2---:R-:W-:Y:S01]  /*12bb0*/  HMMA.16816.F32.BF16 R136, R12.reuse, R10, R136 ;  /* 0x0000000a0c88723c */ /* 0x044fe20000041888 */
[----:B------:R-:W-:Y:S01]  /*12bc0*/  MUFU.EX2 R140, R140 ;  /* 0x0000008c008c7308 */ /* 0x000fe20000000800 */
[--C-:B------:R-:W-:Y:S01]  /*12bd0*/  FFMA.FTZ R159, R95, UR10, -R156.reuse ;  /* 0x0000000a5f9f7c23 */ /* 0x100fe2000801089c */
[----:B---3--:R-:W-:Y:S01]  /*12be0*/  F2FP.BF16.F32.PACK_AB R10, R155, R152 ;  /* 0x000000989b0a723e */ /* 0x008fe200000010ff */
[--C-:B------:R-:W-:Y:S01]  /*12bf0*/  FFMA.FTZ R169, R114, UR10, -R156.reuse ;  /* 0x0000000a72a97c23 */ /* 0x100fe2000801089c */
[----:B------:R-:W2:Y:S01]  /*12c00*/  MUFU.EX2 R141, R141 ;  /* 0x0000008d008d7308 */ /* 0x000ea20000000800 */
[--C-:B------:R-:W-:Y:S01]  /*12c10*/  FFMA.FTZ R168, R115, UR10, -R156.reuse ;  /* 0x0000000a73a87c23 */ /* 0x100fe2000801089c */
[--C-:B------:R-:W-:Y:S01]  /*12c20*/  FFMA.FTZ R85, R85, UR10, -R55.reuse ;  /* 0x0000000a55557c23 */ /* 0x100fe20008010837 */
[----:B------:R-:W-:Y:S01]  /*12c30*/  HMMA.16816.F32.BF16 R4, R12, R8, R4 ;  /* 0x000000080c04723c */ /* 0x000fe20000041804 */
[----:B------:R-:W3:Y:S01]  /*12c40*/  LDSM.16.MT88.4 R12, [R208+0x5800] ;  /* 0x00580000d00c783b */ /* 0x000ee20000004200 */
[----:B------:R-:W-:Y:S01]  /*12c50*/  F2FP.BF16.F32.PACK_AB R8, R125, R124 ;  /* 0x0000007c7d08723e */ /* 0x000fe200000010ff */
[----:B------:R-:W-:Y:S01]  /*12c60*/  MUFU.EX2 R116, R116 ;  /* 0x0000007400747308 */ /* 0x000fe20000000800 */
[----:B----4-:R-:W-:Y:S01]  /*12c70*/  F2FP.BF16.F32.PACK_AB R9, R127, R126 ;  /* 0x0000007e7f09723e */ /* 0x010fe200000010ff */
[--C-:B------:R-:W-:Y:S01]  /*12c80*/  FFMA.FTZ R80, R80, UR10, -R55.reuse ;  /* 0x0000000a50507c23 */ /* 0x100fe20008010837 */
[--C-:B------:R-:W-:Y:S01]  /*12c90*/  FFMA.FTZ R81, R81, UR10, -R55.reuse ;  /* 0x0000000a51517c23 */ /* 0x100fe20008010837 */
[----:B------:R-:W4:Y:S01]  /*12ca0*/  MUFU.EX2 R117, R117 ;  /* 0x0000007500757308 */ /* 0x000f220000000800 */
[--C-:B------:R-:W-:Y:S01]  /*12cb0*/  FFMA.FTZ R86, R86, UR10, -R156.reuse ;  /* 0x0000000a56567c23 */ /* 0x100fe2000801089c */
[--C-:B------:R-:W-:Y:S01]  /*12cc0*/  FFMA.FTZ R87, R87, UR10, -R156.reuse ;  /* 0x0000000a57577c23 */ /* 0x100fe2000801089c */
[--C-:B------:R-:W-:Y:S01]  /*12cd0*/  FFMA.FTZ R82, R82, UR10, -R156.reuse ;  /* 0x0000000a52527c23 */ /* 0x100fe2000801089c */
[----:B--2---:R-:W-:Y:S01]  /*12ce0*/  F2FP.BF16.F32.PACK_AB R11, R141, R140 ;  /* 0x0000008c8d0b723e */ /* 0x004fe200000010ff */
        /* <DEDUP_REMOVED lines=8> */
[----:B------:R-:W-:Y:S01]  /*12d70*/  MUFU.EX2 R118, R118 ;  /* 0x0000007600767308 */ /* 0x000fe20000000800 */
[--C-:B------:R-:W-:Y:S01]  /*12d80*/  FFMA.FTZ R78, R78, UR10, -R156.reuse ;  /* 0x0000000a4e4e7c23 */ /* 0x100fe2000801089c */
[--C-:B------:R-:W-:Y:S01]  /*12d90*/  FFMA.FTZ R79, R79, UR10, -R156.reuse ;  /* 0x0000000a4f4f7c23 */ /* 0x100fe2000801089c */
[--C-:B------:R-:W-:Y:S01]  /*12da0*/  FFMA.FTZ R68, R68, UR10, -R55.reuse ;  /* 0x0000000a44447c23 */ /* 0x100fe20008010837 */
[----:B------:R-:W1:Y:S01]  /*12db0*/  MUFU.EX2 R119, R119 ;  /* 0x0000007700777308 */ /* 0x000e620000000800 */
[--C-:B------:R-:W-:Y:S01]  /*12dc0*/  FFMA.FTZ R69, R69, UR10, -R55.reuse ;  /* 0x0000000a45457c23 */ /* 0x100fe20008010837 */
[C---:B------:R-:W-:Y:S01]  /*12dd0*/  HMMA.16816.F32.BF16 R132, R8.reuse, R18, R132 ;  /* 0x000000120884723c */ /* 0x040fe20000041884 */
[----:B------:R-:W2:Y:S01]  /*12de0*/  LDSM.16.MT88.4 R16, [R158+0x800] ;  /* 0x000800009e10783b */ /* 0x000ea20000004200 */
[----:B------:R-:W-:Y:S01]  /*12df0*/  MUFU.EX2 R153, R153 ;  /* 0x0000009900997308 */ /* 0x000fe20000000800 */
[--C-:B------:R-:W-:Y:S01]  /*12e00*/  FFMA.FTZ R89, R89, UR10, -R55.reuse ;  /* 0x0000000a59597c23 */ /* 0x100fe20008010837 */
[--C-:B------:R-:W-:Y:S01]  /*12e10*/  FFMA.FTZ R98, R98, UR10, -R55.reuse ;  /* 0x0000000a62627c23 */ /* 0x100fe20008010837 */
[--C-:B------:R-:W-:Y:S01]  /*12e20*/  FFMA.FTZ R61, R61, UR10, -R55.reuse ;  /* 0x0000000a3d3d7c23 */ /* 0x100fe20008010837 */
[----:B------:R-:W5:Y:S01]  /*12e30*/  MUFU.EX2 R154, R154 ;  /* 0x0000009a009a7308 */ /* 0x000f620000000800 */
[--C-:B------:R-:W-:Y:S01]  /*12e40*/  FFMA.FTZ R56, R56, UR10, -R55.reuse ;  /* 0x0000000a38387c23 */ /* 0x100fe20008010837 */
[C---:B------:R-:W-:Y:S01]  /*12e50*/  HMMA.16816.F32.BF16 R4, R8.reuse, R20, R4 ;  /* 0x000000140804723c */ /* 0x040fe20000041804 */
[--C-:B------:R-:W-:Y:S01]  /*12e60*/  FFMA.FTZ R57, R57, UR10, -R55.reuse ;  /* 0x0000000a39397c23 */ /* 0x100fe20008010837 */
[----:B------:R-:W-:Y:S01]  /*12e70*/  MUFU.EX2 R108, R108 ;  /* 0x0000006c006c7308 */ /* 0x000fe20000000800 */
[--C-:B------:R-:W-:Y:S01]  /*12e80*/  FFMA.FTZ R62, R62, UR10, -R156.reuse ;  /* 0x0000000a3e3e7c23 */ /* 0x100fe2000801089c */
[--C-:B------:R-:W-:Y:S01]  /*12e90*/  FFMA.FTZ R63, R63, UR10, -R156.reuse ;  /* 0x0000000a3f3f7c23 */ /* 0x100fe2000801089c */
[--C-:B------:R-:W-:Y:S01]  /*12ea0*/  FFMA.FTZ R58, R58, UR10, -R156.reuse ;  /* 0x0000000a3a3a7c23 */ /* 0x100fe2000801089c */
[----:B------:R-:W2:Y:S01]  /*12eb0*/  MUFU.EX2 R109, R109 ;  /* 0x0000006d006d7308 */ /* 0x000ea20000000800 */
[----:B------:R-:W-:Y:S01]  /*12ec0*/  FFMA.FTZ R59, R59, UR10, -R156 ;  /* 0x0000000a3b3b7c23 */ /* 0x000fe2000801089c */
[----:B------:R-:W-:Y:S01]  /*12ed0*/  HMMA.16816.F32.BF16 R136, R8, R22, R136 ;  /* 0x000000160888723c */ /* 0x000fe20000041888 */
[----:B----4-:R-:W-:Y:S01]  /*12ee0*/  F2FP.BF16.F32.PACK_AB R8, R117, R116 ;  /* 0x000000747508723e */ /* 0x010fe200000010ff */
[----:B------:R-:W-:Y:S01]  /*12ef0*/  MUFU.EX2 R104, R104 ;  /* 0x0000006800687308 */ /* 0x000fe20000000800 */
[----:B-1----:R-:W-:Y:S01]  /*12f00*/  F2FP.BF16.F32.PACK_AB R9, R119, R118 ;  /* 0x000000767709723e */ /* 0x002fe200000010ff */
[----:B------:R-:W1:Y:S01]  /*12f10*/  LDSM.16.MT88.4 R20, [R158+0xc00] ;  /* 0x000c00009e14783b */ /* 0x000e620000004200 */
[----:B------:R-:W-:Y:S01]  /*12f20*/  F2FP.BF16.F32.PACK_AB R10, R143, R142 ;  /* 0x0000008e8f0a723e */ /* 0x000fe200000010ff */
[----:B------:R-:W-:Y:S01]  /*12f30*/  MUFU.EX2 R105, R105 ;  /* 0x0000006900697308 */ /* 0x000fe20000000800 */
[----:B-----5:R-:W-:Y:S01]  /*12f40*/  F2FP.BF16.F32.PACK_AB R11, R154, R153 ;  /* 0x000000999a0b723e */ /* 0x020fe200000010ff */
[----:B------:R-:W-:Y:S01]  /*12f50*/  FFMA.FTZ R48, R48, UR10, -R55 ;  /* 0x0000000a30307c23 */ /* 0x000fe20008010837 */
[----:B------:R-:W-:Y:S01]  /*12f60*/  FFMA.FTZ R178, R231, R0, R178 ;  /* 0x00000000e7b27223 */ /* 0x000fe200000100b2 */
[----:B------:R-:W-:Y:S01]  /*12f70*/  MUFU.EX2 R110, R110 ;  /* 0x0000006e006e7308 */ /* 0x000fe20000000800 */
[----:B------:R-:W-:Y:S01]  /*12f80*/  FFMA.FTZ R151, R230, R151, R173 ;  /* 0x00000097e6977223 */ /* 0x000fe200000100ad */
[----:B------:R-:W-:Y:S01]  /*12f90*/  FFMA.FTZ R0, R41, UR10, -R55 ;  /* 0x0000000a29007c23 */ /* 0x000fe20008010837 */
[----:B------:R-:W-:Y:S01]  /*12fa0*/  FADD.FTZ R157, R157, R178 ;  /* 0x000000b29d9d7221 */ /* 0x000fe20000010000 */
[----:B------:R-:W4:Y:S01]  /*12fb0*/  MUFU.EX2 R111, R111 ;  /* 0x0000006f006f7308 */ /* 0x000f220000000800 */
[C---:B---3--:R-:W-:Y:S01]  /*12fc0*/  HMMA.16816.F32.BF16 R144, R8.reuse, R12, R144 ;  /* 0x0000000c0890723c */ /* 0x048fe20000041890 */
[----:B------:R-:W-:Y:S01]  /*12fd0*/  FADD.FTZ R151, R130, R151 ;  /* 0x0000009782977221 */ /* 0x000fe20000010000 */
[----:B------:R-:W-:Y:S01]  /*12fe0*/  FADD.FTZ R128, R128, R157 ;  /* 0x0000009d80807221 */ /* 0x000fe20000010000 */
[----:B------:R-:W-:Y:S01]  /*12ff0*/  MUFU.EX2 R106, R106 ;  /* 0x0000006a006a7308 */ /* 0x000fe20000000800 */
[--C-:B------:R-:W-:Y:S01]  /*13000*/  FFMA.FTZ R43, R43, UR10, -R156.reuse ;  /* 0x0000000a2b2b7c23 */ /* 0x100fe2000801089c */
[----:B------:R-:W-:Y:S01]  /*13010*/  FFMA.FTZ R67, R67, UR10, -R156 ;  /* 0x0000000a43437c23 */ /* 0x000fe2000801089c */
[----:B------:R-:W-:Y:S01]  /*13020*/  FADD.FTZ R129, R129, R128 ;  /* 0x0000008081817221 */ /* 0x000fe20000010000 */
[----:B------:R-:W3:Y:S01]  /*13030*/  MUFU.EX2 R107, R107 ;  /* 0x0000006b006b7308 */ /* 0x000ee20000000800 */
[C---:B------:R-:W-:Y:S01]  /*13040*/  HMMA.16816.F32.BF16 R132, R8.reuse, R14, R132 ;  /* 0x0000000e0884723c */ /* 0x040fe20000041884 */
[----:B------:R-:W5:Y:S01]  /*13050*/  LDSM.16.MT88.4 R12, [R208+0x6000] ;  /* 0x00600000d00c783b */ /* 0x000f620000004200 */
[----:B------:R-:W-:Y:S01]  /*13060*/  FADD.FTZ R124, R124, R129 ;  /* 0x000000817c7c7221 */ /* 0x000fe20000010000 */
[----:B------:R-:W-:Y:S01]  /*13070*/  MUFU.EX2 R100, R100 ;  /* 0x0000006400647308 */ /* 0x000fe20000000800 */
[----:B------:R-:W-:Y:S01]  /*13080*/  FFMA.FTZ R32, R32, UR10, -R55 ;  /* 0x0000000a20207c23 */ /* 0x000fe20008010837 */
[----:B------:R-:W-:Y:S01]  /*13090*/  FFMA.FTZ R31, R31, UR10, -R156 ;  /* 0x0000000a1f1f7c23 */ /* 0x000fe2000801089c */
[----:B------:R-:W-:Y:S01]  /*130a0*/  FADD.FTZ R125, R125, R124 ;  /* 0x0000007c7d7d7221 */ /* 0x000fe20000010000 */
[----:B------:R-:W1:Y:S01]  /*130b0*/  MUFU.EX2 R101, R101 ;  /* 0x0000006500657308 */ /* 0x000e620000000800 */
[C---:B--2---:R-:W-:Y:S01]  /*130c0*/  HMMA.16816.F32.BF16 R4, R8.reuse, R16, R4 ;  /* 0x000000100804723c */ /* 0x044fe20000041804 */
[--C-:B------:R-:W-:Y:S01]  /*130d0*/  FFMA.FTZ R35, R35, UR10, -R156.reuse ;  /* 0x0000000a23237c23 */ /* 0x100fe2000801089c */
[----:B------:R-:W-:Y:S01]  /*130e0*/  FADD.FTZ R152, R152, R125 ;  /* 0x0000007d98987221 */ /* 0x000fe20000010000 */
[----:B------:R-:W-:Y:S01]  /*130f0*/  MUFU.EX2 R120, R120 ;  /* 0x0000007800787308 */ /* 0x000fe20000000800 */
[--C-:B------:R-:W-:Y:S01]  /*13100*/  FFMA.FTZ R44, R44, UR10, -R156.reuse ;  /* 0x0000000a2c2c7c23 */ /* 0x100fe2000801089c */
[----:B------:R-:W-:Y:S01]  /*13110*/  FFMA.FTZ R47, R47, UR10, -R156 ;  /* 0x0000000a2f2f7c23 */ /* 0x000fe2000801089c */
[----:B------:R-:W-:Y:S01]  /*13120*/  FADD.FTZ R155, R155, R152 ;  /* 0x000000989b9b7221 */ /* 0x000fe20000010000 */
[----:B------:R-:W-:Y:S01]  /*13130*/  MUFU.EX2 R123, R123 ;  /* 0x0000007b007b7308 */ /* 0x000fe20000000800 */
[----:B------:R-:W-:Y:S01]  /*13140*/  HMMA.16816.F32.BF16 R136, R8, R18, R136 ;  /* 0x000000120888723c */ /* 0x000fe20000041888 */
[----:B------:R-:W-:Y:S01]  /*13150*/  F2FP.BF16.F32.PACK_AB R8, R109, R108 ;  /* 0x0000006c6d08723e */ /* 0x000fe200000010ff */
[----:B------:R-:W2:Y:S01]  /*13160*/  LDSM.16.MT88.4 R16, [R158+0x1000] ;  /* 0x001000009e10783b */ /* 0x000ea20000004200 */
[----:B----4-:R-:W-:Y:S01]  /*13170*/  F2FP.BF16.F32.PACK_AB R9, R111, R110 ;  /* 0x0000006e6f09723e */ /* 0x010fe200000010ff */
[----:B------:R-:W-:Y:S01]  /*13180*/  MUFU.EX2 R102, R102 ;  /* 0x0000006600667308 */ /* 0x000fe20000000800 */
[----:B------:R-:W-:Y:S01]  /*13190*/  F2FP.BF16.F32.PACK_AB R10, R105, R104 ;  /* 0x00000068690a723e */ /* 0x000fe200000010ff */
[----:B------:R-:W-:Y:S01]  /*131a0*/  FADD.FTZ R116, R116, R155 ;  /* 0x0000009b74747221 */ /* 0x000fe20000010000 */
[----:B---3--:R-:W-:Y:S01]  /*131b0*/  F2FP.BF16.F32.PACK_AB R11, R107, R106 ;  /* 0x0000006a6b0b723e */ /* 0x008fe200000010ff */
[----:B------:R-:W3:Y:S01]  /*131c0*/  MUFU.EX2 R103, R103 ;  /* 0x0000006700677308 */ /* 0x000ee20000000800 */
[----:B------:R-:W-:Y:S01]  /*131d0*/  FFMA.FTZ R37, R37, UR10, -R156 ;  /* 0x0000000a25257c23 */ /* 0x000fe2000801089c */
[----:B------:R-:W-:Y:S01]  /*131e0*/  FADD.FTZ R117, R117, R116 ;  /* 0x0000007475757221 */ /* 0x000fe20000010000 */
[--C-:B------:R-:W-:Y:S01]  /*131f0*/  FFMA.FTZ R176, R176, UR10, -R55.reuse ;  /* 0x0000000ab0b07c23 */ /* 0x100fe20008010837 */
[----:B------:R-:W-:Y:S01]  /*13200*/  MUFU.EX2 R92, R92 ;  /* 0x0000005c005c7308 */ /* 0x000fe20000000800 */
[--C-:B------:R-:W-:Y:S01]  /*13210*/  FFMA.FTZ R160, R160, UR10, -R156.reuse ;  /* 0x0000000aa0a07c23 */ /* 0x100fe2000801089c */
[C---:B------:R-:W-:Y:S01]  /*13220*/  HMMA.16816.F32.BF16 R144, R8.reuse, R24, R144 ;  /* 0x000000180890723c */ /* 0x040fe20000041890 */
[--C-:B------:R-:W-:Y:S01]  /*13230*/  FFMA.FTZ R24, R121, UR10, -R156.reuse ;  /* 0x0000000a79187c23 */ /* 0x100fe2000801089c */
[--C-:B------:R-:W-:Y:S01]  /*13240*/  FFMA.FTZ R121, R112, UR10, -R156.reuse ;  /* 0x0000000a70797c23 */ /* 0x100fe2000801089c */
[----:B------:R-:W-:Y:S01]  /*13250*/  FFMA.FTZ R25, R84, UR10, -R55 ;  /* 0x0000000a54197c23 */ /* 0x000fe20008010837 */
[----:B------:R-:W-:Y:S01]  /*13260*/  MUFU.EX2 R93, R93 ;  /* 0x0000005d005d7308 */ /* 0x000fe20000000800 */
[----:B------:R-:W-:Y:S01]  /*13270*/  FADD.FTZ R142, R142, R117 ;  /* 0x000000758e8e7221 */ /* 0x000fe20000010000 */
[--C-:B------:R-:W-:Y:S01]  /*13280*/  FFMA.FTZ R163, R163, UR10, -R156.reuse ;  /* 0x0000000aa3a37c23 */ /* 0x100fe2000801089c */
[----:B------:R-:W-:Y:S01]  /*13290*/  FFMA.FTZ R165, R165, UR10, -R156 ;  /* 0x0000000aa5a57c23 */ /* 0x000fe2000801089c */
[----:B------:R4:W-:Y:S01]  /*132a0*/  MUFU.EX2 R112, R24 ;  /* 0x0000001800707308 */ /* 0x0009e20000000800 */
[C---:B------:R-:W-:Y:S01]  /*132b0*/  HMMA.16816.F32.BF16 R132, R8.reuse, R26, R132 ;  /* 0x0000001a0884723c */ /* 0x040fe20000041884 */
[----:B------:R-:W-:Y:S01]  /*132c0*/  FADD.FTZ R143, R143, R142 ;  /* 0x0000008e8f8f7221 */ /* 0x000fe20000010000 */
[--C-:B------:R-:W-:Y:S01]  /*132d0*/  FFMA.FTZ R166, R166, UR10, -R156.reuse ;  /* 0x0000000aa6a67c23 */ /* 0x100fe2000801089c */
[----:B------:R-:W5:Y:S01]  /*132e0*/  MUFU.EX2 R121, R121 ;  /* 0x0000007900797308 */ /* 0x000f620000000800 */
[----:B------:R-:W-:Y:S01]  /*132f0*/  FFMA.FTZ R230, R167, UR10, -R156 ;  /* 0x0000000aa7e67c23 */ /* 0x000fe2000801089c */
[----:B------:R-:W-:Y:S01]  /*13300*/  FADD.FTZ R108, R108, R143 ;  /* 0x0000008f6c6c7221 */ /* 0x000fe20000010000 */
[--C-:B------:R-:W-:Y:S01]  /*13310*/  FFMA.FTZ R231, R150, UR10, -R55.reuse ;  /* 0x0000000a96e77c23 */ /* 0x100fe20008010837 */
[----:B------:R-:W-:Y:S01]  /*13320*/  MUFU.EX2 R84, R122 ;  /* 0x0000007a00547308 */ /* 0x000fe20000000800 */
[C---:B-1----:R-:W-:Y:S01]  /*13330*/  HMMA.16816.F32.BF16 R4, R8.reuse, R20, R4 ;  /* 0x000000140804723c */ /* 0x042fe20000041804 */
[----:B------:R-:W-:Y:S01]  /*13340*/  FADD.FTZ R109, R109, R108 ;  /* 0x0000006c6d6d7221 */ /* 0x000fe20000010000 */
[--C-:B------:R-:W-:Y:S01]  /*13350*/  FFMA.FTZ R53, R53, UR10, -R55.reuse ;  /* 0x0000000a35357c23 */ /* 0x100fe20008010837 */
[----:B------:R-:W-:Y:S01]  /*13360*/  MUFU.EX2 R113, R113 ;  /* 0x0000007100717308 */ /* 0x000fe20000000800 */
[----:B------:R-:W-:Y:S01]  /*13370*/  FFMA.FTZ R175, R175, UR10, -R55 ;  /* 0x0000000aafaf7c23 */ /* 0x000fe20008010837 */
[----:B----4-:R-:W-:Y:S01]  /*13380*/  FFMA.FTZ R24, R94, UR10, -R156 ;  /* 0x0000000a5e187c23 */ /* 0x010fe2000801089c */
[----:B------:R-:W-:Y:S01]  /*13390*/  FADD.FTZ R104, R104, R109 ;  /* 0x0000006d68687221 */ /* 0x000fe20000010000 */
[----:B------:R-:W-:Y:S01]  /*133a0*/  MUFU.EX2 R94, R25 ;  /* 0x00000019005e7308 */ /* 0x000fe20000000800 */
[----:B------:R-:W-:Y:S01]  /*133b0*/  HMMA.16816.F32.BF16 R136, R8, R22, R136 ;  /* 0x000000160888723c */ /* 0x000fe20000041888 */
[----:B------:R-:W-:Y:S01]  /*133c0*/  F2FP.BF16.F32.PACK_AB R8, R101, R100 ;  /* 0x000000646508723e */ /* 0x000fe200000010ff */
[----:B------:R-:W1:Y:S01]  /*133d0*/  LDSM.16.MT88.4 R20, [R208+0x6400] ;  /* 0x00640000d014783b */ /* 0x000e620000004200 */
[----:B---3--:R-:W-:Y:S01]  /*133e0*/  F2FP.BF16.F32.PACK_AB R9, R103, R102 ;  /* 0x000000666709723e */ /* 0x008fe200000010ff */
[----:B------:R3:W-:Y:S01]  /*133f0*/  MUFU.EX2 R95, R24 ;  /* 0x00000018005f7308 */ /* 0x0007e20000000800 */
[----:B------:R-:W-:Y:S01]  /*13400*/  F2FP.BF16.F32.PACK_AB R10, R123, R120 ;  /* 0x000000787b0a723e */ /* 0x000fe200000010ff */
[----:B------:R-:W-:Y:S01]  /*13410*/  FADD.FTZ R105, R105, R104 ;  /* 0x0000006869697221 */ /* 0x000fe20000010000 */
[----:B-----5:R-:W-:Y:S01]  /*13420*/  F2FP.BF16.F32.PACK_AB R11, R121, R112 ;  /* 0x00000070790b723e */ /* 0x020fe200000010ff */
[----:B------:R4:W5:Y:S02]  /*13430*/  MUFU.EX2 R114, R159 ;  /* 0x0000009f00727308 */ /* 0x0009640000000800 */
[----:B------:R-:W-:-:S02]  /*13440*/  FADD.FTZ R100, R100, R105 ;  /* 0x0000006964647221 */ /* 0x000fc40000010000 */
[----:B------:R2:W-:Y:S02]  /*13450*/  MUFU.EX2 R115, R169 ;  /* 0x000000a900737308 */ /* 0x0005e40000000800 */
[C---:B------:R-:W-:Y:S01]  /*13460*/  HMMA.16816.F32.BF16 R144, R8.reuse, R12, R144 ;  /* 0x0000000c0890723c */ /* 0x040fe20000041890 */
[----:B------:R-:W-:Y:S01]  /*13470*/  FADD.FTZ R101, R101, R100 ;  /* 0x0000006465657221 */ /* 0x000fe20000010000 */
[----:B------:R5:W1:Y:S01]  /*13480*/  MUFU.EX2 R122, R168 ;  /* 0x000000a8007a7308 */ /* 0x000a620000000800 */
[----:B---3--:R-:W-:Y:S02]  /*13490*/  LDSM.16.MT88.4 R24, [R208+0x6800] ;  /* 0x00680000d018783b */ /* 0x008fe40000004200 */
[----:B------:R-:W-:Y:S01]  /*134a0*/  FADD.FTZ R120, R120, R101 ;  /* 0x0000006578787221 */ /* 0x000fe20000010000 */
[----:B------:R-:W3:Y:S02]  /*134b0*/  MUFU.EX2 R85, R85 ;  /* 0x0000005500557308 */ /* 0x000ee40000000800 */
[C---:B------:R-:W-:Y:S01]  /*134c0*/  HMMA.16816.F32.BF16 R132, R8.reuse, R14, R132 ;  /* 0x0000000e0884723c */ /* 0x040fe20000041884 */
[----:B------:R-:W3:Y:S01]  /*134d0*/  LDSM.16.MT88.4 R12, [R158+0x1400] ;  /* 0x001400009e0c783b */ /* 0x000ee20000004200 */
[----:B------:R-:W-:Y:S01]  /*134e0*/  MUFU.EX2 R80, R80 ;  /* 0x0000005000507308 */ /* 0x000fe20000000800 */
[--C-:B----4-:R-:W-:Y:S01]  /*134f0*/  FFMA.FTZ R159, R71, UR10, -R156.reuse ;  /* 0x0000000a479f7c23 */ /* 0x110fe2000801089c */
[----:B--2---:R-:W-:Y:S01]  /*13500*/  FFMA.FTZ R169, R90, UR10, -R156 ;  /* 0x0000000a5aa97c23 */ /* 0x004fe2000801089c */
[----:B------:R-:W-:Y:S01]  /*13510*/  FADD.FTZ R123, R123, R120 ;  /* 0x000000787b7b7221 */ /* 0x000fe20000010000 */
[----:B------:R-:W-:Y:S02]  /*13520*/  MUFU.EX2 R81, R81 ;  /* 0x0000005100517308 */ /* 0x000fe40000000800 */
[C---:B------:R-:W-:Y:S01]  /*13530*/  HMMA.16816.F32.BF16 R4, R8.reuse, R16, R4 ;  /* 0x000000100804723c */ /* 0x040fe20000041804 */
[----:B-----5:R-:W-:Y:S01]  /*13540*/  FFMA.FTZ R168, R91, UR10, -R156 ;  /* 0x0000000a5ba87c23 */ /* 0x020fe2000801089c */
[----:B------:R-:W-:Y:S04]  /*13550*/  MUFU.EX2 R86, R86 ;  /* 0x0000005600567308 */ /* 0x000fe80000000800 */
[----:B------:R-:W2:Y:S02]  /*13560*/  MUFU.EX2 R87, R87 ;  /* 0x0000005700577308 */ /* 0x000ea40000000800 */
[----:B------:R-:W-:Y:S01]  /*13570*/  HMMA.16816.F32.BF16 R136, R8, R18, R136 ;  /* 0x000000120888723c */ /* 0x000fe20000041888 */
[----:B------:R-:W-:Y:S01]  /*13580*/  F2FP.BF16.F32.PACK_AB R8, R93, R92 ;  /* 0x0000005c5d08723e */ /* 0x000fe200000010ff */
[----:B------:R-:W-:Y:S01]  /*13590*/  MUFU.EX2 R82, R82 ;  /* 0x0000005200527308 */ /* 0x000fe20000000800 */
[----:B------:R-:W-:Y:S01]  /*135a0*/  F2FP.BF16.F32.PACK_AB R9, R114, R95 ;  /* 0x0000005f7209723e */ /* 0x000fe200000010ff */
[----:B------:R-:W4:Y:S01]  /*135b0*/  LDSM.16.MT88.4 R16, [R158+0x1800] ;  /* 0x001800009e10783b */ /* 0x000f220000004200 */
[----:B------:R-:W-:Y:S01]  /*135c0*/  F2FP.BF16.F32.PACK_AB R10, R84, R113 ;  /* 0x00000071540a723e */ /* 0x000fe200000010ff */
[----:B------:R-:W5:Y:S01]  /*135d0*/  MUFU.EX2 R83, R83 ;  /* 0x0000005300537308 */ /* 0x000f620000000800 */
[----:B-1----:R-:W-:Y:S01]  /*135e0*/  F2FP.BF16.F32.PACK_AB R11, R122, R115 ;  /* 0x000000737a0b723e */ /* 0x002fe200000010ff */
[----:B------:R-:W-:-:S02]  /*135f0*/  FADD.FTZ R92, R92, R123 ;  /* 0x0000007b5c5c7221 */ /* 0x000fc40000010000 */
[----:B------:R-:W-:Y:S04]  /*13600*/  MUFU.EX2 R76, R76 ;  /* 0x0000004c004c7308 */ /* 0x000fe80000000800 */
[C---:B------:R-:W-:Y:S01]  /*13610*/  HMMA.16816.F32.BF16 R144, R8.reuse, R20, R144 ;  /* 0x000000140890723c */ /* 0x040fe20000041890 */
[----:B------:R-:W1:Y:S04]  /*13620*/  MUFU.EX2 R77, R77 ;  /* 0x0000004d004d7308 */ /* 0x000e680000000800 */
[----:B------:R-:W-:Y:S03]  /*13630*/  MUFU.EX2 R96, R96 ;  /* 0x0000006000607308 */ /* 0x000fe60000000800 */
[C---:B------:R-:W-:Y:S01]  /*13640*/  HMMA.16816.F32.BF16 R132, R8.reuse, R22, R132 ;  /* 0x000000160884723c */ /* 0x040fe20000041884 */
[----:B------:R-:W-:Y:S01]  /*13650*/  MUFU.EX2 R99, R99 ;  /* 0x0000006300637308 */ /* 0x000fe20000000800 */
[----:B------:R-:W-:Y:S03]  /*13660*/  LDSM.16.MT88.4 R20, [R158+0x1c00] ;  /* 0x001c00009e14783b */ /* 0x000fe60000004200 */
[----:B------:R-:W-:Y:S03]  /*13670*/  MUFU.EX2 R78, R78 ;  /* 0x0000004e004e7308 */ /* 0x000fe60000000800 */
[C---:B---3--:R-:W-:Y:S01]  /*13680*/  HMMA.16816.F32.BF16 R4, R8.reuse, R12, R4 ;  /* 0x0000000c0804723c */ /* 0x048fe20000041804 */
[----:B------:R-:W3:Y:S04]  /*13690*/  MUFU.EX2 R79, R79 ;  /* 0x0000004f004f7308 */ /* 0x000ee80000000800 */
[----:B------:R-:W-:Y:S03]  /*136a0*/  MUFU.EX2 R68, R68 ;  /* 0x0000004400447308 */ /* 0x000fe60000000800 */
[----:B------:R-:W-:Y:S01]  /*136b0*/  HMMA.16816.F32.BF16 R136, R8, R14, R136 ;  /* 0x0000000e0888723c */ /* 0x000fe20000041888 */
[----:B------:R-:W3:Y:S01]  /*136c0*/  LDSM.16.MT88.4 R12, [R208+0x6c00] ;  /* 0x006c0000d00c783b */ /* 0x000ee20000004200 */
[----:B------:R-:W-:Y:S01]  /*136d0*/  F2FP.BF16.F32.PACK_AB R8, R85, R94 ;  /* 0x0000005e5508723e */ /* 0x000fe200000010ff */
[----:B------:R-:W-:Y:S01]  /*136e0*/  MUFU.EX2 R69, R69 ;  /* 0x0000004500457308 */ /* 0x000fe20000000800 */
[----:B--2---:R-:W-:-:S02]  /*136f0*/  F2FP.BF16.F32.PACK_AB R9, R87, R86 ;  /* 0x000000565709723e */ /* 0x004fc400000010ff */
[----:B------:R-:W-:Y:S01]  /*13700*/  F2FP.BF16.F32.PACK_AB R10, R81, R80 ;  /* 0x00000050510a723e */ /* 0x000fe200000010ff */
[----:B------:R-:W-:Y:S01]  /*13710*/  MUFU.EX2 R89, R89 ;  /* 0x0000005900597308 */ /* 0x000fe20000000800 */
[----:B-----5:R-:W-:-:S03]  /*13720*/  F2FP.BF16.F32.PACK_AB R11, R83, R82 ;  /* 0x00000052530b723e */ /* 0x020fc600000010ff */
[----:B------:R-:W-:Y:S04]  /*13730*/  MUFU.EX2 R90, R159 ;  /* 0x0000009f005a7308 */ /* 0x000fe80000000800 */
[C---:B------:R-:W-:Y:S01]  /*13740*/  HMMA.16816.F32.BF16 R144, R8.reuse, R24, R144 ;  /* 0x000000180890723c */ /* 0x040fe20000041890 */
[--C-:B------:R-:W-:Y:S01]  /*13750*/  FFMA.FTZ R24, R97, UR10, -R156.reuse ;  /* 0x0000000a61187c23 */ /* 0x100fe2000801089c */
[--C-:B------:R-:W-:Y:S01]  /*13760*/  FFMA.FTZ R97, R88, UR10, -R156.reuse ;  /* 0x0000000a58617c23 */ /* 0x100fe2000801089c */
[----:B------:R-:W-:Y:S01]  /*13770*/  FFMA.FTZ R25, R60, UR10, -R55 ;  /* 0x0000000a3c197c23 */ /* 0x000fe20008010837 */
[----:B------:R-:W-:Y:S04]  /*13780*/  MUFU.EX2 R91, R169 ;  /* 0x000000a9005b7308 */ /* 0x000fe80000000800 */
[----:B------:R2:W-:Y:S01]  /*13790*/  MUFU.EX2 R88, R24 ;  /* 0x0000001800587308 */ /* 0x0005e20000000800 */
[C---:B------:R-:W-:Y:S03]  /*137a0*/  HMMA.16816.F32.BF16 R132, R8.reuse, R26, R132 ;  /* 0x0000001a0884723c */ /* 0x040fe60000041884 */
[----:B------:R-:W5:Y:S04]  /*137b0*/  MUFU.EX2 R97, R97 ;  /* 0x0000006100617308 */ /* 0x000f680000000800 */
[----:B------:R-:W-:Y:S01]  /*137c0*/  MUFU.EX2 R60, R98 ;  /* 0x00000062003c7308 */ /* 0x000fe20000000800 */
[----:B----4-:R-:W-:Y:S03]  /*137d0*/  HMMA.16816.F32.BF16 R4, R8, R16, R4 ;  /* 0x000000100804723c */ /* 0x010fe60000041804 */
[----:B------:R-:W-:Y:S01]  /*137e0*/  MUFU.EX2 R98, R168 ;  /* 0x000000a800627308 */ /* 0x000fe20000000800 */
[----:B--2---:R-:W-:-:S03]  /*137f0*/  FFMA.FTZ R24, R70, UR10, -R156 ;  /* 0x0000000a46187c23 */ /* 0x004fc6000801089c */
[----:B------:R-:W-:Y:S01]  /*13800*/  MUFU.EX2 R70, R25 ;  /* 0x0000001900467308 */ /* 0x000fe20000000800 */
[----:B------:R-:W-:Y:S01]  /*13810*/  HMMA.16816.F32.BF16 R136, R8, R18, R136 ;  /* 0x000000120888723c */ /* 0x000fe20000041888 */
[----:B------:R-:W2:Y:S01]  /*13820*/  LDSM.16.MT88.4 R16, [R208+0x7000] ;  /* 0x00700000d010783b */ /* 0x000ea20000004200 */
[----:B-1----:R-:W-:Y:S01]  /*13830*/  F2FP.BF16.F32.PACK_AB R8, R77, R76 ;  /* 0x0000004c4d08723e */ /* 0x002fe200000010ff */
[----:B------:R1:W4:Y:S01]  /*13840*/  MUFU.EX2 R71, R24 ;  /* 0x0000001800477308 */ /* 0x0003220000000800 */
[----:B---3--:R-:W-:Y:S02]  /*13850*/  F2FP.BF16.F32.PACK_AB R9, R79, R78 ;  /* 0x0000004e4f09723e */ /* 0x008fe400000010ff */
[----:B------:R-:W-:Y:S01]  /*13860*/  F2FP.BF16.F32.PACK_AB R10, R99, R96 ;  /* 0x00000060630a723e */ /* 0x000fe200000010ff */
[----:B------:R-:W3:Y:S01]  /*13870*/  MUFU.EX2 R61, R61 ;  /* 0x0000003d003d7308 */ /* 0x000ee20000000800 */
[----:B-----5:R-:W-:-:S03]  /*13880*/  F2FP.BF16.F32.PACK_AB R11, R97, R88 ;  /* 0x00000058610b723e */ /* 0x020fc600000010ff */
[----:B------:R-:W-:Y:S04]  /*13890*/  MUFU.EX2 R56, R56 ;  /* 0x0000003800387308 */ /* 0x000fe80000000800 */
[C---:B------:R-:W-:Y:S01]  /*138a0*/  HMMA.16816.F32.BF16 R144, R8.reuse, R12, R144 ;  /* 0x0000000c0890723c */ /* 0x040fe20000041890 */
[----:B------:R-:W-:Y:S01]  /*138b0*/  MUFU.EX2 R57, R57 ;  /* 0x0000003900397308 */ /* 0x000fe20000000800 */
[----:B-1----:R-:W-:Y:S03]  /*138c0*/  LDSM.16.MT88.4 R24, [R208+0x7400] ;  /* 0x00740000d018783b */ /* 0x002fe60000004200 */
[----:B------:R-:W-:Y:S03]  /*138d0*/  MUFU.EX2 R62, R62 ;  /* 0x0000003e003e7308 */ /* 0x000fe60000000800 */
[C---:B------:R-:W-:Y:S01]  /*138e0*/  HMMA.16816.F32.BF16 R132, R8.reuse, R14, R132 ;  /* 0x0000000e0884723c */ /* 0x040fe20000041884 */
[----:B------:R-:W1:Y:S01]  /*138f0*/  LDSM.16.MT88.4 R12, [R158+0x2000] ;  /* 0x002000009e0c783b */ /* 0x000e620000004200 */
[----:B------:R-:W5:Y:S04]  /*13900*/  MUFU.EX2 R63, R63 ;  /* 0x0000003f003f7308 */ /* 0x000f680000000800 */
[----:B------:R-:W-:Y:S02]  /*13910*/  MUFU.EX2 R58, R58 ;  /* 0x0000003a003a7308 */ /* 0x000fe40000000800 */
[C---:B------:R-:W-:Y:S02]  /*13920*/  HMMA.16816.F32.BF16 R4, R8.reuse, R20, R4 ;  /* 0x000000140804723c */ /* 0x040fe40000041804 */
[----:B------:R-:W5:Y:S04]  /*13930*/  MUFU.EX2 R59, R59 ;  /* 0x0000003b003b7308 */ /* 0x000f680000000800 */
[----:B------:R-:W-:Y:S02]  /*13940*/  MUFU.EX2 R48, R48 ;  /* 0x0000003000307308 */ /* 0x000fe40000000800 */
[----:B------:R-:W-:Y:S01]  /*13950*/  HMMA.16816.F32.BF16 R136, R8, R22, R136 ;  /* 0x000000160888723c */ /* 0x000fe20000041888 */
[----:B------:R-:W-:Y:S01]  /*13960*/  F2FP.BF16.F32.PACK_AB R8, R69, R68 ;  /* 0x000000444508723e */ /* 0x000fe200000010ff */
[----:B------:R-:W5:Y:S01]  /*13970*/  LDSM.16.MT88.4 R20, [R158+0x2400] ;  /* 0x002400009e14783b */ /* 0x000f620000004200 */
[----:B----4-:R-:W-:Y:S01]  /*13980*/  F2FP.BF16.F32.PACK_AB R9, R90, R71 ;  /* 0x000000475a09723e */ /* 0x010fe200000010ff */
[----:B------:R-:W-:Y:S01]  /*13990*/  MUFU.EX2 R0, R0 ;  /* 0x0000000000007308 */ /* 0x000fe20000000800 */
[----:B------:R-:W-:-:S02]  /*139a0*/  F2FP.BF16.F32.PACK_AB R10, R60, R89 ;  /* 0x000000593c0a723e */ /* 0x000fc400000010ff */
[----:B------:R-:W-:Y:S01]  /*139b0*/  F2FP.BF16.F32.PACK_AB R11, R98, R91 ;  /* 0x0000005b620b723e */ /* 0x000fe200000010ff */
[----:B------:R-:W-:Y:S04]  /*139c0*/  MUFU.EX2 R43, R43 ;  /* 0x0000002b002b7308 */ /* 0x000fe80000000800 */
[----:B------:R-:W-:Y:S02]  /*139d0*/  MUFU.EX2 R67, R67 ;  /* 0x0000004300437308 */ /* 0x000fe40000000800 */
[C---:B--2---:R-:W-:Y:S01]  /*139e0*/  HMMA.16816.F32.BF16 R144, R8.reuse, R16, R144 ;  /* 0x000000100890723c */ /* 0x044fe20000041890 */
[--C-:B------:R-:W-:Y:S01]  /*139f0*/  FFMA.FTZ R16, R49, UR10, -R55.reuse ;  /* 0x0000000a31107c23 */ /* 0x100fe20008010837 */
[----:B------:R-:W-:Y:S01]  /*13a00*/  FFMA.FTZ R49, R75, UR10, -R55 ;  /* 0x0000000a4b317c23 */ /* 0x000fe20008010837 */
[----:B------:R-:W-:Y:S04]  /*13a10*/  MUFU.EX2 R32, R32 ;  /* 0x0000002000207308 */ /* 0x000fe80000000800 */
[----:B------:R-:W-:Y:S01]  /*13a20*/  MUFU.EX2 R31, R31 ;  /* 0x0000001f001f7308 */ /* 0x000fe20000000800 */
[C---:B------:R-:W-:Y:S03]  /*13a30*/  HMMA.16816.F32.BF16 R132, R8.reuse, R18, R132 ;  /* 0x000000120884723c */ /* 0x040fe60000041884 */
[----:B------:R-:W-:Y:S04]  /*13a40*/  MUFU.EX2 R49, R49 ;  /* 0x0000003100317308 */ /* 0x000fe80000000800 */
[----:B------:R-:W-:Y:S01]  /*13a50*/  MUFU.EX2 R44, R44 ;  /* 0x0000002c002c7308 */ /* 0x000fe20000000800 */
[C---:B-1----:R-:W-:Y:S03]  /*13a60*/  HMMA.16816.F32.BF16 R4, R8.reuse, R12, R4 ;  /* 0x0000000c0804723c */ /* 0x042fe60000041804 */
[----:B------:R-:W-:Y:S04]  /*13a70*/  MUFU.EX2 R37, R37 ;  /* 0x0000002500257308 */ /* 0x000fe80000000800 */
[----:B------:R-:W-:Y:S01]  /*13a80*/  MUFU.EX2 R231, R231 ;  /* 0x000000e700e77308 */ /* 0x000fe20000000800 */
[----:B------:R-:W-:Y:S01]  /*13a90*/  HMMA.16816.F32.BF16 R136, R8, R14, R136 ;  /* 0x0000000e0888723c */ /* 0x000fe20000041888 */
[----:B------:R-:W1:Y:S01]  /*13aa0*/  LDSM.16.MT88.4 R12, [R208+0x7800] ;  /* 0x00780000d00c783b */ /* 0x000e620000004200 */
[----:B---3--:R-:W-:Y:S01]  /*13ab0*/  F2FP.BF16.F32.PACK_AB R8, R61, R70 ;  /* 0x000000463d08723e */ /* 0x008fe200000010ff */
[----:B------:R-:W-:Y:S01]  /*13ac0*/  MUFU.EX2 R230, R230 ;  /* 0x000000e600e67308 */ /* 0x000fe20000000800 */
[----:B-----5:R-:W-:-:S02]  /*13ad0*/  F2FP.BF16.F32.PACK_AB R9, R63, R62 ;  /* 0x0000003e3f09723e */ /* 0x020fc400000010ff */
[----:B------:R-:W-:Y:S02]  /*13ae0*/  F2FP.BF16.F32.PACK_AB R10, R57, R56 ;  /* 0x00000038390a723e */ /* 0x000fe400000010ff */
[----:B------:R-:W-:-:S07]  /*13af0*/  F2FP.BF16.F32.PACK_AB R11, R59, R58 ;  /* 0x0000003a3b0b723e */ /* 0x000fce00000010ff */
[C---:B------:R-:W-:Y:S01]  /*13b00*/  HMMA.16816.F32.BF16 R144, R8.reuse, R24, R144 ;  /* 0x000000180890723c */ /* 0x040fe20000041890 */
[--C-:B------:R-:W-:Y:S01]  /*13b10*/  FFMA.FTZ R24, R72, UR10, -R55.reuse ;  /* 0x0000000a48187c23 */ /* 0x100fe20008010837 */
[--C-:B------:R-:W-:Y:S01]  /*13b20*/  FFMA.FTZ R72, R50, UR10, -R156.reuse ;  /* 0x0000000a32487c23 */ /* 0x100fe2000801089c */
[--C-:B------:R-:W-:Y:S01]  /*13b30*/  FFMA.FTZ R50, R73, UR10, -R156.reuse ;  /* 0x0000000a49327c23 */ /* 0x100fe2000801089c */
[----:B------:R2:W3:Y:S04]  /*13b40*/  MUFU.EX2 R25, R16 ;  /* 0x0000001000197308 */ /* 0x0004e80000000800 */
[C---:B------:R-:W-:Y:S01]  /*13b50*/  HMMA.16816.F32.BF16 R132, R8.reuse, R26, R132 ;  /* 0x0000001a0884723c */ /* 0x040fe20000041884 */
[--C-:B------:R-:W-:Y:S01]  /*13b60*/  FFMA.FTZ R27, R51, UR10, -R156.reuse ;  /* 0x0000000a331b7c23 */ /* 0x100fe2000801089c */
[----:B------:R-:W-:Y:S01]  /*13b70*/  FFMA.FTZ R51, R64, UR10, -R156 ;  /* 0x0000000a40337c23 */ /* 0x000fe2000801089c */
[----:B------:R-:W4:Y:S01]  /*13b80*/  MUFU.EX2 R24, R24 ;  /* 0x0000001800187308 */ /* 0x000f220000000800 */
[--C-:B------:R-:W-:Y:S01]  /*13b90*/  FFMA.FTZ R64, R40, UR10, -R55.reuse ;  /* 0x0000000a28407c23 */ /* 0x100fe20008010837 */
[--C-:B------:R-:W-:Y:S01]  /*13ba0*/  FFMA.FTZ R40, R65, UR10, -R55.reuse ;  /* 0x0000000a41287c23 */ /* 0x100fe20008010837 */
[----:B------:R-:W-:Y:S01]  /*13bb0*/  FFMA.FTZ R65, R74, UR10, -R55 ;  /* 0x0000000a4a417c23 */ /* 0x000fe20008010837 */
[----:B------:R-:W-:Y:S01]  /*13bc0*/  MUFU.EX2 R26, R72 ;  /* 0x00000048001a7308 */ /* 0x000fe20000000800 */
[C---:B------:R-:W-:Y:S01]  /*13bd0*/  HMMA.16816.F32.BF16 R4, R8.reuse, R20, R4 ;  /* 0x000000140804723c */ /* 0x040fe20000041804 */
[----:B--2---:R-:W2:Y:S02]  /*13be0*/  LDSM.16.MT88.4 R16, [R158+0x2800] ;  /* 0x002800009e10783b */ /* 0x004ea40000004200 */
[----:B------:R-:W5:Y:S04]  /*13bf0*/  MUFU.EX2 R27, R27 ;  /* 0x0000001b001b7308 */ /* 0x000f680000000800 */
[----:B------:R-:W-:Y:S01]  /*13c00*/  MUFU.EX2 R50, R50 ;  /* 0x0000003200327308 */ /* 0x000fe20000000800 */
[----:B------:R-:W-:Y:S01]  /*13c10*/  HMMA.16816.F32.BF16 R136, R8, R22, R136 ;  /* 0x000000160888723c */ /* 0x000fe20000041888 */
[----:B---3--:R-:W-:Y:S01]  /*13c20*/  F2FP.BF16.F32.PACK_AB R8, R25, R48 ;  /* 0x000000301908723e */ /* 0x008fe200000010ff */
[----:B------:R-:W3:Y:S01]  /*13c30*/  LDSM.16.MT88.4 R20, [R208+0x7c00] ;  /* 0x007c0000d014783b */ /* 0x000ee20000004200 */
[----:B------:R-:W1:Y:S01]  /*13c40*/  MUFU.EX2 R51, R51 ;  /* 0x0000003300337308 */ /* 0x000e620000000800 */
[----:B----4-:R-:W-:-:S03]  /*13c50*/  F2FP.BF16.F32.PACK_AB R10, R49, R24 ;  /* 0x00000018310a723e */ /* 0x010fc600000010ff */
[----:B------:R4:W2:Y:S01]  /*13c60*/  MUFU.EX2 R41, R64 ;  /* 0x0000004000297308 */ /* 0x0008a20000000800 */
[----:B-----5:R-:W-:-:S03]  /*13c70*/  F2FP.BF16.F32.PACK_AB R9, R27, R26 ;  /* 0x0000001a1b09723e */ /* 0x020fc600000010ff */
[----:B------:R-:W-:Y:S04]  /*13c80*/  MUFU.EX2 R40, R40 ;  /* 0x0000002800287308 */ /* 0x000fe80000000800 */
[----:B------:R-:W-:Y:S01]  /*13c90*/  MUFU.EX2 R65, R65 ;  /* 0x0000004100417308 */ /* 0x000fe20000000800 */
[----:B-1----:R-:W-:Y:S01]  /*13ca0*/  F2FP.BF16.F32.PACK_AB R11, R51, R50 ;  /* 0x00000032330b723e */ /* 0x002fe200000010ff */
[--C-:B----4-:R-:W-:Y:S01]  /*13cb0*/  FFMA.FTZ R64, R42, UR10, -R156.reuse ;  /* 0x0000000a2a407c23 */ /* 0x110fe2000801089c */
[----:B------:R-:W-:Y:S01]  /*13cc0*/  FFMA.FTZ R42, R66, UR10, -R156 ;  /* 0x0000000a422a7c23 */ /* 0x000fe2000801089c */
[----:B------:R-:W-:-:S04]  /*13cd0*/  FFMA.FTZ R66, R33, UR10, -R55 ;  /* 0x0000000a21427c23 */ /* 0x000fc80008010837 */
[C---:B------:R-:W-:Y:S01]  /*13ce0*/  HMMA.16816.F32.BF16 R144, R8.reuse, R12, R144 ;  /* 0x0000000c0890723c */ /* 0x040fe20000041890 */
[----:B------:R-:W-:Y:S01]  /*13cf0*/  FADD.FTZ R12, R2, R151 ;  /* 0x00000097020c7221 */ /* 0x000fe20000010000 */
[----:B------:R-:W-:Y:S01]  /*13d00*/  FFMA.FTZ R33, R28, UR10, -R55 ;  /* 0x0000000a1c217c23 */ /* 0x000fe20008010837 */
[----:B------:R1:W4:Y:S02]  /*13d10*/  MUFU.EX2 R2, R64 ;  /* 0x0000004000027308 */ /* 0x0003240000000800 */
[----:B------:R-:W-:Y:S02]  /*13d20*/  FADD.FTZ R131, R131, R12 ;  /* 0x0000000c83837221 */ /* 0x000fe40000010000 */
[----:B------:R-:W5:Y:S01]  /*13d30*/  MUFU.EX2 R42, R42 ;  /* 0x0000002a002a7308 */ /* 0x000f620000000800 */
[----:B------:R-:W-:Y:S01]  /*13d40*/  HMMA.16816.F32.BF16 R132, R8, R14, R132 ;  /* 0x0000000e0884723c */ /* 0x000fe20000041884 */
[----:B------:R-:W-:Y:S01]  /*13d50*/  FADD.FTZ R126, R126, R131 ;  /* 0x000000837e7e7221 */ /* 0x000fe20000010000 */
[----:B------:R-:W3:Y:S03]  /*13d60*/  LDSM.16.MT88.4 R12, [R158+0x2c00] ;  /* 0x002c00009e0c783b */ /* 0x000ee60000004200 */
[----:B------:R-:W-:-:S03]  /*13d70*/  FADD.FTZ R127, R127, R126 ;  /* 0x0000007e7f7f7221 */ /* 0x000fc60000010000 */
[----:B--2---:R-:W-:Y:S01]  /*13d80*/  HMMA.16816.F32.BF16 R4, R8, R16, R4 ;  /* 0x000000100804723c */ /* 0x004fe20000041804 */
[----:B------:R-:W-:Y:S01]  /*13d90*/  FADD.FTZ R140, R140, R127 ;  /* 0x0000007f8c8c7221 */ /* 0x000fe20000010000 */
[----:B-1----:R-:W-:Y:S02]  /*13da0*/  FFMA.FTZ R64, R3, UR10, -R55 ;  /* 0x0000000a03407c23 */ /* 0x002fe40008010837 */
[----:B------:R-:W1:Y:S01]  /*13db0*/  MUFU.EX2 R3, R66 ;  /* 0x0000004200037308 */ /* 0x000e620000000800 */
[----:B------:R-:W-:-:S03]  /*13dc0*/  FADD.FTZ R141, R141, R140 ;  /* 0x0000008c8d8d7221 */ /* 0x000fc60000010000 */
[----:B------:R-:W-:Y:S01]  /*13dd0*/  HMMA.16816.F32.BF16 R136, R8, R18, R136 ;  /* 0x000000120888723c */ /* 0x000fe20000041888 */
[----:B------:R-:W-:Y:S01]  /*13de0*/  FADD.FTZ R118, R118, R141 ;  /* 0x0000008d76767221 */ /* 0x000fe20000010000 */
[----:B------:R-:W2:Y:S01]  /*13df0*/  LDSM.16.MT88.4 R16, [R208+0x8000] ;  /* 0x00800000d010783b */ /* 0x000ea20000004200 */
[----:B------:R-:W-:Y:S01]  /*13e00*/  F2FP.BF16.F32.PACK_AB R8, R0, R41 ;  /* 0x000000290008723e */ /* 0x000fe200000010ff */
[----:B------:R-:W-:Y:S01]  /*13e10*/  MUFU.EX2 R28, R64 ;  /* 0x00000040001c7308 */ /* 0x000fe20000000800 */
[----:B------:R-:W-:Y:S01]  /*13e20*/  FADD.FTZ R118, R119, R118 ;  /* 0x0000007677767221 */ /* 0x000fe20000010000 */
[----:B----4-:R-:W-:Y:S02]  /*13e30*/  F2FP.BF16.F32.PACK_AB R9, R43, R2 ;  /* 0x000000022b09723e */ /* 0x010fe400000010ff */
[----:B------:R-:W-:Y:S01]  /*13e40*/  F2FP.BF16.F32.PACK_AB R10, R65, R40 ;  /* 0x00000028410a723e */ /* 0x000fe200000010ff */
[----:B------:R-:W-:Y:S01]  /*13e50*/  FADD.FTZ R153, R153, R118 ;  /* 0x0000007699997221 */ /* 0x000fe20000010000 */
[----:B-----5:R-:W-:-:S03]  /*13e60*/  F2FP.BF16.F32.PACK_AB R11, R67, R42 ;  /* 0x0000002a430b723e */ /* 0x020fc600000010ff */
[----:B------:R-:W-:-:S04]  /*13e70*/  FADD.FTZ R153, R154, R153 ;  /* 0x000000999a997221 */ /* 0x000fc80000010000 */
[----:B------:R-:W-:Y:S01]  /*13e80*/  FADD.FTZ R110, R110, R153 ;  /* 0x000000996e6e7221 */ /* 0x000fe20000010000 */
[C---:B---3--:R-:W-:Y:S01]  /*13e90*/  HMMA.16816.F32.BF16 R144, R8.reuse, R20, R144 ;  /* 0x000000140890723c */ /* 0x048fe20000041890 */
[----:B------:R-:W-:Y:S01]  /*13ea0*/  FFMA.FTZ R20, R34, UR10, -R156 ;  /* 0x0000000a22147c23 */ /* 0x000fe2000801089c */
[----:B------:R3:W4:Y:S01]  /*13eb0*/  MUFU.EX2 R21, R33 ;  /* 0x0000002100157308 */ /* 0x0007220000000800 */
[----:B------:R-:W-:Y:S01]  /*13ec0*/  FADD.FTZ R111, R111, R110 ;  /* 0x0000006e6f6f7221 */ /* 0x000fe20000010000 */
[--C-:B------:R-:W-:Y:S01]  /*13ed0*/  FFMA.FTZ R34, R29, UR10, -R55.reuse ;  /* 0x0000000a1d227c23 */ /* 0x100fe20008010837 */
[----:B------:R-:W-:Y:S02]  /*13ee0*/  FFMA.FTZ R29, R171, UR10, -R55 ;  /* 0x0000000aab1d7c23 */ /* 0x000fe40008010837 */
[----:B------:R-:W-:Y:S01]  /*13ef0*/  FADD.FTZ R106, R106, R111 ;  /* 0x0000006f6a6a7221 */ /* 0x000fe20000010000 */
[C---:B------:R-:W-:Y:S01]  /*13f00*/  HMMA.16816.F32.BF16 R132, R8.reuse, R22, R132 ;  /* 0x000000160884723c */ /* 0x040fe20000041884 */
[----:B------:R-:W-:Y:S01]  /*13f10*/  FFMA.FTZ R22, R30, UR10, -R156 ;  /* 0x0000000a1e167c23 */ /* 0x000fe2000801089c */
[----:B------:R-:W-:Y:S01]  /*13f20*/  MUFU.EX2 R20, R20 ;  /* 0x0000001400147308 */ /* 0x000fe20000000800 */
[----:B------:R-:W-:Y:S01]  /*13f30*/  FADD.FTZ R107, R107, R106 ;  /* 0x0000006a6b6b7221 */ /* 0x000fe20000010000 */
[----:B------:R-:W-:Y:S01]  /*13f40*/  FFMA.FTZ R30, R46, UR10, -R55 ;  /* 0x0000000a2e1e7c23 */ /* 0x000fe20008010837 */
[----:B------:R-:W-:Y:S01]  /*13f50*/  FADD.FTZ R46, R93, R92 ;  /* 0x0000005c5d2e7221 */ /* 0x000fe20000010000 */
[----:B------:R-:W5:Y:S01]  /*13f60*/  MUFU.EX2 R23, R35 ;  /* 0x0000002300177308 */ /* 0x000f620000000800 */
[----:B------:R-:W-:Y:S01]  /*13f70*/  FADD.FTZ R102, R102, R107 ;  /* 0x0000006b66667221 */ /* 0x000fe20000010000 */
[C---:B------:R-:W-:Y:S01]  /*13f80*/  HMMA.16816.F32.BF16 R4, R8.reuse, R12, R4 ;  /* 0x0000000c0804723c */ /* 0x040fe20000041804 */
[----:B------:R-:W-:Y:S01]  /*13f90*/  FADD.FTZ R113, R113, R46 ;  /* 0x0000002e71717221 */ /* 0x000fe20000010000 */
[----:B------:R-:W2:Y:S01]  /*13fa0*/  MUFU.EX2 R22, R22 ;  /* 0x0000001600167308 */ /* 0x000ea20000000800 */
[----:B------:R-:W-:Y:S01]  /*13fb0*/  FADD.FTZ R103, R103, R102 ;  /* 0x0000006667677221 */ /* 0x000fe20000010000 */
[----:B---3--:R-:W-:Y:S01]  /*13fc0*/  FFMA.FTZ R33, R172, UR10, -R55 ;  /* 0x0000000aac217c23 */ /* 0x008fe20008010837 */
[----:B------:R-:W-:Y:S01]  /*13fd0*/  FADD.FTZ R113, R84, R113 ;  /* 0x0000007154717221 */ /* 0x000fe20000010000 */
[----:B------:R-:W-:Y:S01]  /*13fe0*/  MUFU.EX2 R34, R34 ;  /* 0x0000002200227308 */ /* 0x000fe20000000800 */
[----:B------:R-:W-:Y:S01]  /*13ff0*/  FADD.FTZ R112, R112, R103 ;  /* 0x0000006770707221 */ /* 0x000fe20000010000 */
[----:B------:R-:W-:Y:S01]  /*14000*/  HMMA.16816.F32.BF16 R136, R8, R14, R136 ;  /* 0x0000000e0888723c */ /* 0x000fe20000041888 */
[----:B-1----:R-:W-:Y:S01]  /*14010*/  F2FP.BF16.F32.PACK_AB R8, R3, R32 ;  /* 0x000000200308723e */ /* 0x002fe200000010ff */
[----:B------:R-:W1:Y:S01]  /*14020*/  LDSM.16.MT88.4 R12, [R158+0x3000] ;  /* 0x003000009e0c783b */ /* 0x000e620000004200 */
[----:B----4-:R-:W-:Y:S01]  /*14030*/  F2FP.BF16.F32.PACK_AB R10, R21, R28 ;  /* 0x0000001c150a723e */ /* 0x010fe200000010ff */
[----:B------:R-:W-:Y:S01]  /*14040*/  FADD.FTZ R112, R121, R112 ;  /* 0x0000007079707221 */ /* 0x000fe20000010000 */
[----:B-----5:R-:W-:Y:S01]  /*14050*/  F2FP.BF16.F32.PACK_AB R9, R23, R20 ;  /* 0x000000141709723e */ /* 0x020fe200000010ff */
[--C-:B------:R-:W-:Y:S01]  /*14060*/  FFMA.FTZ R35, R45, UR10, -R156.reuse ;  /* 0x0000000a2d237c23 */ /* 0x100fe2000801089c */
[----:B------:R-:W-:Y:S01]  /*14070*/  FFMA.FTZ R45, R38, UR10, -R156 ;  /* 0x0000000a262d7c23 */ /* 0x000fe2000801089c */
[----:B--2---:R-:W-:Y:S01]  /*14080*/  F2FP.BF16.F32.PACK_AB R11, R31, R22 ;  /* 0x000000161f0b723e */ /* 0x004fe200000010ff */
[----:B------:R-:W-:Y:S01]  /*14090*/  FADD.FTZ R95, R95, R112 ;  /* 0x000000705f5f7221 */ /* 0x000fe20000010000 */
[----:B------:R-:W-:Y:S01]  /*140a0*/  FADD.FTZ R94, R94, R113 ;  /* 0x000000715e5e7221 */ /* 0x000fe20000010000 */
[----:B------:R-:W2:Y:S01]  /*140b0*/  MUFU.EX2 R33, R33 ;  /* 0x0000002100217308 */ /* 0x000ea20000000800 */
[----:B------:R-:W-:Y:S01]  /*140c0*/  FFMA.FTZ R46, R36, UR10, -R55 ;  /* 0x0000000a242e7c23 */ /* 0x000fe20008010837 */
[----:B------:R-:W-:Y:S01]  /*140d0*/  FADD.FTZ R114, R114, R95 ;  /* 0x0000005f72727221 */ /* 0x000fe20000010000 */
[----:B------:R-:W-:Y:S01]  /*140e0*/  FADD.FTZ R85, R85, R94 ;  /* 0x0000005e55557221 */ /* 0x000fe20000010000 */
[----:B------:R-:W-:Y:S01]  /*140f0*/  HMMA.16816.F32.BF16 R144, R8, R16, R144 ;  /* 0x000000100890723c */ /* 0x000fe20000041890 */
[----:B------:R-:W-:Y:S01]  /*14100*/  MUFU.EX2 R30, R30 ;  /* 0x0000001e001e7308 */ /* 0x000fe20000000800 */
[----:B------:R-:W-:Y:S01]  /*14110*/  FADD.FTZ R115, R115, R114 ;  /* 0x0000007273737221 */ /* 0x000fe20000010000 */
[----:B------:R-:W-:-:S02]  /*14120*/  FADD.FTZ R80, R80, R85 ;  /* 0x0000005550507221 */ /* 0x000fc40000010000 */
[----:B------:R-:W-:Y:S01]  /*14130*/  MUFU.EX2 R29, R29 ;  /* 0x0000001d001d7308 */ /* 0x000fe20000000800 */
[----:B------:R-:W-:Y:S01]  /*14140*/  FADD.FTZ R115, R122, R115 ;  /* 0x000000737a737221 */ /* 0x000fe20000010000 */
[----:B------:R-:W-:Y:S01]  /*14150*/  FADD.FTZ R81, R81, R80 ;  /* 0x0000005051517221 */ /* 0x000fe20000010000 */
[----:B------:R-:W-:Y:S01]  /*14160*/  HMMA.16816.F32.BF16 R132, R8, R18, R132 ;  /* 0x000000120884723c */ /* 0x000fe20000041884 */
[----:B------:R-:W3:Y:S01]  /*14170*/  LDSM.16.MT88.4 R16, [R208+0x8400] ;  /* 0x00840000d010783b */ /* 0x000ee20000004200 */
[----:B------:R-:W-:Y:S01]  /*14180*/  FADD.FTZ R86, R86, R115 ;  /* 0x0000007356567221 */ /* 0x000fe20000010000 */
[----:B------:R-:W4:Y:S01]  /*14190*/  MUFU.EX2 R35, R35 ;  /* 0x0000002300237308 */ /* 0x000f220000000800 */
[----:B------:R-:W-:Y:S02]  /*141a0*/  FADD.FTZ R76, R76, R81 ;  /* 0x000000514c4c7221 */ /* 0x000fe40000010000 */
[----:B------:R-:W-:Y:S01]  /*141b0*/  FADD.FTZ R87, R87, R86 ;  /* 0x0000005657577221 */ /* 0x000fe20000010000 */
[----:B------:R5:W-:Y:S01]  /*141c0*/  MUFU.EX2 R38, R47 ;  /* 0x0000002f00267308 */ /* 0x000be20000000800 */
[----:B------:R-:W-:-:S02]  /*141d0*/  FADD.FTZ R77, R77, R76 ;  /* 0x0000004c4d4d7221 */ /* 0x000fc40000010000 */
[----:B------:R-:W-:Y:S01]  /*141e0*/  FADD.FTZ R82, R82, R87 ;  /* 0x0000005752527221 */ /* 0x000fe20000010000 */
[----:B------:R-:W4:Y:S01]  /*141f0*/  MUFU.EX2 R45, R45 ;  /* 0x0000002d002d7308 */ /* 0x000f220000000800 */
[----:B------:R-:W-:Y:S02]  /*14200*/  FADD.FTZ R96, R96, R77 ;  /* 0x0000004d60607221 */ /* 0x000fe40000010000 */
[----:B------:R-:W-:Y:S01]  /*14210*/  FADD.FTZ R83, R83, R82 ;  /* 0x0000005253537221 */ /* 0x000fe20000010000 */
[----:B------:R-:W-:Y:S01]  /*14220*/  MUFU.EX2 R36, R176 ;  /* 0x000000b000247308 */ /* 0x000fe20000000800 */
[----:B------:R-:W-:Y:S02]  /*14230*/  FADD.FTZ R99, R99, R96 ;  /* 0x0000006063637221 */ /* 0x000fe40000010000 */
[----:B------:R-:W-:Y:S01]  /*14240*/  FADD.FTZ R78, R78, R83 ;  /* 0x000000534e4e7221 */ /* 0x000fe20000010000 */
[C---:B-1----:R-:W-:Y:S01]  /*14250*/  HMMA.16816.F32.BF16 R4, R8.reuse, R12, R4 ;  /* 0x0000000c0804723c */ /* 0x042fe20000041804 */
[----:B------:R-:W-:Y:S01]  /*14260*/  FADD.FTZ R68, R68, R99 ;  /* 0x0000006344447221 */ /* 0x000fe20000010000 */
[--C-:B-----5:R-:W-:Y:S01]  /*14270*/  FFMA.FTZ R47, R39, UR10, -R55.reuse ;  /* 0x0000000a272f7c23 */ /* 0x120fe20008010837 */
[----:B------:R-:W-:Y:S01]  /*14280*/  FADD.FTZ R79, R79, R78 ;  /* 0x0000004e4f4f7221 */ /* 0x000fe20000010000 */
[----:B------:R-:W-:Y:S01]  /*14290*/  FFMA.FTZ R39, R161, UR10, -R55 ;  /* 0x0000000aa1277c23 */ /* 0x000fe20008010837 */
[----:B------:R-:W-:Y:S01]  /*142a0*/  FADD.FTZ R68, R69, R68 ;  /* 0x0000004445447221 */ /* 0x000fe20000010000 */
[----:B------:R-:W-:Y:S02]  /*142b0*/  MUFU.EX2 R46, R46 ;  /* 0x0000002e002e7308 */ /* 0x000fe40000000800 */
[----:B------:R-:W-:Y:S01]  /*142c0*/  HMMA.16816.F32.BF16 R136, R8, R14, R136 ;  /* 0x0000000e0888723c */ /* 0x000fe20000041888 */
[----:B--2---:R-:W-:Y:S01]  /*142d0*/  F2FP.BF16.F32.PACK_AB R8, R33, R34 ;  /* 0x000000222108723e */ /* 0x004fe200000010ff */
[----:B------:R-:W1:Y:S01]  /*142e0*/  LDSM.16.MT88.4 R12, [R158+0x3400] ;  /* 0x003400009e0c783b */ /* 0x000e620000004200 */
[----:B----4-:R-:W-:Y:S01]  /*142f0*/  F2FP.BF16.F32.PACK_AB R9, R35, R44 ;  /* 0x0000002c2309723e */ /* 0x010fe200000010ff */
[----:B------:R-:W-:Y:S01]  /*14300*/  FADD.FTZ R89, R89, R68 ;  /* 0x0000004459597221 */ /* 0x000fe20000010000 */
[----:B------:R-:W-:Y:S01]  /*14310*/  F2FP.BF16.F32.PACK_AB R10, R29, R30 ;  /* 0x0000001e1d0a723e */ /* 0x000fe200000010ff */
[----:B------:R-:W2:Y:S01]  /*14320*/  MUFU.EX2 R47, R47 ;  /* 0x0000002f002f7308 */ /* 0x000ea20000000800 */
[----:B------:R-:W-:Y:S01]  /*14330*/  F2FP.BF16.F32.PACK_AB R11, R45, R38 ;  /* 0x000000262d0b723e */ /* 0x000fe200000010ff */
[----:B------:R-:W-:Y:S01]  /*14340*/  FADD.FTZ R89, R60, R89 ;  /* 0x000000593c597221 */ /* 0x000fe20000010000 */
[----:B------:R-:W-:Y:S01]  /*14350*/  FFMA.FTZ R60, R174, UR10, -R156 ;  /* 0x0000000aae3c7c23 */ /* 0x000fe2000801089c */
[----:B------:R-:W-:Y:S02]  /*14360*/  MUFU.EX2 R39, R39 ;  /* 0x0000002700277308 */ /* 0x000fe40000000800 */
[----:B------:R-:W-:-:S02]  /*14370*/  FADD.FTZ R70, R70, R89 ;  /* 0x0000005946467221 */ /* 0x000fc40000010000 */
[----:B---3--:R-:W-:Y:S01]  /*14380*/  HMMA.16816.F32.BF16 R144, R8, R16, R144 ;  /* 0x000000100890723c */ /* 0x008fe20000041890 */
[----:B------:R-:W-:Y:S01]  /*14390*/  FADD.FTZ R16, R88, R79 ;  /* 0x0000004f58107221 */ /* 0x000fe20000010000 */
[----:B------:R-:W-:Y:S01]  /*143a0*/  FADD.FTZ R61, R61, R70 ;  /* 0x000000463d3d7221 */ /* 0x000fe20000010000 */
[----:B------:R-:W3:Y:S02]  /*143b0*/  MUFU.EX2 R60, R60 ;  /* 0x0000003c003c7308 */ /* 0x000ee40000000800 */
[----:B------:R-:W-:-:S03]  /*143c0*/  FADD.FTZ R16, R97, R16 ;  /* 0x0000001061107221 */ /* 0x000fc60000010000 */
[----:B------:R-:W-:Y:S01]  /*143d0*/  HMMA.16816.F32.BF16 R132, R8, R18, R132 ;  /* 0x000000120884723c */ /* 0x000fe20000041884 */
[----:B------:R-:W-:Y:S02]  /*143e0*/  FADD.FTZ R71, R71, R16 ;  /* 0x0000001047477221 */ /* 0x000fe40000010000 */
[----:B------:R-:W4:Y:S02]  /*143f0*/  LDSM.16.MT88.4 R16, [R208+0x8800] ;  /* 0x00880000d010783b */ /* 0x000f240000004200 */
[----:B------:R-:W-:-:S04]  /*14400*/  FADD.FTZ R90, R90, R71 ;  /* 0x000000475a5a7221 */ /* 0x000fc80000010000 */
[----:B------:R-:W-:-:S04]  /*14410*/  FADD.FTZ R91, R91, R90 ;  /* 0x0000005a5b5b7221 */ /* 0x000fc80000010000 */
[----:B------:R-:W-:-:S04]  /*14420*/  FADD.FTZ R91, R98, R91 ;  /* 0x0000005b625b7221 */ /* 0x000fc80000010000 */
[----:B------:R-:W-:Y:S01]  /*14430*/  FADD.FTZ R62, R62, R91 ;  /* 0x0000005b3e3e7221 */ /* 0x000fe20000010000 */
[C---:B-1----:R-:W-:Y:S03]  /*14440*/  HMMA.16816.F32.BF16 R4, R8.reuse, R12, R4 ;  /* 0x0000000c0804723c */ /* 0x042fe60000041804 */
[----:B------:R-:W-:Y:S01]  /*14450*/  FADD.FTZ R63, R63, R62 ;  /* 0x0000003e3f3f7221 */ /* 0x000fe20000010000 */
[----:B------:R-:W-:Y:S01]  /*14460*/  FADD.FTZ R62, R56, R61 ;  /* 0x0000003d383e7221 */ /* 0x000fe20000010000 */
[----:B--2---:R-:W-:Y:S01]  /*14470*/  F2FP.BF16.F32.PACK_AB R12, R36, R47 ;  /* 0x0000002f240c723e */ /* 0x004fe200000010ff */
[----:B------:R-:W-:Y:S01]  /*14480*/  MUFU.EX2 R56, R160 ;  /* 0x000000a000387308 */ /* 0x000fe20000000800 */
[----:B------:R-:W-:Y:S01]  /*14490*/  FADD.FTZ R58, R58, R63 ;  /* 0x0000003f3a3a7221 */ /* 0x000fe20000010000 */
[----:B------:R-:W-:Y:S02]  /*144a0*/  FADD.FTZ R13, R57, R62 ;  /* 0x0000003e390d7221 */ /* 0x000fe40000010000 */
[----:B------:R-:W1:Y:S01]  /*144b0*/  MUFU.EX2 R57, R163 ;  /* 0x000000a300397308 */ /* 0x000e620000000800 */
[----:B------:R-:W-:Y:S01]  /*144c0*/  FADD.FTZ R59, R59, R58 ;  /* 0x0000003a3b3b7221 */ /* 0x000fe20000010000 */
[----:B------:R-:W-:Y:S01]  /*144d0*/  FADD.FTZ R48, R48, R13 ;  /* 0x0000000d30307221 */ /* 0x000fe20000010000 */
[----:B------:R-:W-:Y:S01]  /*144e0*/  HMMA.16816.F32.BF16 R136, R8, R14, R136 ;  /* 0x0000000e0888723c */ /* 0x000fe20000041888 */
[----:B------:R-:W2:Y:S01]  /*144f0*/  LDSM.16.MT88.4 R8, [R158+0x3800] ;  /* 0x003800009e08783b */ /* 0x000ea20000004200 */
[----:B------:R-:W-:Y:S01]  /*14500*/  FADD.FTZ R26, R26, R59 ;  /* 0x0000003b1a1a7221 */ /* 0x000fe20000010000 */
[----:B------:R-:W-:Y:S01]  /*14510*/  FADD.FTZ R25, R25, R48 ;  /* 0x0000003019197221 */ /* 0x000fe20000010000 */
[----:B---3--:R-:W-:-:S02]  /*14520*/  F2FP.BF16.F32.PACK_AB R13, R37, R60 ;  /* 0x0000003c250d723e */ /* 0x008fc400000010ff */
[----:B------:R-:W-:Y:S01]  /*14530*/  FADD.FTZ R27, R27, R26 ;  /* 0x0000001a1b1b7221 */ /* 0x000fe20000010000 */
[----:B------:R-:W-:Y:S01]  /*14540*/  FADD.FTZ R24, R24, R25 ;  /* 0x0000001918187221 */ /* 0x000fe20000010000 */
[----:B------:R-:W-:Y:S01]  /*14550*/  F2FP.BF16.F32.PACK_AB R14, R39, R46 ;  /* 0x0000002e270e723e */ /* 0x000fe200000010ff */
[----:B------:R-:W-:Y:S01]  /*14560*/  FFMA.FTZ R25, R162, UR10, -R55 ;  /* 0x0000000aa2197c23 */ /* 0x000fe20008010837 */
[----:B------:R-:W-:Y:S01]  /*14570*/  FADD.FTZ R50, R50, R27 ;  /* 0x0000001b32327221 */ /* 0x000fe20000010000 */
[----:B------:R-:W-:Y:S01]  /*14580*/  FADD.FTZ R24, R49, R24 ;  /* 0x0000001831187221 */ /* 0x000fe20000010000 */
[----:B-1----:R-:W-:Y:S01]  /*14590*/  F2FP.BF16.F32.PACK_AB R15, R57, R56 ;  /* 0x00000038390f723e */ /* 0x002fe200000010ff */
[----:B------:R-:W-:Y:S01]  /*145a0*/  FFMA.FTZ R27, R52, UR10, -R156 ;  /* 0x0000000a341b7c23 */ /* 0x000fe2000801089c */
[----:B------:R-:W-:Y:S01]  /*145b0*/  FADD.FTZ R51, R51, R50 ;  /* 0x0000003233337221 */ /* 0x000fe20000010000 */
[----:B------:R-:W-:Y:S01]  /*145c0*/  FADD.FTZ R41, R41, R24 ;  /* 0x0000001829297221 */ /* 0x000fe20000010000 */
[----:B------:R-:W1:Y:S01]  /*145d0*/  LDSM.16.MT88.4 R156, [R158+0x3c00] ;  /* 0x003c00009e9c783b */ /* 0x000e620000004200 */
[----:B------:R-:W-:Y:S01]  /*145e0*/  MUFU.EX2 R25, R25 ;  /* 0x0000001900197308 */ /* 0x000fe20000000800 */
[----:B------:R-:W-:Y:S01]  /*145f0*/  FADD.FTZ R2, R2, R51 ;  /* 0x0000003302027221 */ /* 0x000fe20000010000 */
[----:B------:R-:W-:Y:S01]  /*14600*/  FADD.FTZ R41, R0, R41 ;  /* 0x0000002900297221 */ /* 0x000fe20000010000 */
[----:B----4-:R-:W-:Y:S01]  /*14610*/  HMMA.16816.F32.BF16 R144, R12, R16, R144 ;  /* 0x000000100c90723c */ /* 0x010fe20000041890 */
[----:B------:R-:W3:Y:S01]  /*14620*/  MUFU.EX2 R0, R53 ;  /* 0x0000003500007308 */ /* 0x000ee20000000800 */
[----:B------:R-:W-:Y:S01]  /*14630*/  FADD.FTZ R43, R43, R2 ;  /* 0x000000022b2b7221 */ /* 0x000fe20000010000 */
[----:B------:R-:W-:-:S02]  /*14640*/  FADD.FTZ R40, R40, R41 ;  /* 0x0000002928287221 */ /* 0x000fc40000010000 */
[----:B------:R-:W-:Y:S01]  /*14650*/  MUFU.EX2 R2, R175 ;  /* 0x000000af00027308 */ /* 0x000fe20000000800 */
[----:B------:R-:W-:Y:S01]  /*14660*/  FADD.FTZ R42, R42, R43 ;  /* 0x0000002b2a2a7221 */ /* 0x000fe20000010000 */
[----:B------:R-:W-:Y:S01]  /*14670*/  FADD.FTZ R65, R65, R40 ;  /* 0x0000002841417221 */ /* 0x000fe20000010000 */
[C---:B------:R-:W-:Y:S01]  /*14680*/  HMMA.16816.F32.BF16 R132, R12.reuse, R18, R132 ;  /* 0x000000120c84723c */ /* 0x040fe20000041884 */
[----:B------:R-:W4:Y:S01]  /*14690*/  LDSM.16.MT88.4 R16, [R208+0x8c00] ;  /* 0x008c0000d010783b */ /* 0x000f220000004200 */
[----:B------:R-:W-:Y:S01]  /*146a0*/  FADD.FTZ R67, R67, R42 ;  /* 0x0000002a43437221 */ /* 0x000fe20000010000 */
[----:B------:R-:W-:Y:S01]  /*146b0*/  FADD.FTZ R32, R32, R65 ;  /* 0x0000004120207221 */ /* 0x000fe20000010000 */
[----:B------:R-:W-:Y:S02]  /*146c0*/  MUFU.EX2 R27, R27 ;  /* 0x0000001b001b7308 */ /* 0x000fe40000000800 */
[----:B------:R-:W-:Y:S01]  /*146d0*/  FADD.FTZ R24, R20, R67 ;  /* 0x0000004314187221 */ /* 0x000fe20000010000 */
[----:B------:R-:W-:Y:S01]  /*146e0*/  FADD.FTZ R41, R3, R32 ;  /* 0x0000002003297221 */ /* 0x000fe20000010000 */
[----:B------:R-:W5:Y:S02]  /*146f0*/  MUFU.EX2 R20, R165 ;  /* 0x000000a500147308 */ /* 0x000f640000000800 */
[----:B------:R-:W-:Y:S01]  /*14700*/  FADD.FTZ R23, R23, R24 ;  /* 0x0000001817177221 */ /* 0x000fe20000010000 */
[----:B------:R-:W-:Y:S01]  /*14710*/  FADD.FTZ R28, R28, R41 ;  /* 0x000000291c1c7221 */ /* 0x000fe20000010000 */
[----:B------:R-:W1:Y:S01]  /*14720*/  MUFU.EX2 R3, R166 ;  /* 0x000000a600037308 */ /* 0x000e620000000800 */
[----:B--2---:R-:W-:Y:S01]  /*14730*/  HMMA.16816.F32.BF16 R4, R12, R8, R4 ;  /* 0x000000080c04723c */ /* 0x004fe20000041804 */
[----:B------:R-:W-:Y:S01]  /*14740*/  FADD.FTZ R22, R22, R23 ;  /* 0x0000001716167221 */ /* 0x000fe20000010000 */
[----:B------:R-:W-:Y:S01]  /*14750*/  FADD.FTZ R21, R21, R28 ;  /* 0x0000001c15157221 */ /* 0x000fe20000010000 */
[----:B---3--:R-:W-:-:S02]  /*14760*/  F2FP.BF16.F32.PACK_AB R8, R0, R25 ;  /* 0x000000190008723e */ /* 0x008fc400000010ff */
[----:B------:R-:W-:Y:S01]  /*14770*/  FADD.FTZ R31, R31, R22 ;  /* 0x000000161f1f7221 */ /* 0x000fe20000010000 */
[----:B------:R-:W-:Y:S02]  /*14780*/  FADD.FTZ R34, R34, R21 ;  /* 0x0000001522227221 */ /* 0x000fe40000010000 */
[----:B------:R-:W-:Y:S01]  /*14790*/  HMMA.16816.F32.BF16 R136, R12, R10, R136 ;  /* 0x0000000a0c88723c */ /* 0x000fe20000041888 */
[----:B------:R-:W-:Y:S01]  /*147a0*/  FADD.FTZ R44, R44, R31 ;  /* 0x0000001f2c2c7221 */ /* 0x000fe20000010000 */
[----:B------:R-:W-:Y:S01]  /*147b0*/  FADD.FTZ R33, R33, R34 ;  /* 0x0000002221217221 */ /* 0x000fe20000010000 */
[----:B-----5:R-:W-:Y:S02]  /*147c0*/  F2FP.BF16.F32.PACK_AB R9, R20, R27 ;  /* 0x0000001b1409723e */ /* 0x020fe400000010ff */
        /* <DEDUP_REMOVED lines=15> */
[----:B----4-:R-:W-:Y:S02]  /*148c0*/  HMMA.16816.F32.BF16 R144, R8, R16, R144 ;  /* 0x000000100890723c */ /* 0x010fe40000041890 */
        /* <DEDUP_REMOVED lines=10> */
[----:B------:R-:W-:Y:S01]  /*14970*/  HMMA.16816.F32.BF16 R136, R8, R158, R136 ;  /* 0x0000009e0888723c */ /* 0x000fe20000041888 */
[----:B------:R-:W-:Y:S01]  /*14980*/  MOV R2, R177 ;  /* 0x000000b100027202 */ /* 0x000fe20000000f00 */
[----:B------:R-:W-:-:S15]  /*14990*/  FADD.FTZ R230, R230, R3 ;  /* 0x00000003e6e67221 */ /* 0x000fde0000010000 */
[----:B------:R-:W-:-:S03]  /*149a0*/  NOP ;  /* 0x0000000000007918 */ /* 0x000fc60000000000 */
.L_x_767:
        /* <DEDUP_REMOVED lines=15> */
.L_x_777:
[----:B------:R-:W-:Y:S01]  /*14aa0*/  @!P3 IADD3 R5, P0, PT, RZ, -R227, RZ ;  /* 0x800000e3ff05b210 */ /* 0x000fe20007f1e0ff */
[----:B------:R-:W5:Y:S01]  /*14ab0*/  @!P3 LDC R32, c[0x0][0x3c0] ;  /* 0x0000f000ff20bb82 */ /* 0x000f620000000800 */
[----:B------:R-:W-:Y:S07]  /*14ac0*/  DEPBAR.LE SB0, 0x0 ;  /* 0x000080000000791a */ /* 0x000fee0000000000 */
[----:B------:R-:W-:Y:S01]  /*14ad0*/  BAR.SYNC.DEFER_BLOCKING 0x0 ;  /* 0x0000000000007b1d */ /* 0x000fe20000010000 */
[----:B-1----:R-:W-:Y:S01]  /*14ae0*/  ISETP.GE.AND P1, PT, R148, UR5, PT ;  /* 0x0000000594007c0c */ /* 0x002fe2000bf26270 */
[----:B------:R-:W-:Y:S02]  /*14af0*/  IMAD.MOV.U32 R2, RZ, RZ, R218 ;  /* 0x000000ffff027224 */ /* 0x000fe400078e00da */
[----:B------:R-:W-:Y:S02]  /*14b00*/  IMAD.MOV.U32 R0, RZ, RZ, R219 ;  /* 0x000000ffff007224 */ /* 0x000fe400078e00db */
[----:B-----5:R-:W-:Y:S04]  /*14b10*/  @!P3 IMAD.SHL.U32 R4, R32, 0x100, RZ ;  /* 0x000001002004b824 */ /* 0x020fe800078e00ff */
[----:B------:R-:W-:Y:S01]  /*14b20*/  @!P3 IMAD.X R4, RZ, RZ, ~R4, P0 ;  /* 0x000000ffff04b224 */ /* 0x000fe200000e0e04 */
[----:B------:R-:W1:Y:S04]  /*14b30*/  LDC R35, c[0x0][0x3c4] ;  /* 0x0000f100ff237b82 */ /* 0x000e680000000800 */
[----:B------:R-:W-:Y:S04]  /*14b40*/  @!P3 SHF.R.S64 R5, R5, 0x1f, R4 ;  /* 0x0000001f0505b819 */ /* 0x000fe80000001004 */
        /* <DEDUP_REMOVED lines=10> */
[----:B------:R-:W5:Y:S02]  /*14bf0*/  I2F.RP R6, R5 ;  /* 0x0000000500067306 */ /* 0x000f640000209400 */
[----:B------:R-:W-:Y:S08]  /*14c00*/  ISETP.GE.AND P6, PT, R7, RZ, PT ;  /* 0x000000ff0700720c */ /* 0x000ff00003fc6270 */
        /* <DEDUP_REMOVED lines=17> */
[----:B------:R-:W-:Y:S02]  /*14d20*/  @!P0 VIADD R11, R11, 0x1 ;  /* 0x000000010b0b8836 */ /* 0x000fe40000000000 */
[-C--:B------:R-:W-:Y:S01]  /*14d30*/  ISETP.GE.U32.AND P4, PT, R8, R5.reuse, PT ;  /* 0x000000050800720c */ /* 0x080fe20003f86070 */
[----:B------:R-:W-:Y:S01]  /*14d40*/  @!P2 VIADD R12, R12, 0x1 ;  /* 0x000000010c0ca836 */ /* 0x000fe20000000000 */
[----:B------:R-:W-:Y:S02]  /*14d50*/  ISETP.GE.U32.AND P5, PT, R9, R5, PT ;  /* 0x000000050900720c */ /* 0x000fe40003fa6070 */
[-C--:B------:R-:W-:Y:S02]  /*14d60*/  LOP3.LUT R5, R229, R4.reuse, RZ, 0x3c, !PT ;  /* 0x00000004e5057212 */ /* 0x080fe400078e3cff */
[----:B------:R-:W-:Y:S02]  /*14d70*/  ISETP.NE.AND P2, PT, R4, RZ, PT ;  /* 0x000000ff0400720c */ /* 0x000fe40003f45270 */
[----:B------:R-:W-:Y:S02]  /*14d80*/  ISETP.GE.AND P0, PT, R5, RZ, PT ;  /* 0x000000ff0500720c */ /* 0x000fe40003f06270 */
[----:B------:R-:W-:Y:S03]  /*14d90*/  LOP3.LUT R5, RZ, R4, RZ, 0x33, !PT ;  /* 0x00000004ff057212 */ /* 0x000fe600078e33ff */
[----:B------:R-:W-:Y:S02]  /*14da0*/  @P4 IADD3 R11, PT, PT, R11, 0x1, RZ ;  /* 0x000000010b0b4810 */ /* 0x000fe40007ffe0ff */
[----:B------:R-:W-:Y:S03]  /*14db0*/  @P5 VIADD R12, R12, 0x1 ;  /* 0x000000010c0c5836 */ /* 0x000fe60000000000 */
        /* <DEDUP_REMOVED lines=25> */
.L_x_774:
[C---:B------:R-:W-:Y:S01]  /*14f50*/  IMAD.SHL.U32 R33, R32.reuse, 0x40, RZ ;  /* 0x0000004020217824 */ /* 0x040fe200078e00ff */
[----:B-1----:R-:W-:Y:S01]  /*14f60*/  SHF.L.U64.HI R32, R32, 0x6, R35 ;  /* 0x0000000620207819 */ /* 0x002fe20000010223 */
[----:B------:R-:W-:Y:S01]  /*14f70*/  @!PT LDS RZ, [RZ] ;  /* 0x00000000fffff984 */ /* 0x000fe20000000800 */
[----:B------:R-:W-:Y:S01]  /*14f80*/  @!PT LDS RZ, [RZ] ;  /* 0x00000000fffff984 */ /* 0x000fe20000000800 */
[----:B------:R-:W-:Y:S01]  /*14f90*/  @!PT LDS RZ, [RZ] ;  /* 0x00000000fffff984 */ /* 0x000fe20000000800 */
[----:B------:R-:W-:Y:S01]  /*14fa0*/  @!P1 LDGSTS.E.BYPASS.LTC128B.128 [R225+0x5000], desc[UR6][R218.64] ;  /* 0x05000000dae19fae */ /* 0x000fe2000b981a06 */
[----:B------:R-:W-:Y:S02]  /*14fb0*/  IMAD.MOV.U32 R0, RZ, RZ, 0x20 ;  /* 0x00000020ff007424 */ /* 0x000fe400078e00ff */
[----:B------:R-:W-:Y:S01]  /*14fc0*/  IADD3 R34, P0, PT, R33, R218, RZ ;  /* 0x000000da21227210 */ /* 0x000fe20007f1e0ff */
[----:B------:R-:W-:Y:S03]  /*14fd0*/  @P1 STS.128 [R225+0x5000], RZ ;  /* 0x005000ffe1001388 */ /* 0x000fe60000000c00 */
[-C--:B------:R-:W-:Y:S01]  /*14fe0*/  IADD3 R40, P2, PT, R34, R33.reuse, RZ ;  /* 0x0000002122287210 */ /* 0x080fe20007f5e0ff */
[----:B------:R-:W-:Y:S01]  /*14ff0*/  IMAD.X R35, R32, 0x1, R219, P0 ;  /* 0x0000000120237824 */ /* 0x000fe200000e06db */
[----:B------:R-:W1:Y:S02]  /*15000*/  S2R R211, SR_TID.X ;  /* 0x0000000000d37919 */ /* 0x000e640000002100 */
[-C--:B------:R-:W-:Y:S01]  /*15010*/  IADD3 R38, P0, PT, R40, R33.reuse, RZ ;  /* 0x0000002128267210 */ /* 0x080fe20007f1e0ff */
[--C-:B------:R-:W-:Y:S01]  /*15020*/  IMAD.X R41, R35, 0x1, R32.reuse, P2 ;  /* 0x0000000123297824 */ /* 0x100fe200010e0620 */
[----:B------:R-:W-:Y:S01]  /*15030*/  @!PT LDS RZ, [RZ] ;  /* 0x00000000fffff984 */ /* 0x000fe20000000800 */
[----:B------:R-:W-:Y:S01]  /*15040*/  @!PT LDS RZ, [RZ] ;  /* 0x00000000fffff984 */ /* 0x000fe20000000800 */
[----:B------:R-:W-:Y:S01]  /*15050*/  @!PT LDS RZ, [RZ] ;  /* 0x00000000fffff984 */ /* 0x000fe20000000800 */
[----:B------:R5:W-:Y:S02]  /*15060*/  @!P1 LDGSTS.E.BYPASS.LTC128B.128 [R225+0x5800], desc[UR6][R34.64] ;  /* 0x0580000022e19fae */ /* 0x000be4000b981a06 */
[-C--:B------:R-:W-:Y:S01]  /*15070*/  IADD3 R36, P2, PT, R38, R33.reuse, RZ ;  /* 0x0000002126247210 */ /* 0x080fe20007f5e0ff */
[--C-:B------:R-:W-:Y:S01]  /*15080*/  IMAD.X R39, R41, 0x1, R32.reuse, P0 ;  /* 0x0000000129277824 */ /* 0x100fe200000e0620 */
[----:B------:R-:W-:Y:S02]  /*15090*/  @P1 STS.128 [R225+0x5800], RZ ;  /* 0x005800ffe1001388 */ /* 0x000fe40000000c00 */
[-C--:B------:R-:W-:Y:S01]  /*150a0*/  IADD3 R44, P0, PT, R36, R33.reuse, RZ ;  /* 0x00000021242c7210 */ /* 0x080fe20007f1e0ff */
[--C-:B------:R-:W-:Y:S01]  /*150b0*/  IMAD.X R37, R39, 0x1, R32.reuse, P2 ;  /* 0x0000000127257824 */ /* 0x100fe200010e0620 */
[----:B------:R-:W-:Y:S01]  /*150c0*/  @!PT LDS RZ, [RZ] ;  /* 0x00000000fffff984 */ /* 0x000fe20000000800 */
[----:B------:R-:W-:Y:S01]  /*150d0*/  @!PT LDS RZ, [RZ] ;  /* 0x00000000fffff984 */ /* 0x000fe20000000800 */
[----:B------:R-:W-:Y:S01]  /*150e0*/  @!PT LDS RZ, [RZ] ;  /* 0x00000000fffff984 */ /* 0x000fe20000000800 */
[----:B------:R-:W-:Y:S02]  /*150f0*/  @!P1 LDGSTS.E.BYPASS.LTC128B.128 [R225+0x6000], desc[UR6][R40.64] ;  /* 0x0600000028e19fae */ /* 0x000fe4000b981a06 */
[-C--:B------:R-:W-:Y:S01]  /*15100*/  IADD3 R42, P2, PT, R44, R33.reuse, RZ ;  /* 0x000000212c2a7210 */ /* 0x080fe20007f5e0ff */
[--C-:B------:R-:W-:Y:S01]  /*15110*/  IMAD.X R45, R37, 0x1, R32.reuse, P0 ;  /* 0x00000001252d7824 */ /* 0x100fe200000e0620 */
[----:B------:R-:W-:Y:S02]  /*15120*/  @P1 STS.128 [R225+0x6000], RZ ;  /* 0x006000ffe1001388 */ /* 0x000fe40000000c00 */
[----:B------:R-:W-:Y:S01]  /*15130*/  @!P1 IADD3 R46, P0, PT, R42, R33, RZ ;  /* 0x000000212a2e9210 */ /* 0x000fe20007f1e0ff */
[--C-:B------:R-:W-:Y:S01]  /*15140*/  IMAD.X R43, R45, 0x1, R32.reuse, P2 ;  /* 0x000000012d2b7824 */ /* 0x100fe200010e0620 */
[----:B------:R-:W-:Y:S01]  /*15150*/  @!PT LDS RZ, [RZ] ;  /* 0x00000000fffff984 */ /* 0x000fe20000000800 */
[----:B------:R-:W-:Y:S01]  /*15160*/  @!PT LDS RZ, [RZ] ;  /* 0x00000000fffff984 */ /* 0x000fe20000000800 */
[----:B------:R-:W-:Y:S01]  /*15170*/  @!PT LDS RZ, [RZ] ;  /* 0x00000000fffff984 */ /* 0x000fe20000000800 */
[----:B------:R-:W-:Y:S03]  /*15180*/  @!P1 LDGSTS.E.BYPASS.LTC128B.128 [R225+0x6800], desc[UR6][R38.64] ;  /* 0x0680000026e19fae */ /* 0x000fe6000b981a06 */
[----:B------:R-:W-:Y:S01]  /*15190*/  @!P1 IMAD.X R47, R43, 0x1, R32, P0 ;  /* 0x000000012b2f9824 */ /* 0x000fe200000e0620 */
[----:B------:R-:W-:Y:S04]  /*151a0*/  @P1 STS.128 [R225+0x6800], RZ ;  /* 0x006800ffe1001388 */ /* 0x000fe80000000c00 */
[----:B------:R-:W-:Y:S01]  /*151b0*/  @!PT LDS RZ, [RZ] ;  /* 0x00000000fffff984 */ /* 0x000fe20000000800 */
[----:B------:R-:W-:Y:S01]  /*151c0*/  @!PT LDS RZ, [RZ] ;  /* 0x00000000fffff984 */ /* 0x000fe20000000800 */
[----:B------:R-:W-:Y:S01]  /*151d0*/  @!PT LDS RZ, [RZ] ;  /* 0x00000000fffff984 */ /* 0x000fe20000000800 */
[----:B------:R2:W-:Y:S04]  /*151e0*/  @!P1 LDGSTS.E.BYPASS.LTC128B.128 [R225+0x7000], desc[UR6][R36.64] ;  /* 0x0700000024e19fae */ /* 0x0005e8000b981a06 */
[----:B------:R-:W-:Y:S01]  /*151f0*/  @P1 STS.128 [R225+0x7000], RZ ;  /* 0x007000ffe1001388 */ /* 0x000fe20000000c00 */
[----:B-1----:R-:W-:Y:S03]  /*15200*/  LOP3.LUT P0, R232, R211, 0x4, RZ, 0xc0, !PT ;  /* 0x00000004d3e87812 */ /* 0x002fe6000780c0ff */
[----:B------:R-:W-:Y:S01]  /*15210*/  @!PT LDS RZ, [RZ] ;  /* 0x00000000fffff984 */ /* 0x000fe20000000800 */
[----:B------:R-:W-:Y:S01]  /*15220*/  @!PT LDS RZ, [RZ] ;  /* 0x00000000fffff984 */ /* 0x000fe20000000800 */
[----:B------:R-:W-:Y:S01]  /*15230*/  @!PT LDS RZ, [RZ] ;  /* 0x00000000fffff984 */ /* 0x000fe20000000800 */
[----:B------:R-:W-:Y:S01]  /*15240*/  @!P1 LDGSTS.E.BYPASS.LTC128B.128 [R225+0x7800], desc[UR6][R44.64] ;  /* 0x078000002ce19fae */ /* 0x000fe2000b981a06 */
[----:B------:R-:W-:Y:S02]  /*15250*/  SEL R0, R0, 0xffffffe0, !P0 ;  /* 0xffffffe000007807 */ /* 0x000fe40004000000 */
[----:B------:R-:W-:Y:S01]  /*15260*/  ISETP.NE.AND P0, PT, R228, 0x1, PT ;  /* 0x00000001e400780c */ /* 0x000fe20003f05270 */
        /* <DEDUP_REMOVED lines=12> */
[----:B------:R-:W4:Y:S04]  /*15330*/  LDSM.16.M88.4 R156, [R209+0x1000] ;  /* 0x00100000d19c783b */ /* 0x000f280000000200 */
[----:B------:R-:W5:Y:S04]  /*15340*/  LDSM.16.M88.4 R160, [R209+0x1400] ;  /* 0x00140000d1a0783b */ /* 0x000f680000000200 */
[----:B------:R-:W2:Y:S04]  /*15350*/  LDSM.16.M88.4 R164, [R209+0x1800] ;  /* 0x00180000d1a4783b */ /* 0x000ea80000000200 */
[----:B------:R-:W0:Y:S04]  /*15360*/  LDGDEPBAR ;  /* 0x00000000000079af */ /* 0x000e280000000000 */
[----:B------:R-:W1:Y:S04]  /*15370*/  LDSM.16.M88.4 R168, [R209+0x1c00] ;  /* 0x001c0000d1a8783b */ /* 0x000e680000000200 */
[----:B------:R-:W-:Y:S04]  /*15380*/  LDSM.16.M88.4 R172, [R209+0x2c00] ;  /* 0x002c0000d1ac783b */ /* 0x000fe80000000200 */
[----:B------:R-:W-:Y:S04]  /*15390*/  LDSM.16.M88.4 R176, [R209+0x3000] ;  /* 0x00300000d1b0783b */ /* 0x000fe80000000200 */
[----:B------:R-:W-:Y:S04]  /*153a0*/  LDSM.16.M88.4 R180, [R209+0x3400] ;  /* 0x00340000d1b4783b */ /* 0x000fe80000000200 */
[----:B------:R-:W-:Y:S04]  /*153b0*/  LDSM.16.M88.4 R88, [R209+0x3800] ;  /* 0x00380000d158783b */ /* 0x000fe80000000200 */
[----:B------:R-:W-:Y:S01]  /*153c0*/  LDSM.16.M88.4 R96, [R209+0x3c00] ;  /* 0x003c0000d160783b */ /* 0x000fe20000000200 */
[C---:B----4-:R-:W-:Y:S03]  /*153d0*/  HMMA.16816.F32.BF16 R4, R152.reuse, R156, RZ ;  /* 0x0000009c9804723c */ /* 0x050fe600000418ff */
[----:B------:R-:W-:Y:S04]  /*153e0*/  LDSM.16.M88.4 R104, [R209+0x4000] ;  /* 0x00400000d168783b */ /* 0x000fe80000000200 */
[----:B------:R-:W-:Y:S01]  /*153f0*/  LDSM.16.M88.4 R112, [R209+0x4400] ;  /* 0x00440000d170783b */ /* 0x000fe20000000200 */
[C---:B------:R-:W-:Y:S03]  /*15400*/  HMMA.16816.F32.BF16 R8, R152.reuse, R158, RZ ;  /* 0x0000009e9808723c */ /* 0x040fe600000418ff */
[----:B------:R-:W4:Y:S04]  /*15410*/  LDSM.16.M88.4 R156, [R209+0x2000] ;  /* 0x00200000d19c783b */ /* 0x000f280000000200 */
[----:B------:R-:W-:Y:S01]  /*15420*/  LDSM.16.M88.4 R120, [R209+0x4800] ;  /* 0x00480000d178783b */ /* 0x000fe20000000200 */
[C---:B-----5:R-:W-:Y:S03]  /*15430*/  HMMA.16816.F32.BF16 R12, R152.reuse, R160, RZ ;  /* 0x000000a0980c723c */ /* 0x060fe600000418ff */
[----:B------:R-:W-:Y:S05]  /*15440*/  LDSM.16.M88.4 R128, [R209+0x4c00] ;  /* 0x004c0000d180783b */ /* 0x000fea0000000200 */
[C---:B------:R-:W-:Y:S01]  /*15450*/  HMMA.16816.F32.BF16 R16, R152.reuse, R162, RZ ;  /* 0x000000a29810723c */ /* 0x040fe200000418ff */
[----:B------:R-:W3:Y:S07]  /*15460*/  LDSM.16.M88.4 R160, [R209+0x2400] ;  /* 0x00240000d1a0783b */ /* 0x000eee0000000200 */
[C---:B--2---:R-:W-:Y:S08]  /*15470*/  HMMA.16816.F32.BF16 R20, R152.reuse, R164, RZ ;  /* 0x000000a49814723c */ /* 0x044ff000000418ff */
[C---:B------:R-:W-:Y:S01]  /*15480*/  HMMA.16816.F32.BF16 R24, R152.reuse, R166, RZ ;  /* 0x000000a69818723c */ /* 0x040fe200000418ff */
[----:B------:R-:W2:Y:S07]  /*15490*/  LDSM.16.M88.4 R164, [R209+0x2800] ;  /* 0x00280000d1a4783b */ /* 0x000eae0000000200 */
[C---:B-1----:R-:W-:Y:S08]  /*154a0*/  HMMA.16816.F32.BF16 R28, R152.reuse, R168, RZ ;  /* 0x000000a8981c723c */ /* 0x042ff000000418ff */
[C---:B------:R-:W-:Y:S08]  /*154b0*/  HMMA.16816.F32.BF16 R32, R152.reuse, R170, RZ ;  /* 0x000000aa9820723c */ /* 0x040ff000000418ff */
[C---:B----4-:R-:W-:Y:S01]  /*154c0*/  HMMA.16816.F32.BF16 R36, R152.reuse, R156, RZ ;  /* 0x0000009c9824723c */ /* 0x050fe200000418ff */
[--C-:B------:R-:W-:Y:S02]  /*154d0*/  IMAD.IADD R156, R210, 0x1, R0.reuse ;  /* 0x00000001d29c7824 */ /* 0x100fe400078e0200 */
[----:B------:R-:W-:Y:S05]  /*154e0*/  IMAD.IADD R0, R209, 0x1, R0 ;  /* 0x00000001d1007824 */ /* 0x000fea00078e0200 */
[C---:B------:R-:W-:Y:S01]  /*154f0*/  HMMA.16816.F32.BF16 R40, R152.reuse, R158, RZ ;  /* 0x0000009e9828723c */ /* 0x040fe200000418ff */
[----:B------:R-:W-:Y:S04]  /*15500*/  LDSM.16.M88.4 R156, [R156] ;  /* 0x000000009c9c783b */ /* 0x000fe80000000200 */
[----:B------:R-:W1:Y:S03]  /*15510*/  LDSM.16.M88.4 R168, [R0+0x1000] ;  /* 0x0010000000a8783b */ /* 0x000e660000000200 */
[C---:B---3--:R-:W-:Y:S01]  /*15520*/  HMMA.16816.F32.BF16 R44, R152.reuse, R160, RZ ;  /* 0x000000a0982c723c */ /* 0x048fe200000418ff */
[----:B------:R-:W-:Y:S04]  /*15530*/  LDSM.16.M88.4 R184, [R0+0x2c00] ;  /* 0x002c000000b8783b */ /* 0x000fe80000000200 */
[----:B------:R-:W-:Y:S03]  /*15540*/  LDSM.16.M88.4 R188, [R0+0x3800] ;  /* 0x0038000000bc783b */ /* 0x000fe60000000200 */
[C---:B------:R-:W-:Y:S01]  /*15550*/  HMMA.16816.F32.BF16 R48, R152.reuse, R162, RZ ;  /* 0x000000a29830723c */ /* 0x040fe200000418ff */
[----:B------:R-:W3:Y:S04]  /*15560*/  LDSM.16.M88.4 R160, [R0+0x1400] ;  /* 0x0014000000a0783b */ /* 0x000ee80000000200 */
[----:B------:R-:W-:Y:S03]  /*15570*/  LDSM.16.M88.4 R192, [R0+0x3c00] ;  /* 0x003c000000c0783b */ /* 0x000fe60000000200 */
[C---:B--2---:R-:W-:Y:S01]  /*15580*/  HMMA.16816.F32.BF16 R52, R152.reuse, R164, RZ ;  /* 0x000000a49834723c */ /* 0x044fe200000418ff */
[----:B------:R-:W-:Y:S04]  /*15590*/  LDSM.16.M88.4 R196, [R0+0x4000] ;  /* 0x0040000000c4783b */ /* 0x000fe80000000200 */
[----:B------:R-:W-:Y:S03]  /*155a0*/  LDSM.16.M88.4 R200, [R0+0x4400] ;  /* 0x0044000000c8783b */ /* 0x000fe60000000200 */
[C---:B------:R-:W-:Y:S01]  /*155b0*/  HMMA.16816.F32.BF16 R56, R152.reuse, R166, RZ ;  /* 0x000000a69838723c */ /* 0x040fe200000418ff */
[----:B------:R-:W2:Y:S04]  /*155c0*/  LDSM.16.M88.4 R164, [R0+0x1800] ;  /* 0x0018000000a4783b */ /* 0x000ea80000000200 */
[----:B------:R-:W-:Y:S03]  /*155d0*/  LDSM.16.M88.4 R204, [R0+0x4800] ;  /* 0x0048000000cc783b */ /* 0x000fe60000000200 */
        /* <DEDUP_REMOVED lines=21> */
[----:B------:R-:W4:Y:S07]  /*15730*/  LDSM.16.M88.4 R152, [R0+0x1c00] ;  /* 0x001c00000098783b */ /* 0x000f2e0000000200 */
[C---:B-1----:R-:W-:Y:S08]  /*15740*/  HMMA.16816.F32.BF16 R4, R156.reuse, R168, R4 ;  /* 0x000000a89c04723c */ /* 0x042ff00000041804 */
[C---:B------:R-:W-:Y:S01]  /*15750*/  HMMA.16816.F32.BF16 R8, R156.reuse, R170, R8 ;  /* 0x000000aa9c08723c */ /* 0x040fe20000041808 */
[----:B------:R-:W1:Y:S07]  /*15760*/  LDSM.16.M88.4 R168, [R0+0x3000] ;  /* 0x0030000000a8783b */ /* 0x000e6e0000000200 */
[C---:B---3--:R-:W-:Y:S08]  /*15770*/  HMMA.16816.F32.BF16 R12, R156.reuse, R160, R12 ;  /* 0x000000a09c0c723c */ /* 0x048ff0000004180c */
[C---:B------:R-:W-:Y:S01]  /*15780*/  HMMA.16816.F32.BF16 R16, R156.reuse, R162, R16 ;  /* 0x000000a29c10723c */ /* 0x040fe20000041810 */
[----:B------:R-:W3:Y:S07]  /*15790*/  LDSM.16.M88.4 R160, [R0+0x3400] ;  /* 0x0034000000a0783b */ /* 0x000eee0000000200 */
[C---:B--2---:R-:W-:Y:S08]  /*157a0*/  HMMA.16816.F32.BF16 R20, R156.reuse, R164, R20 ;  /* 0x000000a49c14723c */ /* 0x044ff00000041814 */
[C---:B------:R-:W-:Y:S01]  /*157b0*/  HMMA.16816.F32.BF16 R24, R156.reuse, R166, R24 ;  /* 0x000000a69c18723c */ /* 0x040fe20000041818 */
[----:B------:R-:W2:Y:S01]  /*157c0*/  LDSM.16.M88.4 R164, [R0+0x4c00] ;  /* 0x004c000000a4783b */ /* 0x000ea20000000200 */
        /* <DEDUP_REMOVED lines=14> */
[C---:B---3--:R-:W-:Y:S08]  /*158b0*/  HMMA.16816.F32.BF16 R76, R156.reuse, R160, R76 ;  /* 0x000000a09c4c723c */ /* 0x048ff0000004184c */
        /* <DEDUP_REMOVED lines=12> */
[----:B------:R-:W-:Y:S01]  /*15980*/  HMMA.16816.F32.BF16 R128, R156, R166, R128 ;  /* 0x000000a69c80723c */ /* 0x000fe20000041880 */
[----:B------:R-:W-:Y:S08]  /*15990*/  @!UPT UIADD3 URZ, UPT, UPT, URZ, URZ, URZ ;  /* 0x000000fffffff290 */ /* 0x000ff0000fffe0ff */
[----:B------:R-:W-:Y:S11]  /*159a0*/  @!P0 BRA `(.L_x_775) ;  /* 0x0000000800208947 */ /* 0x000ff60003800000 */
        /* <DEDUP_REMOVED lines=25> */
[----:B------:R-:W1:Y:S01]  /*15b40*/  F2I.FTZ.U32.TRUNC.NTZ R157, R156 ;  /* 0x0000009c009d7305 */ /* 0x000e62000021f000 */
[----:B------:R-:W-:Y:S01]  /*15b50*/  ISETP.GE.AND P6, PT, R161, RZ, PT ;  /* 0x000000ffa100720c */ /* 0x000fe20003fc6270 */
        /* <DEDUP_REMOVED lines=19> */
[----:B------:R-:W-:Y:S01]  /*15c90*/  ISETP.GE.U32.AND P4, PT, R150, R2, PT ;  /* 0x000000029600720c */ /* 0x000fe20003f86070 */
[----:B------:R-:W1:Y:S01]  /*15ca0*/  LDC.64 R152, c[0x0][0x3b8] ;  /* 0x0000ee00ff987b82 */ /* 0x000e620000000a00 */
[----:B------:R-:W-:Y:S09]  /*15cb0*/  ISETP.NE.AND P2, PT, R0, RZ, PT ;  /* 0x000000ff0000720c */ /* 0x000ff20003f45270 */
[----:B------:R-:W-:Y:S02]  /*15cc0*/  @P5 IADD3 R156, PT, PT, R156, 0x1, RZ ;  /* 0x000000019c9c5810 */ /* 0x000fe40007ffe0ff */
[----:B------:R-:W-:Y:S03]  /*15cd0*/  @P4 VIADD R154, R154, 0x1 ;  /* 0x000000019a9a4836 */ /* 0x000fe60000000000 */
        /* <DEDUP_REMOVED lines=9> */
[----:B------:R-:W2:Y:S03]  /*15d70*/  LDG.E R159, desc[UR6][R158.64] ;  /* 0x000000069e9f7981 */ /* 0x000ea6000c1e1900 */
        /* <DEDUP_REMOVED lines=15> */
.L_x_776:
[C---:B------:R-:W-:Y:S01]  /*15e70*/  IMAD.SHL.U32 R2, R152.reuse, 0x20, RZ ;  /* 0x0000002098027824 */ /* 0x040fe200078e00ff */
[C---:B------:R-:W-:Y:S01]  /*15e80*/  SHF.L.U64.HI R150, R152.reuse, 0x5, R155 ;  /* 0x0000000598967819 */ /* 0x040fe2000001029b */
[----:B------:R-:W-:Y:S02]  /*15e90*/  @!P1 IMAD.MOV.U32 R217, RZ, RZ, R215 ;  /* 0x000000ffffd99224 */ /* 0x000fe400078e00d7 */
[----:B------:R-:W-:Y:S01]  /*15ea0*/  IMAD.SHL.U32 R0, R152, 0x40, RZ ;  /* 0x0000004098007824 */ /* 0x000fe200078e00ff */
[----:B------:R-:W-:Y:S02]  /*15eb0*/  LEA R154, P2, R2, R216, 0x1 ;  /* 0x000000d8029a7211 */ /* 0x000fe400078408ff */
[----:B------:R-:W-:Y:S01]  /*15ec0*/  @!PT LDS RZ, [RZ] ;  /* 0x00000000fffff984 */ /* 0x000fe20000000800 */
[----:B------:R-:W-:Y:S01]  /*15ed0*/  @!PT LDS RZ, [RZ] ;  /* 0x00000000fffff984 */ /* 0x000fe20000000800 */
[----:B------:R-:W-:Y:S01]  /*15ee0*/  @!PT LDS RZ, [RZ] ;  /* 0x00000000fffff984 */ /* 0x000fe20000000800 */
[----:B------:R1:W-:Y:S01]  /*15ef0*/  @!P1 LDGSTS.E.BYPASS.LTC128B.128 [R225+0x1000], desc[UR6][R216.64] ;  /* 0x01000000d8e19fae */ /* 0x0003e2000b981a06 */
[----:B------:R-:W-:Y:S02]  /*15f00*/  SHF.L.U64.HI R152, R152, 0x6, R155 ;  /* 0x0000000698987819 */ /* 0x000fe4000001029b */
[----:B------:R-:W-:Y:S01]  /*15f10*/  LEA.HI.X R155, R2, R215, R150, 0x1, P2 ;  /* 0x000000d7029b7211 */ /* 0x000fe200010f0c96 */
[----:B------:R1:W-:Y:S01]  /*15f20*/  @P1 STS.128 [R225+0x1000], RZ ;  /* 0x001000ffe1001388 */ /* 0x0003e20000000c00 */
[----:B------:R-:W-:Y:S03]  /*15f30*/  IADD3 R156, P0, PT, R0, R154, RZ ;  /* 0x0000009a009c7210 */ /* 0x000fe60007f1e0ff */
[----:B------:R-:W-:Y:S01]  /*15f40*/  @!PT LDS RZ, [RZ] ;  /* 0x00000000fffff984 */ /* 0x000fe20000000800 */
[----:B------:R-:W-:Y:S01]  /*15f50*/  @!PT LDS RZ, [RZ] ;  /* 0x00000000fffff984 */ /* 0x000fe20000000800 */
[----:B------:R-:W-:Y:S01]  /*15f60*/  @!PT LDS RZ, [RZ] ;  /* 0x00000000fffff984 */ /* 0x000fe20000000800 */
[----:B------:R1:W-:Y:S01]  /*15f70*/  @!P1 LDGSTS.E.BYPASS.LTC128B.128 [R225+0x1800], desc[UR6][R154.64] ;  /* 0x018000009ae19fae */ /* 0x0003e2000b981a06 */
[-C--:B------:R-:W-:Y:S01]  /*15f80*/  IADD3 R160, P2, PT, R156, R0.reuse, RZ ;  /* 0x000000009ca07210 */ /* 0x080fe20007f5e0ff */
[----:B------:R-:W-:Y:S02]  /*15f90*/  IMAD.X R157, R152, 0x1, R155, P0 ;  /* 0x00000001989d7824 */ /* 0x000fe400000e069b */
[----:B------:R1:W-:Y:S01]  /*15fa0*/  @P1 STS.128 [R225+0x1800], RZ ;  /* 0x001800ffe1001388 */ /* 0x0003e20000000c00 */
[-C--:B------:R-:W-:Y:S01]  /*15fb0*/  IADD3 R158, P0, PT, R160, R0.reuse, RZ ;  /* 0x00000000a09e7210 */ /* 0x080fe20007f1e0ff */
[--C-:B------:R-:W-:Y:S02]  /*15fc0*/  IMAD.X R161, R157, 0x1, R152.reuse, P2 ;  /* 0x000000019da17824 */ /* 0x100fe400010e0698 */
[----:B------:R-:W-:Y:S01]  /*15fd0*/  @!PT LDS RZ, [RZ] ;  /* 0x00000000fffff984 */ /* 0x000fe20000000800 */
[----:B------:R-:W-:Y:S01]  /*15fe0*/  @!PT LDS RZ, [RZ] ;  /* 0x00000000fffff984 */ /* 0x000fe20000000800 */
[----:B------:R-:W-:Y:S01]  /*15ff0*/  @!PT LDS RZ, [RZ] ;  /* 0x00000000fffff984 */ /* 0x000fe20000000800 */
[----:B------:R1:W-:Y:S01]  /*16000*/  @!P1 LDGSTS.E.BYPASS.LTC128B.128 [R225+0x2000], desc[UR6][R156.64] ;  /* 0x020000009ce19fae */ /* 0x0003e2000b981a06 */
[-C--:B------:R-:W-:Y:S01]  /*16010*/  IADD3 R164, P4, PT, R158, R0.reuse, RZ ;  /* 0x000000009ea47210 */ /* 0x080fe20007f9e0ff */
[--C-:B------:R-:W-:Y:S02]  /*16020*/  IMAD.X R159, R161, 0x1, R152.reuse, P0 ;  /* 0x00000001a19f7824 */ /* 0x100fe400000e0698 */
[----:B------:R1:W-:Y:S01]  /*16030*/  @P1 STS.128 [R225+0x2000], RZ ;  /* 0x002000ffe1001388 */ /* 0x0003e20000000c00 */
[-C--:B------:R-:W-:Y:S01]  /*16040*/  IADD3 R162, P2, PT, R164, R0.reuse, RZ ;  /* 0x00000000a4a27210 */ /* 0x080fe20007f5e0ff */
[--C-:B------:R-:W-:Y:S02]  /*16050*/  IMAD.X R165, R159, 0x1, R152.reuse, P4 ;  /* 0x000000019fa57824 */ /* 0x100fe400020e0698 */
[----:B------:R-:W-:Y:S01]  /*16060*/  @!PT LDS RZ, [RZ] ;  /* 0x00000000fffff984 */ /* 0x000fe20000000800 */
[----:B------:R-:W-:Y:S01]  /*16070*/  @!PT LDS RZ, [RZ] ;  /* 0x00000000fffff984 */ /* 0x000fe20000000800 */
[----:B------:R-:W-:Y:S01]  /*16080*/  @!PT LDS RZ, [RZ] ;  /* 0x00000000fffff984 */ /* 0x000fe20000000800 */
[----:B------:R1:W-:Y:S01]  /*16090*/  @!P1 LDGSTS.E.BYPASS.LTC128B.128 [R225+0x2800], desc[UR6][R160.64] ;  /* 0x02800000a0e19fae */ /* 0x0003e2000b981a06 */
[----:B------:R-:W-:Y:S01]  /*160a0*/  @!P1 IADD3 R166, P0, PT, R162, R0, RZ ;  /* 0x00000000a2a69210 */ /* 0x000fe20007f1e0ff */
[--C-:B------:R-:W-:Y:S02]  /*160b0*/  IMAD.X R163, R165, 0x1, R152.reuse, P2 ;  /* 0x00000001a5a37824 */ /* 0x100fe400010e0698 */
[----:B------:R1:W-:Y:S02]  /*160c0*/  @P1 STS.128 [R225+0x2800], RZ ;  /* 0x002800ffe1001388 */ /* 0x0003e40000000c00 */
[----:B------:R-:W-:Y:S02]  /*160d0*/  @!P1 IMAD.X R167, R163, 0x1, R152, P0 ;  /* 0x00000001a3a79824 */ /* 0x000fe400000e0698 */
        /* <DEDUP_REMOVED lines=21> */
.L_x_775:
        /* <DEDUP_REMOVED lines=157> */
[----:B------:R1:W2:Y:S01]  /*16c00*/  MUFU.EX2 R154, R176 ;  /* 0x000000b0009a7308 */ /* 0x0002a20000000800 */
[----:B------:R-:W-:Y:S01]  /*16c10*/  FMUL.FTZ R18, R3, R138 ;  /* 0x0000008a03127220 */ /* 0x000fe20000410000 */
[--C-:B------:R-:W-:Y:S08]  /*16c20*/  FFMA.FTZ R156, R23, UR4, -R151.reuse ;  /* 0x00000004179c7c23 */ /* 0x100ff00008010897 */
[----:B------:R-:W5:Y:S01]  /*16c30*/  MUFU.EX2 R155, R155 ;  /* 0x0000009b009b7308 */ /* 0x000f620000000800 */
[--C-:B------:R-:W-:Y:S01]  /*16c40*/  FFMA.FTZ R82, R82, UR4, -R151.reuse ;  /* 0x0000000452527c23 */ /* 0x100fe20008010897 */
[--C-:B------:R-:W-:Y:S01]  /*16c50*/  FFMA.FTZ R91, R91, UR4, -R151.reuse ;  /* 0x000000045b5b7c23 */ /* 0x100fe20008010897 */
[--C-:B------:R-:W-:Y:S07]  /*16c60*/  FFMA.FTZ R93, R93, UR4, -R164.reuse ;  /* 0x000000045d5d7c23 */ /* 0x100fee00080108a4 */
[----:B------:R-:W-:Y:S01]  /*16c70*/  MUFU.EX2 R172, R172 ;  /* 0x000000ac00ac7308 */ /* 0x000fe20000000800 */
[----:B------:R-:W-:Y:S01]  /*16c80*/  HMMA.16816.F32.BF16 R16, R144, R158, R16 ;  /* 0x0000009e9010723c */ /* 0x000fe20000041810 */
[----:B------:R-:W3:Y:S08]  /*16c90*/  LDSM.16.MT88.4 R144, [R208+0x5800] ;  /* 0x00580000d090783b */ /* 0x000ef00000004200 */
[----:B------:R-:W5:Y:S01]  /*16ca0*/  MUFU.EX2 R157, R175 ;  /* 0x000000af009d7308 */ /* 0x000f620000000800 */
[----:B----4-:R-:W-:Y:S01]  /*16cb0*/  F2FP.BF16.F32.PACK_AB R136, R152, R153 ;  /* 0x000000999888723e */ /* 0x010fe200000010ff */
[--C-:B-1----:R-:W-:Y:S01]  /*16cc0*/  FFMA.FTZ R176, R20, UR4, -R164.reuse ;  /* 0x0000000414b07c23 */ /* 0x102fe200080108a4 */
[----:B--2---:R-:W-:Y:S01]  /*16cd0*/  F2FP.BF16.F32.PACK_AB R137, R154, R173 ;  /* 0x000000ad9a89723e */ /* 0x004fe200000010ff */
[--C-:B------:R-:W-:Y:S01]  /*16ce0*/  FFMA.FTZ R159, R25, UR4, -R164.reuse ;  /* 0x00000004199f7c23 */ /* 0x100fe200080108a4 */
[--C-:B------:R-:W-:Y:S01]  /*16cf0*/  FFMA.FTZ R158, R21, UR4, -R164.reuse ;  /* 0x00000004159e7c23 */ /* 0x100fe200080108a4 */
[----:B-----5:R-:W-:Y:S01]  /*16d00*/  F2FP.BF16.F32.PACK_AB R138, R155, R174 ;  /* 0x000000ae9b8a723e */ /* 0x020fe200000010ff */
[--C-:B------:R-:W-:Y:S03]  /*16d10*/  FFMA.FTZ R20, R24, UR4, -R164.reuse ;  /* 0x0000000418147c23 */ /* 0x100fe600080108a4 */
[----:B------:R1:W-:Y:S01]  /*16d20*/  MUFU.EX2 R175, R176 ;  /* 0x000000b000af7308 */ /* 0x0003e20000000800 */
[--C-:B------:R-:W-:Y:S01]  /*16d30*/  FFMA.FTZ R102, R102, UR4, -R151.reuse ;  /* 0x0000000466667c23 */ /* 0x100fe20008010897 */
[--C-:B------:R-:W-:Y:S01]  /*16d40*/  FFMA.FTZ R107, R107, UR4, -R151.reuse ;  /* 0x000000046b6b7c23 */ /* 0x100fe20008010897 */
[--C-:B------:R-:W-:Y:S07]  /*16d50*/  FFMA.FTZ R109, R109, UR4, -R164.reuse ;  /* 0x000000046d6d7c23 */ /* 0x100fee00080108a4 */
[----:B------:R-:W2:Y:S01]  /*16d60*/  MUFU.EX2 R158, R158 ;  /* 0x0000009e009e7308 */ /* 0x000ea20000000800 */
[--C-:B------:R-:W-:Y:S01]  /*16d70*/  FFMA.FTZ R110, R110, UR4, -R151.reuse ;  /* 0x000000046e6e7c23 */ /* 0x100fe20008010897 */
[----:B------:R-:W-:Y:S01]  /*16d80*/  F2FP.BF16.F32.PACK_AB R139, R157, R172 ;  /* 0x000000ac9d8b723e */ /* 0x000fe200000010ff */
[--C-:B------:R-:W-:Y:S07]  /*16d90*/  FFMA.FTZ R111, R111, UR4, -R151.reuse ;  /* 0x000000046f6f7c23 */ /* 0x100fee0008010897 */
[----:B------:R-:W-:Y:S01]  /*16da0*/  MUFU.EX2 R156, R156 ;  /* 0x0000009c009c7308 */ /* 0x000fe20000000800 */
[--C-:B------:R-:W-:Y:S01]  /*16db0*/  FFMA.FTZ R113, R113, UR4, -R164.reuse ;  /* 0x0000000471717c23 */ /* 0x100fe200080108a4 */
[--C-:B------:R-:W-:Y:S01]  /*16dc0*/  FFMA.FTZ R114, R114, UR4, -R151.reuse ;  /* 0x0000000472727c23 */ /* 0x100fe20008010897 */
[--C-:B------:R-:W-:Y:S07]  /*16dd0*/  FFMA.FTZ R115, R115, UR4, -R151.reuse ;  /* 0x0000000473737c23 */ /* 0x100fee0008010897 */
[----:B------:R-:W-:Y:S01]  /*16de0*/  MUFU.EX2 R159, R159 ;  /* 0x0000009f009f7308 */ /* 0x000fe20000000800 */
[C---:B------:R-:W-:Y:S09]  /*16df0*/  HMMA.16816.F32.BF16 R8, R136.reuse, R160, R8 ;  /* 0x000000a08808723c */ /* 0x040ff20000041808 */
[----:B------:R-:W-:Y:S01]  /*16e00*/  MUFU.EX2 R69, R69 ;  /* 0x0000004500457308 */ /* 0x000fe20000000800 */
[--C-:B------:R-:W-:Y:S01]  /*16e10*/  FFMA.FTZ R160, R26, UR4, -R151.reuse ;  /* 0x000000041aa07c23 */ /* 0x100fe20008010897 */
[--C-:B-1----:R-:W-:Y:S01]  /*16e20*/  FFMA.FTZ R176, R31, UR4, -R151.reuse ;  /* 0x000000041fb07c23 */ /* 0x102fe20008010897 */
[--C-:B------:R-:W-:Y:S01]  /*16e30*/  FFMA.FTZ R161, R22, UR4, -R151.reuse ;  /* 0x0000000416a17c23 */ /* 0x100fe20008010897 */
[C---:B------:R-:W-:Y:S06]  /*16e40*/  HMMA.16816.F32.BF16 R132, R136.reuse, R162, R132 ;  /* 0x000000a28884723c */ /* 0x040fec0000041884 */
[----:B------:R2:W-:Y:S01]  /*16e50*/  MUFU.EX2 R162, R20 ;  /* 0x0000001400a27308 */ /* 0x0005e20000000800 */
[--C-:B------:R-:W-:Y:S01]  /*16e60*/  FFMA.FTZ R22, R27, UR4, -R151.reuse ;  /* 0x000000041b167c23 */ /* 0x100fe20008010897 */
[--C-:B------:R-:W-:Y:S01]  /*16e70*/  FFMA.FTZ R163, R28, UR4, -R164.reuse ;  /* 0x000000041ca37c23 */ /* 0x100fe200080108a4 */
[----:B------:R-:W1:Y:S07]  /*16e80*/  LDSM.16.MT88.4 R24, [R6+0x800] ;  /* 0x000800000618783b */ /* 0x000e6e0000004200 */
[----:B------:R-:W4:Y:S01]  /*16e90*/  MUFU.EX2 R161, R161 ;  /* 0x000000a100a17308 */ /* 0x000f220000000800 */
[--C-:B------:R-:W-:Y:S01]  /*16ea0*/  FFMA.FTZ R117, R117, UR4, -R164.reuse ;  /* 0x0000000475757c23 */ /* 0x100fe200080108a4 */
[C---:B---3--:R-:W-:Y:S08]  /*16eb0*/  HMMA.16816.F32.BF16 R12, R136.reuse, R140, R12 ;  /* 0x0000008c880c723c */ /* 0x048ff0000004180c */
[----:B------:R-:W-:Y:S01]  /*16ec0*/  MUFU.EX2 R160, R160 ;  /* 0x000000a000a07308 */ /* 0x000fe20000000800 */
[--C-:B------:R-:W-:Y:S01]  /*16ed0*/  FFMA.FTZ R140, R29, UR4, -R164.reuse ;  /* 0x000000041d8c7c23 */ /* 0x100fe200080108a4 */
[--C-:B------:R-:W-:Y:S01]  /*16ee0*/  FFMA.FTZ R118, R118, UR4, -R151.reuse ;  /* 0x0000000476767c23 */ /* 0x100fe20008010897 */
[----:B------:R-:W3:Y:S07]  /*16ef0*/  LDSM.16.MT88.4 R28, [R208+0x5c00] ;  /* 0x005c0000d01c783b */ /* 0x000eee0000004200 */
[----:B------:R5:W1:Y:S01]  /*16f00*/  MUFU.EX2 R141, R22 ;  /* 0x00000016008d7308 */ /* 0x000a620000000800 */
[----:B--2---:R-:W-:Y:S01]  /*16f10*/  F2FP.BF16.F32.PACK_AB R20, R158, R175 ;  /* 0x000000af9e14723e */ /* 0x004fe200000010ff */
[----:B------:R-:W-:Y:S08]  /*16f20*/  HMMA.16816.F32.BF16 R16, R136, R142, R16 ;  /* 0x0000008e8810723c */ /* 0x000ff00000041810 */
[----:B------:R-:W-:Y:S01]  /*16f30*/  MUFU.EX2 R163, R163 ;  /* 0x000000a300a37308 */ /* 0x000fe20000000800 */
[--C-:B------:R-:W-:Y:S01]  /*16f40*/  FFMA.FTZ R136, R32, UR4, -R164.reuse ;  /* 0x0000000420887c23 */ /* 0x100fe200080108a4 */
[----:B----4-:R-:W-:Y:S01]  /*16f50*/  F2FP.BF16.F32.PACK_AB R21, R156, R161 ;  /* 0x000000a19c15723e */ /* 0x010fe200000010ff */
[----:B------:R-:W-:Y:S01]  /*16f60*/  FFMA.FTZ R139, R33, UR4, -R164 ;  /* 0x00000004218b7c23 */ /* 0x000fe200080108a4 */
[--C-:B------:R-:W-:Y:S01]  /*16f70*/  FFMA.FTZ R138, R34, UR4, -R151.reuse ;  /* 0x00000004228a7c23 */ /* 0x100fe20008010897 */
[--C-:B------:R-:W-:Y:S05]  /*16f80*/  FFMA.FTZ R143, R35, UR4, -R151.reuse ;  /* 0x00000004238f7c23 */ /* 0x100fea0008010897 */
[----:B------:R-:W2:Y:S01]  /*16f90*/  MUFU.EX2 R140, R140 ;  /* 0x0000008c008c7308 */ /* 0x000ea20000000800 */
[----:B------:R-:W4:Y:S01]  /*16fa0*/  LDSM.16.MT88.4 R32, [R6+0xc00] ;  /* 0x000c00000620783b */ /* 0x000f220000004200 */
[--C-:B------:R-:W-:Y:S01]  /*16fb0*/  FFMA.FTZ R119, R119, UR4, -R151.reuse ;  /* 0x0000000477777c23 */ /* 0x100fe20008010897 */
[--C-:B------:R-:W-:Y:S01]  /*16fc0*/  FFMA.FTZ R122, R122, UR4, -R151.reuse ;  /* 0x000000047a7a7c23 */ /* 0x100fe20008010897 */
[----:B-----5:R-:W-:Y:S06]  /*16fd0*/  F2FP.BF16.F32.PACK_AB R22, R159, R162 ;  /* 0x000000a29f16723e */ /* 0x020fec00000010ff */
        /* <DEDUP_REMOVED lines=8> */
[C---:B------:R-:W-:Y:S06]  /*17060*/  HMMA.16816.F32.BF16 R8, R20.reuse, R144, R8 ;  /* 0x000000901408723c */ /* 0x040fec0000041808 */
[----:B------:R-:W-:Y:S10]  /*17070*/  MUFU.EX2 R136, R136 ;  /* 0x0000008800887308 */ /* 0x000ff40000000800 */
[----:B------:R-:W5:Y:S01]  /*17080*/  MUFU.EX2 R139, R139 ;  /* 0x0000008b008b7308 */ /* 0x000f620000000800 */
[--C-:B------:R-:W-:Y:S01]  /*17090*/  FFMA.FTZ R144, R36, UR4, -R164.reuse ;  /* 0x0000000424907c23 */ /* 0x100fe200080108a4 */
[--C-:B------:R-:W-:Y:S01]  /*170a0*/  FFMA.FTZ R36, R41, UR4, -R164.reuse ;  /* 0x0000000429247c23 */ /* 0x100fe200080108a4 */
[C---:B------:R-:W-:Y:S07]  /*170b0*/  HMMA.16816.F32.BF16 R132, R20.reuse, R146, R132 ;  /* 0x000000921484723c */ /* 0x040fee0000041884 */
[----:B------:R-:W-:Y:S01]  /*170c0*/  MUFU.EX2 R138, R138 ;  /* 0x0000008a008a7308 */ /* 0x000fe20000000800 */
[--C-:B------:R-:W-:Y:S01]  /*170d0*/  FFMA.FTZ R146, R38, UR4, -R151.reuse ;  /* 0x0000000426927c23 */ /* 0x100fe20008010897 */
[--C-:B------:R-:W-:Y:S08]  /*170e0*/  FFMA.FTZ R145, R40, UR4, -R164.reuse ;  /* 0x0000000428917c23 */ /* 0x100ff000080108a4 */
[----:B------:R-:W3:Y:S01]  /*170f0*/  MUFU.EX2 R143, R143 ;  /* 0x0000008f008f7308 */ /* 0x000ee20000000800 */
[--C-:B------:R-:W-:Y:S01]  /*17100*/  FFMA.FTZ R41, R42, UR4, -R151.reuse ;  /* 0x000000042a297c23 */ /* 0x100fe20008010897 */
[--C-:B------:R-:W-:Y:S01]  /*17110*/  FFMA.FTZ R38, R43, UR4, -R151.reuse ;  /* 0x000000042b267c23 */ /* 0x100fe20008010897 */
[C---:B------:R-:W-:Y:S07]  /*17120*/  HMMA.16816.F32.BF16 R12, R20.reuse, R24, R12 ;  /* 0x00000018140c723c */ /* 0x040fee000004180c */
[----:B------:R-:W4:Y:S01]  /*17130*/  MUFU.EX2 R144, R144 ;  /* 0x0000009000907308 */ /* 0x000f220000000800 */
[--C-:B------:R-:W-:Y:S01]  /*17140*/  FFMA.FTZ R43, R45, UR4, -R164.reuse ;  /* 0x000000042d2b7c23 */ /* 0x100fe200080108a4 */
[--C-:B------:R-:W-:Y:S08]  /*17150*/  FFMA.FTZ R42, R47, UR4, -R151.reuse ;  /* 0x000000042f2a7c23 */ /* 0x100ff00008010897 */
[----:B------:R-:W4:Y:S01]  /*17160*/  MUFU.EX2 R146, R146 ;  /* 0x0000009200927308 */ /* 0x000f220000000800 */
[--C-:B------:R-:W-:Y:S01]  /*17170*/  FFMA.FTZ R40, R44, UR4, -R164.reuse ;  /* 0x000000042c287c23 */ /* 0x100fe200080108a4 */
[--C-:B------:R-:W-:Y:S01]  /*17180*/  FFMA.FTZ R45, R46, UR4, -R151.reuse ;  /* 0x000000042e2d7c23 */ /* 0x100fe20008010897 */
[----:B------:R-:W-:Y:S01]  /*17190*/  HMMA.16816.F32.BF16 R16, R20, R26, R16 ;  /* 0x0000001a1410723c */ /* 0x000fe20000041810 */
[----:B------:R-:W4:Y:S06]  /*171a0*/  LDSM.16.MT88.4 R24, [R208+0x6000] ;  /* 0x00600000d018783b */ /* 0x000f2c0000004200 */
[----:B------:R-:W-:Y:S01]  /*171b0*/  MUFU.EX2 R145, R145 ;  /* 0x0000009100917308 */ /* 0x000fe20000000800 */
[----:B--2---:R-:W-:Y:S01]  /*171c0*/  F2FP.BF16.F32.PACK_AB R20, R140, R163 ;  /* 0x000000a38c14723e */ /* 0x004fe200000010ff */
[--C-:B------:R-:W-:Y:S01]  /*171d0*/  FFMA.FTZ R46, R51, UR4, -R151.reuse ;  /* 0x00000004332e7c23 */ /* 0x100fe20008010897 */
[----:B-1----:R-:W-:Y:S07]  /*171e0*/  F2FP.BF16.F32.PACK_AB R21, R137, R142 ;  /* 0x0000008e8915723e */ /* 0x002fee00000010ff */
[----:B------:R-:W1:Y:S01]  /*171f0*/  MUFU.EX2 R36, R36 ;  /* 0x0000002400247308 */ /* 0x000e620000000800 */
[----:B-----5:R-:W-:Y:S01]  /*17200*/  F2FP.BF16.F32.PACK_AB R22, R139, R136 ;  /* 0x000000888b16723e */ /* 0x020fe200000010ff */
[--C-:B------:R-:W-:Y:S01]  /*17210*/  FFMA.FTZ R47, R49, UR4, -R164.reuse ;  /* 0x00000004312f7c23 */ /* 0x100fe200080108a4 */
[----:B---3--:R-:W-:Y:S07]  /*17220*/  F2FP.BF16.F32.PACK_AB R23, R143, R138 ;  /* 0x0000008a8f17723e */ /* 0x008fee00000010ff */
        /* <DEDUP_REMOVED lines=11> */
[----:B------:R-:W2:Y:S01]  /*172e0*/  MUFU.EX2 R38, R38 ;  /* 0x0000002600267308 */ /* 0x000ea20000000800 */
[--C-:B------:R-:W-:Y:S01]  /*172f0*/  FFMA.FTZ R56, R58, UR4, -R151.reuse ;  /* 0x000000043a387c23 */ /* 0x100fe20008010897 */
[C---:B------:R-:W-:Y:S01]  /*17300*/  HMMA.16816.F32.BF16 R132, R20.reuse, R30, R132 ;  /* 0x0000001e1484723c */ /* 0x040fe20000041884 */
[----:B------:R-:W3:Y:S07]  /*17310*/  LDSM.16.MT88.4 R28, [R6+0x1000] ;  /* 0x00100000061c783b */ /* 0x000eee0000004200 */
[----:B------:R-:W-:Y:S01]  /*17320*/  MUFU.EX2 R40, R40 ;  /* 0x0000002800287308 */ /* 0x000fe20000000800 */
[--C-:B------:R-:W-:Y:S01]  /*17330*/  FFMA.FTZ R58, R60, UR4, -R164.reuse ;  /* 0x000000043c3a7c23 */ /* 0x100fe200080108a4 */
[--C-:B------:R-:W-:Y:S01]  /*17340*/  FFMA.FTZ R59, R62, UR4, -R151.reuse ;  /* 0x000000043e3b7c23 */ /* 0x100fe20008010897 */
[--C-:B------:R-:W-:Y:S07]  /*17350*/  FFMA.FTZ R60, R65, UR4, -R164.reuse ;  /* 0x00000004413c7c23 */ /* 0x100fee00080108a4 */
[----:B------:R-:W5:Y:S01]  /*17360*/  MUFU.EX2 R43, R43 ;  /* 0x0000002b002b7308 */ /* 0x000f620000000800 */
[--C-:B------:R-:W-:Y:S01]  /*17370*/  FFMA.FTZ R62, R67, UR4, -R151.reuse ;  /* 0x00000004433e7c23 */ /* 0x100fe20008010897 */
[C---:B----4-:R-:W-:Y:S08]  /*17380*/  HMMA.16816.F32.BF16 R12, R20.reuse, R32, R12 ;  /* 0x00000020140c723c */ /* 0x050ff0000004180c */
[----:B------:R-:W-:Y:S01]  /*17390*/  MUFU.EX2 R45, R45 ;  /* 0x0000002d002d7308 */ /* 0x000fe20000000800 */
[----:B------:R-:W-:Y:S01]  /*173a0*/  FFMA.FTZ R65, R71, UR4, -R151 ;  /* 0x0000000447417c23 */ /* 0x000fe20008010897 */
[----:B------:R-:W-:Y:S01]  /*173b0*/  FFMA.FTZ R71, R76, UR4, -R164 ;  /* 0x000000044c477c23 */ /* 0x000fe200080108a4 */
[----:B------:R-:W-:Y:S07]  /*173c0*/  FADD.FTZ R166, R166, R167 ;  /* 0x000000a7a6a67221 */ /* 0x000fee0000010000 */
[----:B------:R-:W4:Y:S01]  /*173d0*/  MUFU.EX2 R42, R42 ;  /* 0x0000002a002a7308 */ /* 0x000f220000000800 */
[----:B------:R-:W-:Y:S01]  /*173e0*/  FADD.FTZ R171, R169, R171 ;  /* 0x000000aba9ab7221 */ /* 0x000fe20000010000 */
[----:B------:R-:W-:Y:S01]  /*173f0*/  HMMA.16816.F32.BF16 R16, R20, R34, R16 ;  /* 0x000000221410723c */ /* 0x000fe20000041810 */
[----:B------:R-:W4:Y:S07]  /*17400*/  LDSM.16.MT88.4 R32, [R208+0x6400] ;  /* 0x00640000d020783b */ /* 0x000f2e0000004200 */
[----:B------:R-:W-:Y:S01]  /*17410*/  MUFU.EX2 R44, R44 ;  /* 0x0000002c002c7308 */ /* 0x000fe20000000800 */
[----:B------:R-:W-:Y:S01]  /*17420*/  F2FP.BF16.F32.PACK_AB R20, R37, R144 ;  /* 0x000000902514723e */ /* 0x000fe200000010ff */
[----:B------:R-:W-:Y:S01]  /*17430*/  FADD.FTZ R166, R7, R166 ;  /* 0x000000a607a67221 */ /* 0x000fe20000010000 */
[----:B------:R-:W-:Y:S07]  /*17440*/  F2FP.BF16.F32.PACK_AB R21, R39, R146 ;  /* 0x000000922715723e */ /* 0x000fee00000010ff */
[----:B------:R-:W4:Y:S01]  /*17450*/  MUFU.EX2 R47, R47 ;  /* 0x0000002f002f7308 */ /* 0x000f220000000800 */
[----:B-1----:R-:W-:Y:S01]  /*17460*/  F2FP.BF16.F32.PACK_AB R22, R36, R145 ;  /* 0x000000912416723e */ /* 0x002fe200000010ff */
[----:B------:R-:W-:Y:S01]  /*17470*/  FADD.FTZ R168, R168, R171 ;  /* 0x000000aba8a87221 */ /* 0x000fe20000010000 */
[----:B--2---:R-:W-:Y:S07]  /*17480*/  F2FP.BF16.F32.PACK_AB R23, R38, R41 ;  /* 0x000000292617723e */ /* 0x004fee00000010ff */
        /* <DEDUP_REMOVED lines=11> */
[----:B------:R-:W2:Y:S01]  /*17540*/  MUFU.EX2 R50, R50 ;  /* 0x0000003200327308 */ /* 0x000ea20000000800 */
[--C-:B------:R-:W-:Y:S01]  /*17550*/  FFMA.FTZ R61, R64, UR4, -R164.reuse ;  /* 0x00000004403d7c23 */ /* 0x100fe200080108a4 */
[C---:B------:R-:W-:Y:S01]  /*17560*/  HMMA.16816.F32.BF16 R132, R20.reuse, R26, R132 ;  /* 0x0000001a1484723c */ /* 0x040fe20000041884 */
[----:B------:R-:W1:Y:S07]  /*17570*/  LDSM.16.MT88.4 R24, [R6+0x1400] ;  /* 0x001400000618783b */ /* 0x000e6e0000004200 */
[----:B------:R-:W-:Y:S01]  /*17580*/  MUFU.EX2 R53, R53 ;  /* 0x0000003500357308 */ /* 0x000fe20000000800 */
[----:B------:R-:W-:Y:S01]  /*17590*/  FFMA.FTZ R64, R68, UR4, -R164 ;  /* 0x0000000444407c23 */ /* 0x000fe200080108a4 */
[--C-:B------:R-:W-:Y:S01]  /*175a0*/  FFMA.FTZ R68, R70, UR4, -R151.reuse ;  /* 0x0000000446447c23 */ /* 0x100fe20008010897 */
[--C-:B------:R-:W-:Y:S07]  /*175b0*/  FFMA.FTZ R70, R74, UR4, -R151.reuse ;  /* 0x000000044a467c23 */ /* 0x100fee0008010897 */
[----:B------:R-:W2:Y:S01]  /*175c0*/  MUFU.EX2 R52, R52 ;  /* 0x0000003400347308 */ /* 0x000ea20000000800 */
[----:B------:R-:W-:Y:S01]  /*175d0*/  FFMA.FTZ R74, R78, UR4, -R151 ;  /* 0x000000044e4a7c23 */ /* 0x000fe20008010897 */
[C---:B---3--:R-:W-:Y:S08]  /*175e0*/  HMMA.16816.F32.BF16 R12, R20.reuse, R28, R12 ;  /* 0x0000001c140c723c */ /* 0x048ff0000004180c */
[----:B------:R-:W-:Y:S01]  /*175f0*/  MUFU.EX2 R55, R56 ;  /* 0x0000003800377308 */ /* 0x000fe20000000800 */
[----:B------:R-:W-:Y:S01]  /*17600*/  FADD.FTZ R153, R152, R153 ;  /* 0x0000009998997221 */ /* 0x000fe20000010000 */
[----:B------:R-:W-:Y:S01]  /*17610*/  FADD.FTZ R172, R172, R173 ;  /* 0x000000adacac7221 */ /* 0x000fe20000010000 */
[----:B------:R-:W-:Y:S07]  /*17620*/  MOV R3, R2 ;  /* 0x0000000200037202 */ /* 0x000fee0000000f00 */
[----:B------:R-:W3:Y:S01]  /*17630*/  MUFU.EX2 R54, R54 ;  /* 0x0000003600367308 */ /* 0x000ee20000000800 */
[----:B------:R-:W-:Y:S01]  /*17640*/  FADD.FTZ R150, R174, R153 ;  /* 0x00000099ae967221 */ /* 0x000fe20000010000 */
[----:B------:R-:W-:Y:S01]  /*17650*/  HMMA.16816.F32.BF16 R16, R20, R30, R16 ;  /* 0x0000001e1410723c */ /* 0x000fe20000041810 */
[----:B------:R-:W3:Y:S07]  /*17660*/  LDSM.16.MT88.4 R28, [R208+0x6800] ;  /* 0x00680000d01c783b */ /* 0x000eee0000004200 */
[----:B------:R-:W-:Y:S01]  /*17670*/  MUFU.EX2 R56, R63 ;  /* 0x0000003f00387308 */ /* 0x000fe20000000800 */
[----:B-----5:R-:W-:Y:S01]  /*17680*/  F2FP.BF16.F32.PACK_AB R20, R43, R40 ;  /* 0x000000282b14723e */ /* 0x020fe200000010ff */
[----:B------:R-:W-:Y:S01]  /*17690*/  FADD.FTZ R150, R155, R150 ;  /* 0x000000969b967221 */ /* 0x000fe20000010000 */
[----:B----4-:R-:W-:Y:S07]  /*176a0*/  F2FP.BF16.F32.PACK_AB R21, R42, R45 ;  /* 0x0000002d2a15723e */ /* 0x010fee00000010ff */
[----:B------:R-:W-:Y:S01]  /*176b0*/  MUFU.EX2 R58, R58 ;  /* 0x0000003a003a7308 */ /* 0x000fe20000000800 */
[----:B------:R-:W-:Y:S01]  /*176c0*/  F2FP.BF16.F32.PACK_AB R22, R47, R44 ;  /* 0x0000002c2f16723e */ /* 0x000fe200000010ff */
[----:B------:R-:W-:Y:S01]  /*176d0*/  FADD.FTZ R175, R175, R150 ;  /* 0x00000096afaf7221 */ /* 0x000fe20000010000 */
[----:B------:R-:W-:Y:S07]  /*176e0*/  F2FP.BF16.F32.PACK_AB R23, R46, R49 ;  /* 0x000000312e17723e */ /* 0x000fee00000010ff */
[----:B------:R-:W4:Y:S01]  /*176f0*/  MUFU.EX2 R57, R57 ;  /* 0x0000003900397308 */ /* 0x000f220000000800 */
        /* <DEDUP_REMOVED lines=11> */
[----:B------:R-:W4:Y:S07]  /*177b0*/  LDSM.16.MT88.4 R32, [R6+0x1800] ;  /* 0x001800000620783b */ /* 0x000f2e0000004200 */
[----:B------:R2:W-:Y:S01]  /*177c0*/  MUFU.EX2 R63, R66 ;  /* 0x00000042003f7308 */ /* 0x0005e20000000800 */
[----:B------:R-:W-:Y:S01]  /*177d0*/  FADD.FTZ R67, R163, R162 ;  /* 0x000000a2a3437221 */ /* 0x000fe20000010000 */
[----:B------:R-:W-:Y:S08]  /*177e0*/  FADD.FTZ R160, R160, R161 ;  /* 0x000000a1a0a07221 */ /* 0x000ff00000010000 */
[----:B------:R-:W5:Y:S01]  /*177f0*/  MUFU.EX2 R62, R62 ;  /* 0x0000003e003e7308 */ /* 0x000f620000000800 */
[----:B------:R-:W-:Y:S01]  /*17800*/  FADD.FTZ R67, R140, R67 ;  /* 0x000000438c437221 */ /* 0x000fe20000010000 */
[C---:B-1----:R-:W-:Y:S08]  /*17810*/  HMMA.16816.F32.BF16 R12, R20.reuse, R24, R12 ;  /* 0x00000018140c723c */ /* 0x042ff0000004180c */
[----:B------:R-:W1:Y:S01]  /*17820*/  MUFU.EX2 R64, R64 ;  /* 0x0000004000407308 */ /* 0x000e620000000800 */
[----:B------:R-:W-:Y:S01]  /*17830*/  FADD.FTZ R136, R136, R67 ;  /* 0x0000004388887221 */ /* 0x000fe20000010000 */
[----:B------:R-:W-:Y:S01]  /*17840*/  FFMA.FTZ R67, R72, UR4, -R164 ;  /* 0x0000000448437c23 */ /* 0x000fe200080108a4 */
[----:B------:R-:W-:Y:S07]  /*17850*/  FADD.FTZ R141, R141, R160 ;  /* 0x000000a08d8d7221 */ /* 0x000fee0000010000 */
[----:B------:R-:W-:Y:S01]  /*17860*/  MUFU.EX2 R68, R68 ;  /* 0x0000004400447308 */ /* 0x000fe20000000800 */
[----:B------:R-:W-:Y:S01]  /*17870*/  FADD.FTZ R139, R139, R136 ;  /* 0x000000888b8b7221 */ /* 0x000fe20000010000 */
[----:B------:R-:W-:Y:S01]  /*17880*/  HMMA.16816.F32.BF16 R16, R20, R26, R16 ;  /* 0x0000001a1410723c */ /* 0x000fe20000041810 */
[----:B------:R-:W1:Y:S07]  /*17890*/  LDSM.16.MT88.4 R24, [R208+0x6c00] ;  /* 0x006c0000d018783b */ /* 0x000e6e0000004200 */
[----:B------:R-:W1:Y:S01]  /*178a0*/  MUFU.EX2 R65, R65 ;  /* 0x0000004100417308 */ /* 0x000e620000000800 */
[----:B------:R-:W-:Y:S01]  /*178b0*/  F2FP.BF16.F32.PACK_AB R20, R51, R48 ;  /* 0x000000303314723e */ /* 0x000fe200000010ff */
[----:B--2---:R-:W-:Y:S01]  /*178c0*/  FFMA.FTZ R66, R73, UR4, -R164 ;  /* 0x0000000449427c23 */ /* 0x004fe200080108a4 */
[----:B------:R-:W-:Y:S07]  /*178d0*/  F2FP.BF16.F32.PACK_AB R21, R7, R50 ;  /* 0x000000320715723e */ /* 0x000fee00000010ff */
[----:B------:R-:W-:Y:S01]  /*178e0*/  MUFU.EX2 R67, R67 ;  /* 0x0000004300437308 */ /* 0x000fe20000000800 */
[----:B------:R-:W-:Y:S01]  /*178f0*/  F2FP.BF16.F32.PACK_AB R22, R52, R53 ;  /* 0x000000353416723e */ /* 0x000fe200000010ff */
[----:B------:R-:W-:Y:S01]  /*17900*/  FADD.FTZ R72, R144, R139 ;  /* 0x0000008b90487221 */ /* 0x000fe20000010000 */
[----:B---3--:R-:W-:Y:S07]  /*17910*/  F2FP.BF16.F32.PACK_AB R23, R54, R55 ;  /* 0x000000373617723e */ /* 0x008fee00000010ff */
[----:B------:R-:W2:Y:S01]  /*17920*/  MUFU.EX2 R66, R66 ;  /* 0x0000004200427308 */ /* 0x000ea20000000800 */
[----:B------:R-:W-:Y:S01]  /*17930*/  FADD.FTZ R142, R142, R141 ;  /* 0x0000008d8e8e7221 */ /* 0x000fe20000010000 */
[----:B------:R-:W-:Y:S08]  /*17940*/  FADD.FTZ R72, R37, R72 ;  /* 0x0000004825487221 */ /* 0x000ff00000010000 */
[----:B------:R-:W-:Y:S01]  /*17950*/  MUFU.EX2 R70, R70 ;  /* 0x0000004600467308 */ /* 0x000fe20000000800 */
[----:B------:R-:W-:Y:S01]  /*17960*/  FADD.FTZ R137, R137, R142 ;  /* 0x0000008e89897221 */ /* 0x000fe20000010000 */
[C---:B------:R-:W-:Y:S08]  /*17970*/  HMMA.16816.F32.BF16 R8, R20.reuse, R28, R8 ;  /* 0x0000001c1408723c */ /* 0x040ff00000041808 */
[----:B------:R-:W3:Y:S01]  /*17980*/  MUFU.EX2 R37, R75 ;  /* 0x0000004b00257308 */ /* 0x000ee20000000800 */
[----:B------:R-:W-:Y:S01]  /*17990*/  FADD.FTZ R145, R145, R72 ;  /* 0x0000004891917221 */ /* 0x000fe20000010000 */
[----:B------:R-:W-:Y:S08]  /*179a0*/  FADD.FTZ R138, R138, R137 ;  /* 0x000000898a8a7221 */ /* 0x000ff00000010000 */
[----:B------:R-:W-:Y:S01]  /*179b0*/  MUFU.EX2 R71, R71 ;  /* 0x0000004700477308 */ /* 0x000fe20000000800 */
[----:B------:R-:W-:Y:S01]  /*179c0*/  FADD.FTZ R145, R36, R145 ;  /* 0x0000009124917221 */ /* 0x000fe20000010000 */
[C---:B------:R-:W-:Y:S01]  /*179d0*/  HMMA.16816.F32.BF16 R132, R20.reuse, R30, R132 ;  /* 0x0000001e1484723c */ /* 0x040fe20000041884 */
[----:B------:R-:W2:Y:S07]  /*179e0*/  LDSM.16.MT88.4 R28, [R6+0x1c00] ;  /* 0x001c0000061c783b */ /* 0x000eae0000004200 */
[----:B------:R-:W3:Y:S01]  /*179f0*/  MUFU.EX2 R72, R77 ;  /* 0x0000004d00487308 */ /* 0x000ee20000000800 */
[----:B------:R-:W-:Y:S01]  /*17a00*/  FADD.FTZ R40, R40, R145 ;  /* 0x0000009128287221 */ /* 0x000fe20000010000 */
[----:B------:R-:W-:Y:S01]  /*17a10*/  FFMA.FTZ R36, R81, UR4, -R164 ;  /* 0x0000000451247c23 */ /* 0x000fe200080108a4 */
[----:B------:R-:W-:Y:S07]  /*17a20*/  FADD.FTZ R143, R143, R138 ;  /* 0x0000008a8f8f7221 */ /* 0x000fee0000010000 */
[----:B------:R-:W-:Y:S01]  /*17a30*/  MUFU.EX2 R74, R74 ;  /* 0x0000004a004a7308 */ /* 0x000fe20000000800 */
[C---:B----4-:R-:W-:Y:S09]  /*17a40*/  HMMA.16816.F32.BF16 R12, R20.reuse, R32, R12 ;  /* 0x00000020140c723c */ /* 0x050ff2000004180c */
[----:B------:R-:W-:Y:S01]  /*17a50*/  MUFU.EX2 R36, R36 ;  /* 0x0000002400247308 */ /* 0x000fe20000000800 */
[----:B------:R-:W-:Y:S04]  /*17a60*/  FADD.FTZ R146, R146, R143 ;  /* 0x0000008f92927221 */ /* 0x000fe80000010000 */
[----:B------:R-:W-:Y:S01]  /*17a70*/  FADD.FTZ R146, R39, R146 ;  /* 0x0000009227927221 */ /* 0x000fe20000010000 */
[----:B------:R-:W-:Y:S01]  /*17a80*/  HMMA.16816.F32.BF16 R16, R20, R34, R16 ;  /* 0x000000221410723c */ /* 0x000fe20000041810 */
[----:B------:R-:W4:Y:S03]  /*17a90*/  LDSM.16.MT88.4 R32, [R208+0x7000] ;  /* 0x00700000d020783b */ /* 0x000f260000004200 */
[----:B------:R-:W4:Y:S01]  /*17aa0*/  MUFU.EX2 R39, R79 ;  /* 0x0000004f00277308 */ /* 0x000f220000000800 */
        /* <DEDUP_REMOVED lines=22> */
[C---:B--2---:R-:W-:Y:S09]  /*17c10*/  HMMA.16816.F32.BF16 R12, R20.reuse, R28, R12 ;  /* 0x0000001c140c723c */ /* 0x044ff2000004180c */
[----:B------:R-:W-:Y:S01]  /*17c20*/  MUFU.EX2 R42, R42 ;  /* 0x0000002a002a7308 */ /* 0x000fe20000000800 */
[----:B------:R-:W-:Y:S01]  /*17c30*/  HMMA.16816.F32.BF16 R16, R20, R30, R16 ;  /* 0x0000001e1410723c */ /* 0x000fe20000041810 */
[----:B------:R-:W2:Y:S02]  /*17c40*/  LDSM.16.MT88.4 R28, [R208+0x7400] ;  /* 0x00740000d01c783b */ /* 0x000ea40000004200 */
[----:B------:R-:W-:Y:S02]  /*17c50*/  F2FP.BF16.F32.PACK_AB R20, R69, R64 ;  /* 0x000000404514723e */ /* 0x000fe400000010ff */
[----:B------:R-:W-:Y:S02]  /*17c60*/  F2FP.BF16.F32.PACK_AB R21, R65, R68 ;  /* 0x000000444115723e */ /* 0x000fe400000010ff */
[----:B------:R-:W-:Y:S02]  /*17c70*/  F2FP.BF16.F32.PACK_AB R22, R66, R67 ;  /* 0x000000434216723e */ /* 0x000fe400000010ff */
[----:B---3--:R-:W-:Y:S07]  /*17c80*/  F2FP.BF16.F32.PACK_AB R23, R37, R70 ;  /* 0x000000462517723e */ /* 0x008fee00000010ff */
[C---:B----4-:R-:W-:Y:S08]  /*17c90*/  HMMA.16816.F32.BF16 R8, R20.reuse, R32, R8 ;  /* 0x000000201408723c */ /* 0x050ff00000041808 */
[C---:B------:R-:W-:Y:S01]  /*17ca0*/  HMMA.16816.F32.BF16 R132, R20.reuse, R34, R132 ;  /* 0x000000221484723c */ /* 0x040fe20000041884 */
[----:B------:R-:W3:Y:S07]  /*17cb0*/  LDSM.16.MT88.4 R32, [R6+0x2400] ;  /* 0x002400000620783b */ /* 0x000eee0000004200 */
        /* <DEDUP_REMOVED lines=20> */
[C---:B--2---:R-:W-:Y:S08]  /*17e00*/  HMMA.16816.F32.BF16 R8, R20.reuse, R28, R8 ;  /* 0x0000001c1408723c */ /* 0x044ff00000041808 */
[----:B------:R-:W-:Y:S01]  /*17e10*/  MUFU.EX2 R46, R46 ;  /* 0x0000002e002e7308 */ /* 0x000fe20000000800 */
[----:B------:R-:W-:Y:S01]  /*17e20*/  FADD.FTZ R51, R53, R48 ;  /* 0x0000003035337221 */ /* 0x000fe20000010000 */
[--C-:B------:R-:W-:Y:S01]  /*17e30*/  FFMA.FTZ R48, R92, UR4, -R164.reuse ;  /* 0x000000045c307c23 */ /* 0x100fe200080108a4 */
[----:B------:R-:W-:Y:S07]  /*17e40*/  FFMA.FTZ R53, R94, UR4, -R151 ;  /* 0x000000045e357c23 */ /* 0x000fee0008010897 */
[----:B------:R-:W2:Y:S01]  /*17e50*/  MUFU.EX2 R7, R91 ;  /* 0x0000005b00077308 */ /* 0x000ea20000000800 */
        /* <DEDUP_REMOVED lines=9> */
[C---:B---3--:R-:W-:Y:S08]  /*17ef0*/  HMMA.16816.F32.BF16 R12, R20.reuse, R32, R12 ;  /* 0x00000020140c723c */ /* 0x048ff0000004180c */
[----:B------:R-:W-:Y:S01]  /*17f00*/  MUFU.EX2 R52, R52 ;  /* 0x0000003400347308 */ /* 0x000fe20000000800 */
[----:B------:R-:W-:Y:S01]  /*17f10*/  FADD.FTZ R54, R54, R55 ;  /* 0x0000003736367221 */ /* 0x000fe20000010000 */
[----:B------:R-:W-:Y:S01]  /*17f20*/  FFMA.FTZ R55, R96, UR4, -R164 ;  /* 0x0000000460377c23 */ /* 0x000fe200080108a4 */
[----:B------:R-:W-:Y:S07]  /*17f30*/  FADD.FTZ R58, R57, R58 ;  /* 0x0000003a393a7221 */ /* 0x000fee0000010000 */
[----:B------:R-:W-:Y:S01]  /*17f40*/  MUFU.EX2 R53, R53 ;  /* 0x0000003500357308 */ /* 0x000fe20000000800 */
[--C-:B------:R-:W-:Y:S01]  /*17f50*/  FFMA.FTZ R57, R98, UR4, -R151.reuse ;  /* 0x0000000462397c23 */ /* 0x100fe20008010897 */
[----:B------:R-:W-:Y:S01]  /*17f60*/  HMMA.16816.F32.BF16 R16, R20, R34, R16 ;  /* 0x000000221410723c */ /* 0x000fe20000041810 */
[----:B------:R-:W3:Y:S07]  /*17f70*/  LDSM.16.MT88.4 R32, [R208+0x7c00] ;  /* 0x007c0000d020783b */ /* 0x000eee0000004200 */
[----:B------:R-:W3:Y:S01]  /*17f80*/  MUFU.EX2 R50, R50 ;  /* 0x0000003200327308 */ /* 0x000ee20000000800 */
[----:B------:R-:W-:Y:S01]  /*17f90*/  F2FP.BF16.F32.PACK_AB R20, R45, R40 ;  /* 0x000000282d14723e */ /* 0x000fe200000010ff */
[----:B------:R-:W-:Y:S01]  /*17fa0*/  FADD.FTZ R59, R59, R54 ;  /* 0x000000363b3b7221 */ /* 0x000fe20000010000 */
[----:B----4-:R-:W-:Y:S01]  /*17fb0*/  F2FP.BF16.F32.PACK_AB R21, R42, R47 ;  /* 0x0000002f2a15723e */ /* 0x010fe200000010ff */
[----:B------:R-:W-:Y:S01]  /*17fc0*/  FFMA.FTZ R54, R99, UR4, -R151 ;  /* 0x0000000463367c23 */ /* 0x000fe20008010897 */
[----:B-1----:R-:W-:Y:S05]  /*17fd0*/  F2FP.BF16.F32.PACK_AB R22, R44, R49 ;  /* 0x000000312c16723e */ /* 0x002fea00000010ff */
[----:B------:R-:W1:Y:S01]  /*17fe0*/  MUFU.EX2 R55, R55 ;  /* 0x0000003700377308 */ /* 0x000e620000000800 */
[----:B--2---:R-:W-:Y:S01]  /*17ff0*/  F2FP.BF16.F32.PACK_AB R23, R7, R46 ;  /* 0x0000002e0717723e */ /* 0x004fe200000010ff */
[----:B------:R-:W-:Y:S01]  /*18000*/  FADD.FTZ R56, R56, R59 ;  /* 0x0000003b38387221 */ /* 0x000fe20000010000 */
[----:B------:R-:W-:Y:S07]  /*18010*/  FADD.FTZ R61, R61, R58 ;  /* 0x0000003a3d3d7221 */ /* 0x000fee0000010000 */
[----:B------:R-:W-:Y:S01]  /*18020*/  MUFU.EX2 R57, R57 ;  /* 0x0000003900397308 */ /* 0x000fe20000000800 */
[----:B------:R-:W-:Y:S01]  /*18030*/  FFMA.FTZ R58, R101, UR4, -R164 ;  /* 0x00000004653a7c23 */ /* 0x000fe200080108a4 */
[----:B------:R-:W-:Y:S01]  /*18040*/  FADD.FTZ R63, R63, R56 ;  /* 0x000000383f3f7221 */ /* 0x000fe20000010000 */
[----:B------:R-:W-:Y:S01]  /*18050*/  FADD.FTZ R59, R60, R61 ;  /* 0x0000003d3c3b7221 */ /* 0x000fe20000010000 */
[C---:B-----5:R-:W-:Y:S06]  /*18060*/  HMMA.16816.F32.BF16 R8, R20.reuse, R24, R8 ;  /* 0x000000181408723c */ /* 0x060fec0000041808 */
[----:B------:R-:W2:Y:S01]  /*18070*/  MUFU.EX2 R54, R54 ;  /* 0x0000003600367308 */ /* 0x000ea20000000800 */
        /* <DEDUP_REMOVED lines=25> */
[----:B---3--:R-:W-:Y:S07]  /*18210*/  F2FP.BF16.F32.PACK_AB R21, R50, R53 ;  /* 0x000000353215723e */ /* 0x008fee00000010ff */
[----:B------:R-:W-:Y:S01]  /*18220*/  MUFU.EX2 R62, R62 ;  /* 0x0000003e003e7308 */ /* 0x000fe20000000800 */
[----:B-1----:R-:W-:Y:S01]  /*18230*/  F2FP.BF16.F32.PACK_AB R22, R52, R55 ;  /* 0x000000373416723e */ /* 0x002fe200000010ff */
[----:B------:R-:W-:Y:S01]  /*18240*/  FADD.FTZ R70, R70, R65 ;  /* 0x0000004146467221 */ /* 0x000fe20000010000 */
[----:B--2---:R-:W-:Y:S07]  /*18250*/  F2FP.BF16.F32.PACK_AB R23, R54, R57 ;  /* 0x000000393617723e */ /* 0x004fee00000010ff */
        /* <DEDUP_REMOVED lines=138> */
.L_x_773:
[----:B------:R-:W1:Y:S01]  /*18b00*/  SHFL.BFLY PT, R12, R231, 0x2, 0x1f ;  /* 0x0c401f00e70c7f89 */ /* 0x000e6200000e0000 */
[C---:B------:R-:W-:Y:S01]  /*18b10*/  SHF.L.U32 R10, R211.reuse, 0x1, RZ ;  /* 0x00000001d30a7819 */ /* 0x040fe200000006ff */
[----:B------:R-:W2:Y:S01]  /*18b20*/  S2UR UR4, SR_CgaCtaId ;  /* 0x00000000000479c3 */ /* 0x000ea20000008800 */
[C---:B------:R-:W-:Y:S01]  /*18b30*/  SHF.L.U32 R5, R211.reuse, 0x3, RZ ;  /* 0x00000003d3057819 */ /* 0x040fe200000006ff */
[----:B------:R-:W3:Y:S01]  /*18b40*/  SHFL.BFLY PT, R7, R230, 0x2, 0x1f ;  /* 0x0c401f00e6077f89 */ /* 0x000ee200000e0000 */
[----:B------:R-:W-:Y:S01]  /*18b50*/  SHF.L.U32 R3, R211, 0x4, RZ ;  /* 0x00000004d3037819 */ /* 0x000fe200000006ff */
[----:B------:R-:W-:Y:S01]  /*18b60*/  UMOV UR5, 0x400 ;  /* 0x0000040000057882 */ /* 0x000fe20000000000 */
[----:B------:R-:W-:Y:S01]  /*18b70*/  LOP3.LUT R10, R10, 0x6, RZ, 0xc0, !PT ;  /* 0x000000060a0a7812 */ /* 0x000fe200078ec0ff */
[----:B------:R-:W4:Y:S01]  /*18b80*/  S2R R11, SR_CTAID.Z ;  /* 0x00000000000b7919 */ /* 0x000f220000002700 */
[----:B------:R-:W-:Y:S01]  /*18b90*/  ISETP.NE.AND P2, PT, R212, -0x1, PT ;  /* 0xffffffffd400780c */ /* 0x000fe20003f45270 */
[----:B------:R-:W-:Y:S01]  /*18ba0*/  BSSY.RECONVERGENT B0, `(.L_x_778) ;  /* 0x0000067000007945 */ /* 0x000fe20003800200 */
[----:B------:R-:W-:-:S02]  /*18bb0*/  LOP3.LUT R10, R10, 0x3e00, R3, 0xf8, !PT ;  /* 0x00003e000a0a7812 */ /* 0x000fc400078ef803 */
[C---:B------:R-:W-:Y:S02]  /*18bc0*/  SHF.L.U32 R14, R211.reuse, 0x2, RZ ;  /* 0x00000002d30e7819 */ /* 0x040fe400000006ff */
[----:B------:R-:W-:Y:S02]  /*18bd0*/  LOP3.LUT R10, R10, 0x20, R5, 0xf8, !PT ;  /* 0x000000200a0a7812 */ /* 0x000fe400078ef805 */
[C---:B------:R-:W-:Y:S02]  /*18be0*/  LOP3.LUT R16, R14.reuse, 0x20, RZ, 0xc0, !PT ;  /* 0x000000200e107812 */ /* 0x040fe400078ec0ff */
[----:B------:R-:W-:Y:S02]  /*18bf0*/  LOP3.LUT R14, R14, 0x40, RZ, 0xc0, !PT ;  /* 0x000000400e0e7812 */ /* 0x000fe400078ec0ff */
[----:B------:R-:W-:Y:S01]  /*18c00*/  LOP3.LUT P5, RZ, R211, 0x3, RZ, 0xc0, !PT ;  /* 0x00000003d3ff7812 */ /* 0x000fe200078ac0ff */
[----:B-1----:R-:W-:Y:S01]  /*18c10*/  FADD.FTZ R12, R12, R231 ;  /* 0x000000e70c0c7221 */ /* 0x002fe20000010000 */
[----:B--2---:R-:W-:Y:S01]  /*18c20*/  ULEA UR4, UR4, UR5, 0x18 ;  /* 0x0000000504047291 */ /* 0x004fe2000f8ec0ff */
[----:B---3--:R-:W-:-:S03]  /*18c30*/  FADD.FTZ R7, R7, R230 ;  /* 0x000000e607077221 */ /* 0x008fc60000010000 */
[----:B------:R-:W1:Y:S04]  /*18c40*/  SHFL.BFLY PT, R9, R12, 0x1, 0x1f ;  /* 0x0c201f000c097f89 */ /* 0x000e6800000e0000 */
[----:B------:R-:W2:Y:S01]  /*18c50*/  SHFL.BFLY PT, R8, R7, 0x1, 0x1f ;  /* 0x0c201f0007087f89 */ /* 0x000ea200000e0000 */
[----:B-1----:R-:W-:Y:S01]  /*18c60*/  FADD.FTZ R9, R12, R9 ;  /* 0x000000090c097221 */ /* 0x002fe20000010000 */
[----:B------:R-:W-:-:S03]  /*18c70*/  LOP3.LUT R12, R5, 0xc0, RZ, 0xc0, !PT ;  /* 0x000000c0050c7812 */ /* 0x000fc600078ec0ff */
[----:B------:R-:W1:Y:S01]  /*18c80*/  MUFU.RCP R4, R9 ;  /* 0x0000000900047308 */ /* 0x000e620000001000 */
[----:B--2---:R-:W-:Y:S01]  /*18c90*/  FADD.FTZ R8, R7, R8 ;  /* 0x0000000807087221 */ /* 0x004fe20000010000 */
[----:B------:R-:W-:Y:S01]  /*18ca0*/  LOP3.LUT R3, R12, 0x18, R211, 0xf8, !PT ;  /* 0x000000180c037812 */ /* 0x000fe200078ef8d3 */
[----:B------:R-:W2:Y:S01]  /*18cb0*/  LDC.U8 R7, c[0x0][0x548] ;  /* 0x00015200ff077b82 */ /* 0x000ea20000000000 */
[----:B------:R-:W-:Y:S02]  /*18cc0*/  FSETP.NE.FTZ.AND P1, PT, R9, RZ, PT ;  /* 0x000000ff0900720b */ /* 0x000fe40003f35000 */
[----:B------:R-:W-:Y:S02]  /*18cd0*/  LOP3.LUT R10, R10, R3, RZ, 0xfc, !PT ;  /* 0x000000030a0a7212 */ /* 0x000fe400078efcff */
[----:B------:R-:W3:Y:S01]  /*18ce0*/  MUFU.RCP R6, R8 ;  /* 0x0000000800067308 */ /* 0x000ee20000001000 */
[----:B------:R-:W5:Y:S01]  /*18cf0*/  S2R R3, SR_CTAID.Y ;  /* 0x0000000000037919 */ /* 0x000f620000002600 */
[----:B------:R-:W-:Y:S01]  /*18d00*/  FSETP.NE.FTZ.AND P0, PT, R8, RZ, PT ;  /* 0x000000ff0800720b */ /* 0x000fe20003f15000 */
[----:B------:R-:W4:Y:S01]  /*18d10*/  LDC R12, c[0x0][0x434] ;  /* 0x00010d00ff0c7b82 */ /* 0x000f220000000800 */
[----:B------:R-:W-:-:S04]  /*18d20*/  LEA R13, R10, UR4, 0x1 ;  /* 0x000000040a0d7c11 */ /* 0x000fc8000f8e08ff */
[C---:B------:R-:W-:Y:S01]  /*18d30*/  IADD3 R21, PT, PT, R13.reuse, -R14, RZ ;  /* 0x8000000e0d157210 */ /* 0x040fe20007ffe0ff */
[----:B------:R-:W3:Y:S01]  /*18d40*/  @P1 MUFU.LG2 R9, R9 ;  /* 0x0000000900091308 */ /* 0x000ee20000000c00 */
[----:B-1----:R-:W-:Y:S01]  /*18d50*/  FSEL R4, R4, 1, P1 ;  /* 0x3f80000004047808 */ /* 0x002fe20000800000 */
[----:B------:R-:W1:Y:S01]  /*18d60*/  @P1 LDC R17, c[0x0][0x458] ;  /* 0x00011600ff111b82 */ /* 0x000e620000000800 */
[----:B------:R-:W-:Y:S02]  /*18d70*/  IADD3 R19, PT, PT, R13, -R16, RZ ;  /* 0x800000100d137210 */ /* 0x000fe40007ffe0ff */
[----:B------:R-:W-:Y:S01]  /*18d80*/  IADD3 R25, PT, PT, -R16, R21, RZ ;  /* 0x0000001510197210 */ /* 0x000fe20007ffe1ff */
        /* <DEDUP_REMOVED lines=8> */
[----:B--2---:R-:W-:Y:S01]  /*18e10*/  ISETP.NE.AND P3, PT, R7, RZ, PT ;  /* 0x000000ff0700720c */ /* 0x004fe20003f65270 */
[----:B------:R-:W5:Y:S01]  /*18e20*/  @!P2 LDC.64 R4, c[0x0][0x400] ;  /* 0x00010000ff04ab82 */ /* 0x000f620000000a00 */
[----:B---3--:R-:W-:Y:S01]  /*18e30*/  FSEL R6, R6, 1, P0 ;  /* 0x3f80000006067808 */ /* 0x008fe20000000000 */
[----:B------:R-:W2:Y:S01]  /*18e40*/  @P0 MUFU.LG2 R8, R8 ;  /* 0x0000000800080308 */ /* 0x000ea20000000c00 */
[----:B------:R-:W-:Y:S01]  /*18e50*/  ISETP.NE.OR P4, PT, R212, -0x1, !P3 ;  /* 0xffffffffd400780c */ /* 0x000fe20005f85670 */
[----:B------:R-:W-:Y:S01]  /*18e60*/  @P1 FMUL.FTZ R9, R9, 0.69314718246459960938 ;  /* 0x3f31721809091820 */ /* 0x000fe20000410000 */
[----:B------:R-:W-:Y:S01]  /*18e70*/  F2FP.BF16.F32.PACK_AB R144, R145, R144 ;  /* 0x000000909190723e */ /* 0x000fe200000010ff */
        /* <DEDUP_REMOVED lines=8> */
[----:B------:R-:W4:Y:S01]  /*18f00*/  @!P3 LDC R10, c[0x0][0x3e0] ;  /* 0x0000f800ff0abb82 */ /* 0x000f220000000800 */
[----:B------:R-:W-:Y:S01]  /*18f10*/  F2FP.BF16.F32.PACK_AB R146, R147, R146 ;  /* 0x000000929392723e */ /* 0x000fe200000010ff */
[----:B------:R-:W-:Y:S01]  /*18f20*/  STS [R13], R144 ;  /* 0x000000900d007388 */ /* 0x000fe20000000800 */
[----:B------:R-:W-:-:S02]  /*18f30*/  F2FP.BF16.F32.PACK_AB R132, R133, R132 ;  /* 0x000000848584723e */ /* 0x000fc400000010ff */
[----:B------:R-:W-:Y:S01]  /*18f40*/  F2FP.BF16.F32.PACK_AB R134, R135, R134 ;  /* 0x000000868786723e */ /* 0x000fe200000010ff */
[----:B------:R4:W-:Y:S01]  /*18f50*/  STS [R13+0x200], R146 ;  /* 0x000200920d007388 */ /* 0x0009e20000000800 */
[----:B------:R-:W-:Y:S01]  /*18f60*/  F2FP.BF16.F32.PACK_AB R140, R141, R140 ;  /* 0x0000008c8d8c723e */ /* 0x000fe200000010ff */
[----:B------:R-:W3:Y:S01]  /*18f70*/  @P2 LDC.64 R6, c[0x0][0x408] ;  /* 0x00010200ff062b82 */ /* 0x000ee20000000a00 */
[----:B------:R-:W-:Y:S01]  /*18f80*/  F2FP.BF16.F32.PACK_AB R142, R143, R142 ;  /* 0x0000008e8f8e723e */ /* 0x000fe200000010ff */
[----:B-----5:R-:W-:Y:S01]  /*18f90*/  @!P2 IMAD.WIDE.U32 R22, R3, R4, RZ ;  /* 0x000000040316a225 */ /* 0x020fe200078e00ff */
[----:B------:R-:W-:Y:S01]  /*18fa0*/  F2FP.BF16.F32.PACK_AB R136, R137, R136 ;  /* 0x000000888988723e */ /* 0x000fe200000010ff */
[----:B------:R2:W-:Y:S01]  /*18fb0*/  STS [R19+0x10], R132 ;  /* 0x0000108413007388 */ /* 0x0005e20000000800 */
[----:B------:R-:W-:Y:S01]  /*18fc0*/  F2FP.BF16.F32.PACK_AB R138, R139, R138 ;  /* 0x0000008a8b8a723e */ /* 0x000fe200000010ff */
[C---:B------:R-:W-:Y:S02]  /*18fd0*/  @!P2 IMAD R5, R3.reuse, R5, R23 ;  /* 0x000000050305a224 */ /* 0x040fe400078e0217 */
[----:B------:R-:W5:Y:S01]  /*18fe0*/  @P3 LDC R4, c[0x0][0x454] ;  /* 0x00011500ff043b82 */ /* 0x000f620000000800 */
[----:B------:R5:W-:Y:S04]  /*18ff0*/  STS [R19+0x210], R134 ;  /* 0x0002108613007388 */ /* 0x000be80000000800 */
[----:B------:R5:W-:Y:S03]  /*19000*/  STS [R21+0x20], R140 ;  /* 0x0000208c15007388 */ /* 0x000be60000000800 */
[----:B------:R-:W5:Y:S01]  /*19010*/  @P0 LDC R15, c[0x0][0x458] ;  /* 0x00011600ff0f0b82 */ /* 0x000f620000000800 */
[----:B------:R5:W-:Y:S04]  /*19020*/  STS [R21+0x220], R142 ;  /* 0x0002208e15007388 */ /* 0x000be80000000800 */
[----:B------:R5:W-:Y:S01]  /*19030*/  STS [R25+0x30], R136 ;  /* 0x0000308819007388 */ /* 0x000be20000000800 */
[----:B----4-:R-:W-:Y:S01]  /*19040*/  @!P3 IMAD R13, R3, R10, R11 ;  /* 0x0000000a030db224 */ /* 0x010fe200078e020b */
[----:B------:R-:W-:Y:S01]  /*19050*/  MOV R10, 0x7f800000 ;  /* 0x7f800000000a7802 */ /* 0x000fe20000000f00 */
[----:B---3--:R-:W-:Y:S01]  /*19060*/  @P2 IMAD.WIDE.U32 R26, R212, R6, RZ ;  /* 0x00000006d41a2225 */ /* 0x008fe200078e00ff */
[----:B------:R3:W-:Y:S03]  /*19070*/  STS [R25+0x230], R138 ;  /* 0x0002308a19007388 */ /* 0x0007e60000000800 */
[----:B-1----:R-:W-:Y:S01]  /*19080*/  @P1 FFMA.FTZ R10, R2, R17, R9 ;  /* 0x00000011020a1223 */ /* 0x002fe20000010009 */
[----:B------:R-:W-:Y:S01]  /*19090*/  @P2 IMAD R5, R212, R7, R27 ;  /* 0x00000007d4052224 */ /* 0x000fe200078e021b */
[----:B------:R-:W-:Y:S01]  /*190a0*/  MOV R7, 0x7f800000 ;  /* 0x7f80000000077802 */ /* 0x000fe20000000f00 */
[----:B------:R-:W-:-:S02]  /*190b0*/  @!P3 IMAD R6, R13, R12, RZ ;  /* 0x0000000c0d06b224 */ /* 0x000fc400078e02ff */
[----:B--2---:R-:W-:Y:S01]  /*190c0*/  @P0 FMUL.FTZ R13, R8, 0.69314718246459960938 ;  /* 0x3f317218080d0820 */ /* 0x004fe20000410000 */
[----:B------:R-:W-:-:S04]  /*190d0*/  @!P4 IMAD R212, R3, R12, RZ ;  /* 0x0000000c03d4c224 */ /* 0x000fc800078e02ff */
[----:B-----5:R-:W-:Y:S02]  /*190e0*/  @P3 IMAD R6, R11, R4, R212 ;  /* 0x000000040b063224 */ /* 0x020fe400078e02d4 */
[----:B------:R-:W-:Y:S01]  /*190f0*/  @P0 FFMA.FTZ R7, R0, R15, R13 ;  /* 0x0000000f00070223 */ /* 0x000fe2000001000d */
[----:B------:R-:W-:Y:S06]  /*19100*/  BAR.SYNC.DEFER_BLOCKING 0x0 ;  /* 0x0000000000007b1d */ /* 0x000fec0000010000 */
[----:B---3--:R-:W-:Y:S05]  /*19110*/  @P5 BRA `(.L_x_779) ;  /* 0x00000000003c5947 */ /* 0x008fea0003800000 */
[----:B------:R-:W-:Y:S01]  /*19120*/  SHF.R.U32.HI R211, RZ, 0x1, R211 ;  /* 0x00000001ffd37819 */ /* 0x000fe200000116d3 */
[----:B------:R-:W1:Y:S01]  /*19130*/  LDCU.64 UR4, c[0x0][0x420] ;  /* 0x00008400ff0477ac */ /* 0x000e620008000a00 */
[----:B------:R-:W-:Y:S02]  /*19140*/  IMAD.IADD R9, R213, 0x1, R6 ;  /* 0x00000001d5097824 */ /* 0x000fe400078e0206 */
[----:B------:R-:W-:Y:S01]  /*19150*/  LOP3.LUT R211, R211, 0x30, RZ, 0xc0, !PT ;  /* 0x00000030d3d37812 */ /* 0x000fe200078ec0ff */
[----:B------:R-:W-:-:S03]  /*19160*/  IMAD.IADD R3, R214, 0x1, -R213 ;  /* 0x00000001d6037824 */ /* 0x000fc600078e0ad5 */
        /* <DEDUP_REMOVED lines=10> */
.L_x_779:
[----:B------:R-:W-:Y:S05]  /*19210*/  BSYNC.RECONVERGENT B0 ;  /* 0x0000000000007941 */ /* 0x000fea0003800200 */
.L_x_778:
[----:B------:R-:W2:Y:S01]  /*19220*/  LDCU UR4, c[0x0][0x440] ;  /* 0x00008800ff0477ac */ /* 0x000ea20008000800 */
[C---:B-1----:R-:W-:Y:S01]  /*19230*/  IADD3 R7, PT, PT, -R213.reuse, R214, RZ ;  /* 0x000000d6d5077210 */ /* 0x042fe20007ffe1ff */
[----:B------:R-:W-:Y:S01]  /*19240*/  IMAD.MOV.U32 R3, RZ, RZ, RZ ;  /* 0x000000ffff037224 */ /* 0x000fe200078e00ff */
[----:B------:R-:W-:Y:S01]  /*19250*/  MOV R2, R148 ;  /* 0x0000009400027202 */ /* 0x000fe20000000f00 */
[----:B------:R-:W1:Y:S01]  /*19260*/  LDCU.64 UR8, c[0x0][0x408] ;  /* 0x00008100ff0877ac */ /* 0x000e620008000a00 */
[----:B------:R-:W-:Y:S01]  /*19270*/  @P2 MOV R22, R26 ;  /* 0x0000001a00162202 */ /* 0x000fe20000000f00 */
[----:B------:R-:W3:Y:S01]  /*19280*/  LDS.128 R12, [R225] ;  /* 0x00000000e10c7984 */ /* 0x000ee20000000c00 */
[----:B--2---:R-:W-:Y:S01]  /*19290*/  ISETP.GE.AND P1, PT, R148, UR4, PT ;  /* 0x0000000494007c0c */ /* 0x004fe2000bf26270 */
[----:B------:R-:W2:Y:S03]  /*192a0*/  LDCU.64 UR4, c[0x0][0x410] ;  /* 0x00008200ff0477ac */ /* 0x000ea60008000a00 */
[----:B------:R-:W-:Y:S01]  /*192b0*/  ISETP.GE.OR P0, PT, R220, R7, P1 ;  /* 0x00000007dc00720c */ /* 0x000fe20000f06670 */
[----:B-1----:R-:W-:-:S04]  /*192c0*/  IMAD.WIDE.U32 R2, R213, UR8, R2 ;  /* 0x00000008d5027c25 */ /* 0x002fc8000f8e0002 */
[----:B------:R-:W-:Y:S01]  /*192d0*/  IMAD R0, R213, UR9, R3 ;  /* 0x00000009d5007c24 */ /* 0x000fe2000f8e0203 */
[----:B------:R-:W-:-:S05]  /*192e0*/  IADD3 R8, P2, PT, R22, R2, RZ ;  /* 0x0000000216087210 */ /* 0x000fca0007f5e0ff */
[----:B------:R-:W-:Y:S02]  /*192f0*/  IMAD.X R9, R5, 0x1, R0, P2 ;  /* 0x0000000105097824 */ /* 0x000fe400010e0600 */
[----:B------:R-:W1:Y:S01]  /*19300*/  @!P0 LDC.64 R2, c[0x0][0x3f0] ;  /* 0x0000fc00ff028b82 */ /* 0x000e620000000a00 */
[----:B------:R-:W-:Y:S02]  /*19310*/  VIADD R0, R220, 0x20 ;  /* 0x00000020dc007836 */ /* 0x000fe40000000000 */
[----:B--2---:R-:W-:-:S03]  /*19320*/  IMAD.WIDE.U32 R8, R11, UR4, R8 ;  /* 0x000000040b087c25 */ /* 0x004fc6000f8e0008 */
[----:B------:R-:W-:Y:S01]  /*19330*/  ISETP.GE.OR P1, PT, R0, R7, P1 ;  /* 0x000000070000720c */ /* 0x000fe20000f26670 */
[----:B------:R-:W-:Y:S01]  /*19340*/  IMAD R11, R11, UR5, R9 ;  /* 0x000000050b0b7c24 */ /* 0x000fe2000f8e0209 */
[----:B------:R-:W-:-:S05]  /*19350*/  @!P0 MOV R10, R8 ;  /* 0x00000008000a8202 */ /* 0x000fca0000000f00 */
[----:B------:R-:W-:-:S04]  /*19360*/  @!P0 IMAD.WIDE.U32 R16, R220, UR8, R10 ;  /* 0x00000008dc108c25 */ /* 0x000fc8000f8e000a */
[----:B------:R-:W-:Y:S01]  /*19370*/  @!P0 IMAD R4, R220, UR9, R17 ;  /* 0x00000009dc048c24 */ /* 0x000fe2000f8e0211 */
[----:B-1----:R-:W-:-:S04]  /*19380*/  @!P0 LEA R2, P2, R16, R2, 0x1 ;  /* 0x0000000210028211 */ /* 0x002fc800078408ff */
[----:B------:R-:W-:Y:S02]  /*19390*/  @!P0 LEA.HI.X R3, R16, R3, R4, 0x1, P2 ;  /* 0x0000000310038211 */ /* 0x000fe400010f0c04 */
[----:B------:R1:W2:Y:S04]  /*193a0*/  LDS.128 R4, [R225+0x800] ;  /* 0x00080000e1047984 */ /* 0x0002a80000000c00 */
[----:B---3--:R1:W-:Y:S01]  /*193b0*/  @!P0 STG.E.128 desc[UR6][R2.64], R12 ;  /* 0x0000000c02008986 */ /* 0x0083e2000c101d06 */
[----:B------:R-:W-:Y:S05]  /*193c0*/  @P1 EXIT ;  /* 0x000000000000194d */ /* 0x000fea0003800000 */
[----:B------:R-:W3:Y:S01]  /*193d0*/  LDCU.64 UR4, c[0x0][0x3f0] ;  /* 0x00007e00ff0477ac */ /* 0x000ee20008000a00 */
[----:B------:R-:W-:Y:S01]  /*193e0*/  IADD3 R221, P0, PT, R220, 0x20, RZ ;  /* 0x00000020dcdd7810 */ /* 0x000fe20007f1e0ff */
[----:B-1----:R-:W-:Y:S01]  /*193f0*/  IMAD.MOV.U32 R2, RZ, RZ, R8 ;  /* 0x000000ffff027224 */ /* 0x002fe200078e0008 */
[----:B------:R-:W-:-:S03]  /*19400*/  MOV R3, R11 ;  /* 0x0000000b00037202 */ /* 0x000fc60000000f00 */
[----:B------:R-:W-:Y:S02]  /*19410*/  IMAD.X R0, RZ, RZ, RZ, P0 ;  /* 0x000000ffff007224 */ /* 0x000fe400000e06ff */
[----:B------:R-:W-:-:S04]  /*19420*/  IMAD.WIDE.U32 R2, R221, UR8, R2 ;  /* 0x00000008dd027c25 */ /* 0x000fc8000f8e0002 */
[----:B------:R-:W-:-:S04]  /*19430*/  IMAD R0, R0, UR8, RZ ;  /* 0x0000000800007c24 */ /* 0x000fc8000f8e02ff */
[----:B------:R-:W-:Y:S01]  /*19440*/  IMAD R0, R221, UR9, R0 ;  /* 0x00000009dd007c24 */ /* 0x000fe2000f8e0200 */
[----:B---3--:R-:W-:-:S04]  /*19450*/  LEA R8, P0, R2, UR4, 0x1 ;  /* 0x0000000402087c11 */ /* 0x008fc8000f8008ff */
[----:B------:R-:W-:-:S04]  /*19460*/  IADD3 R3, PT, PT, R0, R3, RZ ;  /* 0x0000000300037210 */ /* 0x000fc80007ffe0ff */
[----:B------:R-:W-:-:S05]  /*19470*/  LEA.HI.X R9, R2, UR5, R3, 0x1, P0 ;  /* 0x0000000502097c11 */ /* 0x000fca00080f0c03 */
[----:B--2---:R-:W-:Y:S01]  /*19480*/  STG.E.128 desc[UR6][R8.64], R4 ;  /* 0x0000000408007986 */ /* 0x004fe2000c101d06 */
[----:B------:R-:W-:Y:S05]  /*19490*/  EXIT ;  /* 0x000000000000794d */ /* 0x000fea0003800000 */
.L_x_780:
        /* <DEDUP_REMOVED lines=14> */
.L_x_4876:


//--------------------- .text._ZN5flash24flash_fwd_splitkv_kernelI23Flash_fwd_kernel_traitsILi32ELi64ELi256ELi4ELb0ELb0EN7cutlass10bfloat16_tE19Flash_kernel_traitsILi32ELi64ELi256ELi4ES3_EELb1ELb0ELb0ELb0ELb0ELb1ELb0ELb1EEEvNS_16Flash_fwd_paramsE --------------------------
	.section	.text._ZN5flash24flash_fwd_splitkv_kernelI23Flash_fwd_kernel_traitsILi32ELi64ELi256ELi4ELb0ELb0EN7cutlass10bfloat16_tE19Flash_kernel_traitsILi32ELi64ELi256ELi4ES3_EELb1ELb0ELb0ELb0ELb0ELb1ELb0ELb1EEEvNS_16Flash_fwd_paramsE,"ax",@progbits
	.align	128
        .global         _ZN5flash24flash_fwd_splitkv_kernelI23Flash_fwd_kernel_traitsILi32ELi64ELi256ELi4ELb0ELb0EN7cutlass10bfloat16_tE19Flash_kernel_traitsILi32ELi64ELi256ELi4ES3_EELb1ELb0ELb0ELb0ELb0ELb1ELb0ELb1EEEvNS_16Flash_fwd_paramsE
        .type           _ZN5flash24flash_fwd_splitkv_kernelI23Flash_fwd_kernel_traitsILi32ELi64ELi256ELi4ELb0ELb0EN7cutlass10bfloat16_tE19Flash_kernel_traitsILi32ELi64ELi256ELi4ES3_EELb1ELb0ELb0ELb0ELb0ELb1ELb0ELb1EEEvNS_16Flash_fwd_paramsE,@function
        .size           _ZN5flash24flash_fwd_splitkv_kernelI23Flash_fwd_kernel_traitsILi32ELi64ELi256ELi4ELb0ELb0EN7cutlass10bfloat16_tE19Flash_kernel_traitsILi32ELi64ELi256ELi4ES3_EELb1ELb0ELb0ELb0ELb0ELb1ELb0ELb1EEEvNS_16Flash_fwd_paramsE,(.L_x_4877 - _ZN5flash24flash_fwd_splitkv_kernelI23Flash_fwd_kernel_traitsILi32ELi64ELi256ELi4ELb0ELb0EN7cutlass10bfloat16_tE19Flash_kernel_traitsILi32ELi64ELi256ELi4ES3_EELb1ELb0ELb0ELb0ELb0ELb1ELb0ELb1EEEvNS_16Flash_fwd_paramsE)
        .other          _ZN5flash24flash_fwd_splitkv_kernelI23Flash_fwd_kernel_traitsILi32ELi64ELi256ELi4ELb0ELb0EN7cutlass10bfloat16_tE19Flash_kernel_traitsILi32ELi64ELi256ELi4ES3_EELb1ELb0ELb0ELb0ELb0ELb1ELb0ELb1EEEvNS_16Flash_fwd_paramsE,@"STO_CUDA_ENTRY STV_DEFAULT"
_ZN5flash24flash_fwd_splitkv_kernelI23Flash_fwd_kernel_traitsILi32ELi64ELi256ELi4ELb0ELb0EN7cutlass10bfloat16_tE19Flash_kernel_traitsILi32ELi64ELi256ELi4ES3_EELb1ELb0ELb0ELb0ELb0ELb1ELb0ELb1EEEvNS_16Flash_fwd_paramsE:
.text._ZN5flash24flash_fwd_splitkv_kernelI23Flash_fwd_kernel_traitsILi32ELi64ELi256ELi4ELb0ELb0EN7cutlass10bfloat16_tE19Flash_kernel_traitsILi32ELi64ELi256ELi4ES3_EELb1ELb0ELb0ELb0ELb0ELb1ELb0ELb1EEEvNS_16Flash_fwd_paramsE:
[----:B------:R-:W1:Y:S01]  /*0000*/  LDC R1, c[0x0][0x37c] ;  /* 0x0000df00ff017b82 */ /* 0x000e620000000800 */
[----:B------:R-:W2:Y:S07]  /*0010*/  S2R R9, SR_CTAID.Y ;  /* 0x0000000000097919 */ /* 0x000eae0000002600 */
[----:B------:R-:W3:Y:S01]  /*0020*/  LDC.64 R2, c[0x0][0x478] ;  /* 0x00011e00ff027b82 */ /* 0x000ee20000000a00 */
[----:B------:R-:W4:Y:S01]  /*0030*/  LDCU.64 UR8, c[0x0][0x460] ;  /* 0x00008c00ff0877ac */ /* 0x000f220008000a00 */
[----:B------:R-:W-:-:S02]  /*0040*/  IMAD.MOV.U32 R196, RZ, RZ, -0x1 ;  /* 0xffffffffffc47424 */ /* 0x000fc400078e00ff */
[----:B-1----:R-:W-:Y:S01]  /*0050*/  VIADD R1, R1, 0xffffffe8 ;  /* 0xffffffe801017836 */ /* 0x002fe20000000000 */
[----:B------:R-:W1:Y:S03]  /*0060*/  LDCU.64 UR4, c[0x0][0x470] ;  /* 0x00008e00ff0477ac */ /* 0x000e660008000a00 */
[----:B------:R-:W2:Y:S01]  /*0070*/  LDC.64 R4, c[0x0][0x460] ;  /* 0x00011800ff047b82 */ /* 0x000ea20000000a00 */
[----:B------:R-:W1:Y:S01]  /*0080*/  LDCU.64 UR6, c[0x0][0x358] ;  /* 0x00006b00ff0677ac */ /* 0x000e620008000a00 */
[----:B----4-:R-:W-:Y:S02]  /*0090*/  ISETP.NE.U32.AND P1, PT, RZ, UR8, PT ;  /* 0x00000008ff007c0c */ /* 0x010fe4000bf25070 */
[----:B------:R-:W-:Y:S02]  /*00a0*/  ISETP.NE.U32.AND P0, PT, RZ, UR8, PT ;  /* 0x00000008ff007c0c */ /* 0x000fe4000bf05070 */
[----:B------:R-:W-:-:S02]  /*00b0*/  ISETP.NE.AND.EX P2, PT, RZ, UR9, PT, P1 ;  /* 0x00000009ff007c0c */ /* 0x000fc4000bf45310 */
[----:B------:R-:W-:Y:S02]  /*00c0*/  ISETP.NE.AND.EX P3, PT, RZ, UR9, PT, P0 ;  /* 0x00000009ff007c0c */ /* 0x000fe4000bf65300 */
[----:B---3--:R-:W-:-:S04]  /*00d0*/  ISETP.NE.U32.AND P0, PT, R2, RZ, PT ;  /* 0x000000ff0200720c */ /* 0x008fc80003f05070 */
[----:B------:R-:W-:Y:S01]  /*00e0*/  ISETP.NE.AND.EX P1, PT, R3, RZ, PT, P0 ;  /* 0x000000ff0300720c */ /* 0x000fe20003f25300 */
[----:B--2---:R-:W-:Y:S01]  /*00f0*/  IMAD.WIDE.U32 R4, R9, 0x4, R4 ;  /* 0x0000000409047825 */ /* 0x004fe200078e0004 */
[----:B-1----:R-:W-:-:S03]  /*0100*/  ISETP.NE.U32.AND P0, PT, RZ, UR4, PT ;  /* 0x00000004ff007c0c */ /* 0x002fc6000bf05070 */
        /* <DEDUP_REMOVED lines=35> */
.L_x_781:
        /* <DEDUP_REMOVED lines=78> */
.L_x_784:
[----:B------:R-:W-:Y:S05]  /*0820*/  BSYNC.RECONVERGENT B0 ;  /* 0x0000000000007941 */ /* 0x000fea0003800200 */
.L_x_783:
        /* <DEDUP_REMOVED lines=14> */
.L_x_782:
        /* <DEDUP_REMOVED lines=10> */
.L_x_785:
        /* <DEDUP_REMOVED lines=104> */
.L_x_786:
        /* <DEDUP_REMOVED lines=15> */
.L_x_788:
[----:B------:R-:W2:Y:S01]  /*1120*/  LDC.64 R4, c[0x0][0x3b8] ;  /* 0x0000ee00ff047b82 */ /* 0x000ea20000000a00 */
[----:B-1----:R-:W-:-:S05]  /*1130*/  IADD3 R2, PT, PT, R0, R11, RZ ;  /* 0x0000000b00027210 */ /* 0x002fca0007ffe0ff */
[C---:B--2---:R-:W-:Y:S02]  /*1140*/  IMAD R17, R2.reuse, R5, RZ ;  /* 0x0000000502117224 */ /* 0x044fe400078e02ff */
[----:B------:R-:W-:-:S05]  /*1150*/  IMAD.WIDE.U32 R2, R2, R4, RZ ;  /* 0x0000000402027225 */ /* 0x000fca00078e00ff */
[----:B------:R-:W-:Y:S02]  /*1160*/  IADD3 R17, PT, PT, R3, R17, RZ ;  /* 0x0000001103117210 */ /* 0x000fe40007ffe0ff */
[----:B------:R-:W-:Y:S02]  /*1170*/  MOV R16, R2 ;  /* 0x0000000200107202 */ /* 0x000fe40000000f00 */
.L_x_789:
        /* <DEDUP_REMOVED lines=14> */
.L_x_790:
[----:B------:R-:W1:Y:S01]  /*1260*/  LDC.64 R2, c[0x0][0x3c0] ;  /* 0x0000f000ff027b82 */ /* 0x000e620000000a00 */
[----:B------:R-:W-:-:S05]  /*1270*/  IADD3 R0, PT, PT, R0, R11, RZ ;  /* 0x0000000b00007210 */ /* 0x000fca0007ffe0ff */
[C---:B-1----:R-:W-:Y:S02]  /*1280*/  IMAD R19, R0.reuse, R3, RZ ;  /* 0x0000000300137224 */ /* 0x042fe400078e02ff */
[----:B------:R-:W-:-:S05]  /*1290*/  IMAD.WIDE.U32 R10, R0, R2, RZ ;  /* 0x00000002000a7225 */ /* 0x000fca00078e00ff */
[----:B------:R-:W-:Y:S02]  /*12a0*/  IADD3 R19, PT, PT, R11, R19, RZ ;  /* 0x000000130b137210 */ /* 0x000fe40007ffe0ff */
[----:B------:R-:W-:-:S07]  /*12b0*/  MOV R18, R10 ;  /* 0x0000000a00127202 */ /* 0x000fce0000000f00 */
.L_x_791:
        /* <DEDUP_REMOVED lines=45> */
.L_x_787:
        /* <DEDUP_REMOVED lines=188> */
.L_x_830:
        /* <DEDUP_REMOVED lines=167> */
.L_x_794:
        /* <DEDUP_REMOVED lines=67> */
.L_x_798:
[----:B------:R-:W-:Y:S05]  /*2ff0*/  BSYNC.RECONVERGENT B0 ;  /* 0x0000000000007941 */ /* 0x000fea0003800200 */
.L_x_797:
        /* <DEDUP_REMOVED lines=50> */
.L_x_800:
[----:B------:R-:W-:Y:S05]  /*3320*/  BSYNC.RECONVERGENT B0 ;  /* 0x0000000000007941 */ /* 0x000fea0003800200 */
.L_x_799:
        /* <DEDUP_REMOVED lines=56> */
.L_x_802:
[----:B------:R-:W-:Y:S05]  /*36b0*/  BSYNC.RECONVERGENT B0 ;  /* 0x0000000000007941 */ /* 0x000fea0003800200 */
.L_x_801:
        /* <DEDUP_REMOVED lines=56> */
.L_x_804:
[----:B------:R-:W-:Y:S05]  /*3a40*/  BSYNC.RECONVERGENT B0 ;  /* 0x0000000000007941 */ /* 0x000fea0003800200 */
.L_x_803:
        /* <DEDUP_REMOVED lines=58> */
.L_x_806:
[----:B------:R-:W-:Y:S05]  /*3df0*/  BSYNC.RECONVERGENT B0 ;  /* 0x0000000000007941 */ /* 0x000fea0003800200 */
.L_x_805:
        /* <DEDUP_REMOVED lines=58> */
.L_x_808:
[----:B------:R-:W-:Y:S05]  /*41a0*/  BSYNC.RECONVERGENT B0 ;  /* 0x0000000000007941 */ /* 0x000fea0003800200 */
.L_x_807:
        /* <DEDUP_REMOVED lines=58> */
.L_x_810:
[----:B------:R-:W-:Y:S05]  /*4550*/  BSYNC.RECONVERGENT B0 ;  /* 0x0000000000007941 */ /* 0x000fea0003800200 */
.L_x_809:
        /* <DEDUP_REMOVED lines=58> */
.L_x_812:
[----:B------:R-:W-:Y:S05]  /*4900*/  BSYNC.RECONVERGENT B0 ;  /* 0x0000000000007941 */ /* 0x000fea0003800200 */
.L_x_811:
[----:B------:R-:W1:Y:S01]  /*4910*/  LDC R15, c[0x0][0x450] ;  /* 0x00011400ff0f7b82 */ /* 0x000e620000000800 */
[----:B------:R-:W-:Y:S05]  /*4920*/  IMAD.U32 R3, R36, -0x80, RZ ;  /* 0xffffff8024037824 */ /* 0x000fea00078e00ff */
[C---:B------:R-:W-:Y:S02]  /*4930*/  LEA R12, P1, R3.reuse, R12, 0x1 ;  /* 0x0000000c030c7211 */ /* 0x040fe400078208ff */
[C---:B------:R-:W-:Y:S02]  /*4940*/  LEA R52, P0, R3.reuse, R52, 0x1 ;  /* 0x0000003403347211 */ /* 0x040fe400078008ff */
[C---:B------:R-:W-:Y:S02]  /*4950*/  LEA.HI.X.SX32 R13, R3.reuse, R13, 0x1, P1 ;  /* 0x0000000d030d7211 */ /* 0x040fe400008f0eff */
[----:B------:R-:W-:Y:S01]  /*4960*/  LEA.HI.X.SX32 R53, R3, R53, 0x1, P0 ;  /* 0x0000003503357211 */ /* 0x000fe200000f0eff */
[----:B------:R-:W-:Y:S05]  /*4970*/  BRA `(.L_x_795) ;  /* 0x0000002c00ec7947 */ /* 0x000fea0003800000 */
.L_x_796:
        /* <DEDUP_REMOVED lines=99> */
.L_x_814:
[----:B------:R-:W-:Y:S05]  /*4fb0*/  BSYNC.RECONVERGENT B0 ;  /* 0x0000000000007941 */ /* 0x000fea0003800200 */
.L_x_813:
        /* <DEDUP_REMOVED lines=88> */
.L_x_816:
[----:B------:R-:W-:Y:S05]  /*5540*/  BSYNC.RECONVERGENT B0 ;  /* 0x0000000000007941 */ /* 0x000fea0003800200 */
.L_x_815:
        /* <DEDUP_REMOVED lines=92> */
.L_x_818:
[----:B------:R-:W-:Y:S05]  /*5b10*/  BSYNC.RECONVERGENT B0 ;  /* 0x0000000000007941 */ /* 0x000fea0003800200 */
.L_x_817:
        /* <DEDUP_REMOVED lines=92> */
.L_x_820:
[----:B------:R-:W-:Y:S05]  /*60e0*/  BSYNC.RECONVERGENT B0 ;  /* 0x0000000000007941 */ /* 0x000fea0003800200 */
.L_x_819:
        /* <DEDUP_REMOVED lines=94> */
.L_x_822:
[----:B------:R-:W-:Y:S05]  /*66d0*/  BSYNC.RECONVERGENT B0 ;  /* 0x0000000000007941 */ /* 0x000fea0003800200 */
.L_x_821:
        /* <DEDUP_REMOVED lines=94> */
.L_x_824:
[----:B------:R-:W-:Y:S05]  /*6cc0*/  BSYNC.RECONVERGENT B0 ;  /* 0x0000000000007941 */ /* 0x000fea0003800200 */
.L_x_823:
        /* <DEDUP_REMOVED lines=94> */
.L_x_826:
[----:B------:R-:W-:Y:S05]  /*72b0*/  BSYNC.RECONVERGENT B0 ;  /* 0x0000000000007941 */ /* 0x000fea0003800200 */
.L_x_825:
        /* <DEDUP_REMOVED lines=96> */
.L_x_828:
[----:B------:R-:W-:Y:S05]  /*78c0*/  BSYNC.RECONVERGENT B0 ;  /* 0x0000000000007941 */ /* 0x000fea0003800200 */
.L_x_827:
[----:B------:R-:W1:Y:S01]  /*78d0*/  LDC R15, c[0x0][0x450] ;  /* 0x00011400ff0f7b82 */ /* 0x000e620000000800 */
[----:B--2---:R-:W-:Y:S05]  /*78e0*/  IMAD.U32 R119, R119, -0x80, RZ ;  /* 0xffffff8077777824 */ /* 0x004fea00078e00ff */
[C---:B------:R-:W-:Y:S02]  /*78f0*/  LEA R86, P1, R119.reuse, R86, 0x1 ;  /* 0x0000005677567211 */ /* 0x040fe400078208ff */
[C---:B------:R-:W-:Y:S02]  /*7900*/  LEA R84, P0, R119.reuse, R84, 0x1 ;  /* 0x0000005477547211 */ /* 0x040fe400078008ff */
[C---:B------:R-:W-:Y:S02]  /*7910*/  LEA.HI.X.SX32 R87, R119.reuse, R87, 0x1, P1 ;  /* 0x0000005777577211 */ /* 0x040fe400008f0eff */
[----:B------:R-:W-:Y:S09]  /*7920*/  LEA.HI.X.SX32 R85, R119, R85, 0x1, P0 ;  /* 0x0000005577557211 */ /* 0x000ff200000f0eff */
.L_x_795:
[----:B------:R-:W-:Y:S05]  /*7930*/  BSYNC.RECONVERGENT B1 ;  /* 0x0000000000017941 */ /* 0x000fea0003800200 */
.L_x_793:
        /* <DEDUP_REMOVED lines=91> */
.L_x_829:
[----:B------:R-:W-:Y:S02]  /*7ef0*/  ISETP.NE.AND P2, PT, R117, RZ, PT ;  /* 0x000000ff7500720c */ /* 0x000fe40003f45270 */
[----:B------:R-:W-:Y:S02]  /*7f00*/  IADD3 R82, P1, PT, R82, R89, RZ ;  /* 0x0000005952527210 */ /* 0x000fe40007f3e0ff */
[----:B------:R-:W-:Y:S03]  /*7f10*/  IADD3 R10, P0, PT, R10, R91, RZ ;  /* 0x0000005b0a0a7210 */ /* 0x000fe60007f1e0ff */
[----:B------:R-:W-:Y:S02]  /*7f20*/  IMAD.X R83, R83, 0x1, R88, P1 ;  /* 0x0000000153537824 */ /* 0x000fe400008e0658 */
[----:B------:R-:W-:Y:S04]  /*7f30*/  IMAD.X R9, R9, 0x1, R90, P0 ;  /* 0x0000000109097824 */ /* 0x000fe800000e065a */
[----:B------:R-:W-:Y:S05]  /*7f40*/  @P2 BRA `(.L_x_830) ;  /* 0xffffffa000802947 */ /* 0x000fea000383ffff */
.L_x_792:
        /* <DEDUP_REMOVED lines=31> */
.L_x_835:
[----:B------:R2:W-:Y:S02]  /*8140*/  STS.128 [R209], RZ ;  /* 0x000000ffd1007388 */ /* 0x0005e40000000c00 */
.L_x_834:
[----:B------:R-:W-:Y:S05]  /*8150*/  BSYNC.RECONVERGENT B0 ;  /* 0x0000000000007941 */ /* 0x000fea0003800200 */
.L_x_833:
        /* <DEDUP_REMOVED lines=14> */
.L_x_832:
        /* <DEDUP_REMOVED lines=76> */
.L_x_842:
[----:B------:R-:W-:Y:S05]  /*8700*/  BSYNC.RECONVERGENT B0 ;  /* 0x0000000000007941 */ /* 0x000fea0003800200 */
.L_x_841:
[----:B-----5:R2:W-:Y:S01]  /*8710*/  STS.128 [R209], R8 ;  /* 0x00000008d1007388 */ /* 0x0205e20000000c00 */
[----:B------:R-:W-:Y:S05]  /*8720*/  BRA `(.L_x_839) ;  /* 0x0000000000047947 */ /* 0x000fea0003800000 */
.L_x_840:
[----:B------:R1:W-:Y:S02]  /*8730*/  STS.128 [R209], RZ ;  /* 0x000000ffd1007388 */ /* 0x0003e40000000c00 */
.L_x_839:
[----:B------:R-:W-:Y:S05]  /*8740*/  BSYNC.RECONVERGENT B1 ;  /* 0x0000000000017941 */ /* 0x000fea0003800200 */
.L_x_838:
        /* <DEDUP_REMOVED lines=62> */
.L_x_844:
[----:B------:R-:W-:Y:S05]  /*8b30*/  BSYNC.RECONVERGENT B0 ;  /* 0x0000000000007941 */ /* 0x000fea0003800200 */
.L_x_843:
[----:B-----5:R4:W-:Y:S01]  /*8b40*/  STS.128 [R209+0x800], R8 ;  /* 0x00080008d1007388 */ /* 0x0209e20000000c00 */
[----:B------:R-:W-:Y:S05]  /*8b50*/  BRA `(.L_x_836) ;  /* 0x0000000c00087947 */ /* 0x000fea0003800000 */
.L_x_837:
        /* <DEDUP_REMOVED lines=96> */
.L_x_849:
[----:B------:R-:W-:Y:S05]  /*9160*/  BSYNC.RECONVERGENT B0 ;  /* 0x0000000000007941 */ /* 0x000fea0003800200 */
.L_x_848:
[----:B-----5:R2:W-:Y:S01]  /*9170*/  STS.128 [R209], R16 ;  /* 0x00000010d1007388 */ /* 0x0205e20000000c00 */
[----:B------:R-:W-:Y:S05]  /*9180*/  BRA `(.L_x_846) ;  /* 0x0000000000047947 */ /* 0x000fea0003800000 */
.L_x_847:
[----:B------:R3:W-:Y:S02]  /*9190*/  STS.128 [R209], RZ ;  /* 0x000000ffd1007388 */ /* 0x0007e40000000c00 */
.L_x_846:
[----:B------:R-:W-:Y:S05]  /*91a0*/  BSYNC.RECONVERGENT B1 ;  /* 0x0000000000017941 */ /* 0x000fea0003800200 */
.L_x_845:
        /* <DEDUP_REMOVED lines=91> */
.L_x_851:
[----:B------:R-:W-:Y:S05]  /*9760*/  BSYNC.RECONVERGENT B0 ;  /* 0x0000000000007941 */ /* 0x000fea0003800200 */
.L_x_850:
[----:B-----5:R1:W-:Y:S02]  /*9770*/  STS.128 [R209+0x800], R4 ;  /* 0x00080004d1007388 */ /* 0x0203e40000000c00 */
.L_x_836:
[----:B------:R-:W-:Y:S05]  /*9780*/  BSYNC.RECONVERGENT B2 ;  /* 0x0000000000027941 */ /* 0x000fea0003800200 */
.L_x_831:
        /* <DEDUP_REMOVED lines=13> */
.L_x_854:
[----:B------:R1:W-:Y:S02]  /*9860*/  STS.128 [R209+0x1000], RZ ;  /* 0x001000ffd1007388 */ /* 0x0003e40000000c00 */
.L_x_853:
[----:B------:R-:W-:Y:S05]  /*9870*/  BSYNC.RECONVERGENT B0 ;  /* 0x0000000000007941 */ /* 0x000fea0003800200 */
.L_x_852:
        /* <DEDUP_REMOVED lines=13> */
.L_x_857:
[----:B------:R1:W-:Y:S02]  /*9950*/  STS.128 [R209+0x1800], RZ ;  /* 0x001800ffd1007388 */ /* 0x0003e40000000c00 */
.L_x_856:
[----:B------:R-:W-:Y:S05]  /*9960*/  BSYNC.RECONVERGENT B0 ;  /* 0x0000000000007941 */ /* 0x000fea0003800200 */
.L_x_855:
        /* <DEDUP_REMOVED lines=15> */
.L_x_860:
[----:B------:R1:W-:Y:S02]  /*9a60*/  STS.128 [R209+0x2000], RZ ;  /* 0x002000ffd1007388 */ /* 0x0003e40000000c00 */
.L_x_859:
[----:B------:R-:W-:Y:S05]  /*9a70*/  BSYNC.RECONVERGENT B0 ;  /* 0x0000000000007941 */ /* 0x000fea0003800200 */
.L_x_858:
        /* <DEDUP_REMOVED lines=15> */
.L_x_863:
[----:B------:R2:W-:Y:S02]  /*9b70*/  STS.128 [R209+0x2800], RZ ;  /* 0x002800ffd1007388 */ /* 0x0005e40000000c00 */
.L_x_862:
[----:B------:R-:W-:Y:S05]  /*9b80*/  BSYNC.RECONVERGENT B0 ;  /* 0x0000000000007941 */ /* 0x000fea0003800200 */
.L_x_861:
        /* <DEDUP_REMOVED lines=18> */
.L_x_866:
[----:B------:R1:W-:Y:S02]  /*9cb0*/  STS.128 [R209+0x3000], RZ ;  /* 0x003000ffd1007388 */ /* 0x0003e40000000c00 */
.L_x_865:
[----:B------:R-:W-:Y:S05]  /*9cc0*/  BSYNC.RECONVERGENT B0 ;  /* 0x0000000000007941 */ /* 0x000fea0003800200 */
.L_x_864:
        /* <DEDUP_REMOVED lines=15> */
.L_x_869:
[----:B------:R4:W-:Y:S02]  /*9dc0*/  STS.128 [R209+0x3800], RZ ;  /* 0x003800ffd1007388 */ /* 0x0009e40000000c00 */
.L_x_868:
[----:B------:R-:W-:Y:S05]  /*9dd0*/  BSYNC.RECONVERGENT B0 ;  /* 0x0000000000007941 */ /* 0x000fea0003800200 */
.L_x_867:
        /* <DEDUP_REMOVED lines=18> */
.L_x_872:
[----:B------:R1:W-:Y:S02]  /*9f00*/  STS.128 [R209+0x4000], RZ ;  /* 0x004000ffd1007388 */ /* 0x0003e40000000c00 */
.L_x_871:
[----:B------:R-:W-:Y:S05]  /*9f10*/  BSYNC.RECONVERGENT B0 ;  /* 0x0000000000007941 */ /* 0x000fea0003800200 */
.L_x_870:
        /* <DEDUP_REMOVED lines=16> */
.L_x_875:
[----:B------:R1:W-:Y:S02]  /*a020*/  STS.128 [R209+0x4800], RZ ;  /* 0x004800ffd1007388 */ /* 0x0003e40000000c00 */
.L_x_874:
[----:B------:R-:W-:Y:S05]  /*a030*/  BSYNC.RECONVERGENT B0 ;  /* 0x0000000000007941 */ /* 0x000fea0003800200 */
.L_x_873:
        /* <DEDUP_REMOVED lines=13> */
.L_x_878:
[----:B------:R1:W-:Y:S01]  /*a110*/  STS.128 [R209+0x5000], RZ ;  /* 0x005000ffd1007388 */ /* 0x0003e20000000c00 */
[----:B------:R-:W-:Y:S05]  /*a120*/  BRA `(.L_x_879) ;  /* 0x0000000000047947 */ /* 0x000fea0003800000 */
.L_x_877:
[----:B------:R1:W-:Y:S02]  /*a130*/  STS.128 [R209+0x5000], RZ ;  /* 0x005000ffd1007388 */ /* 0x0003e40000000c00 */
.L_x_879:
[----:B------:R-:W-:Y:S05]  /*a140*/  BSYNC.RECONVERGENT B0 ;  /* 0x0000000000007941 */ /* 0x000fea0003800200 */
.L_x_876:
        /* <DEDUP_REMOVED lines=14> */
.L_x_882:
[----:B------:R2:W-:Y:S02]  /*a230*/  STS.128 [R209+0x5800], RZ ;  /* 0x005800ffd1007388 */ /* 0x0005e40000000c00 */
.L_x_881:
[----:B------:R-:W-:Y:S05]  /*a240*/  BSYNC.RECONVERGENT B0 ;  /* 0x0000000000007941 */ /* 0x000fea0003800200 */
.L_x_880:
        /* <DEDUP_REMOVED lines=15> */
.L_x_885:
[----:B------:R2:W-:Y:S02]  /*a340*/  STS.128 [R209+0x6000], RZ ;  /* 0x006000ffd1007388 */ /* 0x0005e40000000c00 */
.L_x_884:
[----:B------:R-:W-:Y:S05]  /*a350*/  BSYNC.RECONVERGENT B0 ;  /* 0x0000000000007941 */ /* 0x000fea0003800200 */
.L_x_883:
        /* <DEDUP_REMOVED lines=15> */
.L_x_888:
[----:B------:R2:W-:Y:S02]  /*a450*/  STS.128 [R209+0x6800], RZ ;  /* 0x006800ffd1007388 */ /* 0x0005e40000000c00 */
.L_x_887:
[----:B------:R-:W-:Y:S05]  /*a460*/  BSYNC.RECONVERGENT B0 ;  /* 0x0000000000007941 */ /* 0x000fea0003800200 */
.L_x_886:
        /* <DEDUP_REMOVED lines=18> */
.L_x_891:
[----:B------:R2:W-:Y:S02]  /*a590*/  STS.128 [R209+0x7000], RZ ;  /* 0x007000ffd1007388 */ /* 0x0005e40000000c00 */
.L_x_890:
[----:B------:R-:W-:Y:S05]  /*a5a0*/  BSYNC.RECONVERGENT B0 ;  /* 0x0000000000007941 */ /* 0x000fea0003800200 */
.L_x_889:
        /* <DEDUP_REMOVED lines=15> */
.L_x_894:
[----:B------:R2:W-:Y:S02]  /*a6a0*/  STS.128 [R209+0x7800], RZ ;  /* 0x007800ffd1007388 */ /* 0x0005e40000000c00 */
.L_x_893:
[----:B------:R-:W-:Y:S05]  /*a6b0*/  BSYNC.RECONVERGENT B0 ;  /* 0x0000000000007941 */ /* 0x000fea0003800200 */
.L_x_892:
        /* <DEDUP_REMOVED lines=18> */
.L_x_897:
[----:B------:R2:W-:Y:S02]  /*a7e0*/  STS.128 [R209+0x8000], RZ ;  /* 0x008000ffd1007388 */ /* 0x0005e40000000c00 */
.L_x_896:
[----:B------:R-:W-:Y:S05]  /*a7f0*/  BSYNC.RECONVERGENT B0 ;  /* 0x0000000000007941 */ /* 0x000fea0003800200 */
.L_x_895:
        /* <DEDUP_REMOVED lines=16> */
.L_x_900:
[----:B------:R2:W-:Y:S02]  /*a900*/  STS.128 [R209+0x8800], RZ ;  /* 0x008800ffd1007388 */ /* 0x0005e40000000c00 */
.L_x_899:
[----:B------:R-:W-:Y:S05]  /*a910*/  BSYNC.RECONVERGENT B0 ;  /* 0x0000000000007941 */ /* 0x000fea0003800200 */
.L_x_898:
[----:B------:R-:W3:Y:S01]  /*a920*/  S2R R150, SR_TID.X ;  /* 0x0000000000967919 */ /* 0x000ee20000002100 */
[----:B------:R-:W-:Y:S01]  /*a930*/  MOV R45, 0x20 ;  /* 0x00000020002d7802 */ /* 0x000fe20000000f00 */
[----:B------:R-:W4:Y:S01]  /*a940*/  LDCU.64 UR10, c[0x0][0x508] ;  /* 0x0000a100ff0a77ac */ /* 0x000f220008000a00 */
[----:B------:R-:W0:Y:S01]  /*a950*/  LDGDEPBAR ;  /* 0x00000000000079af */ /* 0x000e220000000000 */
[C---:B---3--:R-:W-:Y:S02]  /*a960*/  SHF.L.U32 R2, R150.reuse, 0x5, RZ ;  /* 0x0000000596027819 */ /* 0x048fe400000006ff */
[C---:B------:R-:W-:Y:S02]  /*a970*/  SHF.L.U32 R5, R150.reuse, 0x4, RZ ;  /* 0x0000000496057819 */ /* 0x040fe400000006ff */
[----:B--2---:R-:W-:Y:S02]  /*a980*/  LOP3.LUT R7, R150, 0x8, RZ, 0xc0, !PT ;  /* 0x0000000896077812 */ /* 0x004fe400078ec0ff */
[----:B------:R-:W-:-:S02]  /*a990*/  SHF.R.U32.HI R63, RZ, 0x1, R150 ;  /* 0x00000001ff3f7819 */ /* 0x000fc40000011696 */
[----:B------:R-:W-:Y:S02]  /*a9a0*/  LOP3.LUT R0, R2, 0x120, RZ, 0xc0, !PT ;  /* 0x0000012002007812 */ /* 0x000fe400078ec0ff */
[----:B------:R-:W-:Y:S02]  /*a9b0*/  LOP3.LUT R3, R5, 0x100, RZ, 0xc0, !PT ;  /* 0x0000010005037812 */ /* 0x000fe400078ec0ff */
[C---:B------:R-:W-:Y:S02]  /*a9c0*/  LOP3.LUT R154, R60.reuse, R7, RZ, 0x3c, !PT ;  /* 0x000000073c9a7212 */ /* 0x040fe400078e3cff */
[----:B------:R-:W-:Y:S02]  /*a9d0*/  LOP3.LUT R37, R60, 0x8, R63, 0x78, !PT ;  /* 0x000000083c257812 */ /* 0x000fe400078e783f */
[----:B------:R-:W-:Y:S02]  /*a9e0*/  LOP3.LUT R4, R0, 0x3e00, R5, 0xf8, !PT ;  /* 0x00003e0000047812 */ /* 0x000fe400078ef805 */
[----:B------:R-:W-:-:S02]  /*a9f0*/  LOP3.LUT R3, R3, 0x20, R2, 0xf8, !PT ;  /* 0x0000002003037812 */ /* 0x000fc400078ef802 */
[----:B------:R-:W-:Y:S02]  /*aa00*/  IADD3 R155, PT, PT, R4, R37, RZ ;  /* 0x00000025049b7210 */ /* 0x000fe40007ffe0ff */
[----:B------:R-:W-:Y:S02]  /*aa10*/  IADD3 R154, PT, PT, R154, R3, RZ ;  /* 0x000000039a9a7210 */ /* 0x000fe40007ffe0ff */
[----:B------:R-:W-:Y:S02]  /*aa20*/  LEA R155, R155, UR4, 0x1 ;  /* 0x000000049b9b7c11 */ /* 0x000fe4000f8e08ff */
[----:B------:R-:W-:Y:S02]  /*aa30*/  LEA R154, R154, UR4, 0x1 ;  /* 0x000000049a9a7c11 */ /* 0x000fe4000f8e08ff */
[----:B------:R-:W-:Y:S01]  /*aa40*/  LOP3.LUT P0, RZ, R150, 0x4, RZ, 0xc0, !PT ;  /* 0x0000000496ff7812 */ /* 0x000fe2000780c0ff */
[----:B------:R-:W-:Y:S01]  /*aa50*/  LDSM.16.M88.4 R24, [R155] ;  /* 0x000000009b18783b */ /* 0x000fe20000000200 */
[----:B------:R-:W-:-:S02]  /*aa60*/  LOP3.LUT R63, R63, 0x1f0, RZ, 0xc0, !PT ;  /* 0x000001f03f3f7812 */ /* 0x000fc400078ec0ff */
[----:B------:R-:W-:Y:S01]  /*aa70*/  SEL R45, R45, 0xffffffe0, !P0 ;  /* 0xffffffe02d2d7807 */ /* 0x000fe20004000000 */
[----:B------:R-:W2:Y:S01]  /*aa80*/  LDSM.16.M88.4 R8, [R154+0x1000] ;  /* 0x001000009a08783b */ /* 0x000ea20000000200 */
[----:B------:R-:W-:Y:S02]  /*aa90*/  ISETP.NE.AND P0, PT, R54, 0x1, PT ;  /* 0x000000013600780c */ /* 0x000fe40003f05270 */
[----:B------:R-:W-:Y:S01]  /*aaa0*/  IADD3 R3, PT, PT, R155, R45, RZ ;  /* 0x0000002d9b037210 */ /* 0x000fe20007ffe0ff */
[----:B------:R-:W-:Y:S01]  /*aab0*/  LDSM.16.M88.4 R4, [R154+0x1400] ;  /* 0x001400009a04783b */ /* 0x000fe20000000200 */
[----:B------:R-:W-:-:S03]  /*aac0*/  IADD3 R45, PT, PT, R45, R154, RZ ;  /* 0x0000009a2d2d7210 */ /* 0x000fc60007ffe0ff */
[----:B------:R-:W-:Y:S04]  /*aad0*/  LDSM.16.M88.4 R16, [R3] ;  /* 0x000000000310783b */ /* 0x000fe80000000200 */
[----:B-----5:R-:W3:Y:S04]  /*aae0*/  LDSM.16.M88.4 R12, [R45+0x1000] ;  /* 0x001000002d0c783b */ /* 0x020ee80000000200 */
[----:B------:R-:W1:Y:S04]  /*aaf0*/  LDSM.16.M88.4 R20, [R45+0x1400] ;  /* 0x001400002d14783b */ /* 0x000e680000000200 */
[----:B------:R-:W1:Y:S04]  /*ab00*/  LDSM.16.M88.4 R28, [R154+0x1800] ;  /* 0x001800009a1c783b */ /* 0x000e680000000200 */
[----:B------:R-:W1:Y:S01]  /*ab10*/  LDSM.16.M88.4 R40, [R45+0x1800] ;  /* 0x001800002d28783b */ /* 0x000e620000000200 */
[C---:B--2---:R-:W-:Y:S08]  /*ab20*/  HMMA.16816.F32.BF16 R32, R24.reuse, R8, RZ ;  /* 0x000000081820723c */ /* 0x044ff000000418ff */
[----:B------:R-:W-:-:S12]  /*ab30*/  HMMA.16816.F32.BF16 R8, R24, R10, RZ ;  /* 0x0000000a1808723c */ /* 0x000fd800000418ff */
[C---:B---3--:R-:W-:Y:S08]  /*ab40*/  HMMA.16816.F32.BF16 R32, R16.reuse, R12, R32 ;  /* 0x0000000c1020723c */ /* 0x048ff00000041820 */
[----:B------:R-:W-:Y:S08]  /*ab50*/  HMMA.16816.F32.BF16 R8, R16, R14, R8 ;  /* 0x0000000e1008723c */ /* 0x000ff00000041808 */
[C---:B------:R-:W-:Y:S03]  /*ab60*/  HMMA.16816.F32.BF16 R12, R24.reuse, R4, RZ ;  /* 0x00000004180c723c */ /* 0x040fe600000418ff */
[----:B----4-:R-:W-:Y:S01]  /*ab70*/  FMUL.FTZ R32, R32, UR11 ;  /* 0x0000000b20207c20 */ /* 0x010fe20008410000 */
        /* <DEDUP_REMOVED lines=9> */
[----:B------:R3:W4:Y:S05]  /*ac10*/  MUFU.TANH R68, R8 ;  /* 0x0000000800447308 */ /* 0x00072a0000002400 */
[C---:B-1----:R-:W-:Y:S03]  /*ac20*/  HMMA.16816.F32.BF16 R12, R16.reuse, R20, R12 ;  /* 0x00000014100c723c */ /* 0x042fe6000004180c */
[----:B------:R-:W1:Y:S05]  /*ac30*/  MUFU.TANH R71, R33 ;  /* 0x0000002100477308 */ /* 0x000e6a0000002400 */
[----:B------:R-:W-:Y:S03]  /*ac40*/  HMMA.16816.F32.BF16 R4, R16, R22, R4 ;  /* 0x000000161004723c */ /* 0x000fe60000041804 */
[----:B------:R-:W1:Y:S01]  /*ac50*/  MUFU.TANH R70, R34 ;  /* 0x0000002200467308 */ /* 0x000e620000002400 */
[----:B---3--:R-:W3:Y:S04]  /*ac60*/  LDSM.16.M88.4 R8, [R154+0x1c00] ;  /* 0x001c00009a08783b */ /* 0x008ee80000000200 */
        /* <DEDUP_REMOVED lines=12> */
[C---:B------:R-:W-:Y:S01]  /*ad30*/  HMMA.16816.F32.BF16 R20, R16.reuse, R40, R20 ;  /* 0x000000281014723c */ /* 0x040fe20000041814 */
[----:B--2---:R-:W2:Y:S01]  /*ad40*/  LDSM.16.M88.4 R32, [R45+0x1c00] ;  /* 0x001c00002d20783b */ /* 0x004ea20000000200 */
        /* <DEDUP_REMOVED lines=14> */
[C---:B---3--:R-:W-:Y:S07]  /*ae30*/  HMMA.16816.F32.BF16 R12, R24.reuse, R8, RZ ;  /* 0x00000008180c723c */ /* 0x048fee00000418ff */
[----:B------:R3:W1:Y:S01]  /*ae40*/  MUFU.TANH R53, R6 ;  /* 0x0000000600357308 */ /* 0x0006620000002400 */
[----:B------:R-:W-:Y:S07]  /*ae50*/  HMMA.16816.F32.BF16 R8, R24, R10, RZ ;  /* 0x0000000a1808723c */ /* 0x000fee00000418ff */
[----:B------:R-:W1:Y:S05]  /*ae60*/  MUFU.TANH R51, R20 ;  /* 0x0000001400337308 */ /* 0x000e6a0000002400 */
[C---:B--2---:R-:W-:Y:S03]  /*ae70*/  HMMA.16816.F32.BF16 R12, R16.reuse, R32, R12 ;  /* 0x00000020100c723c */ /* 0x044fe6000004180c */
[----:B------:R-:W2:Y:S01]  /*ae80*/  MUFU.TANH R50, R21 ;  /* 0x0000001500327308 */ /* 0x000ea20000002400 */
[----:B---3--:R-:W3:Y:S04]  /*ae90*/  LDSM.16.M88.4 R4, [R154+0x2000] ;  /* 0x002000009a04783b */ /* 0x008ee80000000200 */
        /* <DEDUP_REMOVED lines=10> */
[----:B----4-:R-:W4:Y:S01]  /*af40*/  LDSM.16.M88.4 R20, [R45+0x2000] ;  /* 0x002000002d14783b */ /* 0x010f220000000200 */
[----:B------:R-:W-:Y:S01]  /*af50*/  FMUL.FTZ R2, R9, UR11 ;  /* 0x0000000b09027c20 */ /* 0x000fe20008410000 */
[----:B------:R-:W-:Y:S01]  /*af60*/  FMUL.FTZ R73, R10, UR11 ;  /* 0x0000000b0a497c20 */ /* 0x000fe20008410000 */
[----:B------:R-:W-:-:S03]  /*af70*/  FMUL.FTZ R74, R11, UR11 ;  /* 0x0000000b0b4a7c20 */ /* 0x000fc60008410000 */
[----:B------:R-:W1:Y:S08]  /*af80*/  MUFU.TANH R41, R12 ;  /* 0x0000000c00297308 */ /* 0x000e700000002400 */
[----:B------:R2:W1:Y:S01]  /*af90*/  MUFU.TANH R40, R13 ;  /* 0x0000000d00287308 */ /* 0x0004620000002400 */
[C---:B---3--:R-:W-:Y:S07]  /*afa0*/  HMMA.16816.F32.BF16 R28, R24.reuse, R4, RZ ;  /* 0x00000004181c723c */ /* 0x048fee00000418ff */
[----:B------:R3:W1:Y:S01]  /*afb0*/  MUFU.TANH R36, R8 ;  /* 0x0000000800247308 */ /* 0x0006620000002400 */
[----:B------:R-:W-:Y:S07]  /*afc0*/  HMMA.16816.F32.BF16 R4, R24, R6, RZ ;  /* 0x000000061804723c */ /* 0x000fee00000418ff */
[----:B------:R-:W1:Y:S01]  /*afd0*/  MUFU.TANH R67, R67 ;  /* 0x0000004300437308 */ /* 0x000e620000002400 */
[----:B--2---:R-:W2:Y:S07]  /*afe0*/  LDSM.16.M88.4 R12, [R45+0x2400] ;  /* 0x002400002d0c783b */ /* 0x004eae0000000200 */
[----:B------:R-:W1:Y:S01]  /*aff0*/  MUFU.TANH R66, R66 ;  /* 0x0000004200427308 */ /* 0x000e620000002400 */
[----:B----4-:R-:W-:Y:S07]  /*b000*/  HMMA.16816.F32.BF16 R28, R16, R20, R28 ;  /* 0x00000014101c723c */ /* 0x010fee000004181c */
[----:B------:R-:W4:Y:S01]  /*b010*/  MUFU.TANH R65, R65 ;  /* 0x0000004100417308 */ /* 0x000f220000002400 */
[----:B---3--:R-:W-:Y:S07]  /*b020*/  HMMA.16816.F32.BF16 R8, R24, R32, RZ ;  /* 0x000000201808723c */ /* 0x008fee00000418ff */
[----:B------:R-:W3:Y:S01]  /*b030*/  MUFU.TANH R52, R52 ;  /* 0x0000003400347308 */ /* 0x000ee20000002400 */
[----:B------:R-:W-:Y:S01]  /*b040*/  HMMA.16816.F32.BF16 R4, R16, R22, R4 ;  /* 0x000000161004723c */ /* 0x000fe20000041804 */
[----:B------:R-:W1:Y:S02]  /*b050*/  LDSM.16.M88.4 R20, [R154+0x2800] ;  /* 0x002800009a14783b */ /* 0x000e640000000200 */
[----:B------:R-:W-:Y:S01]  /*b060*/  FMUL.FTZ R28, R28, UR11 ;  /* 0x0000000b1c1c7c20 */ /* 0x000fe20008410000 */
[----:B------:R-:W-:Y:S01]  /*b070*/  FMUL.FTZ R76, R29, UR11 ;  /* 0x0000000b1d4c7c20 */ /* 0x000fe20008410000 */
[----:B------:R-:W-:Y:S01]  /*b080*/  FMUL.FTZ R77, R30, UR11 ;  /* 0x0000000b1e4d7c20 */ /* 0x000fe20008410000 */
[----:B------:R-:W-:Y:S01]  /*b090*/  FMUL.FTZ R78, R31, UR11 ;  /* 0x0000000b1f4e7c20 */ /* 0x000fe20008410000 */
[----:B------:R4:W1:Y:S01]  /*b0a0*/  MUFU.TANH R75, R28 ;  /* 0x0000001c004b7308 */ /* 0x0008620000002400 */
[----:B------:R-:W-:Y:S07]  /*b0b0*/  HMMA.16816.F32.BF16 R32, R24, R34, RZ ;  /* 0x000000221820723c */ /* 0x000fee00000418ff */
[----:B------:R-:W1:Y:S01]  /*b0c0*/  MUFU.TANH R48, R48 ;  /* 0x0000003000307308 */ /* 0x000e620000002400 */
[C---:B--2---:R-:W-:Y:S03]  /*b0d0*/  HMMA.16816.F32.BF16 R8, R16.reuse, R12, R8 ;  /* 0x0000000c1008723c */ /* 0x044fe60000041808 */
[----:B------:R-:W-:Y:S01]  /*b0e0*/  FMUL.FTZ R79, R4, UR11 ;  /* 0x0000000b044f7c20 */ /* 0x000fe20008410000 */
[----:B------:R-:W-:Y:S01]  /*b0f0*/  FMUL.FTZ R80, R5, UR11 ;  /* 0x0000000b05507c20 */ /* 0x000fe20008410000 */
[----:B------:R-:W-:Y:S01]  /*b100*/  FMUL.FTZ R81, R6, UR11 ;  /* 0x0000000b06517c20 */ /* 0x000fe20008410000 */
[----:B------:R-:W-:Y:S01]  /*b110*/  FMUL.FTZ R82, R7, UR11 ;  /* 0x0000000b07527c20 */ /* 0x000fe20008410000 */
[----:B------:R-:W2:Y:S01]  /*b120*/  MUFU.TANH R43, R43 ;  /* 0x0000002b002b7308 */ /* 0x000ea20000002400 */
[----:B----4-:R-:W4:Y:S04]  /*b130*/  LDSM.16.M88.4 R28, [R45+0x2800] ;  /* 0x002800002d1c783b */ /* 0x010f280000000200 */
[----:B------:R-:W-:Y:S01]  /*b140*/  HMMA.16816.F32.BF16 R32, R16, R14, R32 ;  /* 0x0000000e1020723c */ /* 0x000fe20000041820 */
[----:B------:R-:W3:Y:S02]  /*b150*/  LDSM.16.M88.4 R12, [R154+0x2c00] ;  /* 0x002c00009a0c783b */ /* 0x000ee40000000200 */
[----:B------:R-:W2:Y:S04]  /*b160*/  MUFU.TANH R42, R42 ;  /* 0x0000002a002a7308 */ /* 0x000ea80000002400 */
[----:B------:R-:W-:Y:S01]  /*b170*/  FMUL.FTZ R8, R8, UR11 ;  /* 0x0000000b08087c20 */ /* 0x000fe20008410000 */
[----:B------:R-:W-:Y:S01]  /*b180*/  FMUL.FTZ R9, R9, UR11 ;  /* 0x0000000b09097c20 */ /* 0x000fe20008410000 */
[----:B------:R-:W-:Y:S01]  /*b190*/  FMUL.FTZ R10, R10, UR11 ;  /* 0x0000000b0a0a7c20 */ /* 0x000fe20008410000 */
[----:B------:R-:W-:Y:S01]  /*b1a0*/  FMUL.FTZ R86, R11, UR11 ;  /* 0x0000000b0b567c20 */ /* 0x000fe20008410000 */
[----:B------:R-:W2:Y:S01]  /*b1b0*/  MUFU.TANH R83, R8 ;  /* 0x0000000800537308 */ /* 0x000ea20000002400 */
[C---:B-1----:R-:W-:Y:S07]  /*b1c0*/  HMMA.16816.F32.BF16 R4, R24.reuse, R20, RZ ;  /* 0x000000141804723c */ /* 0x042fee00000418ff */
        /* <DEDUP_REMOVED lines=10> */
[----:B--2---:R-:W2:Y:S01]  /*b270*/  LDSM.16.M88.4 R8, [R45+0x2c00] ;  /* 0x002c00002d08783b */ /* 0x004ea20000000200 */
[----:B------:R-:W-:Y:S06]  /*b280*/  HMMA.16816.F32.BF16 R20, R16, R30, R20 ;  /* 0x0000001e1014723c */ /* 0x000fec0000041814 */
[----:B------:R-:W1:Y:S02]  /*b290*/  MUFU.TANH R39, R39 ;  /* 0x0000002700277308 */ /* 0x000e640000002400 */
[C---:B---3--:R-:W-:Y:S02]  /*b2a0*/  HMMA.16816.F32.BF16 R28, R24.reuse, R12, RZ ;  /* 0x0000000c181c723c */ /* 0x048fe400000418ff */
[----:B------:R-:W-:Y:S01]  /*b2b0*/  FMUL.FTZ R4, R4, UR11 ;  /* 0x0000000b04047c20 */ /* 0x000fe20008410000 */
[----:B------:R-:W-:Y:S01]  /*b2c0*/  FMUL.FTZ R5, R5, UR11 ;  /* 0x0000000b05057c20 */ /* 0x000fe20008410000 */
[----:B------:R-:W-:Y:S01]  /*b2d0*/  FMUL.FTZ R249, R6, UR11 ;  /* 0x0000000b06f97c20 */ /* 0x000fe20008410000 */
[----:B------:R-:W-:Y:S01]  /*b2e0*/  FMUL.FTZ R189, R7, UR11 ;  /* 0x0000000b07bd7c20 */ /* 0x000fe20008410000 */
[----:B------:R-:W3:Y:S01]  /*b2f0*/  MUFU.TANH R91, R4 ;  /* 0x00000004005b7308 */ /* 0x000ee20000002400 */
[----:B----4-:R-:W4:Y:S01]  /*b300*/  LDSM.16.M88.4 R32, [R154+0x3000] ;  /* 0x003000009a20783b */ /* 0x010f220000000200 */
[----:B------:R-:W-:Y:S03]  /*b310*/  HMMA.16816.F32.BF16 R12, R24, R14, RZ ;  /* 0x0000000e180c723c */ /* 0x000fe600000418ff */
[----:B------:R-:W-:Y:S01]  /*b320*/  FMUL.FTZ R20, R20, UR11 ;  /* 0x0000000b14147c20 */ /* 0x000fe20008410000 */
[----:B------:R-:W-:Y:S01]  /*b330*/  FMUL.FTZ R179, R21, UR11 ;  /* 0x0000000b15b37c20 */ /* 0x000fe20008410000 */
[----:B------:R-:W-:Y:S01]  /*b340*/  FMUL.FTZ R247, R22, UR11 ;  /* 0x0000000b16f77c20 */ /* 0x000fe20008410000 */
[----:B------:R1:W1:Y:S01]  /*b350*/  MUFU.TANH R92, R5 ;  /* 0x00000005005c7308 */ /* 0x0002620000002400 */
[----:B------:R-:W-:-:S07]  /*b360*/  FMUL.FTZ R195, R23, UR11 ;  /* 0x0000000b17c37c20 */ /* 0x000fce0008410000 */
[----:B------:R3:W3:Y:S08]  /*b370*/  MUFU.TANH R181, R20 ;  /* 0x0000001400b57308 */ /* 0x0006f00000002400 */
[----:B------:R-:W4:Y:S01]  /*b380*/  MUFU.TANH R38, R38 ;  /* 0x0000002600267308 */ /* 0x000f220000002400 */
[C---:B--2---:R-:W-:Y:S01]  /*b390*/  HMMA.16816.F32.BF16 R28, R16.reuse, R8, R28 ;  /* 0x00000008101c723c */ /* 0x044fe2000004181c */
[----:B-1----:R-:W1:Y:S06]  /*b3a0*/  LDSM.16.M88.4 R4, [R45+0x3000] ;  /* 0x003000002d04783b */ /* 0x002e6c0000000200 */
[----:B------:R-:W2:Y:S01]  /*b3b0*/  MUFU.TANH R2, R2 ;  /* 0x0000000200027308 */ /* 0x000ea20000002400 */
[----:B------:R-:W-:Y:S01]  /*b3c0*/  HMMA.16816.F32.BF16 R12, R16, R10, R12 ;  /* 0x0000000a100c723c */ /* 0x000fe2000004180c */
[----:B---3--:R-:W3:Y:S06]  /*b3d0*/  LDSM.16.M88.4 R20, [R154+0x3400] ;  /* 0x003400009a14783b */ /* 0x008eec0000000200 */
        /* <DEDUP_REMOVED lines=12> */
[----:B------:R-:W2:Y:S08]  /*b4a0*/  MUFU.TANH R74, R74 ;  /* 0x0000004a004a7308 */ /* 0x000eb00000002400 */
[----:B------:R-:W2:Y:S01]  /*b4b0*/  MUFU.TANH R76, R76 ;  /* 0x0000004c004c7308 */ /* 0x000ea20000002400 */
[----:B----4-:R-:W4:Y:S01]  /*b4c0*/  LDSM.16.M88.4 R28, [R45+0x3400] ;  /* 0x003400002d1c783b */ /* 0x010f220000000200 */
[----:B-1----:R-:W-:Y:S06]  /*b4d0*/  HMMA.16816.F32.BF16 R8, R16, R4, R8 ;  /* 0x000000041008723c */ /* 0x002fec0000041808 */
[----:B------:R-:W1:Y:S02]  /*b4e0*/  MUFU.TANH R77, R77 ;  /* 0x0000004d004d7308 */ /* 0x000e640000002400 */
[----:B---3--:R-:W-:Y:S06]  /*b4f0*/  HMMA.16816.F32.BF16 R12, R24, R20, RZ ;  /* 0x00000014180c723c */ /* 0x008fec00000418ff */
[----:B------:R-:W3:Y:S02]  /*b500*/  MUFU.TANH R78, R78 ;  /* 0x0000004e004e7308 */ /* 0x000ee40000002400 */
[----:B------:R-:W-:Y:S01]  /*b510*/  HMMA.16816.F32.BF16 R32, R16, R6, R32 ;  /* 0x000000061020723c */ /* 0x000fe20000041820 */
[----:B------:R-:W2:Y:S02]  /*b520*/  LDSM.16.M88.4 R4, [R154+0x3800] ;  /* 0x003800009a04783b */ /* 0x000ea40000000200 */
        /* <DEDUP_REMOVED lines=16> */
[----:B--2---:R-:W-:Y:S01]  /*b630*/  HMMA.16816.F32.BF16 R28, R24, R4, RZ ;  /* 0x00000004181c723c */ /* 0x004fe200000418ff */
[----:B----4-:R-:W2:Y:S01]  /*b640*/  LDSM.16.M88.4 R8, [R45+0x3800] ;  /* 0x003800002d08783b */ /* 0x010ea20000000200 */
[----:B------:R-:W-:Y:S01]  /*b650*/  FMUL.FTZ R12, R12, UR11 ;  /* 0x0000000b0c0c7c20 */ /* 0x000fe20008410000 */
[----:B------:R-:W-:Y:S01]  /*b660*/  FMUL.FTZ R13, R13, UR11 ;  /* 0x0000000b0d0d7c20 */ /* 0x000fe20008410000 */
[----:B------:R-:W-:Y:S01]  /*b670*/  FMUL.FTZ R191, R14, UR11 ;  /* 0x0000000b0ebf7c20 */ /* 0x000fe20008410000 */
[----:B------:R-:W-:-:S02]  /*b680*/  FMUL.FTZ R187, R15, UR11 ;  /* 0x0000000b0fbb7c20 */ /* 0x000fc40008410000 */
[----:B------:R-:W4:Y:S01]  /*b690*/  MUFU.TANH R221, R12 ;  /* 0x0000000c00dd7308 */ /* 0x000f220000002400 */
[----:B------:R-:W-:Y:S01]  /*b6a0*/  HMMA.16816.F32.BF16 R4, R24, R6, RZ ;  /* 0x000000061804723c */ /* 0x000fe200000418ff */
[----:B------:R-:W-:Y:S01]  /*b6b0*/  FMUL.FTZ R20, R20, UR11 ;  /* 0x0000000b14147c20 */ /* 0x000fe20008410000 */
[----:B------:R-:W-:Y:S01]  /*b6c0*/  FMUL.FTZ R193, R21, UR11 ;  /* 0x0000000b15c17c20 */ /* 0x000fe20008410000 */
[----:B------:R-:W-:Y:S01]  /*b6d0*/  FMUL.FTZ R185, R22, UR11 ;  /* 0x0000000b16b97c20 */ /* 0x000fe20008410000 */
[----:B------:R-:W-:-:S03]  /*b6e0*/  FMUL.FTZ R183, R23, UR11 ;  /* 0x0000000b17b77c20 */ /* 0x000fc60008410000 */
[----:B------:R1:W1:Y:S01]  /*b6f0*/  MUFU.TANH R215, R13 ;  /* 0x0000000d00d77308 */ /* 0x0002620000002400 */
[----:B---3--:R-:W3:Y:S07]  /*b700*/  LDSM.16.M88.4 R32, [R154+0x3c00] ;  /* 0x003c00009a20783b */ /* 0x008eee0000000200 */
[----:B------:R4:W3:Y:S08]  /*b710*/  MUFU.TANH R201, R20 ;  /* 0x0000001400c97308 */ /* 0x0008f00000002400 */
[----:B------:R-:W3:Y:S01]  /*b720*/  MUFU.TANH R79, R79 ;  /* 0x0000004f004f7308 */ /* 0x000ee20000002400 */
[----:B-1----:R-:W1:Y:S07]  /*b730*/  LDSM.16.M88.4 R12, [R45+0x3c00] ;  /* 0x003c00002d0c783b */ /* 0x002e6e0000000200 */
[----:B------:R-:W1:Y:S01]  /*b740*/  MUFU.TANH R80, R80 ;  /* 0x0000005000507308 */ /* 0x000e620000002400 */
[C---:B--2---:R-:W-:Y:S01]  /*b750*/  HMMA.16816.F32.BF16 R28, R16.reuse, R8, R28 ;  /* 0x00000008101c723c */ /* 0x044fe2000004181c */
[----:B----4-:R-:W2:Y:S06]  /*b760*/  LDSM.16.M88.4 R20, [R154+0x4000] ;  /* 0x004000009a14783b */ /* 0x010eac0000000200 */
        /* <DEDUP_REMOVED lines=8> */
[----:B------:R3:W2:Y:S01]  /*b7f0*/  MUFU.TANH R161, R28 ;  /* 0x0000001c00a17308 */ /* 0x0006a20000002400 */
[----:B------:R-:W-:Y:S03]  /*b800*/  HMMA.16816.F32.BF16 R32, R24, R34, RZ ;  /* 0x000000221820723c */ /* 0x000fe600000418ff */
[----:B------:R-:W-:Y:S01]  /*b810*/  FMUL.FTZ R157, R4, UR11 ;  /* 0x0000000b049d7c20 */ /* 0x000fe20008410000 */
[----:B------:R-:W-:Y:S01]  /*b820*/  FMUL.FTZ R153, R5, UR11 ;  /* 0x0000000b05997c20 */ /* 0x000fe20008410000 */
[----:B------:R-:W-:Y:S01]  /*b830*/  FMUL.FTZ R145, R6, UR11 ;  /* 0x0000000b06917c20 */ /* 0x000fe20008410000 */
[----:B------:R-:W-:Y:S01]  /*b840*/  FMUL.FTZ R143, R7, UR11 ;  /* 0x0000000b078f7c20 */ /* 0x000fe20008410000 */
[----:B------:R-:W2:Y:S05]  /*b850*/  MUFU.TANH R86, R86 ;  /* 0x0000005600567308 */ /* 0x000eaa0000002400 */
[C---:B-1----:R-:W-:Y:S03]  /*b860*/  HMMA.16816.F32.BF16 R8, R16.reuse, R12, R8 ;  /* 0x0000000c1008723c */ /* 0x042fe60000041808 */
[----:B------:R-:W1:Y:S01]  /*b870*/  MUFU.TANH R89, R89 ;  /* 0x0000005900597308 */ /* 0x000e620000002400 */
[----:B---3--:R-:W3:Y:S04]  /*b880*/  LDSM.16.M88.4 R28, [R45+0x4000] ;  /* 0x004000002d1c783b */ /* 0x008ee80000000200 */
[----:B------:R-:W-:Y:S01]  /*b890*/  HMMA.16816.F32.BF16 R32, R16, R14, R32 ;  /* 0x0000000e1020723c */ /* 0x000fe20000041820 */
[----:B------:R-:W4:Y:S02]  /*b8a0*/  LDSM.16.M88.4 R12, [R154+0x4400] ;  /* 0x004400009a0c783b */ /* 0x000f240000000200 */
        /* <DEDUP_REMOVED lines=18> */
[----:B--2---:R-:W2:Y:S01]  /*b9d0*/  LDSM.16.M88.4 R8, [R45+0x4400] ;  /* 0x004400002d08783b */ /* 0x004ea20000000200 */
[C---:B----4-:R-:W-:Y:S06]  /*b9e0*/  HMMA.16816.F32.BF16 R28, R24.reuse, R12, RZ ;  /* 0x0000000c181c723c */ /* 0x050fec00000418ff */
[----:B------:R-:W4:Y:S01]  /*b9f0*/  MUFU.TANH R249, R249 ;  /* 0x000000f900f97308 */ /* 0x000f220000002400 */
[----:B------:R-:W-:Y:S01]  /*ba00*/  FMUL.FTZ R4, R4, UR11 ;  /* 0x0000000b04047c20 */ /* 0x000fe20008410000 */
[----:B------:R-:W-:Y:S01]  /*ba10*/  FMUL.FTZ R5, R5, UR11 ;  /* 0x0000000b05057c20 */ /* 0x000fe20008410000 */
[----:B------:R-:W-:Y:S01]  /*ba20*/  FMUL.FTZ R97, R6, UR11 ;  /* 0x0000000b06617c20 */ /* 0x000fe20008410000 */
[----:B------:R-:W-:Y:S01]  /*ba30*/  FMUL.FTZ R93, R7, UR11 ;  /* 0x0000000b075d7c20 */ /* 0x000fe20008410000 */
[----:B------:R-:W-:Y:S03]  /*ba40*/  HMMA.16816.F32.BF16 R12, R24, R14, RZ ;  /* 0x0000000e180c723c */ /* 0x000fe600000418ff */
[----:B------:R-:W2:Y:S01]  /*ba50*/  MUFU.TANH R101, R4 ;  /* 0x0000000400657308 */ /* 0x000ea20000002400 */
[----:B------:R-:W-:Y:S01]  /*ba60*/  FMUL.FTZ R20, R20, UR11 ;  /* 0x0000000b14147c20 */ /* 0x000fe20008410000 */
[----:B-1----:R-:W1:Y:S01]  /*ba70*/  LDSM.16.M88.4 R32, [R154+0x4800] ;  /* 0x004800009a20783b */ /* 0x002e620000000200 */
[----:B------:R-:W-:Y:S01]  /*ba80*/  FMUL.FTZ R100, R21, UR11 ;  /* 0x0000000b15647c20 */ /* 0x000fe20008410000 */
[----:B------:R-:W-:Y:S01]  /*ba90*/  FMUL.FTZ R103, R22, UR11 ;  /* 0x0000000b16677c20 */ /* 0x000fe20008410000 */
[----:B------:R-:W-:-:S03]  /*baa0*/  FMUL.FTZ R105, R23, UR11 ;  /* 0x0000000b17697c20 */ /* 0x000fc60008410000 */
[----:B------:R3:W1:Y:S08]  /*bab0*/  MUFU.TANH R99, R5 ;  /* 0x0000000500637308 */ /* 0x0006700000002400 */
[----:B------:R4:W1:Y:S08]  /*bac0*/  MUFU.TANH R98, R20 ;  /* 0x0000001400627308 */ /* 0x0008700000002400 */
[----:B------:R-:W1:Y:S01]  /*bad0*/  MUFU.TANH R189, R189 ;  /* 0x000000bd00bd7308 */ /* 0x000e620000002400 */
[C---:B--2---:R-:W-:Y:S01]  /*bae0*/  HMMA.16816.F32.BF16 R28, R16.reuse, R8, R28 ;  /* 0x00000008101c723c */ /* 0x044fe2000004181c */
[----:B---3--:R-:W2:Y:S06]  /*baf0*/  LDSM.16.M88.4 R4, [R45+0x4800] ;  /* 0x004800002d04783b */ /* 0x008eac0000000200 */
[----:B------:R-:W3:Y:S01]  /*bb00*/  MUFU.TANH R179, R179 ;  /* 0x000000b300b37308 */ /* 0x000ee20000002400 */
[----:B----4-:R-:W4:Y:S01]  /*bb10*/  LDSM.16.M88.4 R20, [R154+0x4c00] ;  /* 0x004c00009a14783b */ /* 0x010f220000000200 */
[----:B------:R-:W-:Y:S06]  /*bb20*/  HMMA.16816.F32.BF16 R12, R16, R10, R12 ;  /* 0x0000000a100c723c */ /* 0x000fec000004180c */
[----:B------:R-:W2:Y:S02]  /*bb30*/  MUFU.TANH R247, R247 ;  /* 0x000000f700f77308 */ /* 0x000ea40000002400 */
[C---:B-1----:R-:W-:Y:S02]  /*bb40*/  HMMA.16816.F32.BF16 R8, R24.reuse, R32, RZ ;  /* 0x000000201808723c */ /* 0x042fe400000418ff */
        /* <DEDUP_REMOVED lines=8> */
[----:B------:R-:W3:Y:S08]  /*bbd0*/  MUFU.TANH R195, R195 ;  /* 0x000000c300c37308 */ /* 0x000ef00000002400 */
[----:B------:R-:W3:Y:S01]  /*bbe0*/  MUFU.TANH R243, R243 ;  /* 0x000000f300f37308 */ /* 0x000ee20000002400 */
[----:B-1----:R-:W1:Y:S01]  /*bbf0*/  LDSM.16.M88.4 R28, [R45+0x4c00] ;  /* 0x004c00002d1c783b */ /* 0x002e620000000200 */
[----:B--2---:R-:W-:Y:S01]  /*bc00*/  HMMA.16816.F32.BF16 R8, R16, R4, R8 ;  /* 0x000000041008723c */ /* 0x004fe20000041808 */
[----:B------:R-:W-:Y:S01]  /*bc10*/  FMUL.FTZ R4, R12, UR11 ;  /* 0x0000000b0c047c20 */ /* 0x000fe20008410000 */
[----:B------:R-:W-:Y:S01]  /*bc20*/  FMUL.FTZ R5, R13, UR11 ;  /* 0x0000000b0d057c20 */ /* 0x000fe20008410000 */
[----:B------:R-:W-:-:S04]  /*bc30*/  DEPBAR.LE SB0, 0x0 ;  /* 0x000080000000791a */ /* 0x000fc80000000000 */
[----:B------:R-:W2:Y:S01]  /*bc40*/  MUFU.TANH R241, R241 ;  /* 0x000000f100f17308 */ /* 0x000ea20000002400 */
[C---:B----4-:R-:W-:Y:S07]  /*bc50*/  HMMA.16816.F32.BF16 R12, R24.reuse, R20, RZ ;  /* 0x00000014180c723c */ /* 0x050fee00000418ff */
[----:B------:R-:W4:Y:S01]  /*bc60*/  MUFU.TANH R235, R235 ;  /* 0x000000eb00eb7308 */ /* 0x000f220000002400 */
[----:B------:R-:W-:Y:S03]  /*bc70*/  HMMA.16816.F32.BF16 R20, R24, R22, RZ ;  /* 0x000000161814723c */ /* 0x000fe600000418ff */
[----:B------:R-:W-:Y:S01]  /*bc80*/  FMUL.FTZ R129, R10, UR11 ;  /* 0x0000000b0a817c20 */ /* 0x000fe20008410000 */
[----:B------:R-:W-:Y:S01]  /*bc90*/  FMUL.FTZ R8, R8, UR11 ;  /* 0x0000000b08087c20 */ /* 0x000fe20008410000 */
[----:B------:R-:W-:Y:S01]  /*bca0*/  FMUL.FTZ R9, R9, UR11 ;  /* 0x0000000b09097c20 */ /* 0x000fe20008410000 */
[----:B------:R-:W-:Y:S01]  /*bcb0*/  FMUL.FTZ R10, R11, UR11 ;  /* 0x0000000b0b0a7c20 */ /* 0x000fe20008410000 */
[----:B------:R-:W2:Y:S01]  /*bcc0*/  MUFU.TANH R231, R231 ;  /* 0x000000e700e77308 */ /* 0x000ea20000002400 */
[----:B------:R-:W-:Y:S01]  /*bcd0*/  HMMA.16816.F32.BF16 R32, R16, R6, R32 ;  /* 0x000000061020723c */ /* 0x000fe20000041820 */
[----:B------:R-:W3:Y:S01]  /*bce0*/  S2R R6, SR_CTAID.X ;  /* 0x0000000000067919 */ /* 0x000ee20000002500 */
[----:B------:R-:W-:-:S02]  /*bcf0*/  LOP3.LUT R7, R204, 0x7, RZ, 0xc0, !PT ;  /* 0x00000007cc077812 */ /* 0x000fc400078ec0ff */
[----:B------:R-:W-:-:S03]  /*bd00*/  P2R R11, PR, RZ, 0x1 ;  /* 0x00000001ff0b7803 */ /* 0x000fc60000000000 */
[----:B------:R-:W2:Y:S05]  /*bd10*/  MUFU.TANH R229, R229 ;  /* 0x000000e500e57308 */ /* 0x000eaa0000002400 */
[C---:B-1----:R-:W-:Y:S03]  /*bd20*/  HMMA.16816.F32.BF16 R20, R16.reuse, R30, R20 ;  /* 0x0000001e1014723c */ /* 0x042fe60000041814 */
[----:B------:R-:W1:Y:S04]  /*bd30*/  MUFU.TANH R239, R239 ;  /* 0x000000ef00ef7308 */ /* 0x000e680000002400 */
[----:B------:R-:W-:Y:S01]  /*bd40*/  FMUL.FTZ R26, R33, UR11 ;  /* 0x0000000b211a7c20 */ /* 0x000fe20008410000 */
[----:B------:R-:W-:Y:S01]  /*bd50*/  FMUL.FTZ R132, R34, UR11 ;  /* 0x0000000b22847c20 */ /* 0x000fe20008410000 */
[----:B------:R-:W-:Y:S01]  /*bd60*/  FMUL.FTZ R24, R35, UR11 ;  /* 0x0000000b23187c20 */ /* 0x000fe20008410000 */
[----:B------:R-:W-:Y:S01]  /*bd70*/  FMUL.FTZ R32, R32, UR11 ;  /* 0x0000000b20207c20 */ /* 0x000fe20008410000 */
[----:B------:R-:W-:Y:S01]  /*bd80*/  HMMA.16816.F32.BF16 R12, R16, R28, R12 ;  /* 0x0000001c100c723c */ /* 0x000fe2000004180c */
[----:B------:R-:W1:Y:S08]  /*bd90*/  MUFU.TANH R237, R237 ;  /* 0x000000ed00ed7308 */ /* 0x000e700000002400 */
[----:B------:R-:W1:Y:S01]  /*bda0*/  MUFU.TANH R217, R217 ;  /* 0x000000d900d97308 */ /* 0x000e620000002400 */
[----:B---3--:R-:W-:Y:S01]  /*bdb0*/  LEA R6, R6, R63, 0x6 ;  /* 0x0000003f06067211 */ /* 0x008fe200078e30ff */
[----:B------:R-:W-:Y:S01]  /*bdc0*/  FMUL.FTZ R140, R20, UR11 ;  /* 0x0000000b148c7c20 */ /* 0x000fe20008410000 */
[----:B------:R-:W-:Y:S01]  /*bdd0*/  FMUL.FTZ R22, R22, UR11 ;  /* 0x0000000b16167c20 */ /* 0x000fe20008410000 */
[----:B------:R-:W-:Y:S01]  /*bde0*/  FMUL.FTZ R20, R23, UR11 ;  /* 0x0000000b17147c20 */ /* 0x000fe20008410000 */
[----:B------:R-:W-:Y:S01]  /*bdf0*/  FMUL.FTZ R21, R21, UR11 ;  /* 0x0000000b15157c20 */ /* 0x000fe20008410000 */
[----:B------:R-:W-:-:S02]  /*be00*/  IADD3 R6, PT, PT, -R198, R7, R6 ;  /* 0x00000007c6067210 */ /* 0x000fc40007ffe106 */
[----:B------:R-:W3:Y:S02]  /*be10*/  MUFU.TANH R213, R213 ;  /* 0x000000d500d57308 */ /* 0x000ee40000002400 */
[----:B------:R-:W-:Y:S01]  /*be20*/  FMUL.FTZ R12, R12, UR11 ;  /* 0x0000000b0c0c7c20 */ /* 0x000fe20008410000 */
[----:B------:R-:W-:Y:S01]  /*be30*/  FMUL.FTZ R13, R13, UR11 ;  /* 0x0000000b0d0d7c20 */ /* 0x000fe20008410000 */
[----:B------:R-:W-:Y:S01]  /*be40*/  FMUL.FTZ R14, R14, UR11 ;  /* 0x0000000b0e0e7c20 */ /* 0x000fe20008410000 */
[----:B------:R-:W-:Y:S01]  /*be50*/  FMUL.FTZ R15, R15, UR11 ;  /* 0x0000000b0f0f7c20 */ /* 0x000fe20008410000 */
[--C-:B------:R-:W-:Y:S02]  /*be60*/  IADD3 R62, PT, PT, R6, UR10, R61.reuse ;  /* 0x0000000a063e7c10 */ /* 0x100fe4000fffe03d */
[----:B------:R-:W1:Y:S02]  /*be70*/  MUFU.TANH R211, R211 ;  /* 0x000000d300d37308 */ /* 0x000e640000002400 */
[----:B------:R-:W-:-:S02]  /*be80*/  VIADDMNMX R63, R62, 0x1, R61, PT ;  /* 0x000000013e3f7846 */ /* 0x000fc4000380013d */
[----:B------:R-:W-:-:S04]  /*be90*/  VIADDMNMX R62, R62, 0x9, R61, PT ;  /* 0x000000093e3e7846 */ /* 0x000fc8000380013d */
        /* <DEDUP_REMOVED lines=32> */
[----:B------:R-:W1:Y:S08]  /*c0a0*/  MUFU.TANH R26, R26 ;  /* 0x0000001a001a7308 */ /* 0x000e700000002400 */
[----:B------:R-:W1:Y:S08]  /*c0b0*/  MUFU.TANH R132, R132 ;  /* 0x0000008400847308 */ /* 0x000e700000002400 */
[----:B------:R-:W1:Y:S08]  /*c0c0*/  MUFU.TANH R24, R24 ;  /* 0x0000001800187308 */ /* 0x000e700000002400 */
[----:B------:R1:W1:Y:S08]  /*c0d0*/  MUFU.TANH R34, R12 ;  /* 0x0000000c00227308 */ /* 0x0002700000002400 */
[----:B------:R1:W1:Y:S08]  /*c0e0*/  MUFU.TANH R136, R13 ;  /* 0x0000000d00887308 */ /* 0x0002700000002400 */
[----:B------:R1:W1:Y:S08]  /*c0f0*/  MUFU.TANH R134, R14 ;  /* 0x0000000e00867308 */ /* 0x0002700000002400 */
[----:B------:R1:W1:Y:S08]  /*c100*/  MUFU.TANH R18, R15 ;  /* 0x0000000f00127308 */ /* 0x0002700000002400 */
[----:B------:R-:W1:Y:S08]  /*c110*/  MUFU.TANH R140, R140 ;  /* 0x0000008c008c7308 */ /* 0x000e700000002400 */
        /* <DEDUP_REMOVED lines=8> */
[----:B------:R-:W2:Y:S02]  /*c1a0*/  LDCU UR5, c[0x0][0x3b8] ;  /* 0x00007700ff0577ac */ /* 0x000ea40008000800 */
[----:B--2---:R-:W-:Y:S01]  /*c1b0*/  IMAD.U32 R6, RZ, RZ, UR5 ;  /* 0x00000005ff067e24 */ /* 0x004fe2000f8e00ff */
[----:B------:R-:W-:Y:S02]  /*c1c0*/  UMOV UR5, URZ ;  /* 0x000000ff00057c82 */ /* 0x000fe40008000000 */
[----:B-1----:R-:W-:Y:S01]  /*c1d0*/  IADD3 R12, P0, PT, RZ, -UR5, RZ ;  /* 0x80000005ff0c7c10 */ /* 0x002fe2000ff1e0ff */
[----:B------:R-:W-:-:S04]  /*c1e0*/  IMAD.SHL.U32 R7, R6, 0x100, RZ ;  /* 0x0000010006077824 */ /* 0x000fc800078e00ff */
[----:B------:R-:W-:-:S05]  /*c1f0*/  IMAD.X R7, RZ, RZ, ~R7, P0 ;  /* 0x000000ffff077224 */ /* 0x000fca00000e0e07 */
[----:B------:R-:W-:-:S04]  /*c200*/  SHF.R.S64 R13, R12, 0x1f, R7 ;  /* 0x0000001f0c0d7819 */ /* 0x000fc80000001007 */
[----:B------:R-:W-:-:S04]  /*c210*/  IADD3 R200, P0, PT, R13, R200, RZ ;  /* 0x000000c80dc87210 */ /* 0x000fc80007f1e0ff */
[----:B------:R-:W-:Y:S01]  /*c220*/  LEA.HI.X.SX32 R199, R7, R199, 0x1, P0 ;  /* 0x000000c707c77211 */ /* 0x000fe200000f0eff */
[----:B------:R-:W-:Y:S08]  /*c230*/  BRA `(.L_x_903) ;  /* 0x0000000000f47947 */ /* 0x000ff00003800000 */
.L_x_902:
[----:B-1----:R-:W1:Y:S01]  /*c240*/  LDC R12, c[0x0][0x4f0] ;  /* 0x00013c00ff0c7b82 */ /* 0x002e620000000800 */
        /* <DEDUP_REMOVED lines=31> */
[----:B------:R-:W-:Y:S01]  /*c440*/  ISETP.GE.AND P1, PT, R19, RZ, PT ;  /* 0x000000ff1300720c */ /* 0x000fe20003f26270 */
[----:B------:R-:W1:Y:S01]  /*c450*/  LDC.64 R6, c[0x0][0x3b8] ;  /* 0x0000ee00ff067b82 */ /* 0x000e620000000a00 */
        /* <DEDUP_REMOVED lines=27> */
.L_x_903:
        /* <DEDUP_REMOVED lines=13> */
[-C--:B------:R-:W-:Y:S01]  /*c6e0*/  IADD3 R28, P1, PT, R30, R13.reuse, RZ ;  /* 0x0000000d1e1c7210 */ /* 0x080fe20007f3e0ff */
[----:B------:R-:W-:Y:S02]  /*c6f0*/  @!P0 IMAD.MOV.U32 R95, RZ, RZ, R199 ;  /* 0x000000ffff5f8224 */ /* 0x000fe400078e00c7 */
[--C-:B------:R-:W-:Y:S01]  /*c700*/  IMAD.X R31, R33, 0x1, R12.reuse, P2 ;  /* 0x00000001211f7824 */ /* 0x100fe200010e060c */
[-C--:B------:R-:W-:Y:S02]  /*c710*/  IADD3 R6, P2, PT, R28, R13.reuse, RZ ;  /* 0x0000000d1c067210 */ /* 0x080fe40007f5e0ff */
[----:B------:R-:W-:Y:S01]  /*c720*/  @!PT LDS RZ, [RZ] ;  /* 0x00000000fffff984 */ /* 0x000fe20000000800 */
[----:B------:R-:W-:Y:S01]  /*c730*/  @!PT LDS RZ, [RZ] ;  /* 0x00000000fffff984 */ /* 0x000fe20000000800 */
[----:B------:R-:W-:Y:S01]  /*c740*/  @!PT LDS RZ, [RZ] ;  /* 0x00000000fffff984 */ /* 0x000fe20000000800 */
[----:B------:R2:W-:Y:S01]  /*c750*/  @!P0 LDGSTS.E.BYPASS.LTC128B.128 [R209+0x1000], desc[UR6][R94.64] ;  /* 0x010000005ed18fae */ /* 0x0005e2000b981a06 */
[----:B------:R-:W-:Y:S01]  /*c760*/  IMAD.X R29, R31, 0x1, R12, P1 ;  /* 0x000000011f1d7824 */ /* 0x000fe200008e060c */
[----:B------:R-:W-:-:S02]  /*c770*/  @!P0 IADD3 R112, P1, PT, R6, R13, RZ ;  /* 0x0000000d06708210 */ /* 0x000fc40007f3e0ff */
[----:B------:R2:W-:Y:S01]  /*c780*/  @P0 STS.128 [R209+0x1000], RZ ;  /* 0x001000ffd1000388 */ /* 0x0005e20000000c00 */
[----:B------:R-:W-:-:S03]  /*c790*/  IMAD.X R7, R29, 0x1, R12, P2 ;  /* 0x000000011d077824 */ /* 0x000fc600010e060c */
[----:B------:R-:W-:Y:S01]  /*c7a0*/  @!PT LDS RZ, [RZ] ;  /* 0x00000000fffff984 */ /* 0x000fe20000000800 */
[----:B------:R-:W-:Y:S01]  /*c7b0*/  @!PT LDS RZ, [RZ] ;  /* 0x00000000fffff984 */ /* 0x000fe20000000800 */
[----:B------:R-:W-:Y:S01]  /*c7c0*/  @!PT LDS RZ, [RZ] ;  /* 0x00000000fffff984 */ /* 0x000fe20000000800 */
[----:B------:R2:W-:Y:S01]  /*c7d0*/  @!P0 LDGSTS.E.BYPASS.LTC128B.128 [R209+0x1800], desc[UR6][R16.64] ;  /* 0x0180000010d18fae */ /* 0x0005e2000b981a06 */
[----:B------:R-:W-:-:S03]  /*c7e0*/  @!P0 IMAD.X R113, R7, 0x1, R12, P1 ;  /* 0x0000000107718824 */ /* 0x000fc600008e060c */
        /* <DEDUP_REMOVED lines=32> */
.L_x_901:
[----:B--2---:R-:W-:Y:S01]  /*c9f0*/  IMAD.SHL.U32 R7, R150, 0x2, RZ ;  /* 0x0000000296077824 */ /* 0x004fe200078e00ff */
[----:B------:R-:W2:Y:S01]  /*ca00*/  LDCU UR10, c[0x0][0x45c] ;  /* 0x00008b80ff0a77ac */ /* 0x000ea20008000800 */
[----:B------:R-:W-:Y:S02]  /*ca10*/  IMAD.IADD R152, R0, 0x1, R37 ;  /* 0x0000000100987824 */ /* 0x000fe400078e0225 */
[----:B------:R-:W-:Y:S01]  /*ca20*/  IMAD.MOV.U32 R212, RZ, RZ, -0x1 ;  /* 0xffffffffffd47424 */ /* 0x000fe200078e00ff */
[----:B------:R-:W-:Y:S02]  /*ca30*/  LOP3.LUT R7, R7, 0x6, RZ, 0xc0, !PT ;  /* 0x0000000607077812 */ /* 0x000fe400078ec0ff */
[----:B------:R-:W-:-:S03]  /*ca40*/  LEA R152, R152, UR4, 0x1 ;  /* 0x0000000498987c11 */ /* 0x000fc6000f8e08ff */
[----:B------:R-:W-:Y:S02]  /*ca50*/  IMAD R44, R54, 0x100, R7 ;  /* 0x00000100362c7824 */ /* 0x000fe400078e0207 */
[----:B------:R-:W-:Y:S02]  /*ca60*/  VIADD R208, R152, 0x5000 ;  /* 0x0000500098d07836 */ /* 0x000fe40000000000 */
[C---:B------:R-:W-:Y:S02]  /*ca70*/  VIADD R6, R44.reuse, 0xffffff01 ;  /* 0xffffff012c067836 */ /* 0x040fe40000000000 */
[C---:B------:R-:W-:Y:S02]  /*ca80*/  VIADD R7, R44.reuse, 0xffffff00 ;  /* 0xffffff002c077836 */ /* 0x040fe40000000000 */
[----:B-1----:R-:W-:Y:S01]  /*ca90*/  VIADD R12, R44, 0xffffff10 ;  /* 0xffffff102c0c7836 */ /* 0x002fe20000000000 */
[-C--:B------:R-:W-:Y:S01]  /*caa0*/  ISETP.GE.AND P1, PT, R6, R63.reuse, PT ;  /* 0x0000003f0600720c */ /* 0x080fe20003f26270 */
[----:B------:R-:W-:Y:S01]  /*cab0*/  VIADD R13, R44, 0xffffff19 ;  /* 0xffffff192c0d7836 */ /* 0x000fe20000000000 */
[-C--:B------:R-:W-:Y:S01]  /*cac0*/  ISETP.GE.AND P3, PT, R6, R62.reuse, PT ;  /* 0x0000003e0600720c */ /* 0x080fe20003f66270 */
[C---:B------:R-:W-:Y:S01]  /*cad0*/  VIADD R6, R44.reuse, 0xffffff09 ;  /* 0xffffff092c067836 */ /* 0x040fe20000000000 */
[CC--:B------:R-:W-:Y:S01]  /*cae0*/  ISETP.GE.AND P2, PT, R7.reuse, R63.reuse, PT ;  /* 0x0000003f0700720c */ /* 0x0c0fe20003f46270 */
[C---:B------:R-:W-:Y:S01]  /*caf0*/  VIADD R19, R44.reuse, 0xffffff20 ;  /* 0xffffff202c137836 */ /* 0x040fe20000000000 */
[-C--:B------:R-:W-:Y:S01]  /*cb00*/  ISETP.GE.AND P0, PT, R7, R62.reuse, PT ;  /* 0x0000003e0700720c */ /* 0x080fe20003f06270 */
[----:B------:R-:W-:Y:S01]  /*cb10*/  VIADD R7, R44, 0xffffff08 ;  /* 0xffffff082c077836 */ /* 0x000fe20000000000 */
[----:B------:R-:W-:Y:S01]  /*cb20*/  ISETP.GE.AND P4, PT, R6, R63, PT ;  /* 0x0000003f0600720c */ /* 0x000fe20003f86270 */
[----:B------:R-:W-:Y:S01]  /*cb30*/  VIADD R16, R44, 0xffffff21 ;  /* 0xffffff212c107836 */ /* 0x000fe20000000000 */
[----:B------:R-:W-:Y:S01]  /*cb40*/  FSEL R139, R70, -INF , !P0 ;  /* 0xff800000468b7808 */ /* 0x000fe20004000000 */
[----:B------:R-:W-:Y:S01]  /*cb50*/  VIADD R29, R44, 0xffffff28 ;  /* 0xffffff282c1d7836 */ /* 0x000fe20000000000 */
[-C--:B------:R-:W-:Y:S01]  /*cb60*/  ISETP.GE.AND P0, PT, R6, R62.reuse, PT ;  /* 0x0000003e0600720c */ /* 0x080fe20003f06270 */
[----:B------:R-:W-:Y:S01]  /*cb70*/  VIADD R6, R44, 0xffffff11 ;  /* 0xffffff112c067836 */ /* 0x000fe20000000000 */
[----:B------:R-:W-:Y:S01]  /*cb80*/  FSEL R21, R72, -INF , !P2 ;  /* 0xff80000048157808 */ /* 0x000fe20005000000 */
[C---:B------:R-:W-:Y:S01]  /*cb90*/  VIADD R28, R44.reuse, 0xffffff29 ;  /* 0xffffff292c1c7836 */ /* 0x040fe20000000000 */
[----:B------:R-:W-:Y:S01]  /*cba0*/  ISETP.GE.AND P5, PT, R7, R62, PT ;  /* 0x0000003e0700720c */ /* 0x000fe20003fa6270 */
[----:B------:R-:W-:Y:S01]  /*cbb0*/  VIADD R35, R44, 0xffffff30 ;  /* 0xffffff302c237836 */ /* 0x000fe20000000000 */
[----:B------:R-:W-:-:S02]  /*cbc0*/  FSEL R23, R71, -INF , !P1 ;  /* 0xff80000047177808 */ /* 0x000fc40004800000 */
[CC--:B------:R-:W-:Y:S02]  /*cbd0*/  ISETP.GE.AND P1, PT, R12.reuse, R63.reuse, PT ;  /* 0x0000003f0c00720c */ /* 0x0c0fe40003f26270 */
[----:B------:R-:W-:Y:S01]  /*cbe0*/  ISETP.GE.AND P2, PT, R12, R62, PT ;  /* 0x0000003e0c00720c */ /* 0x000fe20003f46270 */
[----:B------:R-:W-:Y:S01]  /*cbf0*/  VIADD R12, R44, 0xffffff18 ;  /* 0xffffff182c0c7836 */ /* 0x000fe20000000000 */
[----:B------:R-:W-:Y:S02]  /*cc00*/  FSEL R66, R66, -INF , !P5 ;  /* 0xff80000042427808 */ /* 0x000fe40006800000 */
[----:B------:R-:W-:Y:S02]  /*cc10*/  FSEL R14, R67, -INF , !P4 ;  /* 0xff800000430e7808 */ /* 0x000fe40006000000 */
[-C--:B------:R-:W-:Y:S02]  /*cc20*/  ISETP.GE.AND P6, PT, R7, R63.reuse, PT ;  /* 0x0000003f0700720c */ /* 0x080fe40003fc6270 */
[----:B------:R-:W-:-:S02]  /*cc30*/  ISETP.GE.AND P5, PT, R6, R63, PT ;  /* 0x0000003f0600720c */ /* 0x000fc40003fa6270 */
[-C--:B------:R-:W-:Y:S02]  /*cc40*/  ISETP.GE.AND P4, PT, R6, R62.reuse, PT ;  /* 0x0000003e0600720c */ /* 0x080fe40003f86270 */
[----:B------:R-:W-:Y:S02]  /*cc50*/  FSEL R7, R69, -INF , !P3 ;  /* 0xff80000045077808 */ /* 0x000fe40005800000 */
[----:B------:R-:W-:Y:S02]  /*cc60*/  FSEL R6, R65, -INF , !P0 ;  /* 0xff80000041067808 */ /* 0x000fe40004000000 */
[C---:B------:R-:W-:Y:S02]  /*cc70*/  ISETP.GE.AND P3, PT, R12.reuse, R63, PT ;  /* 0x0000003f0c00720c */ /* 0x040fe40003f66270 */
[----:B------:R-:W-:Y:S02]  /*cc80*/  ISETP.GE.AND P0, PT, R12, R62, PT ;  /* 0x0000003e0c00720c */ /* 0x000fe40003f06270 */
[----:B------:R-:W-:-:S02]  /*cc90*/  FSEL R15, R64, -INF , !P1 ;  /* 0xff800000400f7808 */ /* 0x000fc40004800000 */
[----:B------:R-:W-:Y:S02]  /*cca0*/  FSEL R25, R59, -INF , !P2 ;  /* 0xff8000003b197808 */ /* 0x000fe40005000000 */
[CC--:B------:R-:W-:Y:S02]  /*ccb0*/  ISETP.GE.AND P1, PT, R13.reuse, R63.reuse, PT ;  /* 0x0000003f0d00720c */ /* 0x0c0fe40003f26270 */
[----:B------:R-:W-:Y:S02]  /*ccc0*/  FSEL R12, R60, -INF , !P5 ;  /* 0xff8000003c0c7808 */ /* 0x000fe40006800000 */
        /* <DEDUP_REMOVED lines=11> */
[----:B------:R-:W-:Y:S02]  /*cd80*/  ISETP.GE.AND P2, PT, R29, R62, PT ;  /* 0x0000003e1d00720c */ /* 0x000fe40003f46270 */
[----:B------:R-:W-:Y:S02]  /*cd90*/  FSEL R32, R51, -INF , !P5 ;  /* 0xff80000033207808 */ /* 0x000fe40006800000 */
[----:B------:R-:W-:Y:S02]  /*cda0*/  FSEL R29, R49, -INF , !P4 ;  /* 0xff800000311d7808 */ /* 0x000fe40006000000 */
[----:B------:R-:W-:-:S02]  /*cdb0*/  ISETP.GE.AND P5, PT, R28, R63, PT ;  /* 0x0000003f1c00720c */ /* 0x000fc40003fa6270 */
[-C--:B------:R-:W-:Y:S01]  /*cdc0*/  ISETP.GE.AND P4, PT, R28, R62.reuse, PT ;  /* 0x0000003e1c00720c */ /* 0x080fe20003f86270 */
[----:B------:R-:W-:Y:S01]  /*cdd0*/  VIADD R28, R44, 0xffffff31 ;  /* 0xffffff312c1c7836 */ /* 0x000fe20000000000 */
[----:B------:R-:W-:Y:S02]  /*cde0*/  FSEL R30, R50, -INF , !P3 ;  /* 0xff800000321e7808 */ /* 0x000fe40005800000 */
[----:B------:R-:W-:Y:S01]  /*cdf0*/  FSEL R33, R47, -INF , !P1 ;  /* 0xff8000002f217808 */ /* 0x000fe20004800000 */
[----:B------:R-:W-:Y:S01]  /*ce00*/  VIADD R47, R44, 0xffffff38 ;  /* 0xffffff382c2f7836 */ /* 0x000fe20000000000 */
[----:B------:R-:W-:Y:S02]  /*ce10*/  ISETP.GE.AND P3, PT, R35, R63, PT ;  /* 0x0000003f2300720c */ /* 0x000fe40003f66270 */
[----:B------:R-:W-:Y:S02]  /*ce20*/  FSEL R31, R48, -INF , !P0 ;  /* 0xff800000301f7808 */ /* 0x000fe40004000000 */
[----:B------:R-:W-:Y:S01]  /*ce30*/  FSEL R95, R43, -INF , !P2 ;  /* 0xff8000002b5f7808 */ /* 0x000fe20005000000 */
[----:B------:R-:W-:Y:S01]  /*ce40*/  VIADD R43, R44, 0xffffff39 ;  /* 0xffffff392c2b7836 */ /* 0x000fe20000000000 */
[----:B------:R-:W-:-:S02]  /*ce50*/  ISETP.GE.AND P0, PT, R35, R62, PT ;  /* 0x0000003e2300720c */ /* 0x000fc40003f06270 */
[CC--:B------:R-:W-:Y:S02]  /*ce60*/  ISETP.GE.AND P1, PT, R28.reuse, R63.reuse, PT ;  /* 0x0000003f1c00720c */ /* 0x0c0fe40003f26270 */
[----:B------:R-:W-:Y:S02]  /*ce70*/  ISETP.GE.AND P2, PT, R28, R62, PT ;  /* 0x0000003e1c00720c */ /* 0x000fe40003f46270 */
[----:B------:R-:W-:Y:S02]  /*ce80*/  FSEL R35, R46, -INF , !P5 ;  /* 0xff8000002e237808 */ /* 0x000fe40006800000 */
[----:B------:R-:W-:Y:S01]  /*ce90*/  FSEL R28, R41, -INF , !P3 ;  /* 0xff800000291c7808 */ /* 0x000fe20005800000 */
[----:B------:R-:W-:Y:S01]  /*cea0*/  VIADD R41, R44, 0xffffff40 ;  /* 0xffffff402c297836 */ /* 0x000fe20000000000 */
[----:B------:R-:W-:Y:S02]  /*ceb0*/  ISETP.GE.AND P5, PT, R47, R63, PT ;  /* 0x0000003f2f00720c */ /* 0x000fe40003fa6270 */
[----:B------:R-:W-:-:S02]  /*cec0*/  FSEL R122, R40, -INF , !P1 ;  /* 0xff800000287a7808 */ /* 0x000fc40004800000 */
[----:B------:R-:W-:Y:S01]  /*ced0*/  FSEL R123, R38, -INF , !P2 ;  /* 0xff800000267b7808 */ /* 0x000fe20005000000 */
[----:B------:R-:W-:Y:S01]  /*cee0*/  VIADD R38, R44, 0xffffff48 ;  /* 0xffffff482c267836 */ /* 0x000fe20000000000 */
[----:B------:R-:W-:Y:S01]  /*cef0*/  FSEL R115, R36, -INF , !P5 ;  /* 0xff80000024737808 */ /* 0x000fe20006800000 */
[C---:B------:R-:W-:Y:S01]  /*cf00*/  VIADD R36, R44.reuse, 0xffffff49 ;  /* 0xffffff492c247836 */ /* 0x040fe20000000000 */
[----:B------:R-:W-:Y:S01]  /*cf10*/  FSEL R96, R39, -INF , !P0 ;  /* 0xff80000027607808 */ /* 0x000fe20004000000 */
[----:B------:R-:W-:Y:S01]  /*cf20*/  VIADD R39, R44, 0xffffff41 ;  /* 0xffffff412c277836 */ /* 0x000fe20000000000 */
[C---:B------:R-:W-:Y:S02]  /*cf30*/  ISETP.GE.AND P1, PT, R41.reuse, R63, PT ;  /* 0x0000003f2900720c */ /* 0x040fe40003f26270 */
[----:B------:R-:W-:Y:S02]  /*cf40*/  ISETP.GE.AND P2, PT, R41, R62, PT ;  /* 0x0000003e2900720c */ /* 0x000fe40003f46270 */
[----:B------:R-:W-:-:S02]  /*cf50*/  FSEL R120, R42, -INF , !P4 ;  /* 0xff8000002a787808 */ /* 0x000fc40006000000 */
[C---:B------:R-:W-:Y:S02]  /*cf60*/  ISETP.GE.AND P3, PT, R43.reuse, R63, PT ;  /* 0x0000003f2b00720c */ /* 0x040fe40003f66270 */
[-C--:B------:R-:W-:Y:S02]  /*cf70*/  ISETP.GE.AND P0, PT, R43, R62.reuse, PT ;  /* 0x0000003e2b00720c */ /* 0x080fe40003f06270 */
        /* <DEDUP_REMOVED lines=45> */
[----:B------:R-:W-:Y:S02]  /*d250*/  FSEL R173, R91, -INF , !P3 ;  /* 0xff8000005bad7808 */ /* 0x000fe40005800000 */
[----:B------:R-:W-:Y:S02]  /*d260*/  FSEL R249, R249, -INF , !P0 ;  /* 0xff800000f9f97808 */ /* 0x000fe40004000000 */
[----:B------:R-:W-:Y:S01]  /*d270*/  FSEL R116, R88, -INF , !P5 ;  /* 0xff80000058747808 */ /* 0x000fe20006800000 */
[----:B------:R-:W-:Y:S01]  /*d280*/  VIADD R88, R152, 0x5020 ;  /* 0x0000502098587836 */ /* 0x000fe20000000000 */
[----:B------:R-:W-:Y:S02]  /*d290*/  FSEL R251, R90, -INF , !P4 ;  /* 0xff8000005afb7808 */ /* 0x000fe40006000000 */
[CC--:B------:R-:W-:Y:S01]  /*d2a0*/  ISETP.GE.AND P3, PT, R36.reuse, R63.reuse, PT ;  /* 0x0000003f2400720c */ /* 0x0c0fe20003f66270 */
[----:B------:R-:W-:Y:S01]  /*d2b0*/  IMAD.MOV.U32 R64, RZ, RZ, R88 ;  /* 0x000000ffff407224 */ /* 0x000fe200078e0058 */
        /* <DEDUP_REMOVED lines=108> */
[C---:B------:R-:W-:Y:S02]  /*d980*/  ISETP.GE.AND P1, PT, R36.reuse, R63, PT ;  /* 0x0000003f2400720c */ /* 0x040fe40003f26270 */
[----:B------:R-:W-:Y:S02]  /*d990*/  ISETP.GE.AND P2, PT, R36, R62, PT ;  /* 0x0000003e2400720c */ /* 0x000fe40003f46270 */
[----:B------:R-:W-:Y:S02]  /*d9a0*/  FMNMX3.FTZ R36, R21, R23, R68, !PT ;  /* 0x0000001715247276 */ /* 0x000fe40007810044 */
[----:B------:R-:W-:Y:S02]  /*d9b0*/  FSEL R133, R133, -INF , !P3 ;  /* 0xff80000085857808 */ /* 0x000fe40005800000 */
[----:B------:R-:W-:Y:S02]  /*d9c0*/  FMNMX3.FTZ R36, R36, R14, R15, !PT ;  /* 0x0000000e24247276 */ /* 0x000fe4000781000f */
[----:B------:R-:W-:-:S02]  /*d9d0*/  FSEL R117, R117, -INF , !P0 ;  /* 0xff80000075757808 */ /* 0x000fc40004000000 */
[CC--:B------:R-:W-:Y:S02]  /*d9e0*/  ISETP.GE.AND P3, PT, R2.reuse, R63.reuse, PT ;  /* 0x0000003f0200720c */ /* 0x0c0fe40003f66270 */
[----:B------:R-:W-:Y:S01]  /*d9f0*/  ISETP.GE.AND P0, PT, R2, R62, PT ;  /* 0x0000003e0200720c */ /* 0x000fe20003f06270 */
[----:B------:R-:W-:Y:S01]  /*da00*/  VIADD R2, R44, 0xffffffc8 ;  /* 0xffffffc82c027836 */ /* 0x000fe20000000000 */
[----:B------:R-:W-:Y:S02]  /*da10*/  FMNMX3.FTZ R36, R36, R12, R13, !PT ;  /* 0x0000000c24247276 */ /* 0x000fe4000781000d */
[----:B------:R-:W-:Y:S02]  /*da20*/  FSEL R101, R101, -INF , !P3 ;  /* 0xff80000065657808 */ /* 0x000fe40005800000 */
[----:B------:R-:W-:Y:S02]  /*da30*/  FSEL R60, R97, -INF , !P0 ;  /* 0xff800000613c7808 */ /* 0x000fe40004000000 */
[----:B------:R-:W-:-:S02]  /*da40*/  ISETP.GE.AND P3, PT, R38, R63, PT ;  /* 0x0000003f2600720c */ /* 0x000fc40003f66270 */
[----:B------:R-:W-:Y:S02]  /*da50*/  ISETP.GE.AND P0, PT, R38, R62, PT ;  /* 0x0000003e2600720c */ /* 0x000fe40003f06270 */
[----:B------:R-:W-:Y:S02]  /*da60*/  FMNMX3.FTZ R38, R36, R27, R32, !PT ;  /* 0x0000001b24267276 */ /* 0x000fe40007810020 */
[----:B------:R-:W-:Y:S02]  /*da70*/  FMNMX3.FTZ R36, R139, R7, R66, !PT ;  /* 0x000000078b247276 */ /* 0x000fe40007810042 */
[----:B------:R-:W-:Y:S02]  /*da80*/  FMNMX3.FTZ R38, R38, R30, R33, !PT ;  /* 0x0000001e26267276 */ /* 0x000fe40007810021 */
[----:B------:R-:W-:Y:S02]  /*da90*/  FMNMX3.FTZ R36, R36, R6, R25, !PT ;  /* 0x0000000624247276 */ /* 0x000fe40007810019 */
        /* <DEDUP_REMOVED lines=28> */
[----:B------:R-:W-:Y:S02]  /*dc60*/  ISETP.GE.AND P3, PT, R2, R63, PT ;  /* 0x0000003f0200720c */ /* 0x000fe40003f66270 */
[----:B------:R-:W-:Y:S02]  /*dc70*/  FMNMX3.FTZ R36, R36, R116, R173, !PT ;  /* 0x0000007424247276 */ /* 0x000fe400078100ad */
[----:B------:R-:W-:Y:S02]  /*dc80*/  FMNMX3.FTZ R38, R38, R167, R169, !PT ;  /* 0x000000a726267276 */ /* 0x000fe400078100a9 */
[----:B------:R-:W-:Y:S02]  /*dc90*/  FSEL R81, R4, -INF , !P3 ;  /* 0xff80000004517808 */ /* 0x000fe40005800000 */
[----:B------:R-:W-:Y:S02]  /*dca0*/  FMNMX3.FTZ R36, R36, R118, R181, !PT ;  /* 0x0000007624247276 */ /* 0x000fe400078100b5 */
[----:B------:R-:W-:-:S02]  /*dcb0*/  FMNMX3.FTZ R4, R38, R106, R177, !PT ;  /* 0x0000006a26047276 */ /* 0x000fc400078100b1 */
[----:B------:R-:W-:Y:S02]  /*dcc0*/  FMNMX3.FTZ R36, R36, R179, R245, !PT ;  /* 0x000000b324247276 */ /* 0x000fe400078100f5 */
[----:B------:R-:W-:Y:S02]  /*dcd0*/  FMNMX3.FTZ R4, R4, R114, R175, !PT ;  /* 0x0000007204047276 */ /* 0x000fe400078100af */
[----:B------:R-:W-:Y:S02]  /*dce0*/  FSEL R57, R105, -INF , !P0 ;  /* 0xff80000069397808 */ /* 0x000fe40004000000 */
[----:B------:R-:W-:Y:S01]  /*dcf0*/  ISETP.GE.AND P0, PT, R2, R62, PT ;  /* 0x0000003e0200720c */ /* 0x000fe20003f06270 */
[----:B------:R-:W-:Y:S01]  /*dd00*/  VIADD R2, R44, 0xffffffd9 ;  /* 0xffffffd92c027836 */ /* 0x000fe20000000000 */
[----:B------:R-:W-:Y:S02]  /*dd10*/  FMNMX3.FTZ R36, R36, R243, R231, !PT ;  /* 0x000000f324247276 */ /* 0x000fe400078100e7 */
[----:B------:R-:W-:-:S02]  /*dd20*/  FMNMX3.FTZ R4, R4, R251, R249, !PT ;  /* 0x000000fb04047276 */ /* 0x000fc400078100f9 */
[----:B------:R-:W-:Y:S02]  /*dd30*/  FSEL R85, R124, -INF , !P1 ;  /* 0xff8000007c557808 */ /* 0x000fe40004800000 */
[----:B------:R-:W-:Y:S02]  /*dd40*/  FSEL R56, R126, -INF , !P2 ;  /* 0xff8000007e387808 */ /* 0x000fe40005000000 */
[----:B------:R-:W-:Y:S02]  /*dd50*/  FMNMX3.FTZ R36, R36, R229, R233, !PT ;  /* 0x000000e524247276 */ /* 0x000fe400078100e9 */
[----:B------:R-:W-:Y:S02]  /*dd60*/  FMNMX3.FTZ R4, R4, R189, R247, !PT ;  /* 0x000000bd04047276 */ /* 0x000fe400078100f7 */
[C---:B------:R-:W-:Y:S02]  /*dd70*/  ISETP.GE.AND P1, PT, R2.reuse, R63, PT ;  /* 0x0000003f0200720c */ /* 0x040fe40003f26270 */
[----:B------:R-:W-:Y:S01]  /*dd80*/  ISETP.GE.AND P2, PT, R2, R62, PT ;  /* 0x0000003e0200720c */ /* 0x000fe20003f46270 */
        /* <DEDUP_REMOVED lines=8> */
[----:B------:R-:W-:Y:S02]  /*de10*/  FMNMX3.FTZ R8, R36, R215, R201, !PT ;  /* 0x000000d724087276 */ /* 0x000fe400078100c9 */
[----:B------:R-:W-:Y:S02]  /*de20*/  FMNMX3.FTZ R4, R4, R237, R219, !PT ;  /* 0x000000ed04047276 */ /* 0x000fe400078100db */
[----:B------:R-:W-:Y:S02]  /*de30*/  FMNMX3.FTZ R8, R8, R193, R161, !PT ;  /* 0x000000c108087276 */ /* 0x000fe400078100a1 */
[----:B------:R-:W-:Y:S02]  /*de40*/  FMNMX3.FTZ R4, R4, R217, R213, !PT ;  /* 0x000000d904047276 */ /* 0x000fe400078100d5 */
[----:B------:R-:W-:Y:S01]  /*de50*/  ISETP.GE.AND P3, PT, R2, R62, PT ;  /* 0x0000003e0200720c */ /* 0x000fe20003f66270 */
[----:B------:R-:W-:Y:S01]  /*de60*/  VIADD R2, R44, 0xffffffe1 ;  /* 0xffffffe12c027836 */ /* 0x000fe20000000000 */
[----:B------:R-:W-:-:S02]  /*de70*/  FMNMX3.FTZ R8, R8, R159, R157, !PT ;  /* 0x0000009f08087276 */ /* 0x000fc4000781009d */
[----:B------:R-:W-:Y:S02]  /*de80*/  FMNMX3.FTZ R4, R4, R211, R191, !PT ;  /* 0x000000d304047276 */ /* 0x000fe400078100bf */
        /* <DEDUP_REMOVED lines=17> */
[----:B------:R-:W-:Y:S02]  /*dfa0*/  FMNMX3.FTZ R4, R4, R143, R119, !PT ;  /* 0x0000008f04047276 */ /* 0x000fe40007810077 */
[----:B------:R-:W-:-:S02]  /*dfb0*/  FSEL R50, R129, -INF , !P3 ;  /* 0xff80000081327808 */ /* 0x000fc40005800000 */
[C---:B------:R-:W-:Y:S02]  /*dfc0*/  ISETP.GE.AND P3, PT, R2.reuse, R63, PT ;  /* 0x0000003f0200720c */ /* 0x040fe40003f66270 */
[----:B------:R-:W-:Y:S01]  /*dfd0*/  ISETP.GE.AND P5, PT, R2, R62, PT ;  /* 0x0000003e0200720c */ /* 0x000fe20003fa6270 */
[----:B------:R-:W-:Y:S01]  /*dfe0*/  VIADD R2, R44, 0xfffffff0 ;  /* 0xfffffff02c027836 */ /* 0x000fe20000000000 */
[----:B------:R-:W-:Y:S02]  /*dff0*/  FMNMX3.FTZ R8, R8, R91, R85, !PT ;  /* 0x0000005b08087276 */ /* 0x000fe40007810055 */
[----:B------:R-:W-:Y:S01]  /*e000*/  FMNMX3.FTZ R5, R4, R117, R109, !PT ;  /* 0x0000007504057276 */ /* 0x000fe2000781006d */
[----:B------:R-:W-:Y:S01]  /*e010*/  VIADD R4, R44, 0xfffffff8 ;  /* 0xfffffff82c047836 */ /* 0x000fe20000000000 */
[----:B------:R-:W-:Y:S02]  /*e020*/  FSEL R75, R9, -INF , !P4 ;  /* 0xff800000094b7808 */ /* 0x000fe40006000000 */
[----:B------:R-:W-:-:S02]  /*e030*/  FSEL R49, R10, -INF , !P1 ;  /* 0xff8000000a317808 */ /* 0x000fc40004800000 */
[C---:B------:R-:W-:Y:S02]  /*e040*/  ISETP.GE.AND P1, PT, R2.reuse, R63, PT ;  /* 0x0000003f0200720c */ /* 0x040fe40003f26270 */
[----:B------:R-:W-:Y:S01]  /*e050*/  ISETP.GE.AND P4, PT, R2, R62, PT ;  /* 0x0000003e0200720c */ /* 0x000fe20003f86270 */
[----:B------:R-:W-:Y:S01]  /*e060*/  VIADD R2, R44, 0xfffffff1 ;  /* 0xfffffff12c027836 */ /* 0x000fe20000000000 */
[----:B------:R-:W-:Y:S02]  /*e070*/  FMNMX3.FTZ R8, R8, R83, R81, !PT ;  /* 0x0000005308087276 */ /* 0x000fe40007810051 */
[----:B------:R-:W-:Y:S02]  /*e080*/  FMNMX3.FTZ R5, R5, R107, R60, !PT ;  /* 0x0000006b05057276 */ /* 0x000fe4000781003c */
[----:B------:R-:W-:Y:S02]  /*e090*/  FSEL R73, R130, -INF , !P2 ;  /* 0xff80000082497808 */ /* 0x000fe40005000000 */
[----:B------:R-:W-:-:S02]  /*e0a0*/  FMNMX3.FTZ R8, R8, R79, R77, !PT ;  /* 0x0000004f08087276 */ /* 0x000fc4000781004d */
[----:B------:R-:W-:Y:S02]  /*e0b0*/  FMNMX3.FTZ R5, R5, R59, R58, !PT ;  /* 0x0000003b05057276 */ /* 0x000fe4000781003a */
[----:B------:R-:W-:Y:S02]  /*e0c0*/  FSEL R48, R132, -INF , !P0 ;  /* 0xff80000084307808 */ /* 0x000fe40004000000 */
[----:B------:R-:W-:Y:S02]  /*e0d0*/  FSEL R69, R34, -INF , !P1 ;  /* 0xff80000022457808 */ /* 0x000fe40004800000 */
[CC--:B------:R-:W-:Y:S02]  /*e0e0*/  ISETP.GE.AND P0, PT, R2.reuse, R63.reuse, PT ;  /* 0x0000003f0200720c */ /* 0x0c0fe40003f06270 */
[----:B------:R-:W-:Y:S01]  /*e0f0*/  ISETP.GE.AND P2, PT, R2, R62, PT ;  /* 0x0000003e0200720c */ /* 0x000fe20003f46270 */
[----:B------:R-:W-:Y:S01]  /*e100*/  VIADD R2, R44, 0xfffffff9 ;  /* 0xfffffff92c027836 */ /* 0x000fe20000000000 */
[----:B------:R-:W-:-:S02]  /*e110*/  ISETP.GE.AND P1, PT, R4, R63, PT ;  /* 0x0000003f0400720c */ /* 0x000fc40003f26270 */
[----:B------:R-:W-:Y:S02]  /*e120*/  FSEL R71, R26, -INF , !P3 ;  /* 0xff8000001a477808 */ /* 0x000fe40005800000 */
[----:B------:R-:W-:Y:S02]  /*e130*/  FMNMX3.FTZ R8, R8, R75, R73, !PT ;  /* 0x0000004b08087276 */ /* 0x000fe40007810049 */
[----:B------:R-:W-:Y:S02]  /*e140*/  FMNMX3.FTZ R5, R5, R57, R56, !PT ;  /* 0x0000003905057276 */ /* 0x000fe40007810038 */
[----:B------:R-:W-:Y:S02]  /*e150*/  FSEL R65, R140, -INF , !P1 ;  /* 0xff8000008c417808 */ /* 0x000fe40004800000 */
[----:B------:R-:W-:Y:S02]  /*e160*/  FSEL R67, R136, -INF , !P0 ;  /* 0xff80000088437808 */ /* 0x000fe40004000000 */
[----:B------:R-:W-:-:S02]  /*e170*/  ISETP.GE.AND P1, PT, R4, R62, PT ;  /* 0x0000003e0400720c */ /* 0x000fc40003f26270 */
[----:B------:R-:W-:Y:S02]  /*e180*/  ISETP.GE.AND P0, PT, R2, R63, PT ;  /* 0x0000003f0200720c */ /* 0x000fe40003f06270 */
[----:B------:R-:W-:Y:S02]  /*e190*/  FMNMX3.FTZ R8, R8, R71, R69, !PT ;  /* 0x0000004708087276 */ /* 0x000fe40007810045 */
[----:B------:R-:W-:Y:S02]  /*e1a0*/  FMNMX3.FTZ R4, R5, R53, R52, !PT ;  /* 0x0000003505047276 */ /* 0x000fe40007810034 */
[----:B------:R-:W-:Y:S02]  /*e1b0*/  FSEL R61, R138, -INF , !P0 ;  /* 0xff8000008a3d7808 */ /* 0x000fe40004000000 */
[----:B------:R-:W-:Y:S02]  /*e1c0*/  FMNMX3.FTZ R8, R8, R67, R65, !PT ;  /* 0x0000004308087276 */ /* 0x000fe40007810041 */
[----:B------:R-:W-:-:S02]  /*e1d0*/  FMNMX3.FTZ R4, R4, R51, R50, !PT ;  /* 0x0000003304047276 */ /* 0x000fc40007810032 */
[----:B------:R-:W-:Y:S02]  /*e1e0*/  ISETP.GE.AND P0, PT, R2, R62, PT ;  /* 0x0000003e0200720c */ /* 0x000fe40003f06270 */
[----:B------:R-:W-:Y:S02]  /*e1f0*/  FSEL R47, R24, -INF , !P5 ;  /* 0xff800000182f7808 */ /* 0x000fe40006800000 */
[----:B------:R-:W-:Y:S02]  /*e200*/  FMNMX.FTZ R2, R61, R8, !PT ;  /* 0x000000083d027209 */ /* 0x000fe40007810000 */
[----:B------:R-:W-:Y:S02]  /*e210*/  FSEL R46, R134, -INF , !P4 ;  /* 0xff800000862e7808 */ /* 0x000fe40006000000 */
[----:B------:R-:W-:Y:S01]  /*e220*/  FMNMX3.FTZ R4, R4, R49, R48, !PT ;  /* 0x0000003104047276 */ /* 0x000fe20007810030 */
[----:B------:R-:W1:Y:S01]  /*e230*/  SHFL.BFLY PT, R9, R2, 0x2, 0x1f ;  /* 0x0c401f0002097f89 */ /* 0x000e6200000e0000 */
[----:B------:R-:W-:-:S02]  /*e240*/  FSEL R43, R18, -INF , !P2 ;  /* 0xff800000122b7808 */ /* 0x000fc40005000000 */
[----:B------:R-:W-:Y:S02]  /*e250*/  FSEL R42, R22, -INF , !P1 ;  /* 0xff800000162a7808 */ /* 0x000fe40004800000 */
[----:B------:R-:W-:Y:S02]  /*e260*/  FMNMX3.FTZ R4, R4, R47, R46, !PT ;  /* 0x0000002f04047276 */ /* 0x000fe4000781002e */
[----:B------:R-:W-:Y:S02]  /*e270*/  FSEL R41, R20, -INF , !P0 ;  /* 0xff80000014297808 */ /* 0x000fe40004000000 */
[----:B------:R-:W-:Y:S02]  /*e280*/  FMNMX3.FTZ R4, R4, R43, R42, !PT ;  /* 0x0000002b04047276 */ /* 0x000fe4000781002a */
[----:B------:R-:W-:Y:S02]  /*e290*/  LOP3.LUT P6, RZ, R150, 0x4, RZ, 0xc0, !PT ;  /* 0x0000000496ff7812 */ /* 0x000fe400078cc0ff */
[----:B------:R-:W-:-:S05]  /*e2a0*/  FMNMX.FTZ R10, R41, R4, !PT ;  /* 0x00000004290a7209 */ /* 0x000fca0007810000 */
[----:B------:R-:W3:Y:S01]  /*e2b0*/  SHFL.BFLY PT, R5, R10, 0x2, 0x1f ;  /* 0x0c401f000a057f89 */ /* 0x000ee200000e0000 */
[----:B-1----:R-:W-:-:S05]  /*e2c0*/  FMNMX.FTZ R9, R2, R9, !PT ;  /* 0x0000000902097209 */ /* 0x002fca0007810000 */
[----:B------:R-:W-:Y:S01]  /*e2d0*/  @P6 VIADD R64, R208, 0xffffffe0 ;  /* 0xffffffe0d0406836 */ /* 0x000fe20000000000 */
[----:B------:R-:W-:Y:S01]  /*e2e0*/  ISETP.NE.AND P6, PT, R11, RZ, PT ;  /* 0x000000ff0b00720c */ /* 0x000fe20003fc5270 */
[----:B------:R-:W1:Y:S04]  /*e2f0*/  SHFL.BFLY PT, R8, R9, 0x1, 0x1f ;  /* 0x0c201f0009087f89 */ /* 0x000e6800000e0000 */
[----:B------:R-:W-:Y:S01]  /*e300*/  LDSM.16.MT88.4 R36, [R64+0x400] ;  /* 0x000400004024783b */ /* 0x000fe20000004200 */
[----:B---3--:R-:W-:-:S05]  /*e310*/  FMNMX.FTZ R5, R10, R5, !PT ;  /* 0x000000050a057209 */ /* 0x008fca0007810000 */
[----:B------:R-:W3:Y:S01]  /*e320*/  SHFL.BFLY PT, R4, R5, 0x1, 0x1f ;  /* 0x0c201f0005047f89 */ /* 0x000ee200000e0000 */
[----:B-1----:R-:W-:-:S03]  /*e330*/  FMNMX.FTZ R2, R9, R8, !PT ;  /* 0x0000000809027209 */ /* 0x002fc60007810000 */
[----:B------:R-:W-:Y:S01]  /*e340*/  LDSM.16.MT88.4 R8, [R152+0x5400] ;  /* 0x005400009808783b */ /* 0x000fe20000004200 */
[C---:B------:R-:W-:Y:S01]  /*e350*/  FSETP.NEU.FTZ.AND P0, PT, R2.reuse, -INF , PT ;  /* 0xff8000000200780b */ /* 0x040fe20003f1d000 */
[----:B--2---:R-:W-:-:S05]  /*e360*/  FMUL.FTZ R40, R2, UR10 ;  /* 0x0000000a02287c20 */ /* 0x004fca0008410000 */
[----:B------:R-:W-:-:S05]  /*e370*/  FSEL R40, R40, RZ, P0 ;  /* 0x000000ff28287208 */ /* 0x000fca0000000000 */
[--C-:B------:R-:W-:Y:S01]  /*e380*/  FFMA.FTZ R141, R21, UR10, -R40.reuse ;  /* 0x0000000a158d7c23 */ /* 0x100fe20008010828 */
[--C-:B------:R-:W-:Y:S01]  /*e390*/  FFMA.FTZ R100, R23, UR10, -R40.reuse ;  /* 0x0000000a17647c23 */ /* 0x100fe20008010828 */
[--C-:B------:R-:W-:Y:S01]  /*e3a0*/  FFMA.FTZ R129, R68, UR10, -R40.reuse ;  /* 0x0000000a44817c23 */ /* 0x100fe20008010828 */
[----:B---3--:R-:W-:Y:S01]  /*e3b0*/  FMNMX.FTZ R0, R5, R4, !PT ;  /* 0x0000000405007209 */ /* 0x008fe20007810000 */
[----:B------:R-:W1:Y:S01]  /*e3c0*/  LDSM.16.MT88.4 R20, [R152+0x5000] ;  /* 0x005000009814783b */ /* 0x000e620000004200 */
[--C-:B------:R-:W-:Y:S01]  /*e3d0*/  FFMA.FTZ R92, R14, UR10, -R40.reuse ;  /* 0x0000000a0e5c7c23 */ /* 0x100fe20008010828 */
[----:B------:R-:W-:Y:S01]  /*e3e0*/  MUFU.EX2 R141, R141 ;  /* 0x0000008d008d7308 */ /* 0x000fe20000000800 */
[C---:B------:R-:W-:Y:S01]  /*e3f0*/  FSETP.NEU.FTZ.AND P0, PT, R0.reuse, -INF , PT ;  /* 0xff8000000000780b */ /* 0x040fe20003f1d000 */
[----:B------:R-:W-:Y:S01]  /*e400*/  FMUL.FTZ R4, R0, UR10 ;  /* 0x0000000a00047c20 */ /* 0x000fe20008410000 */
[--C-:B------:R-:W-:Y:S01]  /*e410*/  FFMA.FTZ R121, R15, UR10, -R40.reuse ;  /* 0x0000000a0f797c23 */ /* 0x100fe20008010828 */
[----:B------:R-:W2:Y:S01]  /*e420*/  MUFU.EX2 R100, R100 ;  /* 0x0000006400647308 */ /* 0x000ea20000000800 */
[--C-:B------:R-:W-:Y:S01]  /*e430*/  FFMA.FTZ R84, R12, UR10, -R40.reuse ;  /* 0x0000000a0c547c23 */ /* 0x100fe20008010828 */
[--C-:B------:R-:W-:Y:S01]  /*e440*/  FFMA.FTZ R105, R13, UR10, -R40.reuse ;  /* 0x0000000a0d697c23 */ /* 0x100fe20008010828 */
[----:B------:R-:W-:Y:S01]  /*e450*/  FSEL R68, R4, RZ, P0 ;  /* 0x000000ff04447208 */ /* 0x000fe20000000000 */
[----:B------:R-:W-:Y:S01]  /*e460*/  MUFU.EX2 R129, R129 ;  /* 0x0000008100817308 */ /* 0x000fe20000000800 */
[--C-:B------:R-:W-:Y:S01]  /*e470*/  FFMA.FTZ R74, R27, UR10, -R40.reuse ;  /* 0x0000000a1b4a7c23 */ /* 0x100fe20008010828 */
[--C-:B------:R-:W-:Y:S01]  /*e480*/  FFMA.FTZ R87, R32, UR10, -R40.reuse ;  /* 0x0000000a20577c23 */ /* 0x100fe20008010828 */
[----:B------:R-:W-:Y:S01]  /*e490*/  FFMA.FTZ R70, R33, UR10, -R40 ;  /* 0x0000000a21467c23 */ /* 0x000fe20008010828 */
[--C-:B------:R-:W-:Y:S01]  /*e4a0*/  FFMA.FTZ R98, R7, UR10, -R68.reuse ;  /* 0x0000000a07627c23 */ /* 0x100fe20008010844 */
[--C-:B------:R-:W-:Y:S01]  /*e4b0*/  FFMA.FTZ R90, R6, UR10, -R68.reuse ;  /* 0x0000000a065a7c23 */ /* 0x100fe20008010844 */
[--C-:B------:R-:W-:Y:S01]  /*e4c0*/  FFMA.FTZ R139, R139, UR10, -R68.reuse ;  /* 0x0000000a8b8b7c23 */ /* 0x100fe20008010844 */
[----:B------:R-:W3:Y:S01]  /*e4d0*/  LDSM.16.MT88.4 R4, [R64] ;  /* 0x000000004004783b */ /* 0x000ee20000004200 */
[--C-:B------:R-:W-:Y:S01]  /*e4e0*/  FFMA.FTZ R127, R66, UR10, -R68.reuse ;  /* 0x0000000a427f7c23 */ /* 0x100fe20008010844 */
[----:B------:R-:W4:Y:S01]  /*e4f0*/  MUFU.EX2 R92, R92 ;  /* 0x0000005c005c7308 */ /* 0x000f220000000800 */
[----:B--2---:R-:W-:Y:S01]  /*e500*/  F2FP.BF16.F32.PACK_AB R12, R100, R141 ;  /* 0x0000008d640c723e */ /* 0x004fe200000010ff */
[--C-:B------:R-:W-:Y:S01]  /*e510*/  FFMA.FTZ R111, R25, UR10, -R68.reuse ;  /* 0x0000000a196f7c23 */ /* 0x100fe20008010844 */
[--C-:B------:R-:W-:Y:S01]  /*e520*/  FFMA.FTZ R82, R17, UR10, -R68.reuse ;  /* 0x0000000a11527c23 */ /* 0x100fe20008010844 */
[----:B------:R-:W-:Y:S01]  /*e530*/  MUFU.EX2 R139, R139 ;  /* 0x0000008b008b7308 */ /* 0x000fe20000000800 */
[--C-:B------:R-:W-:Y:S01]  /*e540*/  FFMA.FTZ R103, R19, UR10, -R68.reuse ;  /* 0x0000000a13677c23 */ /* 0x100fe20008010844 */
[----:B------:R-:W-:Y:S01]  /*e550*/  FFMA.FTZ R66, R16, UR10, -R68 ;  /* 0x0000000a10427c23 */ /* 0x000fe20008010844 */
[--C-:B------:R-:W-:Y:S01]  /*e560*/  FFMA.FTZ R89, R35, UR10, -R40.reuse ;  /* 0x0000000a23597c23 */ /* 0x100fe20008010828 */
[----:B------:R-:W2:Y:S01]  /*e570*/  MUFU.EX2 R98, R98 ;  /* 0x0000006200627308 */ /* 0x000ea20000000800 */
[----:B------:R-:W5:Y:S01]  /*e580*/  LDSM.16.MT88.4 R32, [R152+0x5800] ;  /* 0x005800009820783b */ /* 0x000f620000004200 */
[--C-:B------:R-:W-:Y:S01]  /*e590*/  FFMA.FTZ R72, R30, UR10, -R40.reuse ;  /* 0x0000000a1e487c23 */ /* 0x100fe20008010828 */
[----:B------:R-:W-:Y:S01]  /*e5a0*/  FFMA.FTZ R78, R28, UR10, -R40 ;  /* 0x0000000a1c4e7c23 */ /* 0x000fe20008010828 */
[----:B------:R-:W-:Y:S01]  /*e5b0*/  MUFU.EX2 R127, R127 ;  /* 0x0000007f007f7308 */ /* 0x000fe20000000800 */
[--C-:B------:R-:W-:Y:S01]  /*e5c0*/  FFMA.FTZ R76, R29, UR10, -R68.reuse ;  /* 0x0000000a1d4c7c23 */ /* 0x100fe20008010844 */
[----:B----4-:R-:W-:Y:S01]  /*e5d0*/  F2FP.BF16.F32.PACK_AB R14, R92, R129 ;  /* 0x000000815c0e723e */ /* 0x010fe200000010ff */
[--C-:B------:R-:W-:Y:S01]  /*e5e0*/  FFMA.FTZ R97, R31, UR10, -R68.reuse ;  /* 0x0000000a1f617c23 */ /* 0x100fe20008010844 */
[----:B------:R-:W4:Y:S01]  /*e5f0*/  MUFU.EX2 R90, R90 ;  /* 0x0000005a005a7308 */ /* 0x000f220000000800 */
[----:B------:R-:W5:Y:S01]  /*e600*/  LDSM.16.MT88.4 R28, [R64+0x800] ;  /* 0x00080000401c783b */ /* 0x000f620000004200 */
[--C-:B------:R-:W-:Y:S01]  /*e610*/  FFMA.FTZ R95, R95, UR10, -R68.reuse ;  /* 0x0000000a5f5f7c23 */ /* 0x100fe20008010844 */
[----:B------:R-:W-:Y:S01]  /*e620*/  FFMA.FTZ R80, R120, UR10, -R68 ;  /* 0x0000000a78507c23 */ /* 0x000fe20008010844 */
[----:B------:R-:W-:Y:S01]  /*e630*/  MUFU.EX2 R121, R121 ;  /* 0x0000007900797308 */ /* 0x000fe20000000800 */
[--C-:B------:R-:W-:Y:S01]  /*e640*/  FFMA.FTZ R122, R122, UR10, -R40.reuse ;  /* 0x0000000a7a7a7c23 */ /* 0x100fe20008010828 */
[----:B--2---:R-:W-:Y:S01]  /*e650*/  F2FP.BF16.F32.PACK_AB R13, R98, R139 ;  /* 0x0000008b620d723e */ /* 0x004fe200000010ff */
[----:B------:R-:W-:Y:S01]  /*e660*/  FFMA.FTZ R124, R115, UR10, -R40 ;  /* 0x0000000a737c7c23 */ /* 0x000fe20008010828 */
[----:B------:R-:W2:Y:S01]  /*e670*/  MUFU.EX2 R84, R84 ;  /* 0x0000005400547308 */ /* 0x000ea20000000800 */
[----:B------:R-:W-:Y:S01]  /*e680*/  FFMA.FTZ R120, R96, UR10, -R68 ;  /* 0x0000000a60787c23 */ /* 0x000fe20008010844 */
[----:B------:R-:W-:Y:S01]  /*e690*/  FFMA.FTZ R86, R113, UR10, -R40 ;  /* 0x0000000a71567c23 */ /* 0x000fe20008010828 */
[----:B------:R-:W-:Y:S01]  /*e6a0*/  FFMA.FTZ R96, R123, UR10, -R68 ;  /* 0x0000000a7b607c23 */ /* 0x000fe20008010844 */
[----:B------:R-:W-:Y:S01]  /*e6b0*/  MUFU.EX2 R105, R105 ;  /* 0x0000006900697308 */ /* 0x000fe20000000800 */
[--C-:B------:R-:W-:Y:S01]  /*e6c0*/  FFMA.FTZ R163, R163, UR10, -R40.reuse ;  /* 0x0000000aa3a37c23 */ /* 0x100fe20008010828 */
[----:B----4-:R-:W-:Y:S01]  /*e6d0*/  F2FP.BF16.F32.PACK_AB R15, R90, R127 ;  /* 0x0000007f5a0f723e */ /* 0x010fe200000010ff */
[----:B------:R-:W-:Y:S01]  /*e6e0*/  FFMA.FTZ R110, R110, UR10, -R40 ;  /* 0x0000000a6e6e7c23 */ /* 0x000fe20008010828 */
[----:B------:R-:W-:Y:S01]  /*e6f0*/  MUFU.EX2 R74, R74 ;  /* 0x0000004a004a7308 */ /* 0x000fe20000000800 */
[--C-:B------:R-:W-:Y:S01]  /*e700*/  FFMA.FTZ R175, R175, UR10, -R68.reuse ;  /* 0x0000000aafaf7c23 */ /* 0x100fe20008010844 */
[--C-:B------:R-:W-:Y:S01]  /*e710*/  FFMA.FTZ R251, R251, UR10, -R68.reuse ;  /* 0x0000000afbfb7c23 */ /* 0x100fe20008010844 */
[--C-:B------:R-:W-:Y:S01]  /*e720*/  FFMA.FTZ R195, R195, UR10, -R68.reuse ;  /* 0x0000000ac3c37c23 */ /* 0x100fe20008010844 */
[----:B------:R-:W-:Y:S01]  /*e730*/  MUFU.EX2 R111, R111 ;  /* 0x0000006f006f7308 */ /* 0x000fe20000000800 */
[C---:B-1----:R-:W-:Y:S01]  /*e740*/  HMMA.16816.F32.BF16 R24, R12.reuse, R20, RZ ;  /* 0x000000140c18723c */ /* 0x042fe200000418ff */
[----:B------:R-:W-:Y:S01]  /*e750*/  FFMA.FTZ R249, R249, UR10, -R68 ;  /* 0x0000000af9f97c23 */ /* 0x000fe20008010844 */
[--C-:B------:R-:W-:Y:S01]  /*e760*/  FFMA.FTZ R126, R245, UR10, -R40.reuse ;  /* 0x0000000af57e7c23 */ /* 0x100fe20008010828 */
[----:B------:R-:W1:Y:S01]  /*e770*/  MUFU.EX2 R82, R82 ;  /* 0x0000005200527308 */ /* 0x000e620000000800 */
[----:B------:R-:W-:Y:S01]  /*e780*/  FFMA.FTZ R128, R229, UR10, -R40 ;  /* 0x0000000ae5807c23 */ /* 0x000fe20008010828 */
[--C-:B------:R-:W-:Y:S01]  /*e790*/  FFMA.FTZ R132, R235, UR10, -R68.reuse ;  /* 0x0000000aeb847c23 */ /* 0x100fe20008010844 */
[--C-:B------:R-:W-:Y:S01]  /*e7a0*/  FFMA.FTZ R130, R239, UR10, -R68.reuse ;  /* 0x0000000aef827c23 */ /* 0x100fe20008010844 */
[----:B------:R-:W-:Y:S01]  /*e7b0*/  MUFU.EX2 R103, R103 ;  /* 0x0000006700677308 */ /* 0x000fe20000000800 */
[C---:B------:R-:W-:Y:S01]  /*e7c0*/  HMMA.16816.F32.BF16 R20, R12.reuse, R22, RZ ;  /* 0x000000160c14723c */ /* 0x040fe200000418ff */
[----:B------:R-:W-:Y:S01]  /*e7d0*/  FFMA.FTZ R237, R237, UR10, -R68 ;  /* 0x0000000aeded7c23 */ /* 0x000fe20008010844 */
[----:B------:R-:W-:Y:S01]  /*e7e0*/  FFMA.FTZ R243, R243, UR10, -R40 ;  /* 0x0000000af3f37c23 */ /* 0x000fe20008010828 */
[----:B------:R-:W4:Y:S01]  /*e7f0*/  MUFU.EX2 R66, R66 ;  /* 0x0000004200427308 */ /* 0x000f220000000800 */
[----:B------:R-:W-:Y:S01]  /*e800*/  FFMA.FTZ R241, R241, UR10, -R68 ;  /* 0x0000000af1f17c23 */ /* 0x000fe20008010844 */
[--C-:B------:R-:W-:Y:S01]  /*e810*/  FFMA.FTZ R134, R233, UR10, -R40.reuse ;  /* 0x0000000ae9867c23 */ /* 0x100fe20008010828 */
[----:B------:R-:W-:Y:S01]  /*e820*/  FFMA.FTZ R136, R225, UR10, -R40 ;  /* 0x0000000ae1887c23 */ /* 0x000fe20008010828 */
[----:B------:R-:W-:Y:S01]  /*e830*/  MUFU.EX2 R87, R87 ;  /* 0x0000005700577308 */ /* 0x000fe20000000800 */
[C---:B---3--:R-:W-:Y:S01]  /*e840*/  HMMA.16816.F32.BF16 R16, R12.reuse, R4, RZ ;  /* 0x000000040c10723c */ /* 0x048fe200000418ff */
[----:B--2---:R-:W-:Y:S01]  /*e850*/  F2FP.BF16.F32.PACK_AB R4, R84, R121 ;  /* 0x000000795404723e */ /* 0x004fe200000010ff */
[--C-:B------:R-:W-:Y:S01]  /*e860*/  FFMA.FTZ R140, R219, UR10, -R68.reuse ;  /* 0x0000000adb8c7c23 */ /* 0x100fe20008010844 */
[----:B-1----:R-:W-:Y:S01]  /*e870*/  F2FP.BF16.F32.PACK_AB R5, R82, R111 ;  /* 0x0000006f5205723e */ /* 0x002fe200000010ff */
[----:B------:R-:W1:Y:S01]  /*e880*/  MUFU.EX2 R72, R72 ;  /* 0x0000004800487308 */ /* 0x000e620000000800 */
[--C-:B------:R-:W-:Y:S01]  /*e890*/  FFMA.FTZ R142, R213, UR10, -R68.reuse ;  /* 0x0000000ad58e7c23 */ /* 0x100fe20008010844 */
[----:B------:R-:W-:Y:S01]  /*e8a0*/  FFMA.FTZ R211, R211, UR10, -R68 ;  /* 0x0000000ad3d37c23 */ /* 0x000fe20008010844 */
[--C-:B------:R-:W-:Y:S01]  /*e8b0*/  FFMA.FTZ R227, R227, UR10, -R40.reuse ;  /* 0x0000000ae3e37c23 */ /* 0x100fe20008010828 */
[----:B------:R-:W-:Y:S01]  /*e8c0*/  HMMA.16816.F32.BF16 R12, R12, R6, RZ ;  /* 0x000000060c0c723c */ /* 0x000fe200000418ff */
[----:B------:R-:W-:Y:S01]  /*e8d0*/  F2FP.BF16.F32.PACK_AB R6, R74, R105 ;  /* 0x000000694a06723e */ /* 0x000fe200000010ff */
[----:B------:R-:W-:Y:S01]  /*e8e0*/  MUFU.EX2 R70, R70 ;  /* 0x0000004600467308 */ /* 0x000fe20000000800 */
[----:B----4-:R-:W-:Y:S01]  /*e8f0*/  F2FP.BF16.F32.PACK_AB R7, R66, R103 ;  /* 0x000000674207723e */ /* 0x010fe200000010ff */
        /* <DEDUP_REMOVED lines=45> */
[----:B------:R-:W-:Y:S01]  /*ebd0*/  FFMA.FTZ R98, R133, UR10, -R40 ;  /* 0x0000000a85627c23 */ /* 0x000fe20008010828 */
[----:B--2---:R-:W-:Y:S01]  /*ebe0*/  FFMA.FTZ R124, R189, UR10, -R68 ;  /* 0x0000000abd7c7c23 */ /* 0x004fe20008010844 */
        /* <DEDUP_REMOVED lines=14> */
[----:B------:R-:W-:Y:S01]  /*ecd0*/  FFMA.FTZ R117, R117, UR10, -R68 ;  /* 0x0000000a75757c23 */ /* 0x000fe20008010844 */
[--C-:B--2---:R-:W-:Y:S01]  /*ece0*/  FFMA.FTZ R122, R118, UR10, -R40.reuse ;  /* 0x0000000a767a7c23 */ /* 0x104fe20008010828 */
        /* <DEDUP_REMOVED lines=15> */
[----:B-1----:R-:W-:Y:S01]  /*ede0*/  FFMA.FTZ R120, R179, UR10, -R40 ;  /* 0x0000000ab3787c23 */ /* 0x002fe20008010828 */
        /* <DEDUP_REMOVED lines=8> */
[----:B------:R-:W-:Y:S01]  /*ee70*/  FFMA.FTZ R169, R106, UR10, -R68 ;  /* 0x0000000a6aa97c23 */ /* 0x000fe20008010844 */
[----:B------:R-:W3:Y:S01]  /*ee80*/  MUFU.EX2 R108, R108 ;  /* 0x0000006c006c7308 */ /* 0x000ee20000000800 */
[C---:B----4-:R-:W-:Y:S01]  /*ee90*/  HMMA.16816.F32.BF16 R16, R32.reuse, R4, R16 ;  /* 0x000000042010723c */ /* 0x050fe20000041810 */
[----:B------:R-:W-:Y:S01]  /*eea0*/  FFMA.FTZ R75, R75, UR10, -R40 ;  /* 0x0000000a4b4b7c23 */ /* 0x000fe20008010828 */
[----:B------:R-:W-:Y:S01]  /*eeb0*/  FFMA.FTZ R214, R41, UR10, -R68 ;  /* 0x0000000a29d67c23 */ /* 0x000fe20008010844 */
[----:B------:R-:W-:Y:S01]  /*eec0*/  MUFU.EX2 R106, R38 ;  /* 0x00000026006a7308 */ /* 0x000fe20000000800 */
[--C-:B------:R-:W-:Y:S01]  /*eed0*/  FFMA.FTZ R65, R65, UR10, -R40.reuse ;  /* 0x0000000a41417c23 */ /* 0x100fe20008010828 */
        /* <DEDUP_REMOVED lines=10> */
[----:B------:R-:W-:Y:S04]  /*ef80*/  MUFU.EX2 R171, R37 ;  /* 0x0000002500ab7308 */ /* 0x000fe80000000800 */
        /* <DEDUP_REMOVED lines=10> */
[----:B------:R-:W-:Y:S01]  /*f030*/  MUFU.EX2 R120, R120 ;  /* 0x0000007800787308 */ /* 0x000fe20000000800 */
[C---:B-1----:R-:W-:Y:S01]  /*f040*/  HMMA.16816.F32.BF16 R36, R32.reuse, R8, R16 ;  /* 0x000000082024723c */ /* 0x042fe20000041810 */
[----:B------:R-:W1:Y:S01]  /*f050*/  LDSM.16.MT88.4 R16, [R152+0x6800] ;  /* 0x006800009810783b */ /* 0x000e620000004200 */
[----:B------:R-:W-:Y:S01]  /*f060*/  FFMA.FTZ R8, R181, UR10, -R40 ;  /* 0x0000000ab5087c23 */ /* 0x000fe20008010828 */
[----:B------:R-:W-:Y:S04]  /*f070*/  MUFU.EX2 R189, R249 ;  /* 0x000000f900bd7308 */ /* 0x000fe80000000800 */
[----:B------:R4:W-:Y:S01]  /*f080*/  MUFU.EX2 R179, R8 ;  /* 0x0000000800b37308 */ /* 0x0009e20000000800 */
[----:B------:R-:W-:Y:S01]  /*f090*/  HMMA.16816.F32.BF16 R28, R32, R10, R28 ;  /* 0x0000000a201c723c */ /* 0x000fe2000004181c */
[----:B---3--:R-:W-:-:S02]  /*f0a0*/  F2FP.BF16.F32.PACK_AB R32, R112, R171 ;  /* 0x000000ab7020723e */ /* 0x008fc400000010ff */
[----:B------:R3:W3:Y:S01]  /*f0b0*/  MUFU.EX2 R181, R122 ;  /* 0x0000007a00b57308 */ /* 0x0006e20000000800 */
[----:B-----5:R-:W-:Y:S02]  /*f0c0*/  F2FP.BF16.F32.PACK_AB R34, R173, R110 ;  /* 0x0000006ead22723e */ /* 0x020fe400000010ff */
[----:B------:R-:W-:Y:S01]  /*f0d0*/  F2FP.BF16.F32.PACK_AB R33, R177, R114 ;  /* 0x00000072b121723e */ /* 0x000fe200000010ff */
[----:B------:R-:W5:Y:S01]  /*f0e0*/  MUFU.EX2 R124, R124 ;  /* 0x0000007c007c7308 */ /* 0x000f620000000800 */
[----:B--2---:R-:W-:-:S03]  /*f0f0*/  F2FP.BF16.F32.PACK_AB R35, R118, R175 ;  /* 0x000000af7623723e */ /* 0x004fc600000010ff */
[----:B------:R-:W-:Y:S01]  /*f100*/  MUFU.EX2 R195, R195 ;  /* 0x000000c300c37308 */ /* 0x000fe20000000800 */
[----:B----4-:R-:W2:Y:S03]  /*f110*/  LDSM.16.MT88.4 R8, [R64+0x1800] ;  /* 0x001800004008783b */ /* 0x010ea60000004200 */
[----:B------:R-:W-:Y:S01]  /*f120*/  HMMA.16816.F32.BF16 R24, R32, R4, R24 ;  /* 0x000000042018723c */ /* 0x000fe20000041818 */
[----:B------:R-:W-:Y:S01]  /*f130*/  MUFU.EX2 R126, R126 ;  /* 0x0000007e007e7308 */ /* 0x000fe20000000800 */
[----:B---3--:R-:W-:-:S03]  /*f140*/  FFMA.FTZ R122, R247, UR10, -R68 ;  /* 0x0000000af77a7c23 */ /* 0x008fc60008010844 */
[----:B------:R-:W-:Y:S03]  /*f150*/  MUFU.EX2 R128, R128 ;  /* 0x0000008000807308 */ /* 0x000fe60000000800 */
[C---:B------:R-:W-:Y:S01]  /*f160*/  HMMA.16816.F32.BF16 R20, R32.reuse, R6, R20 ;  /* 0x000000062014723c */ /* 0x040fe20000041814 */
[----:B------:R-:W3:Y:S01]  /*f170*/  MUFU.EX2 R122, R122 ;  /* 0x0000007a007a7308 */ /* 0x000ee20000000800 */
[----:B------:R-:W4:Y:S03]  /*f180*/  LDSM.16.MT88.4 R4, [R152+0x6c00] ;  /* 0x006c00009804783b */ /* 0x000f260000004200 */
[----:B------:R-:W-:Y:S03]  /*f190*/  MUFU.EX2 R235, R241 ;  /* 0x000000f100eb7308 */ /* 0x000fe60000000800 */
[----:B------:R-:W-:Y:S01]  /*f1a0*/  HMMA.16816.F32.BF16 R36, R32, R12, R36 ;  /* 0x0000000c2024723c */ /* 0x000fe20000041824 */
[----:B------:R-:W-:Y:S01]  /*f1b0*/  F2FP.BF16.F32.PACK_AB R12, R181, R116 ;  /* 0x00000074b50c723e */ /* 0x000fe200000010ff */
[----:B------:R-:W-:Y:S01]  /*f1c0*/  MUFU.EX2 R132, R132 ;  /* 0x0000008400847308 */ /* 0x000fe20000000800 */
[----:B-----5:R-:W-:-:S03]  /*f1d0*/  F2FP.BF16.F32.PACK_AB R13, R124, R189 ;  /* 0x000000bd7c0d723e */ /* 0x020fc600000010ff */
[----:B------:R-:W-:Y:S02]  /*f1e0*/  MUFU.EX2 R130, R130 ;  /* 0x0000008200827308 */ /* 0x000fe40000000800 */
[----:B------:R-:W-:Y:S01]  /*f1f0*/  HMMA.16816.F32.BF16 R28, R32, R14, R28 ;  /* 0x0000000e201c723c */ /* 0x000fe2000004181c */
[----:B------:R-:W-:Y:S01]  /*f200*/  F2FP.BF16.F32.PACK_AB R14, R120, R179 ;  /* 0x000000b3780e723e */ /* 0x000fe200000010ff */
[----:B------:R-:W-:Y:S01]  /*f210*/  FFMA.FTZ R32, R231, UR10, -R40 ;  /* 0x0000000ae7207c23 */ /* 0x000fe20008010828 */
[----:B---3--:R-:W-:Y:S01]  /*f220*/  F2FP.BF16.F32.PACK_AB R15, R195, R122 ;  /* 0x0000007ac30f723e */ /* 0x008fe200000010ff */
[----:B------:R-:W3:Y:S04]  /*f230*/  MUFU.EX2 R231, R243 ;  /* 0x000000f300e77308 */ /* 0x000ee80000000800 */
[----:B------:R5:W3:Y:S02]  /*f240*/  MUFU.EX2 R229, R32 ;  /* 0x0000002000e57308 */ /* 0x000ae40000000800 */
        /* <DEDUP_REMOVED lines=8> */
[C---:B--2---:R-:W-:Y:S02]  /*f2d0*/  HMMA.16816.F32.BF16 R36, R12.reuse, R8, R36 ;  /* 0x000000080c24723c */ /* 0x044fe40000041824 */
[----:B------:R-:W-:Y:S04]  /*f2e0*/  MUFU.EX2 R221, R223 ;  /* 0x000000df00dd7308 */ /* 0x000fe80000000800 */
[----:B------:R-:W-:Y:S02]  /*f2f0*/  MUFU.EX2 R140, R140 ;  /* 0x0000008c008c7308 */ /* 0x000fe40000000800 */
[----:B------:R-:W-:Y:S01]  /*f300*/  HMMA.16816.F32.BF16 R28, R12, R10, R28 ;  /* 0x0000000a0c1c723c */ /* 0x000fe2000004181c */
[----:B---3--:R-:W-:Y:S01]  /*f310*/  F2FP.BF16.F32.PACK_AB R12, R231, R126 ;  /* 0x0000007ee70c723e */ /* 0x008fe200000010ff */
        /* <DEDUP_REMOVED lines=9> */
[----:B------:R4:W5:Y:S02]  /*f3b0*/  MUFU.EX2 R201, R215 ;  /* 0x000000d700c97308 */ /* 0x0009640000000800 */
[C---:B------:R-:W-:Y:S01]  /*f3c0*/  HMMA.16816.F32.BF16 R20, R12.reuse, R6, R20 ;  /* 0x000000060c14723c */ /* 0x040fe20000041814 */
[----:B------:R-:W5:Y:S01]  /*f3d0*/  LDSM.16.MT88.4 R4, [R64+0x2000] ;  /* 0x002000004004783b */ /* 0x000f620000004200 */
[----:B------:R-:W-:Y:S04]  /*f3e0*/  MUFU.EX2 R144, R144 ;  /* 0x0000009000907308 */ /* 0x000fe80000000800 */
[----:B------:R-:W-:Y:S02]  /*f3f0*/  MUFU.EX2 R191, R193 ;  /* 0x000000c100bf7308 */ /* 0x000fe40000000800 */
[----:B------:R-:W-:Y:S01]  /*f400*/  HMMA.16816.F32.BF16 R36, R12, R16, R36 ;  /* 0x000000100c24723c */ /* 0x000fe20000041824 */
[----:B------:R-:W-:Y:S01]  /*f410*/  F2FP.BF16.F32.PACK_AB R16, R225, R134 ;  /* 0x00000086e110723e */ /* 0x000fe200000010ff */
[----:B------:R-:W-:Y:S01]  /*f420*/  MUFU.EX2 R146, R146 ;  /* 0x0000009200927308 */ /* 0x000fe20000000800 */
[----:B---3--:R-:W-:Y:S01]  /*f430*/  F2FP.BF16.F32.PACK_AB R17, R213, R140 ;  /* 0x0000008cd511723e */ /* 0x008fe200000010ff */
[----:B----4-:R-:W-:-:S02]  /*f440*/  FFMA.FTZ R215, R61, UR10, -R40 ;  /* 0x0000000a3dd77c23 */ /* 0x010fc40008010828 */
[----:B------:R-:W3:Y:S02]  /*f450*/  MUFU.EX2 R185, R187 ;  /* 0x000000bb00b97308 */ /* 0x000ee40000000800 */
[----:B------:R-:W-:Y:S01]  /*f460*/  HMMA.16816.F32.BF16 R28, R12, R18, R28 ;  /* 0x000000120c1c723c */ /* 0x000fe2000004181c */
[----:B------:R-:W-:Y:S01]  /*f470*/  F2FP.BF16.F32.PACK_AB R18, R221, R136 ;  /* 0x00000088dd12723e */ /* 0x000fe200000010ff */
[----:B------:R-:W4:Y:S01]  /*f480*/  LDSM.16.MT88.4 R12, [R64+0x2400] ;  /* 0x00240000400c783b */ /* 0x000f220000004200 */
[----:B-1----:R-:W-:Y:S01]  /*f490*/  F2FP.BF16.F32.PACK_AB R19, R211, R142 ;  /* 0x0000008ed313723e */ /* 0x002fe200000010ff */
[----:B------:R-:W-:Y:S04]  /*f4a0*/  MUFU.EX2 R156, R156 ;  /* 0x0000009c009c7308 */ /* 0x000fe80000000800 */
[----:B------:R-:W1:Y:S02]  /*f4b0*/  MUFU.EX2 R183, R183 ;  /* 0x000000b700b77308 */ /* 0x000e640000000800 */
[----:B--2---:R-:W-:Y:S01]  /*f4c0*/  HMMA.16816.F32.BF16 R24, R16, R8, R24 ;  /* 0x000000081018723c */ /* 0x004fe20000041818 */
[----:B-----5:R-:W-:Y:S01]  /*f4d0*/  F2FP.BF16.F32.PACK_AB R8, R201, R138 ;  /* 0x0000008ac908723e */ /* 0x020fe200000010ff */
        /* <DEDUP_REMOVED lines=8> */
[C---:B------:R-:W-:Y:S02]  /*f560*/  HMMA.16816.F32.BF16 R36, R16.reuse, R4, R36 ;  /* 0x000000041024723c */ /* 0x040fe40000041824 */
        /* <DEDUP_REMOVED lines=16> */
[----:B------:R-:W5:Y:S02]  /*f670*/  MUFU.EX2 R151, R157 ;  /* 0x0000009d00977308 */ /* 0x000f640000000800 */
[----:B----4-:R-:W-:Y:S02]  /*f680*/  HMMA.16816.F32.BF16 R36, R8, R12, R36 ;  /* 0x0000000c0824723c */ /* 0x010fe40000041824 */
[----:B------:R-:W-:Y:S01]  /*f690*/  MUFU.EX2 R34, R153 ;  /* 0x0000009900227308 */ /* 0x000fe20000000800 */
[----:B---3--:R-:W-:-:S03]  /*f6a0*/  F2FP.BF16.F32.PACK_AB R12, R33, R158 ;  /* 0x0000009e210c723e */ /* 0x008fc600000010ff */
[----:B------:R-:W3:Y:S02]  /*f6b0*/  MUFU.EX2 R35, R35 ;  /* 0x0000002300237308 */ /* 0x000ee40000000800 */
[----:B------:R-:W-:Y:S01]  /*f6c0*/  HMMA.16816.F32.BF16 R28, R8, R14, R28 ;  /* 0x0000000e081c723c */ /* 0x000fe2000004181c */
[----:B------:R-:W4:Y:S01]  /*f6d0*/  LDSM.16.MT88.4 R8, [R152+0x7c00] ;  /* 0x007c00009808783b */ /* 0x000f220000004200 */
[----:B------:R-:W-:Y:S01]  /*f6e0*/  F2FP.BF16.F32.PACK_AB R15, R160, R143 ;  /* 0x0000008fa00f723e */ /* 0x000fe200000010ff */
[----:B------:R-:W-:Y:S01]  /*f6f0*/  MUFU.EX2 R57, R57 ;  /* 0x0000003900397308 */ /* 0x000fe20000000800 */
[----:B-----5:R-:W-:-:S03]  /*f700*/  F2FP.BF16.F32.PACK_AB R14, R151, R32 ;  /* 0x00000020970e723e */ /* 0x020fc600000010ff */
[----:B------:R-:W-:Y:S04]  /*f710*/  MUFU.EX2 R215, R215 ;  /* 0x000000d700d77308 */ /* 0x000fe80000000800 */
[----:B------:R-:W-:Y:S01]  /*f720*/  MUFU.EX2 R214, R214 ;  /* 0x000000d600d67308 */ /* 0x000fe20000000800 */
[----:B---3--:R-:W-:-:S07]  /*f730*/  F2FP.BF16.F32.PACK_AB R13, R35, R34 ;  /* 0x00000022230d723e */ /* 0x008fce00000010ff */
        /* <DEDUP_REMOVED lines=9> */
[----:B------:R-:W5:Y:S01]  /*f7d0*/  MUFU.EX2 R84, R127 ;  /* 0x0000007f00547308 */ /* 0x000f620000000800 */
[--C-:B------:R-:W-:Y:S01]  /*f7e0*/  FFMA.FTZ R111, R101, UR10, -R40.reuse ;  /* 0x0000000a656f7c23 */ /* 0x100fe20008010828 */
[----:B------:R-:W-:Y:S01]  /*f7f0*/  FFMA.FTZ R101, R99, UR10, -R40 ;  /* 0x0000000a63657c23 */ /* 0x000fe20008010828 */
[----:B------:R-:W-:Y:S01]  /*f800*/  FADD.FTZ R103, R103, R82 ;  /* 0x0000005267677221 */ /* 0x000fe20000010000 */
[----:B------:R-:W-:Y:S01]  /*f810*/  FFMA.FTZ R99, R91, UR10, -R40 ;  /* 0x0000000a5b637c23 */ /* 0x000fe20008010828 */
[C---:B-1----:R-:W-:Y:S01]  /*f820*/  HMMA.16816.F32.BF16 R36, R12.reuse, R16, R36 ;  /* 0x000000100c24723c */ /* 0x042fe20000041824 */
[----:B------:R-:W-:Y:S01]  /*f830*/  F2FP.BF16.F32.PACK_AB R16, R98, R131 ;  /* 0x000000836210723e */ /* 0x000fe200000010ff */
[----:B------:R-:W-:Y:S01]  /*f840*/  FADD.FTZ R103, R66, R103 ;  /* 0x0000006742677221 */ /* 0x000fe20000010000 */
[----:B------:R-:W-:Y:S01]  /*f850*/  FFMA.FTZ R66, R58, UR10, -R68 ;  /* 0x0000000a3a427c23 */ /* 0x000fe20008010844 */
[----:B------:R-:W-:Y:S01]  /*f860*/  MUFU.EX2 R82, R111 ;  /* 0x0000006f00527308 */ /* 0x000fe20000000800 */
[----:B--2---:R-:W-:Y:S01]  /*f870*/  F2FP.BF16.F32.PACK_AB R17, R109, R90 ;  /* 0x0000005a6d11723e */ /* 0x004fe200000010ff */
[----:B------:R-:W-:Y:S01]  /*f880*/  FADD.FTZ R76, R76, R103 ;  /* 0x000000674c4c7221 */ /* 0x000fe20000010000 */
[----:B------:R-:W-:Y:S01]  /*f890*/  FFMA.FTZ R117, R93, UR10, -R40 ;  /* 0x0000000a5d757c23 */ /* 0x000fe20008010828 */
[----:B------:R-:W-:Y:S01]  /*f8a0*/  HMMA.16816.F32.BF16 R28, R12, R18, R28 ;  /* 0x000000120c1c723c */ /* 0x000fe2000004181c */
[----:B------:R-:W1:Y:S01]  /*f8b0*/  LDSM.16.MT88.4 R12, [R152+0x8000] ;  /* 0x00800000980c783b */ /* 0x000e620000004200 */
[----:B------:R-:W-:Y:S01]  /*f8c0*/  F2FP.BF16.F32.PACK_AB R18, R119, R100 ;  /* 0x000000647712723e */ /* 0x000fe200000010ff */
[----:B------:R-:W-:Y:S01]  /*f8d0*/  FADD.FTZ R76, R97, R76 ;  /* 0x0000004c614c7221 */ /* 0x000fe20000010000 */
[----:B-----5:R-:W-:Y:S01]  /*f8e0*/  F2FP.BF16.F32.PACK_AB R19, R107, R84 ;  /* 0x000000546b13723e */ /* 0x020fe200000010ff */
[----:B------:R-:W2:Y:S02]  /*f8f0*/  MUFU.EX2 R93, R101 ;  /* 0x00000065005d7308 */ /* 0x000ea40000000800 */
[----:B------:R-:W-:Y:S01]  /*f900*/  FADD.FTZ R95, R95, R76 ;  /* 0x0000004c5f5f7221 */ /* 0x000fe20000010000 */
[----:B------:R-:W-:Y:S01]  /*f910*/  FFMA.FTZ R76, R50, UR10, -R68 ;  /* 0x0000000a324c7c23 */ /* 0x000fe20008010844 */
[----:B------:R-:W-:Y:S02]  /*f920*/  MUFU.EX2 R91, R117 ;  /* 0x00000075005b7308 */ /* 0x000fe40000000800 */
[C---:B----4-:R-:W-:Y:S01]  /*f930*/  HMMA.16816.F32.BF16 R24, R16.reuse, R8, R24 ;  /* 0x000000081018723c */ /* 0x050fe20000041818 */
[----:B------:R-:W-:Y:S01]  /*f940*/  FADD.FTZ R9, R87, R74 ;  /* 0x0000004a57097221 */ /* 0x000fe20000010000 */
[--C-:B------:R-:W-:Y:S01]  /*f950*/  FFMA.FTZ R8, R59, UR10, -R68.reuse ;  /* 0x0000000a3b087c23 */ /* 0x100fe20008010844 */
[----:B------:R-:W-:Y:S01]  /*f960*/  MUFU.EX2 R60, R99 ;  /* 0x00000063003c7308 */ /* 0x000fe20000000800 */
[----:B------:R-:W-:Y:S01]  /*f970*/  FADD.FTZ R80, R80, R95 ;  /* 0x0000005f50507221 */ /* 0x000fe20000010000 */
[----:B------:R-:W-:Y:S01]  /*f980*/  FADD.FTZ R9, R72, R9 ;  /* 0x0000000948097221 */ /* 0x000fe20000010000 */
[----:B------:R-:W-:Y:S01]  /*f990*/  FFMA.FTZ R72, R52, UR10, -R68 ;  /* 0x0000000a34487c23 */ /* 0x000fe20008010844 */
[----:B------:R-:W-:Y:S01]  /*f9a0*/  MUFU.EX2 R59, R92 ;  /* 0x0000005c003b7308 */ /* 0x000fe20000000800 */
[----:B------:R-:W-:Y:S01]  /*f9b0*/  FADD.FTZ R123, R123, R80 ;  /* 0x000000507b7b7221 */ /* 0x000fe20000010000 */
[----:B------:R-:W-:Y:S01]  /*f9c0*/  FADD.FTZ R70, R70, R9 ;  /* 0x0000000946467221 */ /* 0x000fe20000010000 */
[C---:B------:R-:W-:Y:S01]  /*f9d0*/  HMMA.16816.F32.BF16 R20, R16.reuse, R10, R20 ;  /* 0x0000000a1014723c */ /* 0x040fe20000041814 */
[----:B------:R-:W4:Y:S01]  /*f9e0*/  MUFU.EX2 R58, R8 ;  /* 0x00000008003a7308 */ /* 0x000f220000000800 */
[----:B------:R-:W-:Y:S01]  /*f9f0*/  FADD.FTZ R123, R96, R123 ;  /* 0x0000007b607b7221 */ /* 0x000fe20000010000 */
[----:B------:R-:W-:Y:S01]  /*fa00*/  FADD.FTZ R89, R89, R70 ;  /* 0x0000004659597221 */ /* 0x000fe20000010000 */
[----:B------:R-:W-:Y:S01]  /*fa10*/  FFMA.FTZ R70, R53, UR10, -R68 ;  /* 0x0000000a35467c23 */ /* 0x000fe20008010844 */
[----:B------:R-:W5:Y:S01]  /*fa20*/  MUFU.EX2 R66, R66 ;  /* 0x0000004200427308 */ /* 0x000f620000000800 */
[----:B------:R-:W-:Y:S01]  /*fa30*/  FADD.FTZ R94, R94, R123 ;  /* 0x0000007b5e5e7221 */ /* 0x000fe20000010000 */
[----:B------:R-:W-:Y:S01]  /*fa40*/  FADD.FTZ R78, R78, R89 ;  /* 0x000000594e4e7221 */ /* 0x000fe20000010000 */
[C---:B---3--:R-:W-:Y:S01]  /*fa50*/  HMMA.16816.F32.BF16 R36, R16.reuse, R4, R36 ;  /* 0x000000041024723c */ /* 0x048fe20000041824 */
[----:B--2---:R-:W-:Y:S01]  /*fa60*/  F2FP.BF16.F32.PACK_AB R4, R93, R82 ;  /* 0x000000525d04723e */ /* 0x004fe200000010ff */
[----:B------:R-:W-:Y:S01]  /*fa70*/  FADD.FTZ R94, R135, R94 ;  /* 0x0000005e875e7221 */ /* 0x000fe20000010000 */
[----:B------:R-:W-:Y:S01]  /*fa80*/  FADD.FTZ R78, R115, R78 ;  /* 0x0000004e734e7221 */ /* 0x000fe20000010000 */
[----:B------:R-:W-:Y:S01]  /*fa90*/  FFMA.FTZ R74, R51, UR10, -R68 ;  /* 0x0000000a334a7c23 */ /* 0x000fe20008010844 */
[----:B------:R-:W-:Y:S01]  /*faa0*/  MUFU.EX2 R53, R56 ;  /* 0x0000003800357308 */ /* 0x000fe20000000800 */
[----:B------:R-:W-:Y:S01]  /*fab0*/  FADD.FTZ R167, R167, R94 ;  /* 0x0000005ea7a77221 */ /* 0x000fe20000010000 */
[----:B----4-:R-:W-:Y:S01]  /*fac0*/  F2FP.BF16.F32.PACK_AB R5, R58, R59 ;  /* 0x0000003b3a05723e */ /* 0x010fe200000010ff */
[----:B------:R-:W-:Y:S01]  /*fad0*/  HMMA.16816.F32.BF16 R28, R16, R6, R28 ;  /* 0x00000006101c723c */ /* 0x000fe2000004181c */
[----:B------:R-:W-:Y:S01]  /*fae0*/  F2FP.BF16.F32.PACK_AB R6, R60, R91 ;  /* 0x0000005b3c06723e */ /* 0x000fe200000010ff */
[----:B------:R-:W-:Y:S01]  /*faf0*/  FADD.FTZ R113, R113, R78 ;  /* 0x0000004e71717221 */ /* 0x000fe20000010000 */
[----:B-----5:R-:W-:Y:S01]  /*fb00*/  F2FP.BF16.F32.PACK_AB R7, R57, R66 ;  /* 0x000000423907723e */ /* 0x020fe200000010ff */
[----:B------:R-:W-:Y:S01]  /*fb10*/  FADD.FTZ R167, R108, R167 ;  /* 0x000000a76ca77221 */ /* 0x000fe20000010000 */
[----:B------:R-:W2:Y:S01]  /*fb20*/  LDSM.16.MT88.4 R8, [R64+0x3000] ;  /* 0x003000004008783b */ /* 0x000ea20000004200 */
[----:B------:R-:W-:Y:S01]  /*fb30*/  FADD.FTZ R113, R86, R113 ;  /* 0x0000007156717221 */ /* 0x000fe20000010000 */
[--C-:B------:R-:W-:Y:S01]  /*fb40*/  FFMA.FTZ R18, R85, UR10, -R40.reuse ;  /* 0x0000000a55127c23 */ /* 0x100fe20008010828 */
        /* <DEDUP_REMOVED lines=9> */
[----:B------:R-:W-:Y:S01]  /*fbe0*/  MUFU.EX2 R18, R18 ;  /* 0x0000001200127308 */ /* 0x000fe20000000800 */
[----:B------:R-:W-:Y:S01]  /*fbf0*/  HMMA.16816.F32.BF16 R20, R4, R14, R20 ;  /* 0x0000000e0414723c */ /* 0x000fe20000041814 */
[----:B------:R-:W-:Y:S01]  /*fc00*/  FADD.FTZ R163, R163, R12 ;  /* 0x0000000ca3a37221 */ /* 0x000fe20000010000 */
[----:B------:R-:W-:Y:S01]  /*fc10*/  FADD.FTZ R114, R177, R114 ;  /* 0x00000072b1727221 */ /* 0x000fe20000010000 */
[----:B------:R-:W1:Y:S01]  /*fc20*/  LDSM.16.MT88.4 R12, [R152+0x8400] ;  /* 0x00840000980c783b */ /* 0x000e620000004200 */
[----:B------:R-:W3:Y:S01]  /*fc30*/  MUFU.EX2 R17, R17 ;  /* 0x0000001100117308 */ /* 0x000ee20000000800 */
[----:B------:R-:W-:Y:S01]  /*fc40*/  FADD.FTZ R104, R104, R163 ;  /* 0x000000a368687221 */ /* 0x000fe20000010000 */
[----:B------:R-:W-:-:S02]  /*fc50*/  FADD.FTZ R175, R175, R114 ;  /* 0x00000072afaf7221 */ /* 0x000fc40000010000 */
[----:B------:R-:W-:Y:S01]  /*fc60*/  MUFU.EX2 R16, R16 ;  /* 0x0000001000107308 */ /* 0x000fe20000000800 */
[----:B------:R-:W-:Y:S01]  /*fc70*/  FADD.FTZ R171, R171, R104 ;  /* 0x00000068abab7221 */ /* 0x000fe20000010000 */
[----:B------:R-:W-:Y:S02]  /*fc80*/  FADD.FTZ R118, R118, R175 ;  /* 0x000000af76767221 */ /* 0x000fe40000010000 */
[----:B------:R-:W4:Y:S01]  /*fc90*/  MUFU.EX2 R19, R19 ;  /* 0x0000001300137308 */ /* 0x000f220000000800 */
[----:B------:R-:W-:Y:S01]  /*fca0*/  FADD.FTZ R171, R112, R171 ;  /* 0x000000ab70ab7221 */ /* 0x000fe20000010000 */
[----:B------:R-:W-:Y:S02]  /*fcb0*/  FADD.FTZ R189, R189, R118 ;  /* 0x00000076bdbd7221 */ /* 0x000fe40000010000 */
[----:B------:R5:W4:Y:S01]  /*fcc0*/  MUFU.EX2 R52, R70 ;  /* 0x0000004600347308 */ /* 0x000b220000000800 */
[----:B------:R-:W-:Y:S01]  /*fcd0*/  FADD.FTZ R110, R110, R171 ;  /* 0x000000ab6e6e7221 */ /* 0x000fe20000010000 */
[----:B------:R-:W-:-:S02]  /*fce0*/  FADD.FTZ R189, R124, R189 ;  /* 0x000000bd7cbd7221 */ /* 0x000fc40000010000 */
[----:B------:R4:W-:Y:S01]  /*fcf0*/  MUFU.EX2 R51, R72 ;  /* 0x0000004800337308 */ /* 0x0009e20000000800 */
[----:B------:R-:W-:Y:S01]  /*fd00*/  FADD.FTZ R173, R173, R110 ;  /* 0x0000006eadad7221 */ /* 0x000fe20000010000 */
[----:B------:R-:W-:Y:S02]  /*fd10*/  FADD.FTZ R122, R122, R189 ;  /* 0x000000bd7a7a7221 */ /* 0x000fe40000010000 */
[----:B------:R4:W1:Y:S01]  /*fd20*/  MUFU.EX2 R56, R74 ;  /* 0x0000004a00387308 */ /* 0x0008620000000800 */
[----:B------:R-:W-:Y:S01]  /*fd30*/  FADD.FTZ R116, R116, R173 ;  /* 0x000000ad74747221 */ /* 0x000fe20000010000 */
[----:B------:R-:W-:Y:S01]  /*fd40*/  FADD.FTZ R122, R195, R122 ;  /* 0x0000007ac37a7221 */ /* 0x000fe20000010000 */
[C---:B--2---:R-:W-:Y:S02]  /*fd50*/  HMMA.16816.F32.BF16 R36, R4.reuse, R8, R36 ;  /* 0x000000080424723c */ /* 0x044fe40000041824 */
[----:B------:R-:W-:Y:S01]  /*fd60*/  FADD.FTZ R116, R181, R116 ;  /* 0x00000074b5747221 */ /* 0x000fe20000010000 */
[----:B------:R-:W-:Y:S01]  /*fd70*/  FADD.FTZ R235, R235, R122 ;  /* 0x0000007aebeb7221 */ /* 0x000fe20000010000 */
[----:B-----5:R-:W-:Y:S01]  /*fd80*/  FFMA.FTZ R70, R77, UR10, -R40 ;  /* 0x0000000a4d467c23 */ /* 0x020fe20008010828 */
[----:B------:R-:W-:Y:S01]  /*fd90*/  FFMA.FTZ R77, R48, UR10, -R68 ;  /* 0x0000000a304d7c23 */ /* 0x000fe20008010844 */
[----:B------:R-:W-:Y:S01]  /*fda0*/  FADD.FTZ R179, R179, R116 ;  /* 0x00000074b3b37221 */ /* 0x000fe20000010000 */
[----:B------:R-:W-:Y:S01]  /*fdb0*/  FADD.FTZ R235, R132, R235 ;  /* 0x000000eb84eb7221 */ /* 0x000fe20000010000 */
[----:B------:R-:W-:Y:S01]  /*fdc0*/  HMMA.16816.F32.BF16 R28, R4, R10, R28 ;  /* 0x0000000a041c723c */ /* 0x000fe2000004181c */
[----:B------:R-:W2:Y:S01]  /*fdd0*/  LDSM.16.MT88.4 R8, [R64+0x3400] ;  /* 0x003400004008783b */ /* 0x000ea20000004200 */
[----:B------:R-:W-:Y:S01]  /*fde0*/  FADD.FTZ R179, R120, R179 ;  /* 0x000000b378b37221 */ /* 0x000fe20000010000 */
[----:B------:R-:W-:Y:S01]  /*fdf0*/  FADD.FTZ R130, R130, R235 ;  /* 0x000000eb82827221 */ /* 0x000fe20000010000 */
[----:B---3--:R-:W-:Y:S01]  /*fe00*/  F2FP.BF16.F32.PACK_AB R4, R17, R18 ;  /* 0x000000121104723e */ /* 0x008fe200000010ff */
[----:B----4-:R-:W-:Y:S01]  /*fe10*/  FFMA.FTZ R72, R73, UR10, -R40 ;  /* 0x0000000a49487c23 */ /* 0x010fe20008010828 */
[----:B------:R-:W-:Y:S01]  /*fe20*/  FADD.FTZ R126, R126, R179 ;  /* 0x000000b37e7e7221 */ /* 0x000fe20000010000 */
[----:B------:R-:W-:Y:S01]  /*fe30*/  FADD.FTZ R237, R237, R130 ;  /* 0x00000082eded7221 */ /* 0x000fe20000010000 */
[----:B------:R-:W-:Y:S01]  /*fe40*/  F2FP.BF16.F32.PACK_AB R6, R19, R16 ;  /* 0x000000101306723e */ /* 0x000fe200000010ff */
[----:B------:R-:W-:Y:S01]  /*fe50*/  FFMA.FTZ R74, R71, UR10, -R40 ;  /* 0x0000000a474a7c23 */ /* 0x000fe20008010828 */
[----:B------:R-:W-:Y:S01]  /*fe60*/  FADD.FTZ R126, R231, R126 ;  /* 0x0000007ee77e7221 */ /* 0x000fe20000010000 */
[----:B------:R-:W-:Y:S01]  /*fe70*/  FADD.FTZ R140, R140, R237 ;  /* 0x000000ed8c8c7221 */ /* 0x000fe20000010000 */
[----:B------:R-:W-:Y:S01]  /*fe80*/  F2FP.BF16.F32.PACK_AB R5, R52, R53 ;  /* 0x000000353405723e */ /* 0x000fe200000010ff */
[----:B------:R3:W-:Y:S01]  /*fe90*/  MUFU.EX2 R71, R72 ;  /* 0x0000004800477308 */ /* 0x0007e20000000800 */
[----:B------:R-:W-:Y:S01]  /*fea0*/  FADD.FTZ R229, R229, R126 ;  /* 0x0000007ee5e57221 */ /* 0x000fe20000010000 */
[----:B------:R-:W-:Y:S01]  /*feb0*/  FADD.FTZ R213, R213, R140 ;  /* 0x0000008cd5d57221 */ /* 0x000fe20000010000 */
[----:B-1----:R-:W-:Y:S01]  /*fec0*/  F2FP.BF16.F32.PACK_AB R7, R56, R51 ;  /* 0x000000333807723e */ /* 0x002fe200000010ff */
[----:B------:R1:W-:Y:S01]  /*fed0*/  MUFU.EX2 R73, R75 ;  /* 0x0000004b00497308 */ /* 0x0003e20000000800 */
[----:B------:R-:W-:Y:S01]  /*fee0*/  FADD.FTZ R229, R128, R229 ;  /* 0x000000e580e57221 */ /* 0x000fe20000010000 */
[----:B------:R-:W-:-:S02]  /*fef0*/  FADD.FTZ R142, R142, R213 ;  /* 0x000000d58e8e7221 */ /* 0x000fc40000010000 */
[----:B------:R-:W4:Y:S01]  /*ff00*/  MUFU.EX2 R70, R70 ;  /* 0x0000004600467308 */ /* 0x000f220000000800 */
[----:B------:R-:W-:Y:S01]  /*ff10*/  FADD.FTZ R134, R134, R229 ;  /* 0x000000e586867221 */ /* 0x000fe20000010000 */
[----:B------:R-:W-:Y:S01]  /*ff20*/  FADD.FTZ R211, R211, R142 ;  /* 0x0000008ed3d37221 */ /* 0x000fe20000010000 */
[C---:B------:R-:W-:Y:S01]  /*ff30*/  HMMA.16816.F32.BF16 R24, R4.reuse, R12, R24 ;  /* 0x0000000c0418723c */ /* 0x040fe20000041818 */
[----:B------:R-:W5:Y:S01]  /*ff40*/  MUFU.EX2 R50, R74 ;  /* 0x0000004a00327308 */ /* 0x000f620000000800 */
[----:B------:R-:W-:Y:S01]  /*ff50*/  FADD.FTZ R225, R225, R134 ;  /* 0x00000086e1e17221 */ /* 0x000fe20000010000 */
[----:B------:R-:W-:Y:S01]  /*ff60*/  FADD.FTZ R146, R146, R211 ;  /* 0x000000d392927221 */ /* 0x000fe20000010000 */
[----:B---3--:R-:W-:Y:S01]  /*ff70*/  FFMA.FTZ R72, R47, UR10, -R68 ;  /* 0x0000000a2f487c23 */ /* 0x008fe20008010844 */
[----:B------:R-:W-:Y:S01]  /*ff80*/  LDSM.16.MT88.4 R132, [R64+0x3c00] ;  /* 0x003c00004084783b */ /* 0x000fe20000004200 */
[----:B------:R-:W-:Y:S01]  /*ff90*/  FADD.FTZ R136, R136, R225 ;  /* 0x000000e188887221 */ /* 0x000fe20000010000 */
[----:B------:R-:W-:Y:S01]  /*ffa0*/  FADD.FTZ R185, R185, R146 ;  /* 0x00000092b9b97221 */ /* 0x000fe20000010000 */
[C---:B------:R-:W-:Y:S01]  /*ffb0*/  HMMA.16816.F32.BF16 R20, R4.reuse, R14, R20 ;  /* 0x0000000e0414723c */ /* 0x040fe20000041814 */
[----:B-1----:R-:W-:Y:S01]  /*ffc0*/  FFMA.FTZ R75, R49, UR10, -R68 ;  /* 0x0000000a314b7c23 */ /* 0x002fe20008010844 */
[----:B------:R-:W-:Y:S01]  /*ffd0*/  FADD.FTZ R221, R221, R136 ;  /* 0x00000088dddd7221 */ /* 0x000fe20000010000 */
[----:B------:R-:W-:Y:S01]  /*ffe0*/  FADD.FTZ R156, R156, R185 ;  /* 0x000000b99c9c7221 */ /* 0x000fe20000010000 */
[----:B------:R-:W1:Y:S01]  /*fff0*/  LDSM.16.MT88.4 R12, [R152+0x8800] ;  /* 0x00880000980c783b */ /* 0x000e620000004200 */
[----:B------:R-:W-:Y:S01]  /*10000*/  MUFU.EX2 R49, R76 ;  /* 0x0000004c00317308 */ /* 0x000fe20000000800 */
[----:B------:R-:W-:Y:S01]  /*10010*/  FADD.FTZ R138, R138, R221 ;  /* 0x000000dd8a8a7221 */ /* 0x000fe20000010000 */
[----:B------:R-:W-:Y:S01]  /*10020*/  FADD.FTZ R183, R183, R156 ;  /* 0x0000009cb7b77221 */ /* 0x000fe20000010000 */
[C---:B--2---:R-:W-:Y:S02]  /*10030*/  HMMA.16816.F32.BF16 R36, R4.reuse, R8, R36 ;  /* 0x000000080424723c */ /* 0x044fe40000041824 */
[----:B------:R-:W-:Y:S01]  /*10040*/  FADD.FTZ R201, R201, R138 ;  /* 0x0000008ac9c97221 */ /* 0x000fe20000010000 */
[----:B------:R-:W-:Y:S01]  /*10050*/  FADD.FTZ R34, R34, R183 ;  /* 0x000000b722227221 */ /* 0x000fe20000010000 */
[----:B------:R-:W2:Y:S01]  /*10060*/  MUFU.EX2 R48, R75 ;  /* 0x0000004b00307308 */ /* 0x000ea20000000800 */
[----:B----4-:R-:W-:Y:S01]  /*10070*/  F2FP.BF16.F32.PACK_AB R8, R73, R70 ;  /* 0x000000464908723e */ /* 0x010fe200000010ff */
[----:B------:R-:W-:Y:S01]  /*10080*/  FADD.FTZ R144, R144, R201 ;  /* 0x000000c990907221 */ /* 0x000fe20000010000 */
[----:B------:R-:W-:Y:S01]  /*10090*/  FADD.FTZ R34, R35, R34 ;  /* 0x0000002223227221 */ /* 0x000fe20000010000 */
[----:B------:R-:W-:Y:S01]  /*100a0*/  MUFU.EX2 R47, R77 ;  /* 0x0000004d002f7308 */ /* 0x000fe20000000800 */
[----:B------:R-:W-:Y:S01]  /*100b0*/  HMMA.16816.F32.BF16 R28, R4, R10, R28 ;  /* 0x0000000a041c723c */ /* 0x000fe2000004181c */
[----:B------:R-:W-:Y:S01]  /*100c0*/  FADD.FTZ R191, R191, R144 ;  /* 0x00000090bfbf7221 */ /* 0x000fe20000010000 */
[----:B------:R-:W3:Y:S01]  /*100d0*/  LDSM.16.MT88.4 R4, [R64+0x3800] ;  /* 0x003800004004783b */ /* 0x000ee20000004200 */
[----:B------:R-:W-:Y:S01]  /*100e0*/  FADD.FTZ R143, R143, R34 ;  /* 0x000000228f8f7221 */ /* 0x000fe20000010000 */
[----:B------:R-:W4:Y:S01]  /*100f0*/  MUFU.EX2 R72, R72 ;  /* 0x0000004800487308 */ /* 0x000f220000000800 */
[----:B------:R-:W-:Y:S01]  /*10100*/  FADD.FTZ R158, R158, R191 ;  /* 0x000000bf9e9e7221 */ /* 0x000fe20000010000 */
[----:B-----5:R-:W-:Y:S01]  /*10110*/  F2FP.BF16.F32.PACK_AB R10, R50, R71 ;  /* 0x00000047320a723e */ /* 0x020fe200000010ff */
[----:B------:R-:W-:-:S02]  /*10120*/  FADD.FTZ R143, R160, R143 ;  /* 0x0000008fa08f7221 */ /* 0x000fc40000010000 */
[----:B------:R-:W-:Y:S01]  /*10130*/  FADD.FTZ R33, R33, R158 ;  /* 0x0000009e21217221 */ /* 0x000fe20000010000 */
[----:B--2---:R-:W-:Y:S01]  /*10140*/  F2FP.BF16.F32.PACK_AB R9, R48, R49 ;  /* 0x000000313009723e */ /* 0x004fe200000010ff */
[----:B------:R-:W-:Y:S02]  /*10150*/  FADD.FTZ R90, R90, R143 ;  /* 0x0000008f5a5a7221 */ /* 0x000fe40000010000 */
[----:B------:R-:W-:Y:S01]  /*10160*/  FADD.FTZ R32, R32, R33 ;  /* 0x0000002120207221 */ /* 0x000fe20000010000 */
[----:B------:R-:W2:Y:S01]  /*10170*/  LDSM.16.MT88.4 R140, [R152+0x8c00] ;  /* 0x008c0000988c783b */ /* 0x000ea20000004200 */
[----:B------:R-:W-:Y:S01]  /*10180*/  FADD.FTZ R109, R109, R90 ;  /* 0x0000005a6d6d7221 */ /* 0x000fe20000010000 */
[----:B------:R-:W-:Y:S01]  /*10190*/  FFMA.FTZ R33, R42, UR10, -R68 ;  /* 0x0000000a2a217c23 */ /* 0x000fe20008010844 */
[----:B------:R-:W-:Y:S01]  /*101a0*/  FADD.FTZ R32, R151, R32 ;  /* 0x0000002097207221 */ /* 0x000fe20000010000 */
[----:B----4-:R-:W-:Y:S01]  /*101b0*/  F2FP.BF16.F32.PACK_AB R11, R72, R47 ;  /* 0x0000002f480b723e */ /* 0x010fe200000010ff */
[----:B------:R-:W-:-:S02]  /*101c0*/  FADD.FTZ R84, R84, R109 ;  /* 0x0000006d54547221 */ /* 0x000fc40000010000 */
[----:B------:R-:W-:Y:S01]  /*101d0*/  FADD.FTZ R131, R131, R32 ;  /* 0x0000002083837221 */ /* 0x000fe20000010000 */
[----:B------:R-:W-:Y:S01]  /*101e0*/  FFMA.FTZ R32, R43, UR10, -R68 ;  /* 0x0000000a2b207c23 */ /* 0x000fe20008010844 */
[----:B------:R-:W-:Y:S01]  /*101f0*/  FADD.FTZ R84, R107, R84 ;  /* 0x000000546b547221 */ /* 0x000fe20000010000 */
[----:B------:R-:W4:Y:S01]  /*10200*/  MUFU.EX2 R33, R33 ;  /* 0x0000002100217308 */ /* 0x000f220000000800 */
[----:B------:R-:W-:Y:S02]  /*10210*/  FADD.FTZ R131, R98, R131 ;  /* 0x0000008362837221 */ /* 0x000fe40000010000 */
[----:B------:R-:W-:Y:S01]  /*10220*/  FADD.FTZ R59, R59, R84 ;  /* 0x000000543b3b7221 */ /* 0x000fe20000010000 */
[C---:B-1----:R-:W-:Y:S01]  /*10230*/  HMMA.16816.F32.BF16 R24, R8.reuse, R12, R24 ;  /* 0x0000000c0818723c */ /* 0x042fe20000041818 */
        /* <DEDUP_REMOVED lines=14> */
[C---:B---3--:R-:W-:Y:S01]  /*10320*/  HMMA.16816.F32.BF16 R36, R8.reuse, R4, R36 ;  /* 0x000000040824723c */ /* 0x048fe20000041824 */
[----:B------:R-:W-:Y:S01]  /*10330*/  FADD.FTZ R5, R91, R34 ;  /* 0x000000225b057221 */ /* 0x000fe20000010000 */
[----:B------:R-:W1:Y:S01]  /*10340*/  MUFU.EX2 R13, R13 ;  /* 0x0000000d000d7308 */ /* 0x000e620000000800 */
[----:B------:R-:W-:Y:S02]  /*10350*/  FADD.FTZ R52, R52, R53 ;  /* 0x0000003534347221 */ /* 0x000fe40000010000 */
[----:B------:R-:W-:Y:S01]  /*10360*/  FADD.FTZ R5, R60, R5 ;  /* 0x000000053c057221 */ /* 0x000fe20000010000 */
[----:B------:R-:W3:Y:S01]  /*10370*/  MUFU.EX2 R15, R15 ;  /* 0x0000000f000f7308 */ /* 0x000ee20000000800 */
[----:B------:R-:W-:Y:S01]  /*10380*/  FADD.FTZ R51, R51, R52 ;  /* 0x0000003433337221 */ /* 0x000fe20000010000 */
[----:B------:R-:W-:Y:S01]  /*10390*/  HMMA.16816.F32.BF16 R28, R8, R6, R28 ;  /* 0x00000006081c723c */ /* 0x000fe2000004181c */
[----:B------:R-:W-:Y:S01]  /*103a0*/  FADD.FTZ R18, R18, R5 ;  /* 0x0000000512127221 */ /* 0x000fe20000010000 */
[----:B------:R-:W5:Y:S01]  /*103b0*/  MUFU.EX2 R14, R65 ;  /* 0x00000041000e7308 */ /* 0x000f620000000800 */
[----:B------:R-:W-:Y:S01]  /*103c0*/  FADD.FTZ R56, R56, R51 ;  /* 0x0000003338387221 */ /* 0x000fe20000010000 */
[----:B----4-:R-:W-:Y:S01]  /*103d0*/  F2FP.BF16.F32.PACK_AB R7, R214, R33 ;  /* 0x00000021d607723e */ /* 0x010fe200000010ff */
[----:B------:R-:W-:-:S02]  /*103e0*/  FADD.FTZ R17, R17, R18 ;  /* 0x0000001211117221 */ /* 0x000fc40000010000 */
[----:B------:R-:W-:Y:S01]  /*103f0*/  FADD.FTZ R49, R49, R56 ;  /* 0x0000003831317221 */ /* 0x000fe20000010000 */
[----:B-1----:R-:W-:Y:S01]  /*10400*/  F2FP.BF16.F32.PACK_AB R4, R13, R12 ;  /* 0x0000000c0d04723e */ /* 0x002fe200000010ff */
[----:B------:R-:W-:Y:S02]  /*10410*/  FADD.FTZ R16, R16, R17 ;  /* 0x0000001110107221 */ /* 0x000fe40000010000 */
[----:B------:R-:W-:Y:S01]  /*10420*/  FADD.FTZ R48, R48, R49 ;  /* 0x0000003130307221 */ /* 0x000fe20000010000 */
[----:B---3--:R-:W-:Y:S01]  /*10430*/  F2FP.BF16.F32.PACK_AB R5, R32, R15 ;  /* 0x0000000f2005723e */ /* 0x008fe200000010ff */
[----:B------:R-:W-:Y:S02]  /*10440*/  FADD.FTZ R19, R19, R16 ;  /* 0x0000001013137221 */ /* 0x000fe40000010000 */
[----:B------:R-:W-:Y:S01]  /*10450*/  FADD.FTZ R47, R47, R48 ;  /* 0x000000302f2f7221 */ /* 0x000fe20000010000 */
[----:B-----5:R-:W-:Y:S01]  /*10460*/  F2FP.BF16.F32.PACK_AB R6, R215, R14 ;  /* 0x0000000ed706723e */ /* 0x020fe200000010ff */
[----:B------:R-:W-:-:S02]  /*10470*/  FADD.FTZ R8, R70, R19 ;  /* 0x0000001346087221 */ /* 0x000fc40000010000 */
[----:B------:R-:W-:Y:S02]  /*10480*/  FADD.FTZ R72, R72, R47 ;  /* 0x0000002f48487221 */ /* 0x000fe40000010000 */
[----:B------:R-:W-:Y:S02]  /*10490*/  FADD.FTZ R8, R73, R8 ;  /* 0x0000000849087221 */ /* 0x000fe40000010000 */
[----:B------:R-:W-:Y:S01]  /*104a0*/  FADD.FTZ R15, R15, R72 ;  /* 0x000000480f0f7221 */ /* 0x000fe20000010000 */
[----:B--2---:R-:W-:Y:S01]  /*104b0*/  HMMA.16816.F32.BF16 R144, R4, R140, R24 ;  /* 0x0000008c0490723c */ /* 0x004fe20000041818 */
[----:B------:R-:W-:Y:S02]  /*104c0*/  FADD.FTZ R9, R71, R8 ;  /* 0x0000000847097221 */ /* 0x000fe40000010000 */
[----:B------:R-:W-:Y:S02]  /*104d0*/  FADD.FTZ R32, R32, R15 ;  /* 0x0000000f20207221 */ /* 0x000fe40000010000 */
[----:B------:R-:W-:-:S02]  /*104e0*/  FADD.FTZ R9, R50, R9 ;  /* 0x0000000932097221 */ /* 0x000fc40000010000 */
[----:B------:R-:W-:Y:S01]  /*104f0*/  FADD.FTZ R33, R33, R32 ;  /* 0x0000002021217221 */ /* 0x000fe20000010000 */
[----:B------:R-:W-:Y:S01]  /*10500*/  HMMA.16816.F32.BF16 R136, R4, R132, R36 ;  /* 0x000000840488723c */ /* 0x000fe20000041824 */
[----:B------:R-:W-:Y:S02]  /*10510*/  FADD.FTZ R12, R12, R9 ;  /* 0x000000090c0c7221 */ /* 0x000fe40000010000 */
[----:B------:R-:W-:Y:S02]  /*10520*/  FADD.FTZ R214, R214, R33 ;  /* 0x00000021d6d67221 */ /* 0x000fe40000010000 */
[----:B------:R-:W-:-:S03]  /*10530*/  FADD.FTZ R13, R13, R12 ;  /* 0x0000000c0d0d7221 */ /* 0x000fc60000010000 */
[----:B------:R-:W-:Y:S01]  /*10540*/  HMMA.16816.F32.BF16 R140, R4, R142, R20 ;  /* 0x0000008e048c723c */ /* 0x000fe20000041814 */
[----:B------:R-:W-:-:S04]  /*10550*/  FADD.FTZ R14, R14, R13 ;  /* 0x0000000d0e0e7221 */ /* 0x000fc80000010000 */
[----:B------:R-:W-:-:S03]  /*10560*/  FADD.FTZ R215, R215, R14 ;  /* 0x0000000ed7d77221 */ /* 0x000fc60000010000 */
[----:B------:R-:W-:Y:S01]  /*10570*/  HMMA.16816.F32.BF16 R132, R4, R134, R28 ;  /* 0x000000860484723c */ /* 0x000fe2000004181c */
[----:B------:R-:W-:-:S04]  /*10580*/  NOP ;  /* 0x0000000000007918 */ /* 0x000fc80000000000 */
[----:B------:R-:W-:-:S15]  /*10590*/  @!P6 BRA `(.L_x_904) ;  /* 0x00000064000ce947 */ /* 0x000fde0003800000 */
        /* <DEDUP_REMOVED lines=68> */
.L_x_905:
        /* <DEDUP_REMOVED lines=8> */
.L_x_906:
        /* <DEDUP_REMOVED lines=29> */
[----:B------:R1:W-:Y:S03]  /*10c30*/  @!P4 LDGSTS.E.BYPASS.LTC128B.128 [R209+0x6000], desc[UR6][R4.64] ;  /* 0x0600000004d1cfae */ /* 0x0003e6000b981a06 */
        /* <DEDUP_REMOVED lines=29> */
[----:B-1----:R-:W-:Y:S04]  /*10e10*/  LDSM.16.M88.4 R4, [R155] ;  /* 0x000000009b04783b */ /* 0x002fe80000000200 */
[----:B------:R-:W1:Y:S04]  /*10e20*/  LDSM.16.M88.4 R16, [R154+0x1000] ;  /* 0x001000009a10783b */ /* 0x000e680000000200 */
[----:B------:R-:W-:Y:S04]  /*10e30*/  LDSM.16.M88.4 R12, [R3] ;  /* 0x00000000030c783b */ /* 0x000fe80000000200 */
[----:B------:R-:W-:Y:S04]  /*10e40*/  LDSM.16.M88.4 R24, [R45+0x1000] ;  /* 0x001000002d18783b */ /* 0x000fe80000000200 */
[----:B--2---:R-:W3:Y:S04]  /*10e50*/  LDSM.16.M88.4 R8, [R154+0x1400] ;  /* 0x001400009a08783b */ /* 0x004ee80000000200 */
[----:B------:R-:W2:Y:S04]  /*10e60*/  LDSM.16.M88.4 R36, [R45+0x1400] ;  /* 0x001400002d24783b */ /* 0x000ea80000000200 */
[----:B------:R-:W-:Y:S04]  /*10e70*/  LDSM.16.M88.4 R40, [R154+0x3000] ;  /* 0x003000009a28783b */ /* 0x000fe80000000200 */
[----:B------:R-:W0:Y:S01]  /*10e80*/  LDGDEPBAR ;  /* 0x00000000000079af */ /* 0x000e220000000000 */
[C---:B-1----:R-:W-:Y:S08]  /*10e90*/  HMMA.16816.F32.BF16 R20, R4.reuse, R16, RZ ;  /* 0x000000100414723c */ /* 0x042ff000000418ff */
[C---:B------:R-:W-:Y:S08]  /*10ea0*/  HMMA.16816.F32.BF16 R16, R4.reuse, R18, RZ ;  /* 0x000000120410723c */ /* 0x040ff000000418ff */
[----:B---3--:R-:W-:Y:S08]  /*10eb0*/  HMMA.16816.F32.BF16 R28, R4, R8, RZ ;  /* 0x00000008041c723c */ /* 0x008ff000000418ff */
[C---:B------:R-:W-:Y:S08]  /*10ec0*/  HMMA.16816.F32.BF16 R20, R12.reuse, R24, R20 ;  /* 0x000000180c14723c */ /* 0x040ff00000041814 */
[----:B------:R-:W-:Y:S01]  /*10ed0*/  HMMA.16816.F32.BF16 R16, R12, R26, R16 ;  /* 0x0000001a0c10723c */ /* 0x000fe20000041810 */
[----:B------:R-:W4:Y:S07]  /*10ee0*/  LDSM.16.M88.4 R24, [R154+0x1800] ;  /* 0x001800009a18783b */ /* 0x000f2e0000000200 */
[----:B------:R-:W-:Y:S03]  /*10ef0*/  HMMA.16816.F32.BF16 R8, R4, R10, RZ ;  /* 0x0000000a0408723c */ /* 0x000fe600000418ff */
[----:B------:R-:W-:Y:S01]  /*10f00*/  FMUL.FTZ R20, R20, UR11 ;  /* 0x0000000b14147c20 */ /* 0x000fe20008410000 */
[----:B------:R-:W-:Y:S01]  /*10f10*/  FMUL.FTZ R65, R21, UR11 ;  /* 0x0000000b15417c20 */ /* 0x000fe20008410000 */
[----:B------:R-:W-:Y:S01]  /*10f20*/  FMUL.FTZ R66, R22, UR11 ;  /* 0x0000000b16427c20 */ /* 0x000fe20008410000 */
[----:B------:R-:W-:Y:S01]  /*10f30*/  FMUL.FTZ R64, R23, UR11 ;  /* 0x0000000b17407c20 */ /* 0x000fe20008410000 */
[----:B------:R1:W3:Y:S01]  /*10f40*/  MUFU.TANH R67, R20 ;  /* 0x0000001400437308 */ /* 0x0002e20000002400 */
[C---:B--2---:R-:W-:Y:S03]  /*10f50*/  HMMA.16816.F32.BF16 R28, R12.reuse, R36, R28 ;  /* 0x000000240c1c723c */ /* 0x044fe6000004181c */
[----:B------:R-:W-:Y:S01]  /*10f60*/  FMUL.FTZ R16, R16, UR11 ;  /* 0x0000000b10107c20 */ /* 0x000fe20008410000 */
[----:B------:R-:W-:Y:S01]  /*10f70*/  FMUL.FTZ R17, R17, UR11 ;  /* 0x0000000b11117c20 */ /* 0x000fe20008410000 */
[----:B------:R-:W-:Y:S01]  /*10f80*/  FMUL.FTZ R18, R18, UR11 ;  /* 0x0000000b12127c20 */ /* 0x000fe20008410000 */
[----:B------:R-:W-:Y:S01]  /*10f90*/  FMUL.FTZ R58, R19, UR11 ;  /* 0x0000000b133a7c20 */ /* 0x000fe20008410000 */
[----:B------:R-:W-:Y:S05]  /*10fa0*/  MUFU.TANH R93, R16 ;  /* 0x00000010005d7308 */ /* 0x000fea0000002400 */
[----:B------:R-:W-:Y:S01]  /*10fb0*/  HMMA.16816.F32.BF16 R8, R12, R38, R8 ;  /* 0x000000260c08723c */ /* 0x000fe20000041808 */
[----:B------:R-:W-:Y:S02]  /*10fc0*/  LDSM.16.M88.4 R36, [R45+0x2000] ;  /* 0x002000002d24783b */ /* 0x000fe40000000200 */
[----:B------:R-:W-:Y:S02]  /*10fd0*/  MUFU.TANH R83, R17 ;  /* 0x0000001100537308 */ /* 0x000fe40000002400 */
[----:B-1----:R-:W1:Y:S02]  /*10fe0*/  LDSM.16.M88.4 R20, [R45+0x1800] ;  /* 0x001800002d14783b */ /* 0x002e640000000200 */
[----:B------:R-:W-:Y:S01]  /*10ff0*/  FMUL.FTZ R28, R28, UR11 ;  /* 0x0000000b1c1c7c20 */ /* 0x000fe20008410000 */
[----:B------:R-:W-:Y:S01]  /*11000*/  FMUL.FTZ R29, R29, UR11 ;  /* 0x0000000b1d1d7c20 */ /* 0x000fe20008410000 */
[----:B------:R-:W-:Y:S01]  /*11010*/  FMUL.FTZ R30, R30, UR11 ;  /* 0x0000000b1e1e7c20 */ /* 0x000fe20008410000 */
[----:B------:R-:W-:Y:S01]  /*11020*/  FMUL.FTZ R56, R31, UR11 ;  /* 0x0000000b1f387c20 */ /* 0x000fe20008410000 */
[----:B------:R2:W-:Y:S01]  /*11030*/  MUFU.TANH R94, R18 ;  /* 0x00000012005e7308 */ /* 0x0005e20000002400 */
[C---:B----4-:R-:W-:Y:S07]  /*11040*/  HMMA.16816.F32.BF16 R32, R4.reuse, R24, RZ ;  /* 0x000000180420723c */ /* 0x050fee00000418ff */
[----:B------:R-:W-:Y:S01]  /*11050*/  MUFU.TANH R95, R28 ;  /* 0x0000001c005f7308 */ /* 0x000fe20000002400 */
[----:B------:R-:W-:Y:S01]  /*11060*/  FMUL.FTZ R8, R8, UR11 ;  /* 0x0000000b08087c20 */ /* 0x000fe20008410000 */
[----:B------:R-:W-:Y:S01]  /*11070*/  HMMA.16816.F32.BF16 R24, R4, R26, RZ ;  /* 0x0000001a0418723c */ /* 0x000fe200000418ff */
[----:B------:R-:W-:Y:S01]  /*11080*/  FMUL.FTZ R9, R9, UR11 ;  /* 0x0000000b09097c20 */ /* 0x000fe20008410000 */
[----:B------:R-:W-:Y:S01]  /*11090*/  FMUL.FTZ R104, R10, UR11 ;  /* 0x0000000b0a687c20 */ /* 0x000fe20008410000 */
[----:B------:R-:W-:-:S03]  /*110a0*/  FMUL.FTZ R112, R11, UR11 ;  /* 0x0000000b0b707c20 */ /* 0x000fc60008410000 */
[----:B------:R-:W-:Y:S01]  /*110b0*/  MUFU.TANH R57, R29 ;  /* 0x0000001d00397308 */ /* 0x000fe20000002400 */
[----:B--2---:R-:W2:Y:S07]  /*110c0*/  LDSM.16.M88.4 R16, [R154+0x1c00] ;  /* 0x001c00009a10783b */ /* 0x004eae0000000200 */
[----:B------:R4:W-:Y:S08]  /*110d0*/  MUFU.TANH R60, R30 ;  /* 0x0000001e003c7308 */ /* 0x0009f00000002400 */
[----:B------:R-:W-:Y:S01]  /*110e0*/  MUFU.TANH R53, R8 ;  /* 0x0000000800357308 */ /* 0x000fe20000002400 */
[C---:B-1----:R-:W-:Y:S07]  /*110f0*/  HMMA.16816.F32.BF16 R32, R12.reuse, R20, R32 ;  /* 0x000000140c20723c */ /* 0x042fee0000041820 */
[----:B------:R1:W-:Y:S01]  /*11100*/  MUFU.TANH R52, R9 ;  /* 0x0000000900347308 */ /* 0x0003e20000002400 */
[----:B----4-:R-:W4:Y:S01]  /*11110*/  LDSM.16.M88.4 R28, [R45+0x1c00] ;  /* 0x001c00002d1c783b */ /* 0x010f220000000200 */
[----:B------:R-:W-:Y:S06]  /*11120*/  HMMA.16816.F32.BF16 R24, R12, R22, R24 ;  /* 0x000000160c18723c */ /* 0x000fec0000041818 */
[----:B------:R-:W-:Y:S04]  /*11130*/  MUFU.TANH R65, R65 ;  /* 0x0000004100417308 */ /* 0x000fe80000002400 */
[----:B------:R-:W-:Y:S01]  /*11140*/  FMUL.FTZ R32, R32, UR11 ;  /* 0x0000000b20207c20 */ /* 0x000fe20008410000 */
[----:B------:R-:W-:Y:S01]  /*11150*/  FMUL.FTZ R33, R33, UR11 ;  /* 0x0000000b21217c20 */ /* 0x000fe20008410000 */
[----:B------:R-:W-:Y:S01]  /*11160*/  FMUL.FTZ R34, R34, UR11 ;  /* 0x0000000b22227c20 */ /* 0x000fe20008410000 */
[----:B------:R-:W-:Y:S01]  /*11170*/  FMUL.FTZ R35, R35, UR11 ;  /* 0x0000000b23237c20 */ /* 0x000fe20008410000 */
[----:B------:R-:W-:Y:S01]  /*11180*/  MUFU.TANH R47, R32 ;  /* 0x00000020002f7308 */ /* 0x000fe20000002400 */
[----:B-1----:R-:W1:Y:S01]  /*11190*/  LDSM.16.M88.4 R8, [R154+0x2000] ;  /* 0x002000009a08783b */ /* 0x002e620000000200 */
[C---:B--2---:R-:W-:Y:S03]  /*111a0*/  HMMA.16816.F32.BF16 R20, R4.reuse, R16, RZ ;  /* 0x000000100414723c */ /* 0x044fe600000418ff */
[----:B------:R-:W-:Y:S01]  /*111b0*/  FMUL.FTZ R24, R24, UR11 ;  /* 0x0000000b18187c20 */ /* 0x000fe20008410000 */
[----:B------:R-:W-:Y:S01]  /*111c0*/  FMUL.FTZ R101, R25, UR11 ;  /* 0x0000000b19657c20 */ /* 0x000fe20008410000 */
[----:B------:R-:W-:Y:S01]  /*111d0*/  FMUL.FTZ R124, R26, UR11 ;  /* 0x0000000b1a7c7c20 */ /* 0x000fe20008410000 */
[----:B------:R-:W-:Y:S01]  /*111e0*/  MUFU.TANH R46, R33 ;  /* 0x00000021002e7308 */ /* 0x000fe20000002400 */
[----:B------:R-:W-:Y:S01]  /*111f0*/  FMUL.FTZ R122, R27, UR11 ;  /* 0x0000000b1b7a7c20 */ /* 0x000fe20008410000 */
[----:B------:R-:W-:Y:S06]  /*11200*/  HMMA.16816.F32.BF16 R16, R4, R18, RZ ;  /* 0x000000120410723c */ /* 0x000fec00000418ff */
[----:B------:R-:W-:Y:S08]  /*11210*/  MUFU.TANH R105, R34 ;  /* 0x0000002200697308 */ /* 0x000ff00000002400 */
[----:B------:R2:W-:Y:S01]  /*11220*/  MUFU.TANH R59, R35 ;  /* 0x00000023003b7308 */ /* 0x0005e20000002400 */
[C---:B----4-:R-:W-:Y:S07]  /*11230*/  HMMA.16816.F32.BF16 R20, R12.reuse, R28, R20 ;  /* 0x0000001c0c14723c */ /* 0x050fee0000041814 */
[----:B------:R1:W-:Y:S01]  /*11240*/  MUFU.TANH R103, R24 ;  /* 0x0000001800677308 */ /* 0x0003e20000002400 */
[----:B------:R-:W-:Y:S07]  /*11250*/  HMMA.16816.F32.BF16 R16, R12, R30, R16 ;  /* 0x0000001e0c10723c */ /* 0x000fee0000041810 */
[----:B------:R-:W-:Y:S01]  /*11260*/  MUFU.TANH R58, R58 ;  /* 0x0000003a003a7308 */ /* 0x000fe20000002400 */
[----:B--2---:R-:W2:Y:S03]  /*11270*/  LDSM.16.M88.4 R32, [R154+0x2400] ;  /* 0x002400009a20783b */ /* 0x004ea60000000200 */
[----:B------:R-:W-:Y:S01]  /*11280*/  FMUL.FTZ R20, R20, UR11 ;  /* 0x0000000b14147c20 */ /* 0x000fe20008410000 */
[----:B------:R-:W-:Y:S01]  /*11290*/  FMUL.FTZ R68, R21, UR11 ;  /* 0x0000000b15447c20 */ /* 0x000fe20008410000 */
[----:B------:R-:W-:Y:S01]  /*112a0*/  FMUL.FTZ R111, R22, UR11 ;  /* 0x0000000b166f7c20 */ /* 0x000fe20008410000 */
[----:B------:R-:W-:Y:S01]  /*112b0*/  FMUL.FTZ R130, R23, UR11 ;  /* 0x0000000b17827c20 */ /* 0x000fe20008410000 */
[----:B------:R4:W-:Y:S01]  /*112c0*/  MUFU.TANH R120, R20 ;  /* 0x0000001400787308 */ /* 0x0009e20000002400 */
[C---:B-1----:R-:W-:Y:S03]  /*112d0*/  HMMA.16816.F32.BF16 R24, R4.reuse, R8, RZ ;  /* 0x000000080418723c */ /* 0x042fe600000418ff */
[----:B------:R-:W-:Y:S01]  /*112e0*/  FMUL.FTZ R16, R16, UR11 ;  /* 0x0000000b10107c20 */ /* 0x000fe20008410000 */
[----:B------:R-:W-:Y:S01]  /*112f0*/  FMUL.FTZ R17, R17, UR11 ;  /* 0x0000000b11117c20 */ /* 0x000fe20008410000 */
[----:B------:R-:W-:Y:S01]  /*11300*/  FMUL.FTZ R18, R18, UR11 ;  /* 0x0000000b12127c20 */ /* 0x000fe20008410000 */
[----:B------:R-:W-:Y:S01]  /*11310*/  FMUL.FTZ R113, R19, UR11 ;  /* 0x0000000b13717c20 */ /* 0x000fe20008410000 */
[----:B------:R-:W-:Y:S01]  /*11320*/  MUFU.TANH R128, R16 ;  /* 0x0000001000807308 */ /* 0x000fe20000002400 */
[----:B------:R-:W-:Y:S07]  /*11330*/  HMMA.16816.F32.BF16 R8, R4, R10, RZ ;  /* 0x0000000a0408723c */ /* 0x000fee00000418ff */
[----:B------:R-:W-:Y:S01]  /*11340*/  MUFU.TANH R126, R17 ;  /* 0x00000011007e7308 */ /* 0x000fe20000002400 */
[----:B----4-:R-:W1:Y:S04]  /*11350*/  LDSM.16.M88.4 R20, [R45+0x2400] ;  /* 0x002400002d14783b */ /* 0x010e680000000200 */
[C---:B------:R-:W-:Y:S03]  /*11360*/  HMMA.16816.F32.BF16 R24, R12.reuse, R36, R24 ;  /* 0x000000240c18723c */ /* 0x040fe60000041818 */
[----:B------:R4:W-:Y:S05]  /*11370*/  MUFU.TANH R115, R18 ;  /* 0x0000001200737308 */ /* 0x0009ea0000002400 */
[----:B------:R-:W-:Y:S01]  /*11380*/  HMMA.16816.F32.BF16 R8, R12, R38, R8 ;  /* 0x000000260c08723c */ /* 0x000fe20000041808 */
[----:B------:R-:W-:Y:S02]  /*11390*/  LDSM.16.M88.4 R36, [R154+0x4c00] ;  /* 0x004c00009a24783b */ /* 0x000fe40000000200 */
[----:B------:R-:W-:Y:S05]  /*113a0*/  MUFU.TANH R64, R64 ;  /* 0x0000004000407308 */ /* 0x000fea0000002400 */
[----:B--2---:R-:W-:Y:S03]  /*113b0*/  HMMA.16816.F32.BF16 R28, R4, R32, RZ ;  /* 0x00000020041c723c */ /* 0x004fe600000418ff */
[----:B------:R-:W2:Y:S01]  /*113c0*/  MUFU.TANH R66, R66 ;  /* 0x0000004200427308 */ /* 0x000ea20000002400 */
[----:B------:R-:W-:Y:S01]  /*113d0*/  FMUL.FTZ R24, R24, UR11 ;  /* 0x0000000b18187c20 */ /* 0x000fe20008410000 */
[----:B------:R-:W-:Y:S01]  /*113e0*/  FMUL.FTZ R117, R25, UR11 ;  /* 0x0000000b19757c20 */ /* 0x000fe20008410000 */
[----:B------:R-:W-:Y:S01]  /*113f0*/  FMUL.FTZ R119, R26, UR11 ;  /* 0x0000000b1a777c20 */ /* 0x000fe20008410000 */
[----:B------:R-:W-:Y:S01]  /*11400*/  FMUL.FTZ R123, R27, UR11 ;  /* 0x0000000b1b7b7c20 */ /* 0x000fe20008410000 */
[----:B----4-:R-:W4:Y:S03]  /*11410*/  LDSM.16.M88.4 R16, [R154+0x2800] ;  /* 0x002800009a10783b */ /* 0x010f260000000200 */
[----:B------:R5:W-:Y:S01]  /*11420*/  MUFU.TANH R129, R24 ;  /* 0x0000001800817308 */ /* 0x000be20000002400 */
[----:B------:R-:W-:Y:S01]  /*11430*/  FMUL.FTZ R8, R8, UR11 ;  /* 0x0000000b08087c20 */ /* 0x000fe20008410000 */
[----:B------:R-:W-:Y:S01]  /*11440*/  FMUL.FTZ R9, R9, UR11 ;  /* 0x0000000b09097c20 */ /* 0x000fe20008410000 */
[----:B------:R-:W-:Y:S01]  /*11450*/  FMUL.FTZ R121, R10, UR11 ;  /* 0x0000000b0a797c20 */ /* 0x000fe20008410000 */
[----:B------:R-:W-:-:S04]  /*11460*/  FMUL.FTZ R252, R11, UR11 ;  /* 0x0000000b0bfc7c20 */ /* 0x000fc80008410000 */
[----:B------:R-:W-:Y:S01]  /*11470*/  MUFU.TANH R127, R8 ;  /* 0x00000008007f7308 */ /* 0x000fe20000002400 */
[----:B-1----:R-:W-:Y:S07]  /*11480*/  HMMA.16816.F32.BF16 R28, R12, R20, R28 ;  /* 0x000000140c1c723c */ /* 0x002fee000004181c */
[----:B------:R4:W-:Y:S01]  /*11490*/  MUFU.TANH R125, R9 ;  /* 0x00000009007d7308 */ /* 0x0009e20000002400 */
[C---:B-----5:R-:W-:Y:S01]  /*114a0*/  HMMA.16816.F32.BF16 R24, R4.reuse, R34, RZ ;  /* 0x000000220418723c */ /* 0x060fe200000418ff */
[----:B------:R-:W1:Y:S06]  /*114b0*/  LDSM.16.M88.4 R32, [R45+0x2800] ;  /* 0x002800002d20783b */ /* 0x000e6c0000000200 */
[----:B------:R-:W-:Y:S04]  /*114c0*/  MUFU.TANH R56, R56 ;  /* 0x0000003800387308 */ /* 0x000fe80000002400 */
[----:B------:R-:W-:Y:S01]  /*114d0*/  FMUL.FTZ R28, R28, UR11 ;  /* 0x0000000b1c1c7c20 */ /* 0x000fe20008410000 */
[----:B------:R-:W-:Y:S01]  /*114e0*/  FMUL.FTZ R29, R29, UR11 ;  /* 0x0000000b1d1d7c20 */ /* 0x000fe20008410000 */
[----:B------:R-:W-:Y:S01]  /*114f0*/  FMUL.FTZ R240, R30, UR11 ;  /* 0x0000000b1ef07c20 */ /* 0x000fe20008410000 */
[----:B------:R-:W-:Y:S01]  /*11500*/  FMUL.FTZ R238, R31, UR11 ;  /* 0x0000000b1fee7c20 */ /* 0x000fe20008410000 */
[----:B------:R-:W-:Y:S01]  /*11510*/  MUFU.TANH R250, R28 ;  /* 0x0000001c00fa7308 */ /* 0x000fe20000002400 */
[----:B----4-:R-:W-:Y:S07]  /*11520*/  HMMA.16816.F32.BF16 R8, R4, R16, RZ ;  /* 0x000000100408723c */ /* 0x010fee00000418ff */
[----:B------:R4:W-:Y:S01]  /*11530*/  MUFU.TANH R248, R29 ;  /* 0x0000001d00f87308 */ /* 0x0009e20000002400 */
[----:B------:R-:W-:Y:S01]  /*11540*/  HMMA.16816.F32.BF16 R24, R12, R22, R24 ;  /* 0x000000160c18723c */ /* 0x000fe20000041818 */
[----:B------:R-:W5:Y:S06]  /*11550*/  LDSM.16.M88.4 R20, [R154+0x2c00] ;  /* 0x002c00009a14783b */ /* 0x000f6c0000000200 */
[----:B------:R-:W-:Y:S01]  /*11560*/  MUFU.TANH R112, R112 ;  /* 0x0000007000707308 */ /* 0x000fe20000002400 */
[----:B------:R-:W-:Y:S07]  /*11570*/  HMMA.16816.F32.BF16 R16, R4, R18, RZ ;  /* 0x000000120410723c */ /* 0x000fee00000418ff */
[----:B------:R-:W-:Y:S01]  /*11580*/  MUFU.TANH R104, R104 ;  /* 0x0000006800687308 */ /* 0x000fe20000002400 */
[----:B----4-:R-:W4:Y:S01]  /*11590*/  LDSM.16.M88.4 R28, [R45+0x2c00] ;  /* 0x002c00002d1c783b */ /* 0x010f220000000200 */
[C---:B-1----:R-:W-:Y:S02]  /*115a0*/  HMMA.16816.F32.BF16 R8, R12.reuse, R32, R8 ;  /* 0x000000200c08723c */ /* 0x042fe40000041808 */
[----:B------:R-:W-:Y:S01]  /*115b0*/  FMUL.FTZ R24, R24, UR11 ;  /* 0x0000000b18187c20 */ /* 0x000fe20008410000 */
[----:B------:R-:W-:Y:S01]  /*115c0*/  FMUL.FTZ R244, R25, UR11 ;  /* 0x0000000b19f47c20 */ /* 0x000fe20008410000 */
[----:B------:R-:W-:Y:S01]  /*115d0*/  FMUL.FTZ R234, R26, UR11 ;  /* 0x0000000b1aea7c20 */ /* 0x000fe20008410000 */
[----:B------:R-:W-:Y:S01]  /*115e0*/  FMUL.FTZ R232, R27, UR11 ;  /* 0x0000000b1be87c20 */ /* 0x000fe20008410000 */
[----:B------:R5:W-:Y:S05]  /*115f0*/  MUFU.TANH R246, R24 ;  /* 0x0000001800f67308 */ /* 0x000bea0000002400 */
[----:B------:R-:W-:Y:S01]  /*11600*/  HMMA.16816.F32.BF16 R16, R12, R34, R16 ;  /* 0x000000220c10723c */ /* 0x000fe20000041810 */
[----:B------:R-:W-:Y:S02]  /*11610*/  LDSM.16.M88.4 R32, [R45+0x4c00] ;  /* 0x004c00002d20783b */ /* 0x000fe40000000200 */
[----:B------:R-:W-:Y:S05]  /*11620*/  MUFU.TANH R124, R124 ;  /* 0x0000007c007c7308 */ /* 0x000fea0000002400 */
[----:B------:R-:W-:Y:S01]  /*11630*/  FMUL.FTZ R8, R8, UR11 ;  /* 0x0000000b08087c20 */ /* 0x000fe20008410000 */
[----:B------:R-:W-:Y:S01]  /*11640*/  FMUL.FTZ R9, R9, UR11 ;  /* 0x0000000b09097c20 */ /* 0x000fe20008410000 */
[----:B------:R-:W-:Y:S01]  /*11650*/  FMUL.FTZ R226, R10, UR11 ;  /* 0x0000000b0ae27c20 */ /* 0x000fe20008410000 */
[----:B------:R-:W-:Y:S01]  /*11660*/  FMUL.FTZ R224, R11, UR11 ;  /* 0x0000000b0be07c20 */ /* 0x000fe20008410000 */
[----:B------:R-:W-:Y:S01]  /*11670*/  MUFU.TANH R242, R8 ;  /* 0x0000000800f27308 */ /* 0x000fe20000002400 */
[C---:B-----5:R-:W-:Y:S07]  /*11680*/  HMMA.16816.F32.BF16 R24, R4.reuse, R20, RZ ;  /* 0x000000140418723c */ /* 0x060fee00000418ff */
[----:B------:R1:W-:Y:S01]  /*11690*/  MUFU.TANH R236, R9 ;  /* 0x0000000900ec7308 */ /* 0x0003e20000002400 */
[----:B------:R-:W-:Y:S01]  /*116a0*/  FMUL.FTZ R16, R16, UR11 ;  /* 0x0000000b10107c20 */ /* 0x000fe20008410000 */
[----:B------:R-:W-:Y:S01]  /*116b0*/  HMMA.16816.F32.BF16 R20, R4, R22, RZ ;  /* 0x000000160414723c */ /* 0x000fe200000418ff */
[----:B------:R-:W-:Y:S01]  /*116c0*/  FMUL.FTZ R228, R17, UR11 ;  /* 0x0000000b11e47c20 */ /* 0x000fe20008410000 */
[----:B------:R-:W-:Y:S01]  /*116d0*/  FMUL.FTZ R222, R18, UR11 ;  /* 0x0000000b12de7c20 */ /* 0x000fe20008410000 */
[----:B------:R-:W-:-:S03]  /*116e0*/  FMUL.FTZ R220, R19, UR11 ;  /* 0x0000000b13dc7c20 */ /* 0x000fc60008410000 */
[----:B------:R5:W-:Y:S05]  /*116f0*/  MUFU.TANH R230, R16 ;  /* 0x0000001000e67308 */ /* 0x000bea0000002400 */
[C---:B----4-:R-:W-:Y:S03]  /*11700*/  HMMA.16816.F32.BF16 R24, R12.reuse, R28, R24 ;  /* 0x0000001c0c18723c */ /* 0x050fe60000041818 */
[----:B------:R-:W-:Y:S01]  /*11710*/  MUFU.TANH R101, R101 ;  /* 0x0000006500657308 */ /* 0x000fe20000002400 */
[----:B-1----:R-:W1:Y:S05]  /*11720*/  LDSM.16.M88.4 R8, [R45+0x3000] ;  /* 0x003000002d08783b */ /* 0x002e6a0000000200 */
[----:B------:R-:W-:Y:S01]  /*11730*/  HMMA.16816.F32.BF16 R20, R12, R30, R20 ;  /* 0x0000001e0c14723c */ /* 0x000fe20000041814 */
[----:B------:R-:W-:Y:S01]  /*11740*/  LDSM.16.M88.4 R28, [R45+0x3400] ;  /* 0x003400002d1c783b */ /* 0x000fe20000000200 */
[----:B------:R-:W-:Y:S06]  /*11750*/  MUFU.TANH R122, R122 ;  /* 0x0000007a007a7308 */ /* 0x000fec0000002400 */
[----:B-----5:R-:W-:Y:S02]  /*11760*/  HMMA.16816.F32.BF16 R16, R4, R40, RZ ;  /* 0x000000280410723c */ /* 0x020fe400000418ff */
[----:B------:R-:W-:Y:S01]  /*11770*/  MUFU.TANH R111, R111 ;  /* 0x0000006f006f7308 */ /* 0x000fe20000002400 */
[----:B------:R-:W-:Y:S01]  /*11780*/  FMUL.FTZ R218, R24, UR11 ;  /* 0x0000000b18da7c20 */ /* 0x000fe20008410000 */
[----:B------:R-:W-:Y:S01]  /*11790*/  FMUL.FTZ R216, R25, UR11 ;  /* 0x0000000b19d87c20 */ /* 0x000fe20008410000 */
[----:B------:R-:W-:Y:S01]  /*117a0*/  FMUL.FTZ R194, R26, UR11 ;  /* 0x0000000b1ac27c20 */ /* 0x000fe20008410000 */
[----:B------:R-:W-:-:S02]  /*117b0*/  FMUL.FTZ R192, R27, UR11 ;  /* 0x0000000b1bc07c20 */ /* 0x000fc40008410000 */
[----:B------:R-:W4:Y:S01]  /*117c0*/  LDSM.16.M88.4 R24, [R154+0x3400] ;  /* 0x003400009a18783b */ /* 0x000f220000000200 */
[----:B------:R-:W-:Y:S01]  /*117d0*/  HMMA.16816.F32.BF16 R40, R4, R42, RZ ;  /* 0x0000002a0428723c */ /* 0x000fe200000418ff */
[----:B------:R-:W-:Y:S01]  /*117e0*/  MUFU.TANH R68, R68 ;  /* 0x0000004400447308 */ /* 0x000fe20000002400 */
[----:B------:R-:W-:Y:S01]  /*117f0*/  FMUL.FTZ R212, R20, UR11 ;  /* 0x0000000b14d47c20 */ /* 0x000fe20008410000 */
[----:B------:R-:W-:Y:S01]  /*11800*/  FMUL.FTZ R210, R21, UR11 ;  /* 0x0000000b15d27c20 */ /* 0x000fe20008410000 */
[----:B------:R-:W-:Y:S01]  /*11810*/  FMUL.FTZ R190, R22, UR11 ;  /* 0x0000000b16be7c20 */ /* 0x000fe20008410000 */
[----:B------:R-:W-:-:S03]  /*11820*/  FMUL.FTZ R188, R23, UR11 ;  /* 0x0000000b17bc7c20 */ /* 0x000fc60008410000 */
[----:B------:R-:W-:Y:S01]  /*11830*/  HMMA.16816.F32.BF16 R20, R4, R38, RZ ;  /* 0x000000260414723c */ /* 0x000fe200000418ff */
[----:B------:R-:W-:Y:S08]  /*11840*/  MUFU.TANH R130, R130 ;  /* 0x0000008200827308 */ /* 0x000ff00000002400 */
[----:B------:R-:W-:Y:S01]  /*11850*/  MUFU.TANH R113, R113 ;  /* 0x0000007100717308 */ /* 0x000fe20000002400 */
[C---:B-1----:R-:W-:Y:S07]  /*11860*/  HMMA.16816.F32.BF16 R16, R12.reuse, R8, R16 ;  /* 0x000000080c10723c */ /* 0x042fee0000041810 */
[----:B------:R-:W-:Y:S01]  /*11870*/  MUFU.TANH R121, R121 ;  /* 0x0000007900797308 */ /* 0x000fe20000002400 */
[C---:B------:R-:W-:Y:S07]  /*11880*/  HMMA.16816.F32.BF16 R40, R12.reuse, R10, R40 ;  /* 0x0000000a0c28723c */ /* 0x040fee0000041828 */
[----:B------:R-:W-:Y:S01]  /*11890*/  MUFU.TANH R119, R119 ;  /* 0x0000007700777308 */ /* 0x000fe20000002400 */
[----:B------:R-:W-:Y:S03]  /*118a0*/  HMMA.16816.F32.BF16 R20, R12, R34, R20 ;  /* 0x000000220c14723c */ /* 0x000fe60000041814 */
[----:B------:R-:W-:Y:S01]  /*118b0*/  FMUL.FTZ R16, R16, UR11 ;  /* 0x0000000b10107c20 */ /* 0x000fe20008410000 */
[----:B------:R-:W-:Y:S01]  /*118c0*/  FMUL.FTZ R17, R17, UR11 ;  /* 0x0000000b11117c20 */ /* 0x000fe20008410000 */
[----:B------:R-:W-:Y:S01]  /*118d0*/  FMUL.FTZ R18, R18, UR11 ;  /* 0x0000000b12127c20 */ /* 0x000fe20008410000 */
[----:B------:R-:W-:Y:S01]  /*118e0*/  FMUL.FTZ R19, R19, UR11 ;  /* 0x0000000b13137c20 */ /* 0x000fe20008410000 */
[----:B------:R-:W-:Y:S01]  /*118f0*/  MUFU.TANH R186, R16 ;  /* 0x0000001000ba7308 */ /* 0x000fe20000002400 */
[C---:B----4-:R-:W-:Y:S03]  /*11900*/  HMMA.16816.F32.BF16 R8, R4.reuse, R24, RZ ;  /* 0x000000180408723c */ /* 0x050fe600000418ff */
[----:B------:R-:W-:Y:S01]  /*11910*/  FMUL.FTZ R40, R40, UR11 ;  /* 0x0000000b28287c20 */ /* 0x000fe20008410000 */
[----:B------:R-:W-:Y:S01]  /*11920*/  FMUL.FTZ R41, R41, UR11 ;  /* 0x0000000b29297c20 */ /* 0x000fe20008410000 */
[----:B------:R-:W-:Y:S01]  /*11930*/  FMUL.FTZ R42, R42, UR11 ;  /* 0x0000000b2a2a7c20 */ /* 0x000fe20008410000 */
[----:B------:R-:W-:Y:S01]  /*11940*/  FMUL.FTZ R43, R43, UR11 ;  /* 0x0000000b2b2b7c20 */ /* 0x000fe20008410000 */
[----:B------:R-:W-:Y:S01]  /*11950*/  MUFU.TANH R184, R17 ;  /* 0x0000001100b87308 */ /* 0x000fe20000002400 */
[----:B------:R-:W-:Y:S01]  /*11960*/  HMMA.16816.F32.BF16 R48, R4, R26, RZ ;  /* 0x0000001a0430723c */ /* 0x000fe200000418ff */
[----:B------:R-:W-:Y:S02]  /*11970*/  LDSM.16.M88.4 R24, [R45+0x3800] ;  /* 0x003800002d18783b */ /* 0x000fe40000000200 */
[----:B------:R-:W-:Y:S01]  /*11980*/  FMUL.FTZ R61, R21, UR11 ;  /* 0x0000000b153d7c20 */ /* 0x000fe20008410000 */
[----:B------:R-:W-:-:S02]  /*11990*/  VIADD R21, R44, 0xfffffef9 ;  /* 0xfffffef92c157836 */ /* 0x000fc40000000000 */
[----:B------:R-:W-:Y:S01]  /*119a0*/  FMUL.FTZ R3, R23, UR11 ;  /* 0x0000000b17037c20 */ /* 0x000fe20008410000 */
[----:B------:R-:W-:Y:S01]  /*119b0*/  VIADD R23, R44, 0xfffffe00 ;  /* 0xfffffe002c177836 */ /* 0x000fe20000000000 */
[----:B------:R-:W-:Y:S01]  /*119c0*/  MUFU.TANH R176, R18 ;  /* 0x0000001200b07308 */ /* 0x000fe20000002400 */
[----:B------:R-:W-:Y:S01]  /*119d0*/  FMUL.FTZ R20, R20, UR11 ;  /* 0x0000000b14147c20 */ /* 0x000fe20008410000 */
[CC--:B------:R-:W-:Y:S01]  /*119e0*/  ISETP.GE.AND P1, PT, R21.reuse, R63.reuse, PT ;  /* 0x0000003f1500720c */ /* 0x0c0fe20003f26270 */
[----:B------:R-:W-:Y:S01]  /*119f0*/  FMUL.FTZ R22, R22, UR11 ;  /* 0x0000000b16167c20 */ /* 0x000fe20008410000 */
[-C--:B------:R-:W-:Y:S01]  /*11a00*/  ISETP.GE.AND P0, PT, R21, R62.reuse, PT ;  /* 0x0000003e1500720c */ /* 0x080fe20003f06270 */
[----:B------:R-:W-:Y:S01]  /*11a10*/  HMMA.16816.F32.BF16 R8, R12, R28, R8 ;  /* 0x0000001c0c08723c */ /* 0x000fe20000041808 */
[----:B------:R-:W-:Y:S01]  /*11a20*/  VIADD R21, R44, 0xfffffe01 ;  /* 0xfffffe012c157836 */ /* 0x000fe20000000000 */
[C---:B------:R-:W-:Y:S01]  /*11a30*/  ISETP.GE.AND P2, PT, R23.reuse, R63, PT ;  /* 0x0000003f1700720c */ /* 0x040fe20003f46270 */
[----:B------:R1:W-:Y:S01]  /*11a40*/  MUFU.TANH R174, R19 ;  /* 0x0000001300ae7308 */ /* 0x0003e20000002400 */
[----:B------:R-:W-:-:S02]  /*11a50*/  ISETP.GE.AND P3, PT, R23, R62, PT ;  /* 0x0000003e1700720c */ /* 0x000fc40003f66270 */
[----:B------:R-:W-:Y:S02]  /*11a60*/  ISETP.GE.AND P5, PT, R21, R63, PT ;  /* 0x0000003f1500720c */ /* 0x000fe40003fa6270 */
[----:B---3--:R-:W-:Y:S01]  /*11a70*/  FSEL R84, R67, -INF , !P2 ;  /* 0xff80000043547808 */ /* 0x008fe20005000000 */
[----:B------:R-:W-:Y:S01]  /*11a80*/  HMMA.16816.F32.BF16 R28, R12, R30, R48 ;  /* 0x0000001e0c1c723c */ /* 0x000fe20000041830 */
[----:B------:R-:W-:Y:S01]  /*11a90*/  ISETP.GE.AND P6, PT, R21, R62, PT ;  /* 0x0000003e1500720c */ /* 0x000fe20003fc6270 */
[----:B------:R-:W3:Y:S01]  /*11aa0*/  MUFU.TANH R61, R61 ;  /* 0x0000003d003d7308 */ /* 0x000ee20000002400 */
[----:B------:R-:W-:Y:S01]  /*11ab0*/  VIADD R21, R44, 0xfffffe08 ;  /* 0xfffffe082c157836 */ /* 0x000fe20000000000 */
[----:B--2---:R-:W-:Y:S02]  /*11ac0*/  FSEL R82, R66, -INF , !P3 ;  /* 0xff80000042527808 */ /* 0x004fe40005800000 */
[----:B------:R-:W-:-:S04]  /*11ad0*/  FSEL R89, R64, -INF , !P6 ;  /* 0xff80000040597808 */ /* 0x000fc80007000000 */
[----:B------:R-:W2:Y:S01]  /*11ae0*/  MUFU.TANH R3, R3 ;  /* 0x0000000300037308 */ /* 0x000ea20000002400 */
[----:B------:R-:W-:Y:S01]  /*11af0*/  FMUL.FTZ R8, R8, UR11 ;  /* 0x0000000b08087c20 */ /* 0x000fe20008410000 */
[----:B-1----:R-:W1:Y:S01]  /*11b00*/  LDSM.16.M88.4 R16, [R154+0x3800] ;  /* 0x003800009a10783b */ /* 0x002e620000000200 */
[----:B------:R-:W-:Y:S01]  /*11b10*/  FMUL.FTZ R172, R9, UR11 ;  /* 0x0000000b09ac7c20 */ /* 0x000fe20008410000 */
[----:B------:R-:W-:Y:S02]  /*11b20*/  VIADD R9, R44, 0xfffffe09 ;  /* 0xfffffe092c097836 */ /* 0x000fe40000000000 */
[----:B------:R-:W-:Y:S01]  /*11b30*/  FMUL.FTZ R162, R10, UR11 ;  /* 0x0000000b0aa27c20 */ /* 0x000fe20008410000 */
[----:B------:R-:W-:Y:S01]  /*11b40*/  FMUL.FTZ R160, R11, UR11 ;  /* 0x0000000b0ba07c20 */ /* 0x000fe20008410000 */
[----:B------:R4:W-:Y:S01]  /*11b50*/  MUFU.TANH R178, R8 ;  /* 0x0000000800b27308 */ /* 0x0009e20000002400 */
[----:B------:R-:W-:Y:S01]  /*11b60*/  FMUL.FTZ R28, R28, UR11 ;  /* 0x0000000b1c1c7c20 */ /* 0x000fe20008410000 */
[----:B---3--:R-:W-:Y:S01]  /*11b70*/  FSEL R61, R61, -INF , !P1 ;  /* 0xff8000003d3d7808 */ /* 0x008fe20004800000 */
[----:B------:R-:W-:Y:S01]  /*11b80*/  FMUL.FTZ R29, R29, UR11 ;  /* 0x0000000b1d1d7c20 */ /* 0x000fe20008410000 */
[----:B------:R-:W-:Y:S01]  /*11b90*/  ISETP.GE.AND P1, PT, R9, R63, PT ;  /* 0x0000003f0900720c */ /* 0x000fe20003f26270 */
[----:B------:R-:W-:Y:S01]  /*11ba0*/  FMUL.FTZ R30, R30, UR11 ;  /* 0x0000000b1e1e7c20 */ /* 0x000fe20008410000 */
[----:B------:R-:W-:-:S02]  /*11bb0*/  FMUL.FTZ R156, R31, UR11 ;  /* 0x0000000b1f9c7c20 */ /* 0x000fc40008410000 */
[----:B------:R-:W-:Y:S01]  /*11bc0*/  MUFU.TANH R182, R40 ;  /* 0x0000002800b67308 */ /* 0x000fe20000002400 */
[----:B------:R-:W-:Y:S02]  /*11bd0*/  FSEL R83, R83, -INF , !P1 ;  /* 0xff80000053537808 */ /* 0x000fe40004800000 */
[----:B--2---:R-:W-:Y:S02]  /*11be0*/  FSEL R3, R3, -INF , !P0 ;  /* 0xff80000003037808 */ /* 0x004fe40004000000 */
[----:B------:R-:W-:-:S03]  /*11bf0*/  ISETP.GE.AND P0, PT, R21, R62, PT ;  /* 0x0000003e1500720c */ /* 0x000fc60003f06270 */
[----:B------:R-:W-:Y:S01]  /*11c00*/  MUFU.TANH R180, R41 ;  /* 0x0000002900b47308 */ /* 0x000fe20000002400 */
[----:B------:R-:W-:Y:S02]  /*11c10*/  FSEL R94, R94, -INF , !P0 ;  /* 0xff8000005e5e7808 */ /* 0x000fe40004000000 */
[----:B----4-:R-:W-:Y:S02]  /*11c20*/  P2R R8, PR, RZ, 0x20 ;  /* 0x00000020ff087803 */ /* 0x010fe40000000000 */
[----:B------:R-:W-:Y:S01]  /*11c30*/  ISETP.GE.AND P5, PT, R21, R63, PT ;  /* 0x0000003f1500720c */ /* 0x000fe20003fa6270 */
[----:B------:R-:W-:Y:S01]  /*11c40*/  VIADD R21, R44, 0xfffffe10 ;  /* 0xfffffe102c157836 */ /* 0x000fe20000000000 */
[----:B------:R-:W-:Y:S01]  /*11c50*/  ISETP.NE.AND P2, PT, R8, RZ, PT ;  /* 0x000000ff0800720c */ /* 0x000fe20003f45270 */
[----:B------:R-:W-:Y:S01]  /*11c60*/  MUFU.TANH R170, R42 ;  /* 0x0000002a00aa7308 */ /* 0x000fe20000002400 */
[----:B------:R-:W-:Y:S02]  /*11c70*/  FSEL R93, R93, -INF , !P5 ;  /* 0xff8000005d5d7808 */ /* 0x000fe40006800000 */
[----:B------:R-:W-:-:S02]  /*11c80*/  FSEL R90, R65, -INF , !P2 ;  /* 0xff800000415a7808 */ /* 0x000fc40005000000 */
[-C--:B------:R-:W-:Y:S02]  /*11c90*/  ISETP.GE.AND P2, PT, R9, R62.reuse, PT ;  /* 0x0000003e0900720c */ /* 0x080fe40003f46270 */
[CC--:B------:R-:W-:Y:S01]  /*11ca0*/  ISETP.GE.AND P6, PT, R21.reuse, R63.reuse, PT ;  /* 0x0000003f1500720c */ /* 0x0c0fe20003fc6270 */
[----:B------:R2:W-:Y:S01]  /*11cb0*/  MUFU.TANH R168, R43 ;  /* 0x0000002b00a87308 */ /* 0x0005e20000002400 */
[----:B------:R-:W-:Y:S01]  /*11cc0*/  FSEL R92, R58, -INF , !P2 ;  /* 0xff8000003a5c7808 */ /* 0x000fe20005000000 */
[----:B-1----:R-:W-:Y:S01]  /*11cd0*/  HMMA.16816.F32.BF16 R8, R4, R16, RZ ;  /* 0x000000100408723c */ /* 0x002fe200000418ff */
[C---:B------:R-:W-:Y:S01]  /*11ce0*/  VIADD R16, R44.reuse, 0xfffffe18 ;  /* 0xfffffe182c107836 */ /* 0x040fe20000000000 */
[-C--:B------:R-:W-:Y:S01]  /*11cf0*/  ISETP.GE.AND P5, PT, R21, R62.reuse, PT ;  /* 0x0000003e1500720c */ /* 0x080fe20003fa6270 */
[----:B------:R-:W-:Y:S01]  /*11d00*/  VIADD R17, R44, 0xfffffe11 ;  /* 0xfffffe112c117836 */ /* 0x000fe20000000000 */
[----:B------:R-:W-:Y:S02]  /*11d10*/  FSEL R95, R95, -INF , !P6 ;  /* 0xff8000005f5f7808 */ /* 0x000fe40007000000 */
[C---:B------:R-:W-:Y:S01]  /*11d20*/  ISETP.GE.AND P1, PT, R16.reuse, R63, PT ;  /* 0x0000003f1000720c */ /* 0x040fe20003f26270 */
[----:B------:R-:W-:Y:S01]  /*11d30*/  MUFU.TANH R166, R28 ;  /* 0x0000001c00a67308 */ /* 0x000fe20000002400 */
[----:B------:R-:W-:Y:S01]  /*11d40*/  ISETP.GE.AND P2, PT, R16, R62, PT ;  /* 0x0000003e1000720c */ /* 0x000fe20003f46270 */
[----:B------:R-:W-:Y:S01]  /*11d50*/  VIADD R16, R44, 0xfffffe19 ;  /* 0xfffffe192c107836 */ /* 0x000fe20000000000 */
[----:B------:R-:W-:-:S02]  /*11d60*/  FSEL R21, R60, -INF , !P5 ;  /* 0xff8000003c157808 */ /* 0x000fc40006800000 */
[CC--:B------:R-:W-:Y:S02]  /*11d70*/  ISETP.GE.AND P3, PT, R17.reuse, R63.reuse, PT ;  /* 0x0000003f1100720c */ /* 0x0c0fe40003f66270 */
[-C--:B------:R-:W-:Y:S01]  /*11d80*/  ISETP.GE.AND P0, PT, R17, R62.reuse, PT ;  /* 0x0000003e1100720c */ /* 0x080fe20003f06270 */
[----:B------:R-:W-:Y:S01]  /*11d90*/  MUFU.TANH R164, R29 ;  /* 0x0000001d00a47308 */ /* 0x000fe20000002400 */
[----:B--2---:R-:W1:Y:S01]  /*11da0*/  LDSM.16.M88.4 R40, [R154+0x3c00] ;  /* 0x003c00009a28783b */ /* 0x004e620000000200 */
[CC--:B------:R-:W-:Y:S02]  /*11db0*/  ISETP.GE.AND P6, PT, R16.reuse, R63.reuse, PT ;  /* 0x0000003f1000720c */ /* 0x0c0fe40003fc6270 */
[----:B------:R-:W-:Y:S01]  /*11dc0*/  ISETP.GE.AND P5, PT, R16, R62, PT ;  /* 0x0000003e1000720c */ /* 0x000fe20003fa6270 */
[----:B------:R-:W-:Y:S01]  /*11dd0*/  HMMA.16816.F32.BF16 R8, R12, R24, R8 ;  /* 0x000000180c08723c */ /* 0x000fe20000041808 */
[----:B------:R-:W-:Y:S01]  /*11de0*/  VIADD R24, R44, 0xfffffe20 ;  /* 0xfffffe202c187836 */ /* 0x000fe20000000000 */
[----:B------:R-:W-:Y:S01]  /*11df0*/  FSEL R91, R57, -INF , !P3 ;  /* 0xff800000395b7808 */ /* 0x000fe20005800000 */
[----:B------:R2:W-:Y:S01]  /*11e00*/  MUFU.TANH R158, R30 ;  /* 0x0000001e009e7308 */ /* 0x0005e20000002400 */
[----:B------:R-:W-:Y:S01]  /*11e10*/  FSEL R35, R56, -INF , !P0 ;  /* 0xff80000038237808 */ /* 0x000fe20004000000 */
[----:B------:R-:W-:Y:S01]  /*11e20*/  VIADD R25, R44, 0xfffffe21 ;  /* 0xfffffe212c197836 */ /* 0x000fe20000000000 */
[----:B------:R-:W-:-:S02]  /*11e30*/  ISETP.GE.AND P3, PT, R24, R63, PT ;  /* 0x0000003f1800720c */ /* 0x000fc40003f66270 */
[----:B------:R-:W-:Y:S01]  /*11e40*/  HMMA.16816.F32.BF16 R16, R4, R18, RZ ;  /* 0x000000120410723c */ /* 0x000fe200000418ff */
[-C--:B------:R-:W-:Y:S01]  /*11e50*/  ISETP.GE.AND P0, PT, R24, R62.reuse, PT ;  /* 0x0000003e1800720c */ /* 0x080fe20003f06270 */
[----:B------:R-:W-:Y:S01]  /*11e60*/  VIADD R24, R44, 0xfffffe28 ;  /* 0xfffffe282c187836 */ /* 0x000fe20000000000 */
[----:B------:R-:W-:Y:S01]  /*11e70*/  FSEL R96, R52, -INF , !P6 ;  /* 0xff80000034607808 */ /* 0x000fe20007000000 */
[----:B------:R-:W3:Y:S01]  /*11e80*/  MUFU.TANH R117, R117 ;  /* 0x0000007500757308 */ /* 0x000ee20000002400 */
[----:B------:R-:W-:Y:S02]  /*11e90*/  FSEL R112, R112, -INF , !P5 ;  /* 0xff80000070707808 */ /* 0x000fe40006800000 */
[CC--:B------:R-:W-:Y:S02]  /*11ea0*/  ISETP.GE.AND P6, PT, R24.reuse, R63.reuse, PT ;  /* 0x0000003f1800720c */ /* 0x0c0fe40003fc6270 */
[-C--:B------:R-:W-:Y:S01]  /*11eb0*/  ISETP.GE.AND P5, PT, R24, R62.reuse, PT ;  /* 0x0000003e1800720c */ /* 0x080fe20003fa6270 */
[----:B------:R-:W-:Y:S01]  /*11ec0*/  VIADD R24, R44, 0xfffffe29 ;  /* 0xfffffe292c187836 */ /* 0x000fe20000000000 */
[----:B------:R-:W-:Y:S01]  /*11ed0*/  FSEL R118, R47, -INF , !P3 ;  /* 0xff8000002f767808 */ /* 0x000fe20005800000 */
[----:B------:R-:W-:Y:S01]  /*11ee0*/  FMUL.FTZ R116, R8, UR11 ;  /* 0x0000000b08747c20 */ /* 0x000fe20008410000 */
[----:B--2---:R-:W2:Y:S01]  /*11ef0*/  LDSM.16.M88.4 R28, [R45+0x3c00] ;  /* 0x003c00002d1c783b */ /* 0x004ea20000000200 */
[----:B------:R-:W-:Y:S01]  /*11f00*/  FSEL R105, R105, -INF , !P0 ;  /* 0xff80000069697808 */ /* 0x000fe20004000000 */
[----:B------:R-:W-:Y:S01]  /*11f10*/  VIADD R8, R44, 0xfffffe30 ;  /* 0xfffffe302c087836 */ /* 0x000fe20000000000 */
[----:B------:R-:W-:Y:S01]  /*11f20*/  FSEL R23, R53, -INF , !P1 ;  /* 0xff80000035177808 */ /* 0x000fe20004800000 */
[----:B------:R-:W-:Y:S01]  /*11f30*/  FMUL.FTZ R9, R9, UR11 ;  /* 0x0000000b09097c20 */ /* 0x000fe20008410000 */
[----:B------:R-:W-:Y:S01]  /*11f40*/  FSEL R104, R104, -INF , !P2 ;  /* 0xff80000068687808 */ /* 0x000fe20005000000 */
[----:B------:R-:W-:Y:S01]  /*11f50*/  FMUL.FTZ R106, R10, UR11 ;  /* 0x0000000b0a6a7c20 */ /* 0x000fe20008410000 */
[----:B------:R-:W-:Y:S01]  /*11f60*/  HMMA.16816.F32.BF16 R16, R12, R26, R16 ;  /* 0x0000001a0c10723c */ /* 0x000fe20000041810 */
[CC--:B------:R-:W-:Y:S01]  /*11f70*/  ISETP.GE.AND P3, PT, R24.reuse, R63.reuse, PT ;  /* 0x0000003f1800720c */ /* 0x0c0fe20003f66270 */
[----:B------:R1:W-:Y:S01]  /*11f80*/  MUFU.TANH R114, R9 ;  /* 0x0000000900727308 */ /* 0x0003e20000002400 */
[-C--:B------:R-:W-:Y:S01]  /*11f90*/  ISETP.GE.AND P0, PT, R24, R62.reuse, PT ;  /* 0x0000003e1800720c */ /* 0x080fe20003f06270 */
[C---:B------:R-:W-:Y:S01]  /*11fa0*/  VIADD R24, R44.reuse, 0xfffffe31 ;  /* 0xfffffe312c187836 */ /* 0x040fe20000000000 */
[----:B------:R-:W-:Y:S01]  /*11fb0*/  ISETP.GE.AND P1, PT, R25, R63, PT ;  /* 0x0000003f1900720c */ /* 0x000fe20003f26270 */
[----:B------:R-:W-:Y:S01]  /*11fc0*/  FMUL.FTZ R102, R11, UR11 ;  /* 0x0000000b0b667c20 */ /* 0x000fe20008410000 */
[----:B------:R-:W-:Y:S01]  /*11fd0*/  ISETP.GE.AND P2, PT, R25, R62, PT ;  /* 0x0000003e1900720c */ /* 0x000fe20003f46270 */
[----:B------:R-:W-:Y:S01]  /*11fe0*/  VIADD R25, R44, 0xfffffe38 ;  /* 0xfffffe382c197836 */ /* 0x000fe20000000000 */
[----:B------:R-:W-:Y:S01]  /*11ff0*/  FSEL R34, R46, -INF , !P1 ;  /* 0xff8000002e227808 */ /* 0x000fe20004800000 */
[----:B------:R-:W4:Y:S01]  /*12000*/  MUFU.TANH R123, R123 ;  /* 0x0000007b007b7308 */ /* 0x000f220000002400 */
[----:B------:R-:W-:-:S02]  /*12010*/  FSEL R39, R59, -INF , !P2 ;  /* 0xff8000003b277808 */ /* 0x000fc40005000000 */
[----:B------:R-:W-:Y:S02]  /*12020*/  FSEL R103, R103, -INF , !P6 ;  /* 0xff80000067677808 */ /* 0x000fe40007000000 */
[----:B------:R-:W-:Y:S02]  /*12030*/  FSEL R124, R124, -INF , !P5 ;  /* 0xff8000007c7c7808 */ /* 0x000fe40006800000 */
[CC--:B------:R-:W-:Y:S01]  /*12040*/  ISETP.GE.AND P1, PT, R8.reuse, R63.reuse, PT ;  /* 0x0000003f0800720c */ /* 0x0c0fe20003f26270 */
[----:B------:R-:W5:Y:S01]  /*12050*/  MUFU.TANH R252, R252 ;  /* 0x000000fc00fc7308 */ /* 0x000f620000002400 */
[-C--:B------:R-:W-:Y:S01]  /*12060*/  ISETP.GE.AND P2, PT, R8, R62.reuse, PT ;  /* 0x0000003e0800720c */ /* 0x080fe20003f46270 */
[----:B------:R-:W-:Y:S01]  /*12070*/  FMUL.FTZ R110, R16, UR11 ;  /* 0x0000000b106e7c20 */ /* 0x000fe20008410000 */
[CC--:B------:R-:W-:Y:S01]  /*12080*/  ISETP.GE.AND P6, PT, R24.reuse, R63.reuse, PT ;  /* 0x0000003f1800720c */ /* 0x0c0fe20003fc6270 */
[C---:B-1----:R-:W-:Y:S01]  /*12090*/  HMMA.16816.F32.BF16 R8, R4.reuse, R40, RZ ;  /* 0x000000280408723c */ /* 0x042fe200000418ff */
[-C--:B------:R-:W-:Y:S01]  /*120a0*/  ISETP.GE.AND P5, PT, R24, R62.reuse, PT ;  /* 0x0000003e1800720c */ /* 0x080fe20003fa6270 */
[C---:B------:R-:W-:Y:S01]  /*120b0*/  VIADD R24, R44.reuse, 0xfffffe39 ;  /* 0xfffffe392c187836 */ /* 0x040fe20000000000 */
[----:B------:R-:W-:Y:S01]  /*120c0*/  FSEL R101, R101, -INF , !P3 ;  /* 0xff80000065657808 */ /* 0x000fe20005800000 */
[----:B------:R-:W-:Y:S01]  /*120d0*/  VIADD R16, R44, 0xfffffe40 ;  /* 0xfffffe402c107836 */ /* 0x000fe20000000000 */
[----:B------:R-:W-:Y:S01]  /*120e0*/  FSEL R122, R122, -INF , !P0 ;  /* 0xff8000007a7a7808 */ /* 0x000fe20004000000 */
[----:B------:R-:W-:Y:S01]  /*120f0*/  FMUL.FTZ R17, R17, UR11 ;  /* 0x0000000b11117c20 */ /* 0x000fe20008410000 */
[----:B------:R-:W-:Y:S01]  /*12100*/  FSEL R120, R120, -INF , !P1 ;  /* 0xff80000078787808 */ /* 0x000fe20004800000 */
[----:B------:R-:W-:Y:S01]  /*12110*/  FMUL.FTZ R18, R18, UR11 ;  /* 0x0000000b12127c20 */ /* 0x000fe20008410000 */
[----:B------:R-:W-:Y:S01]  /*12120*/  FSEL R111, R111, -INF , !P2 ;  /* 0xff8000006f6f7808 */ /* 0x000fe20005000000 */
[----:B------:R-:W-:Y:S01]  /*12130*/  MUFU.TANH R108, R17 ;  /* 0x00000011006c7308 */ /* 0x000fe20000002400 */
[-C--:B------:R-:W-:Y:S01]  /*12140*/  ISETP.GE.AND P3, PT, R25, R63.reuse, PT ;  /* 0x0000003f1900720c */ /* 0x080fe20003f66270 */
[----:B------:R-:W-:Y:S01]  /*12150*/  FMUL.FTZ R98, R19, UR11 ;  /* 0x0000000b13627c20 */ /* 0x000fe20008410000 */
[----:B------:R-:W-:Y:S01]  /*12160*/  ISETP.GE.AND P0, PT, R25, R62, PT ;  /* 0x0000003e1900720c */ /* 0x000fe20003f06270 */
[----:B------:R-:W-:Y:S01]  /*12170*/  HMMA.16816.F32.BF16 R40, R4, R42, RZ ;  /* 0x0000002a0428723c */ /* 0x000fe200000418ff */
[----:B------:R-:W-:-:S02]  /*12180*/  ISETP.GE.AND P1, PT, R24, R63, PT ;  /* 0x0000003f1800720c */ /* 0x000fc40003f26270 */
[-C--:B------:R-:W-:Y:S01]  /*12190*/  ISETP.GE.AND P2, PT, R24, R62.reuse, PT ;  /* 0x0000003e1800720c */ /* 0x080fe20003f46270 */
[----:B------:R1:W-:Y:S01]  /*121a0*/  MUFU.TANH R100, R18 ;  /* 0x0000001200647308 */ /* 0x0003e20000002400 */
[----:B------:R-:W5:Y:S01]  /*121b0*/  LDSM.16.M88.4 R24, [R154+0x4000] ;  /* 0x004000009a18783b */ /* 0x000f620000000200 */
[----:B------:R-:W-:Y:S02]  /*121c0*/  FSEL R38, R68, -INF , !P6 ;  /* 0xff80000044267808 */ /* 0x000fe40007000000 */
[----:B------:R-:W-:Y:S01]  /*121d0*/  FSEL R130, R130, -INF , !P5 ;  /* 0xff80000082827808 */ /* 0x000fe20006800000 */
[----:B--2---:R-:W-:Y:S01]  /*121e0*/  HMMA.16816.F32.BF16 R8, R12, R28, R8 ;  /* 0x0000001c0c08723c */ /* 0x004fe20000041808 */
[----:B------:R-:W-:Y:S01]  /*121f0*/  ISETP.GE.AND P6, PT, R16, R63, PT ;  /* 0x0000003f1000720c */ /* 0x000fe20003fc6270 */
[----:B------:R-:W-:Y:S01]  /*12200*/  VIADD R28, R44, 0xfffffe49 ;  /* 0xfffffe492c1c7836 */ /* 0x000fe20000000000 */
[----:B------:R-:W-:Y:S01]  /*12210*/  ISETP.GE.AND P5, PT, R16, R62, PT ;  /* 0x0000003e1000720c */ /* 0x000fe20003fa6270 */
[----:B------:R-:W-:Y:S01]  /*12220*/  VIADD R16, R44, 0xfffffe41 ;  /* 0xfffffe412c107836 */ /* 0x000fe20000000000 */
[----:B------:R-:W-:Y:S01]  /*12230*/  FSEL R128, R128, -INF , !P3 ;  /* 0xff80000080807808 */ /* 0x000fe20005800000 */
[----:B------:R-:W2:Y:S01]  /*12240*/  MUFU.TANH R238, R238 ;  /* 0x000000ee00ee7308 */ /* 0x000ea20000002400 */
[----:B------:R-:W-:-:S02]  /*12250*/  FSEL R115, R115, -INF , !P0 ;  /* 0xff80000073737808 */ /* 0x000fc40004000000 */
[CC--:B------:R-:W-:Y:S02]  /*12260*/  ISETP.GE.AND P3, PT, R16.reuse, R63.reuse, PT ;  /* 0x0000003f1000720c */ /* 0x0c0fe40003f66270 */
[-C--:B------:R-:W-:Y:S01]  /*12270*/  ISETP.GE.AND P0, PT, R16, R62.reuse, PT ;  /* 0x0000003e1000720c */ /* 0x080fe20003f06270 */
[----:B------:R-:W-:Y:S01]  /*12280*/  VIADD R16, R44, 0xfffffe48 ;  /* 0xfffffe482c107836 */ /* 0x000fe20000000000 */
[----:B------:R-:W-:Y:S01]  /*12290*/  FSEL R126, R126, -INF , !P1 ;  /* 0xff8000007e7e7808 */ /* 0x000fe20004800000 */
[----:B------:R-:W2:Y:S01]  /*122a0*/  MUFU.TANH R240, R240 ;  /* 0x000000f000f07308 */ /* 0x000ea20000002400 */
[----:B------:R-:W-:Y:S01]  /*122b0*/  FSEL R113, R113, -INF , !P2 ;  /* 0xff80000071717808 */ /* 0x000fe20005000000 */
[----:B------:R-:W-:Y:S01]  /*122c0*/  HMMA.16816.F32.BF16 R40, R12, R30, R40 ;  /* 0x0000001e0c28723c */ /* 0x000fe20000041828 */
[C---:B------:R-:W-:Y:S02]  /*122d0*/  ISETP.GE.AND P1, PT, R16.reuse, R63, PT ;  /* 0x0000003f1000720c */ /* 0x040fe40003f26270 */
[----:B------:R-:W-:Y:S01]  /*122e0*/  ISETP.GE.AND P2, PT, R16, R62, PT ;  /* 0x0000003e1000720c */ /* 0x000fe20003f46270 */
[----:B------:R-:W-:Y:S01]  /*122f0*/  FMUL.FTZ R80, R8, UR11 ;  /* 0x0000000b08507c20 */ /* 0x000fe20008410000 */
[----:B-1----:R-:W1:Y:S01]  /*12300*/  LDSM.16.M88.4 R16, [R45+0x4000] ;  /* 0x004000002d10783b */ /* 0x002e620000000200 */
[----:B------:R-:W-:-:S02]  /*12310*/  VIADD R8, R44, 0xfffffe51 ;  /* 0xfffffe512c087836 */ /* 0x000fc40000000000 */
[----:B------:R-:W-:Y:S01]  /*12320*/  FMUL.FTZ R9, R9, UR11 ;  /* 0x0000000b09097c20 */ /* 0x000fe20008410000 */
[----:B------:R-:W-:Y:S01]  /*12330*/  FSEL R127, R127, -INF , !P1 ;  /* 0xff8000007f7f7808 */ /* 0x000fe20004800000 */
[----:B------:R-:W-:Y:S01]  /*12340*/  FMUL.FTZ R60, R10, UR11 ;  /* 0x0000000b0a3c7c20 */ /* 0x000fe20008410000 */
[----:B------:R-:W-:Y:S01]  /*12350*/  FSEL R121, R121, -INF , !P2 ;  /* 0xff80000079797808 */ /* 0x000fe20005000000 */
[----:B------:R5:W-:Y:S01]  /*12360*/  MUFU.TANH R79, R9 ;  /* 0x00000009004f7308 */ /* 0x000be20000002400 */
[CC--:B------:R-:W-:Y:S01]  /*12370*/  ISETP.GE.AND P1, PT, R8.reuse, R63.reuse, PT ;  /* 0x0000003f0800720c */ /* 0x0c0fe20003f26270 */
[----:B------:R-:W-:Y:S01]  /*12380*/  FMUL.FTZ R59, R11, UR11 ;  /* 0x0000000b0b3b7c20 */ /* 0x000fe20008410000 */
[-C--:B------:R-:W-:Y:S02]  /*12390*/  ISETP.GE.AND P2, PT, R8, R62.reuse, PT ;  /* 0x0000003e0800720c */ /* 0x080fe40003f46270 */
[----:B------:R-:W-:Y:S02]  /*123a0*/  FSEL R129, R129, -INF , !P6 ;  /* 0xff80000081817808 */ /* 0x000fe40007000000 */
[----:B------:R-:W-:Y:S01]  /*123b0*/  FSEL R119, R119, -INF , !P5 ;  /* 0xff80000077777808 */ /* 0x000fe20006800000 */
[----:B------:R-:W1:Y:S01]  /*123c0*/  MUFU.TANH R234, R234 ;  /* 0x000000ea00ea7308 */ /* 0x000e620000002400 */
[-C--:B------:R-:W-:Y:S01]  /*123d0*/  ISETP.GE.AND P6, PT, R28, R63.reuse, PT ;  /* 0x0000003f1c00720c */ /* 0x080fe20003fc6270 */
[----:B------:R-:W-:Y:S01]  /*123e0*/  FMUL.FTZ R40, R40, UR11 ;  /* 0x0000000b28287c20 */ /* 0x000fe20008410000 */
[-C--:B------:R-:W-:Y:S01]  /*123f0*/  ISETP.GE.AND P5, PT, R28, R62.reuse, PT ;  /* 0x0000003e1c00720c */ /* 0x080fe20003fa6270 */
[----:B------:R-:W-:Y:S01]  /*12400*/  VIADD R28, R44, 0xfffffe50 ;  /* 0xfffffe502c1c7836 */ /* 0x000fe20000000000 */
[----:B---3--:R-:W-:Y:S01]  /*12410*/  FSEL R117, R117, -INF , !P3 ;  /* 0xff80000075757808 */ /* 0x008fe20005800000 */
[----:B------:R-:W-:Y:S01]  /*12420*/  FMUL.FTZ R41, R41, UR11 ;  /* 0x0000000b29297c20 */ /* 0x000fe20008410000 */
[----:B----4-:R-:W-:Y:S01]  /*12430*/  FSEL R123, R123, -INF , !P0 ;  /* 0xff8000007b7b7808 */ /* 0x010fe20004000000 */
[----:B------:R-:W3:Y:S01]  /*12440*/  MUFU.TANH R244, R244 ;  /* 0x000000f400f47308 */ /* 0x000ee20000002400 */
[CC--:B------:R-:W-:Y:S01]  /*12450*/  ISETP.GE.AND P3, PT, R28.reuse, R63.reuse, PT ;  /* 0x0000003f1c00720c */ /* 0x0c0fe20003f66270 */
[----:B-----5:R-:W-:Y:S01]  /*12460*/  HMMA.16816.F32.BF16 R8, R4, R24, RZ ;  /* 0x000000180408723c */ /* 0x020fe200000418ff */
[-C--:B------:R-:W-:Y:S01]  /*12470*/  ISETP.GE.AND P0, PT, R28, R62.reuse, PT ;  /* 0x0000003e1c00720c */ /* 0x080fe20003f06270 */
[C---:B------:R-:W-:Y:S01]  /*12480*/  VIADD R28, R44.reuse, 0xfffffe58 ;  /* 0xfffffe582c1c7836 */ /* 0x040fe20000000000 */
[----:B------:R-:W-:Y:S01]  /*12490*/  FSEL R125, R125, -INF , !P6 ;  /* 0xff8000007d7d7808 */ /* 0x000fe20007000000 */
[----:B------:R-:W-:Y:S01]  /*124a0*/  VIADD R24, R44, 0xfffffe60 ;  /* 0xfffffe602c187836 */ /* 0x000fe20000000000 */
[----:B------:R-:W-:Y:S01]  /*124b0*/  FSEL R252, R252, -INF , !P5 ;  /* 0xff800000fcfc7808 */ /* 0x000fe20006800000 */
[----:B------:R-:W4:Y:S01]  /*124c0*/  MUFU.TANH R232, R232 ;  /* 0x000000e800e87308 */ /* 0x000f220000002400 */
[----:B------:R-:W-:Y:S01]  /*124d0*/  ISETP.GE.AND P6, PT, R28, R63, PT ;  /* 0x0000003f1c00720c */ /* 0x000fe20003fc6270 */
[----:B------:R-:W-:Y:S01]  /*124e0*/  VIADD R25, R44, 0xfffffe59 ;  /* 0xfffffe592c197836 */ /* 0x000fe20000000000 */
[----:B------:R-:W-:Y:S01]  /*124f0*/  ISETP.GE.AND P5, PT, R28, R62, PT ;  /* 0x0000003e1c00720c */ /* 0x000fe20003fa6270 */
[----:B------:R-:W-:Y:S01]  /*12500*/  FMUL.FTZ R42, R42, UR11 ;  /* 0x0000000b2a2a7c20 */ /* 0x000fe20008410000 */
[----:B------:R-:W5:Y:S01]  /*12510*/  LDSM.16.M88.4 R28, [R154+0x4400] ;  /* 0x004400009a1c783b */ /* 0x000f620000000200 */
[----:B------:R-:W-:Y:S01]  /*12520*/  FSEL R248, R248, -INF , !P1 ;  /* 0xff800000f8f87808 */ /* 0x000fe20004800000 */
[----:B------:R-:W-:Y:S01]  /*12530*/  FMUL.FTZ R57, R43, UR11 ;  /* 0x0000000b2b397c20 */ /* 0x000fe20008410000 */
[----:B------:R-:W4:Y:S01]  /*12540*/  MUFU.TANH R226, R226 ;  /* 0x000000e200e27308 */ /* 0x000f220000002400 */
[----:B--2---:R-:W-:-:S02]  /*12550*/  FSEL R238, R238, -INF , !P2 ;  /* 0xff800000eeee7808 */ /* 0x004fc40005000000 */
[C---:B------:R-:W-:Y:S02]  /*12560*/  ISETP.GE.AND P1, PT, R24.reuse, R63, PT ;  /* 0x0000003f1800720c */ /* 0x040fe40003f26270 */
[----:B------:R-:W-:Y:S01]  /*12570*/  ISETP.GE.AND P2, PT, R24, R62, PT ;  /* 0x0000003e1800720c */ /* 0x000fe20003f46270 */
[----:B-1----:R-:W-:Y:S01]  /*12580*/  HMMA.16816.F32.BF16 R8, R12, R16, R8 ;  /* 0x000000100c08723c */ /* 0x002fe20000041808 */
[----:B------:R-:W-:Y:S01]  /*12590*/  VIADD R24, R44, 0xfffffe61 ;  /* 0xfffffe612c187836 */ /* 0x000fe20000000000 */
[----:B------:R-:W1:Y:S01]  /*125a0*/  MUFU.TANH R228, R228 ;  /* 0x000000e400e47308 */ /* 0x000e620000002400 */
[----:B------:R-:W-:Y:S01]  /*125b0*/  FSEL R250, R250, -INF , !P3 ;  /* 0xff800000fafa7808 */ /* 0x000fe20005800000 */
[----:B------:R-:W-:Y:S01]  /*125c0*/  VIADD R16, R44, 0xfffffe68 ;  /* 0xfffffe682c107836 */ /* 0x000fe20000000000 */
[----:B------:R-:W-:Y:S01]  /*125d0*/  FSEL R240, R240, -INF , !P0 ;  /* 0xff800000f0f07808 */ /* 0x000fe20004000000 */
[----:B------:R-:W-:Y:S01]  /*125e0*/  VIADD R17, R44, 0xfffffe69 ;  /* 0xfffffe692c117836 */ /* 0x000fe20000000000 */
[----:B------:R-:W-:-:S02]  /*125f0*/  FSEL R246, R246, -INF , !P6 ;  /* 0xff800000f6f67808 */ /* 0x000fc40007000000 */
[----:B------:R-:W-:Y:S01]  /*12600*/  FSEL R234, R234, -INF , !P5 ;  /* 0xff800000eaea7808 */ /* 0x000fe20006800000 */
[----:B------:R-:W2:Y:S01]  /*12610*/  MUFU.TANH R220, R220 ;  /* 0x000000dc00dc7308 */ /* 0x000ea20000002400 */
[CC--:B------:R-:W-:Y:S02]  /*12620*/  ISETP.GE.AND P3, PT, R25.reuse, R63.reuse, PT ;  /* 0x0000003f1900720c */ /* 0x0c0fe40003f66270 */
[-C--:B------:R-:W-:Y:S02]  /*12630*/  ISETP.GE.AND P0, PT, R25, R62.reuse, PT ;  /* 0x0000003e1900720c */ /* 0x080fe40003f06270 */
[CC--:B------:R-:W-:Y:S02]  /*12640*/  ISETP.GE.AND P6, PT, R24.reuse, R63.reuse, PT ;  /* 0x0000003f1800720c */ /* 0x0c0fe40003fc6270 */
[-C--:B------:R-:W-:Y:S01]  /*12650*/  ISETP.GE.AND P5, PT, R24, R62.reuse, PT ;  /* 0x0000003e1800720c */ /* 0x080fe20003fa6270 */
[----:B------:R-:W5:Y:S01]  /*12660*/  MUFU.TANH R224, R224 ;  /* 0x000000e000e07308 */ /* 0x000f620000002400 */
[----:B------:R-:W-:Y:S01]  /*12670*/  HMMA.16816.F32.BF16 R24, R4, R26, RZ ;  /* 0x0000001a0418723c */ /* 0x000fe200000418ff */
[----:B---3--:R-:W-:Y:S01]  /*12680*/  FSEL R244, R244, -INF , !P3 ;  /* 0xff800000f4f47808 */ /* 0x008fe20005800000 */
[----:B------:R-:W-:Y:S01]  /*12690*/  FMUL.FTZ R76, R8, UR11 ;  /* 0x0000000b084c7c20 */ /* 0x000fe20008410000 */
[----:B----4-:R-:W-:Y:S01]  /*126a0*/  FSEL R232, R232, -INF , !P0 ;  /* 0xff800000e8e87808 */ /* 0x010fe20004000000 */
[----:B------:R-:W-:Y:S01]  /*126b0*/  VIADD R8, R44, 0xfffffe78 ;  /* 0xfffffe782c087836 */ /* 0x000fe20000000000 */
[----:B------:R-:W-:Y:S01]  /*126c0*/  FSEL R242, R242, -INF , !P1 ;  /* 0xff800000f2f27808 */ /* 0x000fe20004800000 */
[----:B------:R-:W-:Y:S01]  /*126d0*/  FMUL.FTZ R9, R9, UR11 ;  /* 0x0000000b09097c20 */ /* 0x000fe20008410000 */
[----:B------:R-:W3:Y:S01]  /*126e0*/  MUFU.TANH R218, R218 ;  /* 0x000000da00da7308 */ /* 0x000ee20000002400 */
[----:B------:R-:W-:Y:S01]  /*126f0*/  FSEL R226, R226, -INF , !P2 ;  /* 0xff800000e2e27808 */ /* 0x000fe20005000000 */
[----:B------:R-:W-:Y:S01]  /*12700*/  FMUL.FTZ R10, R10, UR11 ;  /* 0x0000000b0a0a7c20 */ /* 0x000fe20008410000 */
[CC--:B------:R-:W-:Y:S01]  /*12710*/  ISETP.GE.AND P3, PT, R16.reuse, R63.reuse, PT ;  /* 0x0000003f1000720c */ /* 0x0c0fe20003f66270 */
[----:B------:R-:W-:Y:S01]  /*12720*/  FMUL.FTZ R11, R11, UR11 ;  /* 0x0000000b0b0b7c20 */ /* 0x000fe20008410000 */
[-C--:B------:R-:W-:Y:S01]  /*12730*/  ISETP.GE.AND P0, PT, R16, R62.reuse, PT ;  /* 0x0000003e1000720c */ /* 0x080fe20003f06270 */
[----:B------:R-:W-:Y:S01]  /*12740*/  VIADD R16, R44, 0xfffffe70 ;  /* 0xfffffe702c107836 */ /* 0x000fe20000000000 */
[C---:B------:R-:W-:Y:S01]  /*12750*/  ISETP.GE.AND P1, PT, R17.reuse, R63, PT ;  /* 0x0000003f1100720c */ /* 0x040fe20003f26270 */
[----:B------:R-:W4:Y:S01]  /*12760*/  MUFU.TANH R194, R194 ;  /* 0x000000c200c27308 */ /* 0x000f220000002400 */
[----:B------:R-:W-:-:S02]  /*12770*/  ISETP.GE.AND P2, PT, R17, R62, PT ;  /* 0x0000003e1100720c */ /* 0x000fc40003f46270 */
[----:B-1----:R-:W-:Y:S02]  /*12780*/  FSEL R228, R228, -INF , !P1 ;  /* 0xff800000e4e47808 */ /* 0x002fe40004800000 */
[----:B--2---:R-:W-:Y:S01]  /*12790*/  FSEL R220, R220, -INF , !P2 ;  /* 0xff800000dcdc7808 */ /* 0x004fe20005000000 */
[----:B------:R-:W-:Y:S01]  /*127a0*/  HMMA.16816.F32.BF16 R24, R12, R18, R24 ;  /* 0x000000120c18723c */ /* 0x000fe20000041818 */
[----:B------:R-:W-:Y:S01]  /*127b0*/  FSEL R236, R236, -INF , !P6 ;  /* 0xff800000ecec7808 */ /* 0x000fe20007000000 */
[----:B------:R-:W-:Y:S01]  /*127c0*/  MUFU.TANH R78, R40 ;  /* 0x00000028004e7308 */ /* 0x000fe20000002400 */
[----:B-----5:R-:W-:Y:S02]  /*127d0*/  FSEL R224, R224, -INF , !P5 ;  /* 0xff800000e0e07808 */ /* 0x020fe40006800000 */
[CC--:B------:R-:W-:Y:S02]  /*127e0*/  ISETP.GE.AND P1, PT, R8.reuse, R63.reuse, PT ;  /* 0x0000003f0800720c */ /* 0x0c0fe40003f26270 */
[-C--:B------:R-:W-:Y:S01]  /*127f0*/  ISETP.GE.AND P2, PT, R8, R62.reuse, PT ;  /* 0x0000003e0800720c */ /* 0x080fe20003f46270 */
[----:B------:R-:W-:Y:S01]  /*12800*/  VIADD R8, R44, 0xfffffe79 ;  /* 0xfffffe792c087836 */ /* 0x000fe20000000000 */
[C---:B------:R-:W-:Y:S01]  /*12810*/  ISETP.GE.AND P6, PT, R16.reuse, R63, PT ;  /* 0x0000003f1000720c */ /* 0x040fe20003fc6270 */
[----:B------:R-:W-:Y:S01]  /*12820*/  MUFU.TANH R77, R41 ;  /* 0x00000029004d7308 */ /* 0x000fe20000002400 */
[----:B------:R-:W-:Y:S01]  /*12830*/  ISETP.GE.AND P5, PT, R16, R62, PT ;  /* 0x0000003e1000720c */ /* 0x000fe20003fa6270 */
[----:B------:R-:W-:Y:S01]  /*12840*/  VIADD R16, R44, 0xfffffe71 ;  /* 0xfffffe712c107836 */ /* 0x000fe20000000000 */
[----:B---3--:R-:W-:-:S02]  /*12850*/  FSEL R218, R218, -INF , !P6 ;  /* 0xff800000dada7808 */ /* 0x008fc40007000000 */
[----:B----4-:R-:W-:Y:S02]  /*12860*/  FSEL R194, R194, -INF , !P5 ;  /* 0xff800000c2c27808 */ /* 0x010fe40006800000 */
[CC--:B------:R-:W-:Y:S01]  /*12870*/  ISETP.GE.AND P6, PT, R8.reuse, R63.reuse, PT ;  /* 0x0000003f0800720c */ /* 0x0c0fe20003fc6270 */
[----:B------:R1:W-:Y:S01]  /*12880*/  MUFU.TANH R58, R42 ;  /* 0x0000002a003a7308 */ /* 0x0003e20000002400 */
[----:B------:R-:W-:Y:S01]  /*12890*/  ISETP.GE.AND P5, PT, R8, R62, PT ;  /* 0x0000003e0800720c */ /* 0x000fe20003fa6270 */
[----:B------:R-:W-:Y:S01]  /*128a0*/  VIADD R8, R44, 0xfffffe81 ;  /* 0xfffffe812c087836 */ /* 0x000fe20000000000 */
[----:B------:R-:W-:Y:S01]  /*128b0*/  FSEL R230, R230, -INF , !P3 ;  /* 0xff800000e6e67808 */ /* 0x000fe20005800000 */
[----:B------:R-:W-:Y:S01]  /*128c0*/  FMUL.FTZ R24, R24, UR11 ;  /* 0x0000000b18187c20 */ /* 0x000fe20008410000 */
[----:B------:R-:W-:Y:S01]  /*128d0*/  ISETP.GE.AND P3, PT, R16, R63, PT ;  /* 0x0000003f1000720c */ /* 0x000fe20003f66270 */
[----:B------:R-:W-:Y:S01]  /*128e0*/  FMUL.FTZ R25, R25, UR11 ;  /* 0x0000000b19197c20 */ /* 0x000fe20008410000 */
[----:B------:R-:W-:Y:S01]  /*128f0*/  FMUL.FTZ R26, R26, UR11 ;  /* 0x0000000b1a1a7c20 */ /* 0x000fe20008410000 */
[----:B------:R-:W2:Y:S01]  /*12900*/  MUFU.TANH R222, R222 ;  /* 0x000000de00de7308 */ /* 0x000ea20000002400 */
[----:B------:R-:W-:-:S07]  /*12910*/  FMUL.FTZ R51, R27, UR11 ;  /* 0x0000000b1b337c20 */ /* 0x000fce0008410000 */
[----:B------:R-:W3:Y:S01]  /*12920*/  MUFU.TANH R212, R212 ;  /* 0x000000d400d47308 */ /* 0x000ee20000002400 */
[----:B-1----:R-:W1:Y:S07]  /*12930*/  LDSM.16.M88.4 R40, [R45+0x4400] ;  /* 0x004400002d28783b */ /* 0x002e6e0000000200 */
[----:B------:R-:W4:Y:S01]  /*12940*/  MUFU.TANH R190, R190 ;  /* 0x000000be00be7308 */ /* 0x000f220000002400 */
[----:B--2---:R-:W-:Y:S02]  /*12950*/  FSEL R222, R222, -INF , !P0 ;  /* 0xff800000dede7808 */ /* 0x004fe40004000000 */
[----:B------:R-:W-:-:S02]  /*12960*/  ISETP.GE.AND P0, PT, R16, R62, PT ;  /* 0x0000003e1000720c */ /* 0x000fc40003f06270 */
[C---:B------:R-:W-:Y:S03]  /*12970*/  HMMA.16816.F32.BF16 R16, R4.reuse, R28, RZ ;  /* 0x0000001c0410723c */ /* 0x040fe600000418ff */
[----:B------:R-:W2:Y:S01]  /*12980*/  MUFU.TANH R216, R216 ;  /* 0x000000d800d87308 */ /* 0x000ea20000002400 */
[----:B---3--:R-:W-:Y:S02]  /*12990*/  FSEL R212, R212, -INF , !P1 ;  /* 0xff800000d4d47808 */ /* 0x008fe40004800000 */
[----:B------:R-:W-:Y:S02]  /*129a0*/  ISETP.GE.AND P1, PT, R8, R63, PT ;  /* 0x0000003f0800720c */ /* 0x000fe40003f26270 */
[----:B------:R-:W-:Y:S03]  /*129b0*/  HMMA.16816.F32.BF16 R28, R4, R30, RZ ;  /* 0x0000001e041c723c */ /* 0x000fe600000418ff */
[----:B------:R-:W3:Y:S01]  /*129c0*/  MUFU.TANH R192, R192 ;  /* 0x000000c000c07308 */ /* 0x000ee20000002400 */
[----:B------:R-:W-:-:S02]  /*129d0*/  FSEL R184, R184, -INF , !P1 ;  /* 0xff800000b8b87808 */ /* 0x000fc40004800000 */
[----:B----4-:R-:W-:Y:S02]  /*129e0*/  FSEL R190, R190, -INF , !P2 ;  /* 0xff800000bebe7808 */ /* 0x010fe40005000000 */
[----:B------:R-:W-:Y:S01]  /*129f0*/  ISETP.GE.AND P2, PT, R8, R62, PT ;  /* 0x0000003e0800720c */ /* 0x000fe20003f46270 */
[----:B------:R-:W-:Y:S02]  /*12a00*/  VIADD R8, R44, 0xfffffe88 ;  /* 0xfffffe882c087836 */ /* 0x000fe40000000000 */
[----:B------:R-:W4:Y:S01]  /*12a10*/  MUFU.TANH R210, R210 ;  /* 0x000000d200d27308 */ /* 0x000f220000002400 */
[----:B------:R-:W-:Y:S02]  /*12a20*/  FSEL R174, R174, -INF , !P2 ;  /* 0xff800000aeae7808 */ /* 0x000fe40005000000 */
[----:B--2---:R-:W-:-:S05]  /*12a30*/  FSEL R216, R216, -INF , !P3 ;  /* 0xff800000d8d87808 */ /* 0x004fca0005800000 */
[----:B------:R-:W2:Y:S01]  /*12a40*/  MUFU.TANH R188, R188 ;  /* 0x000000bc00bc7308 */ /* 0x000ea20000002400 */
[----:B---3--:R-:W-:Y:S01]  /*12a50*/  FSEL R192, R192, -INF , !P0 ;  /* 0xff800000c0c07808 */ /* 0x008fe20004000000 */
[----:B-1----:R-:W-:Y:S01]  /*12a60*/  HMMA.16816.F32.BF16 R16, R12, R40, R16 ;  /* 0x000000280c10723c */ /* 0x002fe20000041810 */
[----:B------:R-:W-:-:S05]  /*12a70*/  VIADD R40, R44, 0xfffffe91 ;  /* 0xfffffe912c287836 */ /* 0x000fca0000000000 */
[----:B------:R1:W-:Y:S01]  /*12a80*/  MUFU.TANH R75, R9 ;  /* 0x00000009004b7308 */ /* 0x0003e20000002400 */
[----:B----4-:R-:W-:Y:S01]  /*12a90*/  FSEL R210, R210, -INF , !P6 ;  /* 0xff800000d2d27808 */ /* 0x010fe20007000000 */
[----:B------:R-:W-:Y:S01]  /*12aa0*/  HMMA.16816.F32.BF16 R28, R12, R42, R28 ;  /* 0x0000002a0c1c723c */ /* 0x000fe2000004181c */
[----:B------:R-:W-:-:S05]  /*12ab0*/  ISETP.GE.AND P6, PT, R8, R63, PT ;  /* 0x0000003f0800720c */ /* 0x000fca0003fc6270 */
[----:B------:R-:W-:Y:S01]  /*12ac0*/  MUFU.TANH R56, R10 ;  /* 0x0000000a00387308 */ /* 0x000fe20000002400 */
[----:B------:R-:W-:Y:S02]  /*12ad0*/  FSEL R182, R182, -INF , !P6 ;  /* 0xff800000b6b67808 */ /* 0x000fe40007000000 */
[----:B--2---:R-:W-:Y:S02]  /*12ae0*/  FSEL R188, R188, -INF , !P5 ;  /* 0xff800000bcbc7808 */ /* 0x004fe40006800000 */
[-C--:B------:R-:W-:Y:S01]  /*12af0*/  ISETP.GE.AND P5, PT, R8, R62.reuse, PT ;  /* 0x0000003e0800720c */ /* 0x080fe20003fa6270 */
[----:B------:R-:W-:Y:S01]  /*12b00*/  FMUL.FTZ R72, R16, UR11 ;  /* 0x0000000b10487c20 */ /* 0x000fe20008410000 */
[----:B------:R-:W-:Y:S01]  /*12b10*/  VIADD R16, R44, 0xfffffe99 ;  /* 0xfffffe992c107836 */ /* 0x000fe20000000000 */
[----:B------:R2:W-:Y:S01]  /*12b20*/  MUFU.TANH R53, R11 ;  /* 0x0000000b00357308 */ /* 0x0005e20000002400 */
[----:B------:R-:W-:Y:S01]  /*12b30*/  FSEL R170, R170, -INF , !P5 ;  /* 0xff800000aaaa7808 */ /* 0x000fe20006800000 */
[----:B-1----:R-:W-:Y:S01]  /*12b40*/  VIADD R9, R44, 0xfffffe80 ;  /* 0xfffffe802c097836 */ /* 0x002fe20000000000 */
[CC--:B------:R-:W-:Y:S01]  /*12b50*/  ISETP.GE.AND P6, PT, R40.reuse, R63.reuse, PT ;  /* 0x0000003f2800720c */ /* 0x0c0fe20003fc6270 */
[----:B------:R-:W-:Y:S01]  /*12b60*/  FMUL.FTZ R17, R17, UR11 ;  /* 0x0000000b11117c20 */ /* 0x000fe20008410000 */
[-C--:B------:R-:W-:Y:S01]  /*12b70*/  ISETP.GE.AND P5, PT, R40, R62.reuse, PT ;  /* 0x0000003e2800720c */ /* 0x080fe20003fa6270 */
[----:B------:R-:W-:Y:S01]  /*12b80*/  VIADD R40, R44, 0xfffffe98 ;  /* 0xfffffe982c287836 */ /* 0x000fe20000000000 */
[C---:B------:R-:W-:Y:S01]  /*12b90*/  ISETP.GE.AND P3, PT, R9.reuse, R63, PT ;  /* 0x0000003f0900720c */ /* 0x040fe20003f66270 */
[----:B------:R1:W-:Y:S01]  /*12ba0*/  MUFU.TANH R74, R24 ;  /* 0x00000018004a7308 */ /* 0x0003e20000002400 */
[----:B------:R-:W-:Y:S01]  /*12bb0*/  ISETP.GE.AND P0, PT, R9, R62, PT ;  /* 0x0000003e0900720c */ /* 0x000fe20003f06270 */
[----:B------:R-:W-:Y:S01]  /*12bc0*/  FMUL.FTZ R50, R18, UR11 ;  /* 0x0000000b12327c20 */ /* 0x000fe20008410000 */
[----:B------:R-:W-:Y:S01]  /*12bd0*/  FSEL R186, R186, -INF , !P3 ;  /* 0xff800000baba7808 */ /* 0x000fe20005800000 */
[----:B------:R-:W-:Y:S01]  /*12be0*/  FMUL.FTZ R49, R19, UR11 ;  /* 0x0000000b13317c20 */ /* 0x000fe20008410000 */
[----:B------:R-:W-:Y:S01]  /*12bf0*/  FSEL R176, R176, -INF , !P0 ;  /* 0xff800000b0b07808 */ /* 0x000fe20004000000 */
[----:B------:R-:W-:Y:S01]  /*12c00*/  FMUL.FTZ R29, R29, UR11 ;  /* 0x0000000b1d1d7c20 */ /* 0x000fe20008410000 */
[----:B------:R-:W-:Y:S01]  /*12c10*/  FMUL.FTZ R31, R31, UR11 ;  /* 0x0000000b1f1f7c20 */ /* 0x000fe20008410000 */
[----:B------:R-:W3:Y:S01]  /*12c20*/  MUFU.TANH R162, R162 ;  /* 0x000000a200a27308 */ /* 0x000ee20000002400 */
[----:B------:R-:W-:Y:S01]  /*12c30*/  FMUL.FTZ R28, R28, UR11 ;  /* 0x0000000b1c1c7c20 */ /* 0x000fe20008410000 */
[----:B--2---:R-:W2:Y:S01]  /*12c40*/  LDSM.16.M88.4 R8, [R154+0x4800] ;  /* 0x004800009a08783b */ /* 0x004ea20000000200 */
[----:B------:R-:W-:-:S05]  /*12c50*/  FMUL.FTZ R30, R30, UR11 ;  /* 0x0000000b1e1e7c20 */ /* 0x000fca0008410000 */
[----:B------:R-:W-:Y:S01]  /*12c60*/  MUFU.TANH R73, R25 ;  /* 0x0000001900497308 */ /* 0x000fe20000002400 */
[----:B-1----:R-:W-:-:S05]  /*12c70*/  VIADD R24, R44, 0xfffffe89 ;  /* 0xfffffe892c187836 */ /* 0x002fca0000000000 */
[CC--:B------:R-:W-:Y:S02]  /*12c80*/  ISETP.GE.AND P3, PT, R24.reuse, R63.reuse, PT ;  /* 0x0000003f1800720c */ /* 0x0c0fe40003f66270 */
[----:B------:R1:W-:Y:S01]  /*12c90*/  MUFU.TANH R52, R26 ;  /* 0x0000001a00347308 */ /* 0x0003e20000002400 */
[-C--:B------:R-:W-:Y:S01]  /*12ca0*/  ISETP.GE.AND P0, PT, R24, R62.reuse, PT ;  /* 0x0000003e1800720c */ /* 0x080fe20003f06270 */
[----:B------:R-:W-:Y:S01]  /*12cb0*/  VIADD R24, R44, 0xfffffe90 ;  /* 0xfffffe902c187836 */ /* 0x000fe20000000000 */
[----:B------:R-:W-:Y:S02]  /*12cc0*/  FSEL R180, R180, -INF , !P3 ;  /* 0xff800000b4b47808 */ /* 0x000fe40005800000 */
[----:B------:R-:W-:Y:S02]  /*12cd0*/  FSEL R168, R168, -INF , !P0 ;  /* 0xff800000a8a87808 */ /* 0x000fe40004000000 */
[C---:B------:R-:W-:Y:S01]  /*12ce0*/  ISETP.GE.AND P1, PT, R24.reuse, R63, PT ;  /* 0x0000003f1800720c */ /* 0x040fe20003f26270 */
[----:B------:R-:W4:Y:S01]  /*12cf0*/  MUFU.TANH R156, R156 ;  /* 0x0000009c009c7308 */ /* 0x000f220000002400 */
[----:B------:R-:W-:-:S02]  /*12d00*/  ISETP.GE.AND P2, PT, R24, R62, PT ;  /* 0x0000003e1800720c */ /* 0x000fc40003f46270 */
[----:B------:R-:W-:Y:S02]  /*12d10*/  FSEL R178, R178, -INF , !P1 ;  /* 0xff800000b2b27808 */ /* 0x000fe40004800000 */
[----:B---3--:R-:W-:Y:S02]  /*12d20*/  FSEL R162, R162, -INF , !P2 ;  /* 0xff800000a2a27808 */ /* 0x008fe40005000000 */
[CC--:B------:R-:W-:Y:S01]  /*12d30*/  ISETP.GE.AND P1, PT, R16.reuse, R63.reuse, PT ;  /* 0x0000003f1000720c */ /* 0x0c0fe20003f26270 */
[----:B------:R-:W3:Y:S01]  /*12d40*/  MUFU.TANH R172, R172 ;  /* 0x000000ac00ac7308 */ /* 0x000ee20000002400 */
[----:B------:R-:W-:Y:S01]  /*12d50*/  ISETP.GE.AND P2, PT, R16, R62, PT ;  /* 0x0000003e1000720c */ /* 0x000fe20003f46270 */
[----:B-1----:R-:W1:Y:S01]  /*12d60*/  LDSM.16.M88.4 R24, [R45+0x4800] ;  /* 0x004800002d18783b */ /* 0x002e620000000200 */
[----:B------:R-:W-:Y:S01]  /*12d70*/  ISETP.GE.AND P3, PT, R40, R63, PT ;  /* 0x0000003f2800720c */ /* 0x000fe20003f66270 */
[----:B------:R-:W-:-:S04]  /*12d80*/  DEPBAR.LE SB0, 0x0 ;  /* 0x000080000000791a */ /* 0x000fc80000000000 */
[----:B------:R-:W5:Y:S01]  /*12d90*/  MUFU.TANH R160, R160 ;  /* 0x000000a000a07308 */ /* 0x000f620000002400 */
[----:B------:R-:W-:Y:S01]  /*12da0*/  ISETP.GE.AND P0, PT, R40, R62, PT ;  /* 0x0000003e2800720c */ /* 0x000fe20003f06270 */
[----:B------:R-:W-:Y:S01]  /*12db0*/  VIADD R40, R44, 0xfffffea0 ;  /* 0xfffffea02c287836 */ /* 0x000fe20000000000 */
[----:B------:R-:W-:Y:S02]  /*12dc0*/  FSEL R164, R164, -INF , !P1 ;  /* 0xff800000a4a47808 */ /* 0x000fe40004800000 */
[----:B----4-:R-:W-:Y:S02]  /*12dd0*/  FSEL R156, R156, -INF , !P2 ;  /* 0xff8000009c9c7808 */ /* 0x010fe40005000000 */
[----:B------:R-:W-:Y:S01]  /*12de0*/  FSEL R166, R166, -INF , !P3 ;  /* 0xff800000a6a67808 */ /* 0x000fe20005800000 */
[----:B------:R-:W4:Y:S01]  /*12df0*/  MUFU.TANH R116, R116 ;  /* 0x0000007400747308 */ /* 0x000f220000002400 */
[----:B------:R-:W-:Y:S02]  /*12e00*/  FSEL R158, R158, -INF , !P0 ;  /* 0xff8000009e9e7808 */ /* 0x000fe40004000000 */
[----:B---3--:R-:W-:-:S02]  /*12e10*/  FSEL R172, R172, -INF , !P6 ;  /* 0xff800000acac7808 */ /* 0x008fc40007000000 */
[----:B------:R-:W-:-:S03]  /*12e20*/  ISETP.GE.AND P6, PT, R40, R63, PT ;  /* 0x0000003f2800720c */ /* 0x000fc60003fc6270 */
[----:B------:R-:W3:Y:S01]  /*12e30*/  MUFU.TANH R106, R106 ;  /* 0x0000006a006a7308 */ /* 0x000ee20000002400 */
[----:B-----5:R-:W-:Y:S02]  /*12e40*/  FSEL R160, R160, -INF , !P5 ;  /* 0xff800000a0a07808 */ /* 0x020fe40006800000 */
[----:B------:R-:W-:-:S05]  /*12e50*/  ISETP.GE.AND P5, PT, R40, R62, PT ;  /* 0x0000003e2800720c */ /* 0x000fca0003fa6270 */
[----:B------:R2:W-:Y:S01]  /*12e60*/  MUFU.TANH R71, R17 ;  /* 0x0000001100477308 */ /* 0x0005e20000002400 */
[----:B----4-:R-:W-:-:S07]  /*12e70*/  FSEL R116, R116, -INF , !P6 ;  /* 0xff80000074747808 */ /* 0x010fce0007000000 */
[----:B------:R-:W4:Y:S01]  /*12e80*/  MUFU.TANH R102, R102 ;  /* 0x0000006600667308 */ /* 0x000f220000002400 */
[----:B---3--:R-:W-:-:S07]  /*12e90*/  FSEL R106, R106, -INF , !P5 ;  /* 0xff8000006a6a7808 */ /* 0x008fce0006800000 */
[----:B------:R-:W3:Y:S01]  /*12ea0*/  MUFU.TANH R98, R98 ;  /* 0x0000006200627308 */ /* 0x000ee20000002400 */
[----:B--2---:R-:W-:Y:S01]  /*12eb0*/  HMMA.16816.F32.BF16 R16, R4, R8, RZ ;  /* 0x000000080410723c */ /* 0x004fe200000418ff */
[C---:B------:R-:W-:Y:S02]  /*12ec0*/  VIADD R8, R44.reuse, 0xfffffea8 ;  /* 0xfffffea82c087836 */ /* 0x040fe40000000000 */
[----:B------:R-:W-:-:S03]  /*12ed0*/  VIADD R9, R44, 0xfffffea1 ;  /* 0xfffffea12c097836 */ /* 0x000fc60000000000 */
[CC--:B------:R-:W-:Y:S01]  /*12ee0*/  ISETP.GE.AND P1, PT, R8.reuse, R63.reuse, PT ;  /* 0x0000003f0800720c */ /* 0x0c0fe20003f26270 */
[----:B------:R-:W2:Y:S01]  /*12ef0*/  MUFU.TANH R110, R110 ;  /* 0x0000006e006e7308 */ /* 0x000ea20000002400 */
[-C--:B------:R-:W-:Y:S01]  /*12f00*/  ISETP.GE.AND P2, PT, R8, R62.reuse, PT ;  /* 0x0000003e0800720c */ /* 0x080fe20003f46270 */
[----:B------:R-:W-:Y:S01]  /*12f10*/  VIADD R8, R44, 0xfffffea9 ;  /* 0xfffffea92c087836 */ /* 0x000fe20000000000 */
[CC--:B------:R-:W-:Y:S02]  /*12f20*/  ISETP.GE.AND P3, PT, R9.reuse, R63.reuse, PT ;  /* 0x0000003f0900720c */ /* 0x0c0fe40003f66270 */
[-C--:B------:R-:W-:Y:S02]  /*12f30*/  ISETP.GE.AND P0, PT, R9, R62.reuse, PT ;  /* 0x0000003e0900720c */ /* 0x080fe40003f06270 */
[C---:B------:R-:W-:Y:S01]  /*12f40*/  ISETP.GE.AND P6, PT, R8.reuse, R63, PT ;  /* 0x0000003f0800720c */ /* 0x040fe20003fc6270 */
[----:B------:R-:W5:Y:S01]  /*12f50*/  MUFU.TANH R59, R59 ;  /* 0x0000003b003b7308 */ /* 0x000f620000002400 */
[----:B------:R-:W-:-:S02]  /*12f60*/  ISETP.GE.AND P5, PT, R8, R62, PT ;  /* 0x0000003e0800720c */ /* 0x000fc40003fa6270 */
[----:B------:R-:W-:Y:S01]  /*12f70*/  HMMA.16816.F32.BF16 R8, R4, R10, RZ ;  /* 0x0000000a0408723c */ /* 0x000fe200000418ff */
[----:B------:R-:W-:Y:S02]  /*12f80*/  FSEL R114, R114, -INF , !P3 ;  /* 0xff80000072727808 */ /* 0x000fe40005800000 */
[----:B----4-:R-:W-:Y:S02]  /*12f90*/  FSEL R102, R102, -INF , !P0 ;  /* 0xff80000066667808 */ /* 0x010fe40004000000 */
[----:B------:R-:W4:Y:S01]  /*12fa0*/  MUFU.TANH R60, R60 ;  /* 0x0000003c003c7308 */ /* 0x000f220000002400 */
[----:B------:R-:W-:Y:S02]  /*12fb0*/  FSEL R108, R108, -INF , !P6 ;  /* 0xff8000006c6c7808 */ /* 0x000fe40007000000 */
[----:B-1----:R-:W-:Y:S01]  /*12fc0*/  HMMA.16816.F32.BF16 R16, R12, R24, R16 ;  /* 0x000000180c10723c */ /* 0x002fe20000041810 */
[----:B------:R-:W-:Y:S01]  /*12fd0*/  VIADD R24, R44, 0xfffffeb0 ;  /* 0xfffffeb02c187836 */ /* 0x000fe20000000000 */
[----:B---3--:R-:W-:Y:S01]  /*12fe0*/  FSEL R98, R98, -INF , !P5 ;  /* 0xff80000062627808 */ /* 0x008fe20006800000 */
[----:B------:R-:W-:Y:S01]  /*12ff0*/  VIADD R25, R44, 0xfffffeb1 ;  /* 0xfffffeb12c197836 */ /* 0x000fe20000000000 */
[----:B--2---:R-:W-:Y:S01]  /*13000*/  FSEL R110, R110, -INF , !P1 ;  /* 0xff8000006e6e7808 */ /* 0x004fe20004800000 */
[----:B------:R-:W1:Y:S01]  /*13010*/  MUFU.TANH R80, R80 ;  /* 0x0000005000507308 */ /* 0x000e620000002400 */
[----:B------:R-:W-:-:S02]  /*13020*/  ISETP.GE.AND P3, PT, R24, R63, PT ;  /* 0x0000003f1800720c */ /* 0x000fc40003f66270 */
[----:B------:R-:W-:Y:S01]  /*13030*/  HMMA.16816.F32.BF16 R4, R4, R36, RZ ;  /* 0x000000240404723c */ /* 0x000fe200000418ff */
[-C--:B------:R-:W-:Y:S01]  /*13040*/  ISETP.GE.AND P0, PT, R24, R62.reuse, PT ;  /* 0x0000003e1800720c */ /* 0x080fe20003f06270 */
[----:B------:R-:W-:Y:S01]  /*13050*/  VIADD R24, R44, 0xfffffeb8 ;  /* 0xfffffeb82c187836 */ /* 0x000fe20000000000 */
[----:B------:R-:W-:Y:S02]  /*13060*/  FSEL R100, R100, -INF , !P2 ;  /* 0xff80000064647808 */ /* 0x000fe40005000000 */
[----:B------:R-:W2:Y:S01]  /*13070*/  MUFU.TANH R76, R76 ;  /* 0x0000004c004c7308 */ /* 0x000ea20000002400 */
[-C--:B------:R-:W-:Y:S02]  /*13080*/  ISETP.GE.AND P1, PT, R25, R63.reuse, PT ;  /* 0x0000003f1900720c */ /* 0x080fe40003f26270 */
[C---:B------:R-:W-:Y:S01]  /*13090*/  HMMA.16816.F32.BF16 R8, R12.reuse, R26, R8 ;  /* 0x0000001a0c08723c */ /* 0x040fe20000041808 */
[-C--:B------:R-:W-:Y:S02]  /*130a0*/  ISETP.GE.AND P6, PT, R24, R63.reuse, PT ;  /* 0x0000003f1800720c */ /* 0x080fe40003fc6270 */
[----:B------:R-:W-:Y:S01]  /*130b0*/  FMUL.FTZ R16, R16, UR11 ;  /* 0x0000000b10107c20 */ /* 0x000fe20008410000 */
[-C--:B------:R-:W-:Y:S01]  /*130c0*/  ISETP.GE.AND P5, PT, R24, R62.reuse, PT ;  /* 0x0000003e1800720c */ /* 0x080fe20003fa6270 */
[----:B------:R-:W3:Y:S01]  /*130d0*/  MUFU.TANH R57, R57 ;  /* 0x0000003900397308 */ /* 0x000ee20000002400 */
[----:B------:R-:W-:Y:S01]  /*130e0*/  FMUL.FTZ R67, R17, UR11 ;  /* 0x0000000b11437c20 */ /* 0x000fe20008410000 */
[-C--:B------:R-:W-:Y:S01]  /*130f0*/  ISETP.GE.AND P2, PT, R25, R62.reuse, PT ;  /* 0x0000003e1900720c */ /* 0x080fe20003f46270 */
[----:B------:R-:W-:Y:S01]  /*13100*/  VIADD R17, R44, 0xfffffec0 ;  /* 0xfffffec02c117836 */ /* 0x000fe20000000000 */
[----:B------:R-:W-:Y:S01]  /*13110*/  FSEL R78, R78, -INF , !P6 ;  /* 0xff8000004e4e7808 */ /* 0x000fe20007000000 */
[----:B------:R-:W-:Y:S01]  /*13120*/  VIADD R24, R44, 0xfffffeb9 ;  /* 0xfffffeb92c187836 */ /* 0x000fe20000000000 */
[----:B------:R-:W-:Y:S01]  /*13130*/  FSEL R58, R58, -INF , !P5 ;  /* 0xff8000003a3a7808 */ /* 0x000fe20006800000 */
[----:B------:R-:W-:Y:S01]  /*13140*/  HMMA.16816.F32.BF16 R4, R12, R32, R4 ;  /* 0x000000200c04723c */ /* 0x000fe20000041804 */
[----:B------:R-:W-:Y:S01]  /*13150*/  MUFU.TANH R51, R51 ;  /* 0x0000003300337308 */ /* 0x000fe20000002400 */
[----:B------:R-:W-:Y:S01]  /*13160*/  FSEL R79, R79, -INF , !P1 ;  /* 0xff8000004f4f7808 */ /* 0x000fe20004800000 */
[----:B------:R-:W-:Y:S01]  /*13170*/  FMUL.FTZ R18, R18, UR11 ;  /* 0x0000000b12127c20 */ /* 0x000fe20008410000 */
[----:B-----5:R-:W-:Y:S01]  /*13180*/  FSEL R59, R59, -INF , !P2 ;  /* 0xff8000003b3b7808 */ /* 0x020fe20005000000 */
[----:B------:R-:W-:Y:S01]  /*13190*/  VIADD R13, R44, 0xfffffed0 ;  /* 0xfffffed02c0d7836 */ /* 0x000fe20000000000 */
[CC--:B------:R-:W-:Y:S01]  /*131a0*/  ISETP.GE.AND P1, PT, R17.reuse, R63.reuse, PT ;  /* 0x0000003f1100720c */ /* 0x0c0fe20003f26270 */
[----:B------:R-:W-:Y:S01]  /*131b0*/  FMUL.FTZ R8, R8, UR11 ;  /* 0x0000000b08087c20 */ /* 0x000fe20008410000 */
[-C--:B------:R-:W-:Y:S01]  /*131c0*/  ISETP.GE.AND P2, PT, R17, R62.reuse, PT ;  /* 0x0000003e1100720c */ /* 0x080fe20003f46270 */
[----:B------:R-:W-:Y:S01]  /*131d0*/  MUFU.TANH R72, R72 ;  /* 0x0000004800487308 */ /* 0x000fe20000002400 */
[----:B----4-:R-:W-:Y:S01]  /*131e0*/  FSEL R60, R60, -INF , !P0 ;  /* 0xff8000003c3c7808 */ /* 0x010fe20004000000 */
[----:B------:R-:W-:Y:S01]  /*131f0*/  FMUL.FTZ R9, R9, UR11 ;  /* 0x0000000b09097c20 */ /* 0x000fe20008410000 */
[----:B-1----:R-:W-:Y:S01]  /*13200*/  FSEL R80, R80, -INF , !P3 ;  /* 0xff80000050507808 */ /* 0x002fe20005800000 */
[----:B------:R-:W-:Y:S01]  /*13210*/  VIADD R17, R44, 0xfffffec8 ;  /* 0xfffffec82c117836 */ /* 0x000fe20000000000 */
[CC--:B------:R-:W-:Y:S01]  /*13220*/  ISETP.GE.AND P0, PT, R24.reuse, R62.reuse, PT ;  /* 0x0000003e1800720c */ /* 0x0c0fe20003f06270 */
[----:B------:R-:W-:Y:S01]  /*13230*/  FMUL.FTZ R11, R11, UR11 ;  /* 0x0000000b0b0b7c20 */ /* 0x000fe20008410000 */
[-C--:B------:R-:W-:Y:S01]  /*13240*/  ISETP.GE.AND P3, PT, R24, R63.reuse, PT ;  /* 0x0000003f1800720c */ /* 0x080fe20003f66270 */
[----:B------:R-:W-:Y:S01]  /*13250*/  MUFU.TANH R50, R50 ;  /* 0x0000003200327308 */ /* 0x000fe20000002400 */
[----:B--2---:R-:W-:Y:S01]  /*13260*/  FSEL R76, R76, -INF , !P1 ;  /* 0xff8000004c4c7808 */ /* 0x004fe20004800000 */
[----:B------:R-:W-:Y:S01]  /*13270*/  VIADD R12, R44, 0xfffffed1 ;  /* 0xfffffed12c0c7836 */ /* 0x000fe20000000000 */
[----:B------:R-:W-:Y:S01]  /*13280*/  FSEL R56, R56, -INF , !P2 ;  /* 0xff80000038387808 */ /* 0x000fe20005000000 */
[----:B------:R-:W-:Y:S01]  /*13290*/  FMUL.FTZ R64, R4, UR11 ;  /* 0x0000000b04407c20 */ /* 0x000fe20008410000 */
[----:B---3--:R-:W-:Y:S01]  /*132a0*/  FSEL R57, R57, -INF , !P0 ;  /* 0xff80000039397808 */ /* 0x008fe20004000000 */
[----:B------:R-:W-:Y:S01]  /*132b0*/  VIADD R4, R44, 0xfffffee0 ;  /* 0xfffffee02c047836 */ /* 0x000fe20000000000 */
[----:B------:R-:W-:Y:S01]  /*132c0*/  FSEL R77, R77, -INF , !P3 ;  /* 0xff8000004d4d7808 */ /* 0x000fe20005800000 */
[----:B------:R1:W2:Y:S01]  /*132d0*/  MUFU.TANH R68, R16 ;  /* 0x0000001000447308 */ /* 0x0002a20000002400 */
[-C--:B------:R-:W-:Y:S01]  /*132e0*/  ISETP.GE.AND P0, PT, R17, R62.reuse, PT ;  /* 0x0000003e1100720c */ /* 0x080fe20003f06270 */
[----:B------:R-:W-:Y:S01]  /*132f0*/  FMUL.FTZ R19, R19, UR11 ;  /* 0x0000000b13137c20 */ /* 0x000fe20008410000 */
[-C--:B------:R-:W-:Y:S01]  /*13300*/  ISETP.GE.AND P3, PT, R17, R63.reuse, PT ;  /* 0x0000003f1100720c */ /* 0x080fe20003f66270 */
[----:B------:R-:W-:Y:S01]  /*13310*/  FMUL.FTZ R42, R6, UR11 ;  /* 0x0000000b062a7c20 */ /* 0x000fe20008410000 */
[----:B------:R-:W-:Y:S01]  /*13320*/  FSEL R52, R52, -INF , !P0 ;  /* 0xff80000034347808 */ /* 0x000fe20004000000 */
[----:B------:R-:W-:Y:S01]  /*13330*/  FMUL.FTZ R7, R7, UR11 ;  /* 0x0000000b07077c20 */ /* 0x000fe20008410000 */
[----:B------:R-:W-:Y:S01]  /*13340*/  FSEL R74, R74, -INF , !P3 ;  /* 0xff8000004a4a7808 */ /* 0x000fe20005800000 */
[----:B------:R-:W-:Y:S01]  /*13350*/  MUFU.TANH R69, R29 ;  /* 0x0000001d00457308 */ /* 0x000fe20000002400 */
[----:B------:R-:W-:Y:S01]  /*13360*/  ISETP.GE.AND P0, PT, R12, R62, PT ;  /* 0x0000003e0c00720c */ /* 0x000fe20003f06270 */
[----:B------:R-:W-:Y:S01]  /*13370*/  VIADD R6, R44, 0xfffffef0 ;  /* 0xfffffef02c067836 */ /* 0x000fe20000000000 */
[----:B------:R-:W-:-:S04]  /*13380*/  ISETP.GE.AND P3, PT, R12, R63, PT ;  /* 0x0000003f0c00720c */ /* 0x000fc80003f66270 */
[----:B------:R-:W-:Y:S01]  /*13390*/  FSEL R71, R71, -INF , !P3 ;  /* 0xff80000047477808 */ /* 0x000fe20005800000 */
[----:B------:R-:W-:Y:S01]  /*133a0*/  MUFU.TANH R47, R31 ;  /* 0x0000001f002f7308 */ /* 0x000fe20000002400 */
[----:B------:R-:W-:Y:S01]  /*133b0*/  ISETP.GE.AND P3, PT, R4, R63, PT ;  /* 0x0000003f0400720c */ /* 0x000fe20003f66270 */
[----:B-1----:R-:W-:-:S03]  /*133c0*/  VIADD R16, R44, 0xfffffec1 ;  /* 0xfffffec12c107836 */ /* 0x002fc60000000000 */
[----:B--2---:R-:W-:Y:S02]  /*133d0*/  FSEL R68, R68, -INF , !P3 ;  /* 0xff80000044447808 */ /* 0x004fe40005800000 */
[CC--:B------:R-:W-:Y:S01]  /*133e0*/  ISETP.GE.AND P6, PT, R16.reuse, R63.reuse, PT ;  /* 0x0000003f1000720c */ /* 0x0c0fe20003fc6270 */
[----:B------:R-:W1:Y:S01]  /*133f0*/  MUFU.TANH R49, R49 ;  /* 0x0000003100317308 */ /* 0x000e620000002400 */
[-C--:B------:R-:W-:Y:S01]  /*13400*/  ISETP.GE.AND P5, PT, R16, R62.reuse, PT ;  /* 0x0000003e1000720c */ /* 0x080fe20003fa6270 */
[----:B------:R-:W-:Y:S01]  /*13410*/  VIADD R16, R44, 0xfffffec9 ;  /* 0xfffffec92c107836 */ /* 0x000fe20000000000 */
[----:B------:R-:W-:Y:S02]  /*13420*/  FSEL R75, R75, -INF , !P6 ;  /* 0xff8000004b4b7808 */ /* 0x000fe40007000000 */
[----:B------:R-:W-:Y:S02]  /*13430*/  FSEL R53, R53, -INF , !P5 ;  /* 0xff80000035357808 */ /* 0x000fe40006800000 */
[C---:B------:R-:W-:Y:S01]  /*13440*/  ISETP.GE.AND P1, PT, R16.reuse, R63, PT ;  /* 0x0000003f1000720c */ /* 0x040fe20003f26270 */
[----:B------:R2:W-:Y:S01]  /*13450*/  MUFU.TANH R66, R8 ;  /* 0x0000000800427308 */ /* 0x0005e20000002400 */
[----:B------:R-:W-:-:S02]  /*13460*/  ISETP.GE.AND P2, PT, R16, R62, PT ;  /* 0x0000003e1000720c */ /* 0x000fc40003f46270 */
[C---:B------:R-:W-:Y:S02]  /*13470*/  ISETP.GE.AND P6, PT, R13.reuse, R63, PT ;  /* 0x0000003f0d00720c */ /* 0x040fe40003fc6270 */
[----:B------:R-:W-:Y:S02]  /*13480*/  ISETP.GE.AND P5, PT, R13, R62, PT ;  /* 0x0000003e0d00720c */ /* 0x000fe40003fa6270 */
[----:B------:R-:W-:Y:S01]  /*13490*/  FSEL R73, R73, -INF , !P1 ;  /* 0xff80000049497808 */ /* 0x000fe20004800000 */
[----:B------:R-:W3:Y:S01]  /*134a0*/  MUFU.TANH R46, R18 ;  /* 0x00000012002e7308 */ /* 0x000ee20000002400 */
[----:B------:R-:W-:Y:S02]  /*134b0*/  FSEL R51, R51, -INF , !P2 ;  /* 0xff80000033337808 */ /* 0x000fe40005000000 */
[----:B------:R-:W-:Y:S02]  /*134c0*/  FSEL R72, R72, -INF , !P6 ;  /* 0xff80000048487808 */ /* 0x000fe40007000000 */
[----:B------:R-:W-:-:S02]  /*134d0*/  FSEL R50, R50, -INF , !P5 ;  /* 0xff80000032327808 */ /* 0x000fc40006800000 */
[----:B-1----:R-:W-:Y:S01]  /*134e0*/  FSEL R49, R49, -INF , !P0 ;  /* 0xff80000031317808 */ /* 0x002fe20004000000 */
[----:B------:R1:W-:Y:S01]  /*134f0*/  MUFU.TANH R65, R9 ;  /* 0x0000000900417308 */ /* 0x0003e20000002400 */
[----:B------:R-:W-:Y:S01]  /*13500*/  ISETP.GE.AND P0, PT, R4, R62, PT ;  /* 0x0000003e0400720c */ /* 0x000fe20003f06270 */
[----:B--2---:R-:W-:Y:S01]  /*13510*/  FMUL.FTZ R8, R10, UR11 ;  /* 0x0000000b0a087c20 */ /* 0x004fe20008410000 */
[----:B------:R-:W-:-:S05]  /*13520*/  VIADD R10, R44, 0xfffffed8 ;  /* 0xfffffed82c0a7836 */ /* 0x000fca0000000000 */
[----:B------:R-:W2:Y:S01]  /*13530*/  MUFU.TANH R70, R28 ;  /* 0x0000001c00467308 */ /* 0x000ea20000002400 */
[C---:B------:R-:W-:Y:S02]  /*13540*/  ISETP.GE.AND P1, PT, R10.reuse, R63, PT ;  /* 0x0000003f0a00720c */ /* 0x040fe40003f26270 */
[----:B------:R-:W-:Y:S01]  /*13550*/  ISETP.GE.AND P2, PT, R10, R62, PT ;  /* 0x0000003e0a00720c */ /* 0x000fe20003f46270 */
[----:B------:R-:W-:Y:S01]  /*13560*/  FMUL.FTZ R10, R5, UR11 ;  /* 0x0000000b050a7c20 */ /* 0x000fe20008410000 */
[----:B------:R-:W-:Y:S01]  /*13570*/  VIADD R5, R44, 0xfffffee8 ;  /* 0xfffffee82c057836 */ /* 0x000fe20000000000 */
[----:B---3--:R-:W-:Y:S02]  /*13580*/  FSEL R46, R46, -INF , !P0 ;  /* 0xff8000002e2e7808 */ /* 0x008fe40004000000 */
[----:B------:R-:W3:Y:S01]  /*13590*/  MUFU.TANH R43, R11 ;  /* 0x0000000b002b7308 */ /* 0x000ee20000002400 */
[----:B-1----:R-:W-:-:S05]  /*135a0*/  VIADD R9, R44, 0xfffffed9 ;  /* 0xfffffed92c097836 */ /* 0x002fca0000000000 */
[CC--:B------:R-:W-:Y:S02]  /*135b0*/  ISETP.GE.AND P6, PT, R9.reuse, R63.reuse, PT ;  /* 0x0000003f0900720c */ /* 0x0c0fe40003fc6270 */
[----:B------:R-:W1:Y:S01]  /*135c0*/  MUFU.TANH R67, R67 ;  /* 0x0000004300437308 */ /* 0x000e620000002400 */
[-C--:B------:R-:W-:Y:S01]  /*135d0*/  ISETP.GE.AND P5, PT, R9, R62.reuse, PT ;  /* 0x0000003e0900720c */ /* 0x080fe20003fa6270 */
[C---:B------:R-:W-:Y:S01]  /*135e0*/  VIADD R9, R44.reuse, 0xfffffee1 ;  /* 0xfffffee12c097836 */ /* 0x040fe20000000000 */
[----:B------:R-:W-:Y:S02]  /*135f0*/  FSEL R69, R69, -INF , !P6 ;  /* 0xff80000045457808 */ /* 0x000fe40007000000 */
[----:B------:R-:W-:Y:S02]  /*13600*/  FSEL R47, R47, -INF , !P5 ;  /* 0xff8000002f2f7808 */ /* 0x000fe40006800000 */
[C---:B------:R-:W-:Y:S01]  /*13610*/  ISETP.GE.AND P5, PT, R5.reuse, R63, PT ;  /* 0x0000003f0500720c */ /* 0x040fe20003fa6270 */
[----:B------:R-:W4:Y:S01]  /*13620*/  MUFU.TANH R48, R30 ;  /* 0x0000001e00307308 */ /* 0x000f220000002400 */
[----:B------:R-:W-:Y:S01]  /*13630*/  ISETP.GE.AND P6, PT, R5, R62, PT ;  /* 0x0000003e0500720c */ /* 0x000fe20003fc6270 */
[----:B------:R-:W-:Y:S01]  /*13640*/  VIADD R5, R44, 0xfffffee9 ;  /* 0xfffffee92c057836 */ /* 0x000fe20000000000 */
[----:B--2---:R-:W-:-:S02]  /*13650*/  FSEL R70, R70, -INF , !P1 ;  /* 0xff80000046467808 */ /* 0x004fc40004800000 */
[-C--:B------:R-:W-:Y:S02]  /*13660*/  ISETP.GE.AND P1, PT, R9, R63.reuse, PT ;  /* 0x0000003f0900720c */ /* 0x080fe40003f26270 */
[C---:B------:R-:W-:Y:S01]  /*13670*/  ISETP.GE.AND P0, PT, R5.reuse, R62, PT ;  /* 0x0000003e0500720c */ /* 0x040fe20003f06270 */
[----:B------:R-:W2:Y:S01]  /*13680*/  MUFU.TANH R45, R19 ;  /* 0x00000013002d7308 */ /* 0x000ea20000002400 */
[----:B------:R-:W-:Y:S02]  /*13690*/  ISETP.GE.AND P3, PT, R5, R63, PT ;  /* 0x0000003f0500720c */ /* 0x000fe40003f66270 */
[----:B---3--:R-:W-:Y:S02]  /*136a0*/  FSEL R43, R43, -INF , !P0 ;  /* 0xff8000002b2b7808 */ /* 0x008fe40004000000 */
[----:B------:R-:W-:Y:S02]  /*136b0*/  ISETP.GE.AND P0, PT, R54, 0x3, PT ;  /* 0x000000033600780c */ /* 0x000fe40003f06270 */
[----:B-1----:R-:W-:Y:S01]  /*136c0*/  FSEL R67, R67, -INF , !P1 ;  /* 0xff80000043437808 */ /* 0x002fe20004800000 */
[----:B------:R-:W-:Y:S01]  /*136d0*/  MUFU.TANH R8, R8 ;  /* 0x0000000800087308 */ /* 0x000fe20000002400 */
[----:B------:R-:W-:-:S02]  /*136e0*/  FSEL R66, R66, -INF , !P5 ;  /* 0xff80000042427808 */ /* 0x000fc40006800000 */
[----:B----4-:R-:W-:Y:S02]  /*136f0*/  FSEL R48, R48, -INF , !P2 ;  /* 0xff80000030307808 */ /* 0x010fe40005000000 */
[CC--:B------:R-:W-:Y:S02]  /*13700*/  ISETP.GE.AND P1, PT, R6.reuse, R63.reuse, PT ;  /* 0x0000003f0600720c */ /* 0x0c0fe40003f26270 */
[-C--:B------:R-:W-:Y:S01]  /*13710*/  ISETP.GE.AND P5, PT, R6, R62.reuse, PT ;  /* 0x0000003e0600720c */ /* 0x080fe20003fa6270 */
[----:B------:R-:W1:Y:S01]  /*13720*/  MUFU.TANH R64, R64 ;  /* 0x0000004000407308 */ /* 0x000e620000002400 */
[----:B------:R-:W-:Y:S01]  /*13730*/  ISETP.GE.AND P2, PT, R9, R62, PT ;  /* 0x0000003e0900720c */ /* 0x000fe20003f46270 */
[----:B------:R-:W-:Y:S01]  /*13740*/  VIADD R6, R44, 0xfffffef8 ;  /* 0xfffffef82c067836 */ /* 0x000fe20000000000 */
[----:B------:R-:W-:Y:S02]  /*13750*/  FSEL R65, R65, -INF , !P3 ;  /* 0xff80000041417808 */ /* 0x000fe40005800000 */
[----:B--2---:R-:W-:Y:S01]  /*13760*/  FSEL R45, R45, -INF , !P2 ;  /* 0xff8000002d2d7808 */ /* 0x004fe20005000000 */
[----:B------:R-:W-:Y:S01]  /*13770*/  BAR.SYNC.DEFER_BLOCKING 0x0 ;  /* 0x0000000000007b1d */ /* 0x000fe20000010000 */
[----:B------:R-:W-:-:S05]  /*13780*/  ISETP.GE.AND P2, PT, R6, R63, PT ;  /* 0x0000003f0600720c */ /* 0x000fca0003f46270 */
[----:B------:R-:W-:Y:S01]  /*13790*/  MUFU.TANH R4, R10 ;  /* 0x0000000a00047308 */ /* 0x000fe20000002400 */
[----:B-1----:R-:W-:-:S07]  /*137a0*/  FSEL R64, R64, -INF , !P1 ;  /* 0xff80000040407808 */ /* 0x002fce0004800000 */
[----:B------:R-:W1:Y:S01]  /*137b0*/  MUFU.TANH R42, R42 ;  /* 0x0000002a002a7308 */ /* 0x000e620000002400 */
[----:B------:R-:W-:-:S07]  /*137c0*/  ISETP.GE.AND P1, PT, R6, R62, PT ;  /* 0x0000003e0600720c */ /* 0x000fce0003f26270 */
[----:B------:R2:W3:Y:S08]  /*137d0*/  MUFU.TANH R41, R7 ;  /* 0x0000000700297308 */ /* 0x0004f00000002400 */
[----:B------:R-:W4:Y:S01]  /*137e0*/  MUFU.TANH R5, R20 ;  /* 0x0000001400057308 */ /* 0x000f220000002400 */
[----:B-1----:R-:W-:-:S07]  /*137f0*/  FSEL R42, R42, -INF , !P5 ;  /* 0xff8000002a2a7808 */ /* 0x002fce0006800000 */
[----:B------:R-:W1:Y:S01]  /*13800*/  MUFU.TANH R40, R22 ;  /* 0x0000001600287308 */ /* 0x000e620000002400 */
[----:B--2---:R-:W-:Y:S01]  /*13810*/  VIADD R7, R44, 0xfffffef1 ;  /* 0xfffffef12c077836 */ /* 0x004fe20000000000 */
[----:B------:R-:W-:-:S04]  /*13820*/  FSEL R44, R8, -INF , !P6 ;  /* 0xff800000082c7808 */ /* 0x000fc80007000000 */
[C---:B------:R-:W-:Y:S02]  /*13830*/  ISETP.GE.AND P6, PT, R7.reuse, R63, PT ;  /* 0x0000003f0700720c */ /* 0x040fe40003fc6270 */
[----:B------:R-:W-:Y:S02]  /*13840*/  ISETP.GE.AND P3, PT, R7, R62, PT ;  /* 0x0000003e0700720c */ /* 0x000fe40003f66270 */
[----:B------:R-:W-:Y:S02]  /*13850*/  FSEL R63, R4, -INF , !P6 ;  /* 0xff800000043f7808 */ /* 0x000fe40007000000 */
[----:B---3--:R-:W-:Y:S02]  /*13860*/  FSEL R41, R41, -INF , !P3 ;  /* 0xff80000029297808 */ /* 0x008fe40005800000 */
[----:B----4-:R-:W-:Y:S02]  /*13870*/  FSEL R62, R5, -INF , !P2 ;  /* 0xff800000053e7808 */ /* 0x010fe40005000000 */
[----:B-1----:R-:W-:Y:S01]  /*13880*/  FSEL R40, R40, -INF , !P1 ;  /* 0xff80000028287808 */ /* 0x002fe20004800000 */
        /* <DEDUP_REMOVED lines=65> */
.L_x_908:
        /* <DEDUP_REMOVED lines=8> */
.L_x_909:
        /* <DEDUP_REMOVED lines=61> */
.L_x_907:
[----:B--2---:R-:W-:Y:S01]  /*140f0*/  FMNMX3.FTZ R4, R2, R84, R90, !PT ;  /* 0x0000005402047276 */ /* 0x004fe2000781005a */
[----:B------:R-:W-:Y:S01]  /*14100*/  LDSM.16.MT88.4 R16, [R152+0x5000] ;  /* 0x005000009810783b */ /* 0x000fe20000004200 */
[----:B------:R-:W-:Y:S02]  /*14110*/  FMNMX3.FTZ R5, R0, R82, R89, !PT ;  /* 0x0000005200057276 */ /* 0x000fe40007810059 */
[----:B------:R-:W-:Y:S02]  /*14120*/  FMNMX3.FTZ R4, R4, R93, R83, !PT ;  /* 0x0000005d04047276 */ /* 0x000fe40007810053 */
[----:B------:R-:W-:Y:S02]  /*14130*/  LOP3.LUT P2, RZ, R150, 0x4, RZ, 0xc0, !PT ;  /* 0x0000000496ff7812 */ /* 0x000fe4000784c0ff */
        /* <DEDUP_REMOVED lines=61> */
[----:B------:R-:W1:Y:S01]  /*14510*/  SHFL.BFLY PT, R4, R5, 0x2, 0x1f ;  /* 0x0c401f0005047f89 */ /* 0x000e6200000e0000 */
[----:B------:R-:W-:-:S05]  /*14520*/  FMNMX3.FTZ R6, R6, R40, R3, !PT ;  /* 0x0000002806067276 */ /* 0x000fca0007810003 */
[----:B------:R-:W2:Y:S01]  /*14530*/  SHFL.BFLY PT, R7, R6, 0x2, 0x1f ;  /* 0x0c401f0006077f89 */ /* 0x000ea200000e0000 */
[----:B-1----:R-:W-:-:S05]  /*14540*/  FMNMX.FTZ R4, R5, R4, !PT ;  /* 0x0000000405047209 */ /* 0x002fca0007810000 */
[----:B------:R-:W1:Y:S01]  /*14550*/  SHFL.BFLY PT, R87, R4, 0x1, 0x1f ;  /* 0x0c201f0004577f89 */ /* 0x000e6200000e0000 */
[----:B--2---:R-:W-:-:S05]  /*14560*/  FMNMX.FTZ R7, R6, R7, !PT ;  /* 0x0000000706077209 */ /* 0x004fca0007810000 */
        /* <DEDUP_REMOVED lines=9> */
[----:B------:R-:W-:Y:S01]  /*14600*/  FADD.FTZ R7, R2, -R7 ;  /* 0x8000000702077221 */ /* 0x000fe20000010000 */
[----:B------:R-:W-:Y:S01]  /*14610*/  MOV R2, R88 ;  /* 0x0000005800027202 */ /* 0x000fe20000000f00 */
[--C-:B------:R-:W-:Y:S01]  /*14620*/  FFMA.FTZ R5, R84, UR10, -R85.reuse ;  /* 0x0000000a54057c23 */ /* 0x100fe20008010855 */
[--C-:B------:R-:W-:Y:S01]  /*14630*/  FFMA.FTZ R84, R90, UR10, -R85.reuse ;  /* 0x0000000a5a547c23 */ /* 0x100fe20008010855 */
[----:B------:R-:W-:Y:S01]  /*14640*/  FSEL R81, R81, RZ, P0 ;  /* 0x000000ff51517208 */ /* 0x000fe20000000000 */
[--C-:B------:R-:W-:Y:S01]  /*14650*/  FFMA.FTZ R6, R93, UR10, -R85.reuse ;  /* 0x0000000a5d067c23 */ /* 0x100fe20008010855 */
[----:B------:R1:W-:Y:S01]  /*14660*/  MUFU.EX2 R90, R5 ;  /* 0x00000005005a7308 */ /* 0x0003e20000000800 */
[----:B------:R-:W-:Y:S01]  /*14670*/  FFMA.FTZ R4, R83, UR10, -R85 ;  /* 0x0000000a53047c23 */ /* 0x000fe20008010855 */
[----:B------:R-:W-:Y:S01]  /*14680*/  @P2 IADD3 R2, PT, PT, R208, -0x20, RZ ;  /* 0xffffffe0d0022810 */ /* 0x000fe20007ffe0ff */
[--C-:B------:R-:W-:Y:S01]  /*14690*/  FFMA.FTZ R55, R89, UR10, -R81.reuse ;  /* 0x0000000a59377c23 */ /* 0x100fe20008010851 */
[--C-:B------:R-:W-:Y:S01]  /*146a0*/  FFMA.FTZ R93, R82, UR10, -R81.reuse ;  /* 0x0000000a525d7c23 */ /* 0x100fe20008010851 */
[--C-:B------:R-:W-:Y:S01]  /*146b0*/  FFMA.FTZ R89, R94, UR10, -R81.reuse ;  /* 0x0000000a5e597c23 */ /* 0x100fe20008010851 */
[----:B------:R-:W-:Y:S01]  /*146c0*/  FFMA.FTZ R12, R92, UR10, -R81 ;  /* 0x0000000a5c0c7c23 */ /* 0x000fe20008010851 */
[----:B------:R-:W-:Y:S01]  /*146d0*/  MUFU.EX2 R83, R6 ;  /* 0x0000000600537308 */ /* 0x000fe20000000800 */
[----:B------:R-:W-:Y:S01]  /*146e0*/  FMUL.FTZ R94, R7, UR10 ;  /* 0x0000000a075e7c20 */ /* 0x000fe20008410000 */
[----:B------:R-:W-:Y:S01]  /*146f0*/  FFMA.FTZ R28, R23, UR10, -R85 ;  /* 0x0000000a171c7c23 */ /* 0x000fe20008010855 */
[----:B------:R-:W-:Y:S01]  /*14700*/  FFMA.FTZ R97, R21, UR10, -R81 ;  /* 0x0000000a15617c23 */ /* 0x000fe20008010851 */
[----:B------:R2:W3:Y:S01]  /*14710*/  MUFU.EX2 R82, R4 ;  /* 0x0000000400527308 */ /* 0x0004e20000000800 */
[----:B------:R-:W-:Y:S01]  /*14720*/  LDSM.16.MT88.4 R20, [R152+0x5400] ;  /* 0x005400009814783b */ /* 0x000fe20000004200 */
[--C-:B------:R-:W-:Y:S01]  /*14730*/  FFMA.FTZ R88, R95, UR10, -R85.reuse ;  /* 0x0000000a5f587c23 */ /* 0x100fe20008010855 */
[----:B-1----:R-:W-:Y:S01]  /*14740*/  FSEL R5, R86, RZ, P0 ;  /* 0x000000ff56057208 */ /* 0x002fe20000000000 */
[----:B------:R-:W1:Y:S01]  /*14750*/  MUFU.EX2 R84, R84 ;  /* 0x0000005400547308 */ /* 0x000e620000000800 */
[--C-:B------:R-:W-:Y:S01]  /*14760*/  FFMA.FTZ R95, R96, UR10, -R85.reuse ;  /* 0x0000000a605f7c23 */ /* 0x100fe20008010855 */
[----:B------:R-:W-:Y:S01]  /*14770*/  FFMA.FTZ R91, R91, UR10, -R85 ;  /* 0x0000000a5b5b7c23 */ /* 0x000fe20008010855 */
[----:B------:R-:W-:Y:S01]  /*14780*/  FFMA.FTZ R99, R104, UR10, -R81 ;  /* 0x0000000a68637c23 */ /* 0x000fe20008010851 */
[----:B------:R-:W-:Y:S01]  /*14790*/  FADD.FTZ R5, R0, -R5 ;  /* 0x8000000500057221 */ /* 0x000fe20000010000 */
[----:B------:R-:W-:Y:S01]  /*147a0*/  MUFU.EX2 R93, R93 ;  /* 0x0000005d005d7308 */ /* 0x000fe20000000800 */
[--C-:B------:R-:W-:Y:S01]  /*147b0*/  FFMA.FTZ R112, R112, UR10, -R81.reuse ;  /* 0x0000000a70707c23 */ /* 0x100fe20008010851 */
[----:B------:R-:W-:Y:S01]  /*147c0*/  FFMA.FTZ R35, R35, UR10, -R81 ;  /* 0x0000000a23237c23 */ /* 0x000fe20008010851 */
[----:B------:R-:W-:Y:S01]  /*147d0*/  FMUL.FTZ R92, R5, UR10 ;  /* 0x0000000a055c7c20 */ /* 0x000fe20008410000 */
[----:B------:R-:W4:Y:S01]  /*147e0*/  MUFU.EX2 R55, R55 ;  /* 0x0000003700377308 */ /* 0x000f220000000800 */
[----:B--2---:R-:W2:Y:S01]  /*147f0*/  LDSM.16.MT88.4 R4, [R2] ;  /* 0x000000000204783b */ /* 0x004ea20000004200 */
[----:B---3--:R-:W-:Y:S01]  /*14800*/  F2FP.BF16.F32.PACK_AB R10, R82, R83 ;  /* 0x00000053520a723e */ /* 0x008fe200000010ff */
[--C-:B------:R-:W-:Y:S01]  /*14810*/  FFMA.FTZ R109, R34, UR10, -R85.reuse ;  /* 0x0000000a226d7c23 */ /* 0x100fe20008010855 */
[----:B------:R-:W-:Y:S01]  /*14820*/  MUFU.EX2 R89, R89 ;  /* 0x0000005900597308 */ /* 0x000fe20000000800 */
[----:B-1----:R-:W-:Y:S01]  /*14830*/  F2FP.BF16.F32.PACK_AB R8, R84, R90 ;  /* 0x0000005a5408723e */ /* 0x002fe200000010ff */
[--C-:B------:R-:W-:Y:S01]  /*14840*/  FFMA.FTZ R37, R103, UR10, -R85.reuse ;  /* 0x0000000a67257c23 */ /* 0x100fe20008010855 */
[----:B------:R-:W-:Y:S01]  /*14850*/  FFMA.FTZ R118, R118, UR10, -R85 ;  /* 0x0000000a76767c23 */ /* 0x000fe20008010855 */
[----:B------:R-:W1:Y:S01]  /*14860*/  MUFU.EX2 R0, R12 ;  /* 0x0000000c00007308 */ /* 0x000e620000000800 */
[----:B------:R-:W-:Y:S01]  /*14870*/  FFMA.FTZ R105, R105, UR10, -R81 ;  /* 0x0000000a69697c23 */ /* 0x000fe20008010851 */
[----:B------:R-:W-:Y:S01]  /*14880*/  FFMA.FTZ R36, R101, UR10, -R85 ;  /* 0x0000000a65247c23 */ /* 0x000fe20008010855 */
[----:B------:R-:W-:Y:S01]  /*14890*/  FFMA.FTZ R131, R39, UR10, -R81 ;  /* 0x0000000a27837c23 */ /* 0x000fe20008010851 */
[----:B------:R-:W3:Y:S01]  /*148a0*/  MUFU.EX2 R94, R94 ;  /* 0x0000005e005e7308 */ /* 0x000ee20000000800 */
[----:B------:R-:W-:Y:S01]  /*148b0*/  FFMA.FTZ R107, R120, UR10, -R85 ;  /* 0x0000000a786b7c23 */ /* 0x000fe20008010855 */
[----:B----4-:R-:W-:Y:S01]  /*148c0*/  F2FP.BF16.F32.PACK_AB R9, R55, R93 ;  /* 0x0000005d3709723e */ /* 0x010fe200000010ff */
[--C-:B------:R-:W-:Y:S01]  /*148d0*/  FFMA.FTZ R123, R123, UR10, -R81.reuse ;  /* 0x0000000a7b7b7c23 */ /* 0x100fe20008010851 */
[----:B------:R-:W4:Y:S01]  /*148e0*/  MUFU.EX2 R92, R92 ;  /* 0x0000005c005c7308 */ /* 0x000f220000000800 */
[----:B------:R-:W-:Y:S01]  /*148f0*/  FFMA.FTZ R121, R121, UR10, -R81 ;  /* 0x0000000a79797c23 */ /* 0x000fe20008010851 */
[--C-:B------:R-:W-:Y:S01]  /*14900*/  FFMA.FTZ R129, R129, UR10, -R85.reuse ;  /* 0x0000000a81817c23 */ /* 0x100fe20008010855 */
[----:B------:R-:W-:Y:S01]  /*14910*/  FFMA.FTZ R125, R125, UR10, -R85 ;  /* 0x0000000a7d7d7c23 */ /* 0x000fe20008010855 */
[----:B------:R5:W-:Y:S01]  /*14920*/  MUFU.EX2 R96, R28 ;  /* 0x0000001c00607308 */ /* 0x000be20000000800 */
[--C-:B------:R-:W-:Y:S01]  /*14930*/  FFMA.FTZ R232, R232, UR10, -R81.reuse ;  /* 0x0000000ae8e87c23 */ /* 0x100fe20008010851 */
[----:B-1----:R-:W-:Y:S01]  /*14940*/  F2FP.BF16.F32.PACK_AB R11, R0, R89 ;  /* 0x00000059000b723e */ /* 0x002fe200000010ff */
[----:B------:R-:W-:Y:S01]  /*14950*/  FFMA.FTZ R220, R220, UR10, -R81 ;  /* 0x0000000adcdc7c23 */ /* 0x000fe20008010851 */
[----:B------:R-:W-:Y:S01]  /*14960*/  MUFU.EX2 R88, R88 ;  /* 0x0000005800587308 */ /* 0x000fe20000000800 */
[----:B------:R-:W-:Y:S01]  /*14970*/  FFMA.FTZ R236, R236, UR10, -R85 ;  /* 0x0000000aecec7c23 */ /* 0x000fe20008010855 */
[-C--:B---3--:R-:W-:Y:S01]  /*14980*/  FMUL.FTZ R12, R144, R94.reuse ;  /* 0x0000005e900c7220 */ /* 0x088fe20000410000 */
[-C--:B------:R-:W-:Y:S01]  /*14990*/  FMUL.FTZ R13, R145, R94.reuse ;  /* 0x0000005e910d7220 */ /* 0x080fe20000410000 */
[-C--:B------:R-:W-:Y:S01]  /*149a0*/  FMUL.FTZ R140, R140, R94.reuse ;  /* 0x0000005e8c8c7220 */ /* 0x080fe20000410000 */
[----:B------:R-:W-:Y:S01]  /*149b0*/  FMUL.FTZ R141, R141, R94 ;  /* 0x0000005e8d8d7220 */ /* 0x000fe20000410000 */
[-C--:B----4-:R-:W-:Y:S01]  /*149c0*/  FMUL.FTZ R14, R146, R92.reuse ;  /* 0x0000005c920e7220 */ /* 0x090fe20000410000 */
[-C--:B------:R-:W-:Y:S01]  /*149d0*/  FMUL.FTZ R15, R147, R92.reuse ;  /* 0x0000005c930f7220 */ /* 0x080fe20000410000 */
[-C--:B------:R-:W-:Y:S01]  /*149e0*/  FMUL.FTZ R142, R142, R92.reuse ;  /* 0x0000005c8e8e7220 */ /* 0x080fe20000410000 */
[----:B------:R-:W-:Y:S01]  /*149f0*/  FMUL.FTZ R143, R143, R92 ;  /* 0x0000005c8f8f7220 */ /* 0x000fe20000410000 */
[----:B-----5:R-:W1:Y:S01]  /*14a00*/  LDSM.16.MT88.4 R28, [R2+0x400] ;  /* 0x00040000021c783b */ /* 0x020e620000004200 */
[----:B------:R-:W3:Y:S01]  /*14a10*/  MUFU.EX2 R91, R91 ;  /* 0x0000005b005b7308 */ /* 0x000ee20000000800 */
[-C--:B------:R-:W-:Y:S01]  /*14a20*/  FMUL.FTZ R24, R136, R94.reuse ;  /* 0x0000005e88187220 */ /* 0x080fe20000410000 */
[----:B------:R-:W-:Y:S01]  /*14a30*/  FMUL.FTZ R25, R137, R94 ;  /* 0x0000005e89197220 */ /* 0x000fe20000410000 */
[C---:B------:R-:W-:Y:S01]  /*14a40*/  HMMA.16816.F32.BF16 R12, R8.reuse, R16, R12 ;  /* 0x00000010080c723c */ /* 0x040fe2000004180c */
[----:B------:R-:W4:Y:S01]  /*14a50*/  MUFU.EX2 R95, R95 ;  /* 0x0000005f005f7308 */ /* 0x000f220000000800 */
[-C--:B------:R-:W-:Y:S01]  /*14a60*/  FMUL.FTZ R26, R138, R92.reuse ;  /* 0x0000005c8a1a7220 */ /* 0x080fe20000410000 */
[----:B------:R-:W-:Y:S01]  /*14a70*/  FMUL.FTZ R27, R139, R92 ;  /* 0x0000005c8b1b7220 */ /* 0x000fe20000410000 */
[-C--:B------:R-:W-:Y:S01]  /*14a80*/  FMUL.FTZ R132, R132, R94.reuse ;  /* 0x0000005e84847220 */ /* 0x080fe20000410000 */
[----:B------:R-:W-:Y:S01]  /*14a90*/  MUFU.EX2 R97, R97 ;  /* 0x0000006100617308 */ /* 0x000fe20000000800 */
[----:B------:R-:W-:Y:S01]  /*14aa0*/  FMUL.FTZ R133, R133, R94 ;  /* 0x0000005e85857220 */ /* 0x000fe20000410000 */
[-C--:B------:R-:W-:Y:S01]  /*14ab0*/  FMUL.FTZ R134, R134, R92.reuse ;  /* 0x0000005c86867220 */ /* 0x080fe20000410000 */
[C---:B------:R-:W-:Y:S01]  /*14ac0*/  HMMA.16816.F32.BF16 R16, R8.reuse, R18, R140 ;  /* 0x000000120810723c */ /* 0x040fe2000004188c */
[----:B------:R-:W5:Y:S01]  /*14ad0*/  MUFU.EX2 R104, R35 ;  /* 0x0000002300687308 */ /* 0x000f620000000800 */
[----:B------:R-:W-:Y:S01]  /*14ae0*/  FMUL.FTZ R135, R135, R92 ;  /* 0x0000005c87877220 */ /* 0x000fe20000410000 */
[----:B---3--:R-:W-:Y:S01]  /*14af0*/  F2FP.BF16.F32.PACK_AB R32, R91, R88 ;  /* 0x000000585b20723e */ /* 0x008fe200000010ff */
[--C-:B------:R-:W-:Y:S01]  /*14b00*/  FFMA.FTZ R136, R130, UR10, -R81.reuse ;  /* 0x0000000a82887c23 */ /* 0x100fe20008010851 */
[----:B------:R-:W-:Y:S01]  /*14b10*/  MUFU.EX2 R99, R99 ;  /* 0x0000006300637308 */ /* 0x000fe20000000800 */
[--C-:B------:R-:W-:Y:S01]  /*14b20*/  FFMA.FTZ R138, R119, UR10, -R81.reuse ;  /* 0x0000000a778a7c23 */ /* 0x100fe20008010851 */
[----:B----4-:R-:W-:Y:S01]  /*14b30*/  F2FP.BF16.F32.PACK_AB R34, R95, R96 ;  /* 0x000000605f22723e */ /* 0x010fe200000010ff */
[C---:B--2---:R-:W-:Y:S01]  /*14b40*/  HMMA.16816.F32.BF16 R24, R8.reuse, R4, R24 ;  /* 0x000000040818723c */ /* 0x044fe20000041818 */
[----:B------:R-:W2:Y:S01]  /*14b50*/  MUFU.EX2 R112, R112 ;  /* 0x0000007000707308 */ /* 0x000ea20000000800 */
[----:B------:R-:W-:Y:S01]  /*14b60*/  FFMA.FTZ R140, R252, UR10, -R81 ;  /* 0x0000000afc8c7c23 */ /* 0x000fe20008010851 */
[--C-:B------:R-:W-:Y:S01]  /*14b70*/  FFMA.FTZ R142, R250, UR10, -R85.reuse ;  /* 0x0000000afa8e7c23 */ /* 0x100fe20008010855 */
[----:B------:R-:W-:Y:S01]  /*14b80*/  FFMA.FTZ R144, R244, UR10, -R85 ;  /* 0x0000000af4907c23 */ /* 0x000fe20008010855 */
[----:B------:R3:W-:Y:S01]  /*14b90*/  MUFU.EX2 R103, R109 ;  /* 0x0000006d00677308 */ /* 0x0007e20000000800 */
[--C-:B------:R-:W-:Y:S01]  /*14ba0*/  FFMA.FTZ R146, R238, UR10, -R81.reuse ;  /* 0x0000000aee927c23 */ /* 0x100fe20008010851 */
[----:B-----5:R-:W-:Y:S01]  /*14bb0*/  F2FP.BF16.F32.PACK_AB R33, R104, R97 ;  /* 0x000000616821723e */ /* 0x020fe200000010ff */
[----:B------:R-:W-:Y:S01]  /*14bc0*/  HMMA.16816.F32.BF16 R8, R8, R6, R132 ;  /* 0x000000060808723c */ /* 0x000fe20000041884 */
[----:B------:R-:W4:Y:S01]  /*14bd0*/  LDSM.16.MT88.4 R4, [R152+0x5800] ;  /* 0x005800009804783b */ /* 0x000f220000004200 */
[----:B------:R-:W-:Y:S01]  /*14be0*/  FFMA.FTZ R135, R124, UR10, -R81 ;  /* 0x0000000a7c877c23 */ /* 0x000fe20008010851 */
[----:B------:R-:W5:Y:S01]  /*14bf0*/  MUFU.EX2 R118, R118 ;  /* 0x0000007600767308 */ /* 0x000f620000000800 */
[--C-:B------:R-:W-:Y:S01]  /*14c00*/  FFMA.FTZ R132, R38, UR10, -R85.reuse ;  /* 0x0000000a26847c23 */ /* 0x100fe20008010855 */
[--C-:B------:R-:W-:Y:S01]  /*14c10*/  FFMA.FTZ R134, R128, UR10, -R85.reuse ;  /* 0x0000000a80867c23 */ /* 0x100fe20008010855 */
[----:B------:R-:W-:Y:S01]  /*14c20*/  FFMA.FTZ R133, R126, UR10, -R85 ;  /* 0x0000000a7e857c23 */ /* 0x000fe20008010855 */
[----:B--2---:R-:W-:Y:S01]  /*14c30*/  F2FP.BF16.F32.PACK_AB R35, R112, R99 ;  /* 0x000000637023723e */ /* 0x004fe200000010ff */
[----:B------:R-:W-:Y:S01]  /*14c40*/  MUFU.EX2 R101, R37 ;  /* 0x0000002500657308 */ /* 0x000fe20000000800 */
[--C-:B------:R-:W-:Y:S01]  /*14c50*/  FFMA.FTZ R137, R226, UR10, -R81.reuse ;  /* 0x0000000ae2897c23 */ /* 0x100fe20008010851 */
[--C-:B------:R-:W-:Y:S01]  /*14c60*/  FFMA.FTZ R139, R222, UR10, -R81.reuse ;  /* 0x0000000ade8b7c23 */ /* 0x100fe20008010851 */
[----:B---3--:R-:W-:Y:S01]  /*14c70*/  FFMA.FTZ R109, R122, UR10, -R81 ;  /* 0x0000000a7a6d7c23 */ /* 0x008fe20008010851 */
[----:B------:R1:W-:Y:S01]  /*14c80*/  MUFU.EX2 R120, R36 ;  /* 0x0000002400787308 */ /* 0x0003e20000000800 */
[----:B------:R-:W-:Y:S01]  /*14c90*/  FFMA.FTZ R228, R228, UR10, -R85 ;  /* 0x0000000ae4e47c23 */ /* 0x000fe20008010855 */
[C---:B------:R-:W-:Y:S01]  /*14ca0*/  HMMA.16816.F32.BF16 R12, R32.reuse, R20, R12 ;  /* 0x00000014200c723c */ /* 0x040fe2000004180c */
[----:B------:R-:W-:Y:S01]  /*14cb0*/  FFMA.FTZ R224, R224, UR10, -R81 ;  /* 0x0000000ae0e07c23 */ /* 0x000fe20008010851 */
[----:B------:R-:W-:Y:S01]  /*14cc0*/  MUFU.EX2 R105, R105 ;  /* 0x0000006900697308 */ /* 0x000fe20000000800 */
[--C-:B------:R-:W-:Y:S01]  /*14cd0*/  FFMA.FTZ R141, R218, UR10, -R85.reuse ;  /* 0x0000000ada8d7c23 */ /* 0x100fe20008010855 */
[----:B------:R-:W-:Y:S01]  /*14ce0*/  FFMA.FTZ R143, R212, UR10, -R85 ;  /* 0x0000000ad48f7c23 */ /* 0x000fe20008010855 */
[--C-:B------:R-:W-:Y:S01]  /*14cf0*/  FFMA.FTZ R145, R194, UR10, -R81.reuse ;  /* 0x0000000ac2917c23 */ /* 0x100fe20008010851 */
[----:B------:R2:W3:Y:S01]  /*14d00*/  MUFU.EX2 R124, R131 ;  /* 0x00000083007c7308 */ /* 0x0004e20000000800 */
[--C-:B------:R-:W-:Y:S01]  /*14d10*/  FFMA.FTZ R147, R190, UR10, -R81.reuse ;  /* 0x0000000abe937c23 */ /* 0x100fe20008010851 */
[C---:B------:R-:W-:Y:S01]  /*14d20*/  HMMA.16816.F32.BF16 R16, R32.reuse, R22, R16 ;  /* 0x000000162010723c */ /* 0x040fe20000041810 */
[----:B------:R-:W4:Y:S01]  /*14d30*/  LDSM.16.MT88.4 R20, [R2+0x800] ;  /* 0x000800000214783b */ /* 0x000f220000004200 */
[----:B------:R3:W-:Y:S01]  /*14d40*/  MUFU.EX2 R122, R135 ;  /* 0x00000087007a7308 */ /* 0x0007e20000000800 */
[----:B------:R-:W-:Y:S01]  /*14d50*/  FFMA.FTZ R188, R188, UR10, -R81 ;  /* 0x0000000abcbc7c23 */ /* 0x000fe20008010851 */
[--C-:B------:R-:W-:Y:S01]  /*14d60*/  FFMA.FTZ R216, R216, UR10, -R85.reuse ;  /* 0x0000000ad8d87c23 */ /* 0x100fe20008010855 */
[----:B------:R-:W-:Y:S01]  /*14d70*/  FFMA.FTZ R210, R210, UR10, -R85 ;  /* 0x0000000ad2d27c23 */ /* 0x000fe20008010855 */
[----:B------:R-:W3:Y:S01]  /*14d80*/  MUFU.EX2 R109, R109 ;  /* 0x0000006d006d7308 */ /* 0x000ee20000000800 */
[----:B------:R-:W-:Y:S01]  /*14d90*/  FFMA.FTZ R192, R192, UR10, -R81 ;  /* 0x0000000ac0c07c23 */ /* 0x000fe20008010851 */
[C---:B-1----:R-:W-:Y:S01]  /*14da0*/  HMMA.16816.F32.BF16 R36, R32.reuse, R28, R24 ;  /* 0x0000001c2024723c */ /* 0x042fe20000041818 */
[----:B------:R-:W1:Y:S01]  /*14db0*/  LDSM.16.MT88.4 R24, [R152+0x5c00] ;  /* 0x005c00009818783b */ /* 0x000e620000004200 */
[----:B------:R3:W-:Y:S01]  /*14dc0*/  MUFU.EX2 R128, R132 ;  /* 0x0000008400807308 */ /* 0x0007e20000000800 */
[----:B------:R-:W-:Y:S01]  /*14dd0*/  FFMA.FTZ R151, R186, UR10, -R85 ;  /* 0x0000000aba977c23 */ /* 0x000fe20008010855 */
[----:B--2---:R-:W-:Y:S01]  /*14de0*/  FFMA.FTZ R131, R111, UR10, -R81 ;  /* 0x0000000a6f837c23 */ /* 0x004fe20008010851 */
[----:B------:R-:W-:Y:S01]  /*14df0*/  FFMA.FTZ R153, R182, UR10, -R85 ;  /* 0x0000000ab6997c23 */ /* 0x000fe20008010855 */
[----:B------:R-:W2:Y:S01]  /*14e00*/  MUFU.EX2 R107, R107 ;  /* 0x0000006b006b7308 */ /* 0x000ea20000000800 */
[--C-:B------:R-:W-:Y:S01]  /*14e10*/  FFMA.FTZ R159, R176, UR10, -R81.reuse ;  /* 0x0000000ab09f7c23 */ /* 0x100fe20008010851 */
[----:B------:R-:W-:Y:S01]  /*14e20*/  HMMA.16816.F32.BF16 R28, R32, R30, R8 ;  /* 0x0000001e201c723c */ /* 0x000fe20000041808 */
[----:B-----5:R-:W-:Y:S01]  /*14e30*/  F2FP.BF16.F32.PACK_AB R32, R103, R118 ;  /* 0x000000766720723e */ /* 0x020fe200000010ff */
[----:B------:R-:W5:Y:S01]  /*14e40*/  LDSM.16.MT88.4 R8, [R2+0xc00] ;  /* 0x000c00000208783b */ /* 0x000f620000004200 */
[----:B---3--:R-:W-:Y:S01]  /*14e50*/  F2FP.BF16.F32.PACK_AB R33, R124, R105 ;  /* 0x000000697c21723e */ /* 0x008fe200000010ff */
[--C-:B------:R-:W-:Y:S01]  /*14e60*/  FFMA.FTZ R135, R115, UR10, -R81.reuse ;  /* 0x0000000a73877c23 */ /* 0x100fe20008010851 */
[----:B------:R-:W-:Y:S01]  /*14e70*/  F2FP.BF16.F32.PACK_AB R34, R120, R101 ;  /* 0x000000657822723e */ /* 0x000fe200000010ff */
[----:B------:R3:W-:Y:S01]  /*14e80*/  MUFU.EX2 R126, R134 ;  /* 0x00000086007e7308 */ /* 0x0007e20000000800 */
[----:B------:R-:W-:Y:S01]  /*14e90*/  F2FP.BF16.F32.PACK_AB R35, R109, R122 ;  /* 0x0000007a6d23723e */ /* 0x000fe200000010ff */
[--C-:B------:R-:W-:Y:S01]  /*14ea0*/  FFMA.FTZ R132, R113, UR10, -R81.reuse ;  /* 0x0000000a71847c23 */ /* 0x100fe20008010851 */
[--C-:B------:R-:W-:Y:S01]  /*14eb0*/  FFMA.FTZ R161, R170, UR10, -R81.reuse ;  /* 0x0000000aaaa17c23 */ /* 0x100fe20008010851 */
[----:B------:R2:W-:Y:S01]  /*14ec0*/  MUFU.EX2 R111, R133 ;  /* 0x00000085006f7308 */ /* 0x0005e20000000800 */
[----:B------:R-:W-:Y:S01]  /*14ed0*/  FFMA.FTZ R168, R168, UR10, -R81 ;  /* 0x0000000aa8a87c23 */ /* 0x000fe20008010851 */
[--C-:B------:R-:W-:Y:S01]  /*14ee0*/  FFMA.FTZ R184, R184, UR10, -R85.reuse ;  /* 0x0000000ab8b87c23 */ /* 0x100fe20008010855 */
[----:B------:R-:W-:Y:S01]  /*14ef0*/  FFMA.FTZ R180, R180, UR10, -R85 ;  /* 0x0000000ab4b47c23 */ /* 0x000fe20008010855 */
[----:B------:R2:W-:Y:S01]  /*14f00*/  MUFU.EX2 R130, R131 ;  /* 0x0000008300827308 */ /* 0x0005e20000000800 */
[C---:B----4-:R-:W-:Y:S01]  /*14f10*/  HMMA.16816.F32.BF16 R12, R32.reuse, R4, R12 ;  /* 0x00000004200c723c */ /* 0x050fe2000004180c */
[----:B------:R-:W-:Y:S01]  /*14f20*/  FFMA.FTZ R174, R174, UR10, -R81 ;  /* 0x0000000aaeae7c23 */ /* 0x000fe20008010851 */
[--C-:B------:R-:W-:Y:S01]  /*14f30*/  FFMA.FTZ R157, R178, UR10, -R85.reuse ;  /* 0x0000000ab29d7c23 */ /* 0x100fe20008010855 */
[----:B------:R4:W1:Y:S01]  /*14f40*/  MUFU.EX2 R115, R136 ;  /* 0x0000008800737308 */ /* 0x0008620000000800 */
[--C-:B------:R-:W-:Y:S01]  /*14f50*/  FFMA.FTZ R163, R166, UR10, -R85.reuse ;  /* 0x0000000aa6a37c23 */ /* 0x100fe20008010855 */
[--C-:B---3--:R-:W-:Y:S01]  /*14f60*/  FFMA.FTZ R134, R127, UR10, -R85.reuse ;  /* 0x0000000a7f867c23 */ /* 0x108fe20008010855 */
[----:B------:R-:W-:Y:S01]  /*14f70*/  FFMA.FTZ R127, R248, UR10, -R85 ;  /* 0x0000000af87f7c23 */ /* 0x000fe20008010855 */
[----:B------:R3:W-:Y:S01]  /*14f80*/  MUFU.EX2 R113, R135 ;  /* 0x0000008700717308 */ /* 0x0007e20000000800 */
[C---:B------:R-:W-:Y:S01]  /*14f90*/  HMMA.16816.F32.BF16 R16, R32.reuse, R6, R16 ;  /* 0x000000062010723c */ /* 0x040fe20000041810 */
[----:B------:R-:W5:Y:S01]  /*14fa0*/  LDSM.16.MT88.4 R4, [R152+0x6000] ;  /* 0x006000009804783b */ /* 0x000f620000004200 */
[--C-:B--2---:R-:W-:Y:S01]  /*14fb0*/  FFMA.FTZ R133, R234, UR10, -R81.reuse ;  /* 0x0000000aea857c23 */ /* 0x104fe20008010851 */
[----:B------:R-:W2:Y:S01]  /*14fc0*/  MUFU.EX2 R132, R132 ;  /* 0x0000008400847308 */ /* 0x000ea20000000800 */
[----:B------:R-:W-:Y:S01]  /*14fd0*/  FFMA.FTZ R165, R160, UR10, -R81 ;  /* 0x0000000aa0a57c23 */ /* 0x000fe20008010851 */
[----:B------:R-:W-:Y:S01]  /*14fe0*/  FFMA.FTZ R131, R242, UR10, -R85 ;  /* 0x0000000af2837c23 */ /* 0x000fe20008010855 */
[----:B------:R-:W-:Y:S01]  /*14ff0*/  FFMA.FTZ R167, R156, UR10, -R81 ;  /* 0x0000000a9ca77c23 */ /* 0x000fe20008010851 */
[----:B------:R-:W-:Y:S01]  /*15000*/  MUFU.EX2 R134, R134 ;  /* 0x0000008600867308 */ /* 0x000fe20000000800 */
[C---:B------:R-:W-:Y:S01]  /*15010*/  HMMA.16816.F32.BF16 R36, R32.reuse, R20, R36 ;  /* 0x000000142024723c */ /* 0x040fe20000041824 */
[----:B------:R-:W-:Y:S01]  /*15020*/  F2FP.BF16.F32.PACK_AB R20, R128, R107 ;  /* 0x0000006b8014723e */ /* 0x000fe200000010ff */
[--C-:B----4-:R-:W-:Y:S01]  /*15030*/  FFMA.FTZ R136, R117, UR10, -R85.reuse ;  /* 0x0000000a75887c23 */ /* 0x110fe20008010855 */
[----:B-1----:R-:W-:Y:S01]  /*15040*/  F2FP.BF16.F32.PACK_AB R21, R115, R130 ;  /* 0x000000827315723e */ /* 0x002fe200000010ff */
[----:B------:R1:W-:Y:S01]  /*15050*/  MUFU.EX2 R117, R129 ;  /* 0x0000008100757308 */ /* 0x0003e20000000800 */
[--C-:B---3--:R-:W-:Y:S01]  /*15060*/  FFMA.FTZ R135, R230, UR10, -R85.reuse ;  /* 0x0000000ae6877c23 */ /* 0x108fe20008010855 */
[--C-:B------:R-:W-:Y:S01]  /*15070*/  FFMA.FTZ R169, R164, UR10, -R85.reuse ;  /* 0x0000000aa4a97c23 */ /* 0x100fe20008010855 */
[----:B------:R-:W-:Y:S01]  /*15080*/  FFMA.FTZ R172, R172, UR10, -R85 ;  /* 0x0000000aacac7c23 */ /* 0x000fe20008010855 */
[----:B------:R-:W-:Y:S01]  /*15090*/  HMMA.16816.F32.BF16 R28, R32, R22, R28 ;  /* 0x00000016201c723c */ /* 0x000fe2000004181c */
[----:B------:R-:W-:Y:S01]  /*150a0*/  F2FP.BF16.F32.PACK_AB R22, R111, R126 ;  /* 0x0000007e6f16723e */ /* 0x000fe200000010ff */
[----:B------:R-:W3:Y:S01]  /*150b0*/  MUFU.EX2 R136, R136 ;  /* 0x0000008800887308 */ /* 0x000ee20000000800 */
[----:B--2---:R-:W-:Y:S01]  /*150c0*/  F2FP.BF16.F32.PACK_AB R23, R132, R113 ;  /* 0x000000718417723e */ /* 0x004fe200000010ff */
[----:B------:R-:W-:Y:S01]  /*150d0*/  LDSM.16.MT88.4 R32, [R152+0x6800] ;  /* 0x006800009820783b */ /* 0x000fe20000004200 */
[--C-:B------:R-:W-:Y:S01]  /*150e0*/  FFMA.FTZ R164, R162, UR10, -R81.reuse ;  /* 0x0000000aa2a47c23 */ /* 0x100fe20008010851 */
[----:B------:R2:W-:Y:S01]  /*150f0*/  MUFU.EX2 R119, R125 ;  /* 0x0000007d00777308 */ /* 0x0005e20000000800 */
[--C-:B------:R-:W-:Y:S01]  /*15100*/  FFMA.FTZ R158, R158, UR10, -R81.reuse ;  /* 0x0000000a9e9e7c23 */ /* 0x100fe20008010851 */
[----:B------:R-:W-:Y:S01]  /*15110*/  FFMA.FTZ R171, R98, UR10, -R81 ;  /* 0x0000000a62ab7c23 */ /* 0x000fe20008010851 */
[----:B------:R-:W-:Y:S01]  /*15120*/  FFMA.FTZ R116, R116, UR10, -R85 ;  /* 0x0000000a74747c23 */ /* 0x000fe20008010855 */
[----:B------:R-:W-:Y:S01]  /*15130*/  MUFU.EX2 R138, R138 ;  /* 0x0000008a008a7308 */ /* 0x000fe20000000800 */
[C---:B------:R-:W-:Y:S01]  /*15140*/  HMMA.16816.F32.BF16 R12, R20.reuse, R24, R12 ;  /* 0x00000018140c723c */ /* 0x040fe2000004180c */
[--C-:B-1----:R-:W-:Y:S01]  /*15150*/  FFMA.FTZ R129, R240, UR10, -R81.reuse ;  /* 0x0000000af0817c23 */ /* 0x102fe20008010851 */
[--C-:B------:R-:W-:Y:S01]  /*15160*/  FFMA.FTZ R106, R106, UR10, -R81.reuse ;  /* 0x0000000a6a6a7c23 */ /* 0x100fe20008010851 */
[----:B------:R-:W1:Y:S01]  /*15170*/  MUFU.EX2 R123, R123 ;  /* 0x0000007b007b7308 */ /* 0x000e620000000800 */
[----:B------:R-:W-:Y:S01]  /*15180*/  FFMA.FTZ R100, R100, UR10, -R81 ;  /* 0x0000000a64647c23 */ /* 0x000fe20008010851 */
[----:B------:R-:W-:Y:S01]  /*15190*/  FFMA.FTZ R215, R215, R94, R90 ;  /* 0x0000005ed7d77223 */ /* 0x000fe2000001005a */
[----:B------:R-:W-:Y:S01]  /*151a0*/  FFMA.FTZ R92, R214, R92, R93 ;  /* 0x0000005cd65c7223 */ /* 0x000fe2000001005d */
[----:B------:R-:W-:Y:S01]  /*151b0*/  MUFU.EX2 R121, R121 ;  /* 0x0000007900797308 */ /* 0x000fe20000000800 */
[C---:B------:R-:W-:Y:S01]  /*151c0*/  HMMA.16816.F32.BF16 R16, R20.reuse, R26, R16 ;  /* 0x0000001a1410723c */ /* 0x040fe20000041810 */
[----:B------:R-:W4:Y:S01]  /*151d0*/  LDSM.16.MT88.4 R24, [R2+0x1000] ;  /* 0x001000000218783b */ /* 0x000f220000004200 */
[----:B--2---:R-:W-:Y:S01]  /*151e0*/  FFMA.FTZ R125, R246, UR10, -R85 ;  /* 0x0000000af67d7c23 */ /* 0x004fe20008010855 */
[----:B------:R-:W2:Y:S01]  /*151f0*/  MUFU.EX2 R140, R140 ;  /* 0x0000008c008c7308 */ /* 0x000ea20000000800 */
[----:B------:R-:W-:Y:S01]  /*15200*/  FADD.FTZ R84, R84, R215 ;  /* 0x000000d754547221 */ /* 0x000fe20000010000 */
[----:B------:R-:W-:Y:S01]  /*15210*/  FADD.FTZ R92, R55, R92 ;  /* 0x0000005c375c7221 */ /* 0x000fe20000010000 */
[--C-:B------:R-:W-:Y:S01]  /*15220*/  FFMA.FTZ R80, R80, UR10, -R85.reuse ;  /* 0x0000000a50507c23 */ /* 0x100fe20008010855 */
[----:B------:R-:W-:Y:S01]  /*15230*/  MUFU.EX2 R142, R142 ;  /* 0x0000008e008e7308 */ /* 0x000fe20000000800 */
[C---:B-----5:R-:W-:Y:S01]  /*15240*/  HMMA.16816.F32.BF16 R36, R20.reuse, R8, R36 ;  /* 0x000000081424723c */ /* 0x060fe20000041824 */
[----:B------:R-:W-:Y:S01]  /*15250*/  FADD.FTZ R89, R89, R92 ;  /* 0x0000005c59597221 */ /* 0x000fe20000010000 */
[----:B------:R-:W-:Y:S01]  /*15260*/  FFMA.FTZ R93, R79, UR10, -R85 ;  /* 0x0000000a4f5d7c23 */ /* 0x000fe20008010855 */
[----:B------:R-:W5:Y:S01]  /*15270*/  MUFU.EX2 R127, R127 ;  /* 0x0000007f007f7308 */ /* 0x000f620000000800 */
[----:B------:R-:W-:Y:S01]  /*15280*/  FFMA.FTZ R57, R57, UR10, -R81 ;  /* 0x0000000a39397c23 */ /* 0x000fe20008010851 */
[--C-:B------:R-:W-:Y:S01]  /*15290*/  FFMA.FTZ R90, R78, UR10, -R85.reuse ;  /* 0x0000000a4e5a7c23 */ /* 0x100fe20008010855 */
[----:B------:R-:W-:Y:S01]  /*152a0*/  FFMA.FTZ R77, R77, UR10, -R85 ;  /* 0x0000000a4d4d7c23 */ /* 0x000fe20008010855 */
[----:B------:R-:W-:Y:S01]  /*152b0*/  MUFU.EX2 R125, R125 ;  /* 0x0000007d007d7308 */ /* 0x000fe20000000800 */
[----:B------:R-:W-:Y:S01]  /*152c0*/  HMMA.16816.F32.BF16 R28, R20, R10, R28 ;  /* 0x0000000a141c723c */ /* 0x000fe2000004181c */
[----:B---3--:R-:W-:Y:S01]  /*152d0*/  F2FP.BF16.F32.PACK_AB R20, R136, R117 ;  /* 0x000000758814723e */ /* 0x008fe200000010ff */
[----:B------:R-:W3:Y:S01]  /*152e0*/  LDSM.16.MT88.4 R8, [R152+0x6400] ;  /* 0x006400009808783b */ /* 0x000ee20000004200 */
[----:B-1----:R-:W-:Y:S01]  /*152f0*/  F2FP.BF16.F32.PACK_AB R21, R123, R138 ;  /* 0x0000008a7b15723e */ /* 0x002fe200000010ff */
[----:B------:R-:W-:Y:S01]  /*15300*/  MUFU.EX2 R144, R144 ;  /* 0x0000009000907308 */ /* 0x000fe20000000800 */
[----:B------:R-:W-:Y:S01]  /*15310*/  F2FP.BF16.F32.PACK_AB R22, R119, R134 ;  /* 0x000000867716723e */ /* 0x000fe200000010ff */
[----:B------:R-:W-:Y:S01]  /*15320*/  FFMA.FTZ R50, R50, UR10, -R81 ;  /* 0x0000000a32327c23 */ /* 0x000fe20008010851 */
[----:B--2---:R-:W-:Y:S01]  /*15330*/  F2FP.BF16.F32.PACK_AB R23, R140, R121 ;  /* 0x000000798c17723e */ /* 0x004fe200000010ff */
[----:B------:R-:W-:Y:S01]  /*15340*/  MUFU.EX2 R129, R129 ;  /* 0x0000008100817308 */ /* 0x000fe20000000800 */
[--C-:B------:R-:W-:Y:S01]  /*15350*/  FFMA.FTZ R68, R68, UR10, -R85.reuse ;  /* 0x0000000a44447c23 */ /* 0x100fe20008010855 */
[----:B------:R-:W-:Y:S01]  /*15360*/  FFMA.FTZ R215, R61, UR10, -R85 ;  /* 0x0000000a3dd77c23 */ /* 0x000fe20008010855 */
[----:B------:R-:W-:Y:S01]  /*15370*/  FFMA.FTZ R214, R3, UR10, -R81 ;  /* 0x0000000a03d67c23 */ /* 0x000fe20008010851 */
[----:B------:R-:W1:Y:S01]  /*15380*/  MUFU.EX2 R146, R146 ;  /* 0x0000009200927308 */ /* 0x000e620000000800 */
[----:B------:R-:W-:Y:S01]  /*15390*/  FFMA.FTZ R62, R62, UR10, -R85 ;  /* 0x0000000a3e3e7c23 */ /* 0x000fe20008010855 */
[----:B------:R-:W-:Y:S01]  /*153a0*/  HMMA.16816.F32.BF16 R12, R20, R4, R12 ;  /* 0x00000004140c723c */ /* 0x000fe2000004180c */
[--C-:B------:R-:W-:Y:S01]  /*153b0*/  FFMA.FTZ R41, R41, UR10, -R81.reuse ;  /* 0x0000000a29297c23 */ /* 0x100fe20008010851 */
[----:B------:R-:W-:Y:S01]  /*153c0*/  MUFU.EX2 R133, R133 ;  /* 0x0000008500857308 */ /* 0x000fe20000000800 */
[----:B------:R-:W-:-:S03]  /*153d0*/  FFMA.FTZ R40, R40, UR10, -R81 ;  /* 0x0000000a28287c23 */ /* 0x000fc60008010851 */
[----:B------:R-:W2:Y:S02]  /*153e0*/  MUFU.EX2 R232, R232 ;  /* 0x000000e800e87308 */ /* 0x000ea40000000800 */
[C---:B------:R-:W-:Y:S01]  /*153f0*/  HMMA.16816.F32.BF16 R16, R20.reuse, R6, R16 ;  /* 0x000000061410723c */ /* 0x040fe20000041810 */
[----:B------:R-:W3:Y:S01]  /*15400*/  LDSM.16.MT88.4 R4, [R2+0x1400] ;  /* 0x001400000204783b */ /* 0x000ee20000004200 */
[----:B------:R-:W-:Y:S04]  /*15410*/  MUFU.EX2 R131, R131 ;  /* 0x0000008300837308 */ /* 0x000fe80000000800 */
[----:B------:R-:W3:Y:S02]  /*15420*/  MUFU.EX2 R230, R236 ;  /* 0x000000ec00e67308 */ /* 0x000ee40000000800 */
[----:B----4-:R-:W-:Y:S01]  /*15430*/  HMMA.16816.F32.BF16 R36, R20, R24, R36 ;  /* 0x000000181424723c */ /* 0x010fe20000041824 */
[----:B-----5:R-:W-:Y:S01]  /*15440*/  F2FP.BF16.F32.PACK_AB R24, R127, R142 ;  /* 0x0000008e7f18723e */ /* 0x020fe200000010ff */
[----:B------:R-:W-:Y:S01]  /*15450*/  MUFU.EX2 R135, R135 ;  /* 0x0000008700877308 */ /* 0x000fe20000000800 */
[----:B-1----:R-:W-:-:S03]  /*15460*/  F2FP.BF16.F32.PACK_AB R25, R146, R129 ;  /* 0x000000819219723e */ /* 0x002fc600000010ff */
[----:B------:R-:W1:Y:S02]  /*15470*/  MUFU.EX2 R226, R228 ;  /* 0x000000e400e27308 */ /* 0x000e640000000800 */
[----:B------:R-:W-:Y:S01]  /*15480*/  HMMA.16816.F32.BF16 R28, R20, R26, R28 ;  /* 0x0000001a141c723c */ /* 0x000fe2000004181c */
[----:B------:R-:W-:Y:S01]  /*15490*/  F2FP.BF16.F32.PACK_AB R26, R144, R125 ;  /* 0x0000007d901a723e */ /* 0x000fe200000010ff */
[----:B------:R-:W4:Y:S01]  /*154a0*/  LDSM.16.MT88.4 R20, [R2+0x1800] ;  /* 0x001800000214783b */ /* 0x000f220000004200 */
[----:B--2---:R-:W-:Y:S01]  /*154b0*/  F2FP.BF16.F32.PACK_AB R27, R232, R133 ;  /* 0x00000085e81b723e */ /* 0x004fe200000010ff */
[----:B------:R-:W-:Y:S04]  /*154c0*/  MUFU.EX2 R137, R137 ;  /* 0x0000008900897308 */ /* 0x000fe80000000800 */
[----:B------:R-:W2:Y:S02]  /*154d0*/  MUFU.EX2 R222, R224 ;  /* 0x000000e000de7308 */ /* 0x000ea40000000800 */
[C---:B---3--:R-:W-:Y:S01]  /*154e0*/  HMMA.16816.F32.BF16 R12, R24.reuse, R8, R12 ;  /* 0x00000008180c723c */ /* 0x048fe2000004180c */
[----:B------:R-:W-:Y:S01]  /*154f0*/  F2FP.BF16.F32.PACK_AB R8, R230, R131 ;  /* 0x00000083e608723e */ /* 0x000fe200000010ff */
[----:B------:R-:W-:Y:S04]  /*15500*/  MUFU.EX2 R139, R139 ;  /* 0x0000008b008b7308 */ /* 0x000fe80000000800 */
[----:B------:R-:W3:Y:S02]  /*15510*/  MUFU.EX2 R220, R220 ;  /* 0x000000dc00dc7308 */ /* 0x000ee40000000800 */
[----:B------:R-:W-:Y:S01]  /*15520*/  HMMA.16816.F32.BF16 R16, R24, R10, R16 ;  /* 0x0000000a1810723c */ /* 0x000fe20000041810 */
[----:B-1----:R-:W-:Y:S01]  /*15530*/  F2FP.BF16.F32.PACK_AB R10, R226, R135 ;  /* 0x00000087e20a723e */ /* 0x002fe200000010ff */
[----:B------:R-:W-:Y:S01]  /*15540*/  MUFU.EX2 R141, R141 ;  /* 0x0000008d008d7308 */ /* 0x000fe20000000800 */
[----:B--2---:R-:W-:-:S03]  /*15550*/  F2FP.BF16.F32.PACK_AB R9, R222, R137 ;  /* 0x00000089de09723e */ /* 0x004fc600000010ff */
[----:B------:R-:W1:Y:S02]  /*15560*/  MUFU.EX2 R212, R216 ;  /* 0x000000d800d47308 */ /* 0x000e640000000800 */
[----:B------:R-:W-:Y:S02]  /*15570*/  HMMA.16816.F32.BF16 R36, R24, R4, R36 ;  /* 0x000000041824723c */ /* 0x000fe40000041824 */
[----:B------:R-:W-:Y:S01]  /*15580*/  MUFU.EX2 R143, R143 ;  /* 0x0000008f008f7308 */ /* 0x000fe20000000800 */
[----:B---3--:R-:W-:-:S03]  /*15590*/  F2FP.BF16.F32.PACK_AB R11, R220, R139 ;  /* 0x0000008bdc0b723e */ /* 0x008fc600000010ff */
[----:B------:R-:W-:Y:S02]  /*155a0*/  MUFU.EX2 R194, R210 ;  /* 0x000000d200c27308 */ /* 0x000fe40000000800 */
[----:B------:R-:W-:Y:S01]  /*155b0*/  HMMA.16816.F32.BF16 R28, R24, R6, R28 ;  /* 0x00000006181c723c */ /* 0x000fe2000004181c */
[----:B------:R-:W2:Y:S01]  /*155c0*/  LDSM.16.MT88.4 R4, [R152+0x6c00] ;  /* 0x006c00009804783b */ /* 0x000ea20000004200 */
[----:B------:R-:W-:Y:S03]  /*155d0*/  MUFU.EX2 R145, R145 ;  /* 0x0000009100917308 */ /* 0x000fe60000000800 */
[----:B------:R-:W3:Y:S01]  /*155e0*/  LDSM.16.MT88.4 R24, [R2+0x1c00] ;  /* 0x001c00000218783b */ /* 0x000ee20000004200 */
[----:B------:R-:W5:Y:S02]  /*155f0*/  MUFU.EX2 R190, R192 ;  /* 0x000000c000be7308 */ /* 0x000f640000000800 */
[C---:B------:R-:W-:Y:S02]  /*15600*/  HMMA.16816.F32.BF16 R12, R8.reuse, R32, R12 ;  /* 0x00000020080c723c */ /* 0x040fe4000004180c */
[----:B------:R-:W-:Y:S04]  /*15610*/  MUFU.EX2 R147, R147 ;  /* 0x0000009300937308 */ /* 0x000fe80000000800 */
[----:B------:R-:W5:Y:S02]  /*15620*/  MUFU.EX2 R188, R188 ;  /* 0x000000bc00bc7308 */ /* 0x000f640000000800 */
[C---:B------:R-:W-:Y:S01]  /*15630*/  HMMA.16816.F32.BF16 R16, R8.reuse, R34, R16 ;  /* 0x000000220810723c */ /* 0x040fe20000041810 */
[----:B------:R-:W-:Y:S01]  /*15640*/  LDSM.16.MT88.4 R32, [R152+0x7400] ;  /* 0x007400009820783b */ /* 0x000fe20000004200 */
[----:B------:R-:W-:Y:S04]  /*15650*/  MUFU.EX2 R151, R151 ;  /* 0x0000009700977308 */ /* 0x000fe80000000800 */
[----:B------:R-:W3:Y:S02]  /*15660*/  MUFU.EX2 R182, R184 ;  /* 0x000000b800b67308 */ /* 0x000ee40000000800 */
[----:B----4-:R-:W-:Y:S01]  /*15670*/  HMMA.16816.F32.BF16 R36, R8, R20, R36 ;  /* 0x000000140824723c */ /* 0x010fe20000041824 */
[----:B-1----:R-:W-:Y:S01]  /*15680*/  F2FP.BF16.F32.PACK_AB R20, R212, R141 ;  /* 0x0000008dd414723e */ /* 0x002fe200000010ff */
[----:B------:R-:W-:Y:S01]  /*15690*/  MUFU.EX2 R153, R153 ;  /* 0x0000009900997308 */ /* 0x000fe20000000800 */
[----:B-----5:R-:W-:-:S03]  /*156a0*/  F2FP.BF16.F32.PACK_AB R21, R190, R145 ;  /* 0x00000091be15723e */ /* 0x020fc600000010ff */
[----:B------:R-:W-:Y:S02]  /*156b0*/  MUFU.EX2 R178, R180 ;  /* 0x000000b400b27308 */ /* 0x000fe40000000800 */
[----:B------:R-:W-:Y:S01]  /*156c0*/  HMMA.16816.F32.BF16 R28, R8, R22, R28 ;  /* 0x00000016081c723c */ /* 0x000fe2000004181c */
[----:B------:R-:W-:Y:S01]  /*156d0*/  F2FP.BF16.F32.PACK_AB R22, R194, R143 ;  /* 0x0000008fc216723e */ /* 0x000fe200000010ff */
[----:B------:R-:W1:Y:S01]  /*156e0*/  LDSM.16.MT88.4 R8, [R152+0x7000] ;  /* 0x007000009808783b */ /* 0x000e620000004200 */
[----:B------:R-:W-:Y:S01]  /*156f0*/  F2FP.BF16.F32.PACK_AB R23, R188, R147 ;  /* 0x00000093bc17723e */ /* 0x000fe200000010ff */
[----:B------:R-:W-:Y:S04]  /*15700*/  MUFU.EX2 R159, R159 ;  /* 0x0000009f009f7308 */ /* 0x000fe80000000800 */
[----:B------:R-:W4:Y:S02]  /*15710*/  MUFU.EX2 R170, R174 ;  /* 0x000000ae00aa7308 */ /* 0x000f240000000800 */
[C---:B--2---:R-:W-:Y:S02]  /*15720*/  HMMA.16816.F32.BF16 R12, R20.reuse, R4, R12 ;  /* 0x00000004140c723c */ /* 0x044fe4000004180c */
[----:B------:R-:W-:Y:S04]  /*15730*/  MUFU.EX2 R161, R161 ;  /* 0x000000a100a17308 */ /* 0x000fe80000000800 */
[----:B------:R-:W2:Y:S02]  /*15740*/  MUFU.EX2 R168, R168 ;  /* 0x000000a800a87308 */ /* 0x000ea40000000800 */
[C---:B------:R-:W-:Y:S01]  /*15750*/  HMMA.16816.F32.BF16 R16, R20.reuse, R6, R16 ;  /* 0x000000061410723c */ /* 0x040fe20000041810 */
[----:B------:R-:W5:Y:S01]  /*15760*/  LDSM.16.MT88.4 R4, [R2+0x2000] ;  /* 0x002000000204783b */ /* 0x000f620000004200 */
[----:B------:R-:W-:Y:S04]  /*15770*/  MUFU.EX2 R157, R157 ;  /* 0x0000009d009d7308 */ /* 0x000fe80000000800 */
[----:B------:R-:W1:Y:S02]  /*15780*/  MUFU.EX2 R166, R172 ;  /* 0x000000ac00a67308 */ /* 0x000e640000000800 */
[----:B---3--:R-:W-:Y:S01]  /*15790*/  HMMA.16816.F32.BF16 R36, R20, R24, R36 ;  /* 0x000000181424723c */ /* 0x008fe20000041824 */
[----:B------:R-:W-:Y:S01]  /*157a0*/  F2FP.BF16.F32.PACK_AB R24, R182, R151 ;  /* 0x00000097b618723e */ /* 0x000fe200000010ff */
[----:B------:R-:W-:Y:S01]  /*157b0*/  MUFU.EX2 R163, R163 ;  /* 0x000000a300a37308 */ /* 0x000fe20000000800 */
[----:B----4-:R-:W-:-:S03]  /*157c0*/  F2FP.BF16.F32.PACK_AB R25, R170, R159 ;  /* 0x0000009faa19723e */ /* 0x010fc600000010ff */
[----:B------:R3:W-:Y:S02]  /*157d0*/  MUFU.EX2 R162, R169 ;  /* 0x000000a900a27308 */ /* 0x0007e40000000800 */
[----:B------:R-:W-:Y:S01]  /*157e0*/  HMMA.16816.F32.BF16 R28, R20, R26, R28 ;  /* 0x0000001a141c723c */ /* 0x000fe2000004181c */
[----:B------:R-:W-:Y:S01]  /*157f0*/  F2FP.BF16.F32.PACK_AB R26, R178, R153 ;  /* 0x00000099b21a723e */ /* 0x000fe200000010ff */
[----:B------:R-:W-:Y:S01]  /*15800*/  MUFU.EX2 R160, R164 ;  /* 0x000000a400a07308 */ /* 0x000fe20000000800 */
[----:B--2---:R-:W-:Y:S01]  /*15810*/  F2FP.BF16.F32.PACK_AB R27, R168, R161 ;  /* 0x000000a1a81b723e */ /* 0x004fe200000010ff */
[----:B------:R-:W2:Y:S02]  /*15820*/  LDSM.16.MT88.4 R20, [R2+0x2400] ;  /* 0x002400000214783b */ /* 0x000ea40000004200 */
[----:B------:R-:W4:Y:S04]  /*15830*/  MUFU.EX2 R165, R165 ;  /* 0x000000a500a57308 */ /* 0x000f280000000800 */
[----:B------:R-:W-:Y:S01]  /*15840*/  MUFU.EX2 R156, R158 ;  /* 0x0000009e009c7308 */ /* 0x000fe20000000800 */
[C---:B-1----:R-:W-:Y:S01]  /*15850*/  HMMA.16816.F32.BF16 R12, R24.reuse, R8, R12 ;  /* 0x00000008180c723c */ /* 0x042fe2000004180c */
[----:B------:R-:W-:Y:S01]  /*15860*/  F2FP.BF16.F32.PACK_AB R8, R166, R157 ;  /* 0x0000009da608723e */ /* 0x000fe200000010ff */
[----:B---3--:R-:W-:Y:S01]  /*15870*/  FFMA.FTZ R169, R108, UR10, -R85 ;  /* 0x0000000a6ca97c23 */ /* 0x008fe20008010855 */
[----:B------:R-:W1:Y:S04]  /*15880*/  MUFU.EX2 R167, R167 ;  /* 0x000000a700a77308 */ /* 0x000e680000000800 */
[----:B------:R-:W-:Y:S01]  /*15890*/  MUFU.EX2 R98, R100 ;  /* 0x0000006400627308 */ /* 0x000fe20000000800 */
[----:B------:R-:W-:Y:S01]  /*158a0*/  HMMA.16816.F32.BF16 R16, R24, R10, R16 ;  /* 0x0000000a1810723c */ /* 0x000fe20000041810 */
[----:B----4-:R-:W-:-:S02]  /*158b0*/  F2FP.BF16.F32.PACK_AB R9, R165, R160 ;  /* 0x000000a0a509723e */ /* 0x010fc400000010ff */
[----:B------:R-:W-:Y:S01]  /*158c0*/  F2FP.BF16.F32.PACK_AB R10, R162, R163 ;  /* 0x000000a3a20a723e */ /* 0x000fe200000010ff */
[----:B------:R-:W-:Y:S04]  /*158d0*/  MUFU.EX2 R169, R169 ;  /* 0x000000a900a97308 */ /* 0x000fe80000000800 */
[C---:B-----5:R-:W-:Y:S01]  /*158e0*/  HMMA.16816.F32.BF16 R36, R24.reuse, R4, R36 ;  /* 0x000000041824723c */ /* 0x060fe20000041824 */
[----:B-1----:R-:W-:Y:S01]  /*158f0*/  F2FP.BF16.F32.PACK_AB R11, R167, R156 ;  /* 0x0000009ca70b723e */ /* 0x002fe200000010ff */
[----:B------:R-:W-:Y:S04]  /*15900*/  MUFU.EX2 R171, R171 ;  /* 0x000000ab00ab7308 */ /* 0x000fe80000000800 */
[----:B------:R1:W-:Y:S02]  /*15910*/  MUFU.EX2 R79, R80 ;  /* 0x00000050004f7308 */ /* 0x0003e40000000800 */
[----:B------:R-:W-:Y:S01]  /*15920*/  HMMA.16816.F32.BF16 R28, R24, R6, R28 ;  /* 0x00000006181c723c */ /* 0x000fe2000004181c */
[----:B------:R-:W3:Y:S01]  /*15930*/  LDSM.16.MT88.4 R4, [R152+0x7800] ;  /* 0x007800009804783b */ /* 0x000ee20000004200 */
[--C-:B------:R-:W-:Y:S01]  /*15940*/  FFMA.FTZ R24, R114, UR10, -R85.reuse ;  /* 0x0000000a72187c23 */ /* 0x100fe20008010855 */
[----:B------:R-:W-:Y:S04]  /*15950*/  MUFU.EX2 R78, R93 ;  /* 0x0000005d004e7308 */ /* 0x000fe80000000800 */
[----:B------:R-:W-:Y:S01]  /*15960*/  MUFU.EX2 R114, R116 ;  /* 0x0000007400727308 */ /* 0x000fe20000000800 */
[----:B------:R-:W-:Y:S01]  /*15970*/  HMMA.16816.F32.BF16 R12, R8, R32, R12 ;  /* 0x00000020080c723c */ /* 0x000fe2000004180c */
[----:B------:R-:W-:-:S02]  /*15980*/  FFMA.FTZ R32, R110, UR10, -R85 ;  /* 0x0000000a6e207c23 */ /* 0x000fc40008010855 */
[----:B------:R4:W5:Y:S01]  /*15990*/  MUFU.EX2 R33, R24 ;  /* 0x0000001800217308 */ /* 0x0009620000000800 */
[----:B-1----:R-:W-:-:S03]  /*159a0*/  FFMA.FTZ R80, R60, UR10, -R81 ;  /* 0x0000000a3c507c23 */ /* 0x002fc60008010851 */
[----:B------:R-:W1:Y:S01]  /*159b0*/  MUFU.EX2 R32, R32 ;  /* 0x0000002000207308 */ /* 0x000e620000000800 */
[C---:B------:R-:W-:Y:S01]  /*159c0*/  HMMA.16816.F32.BF16 R16, R8.reuse, R34, R16 ;  /* 0x000000220810723c */ /* 0x040fe20000041810 */
[----:B------:R-:W-:Y:S02]  /*159d0*/  FFMA.FTZ R35, R102, UR10, -R81 ;  /* 0x0000000a66237c23 */ /* 0x000fe40008010851 */
[----:B------:R-:W-:Y:S04]  /*159e0*/  MUFU.EX2 R34, R106 ;  /* 0x0000006a00227308 */ /* 0x000fe80000000800 */
[----:B------:R-:W1:Y:S01]  /*159f0*/  MUFU.EX2 R35, R35 ;  /* 0x0000002300237308 */ /* 0x000e620000000800 */
[C---:B--2---:R-:W-:Y:S01]  /*15a00*/  HMMA.16816.F32.BF16 R36, R8.reuse, R20, R36 ;  /* 0x000000140824723c */ /* 0x044fe20000041824 */
[----:B----4-:R-:W2:Y:S02]  /*15a10*/  LDSM.16.MT88.4 R24, [R2+0x2800] ;  /* 0x002800000218783b */ /* 0x010ea40000004200 */
[----:B------:R-:W-:Y:S04]  /*15a20*/  MUFU.EX2 R55, R90 ;  /* 0x0000005a00377308 */ /* 0x000fe80000000800 */
[----:B------:R4:W-:Y:S01]  /*15a30*/  MUFU.EX2 R60, R77 ;  /* 0x0000004d003c7308 */ /* 0x0009e20000000800 */
[----:B------:R-:W-:Y:S01]  /*15a40*/  HMMA.16816.F32.BF16 R28, R8, R22, R28 ;  /* 0x00000016081c723c */ /* 0x000fe2000004181c */
[----:B-----5:R-:W-:Y:S01]  /*15a50*/  F2FP.BF16.F32.PACK_AB R8, R33, R114 ;  /* 0x000000722108723e */ /* 0x020fe200000010ff */
[----:B------:R-:W5:Y:S01]  /*15a60*/  LDSM.16.MT88.4 R20, [R152+0x7c00] ;  /* 0x007c00009814783b */ /* 0x000f620000004200 */
[----:B-1----:R-:W-:Y:S01]  /*15a70*/  F2FP.BF16.F32.PACK_AB R10, R169, R32 ;  /* 0x00000020a90a723e */ /* 0x002fe200000010ff */
[----:B------:R-:W-:Y:S01]  /*15a80*/  MUFU.EX2 R57, R57 ;  /* 0x0000003900397308 */ /* 0x000fe20000000800 */
[----:B------:R-:W-:-:S02]  /*15a90*/  F2FP.BF16.F32.PACK_AB R9, R35, R34 ;  /* 0x000000222309723e */ /* 0x000fc400000010ff */
[----:B------:R-:W-:Y:S01]  /*15aa0*/  F2FP.BF16.F32.PACK_AB R11, R171, R98 ;  /* 0x00000062ab0b723e */ /* 0x000fe200000010ff */
[----:B------:R-:W-:Y:S04]  /*15ab0*/  MUFU.EX2 R215, R215 ;  /* 0x000000d700d77308 */ /* 0x000fe80000000800 */
[----:B------:R-:W-:Y:S01]  /*15ac0*/  MUFU.EX2 R3, R40 ;  /* 0x0000002800037308 */ /* 0x000fe20000000800 */
[----:B----4-:R-:W-:Y:S01]  /*15ad0*/  FFMA.FTZ R77, R76, UR10, -R85 ;  /* 0x0000000a4c4d7c23 */ /* 0x010fe20008010855 */
[C---:B---3--:R-:W-:Y:S01]  /*15ae0*/  HMMA.16816.F32.BF16 R12, R8.reuse, R4, R12 ;  /* 0x00000004080c723c */ /* 0x048fe2000004180c */
[----:B------:R-:W-:Y:S01]  /*15af0*/  FADD.FTZ R5, R83, R84 ;  /* 0x0000005453057221 */ /* 0x000fe20000010000 */
[----:B------:R-:W-:Y:S01]  /*15b00*/  FADD.FTZ R4, R0, R89 ;  /* 0x0000005900047221 */ /* 0x000fe20000010000 */
[----:B------:R-:W-:Y:S01]  /*15b10*/  FFMA.FTZ R83, R59, UR10, -R81 ;  /* 0x0000000a3b537c23 */ /* 0x000fe20008010851 */
        /* <DEDUP_REMOVED lines=11> */
[----:B------:R3:W4:Y:S01]  /*15bd0*/  MUFU.EX2 R58, R83 ;  /* 0x00000053003a7308 */ /* 0x0007220000000800 */
[----:B------:R-:W-:Y:S01]  /*15be0*/  FADD.FTZ R96, R96, R91 ;  /* 0x0000005b60607221 */ /* 0x000fe20000010000 */
[----:B------:R-:W-:Y:S01]  /*15bf0*/  FADD.FTZ R112, R112, R99 ;  /* 0x0000006370707221 */ /* 0x000fe20000010000 */
[C---:B--2---:R-:W-:Y:S01]  /*15c00*/  HMMA.16816.F32.BF16 R36, R8.reuse, R24, R36 ;  /* 0x000000180824723c */ /* 0x044fe20000041824 */
[----:B------:R-:W2:Y:S01]  /*15c10*/  MUFU.EX2 R0, R82 ;  /* 0x0000005200007308 */ /* 0x000ea20000000800 */
[----:B------:R-:W-:Y:S01]  /*15c20*/  FADD.FTZ R95, R95, R96 ;  /* 0x000000605f5f7221 */ /* 0x000fe20000010000 */
[----:B------:R-:W-:Y:S02]  /*15c30*/  FADD.FTZ R105, R105, R112 ;  /* 0x0000007069697221 */ /* 0x000fe40000010000 */
[----:B------:R-:W-:Y:S01]  /*15c40*/  MUFU.EX2 R214, R214 ;  /* 0x000000d600d67308 */ /* 0x000fe20000000800 */
[----:B------:R-:W-:Y:S01]  /*15c50*/  FADD.FTZ R118, R118, R95 ;  /* 0x0000005f76767221 */ /* 0x000fe20000010000 */
[----:B------:R-:W-:Y:S01]  /*15c60*/  FADD.FTZ R105, R124, R105 ;  /* 0x000000697c697221 */ /* 0x000fe20000010000 */
[----:B------:R-:W-:Y:S01]  /*15c70*/  HMMA.16816.F32.BF16 R28, R8, R26, R28 ;  /* 0x0000001a081c723c */ /* 0x000fe2000004181c */
[----:B------:R-:W1:Y:S01]  /*15c80*/  LDSM.16.MT88.4 R24, [R152+0x8000] ;  /* 0x008000009818783b */ /* 0x000e620000004200 */
[----:B------:R-:W-:Y:S01]  /*15c90*/  FADD.FTZ R118, R103, R118 ;  /* 0x0000007667767221 */ /* 0x000fe20000010000 */
[----:B------:R-:W-:Y:S01]  /*15ca0*/  FADD.FTZ R122, R122, R105 ;  /* 0x000000697a7a7221 */ /* 0x000fe20000010000 */
[----:B------:R-:W-:Y:S01]  /*15cb0*/  F2FP.BF16.F32.PACK_AB R8, R78, R79 ;  /* 0x0000004f4e08723e */ /* 0x000fe200000010ff */
[--C-:B---3--:R-:W-:Y:S01]  /*15cc0*/  FFMA.FTZ R83, R75, UR10, -R85.reuse ;  /* 0x0000000a4b537c23 */ /* 0x108fe20008010855 */
[----:B------:R-:W-:Y:S01]  /*15cd0*/  FADD.FTZ R101, R101, R118 ;  /* 0x0000007665657221 */ /* 0x000fe20000010000 */
[----:B------:R-:W-:Y:S01]  /*15ce0*/  FADD.FTZ R109, R109, R122 ;  /* 0x0000007a6d6d7221 */ /* 0x000fe20000010000 */
[----:B----4-:R-:W-:Y:S01]  /*15cf0*/  F2FP.BF16.F32.PACK_AB R9, R58, R59 ;  /* 0x0000003b3a09723e */ /* 0x010fe200000010ff */
[----:B------:R-:W-:Y:S01]  /*15d00*/  FFMA.FTZ R80, R74, UR10, -R85 ;  /* 0x0000000a4a507c23 */ /* 0x000fe20008010855 */
[----:B------:R-:W-:Y:S01]  /*15d10*/  FADD.FTZ R120, R120, R101 ;  /* 0x0000006578787221 */ /* 0x000fe20000010000 */
[----:B------:R-:W-:Y:S01]  /*15d20*/  F2FP.BF16.F32.PACK_AB R10, R60, R55 ;  /* 0x000000373c0a723e */ /* 0x000fe200000010ff */
[----:B------:R-:W-:Y:S01]  /*15d30*/  FADD.FTZ R130, R130, R109 ;  /* 0x0000006d82827221 */ /* 0x000fe20000010000 */
[----:B--2---:R-:W-:Y:S01]  /*15d40*/  F2FP.BF16.F32.PACK_AB R11, R57, R0 ;  /* 0x00000000390b723e */ /* 0x004fe200000010ff */
[----:B------:R-:W-:Y:S01]  /*15d50*/  FADD.FTZ R107, R107, R120 ;  /* 0x000000786b6b7221 */ /* 0x000fe20000010000 */
[----:B------:R-:W-:Y:S01]  /*15d60*/  MUFU.EX2 R75, R77 ;  /* 0x0000004d004b7308 */ /* 0x000fe20000000800 */
[----:B------:R-:W-:-:S02]  /*15d70*/  FADD.FTZ R130, R115, R130 ;  /* 0x0000008273827221 */ /* 0x000fc40000010000 */
[----:B------:R-:W-:Y:S01]  /*15d80*/  FADD.FTZ R107, R128, R107 ;  /* 0x0000006b806b7221 */ /* 0x000fe20000010000 */
[----:B------:R-:W2:Y:S01]  /*15d90*/  MUFU.EX2 R74, R83 ;  /* 0x00000053004a7308 */ /* 0x000ea20000000800 */
[C---:B-----5:R-:W-:Y:S01]  /*15da0*/  HMMA.16816.F32.BF16 R12, R8.reuse, R20, R12 ;  /* 0x00000014080c723c */ /* 0x060fe2000004180c */
[--C-:B------:R-:W-:Y:S01]  /*15db0*/  FFMA.FTZ R20, R56, UR10, -R81.reuse ;  /* 0x0000000a38147c23 */ /* 0x100fe20008010851 */
[----:B------:R-:W-:Y:S01]  /*15dc0*/  FADD.FTZ R113, R113, R130 ;  /* 0x0000008271717221 */ /* 0x000fe20000010000 */
[----:B------:R3:W-:Y:S01]  /*15dd0*/  MUFU.EX2 R56, R76 ;  /* 0x0000004c00387308 */ /* 0x0007e20000000800 */
[----:B------:R-:W-:Y:S02]  /*15de0*/  FFMA.FTZ R21, R53, UR10, -R81 ;  /* 0x0000000a35157c23 */ /* 0x000fe40008010851 */
[----:B------:R-:W-:Y:S01]  /*15df0*/  FADD.FTZ R113, R132, R113 ;  /* 0x0000007184717221 */ /* 0x000fe20000010000 */
[----:B------:R-:W4:Y:S01]  /*15e00*/  MUFU.EX2 R73, R80 ;  /* 0x0000005000497308 */ /* 0x000f220000000800 */
[----:B------:R-:W-:Y:S01]  /*15e10*/  HMMA.16816.F32.BF16 R16, R8, R22, R16 ;  /* 0x000000160810723c */ /* 0x000fe20000041810 */
[----:B------:R-:W-:-:S02]  /*15e20*/  FFMA.FTZ R22, R52, UR10, -R81 ;  /* 0x0000000a34167c23 */ /* 0x000fc40008010851 */
[----:B------:R5:W-:Y:S04]  /*15e30*/  MUFU.EX2 R53, R20 ;  /* 0x0000001400357308 */ /* 0x000be80000000800 */
[----:B------:R-:W4:Y:S01]  /*15e40*/  MUFU.EX2 R52, R21 ;  /* 0x0000001500347308 */ /* 0x000f220000000800 */
[C---:B-1----:R-:W-:Y:S01]  /*15e50*/  HMMA.16816.F32.BF16 R36, R8.reuse, R4, R36 ;  /* 0x000000040824723c */ /* 0x042fe20000041824 */
[----:B---3--:R-:W-:Y:S01]  /*15e60*/  FFMA.FTZ R76, R51, UR10, -R81 ;  /* 0x0000000a334c7c23 */ /* 0x008fe20008010851 */
[----:B--2---:R-:W-:Y:S01]  /*15e70*/  F2FP.BF16.F32.PACK_AB R4, R74, R75 ;  /* 0x0000004b4a04723e */ /* 0x004fe200000010ff */
[----:B------:R-:W-:Y:S04]  /*15e80*/  MUFU.EX2 R51, R22 ;  /* 0x0000001600337308 */ /* 0x000fe80000000800 */
[----:B------:R-:W1:Y:S01]  /*15e90*/  MUFU.EX2 R76, R76 ;  /* 0x0000004c004c7308 */ /* 0x000e620000000800 */
[----:B------:R-:W-:Y:S01]  /*15ea0*/  HMMA.16816.F32.BF16 R28, R8, R6, R28 ;  /* 0x00000006081c723c */ /* 0x000fe2000004181c */
[----:B------:R-:W-:Y:S01]  /*15eb0*/  FADD.FTZ R8, R126, R107 ;  /* 0x0000006b7e087221 */ /* 0x000fe20000010000 */
[----:B-----5:R-:W-:Y:S01]  /*15ec0*/  FADD.FTZ R20, R138, R113 ;  /* 0x000000718a147221 */ /* 0x020fe20000010000 */
[----:B----4-:R-:W-:-:S02]  /*15ed0*/  F2FP.BF16.F32.PACK_AB R6, R56, R73 ;  /* 0x000000493806723e */ /* 0x010fc400000010ff */
[----:B------:R-:W-:Y:S01]  /*15ee0*/  FADD.FTZ R8, R111, R8 ;  /* 0x000000086f087221 */ /* 0x000fe20000010000 */
[----:B------:R-:W-:Y:S01]  /*15ef0*/  FADD.FTZ R20, R123, R20 ;  /* 0x000000147b147221 */ /* 0x000fe20000010000 */
[----:B------:R-:W-:Y:S02]  /*15f00*/  F2FP.BF16.F32.PACK_AB R5, R52, R53 ;  /* 0x000000353405723e */ /* 0x000fe400000010ff */
[----:B------:R-:W-:Y:S01]  /*15f10*/  FADD.FTZ R117, R117, R8 ;  /* 0x0000000875757221 */ /* 0x000fe20000010000 */
[----:B------:R-:W-:Y:S01]  /*15f20*/  FADD.FTZ R121, R121, R20 ;  /* 0x0000001479797221 */ /* 0x000fe20000010000 */
[----:B------:R-:W2:Y:S02]  /*15f30*/  LDSM.16.MT88.4 R8, [R2+0x3000] ;  /* 0x003000000208783b */ /* 0x000ea40000004200 */
[----:B------:R-:W-:Y:S01]  /*15f40*/  FADD.FTZ R117, R136, R117 ;  /* 0x0000007588757221 */ /* 0x000fe20000010000 */
[----:B-1----:R-:W-:Y:S01]  /*15f50*/  F2FP.BF16.F32.PACK_AB R7, R76, R51 ;  /* 0x000000334c07723e */ /* 0x002fe200000010ff */
[----:B------:R-:W-:Y:S01]  /*15f60*/  FADD.FTZ R140, R140, R121 ;  /* 0x000000798c8c7221 */ /* 0x000fe20000010000 */
[----:B------:R-:W1:Y:S01]  /*15f70*/  LDSM.16.MT88.4 R20, [R152+0x8400] ;  /* 0x008400009814783b */ /* 0x000e620000004200 */
[----:B------:R-:W-:-:S02]  /*15f80*/  FADD.FTZ R134, R134, R117 ;  /* 0x0000007586867221 */ /* 0x000fc40000010000 */
[----:B------:R-:W-:Y:S02]  /*15f90*/  FADD.FTZ R129, R129, R140 ;  /* 0x0000008c81817221 */ /* 0x000fe40000010000 */
[----:B------:R-:W-:Y:S01]  /*15fa0*/  FADD.FTZ R119, R119, R134 ;  /* 0x0000008677777221 */ /* 0x000fe20000010000 */
[C---:B------:R-:W-:Y:S01]  /*15fb0*/  HMMA.16816.F32.BF16 R12, R4.reuse, R24, R12 ;  /* 0x00000018040c723c */ /* 0x040fe2000004180c */
[----:B------:R-:W-:Y:S01]  /*15fc0*/  FFMA.FTZ R25, R70, UR10, -R85 ;  /* 0x0000000a46197c23 */ /* 0x000fe20008010855 */
[----:B------:R-:W-:Y:S01]  /*15fd0*/  FADD.FTZ R146, R146, R129 ;  /* 0x0000008192927221 */ /* 0x000fe20000010000 */
[----:B------:R-:W-:Y:S01]  /*15fe0*/  FADD.FTZ R142, R142, R119 ;  /* 0x000000778e8e7221 */ /* 0x000fe20000010000 */
[----:B------:R-:W-:Y:S01]  /*15ff0*/  FFMA.FTZ R24, R69, UR10, -R85 ;  /* 0x0000000a45187c23 */ /* 0x000fe20008010855 */
        /* <DEDUP_REMOVED lines=15> */
[----:B------:R-:W-:Y:S01]  /*160f0*/  FFMA.FTZ R72, R44, UR10, -R81 ;  /* 0x0000000a2c487c23 */ /* 0x000fe20008010851 */
[----:B------:R-:W-:Y:S01]  /*16100*/  MUFU.EX2 R27, R27 ;  /* 0x0000001b001b7308 */ /* 0x000fe20000000800 */
[----:B------:R-:W-:Y:S01]  /*16110*/  FADD.FTZ R139, R139, R222 ;  /* 0x000000de8b8b7221 */ /* 0x000fe20000010000 */
[----:B------:R-:W-:-:S02]  /*16120*/  FADD.FTZ R230, R230, R131 ;  /* 0x00000083e6e67221 */ /* 0x000fc40000010000 */
[----:B------:R-:W3:Y:S01]  /*16130*/  MUFU.EX2 R26, R26 ;  /* 0x0000001a001a7308 */ /* 0x000ee20000000800 */
[----:B------:R-:W-:Y:S01]  /*16140*/  FADD.FTZ R220, R220, R139 ;  /* 0x0000008bdcdc7221 */ /* 0x000fe20000010000 */
[----:B------:R-:W-:Y:S01]  /*16150*/  FADD.FTZ R135, R135, R230 ;  /* 0x000000e687877221 */ /* 0x000fe20000010000 */
[C---:B--2---:R-:W-:Y:S02]  /*16160*/  HMMA.16816.F32.BF16 R36, R4.reuse, R8, R36 ;  /* 0x000000080424723c */ /* 0x044fe40000041824 */
[----:B------:R-:W-:Y:S01]  /*16170*/  FADD.FTZ R145, R145, R220 ;  /* 0x000000dc91917221 */ /* 0x000fe20000010000 */
[----:B------:R-:W-:Y:S01]  /*16180*/  FADD.FTZ R226, R226, R135 ;  /* 0x00000087e2e27221 */ /* 0x000fe20000010000 */
[----:B------:R-:W-:Y:S01]  /*16190*/  MUFU.EX2 R25, R25 ;  /* 0x0000001900197308 */ /* 0x000fe20000000800 */
[----:B------:R-:W-:Y:S01]  /*161a0*/  LDSM.16.MT88.4 R132, [R2+0x3c00] ;  /* 0x003c00000284783b */ /* 0x000fe20000004200 */
[----:B------:R-:W-:Y:S01]  /*161b0*/  FADD.FTZ R190, R190, R145 ;  /* 0x00000091bebe7221 */ /* 0x000fe20000010000 */
[----:B------:R-:W-:Y:S01]  /*161c0*/  FADD.FTZ R141, R141, R226 ;  /* 0x000000e28d8d7221 */ /* 0x000fe20000010000 */
[----:B------:R-:W2:Y:S01]  /*161d0*/  MUFU.EX2 R24, R24 ;  /* 0x0000001800187308 */ /* 0x000ea20000000800 */
[----:B------:R-:W-:Y:S01]  /*161e0*/  HMMA.16816.F32.BF16 R28, R4, R10, R28 ;  /* 0x0000000a041c723c */ /* 0x000fe2000004181c */
[----:B------:R-:W-:Y:S01]  /*161f0*/  FADD.FTZ R147, R147, R190 ;  /* 0x000000be93937221 */ /* 0x000fe20000010000 */
[----:B------:R-:W-:Y:S01]  /*16200*/  FADD.FTZ R212, R212, R141 ;  /* 0x0000008dd4d47221 */ /* 0x000fe20000010000 */
[----:B------:R-:W4:Y:S01]  /*16210*/  LDSM.16.MT88.4 R8, [R2+0x3400] ;  /* 0x003400000208783b */ /* 0x000f220000004200 */
[----:B------:R-:W5:Y:S01]  /*16220*/  MUFU.EX2 R48, R69 ;  /* 0x0000004500307308 */ /* 0x000f620000000800 */
[----:B------:R-:W-:Y:S01]  /*16230*/  FADD.FTZ R188, R188, R147 ;  /* 0x00000093bcbc7221 */ /* 0x000fe20000010000 */
[----:B------:R-:W-:Y:S01]  /*16240*/  FADD.FTZ R143, R143, R212 ;  /* 0x000000d48f8f7221 */ /* 0x000fe20000010000 */
[----:B---3--:R-:W-:Y:S01]  /*16250*/  F2FP.BF16.F32.PACK_AB R4, R26, R27 ;  /* 0x0000001b1a04723e */ /* 0x008fe200000010ff */
[----:B------:R3:W-:Y:S01]  /*16260*/  MUFU.EX2 R47, R70 ;  /* 0x00000046002f7308 */ /* 0x0007e20000000800 */
[----:B------:R-:W-:Y:S01]  /*16270*/  FADD.FTZ R159, R159, R188 ;  /* 0x000000bc9f9f7221 */ /* 0x000fe20000010000 */
[----:B------:R-:W-:Y:S01]  /*16280*/  FADD.FTZ R194, R194, R143 ;  /* 0x0000008fc2c27221 */ /* 0x000fe20000010000 */
[----:B------:R-:W-:Y:S01]  /*16290*/  IADD3 R212, PT, PT, R54, -0x3, RZ ;  /* 0xfffffffd36d47810 */ /* 0x000fe20007ffe0ff */
[----:B------:R-:W1:Y:S01]  /*162a0*/  MUFU.EX2 R50, R71 ;  /* 0x0000004700327308 */ /* 0x000e620000000800 */
[----:B------:R-:W-:Y:S01]  /*162b0*/  FADD.FTZ R170, R170, R159 ;  /* 0x0000009faaaa7221 */ /* 0x000fe20000010000 */
[----:B------:R-:W-:Y:S01]  /*162c0*/  FADD.FTZ R151, R151, R194 ;  /* 0x000000c297977221 */ /* 0x000fe20000010000 */
[----:B--2---:R-:W-:Y:S01]  /*162d0*/  F2FP.BF16.F32.PACK_AB R6, R24, R25 ;  /* 0x000000191806723e */ /* 0x004fe200000010ff */
[----:B------:R-:W-:Y:S01]  /*162e0*/  LDSM.16.MT88.4 R140, [R152+0x8c00] ;  /* 0x008c0000988c783b */ /* 0x000fe20000004200 */
[----:B------:R-:W-:Y:S01]  /*162f0*/  FADD.FTZ R161, R161, R170 ;  /* 0x000000aaa1a17221 */ /* 0x000fe20000010000 */
[----:B------:R-:W-:Y:S01]  /*16300*/  FADD.FTZ R182, R182, R151 ;  /* 0x00000097b6b67221 */ /* 0x000fe20000010000 */
[----:B-----5:R-:W-:Y:S01]  /*16310*/  F2FP.BF16.F32.PACK_AB R5, R48, R49 ;  /* 0x000000313005723e */ /* 0x020fe200000010ff */
[----:B------:R-:W-:Y:S01]  /*16320*/  FFMA.FTZ R69, R67, UR10, -R85 ;  /* 0x0000000a43457c23 */ /* 0x000fe20008010855 */
[----:B------:R-:W-:Y:S01]  /*16330*/  FADD.FTZ R161, R168, R161 ;  /* 0x000000a1a8a17221 */ /* 0x000fe20000010000 */
[----:B------:R-:W-:Y:S01]  /*16340*/  FADD.FTZ R153, R153, R182 ;  /* 0x000000b699997221 */ /* 0x000fe20000010000 */
[----:B---3--:R-:W-:Y:S01]  /*16350*/  FFMA.FTZ R70, R66, UR10, -R85 ;  /* 0x0000000a42467c23 */ /* 0x008fe20008010855 */
[----:B------:R2:W-:Y:S01]  /*16360*/  MUFU.EX2 R67, R68 ;  /* 0x0000004400437308 */ /* 0x0005e20000000800 */
[----:B------:R-:W-:Y:S01]  /*16370*/  FADD.FTZ R160, R160, R161 ;  /* 0x000000a1a0a07221 */ /* 0x000fe20000010000 */
[----:B------:R-:W-:Y:S01]  /*16380*/  FADD.FTZ R178, R178, R153 ;  /* 0x00000099b2b27221 */ /* 0x000fe20000010000 */
[----:B-1----:R-:W-:Y:S01]  /*16390*/  F2FP.BF16.F32.PACK_AB R7, R50, R47 ;  /* 0x0000002f3207723e */ /* 0x002fe200000010ff */
[----:B------:R-:W-:Y:S01]  /*163a0*/  FFMA.FTZ R71, R65, UR10, -R85 ;  /* 0x0000000a41477c23 */ /* 0x000fe20008010855 */
[----:B------:R-:W-:Y:S01]  /*163b0*/  FADD.FTZ R165, R165, R160 ;  /* 0x000000a0a5a57221 */ /* 0x000fe20000010000 */
[----:B------:R-:W-:Y:S01]  /*163c0*/  FADD.FTZ R157, R157, R178 ;  /* 0x000000b29d9d7221 */ /* 0x000fe20000010000 */
[----:B------:R1:W3:Y:S02]  /*163d0*/  MUFU.EX2 R66, R69 ;  /* 0x0000004500427308 */ /* 0x0002e40000000800 */
[----:B------:R-:W-:Y:S01]  /*163e0*/  FADD.FTZ R156, R156, R165 ;  /* 0x000000a59c9c7221 */ /* 0x000fe20000010000 */
[----:B------:R-:W-:Y:S01]  /*163f0*/  FADD.FTZ R166, R166, R157 ;  /* 0x0000009da6a67221 */ /* 0x000fe20000010000 */
[----:B------:R-:W-:Y:S01]  /*16400*/  HMMA.16816.F32.BF16 R12, R4, R20, R12 ;  /* 0x00000014040c723c */ /* 0x000fe2000004180c */
[----:B------:R5:W-:Y:S01]  /*16410*/  MUFU.EX2 R65, R70 ;  /* 0x0000004600417308 */ /* 0x000be20000000800 */
[----:B------:R-:W-:Y:S01]  /*16420*/  FADD.FTZ R167, R167, R156 ;  /* 0x0000009ca7a77221 */ /* 0x000fe20000010000 */
[----:B------:R-:W-:Y:S01]  /*16430*/  FADD.FTZ R163, R163, R166 ;  /* 0x000000a6a3a37221 */ /* 0x000fe20000010000 */
[----:B--2---:R-:W-:-:S02]  /*16440*/  FFMA.FTZ R68, R46, UR10, -R81 ;  /* 0x0000000a2e447c23 */ /* 0x004fc40008010851 */
[----:B------:R-:W-:Y:S01]  /*16450*/  FADD.FTZ R34, R34, R167 ;  /* 0x000000a722227221 */ /* 0x000fe20000010000 */
[----:B------:R-:W-:Y:S01]  /*16460*/  FADD.FTZ R163, R162, R163 ;  /* 0x000000a3a2a37221 */ /* 0x000fe20000010000 */
[C---:B------:R-:W-:Y:S01]  /*16470*/  HMMA.16816.F32.BF16 R16, R4.reuse, R22, R16 ;  /* 0x000000160410723c */ /* 0x040fe20000041810 */
[----:B------:R-:W2:Y:S01]  /*16480*/  LDSM.16.MT88.4 R20, [R152+0x8800] ;  /* 0x008800009814783b */ /* 0x000ea20000004200 */
[----:B------:R-:W-:Y:S01]  /*16490*/  FADD.FTZ R35, R35, R34 ;  /* 0x0000002223237221 */ /* 0x000fe20000010000 */
[----:B------:R-:W-:Y:S01]  /*164a0*/  FADD.FTZ R114, R114, R163 ;  /* 0x000000a372727221 */ /* 0x000fe20000010000 */
[----:B-1----:R-:W-:Y:S01]  /*164b0*/  FFMA.FTZ R69, R45, UR10, -R81 ;  /* 0x0000000a2d457c23 */ /* 0x002fe20008010851 */
[----:B------:R-:W1:Y:S01]  /*164c0*/  MUFU.EX2 R46, R71 ;  /* 0x00000047002e7308 */ /* 0x000e620000000800 */
[----:B------:R-:W-:Y:S01]  /*164d0*/  FADD.FTZ R98, R98, R35 ;  /* 0x0000002362627221 */ /* 0x000fe20000010000 */
[----:B------:R-:W-:Y:S01]  /*164e0*/  FADD.FTZ R33, R33, R114 ;  /* 0x0000007221217221 */ /* 0x000fe20000010000 */
[C---:B----4-:R-:W-:Y:S01]  /*164f0*/  HMMA.16816.F32.BF16 R36, R4.reuse, R8, R36 ;  /* 0x000000080424723c */ /* 0x050fe20000041824 */
[----:B-----5:R-:W-:Y:S01]  /*16500*/  FFMA.FTZ R70, R43, UR10, -R81 ;  /* 0x0000000a2b467c23 */ /* 0x020fe20008010851 */
[----:B------:R-:W-:Y:S01]  /*16510*/  FADD.FTZ R98, R171, R98 ;  /* 0x00000062ab627221 */ /* 0x000fe20000010000 */
[----:B------:R-:W-:Y:S01]  /*16520*/  FADD.FTZ R32, R32, R33 ;  /* 0x0000002120207221 */ /* 0x000fe20000010000 */
[----:B------:R-:W-:Y:S01]  /*16530*/  MUFU.EX2 R45, R68 ;  /* 0x00000044002d7308 */ /* 0x000fe20000000800 */
[----:B---3--:R-:W-:Y:S01]  /*16540*/  F2FP.BF16.F32.PACK_AB R8, R66, R67 ;  /* 0x000000434208723e */ /* 0x008fe200000010ff */
[----:B------:R-:W-:Y:S01]  /*16550*/  FADD.FTZ R59, R59, R98 ;  /* 0x000000623b3b7221 */ /* 0x000fe20000010000 */
[----:B------:R-:W-:Y:S01]  /*16560*/  FADD.FTZ R32, R169, R32 ;  /* 0x00000020a9207221 */ /* 0x000fe20000010000 */
[----:B------:R-:W-:Y:S01]  /*16570*/  HMMA.16816.F32.BF16 R28, R4, R10, R28 ;  /* 0x0000000a041c723c */ /* 0x000fe2000004181c */
[----:B------:R3:W4:Y:S01]  /*16580*/  LDSM.16.MT88.4 R4, [R2+0x3800] ;  /* 0x003800000204783b */ /* 0x0007220000004200 */
[----:B------:R-:W-:Y:S01]  /*16590*/  FADD.FTZ R59, R58, R59 ;  /* 0x0000003b3a3b7221 */ /* 0x000fe20000010000 */
[----:B------:R-:W-:Y:S01]  /*165a0*/  FADD.FTZ R79, R79, R32 ;  /* 0x000000204f4f7221 */ /* 0x000fe20000010000 */
[----:B------:R-:W5:Y:S01]  /*165b0*/  MUFU.EX2 R44, R69 ;  /* 0x00000045002c7308 */ /* 0x000f620000000800 */
[----:B-1----:R-:W-:Y:S01]  /*165c0*/  F2FP.BF16.F32.PACK_AB R10, R46, R65 ;  /* 0x000000412e0a723e */ /* 0x002fe200000010ff */
[----:B------:R-:W-:Y:S01]  /*165d0*/  FADD.FTZ R0, R0, R59 ;  /* 0x0000003b00007221 */ /* 0x000fe20000010000 */
[----:B------:R-:W-:Y:S01]  /*165e0*/  FADD.FTZ R78, R78, R79 ;  /* 0x0000004f4e4e7221 */ /* 0x000fe20000010000 */
[----:B------:R-:W-:Y:S02]  /*165f0*/  MUFU.EX2 R43, R72 ;  /* 0x00000048002b7308 */ /* 0x000fe40000000800 */
[----:B------:R-:W-:Y:S01]  /*16600*/  FADD.FTZ R0, R57, R0 ;  /* 0x0000000039007221 */ /* 0x000fe20000010000 */
[----:B------:R-:W-:Y:S01]  /*16610*/  FADD.FTZ R55, R55, R78 ;  /* 0x0000004e37377221 */ /* 0x000fe20000010000 */
[----:B------:R-:W1:Y:S02]  /*16620*/  MUFU.EX2 R68, R70 ;  /* 0x0000004600447308 */ /* 0x000e640000000800 */
[----:B------:R-:W-:Y:S01]  /*16630*/  FADD.FTZ R53, R53, R0 ;  /* 0x0000000035357221 */ /* 0x000fe20000010000 */
[----:B------:R-:W-:Y:S01]  /*16640*/  FADD.FTZ R60, R60, R55 ;  /* 0x000000373c3c7221 */ /* 0x000fe20000010000 */
[----:B------:R-:W-:Y:S02]  /*16650*/  MUFU.EX2 R0, R41 ;  /* 0x0000002900007308 */ /* 0x000fe40000000800 */
[----:B------:R-:W-:Y:S01]  /*16660*/  FADD.FTZ R52, R52, R53 ;  /* 0x0000003534347221 */ /* 0x000fe20000010000 */
[----:B------:R-:W-:Y:S01]  /*16670*/  FADD.FTZ R75, R75, R60 ;  /* 0x0000003c4b4b7221 */ /* 0x000fe20000010000 */
[----:B-----5:R-:W-:-:S02]  /*16680*/  F2FP.BF16.F32.PACK_AB R9, R44, R45 ;  /* 0x0000002d2c09723e */ /* 0x020fc400000010ff */
[----:B------:R-:W-:Y:S01]  /*16690*/  FADD.FTZ R51, R51, R52 ;  /* 0x0000003433337221 */ /* 0x000fe20000010000 */
[----:B------:R-:W-:Y:S01]  /*166a0*/  FADD.FTZ R74, R74, R75 ;  /* 0x0000004b4a4a7221 */ /* 0x000fe20000010000 */
[----:B---3--:R-:W-:Y:S02]  /*166b0*/  MOV R2, R87 ;  /* 0x0000005700027202 */ /* 0x008fe40000000f00 */
[----:B-1----:R-:W-:Y:S01]  /*166c0*/  F2FP.BF16.F32.PACK_AB R11, R68, R43 ;  /* 0x0000002b440b723e */ /* 0x002fe200000010ff */
[----:B------:R-:W-:Y:S01]  /*166d0*/  FADD.FTZ R73, R73, R74 ;  /* 0x0000004a49497221 */ /* 0x000fe20000010000 */
[----:B------:R-:W-:-:S03]  /*166e0*/  FADD.FTZ R76, R76, R51 ;  /* 0x000000334c4c7221 */ /* 0x000fc60000010000 */
[----:B------:R-:W-:Y:S01]  /*166f0*/  FADD.FTZ R56, R56, R73 ;  /* 0x0000004938387221 */ /* 0x000fe20000010000 */
[----:B------:R-:W-:Y:S01]  /*16700*/  FADD.FTZ R49, R49, R76 ;  /* 0x0000004c31317221 */ /* 0x000fe20000010000 */
[----:B--2---:R-:W-:Y:S01]  /*16710*/  HMMA.16816.F32.BF16 R12, R8, R20, R12 ;  /* 0x00000014080c723c */ /* 0x004fe2000004180c */
[--C-:B------:R-:W-:Y:S01]  /*16720*/  FFMA.FTZ R21, R64, UR10, -R85.reuse ;  /* 0x0000000a40157c23 */ /* 0x100fe20008010855 */
[----:B------:R-:W-:Y:S01]  /*16730*/  FFMA.FTZ R20, R63, UR10, -R85 ;  /* 0x0000000a3f147c23 */ /* 0x000fe20008010855 */
[----:B------:R-:W-:Y:S01]  /*16740*/  FADD.FTZ R27, R27, R56 ;  /* 0x000000381b1b7221 */ /* 0x000fe20000010000 */
[----:B------:R-:W-:-:S03]  /*16750*/  FADD.FTZ R48, R48, R49 ;  /* 0x0000003130307221 */ /* 0x000fc60000010000 */
[----:B------:R-:W-:Y:S01]  /*16760*/  MUFU.EX2 R21, R21 ;  /* 0x0000001500157308 */ /* 0x000fe20000000800 */
[C---:B------:R-:W-:Y:S01]  /*16770*/  HMMA.16816.F32.BF16 R16, R8.reuse, R22, R16 ;  /* 0x000000160810723c */ /* 0x040fe20000041810 */
[----:B------:R-:W-:Y:S01]  /*16780*/  FFMA.FTZ R23, R42, UR10, -R81 ;  /* 0x0000000a2a177c23 */ /* 0x000fe20008010851 */
[----:B------:R-:W-:Y:S01]  /*16790*/  FADD.FTZ R26, R26, R27 ;  /* 0x0000001b1a1a7221 */ /* 0x000fe20000010000 */
[----:B------:R-:W1:Y:S01]  /*167a0*/  MUFU.EX2 R20, R20 ;  /* 0x0000001400147308 */ /* 0x000e620000000800 */
[----:B------:R-:W-:Y:S02]  /*167b0*/  FADD.FTZ R47, R47, R48 ;  /* 0x000000302f2f7221 */ /* 0x000fe40000010000 */
[----:B------:R-:W-:Y:S01]  /*167c0*/  FADD.FTZ R25, R25, R26 ;  /* 0x0000001a19197221 */ /* 0x000fe20000010000 */
[----:B------:R-:W2:Y:S01]  /*167d0*/  MUFU.EX2 R22, R62 ;  /* 0x0000003e00167308 */ /* 0x000ea20000000800 */
[----:B----4-:R-:W-:Y:S01]  /*167e0*/  HMMA.16816.F32.BF16 R36, R8, R4, R36 ;  /* 0x000000040824723c */ /* 0x010fe20000041824 */
[----:B------:R-:W-:Y:S01]  /*167f0*/  FADD.FTZ R50, R50, R47 ;  /* 0x0000002f32327221 */ /* 0x000fe20000010000 */
[----:B------:R-:W-:Y:S01]  /*16800*/  FADD.FTZ R24, R24, R25 ;  /* 0x0000001918187221 */ /* 0x000fe20000010000 */
[----:B------:R-:W3:Y:S02]  /*16810*/  MUFU.EX2 R23, R23 ;  /* 0x0000001700177308 */ /* 0x000ee40000000800 */
[----:B------:R-:W-:Y:S01]  /*16820*/  FADD.FTZ R45, R45, R50 ;  /* 0x000000322d2d7221 */ /* 0x000fe20000010000 */
[----:B------:R-:W-:-:S02]  /*16830*/  FADD.FTZ R67, R67, R24 ;  /* 0x0000001843437221 */ /* 0x000fc40000010000 */
[----:B------:R-:W-:Y:S01]  /*16840*/  HMMA.16816.F32.BF16 R28, R8, R6, R28 ;  /* 0x00000006081c723c */ /* 0x000fe2000004181c */
[----:B-1----:R-:W-:Y:S01]  /*16850*/  F2FP.BF16.F32.PACK_AB R4, R20, R21 ;  /* 0x000000151404723e */ /* 0x002fe200000010ff */
[----:B------:R-:W-:Y:S01]  /*16860*/  FADD.FTZ R66, R66, R67 ;  /* 0x0000004342427221 */ /* 0x000fe20000010000 */
[----:B------:R-:W-:Y:S01]  /*16870*/  F2FP.BF16.F32.PACK_AB R7, R214, R3 ;  /* 0x00000003d607723e */ /* 0x000fe200000010ff */
[----:B------:R-:W-:Y:S01]  /*16880*/  FADD.FTZ R44, R44, R45 ;  /* 0x0000002d2c2c7221 */ /* 0x000fe20000010000 */
[----:B--2---:R-:W-:Y:S01]  /*16890*/  F2FP.BF16.F32.PACK_AB R6, R215, R22 ;  /* 0x00000016d706723e */ /* 0x004fe200000010ff */
[----:B------:R-:W-:Y:S02]  /*168a0*/  FADD.FTZ R65, R65, R66 ;  /* 0x0000004241417221 */ /* 0x000fe40000010000 */
[----:B------:R-:W-:Y:S01]  /*168b0*/  FADD.FTZ R43, R43, R44 ;  /* 0x0000002c2b2b7221 */ /* 0x000fe20000010000 */
[----:B---3--:R-:W-:Y:S01]  /*168c0*/  F2FP.BF16.F32.PACK_AB R5, R0, R23 ;  /* 0x000000170005723e */ /* 0x008fe200000010ff */
[----:B------:R-:W-:-:S02]  /*168d0*/  FADD.FTZ R46, R46, R65 ;  /* 0x000000412e2e7221 */ /* 0x000fc40000010000 */
[----:B------:R-:W-:Y:S02]  /*168e0*/  FADD.FTZ R68, R68, R43 ;  /* 0x0000002b44447221 */ /* 0x000fe40000010000 */
[----:B------:R-:W-:Y:S02]  /*168f0*/  FADD.FTZ R21, R21, R46 ;  /* 0x0000002e15157221 */ /* 0x000fe40000010000 */
[----:B------:R-:W-:Y:S01]  /*16900*/  HMMA.16816.F32.BF16 R144, R4, R140, R12 ;  /* 0x0000008c0490723c */ /* 0x000fe2000004180c */
[----:B------:R-:W-:Y:S01]  /*16910*/  FADD.FTZ R23, R23, R68 ;  /* 0x0000004417177221 */ /* 0x000fe20000010000 */
[----:B------:R-:W-:-:S03]  /*16920*/  FADD.FTZ R21, R20, R21 ;  /* 0x0000001514157221 */ /* 0x000fc60000010000 */
[----:B------:R-:W-:Y:S01]  /*16930*/  FADD.FTZ R0, R0, R23 ;  /* 0x0000001700007221 */ /* 0x000fe20000010000 */
[----:B------:R-:W-:Y:S02]  /*16940*/  FADD.FTZ R22, R22, R21 ;  /* 0x0000001516167221 */ /* 0x000fe40000010000 */
[----:B------:R-:W-:Y:S01]  /*16950*/  HMMA.16816.F32.BF16 R136, R4, R132, R36 ;  /* 0x000000840488723c */ /* 0x000fe20000041824 */
[----:B------:R-:W-:Y:S01]  /*16960*/  FADD.FTZ R3, R3, R0 ;  /* 0x0000000003037221 */ /* 0x000fe20000010000 */
[----:B------:R-:W-:Y:S01]  /*16970*/  FADD.FTZ R215, R215, R22 ;  /* 0x00000016d7d77221 */ /* 0x000fe20000010000 */
[----:B------:R-:W-:Y:S02]  /*16980*/  MOV R0, R86 ;  /* 0x0000005600007202 */ /* 0x000fe40000000f00 */
[----:B------:R-:W-:-:S03]  /*16990*/  FADD.FTZ R214, R214, R3 ;  /* 0x00000003d6d67221 */ /* 0x000fc60000010000 */
[C---:B------:R-:W-:Y:S08]  /*169a0*/  HMMA.16816.F32.BF16 R140, R4.reuse, R142, R16 ;  /* 0x0000008e048c723c */ /* 0x040ff00000041810 */
[----:B------:R-:W-:-:S15]  /*169b0*/  HMMA.16816.F32.BF16 R132, R4, R134, R28 ;  /* 0x000000860484723c */ /* 0x000fde000004181c */
[----:B------:R-:W-:-:S05]  /*169c0*/  NOP ;  /* 0x0000000000007918 */ /* 0x000fca0000000000 */
.L_x_904:
        /* <DEDUP_REMOVED lines=16> */
.L_x_914:
        /* <DEDUP_REMOVED lines=14> */
[----:B------:R-:W5:Y:S01]  /*16bb0*/  LDC R6, c[0x0][0x4f0] ;  /* 0x00013c00ff067b82 */ /* 0x000f620000000800 */
[----:B------:R-:W-:Y:S02]  /*16bc0*/  IABS R10, R213 ;  /* 0x000000d5000a7213 */ /* 0x000fe40000000000 */
[-C--:B-----5:R-:W-:Y:S04]  /*16bd0*/  IABS R2, R6.reuse ;  /* 0x0000000600027213 */ /* 0x0a0fe80000000000 */
[----:B------:R-:W5:Y:S10]  /*16be0*/  I2F.RP R9, R2 ;  /* 0x0000000200097306 */ /* 0x000f740000209400 */
[----:B-----5:R-:W5:Y:S02]  /*16bf0*/  MUFU.RCP R3, R9 ;  /* 0x0000000900037308 */ /* 0x020f640000001000 */
[----:B-----5:R-:W-:Y:S02]  /*16c00*/  VIADD R12, R3, 0xffffffe ;  /* 0x0ffffffe030c7836 */ /* 0x020fe40000000000 */
[----:B------:R-:W-:Y:S06]  /*16c10*/  VIADD R3, R213, 0xffffff00 ;  /* 0xffffff00d5037836 */ /* 0x000fec0000000000 */
[----:B------:R-:W5:Y:S01]  /*16c20*/  F2I.FTZ.U32.TRUNC.NTZ R13, R12 ;  /* 0x0000000c000d7305 */ /* 0x000f62000021f000 */
[----:B------:R-:W-:Y:S02]  /*16c30*/  IABS R8, R3 ;  /* 0x0000000300087213 */ /* 0x000fe40000000000 */
[----:B------:R-:W-:Y:S04]  /*16c40*/  LOP3.LUT R3, R3, R6, RZ, 0x3c, !PT ;  /* 0x0000000603037212 */ /* 0x000fe800078e3cff */
[----:B------:R-:W-:Y:S01]  /*16c50*/  ISETP.GE.AND P6, PT, R3, RZ, PT ;  /* 0x000000ff0300720c */ /* 0x000fe20003fc6270 */
        /* <DEDUP_REMOVED lines=8> */
[C---:B------:R-:W-:Y:S01]  /*16ce0*/  IMAD R8, R2.reuse, R7, R8 ;  /* 0x0000000702087224 */ /* 0x040fe200078e0208 */
[----:B------:R-:W-:Y:S01]  /*16cf0*/  LOP3.LUT R7, RZ, R6, RZ, 0x33, !PT ;  /* 0x00000006ff077212 */ /* 0x000fe200078e33ff */
        /* <DEDUP_REMOVED lines=9> */
[----:B------:R-:W-:Y:S02]  /*16d90*/  LOP3.LUT R2, R213, R6, RZ, 0x3c, !PT ;  /* 0x00000006d5027212 */ /* 0x000fe400078e3cff */
[----:B------:R-:W-:Y:S02]  /*16da0*/  ISETP.NE.AND P2, PT, R6, RZ, PT ;  /* 0x000000ff0600720c */ /* 0x000fe40003f45270 */
[----:B------:R-:W-:Y:S02]  /*16db0*/  ISETP.GE.AND P0, PT, R2, RZ, PT ;  /* 0x000000ff0200720c */ /* 0x000fe40003f06270 */
[----:B------:R-:W5:Y:S03]  /*16dc0*/  LDC.64 R2, c[0x0][0x3c0] ;  /* 0x0000f000ff027b82 */ /* 0x000f660000000a00 */
        /* <DEDUP_REMOVED lines=11> */
[----:B------:R-:W2:Y:S02]  /*16e80*/  LDG.E R9, desc[UR6][R16.64] ;  /* 0x0000000610097981 */ /* 0x000ea4000c1e1900 */
[----:B------:R-:W-:Y:S02]  /*16e90*/  IMAD R7, R7, R6, -0x100 ;  /* 0xffffff0007077424 */ /* 0x000fe400078e0206 */
[----:B------:R-:W2:Y:S03]  /*16ea0*/  LDG.E R8, desc[UR6][R14.64] ;  /* 0x000000060e087981 */ /* 0x000ea6000c1e1900 */
[----:B------:R-:W-:Y:S05]  /*16eb0*/  SHF.R.S32.HI R11, RZ, 0x1f, R7 ;  /* 0x0000001fff0b7819 */ /* 0x000fea0000011407 */
[-C--:B-----5:R-:W-:Y:S02]  /*16ec0*/  IMAD R6, R11, R2.reuse, RZ ;  /* 0x000000020b067224 */ /* 0x0a0fe400078e02ff */
[C---:B------:R-:W-:Y:S04]  /*16ed0*/  IMAD.WIDE.U32 R10, R7.reuse, R2, RZ ;  /* 0x00000002070a7225 */ /* 0x040fe800078e00ff */
[----:B------:R-:W-:Y:S05]  /*16ee0*/  IMAD R6, R7, R3, R6 ;  /* 0x0000000307067224 */ /* 0x000fea00078e0206 */
[----:B------:R-:W-:Y:S01]  /*16ef0*/  IADD3 R11, PT, PT, R11, R6, RZ ;  /* 0x000000060b0b7210 */ /* 0x000fe20007ffe0ff */
[----:B--2---:R-:W-:Y:S04]  /*16f00*/  IMAD.IADD R8, R9, 0x1, -R8 ;  /* 0x0000000109087824 */ /* 0x004fe800078e0a08 */
[----:B------:R-:W-:Y:S01]  /*16f10*/  IMAD.WIDE.U32 R10, R8, UR10, R10 ;  /* 0x0000000a080a7c25 */ /* 0x000fe2000f8e000a */
[----:B------:R-:W-:Y:S02]  /*16f20*/  SHF.R.S32.HI R3, RZ, 0x1f, R8 ;  /* 0x0000001fff037819 */ /* 0x000fe40000011408 */
[----:B------:R-:W-:Y:S03]  /*16f30*/  LEA R202, P0, R10, R4, 0x1 ;  /* 0x000000040aca7211 */ /* 0x000fe600078008ff */
[----:B------:R-:W-:Y:S04]  /*16f40*/  IMAD R3, R3, UR10, RZ ;  /* 0x0000000a03037c24 */ /* 0x000fe8000f8e02ff */
[----:B------:R-:W-:Y:S04]  /*16f50*/  IMAD R3, R8, UR11, R3 ;  /* 0x0000000b08037c24 */ /* 0x000fe8000f8e0203 */
[----:B------:R-:W-:Y:S05]  /*16f60*/  IMAD.IADD R3, R11, 0x1, R3 ;  /* 0x000000010b037824 */ /* 0x000fea00078e0203 */
[----:B------:R-:W-:Y:S07]  /*16f70*/  LEA.HI.X R203, R10, R0, R3, 0x1, P0 ;  /* 0x000000000acb7211 */ /* 0x000fee00000f0c03 */
.L_x_911:
[----:B------:R-:W-:Y:S01]  /*16f80*/  @!PT LDS RZ, [RZ] ;  /* 0x00000000fffff984 */ /* 0x000fe20000000800 */
[----:B------:R-:W-:Y:S01]  /*16f90*/  @!PT LDS RZ, [RZ] ;  /* 0x00000000fffff984 */ /* 0x000fe20000000800 */
[----:B------:R-:W-:Y:S01]  /*16fa0*/  @!PT LDS RZ, [RZ] ;  /* 0x00000000fffff984 */ /* 0x000fe20000000800 */
[----:B------:R-:W-:Y:S01]  /*16fb0*/  @!P1 LDGSTS.E.BYPASS.LTC128B.128 [R209+0x5000], desc[UR6][R202.64] ;  /* 0x05000000cad19fae */ /* 0x000fe2000b981a06 */
[C---:B------:R-:W-:Y:S02]  /*16fc0*/  SHF.L.U32 R3, R2.reuse, 0x6, RZ ;  /* 0x0000000602037819 */ /* 0x040fe400000006ff */
[----:B-1----:R-:W-:Y:S02]  /*16fd0*/  SHF.L.U64.HI R2, R2, 0x6, R5 ;  /* 0x0000000602027819 */ /* 0x002fe40000010205 */
[----:B------:R-:W-:Y:S03]  /*16fe0*/  IADD3 R14, P0, PT, R3, R202, RZ ;  /* 0x000000ca030e7210 */ /* 0x000fe60007f1e0ff */
[----:B------:R-:W-:Y:S01]  /*16ff0*/  @P1 STS.128 [R209+0x5000], RZ ;  /* 0x005000ffd1001388 */ /* 0x000fe20000000c00 */
[----:B------:R-:W-:Y:S02]  /*17000*/  IADD3.X R15, PT, PT, R2, R203, RZ, P0, !PT ;  /* 0x000000cb020f7210 */ /* 0x000fe400007fe4ff */
[-C--:B------:R-:W-:Y:S04]  /*17010*/  IADD3 R12, P2, PT, R14, R3.reuse, RZ ;  /* 0x000000030e0c7210 */ /* 0x080fe80007f5e0ff */
[-C--:B------:R-:W-:Y:S01]  /*17020*/  IADD3.X R13, PT, PT, R15, R2.reuse, RZ, P2, !PT ;  /* 0x000000020f0d7210 */ /* 0x080fe200017fe4ff */
[----:B------:R-:W-:Y:S01]  /*17030*/  @!PT LDS RZ, [RZ] ;  /* 0x00000000fffff984 */ /* 0x000fe20000000800 */
[----:B------:R-:W-:Y:S01]  /*17040*/  @!PT LDS RZ, [RZ] ;  /* 0x00000000fffff984 */ /* 0x000fe20000000800 */
[----:B------:R-:W-:Y:S01]  /*17050*/  @!PT LDS RZ, [RZ] ;  /* 0x00000000fffff984 */ /* 0x000fe20000000800 */
[----:B------:R-:W-:Y:S01]  /*17060*/  @!P1 LDGSTS.E.BYPASS.LTC128B.128 [R209+0x5800], desc[UR6][R14.64] ;  /* 0x058000000ed19fae */ /* 0x000fe2000b981a06 */
[-C--:B------:R-:W-:Y:S04]  /*17070*/  IADD3 R10, P0, PT, R12, R3.reuse, RZ ;  /* 0x000000030c0a7210 */ /* 0x080fe80007f1e0ff */
[-C--:B------:R-:W-:Y:S02]  /*17080*/  IADD3.X R11, PT, PT, R13, R2.reuse, RZ, P0, !PT ;  /* 0x000000020d0b7210 */ /* 0x080fe400007fe4ff */
[-C--:B------:R-:W-:Y:S01]  /*17090*/  IADD3 R8, P2, PT, R10, R3.reuse, RZ ;  /* 0x000000030a087210 */ /* 0x080fe20007f5e0ff */
[----:B------:R-:W-:Y:S03]  /*170a0*/  @P1 STS.128 [R209+0x5800], RZ ;  /* 0x005800ffd1001388 */ /* 0x000fe60000000c00 */
[-C--:B------:R-:W-:Y:S02]  /*170b0*/  IADD3.X R9, PT, PT, R11, R2.reuse, RZ, P2, !PT ;  /* 0x000000020b097210 */ /* 0x080fe400017fe4ff */
[-C--:B------:R-:W-:Y:S03]  /*170c0*/  IADD3 R6, P0, PT, R8, R3.reuse, RZ ;  /* 0x0000000308067210 */ /* 0x080fe60007f1e0ff */
[----:B------:R-:W-:Y:S01]  /*170d0*/  @!PT LDS RZ, [RZ] ;  /* 0x00000000fffff984 */ /* 0x000fe20000000800 */
[----:B------:R-:W-:Y:S01]  /*170e0*/  @!PT LDS RZ, [RZ] ;  /* 0x00000000fffff984 */ /* 0x000fe20000000800 */
[----:B------:R-:W-:Y:S01]  /*170f0*/  @!PT LDS RZ, [RZ] ;  /* 0x00000000fffff984 */ /* 0x000fe20000000800 */
[----:B------:R-:W-:Y:S01]  /*17100*/  @!P1 LDGSTS.E.BYPASS.LTC128B.128 [R209+0x6000], desc[UR6][R12.64] ;  /* 0x060000000cd19fae */ /* 0x000fe2000b981a06 */
[-C--:B------:R-:W-:Y:S02]  /*17110*/  IADD3.X R7, PT, PT, R9, R2.reuse, RZ, P0, !PT ;  /* 0x0000000209077210 */ /* 0x080fe400007fe4ff */
[-C--:B------:R-:W-:Y:S04]  /*17120*/  IADD3 R4, P2, PT, R6, R3.reuse, RZ ;  /* 0x0000000306047210 */ /* 0x080fe80007f5e0ff */
[-C--:B------:R-:W-:Y:S01]  /*17130*/  IADD3.X R5, PT, PT, R7, R2.reuse, RZ, P2, !PT ;  /* 0x0000000207057210 */ /* 0x080fe200017fe4ff */
[----:B------:R-:W-:Y:S01]  /*17140*/  @P1 STS.128 [R209+0x6000], RZ ;  /* 0x006000ffd1001388 */ /* 0x000fe20000000c00 */
[----:B------:R-:W-:Y:S04]  /*17150*/  @!P1 IADD3 R16, P0, PT, R4, R3, RZ ;  /* 0x0000000304109210 */ /* 0x000fe80007f1e0ff */
[----:B------:R-:W-:Y:S02]  /*17160*/  @!P1 IADD3.X R17, PT, PT, R5, R2, RZ, P0, !PT ;  /* 0x0000000205119210 */ /* 0x000fe400007fe4ff */
[----:B------:R-:W-:Y:S01]  /*17170*/  MOV R2, 0x20 ;  /* 0x0000002000027802 */ /* 0x000fe20000000f00 */
        /* <DEDUP_REMOVED lines=23> */
[----:B------:R5:W-:Y:S08]  /*172f0*/  @!P1 LDGSTS.E.BYPASS.LTC128B.128 [R209+0x8800], desc[UR6][R16.64] ;  /* 0x0880000010d19fae */ /* 0x000bf0000b981a06 */
[----:B------:R-:W-:Y:S08]  /*17300*/  @P1 STS.128 [R209+0x8800], RZ ;  /* 0x008800ffd1001388 */ /* 0x000ff00000000c00 */
[----:B------:R-:W0:Y:S08]  /*17310*/  LDGDEPBAR ;  /* 0x00000000000079af */ /* 0x000e300000000000 */
[----:B------:R-:W-:Y:S08]  /*17320*/  LDSM.16.M88.4 R156, [R155] ;  /* 0x000000009b9c783b */ /* 0x000ff00000000200 */
[----:B------:R-:W1:Y:S08]  /*17330*/  LDSM.16.M88.4 R160, [R154+0x1000] ;  /* 0x001000009aa0783b */ /* 0x000e700000000200 */
[----:B------:R-:W2:Y:S08]  /*17340*/  LDSM.16.M88.4 R164, [R154+0x1400] ;  /* 0x001400009aa4783b */ /* 0x000eb00000000200 */
[----:B------:R-:W3:Y:S08]  /*17350*/  LDSM.16.M88.4 R168, [R154+0x1800] ;  /* 0x001800009aa8783b */ /* 0x000ef00000000200 */
        /* <DEDUP_REMOVED lines=15> */
[C---:B-1----:R-:W-:Y:S03]  /*17450*/  HMMA.16816.F32.BF16 R4, R156.reuse, R160, RZ ;  /* 0x000000a09c04723c */ /* 0x042fe600000418ff */
[----:B------:R-:W-:Y:S02]  /*17460*/  SEL R2, R2, 0xffffffe0, !P0 ;  /* 0xffffffe002027807 */ /* 0x000fe40004000000 */
[----:B------:R-:W-:Y:S02]  /*17470*/  ISETP.NE.AND P0, PT, R212, 0x1, PT ;  /* 0x00000001d400780c */ /* 0x000fe40003f05270 */
[-C--:B------:R-:W-:Y:S01]  /*17480*/  IADD3 R188, PT, PT, R155, R2.reuse, RZ ;  /* 0x000000029bbc7210 */ /* 0x080fe20007ffe0ff */
[C---:B------:R-:W-:Y:S01]  /*17490*/  HMMA.16816.F32.BF16 R8, R156.reuse, R162, RZ ;  /* 0x000000a29c08723c */ /* 0x040fe200000418ff */
[----:B------:R-:W-:Y:S04]  /*174a0*/  IADD3 R0, PT, PT, R154, R2, RZ ;  /* 0x000000029a007210 */ /* 0x000fe80007ffe0ff */
[----:B------:R-:W-:Y:S03]  /*174b0*/  LDSM.16.M88.4 R188, [R188] ;  /* 0x00000000bcbc783b */ /* 0x000fe60000000200 */
[C---:B--2---:R-:W-:Y:S05]  /*174c0*/  HMMA.16816.F32.BF16 R12, R156.reuse, R164, RZ ;  /* 0x000000a49c0c723c */ /* 0x044fea00000418ff */
[----:B------:R-:W1:Y:S03]  /*174d0*/  LDSM.16.M88.4 R192, [R0+0x1000] ;  /* 0x0010000000c0783b */ /* 0x000e660000000200 */
[C---:B------:R-:W-:Y:S08]  /*174e0*/  HMMA.16816.F32.BF16 R16, R156.reuse, R166, RZ ;  /* 0x000000a69c10723c */ /* 0x040ff000000418ff */
[C---:B---3--:R-:W-:Y:S08]  /*174f0*/  HMMA.16816.F32.BF16 R20, R156.reuse, R168, RZ ;  /* 0x000000a89c14723c */ /* 0x048ff000000418ff */
        /* <DEDUP_REMOVED lines=27> */
[----:B------:R-:W2:Y:S07]  /*176b0*/  LDSM.16.M88.4 R156, [R0+0x1400] ;  /* 0x00140000009c783b */ /* 0x000eae0000000200 */
[C---:B-1----:R-:W-:Y:S08]  /*176c0*/  HMMA.16816.F32.BF16 R4, R188.reuse, R192, R4 ;  /* 0x000000c0bc04723c */ /* 0x042ff00000041804 */
[C---:B------:R-:W-:Y:S11]  /*176d0*/  HMMA.16816.F32.BF16 R8, R188.reuse, R194, R8 ;  /* 0x000000c2bc08723c */ /* 0x040ff60000041808 */
[----:B------:R-:W-:Y:S01]  /*176e0*/  FMUL.FTZ R2, R4, UR12 ;  /* 0x0000000c04027c20 */ /* 0x000fe20008410000 */
[----:B------:R-:W-:Y:S01]  /*176f0*/  FMUL.FTZ R194, R5, UR12 ;  /* 0x0000000c05c27c20 */ /* 0x000fe20008410000 */
[----:B------:R-:W-:Y:S01]  /*17700*/  FMUL.FTZ R193, R6, UR12 ;  /* 0x0000000c06c17c20 */ /* 0x000fe20008410000 */
[----:B------:R-:W-:Y:S02]  /*17710*/  FMUL.FTZ R192, R7, UR12 ;  /* 0x0000000c07c07c20 */ /* 0x000fe40008410000 */
[----:B------:R-:W-:Y:S01]  /*17720*/  MUFU.TANH R184, R194 ;  /* 0x000000c200b87308 */ /* 0x000fe20000002400 */
[----:B------:R-:W1:Y:S02]  /*17730*/  LDSM.16.M88.4 R4, [R0+0x1800] ;  /* 0x001800000004783b */ /* 0x000e640000000200 */
[----:B------:R-:W-:Y:S01]  /*17740*/  FMUL.FTZ R3, R8, UR12 ;  /* 0x0000000c08037c20 */ /* 0x000fe20008410000 */
[----:B------:R-:W-:Y:S01]  /*17750*/  FMUL.FTZ R9, R9, UR12 ;  /* 0x0000000c09097c20 */ /* 0x000fe20008410000 */
[----:B------:R-:W-:Y:S01]  /*17760*/  FMUL.FTZ R10, R10, UR12 ;  /* 0x0000000c0a0a7c20 */ /* 0x000fe20008410000 */
[----:B------:R-:W-:Y:S04]  /*17770*/  FMUL.FTZ R11, R11, UR12 ;  /* 0x0000000c0b0b7c20 */ /* 0x000fe80008410000 */
[----:B------:R-:W3:Y:S01]  /*17780*/  MUFU.TANH R2, R2 ;  /* 0x0000000200027308 */ /* 0x000ee20000002400 */
[C---:B--2---:R-:W-:Y:S09]  /*17790*/  HMMA.16816.F32.BF16 R12, R188.reuse, R156, R12 ;  /* 0x0000009cbc0c723c */ /* 0x044ff2000004180c */
[----:B------:R-:W-:Y:S01]  /*177a0*/  MUFU.TANH R180, R192 ;  /* 0x000000c000b47308 */ /* 0x000fe20000002400 */
[C---:B------:R-:W-:Y:S09]  /*177b0*/  HMMA.16816.F32.BF16 R16, R188.reuse, R158, R16 ;  /* 0x0000009ebc10723c */ /* 0x040ff20000041810 */
[----:B------:R-:W-:Y:S01]  /*177c0*/  MUFU.TANH R176, R193 ;  /* 0x000000c100b07308 */ /* 0x000fe20000002400 */
[----:B---3--:R2:W-:Y:S01]  /*177d0*/  STL [R1], R2 ;  /* 0x0000000201007387 */ /* 0x0085e20000100800 */
[----:B------:R-:W-:Y:S01]  /*177e0*/  FMUL.FTZ R12, R12, UR12 ;  /* 0x0000000c0c0c7c20 */ /* 0x000fe20008410000 */
[----:B------:R-:W-:Y:S01]  /*177f0*/  FMUL.FTZ R13, R13, UR12 ;  /* 0x0000000c0d0d7c20 */ /* 0x000fe20008410000 */
[----:B------:R-:W-:Y:S01]  /*17800*/  FMUL.FTZ R14, R14, UR12 ;  /* 0x0000000c0e0e7c20 */ /* 0x000fe20008410000 */
[----:B------:R-:W-:Y:S05]  /*17810*/  FMUL.FTZ R15, R15, UR12 ;  /* 0x0000000c0f0f7c20 */ /* 0x000fea0008410000 */
[----:B------:R-:W-:Y:S01]  /*17820*/  MUFU.TANH R164, R13 ;  /* 0x0000000d00a47308 */ /* 0x000fe20000002400 */
[----:B------:R-:W-:Y:S09]  /*17830*/  FMUL.FTZ R17, R17, UR12 ;  /* 0x0000000c11117c20 */ /* 0x000ff20008410000 */
[----:B------:R-:W-:Y:S01]  /*17840*/  MUFU.TANH R172, R14 ;  /* 0x0000000e00ac7308 */ /* 0x000fe20000002400 */
[C---:B-1----:R-:W-:Y:S09]  /*17850*/  HMMA.16816.F32.BF16 R20, R188.reuse, R4, R20 ;  /* 0x00000004bc14723c */ /* 0x042ff20000041814 */
[----:B------:R-:W-:Y:S01]  /*17860*/  MUFU.TANH R160, R15 ;  /* 0x0000000f00a07308 */ /* 0x000fe20000002400 */
[C---:B------:R-:W-:Y:S01]  /*17870*/  HMMA.16816.F32.BF16 R24, R188.reuse, R6, R24 ;  /* 0x00000006bc18723c */ /* 0x040fe20000041818 */
[----:B------:R-:W-:Y:S08]  /*17880*/  LDSM.16.M88.4 R4, [R0+0x2000] ;  /* 0x002000000004783b */ /* 0x000ff00000000200 */
[----:B--2---:R-:W1:Y:S01]  /*17890*/  MUFU.TANH R2, R3 ;  /* 0x0000000300027308 */ /* 0x004e620000002400 */
[----:B------:R-:W-:Y:S01]  /*178a0*/  FMUL.FTZ R20, R20, UR12 ;  /* 0x0000000c14147c20 */ /* 0x000fe20008410000 */
[----:B------:R-:W-:Y:S01]  /*178b0*/  FMUL.FTZ R21, R21, UR12 ;  /* 0x0000000c15157c20 */ /* 0x000fe20008410000 */
[----:B------:R-:W-:Y:S01]  /*178c0*/  FMUL.FTZ R22, R22, UR12 ;  /* 0x0000000c16167c20 */ /* 0x000fe20008410000 */
[----:B------:R-:W-:Y:S06]  /*178d0*/  FMUL.FTZ R23, R23, UR12 ;  /* 0x0000000c17177c20 */ /* 0x000fec0008410000 */
[----:B------:R-:W-:Y:S01]  /*178e0*/  MUFU.TANH R3, R10 ;  /* 0x0000000a00037308 */ /* 0x000fe20000002400 */
[----:B------:R-:W-:Y:S01]  /*178f0*/  FMUL.FTZ R26, R26, UR12 ;  /* 0x0000000c1a1a7c20 */ /* 0x000fe20008410000 */
[----:B------:R-:W-:Y:S01]  /*17900*/  FMUL.FTZ R27, R27, UR12 ;  /* 0x0000000c1b1b7c20 */ /* 0x000fe20008410000 */
[----:B------:R-:W-:Y:S07]  /*17910*/  FMUL.FTZ R25, R25, UR12 ;  /* 0x0000000c19197c20 */ /* 0x000fee0008410000 */
[----:B------:R-:W-:Y:S01]  /*17920*/  MUFU.TANH R181, R26 ;  /* 0x0000001a00b57308 */ /* 0x000fe20000002400 */
[----:B-1----:R1:W-:Y:S09]  /*17930*/  STL [R1+0x8], R2 ;  /* 0x0000080201007387 */ /* 0x0023f20000100800 */
[----:B------:R-:W-:Y:S10]  /*17940*/  MUFU.TANH R185, R27 ;  /* 0x0000001b00b97308 */ /* 0x000ff40000002400 */
[----:B------:R-:W-:Y:S10]  /*17950*/  MUFU.TANH R183, R20 ;  /* 0x0000001400b77308 */ /* 0x000ff40000002400 */
[----:B------:R-:W-:Y:S10]  /*17960*/  MUFU.TANH R187, R21 ;  /* 0x0000001500bb7308 */ /* 0x000ff40000002400 */
[----:B-1----:R-:W1:Y:S10]  /*17970*/  MUFU.TANH R2, R9 ;  /* 0x0000000900027308 */ /* 0x002e740000002400 */
[----:B------:R-:W-:Y:S10]  /*17980*/  MUFU.TANH R186, R22 ;  /* 0x0000001600ba7308 */ /* 0x000ff40000002400 */
[----:B------:R-:W-:Y:S01]  /*17990*/  MUFU.TANH R177, R25 ;  /* 0x0000001900b17308 */ /* 0x000fe20000002400 */
[----:B-1----:R1:W-:Y:S04]  /*179a0*/  STL [R1+0xc], R2 ;  /* 0x00000c0201007387 */ /* 0x0023e80000100800 */
[----:B------:R-:W-:Y:S05]  /*179b0*/  STL [R1+0x10], R3 ;  /* 0x0000100301007387 */ /* 0x000fea0000100800 */
[----:B------:R-:W-:Y:S10]  /*179c0*/  MUFU.TANH R17, R17 ;  /* 0x0000001100117308 */ /* 0x000ff40000002400 */
[----:B------:R-:W-:Y:S10]  /*179d0*/  MUFU.TANH R165, R23 ;  /* 0x0000001700a57308 */ /* 0x000ff40000002400 */
[----:B-1----:R1:W2:Y:S02]  /*179e0*/  MUFU.TANH R2, R11 ;  /* 0x0000000b00027308 */ /* 0x0022a40000002400 */
[----:B-1----:R-:W1:Y:S08]  /*179f0*/  LDSM.16.M88.4 R8, [R0+0x1c00] ;  /* 0x001c00000008783b */ /* 0x002e700000000200 */
[----:B--2---:R2:W-:Y:S02]  /*17a00*/  STL [R1+0x14], R2 ;  /* 0x0000140201007387 */ /* 0x0045e40000100800 */
[----:B--2---:R-:W2:Y:S01]  /*17a10*/  MUFU.TANH R2, R12 ;  /* 0x0000000c00027308 */ /* 0x004ea20000002400 */
[C---:B-1----:R-:W-:Y:S08]  /*17a20*/  HMMA.16816.F32.BF16 R28, R188.reuse, R8, R28 ;  /* 0x00000008bc1c723c */ /* 0x042ff0000004181c */
[C---:B------:R-:W-:Y:S01]  /*17a30*/  HMMA.16816.F32.BF16 R32, R188.reuse, R10, R32 ;  /* 0x0000000abc20723c */ /* 0x040fe20000041820 */
[----:B------:R-:W1:Y:S07]  /*17a40*/  LDSM.16.M88.4 R8, [R0+0x2400] ;  /* 0x002400000008783b */ /* 0x000e6e0000000200 */
[C---:B------:R-:W-:Y:S01]  /*17a50*/  HMMA.16816.F32.BF16 R36, R188.reuse, R4, R36 ;  /* 0x00000004bc24723c */ /* 0x040fe20000041824 */
[----:B--2---:R2:W-:Y:S02]  /*17a60*/  STL [R1+0x4], R2 ;  /* 0x0000040201007387 */ /* 0x0045e40000100800 */
[----:B------:R-:W-:Y:S01]  /*17a70*/  FMUL.FTZ R28, R28, UR12 ;  /* 0x0000000c1c1c7c20 */ /* 0x000fe20008410000 */
[----:B------:R-:W-:Y:S01]  /*17a80*/  FMUL.FTZ R29, R29, UR12 ;  /* 0x0000000c1d1d7c20 */ /* 0x000fe20008410000 */
[----:B------:R-:W-:Y:S01]  /*17a90*/  FMUL.FTZ R30, R30, UR12 ;  /* 0x0000000c1e1e7c20 */ /* 0x000fe20008410000 */
[----:B------:R-:W-:Y:S01]  /*17aa0*/  FMUL.FTZ R31, R31, UR12 ;  /* 0x0000000c1f1f7c20 */ /* 0x000fe20008410000 */
[----:B------:R-:W3:Y:S01]  /*17ab0*/  MUFU.TANH R179, R28 ;  /* 0x0000001c00b37308 */ /* 0x000ee20000002400 */
[C---:B------:R-:W-:Y:S01]  /*17ac0*/  HMMA.16816.F32.BF16 R40, R188.reuse, R6, R40 ;  /* 0x00000006bc28723c */ /* 0x040fe20000041828 */
[----:B------:R-:W4:Y:S02]  /*17ad0*/  LDSM.16.M88.4 R4, [R0+0x2800] ;  /* 0x002800000004783b */ /* 0x000f240000000200 */
[----:B------:R-:W-:Y:S01]  /*17ae0*/  FMUL.FTZ R33, R33, UR12 ;  /* 0x0000000c21217c20 */ /* 0x000fe20008410000 */
[----:B------:R-:W-:Y:S01]  /*17af0*/  FMUL.FTZ R34, R34, UR12 ;  /* 0x0000000c22227c20 */ /* 0x000fe20008410000 */
[----:B------:R-:W-:Y:S04]  /*17b00*/  FMUL.FTZ R35, R35, UR12 ;  /* 0x0000000c23237c20 */ /* 0x000fe80008410000 */
[----:B------:R-:W1:Y:S02]  /*17b10*/  MUFU.TANH R173, R29 ;  /* 0x0000001d00ad7308 */ /* 0x000e640000002400 */
[----:B------:R-:W-:Y:S01]  /*17b20*/  FMUL.FTZ R36, R36, UR12 ;  /* 0x0000000c24247c20 */ /* 0x000fe20008410000 */
[----:B------:R-:W-:Y:S01]  /*17b30*/  FMUL.FTZ R37, R37, UR12 ;  /* 0x0000000c25257c20 */ /* 0x000fe20008410000 */
[----:B------:R-:W-:Y:S01]  /*17b40*/  FMUL.FTZ R38, R38, UR12 ;  /* 0x0000000c26267c20 */ /* 0x000fe20008410000 */
[----:B------:R-:W-:Y:S05]  /*17b50*/  FMUL.FTZ R39, R39, UR12 ;  /* 0x0000000c27277c20 */ /* 0x000fea0008410000 */
[----:B------:R-:W3:Y:S01]  /*17b60*/  MUFU.TANH R182, R30 ;  /* 0x0000001e00b67308 */ /* 0x000ee20000002400 */
[----:B--2---:R-:W-:Y:S01]  /*17b70*/  FMUL.FTZ R2, R16, UR12 ;  /* 0x0000000c10027c20 */ /* 0x004fe20008410000 */
[----:B------:R-:W-:Y:S01]  /*17b80*/  FMUL.FTZ R16, R18, UR12 ;  /* 0x0000000c12107c20 */ /* 0x000fe20008410000 */
[----:B------:R-:W-:Y:S01]  /*17b90*/  FMUL.FTZ R18, R19, UR12 ;  /* 0x0000000c13127c20 */ /* 0x000fe20008410000 */
[----:B------:R-:W-:Y:S01]  /*17ba0*/  FMUL.FTZ R41, R41, UR12 ;  /* 0x0000000c29297c20 */ /* 0x000fe20008410000 */
[----:B------:R-:W-:Y:S05]  /*17bb0*/  FMUL.FTZ R42, R42, UR12 ;  /* 0x0000000c2a2a7c20 */ /* 0x000fea0008410000 */
[----:B------:R2:W2:Y:S01]  /*17bc0*/  MUFU.TANH R168, R2 ;  /* 0x0000000200a87308 */ /* 0x0004a20000002400 */
[----:B------:R-:W-:Y:S01]  /*17bd0*/  FMUL.FTZ R43, R43, UR12 ;  /* 0x0000000c2b2b7c20 */ /* 0x000fe20008410000 */
[C---:B-1----:R-:W-:Y:S08]  /*17be0*/  HMMA.16816.F32.BF16 R44, R188.reuse, R8, R44 ;  /* 0x00000008bc2c723c */ /* 0x042ff0000004182c */
[----:B------:R-:W1:Y:S01]  /*17bf0*/  MUFU.TANH R16, R16 ;  /* 0x0000001000107308 */ /* 0x000e620000002400 */
[C---:B------:R-:W-:Y:S01]  /*17c00*/  HMMA.16816.F32.BF16 R48, R188.reuse, R10, R48 ;  /* 0x0000000abc30723c */ /* 0x040fe20000041830 */
[----:B------:R-:W5:Y:S08]  /*17c10*/  LDSM.16.M88.4 R8, [R0+0x2c00] ;  /* 0x002c00000008783b */ /* 0x000f700000000200 */
[----:B------:R-:W1:Y:S01]  /*17c20*/  MUFU.TANH R18, R18 ;  /* 0x0000001200127308 */ /* 0x000e620000002400 */
[C---:B----4-:R-:W-:Y:S03]  /*17c30*/  HMMA.16816.F32.BF16 R52, R188.reuse, R4, R52 ;  /* 0x00000004bc34723c */ /* 0x050fe60000041834 */
[----:B--2---:R-:W-:Y:S01]  /*17c40*/  FMUL.FTZ R2, R24, UR12 ;  /* 0x0000000c18027c20 */ /* 0x004fe20008410000 */
[----:B------:R-:W-:Y:S01]  /*17c50*/  FMUL.FTZ R44, R44, UR12 ;  /* 0x0000000c2c2c7c20 */ /* 0x000fe20008410000 */
[----:B------:R-:W-:Y:S04]  /*17c60*/  FMUL.FTZ R45, R45, UR12 ;  /* 0x0000000c2d2d7c20 */ /* 0x000fe80008410000 */
[----:B------:R-:W2:Y:S01]  /*17c70*/  MUFU.TANH R163, R31 ;  /* 0x0000001f00a37308 */ /* 0x000ea20000002400 */
[----:B------:R-:W-:Y:S01]  /*17c80*/  FMUL.FTZ R46, R46, UR12 ;  /* 0x0000000c2e2e7c20 */ /* 0x000fe20008410000 */
[C---:B------:R-:W-:Y:S01]  /*17c90*/  HMMA.16816.F32.BF16 R56, R188.reuse, R6, R56 ;  /* 0x00000006bc38723c */ /* 0x040fe20000041838 */
[----:B------:R-:W4:Y:S02]  /*17ca0*/  LDSM.16.M88.4 R4, [R0+0x3000] ;  /* 0x003000000004783b */ /* 0x000f240000000200 */
[----:B------:R-:W-:Y:S01]  /*17cb0*/  FMUL.FTZ R49, R49, UR12 ;  /* 0x0000000c31317c20 */ /* 0x000fe20008410000 */
[----:B------:R-:W-:Y:S01]  /*17cc0*/  FMUL.FTZ R50, R50, UR12 ;  /* 0x0000000c32327c20 */ /* 0x000fe20008410000 */
[----:B------:R-:W-:Y:S03]  /*17cd0*/  FMUL.FTZ R51, R51, UR12 ;  /* 0x0000000c33337c20 */ /* 0x000fe60008410000 */
[----:B------:R3:W1:Y:S01]  /*17ce0*/  MUFU.TANH R156, R2 ;  /* 0x00000002009c7308 */ /* 0x0006620000002400 */
[----:B------:R-:W-:Y:S01]  /*17cf0*/  FMUL.FTZ R251, R48, UR12 ;  /* 0x0000000c30fb7c20 */ /* 0x000fe20008410000 */
[----:B------:R-:W-:Y:S01]  /*17d00*/  FMUL.FTZ R47, R47, UR12 ;  /* 0x0000000c2f2f7c20 */ /* 0x000fe20008410000 */
[----:B------:R-:W-:Y:S01]  /*17d10*/  FMUL.FTZ R52, R52, UR12 ;  /* 0x0000000c34347c20 */ /* 0x000fe20008410000 */
[----:B------:R-:W-:Y:S01]  /*17d20*/  FMUL.FTZ R53, R53, UR12 ;  /* 0x0000000c35357c20 */ /* 0x000fe20008410000 */
[----:B------:R-:W-:Y:S05]  /*17d30*/  FMUL.FTZ R54, R54, UR12 ;  /* 0x0000000c36367c20 */ /* 0x000fea0008410000 */
[----:B------:R-:W1:Y:S01]  /*17d40*/  MUFU.TANH R243, R49 ;  /* 0x0000003100f37308 */ /* 0x000e620000002400 */
[----:B------:R-:W-:Y:S01]  /*17d50*/  FMUL.FTZ R55, R55, UR12 ;  /* 0x0000000c37377c20 */ /* 0x000fe20008410000 */
[----:B------:R-:W-:Y:S01]  /*17d60*/  FMUL.FTZ R57, R57, UR12 ;  /* 0x0000000c39397c20 */ /* 0x000fe20008410000 */
[----:B------:R-:W-:Y:S01]  /*17d70*/  FMUL.FTZ R58, R58, UR12 ;  /* 0x0000000c3a3a7c20 */ /* 0x000fe20008410000 */
[----:B------:R-:W-:Y:S06]  /*17d80*/  FMUL.FTZ R59, R59, UR12 ;  /* 0x0000000c3b3b7c20 */ /* 0x000fec0008410000 */
[----:B------:R-:W1:Y:S01]  /*17d90*/  MUFU.TANH R252, R50 ;  /* 0x0000003200fc7308 */ /* 0x000e620000002400 */
[----:B------:R-:W-:Y:S01]  /*17da0*/  FMUL.FTZ R237, R56, UR12 ;  /* 0x0000000c38ed7c20 */ /* 0x000fe20008410000 */
[----:B---3--:R-:W-:Y:S01]  /*17db0*/  FMUL.FTZ R2, R32, UR12 ;  /* 0x0000000c20027c20 */ /* 0x008fe20008410000 */
[C---:B-----5:R-:W-:Y:S07]  /*17dc0*/  HMMA.16816.F32.BF16 R60, R188.reuse, R8, R60 ;  /* 0x00000008bc3c723c */ /* 0x060fee000004183c */
[----:B------:R-:W3:Y:S01]  /*17dd0*/  MUFU.TANH R158, R51 ;  /* 0x00000033009e7308 */ /* 0x000ee20000002400 */
[C---:B------:R-:W-:Y:S01]  /*17de0*/  HMMA.16816.F32.BF16 R64, R188.reuse, R10, R64 ;  /* 0x0000000abc40723c */ /* 0x040fe20000041840 */
[----:B------:R-:W5:Y:S08]  /*17df0*/  LDSM.16.M88.4 R8, [R0+0x3400] ;  /* 0x003400000008783b */ /* 0x000f700000000200 */
[----:B------:R-:W1:Y:S01]  /*17e00*/  MUFU.TANH R245, R52 ;  /* 0x0000003400f57308 */ /* 0x000e620000002400 */
[C---:B----4-:R-:W-:Y:S03]  /*17e10*/  HMMA.16816.F32.BF16 R68, R188.reuse, R4, R68 ;  /* 0x00000004bc44723c */ /* 0x050fe60000041844 */
[----:B------:R-:W-:Y:S01]  /*17e20*/  FMUL.FTZ R63, R63, UR12 ;  /* 0x0000000c3f3f7c20 */ /* 0x000fe20008410000 */
[----:B------:R-:W-:Y:S05]  /*17e30*/  FMUL.FTZ R27, R60, UR12 ;  /* 0x0000000c3c1b7c20 */ /* 0x000fea0008410000 */
[----:B------:R-:W4:Y:S01]  /*17e40*/  MUFU.TANH R241, R53 ;  /* 0x0000003500f17308 */ /* 0x000f220000002400 */
[----:B------:R-:W-:Y:S01]  /*17e50*/  FMUL.FTZ R26, R62, UR12 ;  /* 0x0000000c3e1a7c20 */ /* 0x000fe20008410000 */
[----:B------:R-:W-:Y:S01]  /*17e60*/  FMUL.FTZ R25, R61, UR12 ;  /* 0x0000000c3d197c20 */ /* 0x000fe20008410000 */
[C---:B------:R-:W-:Y:S01]  /*17e70*/  HMMA.16816.F32.BF16 R72, R188.reuse, R6, R72 ;  /* 0x00000006bc48723c */ /* 0x040fe20000041848 */
[----:B------:R-:W2:Y:S02]  /*17e80*/  LDSM.16.M88.4 R4, [R0+0x3800] ;  /* 0x003800000004783b */ /* 0x000ea40000000200 */
[----:B------:R-:W-:Y:S01]  /*17e90*/  FMUL.FTZ R65, R65, UR12 ;  /* 0x0000000c41417c20 */ /* 0x000fe20008410000 */
[----:B------:R-:W-:Y:S03]  /*17ea0*/  FMUL.FTZ R67, R67, UR12 ;  /* 0x0000000c43437c20 */ /* 0x000fe60008410000 */
[----:B------:R-:W1:Y:S01]  /*17eb0*/  MUFU.TANH R250, R54 ;  /* 0x0000003600fa7308 */ /* 0x000e620000002400 */
[----:B------:R-:W-:Y:S01]  /*17ec0*/  FMUL.FTZ R233, R64, UR12 ;  /* 0x0000000c40e97c20 */ /* 0x000fe20008410000 */
[----:B------:R-:W-:Y:S01]  /*17ed0*/  FMUL.FTZ R66, R66, UR12 ;  /* 0x0000000c42427c20 */ /* 0x000fe20008410000 */
[----:B------:R-:W-:Y:S01]  /*17ee0*/  FMUL.FTZ R68, R68, UR12 ;  /* 0x0000000c44447c20 */ /* 0x000fe20008410000 */
[----:B------:R-:W-:Y:S06]  /*17ef0*/  FMUL.FTZ R69, R69, UR12 ;  /* 0x0000000c45457c20 */ /* 0x000fec0008410000 */
        /* <DEDUP_REMOVED lines=8> */
[C---:B-----5:R-:W-:Y:S07]  /*17f80*/  HMMA.16816.F32.BF16 R76, R188.reuse, R8, R76 ;  /* 0x00000008bc4c723c */ /* 0x060fee000004184c */
[----:B------:R-:W1:Y:S01]  /*17f90*/  MUFU.TANH R240, R58 ;  /* 0x0000003a00f07308 */ /* 0x000e620000002400 */
[C---:B------:R-:W-:Y:S01]  /*17fa0*/  HMMA.16816.F32.BF16 R80, R188.reuse, R10, R80 ;  /* 0x0000000abc50723c */ /* 0x040fe20000041850 */
[----:B------:R-:W5:Y:S08]  /*17fb0*/  LDSM.16.M88.4 R8, [R0+0x3c00] ;  /* 0x003c00000008783b */ /* 0x000f700000000200 */
[----:B------:R-:W1:Y:S01]  /*17fc0*/  MUFU.TANH R242, R59 ;  /* 0x0000003b00f27308 */ /* 0x000e620000002400 */
[C---:B--2---:R-:W-:Y:S03]  /*17fd0*/  HMMA.16816.F32.BF16 R84, R188.reuse, R4, R84 ;  /* 0x00000004bc54723c */ /* 0x044fe60000041854 */
[----:B------:R-:W-:Y:S06]  /*17fe0*/  FMUL.FTZ R76, R76, UR12 ;  /* 0x0000000c4c4c7c20 */ /* 0x000fec0008410000 */
[----:B------:R-:W2:Y:S01]  /*17ff0*/  MUFU.TANH R238, R63 ;  /* 0x0000003f00ee7308 */ /* 0x000ea20000002400 */
[----:B------:R-:W-:Y:S01]  /*18000*/  FMUL.FTZ R77, R77, UR12 ;  /* 0x0000000c4d4d7c20 */ /* 0x000fe20008410000 */
[----:B------:R-:W-:Y:S01]  /*18010*/  FMUL.FTZ R78, R78, UR12 ;  /* 0x0000000c4e4e7c20 */ /* 0x000fe20008410000 */
[----:B------:R-:W-:Y:S01]  /*18020*/  FMUL.FTZ R79, R79, UR12 ;  /* 0x0000000c4f4f7c20 */ /* 0x000fe20008410000 */
[C---:B------:R-:W-:Y:S01]  /*18030*/  HMMA.16816.F32.BF16 R88, R188.reuse, R6, R88 ;  /* 0x00000006bc58723c */ /* 0x040fe20000041858 */
[----:B------:R-:W3:Y:S02]  /*18040*/  LDSM.16.M88.4 R4, [R0+0x4000] ;  /* 0x004000000004783b */ /* 0x000ee40000000200 */
        /* <DEDUP_REMOVED lines=15> */
[C---:B-----5:R-:W-:Y:S06]  /*18140*/  HMMA.16816.F32.BF16 R92, R188.reuse, R8, R92 ;  /* 0x00000008bc5c723c */ /* 0x060fec000004185c */
[----:B------:R-:W1:Y:S02]  /*18150*/  MUFU.TANH R229, R69 ;  /* 0x0000004500e57308 */ /* 0x000e640000002400 */
[C---:B------:R-:W-:Y:S01]  /*18160*/  HMMA.16816.F32.BF16 R96, R188.reuse, R10, R96 ;  /* 0x0000000abc60723c */ /* 0x040fe20000041860 */
[----:B------:R-:W5:Y:S07]  /*18170*/  LDSM.16.M88.4 R8, [R0+0x4400] ;  /* 0x004400000008783b */ /* 0x000f6e0000000200 */
[----:B------:R-:W1:Y:S01]  /*18180*/  MUFU.TANH R232, R70 ;  /* 0x0000004600e87308 */ /* 0x000e620000002400 */
[C---:B---3--:R-:W-:Y:S09]  /*18190*/  HMMA.16816.F32.BF16 R100, R188.reuse, R4, R100 ;  /* 0x00000004bc64723c */ /* 0x048ff20000041864 */
[----:B------:R3:W1:Y:S01]  /*181a0*/  MUFU.TANH R230, R71 ;  /* 0x0000004700e67308 */ /* 0x0006620000002400 */
[C---:B------:R-:W-:Y:S01]  /*181b0*/  HMMA.16816.F32.BF16 R104, R188.reuse, R6, R104 ;  /* 0x00000006bc68723c */ /* 0x040fe20000041868 */
[----:B------:R-:W4:Y:S08]  /*181c0*/  LDSM.16.M88.4 R4, [R0+0x4800] ;  /* 0x004800000004783b */ /* 0x000f300000000200 */
[----:B------:R2:W1:Y:S01]  /*181d0*/  MUFU.TANH R227, R73 ;  /* 0x0000004900e37308 */ /* 0x0004620000002400 */
[----:B------:R-:W-:Y:S09]  /*181e0*/  FMUL.FTZ R80, R98, UR12 ;  /* 0x0000000c62507c20 */ /* 0x000ff20008410000 */
[----:B------:R1:W1:Y:S10]  /*181f0*/  MUFU.TANH R226, R74 ;  /* 0x0000004a00e27308 */ /* 0x0002740000002400 */
[----:B------:R4:W4:Y:S01]  /*18200*/  MUFU.TANH R228, R75 ;  /* 0x0000004b00e47308 */ /* 0x0009220000002400 */
[----:B---3--:R-:W-:Y:S01]  /*18210*/  FMUL.FTZ R71, R104, UR12 ;  /* 0x0000000c68477c20 */ /* 0x008fe20008410000 */
[----:B--2---:R-:W-:Y:S01]  /*18220*/  FMUL.FTZ R73, R105, UR12 ;  /* 0x0000000c69497c20 */ /* 0x004fe20008410000 */
[----:B------:R-:W-:Y:S01]  /*18230*/  FMUL.FTZ R72, R106, UR12 ;  /* 0x0000000c6a487c20 */ /* 0x000fe20008410000 */
[C---:B-----5:R-:W-:Y:S06]  /*18240*/  HMMA.16816.F32.BF16 R108, R188.reuse, R8, R108 ;  /* 0x00000008bc6c723c */ /* 0x060fec000004186c */
[----:B------:R2:W3:Y:S01]  /*18250*/  MUFU.TANH R223, R76 ;  /* 0x0000004c00df7308 */ /* 0x0004e20000002400 */
[----:B-1----:R-:W-:Y:S01]  /*18260*/  FMUL.FTZ R74, R107, UR12 ;  /* 0x0000000c6b4a7c20 */ /* 0x002fe20008410000 */
[C---:B------:R-:W-:Y:S01]  /*18270*/  HMMA.16816.F32.BF16 R112, R188.reuse, R10, R112 ;  /* 0x0000000abc70723c */ /* 0x040fe20000041870 */
[----:B------:R-:W1:Y:S07]  /*18280*/  LDSM.16.M88.4 R8, [R0+0x4c00] ;  /* 0x004c00000008783b */ /* 0x000e6e0000000200 */
[----:B------:R5:W1:Y:S01]  /*18290*/  MUFU.TANH R221, R77 ;  /* 0x0000004d00dd7308 */ /* 0x000a620000002400 */
[----:B------:R-:W-:Y:S04]  /*182a0*/  DEPBAR.LE SB0, 0x0 ;  /* 0x000080000000791a */ /* 0x000fe80000000000 */
[----:B----4-:R-:W-:Y:S01]  /*182b0*/  FMUL.FTZ R75, R101, UR12 ;  /* 0x0000000c654b7c20 */ /* 0x010fe20008410000 */
[C---:B------:R-:W-:Y:S04]  /*182c0*/  HMMA.16816.F32.BF16 R116, R188.reuse, R4, R116 ;  /* 0x00000004bc74723c */ /* 0x040fe80000041874 */
[----:B------:R4:W1:Y:S01]  /*182d0*/  MUFU.TANH R224, R78 ;  /* 0x0000004e00e07308 */ /* 0x0008620000002400 */
[----:B------:R-:W-:Y:S01]  /*182e0*/  BAR.SYNC.DEFER_BLOCKING 0x0 ;  /* 0x0000000000007b1d */ /* 0x000fe20000010000 */
[----:B--2---:R-:W-:Y:S01]  /*182f0*/  FMUL.FTZ R76, R103, UR12 ;  /* 0x0000000c674c7c20 */ /* 0x004fe20008410000 */
[----:B------:R-:W-:Y:S01]  /*18300*/  FMUL.FTZ R63, R108, UR12 ;  /* 0x0000000c6c3f7c20 */ /* 0x000fe20008410000 */
[----:B------:R-:W-:Y:S01]  /*18310*/  FMUL.FTZ R69, R109, UR12 ;  /* 0x0000000c6d457c20 */ /* 0x000fe20008410000 */
[C---:B------:R-:W-:Y:S05]  /*18320*/  HMMA.16816.F32.BF16 R120, R188.reuse, R6, R120 ;  /* 0x00000006bc78723c */ /* 0x040fea0000041878 */
[----:B------:R2:W1:Y:S01]  /*18330*/  MUFU.TANH R222, R79 ;  /* 0x0000004f00de7308 */ /* 0x0004620000002400 */
[----:B------:R-:W-:Y:S01]  /*18340*/  FMUL.FTZ R70, R110, UR12 ;  /* 0x0000000c6e467c20 */ /* 0x000fe20008410000 */
[----:B-----5:R-:W-:Y:S01]  /*18350*/  FMUL.FTZ R77, R100, UR12 ;  /* 0x0000000c644d7c20 */ /* 0x020fe20008410000 */
[----:B------:R-:W-:Y:S01]  /*18360*/  FMUL.FTZ R68, R111, UR12 ;  /* 0x0000000c6f447c20 */ /* 0x000fe20008410000 */
[----:B------:R-:W-:Y:S01]  /*18370*/  FMUL.FTZ R65, R112, UR12 ;  /* 0x0000000c70417c20 */ /* 0x000fe20008410000 */
[----:B------:R-:W-:Y:S01]  /*18380*/  FMUL.FTZ R67, R113, UR12 ;  /* 0x0000000c71437c20 */ /* 0x000fe20008410000 */
[----:B------:R-:W-:Y:S01]  /*18390*/  FMUL.FTZ R60, R114, UR12 ;  /* 0x0000000c723c7c20 */ /* 0x000fe20008410000 */
[----:B------:R-:W-:Y:S03]  /*183a0*/  FMUL.FTZ R64, R115, UR12 ;  /* 0x0000000c73407c20 */ /* 0x000fe60008410000 */
[----:B------:R5:W3:Y:S01]  /*183b0*/  MUFU.TANH R219, R81 ;  /* 0x0000005100db7308 */ /* 0x000ae20000002400 */
[----:B------:R-:W-:Y:S01]  /*183c0*/  FMUL.FTZ R59, R116, UR12 ;  /* 0x0000000c743b7c20 */ /* 0x000fe20008410000 */
[----:B----4-:R-:W-:Y:S01]  /*183d0*/  FMUL.FTZ R78, R102, UR12 ;  /* 0x0000000c664e7c20 */ /* 0x010fe20008410000 */
[----:B------:R-:W-:Y:S01]  /*183e0*/  FMUL.FTZ R62, R117, UR12 ;  /* 0x0000000c753e7c20 */ /* 0x000fe20008410000 */
[----:B------:R-:W-:Y:S01]  /*183f0*/  FMUL.FTZ R57, R118, UR12 ;  /* 0x0000000c76397c20 */ /* 0x000fe20008410000 */
[----:B------:R-:W-:Y:S05]  /*18400*/  FMUL.FTZ R58, R119, UR12 ;  /* 0x0000000c773a7c20 */ /* 0x000fea0008410000 */
[----:B------:R4:W3:Y:S01]  /*18410*/  MUFU.TANH R218, R82 ;  /* 0x0000005200da7308 */ /* 0x0008e20000002400 */
[----:B------:R-:W-:Y:S01]  /*18420*/  FMUL.FTZ R56, R120, UR12 ;  /* 0x0000000c78387c20 */ /* 0x000fe20008410000 */
[----:B--2---:R-:W-:Y:S01]  /*18430*/  FMUL.FTZ R79, R96, UR12 ;  /* 0x0000000c604f7c20 */ /* 0x004fe20008410000 */
[----:B------:R-:W-:Y:S01]  /*18440*/  FMUL.FTZ R53, R121, UR12 ;  /* 0x0000000c79357c20 */ /* 0x000fe20008410000 */
[----:B------:R-:W-:Y:S01]  /*18450*/  FMUL.FTZ R55, R122, UR12 ;  /* 0x0000000c7a377c20 */ /* 0x000fe20008410000 */
[----:B------:R-:W-:Y:S01]  /*18460*/  FMUL.FTZ R52, R123, UR12 ;  /* 0x0000000c7b347c20 */ /* 0x000fe20008410000 */
[C---:B-1----:R-:W-:Y:S04]  /*18470*/  HMMA.16816.F32.BF16 R124, R188.reuse, R8, R124 ;  /* 0x00000008bc7c723c */ /* 0x042fe8000004187c */
[----:B------:R1:W2:Y:S01]  /*18480*/  MUFU.TANH R220, R83 ;  /* 0x0000005300dc7308 */ /* 0x0002a20000002400 */
[----:B-----5:R-:W-:Y:S03]  /*18490*/  FMUL.FTZ R81, R97, UR12 ;  /* 0x0000000c61517c20 */ /* 0x020fe60008410000 */
[----:B------:R-:W-:Y:S06]  /*184a0*/  HMMA.16816.F32.BF16 R128, R188, R10, R128 ;  /* 0x0000000abc80723c */ /* 0x000fec0000041880 */
[----:B------:R5:W2:Y:S01]  /*184b0*/  MUFU.TANH R195, R84 ;  /* 0x0000005400c37308 */ /* 0x000aa20000002400 */
[----:B----4-:R-:W-:Y:S09]  /*184c0*/  FMUL.FTZ R82, R99, UR12 ;  /* 0x0000000c63527c20 */ /* 0x010ff20008410000 */
[----:B------:R4:W2:Y:S01]  /*184d0*/  MUFU.TANH R193, R85 ;  /* 0x0000005500c17308 */ /* 0x0008a20000002400 */
[----:B-1----:R-:W-:Y:S01]  /*184e0*/  FMUL.FTZ R83, R93, UR12 ;  /* 0x0000000c5d537c20 */ /* 0x002fe20008410000 */
[----:B------:R-:W-:Y:S01]  /*184f0*/  FMUL.FTZ R51, R124, UR12 ;  /* 0x0000000c7c337c20 */ /* 0x000fe20008410000 */
[----:B------:R-:W-:Y:S01]  /*18500*/  FMUL.FTZ R54, R125, UR12 ;  /* 0x0000000c7d367c20 */ /* 0x000fe20008410000 */
[----:B------:R-:W-:Y:S01]  /*18510*/  FMUL.FTZ R22, R126, UR12 ;  /* 0x0000000c7e167c20 */ /* 0x000fe20008410000 */
[----:B------:R-:W-:Y:S05]  /*18520*/  FMUL.FTZ R21, R127, UR12 ;  /* 0x0000000c7f157c20 */ /* 0x000fea0008410000 */
[----:B------:R1:W1:Y:S01]  /*18530*/  MUFU.TANH R194, R86 ;  /* 0x0000005600c27308 */ /* 0x0002620000002400 */
[----:B-----5:R-:W-:Y:S01]  /*18540*/  FMUL.FTZ R84, R95, UR12 ;  /* 0x0000000c5f547c20 */ /* 0x020fe20008410000 */
[----:B------:R-:W-:Y:S01]  /*18550*/  FMUL.FTZ R49, R128, UR12 ;  /* 0x0000000c80317c20 */ /* 0x000fe20008410000 */
[----:B------:R-:W-:Y:S01]  /*18560*/  FMUL.FTZ R50, R129, UR12 ;  /* 0x0000000c81327c20 */ /* 0x000fe20008410000 */
[----:B------:R-:W-:Y:S01]  /*18570*/  FMUL.FTZ R20, R130, UR12 ;  /* 0x0000000c82147c20 */ /* 0x000fe20008410000 */
[----:B------:R-:W-:Y:S05]  /*18580*/  FMUL.FTZ R3, R131, UR12 ;  /* 0x0000000c83037c20 */ /* 0x000fea0008410000 */
[----:B------:R5:W2:Y:S01]  /*18590*/  MUFU.TANH R157, R2 ;  /* 0x00000002009d7308 */ /* 0x000aa20000002400 */
[----:B----4-:R-:W-:Y:S09]  /*185a0*/  FMUL.FTZ R85, R92, UR12 ;  /* 0x0000000c5c557c20 */ /* 0x010ff20008410000 */
[----:B------:R4:W2:Y:S01]  /*185b0*/  MUFU.TANH R161, R33 ;  /* 0x0000002100a17308 */ /* 0x0008a20000002400 */
[----:B-1----:R-:W-:Y:S09]  /*185c0*/  FMUL.FTZ R86, R94, UR12 ;  /* 0x0000000c5e567c20 */ /* 0x002ff20008410000 */
[----:B------:R4:W1:Y:S01]  /*185d0*/  MUFU.TANH R169, R34 ;  /* 0x0000002200a97308 */ /* 0x0008620000002400 */
[----:B-----5:R-:W-:Y:S09]  /*185e0*/  FMUL.FTZ R2, R40, UR12 ;  /* 0x0000000c28027c20 */ /* 0x020ff20008410000 */
        /* <DEDUP_REMOVED lines=93> */
[----:B------:R-:W2:Y:S01]  /*18bc0*/  F2I.FTZ.U32.TRUNC.NTZ R9, R8 ;  /* 0x0000000800097305 */ /* 0x000ea2000021f000 */
[----:B------:R-:W-:Y:S01]  /*18bd0*/  ISETP.GE.AND P6, PT, R13, RZ, PT ;  /* 0x000000ff0d00720c */ /* 0x000fe20003fc6270 */
        /* <DEDUP_REMOVED lines=20> */
[----:B------:R-:W-:Y:S01]  /*18d20*/  ISETP.NE.AND P2, PT, R0, RZ, PT ;  /* 0x000000ff0000720c */ /* 0x000fe20003f45270 */
[----:B------:R-:W2:Y:S08]  /*18d30*/  LDC.64 R4, c[0x0][0x3b8] ;  /* 0x0000ee00ff047b82 */ /* 0x000eb00000000a00 */
        /* <DEDUP_REMOVED lines=11> */
[----:B------:R-:W3:Y:S04]  /*18df0*/  LDG.E R11, desc[UR6][R28.64] ;  /* 0x000000061c0b7981 */ /* 0x000ee8000c1e1900 */
        /* <DEDUP_REMOVED lines=15> */
.L_x_913:
        /* <DEDUP_REMOVED lines=60> */
.L_x_912:
[----:B--2---:R-:W2:Y:S01]  /*192b0*/  LDL.LU R12, [R1] ;  /* 0x00000000010c7983 */ /* 0x004ea20000300800 */
[----:B------:R-:W-:Y:S02]  /*192c0*/  FMNMX3.FTZ R5, R153, R176, R180, !PT ;  /* 0x000000b099057276 */ /* 0x000fe400078100b4 */
[----:B------:R-:W-:Y:S01]  /*192d0*/  MOV R48, R210 ;  /* 0x000000d200307202 */ /* 0x000fe20000000f00 */
[----:B------:R-:W3:Y:S01]  /*192e0*/  LDL.LU R28, [R1+0x8] ;  /* 0x00000800011c7983 */ /* 0x000ee20000300800 */
[----:B------:R-:W-:Y:S02]  /*192f0*/  IADD3 R212, PT, PT, R212, -0x1, RZ ;  /* 0xffffffffd4d47810 */ /* 0x000fe40007ffe0ff */
[----:B------:R-:W-:Y:S01]  /*19300*/  IADD3 R213, PT, PT, R213, -0x100, RZ ;  /* 0xffffff00d5d57810 */ /* 0x000fe20007ffe0ff */
[----:B------:R-:W3:Y:S04]  /*19310*/  LDL.LU R19, [R1+0xc] ;  /* 0x00000c0001137983 */ /* 0x000ee80000300800 */
[----:B------:R-:W4:Y:S04]  /*19320*/  LDL.LU R11, [R1+0x10] ;  /* 0x00001000010b7983 */ /* 0x000f280000300800 */
[----:B------:R-:W4:Y:S04]  /*19330*/  LDL.LU R10, [R1+0x14] ;  /* 0x00001400010a7983 */ /* 0x000f280000300800 */
[----:B------:R-:W5:Y:S04]  /*19340*/  LDL.LU R8, [R1+0x4] ;  /* 0x0000040001087983 */ /* 0x000f680000300800 */
[----:B------:R-:W-:Y:S08]  /*19350*/  LDSM.16.MT88.4 R36, [R152+0x5400] ;  /* 0x005400009824783b */ /* 0x000ff00000004200 */
[----:B------:R-:W-:Y:S01]  /*19360*/  LDSM.16.MT88.4 R44, [R152+0x6000] ;  /* 0x00600000982c783b */ /* 0x000fe20000004200 */
[----:B--2---:R-:W-:Y:S04]  /*19370*/  FMNMX3.FTZ R7, R151, R12, R184, !PT ;  /* 0x0000000c97077276 */ /* 0x004fe800078100b8 */
[----:B---3--:R-:W-:Y:S02]  /*19380*/  FMNMX3.FTZ R7, R7, R28, R19, !PT ;  /* 0x0000001c07077276 */ /* 0x008fe40007810013 */
[----:B----4-:R-:W-:Y:S02]  /*19390*/  FMNMX3.FTZ R5, R5, R11, R10, !PT ;  /* 0x0000000b05057276 */ /* 0x010fe4000781000a */
[----:B-----5:R-:W-:Y:S02]  /*193a0*/  FMNMX3.FTZ R2, R7, R8, R164, !PT ;  /* 0x0000000807027276 */ /* 0x020fe400078100a4 */
        /* <DEDUP_REMOVED lines=59> */
[----:B------:R-:W1:Y:S08]  /*19760*/  SHFL.BFLY PT, R5, R4, 0x2, 0x1f ;  /* 0x0c401f0004057f89 */ /* 0x000e7000000e0000 */
[----:B------:R-:W2:Y:S01]  /*19770*/  SHFL.BFLY PT, R0, R9, 0x2, 0x1f ;  /* 0x0c401f0009007f89 */ /* 0x000ea200000e0000 */
[----:B-1----:R-:W-:Y:S02]  /*19780*/  FMNMX.FTZ R6, R4, R5, !PT ;  /* 0x0000000504067209 */ /* 0x002fe40007810000 */
[----:B--2---:R-:W-:Y:S05]  /*19790*/  FMNMX.FTZ R7, R9, R0, !PT ;  /* 0x0000000009077209 */ /* 0x004fea0007810000 */
[----:B------:R-:W1:Y:S08]  /*197a0*/  SHFL.BFLY PT, R5, R6, 0x1, 0x1f ;  /* 0x0c201f0006057f89 */ /* 0x000e7000000e0000 */
[----:B------:R-:W2:Y:S01]  /*197b0*/  SHFL.BFLY PT, R0, R7, 0x1, 0x1f ;  /* 0x0c201f0007007f89 */ /* 0x000ea200000e0000 */
[----:B-1----:R-:W-:Y:S02]  /*197c0*/  FMNMX.FTZ R2, R6, R5, !PT ;  /* 0x0000000506027209 */ /* 0x002fe40007810000 */
[----:B--2---:R-:W-:Y:S03]  /*197d0*/  FMNMX.FTZ R0, R7, R0, !PT ;  /* 0x0000000007007209 */ /* 0x004fe60007810000 */
[C---:B------:R-:W-:Y:S01]  /*197e0*/  FMUL.FTZ R66, R2.reuse, UR4 ;  /* 0x0000000402427c20 */ /* 0x040fe20008410000 */
[C---:B------:R-:W-:Y:S01]  /*197f0*/  FSETP.NEU.FTZ.AND P0, PT, R2.reuse, -INF , PT ;  /* 0xff8000000200780b */ /* 0x040fe20003f1d000 */
[----:B------:R-:W-:Y:S01]  /*19800*/  FADD.FTZ R5, -R2, R151 ;  /* 0x0000009702057221 */ /* 0x000fe20000010100 */
[----:B------:R-:W-:Y:S01]  /*19810*/  MOV R151, R2 ;  /* 0x0000000200977202 */ /* 0x000fe20000000f00 */
[----:B------:R-:W-:Y:S01]  /*19820*/  FMUL.FTZ R61, R0, UR4 ;  /* 0x00000004003d7c20 */ /* 0x000fe20008410000 */
[----:B------:R-:W-:Y:S01]  /*19830*/  FSEL R66, R66, RZ, P0 ;  /* 0x000000ff42427208 */ /* 0x000fe20000000000 */
[C---:B------:R-:W-:Y:S01]  /*19840*/  FADD.FTZ R4, -R0.reuse, R153 ;  /* 0x0000009900047221 */ /* 0x040fe20000010100 */
[----:B------:R-:W-:Y:S01]  /*19850*/  FSETP.NEU.FTZ.AND P0, PT, R0, -INF , PT ;  /* 0xff8000000000780b */ /* 0x000fe20003f1d000 */
[----:B------:R-:W-:Y:S01]  /*19860*/  FMUL.FTZ R24, R5, UR4 ;  /* 0x0000000405187c20 */ /* 0x000fe20008410000 */
[----:B------:R-:W-:Y:S01]  /*19870*/  MOV R153, R0 ;  /* 0x0000000000997202 */ /* 0x000fe20000000f00 */
[--C-:B------:R-:W-:Y:S01]  /*19880*/  FFMA.FTZ R99, R12, UR4, -R66.reuse ;  /* 0x000000040c637c23 */ /* 0x100fe20008010842 */
[----:B------:R-:W-:Y:S01]  /*19890*/  FSEL R61, R61, RZ, P0 ;  /* 0x000000ff3d3d7208 */ /* 0x000fe20000000000 */
[----:B------:R-:W1:Y:S01]  /*198a0*/  LDSM.16.MT88.4 R12, [R152+0x5000] ;  /* 0x00500000980c783b */ /* 0x000e620000004200 */
[----:B------:R-:W-:Y:S01]  /*198b0*/  ISETP.NE.AND P0, PT, R216, RZ, PT ;  /* 0x000000ffd800720c */ /* 0x000fe20003f05270 */
[----:B------:R-:W2:Y:S01]  /*198c0*/  MUFU.EX2 R24, R24 ;  /* 0x0000001800187308 */ /* 0x000ea20000000800 */
[----:B------:R-:W-:Y:S01]  /*198d0*/  FMUL.FTZ R23, R4, UR4 ;  /* 0x0000000404177c20 */ /* 0x000fe20008410000 */
[--C-:B------:R-:W-:Y:S01]  /*198e0*/  FFMA.FTZ R94, R11, UR4, -R61.reuse ;  /* 0x000000040b5e7c23 */ /* 0x100fe2000801083d */
[--C-:B------:R-:W-:Y:S07]  /*198f0*/  FFMA.FTZ R93, R10, UR4, -R61.reuse ;  /* 0x000000040a5d7c23 */ /* 0x100fee000801083d */
[----:B------:R-:W-:Y:S01]  /*19900*/  MUFU.EX2 R99, R99 ;  /* 0x0000006300637308 */ /* 0x000fe20000000800 */
[--C-:B------:R-:W-:Y:S01]  /*19910*/  FFMA.FTZ R97, R28, UR4, -R66.reuse ;  /* 0x000000041c617c23 */ /* 0x100fe20008010842 */
[--C-:B------:R-:W-:Y:S01]  /*19920*/  FFMA.FTZ R92, R19, UR4, -R66.reuse ;  /* 0x00000004135c7c23 */ /* 0x100fe20008010842 */
[--C-:B------:R-:W-:Y:S07]  /*19930*/  FFMA.FTZ R91, R184, UR4, -R66.reuse ;  /* 0x00000004b85b7c23 */ /* 0x100fee0008010842 */
[----:B------:R-:W3:Y:S01]  /*19940*/  MUFU.EX2 R23, R23 ;  /* 0x0000001700177308 */ /* 0x000ee20000000800 */
[--C-:B------:R-:W-:Y:S01]  /*19950*/  FFMA.FTZ R96, R176, UR4, -R61.reuse ;  /* 0x00000004b0607c23 */ /* 0x100fe2000801083d */
[--C-:B------:R-:W-:Y:S01]  /*19960*/  FFMA.FTZ R95, R180, UR4, -R61.reuse ;  /* 0x00000004b45f7c23 */ /* 0x100fe2000801083d */
[--C-:B------:R-:W-:Y:S01]  /*19970*/  FFMA.FTZ R101, R8, UR4, -R66.reuse ;  /* 0x0000000408657c23 */ /* 0x100fe20008010842 */
[----:B------:R-:W-:Y:S06]  /*19980*/  @P0 IADD3 R48, PT, PT, R208, -0x20, RZ ;  /* 0xffffffe0d0300810 */ /* 0x000fec0007ffe0ff */
[----:B------:R-:W4:Y:S01]  /*19990*/  MUFU.EX2 R91, R91 ;  /* 0x0000005b005b7308 */ /* 0x000f220000000800 */
[C---:B--2---:R-:W-:Y:S01]  /*199a0*/  FMUL.FTZ R4, R24.reuse, R144 ;  /* 0x0000009018047220 */ /* 0x044fe20000410000 */
[C---:B------:R-:W-:Y:S01]  /*199b0*/  FMUL.FTZ R5, R24.reuse, R145 ;  /* 0x0000009118057220 */ /* 0x040fe20000410000 */
[C---:B------:R-:W-:Y:S01]  /*199c0*/  FMUL.FTZ R8, R24.reuse, R140 ;  /* 0x0000008c18087220 */ /* 0x040fe20000410000 */
[----:B------:R-:W2:Y:S06]  /*199d0*/  LDSM.16.MT88.4 R32, [R48] ;  /* 0x000000003020783b */ /* 0x000eac0000004200 */
[----:B------:R-:W-:Y:S01]  /*199e0*/  MUFU.EX2 R96, R96 ;  /* 0x0000006000607308 */ /* 0x000fe20000000800 */
[----:B------:R-:W-:Y:S01]  /*199f0*/  FMUL.FTZ R9, R24, R141 ;  /* 0x0000008d18097220 */ /* 0x000fe20000410000 */
[--C-:B------:R-:W-:Y:S01]  /*19a00*/  FFMA.FTZ R98, R17, UR4, -R66.reuse ;  /* 0x0000000411627c23 */ /* 0x100fe20008010842 */
[--C-:B------:R-:W-:Y:S07]  /*19a10*/  FFMA.FTZ R100, R16, UR4, -R61.reuse ;  /* 0x0000000410647c23 */ /* 0x100fee000801083d */
[----:B------:R-:W5:Y:S01]  /*19a20*/  MUFU.EX2 R95, R95 ;  /* 0x0000005f005f7308 */ /* 0x000f620000000800 */
[C---:B---3--:R-:W-:Y:S01]  /*19a30*/  FMUL.FTZ R6, R23.reuse, R146 ;  /* 0x0000009217067220 */ /* 0x048fe20000410000 */
[C---:B------:R-:W-:Y:S01]  /*19a40*/  FMUL.FTZ R7, R23.reuse, R147 ;  /* 0x0000009317077220 */ /* 0x040fe20000410000 */
[----:B------:R-:W-:Y:S07]  /*19a50*/  FMUL.FTZ R10, R23, R142 ;  /* 0x0000008e170a7220 */ /* 0x000fee0000410000 */
[----:B------:R-:W-:Y:S01]  /*19a60*/  MUFU.EX2 R97, R97 ;  /* 0x0000006100617308 */ /* 0x000fe20000000800 */
[----:B----4-:R-:W-:Y:S01]  /*19a70*/  F2FP.BF16.F32.PACK_AB R28, R91, R99 ;  /* 0x000000635b1c723e */ /* 0x010fe200000010ff */
[----:B------:R-:W-:Y:S01]  /*19a80*/  FMUL.FTZ R11, R23, R143 ;  /* 0x0000008f170b7220 */ /* 0x000fe20000410000 */
[--C-:B------:R-:W-:Y:S07]  /*19a90*/  FFMA.FTZ R107, R18, UR4, -R61.reuse ;  /* 0x00000004126b7c23 */ /* 0x100fee000801083d */
[----:B------:R-:W3:Y:S01]  /*19aa0*/  MUFU.EX2 R92, R92 ;  /* 0x0000005c005c7308 */ /* 0x000ee20000000800 */
[--C-:B------:R-:W-:Y:S01]  /*19ab0*/  FFMA.FTZ R102, R164, UR4, -R66.reuse ;  /* 0x00000004a4667c23 */ /* 0x100fe20008010842 */
        /* <DEDUP_REMOVED lines=191> */
[C---:B------:R-:W-:Y:S09]  /*1a6b0*/  HMMA.16816.F32.BF16 R4, R28.reuse, R44, R4 ;  /* 0x0000002c1c04723c */ /* 0x040ff20000041804 */
        /* <DEDUP_REMOVED lines=338> */
.L_x_910:
        /* <DEDUP_REMOVED lines=8> */
[----:B------:R-:W4:Y:S01]  /*1bc60*/  S2R R11, SR_CTAID.Z ;  /* 0x00000000000b7919 */ /* 0x000f220000002700 */
[----:B------:R-:W-:Y:S01]  /*1bc70*/  LOP3.LUT R10, R10, 0x3e00, R3, 0xf8, !PT ;  /* 0x00003e000a0a7812 */ /* 0x000fe200078ef803 */
[----:B------:R-:W-:Y:S01]  /*1bc80*/  BSSY.RECONVERGENT B0, `(.L_x_915) ;  /* 0x0000067000007945 */ /* 0x000fe20003800200 */
[----:B------:R-:W-:-:S02]  /*1bc90*/  LOP3.LUT R3, R5, 0xc0, RZ, 0xc0, !PT ;  /* 0x000000c005037812 */ /* 0x000fc400078ec0ff */
[----:B------:R-:W-:Y:S02]  /*1bca0*/  LOP3.LUT R10, R10, 0x20, R5, 0xf8, !PT ;  /* 0x000000200a0a7812 */ /* 0x000fe400078ef805 */
[----:B------:R-:W-:Y:S02]  /*1bcb0*/  LOP3.LUT R3, R3, 0x18, R150, 0xf8, !PT ;  /* 0x0000001803037812 */ /* 0x000fe400078ef896 */
[----:B------:R-:W-:Y:S02]  /*1bcc0*/  ISETP.NE.AND P2, PT, R196, -0x1, PT ;  /* 0xffffffffc400780c */ /* 0x000fe40003f45270 */
[----:B------:R-:W-:Y:S02]  /*1bcd0*/  LOP3.LUT R10, R10, R3, RZ, 0xfc, !PT ;  /* 0x000000030a0a7212 */ /* 0x000fe400078efcff */
[----:B------:R-:W5:Y:S01]  /*1bce0*/  S2R R3, SR_CTAID.Y ;  /* 0x0000000000037919 */ /* 0x000f620000002600 */
[----:B------:R-:W-:Y:S01]  /*1bcf0*/  SHF.L.U32 R14, R150, 0x2, RZ ;  /* 0x00000002960e7819 */ /* 0x000fe200000006ff */
[----:B-1----:R-:W-:Y:S01]  /*1bd00*/  FADD.FTZ R12, R12, R215 ;  /* 0x000000d70c0c7221 */ /* 0x002fe20000010000 */
[----:B------:R-:W-:Y:S01]  /*1bd10*/  LOP3.LUT P5, RZ, R150, 0x3, RZ, 0xc0, !PT ;  /* 0x0000000396ff7812 */ /* 0x000fe200078ac0ff */
[----:B--2---:R-:W-:Y:S01]  /*1bd20*/  ULEA UR4, UR4, UR5, 0x18 ;  /* 0x0000000504047291 */ /* 0x004fe2000f8ec0ff */
[C---:B------:R-:W-:Y:S01]  /*1bd30*/  LOP3.LUT R16, R14.reuse, 0x20, RZ, 0xc0, !PT ;  /* 0x000000200e107812 */ /* 0x040fe200078ec0ff */
[----:B---3--:R-:W-:Y:S01]  /*1bd40*/  FADD.FTZ R7, R7, R214 ;  /* 0x000000d607077221 */ /* 0x008fe20000010000 */
[----:B------:R-:W1:Y:S01]  /*1bd50*/  SHFL.BFLY PT, R9, R12, 0x1, 0x1f ;  /* 0x0c201f000c097f89 */ /* 0x000e6200000e0000 */
[----:B------:R-:W-:-:S02]  /*1bd60*/  LOP3.LUT R14, R14, 0x40, RZ, 0xc0, !PT ;  /* 0x000000400e0e7812 */ /* 0x000fc400078ec0ff */
[----:B------:R-:W-:Y:S01]  /*1bd70*/  LEA R13, R10, UR4, 0x1 ;  /* 0x000000040a0d7c11 */ /* 0x000fe2000f8e08ff */
[----:B------:R-:W2:Y:S03]  /*1bd80*/  SHFL.BFLY PT, R8, R7, 0x1, 0x1f ;  /* 0x0c201f0007087f89 */ /* 0x000ea600000e0000 */
[C---:B------:R-:W-:Y:S02]  /*1bd90*/  IADD3 R21, PT, PT, R13.reuse, -R14, RZ ;  /* 0x8000000e0d157210 */ /* 0x040fe40007ffe0ff */
[----:B------:R-:W-:Y:S02]  /*1bda0*/  IADD3 R19, PT, PT, R13, -R16, RZ ;  /* 0x800000100d137210 */ /* 0x000fe40007ffe0ff */
[----:B------:R-:W-:Y:S01]  /*1bdb0*/  IADD3 R25, PT, PT, -R16, R21, RZ ;  /* 0x0000001510197210 */ /* 0x000fe20007ffe1ff */
[----:B-1----:R-:W-:Y:S02]  /*1bdc0*/  FADD.FTZ R9, R12, R9 ;  /* 0x000000090c097221 */ /* 0x002fe40000010000 */
[----:B------:R-:W1:Y:S02]  /*1bdd0*/  LDC R12, c[0x0][0x434] ;  /* 0x00010d00ff0c7b82 */ /* 0x000e640000000800 */
[----:B------:R-:W3:Y:S01]  /*1bde0*/  MUFU.RCP R4, R9 ;  /* 0x0000000900047308 */ /* 0x000ee20000001000 */
[----:B--2---:R-:W-:Y:S01]  /*1bdf0*/  FADD.FTZ R8, R7, R8 ;  /* 0x0000000807087221 */ /* 0x004fe20000010000 */
[----:B------:R-:W-:-:S04]  /*1be00*/  FSETP.NE.FTZ.AND P1, PT, R9, RZ, PT ;  /* 0x000000ff0900720b */ /* 0x000fc80003f35000 */
[----:B------:R-:W2:Y:S01]  /*1be10*/  LDC.U8 R7, c[0x0][0x548] ;  /* 0x00015200ff077b82 */ /* 0x000ea20000000000 */
[----:B------:R-:W-:Y:S01]  /*1be20*/  FSETP.NE.FTZ.AND P0, PT, R8, RZ, PT ;  /* 0x000000ff0800720b */ /* 0x000fe20003f15000 */
[----:B------:R-:W4:Y:S07]  /*1be30*/  MUFU.RCP R6, R8 ;  /* 0x0000000800067308 */ /* 0x000f2e0000001000 */
[----:B------:R-:W1:Y:S01]  /*1be40*/  @P1 LDC R17, c[0x0][0x458] ;  /* 0x00011600ff111b82 */ /* 0x000e620000000800 */
[----:B------:R-:W5:Y:S01]  /*1be50*/  @P1 MUFU.LG2 R9, R9 ;  /* 0x0000000900091308 */ /* 0x000f620000000c00 */
[----:B---3--:R-:W-:-:S05]  /*1be60*/  FSEL R4, R4, 1, P1 ;  /* 0x3f80000004047808 */ /* 0x008fca0000800000 */
        /* <DEDUP_REMOVED lines=9> */
[----:B------:R-:W2:Y:S01]  /*1bf00*/  @!P2 LDC.64 R4, c[0x0][0x400] ;  /* 0x00010000ff04ab82 */ /* 0x000ea20000000a00 */
[----:B----4-:R-:W-:Y:S01]  /*1bf10*/  FSEL R6, R6, 1, P0 ;  /* 0x3f80000006067808 */ /* 0x010fe20000000000 */
[----:B------:R-:W3:Y:S01]  /*1bf20*/  @P0 MUFU.LG2 R8, R8 ;  /* 0x0000000800080308 */ /* 0x000ee20000000c00 */
[----:B------:R-:W-:Y:S01]  /*1bf30*/  ISETP.NE.OR P4, PT, R196, -0x1, !P3 ;  /* 0xffffffffc400780c */ /* 0x000fe20005f85670 */
[----:B-----5:R-:W-:Y:S01]  /*1bf40*/  @P1 FMUL.FTZ R9, R9, 0.69314718246459960938 ;  /* 0x3f31721809091820 */ /* 0x020fe20000410000 */
        /* <DEDUP_REMOVED lines=16> */
[----:B------:R-:W5:Y:S01]  /*1c050*/  @P2 LDC.64 R6, c[0x0][0x408] ;  /* 0x00010200ff062b82 */ /* 0x000f620000000a00 */
[----:B------:R-:W-:Y:S01]  /*1c060*/  F2FP.BF16.F32.PACK_AB R138, R139, R138 ;  /* 0x0000008a8b8a723e */ /* 0x000fe200000010ff */
[----:B--2---:R-:W-:Y:S01]  /*1c070*/  @!P2 IMAD.WIDE.U32 R22, R3, R4, RZ ;  /* 0x000000040316a225 */ /* 0x004fe200078e00ff */
[----:B------:R-:W-:Y:S01]  /*1c080*/  F2FP.BF16.F32.PACK_AB R132, R133, R132 ;  /* 0x000000848584723e */ /* 0x000fe200000010ff */
[----:B------:R2:W-:Y:S01]  /*1c090*/  STS [R19+0x10], R140 ;  /* 0x0000108c13007388 */ /* 0x0005e20000000800 */
[----:B------:R-:W-:Y:S01]  /*1c0a0*/  F2FP.BF16.F32.PACK_AB R134, R135, R134 ;  /* 0x000000868786723e */ /* 0x000fe200000010ff */
[C---:B------:R-:W-:Y:S02]  /*1c0b0*/  @!P2 IMAD R5, R3.reuse, R5, R23 ;  /* 0x000000050305a224 */ /* 0x040fe400078e0217 */
[----:B------:R-:W2:Y:S01]  /*1c0c0*/  @P3 LDC R4, c[0x0][0x454] ;  /* 0x00011500ff043b82 */ /* 0x000ea20000000800 */
[----:B------:R2:W-:Y:S04]  /*1c0d0*/  STS [R19+0x210], R142 ;  /* 0x0002108e13007388 */ /* 0x0005e80000000800 */
[----:B------:R2:W-:Y:S03]  /*1c0e0*/  STS [R21+0x20], R136 ;  /* 0x0000208815007388 */ /* 0x0005e60000000800 */
[----:B------:R-:W2:Y:S01]  /*1c0f0*/  @P0 LDC R15, c[0x0][0x458] ;  /* 0x00011600ff0f0b82 */ /* 0x000ea20000000800 */
[----:B------:R2:W-:Y:S04]  /*1c100*/  STS [R21+0x220], R138 ;  /* 0x0002208a15007388 */ /* 0x0005e80000000800 */
[----:B------:R2:W-:Y:S01]  /*1c110*/  STS [R25+0x30], R132 ;  /* 0x0000308419007388 */ /* 0x0005e20000000800 */
[----:B----4-:R-:W-:Y:S01]  /*1c120*/  @!P3 IMAD R13, R3, R10, R11 ;  /* 0x0000000a030db224 */ /* 0x010fe200078e020b */
[----:B------:R-:W-:Y:S01]  /*1c130*/  MOV R10, 0x7f800000 ;  /* 0x7f800000000a7802 */ /* 0x000fe20000000f00 */
[----:B-----5:R-:W-:Y:S01]  /*1c140*/  @P2 IMAD.WIDE.U32 R26, R196, R6, RZ ;  /* 0x00000006c41a2225 */ /* 0x020fe200078e00ff */
[----:B------:R4:W-:Y:S03]  /*1c150*/  STS [R25+0x230], R134 ;  /* 0x0002308619007388 */ /* 0x0009e60000000800 */
[----:B-1----:R-:W-:Y:S01]  /*1c160*/  @P1 FFMA.FTZ R10, R2, R17, R9 ;  /* 0x00000011020a1223 */ /* 0x002fe20000010009 */
[----:B------:R-:W-:Y:S01]  /*1c170*/  @P2 IMAD R5, R196, R7, R27 ;  /* 0x00000007c4052224 */ /* 0x000fe200078e021b */
[----:B------:R-:W-:Y:S01]  /*1c180*/  MOV R7, 0x7f800000 ;  /* 0x7f80000000077802 */ /* 0x000fe20000000f00 */
[----:B------:R-:W-:-:S02]  /*1c190*/  @!P3 IMAD R6, R13, R12, RZ ;  /* 0x0000000c0d06b224 */ /* 0x000fc400078e02ff */
[----:B---3--:R-:W-:Y:S01]  /*1c1a0*/  @P0 FMUL.FTZ R13, R8, 0.69314718246459960938 ;  /* 0x3f317218080d0820 */ /* 0x008fe20000410000 */
[----:B------:R-:W-:-:S04]  /*1c1b0*/  @!P4 IMAD R196, R3, R12, RZ ;  /* 0x0000000c03c4c224 */ /* 0x000fc800078e02ff */
[----:B--2---:R-:W-:Y:S02]  /*1c1c0*/  @P3 IMAD R6, R11, R4, R196 ;  /* 0x000000040b063224 */ /* 0x004fe400078e02c4 */
[----:B------:R-:W-:Y:S01]  /*1c1d0*/  @P0 FFMA.FTZ R7, R0, R15, R13 ;  /* 0x0000000f00070223 */ /* 0x000fe2000001000d */
[----:B------:R-:W-:Y:S06]  /*1c1e0*/  BAR.SYNC.DEFER_BLOCKING 0x0 ;  /* 0x0000000000007b1d */ /* 0x000fec0000010000 */
[----:B----4-:R-:W-:Y:S05]  /*1c1f0*/  @P5 BRA `(.L_x_916) ;  /* 0x00000000003c5947 */ /* 0x010fea0003800000 */
[----:B------:R-:W-:Y:S01]  /*1c200*/  SHF.R.U32.HI R150, RZ, 0x1, R150 ;  /* 0x00000001ff967819 */ /* 0x000fe20000011696 */
[----:B------:R-:W1:Y:S01]  /*1c210*/  LDCU.64 UR4, c[0x0][0x420] ;  /* 0x00008400ff0477ac */ /* 0x000e620008000a00 */
[----:B------:R-:W-:Y:S02]  /*1c220*/  IMAD.IADD R9, R197, 0x1, R6 ;  /* 0x00000001c5097824 */ /* 0x000fe400078e0206 */
[----:B------:R-:W-:-:S04]  /*1c230*/  LOP3.LUT R3, R150, 0x30, RZ, 0xc0, !PT ;  /* 0x0000003096037812 */ /* 0x000fc800078ec0ff */
[----:B------:R-:W-:Y:S01]  /*1c240*/  LOP3.LUT R0, R3, 0x7, R204, 0xf8, !PT ;  /* 0x0000000703007812 */ /* 0x000fe200078ef8cc */
[----:B------:R-:W-:-:S03]  /*1c250*/  IMAD.IADD R3, R198, 0x1, -R197 ;  /* 0x00000001c6037824 */ /* 0x000fc600078e0ac5 */
        /* <DEDUP_REMOVED lines=9> */
.L_x_916:
[----:B------:R-:W-:Y:S05]  /*1c2f0*/  BSYNC.RECONVERGENT B0 ;  /* 0x0000000000007941 */ /* 0x000fea0003800200 */
.L_x_915:
        /* <DEDUP_REMOVED lines=40> */
.L_x_917:
        /* <DEDUP_REMOVED lines=16> */
.L_x_4877:


//--------------------- .text._ZN5flash24flash_fwd_splitkv_kernelI23Flash_fwd_kernel_traitsILi32ELi64ELi256ELi4ELb0ELb0EN7cutlass10bfloat16_tE19Flash_kernel_traitsILi32ELi64ELi256ELi4ES3_EELb1ELb0ELb0ELb0ELb0ELb0ELb1ELb0EEEvNS_16Flash_fwd_paramsE --------------------------
	.section	.text._ZN5flash24flash_fwd_splitkv_kernelI23Flash_fwd_kernel_traitsILi32ELi64ELi256ELi4ELb0ELb0EN7cutlass10bfloat16_tE19Flash_kernel_traitsILi32ELi64ELi256ELi4ES3_EELb1ELb0ELb0ELb0ELb0ELb0ELb1ELb0EEEvNS_16Flash_fwd_paramsE,"ax",@progbits
	.align	128
        .global         _ZN5flash24flash_fwd_splitkv_kernelI23Flash_fwd_kernel_traitsILi32ELi64ELi256ELi4ELb0ELb0EN7cutlass10bfloat16_tE19Flash_kernel_traitsILi32ELi64ELi256ELi4ES3_EELb1ELb0ELb0ELb0ELb0ELb0ELb1ELb0EEEvNS_16Flash_fwd_paramsE
        .type           _ZN5flash24flash_fwd_splitkv_kernelI23Flash_fwd_kernel_traitsILi32ELi64ELi256ELi4ELb0ELb0EN7cutlass10bfloat16_tE19Flash_kernel_traitsILi32ELi64ELi256ELi4ES3_EELb1ELb0ELb0ELb0ELb0ELb0ELb1ELb0EEEvNS_16Flash_fwd_paramsE,@function
        .size           _ZN5flash24flash_fwd_splitkv_kernelI23Flash_fwd_kernel_traitsILi32ELi64ELi256ELi4ELb0ELb0EN7cutlass10bfloat16_tE19Flash_kernel_traitsILi32ELi64ELi256ELi4ES3_EELb1ELb0ELb0ELb0ELb0ELb0ELb1ELb0EEEvNS_16Flash_fwd_paramsE,(.L_x_4878 - _ZN5flash24flash_fwd_splitkv_kernelI23Flash_fwd_kernel_traitsILi32ELi64ELi256ELi4ELb0ELb0EN7cutlass10bfloat16_tE19Flash_kernel_traitsILi32ELi64ELi256ELi4ES3_EELb1ELb0ELb0ELb0ELb0ELb0ELb1ELb0EEEvNS_16Flash_fwd_paramsE)
        .other          _ZN5flash24flash_fwd_splitkv_kernelI23Flash_fwd_kernel_traitsILi32ELi64ELi256ELi4ELb0ELb0EN7cutlass10bfloat16_tE19Flash_kernel_traitsILi32ELi64ELi256ELi4ES3_EELb1ELb0ELb0ELb0ELb0ELb0ELb1ELb0EEEvNS_16Flash_fwd_paramsE,@"STO_CUDA_ENTRY STV_DEFAULT"
_ZN5flash24flash_fwd_splitkv_kernelI23Flash_fwd_kernel_traitsILi32ELi64ELi256ELi4ELb0ELb0EN7cutlass10bfloat16_tE19Flash_kernel_traitsILi32ELi64ELi256ELi4ES3_EELb1ELb0ELb0ELb0ELb0ELb0ELb1ELb0EEEvNS_16Flash_fwd_paramsE:
.text._ZN5flash24flash_fwd_splitkv_kernelI23Flash_fwd_kernel_traitsILi32ELi64ELi256ELi4ELb0ELb0EN7cutlass10bfloat16_tE19Flash_kernel_traitsILi32ELi64ELi256ELi4ES3_EELb1ELb0ELb0ELb0ELb0ELb0ELb1ELb0EEEvNS_16Flash_fwd_paramsE:
[----:B------:R-:W-:Y:S08]  /*0000*/  LDC R1, c[0x0][0x37c] ;  /* 0x0000df00ff017b82 */ /* 0x000ff00000000800 */
[----:B------:R-:W1:Y:S01]  /*0010*/  LDC R9, c[0x0][0x3e0] ;  /* 0x0000f800ff097b82 */ /* 0x000e620000000800 */
[----:B------:R-:W2:Y:S01]  /*0020*/  S2R R12, SR_CTAID.Z ;  /* 0x00000000000c7919 */ /* 0x000ea20000002700 */
[----:B------:R-:W3:Y:S01]  /*0030*/  LDCU.64 UR16, c[0x0][0x358] ;  /* 0x00006b00ff1077ac */ /* 0x000ee20008000a00 */
[----:B------:R-:W-:Y:S01]  /*0040*/  IMAD.MOV.U32 R6, RZ, RZ, -0x1 ;  /* 0xffffffffff067424 */ /* 0x000fe200078e00ff */
[----:B------:R-:W4:Y:S01]  /*0050*/  LDCU.64 UR4, c[0x0][0x470] ;  /* 0x00008e00ff0477ac */ /* 0x000f220008000a00 */
[----:B-1----:R-:W1:Y:S01]  /*0060*/  I2F.U32.RP R4, R9 ;  /* 0x0000000900047306 */ /* 0x002e620000209000 */
[----:B------:R-:W-:-:S07]  /*0070*/  ISETP.NE.U32.AND P1, PT, R9, RZ, PT ;  /* 0x000000ff0900720c */ /* 0x000fce0003f25070 */
[----:B-1----:R-:W1:Y:S02]  /*0080*/  MUFU.RCP R2, R4 ;  /* 0x0000000400027308 */ /* 0x002e640000001000 */
[----:B-1----:R-:W-:-:S06]  /*0090*/  VIADD R2, R2, 0xffffffe ;  /* 0x0ffffffe02027836 */ /* 0x002fcc0000000000 */
[----:B------:R-:W1:Y:S02]  /*00a0*/  F2I.FTZ.U32.TRUNC.NTZ R3, R2 ;  /* 0x0000000200037305 */ /* 0x000e64000021f000 */
[----:B-1----:R-:W-:Y:S02]  /*00b0*/  IMAD.MOV R0, RZ, RZ, -R3 ;  /* 0x000000ffff007224 */ /* 0x002fe400078e0a03 */
[----:B------:R-:W-:Y:S02]  /*00c0*/  IMAD.MOV.U32 R2, RZ, RZ, RZ ;  /* 0x000000ffff027224 */ /* 0x000fe400078e00ff */
[----:B------:R-:W-:-:S04]  /*00d0*/  IMAD R5, R0, R9, RZ ;  /* 0x0000000900057224 */ /* 0x000fc800078e02ff */
[----:B------:R-:W-:Y:S02]  /*00e0*/  IMAD.HI.U32 R5, R3, R5, R2 ;  /* 0x0000000503057227 */ /* 0x000fe400078e0002 */
[----:B------:R-:W1:Y:S04]  /*00f0*/  LDC.64 R2, c[0x0][0x460] ;  /* 0x00011800ff027b82 */ /* 0x000e680000000a00 */
[----:B--2---:R-:W-:-:S04]  /*0100*/  IMAD.HI.U32 R221, R5, R12, RZ ;  /* 0x0000000c05dd7227 */ /* 0x004fc800078e00ff */
[----:B------:R-:W-:Y:S01]  /*0110*/  IMAD.MOV R0, RZ, RZ, -R221 ;  /* 0x000000ffff007224 */ /* 0x000fe200078e0add */
[----:B------:R-:W2:Y:S03]  /*0120*/  LDC.64 R4, c[0x0][0x460] ;  /* 0x00011800ff047b82 */ /* 0x000ea60000000a00 */
[----:B------:R-:W-:-:S05]  /*0130*/  IMAD R0, R9, R0, R12 ;  /* 0x0000000009007224 */ /* 0x000fca00078e020c */
[----:B------:R-:W-:Y:S02]  /*0140*/  ISETP.GE.U32.AND P0, PT, R0, R9, PT ;  /* 0x000000090000720c */ /* 0x000fe40003f06070 */
[----:B-1----:R-:W-:-:S04]  /*0150*/  ISETP.NE.U32.AND P4, PT, R2, RZ, PT ;  /* 0x000000ff0200720c */ /* 0x002fc80003f85070 */
[----:B------:R-:W-:-:S07]  /*0160*/  ISETP.NE.AND.EX P4, PT, R3, RZ, PT, P4 ;  /* 0x000000ff0300720c */ /* 0x000fce0003f85340 */
[----:B------:R-:W-:Y:S02]  /*0170*/  @P0 IMAD.IADD R0, R0, 0x1, -R9 ;  /* 0x0000000100000824 */ /* 0x000fe400078e0a09 */
[----:B------:R-:W-:Y:S01]  /*0180*/  @P0 VIADD R221, R221, 0x1 ;  /* 0x00000001dddd0836 */ /* 0x000fe20000000000 */
[----:B------:R-:W-:Y:S02]  /*0190*/  ISETP.NE.U32.AND P0, PT, R2, RZ, PT ;  /* 0x000000ff0200720c */ /* 0x000fe40003f05070 */
[-C--:B------:R-:W-:Y:S02]  /*01a0*/  ISETP.GE.U32.AND P2, PT, R0, R9.reuse, PT ;  /* 0x000000090000720c */ /* 0x080fe40003f46070 */
[----:B------:R-:W-:Y:S02]  /*01b0*/  ISETP.NE.AND.EX P0, PT, R3, RZ, PT, P0 ;  /* 0x000000ff0300720c */ /* 0x000fe40003f05300 */
[----:B------:R-:W1:Y:S01]  /*01c0*/  LDC.64 R2, c[0x0][0x468] ;  /* 0x00011a00ff027b82 */ /* 0x000e620000000a00 */
[----:B------:R-:W3:Y:S08]  /*01d0*/  LDCU.U8 UR6, c[0x0][0x532] ;  /* 0x0000a640ff0677ac */ /* 0x000ef00008000000 */
[----:B------:R-:W-:Y:S01]  /*01e0*/  @P2 VIADD R221, R221, 0x1 ;  /* 0x00000001dddd2836 */ /* 0x000fe20000000000 */
[----:B------:R-:W-:-:S05]  /*01f0*/  @!P1 LOP3.LUT R221, RZ, R9, RZ, 0x33, !PT ;  /* 0x00000009ffdd9212 */ /* 0x000fca00078e33ff */
[----:B--2---:R-:W-:Y:S01]  /*0200*/  IMAD.WIDE.U32 R10, R221, 0x4, R4 ;  /* 0x00000004dd0a7825 */ /* 0x004fe200078e0004 */
[----:B---3--:R-:W-:-:S03]  /*0210*/  ISETP.NE.AND P5, PT, RZ, UR6, PT ;  /* 0x00000006ff007c0c */ /* 0x008fc6000bfa5270 */
[----:B------:R-:W-:Y:S01]  /*0220*/  IMAD.SHL.U32 R13, R221, 0x4, RZ ;  /* 0x00000004dd0d7824 */ /* 0x000fe200078e00ff */
[----:B------:R-:W5:Y:S01]  /*0230*/  @P0 LDG.E R6, desc[UR16][R10.64] ;  /* 0x000000100a060981 */ /* 0x000f62000c1e1900 */
[----:B-1----:R-:W-:-:S03]  /*0240*/  ISETP.EQ.U32.AND P6, PT, R2, RZ, PT ;  /* 0x000000ff0200720c */ /* 0x002fc60003fc2070 */
[----:B------:R1:W5:Y:S01]  /*0250*/  @P4 LDG.E R5, desc[UR16][R10.64+0x4] ;  /* 0x000004100a054981 */ /* 0x000362000c1e1900 */
[----:B------:R-:W-:Y:S02]  /*0260*/  SHF.R.U32.HI R8, RZ, 0x1e, R221 ;  /* 0x0000001eff087819 */ /* 0x000fe400000116dd */
[C---:B------:R-:W-:Y:S02]  /*0270*/  ISETP.EQ.OR.EX P6, PT, R3.reuse, RZ, !P5, P6 ;  /* 0x000000ff0300720c */ /* 0x040fe40006fc2760 */
[----:B------:R-:W-:Y:S02]  /*0280*/  ISETP.NE.U32.AND P2, PT, R2, RZ, PT ;  /* 0x000000ff0200720c */ /* 0x000fe40003f45070 */
[----:B----4-:R-:W-:Y:S02]  /*0290*/  ISETP.NE.U32.AND P3, PT, RZ, UR4, PT ;  /* 0x00000004ff007c0c */ /* 0x010fe4000bf65070 */
[----:B------:R-:W-:Y:S02]  /*02a0*/  ISETP.NE.AND.EX P2, PT, R3, RZ, PT, P2 ;  /* 0x000000ff0300720c */ /* 0x000fe40003f45320 */
[----:B------:R-:W-:-:S11]  /*02b0*/  ISETP.NE.AND.EX P3, PT, RZ, UR5, PT, P3 ;  /* 0x00000005ff007c0c */ /* 0x000fd6000bf65330 */
[----:B------:R-:W2:Y:S02]  /*02c0*/  @!P2 LDC R15, c[0x0][0x438] ;  /* 0x00010e00ff0fab82 */ /* 0x000ea40000000800 */
[C---:B------:R-:W-:Y:S02]  /*02d0*/  @P3 IADD3 R16, P0, PT, R13.reuse, UR4, RZ ;  /* 0x000000040d103c10 */ /* 0x040fe4000ff1e0ff */
[----:B-1----:R-:W-:Y:S02]  /*02e0*/  IADD3 R10, P1, PT, R13, R2, RZ ;  /* 0x000000020d0a7210 */ /* 0x002fe40007f3e0ff */
[----:B------:R-:W-:-:S03]  /*02f0*/  @P3 IADD3.X R17, PT, PT, R8, UR5, RZ, P0, !PT ;  /* 0x0000000508113c10 */ /* 0x000fc600087fe4ff */
[----:B------:R-:W-:Y:S02]  /*0300*/  IMAD.X R11, R8, 0x1, R3, P1 ;  /* 0x00000001080b7824 */ /* 0x000fe400008e0603 */
[----:B------:R-:W-:-:S06]  /*0310*/  IMAD.MOV.U32 R3, RZ, RZ, -0x1 ;  /* 0xffffffffff037424 */ /* 0x000fcc00078e00ff */
[----:B------:R1:W5:Y:S01]  /*0320*/  @!P6 LDG.E R3, desc[UR16][R10.64] ;  /* 0x000000100a03e981 */ /* 0x000362000c1e1900 */
[----:B------:R-:W-:Y:S05]  /*0330*/  @!P2 BRA `(.L_x_918) ;  /* 0x00000000000ca947 */ /* 0x000fea0003800000 */
[----:B------:R-:W2:Y:S02]  /*0340*/  @P5 LDG.E R0, desc[UR16][R10.64+0x4] ;  /* 0x000004100a005981 */ /* 0x000ea4000c1e1900 */
[----:B--2--5:R-:W-:-:S06]  /*0350*/  @P5 IADD3 R15, PT, PT, R0, -R3, RZ ;  /* 0x80000003000f5210 */ /* 0x024fcc0007ffe0ff */
[----:B------:R3:W5:Y:S02]  /*0360*/  @!P5 LDG.E R15, desc[UR16][R10.64] ;  /* 0x000000100a0fd981 */ /* 0x000764000c1e1900 */
.L_x_918:
[----:B------:R-:W4:Y:S01]  /*0370*/  LDCU.64 UR4, c[0x0][0x478] ;  /* 0x00008f00ff0477ac */ /* 0x000f220008000a00 */
[----:B------:R-:W-:-:S06]  /*0380*/  IMAD.MOV.U32 R2, RZ, RZ, RZ ;  /* 0x000000ffff027224 */ /* 0x000fcc00078e00ff */
[----:B------:R1:W5:Y:S01]  /*0390*/  @P3 LDG.E R2, desc[UR16][R16.64] ;  /* 0x0000001010023981 */ /* 0x000362000c1e1900 */
[----:B----4-:R-:W-:-:S04]  /*03a0*/  ISETP.NE.U32.AND P0, PT, RZ, UR4, PT ;  /* 0x00000004ff007c0c */ /* 0x010fc8000bf05070 */
[----:B------:R-:W-:-:S13]  /*03b0*/  ISETP.NE.AND.EX P0, PT, RZ, UR5, PT, P0 ;  /* 0x00000005ff007c0c */ /* 0x000fda000bf05300 */
[----:B------:R-:W-:-:S04]  /*03c0*/  @P0 IADD3 R18, P1, PT, R13, UR4, RZ ;  /* 0x000000040d120c10 */ /* 0x000fc8000ff3e0ff */
[----:B------:R-:W-:-:S05]  /*03d0*/  @P0 IADD3.X R19, PT, PT, R8, UR5, RZ, P1, !PT ;  /* 0x0000000508130c10 */ /* 0x000fca0008ffe4ff */
[----:B------:R4:W5:Y:S01]  /*03e0*/  @P0 LDG.E R197, desc[UR16][R18.64] ;  /* 0x0000001012c50981 */ /* 0x000962000c1e1900 */
[----:B-1-3--:R-:W1:Y:S01]  /*03f0*/  S2R R11, SR_CTAID.X ;  /* 0x00000000000b7919 */ /* 0x00ae620000002500 */
[----:B------:R-:W3:Y:S01]  /*0400*/  @!P4 LDC R7, c[0x0][0x434] ;  /* 0x00010d00ff07cb82 */ /* 0x000ee20000000800 */
[----:B-----5:R-:W-:Y:S02]  /*0410*/  @P4 IMAD.IADD R7, R5, 0x1, -R6 ;  /* 0x0000000105074824 */ /* 0x020fe400078e0a06 */
[----:B-1----:R-:W-:-:S05]  /*0420*/  IMAD.SHL.U32 R0, R11, 0x40, RZ ;  /* 0x000000400b007824 */ /* 0x002fca00078e00ff */
[----:B---3--:R-:W-:-:S13]  /*0430*/  ISETP.GT.AND P1, PT, R7, R0, PT ;  /* 0x000000000700720c */ /* 0x008fda0003f24270 */
[----:B----4-:R-:W-:Y:S05]  /*0440*/  @!P1 EXIT ;  /* 0x000000000000994d */ /* 0x010fea0003800000 */
[----:B------:R-:W1:Y:S01]  /*0450*/  LDC R10, c[0x0][0x374] ;  /* 0x0000dd00ff0a7b82 */ /* 0x000e620000000800 */
[----:B------:R-:W3:Y:S01]  /*0460*/  LDCU UR14, c[0x0][0x508] ;  /* 0x0000a100ff0e77ac */ /* 0x000ee20008000800 */
[----:B------:R-:W-:Y:S01]  /*0470*/  @P0 IMAD.IADD R197, R197, 0x1, -R2 ;  /* 0x00000001c5c50824 */ /* 0x000fe200078e0a02 */
[----:B------:R-:W4:Y:S05]  /*0480*/  S2R R210, SR_TID.X ;  /* 0x0000000000d27919 */ /* 0x000f2a0000002100 */
[----:B------:R-:W5:Y:S01]  /*0490*/  LDC R4, c[0x0][0x438] ;  /* 0x00010e00ff047b82 */ /* 0x000f620000000800 */
[-C--:B-1----:R-:W-:Y:S02]  /*04a0*/  IABS R16, R10.reuse ;  /* 0x0000000a00107213 */ /* 0x082fe40000000000 */
[----:B------:R-:W-:-:S02]  /*04b0*/  IABS R19, R10 ;  /* 0x0000000a00137213 */ /* 0x000fc40000000000 */
[----:B------:R-:W1:Y:S03]  /*04c0*/  I2F.RP R14, R16 ;  /* 0x00000010000e7306 */ /* 0x000e660000209400 */
[----:B------:R-:W-:Y:S02]  /*04d0*/  IMAD.MOV R19, RZ, RZ, -R19 ;  /* 0x000000ffff137224 */ /* 0x000fe400078e0a13 */
[----:B-----5:R-:W-:-:S05]  /*04e0*/  VIADD R4, R4, 0xff ;  /* 0x000000ff04047836 */ /* 0x020fca0000000000 */
[----:B------:R-:W-:-:S04]  /*04f0*/  SHF.R.S32.HI R21, RZ, 0x1f, R4 ;  /* 0x0000001fff157819 */ /* 0x000fc80000011404 */
[----:B------:R-:W-:Y:S01]  /*0500*/  LEA.HI R21, R21, R4, RZ, 0x8 ;  /* 0x0000000415157211 */ /* 0x000fe200078f40ff */
[----:B-1----:R-:W1:Y:S01]  /*0510*/  MUFU.RCP R5, R14 ;  /* 0x0000000e00057308 */ /* 0x002e620000001000 */
[----:B------:R-:W-:Y:S02]  /*0520*/  IMAD.MOV.U32 R4, RZ, RZ, RZ ;  /* 0x000000ffff047224 */ /* 0x000fe400078e00ff */
[----:B------:R-:W-:-:S05]  /*0530*/  LEA.HI.SX32 R21, R21, R10, 0x18 ;  /* 0x0000000a15157211 */ /* 0x000fca00078fc2ff */
[----:B------:R-:W-:Y:S02]  /*0540*/  VIADD R21, R21, 0xffffffff ;  /* 0xffffffff15157836 */ /* 0x000fe40000000000 */
[----:B-1----:R-:W-:-:S06]  /*0550*/  VIADD R5, R5, 0xffffffe ;  /* 0x0ffffffe05057836 */ /* 0x002fcc0000000000 */
[----:B------:R-:W1:Y:S02]  /*0560*/  F2I.FTZ.U32.TRUNC.NTZ R5, R5 ;  /* 0x0000000500057305 */ /* 0x000e64000021f000 */
[----:B-1----:R-:W-:-:S04]  /*0570*/  IMAD.MOV R17, RZ, RZ, -R5 ;  /* 0x000000ffff117224 */ /* 0x002fc800078e0a05 */
[----:B------:R-:W-:Y:S01]  /*0580*/  IMAD R14, R17, R16, RZ ;  /* 0x00000010110e7224 */ /* 0x000fe200078e02ff */
[----:B------:R-:W-:Y:S02]  /*0590*/  IABS R17, R21 ;  /* 0x0000001500117213 */ /* 0x000fe40000000000 */
[----:B------:R-:W-:Y:S01]  /*05a0*/  LOP3.LUT R21, R21, R10, RZ, 0x3c, !PT ;  /* 0x0000000a15157212 */ /* 0x000fe200078e3cff */
[----:B------:R-:W-:Y:S02]  /*05b0*/  IMAD.HI.U32 R14, R5, R14, R4 ;  /* 0x0000000e050e7227 */ /* 0x000fe400078e0004 */
[----:B------:R-:W1:Y:S01]  /*05c0*/  @!P0 LDC.64 R4, c[0x0][0x488] ;  /* 0x00012200ff048b82 */ /* 0x000e620000000a00 */
[----:B------:R-:W-:-:S03]  /*05d0*/  ISETP.GE.AND P1, PT, R21, RZ, PT ;  /* 0x000000ff1500720c */ /* 0x000fc60003f26270 */
[----:B------:R-:W-:-:S04]  /*05e0*/  IMAD.HI.U32 R14, R14, R17, RZ ;  /* 0x000000110e0e7227 */ /* 0x000fc800078e00ff */
[----:B------:R-:W-:Y:S02]  /*05f0*/  IMAD R19, R14, R19, R17 ;  /* 0x000000130e137224 */ /* 0x000fe400078e0211 */
[----:B------:R-:W5:Y:S03]  /*0600*/  @!P0 LDC R17, c[0x0][0x43c] ;  /* 0x00010f00ff118b82 */ /* 0x000f660000000800 */
[----:B------:R-:W-:Y:S02]  /*0610*/  ISETP.GT.U32.AND P2, PT, R16, R19, PT ;  /* 0x000000131000720c */ /* 0x000fe40003f44070 */
[----:B-1----:R-:W-:Y:S02]  /*0620*/  @!P0 ISETP.NE.U32.AND P3, PT, R4, RZ, PT ;  /* 0x000000ff0400820c */ /* 0x002fe40003f65070 */
[----:B------:R-:W1:Y:S09]  /*0630*/  S2R R4, SR_CTAID.Y ;  /* 0x0000000000047919 */ /* 0x000e720000002600 */
[----:B------:R-:W-:Y:S01]  /*0640*/  @!P2 IMAD.IADD R19, R19, 0x1, -R16 ;  /* 0x000000011313a824 */ /* 0x000fe200078e0a10 */
[----:B------:R-:W-:Y:S01]  /*0650*/  @!P0 ISETP.NE.AND.EX P3, PT, R5, RZ, PT, P3 ;  /* 0x000000ff0500820c */ /* 0x000fe20003f65330 */
[----:B------:R-:W-:Y:S01]  /*0660*/  @!P2 VIADD R14, R14, 0x1 ;  /* 0x000000010e0ea836 */ /* 0x000fe20000000000 */
[----:B------:R-:W-:-:S02]  /*0670*/  ISETP.NE.AND P2, PT, R10, RZ, PT ;  /* 0x000000ff0a00720c */ /* 0x000fc40003f45270 */
[----:B------:R-:W-:Y:S01]  /*0680*/  ISETP.GE.U32.AND P4, PT, R19, R16, PT ;  /* 0x000000101300720c */ /* 0x000fe20003f86070 */
[----:B------:R-:W-:Y:S01]  /*0690*/  VIADD R16, R11, 0x1 ;  /* 0x000000010b107836 */ /* 0x000fe20000000000 */
[----:B-----5:R-:W-:-:S03]  /*06a0*/  @!P0 SEL R17, R17, RZ, P3 ;  /* 0x000000ff11118207 */ /* 0x020fc60001800000 */
[----:B------:R-:W-:Y:S01]  /*06b0*/  IMAD R5, R16, 0x40, -R7 ;  /* 0x0000004010057824 */ /* 0x000fe200078e0a07 */
[----:B--2---:R-:W-:-:S05]  /*06c0*/  @!P0 IADD3 R197, PT, PT, R17, R15, -R2 ;  /* 0x0000000f11c58210 */ /* 0x004fca0007ffe802 */
[----:B------:R-:W-:Y:S02]  /*06d0*/  VIADD R16, R197, 0xff ;  /* 0x000000ffc5107836 */ /* 0x000fe40000000000 */
[----:B------:R-:W-:-:S03]  /*06e0*/  @P4 VIADD R14, R14, 0x1 ;  /* 0x000000010e0e4836 */ /* 0x000fc60000000000 */
[----:B---3--:R-:W-:Y:S01]  /*06f0*/  IADD3 R5, PT, PT, R16, UR14, R5 ;  /* 0x0000000e10057c10 */ /* 0x008fe2000fffe005 */
[----:B------:R-:W-:Y:S01]  /*0700*/  @!P1 IMAD.MOV R14, RZ, RZ, -R14 ;  /* 0x000000ffff0e9224 */ /* 0x000fe200078e0a0e */
[----:B------:R-:W-:Y:S02]  /*0710*/  SHF.R.S32.HI R15, RZ, 0x1f, R16 ;  /* 0x0000001fff0f7819 */ /* 0x000fe40000011410 */
[----:B------:R-:W-:Y:S02]  /*0720*/  @!P2 LOP3.LUT R14, RZ, R10, RZ, 0x33, !PT ;  /* 0x0000000aff0ea212 */ /* 0x000fe400078e33ff */
[----:B------:R-:W-:Y:S02]  /*0730*/  SHF.R.S32.HI R10, RZ, 0x1f, R5 ;  /* 0x0000001fff0a7819 */ /* 0x000fe40000011405 */
[----:B------:R-:W-:Y:S01]  /*0740*/  LEA.HI R15, R15, R16, RZ, 0x8 ;  /* 0x000000100f0f7211 */ /* 0x000fe200078f40ff */
[----:B-1----:R-:W-:Y:S01]  /*0750*/  IMAD R213, R14, R4, RZ ;  /* 0x000000040ed57224 */ /* 0x002fe200078e02ff */
[----:B------:R-:W-:Y:S01]  /*0760*/  LEA.HI R10, R10, R5, RZ, 0x8 ;  /* 0x000000050a0a7211 */ /* 0x000fe200078f40ff */
[----:B------:R-:W-:Y:S01]  /*0770*/  IMAD.MOV R5, RZ, RZ, -R221 ;  /* 0x000000ffff057224 */ /* 0x000fe200078e0add */
[----:B------:R-:W-:-:S02]  /*0780*/  SHF.R.S32.HI R15, RZ, 0x8, R15 ;  /* 0x00000008ff0f7819 */ /* 0x000fc4000001140f */
[----:B------:R-:W-:Y:S01]  /*0790*/  SHF.R.S32.HI R10, RZ, 0x8, R10 ;  /* 0x00000008ff0a7819 */ /* 0x000fe2000001140a */
[----:B------:R-:W-:Y:S01]  /*07a0*/  IMAD R12, R9, R5, R12 ;  /* 0x00000005090c7224 */ /* 0x000fe200078e020c */
[----:B------:R-:W-:-:S04]  /*07b0*/  VIADDMNMX R15, R213, R14, R15, PT ;  /* 0x0000000ed50f7246 */ /* 0x000fc8000380010f */
[----:B------:R-:W-:-:S04]  /*07c0*/  VIMNMX R192, PT, PT, R15, R10, PT ;  /* 0x0000000a0fc07248 */ /* 0x000fc80003fe0100 */
[----:B------:R-:W-:-:S13]  /*07d0*/  ISETP.GE.AND P0, PT, R213, R192, PT ;  /* 0x000000c0d500720c */ /* 0x000fda0003f06270 */
[----:B----4-:R-:W-:Y:S05]  /*07e0*/  @!P0 BRA `(.L_x_919) ;  /* 0x0000000000c48947 */ /* 0x010fea0003800000 */
[----:B------:R-:W1:Y:S01]  /*07f0*/  LDC.64 R2, c[0x0][0x430] ;  /* 0x00010c00ff027b82 */ /* 0x000e620000000a00 */
[----:B------:R-:W2:Y:S01]  /*0800*/  LDCU UR5, c[0x0][0x44c] ;  /* 0x00008980ff0577ac */ /* 0x000ea20008000800 */
[----:B------:R-:W-:Y:S01]  /*0810*/  IMAD.SHL.U32 R5, R210, 0x4, RZ ;  /* 0x00000004d2057824 */ /* 0x000fe200078e00ff */
[----:B------:R-:W-:Y:S01]  /*0820*/  SHF.R.U32.HI R210, RZ, 0x3, R210 ;  /* 0x00000003ffd27819 */ /* 0x000fe200000116d2 */
[----:B------:R-:W-:Y:S01]  /*0830*/  IMAD.IADD R7, R7, 0x1, -R0 ;  /* 0x0000000107077824 */ /* 0x000fe200078e0a00 */
[----:B------:R-:W3:Y:S01]  /*0840*/  LDCU UR4, c[0x0][0x440] ;  /* 0x00008800ff0477ac */ /* 0x000ee20008000800 */
[----:B------:R-:W4:Y:S01]  /*0850*/  LDCU.64 UR6, c[0x0][0x3f8] ;  /* 0x00007f00ff0677ac */ /* 0x000f220008000a00 */
[----:B-1----:R-:W-:Y:S02]  /*0860*/  IMAD R2, R4, R2, R221 ;  /* 0x0000000204027224 */ /* 0x002fe400078e02dd */
[----:B------:R-:W-:Y:S02]  /*0870*/  VIADD R4, R210, 0x10 ;  /* 0x00000010d2047836 */ /* 0x000fe40000000000 */
[----:B------:R-:W-:-:S04]  /*0880*/  IMAD R2, R2, R9, R12 ;  /* 0x0000000902027224 */ /* 0x000fc800078e020c */
[----:B------:R-:W-:Y:S01]  /*0890*/  IMAD R3, R2, R3, R0 ;  /* 0x0000000302037224 */ /* 0x000fe200078e0200 */
[C---:B------:R-:W-:Y:S02]  /*08a0*/  LOP3.LUT R2, R5.reuse, 0x1c, RZ, 0xc0, !PT ;  /* 0x0000001c05027812 */ /* 0x040fe400078ec0ff */
[----:B------:R-:W-:Y:S01]  /*08b0*/  LOP3.LUT R5, R5, 0xffc, RZ, 0xc0, !PT ;  /* 0x00000ffc05057812 */ /* 0x000fe200078ec0ff */
[----:B--2---:R-:W-:Y:S01]  /*08c0*/  IMAD R6, R3, UR5, RZ ;  /* 0x0000000503067c24 */ /* 0x004fe2000f8e02ff */
[C---:B---3--:R-:W-:Y:S01]  /*08d0*/  ISETP.GE.AND P5, PT, R2.reuse, UR4, PT ;  /* 0x0000000402007c0c */ /* 0x048fe2000bfa6270 */
[----:B------:R-:W1:Y:S01]  /*08e0*/  LDCU.64 UR4, c[0x0][0x428] ;  /* 0x00008500ff0477ac */ /* 0x000e620008000a00 */
[----:B------:R-:W-:Y:S01]  /*08f0*/  ISETP.NE.AND P4, PT, R2, RZ, PT ;  /* 0x000000ff0200720c */ /* 0x000fe20003f85270 */
[----:B------:R-:W-:Y:S01]  /*0900*/  VIADD R2, R210, 0x20 ;  /* 0x00000020d2027836 */ /* 0x000fe20000000000 */
[----:B------:R-:W-:Y:S02]  /*0910*/  IADD3 R5, P1, PT, R6, R5, RZ ;  /* 0x0000000506057210 */ /* 0x000fe40007f3e0ff */
[----:B------:R-:W-:-:S02]  /*0920*/  ISETP.GE.OR P3, PT, R210, R7, P5 ;  /* 0x00000007d200720c */ /* 0x000fc40002f66670 */
[-C--:B------:R-:W-:Y:S02]  /*0930*/  ISETP.GE.OR P0, PT, R4, R7.reuse, P5 ;  /* 0x000000070400720c */ /* 0x080fe40002f06670 */
[----:B------:R-:W-:Y:S02]  /*0940*/  LEA.HI.X.SX32 R0, R6, RZ, 0x1, P1 ;  /* 0x000000ff06007211 */ /* 0x000fe400008f0eff */
[C---:B----4-:R-:W-:Y:S02]  /*0950*/  LEA R8, P1, R5.reuse, UR6, 0x2 ;  /* 0x0000000605087c11 */ /* 0x050fe4000f8210ff */
[-C--:B------:R-:W-:Y:S02]  /*0960*/  ISETP.GE.OR P2, PT, R4, R7.reuse, P4 ;  /* 0x000000070400720c */ /* 0x080fe40002746670 */
[----:B------:R-:W-:Y:S01]  /*0970*/  LEA.HI.X R9, R5, UR7, R0, 0x2, P1 ;  /* 0x0000000705097c11 */ /* 0x000fe200088f1400 */
[----:B------:R-:W-:Y:S01]  /*0980*/  VIADD R0, R210, 0x30 ;  /* 0x00000030d2007836 */ /* 0x000fe20000000000 */
[----:B------:R-:W-:-:S02]  /*0990*/  ISETP.GE.OR P1, PT, R2, R7, P4 ;  /* 0x000000070200720c */ /* 0x000fc40002726670 */
[-C--:B------:R-:W-:Y:S01]  /*09a0*/  ISETP.GE.OR P6, PT, R2, R7.reuse, P5 ;  /* 0x000000070200720c */ /* 0x080fe20002fc6670 */
[----:B------:R2:W-:Y:S01]  /*09b0*/  @!P3 STG.E.128 desc[UR16][R8.64], RZ ;  /* 0x000000ff0800b986 */ /* 0x0005e2000c101d10 */
[-C--:B------:R-:W-:Y:S02]  /*09c0*/  ISETP.GE.OR P3, PT, R210, R7.reuse, P4 ;  /* 0x00000007d200720c */ /* 0x080fe40002766670 */
[CC--:B------:R-:W-:Y:S01]  /*09d0*/  ISETP.GE.OR P5, PT, R0.reuse, R7.reuse, P5 ;  /* 0x000000070000720c */ /* 0x0c0fe20002fa6670 */
[----:B------:R2:W-:Y:S01]  /*09e0*/  @!P0 STG.E.128 desc[UR16][R8.64+0x800], RZ ;  /* 0x000800ff08008986 */ /* 0x0005e2000c101d10 */
[C---:B------:R-:W-:Y:S02]  /*09f0*/  IADD3 R210, P0, PT, R3.reuse, R210, RZ ;  /* 0x000000d203d27210 */ /* 0x040fe40007f1e0ff */
[----:B------:R-:W-:Y:S02]  /*0a00*/  ISETP.GE.OR P4, PT, R0, R7, P4 ;  /* 0x000000070000720c */ /* 0x000fe40002786670 */
[----:B------:R-:W-:Y:S01]  /*0a10*/  LEA.HI.X.SX32 R3, R3, RZ, 0x1, P0 ;  /* 0x000000ff03037211 */ /* 0x000fe200000f0eff */
[----:B------:R-:W-:Y:S01]  /*0a20*/  @!P1 IMAD.MOV.U32 R2, RZ, RZ, -0x800000 ;  /* 0xff800000ff029424 */ /* 0x000fe200078e00ff */
[C---:B-1----:R-:W-:Y:S01]  /*0a30*/  LEA R10, P0, R210.reuse, UR4, 0x2 ;  /* 0x00000004d20a7c11 */ /* 0x042fe2000f8010ff */
[----:B------:R2:W-:Y:S02]  /*0a40*/  @!P6 STG.E.128 desc[UR16][R8.64+0x1000], RZ ;  /* 0x001000ff0800e986 */ /* 0x0005e4000c101d10 */
[----:B------:R-:W-:Y:S01]  /*0a50*/  @!P3 IMAD.MOV.U32 R4, RZ, RZ, -0x800000 ;  /* 0xff800000ff04b424 */ /* 0x000fe200078e00ff */
[----:B------:R-:W-:Y:S01]  /*0a60*/  LEA.HI.X R11, R210, UR5, R3, 0x2, P0 ;  /* 0x00000005d20b7c11 */ /* 0x000fe200080f1403 */
[----:B------:R-:W-:Y:S01]  /*0a70*/  @!P2 IMAD.MOV.U32 R3, RZ, RZ, -0x800000 ;  /* 0xff800000ff03a424 */ /* 0x000fe200078e00ff */
[----:B------:R2:W-:Y:S04]  /*0a80*/  @!P5 STG.E.128 desc[UR16][R8.64+0x1800], RZ ;  /* 0x001800ff0800d986 */ /* 0x0005e8000c101d10 */
[----:B------:R2:W-:Y:S04]  /*0a90*/  @!P2 STG.E desc[UR16][R10.64+0x40], R3 ;  /* 0x000040030a00a986 */ /* 0x0005e8000c101910 */
[----:B------:R2:W-:Y:S04]  /*0aa0*/  @!P1 STG.E desc[UR16][R10.64+0x80], R2 ;  /* 0x000080020a009986 */ /* 0x0005e8000c101910 */
[----:B------:R2:W-:Y:S01]  /*0ab0*/  @!P3 STG.E desc[UR16][R10.64], R4 ;  /* 0x000000040a00b986 */ /* 0x0005e2000c101910 */
[----:B------:R-:W-:Y:S05]  /*0ac0*/  @P4 EXIT ;  /* 0x000000000000494d */ /* 0x000fea0003800000 */
[----:B--2---:R-:W-:-:S05]  /*0ad0*/  MOV R3, 0xff800000 ;  /* 0xff80000000037802 */ /* 0x004fca0000000f00 */
[----:B------:R-:W-:Y:S01]  /*0ae0*/  STG.E desc[UR16][R10.64+0xc0], R3 ;  /* 0x0000c0030a007986 */ /* 0x000fe2000c101910 */
[----:B------:R-:W-:Y:S05]  /*0af0*/  EXIT ;  /* 0x000000000000794d */ /* 0x000fea0003800000 */
.L_x_919:
[----:B------:R-:W1:Y:S01]  /*0b00*/  LDCU.64 UR4, c[0x0][0x4d8] ;  /* 0x00009b00ff0477ac */ /* 0x000e620008000a00 */
[----:B------:R-:W-:Y:S01]  /*0b10*/  MOV R4, R221 ;  /* 0x000000dd00047202 */ /* 0x000fe20000000f00 */
[----:B------:R-:W2:Y:S01]  /*0b20*/  LDCU.64 UR8, c[0x0][0x4e0] ;  /* 0x00009c00ff0877ac */ /* 0x000ea20008000a00 */
[----:B-1----:R-:W-:-:S04]  /*0b30*/  UISETP.NE.U32.AND UP0, UPT, UR4, URZ, UPT ;  /* 0x000000ff0400728c */ /* 0x002fc8000bf05070 */
[----:B------:R-:W-:-:S09]  /*0b40*/  UISETP.NE.AND.EX UP0, UPT, UR5, URZ, UPT, UP0 ;  /* 0x000000ff0500728c */ /* 0x000fd2000bf05300 */
[----:B--2---:R-:W-:Y:S05]  /*0b50*/  BRA.U !UP0, `(.L_x_920) ;  /* 0x00000001080c7547 */ /* 0x004fea000b800000 */
[----:B------:R-:W-:-:S04]  /*0b60*/  IADD3 R4, P0, PT, R13, UR4, RZ ;  /* 0x000000040d047c10 */ /* 0x000fc8000ff1e0ff */
[----:B------:R-:W-:-:S05]  /*0b70*/  IADD3.X R5, PT, PT, R8, UR5, RZ, P0, !PT ;  /* 0x0000000508057c10 */ /* 0x000fca00087fe4ff */
[----:B------:R1:W5:Y:S04]  /*0b80*/  LDG.E R4, desc[UR16][R4.64] ;  /* 0x0000001004047981 */ /* 0x000368000c1e1900 */
.L_x_920:
[----:B------:R-:W-:-:S04]  /*0b90*/  UISETP.NE.U32.AND UP1, UPT, UR8, URZ, UPT ;  /* 0x000000ff0800728c */ /* 0x000fc8000bf25070 */
[----:B------:R-:W-:-:S09]  /*0ba0*/  UISETP.NE.AND.EX UP1, UPT, UR9, URZ, UPT, UP1 ;  /* 0x000000ff0900728c */ /* 0x000fd2000bf25310 */
[----:B------:R-:W-:Y:S05]  /*0bb0*/  BRA.U !UP1, `(.L_x_921) ;  /* 0x0000000509807547 */ /* 0x000fea000b800000 */
[----:B------:R-:W1:Y:S01]  /*0bc0*/  LDC R17, c[0x0][0x4f0] ;  /* 0x00013c00ff117b82 */ /* 0x000e620000000800 */
[----:B------:R-:W-:Y:S01]  /*0bd0*/  LEA R2, R192, 0xffffff00, 0x8 ;  /* 0xffffff00c0027811 */ /* 0x000fe200078e40ff */
[----:B------:R-:W2:Y:S03]  /*0be0*/  LDCU.64 UR4, c[0x0][0x4e8] ;  /* 0x00009d00ff0477ac */ /* 0x000ea60008000a00 */
[----:B------:R-:W-:Y:S01]  /*0bf0*/  IABS R3, R2 ;  /* 0x0000000200037213 */ /* 0x000fe20000000000 */
[----:B------:R-:W3:Y:S01]  /*0c00*/  LDCU.64 UR6, c[0x0][0x3a0] ;  /* 0x00007400ff0677ac */ /* 0x000ee20008000a00 */
[----:B------:R-:W4:Y:S01]  /*0c10*/  LDCU.64 UR12, c[0x0][0x3b8] ;  /* 0x00007700ff0c77ac */ /* 0x000f220008000a00 */
[----:B------:R-:W3:Y:S01]  /*0c20*/  LDCU.64 UR10, c[0x0][0x3c0] ;  /* 0x00007800ff0a77ac */ /* 0x000ee20008000a00 */
[----:B-1----:R-:W-:-:S04]  /*0c30*/  IABS R5, R17 ;  /* 0x0000001100057213 */ /* 0x002fc80000000000 */
[----:B------:R-:W1:Y:S08]  /*0c40*/  I2F.RP R10, R5 ;  /* 0x00000005000a7306 */ /* 0x000e700000209400 */
[----:B-1----:R-:W1:Y:S02]  /*0c50*/  MUFU.RCP R8, R10 ;  /* 0x0000000a00087308 */ /* 0x002e640000001000 */
[----:B-1----:R-:W-:-:S06]  /*0c60*/  IADD3 R8, PT, PT, R8, 0xffffffe, RZ ;  /* 0x0ffffffe08087810 */ /* 0x002fcc0007ffe0ff */
[----:B------:R-:W1:Y:S02]  /*0c70*/  F2I.FTZ.U32.TRUNC.NTZ R9, R8 ;  /* 0x0000000800097305 */ /* 0x000e64000021f000 */
[----:B-1---5:R-:W-:Y:S01]  /*0c80*/  IMAD.MOV R4, RZ, RZ, -R9 ;  /* 0x000000ffff047224 */ /* 0x022fe200078e0a09 */
        /* <DEDUP_REMOVED lines=14> */
[----:B--2---:R-:W-:-:S04]  /*0d70*/  IMAD.WIDE.U32 R4, R221, UR4, RZ ;  /* 0x00000004dd047c25 */ /* 0x004fc8000f8e00ff */
[----:B------:R-:W-:Y:S01]  /*0d80*/  IMAD R223, R221, UR5, R5 ;  /* 0x00000005dddf7c24 */ /* 0x000fe2000f8e0205 */
[----:B------:R-:W2:Y:S07]  /*0d90*/  LDCU.64 UR4, c[0x0][0x3a8] ;  /* 0x00007500ff0477ac */ /* 0x000eae0008000a00 */
[----:B------:R-:W-:Y:S02]  /*0da0*/  @P0 IADD3 R9, PT, PT, R9, 0x1, RZ ;  /* 0x0000000109090810 */ /* 0x000fe40007ffe0ff */
[----:B------:R-:W-:-:S03]  /*0db0*/  LEA R222, P0, R4, UR8, 0x2 ;  /* 0x0000000804de7c11 */ /* 0x000fc6000f8010ff */
[----:B------:R-:W-:Y:S01]  /*0dc0*/  @!P1 IMAD.MOV R9, RZ, RZ, -R9 ;  /* 0x000000ffff099224 */ /* 0x000fe200078e0a09 */
[----:B------:R-:W-:Y:S02]  /*0dd0*/  LEA.HI.X R223, R4, UR9, R223, 0x2, P0 ;  /* 0x0000000904df7c11 */ /* 0x000fe400080f14df */
[----:B------:R-:W-:-:S05]  /*0de0*/  @!P2 LOP3.LUT R9, RZ, R17, RZ, 0x33, !PT ;  /* 0x00000011ff09a212 */ /* 0x000fca00078e33ff */
[----:B------:R-:W-:-:S05]  /*0df0*/  IMAD.WIDE R18, R9, 0x4, R222 ;  /* 0x0000000409127825 */ /* 0x000fca00078e02de */
[----:B------:R-:W2:Y:S01]  /*0e00*/  LDG.E R8, desc[UR16][R18.64] ;  /* 0x0000001012087981 */ /* 0x000ea2000c1e1900 */
[----:B-1----:R-:W-:Y:S01]  /*0e10*/  IABS R4, R3 ;  /* 0x0000000300047213 */ /* 0x002fe20000000000 */
[----:B------:R-:W-:Y:S01]  /*0e20*/  IMAD.MOV R9, RZ, RZ, -R9 ;  /* 0x000000ffff097224 */ /* 0x000fe200078e0a09 */
[----:B---3--:R-:W-:Y:S01]  /*0e30*/  MOV R188, UR10 ;  /* 0x0000000a00bc7c02 */ /* 0x008fe20008000f00 */
[----:B----4-:R-:W-:Y:S01]  /*0e40*/  IMAD.U32 R190, RZ, RZ, UR12 ;  /* 0x0000000cffbe7e24 */ /* 0x010fe2000f8e00ff */
[----:B------:R-:W1:Y:S01]  /*0e50*/  I2F.RP R13, R4 ;  /* 0x00000004000d7306 */ /* 0x000e620000209400 */
[----:B------:R-:W-:Y:S01]  /*0e60*/  IMAD R2, R17, R9, R2 ;  /* 0x0000000911027224 */ /* 0x000fe200078e0202 */
[----:B------:R-:W-:Y:S01]  /*0e70*/  MOV R189, UR11 ;  /* 0x0000000b00bd7c02 */ /* 0x000fe20008000f00 */
[----:B------:R-:W-:-:S05]  /*0e80*/  IMAD.U32 R191, RZ, RZ, UR13 ;  /* 0x0000000dffbf7e24 */ /* 0x000fca000f8e00ff */
[----:B-1----:R-:W1:Y:S02]  /*0e90*/  MUFU.RCP R14, R13 ;  /* 0x0000000d000e7308 */ /* 0x002e640000001000 */
[----:B-1----:R-:W-:-:S06]  /*0ea0*/  IADD3 R14, PT, PT, R14, 0xffffffe, RZ ;  /* 0x0ffffffe0e0e7810 */ /* 0x002fcc0007ffe0ff */
[----:B------:R-:W1:Y:S02]  /*0eb0*/  F2I.FTZ.U32.TRUNC.NTZ R15, R14 ;  /* 0x0000000e000f7305 */ /* 0x000e64000021f000 */
[----:B-1----:R-:W-:Y:S01]  /*0ec0*/  IADD3 R5, PT, PT, RZ, -R15, RZ ;  /* 0x8000000fff057210 */ /* 0x002fe20007ffe0ff */
[----:B------:R-:W-:-:S04]  /*0ed0*/  IMAD.MOV.U32 R14, RZ, RZ, RZ ;  /* 0x000000ffff0e7224 */ /* 0x000fc800078e00ff */
[----:B------:R-:W-:Y:S01]  /*0ee0*/  IMAD R10, R5, R4, RZ ;  /* 0x00000004050a7224 */ /* 0x000fe200078e02ff */
[----:B------:R-:W-:-:S03]  /*0ef0*/  IABS R5, R12 ;  /* 0x0000000c00057213 */ /* 0x000fc60000000000 */
[----:B------:R-:W-:Y:S01]  /*0f00*/  IMAD.HI.U32 R15, R15, R10, R14 ;  /* 0x0000000a0f0f7227 */ /* 0x000fe200078e000e */
[----:B------:R-:W-:-:S05]  /*0f10*/  MOV R10, R5 ;  /* 0x00000005000a7202 */ /* 0x000fca0000000f00 */
        /* <DEDUP_REMOVED lines=9> */
[----:B------:R-:W-:-:S07]  /*0fb0*/  ISETP.GE.AND P0, PT, R4, RZ, PT ;  /* 0x000000ff0400720c */ /* 0x000fce0003f06270 */
[----:B------:R-:W-:-:S06]  /*0fc0*/  @P2 IADD3 R5, PT, PT, R5, 0x1, RZ ;  /* 0x0000000105052810 */ /* 0x000fcc0007ffe0ff */
[----:B------:R-:W-:Y:S02]  /*0fd0*/  @!P0 IADD3 R5, PT, PT, -R5, RZ, RZ ;  /* 0x000000ff05058210 */ /* 0x000fe40007ffe1ff */
[----:B------:R-:W-:Y:S02]  /*0fe0*/  @!P1 LOP3.LUT R5, RZ, R3, RZ, 0x33, !PT ;  /* 0x00000003ff059212 */ /* 0x000fe400078e33ff */
[----:B------:R-:W-:-:S05]  /*0ff0*/  SHF.R.S32.HI R3, RZ, 0x1f, R2 ;  /* 0x0000001fff037819 */ /* 0x000fca0000011402 */
[C---:B------:R-:W-:Y:S02]  /*1000*/  IMAD R4, R3.reuse, R190, RZ ;  /* 0x000000be03047224 */ /* 0x040fe400078e02ff */
[----:B------:R-:W-:Y:S02]  /*1010*/  IMAD R3, R3, R188, RZ ;  /* 0x000000bc03037224 */ /* 0x000fe400078e02ff */
[C---:B------:R-:W-:Y:S02]  /*1020*/  IMAD R4, R2.reuse, R191, R4 ;  /* 0x000000bf02047224 */ /* 0x040fe400078e0204 */
[----:B------:R-:W-:Y:S01]  /*1030*/  IMAD R3, R2, R189, R3 ;  /* 0x000000bd02037224 */ /* 0x000fe200078e0203 */
[----:B--2---:R-:W-:Y:S01]  /*1040*/  SHF.R.S32.HI R13, RZ, 0x1f, R8 ;  /* 0x0000001fff0d7819 */ /* 0x004fe20000011408 */
[----:B------:R-:W-:-:S04]  /*1050*/  IMAD.WIDE.U32 R14, R8, UR6, RZ ;  /* 0x00000006080e7c25 */ /* 0x000fc8000f8e00ff */
[C---:B------:R-:W-:Y:S02]  /*1060*/  IMAD R19, R13.reuse, UR6, RZ ;  /* 0x000000060d137c24 */ /* 0x040fe4000f8e02ff */
[----:B------:R-:W-:Y:S02]  /*1070*/  IMAD R13, R13, UR4, RZ ;  /* 0x000000040d0d7c24 */ /* 0x000fe4000f8e02ff */
[C---:B------:R-:W-:Y:S02]  /*1080*/  IMAD R19, R8.reuse, UR7, R19 ;  /* 0x0000000708137c24 */ /* 0x040fe4000f8e0213 */
[C---:B------:R-:W-:Y:S02]  /*1090*/  IMAD R13, R8.reuse, UR5, R13 ;  /* 0x00000005080d7c24 */ /* 0x040fe4000f8e020d */
[----:B------:R-:W-:Y:S01]  /*10a0*/  IMAD.WIDE.U32 R8, R8, UR4, RZ ;  /* 0x0000000408087c25 */ /* 0x000fe2000f8e00ff */
[----:B------:R-:W1:Y:S01]  /*10b0*/  LDCU.128 UR4, c[0x0][0x3d0] ;  /* 0x00007a00ff0477ac */ /* 0x000e620008000c00 */
[----:B------:R-:W-:-:S03]  /*10c0*/  IADD3 R15, PT, PT, R15, R19, RZ ;  /* 0x000000130f0f7210 */ /* 0x000fc60007ffe0ff */
[----:B------:R-:W-:Y:S01]  /*10d0*/  IADD3 R9, PT, PT, R9, R13, RZ ;  /* 0x0000000d09097210 */ /* 0x000fe20007ffe0ff */
[----:B------:R-:W-:-:S04]  /*10e0*/  IMAD.WIDE.U32 R14, R2, R190, R14 ;  /* 0x000000be020e7225 */ /* 0x000fc800078e000e */
[----:B------:R-:W-:Y:S01]  /*10f0*/  IMAD.WIDE.U32 R8, R2, R188, R8 ;  /* 0x000000bc02087225 */ /* 0x000fe200078e0008 */
[----:B------:R-:W-:Y:S02]  /*1100*/  SHF.R.S32.HI R2, RZ, 0x1f, R5 ;  /* 0x0000001fff027819 */ /* 0x000fe40000011405 */
[----:B------:R-:W-:Y:S01]  /*1110*/  IADD3 R15, PT, PT, R15, R4, RZ ;  /* 0x000000040f0f7210 */ /* 0x000fe20007ffe0ff */
[----:B------:R-:W-:Y:S02]  /*1120*/  IMAD.IADD R9, R9, 0x1, R3 ;  /* 0x0000000109097824 */ /* 0x000fe400078e0203 */
[C---:B-1----:R-:W-:Y:S02]  /*1130*/  IMAD R4, R2.reuse, UR4, RZ ;  /* 0x0000000402047c24 */ /* 0x042fe4000f8e02ff */
[----:B------:R-:W-:Y:S02]  /*1140*/  IMAD R2, R2, UR6, RZ ;  /* 0x0000000602027c24 */ /* 0x000fe4000f8e02ff */
[----:B------:R-:W-:-:S04]  /*1150*/  IMAD.WIDE.U32 R16, R5, UR4, R14 ;  /* 0x0000000405107c25 */ /* 0x000fc8000f8e000e */
[C---:B------:R-:W-:Y:S02]  /*1160*/  IMAD R4, R5.reuse, UR5, R4 ;  /* 0x0000000505047c24 */ /* 0x040fe4000f8e0204 */
[C---:B------:R-:W-:Y:S02]  /*1170*/  IMAD R2, R5.reuse, UR7, R2 ;  /* 0x0000000705027c24 */ /* 0x040fe4000f8e0202 */
[----:B------:R-:W-:Y:S01]  /*1180*/  IMAD.WIDE.U32 R14, R5, UR6, R8 ;  /* 0x00000006050e7c25 */ /* 0x000fe2000f8e0008 */
[----:B------:R-:W-:-:S04]  /*1190*/  IADD3 R9, PT, PT, R17, R4, RZ ;  /* 0x0000000411097210 */ /* 0x000fc80007ffe0ff */
[----:B------:R-:W-:Y:S01]  /*11a0*/  IADD3 R13, PT, PT, R15, R2, RZ ;  /* 0x000000020f0d7210 */ /* 0x000fe20007ffe0ff */
[----:B------:R-:W-:Y:S06]  /*11b0*/  BRA `(.L_x_922) ;  /* 0x0000000400647947 */ /* 0x000fec0003800000 */
.L_x_921:
        /* <DEDUP_REMOVED lines=15> */
.L_x_923:
[----:B------:R-:W2:Y:S01]  /*12b0*/  LDC.64 R190, c[0x0][0x3b8] ;  /* 0x0000ee00ffbe7b82 */ /* 0x000ea20000000a00 */
[----:B------:R-:W-:-:S05]  /*12c0*/  IADD3 R8, PT, PT, R2, R3, RZ ;  /* 0x0000000302087210 */ /* 0x000fca0007ffe0ff */
[C---:B--2---:R-:W-:Y:S02]  /*12d0*/  IMAD R17, R8.reuse, R191, RZ ;  /* 0x000000bf08117224 */ /* 0x044fe400078e02ff */
[----:B------:R-:W-:-:S05]  /*12e0*/  IMAD.WIDE.U32 R8, R8, R190, RZ ;  /* 0x000000be08087225 */ /* 0x000fca00078e00ff */
[----:B------:R-:W-:Y:S02]  /*12f0*/  IADD3 R17, PT, PT, R9, R17, RZ ;  /* 0x0000001109117210 */ /* 0x000fe40007ffe0ff */
[----:B------:R-:W-:Y:S02]  /*1300*/  MOV R16, R8 ;  /* 0x0000000800107202 */ /* 0x000fe40000000f00 */
.L_x_924:
[----:B------:R-:W-:Y:S05]  /*1310*/  @P0 BRA `(.L_x_925) ;  /* 0x0000000000340947 */ /* 0x000fea0003800000 */
[----:B------:R-:W2:Y:S01]  /*1320*/  LDC.64 R188, c[0x0][0x3c0] ;  /* 0x0000f000ffbc7b82 */ /* 0x000ea20000000a00 */
[----:B------:R-:W3:Y:S01]  /*1330*/  LDCU.64 UR4, c[0x0][0x3a8] ;  /* 0x00007500ff0477ac */ /* 0x000ee20008000a00 */
[----:B-1----:R-:W-:Y:S02]  /*1340*/  SHF.R.S32.HI R5, RZ, 0x1f, R2 ;  /* 0x0000001fff057819 */ /* 0x002fe40000011402 */
[----:B-----5:R-:W-:-:S05]  /*1350*/  SHF.R.S32.HI R3, RZ, 0x1f, R4 ;  /* 0x0000001fff037819 */ /* 0x020fca0000011404 */
[----:B---3--:R-:W-:-:S04]  /*1360*/  IMAD R3, R3, UR4, RZ ;  /* 0x0000000403037c24 */ /* 0x008fc8000f8e02ff */
        /* <DEDUP_REMOVED lines=8> */
.L_x_925:
[----:B------:R-:W2:Y:S01]  /*13f0*/  LDC.64 R188, c[0x0][0x3c0] ;  /* 0x0000f000ffbc7b82 */ /* 0x000ea20000000a00 */
[----:B------:R-:W-:-:S05]  /*1400*/  IADD3 R2, PT, PT, R2, R3, RZ ;  /* 0x0000000302027210 */ /* 0x000fca0007ffe0ff */
[C---:B--2---:R-:W-:Y:S02]  /*1410*/  IMAD R19, R2.reuse, R189, RZ ;  /* 0x000000bd02137224 */ /* 0x044fe400078e02ff */
[----:B------:R-:W-:-:S05]  /*1420*/  IMAD.WIDE.U32 R2, R2, R188, RZ ;  /* 0x000000bc02027225 */ /* 0x000fca00078e00ff */
[----:B------:R-:W-:Y:S02]  /*1430*/  IADD3 R19, PT, PT, R3, R19, RZ ;  /* 0x0000001303137210 */ /* 0x000fe40007ffe0ff */
[----:B------:R-:W-:-:S07]  /*1440*/  MOV R18, R2 ;  /* 0x0000000200127202 */ /* 0x000fce0000000f00 */
.L_x_926:
[----:B------:R-:W2:Y:S01]  /*1450*/  LDC R9, c[0x0][0x3e8] ;  /* 0x0000fa00ff097b82 */ /* 0x000ea20000000800 */
[----:B------:R-:W-:Y:S02]  /*1460*/  MOV R14, RZ ;  /* 0x000000ff000e7202 */ /* 0x000fe40000000f00 */
[----:B------:R-:W-:Y:S02]  /*1470*/  CS2R R222, SRZ ;  /* 0x0000000000de7805 */ /* 0x000fe4000001ff00 */
[----:B--2---:R-:W-:-:S04]  /*1480*/  IABS R2, R9 ;  /* 0x0000000900027213 */ /* 0x004fc80000000000 */
[----:B------:R-:W1:Y:S08]  /*1490*/  I2F.RP R8, R2 ;  /* 0x0000000200087306 */ /* 0x000e700000209400 */
[----:B-1----:R-:W1:Y:S02]  /*14a0*/  MUFU.RCP R5, R8 ;  /* 0x0000000800057308 */ /* 0x002e640000001000 */
[----:B-1----:R-:W-:-:S02]  /*14b0*/  IADD3 R5, PT, PT, R5, 0xffffffe, RZ ;  /* 0x0ffffffe05057810 */ /* 0x002fc40007ffe0ff */
[----:B------:R-:W-:-:S04]  /*14c0*/  LEA R8, R192, 0xffffff00, 0x8 ;  /* 0xffffff00c0087811 */ /* 0x000fc800078e40ff */
[----:B------:R-:W1:Y:S01]  /*14d0*/  F2I.FTZ.U32.TRUNC.NTZ R15, R5 ;  /* 0x00000005000f7305 */ /* 0x000e62000021f000 */
[----:B------:R-:W-:Y:S01]  /*14e0*/  SHF.R.S32.HI R13, RZ, 0x1f, R8 ;  /* 0x0000001fff0d7819 */ /* 0x000fe20000011408 */
[----:B------:R-:W-:-:S04]  /*14f0*/  IMAD.WIDE.U32 R18, R8, R188, R18 ;  /* 0x000000bc08127225 */ /* 0x000fc800078e0012 */
[C---:B------:R-:W-:Y:S02]  /*1500*/  IMAD R10, R13.reuse, R188, RZ ;  /* 0x000000bc0d0a7224 */ /* 0x040fe400078e02ff */
[-C--:B------:R-:W-:Y:S02]  /*1510*/  IMAD R13, R13, R190.reuse, RZ ;  /* 0x000000be0d0d7224 */ /* 0x080fe400078e02ff */
[----:B------:R-:W-:-:S04]  /*1520*/  IMAD.WIDE.U32 R16, R8, R190, R16 ;  /* 0x000000be08107225 */ /* 0x000fc800078e0010 */
[----:B-1----:R-:W-:Y:S02]  /*1530*/  IMAD.MOV R3, RZ, RZ, -R15 ;  /* 0x000000ffff037224 */ /* 0x002fe400078e0a0f */
[----:B------:R-:W-:Y:S02]  /*1540*/  IMAD R13, R8, R191, R13 ;  /* 0x000000bf080d7224 */ /* 0x000fe400078e020d */
[----:B-----5:R-:W-:Y:S01]  /*1550*/  IMAD R4, R3, R2, RZ ;  /* 0x0000000203047224 */ /* 0x020fe200078e02ff */
[----:B------:R-:W-:Y:S02]  /*1560*/  IABS R3, R12 ;  /* 0x0000000c00037213 */ /* 0x000fe40000000000 */
[----:B------:R-:W-:Y:S01]  /*1570*/  IADD3 R17, PT, PT, R17, R13, RZ ;  /* 0x0000000d11117210 */ /* 0x000fe20007ffe0ff */
[----:B------:R-:W-:-:S04]  /*1580*/  IMAD.HI.U32 R15, R15, R4, R14 ;  /* 0x000000040f0f7227 */ /* 0x000fc800078e000e */
[----:B------:R-:W-:-:S04]  /*1590*/  IMAD.MOV.U32 R4, RZ, RZ, R3 ;  /* 0x000000ffff047224 */ /* 0x000fc800078e0003 */
[----:B------:R-:W-:-:S04]  /*15a0*/  IMAD.HI.U32 R14, R15, R4, RZ ;  /* 0x000000040f0e7227 */ /* 0x000fc800078e00ff */
[----:B------:R-:W-:Y:S01]  /*15b0*/  IMAD R15, R8, R189, R10 ;  /* 0x000000bd080f7224 */ /* 0x000fe200078e020a */
[----:B------:R-:W-:-:S04]  /*15c0*/  IADD3 R3, PT, PT, -R14, RZ, RZ ;  /* 0x000000ff0e037210 */ /* 0x000fc80007ffe1ff */
[----:B------:R-:W-:Y:S01]  /*15d0*/  IADD3 R19, PT, PT, R19, R15, RZ ;  /* 0x0000000f13137210 */ /* 0x000fe20007ffe0ff */
        /* <DEDUP_REMOVED lines=10> */
[----:B------:R-:W-:-:S06]  /*1680*/  @P2 IADD3 R14, PT, PT, R14, 0x1, RZ ;  /* 0x000000010e0e2810 */ /* 0x000fcc0007ffe0ff */
[----:B------:R-:W-:Y:S01]  /*1690*/  @!P1 IMAD.MOV R14, RZ, RZ, -R14 ;  /* 0x000000ffff0e9224 */ /* 0x000fe200078e0a0e */
[----:B------:R-:W-:-:S04]  /*16a0*/  @!P0 LOP3.LUT R14, RZ, R9, RZ, 0x33, !PT ;  /* 0x00000009ff0e8212 */ /* 0x000fc800078e33ff */
[----:B------:R-:W-:Y:S01]  /*16b0*/  SHF.R.S32.HI R9, RZ, 0x1f, R14 ;  /* 0x0000001fff097819 */ /* 0x000fe2000001140e */
[----:B-1----:R-:W-:-:S04]  /*16c0*/  IMAD.WIDE.U32 R18, R14, R4, R18 ;  /* 0x000000040e127225 */ /* 0x002fc800078e0012 */
[C---:B------:R-:W-:Y:S02]  /*16d0*/  IMAD R8, R9.reuse, R4, RZ ;  /* 0x0000000409087224 */ /* 0x040fe400078e02ff */
[-C--:B--2---:R-:W-:Y:S02]  /*16e0*/  IMAD R9, R9, R2.reuse, RZ ;  /* 0x0000000209097224 */ /* 0x084fe400078e02ff */
[C---:B------:R-:W-:Y:S02]  /*16f0*/  IMAD R5, R14.reuse, R5, R8 ;  /* 0x000000050e057224 */ /* 0x040fe400078e0208 */
[----:B------:R-:W-:-:S03]  /*1700*/  IMAD.WIDE.U32 R16, R14, R2, R16 ;  /* 0x000000020e107225 */ /* 0x000fc600078e0010 */
[----:B------:R-:W-:Y:S01]  /*1710*/  IADD3 R13, PT, PT, R19, R5, RZ ;  /* 0x00000005130d7210 */ /* 0x000fe20007ffe0ff */
[----:B------:R-:W-:Y:S02]  /*1720*/  IMAD R9, R14, R3, R9 ;  /* 0x000000030e097224 */ /* 0x000fe400078e0209 */
[----:B------:R-:W-:-:S03]  /*1730*/  IMAD.MOV.U32 R14, RZ, RZ, R18 ;  /* 0x000000ffff0e7224 */ /* 0x000fc600078e0012 */
[----:B------:R-:W-:-:S07]  /*1740*/  IADD3 R9, PT, PT, R17, R9, RZ ;  /* 0x0000000911097210 */ /* 0x000fce0007ffe0ff */
.L_x_922:
[----:B------:R-:W-:Y:S01]  /*1750*/  ISETP.NE.AND P1, PT, R6, -0x1, PT ;  /* 0xffffffff0600780c */ /* 0x000fe20003f25270 */
[----:B------:R-:W-:Y:S01]  /*1760*/  IMAD.SHL.U32 R18, R210, 0x8, RZ ;  /* 0x00000008d2127824 */ /* 0x000fe200078e00ff */
[----:B------:R-:W1:Y:S01]  /*1770*/  LDCU.64 UR4, c[0x0][0x388] ;  /* 0x00007100ff0477ac */ /* 0x000e620008000a00 */
[----:B------:R-:W-:Y:S01]  /*1780*/  SHF.R.U32.HI R8, RZ, 0x2, R210 ;  /* 0x00000002ff087819 */ /* 0x000fe200000116d2 */
[----:B------:R-:W2:Y:S01]  /*1790*/  S2UR UR12, SR_CgaCtaId ;  /* 0x00000000000c79c3 */ /* 0x000ea20000008800 */
[----:B------:R-:W-:Y:S01]  /*17a0*/  IMAD.IADD R211, R7, 0x1, -R0 ;  /* 0x0000000107d37824 */ /* 0x000fe200078e0a00 */
[C---:B------:R-:W-:Y:S01]  /*17b0*/  LOP3.LUT R218, R18.reuse, 0x18, RZ, 0xc0, !PT ;  /* 0x0000001812da7812 */ /* 0x040fe200078ec0ff */
[----:B------:R-:W3:Y:S01]  /*17c0*/  LDCU.64 UR6, c[0x0][0x3c8] ;  /* 0x00007900ff0677ac */ /* 0x000ee20008000a00 */
[----:B------:R-:W-:Y:S01]  /*17d0*/  LOP3.LUT R219, R18, 0xd8, RZ, 0xc0, !PT ;  /* 0x000000d812db7812 */ /* 0x000fe200078ec0ff */
[----:B------:R-:W-:Y:S01]  /*17e0*/  BSSY.RECONVERGENT B0, `(.L_x_927) ;  /* 0x000003a000007945 */ /* 0x000fe20003800200 */
[----:B------:R-:W-:Y:S01]  /*17f0*/  IADD3 R16, P0, PT, R218, R16, RZ ;  /* 0x00000010da107210 */ /* 0x000fe20007f1e0ff */
[----:B------:R-:W4:Y:S01]  /*1800*/  LDCU.64 UR10, c[0x0][0x390] ;  /* 0x00007200ff0a77ac */ /* 0x000f220008000a00 */
[--C-:B------:R-:W-:Y:S01]  /*1810*/  LOP3.LUT R219, R219, 0x18, R210.reuse, 0x78, !PT ;  /* 0x00000018dbdb7812 */ /* 0x100fe200078e78d2 */
[----:B------:R-:W5:Y:S01]  /*1820*/  @!P1 LDC.64 R4, c[0x0][0x398] ;  /* 0x0000e600ff049b82 */ /* 0x000f620000000a00 */
[----:B------:R-:W-:Y:S01]  /*1830*/  SHF.R.U32.HI R212, RZ, 0x3, R210 ;  /* 0x00000003ffd47819 */ /* 0x000fe200000116d2 */
[----:B------:R-:W-:Y:S01]  /*1840*/  IMAD.X R17, RZ, RZ, R9, P0 ;  /* 0x000000ffff117224 */ /* 0x000fe200000e0609 */
[----:B------:R-:W-:-:S02]  /*1850*/  LOP3.LUT R219, R219, 0x1f20, R18, 0xf8, !PT ;  /* 0x00001f20dbdb7812 */ /* 0x000fc400078ef812 */
[----:B------:R-:W-:Y:S01]  /*1860*/  MOV R9, RZ ;  /* 0x000000ff00097202 */ /* 0x000fe20000000f00 */
[C---:B------:R-:W-:Y:S02]  /*1870*/  IMAD.WIDE.U32 R16, R8.reuse, R190, R16 ;  /* 0x000000be08107225 */ /* 0x040fe400078e0010 */
[----:B------:R-:W3:Y:S02]  /*1880*/  @P1 LDC.64 R2, c[0x0][0x3b0] ;  /* 0x0000ec00ff021b82 */ /* 0x000ee40000000a00 */
[----:B------:R-:W-:Y:S01]  /*1890*/  IMAD R215, R8, R191, R17 ;  /* 0x000000bf08d77224 */ /* 0x000fe200078e0211 */
[C---:B-1----:R-:W-:Y:S01]  /*18a0*/  LEA R214, P0, R16.reuse, UR4, 0x1 ;  /* 0x0000000410d67c11 */ /* 0x042fe2000f8008ff */
[----:B------:R-:W-:Y:S01]  /*18b0*/  UMOV UR4, 0x400 ;  /* 0x0000040000047882 */ /* 0x000fe20000000000 */
[----:B------:R-:W-:Y:S02]  /*18c0*/  IMAD.WIDE.U32 R10, R11, 0x40, R8 ;  /* 0x000000400b0a7825 */ /* 0x000fe400078e0008 */
[----:B------:R-:W-:Y:S01]  /*18d0*/  LEA.HI.X R215, R16, UR5, R215, 0x1, P0 ;  /* 0x0000000510d77c11 */ /* 0x000fe200080f0cd7 */
[----:B--2---:R-:W-:Y:S01]  /*18e0*/  ULEA UR4, UR12, UR4, 0x18 ;  /* 0x000000040c047291 */ /* 0x004fe2000f8ec0ff */
[----:B------:R-:W-:-:S04]  /*18f0*/  IADD3 R14, P0, PT, R218, R14, RZ ;  /* 0x0000000eda0e7210 */ /* 0x000fc80007f1e0ff */
[----:B------:R-:W-:Y:S02]  /*1900*/  IADD3.X R15, PT, PT, RZ, R13, RZ, P0, !PT ;  /* 0x0000000dff0f7210 */ /* 0x000fe400007fe4ff */
[----:B------:R-:W-:Y:S01]  /*1910*/  LEA R219, R219, UR4, 0x1 ;  /* 0x00000004dbdb7c11 */ /* 0x000fe2000f8e08ff */
[----:B-----5:R-:W-:-:S04]  /*1920*/  @!P1 IMAD.WIDE.U32 R20, R221, R4, RZ ;  /* 0x00000004dd149225 */ /* 0x020fc800078e00ff */
[----:B------:R-:W-:Y:S02]  /*1930*/  @!P1 IMAD R5, R221, R5, R21 ;  /* 0x00000005dd059224 */ /* 0x000fe400078e0215 */
[----:B------:R-:W-:-:S04]  /*1940*/  IMAD.WIDE.U32 R16, R8, R188, R14 ;  /* 0x000000bc08107225 */ /* 0x000fc800078e000e */
[----:B---3--:R-:W-:-:S04]  /*1950*/  @P1 IMAD.WIDE.U32 R18, R6, R2, RZ ;  /* 0x0000000206121225 */ /* 0x008fc800078e00ff */
[----:B------:R-:W-:Y:S02]  /*1960*/  @!P1 IMAD.MOV.U32 R2, RZ, RZ, R20 ;  /* 0x000000ffff029224 */ /* 0x000fe400078e0014 */
[----:B------:R-:W-:Y:S02]  /*1970*/  @P1 IMAD.MOV.U32 R2, RZ, RZ, R18 ;  /* 0x000000ffff021224 */ /* 0x000fe400078e0012 */
[----:B------:R-:W-:Y:S01]  /*1980*/  @P1 IMAD R5, R6, R3, R19 ;  /* 0x0000000306051224 */ /* 0x000fe200078e0213 */
[----:B------:R-:W-:Y:S01]  /*1990*/  SHF.R.S32.HI R3, RZ, 0x1f, R12 ;  /* 0x0000001fff037819 */ /* 0x000fe2000001140c */
[C---:B------:R-:W-:Y:S01]  /*19a0*/  IMAD R217, R8.reuse, R189, R17 ;  /* 0x000000bd08d97224 */ /* 0x040fe200078e0211 */
[----:B------:R-:W-:Y:S01]  /*19b0*/  ISETP.GE.AND P1, PT, R8, R211, PT ;  /* 0x000000d30800720c */ /* 0x000fe20003f26270 */
[----:B------:R-:W-:Y:S01]  /*19c0*/  IMAD.SHL.U32 R4, R210, 0x20, RZ ;  /* 0x00000020d2047824 */ /* 0x000fe200078e00ff */
[----:B------:R-:W-:Y:S01]  /*19d0*/  IADD3 R2, P0, PT, R218, R2, RZ ;  /* 0x00000002da027210 */ /* 0x000fe20007f1e0ff */
[----:B------:R-:W-:-:S03]  /*19e0*/  IMAD R15, R3, UR6, RZ ;  /* 0x00000006030f7c24 */ /* 0x000fc6000f8e02ff */
[----:B------:R-:W-:Y:S01]  /*19f0*/  IADD3.X R3, PT, PT, RZ, R5, RZ, P0, !PT ;  /* 0x00000005ff037210 */ /* 0x000fe200007fe4ff */
[----:B------:R-:W-:Y:S01]  /*1a00*/  IMAD R15, R12, UR7, R15 ;  /* 0x000000070c0f7c24 */ /* 0x000fe2000f8e020f */
[----:B----4-:R-:W-:Y:S01]  /*1a10*/  LEA R216, P0, R16, UR10, 0x1 ;  /* 0x0000000a10d87c11 */ /* 0x010fe2000f8008ff */
[----:B------:R-:W-:-:S03]  /*1a20*/  IMAD.WIDE.U32 R12, R12, UR6, R2 ;  /* 0x000000060c0c7c25 */ /* 0x000fc6000f8e0002 */
[----:B------:R-:W-:Y:S02]  /*1a30*/  LEA.HI.X R217, R16, UR11, R217, 0x1, P0 ;  /* 0x0000000b10d97c11 */ /* 0x000fe400080f0cd9 */
[----:B------:R-:W-:Y:S01]  /*1a40*/  IADD3 R15, PT, PT, R13, R15, RZ ;  /* 0x0000000f0d0f7210 */ /* 0x000fe20007ffe0ff */
        /* <DEDUP_REMOVED lines=18> */
.L_x_929:
[----:B------:R2:W-:Y:S02]  /*1b70*/  STS.128 [R219], RZ ;  /* 0x000000ffdb007388 */ /* 0x0005e40000000c00 */
.L_x_928:
[----:B------:R-:W-:Y:S05]  /*1b80*/  BSYNC.RECONVERGENT B0 ;  /* 0x0000000000007941 */ /* 0x000fea0003800200 */
.L_x_927:
[----:B------:R-:W-:Y:S01]  /*1b90*/  IADD3 R20, PT, PT, R8, 0x20, RZ ;  /* 0x0000002008147810 */ /* 0x000fe20007ffe0ff */
[----:B------:R-:W-:Y:S01]  /*1ba0*/  VIADD R196, R192, 0xffffffff ;  /* 0xffffffffc0c47836 */ /* 0x000fe20000000000 */
[----:B------:R-:W-:Y:S02]  /*1bb0*/  BSSY.RECONVERGENT B0, `(.L_x_930) ;  /* 0x0000019000007945 */ /* 0x000fe40003800200 */
[----:B------:R-:W-:Y:S01]  /*1bc0*/  ISETP.GE.AND P0, PT, R20, R211, PT ;  /* 0x000000d31400720c */ /* 0x000fe20003f06270 */
[----:B------:R-:W-:-:S04]  /*1bd0*/  IMAD.SHL.U32 R3, R196, 0x100, RZ ;  /* 0x00000100c4037824 */ /* 0x000fc800078e00ff */
[----:B------:R-:W-:-:S05]  /*1be0*/  IMAD.IADD R5, R197, 0x1, -R3 ;  /* 0x00000001c5057824 */ /* 0x000fca00078e0a03 */
[----:B------:R-:W-:-:S03]  /*1bf0*/  ISETP.GE.AND P6, PT, R8, R5, PT ;  /* 0x000000050800720c */ /* 0x000fc60003fc6270 */
[----:B------:R-:W-:Y:S10]  /*1c00*/  @P0 BRA `(.L_x_931) ;  /* 0x00000000004c0947 */ /* 0x000ff40003800000 */
[----:B------:R-:W3:Y:S02]  /*1c10*/  LDCU UR5, c[0x0][0x440] ;  /* 0x00008800ff0577ac */ /* 0x000ee40008000800 */
[----:B---3--:R-:W-:-:S13]  /*1c20*/  ISETP.GE.AND P0, PT, R218, UR5, PT ;  /* 0x00000005da007c0c */ /* 0x008fda000bf06270 */
[----:B------:R3:W-:Y:S01]  /*1c30*/  @P0 STS.128 [R219+0x800], RZ ;  /* 0x000800ffdb000388 */ /* 0x0007e20000000c00 */
[----:B------:R-:W-:Y:S05]  /*1c40*/  @P0 BRA `(.L_x_931) ;  /* 0x00000000003c0947 */ /* 0x000fea0003800000 */
[----:B------:R-:W4:Y:S01]  /*1c50*/  LDCU.64 UR10, c[0x0][0x3b0] ;  /* 0x00007600ff0a77ac */ /* 0x000f220008000a00 */
[----:B------:R-:W-:Y:S02]  /*1c60*/  IADD3 R2, P0, PT, R10, 0x20, RZ ;  /* 0x000000200a027810 */ /* 0x000fe40007f1e0ff */
[----:B------:R-:W-:Y:S01]  /*1c70*/  MOV R13, R15 ;  /* 0x0000000f000d7202 */ /* 0x000fe20000000f00 */
[----:B------:R-:W5:Y:S01]  /*1c80*/  LDCU.64 UR6, c[0x0][0x380] ;  /* 0x00007000ff0677ac */ /* 0x000f620008000a00 */
[----:B------:R-:W-:-:S05]  /*1c90*/  IADD3.X R11, PT, PT, RZ, R11, RZ, P0, !PT ;  /* 0x0000000bff0b7210 */ /* 0x000fca00007fe4ff */
[----:B----4-:R-:W-:Y:S02]  /*1ca0*/  IMAD R11, R11, UR10, RZ ;  /* 0x0000000a0b0b7c24 */ /* 0x010fe4000f8e02ff */
[----:B------:R-:W-:-:S04]  /*1cb0*/  IMAD.WIDE.U32 R12, R2, UR10, R12 ;  /* 0x0000000a020c7c25 */ /* 0x000fc8000f8e000c */
[----:B------:R-:W-:Y:S01]  /*1cc0*/  IMAD R11, R2, UR11, R11 ;  /* 0x0000000b020b7c24 */ /* 0x000fe2000f8e020b */
[----:B-----5:R-:W-:-:S04]  /*1cd0*/  LEA R10, P0, R12, UR6, 0x1 ;  /* 0x000000060c0a7c11 */ /* 0x020fc8000f8008ff */
[----:B------:R-:W-:-:S04]  /*1ce0*/  IADD3 R11, PT, PT, R13, R11, RZ ;  /* 0x0000000b0d0b7210 */ /* 0x000fc80007ffe0ff */
[----:B------:R-:W-:-:S05]  /*1cf0*/  LEA.HI.X R11, R12, UR7, R11, 0x1, P0 ;  /* 0x000000070c0b7c11 */ /* 0x000fca00080f0c0b */
[----:B------:R-:W-:Y:S01]  /*1d00*/  @!PT LDS RZ, [RZ] ;  /* 0x00000000fffff984 */ /* 0x000fe20000000800 */
[----:B------:R-:W-:Y:S01]  /*1d10*/  @!PT LDS RZ, [RZ] ;  /* 0x00000000fffff984 */ /* 0x000fe20000000800 */
[----:B------:R-:W-:Y:S01]  /*1d20*/  @!PT LDS RZ, [RZ] ;  /* 0x00000000fffff984 */ /* 0x000fe20000000800 */
[----:B------:R4:W-:Y:S02]  /*1d30*/  LDGSTS.E.BYPASS.LTC128B.128 [R219+0x800], desc[UR16][R10.64] ;  /* 0x008000000adb7fae */ /* 0x0009e4000b981a10 */
.L_x_931:
[----:B------:R-:W-:Y:S05]  /*1d40*/  BSYNC.RECONVERGENT B0 ;  /* 0x0000000000007941 */ /* 0x000fea0003800200 */
.L_x_930:
[----:B------:R-:W-:Y:S01]  /*1d50*/  BSSY.RECONVERGENT B0, `(.L_x_932) ;  /* 0x000000d000007945 */ /* 0x000fe20003800200 */
[C---:B------:R-:W-:Y:S02]  /*1d60*/  SHF.L.U64.HI R2, R190.reuse, 0x5, R191 ;  /* 0x00000005be027819 */ /* 0x040fe400000102bf */
[----:B----4-:R-:W-:Y:S01]  /*1d70*/  SHF.L.U32 R11, R190, 0x5, RZ ;  /* 0x00000005be0b7819 */ /* 0x010fe200000006ff */
        /* <DEDUP_REMOVED lines=9> */
.L_x_934:
[----:B------:R4:W-:Y:S02]  /*1e10*/  STS.128 [R219+0x1000], RZ ;  /* 0x001000ffdb007388 */ /* 0x0009e40000000c00 */
.L_x_933:
[----:B------:R-:W-:Y:S05]  /*1e20*/  BSYNC.RECONVERGENT B0 ;  /* 0x0000000000007941 */ /* 0x000fea0003800200 */
.L_x_932:
[----:B------:R-:W-:Y:S01]  /*1e30*/  ISETP.GE.AND P1, PT, R20, R5, PT ;  /* 0x000000051400720c */ /* 0x000fe20003f26270 */
[C---:B-1----:R-:W-:Y:S01]  /*1e40*/  VIADD R18, R8.reuse, 0x40 ;  /* 0x0000004008127836 */ /* 0x042fe20000000000 */
[C---:B------:R-:W-:Y:S01]  /*1e50*/  LEA R22, P0, R11.reuse, R214, 0x1 ;  /* 0x000000d60b167211 */ /* 0x040fe200078008ff */
[C---:B------:R-:W-:Y:S01]  /*1e60*/  VIADD R16, R8.reuse, 0x60 ;  /* 0x0000006008107836 */ /* 0x040fe20000000000 */
[----:B------:R-:W-:Y:S01]  /*1e70*/  BSSY.RECONVERGENT B0, `(.L_x_935) ;  /* 0x0000014000007945 */ /* 0x000fe20003800200 */
[C---:B------:R-:W-:Y:S01]  /*1e80*/  VIADD R14, R8.reuse, 0x80 ;  /* 0x00000080080e7836 */ /* 0x040fe20000000000 */
[----:B------:R-:W-:Y:S01]  /*1e90*/  LEA.HI.X R23, R11, R215, R2, 0x1, P0 ;  /* 0x000000d70b177211 */ /* 0x000fe200000f0c02 */
[----:B------:R-:W-:Y:S01]  /*1ea0*/  VIADD R12, R8, 0xa0 ;  /* 0x000000a0080c7836 */ /* 0x000fe20000000000 */
        /* <DEDUP_REMOVED lines=16> */
.L_x_936:
[----:B------:R-:W-:Y:S05]  /*1fb0*/  BSYNC.RECONVERGENT B0 ;  /* 0x0000000000007941 */ /* 0x000fea0003800200 */
.L_x_935:
        /* <DEDUP_REMOVED lines=13> */
.L_x_938:
[----:B------:R-:W-:Y:S05]  /*2090*/  BSYNC.RECONVERGENT B0 ;  /* 0x0000000000007941 */ /* 0x000fea0003800200 */
.L_x_937:
        /* <DEDUP_REMOVED lines=12> */
.L_x_940:
[----:B------:R-:W-:Y:S05]  /*2160*/  BSYNC.RECONVERGENT B0 ;  /* 0x0000000000007941 */ /* 0x000fea0003800200 */
.L_x_939:
        /* <DEDUP_REMOVED lines=15> */
.L_x_942:
[----:B------:R-:W-:Y:S05]  /*2260*/  BSYNC.RECONVERGENT B0 ;  /* 0x0000000000007941 */ /* 0x000fea0003800200 */
.L_x_941:
        /* <DEDUP_REMOVED lines=12> */
.L_x_944:
[----:B------:R-:W-:Y:S05]  /*2330*/  BSYNC.RECONVERGENT B0 ;  /* 0x0000000000007941 */ /* 0x000fea0003800200 */
.L_x_943:
        /* <DEDUP_REMOVED lines=15> */
.L_x_946:
[----:B------:R-:W-:Y:S05]  /*2430*/  BSYNC.RECONVERGENT B0 ;  /* 0x0000000000007941 */ /* 0x000fea0003800200 */
.L_x_945:
        /* <DEDUP_REMOVED lines=13> */
.L_x_948:
[----:B------:R-:W-:Y:S05]  /*2510*/  BSYNC.RECONVERGENT B0 ;  /* 0x0000000000007941 */ /* 0x000fea0003800200 */
.L_x_947:
[----:B------:R-:W0:Y:S01]  /*2520*/  LDGDEPBAR ;  /* 0x00000000000079af */ /* 0x000e220000000000 */
[----:B------:R-:W-:Y:S01]  /*2530*/  SHF.R.U32.HI R2, RZ, 0x1, R210 ;  /* 0x00000001ff027819 */ /* 0x000fe200000116d2 */
[----:B------:R-:W-:Y:S01]  /*2540*/  BSSY.RECONVERGENT B0, `(.L_x_949) ;  /* 0x0000016000007945 */ /* 0x000fe20003800200 */
[----:B------:R-:W-:Y:S02]  /*2550*/  LOP3.LUT R8, R8, 0x7, RZ, 0xc0, !PT ;  /* 0x0000000708087812 */ /* 0x000fe400078ec0ff */
[----:B------:R-:W-:-:S04]  /*2560*/  LOP3.LUT R9, R2, 0x1f0, RZ, 0xc0, !PT ;  /* 0x000001f002097812 */ /* 0x000fc800078ec0ff */
[----:B------:R-:W-:-:S04]  /*2570*/  IADD3 R0, PT, PT, R9, 0x1, R0 ;  /* 0x0000000109007810 */ /* 0x000fc80007ffe000 */
[----:B------:R-:W-:Y:S01]  /*2580*/  IADD3 R0, PT, PT, -R7, R0, R8 ;  /* 0x0000000007007210 */ /* 0x000fe20007ffe108 */
[C---:B------:R-:W-:Y:S01]  /*2590*/  IMAD.SHL.U32 R7, R188.reuse, 0x20, RZ ;  /* 0x00000020bc077824 */ /* 0x040fe200078e00ff */
[----:B------:R-:W-:Y:S02]  /*25a0*/  SHF.L.U64.HI R8, R188, 0x5, R189 ;  /* 0x00000005bc087819 */ /* 0x000fe400000102bd */
        /* <DEDUP_REMOVED lines=12> */
.L_x_951:
[----:B------:R1:W-:Y:S01]  /*2670*/  STS.128 [R219+0x5000], RZ ;  /* 0x005000ffdb007388 */ /* 0x0003e20000000c00 */
[----:B------:R-:W-:Y:S05]  /*2680*/  BRA `(.L_x_952) ;  /* 0x0000000000047947 */ /* 0x000fea0003800000 */
.L_x_950:
[----:B------:R1:W-:Y:S02]  /*2690*/  STS.128 [R219+0x5000], RZ ;  /* 0x005000ffdb007388 */ /* 0x0003e40000000c00 */
.L_x_952:
[----:B------:R-:W-:Y:S05]  /*26a0*/  BSYNC.RECONVERGENT B0 ;  /* 0x0000000000007941 */ /* 0x000fea0003800200 */
.L_x_949:
[-C--:B------:R-:W-:Y:S01]  /*26b0*/  ISETP.GE.AND P0, PT, R20, R5.reuse, PT ;  /* 0x000000051400720c */ /* 0x080fe20003f06270 */
[----:B------:R-:W-:Y:S01]  /*26c0*/  IMAD.SHL.U32 R195, R212, 0x100, RZ ;  /* 0x00000100d4c37824 */ /* 0x000fe200078e00ff */
[-C--:B------:R-:W-:Y:S01]  /*26d0*/  ISETP.GE.AND P3, PT, R12, R5.reuse, PT ;  /* 0x000000050c00720c */ /* 0x080fe20003f66270 */
[----:B------:R-:W-:Y:S01]  /*26e0*/  IMAD.SHL.U32 R12, R210, 0x10, RZ ;  /* 0x00000010d20c7824 */ /* 0x000fe200078e00ff */
[-C--:B------:R-:W-:Y:S01]  /*26f0*/  ISETP.GE.AND P2, PT, R10, R5.reuse, PT ;  /* 0x000000050a00720c */ /* 0x080fe20003f46270 */
[----:B------:R-:W-:Y:S01]  /*2700*/  IMAD.SHL.U32 R9, R210, 0x4, RZ ;  /* 0x00000004d2097824 */ /* 0x000fe200078e00ff */
[----:B------:R-:W-:Y:S01]  /*2710*/  ISETP.GE.AND P4, PT, R14, R5, PT ;  /* 0x000000050e00720c */ /* 0x000fe20003f86270 */
[----:B------:R-:W-:Y:S01]  /*2720*/  BSSY.RECONVERGENT B0, `(.L_x_953) ;  /* 0x000001b000007945 */ /* 0x000fe20003800200 */
[----:B------:R-:W-:Y:S02]  /*2730*/  LEA R10, P1, R7, R216, 0x1 ;  /* 0x000000d8070a7211 */ /* 0x000fe400078208ff */
[----:B------:R-:W-:-:S02]  /*2740*/  LOP3.LUT R14, R4, 0xc0, RZ, 0xc0, !PT ;  /* 0x000000c0040e7812 */ /* 0x000fc400078ec0ff */
[----:B------:R-:W-:Y:S01]  /*2750*/  LOP3.LUT R195, R195, 0x100, RZ, 0xc0, !PT ;  /* 0x00000100c3c37812 */ /* 0x000fe200078ec0ff */
[----:B------:R1:W-:Y:S01]  /*2760*/  @P0 STS.128 [R219+0x5800], RZ ;  /* 0x005800ffdb000388 */ /* 0x0003e20000000c00 */
[----:B------:R-:W-:Y:S02]  /*2770*/  LEA.HI.X R11, R7, R217, R8, 0x1, P1 ;  /* 0x000000d9070b7211 */ /* 0x000fe400008f0c08 */
[----:B------:R-:W-:Y:S02]  /*2780*/  LOP3.LUT R7, R12, 0x100, RZ, 0xc0, !PT ;  /* 0x000001000c077812 */ /* 0x000fe400078ec0ff */
[----:B------:R-:W-:Y:S02]  /*2790*/  LOP3.LUT R9, R14, 0x18, R9, 0xf8, !PT ;  /* 0x000000180e097812 */ /* 0x000fe400078ef809 */
[--C-:B------:R-:W-:Y:S02]  /*27a0*/  LOP3.LUT R195, R195, 0x20, R4.reuse, 0xf8, !PT ;  /* 0x00000020c3c37812 */ /* 0x100fe400078ef804 */
[----:B------:R-:W-:-:S02]  /*27b0*/  LOP3.LUT R7, R7, 0x20, R4, 0xf8, !PT ;  /* 0x0000002007077812 */ /* 0x000fc400078ef804 */
[C---:B------:R-:W-:Y:S02]  /*27c0*/  LOP3.LUT R2, R9.reuse, 0x8, R2, 0x78, !PT ;  /* 0x0000000809027812 */ /* 0x040fe400078e7802 */
[----:B------:R-:W-:Y:S02]  /*27d0*/  LOP3.LUT R208, R9, 0x8, R210, 0x78, !PT ;  /* 0x0000000809d07812 */ /* 0x000fe400078e78d2 */
[----:B------:R-:W-:Y:S02]  /*27e0*/  LOP3.LUT R209, R195, 0x3e00, R12, 0xf8, !PT ;  /* 0x00003e00c3d17812 */ /* 0x000fe400078ef80c */
[-C--:B------:R-:W-:Y:S01]  /*27f0*/  ISETP.GE.AND P6, PT, R18, R5.reuse, PT ;  /* 0x000000051200720c */ /* 0x080fe20003fc6270 */
[----:B------:R-:W-:Y:S01]  /*2800*/  IMAD.IADD R208, R208, 0x1, R7 ;  /* 0x00000001d0d07824 */ /* 0x000fe200078e0207 */
[-C--:B------:R-:W-:Y:S01]  /*2810*/  ISETP.GE.AND P5, PT, R16, R5.reuse, PT ;  /* 0x000000051000720c */ /* 0x080fe20003fa6270 */
[----:B------:R-:W-:Y:S01]  /*2820*/  IMAD.IADD R209, R209, 0x1, R2 ;  /* 0x00000001d1d17824 */ /* 0x000fe200078e0202 */
        /* <DEDUP_REMOVED lines=10> */
.L_x_954:
[----:B------:R-:W-:Y:S05]  /*28d0*/  BSYNC.RECONVERGENT B0 ;  /* 0x0000000000007941 */ /* 0x000fea0003800200 */
.L_x_953:
        /* <DEDUP_REMOVED lines=15> */
.L_x_956:
[----:B------:R-:W-:Y:S05]  /*29d0*/  BSYNC.RECONVERGENT B0 ;  /* 0x0000000000007941 */ /* 0x000fea0003800200 */
.L_x_955:
        /* <DEDUP_REMOVED lines=13> */
.L_x_958:
[----:B------:R-:W-:Y:S05]  /*2ab0*/  BSYNC.RECONVERGENT B0 ;  /* 0x0000000000007941 */ /* 0x000fea0003800200 */
.L_x_957:
        /* <DEDUP_REMOVED lines=16> */
.L_x_960:
[----:B------:R-:W-:Y:S05]  /*2bc0*/  BSYNC.RECONVERGENT B0 ;  /* 0x0000000000007941 */ /* 0x000fea0003800200 */
.L_x_959:
        /* <DEDUP_REMOVED lines=13> */
.L_x_962:
[----:B------:R-:W-:Y:S05]  /*2ca0*/  BSYNC.RECONVERGENT B0 ;  /* 0x0000000000007941 */ /* 0x000fea0003800200 */
.L_x_961:
        /* <DEDUP_REMOVED lines=16> */
.L_x_964:
[----:B------:R-:W-:Y:S05]  /*2db0*/  BSYNC.RECONVERGENT B0 ;  /* 0x0000000000007941 */ /* 0x000fea0003800200 */
.L_x_963:
        /* <DEDUP_REMOVED lines=14> */
.L_x_966:
[----:B------:R-:W-:Y:S05]  /*2ea0*/  BSYNC.RECONVERGENT B0 ;  /* 0x0000000000007941 */ /* 0x000fea0003800200 */
.L_x_965:
[----:B------:R-:W-:Y:S01]  /*2eb0*/  LDSM.16.M88.4 R28, [R209] ;  /* 0x00000000d11c783b */ /* 0x000fe20000000200 */
[----:B------:R-:W-:Y:S01]  /*2ec0*/  IMAD.MOV.U32 R193, RZ, RZ, 0x20 ;  /* 0x00000020ffc17424 */ /* 0x000fe200078e00ff */
[----:B------:R-:W-:Y:S02]  /*2ed0*/  LOP3.LUT P5, RZ, R210, 0x4, RZ, 0xc0, !PT ;  /* 0x00000004d2ff7812 */ /* 0x000fe400078ac0ff */
[----:B-1----:R-:W1:Y:S01]  /*2ee0*/  LDSM.16.M88.4 R20, [R208+0x1000] ;  /* 0x00100000d014783b */ /* 0x002e620000000200 */
[----:B------:R-:W-:Y:S02]  /*2ef0*/  ISETP.GT.AND P0, PT, R196, R213, PT ;  /* 0x000000d5c400720c */ /* 0x000fe40003f04270 */
        /* <DEDUP_REMOVED lines=75> */
[----:B------:R-:W-:Y:S01]  /*33b0*/  HMMA.16816.F32.BF16 R60, R184, R150, R60 ;  /* 0x00000096b83c723c */ /* 0x000fe2000004183c */
[----:B------:R-:W-:-:S05]  /*33c0*/  IMAD.SHL.U32 R151, R210, 0x2, RZ ;  /* 0x00000002d2977824 */ /* 0x000fca00078e00ff */
[----:B------:R-:W-:Y:S02]  /*33d0*/  LOP3.LUT R151, R151, 0x6, RZ, 0xc0, !PT ;  /* 0x0000000697977812 */ /* 0x000fe400078ec0ff */
        /* <DEDUP_REMOVED lines=16> */
[----:B------:R-:W-:Y:S01]  /*34e0*/  HMMA.16816.F32.BF16 R64, R184, R148, R64 ;  /* 0x00000094b840723c */ /* 0x000fe20000041840 */
[----:B------:R-:W-:-:S02]  /*34f0*/  VIMNMX R149, PT, PT, R0, R197, PT ;  /* 0x000000c500957248 */ /* 0x000fc40003fe0100 */
[----:B------:R-:W-:Y:S01]  /*3500*/  VIADDMNMX R148, R0, 0x8, R197, PT ;  /* 0x0000000800947846 */ /* 0x000fe200038001c5 */
[----:B------:R-:W-:-:S04]  /*3510*/  IMAD.IADD R0, R3, 0x1, R151 ;  /* 0x0000000103007824 */ /* 0x000fc800078e0297 */
        /* <DEDUP_REMOVED lines=21> */
.L_x_968:
        /* <DEDUP_REMOVED lines=30> */
[----:B------:R-:W-:-:S02]  /*3850*/  LOP3.LUT R132, R3, R134, RZ, 0x3c, !PT ;  /* 0x0000008603847212 */ /* 0x000fc400078e3cff */
[----:B------:R-:W-:Y:S02]  /*3860*/  ISETP.NE.AND P1, PT, R134, RZ, PT ;  /* 0x000000ff8600720c */ /* 0x000fe40003f25270 */
        /* <DEDUP_REMOVED lines=27> */
.L_x_969:
[----:B------:R-:W1:Y:S01]  /*3a20*/  LDCU UR5, c[0x0][0x440] ;  /* 0x00008800ff0577ac */ /* 0x000e620008000800 */
[C---:B------:R-:W-:Y:S01]  /*3a30*/  LEA R140, P2, R190.reuse, R214, 0x6 ;  /* 0x000000d6be8c7211 */ /* 0x040fe200078430ff */
[----:B------:R-:W-:Y:S03]  /*3a40*/  BSSY.RECONVERGENT B0, `(.L_x_970) ;  /* 0x0000040000007945 */ /* 0x000fe60003800200 */
[----:B------:R-:W-:Y:S02]  /*3a50*/  LEA.HI.X R141, R190, R215, R191, 0x6, P2 ;  /* 0x000000d7be8d7211 */ /* 0x000fe400010f34bf */
[C---:B-1----:R-:W-:Y:S02]  /*3a60*/  ISETP.GE.AND P0, PT, R218.reuse, UR5, PT ;  /* 0x00000005da007c0c */ /* 0x042fe4000bf06270 */
[----:B------:R-:W-:-:S11]  /*3a70*/  ISETP.GE.AND P1, PT, R218, UR5, PT ;  /* 0x00000005da007c0c */ /* 0x000fd6000bf26270 */
[--C-:B------:R-:W-:Y:S01]  /*3a80*/  @!P0 IMAD.MOV.U32 R134, RZ, RZ, R140.reuse ;  /* 0x000000ffff868224 */ /* 0x100fe200078e008c */
[CC--:B------:R-:W-:Y:S01]  /*3a90*/  @!P0 LEA R138, P3, R190.reuse, R140.reuse, 0x6 ;  /* 0x0000008cbe8a8211 */ /* 0x0c0fe200078630ff */
[--C-:B------:R-:W-:Y:S01]  /*3aa0*/  @!P0 IMAD.MOV.U32 R135, RZ, RZ, R141.reuse ;  /* 0x000000ffff878224 */ /* 0x100fe200078e008d */
[C---:B------:R-:W-:Y:S01]  /*3ab0*/  @!P0 LEA R142, P2, R190.reuse, R140, 0x7 ;  /* 0x0000008cbe8e8211 */ /* 0x040fe200078438ff */
[----:B------:R-:W-:Y:S01]  /*3ac0*/  @!P0 IMAD.MOV.U32 R136, RZ, RZ, R140 ;  /* 0x000000ffff888224 */ /* 0x000fe200078e008c */
[----:B------:R-:W-:Y:S01]  /*3ad0*/  @!PT LDS RZ, [RZ] ;  /* 0x00000000fffff984 */ /* 0x000fe20000000800 */
[----:B------:R-:W-:Y:S01]  /*3ae0*/  @!PT LDS RZ, [RZ] ;  /* 0x00000000fffff984 */ /* 0x000fe20000000800 */
[----:B------:R-:W-:Y:S01]  /*3af0*/  @!PT LDS RZ, [RZ] ;  /* 0x00000000fffff984 */ /* 0x000fe20000000800 */
[----:B------:R1:W-:Y:S01]  /*3b00*/  @!P1 LDGSTS.E.BYPASS.LTC128B.128 [R219+0x1000], desc[UR16][R214.64] ;  /* 0x01000000d6db9fae */ /* 0x0003e2000b981a10 */
[----:B------:R-:W-:Y:S01]  /*3b10*/  @!P0 IMAD.MOV.U32 R137, RZ, RZ, R141 ;  /* 0x000000ffff898224 */ /* 0x000fe200078e008d */
[CC--:B------:R-:W-:Y:S01]  /*3b20*/  @!P0 LEA.HI.X R139, R190.reuse, R141.reuse, R191, 0x6, P3 ;  /* 0x0000008dbe8b8211 */ /* 0x0c0fe200018f34bf */
[----:B------:R-:W-:Y:S01]  /*3b30*/  @!P0 IMAD R132, R191, 0x140, RZ ;  /* 0x00000140bf848824 */ /* 0x000fe200078e02ff */
[----:B------:R1:W-:Y:S01]  /*3b40*/  @P1 STS.128 [R219+0x1000], RZ ;  /* 0x001000ffdb001388 */ /* 0x0003e20000000c00 */
[C---:B------:R-:W-:Y:S01]  /*3b50*/  @!P0 IMAD.WIDE.U32 R134, R190.reuse, 0x140, R134 ;  /* 0x00000140be868825 */ /* 0x040fe200078e0086 */
[----:B------:R-:W-:-:S02]  /*3b60*/  @!P0 LEA.HI.X R143, R190, R141, R191, 0x7, P2 ;  /* 0x0000008dbe8f8211 */ /* 0x000fc400010f3cbf */
        /* <DEDUP_REMOVED lines=8> */
[C---:B------:R-:W-:Y:S01]  /*3bf0*/  @!P0 LEA R132, P1, R190.reuse, R140, 0x8 ;  /* 0x0000008cbe848211 */ /* 0x040fe200078240ff */
[----:B------:R-:W-:Y:S01]  /*3c00*/  @!P0 IMAD.IADD R137, R133, 0x1, R137 ;  /* 0x0000000185898824 */ /* 0x000fe200078e0289 */
[----:B------:R1:W-:Y:S02]  /*3c10*/  @P0 STS.128 [R219+0x2000], RZ ;  /* 0x002000ffdb000388 */ /* 0x0003e40000000c00 */
[----:B------:R-:W-:-:S02]  /*3c20*/  @!P0 LEA.HI.X R133, R190, R141, R191, 0x8, P1 ;  /* 0x0000008dbe858211 */ /* 0x000fc400008f44bf */
        /* <DEDUP_REMOVED lines=33> */
.L_x_971:
[----:B------:R-:W-:Y:S05]  /*3e40*/  BSYNC.RECONVERGENT B0 ;  /* 0x0000000000007941 */ /* 0x000fea0003800200 */
.L_x_970:
[----:B------:R-:W0:Y:S02]  /*3e50*/  LDGDEPBAR ;  /* 0x00000000000079af */ /* 0x000e240000000000 */
.L_x_967:
[C---:B-1----:R-:W-:Y:S01]  /*3e60*/  VIADD R132, R0.reuse, 0x1 ;  /* 0x0000000100847836 */ /* 0x042fe20000000000 */
[CC--:B------:R-:W-:Y:S01]  /*3e70*/  ISETP.GE.AND P4, PT, R0.reuse, R148.reuse, PT ;  /* 0x000000940000720c */ /* 0x0c0fe20003f86270 */
[----:B------:R-:W-:Y:S01]  /*3e80*/  VIADD R133, R0, 0x8 ;  /* 0x0000000800857836 */ /* 0x000fe20000000000 */
[----:B------:R-:W1:Y:S01]  /*3e90*/  LDCU UR6, c[0x0][0x45c] ;  /* 0x00008b80ff0677ac */ /* 0x000e620008000800 */
[----:B------:R-:W-:Y:S02]  /*3ea0*/  LOP3.LUT R150, R2, R195, RZ, 0xfc, !PT ;  /* 0x000000c302967212 */ /* 0x000fe400078efcff */
[CC--:B------:R-:W-:Y:S02]  /*3eb0*/  ISETP.GE.AND P0, PT, R132.reuse, R149.reuse, PT ;  /* 0x000000958400720c */ /* 0x0c0fe40003f06270 */
[----:B------:R-:W-:Y:S01]  /*3ec0*/  ISETP.GE.AND P2, PT, R132, R148, PT ;  /* 0x000000948400720c */ /* 0x000fe20003f46270 */
[----:B------:R-:W-:Y:S01]  /*3ed0*/  VIADD R132, R0, 0x9 ;  /* 0x0000000900847836 */ /* 0x000fe20000000000 */
[----:B------:R-:W-:-:S02]  /*3ee0*/  ISETP.GE.AND P3, PT, R133, R149, PT ;  /* 0x000000958500720c */ /* 0x000fc40003f66270 */
[-C--:B------:R-:W-:Y:S01]  /*3ef0*/  ISETP.GE.AND P1, PT, R133, R148.reuse, PT ;  /* 0x000000948500720c */ /* 0x080fe20003f26270 */
[----:B------:R-:W-:Y:S01]  /*3f00*/  VIADD R133, R0, 0x10 ;  /* 0x0000001000857836 */ /* 0x000fe20000000000 */
[----:B------:R-:W-:Y:S01]  /*3f10*/  FSEL R205, R26, -INF , !P4 ;  /* 0xff8000001acd7808 */ /* 0x000fe20006000000 */
[----:B------:R-:W-:Y:S01]  /*3f20*/  VIADD R26, R0, 0x11 ;  /* 0x00000011001a7836 */ /* 0x000fe20000000000 */
[CC--:B------:R-:W-:Y:S02]  /*3f30*/  ISETP.GE.AND P6, PT, R132.reuse, R149.reuse, PT ;  /* 0x000000958400720c */ /* 0x0c0fe40003fc6270 */
[----:B------:R-:W-:Y:S02]  /*3f40*/  ISETP.GE.AND P4, PT, R132, R148, PT ;  /* 0x000000948400720c */ /* 0x000fe40003f86270 */
[----:B------:R-:W-:Y:S02]  /*3f50*/  FSEL R132, R25, -INF , !P0 ;  /* 0xff80000019847808 */ /* 0x000fe40004000000 */
[----:B------:R-:W-:Y:S01]  /*3f60*/  FSEL R202, R20, -INF , !P3 ;  /* 0xff80000014ca7808 */ /* 0x000fe20005800000 */
[----:B------:R-:W-:Y:S01]  /*3f70*/  VIADD R20, R0, 0x18 ;  /* 0x0000001800147836 */ /* 0x000fe20000000000 */
[----:B------:R-:W-:-:S02]  /*3f80*/  ISETP.GE.AND P0, PT, R133, R149, PT ;  /* 0x000000958500720c */ /* 0x000fc40003f06270 */
[----:B------:R-:W-:Y:S02]  /*3f90*/  FSEL R207, R22, -INF , !P1 ;  /* 0xff80000016cf7808 */ /* 0x000fe40004800000 */
[----:B------:R-:W-:Y:S01]  /*3fa0*/  FSEL R204, R21, -INF , !P6 ;  /* 0xff80000015cc7808 */ /* 0x000fe20007000000 */
[----:B------:R-:W-:Y:S01]  /*3fb0*/  VIADD R21, R0, 0x19 ;  /* 0x0000001900157836 */ /* 0x000fe20000000000 */
[C---:B------:R-:W-:Y:S02]  /*3fc0*/  ISETP.GE.AND P1, PT, R26.reuse, R149, PT ;  /* 0x000000951a00720c */ /* 0x040fe40003f26270 */
[-C--:B------:R-:W-:Y:S02]  /*3fd0*/  ISETP.GE.AND P6, PT, R26, R148.reuse, PT ;  /* 0x000000941a00720c */ /* 0x080fe40003fc6270 */
[----:B------:R-:W-:Y:S02]  /*3fe0*/  ISETP.GE.AND P3, PT, R133, R148, PT ;  /* 0x000000948500720c */ /* 0x000fe40003f66270 */
[----:B------:R-:W-:-:S02]  /*3ff0*/  FSEL R203, R23, -INF , !P4 ;  /* 0xff80000017cb7808 */ /* 0x000fc40006000000 */
[----:B------:R-:W-:Y:S02]  /*4000*/  FSEL R26, R16, -INF , !P0 ;  /* 0xff800000101a7808 */ /* 0x000fe40004000000 */
[CC--:B------:R-:W-:Y:S02]  /*4010*/  ISETP.GE.AND P4, PT, R20.reuse, R149.reuse, PT ;  /* 0x000000951400720c */ /* 0x0c0fe40003f86270 */
[----:B------:R-:W-:Y:S01]  /*4020*/  ISETP.GE.AND P0, PT, R20, R148, PT ;  /* 0x000000941400720c */ /* 0x000fe20003f06270 */
[----:B------:R-:W-:Y:S01]  /*4030*/  VIADD R20, R0, 0x20 ;  /* 0x0000002000147836 */ /* 0x000fe20000000000 */
[----:B------:R-:W-:Y:S02]  /*4040*/  FSEL R25, R18, -INF , !P3 ;  /* 0xff80000012197808 */ /* 0x000fe40005800000 */
[----:B------:R-:W-:Y:S01]  /*4050*/  FSEL R16, R17, -INF , !P1 ;  /* 0xff80000011107808 */ /* 0x000fe20004800000 */
[----:B------:R-:W-:Y:S01]  /*4060*/  VIADD R17, R0, 0x21 ;  /* 0x0000002100117836 */ /* 0x000fe20000000000 */
[----:B------:R-:W-:-:S02]  /*4070*/  ISETP.GE.AND P3, PT, R21, R149, PT ;  /* 0x000000951500720c */ /* 0x000fc40003f66270 */
[----:B------:R-:W-:Y:S02]  /*4080*/  FSEL R201, R19, -INF , !P6 ;  /* 0xff80000013c97808 */ /* 0x000fe40007000000 */
[----:B------:R-:W-:Y:S01]  /*4090*/  FSEL R18, R12, -INF , !P4 ;  /* 0xff8000000c127808 */ /* 0x000fe20006000000 */
[----:B------:R-:W-:Y:S01]  /*40a0*/  VIADD R12, R0, 0x28 ;  /* 0x00000028000c7836 */ /* 0x000fe20000000000 */
[----:B------:R-:W-:Y:S02]  /*40b0*/  ISETP.GE.AND P1, PT, R21, R148, PT ;  /* 0x000000941500720c */ /* 0x000fe40003f26270 */
[-C--:B------:R-:W-:Y:S02]  /*40c0*/  ISETP.GE.AND P6, PT, R20, R149.reuse, PT ;  /* 0x000000951400720c */ /* 0x080fe40003fc6270 */
[----:B------:R-:W-:Y:S02]  /*40d0*/  FSEL R19, R14, -INF , !P0 ;  /* 0xff8000000e137808 */ /* 0x000fe40004000000 */
[----:B------:R-:W-:Y:S01]  /*40e0*/  FSEL R200, R13, -INF , !P3 ;  /* 0xff8000000dc87808 */ /* 0x000fe20005800000 */
[----:B------:R-:W-:Y:S01]  /*40f0*/  VIADD R13, R0, 0x29 ;  /* 0x00000029000d7836 */ /* 0x000fe20000000000 */
[----:B------:R-:W-:-:S02]  /*4100*/  ISETP.GE.AND P0, PT, R17, R149, PT ;  /* 0x000000951100720c */ /* 0x000fc40003f06270 */
[-C--:B------:R-:W-:Y:S02]  /*4110*/  ISETP.GE.AND P3, PT, R17, R148.reuse, PT ;  /* 0x000000941100720c */ /* 0x080fe40003f66270 */
[----:B------:R-:W-:Y:S02]  /*4120*/  FSEL R17, R15, -INF , !P1 ;  /* 0xff8000000f117808 */ /* 0x000fe40004800000 */
[----:B------:R-:W-:Y:S01]  /*4130*/  FSEL R186, R8, -INF , !P6 ;  /* 0xff80000008ba7808 */ /* 0x000fe20007000000 */
[----:B------:R-:W-:Y:S01]  /*4140*/  VIADD R8, R0, 0x31 ;  /* 0x0000003100087836 */ /* 0x000fe20000000000 */
[C---:B------:R-:W-:Y:S02]  /*4150*/  ISETP.GE.AND P1, PT, R12.reuse, R149, PT ;  /* 0x000000950c00720c */ /* 0x040fe40003f26270 */
[-C--:B------:R-:W-:Y:S01]  /*4160*/  ISETP.GE.AND P6, PT, R12, R148.reuse, PT ;  /* 0x000000940c00720c */ /* 0x080fe20003fc6270 */
[----:B------:R-:W-:Y:S01]  /*4170*/  VIADD R12, R0, 0x30 ;  /* 0x00000030000c7836 */ /* 0x000fe20000000000 */
[----:B------:R-:W-:-:S02]  /*4180*/  ISETP.GE.AND P4, PT, R20, R148, PT ;  /* 0x000000941400720c */ /* 0x000fc40003f86270 */
[----:B------:R-:W-:Y:S02]  /*4190*/  FSEL R198, R9, -INF , !P0 ;  /* 0xff80000009c67808 */ /* 0x000fe40004000000 */
[----:B------:R-:W-:Y:S02]  /*41a0*/  FSEL R197, R11, -INF , !P3 ;  /* 0xff8000000bc57808 */ /* 0x000fe40005800000 */
[----:B------:R-:W-:Y:S01]  /*41b0*/  FSEL R182, R4, -INF , !P1 ;  /* 0xff80000004b67808 */ /* 0x000fe20004800000 */
[----:B------:R-:W-:Y:S01]  /*41c0*/  VIADD R4, R0, 0x38 ;  /* 0x0000003800047836 */ /* 0x000fe20000000000 */
[----:B------:R-:W-:Y:S02]  /*41d0*/  FSEL R199, R10, -INF , !P4 ;  /* 0xff8000000ac77808 */ /* 0x000fe40006000000 */
[----:B------:R-:W-:Y:S02]  /*41e0*/  ISETP.GE.AND P0, PT, R13, R148, PT ;  /* 0x000000940d00720c */ /* 0x000fe40003f06270 */
[----:B------:R-:W-:-:S02]  /*41f0*/  ISETP.GE.AND P3, PT, R12, R149, PT ;  /* 0x000000950c00720c */ /* 0x000fc40003f66270 */
[-C--:B------:R-:W-:Y:S02]  /*4200*/  ISETP.GE.AND P4, PT, R13, R149.reuse, PT ;  /* 0x000000950d00720c */ /* 0x080fe40003f86270 */
        /* <DEDUP_REMOVED lines=8> */
[-C--:B------:R-:W-:Y:S02]  /*4290*/  ISETP.GE.AND P1, PT, R12, R148.reuse, PT ;  /* 0x000000940c00720c */ /* 0x080fe40003f26270 */
[C---:B------:R-:W-:Y:S02]  /*42a0*/  ISETP.GE.AND P6, PT, R8.reuse, R149, PT ;  /* 0x000000950800720c */ /* 0x040fe40003fc6270 */
[----:B------:R-:W-:Y:S02]  /*42b0*/  ISETP.GE.AND P4, PT, R8, R148, PT ;  /* 0x000000940800720c */ /* 0x000fe40003f86270 */
        /* <DEDUP_REMOVED lines=20> */
[----:B--2---:R-:W-:Y:S02]  /*4400*/  FSEL R141, R122, -INF , !P0 ;  /* 0xff8000007a8d7808 */ /* 0x004fe40004000000 */
        /* <DEDUP_REMOVED lines=149> */
[----:B------:R-:W-:Y:S01]  /*4d60*/  ISETP.GE.AND P4, PT, R4, R148, PT ;  /* 0x000000940400720c */ /* 0x000fe20003f86270 */
[----:B------:R-:W-:Y:S01]  /*4d70*/  VIADD R4, R0, 0xc8 ;  /* 0x000000c800047836 */ /* 0x000fe20000000000 */
[----:B------:R-:W-:Y:S02]  /*4d80*/  FSEL R56, R56, -INF , !P6 ;  /* 0xff80000038387808 */ /* 0x000fe40007000000 */
[----:B------:R-:W-:Y:S02]  /*4d90*/  FMNMX3.FTZ R6, R6, R203, R25, !PT ;  /* 0x000000cb06067276 */ /* 0x000fe40007810019 */
[----:B------:R-:W-:-:S02]  /*4da0*/  FSEL R62, R62, -INF , !P0 ;  /* 0xff8000003e3e7808 */ /* 0x000fc40004000000 */
[----:B------:R-:W-:Y:S02]  /*4db0*/  FSEL R61, R61, -INF , !P3 ;  /* 0xff8000003d3d7808 */ /* 0x000fe40005800000 */
[CC--:B------:R-:W-:Y:S02]  /*4dc0*/  ISETP.GE.AND P6, PT, R0.reuse, R149.reuse, PT ;  /* 0x000000950000720c */ /* 0x0c0fe40003fc6270 */
[CC--:B------:R-:W-:Y:S02]  /*4dd0*/  ISETP.GE.AND P0, PT, R5.reuse, R149.reuse, PT ;  /* 0x000000950500720c */ /* 0x0c0fe40003f06270 */
[----:B------:R-:W-:Y:S01]  /*4de0*/  ISETP.GE.AND P3, PT, R5, R148, PT ;  /* 0x000000940500720c */ /* 0x000fe20003f66270 */
[----:B------:R-:W-:Y:S01]  /*4df0*/  VIADD R5, R0, 0xd0 ;  /* 0x000000d000057836 */ /* 0x000fe20000000000 */
[----:B------:R-:W-:Y:S02]  /*4e00*/  ISETP.GE.AND P2, PT, R4, R149, PT ;  /* 0x000000950400720c */ /* 0x000fe40003f46270 */
[----:B------:R-:W-:-:S02]  /*4e10*/  FMNMX3.FTZ R6, R6, R201, R19, !PT ;  /* 0x000000c906067276 */ /* 0x000fc40007810013 */
[----:B------:R-:W-:Y:S02]  /*4e20*/  FSEL R24, R24, -INF , !P6 ;  /* 0xff80000018187808 */ /* 0x000fe40007000000 */
[----:B------:R-:W-:Y:S02]  /*4e30*/  FSEL R59, R59, -INF , !P3 ;  /* 0xff8000003b3b7808 */ /* 0x000fe40005800000 */
[----:B------:R-:W-:Y:S02]  /*4e40*/  FSEL R52, R52, -INF , !P2 ;  /* 0xff80000034347808 */ /* 0x000fe40005000000 */
[C---:B------:R-:W-:Y:S02]  /*4e50*/  ISETP.GE.AND P3, PT, R5.reuse, R149, PT ;  /* 0x000000950500720c */ /* 0x040fe40003f66270 */
[----:B------:R-:W-:Y:S02]  /*4e60*/  FMNMX3.FTZ R6, R6, R17, R199, !PT ;  /* 0x0000001106067276 */ /* 0x000fe400078100c7 */
        /* <DEDUP_REMOVED lines=30> */
[----:B------:R-:W-:Y:S02]  /*5050*/  FSEL R54, R54, -INF , !P1 ;  /* 0xff80000036367808 */ /* 0x000fe40004800000 */
[----:B------:R-:W-:Y:S02]  /*5060*/  FMNMX3.FTZ R6, R6, R159, R143, !PT ;  /* 0x0000009f06067276 */ /* 0x000fe4000781008f */
        /* <DEDUP_REMOVED lines=51> */
[----:B------:R-:W-:Y:S02]  /*53a0*/  FSEL R41, R41, -INF , !P4 ;  /* 0xff80000029297808 */ /* 0x000fe40006000000 */
[----:B------:R-:W-:Y:S02]  /*53b0*/  FMNMX3.FTZ R6, R6, R69, R64, !PT ;  /* 0x0000004506067276 */ /* 0x000fe40007810040 */
        /* <DEDUP_REMOVED lines=22> */
[----:B------:R-:W-:Y:S02]  /*5520*/  ISETP.GE.AND P1, PT, R4, R149, PT ;  /* 0x000000950400720c */ /* 0x000fe40003f26270 */
[----:B------:R-:W-:Y:S02]  /*5530*/  FMNMX3.FTZ R4, R6, R49, R44, !PT ;  /* 0x0000003106047276 */ /* 0x000fe4000781002c */
[----:B------:R-:W-:Y:S02]  /*5540*/  FSEL R80, R34, -INF , !P0 ;  /* 0xff80000022507808 */ /* 0x000fe40004000000 */
[----:B------:R-:W-:Y:S02]  /*5550*/  FMNMX3.FTZ R5, R5, R43, R78, !PT ;  /* 0x0000002b05057276 */ /* 0x000fe4000781004e */
[----:B------:R-:W-:-:S02]  /*5560*/  FMNMX3.FTZ R4, R4, R45, R40, !PT ;  /* 0x0000002d04047276 */ /* 0x000fc40007810028 */
[----:B------:R-:W-:Y:S02]  /*5570*/  ISETP.GE.AND P0, PT, R0, R148, PT ;  /* 0x000000940000720c */ /* 0x000fe40003f06270 */
[----:B------:R-:W-:Y:S02]  /*5580*/  FSEL R79, R35, -INF , !P2 ;  /* 0xff800000234f7808 */ /* 0x000fe40005000000 */
[----:B------:R-:W-:Y:S02]  /*5590*/  FMNMX3.FTZ R5, R5, R77, R80, !PT ;  /* 0x0000004d05057276 */ /* 0x000fe40007810050 */
[----:B------:R-:W-:Y:S02]  /*55a0*/  FSEL R83, R37, -INF , !P6 ;  /* 0xff80000025537808 */ /* 0x000fe40007000000 */
[----:B------:R-:W-:Y:S02]  /*55b0*/  FSEL R84, R32, -INF , !P4 ;  /* 0xff80000020547808 */ /* 0x000fe40006000000 */
[----:B------:R-:W-:-:S02]  /*55c0*/  FMNMX3.FTZ R4, R4, R41, R76, !PT ;  /* 0x0000002904047276 */ /* 0x000fc4000781004c */
[----:B------:R-:W-:Y:S02]  /*55d0*/  FSEL R81, R31, -INF , !P0 ;  /* 0xff8000001f517808 */ /* 0x000fe40004000000 */
[----:B------:R-:W-:Y:S02]  /*55e0*/  FMNMX3.FTZ R6, R5, R79, R82, !PT ;  /* 0x0000004f05067276 */ /* 0x000fe40007810052 */
[----:B------:R-:W-:Y:S02]  /*55f0*/  ISETP.GE.AND P0, PT, R0, R149, PT ;  /* 0x000000950000720c */ /* 0x000fe40003f06270 */
[----:B------:R-:W-:Y:S02]  /*5600*/  FSEL R86, R33, -INF , !P3 ;  /* 0xff80000021567808 */ /* 0x000fe40005800000 */
[----:B------:R-:W-:Y:S02]  /*5610*/  FSEL R87, R28, -INF , !P1 ;  /* 0xff8000001c577808 */ /* 0x000fe40004800000 */
[----:B------:R-:W-:-:S02]  /*5620*/  FMNMX3.FTZ R4, R4, R83, R84, !PT ;  /* 0x0000005304047276 */ /* 0x000fc40007810054 */
[----:B------:R-:W-:Y:S02]  /*5630*/  FMNMX.FTZ R0, R81, R6, !PT ;  /* 0x0000000651007209 */ /* 0x000fe40007810000 */
[----:B------:R-:W-:Y:S02]  /*5640*/  FSEL R89, R29, -INF , !P0 ;  /* 0xff8000001d597808 */ /* 0x000fe40004000000 */
[----:B------:R-:W-:Y:S01]  /*5650*/  FMNMX3.FTZ R4, R4, R86, R87, !PT ;  /* 0x0000005604047276 */ /* 0x000fe20007810057 */
[----:B------:R-:W2:Y:S01]  /*5660*/  SHFL.BFLY PT, R7, R0, 0x2, 0x1f ;  /* 0x0c401f0000077f89 */ /* 0x000ea200000e0000 */
[----:B------:R-:W-:Y:S02]  /*5670*/  LEA R150, R150, UR4, 0x1 ;  /* 0x0000000496967c11 */ /* 0x000fe4000f8e08ff */
[----:B------:R-:W-:-:S03]  /*5680*/  FMNMX.FTZ R8, R89, R4, !PT ;  /* 0x0000000459087209 */ /* 0x000fc60007810000 */
[----:B------:R-:W-:Y:S01]  /*5690*/  LDSM.16.MT88.4 R20, [R150+0x5000] ;  /* 0x005000009614783b */ /* 0x000fe20000004200 */
[C---:B------:R-:W-:Y:S02]  /*56a0*/  VIADD R85, R150.reuse, 0x5020 ;  /* 0x0000502096557836 */ /* 0x040fe40000000000 */
[----:B------:R-:W-:Y:S01]  /*56b0*/  VIADD R227, R150, 0x5000 ;  /* 0x0000500096e37836 */ /* 0x000fe20000000000 */
[----:B------:R-:W3:Y:S01]  /*56c0*/  SHFL.BFLY PT, R5, R8, 0x2, 0x1f ;  /* 0x0c401f0008057f89 */ /* 0x000ee200000e0000 */
[----:B------:R-:W-:Y:S02]  /*56d0*/  IMAD.MOV.U32 R90, RZ, RZ, R85 ;  /* 0x000000ffff5a7224 */ /* 0x000fe400078e0055 */
[----:B------:R-:W-:Y:S01]  /*56e0*/  @P5 VIADD R90, R227, 0xffffffe0 ;  /* 0xffffffe0e35a5836 */ /* 0x000fe20000000000 */
[----:B------:R-:W-:Y:S04]  /*56f0*/  LDSM.16.MT88.4 R32, [R150+0x5800] ;  /* 0x005800009620783b */ /* 0x000fe80000004200 */
[----:B------:R-:W-:Y:S04]  /*5700*/  LDSM.16.MT88.4 R36, [R90+0x400] ;  /* 0x000400005a24783b */ /* 0x000fe80000004200 */
[----:B------:R-:W-:Y:S01]  /*5710*/  LDSM.16.MT88.4 R28, [R90+0x800] ;  /* 0x000800005a1c783b */ /* 0x000fe20000004200 */
[----:B--2---:R-:W-:-:S05]  /*5720*/  FMNMX.FTZ R7, R0, R7, !PT ;  /* 0x0000000700077209 */ /* 0x004fca0007810000 */
[----:B------:R-:W2:Y:S01]  /*5730*/  SHFL.BFLY PT, R6, R7, 0x1, 0x1f ;  /* 0x0c201f0007067f89 */ /* 0x000ea200000e0000 */
[----:B---3--:R-:W-:-:S03]  /*5740*/  FMNMX.FTZ R5, R8, R5, !PT ;  /* 0x0000000508057209 */ /* 0x008fc60007810000 */
[----:B------:R-:W-:Y:S04]  /*5750*/  LDSM.16.MT88.4 R8, [R150+0x5400] ;  /* 0x005400009608783b */ /* 0x000fe80000004200 */
[----:B------:R-:W3:Y:S01]  /*5760*/  SHFL.BFLY PT, R4, R5, 0x1, 0x1f ;  /* 0x0c201f0005047f89 */ /* 0x000ee200000e0000 */
[----:B--2---:R-:W-:-:S04]  /*5770*/  FMNMX.FTZ R0, R7, R6, !PT ;  /* 0x0000000607007209 */ /* 0x004fc80007810000 */
[C---:B------:R-:W-:Y:S01]  /*5780*/  FSETP.NEU.FTZ.AND P0, PT, R0.reuse, -INF , PT ;  /* 0xff8000000000780b */ /* 0x040fe20003f1d000 */
[----:B-1----:R-:W-:-:S05]  /*5790*/  FMUL.FTZ R88, R0, UR6 ;  /* 0x0000000600587c20 */ /* 0x002fca0008410000 */
[----:B------:R-:W-:Y:S02]  /*57a0*/  FSEL R88, R88, RZ, P0 ;  /* 0x000000ff58587208 */ /* 0x000fe40000000000 */
[----:B---3--:R-:W-:Y:S02]  /*57b0*/  FMNMX.FTZ R2, R5, R4, !PT ;  /* 0x0000000405027209 */ /* 0x008fe40007810000 */
[----:B------:R-:W1:Y:S01]  /*57c0*/  LDSM.16.MT88.4 R4, [R90] ;  /* 0x000000005a04783b */ /* 0x000e620000004200 */
[--C-:B------:R-:W-:Y:S01]  /*57d0*/  FFMA.FTZ R130, R205, UR6, -R88.reuse ;  /* 0x00000006cd827c23 */ /* 0x100fe20008010858 */
[C---:B------:R-:W-:Y:S01]  /*57e0*/  FSETP.NEU.FTZ.AND P0, PT, R2.reuse, -INF , PT ;  /* 0xff8000000200780b */ /* 0x040fe20003f1d000 */
[----:B------:R-:W-:Y:S01]  /*57f0*/  FMUL.FTZ R93, R2, UR6 ;  /* 0x00000006025d7c20 */ /* 0x000fe20008410000 */
[--C-:B------:R-:W-:Y:S01]  /*5800*/  FFMA.FTZ R123, R27, UR6, -R88.reuse ;  /* 0x000000061b7b7c23 */ /* 0x100fe20008010858 */
[--C-:B------:R-:W-:Y:S01]  /*5810*/  FFMA.FTZ R120, R207, UR6, -R88.reuse ;  /* 0x00000006cf787c23 */ /* 0x100fe20008010858 */
[--C-:B------:R-:W-:Y:S01]  /*5820*/  FFMA.FTZ R109, R203, UR6, -R88.reuse ;  /* 0x00000006cb6d7c23 */ /* 0x100fe20008010858 */
[----:B------:R-:W-:Y:S01]  /*5830*/  MUFU.EX2 R130, R130 ;  /* 0x0000008200827308 */ /* 0x000fe20000000800 */
[----:B------:R-:W-:Y:S01]  /*5840*/  FSEL R93, R93, RZ, P0 ;  /* 0x000000ff5d5d7208 */ /* 0x000fe20000000000 */
[--C-:B------:R-:W-:Y:S01]  /*5850*/  FFMA.FTZ R107, R25, UR6, -R88.reuse ;  /* 0x00000006196b7c23 */ /* 0x100fe20008010858 */
[--C-:B------:R-:W-:Y:S01]  /*5860*/  FFMA.FTZ R102, R201, UR6, -R88.reuse ;  /* 0x00000006c9667c23 */ /* 0x100fe20008010858 */
[----:B------:R-:W2:Y:S01]  /*5870*/  MUFU.EX2 R123, R123 ;  /* 0x0000007b007b7308 */ /* 0x000ea20000000800 */
[--C-:B------:R-:W-:Y:S01]  /*5880*/  FFMA.FTZ R92, R19, UR6, -R88.reuse ;  /* 0x00000006135c7c23 */ /* 0x100fe20008010858 */
[--C-:B------:R-:W-:Y:S01]  /*5890*/  FFMA.FTZ R125, R132, UR6, -R93.reuse ;  /* 0x00000006847d7c23 */ /* 0x100fe2000801085d */
        /* <DEDUP_REMOVED lines=12> */
[----:B--2---:R-:W-:Y:S01]  /*5960*/  F2FP.BF16.F32.PACK_AB R13, R123, R130 ;  /* 0x000000827b0d723e */ /* 0x004fe200000010ff */
[--C-:B------:R-:W-:Y:S01]  /*5970*/  FFMA.FTZ R96, R197, UR6, -R88.reuse ;  /* 0x00000006c5607c23 */ /* 0x100fe20008010858 */
[--C-:B------:R-:W-:Y:S01]  /*5980*/  FFMA.FTZ R95, R185, UR6, -R88.reuse ;  /* 0x00000006b95f7c23 */ /* 0x100fe20008010858 */
[----:B------:R-:W2:Y:S01]  /*5990*/  MUFU.EX2 R125, R125 ;  /* 0x0000007d007d7308 */ /* 0x000ea20000000800 */
        /* <DEDUP_REMOVED lines=44> */
[C---:B-1----:R-:W-:Y:S01]  /*5c60*/  HMMA.16816.F32.BF16 R16, R12.reuse, R4, RZ ;  /* 0x000000040c10723c */ /* 0x042fe200000418ff */
[----:B--2---:R-:W-:Y:S01]  /*5c70*/  F2FP.BF16.F32.PACK_AB R5, R102, R107 ;  /* 0x0000006b6605723e */ /* 0x004fe200000010ff */
[--C-:B------:R-:W-:Y:S01]  /*5c80*/  FFMA.FTZ R143, R143, UR6, -R88.reuse ;  /* 0x000000068f8f7c23 */ /* 0x100fe20008010858 */
[----:B---3--:R-:W-:Y:S01]  /*5c90*/  F2FP.BF16.F32.PACK_AB R4, R105, R108 ;  /* 0x0000006c6904723e */ /* 0x008fe200000010ff */
        /* <DEDUP_REMOVED lines=25> */
[----:B------:R-:W-:Y:S01]  /*5e30*/  FFMA.FTZ R75, R75, UR6, -R88 ;  /* 0x000000064b4b7c23 */ /* 0x000fe20008010858 */
[----:B------:R-:W-:Y:S01]  /*5e40*/  FFMA.FTZ R72, R72, UR6, -R93 ;  /* 0x0000000648487c23 */ /* 0x000fe2000801085d */
[----:B------:R-:W4:Y:S01]  /*5e50*/  MUFU.EX2 R103, R103 ;  /* 0x0000006700677308 */ /* 0x000f220000000800 */
[----:B------:R-:W-:Y:S01]  /*5e60*/  FADD.FTZ R123, R130, R123 ;  /* 0x0000007b827b7221 */ /* 0x000fe20000010000 */
        /* <DEDUP_REMOVED lines=28> */
[C---:B------:R-:W-:Y:S01]  /*6030*/  HMMA.16816.F32.BF16 R20, R36.reuse, R34, R20 ;  /* 0x000000222414723c */ /* 0x040fe20000041814 */
[----:B----4-:R-:W-:Y:S01]  /*6040*/  F2FP.BF16.F32.PACK_AB R35, R111, R112 ;  /* 0x000000706f23723e */ /* 0x010fe200000010ff */
[----:B------:R-:W-:Y:S01]  /*6050*/  FADD.FTZ R92, R91, R92 ;  /* 0x0000005c5b5c7221 */ /* 0x000fe20000010000 */
[----:B------:R-:W4:Y:S01]  /*6060*/  MUFU.EX2 R136, R136 ;  /* 0x0000008800887308 */ /* 0x000f220000000800 */
[--C-:B------:R-:W-:Y:S01]  /*6070*/  FFMA.FTZ R53, R53, UR6, -R93.reuse ;  /* 0x0000000635357c23 */ /* 0x100fe2000801085d */
        /* <DEDUP_REMOVED lines=20> */
[C---:B---3--:R-:W-:Y:S01]  /*61c0*/  HMMA.16816.F32.BF16 R24, R32.reuse, R8, R24 ;  /* 0x000000082018723c */ /* 0x048fe20000041818 */
[--C-:B------:R-:W-:Y:S01]  /*61d0*/  FFMA.FTZ R135, R138, UR6, -R93.reuse ;  /* 0x000000068a877c23 */ /* 0x100fe2000801085d */
[----:B------:R-:W-:Y:S01]  /*61e0*/  FFMA.FTZ R138, R122, UR6, -R93 ;  /* 0x000000067a8a7c23 */ /* 0x000fe2000801085d */
[----:B------:R-:W3:Y:S01]  /*61f0*/  MUFU.EX2 R155, R155 ;  /* 0x0000009b009b7308 */ /* 0x000ee20000000800 */
[----:B------:R-:W-:Y:S01]  /*6200*/  FADD.FTZ R95, R100, R95 ;  /* 0x0000005f645f7221 */ /* 0x000fe20000010000 */
[--C-:B------:R-:W-:Y:S01]  /*6210*/  FFMA.FTZ R77, R77, UR6, -R88.reuse ;  /* 0x000000064d4d7c23 */ /* 0x100fe20008010858 */
[----:B------:R-:W-:Y:S01]  /*6220*/  FFMA.FTZ R83, R83, UR6, -R93 ;  /* 0x0000000653537c23 */ /* 0x000fe2000801085d */
[----:B------:R-:W-:Y:S01]  /*6230*/  MUFU.EX2 R153, R153 ;  /* 0x0000009900997308 */ /* 0x000fe20000000800 */
[C---:B------:R-:W-:Y:S01]  /*6240*/  HMMA.16816.F32.BF16 R20, R32.reuse, R10, R20 ;  /* 0x0000000a2014723c */ /* 0x040fe20000041814 */
[----:B------:R-:W5:Y:S01]  /*6250*/  LDSM.16.MT88.4 R8, [R90+0x1000] ;  /* 0x001000005a08783b */ /* 0x000f620000004200 */
[----:B------:R-:W-:Y:S01]  /*6260*/  FADD.FTZ R98, R98, R95 ;  /* 0x0000005f62627221 */ /* 0x000fe20000010000 */
[----:B------:R-:W3:Y:S01]  /*6270*/  MUFU.EX2 R158, R158 ;  /* 0x0000009e009e7308 */ /* 0x000ee20000000800 */
[----:B------:R-:W-:Y:S01]  /*6280*/  FFMA.FTZ R80, R80, UR6, -R88 ;  /* 0x0000000650507c23 */ /* 0x000fe20008010858 */
[--C-:B------:R-:W-:Y:S01]  /*6290*/  FFMA.FTZ R84, R84, UR6, -R93.reuse ;  /* 0x0000000654547c23 */ /* 0x100fe2000801085d */
[----:B------:R-:W-:Y:S01]  /*62a0*/  FADD.FTZ R113, R113, R98 ;  /* 0x0000006271717221 */ /* 0x000fe20000010000 */
[----:B------:R3:W-:Y:S01]  /*62b0*/  MUFU.EX2 R161, R167 ;  /* 0x000000a700a17308 */ /* 0x0007e20000000800 */
[C---:B--2---:R-:W-:Y:S01]  /*62c0*/  HMMA.16816.F32.BF16 R16, R32.reuse, R4, R16 ;  /* 0x000000042010723c */ /* 0x044fe20000041810 */
[----:B------:R-:W-:Y:S01]  /*62d0*/  FFMA.FTZ R86, R86, UR6, -R93 ;  /* 0x0000000656567c23 */ /* 0x000fe2000801085d */
[----:B------:R-:W-:Y:S01]  /*62e0*/  FADD.FTZ R112, R112, R113 ;  /* 0x0000007170707221 */ /* 0x000fe20000010000 */
[----:B------:R-:W2:Y:S01]  /*62f0*/  MUFU.EX2 R162, R162 ;  /* 0x000000a200a27308 */ /* 0x000ea20000000800 */
[--C-:B------:R-:W-:Y:S01]  /*6300*/  FFMA.FTZ R87, R87, UR6, -R93.reuse ;  /* 0x0000000657577c23 */ /* 0x100fe2000801085d */
[--C-:B------:R-:W-:Y:S01]  /*6310*/  FFMA.FTZ R89, R89, UR6, -R93.reuse ;  /* 0x0000000659597c23 */ /* 0x100fe2000801085d */
[----:B------:R-:W-:Y:S01]  /*6320*/  FADD.FTZ R112, R111, R112 ;  /* 0x000000706f707221 */ /* 0x000fe20000010000 */
[----:B------:R-:W-:Y:S01]  /*6330*/  MUFU.EX2 R160, R160 ;  /* 0x000000a000a07308 */ /* 0x000fe20000000800 */
[----:B------:R-:W-:Y:S01]  /*6340*/  HMMA.16816.F32.BF16 R28, R32, R6, R28 ;  /* 0x00000006201c723c */ /* 0x000fe2000004181c */
[----:B------:R-:W2:Y:S01]  /*6350*/  LDSM.16.MT88.4 R4, [R150+0x6400] ;  /* 0x006400009604783b */ /* 0x000ea20000004200 */
[----:B-1----:R-:W-:Y:S01]  /*6360*/  F2FP.BF16.F32.PACK_AB R33, R154, R141 ;  /* 0x0000008d9a21723e */ /* 0x002fe200000010ff */
[----:B------:R-:W1:Y:S01]  /*6370*/  MUFU.EX2 R165, R165 ;  /* 0x000000a500a57308 */ /* 0x000e620000000800 */
[----:B----4-:R-:W-:Y:S01]  /*6380*/  F2FP.BF16.F32.PACK_AB R35, R145, R152 ;  /* 0x000000989123723e */ /* 0x010fe200000010ff */
[--C-:B---3--:R-:W-:Y:S01]  /*6390*/  FFMA.FTZ R167, R166, UR6, -R93.reuse ;  /* 0x00000006a6a77c23 */ /* 0x108fe2000801085d */
[----:B------:R-:W-:Y:S01]  /*63a0*/  F2FP.BF16.F32.PACK_AB R32, R155, R156 ;  /* 0x0000009c9b20723e */ /* 0x000fe200000010ff */
[--C-:B------:R-:W-:Y:S01]  /*63b0*/  FFMA.FTZ R166, R170, UR6, -R93.reuse ;  /* 0x00000006aaa67c23 */ /* 0x100fe2000801085d */
[----:B------:R-:W-:Y:S01]  /*63c0*/  F2FP.BF16.F32.PACK_AB R34, R158, R153 ;  /* 0x000000999e22723e */ /* 0x000fe200000010ff */
[----:B------:R-:W-:Y:S01]  /*63d0*/  MUFU.EX2 R164, R164 ;  /* 0x000000a400a47308 */ /* 0x000fe20000000800 */
[--C-:B------:R-:W-:Y:S01]  /*63e0*/  FFMA.FTZ R170, R175, UR6, -R88.reuse ;  /* 0x00000006afaa7c23 */ /* 0x100fe20008010858 */
[--C-:B------:R-:W-:Y:S01]  /*63f0*/  FFMA.FTZ R175, R174, UR6, -R93.reuse ;  /* 0x00000006aeaf7c23 */ /* 0x100fe2000801085d */
[----:B------:R-:W-:Y:S01]  /*6400*/  ISETP.GT.AND P0, PT, R196, R213, PT ;  /* 0x000000d5c400720c */ /* 0x000fe20003f04270 */
[----:B------:R-:W3:Y:S02]  /*6410*/  MUFU.EX2 R169, R169 ;  /* 0x000000a900a97308 */ /* 0x000ee40000000800 */
[C---:B-----5:R-:W-:Y:S02]  /*6420*/  HMMA.16816.F32.BF16 R24, R32.reuse, R12, R24 ;  /* 0x0000000c2018723c */ /* 0x060fe40000041818 */
[----:B------:R-:W-:Y:S04]  /*6430*/  MUFU.EX2 R167, R167 ;  /* 0x000000a700a77308 */ /* 0x000fe80000000800 */
[----:B------:R-:W4:Y:S02]  /*6440*/  MUFU.EX2 R166, R166 ;  /* 0x000000a600a67308 */ /* 0x000f240000000800 */
[C---:B------:R-:W-:Y:S01]  /*6450*/  HMMA.16816.F32.BF16 R20, R32.reuse, R14, R20 ;  /* 0x0000000e2014723c */ /* 0x040fe20000041814 */
[----:B------:R-:W5:Y:S01]  /*6460*/  LDSM.16.MT88.4 R12, [R90+0x1400] ;  /* 0x001400005a0c783b */ /* 0x000f620000004200 */
[----:B------:R-:W-:Y:S04]  /*6470*/  MUFU.EX2 R163, R163 ;  /* 0x000000a300a37308 */ /* 0x000fe80000000800 */
[----:B------:R-:W5:Y:S02]  /*6480*/  MUFU.EX2 R170, R170 ;  /* 0x000000aa00aa7308 */ /* 0x000f640000000800 */
[C---:B------:R-:W-:Y:S01]  /*6490*/  HMMA.16816.F32.BF16 R36, R32.reuse, R8, R16 ;  /* 0x000000082024723c */ /* 0x040fe20000041810 */
[----:B------:R-:W5:Y:S01]  /*64a0*/  LDSM.16.MT88.4 R16, [R150+0x6800] ;  /* 0x006800009610783b */ /* 0x000f620000004200 */
[--C-:B------:R-:W-:Y:S01]  /*64b0*/  FFMA.FTZ R9, R173, UR6, -R88.reuse ;  /* 0x00000006ad097c23 */ /* 0x100fe20008010858 */
[----:B------:R-:W-:Y:S01]  /*64c0*/  FFMA.FTZ R8, R171, UR6, -R88 ;  /* 0x00000006ab087c23 */ /* 0x000fe20008010858 */
[----:B------:R-:W-:Y:S01]  /*64d0*/  FFMA.FTZ R173, R168, UR6, -R93 ;  /* 0x00000006a8ad7c23 */ /* 0x000fe2000801085d */
[----:B------:R4:W-:Y:S03]  /*64e0*/  MUFU.EX2 R172, R177 ;  /* 0x000000b100ac7308 */ /* 0x0009e60000000800 */
[----:B------:R-:W-:Y:S01]  /*64f0*/  HMMA.16816.F32.BF16 R28, R32, R10, R28 ;  /* 0x0000000a201c723c */ /* 0x000fe2000004181c */
[----:B------:R-:W-:Y:S01]  /*6500*/  MUFU.EX2 R171, R9 ;  /* 0x0000000900ab7308 */ /* 0x000fe20000000800 */
[----:B--2---:R-:W-:-:S02]  /*6510*/  F2FP.BF16.F32.PACK_AB R33, R161, R162 ;  /* 0x000000a2a121723e */ /* 0x004fc400000010ff */
[----:B-1----:R-:W-:Y:S01]  /*6520*/  F2FP.BF16.F32.PACK_AB R35, R165, R160 ;  /* 0x000000a0a523723e */ /* 0x002fe200000010ff */
[----:B------:R1:W-:Y:S01]  /*6530*/  MUFU.EX2 R168, R8 ;  /* 0x0000000800a87308 */ /* 0x0003e20000000800 */
[----:B---3--:R-:W-:Y:S02]  /*6540*/  F2FP.BF16.F32.PACK_AB R32, R169, R164 ;  /* 0x000000a4a920723e */ /* 0x008fe400000010ff */
[----:B----4-:R-:W-:Y:S01]  /*6550*/  F2FP.BF16.F32.PACK_AB R34, R166, R167 ;  /* 0x000000a7a622723e */ /* 0x010fe200000010ff */
[----:B------:R-:W2:Y:S01]  /*6560*/  MUFU.EX2 R173, R173 ;  /* 0x000000ad00ad7308 */ /* 0x000ea20000000800 */
[----:B------:R-:W-:-:S03]  /*6570*/  FFMA.FTZ R177, R121, UR6, -R88 ;  /* 0x0000000679b17c23 */ /* 0x000fc60008010858 */
[----:B------:R3:W-:Y:S02]  /*6580*/  MUFU.EX2 R174, R176 ;  /* 0x000000b000ae7308 */ /* 0x0007e40000000800 */
[C---:B------:R-:W-:Y:S02]  /*6590*/  HMMA.16816.F32.BF16 R24, R32.reuse, R4, R24 ;  /* 0x000000042018723c */ /* 0x040fe40000041818 */
[----:B------:R-:W4:Y:S01]  /*65a0*/  MUFU.EX2 R175, R175 ;  /* 0x000000af00af7308 */ /* 0x000f220000000800 */
[----:B-1----:R-:W1:Y:S03]  /*65b0*/  LDSM.16.MT88.4 R8, [R90+0x1800] ;  /* 0x001800005a08783b */ /* 0x002e660000004200 */
[----:B------:R-:W-:Y:S02]  /*65c0*/  MUFU.EX2 R157, R157 ;  /* 0x0000009d009d7308 */ /* 0x000fe40000000800 */
[----:B------:R-:W-:Y:S01]  /*65d0*/  HMMA.16816.F32.BF16 R20, R32, R6, R20 ;  /* 0x000000062014723c */ /* 0x000fe20000041814 */
[----:B------:R-:W1:Y:S01]  /*65e0*/  LDSM.16.MT88.4 R4, [R150+0x6c00] ;  /* 0x006c00009604783b */ /* 0x000e620000004200 */
[----:B------:R-:W-:Y:S01]  /*65f0*/  MUFU.EX2 R143, R143 ;  /* 0x0000008f008f7308 */ /* 0x000fe20000000800 */
[----:B---3--:R-:W-:Y:S01]  /*6600*/  FFMA.FTZ R176, R159, UR6, -R88 ;  /* 0x000000069fb07c23 */ /* 0x008fe20008010858 */
[----:B------:R-:W-:-:S02]  /*6610*/  FFMA.FTZ R159, R146, UR6, -R93 ;  /* 0x00000006929f7c23 */ /* 0x000fc4000801085d */
[----:B------:R-:W-:Y:S01]  /*6620*/  MUFU.EX2 R142, R142 ;  /* 0x0000008e008e7308 */ /* 0x000fe20000000800 */
[----:B------:R-:W-:Y:S01]  /*6630*/  FFMA.FTZ R146, R137, UR6, -R88 ;  /* 0x0000000689927c23 */ /* 0x000fe20008010858 */
[----:B-----5:R-:W-:Y:S01]  /*6640*/  HMMA.16816.F32.BF16 R36, R32, R12, R36 ;  /* 0x0000000c2024723c */ /* 0x020fe20000041824 */
[----:B------:R-:W-:Y:S01]  /*6650*/  F2FP.BF16.F32.PACK_AB R13, R170, R163 ;  /* 0x000000a3aa0d723e */ /* 0x000fe200000010ff */
[----:B------:R-:W3:Y:S01]  /*6660*/  MUFU.EX2 R176, R176 ;  /* 0x000000b000b07308 */ /* 0x000ee20000000800 */
[----:B--2---:R-:W-:-:S03]  /*6670*/  F2FP.BF16.F32.PACK_AB R12, R172, R173 ;  /* 0x000000adac0c723e */ /* 0x004fc600000010ff */
[----:B------:R-:W-:Y:S02]  /*6680*/  MUFU.EX2 R159, R159 ;  /* 0x0000009f009f7308 */ /* 0x000fe40000000800 */
[----:B------:R-:W-:Y:S01]  /*6690*/  HMMA.16816.F32.BF16 R28, R32, R14, R28 ;  /* 0x0000000e201c723c */ /* 0x000fe2000004181c */
[----:B------:R-:W-:Y:S01]  /*66a0*/  F2FP.BF16.F32.PACK_AB R15, R168, R171 ;  /* 0x000000aba80f723e */ /* 0x000fe200000010ff */
[--C-:B------:R-:W-:Y:S01]  /*66b0*/  FFMA.FTZ R33, R147, UR6, -R88.reuse ;  /* 0x0000000693217c23 */ /* 0x100fe20008010858 */
[----:B----4-:R-:W-:Y:S01]  /*66c0*/  F2FP.BF16.F32.PACK_AB R14, R175, R174 ;  /* 0x000000aeaf0e723e */ /* 0x010fe200000010ff */
[--C-:B------:R-:W-:Y:S01]  /*66d0*/  FFMA.FTZ R147, R140, UR6, -R93.reuse ;  /* 0x000000068c937c23 */ /* 0x100fe2000801085d */
[--C-:B------:R-:W-:Y:S01]  /*66e0*/  FFMA.FTZ R32, R144, UR6, -R93.reuse ;  /* 0x0000000690207c23 */ /* 0x100fe2000801085d */
[----:B------:R2:W-:Y:S04]  /*66f0*/  MUFU.EX2 R137, R139 ;  /* 0x0000008b00897308 */ /* 0x0005e80000000800 */
[C---:B------:R-:W-:Y:S01]  /*6700*/  HMMA.16816.F32.BF16 R24, R12.reuse, R16, R24 ;  /* 0x000000100c18723c */ /* 0x040fe20000041818 */
[----:B------:R-:W4:Y:S04]  /*6710*/  MUFU.EX2 R144, R33 ;  /* 0x0000002100907308 */ /* 0x000f280000000800 */
[----:B------:R5:W-:Y:S03]  /*6720*/  MUFU.EX2 R140, R32 ;  /* 0x00000020008c7308 */ /* 0x000be60000000800 */
[C---:B------:R-:W-:Y:S01]  /*6730*/  HMMA.16816.F32.BF16 R20, R12.reuse, R18, R20 ;  /* 0x000000120c14723c */ /* 0x040fe20000041814 */
[----:B------:R-:W4:Y:S01]  /*6740*/  MUFU.EX2 R147, R147 ;  /* 0x0000009300937308 */ /* 0x000f220000000800 */
[----:B------:R-:W4:Y:S01]  /*6750*/  LDSM.16.MT88.4 R16, [R90+0x1c00] ;  /* 0x001c00005a10783b */ /* 0x000f220000004200 */
[----:B--2---:R-:W-:Y:S01]  /*6760*/  FFMA.FTZ R139, R128, UR6, -R93 ;  /* 0x00000006808b7c23 */ /* 0x004fe2000801085d */
[----:B------:R-:W-:Y:S01]  /*6770*/  FFMA.FTZ R128, R129, UR6, -R88 ;  /* 0x0000000681807c23 */ /* 0x000fe20008010858 */
[----:B------:R-:W2:Y:S03]  /*6780*/  MUFU.EX2 R146, R146 ;  /* 0x0000009200927308 */ /* 0x000ea60000000800 */
[C---:B-1----:R-:W-:Y:S01]  /*6790*/  HMMA.16816.F32.BF16 R36, R12.reuse, R8, R36 ;  /* 0x000000080c24723c */ /* 0x042fe20000041824 */
[----:B------:R-:W-:Y:S01]  /*67a0*/  MUFU.EX2 R133, R133 ;  /* 0x0000008500857308 */ /* 0x000fe20000000800 */
[----:B-----5:R-:W-:Y:S03]  /*67b0*/  LDSM.16.MT88.4 R32, [R150+0x7400] ;  /* 0x007400009620783b */ /* 0x020fe60000004200 */
[----:B------:R-:W-:Y:S03]  /*67c0*/  MUFU.EX2 R178, R178 ;  /* 0x000000b200b27308 */ /* 0x000fe60000000800 */
[----:B------:R-:W-:Y:S01]  /*67d0*/  HMMA.16816.F32.BF16 R28, R12, R10, R28 ;  /* 0x0000000a0c1c723c */ /* 0x000fe2000004181c */
[----:B------:R-:W1:Y:S01]  /*67e0*/  LDSM.16.MT88.4 R8, [R150+0x7000] ;  /* 0x007000009608783b */ /* 0x000e620000004200 */
[----:B---3--:R-:W-:Y:S01]  /*67f0*/  F2FP.BF16.F32.PACK_AB R13, R176, R157 ;  /* 0x0000009db00d723e */ /* 0x008fe200000010ff */
[----:B------:R-:W-:Y:S01]  /*6800*/  MUFU.EX2 R134, R134 ;  /* 0x0000008600867308 */ /* 0x000fe20000000800 */
[----:B----4-:R-:W-:-:S02]  /*6810*/  F2FP.BF16.F32.PACK_AB R15, R144, R143 ;  /* 0x0000008f900f723e */ /* 0x010fc400000010ff */
[----:B------:R-:W-:Y:S01]  /*6820*/  F2FP.BF16.F32.PACK_AB R12, R147, R140 ;  /* 0x0000008c930c723e */ /* 0x000fe200000010ff */
[----:B------:R-:W3:Y:S01]  /*6830*/  MUFU.EX2 R135, R135 ;  /* 0x0000008700877308 */ /* 0x000ee20000000800 */
[----:B------:R-:W-:-:S03]  /*6840*/  F2FP.BF16.F32.PACK_AB R14, R159, R142 ;  /* 0x0000008e9f0e723e */ /* 0x000fc600000010ff */
[----:B------:R-:W-:Y:S04]  /*6850*/  MUFU.EX2 R126, R126 ;  /* 0x0000007e007e7308 */ /* 0x000fe80000000800 */
[C---:B------:R-:W-:Y:S01]  /*6860*/  HMMA.16816.F32.BF16 R24, R12.reuse, R4, R24 ;  /* 0x000000040c18723c */ /* 0x040fe20000041818 */
[----:B------:R4:W5:Y:S04]  /*6870*/  MUFU.EX2 R129, R139 ;  /* 0x0000008b00817308 */ /* 0x0009680000000800 */
[----:B------:R-:W-:Y:S03]  /*6880*/  MUFU.EX2 R121, R127 ;  /* 0x0000007f00797308 */ /* 0x000fe60000000800 */
[C---:B------:R-:W-:Y:S01]  /*6890*/  HMMA.16816.F32.BF16 R20, R12.reuse, R6, R20 ;  /* 0x000000060c14723c */ /* 0x040fe20000041814 */
[----:B------:R-:W1:Y:S01]  /*68a0*/  LDSM.16.MT88.4 R4, [R90+0x2000] ;  /* 0x002000005a04783b */ /* 0x000e620000004200 */
[----:B------:R-:W-:Y:S04]  /*68b0*/  MUFU.EX2 R131, R131 ;  /* 0x0000008300837308 */ /* 0x000fe80000000800 */
[----:B------:R-:W1:Y:S01]  /*68c0*/  MUFU.EX2 R128, R128 ;  /* 0x0000008000807308 */ /* 0x000e620000000800 */
[----:B----4-:R-:W-:Y:S01]  /*68d0*/  FFMA.FTZ R139, R116, UR6, -R93 ;  /* 0x00000006748b7c23 */ /* 0x010fe2000801085d */
[----:B------:R-:W-:Y:S01]  /*68e0*/  HMMA.16816.F32.BF16 R36, R12, R16, R36 ;  /* 0x000000100c24723c */ /* 0x000fe20000041824 */
[----:B--2---:R-:W-:Y:S01]  /*68f0*/  F2FP.BF16.F32.PACK_AB R17, R146, R137 ;  /* 0x000000899211723e */ /* 0x004fe200000010ff */
[----:B------:R-:W-:Y:S01]  /*6900*/  MUFU.EX2 R122, R177 ;  /* 0x000000b1007a7308 */ /* 0x000fe20000000800 */
[----:B---3--:R-:W-:-:S03]  /*6910*/  F2FP.BF16.F32.PACK_AB R16, R135, R134 ;  /* 0x000000868710723e */ /* 0x008fc600000010ff */
[----:B------:R-:W-:Y:S02]  /*6920*/  MUFU.EX2 R118, R138 ;  /* 0x0000008a00767308 */ /* 0x000fe40000000800 */
[----:B------:R-:W-:Y:S01]  /*6930*/  HMMA.16816.F32.BF16 R28, R12, R18, R28 ;  /* 0x000000120c1c723c */ /* 0x000fe2000004181c */
[----:B------:R-:W2:Y:S01]  /*6940*/  LDSM.16.MT88.4 R12, [R90+0x2400] ;  /* 0x002400005a0c783b */ /* 0x000ea20000004200 */
[----:B------:R-:W-:Y:S01]  /*6950*/  F2FP.BF16.F32.PACK_AB R19, R178, R133 ;  /* 0x00000085b213723e */ /* 0x000fe200000010ff */
[----:B------:R-:W3:Y:S01]  /*6960*/  MUFU.EX2 R127, R179 ;  /* 0x000000b3007f7308 */ /* 0x000ee20000000800 */
[----:B-----5:R-:W-:-:S03]  /*6970*/  F2FP.BF16.F32.PACK_AB R18, R129, R126 ;  /* 0x0000007e8112723e */ /* 0x020fc600000010ff */
[----:B------:R-:W-:Y:S04]  /*6980*/  MUFU.EX2 R114, R114 ;  /* 0x0000007200727308 */ /* 0x000fe80000000800 */
[----:B------:R-:W4:Y:S01]  /*6990*/  MUFU.EX2 R139, R139 ;  /* 0x0000008b008b7308 */ /* 0x000f220000000800 */
[C---:B-1----:R-:W-:Y:S03]  /*69a0*/  HMMA.16816.F32.BF16 R24, R16.reuse, R8, R24 ;  /* 0x000000081018723c */ /* 0x042fe60000041818 */
[----:B------:R-:W-:Y:S04]  /*69b0*/  MUFU.EX2 R74, R74 ;  /* 0x0000004a004a7308 */ /* 0x000fe80000000800 */
[----:B------:R-:W-:Y:S01]  /*69c0*/  MUFU.EX2 R71, R71 ;  /* 0x0000004700477308 */ /* 0x000fe20000000800 */
[C---:B------:R-:W-:Y:S01]  /*69d0*/  HMMA.16816.F32.BF16 R20, R16.reuse, R10, R20 ;  /* 0x0000000a1014723c */ /* 0x040fe20000041814 */
[----:B------:R-:W1:Y:S02]  /*69e0*/  LDSM.16.MT88.4 R8, [R150+0x7800] ;  /* 0x007800009608783b */ /* 0x000e640000004200 */
[----:B------:R-:W-:Y:S04]  /*69f0*/  MUFU.EX2 R68, R68 ;  /* 0x0000004400447308 */ /* 0x000fe80000000800 */
[----:B------:R-:W-:Y:S01]  /*6a00*/  MUFU.EX2 R69, R69 ;  /* 0x0000004500457308 */ /* 0x000fe20000000800 */
[----:B------:R-:W-:Y:S01]  /*6a10*/  HMMA.16816.F32.BF16 R36, R16, R4, R36 ;  /* 0x000000041024723c */ /* 0x000fe20000041824 */
[----:B------:R-:W-:-:S02]  /*6a20*/  F2FP.BF16.F32.PACK_AB R5, R128, R131 ;  /* 0x000000838005723e */ /* 0x000fc400000010ff */
[----:B---3--:R-:W-:Y:S01]  /*6a30*/  F2FP.BF16.F32.PACK_AB R4, R127, R118 ;  /* 0x000000767f04723e */ /* 0x008fe200000010ff */
[----:B------:R-:W-:Y:S04]  /*6a40*/  MUFU.EX2 R58, R58 ;  /* 0x0000003a003a7308 */ /* 0x000fe80000000800 */
[----:B------:R-:W-:Y:S01]  /*6a50*/  HMMA.16816.F32.BF16 R28, R16, R6, R28 ;  /* 0x00000006101c723c */ /* 0x000fe2000004181c */
[----:B------:R-:W-:Y:S01]  /*6a60*/  F2FP.BF16.F32.PACK_AB R7, R122, R121 ;  /* 0x000000797a07723e */ /* 0x000fe200000010ff */
[----:B------:R-:W3:Y:S01]  /*6a70*/  LDSM.16.MT88.4 R16, [R90+0x2800] ;  /* 0x002800005a10783b */ /* 0x000ee20000004200 */
[----:B----4-:R-:W-:Y:S01]  /*6a80*/  F2FP.BF16.F32.PACK_AB R6, R139, R114 ;  /* 0x000000728b06723e */ /* 0x010fe200000010ff */
[----:B------:R-:W-:Y:S04]  /*6a90*/  MUFU.EX2 R59, R59 ;  /* 0x0000003b003b7308 */ /* 0x000fe80000000800 */
[----:B------:R-:W-:Y:S02]  /*6aa0*/  MUFU.EX2 R54, R54 ;  /* 0x0000003600367308 */ /* 0x000fe40000000800 */
[----:B------:R-:W-:Y:S01]  /*6ab0*/  HMMA.16816.F32.BF16 R24, R4, R32, R24 ;  /* 0x000000200418723c */ /* 0x000fe20000041818 */
[--C-:B------:R-:W-:Y:S01]  /*6ac0*/  FFMA.FTZ R32, R70, UR6, -R88.reuse ;  /* 0x0000000646207c23 */ /* 0x100fe20008010858 */
[----:B------:R4:W5:Y:S01]  /*6ad0*/  MUFU.EX2 R33, R75 ;  /* 0x0000004b00217308 */ /* 0x0009620000000800 */
[--C-:B------:R-:W-:Y:S01]  /*6ae0*/  FFMA.FTZ R70, R66, UR6, -R88.reuse ;  /* 0x0000000642467c23 */ /* 0x100fe20008010858 */
[----:B------:R-:W-:-:S02]  /*6af0*/  FFMA.FTZ R66, R63, UR6, -R88 ;  /* 0x000000063f427c23 */ /* 0x000fc40008010858 */
[----:B------:R-:W-:Y:S02]  /*6b00*/  MUFU.EX2 R55, R55 ;  /* 0x0000003700377308 */ /* 0x000fe40000000800 */
[----:B------:R-:W-:Y:S01]  /*6b10*/  HMMA.16816.F32.BF16 R20, R4, R34, R20 ;  /* 0x000000220414723c */ /* 0x000fe20000041814 */
[----:B------:R-:W-:Y:S01]  /*6b20*/  FFMA.FTZ R35, R73, UR6, -R93 ;  /* 0x0000000649237c23 */ /* 0x000fe2000801085d */
[----:B------:R-:W1:Y:S01]  /*6b30*/  MUFU.EX2 R32, R32 ;  /* 0x0000002000207308 */ /* 0x000e620000000800 */
[----:B------:R-:W-:-:S03]  /*6b40*/  FFMA.FTZ R73, R67, UR6, -R88 ;  /* 0x0000000643497c23 */ /* 0x000fc60008010858 */
[----:B------:R1:W-:Y:S02]  /*6b50*/  MUFU.EX2 R34, R72 ;  /* 0x0000004800227308 */ /* 0x0003e40000000800 */
[C---:B--2---:R-:W-:Y:S01]  /*6b60*/  HMMA.16816.F32.BF16 R36, R4.reuse, R12, R36 ;  /* 0x0000000c0424723c */ /* 0x044fe20000041824 */
[----:B----4-:R-:W-:Y:S01]  /*6b70*/  FFMA.FTZ R75, R60, UR6, -R93 ;  /* 0x000000063c4b7c23 */ /* 0x010fe2000801085d */
[----:B------:R-:W2:Y:S04]  /*6b80*/  MUFU.EX2 R35, R35 ;  /* 0x0000002300237308 */ /* 0x000ea80000000800 */
[----:B------:R4:W-:Y:S02]  /*6b90*/  MUFU.EX2 R67, R70 ;  /* 0x0000004600437308 */ /* 0x0009e40000000800 */
[----:B------:R-:W-:Y:S01]  /*6ba0*/  HMMA.16816.F32.BF16 R28, R4, R14, R28 ;  /* 0x0000000e041c723c */ /* 0x000fe2000004181c */
[----:B------:R-:W3:Y:S01]  /*6bb0*/  LDSM.16.MT88.4 R12, [R150+0x7c00] ;  /* 0x007c0000960c783b */ /* 0x000ee20000004200 */
[----:B-----5:R-:W-:Y:S01]  /*6bc0*/  F2FP.BF16.F32.PACK_AB R5, R33, R74 ;  /* 0x0000004a2105723e */ /* 0x020fe200000010ff */
[----:B------:R-:W-:Y:S01]  /*6bd0*/  MUFU.EX2 R53, R53 ;  /* 0x0000003500357308 */ /* 0x000fe20000000800 */
[----:B-1----:R-:W-:Y:S01]  /*6be0*/  F2FP.BF16.F32.PACK_AB R7, R71, R32 ;  /* 0x000000204707723e */ /* 0x002fe200000010ff */
[----:B------:R-:W-:Y:S01]  /*6bf0*/  FFMA.FTZ R72, R62, UR6, -R88 ;  /* 0x000000063e487c23 */ /* 0x000fe20008010858 */
[----:B------:R-:W-:Y:S01]  /*6c00*/  F2FP.BF16.F32.PACK_AB R6, R69, R68 ;  /* 0x000000444506723e */ /* 0x000fe200000010ff */
[----:B------:R1:W5:Y:S01]  /*6c10*/  MUFU.EX2 R62, R73 ;  /* 0x00000049003e7308 */ /* 0x0003620000000800 */
[----:B--2---:R-:W-:-:S03]  /*6c20*/  F2FP.BF16.F32.PACK_AB R4, R35, R34 ;  /* 0x000000222304723e */ /* 0x004fc600000010ff */
[----:B------:R2:W-:Y:S01]  /*6c30*/  MUFU.EX2 R63, R72 ;  /* 0x00000048003f7308 */ /* 0x0005e20000000800 */
[----:B----4-:R-:W-:-:S03]  /*6c40*/  FFMA.FTZ R70, R64, UR6, -R93 ;  /* 0x0000000640467c23 */ /* 0x010fc6000801085d */
[----:B------:R4:W5:Y:S01]  /*6c50*/  MUFU.EX2 R64, R66 ;  /* 0x0000004200407308 */ /* 0x0009620000000800 */
[----:B------:R-:W-:Y:S03]  /*6c60*/  HMMA.16816.F32.BF16 R24, R4, R8, R24 ;  /* 0x000000080418723c */ /* 0x000fe60000041818 */
[----:B------:R-:W-:Y:S01]  /*6c70*/  MUFU.EX2 R44, R44 ;  /* 0x0000002c002c7308 */ /* 0x000fe20000000800 */
[----:B-1----:R-:W-:-:S03]  /*6c80*/  FFMA.FTZ R73, R65, UR6, -R93 ;  /* 0x0000000641497c23 */ /* 0x002fc6000801085d */
[----:B------:R1:W-:Y:S01]  /*6c90*/  MUFU.EX2 R65, R70 ;  /* 0x0000004600417308 */ /* 0x0003e20000000800 */
[C---:B------:R-:W-:Y:S01]  /*6ca0*/  HMMA.16816.F32.BF16 R20, R4.reuse, R10, R20 ;  /* 0x0000000a0414723c */ /* 0x040fe20000041814 */
[----:B------:R-:W1:Y:S01]  /*6cb0*/  LDSM.16.MT88.4 R8, [R90+0x2c00] ;  /* 0x002c00005a08783b */ /* 0x000e620000004200 */
[----:B--2---:R-:W-:Y:S01]  /*6cc0*/  FADD.FTZ R72, R108, R115 ;  /* 0x000000736c487221 */ /* 0x004fe20000010000 */
[----:B------:R-:W2:Y:S01]  /*6cd0*/  MUFU.EX2 R60, R73 ;  /* 0x00000049003c7308 */ /* 0x000ea20000000800 */
[--C-:B----4-:R-:W-:Y:S02]  /*6ce0*/  FFMA.FTZ R66, R61, UR6, -R93.reuse ;  /* 0x000000063d427c23 */ /* 0x110fe4000801085d */
[----:B------:R-:W-:Y:S01]  /*6cf0*/  FADD.FTZ R72, R105, R72 ;  /* 0x0000004869487221 */ /* 0x000fe20000010000 */
[----:B------:R-:W-:Y:S01]  /*6d00*/  MUFU.EX2 R61, R75 ;  /* 0x0000004b003d7308 */ /* 0x000fe20000000800 */
[----:B---3--:R-:W-:Y:S01]  /*6d10*/  HMMA.16816.F32.BF16 R36, R4, R16, R36 ;  /* 0x000000100424723c */ /* 0x008fe20000041824 */
[----:B-----5:R-:W-:Y:S01]  /*6d20*/  F2FP.BF16.F32.PACK_AB R17, R62, R67 ;  /* 0x000000433e11723e */ /* 0x020fe200000010ff */
[----:B------:R-:W-:Y:S01]  /*6d30*/  FADD.FTZ R99, R99, R72 ;  /* 0x0000004863637221 */ /* 0x000fe20000010000 */
[----:B------:R-:W3:Y:S01]  /*6d40*/  MUFU.EX2 R66, R66 ;  /* 0x0000004200427308 */ /* 0x000ee20000000800 */
[----:B-1----:R-:W-:-:S02]  /*6d50*/  FFMA.FTZ R70, R56, UR6, -R93 ;  /* 0x0000000638467c23 */ /* 0x002fc4000801085d */
[----:B------:R-:W-:Y:S01]  /*6d60*/  FADD.FTZ R94, R94, R99 ;  /* 0x000000635e5e7221 */ /* 0x000fe20000010000 */
[----:B------:R-:W-:Y:S01]  /*6d70*/  FFMA.FTZ R56, R52, UR6, -R93 ;  /* 0x0000000634387c23 */ /* 0x000fe2000801085d */
[----:B------:R-:W-:Y:S01]  /*6d80*/  HMMA.16816.F32.BF16 R28, R4, R18, R28 ;  /* 0x00000012041c723c */ /* 0x000fe2000004181c */
[----:B------:R-:W1:Y:S01]  /*6d90*/  LDSM.16.MT88.4 R4, [R150+0x8000] ;  /* 0x008000009604783b */ /* 0x000e620000004200 */
[----:B------:R-:W-:Y:S01]  /*6da0*/  F2FP.BF16.F32.PACK_AB R19, R64, R63 ;  /* 0x0000003f4013723e */ /* 0x000fe200000010ff */
[----:B------:R-:W-:Y:S01]  /*6db0*/  FADD.FTZ R101, R101, R94 ;  /* 0x0000005e65657221 */ /* 0x000fe20000010000 */
[----:B--2---:R-:W-:Y:S01]  /*6dc0*/  F2FP.BF16.F32.PACK_AB R16, R60, R65 ;  /* 0x000000413c10723e */ /* 0x004fe200000010ff */
[----:B------:R-:W2:Y:S02]  /*6dd0*/  MUFU.EX2 R56, R56 ;  /* 0x0000003800387308 */ /* 0x000ea40000000800 */
[----:B------:R-:W-:Y:S01]  /*6de0*/  FADD.FTZ R101, R106, R101 ;  /* 0x000000656a657221 */ /* 0x000fe20000010000 */
[----:B---3--:R-:W-:Y:S01]  /*6df0*/  F2FP.BF16.F32.PACK_AB R18, R66, R61 ;  /* 0x0000003d4212723e */ /* 0x008fe200000010ff */
[----:B------:R-:W-:Y:S02]  /*6e00*/  MUFU.EX2 R45, R45 ;  /* 0x0000002d002d7308 */ /* 0x000fe40000000800 */
[----:B------:R-:W-:-:S02]  /*6e10*/  FADD.FTZ R104, R104, R101 ;  /* 0x0000006568687221 */ /* 0x000fc40000010000 */
[----:B------:R-:W-:Y:S02]  /*6e20*/  MUFU.EX2 R42, R42 ;  /* 0x0000002a002a7308 */ /* 0x000fe40000000800 */
[----:B------:R-:W-:Y:S01]  /*6e30*/  FADD.FTZ R103, R103, R104 ;  /* 0x0000006867677221 */ /* 0x000fe20000010000 */
[----:B------:R-:W-:Y:S01]  /*6e40*/  HMMA.16816.F32.BF16 R24, R16, R12, R24 ;  /* 0x0000000c1018723c */ /* 0x000fe20000041818 */
[----:B------:R-:W-:Y:S02]  /*6e50*/  FFMA.FTZ R12, R57, UR6, -R93 ;  /* 0x00000006390c7c23 */ /* 0x000fe4000801085d */
[----:B------:R-:W-:Y:S01]  /*6e60*/  MUFU.EX2 R57, R70 ;  /* 0x0000004600397308 */ /* 0x000fe20000000800 */
[----:B------:R-:W-:-:S03]  /*6e70*/  FADD.FTZ R124, R124, R103 ;  /* 0x000000677c7c7221 */ /* 0x000fc60000010000 */
[----:B------:R-:W3:Y:S01]  /*6e80*/  MUFU.EX2 R52, R12 ;  /* 0x0000000c00347308 */ /* 0x000ee20000000800 */
[----:B------:R-:W-:Y:S01]  /*6e90*/  FADD.FTZ R124, R119, R124 ;  /* 0x0000007c777c7221 */ /* 0x000fe20000010000 */
[----:B------:R-:W-:Y:S01]  /*6ea0*/  HMMA.16816.F32.BF16 R36, R16, R8, R36 ;  /* 0x000000081024723c */ /* 0x000fe20000041824 */
[----:B------:R-:W-:Y:S02]  /*6eb0*/  F2FP.BF16.F32.PACK_AB R9, R59, R58 ;  /* 0x0000003a3b09723e */ /* 0x000fe400000010ff */
[----:B------:R-:W-:-:S04]  /*6ec0*/  FADD.FTZ R117, R117, R124 ;  /* 0x0000007c75757221 */ /* 0x000fc80000010000 */
[----:B------:R-:W-:Y:S01]  /*6ed0*/  FADD.FTZ R117, R136, R117 ;  /* 0x0000007588757221 */ /* 0x000fe20000010000 */
[----:B------:R-:W-:Y:S01]  /*6ee0*/  HMMA.16816.F32.BF16 R28, R16, R10, R28 ;  /* 0x0000000a101c723c */ /* 0x000fe2000004181c */
[----:B------:R-:W-:Y:S02]  /*6ef0*/  F2FP.BF16.F32.PACK_AB R11, R55, R54 ;  /* 0x00000036370b723e */ /* 0x000fe400000010ff */
[----:B--2---:R-:W-:Y:S01]  /*6f00*/  F2FP.BF16.F32.PACK_AB R10, R53, R56 ;  /* 0x00000038350a723e */ /* 0x004fe200000010ff */
[----:B------:R-:W-:Y:S01]  /*6f10*/  FADD.FTZ R156, R156, R117 ;  /* 0x000000759c9c7221 */ /* 0x000fe20000010000 */
[----:B---3--:R-:W-:-:S03]  /*6f20*/  F2FP.BF16.F32.PACK_AB R8, R52, R57 ;  /* 0x000000393408723e */ /* 0x008fc600000010ff */
[----:B------:R-:W-:Y:S01]  /*6f30*/  FADD.FTZ R156, R155, R156 ;  /* 0x0000009c9b9c7221 */ /* 0x000fe20000010000 */
[----:B------:R-:W-:Y:S01]  /*6f40*/  HMMA.16816.F32.BF16 R20, R16, R14, R20 ;  /* 0x0000000e1014723c */ /* 0x000fe20000041814 */
[----:B------:R-:W2:Y:S01]  /*6f50*/  LDSM.16.MT88.4 R12, [R90+0x3000] ;  /* 0x003000005a0c783b */ /* 0x000ea20000004200 */
[----:B------:R-:W-:Y:S01]  /*6f60*/  FFMA.FTZ R18, R50, UR6, -R88 ;  /* 0x0000000632127c23 */ /* 0x000fe20008010858 */
[----:B------:R-:W-:Y:S01]  /*6f70*/  FADD.FTZ R19, R153, R156 ;  /* 0x0000009c99137221 */ /* 0x000fe20000010000 */
[--C-:B------:R-:W-:Y:S01]  /*6f80*/  FFMA.FTZ R16, R46, UR6, -R88.reuse ;  /* 0x000000062e107c23 */ /* 0x100fe20008010858 */
[--C-:B------:R-:W-:Y:S01]  /*6f90*/  FFMA.FTZ R50, R47, UR6, -R88.reuse ;  /* 0x000000062f327c23 */ /* 0x100fe20008010858 */
[----:B------:R-:W-:Y:S01]  /*6fa0*/  FFMA.FTZ R17, R51, UR6, -R88 ;  /* 0x0000000633117c23 */ /* 0x000fe20008010858 */
[----:B------:R-:W-:Y:S01]  /*6fb0*/  FADD.FTZ R19, R158, R19 ;  /* 0x000000139e137221 */ /* 0x000fe20000010000 */
[C---:B-1----:R-:W-:Y:S01]  /*6fc0*/  HMMA.16816.F32.BF16 R24, R8.reuse, R4, R24 ;  /* 0x000000040818723c */ /* 0x042fe20000041818 */
[----:B------:R-:W-:Y:S01]  /*6fd0*/  FADD.FTZ R5, R141, R112 ;  /* 0x000000708d057221 */ /* 0x000fe20000010000 */
[----:B------:R-:W-:Y:S01]  /*6fe0*/  FFMA.FTZ R46, R48, UR6, -R93 ;  /* 0x00000006302e7c23 */ /* 0x000fe2000801085d */
[----:B------:R-:W-:Y:S01]  /*6ff0*/  FADD.FTZ R164, R164, R19 ;  /* 0x00000013a4a47221 */ /* 0x000fe20000010000 */
[----:B------:R-:W-:Y:S01]  /*7000*/  FFMA.FTZ R47, R49, UR6, -R93 ;  /* 0x00000006312f7c23 */ /* 0x000fe2000801085d */
[----:B------:R-:W-:Y:S01]  /*7010*/  FADD.FTZ R5, R154, R5 ;  /* 0x000000059a057221 */ /* 0x000fe20000010000 */
[----:B------:R-:W-:Y:S01]  /*7020*/  MUFU.EX2 R18, R18 ;  /* 0x0000001200127308 */ /* 0x000fe20000000800 */
[----:B------:R-:W-:Y:S01]  /*7030*/  FADD.FTZ R164, R169, R164 ;  /* 0x000000a4a9a47221 */ /* 0x000fe20000010000 */
[----:B------:R-:W-:Y:S01]  /*7040*/  FFMA.FTZ R49, R43, UR6, -R88 ;  /* 0x000000062b317c23 */ /* 0x000fe20008010858 */
[----:B------:R-:W-:Y:S01]  /*7050*/  FADD.FTZ R152, R152, R5 ;  /* 0x0000000598987221 */ /* 0x000fe20000010000 */
[----:B------:R-:W1:Y:S01]  /*7060*/  MUFU.EX2 R17, R17 ;  /* 0x0000001100117308 */ /* 0x000e620000000800 */
[----:B------:R-:W-:Y:S01]  /*7070*/  FADD.FTZ R167, R167, R164 ;  /* 0x000000a4a7a77221 */ /* 0x000fe20000010000 */
[----:B------:R-:W-:Y:S01]  /*7080*/  HMMA.16816.F32.BF16 R20, R8, R6, R20 ;  /* 0x000000060814723c */ /* 0x000fe20000041814 */
[----:B------:R-:W-:Y:S01]  /*7090*/  FADD.FTZ R145, R145, R152 ;  /* 0x0000009891917221 */ /* 0x000fe20000010000 */
[----:B------:R-:W3:Y:S01]  /*70a0*/  LDSM.16.MT88.4 R4, [R150+0x8400] ;  /* 0x008400009604783b */ /* 0x000ee20000004200 */
[----:B------:R-:W-:Y:S01]  /*70b0*/  FADD.FTZ R166, R166, R167 ;  /* 0x000000a7a6a67221 */ /* 0x000fe20000010000 */
[----:B------:R-:W-:Y:S01]  /*70c0*/  MUFU.EX2 R16, R16 ;  /* 0x0000001000107308 */ /* 0x000fe20000000800 */
[----:B------:R-:W-:Y:S01]  /*70d0*/  FADD.FTZ R162, R162, R145 ;  /* 0x00000091a2a27221 */ /* 0x000fe20000010000 */
[----:B------:R-:W-:Y:S01]  /*70e0*/  FFMA.FTZ R43, R78, UR6, -R88 ;  /* 0x000000064e2b7c23 */ /* 0x000fe20008010858 */
[----:B------:R-:W-:Y:S01]  /*70f0*/  FADD.FTZ R173, R173, R166 ;  /* 0x000000a6adad7221 */ /* 0x000fe20000010000 */
[----:B------:R4:W5:Y:S01]  /*7100*/  MUFU.EX2 R19, R50 ;  /* 0x0000003200137308 */ /* 0x0009620000000800 */
[----:B------:R-:W-:Y:S01]  /*7110*/  FADD.FTZ R161, R161, R162 ;  /* 0x000000a2a1a17221 */ /* 0x000fe20000010000 */
[----:B------:R-:W-:Y:S01]  /*7120*/  FFMA.FTZ R51, R40, UR6, -R93 ;  /* 0x0000000628337c23 */ /* 0x000fe2000801085d */
[----:B------:R-:W-:Y:S01]  /*7130*/  FADD.FTZ R173, R172, R173 ;  /* 0x000000adacad7221 */ /* 0x000fe20000010000 */
[----:B------:R-:W-:Y:S01]  /*7140*/  MUFU.EX2 R46, R46 ;  /* 0x0000002e002e7308 */ /* 0x000fe20000000800 */
[----:B------:R-:W-:Y:S01]  /*7150*/  FADD.FTZ R160, R160, R161 ;  /* 0x000000a1a0a07221 */ /* 0x000fe20000010000 */
[----:B------:R-:W-:Y:S01]  /*7160*/  FFMA.FTZ R48, R76, UR6, -R93 ;  /* 0x000000064c307c23 */ /* 0x000fe2000801085d */
[----:B------:R-:W-:Y:S01]  /*7170*/  FADD.FTZ R174, R174, R173 ;  /* 0x000000adaeae7221 */ /* 0x000fe20000010000 */
[----:B------:R-:W5:Y:S01]  /*7180*/  MUFU.EX2 R47, R47 ;  /* 0x0000002f002f7308 */ /* 0x000f620000000800 */
[----:B------:R-:W-:-:S02]  /*7190*/  FADD.FTZ R160, R165, R160 ;  /* 0x000000a0a5a07221 */ /* 0x000fc40000010000 */
[----:B------:R-:W-:Y:S01]  /*71a0*/  FADD.FTZ R175, R175, R174 ;  /* 0x000000aeafaf7221 */ /* 0x000fe20000010000 */
[----:B------:R-:W-:Y:S01]  /*71b0*/  MUFU.EX2 R49, R49 ;  /* 0x0000003100317308 */ /* 0x000fe20000000800 */
[----:B------:R-:W-:Y:S01]  /*71c0*/  FADD.FTZ R163, R163, R160 ;  /* 0x000000a0a3a37221 */ /* 0x000fe20000010000 */
[C---:B--2---:R-:W-:Y:S01]  /*71d0*/  HMMA.16816.F32.BF16 R36, R8.reuse, R12, R36 ;  /* 0x0000000c0824723c */ /* 0x044fe20000041824 */
[----:B------:R-:W-:Y:S01]  /*71e0*/  FADD.FTZ R140, R140, R175 ;  /* 0x000000af8c8c7221 */ /* 0x000fe20000010000 */
[----:B----4-:R-:W-:Y:S01]  /*71f0*/  FFMA.FTZ R50, R41, UR6, -R93 ;  /* 0x0000000629327c23 */ /* 0x010fe2000801085d */
[----:B------:R-:W-:Y:S01]  /*7200*/  FADD.FTZ R170, R170, R163 ;  /* 0x000000a3aaaa7221 */ /* 0x000fe20000010000 */
[----:B------:R-:W-:Y:S01]  /*7210*/  MUFU.EX2 R41, R51 ;  /* 0x0000003300297308 */ /* 0x000fe20000000800 */
[----:B------:R-:W-:Y:S02]  /*7220*/  FADD.FTZ R147, R147, R140 ;  /* 0x0000008c93937221 */ /* 0x000fe40000010000 */
[----:B------:R-:W-:Y:S01]  /*7230*/  FADD.FTZ R171, R171, R170 ;  /* 0x000000aaabab7221 */ /* 0x000fe20000010000 */
[----:B------:R-:W-:Y:S01]  /*7240*/  HMMA.16816.F32.BF16 R28, R8, R14, R28 ;  /* 0x0000000e081c723c */ /* 0x000fe2000004181c */
[----:B------:R-:W2:Y:S01]  /*7250*/  LDSM.16.MT88.4 R12, [R90+0x3400] ;  /* 0x003400005a0c783b */ /* 0x000ea20000004200 */
[----:B------:R-:W-:Y:S01]  /*7260*/  FADD.FTZ R142, R142, R147 ;  /* 0x000000938e8e7221 */ /* 0x000fe20000010000 */
[----:B------:R-:W-:Y:S01]  /*7270*/  FADD.FTZ R168, R168, R171 ;  /* 0x000000aba8a87221 */ /* 0x000fe20000010000 */
[----:B-1----:R-:W-:Y:S01]  /*7280*/  F2FP.BF16.F32.PACK_AB R9, R17, R18 ;  /* 0x000000121109723e */ /* 0x002fe200000010ff */
[----:B------:R-:W-:Y:S01]  /*7290*/  MUFU.EX2 R43, R43 ;  /* 0x0000002b002b7308 */ /* 0x000fe20000000800 */
[----:B-----5:R-:W-:Y:S01]  /*72a0*/  F2FP.BF16.F32.PACK_AB R11, R19, R16 ;  /* 0x00000010130b723e */ /* 0x020fe200000010ff */
[----:B------:R-:W-:Y:S01]  /*72b0*/  FADD.FTZ R157, R157, R168 ;  /* 0x000000a89d9d7221 */ /* 0x000fe20000010000 */
[----:B------:R-:W-:Y:S01]  /*72c0*/  F2FP.BF16.F32.PACK_AB R8, R47, R46 ;  /* 0x0000002e2f08723e */ /* 0x000fe200000010ff */
[----:B------:R-:W-:Y:S01]  /*72d0*/  FADD.FTZ R159, R159, R142 ;  /* 0x0000008e9f9f7221 */ /* 0x000fe20000010000 */
[----:B------:R-:W-:Y:S01]  /*72e0*/  F2FP.BF16.F32.PACK_AB R10, R45, R44 ;  /* 0x0000002c2d0a723e */ /* 0x000fe200000010ff */
[----:B------:R-:W-:Y:S01]  /*72f0*/  FADD.FTZ R176, R176, R157 ;  /* 0x0000009db0b07221 */ /* 0x000fe20000010000 */
[----:B------:R-:W-:Y:S01]  /*7300*/  MUFU.EX2 R40, R77 ;  /* 0x0000004d00287308 */ /* 0x000fe20000000800 */
[----:B------:R-:W-:-:S02]  /*7310*/  FADD.FTZ R134, R134, R159 ;  /* 0x0000009f86867221 */ /* 0x000fc40000010000 */
[----:B------:R-:W-:Y:S01]  /*7320*/  FADD.FTZ R143, R143, R176 ;  /* 0x000000b08f8f7221 */ /* 0x000fe20000010000 */
[----:B------:R-:W1:Y:S01]  /*7330*/  MUFU.EX2 R50, R50 ;  /* 0x0000003200327308 */ /* 0x000e620000000800 */
[C---:B---3--:R-:W-:Y:S01]  /*7340*/  HMMA.16816.F32.BF16 R24, R8.reuse, R4, R24 ;  /* 0x000000040818723c */ /* 0x048fe20000041818 */
[----:B------:R-:W-:Y:S01]  /*7350*/  FADD.FTZ R135, R135, R134 ;  /* 0x0000008687877221 */ /* 0x000fe20000010000 */
[----:B------:R-:W-:Y:S01]  /*7360*/  FADD.FTZ R144, R144, R143 ;  /* 0x0000008f90907221 */ /* 0x000fe20000010000 */
[----:B------:R-:W-:Y:S02]  /*7370*/  MUFU.EX2 R48, R48 ;  /* 0x0000003000307308 */ /* 0x000fe40000000800 */
[----:B------:R-:W-:Y:S01]  /*7380*/  FADD.FTZ R126, R126, R135 ;  /* 0x000000877e7e7221 */ /* 0x000fe20000010000 */
[----:B------:R-:W-:Y:S01]  /*7390*/  FADD.FTZ R137, R137, R144 ;  /* 0x0000009089897221 */ /* 0x000fe20000010000 */
[----:B------:R-:W3:Y:S01]  /*73a0*/  MUFU.EX2 R51, R83 ;  /* 0x0000005300337308 */ /* 0x000ee20000000800 */
[----:B------:R-:W-:Y:S01]  /*73b0*/  HMMA.16816.F32.BF16 R20, R8, R6, R20 ;  /* 0x000000060814723c */ /* 0x000fe20000041814 */
[----:B------:R-:W4:Y:S01]  /*73c0*/  LDSM.16.MT88.4 R4, [R150+0x8800] ;  /* 0x008800009604783b */ /* 0x000f220000004200 */
[----:B------:R-:W-:Y:S01]  /*73d0*/  FADD.FTZ R146, R146, R137 ;  /* 0x0000008992927221 */ /* 0x000fe20000010000 */
[----:B------:R-:W-:-:S03]  /*73e0*/  FADD.FTZ R129, R129, R126 ;  /* 0x0000007e81817221 */ /* 0x000fc60000010000 */
[----:B------:R-:W-:Y:S01]  /*73f0*/  FADD.FTZ R133, R133, R146 ;  /* 0x0000009285857221 */ /* 0x000fe20000010000 */
[----:B------:R-:W-:-:S03]  /*7400*/  FADD.FTZ R118, R118, R129 ;  /* 0x0000008176767221 */ /* 0x000fc60000010000 */
[----:B------:R-:W-:Y:S01]  /*7410*/  FADD.FTZ R178, R178, R133 ;  /* 0x00000085b2b27221 */ /* 0x000fe20000010000 */
[----:B------:R-:W-:Y:S01]  /*7420*/  FADD.FTZ R127, R127, R118 ;  /* 0x000000767f7f7221 */ /* 0x000fe20000010000 */
[----:B------:R-:W-:Y:S02]  /*7430*/  LDSM.16.MT88.4 R132, [R150+0x8c00] ;  /* 0x008c00009684783b */ /* 0x000fe40000004200 */
[----:B------:R-:W-:Y:S01]  /*7440*/  FADD.FTZ R131, R131, R178 ;  /* 0x000000b283837221 */ /* 0x000fe20000010000 */
[----:B------:R-:W-:Y:S01]  /*7450*/  FADD.FTZ R114, R114, R127 ;  /* 0x0000007f72727221 */ /* 0x000fe20000010000 */
[----:B--2---:R-:W-:Y:S01]  /*7460*/  HMMA.16816.F32.BF16 R36, R8, R12, R36 ;  /* 0x0000000c0824723c */ /* 0x004fe20000041824 */
[----:B-1----:R-:W-:Y:S01]  /*7470*/  F2FP.BF16.F32.PACK_AB R12, R50, R41 ;  /* 0x00000029320c723e */ /* 0x002fe200000010ff */
[----:B------:R-:W-:Y:S01]  /*7480*/  FADD.FTZ R128, R128, R131 ;  /* 0x0000008380807221 */ /* 0x000fe20000010000 */
[----:B------:R-:W-:-:S03]  /*7490*/  FADD.FTZ R139, R139, R114 ;  /* 0x000000728b8b7221 */ /* 0x000fc60000010000 */
[----:B------:R-:W-:Y:S01]  /*74a0*/  FADD.FTZ R13, R121, R128 ;  /* 0x00000080790d7221 */ /* 0x000fe20000010000 */
[----:B------:R-:W-:Y:S01]  /*74b0*/  FADD.FTZ R34, R34, R139 ;  /* 0x0000008b22227221 */ /* 0x000fe20000010000 */
[----:B------:R-:W-:Y:S01]  /*74c0*/  HMMA.16816.F32.BF16 R28, R8, R14, R28 ;  /* 0x0000000e081c723c */ /* 0x000fe2000004181c */
[----:B------:R-:W-:Y:S01]  /*74d0*/  F2FP.BF16.F32.PACK_AB R15, R40, R43 ;  /* 0x0000002b280f723e */ /* 0x000fe200000010ff */
[----:B------:R-:W-:Y:S01]  /*74e0*/  FADD.FTZ R13, R122, R13 ;  /* 0x0000000d7a0d7221 */ /* 0x000fe20000010000 */
[----:B---3--:R-:W-:Y:S01]  /*74f0*/  F2FP.BF16.F32.PACK_AB R14, R51, R48 ;  /* 0x00000030330e723e */ /* 0x008fe200000010ff */
[----:B------:R-:W-:Y:S01]  /*7500*/  FADD.FTZ R35, R35, R34 ;  /* 0x0000002223237221 */ /* 0x000fe20000010000 */
[----:B------:R-:W1:Y:S01]  /*7510*/  LDSM.16.MT88.4 R8, [R90+0x3800] ;  /* 0x003800005a08783b */ /* 0x000e620000004200 */
[----:B------:R-:W-:Y:S01]  /*7520*/  FADD.FTZ R74, R74, R13 ;  /* 0x0000000d4a4a7221 */ /* 0x000fe20000010000 */
[----:B------:R-:W-:Y:S01]  /*7530*/  F2FP.BF16.F32.PACK_AB R13, R49, R42 ;  /* 0x0000002a310d723e */ /* 0x000fe200000010ff */
[----:B------:R-:W-:Y:S01]  /*7540*/  FADD.FTZ R68, R68, R35 ;  /* 0x0000002344447221 */ /* 0x000fe20000010000 */
[----:B------:R-:W2:Y:S01]  /*7550*/  LDSM.16.MT88.4 R136, [R90+0x3c00] ;  /* 0x003c00005a88783b */ /* 0x000ea20000004200 */
[----:B------:R-:W-:Y:S01]  /*7560*/  FADD.FTZ R33, R33, R74 ;  /* 0x0000004a21217221 */ /* 0x000fe20000010000 */
[----:B------:R-:W-:Y:S01]  /*7570*/  FFMA.FTZ R34, R82, UR6, -R88 ;  /* 0x0000000652227c23 */ /* 0x000fe20008010858 */
[----:B------:R-:W-:Y:S01]  /*7580*/  FADD.FTZ R68, R69, R68 ;  /* 0x0000004445447221 */ /* 0x000fe20000010000 */
[--C-:B------:R-:W-:Y:S01]  /*7590*/  FFMA.FTZ R35, R81, UR6, -R88.reuse ;  /* 0x0000000651237c23 */ /* 0x100fe20008010858 */
[----:B------:R-:W-:Y:S01]  /*75a0*/  FADD.FTZ R32, R32, R33 ;  /* 0x0000002120207221 */ /* 0x000fe20000010000 */
[----:B------:R-:W-:Y:S01]  /*75b0*/  FFMA.FTZ R33, R79, UR6, -R88 ;  /* 0x000000064f217c23 */ /* 0x000fe20008010858 */
[----:B------:R-:W-:Y:S01]  /*75c0*/  FADD.FTZ R65, R65, R68 ;  /* 0x0000004441417221 */ /* 0x000fe20000010000 */
[----:B----4-:R-:W-:Y:S01]  /*75d0*/  HMMA.16816.F32.BF16 R24, R12, R4, R24 ;  /* 0x000000040c18723c */ /* 0x010fe20000041818 */
[----:B------:R-:W-:Y:S01]  /*75e0*/  FADD.FTZ R4, R71, R32 ;  /* 0x0000002047047221 */ /* 0x000fe20000010000 */
[----:B------:R-:W-:Y:S01]  /*75f0*/  MUFU.EX2 R34, R34 ;  /* 0x0000002200227308 */ /* 0x000fe20000000800 */
[----:B------:R-:W-:-:S02]  /*7600*/  FADD.FTZ R60, R60, R65 ;  /* 0x000000413c3c7221 */ /* 0x000fc40000010000 */
[----:B------:R-:W-:Y:S01]  /*7610*/  FADD.FTZ R67, R67, R4 ;  /* 0x0000000443437221 */ /* 0x000fe20000010000 */
[----:B------:R-:W-:Y:S01]  /*7620*/  MUFU.EX2 R32, R80 ;  /* 0x0000005000207308 */ /* 0x000fe20000000800 */
[----:B------:R-:W-:Y:S01]  /*7630*/  FADD.FTZ R61, R61, R60 ;  /* 0x0000003c3d3d7221 */ /* 0x000fe20000010000 */
[----:B------:R-:W-:Y:S01]  /*7640*/  HMMA.16816.F32.BF16 R20, R12, R6, R20 ;  /* 0x000000060c14723c */ /* 0x000fe20000041814 */
[----:B------:R-:W-:Y:S01]  /*7650*/  FADD.FTZ R62, R62, R67 ;  /* 0x000000433e3e7221 */ /* 0x000fe20000010000 */
[----:B------:R-:W3:Y:S01]  /*7660*/  MUFU.EX2 R33, R33 ;  /* 0x0000002100217308 */ /* 0x000ee20000000800 */
[----:B------:R-:W-:Y:S02]  /*7670*/  FADD.FTZ R66, R66, R61 ;  /* 0x0000003d42427221 */ /* 0x000fe40000010000 */
[----:B------:R-:W-:Y:S01]  /*7680*/  FADD.FTZ R63, R63, R62 ;  /* 0x0000003e3f3f7221 */ /* 0x000fe20000010000 */
[----:B------:R-:W-:Y:S01]  /*7690*/  MUFU.EX2 R60, R84 ;  /* 0x00000054003c7308 */ /* 0x000fe20000000800 */
[----:B------:R-:W-:-:S02]  /*76a0*/  FADD.FTZ R5, R57, R66 ;  /* 0x0000004239057221 */ /* 0x000fc40000010000 */
[----:B------:R-:W-:Y:S01]  /*76b0*/  FADD.FTZ R63, R64, R63 ;  /* 0x0000003f403f7221 */ /* 0x000fe20000010000 */
[----:B------:R-:W4:Y:S01]  /*76c0*/  MUFU.EX2 R61, R86 ;  /* 0x00000056003d7308 */ /* 0x000f220000000800 */
[----:B------:R-:W-:Y:S02]  /*76d0*/  FADD.FTZ R5, R52, R5 ;  /* 0x0000000534057221 */ /* 0x000fe40000010000 */
[----:B------:R-:W-:Y:S01]  /*76e0*/  FADD.FTZ R58, R58, R63 ;  /* 0x0000003f3a3a7221 */ /* 0x000fe20000010000 */
[----:B------:R-:W5:Y:S01]  /*76f0*/  MUFU.EX2 R35, R35 ;  /* 0x0000002300237308 */ /* 0x000f620000000800 */
[----:B------:R-:W-:Y:S01]  /*7700*/  FADD.FTZ R56, R56, R5 ;  /* 0x0000000538387221 */ /* 0x000fe20000010000 */
[----:B---3--:R-:W-:Y:S01]  /*7710*/  F2FP.BF16.F32.PACK_AB R5, R33, R32 ;  /* 0x000000202105723e */ /* 0x008fe200000010ff */
[----:B------:R-:W-:Y:S01]  /*7720*/  FADD.FTZ R59, R59, R58 ;  /* 0x0000003a3b3b7221 */ /* 0x000fe20000010000 */
[----:B------:R-:W-:Y:S01]  /*7730*/  MUFU.EX2 R57, R87 ;  /* 0x0000005700397308 */ /* 0x000fe20000000800 */
[----:B------:R-:W-:Y:S01]  /*7740*/  FADD.FTZ R53, R53, R56 ;  /* 0x0000003835357221 */ /* 0x000fe20000010000 */
[----:B-1----:R-:W-:Y:S01]  /*7750*/  HMMA.16816.F32.BF16 R28, R12, R10, R28 ;  /* 0x0000000a0c1c723c */ /* 0x002fe2000004181c */
[----:B------:R-:W-:-:S02]  /*7760*/  FADD.FTZ R54, R54, R59 ;  /* 0x0000003b36367221 */ /* 0x000fc40000010000 */
[----:B------:R-:W-:Y:S01]  /*7770*/  FADD.FTZ R46, R46, R53 ;  /* 0x000000352e2e7221 */ /* 0x000fe20000010000 */
[----:B----4-:R-:W-:Y:S01]  /*7780*/  F2FP.BF16.F32.PACK_AB R4, R61, R60 ;  /* 0x0000003c3d04723e */ /* 0x010fe200000010ff */
[----:B------:R-:W-:Y:S02]  /*7790*/  FADD.FTZ R55, R55, R54 ;  /* 0x0000003637377221 */ /* 0x000fe40000010000 */
[----:B------:R-:W-:Y:S01]  /*77a0*/  FADD.FTZ R47, R47, R46 ;  /* 0x0000002e2f2f7221 */ /* 0x000fe20000010000 */
[----:B------:R-:W-:Y:S01]  /*77b0*/  HMMA.16816.F32.BF16 R36, R12, R8, R36 ;  /* 0x000000080c24723c */ /* 0x000fe20000041824 */
[----:B------:R-:W-:Y:S01]  /*77c0*/  FADD.FTZ R18, R18, R55 ;  /* 0x0000003712127221 */ /* 0x000fe20000010000 */
[----:B------:R-:W1:Y:S01]  /*77d0*/  MUFU.EX2 R8, R89 ;  /* 0x0000005900087308 */ /* 0x000e620000000800 */
[----:B------:R-:W-:Y:S01]  /*77e0*/  FADD.FTZ R10, R44, R47 ;  /* 0x0000002f2c0a7221 */ /* 0x000fe20000010000 */
[----:B-----5:R-:W-:Y:S01]  /*77f0*/  F2FP.BF16.F32.PACK_AB R7, R35, R34 ;  /* 0x000000222307723e */ /* 0x020fe200000010ff */
[----:B------:R-:W-:-:S02]  /*7800*/  FADD.FTZ R17, R17, R18 ;  /* 0x0000001211117221 */ /* 0x000fc40000010000 */
[----:B------:R-:W-:Y:S02]  /*7810*/  FADD.FTZ R10, R45, R10 ;  /* 0x0000000a2d0a7221 */ /* 0x000fe40000010000 */
[----:B------:R-:W-:Y:S02]  /*7820*/  FADD.FTZ R16, R16, R17 ;  /* 0x0000001110107221 */ /* 0x000fe40000010000 */
[----:B------:R-:W-:Y:S02]  /*7830*/  FADD.FTZ R9, R41, R10 ;  /* 0x0000000a29097221 */ /* 0x000fe40000010000 */
[----:B------:R-:W-:Y:S02]  /*7840*/  FADD.FTZ R19, R19, R16 ;  /* 0x0000001013137221 */ /* 0x000fe40000010000 */
[----:B------:R-:W-:Y:S01]  /*7850*/  FADD.FTZ R9, R50, R9 ;  /* 0x0000000932097221 */ /* 0x000fe20000010000 */
[----:B-1----:R-:W-:Y:S01]  /*7860*/  F2FP.BF16.F32.PACK_AB R6, R8, R57 ;  /* 0x000000390806723e */ /* 0x002fe200000010ff */
        /* <DEDUP_REMOVED lines=9> */
[C---:B--2---:R-:W-:Y:S01]  /*7900*/  HMMA.16816.F32.BF16 R140, R4.reuse, R136, R36 ;  /* 0x00000088048c723c */ /* 0x044fe20000041824 */
[----:B------:R-:W-:Y:S02]  /*7910*/  FADD.FTZ R32, R32, R9 ;  /* 0x0000000920207221 */ /* 0x000fe40000010000 */
[----:B------:R-:W-:Y:S02]  /*7920*/  FADD.FTZ R57, R57, R60 ;  /* 0x0000003c39397221 */ /* 0x000fe40000010000 */
[----:B------:R-:W-:Y:S02]  /*7930*/  FADD.FTZ R33, R33, R32 ;  /* 0x0000002021217221 */ /* 0x000fe40000010000 */
[----:B------:R-:W-:Y:S01]  /*7940*/  FADD.FTZ R229, R8, R57 ;  /* 0x0000003908e57221 */ /* 0x000fe20000010000 */
[----:B------:R-:W-:Y:S01]  /*7950*/  HMMA.16816.F32.BF16 R132, R4, R134, R20 ;  /* 0x000000860484723c */ /* 0x000fe20000041814 */
[----:B------:R-:W-:-:S04]  /*7960*/  FADD.FTZ R34, R34, R33 ;  /* 0x0000002122227221 */ /* 0x000fc80000010000 */
[----:B------:R-:W-:-:S03]  /*7970*/  FADD.FTZ R228, R35, R34 ;  /* 0x0000002223e47221 */ /* 0x000fc60000010000 */
[----:B------:R-:W-:Y:S01]  /*7980*/  HMMA.16816.F32.BF16 R136, R4, R138, R28 ;  /* 0x0000008a0488723c */ /* 0x000fe2000004181c */
[----:B------:R-:W-:-:S04]  /*7990*/  NOP ;  /* 0x0000000000007918 */ /* 0x000fc80000000000 */
[----:B------:R-:W-:-:S15]  /*79a0*/  @!P0 BRA `(.L_x_972) ;  /* 0x0000005400208947 */ /* 0x000fde0003800000 */
[----:B------:R-:W-:-:S04]  /*79b0*/  DEPBAR.LE SB0, 0x0 ;  /* 0x000080000000791a */ /* 0x000fc80000000000 */
[----:B------:R-:W-:Y:S01]  /*79c0*/  IADD3 R84, PT, PT, R192, -0x2, RZ ;  /* 0xfffffffec0547810 */ /* 0x000fe20007ffe0ff */
[----:B------:R-:W-:Y:S06]  /*79d0*/  BAR.SYNC.DEFER_BLOCKING 0x0 ;  /* 0x0000000000007b1d */ /* 0x000fec0000010000 */
[----:B------:R-:W-:Y:S05]  /*79e0*/  BRA.U !UP1, `(.L_x_973) ;  /* 0x0000000109f07547 */ /* 0x000fea000b800000 */
[----:B------:R-:W1:Y:S01]  /*79f0*/  LDC R6, c[0x0][0x4f0] ;  /* 0x00013c00ff067b82 */ /* 0x000e620000000800 */
[----:B------:R-:W-:Y:S01]  /*7a00*/  SHF.L.U32 R5, R84, 0x8, RZ ;  /* 0x0000000854057819 */ /* 0x000fe200000006ff */
[----:B------:R-:W2:Y:S01]  /*7a10*/  LDCU.64 UR4, c[0x0][0x3a8] ;  /* 0x00007500ff0477ac */ /* 0x000ea20008000a00 */
[----:B------:R-:W-:Y:S02]  /*7a20*/  IABS R10, R3 ;  /* 0x00000003000a7213 */ /* 0x000fe40000000000 */
[----:B------:R-:W-:Y:S02]  /*7a30*/  IABS R8, R5 ;  /* 0x0000000500087213 */ /* 0x000fe40000000000 */
[-C--:B-1----:R-:W-:Y:S02]  /*7a40*/  IABS R4, R6.reuse ;  /* 0x0000000600047213 */ /* 0x082fe40000000000 */
[----:B------:R-:W-:Y:S02]  /*7a50*/  LOP3.LUT R5, R5, R6, RZ, 0x3c, !PT ;  /* 0x0000000605057212 */ /* 0x000fe400078e3cff */
[----:B------:R-:W1:Y:S02]  /*7a60*/  I2F.RP R9, R4 ;  /* 0x0000000400097306 */ /* 0x000e640000209400 */
[----:B------:R-:W-:-:S02]  /*7a70*/  ISETP.GE.AND P0, PT, R5, RZ, PT ;  /* 0x000000ff0500720c */ /* 0x000fc40003f06270 */
[----:B------:R-:W-:-:S04]  /*7a80*/  LOP3.LUT R5, RZ, R6, RZ, 0x33, !PT ;  /* 0x00000006ff057212 */ /* 0x000fc800078e33ff */
        /* <DEDUP_REMOVED lines=23> */
[----:B------:R-:W-:-:S05]  /*7c00*/  ISETP.GE.AND P2, PT, R4, RZ, PT ;  /* 0x000000ff0400720c */ /* 0x000fca0003f46270 */
        /* <DEDUP_REMOVED lines=26> */
.L_x_973:
[----:B------:R-:W-:Y:S01]  /*7db0*/  UMOV UR4, URZ ;  /* 0x000000ff00047c82 */ /* 0x000fe20008000000 */
[----:B------:R-:W-:Y:S01]  /*7dc0*/  IMAD.SHL.U32 R4, R188, 0x100, RZ ;  /* 0x00000100bc047824 */ /* 0x000fe200078e00ff */
[----:B------:R-:W-:-:S05]  /*7dd0*/  IADD3 R5, P0, PT, RZ, -UR4, RZ ;  /* 0x80000004ff057c10 */ /* 0x000fca000ff1e0ff */
[----:B------:R-:W-:-:S05]  /*7de0*/  IMAD.X R4, RZ, RZ, ~R4, P0 ;  /* 0x000000ffff047224 */ /* 0x000fca00000e0e04 */
[----:B------:R-:W-:-:S04]  /*7df0*/  SHF.R.S64 R5, R5, 0x1f, R4 ;  /* 0x0000001f05057819 */ /* 0x000fc80000001004 */
[----:B------:R-:W-:-:S04]  /*7e00*/  IADD3 R216, P0, PT, R5, R216, RZ ;  /* 0x000000d805d87210 */ /* 0x000fc80007f1e0ff */
[----:B------:R-:W-:-:S09]  /*7e10*/  LEA.HI.X.SX32 R217, R4, R217, 0x1, P0 ;  /* 0x000000d904d97211 */ /* 0x000fd200000f0eff */
.L_x_974:
[----:B------:R-:W1:Y:S01]  /*7e20*/  LDCU UR4, c[0x0][0x440] ;  /* 0x00008800ff0477ac */ /* 0x000e620008000800 */
[C---:B------:R-:W-:Y:S01]  /*7e30*/  IMAD.SHL.U32 R21, R188.reuse, 0x40, RZ ;  /* 0x00000040bc157824 */ /* 0x040fe200078e00ff */
[----:B------:R-:W-:Y:S01]  /*7e40*/  SHF.L.U64.HI R6, R188, 0x6, R189 ;  /* 0x00000006bc067819 */ /* 0x000fe200000102bd */
[----:B------:R-:W-:-:S03]  /*7e50*/  IMAD R86, R192, 0x100, R151 ;  /* 0x00000100c0567824 */ /* 0x000fc600078e0297 */
[----:B------:R-:W-:Y:S01]  /*7e60*/  IADD3 R8, P0, PT, R21, R216, RZ ;  /* 0x000000d815087210 */ /* 0x000fe20007f1e0ff */
[C---:B------:R-:W-:Y:S02]  /*7e70*/  VIADD R80, R86.reuse, 0xfffffe09 ;  /* 0xfffffe0956507836 */ /* 0x040fe40000000000 */
[----:B------:R-:W-:Y:S02]  /*7e80*/  VIADD R91, R86, 0xfffffe11 ;  /* 0xfffffe11565b7836 */ /* 0x000fe40000000000 */
[----:B------:R-:W-:Y:S02]  /*7e90*/  IMAD.X R9, R6, 0x1, R217, P0 ;  /* 0x0000000106097824 */ /* 0x000fe400000e06d9 */
        /* <DEDUP_REMOVED lines=108> */
[C---:B------:R-:W-:Y:S01]  /*8560*/  VIADD R48, R86.reuse, 0xfffffe00 ;  /* 0xfffffe0056307836 */ /* 0x040fe20000000000 */
        /* <DEDUP_REMOVED lines=28> */
[----:B------:R-:W-:Y:S01]  /*8730*/  VIADD R40, R86, 0xfffffe19 ;  /* 0xfffffe1956287836 */ /* 0x000fe20000000000 */
        /* <DEDUP_REMOVED lines=25> */
[----:B------:R-:W-:Y:S01]  /*88d0*/  VIADD R44, R86, 0xfffffe21 ;  /* 0xfffffe21562c7836 */ /* 0x000fe20000000000 */
[----:B------:R-:W-:Y:S01]  /*88e0*/  FSEL R101, R28, -INF , !P6 ;  /* 0xff8000001c657808 */ /* 0x000fe20007000000 */
[----:B------:R-:W-:Y:S01]  /*88f0*/  VIADD R28, R86, 0xfffffe31 ;  /* 0xfffffe31561c7836 */ /* 0x000fe20000000000 */
[----:B------:R-:W-:-:S02]  /*8900*/  FSEL R97, R34, -INF , !P1 ;  /* 0xff80000022617808 */ /* 0x000fc40004800000 */
[CC--:B------:R-:W-:Y:S02]  /*8910*/  ISETP.GE.AND P0, PT, R44.reuse, R149.reuse, PT ;  /* 0x000000952c00720c */ /* 0x0c0fe40003f06270 */
[-C--:B------:R-:W-:Y:S02]  /*8920*/  ISETP.GE.AND P4, PT, R44, R148.reuse, PT ;  /* 0x000000942c00720c */ /* 0x080fe40003f86270 */
[C---:B------:R-:W-:Y:S01]  /*8930*/  ISETP.GE.AND P1, PT, R100.reuse, R149, PT ;  /* 0x000000956400720c */ /* 0x040fe20003f26270 */
        /* <DEDUP_REMOVED lines=13> */
[----:B------:R-:W-:Y:S01]  /*8a10*/  VIADD R32, R86, 0xfffffe38 ;  /* 0xfffffe3856207836 */ /* 0x000fe20000000000 */
[----:B------:R-:W-:Y:S01]  /*8a20*/  FSEL R103, R24, -INF , !P4 ;  /* 0xff80000018677808 */ /* 0x000fe20006000000 */
[----:B------:R-:W-:Y:S01]  /*8a30*/  VIADD R24, R86, 0xfffffe40 ;  /* 0xfffffe4056187836 */ /* 0x000fe20000000000 */
[----:B------:R-:W-:Y:S01]  /*8a40*/  FSEL R105, R27, -INF , !P1 ;  /* 0xff8000001b697808 */ /* 0x000fe20004800000 */
[C---:B---3--:R-:W-:Y:S01]  /*8a50*/  HMMA.16816.F32.BF16 R44, R64.reuse, R40, R44 ;  /* 0x00000028402c723c */ /* 0x048fe2000004182c */
[----:B------:R-:W-:Y:S01]  /*8a60*/  ISETP.GE.AND P0, PT, R32, R149, PT ;  /* 0x000000952000720c */ /* 0x000fe20003f06270 */
[----:B------:R-:W-:Y:S01]  /*8a70*/  VIADD R40, R86, 0xfffffe41 ;  /* 0xfffffe4156287836 */ /* 0x000fe20000000000 */
[----:B------:R-:W-:Y:S01]  /*8a80*/  ISETP.GE.AND P4, PT, R32, R148, PT ;  /* 0x000000942000720c */ /* 0x000fe20003f86270 */
[----:B------:R-:W-:Y:S01]  /*8a90*/  VIADD R32, R86, 0xfffffe39 ;  /* 0xfffffe3956207836 */ /* 0x000fe20000000000 */
        /* <DEDUP_REMOVED lines=19> */
[----:B------:R-:W-:Y:S01]  /*8bd0*/  VIADD R20, R86, 0xfffffe50 ;  /* 0xfffffe5056147836 */ /* 0x000fe20000000000 */
[C---:B------:R-:W-:Y:S02]  /*8be0*/  ISETP.GE.AND P4, PT, R40.reuse, R149, PT ;  /* 0x000000952800720c */ /* 0x040fe40003f86270 */
[----:B------:R-:W-:Y:S01]  /*8bf0*/  ISETP.GE.AND P6, PT, R40, R148, PT ;  /* 0x000000942800720c */ /* 0x000fe20003fc6270 */
[----:B------:R-:W-:Y:S01]  /*8c00*/  VIADD R40, R86, 0xfffffe81 ;  /* 0xfffffe8156287836 */ /* 0x000fe20000000000 */
[----:B------:R-:W-:-:S02]  /*8c10*/  FSEL R114, R17, -INF , !P4 ;  /* 0xff80000011727808 */ /* 0x000fc40006000000 */
[----:B------:R-:W-:Y:S02]  /*8c20*/  FSEL R113, R19, -INF , !P6 ;  /* 0xff80000013717808 */ /* 0x000fe40007000000 */
[----:B------:R-:W-:Y:S01]  /*8c30*/  FSEL R115, R12, -INF , !P2 ;  /* 0xff8000000c737808 */ /* 0x000fe20005000000 */
[----:B------:R-:W-:Y:S01]  /*8c40*/  VIADD R12, R86, 0xfffffe58 ;  /* 0xfffffe58560c7836 */ /* 0x000fe20000000000 */
        /* <DEDUP_REMOVED lines=17> */
[----:B------:R-:W-:Y:S01]  /*8d60*/  VIADD R20, R86, 0xfffffe51 ;  /* 0xfffffe5156147836 */ /* 0x000fe20000000000 */
[----:B------:R-:W-:Y:S01]  /*8d70*/  FSEL R123, R4, -INF , !P4 ;  /* 0xff800000047b7808 */ /* 0x000fe20006000000 */
[----:B------:R-:W-:Y:S01]  /*8d80*/  VIADD R4, R86, 0xfffffe61 ;  /* 0xfffffe6156047836 */ /* 0x000fe20000000000 */
[----:B------:R-:W-:Y:S02]  /*8d90*/  FSEL R120, R10, -INF , !P2 ;  /* 0xff8000000a787808 */ /* 0x000fe40005000000 */
[-C--:B------:R-:W-:Y:S02]  /*8da0*/  ISETP.GE.AND P1, PT, R20, R149.reuse, PT ;  /* 0x000000951400720c */ /* 0x080fe40003f26270 */
[----:B------:R-:W-:Y:S02]  /*8db0*/  ISETP.GE.AND P2, PT, R28, R149, PT ;  /* 0x000000951c00720c */ /* 0x000fe40003f46270 */
        /* <DEDUP_REMOVED lines=15> */
[----:B------:R-:W-:Y:S01]  /*8eb0*/  VIADD R8, R86, 0xfffffe68 ;  /* 0xfffffe6856087836 */ /* 0x000fe20000000000 */
[----:B------:R-:W-:Y:S02]  /*8ec0*/  FSEL R52, R52, -INF , !P0 ;  /* 0xff80000034347808 */ /* 0x000fe40004000000 */
[----:B------:R-:W-:Y:S02]  /*8ed0*/  FSEL R54, R54, -INF , !P4 ;  /* 0xff80000036367808 */ /* 0x000fe40006000000 */
[CC--:B------:R-:W-:Y:S01]  /*8ee0*/  ISETP.GE.AND P1, PT, R8.reuse, R149.reuse, PT ;  /* 0x000000950800720c */ /* 0x0c0fe20003f26270 */
[----:B-1----:R-:W-:Y:S01]  /*8ef0*/  HMMA.16816.F32.BF16 R20, R64, R16, R20 ;  /* 0x000000104014723c */ /* 0x002fe20000041814 */
[-C--:B------:R-:W-:Y:S01]  /*8f00*/  ISETP.GE.AND P0, PT, R8, R148.reuse, PT ;  /* 0x000000940800720c */ /* 0x080fe20003f06270 */
[C---:B------:R-:W-:Y:S01]  /*8f10*/  VIADD R8, R86.reuse, 0xfffffe70 ;  /* 0xfffffe7056087836 */ /* 0x040fe20000000000 */
[----:B------:R-:W-:Y:S01]  /*8f20*/  FSEL R53, R53, -INF , !P6 ;  /* 0xff80000035357808 */ /* 0x000fe20007000000 */
[C---:B------:R-:W-:Y:S01]  /*8f30*/  VIADD R17, R86.reuse, 0xfffffe71 ;  /* 0xfffffe7156117836 */ /* 0x040fe20000000000 */
[----:B------:R-:W-:Y:S01]  /*8f40*/  FSEL R55, R55, -INF , !P2 ;  /* 0xff80000037377808 */ /* 0x000fe20005000000 */
[----:B------:R-:W-:Y:S01]  /*8f50*/  VIADD R16, R86, 0xfffffe78 ;  /* 0xfffffe7856107836 */ /* 0x000fe20000000000 */
[----:B------:R-:W-:Y:S01]  /*8f60*/  FSEL R127, R48, -INF , !P1 ;  /* 0xff800000307f7808 */ /* 0x000fe20004800000 */
[----:B--2---:R-:W-:Y:S01]  /*8f70*/  HMMA.16816.F32.BF16 R28, R72, R12, RZ ;  /* 0x0000000c481c723c */ /* 0x004fe200000418ff */
[CC--:B------:R-:W-:Y:S01]  /*8f80*/  ISETP.GE.AND P4, PT, R9.reuse, R149.reuse, PT ;  /* 0x000000950900720c */ /* 0x0c0fe20003f86270 */
[C---:B------:R-:W-:Y:S01]  /*8f90*/  VIADD R12, R86.reuse, 0xfffffe79 ;  /* 0xfffffe79560c7836 */ /* 0x040fe20000000000 */
        /* <DEDUP_REMOVED lines=14> */
[C---:B------:R-:W-:Y:S01]  /*9080*/  VIADD R5, R86.reuse, 0xfffffe89 ;  /* 0xfffffe8956057836 */ /* 0x040fe20000000000 */
[----:B------:R-:W-:Y:S01]  /*9090*/  FSEL R130, R49, -INF , !P4 ;  /* 0xff80000031827808 */ /* 0x000fe20006000000 */
[----:B------:R-:W-:Y:S01]  /*90a0*/  VIADD R4, R86, 0xfffffe90 ;  /* 0xfffffe9056047836 */ /* 0x000fe20000000000 */
        /* <DEDUP_REMOVED lines=48> */
[C---:B------:R-:W-:Y:S01]  /*93b0*/  VIADD R17, R86.reuse, 0xfffffea1 ;  /* 0xfffffea156117836 */ /* 0x040fe20000000000 */
        /* <DEDUP_REMOVED lines=24> */
[----:B------:R-:W-:Y:S01]  /*9540*/  VIADD R17, R86, 0xfffffeb1 ;  /* 0xfffffeb156117836 */ /* 0x000fe20000000000 */
[----:B------:R-:W-:Y:S01]  /*9550*/  FSEL R161, R24, -INF , !P4 ;  /* 0xff80000018a17808 */ /* 0x000fe20006000000 */
[C---:B-1----:R-:W-:Y:S01]  /*9560*/  HMMA.16816.F32.BF16 R32, R64.reuse, R4, R32 ;  /* 0x000000044020723c */ /* 0x042fe20000041820 */
[----:B------:R-:W-:Y:S01]  /*9570*/  FSEL R163, R26, -INF , !P6 ;  /* 0xff8000001aa37808 */ /* 0x000fe20007000000 */
[C---:B------:R-:W-:Y:S01]  /*9580*/  VIADD R5, R86.reuse, 0xfffffeb9 ;  /* 0xfffffeb956057836 */ /* 0x040fe20000000000 */
[----:B------:R-:W-:Y:S01]  /*9590*/  FSEL R164, R25, -INF , !P2 ;  /* 0xff80000019a47808 */ /* 0x000fe20005000000 */
[C---:B------:R-:W-:Y:S01]  /*95a0*/  VIADD R4, R86.reuse, 0xfffffec0 ;  /* 0xfffffec056047836 */ /* 0x040fe20000000000 */
        /* <DEDUP_REMOVED lines=48> */
[----:B------:R-:W-:Y:S01]  /*98b0*/  ISETP.GE.AND P2, PT, R8, R149, PT ;  /* 0x000000950800720c */ /* 0x000fe20003f46270 */
[----:B------:R-:W-:Y:S01]  /*98c0*/  VIADD R16, R86, 0xfffffed8 ;  /* 0xfffffed856107836 */ /* 0x000fe20000000000 */
[----:B------:R-:W-:Y:S01]  /*98d0*/  BAR.SYNC.DEFER_BLOCKING 0x0 ;  /* 0x0000000000007b1d */ /* 0x000fe20000010000 */
        /* <DEDUP_REMOVED lines=26> */
[C---:B------:R-:W-:Y:S01]  /*9a80*/  VIADD R12, R86.reuse, 0xfffffef1 ;  /* 0xfffffef1560c7836 */ /* 0x040fe20000000000 */
        /* <DEDUP_REMOVED lines=12> */
[----:B------:R-:W-:-:S02]  /*9b50*/  ISETP.GT.AND P0, PT, R84, R213, PT ;  /* 0x000000d55400720c */ /* 0x000fc40003f04270 */
[-C--:B------:R-:W-:Y:S02]  /*9b60*/  ISETP.GE.AND P2, PT, R17, R149.reuse, PT ;  /* 0x000000951100720c */ /* 0x080fe40003f46270 */
[----:B------:R-:W-:Y:S02]  /*9b70*/  FSEL R38, R38, -INF , !P1 ;  /* 0xff80000026267808 */ /* 0x000fe40004800000 */
[-C--:B------:R-:W-:Y:S01]  /*9b80*/  ISETP.GE.AND P1, PT, R12, R149.reuse, PT ;  /* 0x000000950c00720c */ /* 0x080fe20003f26270 */
[C---:B------:R-:W-:Y:S01]  /*9b90*/  VIADD R12, R86.reuse, 0xfffffef9 ;  /* 0xfffffef9560c7836 */ /* 0x040fe20000000000 */
        /* <DEDUP_REMOVED lines=80> */
.L_x_976:
[----:B------:R-:W-:Y:S01]  /*a0a0*/  UMOV UR4, URZ ;  /* 0x000000ff00047c82 */ /* 0x000fe20008000000 */
[----:B------:R-:W-:Y:S01]  /*a0b0*/  IMAD.SHL.U32 R3, R190, 0x100, RZ ;  /* 0x00000100be037824 */ /* 0x000fe200078e00ff */
[----:B------:R-:W-:-:S05]  /*a0c0*/  IADD3 R4, P0, PT, RZ, -UR4, RZ ;  /* 0x80000004ff047c10 */ /* 0x000fca000ff1e0ff */
[----:B------:R-:W-:-:S05]  /*a0d0*/  IMAD.X R3, RZ, RZ, ~R3, P0 ;  /* 0x000000ffff037224 */ /* 0x000fca00000e0e03 */
[----:B------:R-:W-:-:S04]  /*a0e0*/  SHF.R.S64 R5, R4, 0x1f, R3 ;  /* 0x0000001f04057819 */ /* 0x000fc80000001003 */
[----:B------:R-:W-:-:S04]  /*a0f0*/  IADD3 R214, P0, PT, R5, R214, RZ ;  /* 0x000000d605d67210 */ /* 0x000fc80007f1e0ff */
[----:B------:R-:W-:-:S09]  /*a100*/  LEA.HI.X.SX32 R215, R3, R215, 0x1, P0 ;  /* 0x000000d703d77211 */ /* 0x000fd200000f0eff */
.L_x_977:
        /* <DEDUP_REMOVED lines=63> */
.L_x_979:
[----:B------:R-:W-:Y:S05]  /*a500*/  BSYNC.RECONVERGENT B0 ;  /* 0x0000000000007941 */ /* 0x000fea0003800200 */
.L_x_978:
[----:B------:R-:W0:Y:S02]  /*a510*/  LDGDEPBAR ;  /* 0x00000000000079af */ /* 0x000e240000000000 */
.L_x_975:
        /* <DEDUP_REMOVED lines=64> */
[----:B------:R-:W-:Y:S01]  /*a920*/  MOV R196, R84 ;  /* 0x0000005400c47202 */ /* 0x000fe20000000f00 */
[----:B------:R-:W1:Y:S04]  /*a930*/  SHFL.BFLY PT, R8, R7, 0x2, 0x1f ;  /* 0x0c401f0007087f89 */ /* 0x000e6800000e0000 */
        /* <DEDUP_REMOVED lines=18> */
[----:B------:R1:W-:Y:S01]  /*aa60*/  MUFU.EX2 R88, R9 ;  /* 0x0000000900587308 */ /* 0x0003e20000000800 */
[----:B------:R-:W3:Y:S01]  /*aa70*/  LDSM.16.MT88.4 R4, [R150+0x5000] ;  /* 0x005000009604783b */ /* 0x000ee20000004200 */
[--C-:B------:R-:W-:Y:S01]  /*aa80*/  FFMA.FTZ R8, R92, UR6, -R176.reuse ;  /* 0x000000065c087c23 */ /* 0x100fe200080108b0 */
[--C-:B------:R-:W-:Y:S01]  /*aa90*/  FFMA.FTZ R13, R90, UR6, -R87.reuse ;  /* 0x000000065a0d7c23 */ /* 0x100fe20008010857 */
[----:B------:R-:W-:Y:S01]  /*aaa0*/  MOV R90, R85 ;  /* 0x00000055005a7202 */ /* 0x000fe20000000f00 */
[--C-:B------:R-:W-:Y:S01]  /*aab0*/  FFMA.FTZ R177, R89, UR6, -R87.reuse ;  /* 0x0000000659b17c23 */ /* 0x100fe20008010857 */
[----:B------:R-:W-:Y:S01]  /*aac0*/  @P5 IADD3 R90, PT, PT, R227, -0x20, RZ ;  /* 0xffffffe0e35a5810 */ /* 0x000fe20007ffe0ff */
[----:B------:R-:W-:Y:S01]  /*aad0*/  MUFU.EX2 R92, R10 ;  /* 0x0000000a005c7308 */ /* 0x000fe20000000800 */
[--C-:B------:R-:W-:Y:S01]  /*aae0*/  FFMA.FTZ R60, R60, UR6, -R87.reuse ;  /* 0x000000063c3c7c23 */ /* 0x100fe20008010857 */
[--C-:B------:R-:W-:Y:S01]  /*aaf0*/  FFMA.FTZ R91, R91, UR6, -R87.reuse ;  /* 0x000000065b5b7c23 */ /* 0x100fe20008010857 */
[--C-:B------:R-:W-:Y:S01]  /*ab00*/  FFMA.FTZ R98, R98, UR6, -R176.reuse ;  /* 0x0000000662627c23 */ /* 0x100fe200080108b0 */
[----:B------:R-:W4:Y:S01]  /*ab10*/  MUFU.EX2 R89, R8 ;  /* 0x0000000800597308 */ /* 0x000f220000000800 */
[--C-:B------:R-:W-:Y:S01]  /*ab20*/  FFMA.FTZ R24, R62, UR6, -R87.reuse ;  /* 0x000000063e187c23 */ /* 0x100fe20008010857 */
[--C-:B------:R-:W-:Y:S01]  /*ab30*/  FFMA.FTZ R93, R93, UR6, -R176.reuse ;  /* 0x000000065d5d7c23 */ /* 0x100fe200080108b0 */
[----:B-1----:R-:W-:Y:S01]  /*ab40*/  FSEL R9, R3, RZ, P0 ;  /* 0x000000ff03097208 */ /* 0x002fe20000000000 */
[----:B------:R-:W1:Y:S01]  /*ab50*/  MUFU.EX2 R61, R12 ;  /* 0x0000000c003d7308 */ /* 0x000e620000000800 */
[--C-:B------:R-:W-:Y:S01]  /*ab60*/  FFMA.FTZ R94, R94, UR6, -R176.reuse ;  /* 0x000000065e5e7c23 */ /* 0x100fe200080108b0 */
[--C-:B------:R-:W-:Y:S01]  /*ab70*/  FFMA.FTZ R95, R95, UR6, -R176.reuse ;  /* 0x000000065f5f7c23 */ /* 0x100fe200080108b0 */
[----:B------:R-:W-:Y:S01]  /*ab80*/  FFMA.FTZ R25, R63, UR6, -R87 ;  /* 0x000000063f197c23 */ /* 0x000fe20008010857 */
[----:B------:R-:W-:Y:S01]  /*ab90*/  FADD.FTZ R9, R0, -R9 ;  /* 0x8000000900097221 */ /* 0x000fe20000010000 */
[----:B------:R-:W-:Y:S01]  /*aba0*/  FMUL.FTZ R0, R11, UR6 ;  /* 0x000000060b007c20 */ /* 0x000fe20008410000 */
[----:B------:R-:W-:Y:S01]  /*abb0*/  MUFU.EX2 R177, R177 ;  /* 0x000000b100b17308 */ /* 0x000fe20000000800 */
[--C-:B------:R-:W-:Y:S01]  /*abc0*/  FFMA.FTZ R26, R96, UR6, -R87.reuse ;  /* 0x00000006601a7c23 */ /* 0x100fe20008010857 */
[----:B--2---:R-:W-:Y:S01]  /*abd0*/  FMUL.FTZ R16, R9, UR6 ;  /* 0x0000000609107c20 */ /* 0x004fe20008410000 */
[----:B------:R-:W-:Y:S01]  /*abe0*/  LDSM.16.MT88.4 R20, [R90+0x400] ;  /* 0x000400005a14783b */ /* 0x000fe20000004200 */
[----:B------:R-:W2:Y:S01]  /*abf0*/  MUFU.EX2 R60, R60 ;  /* 0x0000003c003c7308 */ /* 0x000ea20000000800 */
[----:B----4-:R-:W-:Y:S01]  /*ac00*/  F2FP.BF16.F32.PACK_AB R14, R89, R92 ;  /* 0x0000005c590e723e */ /* 0x010fe200000010ff */
[--C-:B------:R-:W-:Y:S01]  /*ac10*/  FFMA.FTZ R56, R56, UR6, -R176.reuse ;  /* 0x0000000638387c23 */ /* 0x100fe200080108b0 */
[----:B------:R-:W4:Y:S01]  /*ac20*/  LDSM.16.MT88.4 R8, [R90] ;  /* 0x000000005a08783b */ /* 0x000f220000004200 */
[----:B------:R2:W-:Y:S01]  /*ac30*/  MUFU.EX2 R2, R13 ;  /* 0x0000000d00027308 */ /* 0x0005e20000000800 */
[----:B-1----:R-:W-:Y:S01]  /*ac40*/  F2FP.BF16.F32.PACK_AB R12, R61, R88 ;  /* 0x000000583d0c723e */ /* 0x002fe200000010ff */
[--C-:B------:R-:W-:Y:S01]  /*ac50*/  FFMA.FTZ R99, R99, UR6, -R176.reuse ;  /* 0x0000000663637c23 */ /* 0x100fe200080108b0 */
[--C-:B------:R-:W-:Y:S01]  /*ac60*/  FFMA.FTZ R101, R101, UR6, -R176.reuse ;  /* 0x0000000665657c23 */ /* 0x100fe200080108b0 */
[----:B------:R-:W1:Y:S01]  /*ac70*/  MUFU.EX2 R91, R91 ;  /* 0x0000005b005b7308 */ /* 0x000e620000000800 */
[--C-:B------:R-:W-:Y:S01]  /*ac80*/  FFMA.FTZ R102, R102, UR6, -R176.reuse ;  /* 0x0000000666667c23 */ /* 0x100fe200080108b0 */
[--C-:B------:R-:W-:Y:S01]  /*ac90*/  FFMA.FTZ R58, R58, UR6, -R87.reuse ;  /* 0x000000063a3a7c23 */ /* 0x100fe20008010857 */
[--C-:B------:R-:W-:Y:S01]  /*aca0*/  FFMA.FTZ R59, R59, UR6, -R87.reuse ;  /* 0x000000063b3b7c23 */ /* 0x100fe20008010857 */
[----:B------:R-:W5:Y:S01]  /*acb0*/  MUFU.EX2 R0, R0 ;  /* 0x0000000000007308 */ /* 0x000f620000000800 */
[--C-:B------:R-:W-:Y:S01]  /*acc0*/  FFMA.FTZ R106, R106, UR6, -R176.reuse ;  /* 0x000000066a6a7c23 */ /* 0x100fe200080108b0 */
[--C-:B------:R-:W-:Y:S01]  /*acd0*/  FFMA.FTZ R107, R107, UR6, -R176.reuse ;  /* 0x000000066b6b7c23 */ /* 0x100fe200080108b0 */
[--C-:B------:R-:W-:Y:S01]  /*ace0*/  FFMA.FTZ R111, R111, UR6, -R176.reuse ;  /* 0x000000066f6f7c23 */ /* 0x100fe200080108b0 */
[----:B------:R3:W3:Y:S01]  /*acf0*/  MUFU.EX2 R85, R16 ;  /* 0x0000001000557308 */ /* 0x0006e20000000800 */
[--C-:B------:R-:W-:Y:S01]  /*ad00*/  FFMA.FTZ R114, R114, UR6, -R176.reuse ;  /* 0x0000000672727c23 */ /* 0x100fe200080108b0 */
[----:B--2---:R-:W-:Y:S01]  /*ad10*/  F2FP.BF16.F32.PACK_AB R13, R60, R177 ;  /* 0x000000b13c0d723e */ /* 0x004fe200000010ff */
[--C-:B------:R-:W-:Y:S01]  /*ad20*/  FFMA.FTZ R115, R115, UR6, -R176.reuse ;  /* 0x0000000673737c23 */ /* 0x100fe200080108b0 */
[----:B------:R2:W-:Y:S01]  /*ad30*/  MUFU.EX2 R62, R98 ;  /* 0x00000062003e7308 */ /* 0x0005e20000000800 */
[--C-:B------:R-:W-:Y:S01]  /*ad40*/  FFMA.FTZ R119, R119, UR6, -R176.reuse ;  /* 0x0000000677777c23 */ /* 0x100fe200080108b0 */
[----:B-1----:R-:W-:Y:S01]  /*ad50*/  F2FP.BF16.F32.PACK_AB R15, R91, R2 ;  /* 0x000000025b0f723e */ /* 0x002fe200000010ff */
[--C-:B------:R-:W-:Y:S01]  /*ad60*/  FFMA.FTZ R122, R122, UR6, -R176.reuse ;  /* 0x000000067a7a7c23 */ /* 0x100fe200080108b0 */
[----:B------:R-:W-:Y:S01]  /*ad70*/  MUFU.EX2 R93, R93 ;  /* 0x0000005d005d7308 */ /* 0x000fe20000000800 */
[--C-:B------:R-:W-:Y:S01]  /*ad80*/  FFMA.FTZ R123, R123, UR6, -R176.reuse ;  /* 0x000000067b7b7c23 */ /* 0x100fe200080108b0 */
[-C--:B-----5:R-:W-:Y:S01]  /*ad90*/  FMUL.FTZ R144, R144, R0.reuse ;  /* 0x0000000090907220 */ /* 0x0a0fe20000410000 */
[-C--:B------:R-:W-:Y:S01]  /*ada0*/  FMUL.FTZ R145, R145, R0.reuse ;  /* 0x0000000091917220 */ /* 0x080fe20000410000 */
[-C--:B------:R-:W-:Y:S01]  /*adb0*/  FMUL.FTZ R132, R132, R0.reuse ;  /* 0x0000000084847220 */ /* 0x080fe20000410000 */
[-C--:B------:R-:W-:Y:S01]  /*adc0*/  FMUL.FTZ R133, R133, R0.reuse ;  /* 0x0000000085857220 */ /* 0x080fe20000410000 */
[----:B---3--:R-:W1:Y:S01]  /*add0*/  LDSM.16.MT88.4 R16, [R150+0x5400] ;  /* 0x005400009610783b */ /* 0x008e620000004200 */
[-C--:B------:R-:W-:Y:S01]  /*ade0*/  FMUL.FTZ R146, R146, R85.reuse ;  /* 0x0000005592927220 */ /* 0x080fe20000410000 */
[-C--:B------:R-:W-:Y:S01]  /*adf0*/  FMUL.FTZ R147, R147, R85.reuse ;  /* 0x0000005593937220 */ /* 0x080fe20000410000 */
[-C--:B------:R-:W-:Y:S01]  /*ae00*/  FMUL.FTZ R134, R134, R85.reuse ;  /* 0x0000005586867220 */ /* 0x080fe20000410000 */
[-C--:B------:R-:W-:Y:S01]  /*ae10*/  FMUL.FTZ R135, R135, R85.reuse ;  /* 0x0000005587877220 */ /* 0x080fe20000410000 */
[--C-:B--2---:R-:W-:Y:S01]  /*ae20*/  FFMA.FTZ R98, R57, UR6, -R87.reuse ;  /* 0x0000000639627c23 */ /* 0x104fe20008010857 */
[----:B------:R-:W-:Y:S01]  /*ae30*/  MUFU.EX2 R94, R94 ;  /* 0x0000005e005e7308 */ /* 0x000fe20000000800 */
[-C--:B------:R-:W-:Y:S01]  /*ae40*/  FMUL.FTZ R136, R136, R0.reuse ;  /* 0x0000000088887220 */ /* 0x080fe20000410000 */
[-C--:B------:R-:W-:Y:S01]  /*ae50*/  FMUL.FTZ R137, R137, R0.reuse ;  /* 0x0000000089897220 */ /* 0x080fe20000410000 */
[C---:B------:R-:W-:Y:S01]  /*ae60*/  HMMA.16816.F32.BF16 R144, R12.reuse, R4, R144 ;  /* 0x000000040c90723c */ /* 0x040fe20000041890 */
[----:B------:R-:W2:Y:S01]  /*ae70*/  MUFU.EX2 R95, R95 ;  /* 0x0000005f005f7308 */ /* 0x000ea20000000800 */
[-C--:B------:R-:W-:Y:S01]  /*ae80*/  FMUL.FTZ R4, R140, R0.reuse ;  /* 0x000000008c047220 */ /* 0x080fe20000410000 */
[----:B------:R-:W-:Y:S01]  /*ae90*/  FMUL.FTZ R5, R141, R0 ;  /* 0x000000008d057220 */ /* 0x000fe20000410000 */
[-C--:B------:R-:W-:Y:S01]  /*aea0*/  FMUL.FTZ R138, R138, R85.reuse ;  /* 0x000000558a8a7220 */ /* 0x080fe20000410000 */
[----:B------:R3:W-:Y:S01]  /*aeb0*/  MUFU.EX2 R63, R24 ;  /* 0x00000018003f7308 */ /* 0x0007e20000000800 */
[-C--:B------:R-:W-:Y:S01]  /*aec0*/  FMUL.FTZ R139, R139, R85.reuse ;  /* 0x000000558b8b7220 */ /* 0x080fe20000410000 */
[--C-:B------:R-:W-:Y:S01]  /*aed0*/  FFMA.FTZ R140, R104, UR6, -R87.reuse ;  /* 0x00000006688c7c23 */ /* 0x100fe20008010857 */
[C---:B------:R-:W-:Y:S01]  /*aee0*/  HMMA.16816.F32.BF16 R132, R12.reuse, R6, R132 ;  /* 0x000000060c84723c */ /* 0x040fe20000041884 */
[----:B------:R5:W5:Y:S01]  /*aef0*/  MUFU.EX2 R96, R25 ;  /* 0x0000001900607308 */ /* 0x000b620000000800 */
[-C--:B------:R-:W-:Y:S01]  /*af00*/  FMUL.FTZ R6, R142, R85.reuse ;  /* 0x000000558e067220 */ /* 0x080fe20000410000 */
[----:B------:R-:W-:Y:S01]  /*af10*/  FMUL.FTZ R7, R143, R85 ;  /* 0x000000558f077220 */ /* 0x000fe20000410000 */
[--C-:B------:R-:W-:Y:S01]  /*af20*/  FFMA.FTZ R142, R105, UR6, -R87.reuse ;  /* 0x00000006698e7c23 */ /* 0x100fe20008010857 */
[----:B------:R-:W-:Y:S01]  /*af30*/  MUFU.EX2 R57, R26 ;  /* 0x0000001a00397308 */ /* 0x000fe20000000800 */
[--C-:B------:R-:W-:Y:S01]  /*af40*/  FFMA.FTZ R141, R108, UR6, -R87.reuse ;  /* 0x000000066c8d7c23 */ /* 0x100fe20008010857 */
[--C-:B------:R-:W-:Y:S01]  /*af50*/  FFMA.FTZ R126, R126, UR6, -R176.reuse ;  /* 0x000000067e7e7c23 */ /* 0x100fe200080108b0 */
[C---:B----4-:R-:W-:Y:S01]  /*af60*/  HMMA.16816.F32.BF16 R136, R12.reuse, R10, R136 ;  /* 0x0000000a0c88723c */ /* 0x050fe20000041888 */
[----:B------:R-:W4:Y:S01]  /*af70*/  MUFU.EX2 R98, R98 ;  /* 0x0000006200627308 */ /* 0x000f220000000800 */
[----:B--2---:R-:W-:Y:S01]  /*af80*/  F2FP.BF16.F32.PACK_AB R10, R62, R95 ;  /* 0x0000005f3e0a723e */ /* 0x004fe200000010ff */
[--C-:B---3--:R-:W-:Y:S01]  /*af90*/  FFMA.FTZ R24, R97, UR6, -R87.reuse ;  /* 0x0000000661187c23 */ /* 0x108fe20008010857 */
[--C-:B------:R-:W-:Y:S01]  /*afa0*/  FFMA.FTZ R53, R53, UR6, -R176.reuse ;  /* 0x0000000635357c23 */ /* 0x100fe200080108b0 */
[----:B------:R-:W-:Y:S01]  /*afb0*/  MUFU.EX2 R56, R56 ;  /* 0x0000003800387308 */ /* 0x000fe20000000800 */
[--C-:B------:R-:W-:Y:S01]  /*afc0*/  FFMA.FTZ R127, R127, UR6, -R176.reuse ;  /* 0x000000067f7f7c23 */ /* 0x100fe200080108b0 */
[--C-:B-----5:R-:W-:Y:S01]  /*afd0*/  FFMA.FTZ R25, R103, UR6, -R176.reuse ;  /* 0x0000000667197c23 */ /* 0x120fe200080108b0 */
[----:B------:R-:W-:Y:S01]  /*afe0*/  HMMA.16816.F32.BF16 R4, R12, R8, R4 ;  /* 0x000000080c04723c */ /* 0x000fe20000041804 */
[----:B------:R-:W2:Y:S01]  /*aff0*/  LDSM.16.MT88.4 R12, [R150+0x5800] ;  /* 0x00580000960c783b */ /* 0x000ea20000004200 */
[----:B------:R-:W-:Y:S01]  /*b000*/  F2FP.BF16.F32.PACK_AB R8, R94, R93 ;  /* 0x0000005d5e08723e */ /* 0x000fe200000010ff */
[--C-:B------:R-:W-:Y:S01]  /*b010*/  FFMA.FTZ R103, R100, UR6, -R87.reuse ;  /* 0x0000000664677c23 */ /* 0x100fe20008010857 */
[----:B------:R-:W-:Y:S01]  /*b020*/  F2FP.BF16.F32.PACK_AB R9, R96, R63 ;  /* 0x0000003f6009723e */ /* 0x000fe200000010ff */
[----:B------:R-:W3:Y:S01]  /*b030*/  MUFU.EX2 R99, R99 ;  /* 0x0000006300637308 */ /* 0x000ee20000000800 */
        /* <DEDUP_REMOVED lines=8> */
[C---:B-1----:R-:W-:Y:S01]  /*b0c0*/  HMMA.16816.F32.BF16 R144, R8.reuse, R16, R144 ;  /* 0x000000100890723c */ /* 0x042fe20000041890 */
[--C-:B------:R-:W-:Y:S01]  /*b0d0*/  FFMA.FTZ R83, R83, UR6, -R87.reuse ;  /* 0x0000000653537c23 */ /* 0x100fe20008010857 */
[--C-:B------:R-:W-:Y:S01]  /*b0e0*/  FFMA.FTZ R70, R70, UR6, -R87.reuse ;  /* 0x0000000646467c23 */ /* 0x100fe20008010857 */
[----:B------:R-:W-:Y:S01]  /*b0f0*/  MUFU.EX2 R97, R25 ;  /* 0x0000001900617308 */ /* 0x000fe20000000800 */
[--C-:B------:R-:W-:Y:S01]  /*b100*/  FFMA.FTZ R71, R71, UR6, -R87.reuse ;  /* 0x0000000647477c23 */ /* 0x100fe20008010857 */
[--C-:B------:R-:W-:Y:S01]  /*b110*/  FFMA.FTZ R44, R44, UR6, -R176.reuse ;  /* 0x000000062c2c7c23 */ /* 0x100fe200080108b0 */
[--C-:B------:R-:W-:Y:S01]  /*b120*/  FFMA.FTZ R45, R45, UR6, -R176.reuse ;  /* 0x000000062d2d7c23 */ /* 0x100fe200080108b0 */
[----:B------:R1:W-:Y:S01]  /*b130*/  MUFU.EX2 R100, R24 ;  /* 0x0000001800647308 */ /* 0x0003e20000000800 */
[C---:B------:R-:W-:Y:S01]  /*b140*/  HMMA.16816.F32.BF16 R132, R8.reuse, R18, R132 ;  /* 0x000000120884723c */ /* 0x040fe20000041884 */
[----:B------:R-:W4:Y:S01]  /*b150*/  LDSM.16.MT88.4 R16, [R90+0x800] ;  /* 0x000800005a10783b */ /* 0x000f220000004200 */
[--C-:B------:R-:W-:Y:S01]  /*b160*/  FFMA.FTZ R76, R76, UR6, -R176.reuse ;  /* 0x000000064c4c7c23 */ /* 0x100fe200080108b0 */
[----:B------:R-:W5:Y:S01]  /*b170*/  MUFU.EX2 R103, R103 ;  /* 0x0000006700677308 */ /* 0x000f620000000800 */
[--C-:B------:R-:W-:Y:S01]  /*b180*/  FFMA.FTZ R77, R77, UR6, -R176.reuse ;  /* 0x000000064d4d7c23 */ /* 0x100fe200080108b0 */
[--C-:B------:R-:W-:Y:S01]  /*b190*/  FFMA.FTZ R178, R78, UR6, -R87.reuse ;  /* 0x000000064eb27c23 */ /* 0x100fe20008010857 */
[--C-:B------:R-:W-:Y:S01]  /*b1a0*/  FFMA.FTZ R143, R151, UR6, -R87.reuse ;  /* 0x00000006978f7c23 */ /* 0x100fe20008010857 */
[----:B------:R-:W-:Y:S01]  /*b1b0*/  MUFU.EX2 R58, R58 ;  /* 0x0000003a003a7308 */ /* 0x000fe20000000800 */
[C---:B------:R-:W-:Y:S01]  /*b1c0*/  HMMA.16816.F32.BF16 R4, R8.reuse, R20, R4 ;  /* 0x000000140804723c */ /* 0x040fe20000041804 */
[--C-:B------:R-:W-:Y:S01]  /*b1d0*/  FFMA.FTZ R20, R110, UR6, -R176.reuse ;  /* 0x000000066e147c23 */ /* 0x100fe200080108b0 */
[--C-:B------:R-:W-:Y:S01]  /*b1e0*/  FFMA.FTZ R110, R109, UR6, -R87.reuse ;  /* 0x000000066d6e7c23 */ /* 0x100fe20008010857 */
[----:B------:R-:W2:Y:S01]  /*b1f0*/  MUFU.EX2 R59, R59 ;  /* 0x0000003b003b7308 */ /* 0x000ea20000000800 */
[--C-:B------:R-:W-:Y:S01]  /*b200*/  FFMA.FTZ R151, R155, UR6, -R87.reuse ;  /* 0x000000069b977c23 */ /* 0x100fe20008010857 */
[----:B-1----:R-:W1:Y:S01]  /*b210*/  LDSM.16.MT88.4 R24, [R150+0x5c00] ;  /* 0x005c00009618783b */ /* 0x002e620000004200 */
[--C-:B------:R-:W-:Y:S01]  /*b220*/  FFMA.FTZ R156, R156, UR6, -R176.reuse ;  /* 0x000000069c9c7c23 */ /* 0x100fe200080108b0 */
[----:B------:R-:W4:Y:S01]  /*b230*/  MUFU.EX2 R106, R106 ;  /* 0x0000006a006a7308 */ /* 0x000f220000000800 */
[----:B------:R-:W-:Y:S01]  /*b240*/  HMMA.16816.F32.BF16 R136, R8, R22, R136 ;  /* 0x000000160888723c */ /* 0x000fe20000041888 */
[----:B---3--:R-:W-:Y:S01]  /*b250*/  F2FP.BF16.F32.PACK_AB R8, R99, R56 ;  /* 0x000000386308723e */ /* 0x008fe200000010ff */
[--C-:B------:R-:W-:Y:S01]  /*b260*/  FFMA.FTZ R155, R163, UR6, -R87.reuse ;  /* 0x00000006a39b7c23 */ /* 0x100fe20008010857 */
[----:B-----5:R-:W-:Y:S01]  /*b270*/  F2FP.BF16.F32.PACK_AB R9, R103, R100 ;  /* 0x000000646709723e */ /* 0x020fe200000010ff */
[----:B------:R-:W-:Y:S01]  /*b280*/  MUFU.EX2 R107, R107 ;  /* 0x0000006b006b7308 */ /* 0x000fe20000000800 */
[----:B------:R-:W-:Y:S01]  /*b290*/  F2FP.BF16.F32.PACK_AB R10, R102, R101 ;  /* 0x00000065660a723e */ /* 0x000fe200000010ff */
[----:B------:R-:W-:Y:S01]  /*b2a0*/  FFMA.FTZ R160, R160, UR6, -R176 ;  /* 0x00000006a0a07c23 */ /* 0x000fe200080108b0 */
[----:B------:R-:W-:Y:S01]  /*b2b0*/  FFMA.FTZ R159, R159, UR6, -R87 ;  /* 0x000000069f9f7c23 */ /* 0x000fe20008010857 */
[----:B------:R3:W-:Y:S01]  /*b2c0*/  MUFU.EX2 R104, R20 ;  /* 0x0000001400687308 */ /* 0x0007e20000000800 */
[----:B--2---:R-:W-:Y:S01]  /*b2d0*/  F2FP.BF16.F32.PACK_AB R11, R59, R58 ;  /* 0x0000003a3b0b723e */ /* 0x004fe200000010ff */
[----:B------:R-:W-:Y:S01]  /*b2e0*/  FFMA.FTZ R88, R229, R0, R88 ;  /* 0x00000000e5587223 */ /* 0x000fe20000010058 */
[----:B------:R-:W-:Y:S01]  /*b2f0*/  FFMA.FTZ R85, R228, R85, R177 ;  /* 0x00000055e4557223 */ /* 0x000fe200000100b1 */
[----:B------:R2:W-:Y:S01]  /*b300*/  MUFU.EX2 R105, R140 ;  /* 0x0000008c00697308 */ /* 0x0005e20000000800 */
[--C-:B------:R-:W-:Y:S01]  /*b310*/  FFMA.FTZ R0, R29, UR6, -R176.reuse ;  /* 0x000000061d007c23 */ /* 0x100fe200080108b0 */
[----:B------:R-:W-:Y:S01]  /*b320*/  FFMA.FTZ R31, R31, UR6, -R87 ;  /* 0x000000061f1f7c23 */ /* 0x000fe20008010857 */
[----:B------:R-:W-:Y:S01]  /*b330*/  FADD.FTZ R85, R60, R85 ;  /* 0x000000553c557221 */ /* 0x000fe20000010000 */
[----:B------:R5:W1:Y:S01]  /*b340*/  MUFU.EX2 R108, R142 ;  /* 0x0000008e006c7308 */ /* 0x000a620000000800 */
[C---:B------:R-:W-:Y:S01]  /*b350*/  HMMA.16816.F32.BF16 R144, R8.reuse, R12, R144 ;  /* 0x0000000c0890723c */ /* 0x040fe20000041890 */
[--C-:B------:R-:W-:Y:S01]  /*b360*/  FFMA.FTZ R60, R30, UR6, -R87.reuse ;  /* 0x000000061e3c7c23 */ /* 0x100fe20008010857 */
[--C-:B------:R-:W-:Y:S01]  /*b370*/  FFMA.FTZ R167, R167, UR6, -R87.reuse ;  /* 0x00000006a7a77c23 */ /* 0x100fe20008010857 */
[----:B------:R4:W-:Y:S01]  /*b380*/  MUFU.EX2 R109, R141 ;  /* 0x0000008d006d7308 */ /* 0x0009e20000000800 */
[--C-:B------:R-:W-:Y:S01]  /*b390*/  FFMA.FTZ R170, R170, UR6, -R87.reuse ;  /* 0x00000006aaaa7c23 */ /* 0x100fe20008010857 */
[----:B---3--:R-:W3:Y:S01]  /*b3a0*/  LDSM.16.MT88.4 R20, [R90+0xc00] ;  /* 0x000c00005a14783b */ /* 0x008ee20000004200 */
[--C-:B------:R-:W-:Y:S01]  /*b3b0*/  FFMA.FTZ R169, R169, UR6, -R176.reuse ;  /* 0x00000006a9a97c23 */ /* 0x100fe200080108b0 */
[----:B------:R-:W1:Y:S01]  /*b3c0*/  MUFU.EX2 R110, R110 ;  /* 0x0000006e006e7308 */ /* 0x000e620000000800 */
[C---:B------:R-:W-:Y:S01]  /*b3d0*/  HMMA.16816.F32.BF16 R132, R8.reuse, R14, R132 ;  /* 0x0000000e0884723c */ /* 0x040fe20000041884 */
[----:B------:R-:W3:Y:S01]  /*b3e0*/  LDSM.16.MT88.4 R12, [R150+0x6000] ;  /* 0x00600000960c783b */ /* 0x000ee20000004200 */
[--C-:B--2---:R-:W-:Y:S01]  /*b3f0*/  FFMA.FTZ R140, R121, UR6, -R87.reuse ;  /* 0x00000006798c7c23 */ /* 0x104fe20008010857 */
[----:B------:R-:W-:Y:S01]  /*b400*/  MUFU.EX2 R111, R111 ;  /* 0x0000006f006f7308 */ /* 0x000fe20000000800 */
[--C-:B------:R-:W-:Y:S01]  /*b410*/  FFMA.FTZ R172, R172, UR6, -R176.reuse ;  /* 0x00000006acac7c23 */ /* 0x100fe200080108b0 */
[--C-:B-----5:R-:W-:Y:S01]  /*b420*/  FFMA.FTZ R142, R124, UR6, -R87.reuse ;  /* 0x000000067c8e7c23 */ /* 0x120fe20008010857 */
[--C-:B------:R-:W-:Y:S01]  /*b430*/  FFMA.FTZ R37, R37, UR6, -R176.reuse ;  /* 0x0000000625257c23 */ /* 0x100fe200080108b0 */
[----:B------:R-:W2:Y:S01]  /*b440*/  MUFU.EX2 R114, R114 ;  /* 0x0000007200727308 */ /* 0x000ea20000000800 */
[C---:B----4-:R-:W-:Y:S01]  /*b450*/  HMMA.16816.F32.BF16 R4, R8.reuse, R16, R4 ;  /* 0x000000100804723c */ /* 0x050fe20000041804 */
[--C-:B------:R-:W-:Y:S01]  /*b460*/  FFMA.FTZ R141, R125, UR6, -R87.reuse ;  /* 0x000000067d8d7c23 */ /* 0x100fe20008010857 */
[--C-:B------:R-:W-:Y:S01]  /*b470*/  FFMA.FTZ R75, R75, UR6, -R176.reuse ;  /* 0x000000064b4b7c23 */ /* 0x100fe200080108b0 */
[----:B------:R-:W-:Y:S01]  /*b480*/  MUFU.EX2 R115, R115 ;  /* 0x0000007300737308 */ /* 0x000fe20000000800 */
[--C-:B------:R-:W-:Y:S01]  /*b490*/  FFMA.FTZ R74, R74, UR6, -R87.reuse ;  /* 0x000000064a4a7c23 */ /* 0x100fe20008010857 */
[--C-:B------:R-:W-:Y:S01]  /*b4a0*/  FFMA.FTZ R229, R86, UR6, -R176.reuse ;  /* 0x0000000656e57c23 */ /* 0x100fe200080108b0 */
[----:B------:R-:W-:Y:S01]  /*b4b0*/  FFMA.FTZ R228, R173, UR6, -R87 ;  /* 0x00000006ade47c23 */ /* 0x000fe20008010857 */
[----:B------:R-:W-:Y:S01]  /*b4c0*/  MUFU.EX2 R119, R119 ;  /* 0x0000007700777308 */ /* 0x000fe20000000800 */
[----:B------:R-:W-:Y:S01]  /*b4d0*/  HMMA.16816.F32.BF16 R136, R8, R18, R136 ;  /* 0x000000120888723c */ /* 0x000fe20000041888 */
[----:B------:R-:W-:Y:S01]  /*b4e0*/  F2FP.BF16.F32.PACK_AB R8, R106, R97 ;  /* 0x000000616a08723e */ /* 0x000fe200000010ff */
[----:B------:R-:W4:Y:S01]  /*b4f0*/  LDSM.16.MT88.4 R16, [R90+0x1000] ;  /* 0x001000005a10783b */ /* 0x000f220000004200 */
[----:B-1----:R-:W-:Y:S01]  /*b500*/  F2FP.BF16.F32.PACK_AB R9, R108, R105 ;  /* 0x000000696c09723e */ /* 0x002fe200000010ff */
[----:B------:R-:W-:Y:S01]  /*b510*/  MUFU.EX2 R122, R122 ;  /* 0x0000007a007a7308 */ /* 0x000fe20000000800 */
[----:B------:R-:W-:Y:S01]  /*b520*/  F2FP.BF16.F32.PACK_AB R10, R104, R107 ;  /* 0x0000006b680a723e */ /* 0x000fe200000010ff */
[----:B------:R-:W-:Y:S01]  /*b530*/  FFMA.FTZ R67, R67, UR6, -R176 ;  /* 0x0000000643437c23 */ /* 0x000fe200080108b0 */
[----:B------:R-:W-:Y:S01]  /*b540*/  F2FP.BF16.F32.PACK_AB R11, R110, R109 ;  /* 0x0000006d6e0b723e */ /* 0x000fe200000010ff */
[----:B------:R-:W-:Y:S01]  /*b550*/  MUFU.EX2 R123, R123 ;  /* 0x0000007b007b7308 */ /* 0x000fe20000000800 */
[----:B------:R-:W-:-:S03]  /*b560*/  ISETP.GT.AND P0, PT, R84, R213, PT ;  /* 0x000000d55400720c */ /* 0x000fc60003f04270 */
[----:B------:R1:W-:Y:S02]  /*b570*/  MUFU.EX2 R124, R140 ;  /* 0x0000008c007c7308 */ /* 0x0003e40000000800 */
[C---:B------:R-:W-:Y:S01]  /*b580*/  HMMA.16816.F32.BF16 R144, R8.reuse, R24, R144 ;  /* 0x000000180890723c */ /* 0x040fe20000041890 */
[----:B------:R-:W-:Y:S01]  /*b590*/  FFMA.FTZ R25, R118, UR6, -R176 ;  /* 0x0000000676197c23 */ /* 0x000fe200080108b0 */
[--C-:B------:R-:W-:Y:S01]  /*b5a0*/  FFMA.FTZ R118, R117, UR6, -R87.reuse ;  /* 0x0000000675767c23 */ /* 0x100fe20008010857 */
[--C-:B------:R-:W-:Y:S01]  /*b5b0*/  FFMA.FTZ R24, R112, UR6, -R87.reuse ;  /* 0x0000000670187c23 */ /* 0x100fe20008010857 */
[----:B------:R5:W-:Y:S04]  /*b5c0*/  MUFU.EX2 R125, R142 ;  /* 0x0000008e007d7308 */ /* 0x000be80000000800 */
[----:B------:R-:W-:Y:S01]  /*b5d0*/  HMMA.16816.F32.BF16 R132, R8, R26, R132 ;  /* 0x0000001a0884723c */ /* 0x000fe20000041884 */
[--C-:B------:R-:W-:Y:S01]  /*b5e0*/  FFMA.FTZ R27, R113, UR6, -R87.reuse ;  /* 0x00000006711b7c23 */ /* 0x100fe20008010857 */
[--C-:B------:R-:W-:Y:S01]  /*b5f0*/  FFMA.FTZ R26, R116, UR6, -R87.reuse ;  /* 0x00000006741a7c23 */ /* 0x100fe20008010857 */
[----:B------:R-:W2:Y:S01]  /*b600*/  MUFU.EX2 R112, R25 ;  /* 0x0000001900707308 */ /* 0x000ea20000000800 */
[----:B-1----:R-:W-:Y:S01]  /*b610*/  FFMA.FTZ R140, R54, UR6, -R87 ;  /* 0x00000006368c7c23 */ /* 0x002fe20008010857 */
[----:B------:R-:W-:-:S02]  /*b620*/  @P0 IADD3 R192, PT, PT, R192, -0x3, RZ ;  /* 0xfffffffdc0c00810 */ /* 0x000fc40007ffe0ff */
[----:B------:R1:W-:Y:S01]  /*b630*/  MUFU.EX2 R113, R24 ;  /* 0x0000001800717308 */ /* 0x0003e20000000800 */
[C---:B---3--:R-:W-:Y:S01]  /*b640*/  HMMA.16816.F32.BF16 R4, R8.reuse, R20, R4 ;  /* 0x000000140804723c */ /* 0x048fe20000041804 */
[--C-:B-----5:R-:W-:Y:S02]  /*b650*/  FFMA.FTZ R142, R55, UR6, -R87.reuse ;  /* 0x00000006378e7c23 */ /* 0x120fe40008010857 */
[----:B------:R-:W3:Y:S04]  /*b660*/  MUFU.EX2 R116, R27 ;  /* 0x0000001b00747308 */ /* 0x000ee80000000800 */
[----:B------:R-:W-:Y:S01]  /*b670*/  MUFU.EX2 R117, R26 ;  /* 0x0000001a00757308 */ /* 0x000fe20000000800 */
[----:B------:R-:W-:Y:S01]  /*b680*/  HMMA.16816.F32.BF16 R136, R8, R22, R136 ;  /* 0x000000160888723c */ /* 0x000fe20000041888 */
[----:B--2---:R-:W-:Y:S01]  /*b690*/  F2FP.BF16.F32.PACK_AB R8, R114, R111 ;  /* 0x0000006f7208723e */ /* 0x004fe200000010ff */
[----:B------:R-:W2:Y:S01]  /*b6a0*/  LDSM.16.MT88.4 R20, [R150+0x6400] ;  /* 0x006400009614783b */ /* 0x000ea20000004200 */
[----:B------:R-:W5:Y:S01]  /*b6b0*/  MUFU.EX2 R118, R118 ;  /* 0x0000007600767308 */ /* 0x000f620000000800 */
[----:B------:R-:W-:Y:S01]  /*b6c0*/  F2FP.BF16.F32.PACK_AB R10, R112, R115 ;  /* 0x00000073700a723e */ /* 0x000fe200000010ff */
[----:B------:R-:W-:Y:S01]  /*b6d0*/  FFMA.FTZ R25, R52, UR6, -R176 ;  /* 0x0000000634197c23 */ /* 0x000fe200080108b0 */
[----:B-1----:R-:W-:Y:S01]  /*b6e0*/  FFMA.FTZ R24, R120, UR6, -R87 ;  /* 0x0000000678187c23 */ /* 0x002fe20008010857 */
[----:B------:R-:W-:Y:S01]  /*b6f0*/  MUFU.EX2 R52, R126 ;  /* 0x0000007e00347308 */ /* 0x000fe20000000800 */
[----:B---3--:R-:W-:-:S03]  /*b700*/  F2FP.BF16.F32.PACK_AB R9, R116, R113 ;  /* 0x000000717409723e */ /* 0x008fc600000010ff */
[----:B------:R-:W1:Y:S04]  /*b710*/  MUFU.EX2 R121, R24 ;  /* 0x0000001800797308 */ /* 0x000e680000000800 */
[----:B------:R3:W1:Y:S01]  /*b720*/  MUFU.EX2 R126, R141 ;  /* 0x0000008d007e7308 */ /* 0x0006620000000800 */
[----:B-----5:R-:W-:-:S03]  /*b730*/  F2FP.BF16.F32.PACK_AB R11, R118, R117 ;  /* 0x00000075760b723e */ /* 0x020fc600000010ff */
[----:B------:R5:W-:Y:S04]  /*b740*/  MUFU.EX2 R120, R25 ;  /* 0x0000001900787308 */ /* 0x000be80000000800 */
[----:B------:R-:W2:Y:S01]  /*b750*/  MUFU.EX2 R53, R53 ;  /* 0x0000003500357308 */ /* 0x000ea20000000800 */
[----:B------:R-:W-:Y:S03]  /*b760*/  HMMA.16816.F32.BF16 R144, R8, R12, R144 ;  /* 0x0000000c0890723c */ /* 0x000fe60000041890 */
[----:B------:R-:W-:Y:S01]  /*b770*/  MUFU.EX2 R127, R127 ;  /* 0x0000007f007f7308 */ /* 0x000fe20000000800 */
[----:B---3--:R-:W-:-:S03]  /*b780*/  FFMA.FTZ R141, R128, UR6, -R87 ;  /* 0x00000006808d7c23 */ /* 0x008fc60008010857 */
[----:B------:R3:W-:Y:S01]  /*b790*/  MUFU.EX2 R55, R140 ;  /* 0x0000008c00377308 */ /* 0x0007e20000000800 */
[C---:B------:R-:W-:Y:S01]  /*b7a0*/  HMMA.16816.F32.BF16 R132, R8.reuse, R14, R132 ;  /* 0x0000000e0884723c */ /* 0x040fe20000041884 */
[----:B------:R-:W2:Y:S02]  /*b7b0*/  LDSM.16.MT88.4 R12, [R90+0x1400] ;  /* 0x001400005a0c783b */ /* 0x000ea40000004200 */
[----:B------:R1:W2:Y:S02]  /*b7c0*/  MUFU.EX2 R128, R142 ;  /* 0x0000008e00807308 */ /* 0x0002a40000000800 */
[----:B-----5:R-:W5:Y:S02]  /*b7d0*/  LDSM.16.MT88.4 R24, [R150+0x6800] ;  /* 0x006800009618783b */ /* 0x020f640000004200 */
[----:B------:R-:W-:Y:S01]  /*b7e0*/  MUFU.EX2 R80, R80 ;  /* 0x0000005000507308 */ /* 0x000fe20000000800 */
[----:B----4-:R-:W-:Y:S01]  /*b7f0*/  HMMA.16816.F32.BF16 R4, R8, R16, R4 ;  /* 0x000000100804723c */ /* 0x010fe20000041804 */
[----:B------:R-:W-:Y:S01]  /*b800*/  FFMA.FTZ R16, R130, UR6, -R176 ;  /* 0x0000000682107c23 */ /* 0x000fe200080108b0 */
[--C-:B------:R-:W-:Y:S01]  /*b810*/  FFMA.FTZ R130, R129, UR6, -R87.reuse ;  /* 0x0000000681827c23 */ /* 0x100fe20008010857 */
[----:B------:R-:W-:Y:S01]  /*b820*/  MUFU.EX2 R81, R81 ;  /* 0x0000005100517308 */ /* 0x000fe20000000800 */
[----:B---3--:R-:W-:-:S03]  /*b830*/  FFMA.FTZ R140, R79, UR6, -R87 ;  /* 0x000000064f8c7c23 */ /* 0x008fc60008010857 */
[----:B------:R3:W4:Y:S01]  /*b840*/  MUFU.EX2 R54, R16 ;  /* 0x0000001000367308 */ /* 0x0007220000000800 */
[----:B------:R-:W-:Y:S01]  /*b850*/  HMMA.16816.F32.BF16 R136, R8, R18, R136 ;  /* 0x000000120888723c */ /* 0x000fe20000041888 */
[----:B------:R-:W-:Y:S01]  /*b860*/  F2FP.BF16.F32.PACK_AB R8, R122, R119 ;  /* 0x000000777a08723e */ /* 0x000fe200000010ff */
[----:B-1----:R-:W-:Y:S01]  /*b870*/  FFMA.FTZ R142, R47, UR6, -R87 ;  /* 0x000000062f8e7c23 */ /* 0x002fe20008010857 */
[----:B------:R-:W-:Y:S01]  /*b880*/  F2FP.BF16.F32.PACK_AB R9, R124, R121 ;  /* 0x000000797c09723e */ /* 0x000fe200000010ff */
[----:B------:R1:W-:Y:S01]  /*b890*/  MUFU.EX2 R129, R141 ;  /* 0x0000008d00817308 */ /* 0x0003e20000000800 */
[----:B------:R-:W-:Y:S02]  /*b8a0*/  F2FP.BF16.F32.PACK_AB R10, R52, R123 ;  /* 0x0000007b340a723e */ /* 0x000fe400000010ff */
[----:B------:R-:W-:Y:S01]  /*b8b0*/  F2FP.BF16.F32.PACK_AB R11, R126, R125 ;  /* 0x0000007d7e0b723e */ /* 0x000fe200000010ff */
[----:B------:R-:W4:Y:S04]  /*b8c0*/  MUFU.EX2 R130, R130 ;  /* 0x0000008200827308 */ /* 0x000f280000000800 */
[----:B------:R-:W-:Y:S01]  /*b8d0*/  MUFU.EX2 R68, R68 ;  /* 0x0000004400447308 */ /* 0x000fe20000000800 */
[----:B---3--:R-:W3:Y:S01]  /*b8e0*/  LDSM.16.MT88.4 R16, [R90+0x1800] ;  /* 0x001800005a10783b */ /* 0x008ee20000004200 */
[----:B--2---:R-:W-:Y:S02]  /*b8f0*/  HMMA.16816.F32.BF16 R144, R8, R20, R144 ;  /* 0x000000140890723c */ /* 0x004fe40000041890 */
[----:B------:R-:W-:Y:S01]  /*b900*/  MUFU.EX2 R69, R69 ;  /* 0x0000004500457308 */ /* 0x000fe20000000800 */
[--C-:B-1----:R-:W-:Y:S01]  /*b910*/  FFMA.FTZ R141, R153, UR6, -R176.reuse ;  /* 0x00000006998d7c23 */ /* 0x102fe200080108b0 */
[----:B------:R-:W-:-:S02]  /*b920*/  FFMA.FTZ R153, R157, UR6, -R176 ;  /* 0x000000069d997c23 */ /* 0x000fc400080108b0 */
[----:B------:R-:W-:Y:S01]  /*b930*/  MUFU.EX2 R82, R82 ;  /* 0x0000005200527308 */ /* 0x000fe20000000800 */
[----:B------:R-:W-:Y:S01]  /*b940*/  FADD.FTZ R157, R61, R88 ;  /* 0x000000583d9d7221 */ /* 0x000fe20000010000 */
[C---:B------:R-:W-:Y:S01]  /*b950*/  HMMA.16816.F32.BF16 R132, R8.reuse, R22, R132 ;  /* 0x000000160884723c */ /* 0x040fe20000041884 */
[----:B------:R-:W-:Y:S01]  /*b960*/  LDSM.16.MT88.4 R20, [R90+0x1c00] ;  /* 0x001c00005a14783b */ /* 0x000fe20000004200 */
[----:B------:R-:W1:Y:S01]  /*b970*/  MUFU.EX2 R83, R83 ;  /* 0x0000005300537308 */ /* 0x000e620000000800 */
[----:B------:R-:W-:Y:S01]  /*b980*/  FADD.FTZ R30, R92, R157 ;  /* 0x0000009d5c1e7221 */ /* 0x000fe20000010000 */
[----:B------:R-:W-:Y:S02]  /*b990*/  FFMA.FTZ R61, R168, UR6, -R176 ;  /* 0x00000006a83d7c23 */ /* 0x000fe400080108b0 */
[----:B------:R-:W-:Y:S01]  /*b9a0*/  MUFU.EX2 R70, R70 ;  /* 0x0000004600467308 */ /* 0x000fe20000000800 */
[----:B------:R-:W-:Y:S01]  /*b9b0*/  FADD.FTZ R30, R89, R30 ;  /* 0x0000001e591e7221 */ /* 0x000fe20000010000 */
[----:B------:R-:W-:Y:S02]  /*b9c0*/  HMMA.16816.F32.BF16 R4, R8, R12, R4 ;  /* 0x0000000c0804723c */ /* 0x000fe40000041804 */
[----:B------:R-:W2:Y:S01]  /*b9d0*/  MUFU.EX2 R71, R71 ;  /* 0x0000004700477308 */ /* 0x000ea20000000800 */
[----:B------:R-:W-:-:S03]  /*b9e0*/  FADD.FTZ R93, R93, R30 ;  /* 0x0000001e5d5d7221 */ /* 0x000fc60000010000 */
[----:B------:R-:W-:Y:S01]  /*b9f0*/  MUFU.EX2 R44, R44 ;  /* 0x0000002c002c7308 */ /* 0x000fe20000000800 */
[----:B------:R-:W-:Y:S01]  /*ba00*/  FADD.FTZ R94, R94, R93 ;  /* 0x0000005d5e5e7221 */ /* 0x000fe20000010000 */
[----:B------:R-:W-:Y:S01]  /*ba10*/  HMMA.16816.F32.BF16 R136, R8, R14, R136 ;  /* 0x0000000e0888723c */ /* 0x000fe20000041888 */
[----:B------:R-:W2:Y:S01]  /*ba20*/  LDSM.16.MT88.4 R12, [R150+0x6c00] ;  /* 0x006c0000960c783b */ /* 0x000ea20000004200 */
[----:B------:R-:W-:Y:S01]  /*ba30*/  F2FP.BF16.F32.PACK_AB R8, R53, R120 ;  /* 0x000000783508723e */ /* 0x000fe200000010ff */
[----:B------:R-:W2:Y:S01]  /*ba40*/  MUFU.EX2 R45, R45 ;  /* 0x0000002d002d7308 */ /* 0x000ea20000000800 */
[----:B------:R-:W-:Y:S01]  /*ba50*/  F2FP.BF16.F32.PACK_AB R9, R128, R55 ;  /* 0x000000378009723e */ /* 0x000fe200000010ff */
[----:B------:R-:W-:Y:S01]  /*ba60*/  FADD.FTZ R95, R95, R94 ;  /* 0x0000005e5f5f7221 */ /* 0x000fe20000010000 */
[----:B----4-:R-:W-:Y:S01]  /*ba70*/  F2FP.BF16.F32.PACK_AB R10, R54, R127 ;  /* 0x0000007f360a723e */ /* 0x010fe200000010ff */
[----:B------:R-:W-:Y:S01]  /*ba80*/  MUFU.EX2 R76, R76 ;  /* 0x0000004c004c7308 */ /* 0x000fe20000000800 */
[----:B------:R-:W-:Y:S01]  /*ba90*/  F2FP.BF16.F32.PACK_AB R11, R130, R129 ;  /* 0x00000081820b723e */ /* 0x000fe200000010ff */
[----:B------:R-:W-:-:S02]  /*baa0*/  FADD.FTZ R95, R62, R95 ;  /* 0x0000005f3e5f7221 */ /* 0x000fc40000010000 */
[----:B------:R-:W-:Y:S02]  /*bab0*/  MUFU.EX2 R77, R77 ;  /* 0x0000004d004d7308 */ /* 0x000fe40000000800 */
[----:B------:R-:W-:Y:S02]  /*bac0*/  FADD.FTZ R56, R56, R95 ;  /* 0x0000005f38387221 */ /* 0x000fe40000010000 */
[C---:B-----5:R-:W-:Y:S01]  /*bad0*/  HMMA.16816.F32.BF16 R144, R8.reuse, R24, R144 ;  /* 0x000000180890723c */ /* 0x060fe20000041890 */
[--C-:B------:R-:W-:Y:S01]  /*bae0*/  FFMA.FTZ R25, R131, UR6, -R176.reuse ;  /* 0x0000000683197c23 */ /* 0x100fe200080108b0 */
[--C-:B------:R-:W-:Y:S01]  /*baf0*/  FFMA.FTZ R24, R46, UR6, -R87.reuse ;  /* 0x000000062e187c23 */ /* 0x100fe20008010857 */
[----:B------:R-:W-:Y:S01]  /*bb00*/  MUFU.EX2 R78, R142 ;  /* 0x0000008e004e7308 */ /* 0x000fe20000000800 */
[----:B------:R-:W-:Y:S01]  /*bb10*/  FFMA.FTZ R131, R152, UR6, -R176 ;  /* 0x0000000698837c23 */ /* 0x000fe200080108b0 */
[--C-:B------:R-:W-:Y:S01]  /*bb20*/  FFMA.FTZ R152, R154, UR6, -R87.reuse ;  /* 0x000000069a987c23 */ /* 0x100fe20008010857 */
[--C-:B------:R-:W-:Y:S01]  /*bb30*/  FFMA.FTZ R154, R158, UR6, -R87.reuse ;  /* 0x000000069e9a7c23 */ /* 0x100fe20008010857 */
[----:B------:R-:W-:Y:S01]  /*bb40*/  MUFU.EX2 R46, R25 ;  /* 0x00000019002e7308 */ /* 0x000fe20000000800 */
[C---:B------:R-:W-:Y:S01]  /*bb50*/  HMMA.16816.F32.BF16 R132, R8.reuse, R26, R132 ;  /* 0x0000001a0884723c */ /* 0x040fe20000041884 */
[----:B------:R-:W-:Y:S01]  /*bb60*/  FFMA.FTZ R158, R166, UR6, -R87 ;  /* 0x00000006a69e7c23 */ /* 0x000fe20008010857 */
[----:B------:R-:W-:Y:S01]  /*bb70*/  FADD.FTZ R56, R99, R56 ;  /* 0x0000003863387221 */ /* 0x000fe20000010000 */
[----:B------:R4:W5:Y:S03]  /*bb80*/  MUFU.EX2 R47, R24 ;  /* 0x00000018002f7308 */ /* 0x0009660000000800 */
[----:B------:R-:W-:Y:S01]  /*bb90*/  FADD.FTZ R101, R101, R56 ;  /* 0x0000003865657221 */ /* 0x000fe20000010000 */
[----:B------:R-:W-:Y:S01]  /*bba0*/  MUFU.EX2 R79, R178 ;  /* 0x000000b2004f7308 */ /* 0x000fe20000000800 */
[----:B---3--:R-:W-:Y:S01]  /*bbb0*/  HMMA.16816.F32.BF16 R4, R8, R16, R4 ;  /* 0x000000100804723c */ /* 0x008fe20000041804 */
[--C-:B------:R-:W-:Y:S01]  /*bbc0*/  FFMA.FTZ R56, R33, UR6, -R176.reuse ;  /* 0x0000000621387c23 */ /* 0x100fe200080108b0 */
[----:B------:R-:W-:Y:S01]  /*bbd0*/  FADD.FTZ R102, R102, R101 ;  /* 0x0000006566667221 */ /* 0x000fe20000010000 */
[----:B------:R-:W3:Y:S01]  /*bbe0*/  MUFU.EX2 R140, R140 ;  /* 0x0000008c008c7308 */ /* 0x000ee20000000800 */
[----:B------:R-:W-:-:S02]  /*bbf0*/  FFMA.FTZ R33, R40, UR6, -R176 ;  /* 0x0000000628217c23 */ /* 0x000fc400080108b0 */
        /* <DEDUP_REMOVED lines=8> */
[----:B----4-:R-:W-:Y:S01]  /*bc80*/  LDSM.16.MT88.4 R24, [R150+0x7400] ;  /* 0x007400009618783b */ /* 0x010fe20000004200 */
[----:B--2---:R-:W-:Y:S01]  /*bc90*/  F2FP.BF16.F32.PACK_AB R11, R71, R70 ;  /* 0x00000046470b723e */ /* 0x004fe200000010ff */
[----:B------:R1:W-:Y:S01]  /*bca0*/  MUFU.EX2 R142, R156 ;  /* 0x0000009c008e7308 */ /* 0x0003e20000000800 */
[----:B------:R-:W-:-:S03]  /*bcb0*/  FADD.FTZ R106, R106, R97 ;  /* 0x000000616a6a7221 */ /* 0x000fc60000010000 */
[----:B------:R-:W-:Y:S01]  /*bcc0*/  MUFU.EX2 R143, R143 ;  /* 0x0000008f008f7308 */ /* 0x000fe20000000800 */
[----:B------:R-:W-:Y:S01]  /*bcd0*/  FADD.FTZ R107, R107, R106 ;  /* 0x0000006a6b6b7221 */ /* 0x000fe20000010000 */
[----:B------:R-:W-:Y:S02]  /*bce0*/  HMMA.16816.F32.BF16 R144, R8, R12, R144 ;  /* 0x0000000c0890723c */ /* 0x000fe40000041890 */
[----:B------:R-:W2:Y:S01]  /*bcf0*/  MUFU.EX2 R152, R152 ;  /* 0x0000009800987308 */ /* 0x000ea20000000800 */
[----:B------:R-:W-:-:S03]  /*bd00*/  FADD.FTZ R104, R104, R107 ;  /* 0x0000006b68687221 */ /* 0x000fc60000010000 */
[----:B------:R-:W-:Y:S01]  /*bd10*/  MUFU.EX2 R151, R151 ;  /* 0x0000009700977308 */ /* 0x000fe20000000800 */
[----:B------:R-:W-:Y:S01]  /*bd20*/  FADD.FTZ R111, R111, R104 ;  /* 0x000000686f6f7221 */ /* 0x000fe20000010000 */
[C---:B------:R-:W-:Y:S01]  /*bd30*/  HMMA.16816.F32.BF16 R132, R8.reuse, R14, R132 ;  /* 0x0000000e0884723c */ /* 0x040fe20000041884 */
[----:B------:R-:W4:Y:S01]  /*bd40*/  LDSM.16.MT88.4 R12, [R90+0x2000] ;  /* 0x002000005a0c783b */ /* 0x000f220000004200 */
[----:B------:R-:W2:Y:S01]  /*bd50*/  MUFU.EX2 R154, R154 ;  /* 0x0000009a009a7308 */ /* 0x000ea20000000800 */
[----:B-1----:R-:W-:Y:S01]  /*bd60*/  FFMA.FTZ R156, R164, UR6, -R176 ;  /* 0x00000006a49c7c23 */ /* 0x002fe200080108b0 */
[----:B------:R-:W-:Y:S02]  /*bd70*/  FADD.FTZ R114, R114, R111 ;  /* 0x0000006f72727221 */ /* 0x000fe40000010000 */
[----:B------:R-:W-:Y:S02]  /*bd80*/  MUFU.EX2 R153, R153 ;  /* 0x0000009900997308 */ /* 0x000fe40000000800 */
[C---:B------:R-:W-:Y:S01]  /*bd90*/  HMMA.16816.F32.BF16 R4, R8.reuse, R20, R4 ;  /* 0x000000140804723c */ /* 0x040fe20000041804 */
[----:B------:R-:W-:Y:S01]  /*bda0*/  FADD.FTZ R115, R115, R114 ;  /* 0x0000007273737221 */ /* 0x000fe20000010000 */
[----:B------:R-:W-:Y:S03]  /*bdb0*/  MUFU.EX2 R156, R156 ;  /* 0x0000009c009c7308 */ /* 0x000fe60000000800 */
[----:B------:R-:W-:Y:S01]  /*bdc0*/  FADD.FTZ R112, R112, R115 ;  /* 0x0000007370707221 */ /* 0x000fe20000010000 */
[----:B------:R-:W-:Y:S02]  /*bdd0*/  MUFU.EX2 R155, R155 ;  /* 0x0000009b009b7308 */ /* 0x000fe40000000800 */
[----:B------:R-:W-:Y:S01]  /*bde0*/  HMMA.16816.F32.BF16 R136, R8, R22, R136 ;  /* 0x000000160888723c */ /* 0x000fe20000041888 */
[----:B------:R-:W-:Y:S01]  /*bdf0*/  F2FP.BF16.F32.PACK_AB R8, R45, R44 ;  /* 0x0000002c2d08723e */ /* 0x000fe200000010ff */
[----:B------:R-:W1:Y:S01]  /*be00*/  LDSM.16.MT88.4 R20, [R90+0x2400] ;  /* 0x002400005a14783b */ /* 0x000e620000004200 */
[----:B-----5:R-:W-:Y:S01]  /*be10*/  F2FP.BF16.F32.PACK_AB R9, R78, R47 ;  /* 0x0000002f4e09723e */ /* 0x020fe200000010ff */
[----:B------:R-:W-:Y:S01]  /*be20*/  MUFU.EX2 R158, R158 ;  /* 0x0000009e009e7308 */ /* 0x000fe20000000800 */
[----:B------:R-:W-:Y:S01]  /*be30*/  F2FP.BF16.F32.PACK_AB R10, R77, R76 ;  /* 0x0000004c4d0a723e */ /* 0x000fe200000010ff */
[----:B------:R-:W-:Y:S01]  /*be40*/  FADD.FTZ R119, R119, R112 ;  /* 0x0000007077777221 */ /* 0x000fe20000010000 */
[----:B---3--:R-:W-:Y:S01]  /*be50*/  F2FP.BF16.F32.PACK_AB R11, R140, R79 ;  /* 0x0000004f8c0b723e */ /* 0x008fe200000010ff */
[----:B------:R-:W-:Y:S02]  /*be60*/  MUFU.EX2 R0, R0 ;  /* 0x0000000000007308 */ /* 0x000fe40000000800 */
[----:B------:R-:W-:-:S02]  /*be70*/  FADD.FTZ R122, R122, R119 ;  /* 0x000000777a7a7221 */ /* 0x000fc40000010000 */
[----:B------:R-:W-:Y:S02]  /*be80*/  MUFU.EX2 R61, R61 ;  /* 0x0000003d003d7308 */ /* 0x000fe40000000800 */
[C---:B------:R-:W-:Y:S01]  /*be90*/  HMMA.16816.F32.BF16 R144, R8.reuse, R16, R144 ;  /* 0x000000100890723c */ /* 0x040fe20000041890 */
[----:B------:R-:W-:Y:S01]  /*bea0*/  FADD.FTZ R123, R123, R122 ;  /* 0x0000007a7b7b7221 */ /* 0x000fe20000010000 */
[----:B------:R-:W-:Y:S03]  /*beb0*/  MUFU.EX2 R31, R31 ;  /* 0x0000001f001f7308 */ /* 0x000fe60000000800 */
[----:B------:R-:W-:Y:S01]  /*bec0*/  FADD.FTZ R123, R52, R123 ;  /* 0x0000007b347b7221 */ /* 0x000fe20000010000 */
[----:B------:R-:W-:Y:S02]  /*bed0*/  MUFU.EX2 R30, R167 ;  /* 0x000000a7001e7308 */ /* 0x000fe40000000800 */
[C---:B------:R-:W-:Y:S01]  /*bee0*/  HMMA.16816.F32.BF16 R132, R8.reuse, R18, R132 ;  /* 0x000000120884723c */ /* 0x040fe20000041884 */
[----:B------:R-:W-:Y:S01]  /*bef0*/  LDSM.16.MT88.4 R16, [R90+0x2800] ;  /* 0x002800005a10783b */ /* 0x000fe20000004200 */
[----:B------:R-:W-:Y:S01]  /*bf00*/  FADD.FTZ R52, R120, R123 ;  /* 0x0000007b78347221 */ /* 0x000fe20000010000 */
[----:B------:R-:W-:Y:S03]  /*bf10*/  MUFU.EX2 R40, R56 ;  /* 0x0000003800287308 */ /* 0x000fe60000000800 */
[----:B------:R-:W-:Y:S01]  /*bf20*/  FADD.FTZ R52, R53, R52 ;  /* 0x0000003435347221 */ /* 0x000fe20000010000 */
[----:B------:R-:W-:Y:S01]  /*bf30*/  MUFU.EX2 R33, R33 ;  /* 0x0000002100217308 */ /* 0x000fe20000000800 */
[C---:B----4-:R-:W-:Y:S03]  /*bf40*/  HMMA.16816.F32.BF16 R4, R8.reuse, R12, R4 ;  /* 0x0000000c0804723c */ /* 0x050fe60000041804 */
[----:B------:R-:W-:Y:S04]  /*bf50*/  MUFU.EX2 R37, R37 ;  /* 0x0000002500257308 */ /* 0x000fe80000000800 */
[----:B------:R-:W-:Y:S01]  /*bf60*/  MUFU.EX2 R229, R229 ;  /* 0x000000e500e57308 */ /* 0x000fe20000000800 */
[----:B------:R-:W-:Y:S01]  /*bf70*/  HMMA.16816.F32.BF16 R136, R8, R14, R136 ;  /* 0x0000000e0888723c */ /* 0x000fe20000041888 */
[----:B------:R-:W3:Y:S01]  /*bf80*/  LDSM.16.MT88.4 R12, [R150+0x7800] ;  /* 0x00780000960c783b */ /* 0x000ee20000004200 */
[----:B------:R-:W-:Y:S01]  /*bf90*/  F2FP.BF16.F32.PACK_AB R8, R131, R46 ;  /* 0x0000002e8308723e */ /* 0x000fe200000010ff */
[----:B------:R-:W-:Y:S01]  /*bfa0*/  MUFU.EX2 R228, R228 ;  /* 0x000000e400e47308 */ /* 0x000fe20000000800 */
[----:B--2---:R-:W-:-:S02]  /*bfb0*/  F2FP.BF16.F32.PACK_AB R9, R152, R143 ;  /* 0x0000008f9809723e */ /* 0x004fc400000010ff */
[----:B------:R-:W-:Y:S02]  /*bfc0*/  F2FP.BF16.F32.PACK_AB R10, R142, R141 ;  /* 0x0000008d8e0a723e */ /* 0x000fe400000010ff */
[----:B------:R-:W-:-:S07]  /*bfd0*/  F2FP.BF16.F32.PACK_AB R11, R154, R151 ;  /* 0x000000979a0b723e */ /* 0x000fce00000010ff */
[C---:B------:R-:W-:Y:S01]  /*bfe0*/  HMMA.16816.F32.BF16 R144, R8.reuse, R24, R144 ;  /* 0x000000180890723c */ /* 0x040fe20000041890 */
[--C-:B------:R-:W-:Y:S01]  /*bff0*/  FFMA.FTZ R25, R161, UR6, -R176.reuse ;  /* 0x00000006a1197c23 */ /* 0x100fe200080108b0 */
[----:B------:R2:W4:Y:S05]  /*c000*/  MUFU.EX2 R24, R160 ;  /* 0x000000a000187308 */ /* 0x00052a0000000800 */
[----:B------:R-:W5:Y:S01]  /*c010*/  MUFU.EX2 R25, R25 ;  /* 0x0000001900197308 */ /* 0x000f620000000800 */
[C---:B------:R-:W-:Y:S01]  /*c020*/  HMMA.16816.F32.BF16 R132, R8.reuse, R26, R132 ;  /* 0x0000001a0884723c */ /* 0x040fe20000041884 */
[----:B------:R-:W-:Y:S02]  /*c030*/  FFMA.FTZ R27, R162, UR6, -R87 ;  /* 0x00000006a21b7c23 */ /* 0x000fe40008010857 */
[----:B------:R-:W-:Y:S04]  /*c040*/  MUFU.EX2 R26, R159 ;  /* 0x0000009f001a7308 */ /* 0x000fe80000000800 */
[----:B------:R-:W3:Y:S01]  /*c050*/  MUFU.EX2 R27, R27 ;  /* 0x0000001b001b7308 */ /* 0x000ee20000000800 */
[----:B-1----:R-:W-:Y:S01]  /*c060*/  HMMA.16816.F32.BF16 R4, R8, R20, R4 ;  /* 0x000000140804723c */ /* 0x002fe20000041804 */
[--C-:B--2---:R-:W-:Y:S01]  /*c070*/  FFMA.FTZ R160, R28, UR6, -R176.reuse ;  /* 0x000000061ca07c23 */ /* 0x104fe200080108b0 */
[----:B------:R-:W-:-:S03]  /*c080*/  FFMA.FTZ R28, R165, UR6, -R176 ;  /* 0x00000006a51c7c23 */ /* 0x000fc600080108b0 */
[----:B------:R-:W1:Y:S03]  /*c090*/  MUFU.EX2 R29, R160 ;  /* 0x000000a0001d7308 */ /* 0x000e660000000800 */
[----:B------:R-:W-:Y:S01]  /*c0a0*/  HMMA.16816.F32.BF16 R136, R8, R22, R136 ;  /* 0x000000160888723c */ /* 0x000fe20000041888 */
[----:B----4-:R-:W-:Y:S01]  /*c0b0*/  F2FP.BF16.F32.PACK_AB R8, R24, R153 ;  /* 0x000000991808723e */ /* 0x010fe200000010ff */
[----:B------:R-:W2:Y:S01]  /*c0c0*/  LDSM.16.MT88.4 R20, [R150+0x7c00] ;  /* 0x007c00009614783b */ /* 0x000ea20000004200 */
[----:B-----5:R-:W-:Y:S01]  /*c0d0*/  F2FP.BF16.F32.PACK_AB R10, R156, R25 ;  /* 0x000000199c0a723e */ /* 0x020fe200000010ff */
[----:B------:R-:W-:Y:S01]  /*c0e0*/  MUFU.EX2 R28, R28 ;  /* 0x0000001c001c7308 */ /* 0x000fe20000000800 */
[----:B---3--:R-:W-:Y:S02]  /*c0f0*/  F2FP.BF16.F32.PACK_AB R9, R27, R26 ;  /* 0x0000001a1b09723e */ /* 0x008fe400000010ff */
[----:B------:R-:W-:-:S07]  /*c100*/  F2FP.BF16.F32.PACK_AB R11, R158, R155 ;  /* 0x0000009b9e0b723e */ /* 0x000fce00000010ff */
[----:B------:R-:W-:Y:S01]  /*c110*/  HMMA.16816.F32.BF16 R144, R8, R12, R144 ;  /* 0x0000000c0890723c */ /* 0x000fe20000041890 */
[----:B------:R-:W-:Y:S02]  /*c120*/  FADD.FTZ R12, R2, R85 ;  /* 0x00000055020c7221 */ /* 0x000fe40000010000 */
[----:B------:R3:W4:Y:S02]  /*c130*/  MUFU.EX2 R2, R60 ;  /* 0x0000003c00027308 */ /* 0x0007240000000800 */
[----:B------:R-:W-:-:S03]  /*c140*/  FADD.FTZ R12, R91, R12 ;  /* 0x0000000c5b0c7221 */ /* 0x000fc60000010000 */
[----:B------:R-:W-:Y:S01]  /*c150*/  HMMA.16816.F32.BF16 R132, R8, R14, R132 ;  /* 0x0000000e0884723c */ /* 0x000fe20000041884 */
[----:B------:R-:W-:Y:S02]  /*c160*/  FADD.FTZ R85, R63, R12 ;  /* 0x0000000c3f557221 */ /* 0x000fe40000010000 */
[----:B------:R-:W5:Y:S01]  /*c170*/  LDSM.16.MT88.4 R12, [R90+0x2c00] ;  /* 0x002c00005a0c783b */ /* 0x000f620000004200 */
[----:B------:R-:W2:Y:S01]  /*c180*/  MUFU.EX2 R63, R170 ;  /* 0x000000aa003f7308 */ /* 0x000ea20000000800 */
[----:B------:R-:W-:-:S03]  /*c190*/  FADD.FTZ R96, R96, R85 ;  /* 0x0000005560607221 */ /* 0x000fc60000010000 */
[----:B------:R-:W-:Y:S01]  /*c1a0*/  HMMA.16816.F32.BF16 R4, R8, R16, R4 ;  /* 0x000000100804723c */ /* 0x000fe20000041804 */
[----:B------:R-:W-:Y:S01]  /*c1b0*/  FADD.FTZ R85, R57, R96 ;  /* 0x0000006039557221 */ /* 0x000fe20000010000 */
[--C-:B---3--:R-:W-:Y:S01]  /*c1c0*/  FFMA.FTZ R60, R48, UR6, -R176.reuse ;  /* 0x00000006303c7c23 */ /* 0x108fe200080108b0 */
[----:B------:R-:W-:Y:S01]  /*c1d0*/  FFMA.FTZ R48, R49, UR6, -R176 ;  /* 0x0000000631307c23 */ /* 0x000fe200080108b0 */
[----:B------:R-:W-:Y:S01]  /*c1e0*/  MUFU.EX2 R57, R169 ;  /* 0x000000a900397308 */ /* 0x000fe20000000800 */
[----:B------:R-:W-:-:S03]  /*c1f0*/  FADD.FTZ R85, R98, R85 ;  /* 0x0000005562557221 */ /* 0x000fc60000010000 */
[----:B------:R-:W-:Y:S01]  /*c200*/  HMMA.16816.F32.BF16 R136, R8, R18, R136 ;  /* 0x000000120888723c */ /* 0x000fe20000041888 */
[----:B------:R-:W-:Y:S01]  /*c210*/  FADD.FTZ R100, R100, R85 ;  /* 0x0000005564647221 */ /* 0x000fe20000010000 */
[----:B------:R-:W3:Y:S01]  /*c220*/  LDSM.16.MT88.4 R16, [R150+0x8000] ;  /* 0x008000009610783b */ /* 0x000ee20000004200 */
[----:B-1----:R-:W-:Y:S01]  /*c230*/  F2FP.BF16.F32.PACK_AB R8, R0, R29 ;  /* 0x0000001d0008723e */ /* 0x002fe200000010ff */
[----:B------:R-:W-:Y:S01]  /*c240*/  MUFU.EX2 R49, R60 ;  /* 0x0000003c00317308 */ /* 0x000fe20000000800 */
[----:B------:R-:W-:Y:S01]  /*c250*/  FADD.FTZ R103, R103, R100 ;  /* 0x0000006467677221 */ /* 0x000fe20000010000 */
[----:B----4-:R-:W-:Y:S02]  /*c260*/  F2FP.BF16.F32.PACK_AB R9, R31, R2 ;  /* 0x000000021f09723e */ /* 0x010fe400000010ff */
[----:B------:R-:W-:Y:S01]  /*c270*/  F2FP.BF16.F32.PACK_AB R10, R61, R28 ;  /* 0x0000001c3d0a723e */ /* 0x000fe200000010ff */
[----:B------:R-:W-:Y:S01]  /*c280*/  FADD.FTZ R58, R58, R103 ;  /* 0x000000673a3a7221 */ /* 0x000fe20000010000 */
[----:B--2---:R-:W-:Y:S01]  /*c290*/  F2FP.BF16.F32.PACK_AB R11, R63, R30 ;  /* 0x0000001e3f0b723e */ /* 0x004fe200000010ff */
[----:B------:R-:W1:Y:S02]  /*c2a0*/  MUFU.EX2 R48, R48 ;  /* 0x0000003000307308 */ /* 0x000e640000000800 */
[----:B------:R-:W-:-:S04]  /*c2b0*/  FADD.FTZ R58, R59, R58 ;  /* 0x0000003a3b3a7221 */ /* 0x000fc80000010000 */
[----:B------:R-:W-:Y:S01]  /*c2c0*/  FADD.FTZ R105, R105, R58 ;  /* 0x0000003a69697221 */ /* 0x000fe20000010000 */
[C---:B------:R-:W-:Y:S01]  /*c2d0*/  HMMA.16816.F32.BF16 R144, R8.reuse, R20, R144 ;  /* 0x000000140890723c */ /* 0x040fe20000041890 */
[--C-:B------:R-:W-:Y:S01]  /*c2e0*/  FFMA.FTZ R21, R50, UR6, -R87.reuse ;  /* 0x0000000632157c23 */ /* 0x100fe20008010857 */
[----:B------:R-:W-:Y:S01]  /*c2f0*/  FFMA.FTZ R50, R51, UR6, -R87 ;  /* 0x0000000633327c23 */ /* 0x000fe20008010857 */
[----:B------:R-:W-:Y:S01]  /*c300*/  FADD.FTZ R108, R108, R105 ;  /* 0x000000696c6c7221 */ /* 0x000fe20000010000 */
[----:B------:R-:W2:Y:S01]  /*c310*/  MUFU.EX2 R20, R172 ;  /* 0x000000ac00147308 */ /* 0x000ea20000000800 */
[--C-:B------:R-:W-:Y:S01]  /*c320*/  FFMA.FTZ R51, R32, UR6, -R176.reuse ;  /* 0x0000000620337c23 */ /* 0x100fe200080108b0 */
[----:B------:R-:W-:Y:S01]  /*c330*/  FFMA.FTZ R32, R41, UR6, -R176 ;  /* 0x0000000629207c23 */ /* 0x000fe200080108b0 */
[----:B------:R-:W-:Y:S01]  /*c340*/  FADD.FTZ R109, R109, R108 ;  /* 0x0000006c6d6d7221 */ /* 0x000fe20000010000 */
[C---:B------:R-:W-:Y:S01]  /*c350*/  HMMA.16816.F32.BF16 R132, R8.reuse, R22, R132 ;  /* 0x000000160884723c */ /* 0x040fe20000041884 */
[--C-:B------:R-:W-:Y:S01]  /*c360*/  FFMA.FTZ R22, R171, UR6, -R87.reuse ;  /* 0x00000006ab167c23 */ /* 0x100fe20008010857 */
[----:B------:R-:W-:Y:S01]  /*c370*/  FFMA.FTZ R23, R174, UR6, -R87 ;  /* 0x00000006ae177c23 */ /* 0x000fe20008010857 */
[----:B------:R-:W-:Y:S01]  /*c380*/  MUFU.EX2 R21, R21 ;  /* 0x0000001500157308 */ /* 0x000fe20000000800 */
[----:B------:R-:W-:Y:S01]  /*c390*/  FADD.FTZ R110, R110, R109 ;  /* 0x0000006d6e6e7221 */ /* 0x000fe20000010000 */
[--C-:B------:R-:W-:Y:S01]  /*c3a0*/  FFMA.FTZ R58, R34, UR6, -R87.reuse ;  /* 0x00000006223a7c23 */ /* 0x100fe20008010857 */
[--C-:B------:R-:W-:Y:S01]  /*c3b0*/  FFMA.FTZ R41, R42, UR6, -R87.reuse ;  /* 0x000000062a297c23 */ /* 0x100fe20008010857 */
[----:B------:R-:W4:Y:S01]  /*c3c0*/  MUFU.EX2 R50, R50 ;  /* 0x0000003200327308 */ /* 0x000f220000000800 */
[----:B-----5:R-:W-:Y:S01]  /*c3d0*/  HMMA.16816.F32.BF16 R4, R8, R12, R4 ;  /* 0x0000000c0804723c */ /* 0x020fe20000041804 */
[----:B------:R-:W-:Y:S01]  /*c3e0*/  FADD.FTZ R113, R113, R110 ;  /* 0x0000006e71717221 */ /* 0x000fe20000010000 */
[--C-:B------:R-:W-:Y:S01]  /*c3f0*/  FFMA.FTZ R34, R35, UR6, -R87.reuse ;  /* 0x0000000623227c23 */ /* 0x100fe20008010857 */
[----:B------:R-:W-:Y:S01]  /*c400*/  MUFU.EX2 R22, R22 ;  /* 0x0000001600167308 */ /* 0x000fe20000000800 */
[----:B------:R-:W-:Y:S01]  /*c410*/  FFMA.FTZ R42, R43, UR6, -R87 ;  /* 0x000000062b2a7c23 */ /* 0x000fe20008010857 */
[----:B------:R-:W-:-:S02]  /*c420*/  FADD.FTZ R116, R116, R113 ;  /* 0x0000007174747221 */ /* 0x000fc40000010000 */
[----:B------:R-:W5:Y:S01]  /*c430*/  MUFU.EX2 R23, R23 ;  /* 0x0000001700177308 */ /* 0x000f620000000800 */
[----:B------:R-:W-:Y:S01]  /*c440*/  HMMA.16816.F32.BF16 R136, R8, R14, R136 ;  /* 0x0000000e0888723c */ /* 0x000fe20000041888 */
[----:B------:R-:W3:Y:S01]  /*c450*/  LDSM.16.MT88.4 R12, [R90+0x3000] ;  /* 0x003000005a0c783b */ /* 0x000ee20000004200 */
[----:B-1----:R-:W-:Y:S01]  /*c460*/  F2FP.BF16.F32.PACK_AB R8, R48, R49 ;  /* 0x000000313008723e */ /* 0x002fe200000010ff */
[----:B------:R-:W-:Y:S01]  /*c470*/  FADD.FTZ R117, R117, R116 ;  /* 0x0000007475757221 */ /* 0x000fe20000010000 */
[----:B--2---:R-:W-:Y:S01]  /*c480*/  F2FP.BF16.F32.PACK_AB R10, R20, R57 ;  /* 0x00000039140a723e */ /* 0x004fe200000010ff */
[----:B------:R-:W1:Y:S01]  /*c490*/  MUFU.EX2 R51, R51 ;  /* 0x0000003300337308 */ /* 0x000e620000000800 */
[----:B----4-:R-:W-:Y:S01]  /*c4a0*/  F2FP.BF16.F32.PACK_AB R9, R50, R21 ;  /* 0x000000153209723e */ /* 0x010fe200000010ff */
[----:B------:R-:W-:Y:S02]  /*c4b0*/  FADD.FTZ R118, R118, R117 ;  /* 0x0000007576767221 */ /* 0x000fe40000010000 */
[----:B------:R-:W-:Y:S02]  /*c4c0*/  MUFU.EX2 R32, R32 ;  /* 0x0000002000207308 */ /* 0x000fe40000000800 */
[----:B------:R-:W-:Y:S01]  /*c4d0*/  FADD.FTZ R121, R121, R118 ;  /* 0x0000007679797221 */ /* 0x000fe20000010000 */
[----:B-----5:R-:W-:Y:S01]  /*c4e0*/  F2FP.BF16.F32.PACK_AB R11, R23, R22 ;  /* 0x00000016170b723e */ /* 0x020fe200000010ff */
[----:B------:R-:W-:Y:S02]  /*c4f0*/  MUFU.EX2 R35, R58 ;  /* 0x0000003a00237308 */ /* 0x000fe40000000800 */
[----:B------:R-:W-:-:S02]  /*c500*/  FADD.FTZ R124, R124, R121 ;  /* 0x000000797c7c7221 */ /* 0x000fc40000010000 */
[----:B------:R-:W2:Y:S02]  /*c510*/  MUFU.EX2 R34, R34 ;  /* 0x0000002200227308 */ /* 0x000ea40000000800 */
[----:B------:R-:W-:Y:S01]  /*c520*/  FADD.FTZ R125, R125, R124 ;  /* 0x0000007c7d7d7221 */ /* 0x000fe20000010000 */
[C---:B---3--:R-:W-:Y:S01]  /*c530*/  HMMA.16816.F32.BF16 R144, R8.reuse, R16, R144 ;  /* 0x000000100890723c */ /* 0x048fe20000041890 */
[----:B------:R-:W-:Y:S02]  /*c540*/  MUFU.EX2 R41, R41 ;  /* 0x0000002900297308 */ /* 0x000fe40000000800 */
[----:B------:R-:W-:Y:S02]  /*c550*/  FADD.FTZ R126, R126, R125 ;  /* 0x0000007d7e7e7221 */ /* 0x000fe40000010000 */
[----:B------:R-:W3:Y:S02]  /*c560*/  MUFU.EX2 R42, R42 ;  /* 0x0000002a002a7308 */ /* 0x000ee40000000800 */
[----:B------:R-:W-:Y:S01]  /*c570*/  FADD.FTZ R55, R55, R126 ;  /* 0x0000007e37377221 */ /* 0x000fe20000010000 */
[----:B------:R-:W-:Y:S01]  /*c580*/  HMMA.16816.F32.BF16 R132, R8, R18, R132 ;  /* 0x000000120884723c */ /* 0x000fe20000041884 */
[----:B------:R-:W4:Y:S02]  /*c590*/  LDSM.16.MT88.4 R16, [R150+0x8400] ;  /* 0x008400009610783b */ /* 0x000f240000004200 */
[----:B------:R-:W-:-:S04]  /*c5a0*/  FADD.FTZ R128, R128, R55 ;  /* 0x0000003780807221 */ /* 0x000fc80000010000 */
[----:B------:R-:W-:-:S04]  /*c5b0*/  FADD.FTZ R43, R129, R128 ;  /* 0x00000080812b7221 */ /* 0x000fc80000010000 */
[----:B------:R-:W-:Y:S01]  /*c5c0*/  FADD.FTZ R43, R130, R43 ;  /* 0x0000002b822b7221 */ /* 0x000fe20000010000 */
[C---:B------:R-:W-:Y:S01]  /*c5d0*/  HMMA.16816.F32.BF16 R4, R8.reuse, R12, R4 ;  /* 0x0000000c0804723c */ /* 0x040fe20000041804 */
[----:B------:R-:W-:Y:S02]  /*c5e0*/  FADD.FTZ R13, R127, R52 ;  /* 0x000000347f0d7221 */ /* 0x000fe40000010000 */
[----:B------:R-:W-:Y:S01]  /*c5f0*/  FADD.FTZ R82, R82, R43 ;  /* 0x0000002b52527221 */ /* 0x000fe20000010000 */
[----:B------:R-:W-:Y:S01]  /*c600*/  FFMA.FTZ R43, R72, UR6, -R176 ;  /* 0x00000006482b7c23 */ /* 0x000fe200080108b0 */
[----:B------:R-:W-:Y:S02]  /*c610*/  FADD.FTZ R13, R54, R13 ;  /* 0x0000000d360d7221 */ /* 0x000fe40000010000 */
[----:B------:R-:W-:Y:S01]  /*c620*/  FADD.FTZ R83, R83, R82 ;  /* 0x0000005253537221 */ /* 0x000fe20000010000 */
[----:B------:R-:W-:Y:S01]  /*c630*/  HMMA.16816.F32.BF16 R136, R8, R14, R136 ;  /* 0x0000000e0888723c */ /* 0x000fe20000041888 */
[----:B------:R-:W-:Y:S01]  /*c640*/  FADD.FTZ R80, R80, R13 ;  /* 0x0000000d50507221 */ /* 0x000fe20000010000 */
[----:B-1----:R-:W-:Y:S01]  /*c650*/  F2FP.BF16.F32.PACK_AB R8, R40, R51 ;  /* 0x000000332808723e */ /* 0x002fe200000010ff */
[----:B------:R-:W1:Y:S01]  /*c660*/  LDSM.16.MT88.4 R12, [R90+0x3400] ;  /* 0x003400005a0c783b */ /* 0x000e620000004200 */
[----:B--2---:R-:W-:Y:S01]  /*c670*/  F2FP.BF16.F32.PACK_AB R9, R34, R35 ;  /* 0x000000232209723e */ /* 0x004fe200000010ff */
[----:B------:R-:W-:Y:S01]  /*c680*/  FADD.FTZ R81, R81, R80 ;  /* 0x0000005051517221 */ /* 0x000fe20000010000 */
[----:B------:R-:W-:Y:S01]  /*c690*/  F2FP.BF16.F32.PACK_AB R10, R32, R33 ;  /* 0x00000021200a723e */ /* 0x000fe200000010ff */
[----:B------:R-:W-:Y:S01]  /*c6a0*/  MUFU.EX2 R43, R43 ;  /* 0x0000002b002b7308 */ /* 0x000fe20000000800 */
[----:B---3--:R-:W-:Y:S01]  /*c6b0*/  F2FP.BF16.F32.PACK_AB R11, R42, R41 ;  /* 0x000000292a0b723e */ /* 0x008fe200000010ff */
[----:B------:R-:W-:-:S04]  /*c6c0*/  FADD.FTZ R68, R68, R81 ;  /* 0x0000005144447221 */ /* 0x000fc80000010000 */
[----:B------:R-:W-:-:S04]  /*c6d0*/  FADD.FTZ R69, R69, R68 ;  /* 0x0000004445457221 */ /* 0x000fc80000010000 */
[----:B------:R-:W-:Y:S01]  /*c6e0*/  FADD.FTZ R44, R44, R69 ;  /* 0x000000452c2c7221 */ /* 0x000fe20000010000 */
[C---:B----4-:R-:W-:Y:S01]  /*c6f0*/  HMMA.16816.F32.BF16 R144, R8.reuse, R16, R144 ;  /* 0x000000100890723c */ /* 0x050fe20000041890 */
[----:B------:R-:W-:Y:S02]  /*c700*/  FADD.FTZ R16, R70, R83 ;  /* 0x0000005346107221 */ /* 0x000fe40000010000 */
[----:B------:R-:W-:Y:S01]  /*c710*/  FADD.FTZ R45, R45, R44 ;  /* 0x0000002c2d2d7221 */ /* 0x000fe20000010000 */
[----:B------:R-:W-:Y:S01]  /*c720*/  FFMA.FTZ R44, R36, UR6, -R176 ;  /* 0x00000006242c7c23 */ /* 0x000fe200080108b0 */
[----:B------:R-:W-:Y:S02]  /*c730*/  FADD.FTZ R16, R71, R16 ;  /* 0x0000001047107221 */ /* 0x000fe40000010000 */
[----:B------:R-:W-:Y:S01]  /*c740*/  FADD.FTZ R76, R76, R45 ;  /* 0x0000002d4c4c7221 */ /* 0x000fe20000010000 */
[----:B------:R-:W-:Y:S01]  /*c750*/  FFMA.FTZ R45, R73, UR6, -R87 ;  /* 0x00000006492d7c23 */ /* 0x000fe20008010857 */
[----:B------:R-:W-:Y:S01]  /*c760*/  HMMA.16816.F32.BF16 R132, R8, R18, R132 ;  /* 0x000000120884723c */ /* 0x000fe20000041884 */
[----:B------:R-:W-:Y:S01]  /*c770*/  FADD.FTZ R47, R47, R16 ;  /* 0x000000102f2f7221 */ /* 0x000fe20000010000 */
[----:B------:R-:W-:Y:S01]  /*c780*/  FADD.FTZ R77, R77, R76 ;  /* 0x0000004c4d4d7221 */ /* 0x000fe20000010000 */
[----:B------:R-:W2:Y:S01]  /*c790*/  LDSM.16.MT88.4 R16, [R150+0x8800] ;  /* 0x008800009610783b */ /* 0x000ea20000004200 */
[----:B------:R-:W3:Y:S01]  /*c7a0*/  MUFU.EX2 R36, R75 ;  /* 0x0000004b00247308 */ /* 0x000ee20000000800 */
[----:B------:R-:W-:Y:S01]  /*c7b0*/  FADD.FTZ R78, R78, R47 ;  /* 0x0000002f4e4e7221 */ /* 0x000fe20000010000 */
[----:B------:R-:W-:Y:S01]  /*c7c0*/  FADD.FTZ R46, R46, R77 ;  /* 0x0000004d2e2e7221 */ /* 0x000fe20000010000 */
[----:B------:R-:W-:Y:S01]  /*c7d0*/  FFMA.FTZ R47, R38, UR6, -R87 ;  /* 0x00000006262f7c23 */ /* 0x000fe20008010857 */
[----:B------:R-:W4:Y:S01]  /*c7e0*/  MUFU.EX2 R44, R44 ;  /* 0x0000002c002c7308 */ /* 0x000f220000000800 */
[----:B------:R-:W-:Y:S01]  /*c7f0*/  FADD.FTZ R79, R79, R78 ;  /* 0x0000004e4f4f7221 */ /* 0x000fe20000010000 */
[----:B------:R-:W-:-:S02]  /*c800*/  FADD.FTZ R46, R131, R46 ;  /* 0x0000002e832e7221 */ /* 0x000fc40000010000 */
[----:B------:R-:W-:Y:S01]  /*c810*/  MUFU.EX2 R45, R45 ;  /* 0x0000002d002d7308 */ /* 0x000fe20000000800 */
[----:B------:R-:W-:Y:S01]  /*c820*/  FADD.FTZ R140, R140, R79 ;  /* 0x0000004f8c8c7221 */ /* 0x000fe20000010000 */
[----:B------:R-:W-:Y:S01]  /*c830*/  FADD.FTZ R141, R141, R46 ;  /* 0x0000002e8d8d7221 */ /* 0x000fe20000010000 */
[C---:B-1----:R-:W-:Y:S01]  /*c840*/  HMMA.16816.F32.BF16 R4, R8.reuse, R12, R4 ;  /* 0x0000000c0804723c */ /* 0x042fe20000041804 */
[----:B------:R-:W-:Y:S01]  /*c850*/  FFMA.FTZ R46, R39, UR6, -R87 ;  /* 0x00000006272e7c23 */ /* 0x000fe20008010857 */
[----:B------:R-:W-:Y:S01]  /*c860*/  FADD.FTZ R143, R143, R140 ;  /* 0x0000008c8f8f7221 */ /* 0x000fe20000010000 */
[----:B------:R-:W-:Y:S01]  /*c870*/  FADD.FTZ R142, R142, R141 ;  /* 0x0000008d8e8e7221 */ /* 0x000fe20000010000 */
[----:B------:R-:W1:Y:S01]  /*c880*/  MUFU.EX2 R38, R74 ;  /* 0x0000004a00267308 */ /* 0x000e620000000800 */
[----:B---3--:R-:W-:Y:S01]  /*c890*/  F2FP.BF16.F32.PACK_AB R12, R36, R43 ;  /* 0x0000002b240c723e */ /* 0x008fe200000010ff */
[----:B------:R-:W-:Y:S01]  /*c8a0*/  FADD.FTZ R152, R152, R143 ;  /* 0x0000008f98987221 */ /* 0x000fe20000010000 */
[----:B------:R-:W-:Y:S01]  /*c8b0*/  FADD.FTZ R153, R153, R142 ;  /* 0x0000008e99997221 */ /* 0x000fe20000010000 */
[----:B------:R-:W-:Y:S01]  /*c8c0*/  HMMA.16816.F32.BF16 R136, R8, R14, R136 ;  /* 0x0000000e0888723c */ /* 0x000fe20000041888 */
[----:B------:R-:W3:Y:S01]  /*c8d0*/  LDSM.16.MT88.4 R8, [R90+0x3800] ;  /* 0x003800005a08783b */ /* 0x000ee20000004200 */
[----:B------:R-:W-:Y:S01]  /*c8e0*/  FADD.FTZ R151, R151, R152 ;  /* 0x0000009897977221 */ /* 0x000fe20000010000 */
[----:B------:R-:W-:Y:S01]  /*c8f0*/  FADD.FTZ R24, R24, R153 ;  /* 0x0000009918187221 */ /* 0x000fe20000010000 */
[----:B------:R-:W-:Y:S01]  /*c900*/  MUFU.EX2 R39, R47 ;  /* 0x0000002f00277308 */ /* 0x000fe20000000800 */
[----:B----4-:R-:W-:Y:S01]  /*c910*/  F2FP.BF16.F32.PACK_AB R14, R37, R44 ;  /* 0x0000002c250e723e */ /* 0x010fe200000010ff */
[----:B------:R-:W-:Y:S01]  /*c920*/  FADD.FTZ R151, R154, R151 ;  /* 0x000000979a977221 */ /* 0x000fe20000010000 */
[----:B------:R-:W-:Y:S01]  /*c930*/  FADD.FTZ R25, R25, R24 ;  /* 0x0000001819197221 */ /* 0x000fe20000010000 */
[----:B------:R-:W4:Y:S01]  /*c940*/  MUFU.EX2 R46, R46 ;  /* 0x0000002e002e7308 */ /* 0x000f220000000800 */
[----:B------:R-:W5:Y:S01]  /*c950*/  LDSM.16.MT88.4 R88, [R90+0x3c00] ;  /* 0x003c00005a58783b */ /* 0x000f620000004200 */
[----:B------:R-:W-:Y:S01]  /*c960*/  FADD.FTZ R26, R26, R151 ;  /* 0x000000971a1a7221 */ /* 0x000fe20000010000 */
[----:B------:R-:W-:Y:S01]  /*c970*/  FADD.FTZ R156, R156, R25 ;  /* 0x000000199c9c7221 */ /* 0x000fe20000010000 */
[----:B-1----:R-:W-:Y:S01]  /*c980*/  F2FP.BF16.F32.PACK_AB R13, R38, R45 ;  /* 0x0000002d260d723e */ /* 0x002fe200000010ff */
        /* <DEDUP_REMOVED lines=10> */
[----:B----4-:R-:W-:Y:S01]  /*ca30*/  F2FP.BF16.F32.PACK_AB R15, R46, R39 ;  /* 0x000000272e0f723e */ /* 0x010fe200000010ff */
[----:B------:R-:W-:Y:S01]  /*ca40*/  MUFU.EX2 R0, R67 ;  /* 0x0000004300007308 */ /* 0x000fe20000000800 */
[----:B------:R-:W-:Y:S01]  /*ca50*/  FADD.FTZ R2, R2, R155 ;  /* 0x0000009b02027221 */ /* 0x000fe20000010000 */
[----:B------:R-:W-:-:S02]  /*ca60*/  FADD.FTZ R28, R61, R28 ;  /* 0x0000001c3d1c7221 */ /* 0x000fc40000010000 */
[----:B------:R-:W1:Y:S01]  /*ca70*/  MUFU.EX2 R24, R24 ;  /* 0x0000001800187308 */ /* 0x000e620000000800 */
[----:B------:R-:W-:Y:S01]  /*ca80*/  FADD.FTZ R31, R31, R2 ;  /* 0x000000021f1f7221 */ /* 0x000fe20000010000 */
[----:B------:R-:W-:Y:S01]  /*ca90*/  FADD.FTZ R49, R49, R28 ;  /* 0x0000001c31317221 */ /* 0x000fe20000010000 */
[C---:B--2---:R-:W-:Y:S01]  /*caa0*/  HMMA.16816.F32.BF16 R144, R12.reuse, R16, R144 ;  /* 0x000000100c90723c */ /* 0x044fe20000041890 */
[----:B------:R-:W-:Y:S01]  /*cab0*/  FFMA.FTZ R2, R66, UR6, -R87 ;  /* 0x0000000642027c23 */ /* 0x000fe20008010857 */
[----:B------:R-:W-:Y:S01]  /*cac0*/  FADD.FTZ R30, R30, R31 ;  /* 0x0000001f1e1e7221 */ /* 0x000fe20000010000 */
[----:B------:R-:W-:Y:S01]  /*cad0*/  FADD.FTZ R48, R48, R49 ;  /* 0x0000003130307221 */ /* 0x000fe20000010000 */
[----:B------:R-:W-:Y:S02]  /*cae0*/  MUFU.EX2 R27, R27 ;  /* 0x0000001b001b7308 */ /* 0x000fe40000000800 */
[----:B------:R-:W-:Y:S01]  /*caf0*/  FADD.FTZ R30, R63, R30 ;  /* 0x0000001e3f1e7221 */ /* 0x000fe20000010000 */
[----:B------:R-:W-:Y:S01]  /*cb00*/  FADD.FTZ R57, R57, R48 ;  /* 0x0000003039397221 */ /* 0x000fe20000010000 */
[C---:B------:R-:W-:Y:S01]  /*cb10*/  HMMA.16816.F32.BF16 R132, R12.reuse, R18, R132 ;  /* 0x000000120c84723c */ /* 0x040fe20000041884 */
[----:B------:R-:W2:Y:S01]  /*cb20*/  LDSM.16.MT88.4 R16, [R150+0x8c00] ;  /* 0x008c00009610783b */ /* 0x000ea20000004200 */
[----:B------:R-:W-:Y:S01]  /*cb30*/  FADD.FTZ R29, R21, R30 ;  /* 0x0000001e151d7221 */ /* 0x000fe20000010000 */
[----:B------:R-:W-:Y:S01]  /*cb40*/  FADD.FTZ R20, R20, R57 ;  /* 0x0000003914147221 */ /* 0x000fe20000010000 */
[----:B------:R-:W-:Y:S01]  /*cb50*/  FFMA.FTZ R21, R148, UR6, -R87 ;  /* 0x0000000694157c23 */ /* 0x000fe20008010857 */
[----:B------:R-:W4:Y:S01]  /*cb60*/  MUFU.EX2 R2, R2 ;  /* 0x0000000200027308 */ /* 0x000f220000000800 */
[----:B------:R-:W-:Y:S01]  /*cb70*/  FADD.FTZ R29, R50, R29 ;  /* 0x0000001d321d7221 */ /* 0x000fe20000010000 */
[----:B------:R-:W-:Y:S01]  /*cb80*/  FADD.FTZ R51, R51, R20 ;  /* 0x0000001433337221 */ /* 0x000fe20000010000 */
[C---:B---3--:R-:W-:Y:S02]  /*cb90*/  HMMA.16816.F32.BF16 R4, R12.reuse, R8, R4 ;  /* 0x000000080c04723c */ /* 0x048fe40000041804 */
[----:B------:R-:W-:Y:S01]  /*cba0*/  FADD.FTZ R8, R22, R29 ;  /* 0x0000001d16087221 */ /* 0x000fe20000010000 */
[----:B------:R-:W-:Y:S01]  /*cbb0*/  FADD.FTZ R40, R40, R51 ;  /* 0x0000003328287221 */ /* 0x000fe20000010000 */
[----:B------:R-:W3:Y:S02]  /*cbc0*/  MUFU.EX2 R21, R21 ;  /* 0x0000001500157308 */ /* 0x000ee40000000800 */
[----:B------:R-:W-:Y:S01]  /*cbd0*/  FADD.FTZ R8, R23, R8 ;  /* 0x0000000817087221 */ /* 0x000fe20000010000 */
[----:B------:R-:W-:Y:S01]  /*cbe0*/  FADD.FTZ R33, R33, R40 ;  /* 0x0000002821217221 */ /* 0x000fe20000010000 */
[----:B------:R-:W-:Y:S01]  /*cbf0*/  HMMA.16816.F32.BF16 R136, R12, R10, R136 ;  /* 0x0000000a0c88723c */ /* 0x000fe20000041888 */
[----:B-1----:R-:W-:Y:S01]  /*cc00*/  F2FP.BF16.F32.PACK_AB R10, R229, R24 ;  /* 0x00000018e50a723e */ /* 0x002fe200000010ff */
[----:B------:R-:W-:Y:S01]  /*cc10*/  FADD.FTZ R35, R35, R8 ;  /* 0x0000000823237221 */ /* 0x000fe20000010000 */
[----:B------:R-:W-:Y:S01]  /*cc20*/  FADD.FTZ R32, R32, R33 ;  /* 0x0000002120207221 */ /* 0x000fe20000010000 */
[----:B------:R-:W-:-:S02]  /*cc30*/  F2FP.BF16.F32.PACK_AB R8, R0, R25 ;  /* 0x000000190008723e */ /* 0x000fc400000010ff */
[----:B------:R-:W-:Y:S01]  /*cc40*/  FADD.FTZ R34, R34, R35 ;  /* 0x0000002322227221 */ /* 0x000fe20000010000 */
[----:B------:R-:W-:Y:S01]  /*cc50*/  FADD.FTZ R43, R43, R32 ;  /* 0x000000202b2b7221 */ /* 0x000fe20000010000 */
[----:B----4-:R-:W-:Y:S02]  /*cc60*/  F2FP.BF16.F32.PACK_AB R9, R2, R27 ;  /* 0x0000001b0209723e */ /* 0x010fe400000010ff */
[----:B------:R-:W-:Y:S01]  /*cc70*/  FADD.FTZ R41, R41, R34 ;  /* 0x0000002229297221 */ /* 0x000fe20000010000 */
[----:B------:R-:W-:Y:S01]  /*cc80*/  FADD.FTZ R43, R36, R43 ;  /* 0x0000002b242b7221 */ /* 0x000fe20000010000 */
[----:B---3--:R-:W-:Y:S02]  /*cc90*/  F2FP.BF16.F32.PACK_AB R11, R228, R21 ;  /* 0x00000015e40b723e */ /* 0x008fe400000010ff */
[----:B------:R-:W-:Y:S01]  /*cca0*/  FADD.FTZ R42, R42, R41 ;  /* 0x000000292a2a7221 */ /* 0x000fe20000010000 */
[----:B------:R-:W-:-:S03]  /*ccb0*/  FADD.FTZ R44, R44, R43 ;  /* 0x0000002b2c2c7221 */ /* 0x000fc60000010000 */
[----:B------:R-:W-:Y:S01]  /*ccc0*/  FADD.FTZ R45, R45, R42 ;  /* 0x0000002a2d2d7221 */ /* 0x000fe20000010000 */
[----:B------:R-:W-:Y:S01]  /*ccd0*/  FADD.FTZ R44, R37, R44 ;  /* 0x0000002c252c7221 */ /* 0x000fe20000010000 */
[----:B-----5:R-:W-:Y:S02]  /*cce0*/  HMMA.16816.F32.BF16 R140, R8, R88, R4 ;  /* 0x00000058088c723c */ /* 0x020fe40000041804 */
[----:B------:R-:W-:Y:S01]  /*ccf0*/  FADD.FTZ R38, R38, R45 ;  /* 0x0000002d26267221 */ /* 0x000fe20000010000 */
[----:B------:R-:W-:-:S03]  /*cd00*/  FADD.FTZ R25, R25, R44 ;  /* 0x0000002c19197221 */ /* 0x000fc60000010000 */
[----:B------:R-:W-:Y:S01]  /*cd10*/  FADD.FTZ R39, R39, R38 ;  /* 0x0000002627277221 */ /* 0x000fe20000010000 */
[----:B------:R-:W-:Y:S01]  /*cd20*/  FADD.FTZ R25, R0, R25 ;  /* 0x0000001900197221 */ /* 0x000fe20000010000 */
[C---:B--2---:R-:W-:Y:S01]  /*cd30*/  HMMA.16816.F32.BF16 R144, R8.reuse, R16, R144 ;  /* 0x000000100890723c */ /* 0x044fe20000041890 */
[-C--:B------:R-:W-:Y:S01]  /*cd40*/  MOV R0, R3.reuse ;  /* 0x0000000300007202 */ /* 0x080fe20000000f00 */
[----:B------:R-:W-:Y:S01]  /*cd50*/  FADD.FTZ R46, R46, R39 ;  /* 0x000000272e2e7221 */ /* 0x000fe20000010000 */
[----:B------:R-:W-:Y:S01]  /*cd60*/  FADD.FTZ R24, R24, R25 ;  /* 0x0000001918187221 */ /* 0x000fe20000010000 */
[----:B------:R-:W-:Y:S02]  /*cd70*/  @P0 MOV R0, R3 ;  /* 0x0000000300000202 */ /* 0x000fe40000000f00 */
[----:B------:R-:W-:Y:S01]  /*cd80*/  FADD.FTZ R27, R27, R46 ;  /* 0x0000002e1b1b7221 */ /* 0x000fe20000010000 */
[----:B------:R-:W-:Y:S01]  /*cd90*/  FADD.FTZ R229, R229, R24 ;  /* 0x00000018e5e57221 */ /* 0x000fe20000010000 */
[----:B------:R-:W-:Y:S02]  /*cda0*/  HMMA.16816.F32.BF16 R132, R8, R18, R132 ;  /* 0x000000120884723c */ /* 0x000fe40000041884 */
[----:B------:R-:W-:Y:S01]  /*cdb0*/  FADD.FTZ R4, R2, R27 ;  /* 0x0000001b02047221 */ /* 0x000fe20000010000 */
[----:B------:R-:W-:-:S02]  /*cdc0*/  MOV R2, R175 ;  /* 0x000000af00027202 */ /* 0x000fc40000000f00 */
[----:B------:R-:W-:Y:S01]  /*cdd0*/  @P0 MOV R2, R175 ;  /* 0x000000af00020202 */ /* 0x000fe20000000f00 */
[----:B------:R-:W-:Y:S02]  /*cde0*/  FADD.FTZ R21, R21, R4 ;  /* 0x0000000415157221 */ /* 0x000fe40000010000 */
[----:B------:R-:W-:Y:S02]  /*cdf0*/  HMMA.16816.F32.BF16 R136, R8, R90, R136 ;  /* 0x0000005a0888723c */ /* 0x000fe40000041888 */
[----:B------:R-:W-:Y:S01]  /*ce00*/  FADD.FTZ R228, R228, R21 ;  /* 0x00000015e4e47221 */ /* 0x000fe20000010000 */
[----:B------:R-:W-:-:S02]  /*ce10*/  NOP ;  /* 0x0000000000007918 */ /* 0x000fc40000000000 */
[----:B------:R-:W-:-:S15]  /*ce20*/  @P0 BRA `(.L_x_980) ;  /* 0x0000000000040947 */ /* 0x000fde0003800000 */
.L_x_972:
[----:B------:R-:W-:-:S07]  /*ce30*/  IADD3 R192, PT, PT, R196, -0x1, RZ ;  /* 0xffffffffc4c07810 */ /* 0x000fce0007ffe0ff */
.L_x_980:
[----:B------:R-:W-:-:S13]  /*ce40*/  ISETP.GE.AND P0, PT, R192, R213, PT ;  /* 0x000000d5c000720c */ /* 0x000fda0003f06270 */
[----:B------:R-:W-:Y:S05]  /*ce50*/  @!P0 BRA `(.L_x_981) ;  /* 0x0000004000608947 */ /* 0x000fea0003800000 */
[----:B------:R-:W-:Y:S01]  /*ce60*/  UISETP.NE.U32.AND UP0, UPT, UR8, URZ, UPT ;  /* 0x000000ff0800728c */ /* 0x000fe2000bf05070 */
[----:B------:R-:W-:Y:S01]  /*ce70*/  IMAD.MOV.U32 R149, RZ, RZ, R0 ;  /* 0x000000ffff957224 */ /* 0x000fe200078e0000 */
[----:B------:R-:W-:Y:S01]  /*ce80*/  MOV R3, R2 ;  /* 0x0000000200037202 */ /* 0x000fe20000000f00 */
[C---:B------:R-:W-:Y:S01]  /*ce90*/  VIADD R226, R192.reuse, 0x1 ;  /* 0x00000001c0e27836 */ /* 0x040fe20000000000 */
[----:B------:R-:W-:Y:S01]  /*cea0*/  UISETP.NE.AND.EX UP0, UPT, UR9, URZ, UPT, UP0 ;  /* 0x000000ff0900728c */ /* 0x000fe2000bf05300 */
[----:B------:R-:W-:Y:S01]  /*ceb0*/  LEA R225, R192, 0x100, 0x8 ;  /* 0x00000100c0e17811 */ /* 0x000fe200078e40ff */
[----:B------:R-:W-:Y:S01]  /*cec0*/  IMAD.MOV.U32 R224, RZ, RZ, RZ ;  /* 0x000000ffffe07224 */ /* 0x000fe200078e00ff */
[----:B------:R-:W-:Y:S01]  /*ced0*/  IADD3 R220, PT, PT, R150, 0x5020, RZ ;  /* 0x0000502096dc7810 */ /* 0x000fe20007ffe0ff */
[----:B------:R-:W1:Y:S02]  /*cee0*/  LDCU UR5, c[0x0][0x440] ;  /* 0x00008800ff0577ac */ /* 0x000e640008000800 */
[----:B------:R-:W-:Y:S01]  /*cef0*/  PLOP3.LUT P3, PT, PT, PT, UP0, 0x80, 0x8 ;  /* 0x000000000008781c */ /* 0x000fe20003f6f008 */
[----:B------:R-:W2:Y:S01]  /*cf00*/  LDCU UR4, c[0x0][0x45c] ;  /* 0x00008b80ff0477ac */ /* 0x000ea20008000800 */
[----:B------:R-:W3:Y:S01]  /*cf10*/  LDCU.64 UR6, c[0x0][0x3a0] ;  /* 0x00007400ff0677ac */ /* 0x000ee20008000a00 */
[----:B------:R-:W4:Y:S10]  /*cf20*/  LDCU.64 UR8, c[0x0][0x3a8] ;  /* 0x00007500ff0877ac */ /* 0x000f340008000a00 */
.L_x_985:
        /* <DEDUP_REMOVED lines=45> */
[----:B------:R-:W-:Y:S02]  /*d200*/  ISETP.GE.AND P0, PT, R7, RZ, PT ;  /* 0x000000ff0700720c */ /* 0x000fe40003f06270 */
[----:B------:R-:W-:Y:S02]  /*d210*/  ISETP.GE.AND P4, PT, R5, RZ, PT ;  /* 0x000000ff0500720c */ /* 0x000fe40003f86270 */
[----:B------:R-:W-:Y:S03]  /*d220*/  LOP3.LUT R7, RZ, R4, RZ, 0x33, !PT ;  /* 0x00000004ff077212 */ /* 0x000fe600078e33ff */
[----:B------:R-:W-:Y:S02]  /*d230*/  @P5 IADD3 R11, PT, PT, R11, 0x1, RZ ;  /* 0x000000010b0b5810 */ /* 0x000fe40007ffe0ff */
[----:B------:R-:W-:Y:S01]  /*d240*/  @P6 VIADD R12, R12, 0x1 ;  /* 0x000000010c0c6836 */ /* 0x000fe20000000000 */
[----:B------:R-:W-:Y:S03]  /*d250*/  ISETP.NE.AND P5, PT, R4, RZ, PT ;  /* 0x000000ff0400720c */ /* 0x000fe60003fa5270 */
[----:B------:R-:W-:Y:S02]  /*d260*/  @!P0 IMAD.MOV R11, RZ, RZ, -R11 ;  /* 0x000000ffff0b8224 */ /* 0x000fe400078e0a0b */
[----:B------:R-:W-:Y:S03]  /*d270*/  @!P4 IADD3 R12, PT, PT, -R12, RZ, RZ ;  /* 0x000000ff0c0cc210 */ /* 0x000fe60007ffe1ff */
        /* <DEDUP_REMOVED lines=16> */
[C---:B----4-:R-:W-:Y:S01]  /*d380*/  IMAD.WIDE.U32 R8, R5.reuse, UR8, R8 ;  /* 0x0000000805087c25 */ /* 0x050fe2000f8e0008 */
[----:B------:R-:W-:Y:S02]  /*d390*/  SHF.R.S32.HI R6, RZ, 0x1f, R5 ;  /* 0x0000001fff067819 */ /* 0x000fe40000011405 */
[----:B------:R-:W-:Y:S03]  /*d3a0*/  LEA R216, P0, R8, R2, 0x1 ;  /* 0x0000000208d87211 */ /* 0x000fe600078008ff */
[----:B------:R-:W-:Y:S04]  /*d3b0*/  IMAD R6, R6, UR8, RZ ;  /* 0x0000000806067c24 */ /* 0x000fe8000f8e02ff */
[----:B------:R-:W-:Y:S04]  /*d3c0*/  IMAD R6, R5, UR9, R6 ;  /* 0x0000000905067c24 */ /* 0x000fe8000f8e0206 */
[----:B------:R-:W-:Y:S05]  /*d3d0*/  IMAD.IADD R217, R9, 0x1, R6 ;  /* 0x0000000109d97824 */ /* 0x000fea00078e0206 */
[----:B------:R-:W-:Y:S07]  /*d3e0*/  LEA.HI.X R217, R8, R0, R217, 0x1, P0 ;  /* 0x0000000008d97211 */ /* 0x000fee00000f0cd9 */
.L_x_982:
[C---:B------:R-:W-:Y:S01]  /*d3f0*/  IMAD.SHL.U32 R129, R128.reuse, 0x40, RZ ;  /* 0x0000004080817824 */ /* 0x040fe200078e00ff */
[----:B-1----:R-:W-:Y:S01]  /*d400*/  SHF.L.U64.HI R2, R128, 0x6, R131 ;  /* 0x0000000680027819 */ /* 0x002fe20000010283 */
[----:B------:R-:W-:Y:S01]  /*d410*/  @!PT LDS RZ, [RZ] ;  /* 0x00000000fffff984 */ /* 0x000fe20000000800 */
[----:B------:R-:W-:Y:S01]  /*d420*/  @!PT LDS RZ, [RZ] ;  /* 0x00000000fffff984 */ /* 0x000fe20000000800 */
[----:B------:R-:W-:Y:S01]  /*d430*/  @!PT LDS RZ, [RZ] ;  /* 0x00000000fffff984 */ /* 0x000fe20000000800 */
[----:B------:R1:W-:Y:S01]  /*d440*/  @!P2 LDGSTS.E.BYPASS.LTC128B.128 [R219+0x5000], desc[UR16][R216.64] ;  /* 0x05000000d8dbafae */ /* 0x0003e2000b981a10 */
[----:B------:R-:W-:Y:S01]  /*d450*/  IMAD.MOV.U32 R0, RZ, RZ, 0x20 ;  /* 0x00000020ff007424 */ /* 0x000fe200078e00ff */
[----:B------:R-:W-:Y:S02]  /*d460*/  IADD3 R226, PT, PT, R226, -0x1, RZ ;  /* 0xffffffffe2e27810 */ /* 0x000fe40007ffe0ff */
        /* <DEDUP_REMOVED lines=15> */
[----:B------:R-:W-:Y:S01]  /*d560*/  @!P1 LEA.HI.X R239, R128, R231, R131, 0x7, P4 ;  /* 0x000000e780ef9211 */ /* 0x000fe200020f3c83 */
[----:B------:R-:W-:Y:S01]  /*d570*/  @P1 STS.128 [R219+0x6000], RZ ;  /* 0x006000ffdb001388 */ /* 0x000fe20000000c00 */
[--C-:B------:R-:W-:Y:S01]  /*d580*/  @!P1 IMAD.MOV.U32 R241, RZ, RZ, R231.reuse ;  /* 0x000000fffff19224 */ /* 0x100fe200078e00e7 */
[----:B------:R-:W-:Y:S01]  /*d590*/  ISETP.GT.AND P4, PT, R226, R213, PT ;  /* 0x000000d5e200720c */ /* 0x000fe20003f84270 */
[----:B------:R-:W-:Y:S01]  /*d5a0*/  @!P1 IMAD.X R243, R231, 0x1, R2, P0 ;  /* 0x00000001e7f39824 */ /* 0x000fe200000e0602 */
[----:B------:R-:W-:Y:S01]  /*d5b0*/  @!P1 IADD3 R237, PT, PT, R129, R237, RZ ;  /* 0x000000ed81ed9210 */ /* 0x000fe20007ffe0ff */
[C---:B------:R-:W-:Y:S01]  /*d5c0*/  @!P1 IMAD.WIDE.U32 R232, R128.reuse, 0x140, R230 ;  /* 0x0000014080e89825 */ /* 0x040fe200078e00e6 */
[----:B------:R-:W5:Y:S03]  /*d5d0*/  S2R R210, SR_TID.X ;  /* 0x0000000000d27919 */ /* 0x000f660000002100 */
[----:B------:R-:W-:Y:S01]  /*d5e0*/  @!P1 IMAD.WIDE.U32 R240, R128, 0x180, R240 ;  /* 0x0000018080f09825 */ /* 0x000fe200078e00f0 */
[----:B------:R-:W-:Y:S01]  /*d5f0*/  @!PT LDS RZ, [RZ] ;  /* 0x00000000fffff984 */ /* 0x000fe20000000800 */
[----:B------:R-:W-:Y:S01]  /*d600*/  @!PT LDS RZ, [RZ] ;  /* 0x00000000fffff984 */ /* 0x000fe20000000800 */
[----:B------:R-:W-:Y:S01]  /*d610*/  @!PT LDS RZ, [RZ] ;  /* 0x00000000fffff984 */ /* 0x000fe20000000800 */
[----:B------:R1:W-:Y:S03]  /*d620*/  @!P1 LDGSTS.E.BYPASS.LTC128B.128 [R219+0x6000], desc[UR16][R242.64] ;  /* 0x06000000f2db9fae */ /* 0x0003e6000b981a10 */
[C---:B------:R-:W-:Y:S01]  /*d630*/  @!P1 IMAD R128, R131.reuse, 0x140, RZ ;  /* 0x0000014083809824 */ /* 0x040fe200078e02ff */
[----:B------:R-:W-:Y:S01]  /*d640*/  @P1 STS.128 [R219+0x6800], RZ ;  /* 0x006800ffdb001388 */ /* 0x000fe20000000c00 */
[----:B------:R-:W-:Y:S02]  /*d650*/  @!P1 IMAD R131, R131, 0x180, RZ ;  /* 0x0000018083839824 */ /* 0x000fe400078e02ff */
[----:B------:R-:W-:Y:S01]  /*d660*/  @!P1 IMAD.IADD R233, R128, 0x1, R233 ;  /* 0x0000000180e99824 */ /* 0x000fe200078e02e9 */
[----:B------:R-:W-:Y:S01]  /*d670*/  @!PT LDS RZ, [RZ] ;  /* 0x00000000fffff984 */ /* 0x000fe20000000800 */
[----:B------:R-:W-:Y:S01]  /*d680*/  @!PT LDS RZ, [RZ] ;  /* 0x00000000fffff984 */ /* 0x000fe20000000800 */
[----:B------:R-:W-:Y:S01]  /*d690*/  @!PT LDS RZ, [RZ] ;  /* 0x00000000fffff984 */ /* 0x000fe20000000800 */
[----:B------:R1:W-:Y:S02]  /*d6a0*/  @!P1 LDGSTS.E.BYPASS.LTC128B.128 [R219+0x6800], desc[UR16][R238.64] ;  /* 0x06800000eedb9fae */ /* 0x0003e4000b981a10 */
[----:B------:R-:W-:Y:S02]  /*d6b0*/  @!P1 IADD3 R241, PT, PT, R131, R241, RZ ;  /* 0x000000f183f19210 */ /* 0x000fe40007ffe0ff */
        /* <DEDUP_REMOVED lines=11> */
[----:B-----5:R-:W-:Y:S03]  /*d770*/  LOP3.LUT P0, RZ, R210, 0x4, RZ, 0xc0, !PT ;  /* 0x00000004d2ff7812 */ /* 0x020fe6000780c0ff */
[----:B------:R-:W-:Y:S01]  /*d780*/  @!PT LDS RZ, [RZ] ;  /* 0x00000000fffff984 */ /* 0x000fe20000000800 */
[----:B------:R-:W-:Y:S01]  /*d790*/  @!PT LDS RZ, [RZ] ;  /* 0x00000000fffff984 */ /* 0x000fe20000000800 */
[----:B------:R-:W-:Y:S01]  /*d7a0*/  @!PT LDS RZ, [RZ] ;  /* 0x00000000fffff984 */ /* 0x000fe20000000800 */
[----:B------:R1:W-:Y:S01]  /*d7b0*/  @!P1 LDGSTS.E.BYPASS.LTC128B.128 [R219+0x8000], desc[UR16][R232.64] ;  /* 0x08000000e8db9fae */ /* 0x0003e2000b981a10 */
[----:B------:R-:W-:Y:S03]  /*d7c0*/  SEL R0, R0, 0xffffffe0, !P0 ;  /* 0xffffffe000007807 */ /* 0x000fe60004000000 */
[----:B------:R-:W-:Y:S01]  /*d7d0*/  @P1 STS.128 [R219+0x8800], RZ ;  /* 0x008800ffdb001388 */ /* 0x000fe20000000c00 */
[----:B------:R-:W-:Y:S01]  /*d7e0*/  IADD3 R200, PT, PT, R209, R0, RZ ;  /* 0x00000000d1c87210 */ /* 0x000fe20007ffe0ff */
[----:B------:R-:W-:Y:S02]  /*d7f0*/  IMAD.IADD R0, R0, 0x1, R208 ;  /* 0x0000000100007824 */ /* 0x000fe400078e02d0 */
        /* <DEDUP_REMOVED lines=121> */
[----:B------:R-:W-:Y:S01]  /*df90*/  VIADD R161, R225, 0xfffffe00 ;  /* 0xfffffe00e1a17836 */ /* 0x000fe20000000000 */
[----:B------:R-:W1:Y:S04]  /*dfa0*/  LDC R0, c[0x0][0x4f0] ;  /* 0x00013c00ff007b82 */ /* 0x000e680000000800 */
[----:B------:R-:W-:Y:S02]  /*dfb0*/  IABS R157, R161 ;  /* 0x000000a1009d7213 */ /* 0x000fe40000000000 */
[-C--:B-1----:R-:W-:Y:S02]  /*dfc0*/  IABS R148, R0.reuse ;  /* 0x0000000000947213 */ /* 0x082fe40000000000 */
[----:B------:R-:W-:Y:S02]  /*dfd0*/  LOP3.LUT R161, R161, R0, RZ, 0x3c, !PT ;  /* 0x00000000a1a17212 */ /* 0x000fe400078e3cff */
[----:B------:R-:W1:Y:S10]  /*dfe0*/  I2F.RP R152, R148 ;  /* 0x0000009400987306 */ /* 0x000e740000209400 */
[----:B-1----:R-:W1:Y:S02]  /*dff0*/  MUFU.RCP R2, R152 ;  /* 0x0000009800027308 */ /* 0x002e640000001000 */
[----:B-1----:R-:W-:Y:S08]  /*e000*/  VIADD R154, R2, 0xffffffe ;  /* 0x0ffffffe029a7836 */ /* 0x002ff00000000000 */
[----:B------:R-:W1:Y:S02]  /*e010*/  F2I.FTZ.U32.TRUNC.NTZ R155, R154 ;  /* 0x0000009a009b7305 */ /* 0x000e64000021f000 */
[--C-:B-1----:R-:W-:Y:S02]  /*e020*/  IMAD.MOV R153, RZ, RZ, -R155.reuse ;  /* 0x000000ffff997224 */ /* 0x102fe400078e0a9b */
[----:B------:R-:W-:Y:S02]  /*e030*/  IMAD.MOV.U32 R154, RZ, RZ, RZ ;  /* 0x000000ffff9a7224 */ /* 0x000fe400078e00ff */
[----:B------:R-:W-:Y:S01]  /*e040*/  IMAD R2, R153, R148, RZ ;  /* 0x0000009499027224 */ /* 0x000fe200078e02ff */
[----:B------:R-:W-:Y:S03]  /*e050*/  IADD3 R153, PT, PT, R225, -0x100, RZ ;  /* 0xffffff00e1997810 */ /* 0x000fe60007ffe0ff */
[----:B------:R-:W-:Y:S01]  /*e060*/  IMAD.HI.U32 R2, R155, R2, R154 ;  /* 0x000000029b027227 */ /* 0x000fe200078e009a */
[----:B------:R-:W-:Y:S02]  /*e070*/  IABS R159, R153 ;  /* 0x00000099009f7213 */ /* 0x000fe40000000000 */
[----:B------:R-:W-:Y:S03]  /*e080*/  LOP3.LUT R153, R153, R0, RZ, 0x3c, !PT ;  /* 0x0000000099997212 */ /* 0x000fe600078e3cff */
[C---:B------:R-:W-:Y:S04]  /*e090*/  IMAD.HI.U32 R152, R2.reuse, R157, RZ ;  /* 0x0000009d02987227 */ /* 0x040fe800078e00ff */
[----:B------:R-:W-:Y:S02]  /*e0a0*/  IMAD.MOV R155, RZ, RZ, -R152 ;  /* 0x000000ffff9b7224 */ /* 0x000fe400078e0a98 */
[----:B------:R-:W-:Y:S04]  /*e0b0*/  IMAD.HI.U32 R2, R2, R159, RZ ;  /* 0x0000009f02027227 */ /* 0x000fe800078e00ff */
[----:B------:R-:W-:Y:S01]  /*e0c0*/  IMAD R157, R148, R155, R157 ;  /* 0x0000009b949d7224 */ /* 0x000fe200078e029d */
[----:B------:R-:W-:Y:S04]  /*e0d0*/  IADD3 R154, PT, PT, -R2, RZ, RZ ;  /* 0x000000ff029a7210 */ /* 0x000fe80007ffe1ff */
[C---:B------:R-:W-:Y:S01]  /*e0e0*/  ISETP.GT.U32.AND P4, PT, R148.reuse, R157, PT ;  /* 0x0000009d9400720c */ /* 0x040fe20003f84070 */
[C---:B------:R-:W-:Y:S05]  /*e0f0*/  IMAD R159, R148.reuse, R154, R159 ;  /* 0x0000009a949f7224 */ /* 0x040fea00078e029f */
[----:B------:R-:W-:Y:S07]  /*e100*/  ISETP.GT.U32.AND P5, PT, R148, R159, PT ;  /* 0x0000009f9400720c */ /* 0x000fee0003fa4070 */
[----:B------:R-:W-:Y:S01]  /*e110*/  @!P4 IADD3 R152, PT, PT, R152, 0x1, RZ ;  /* 0x000000019898c810 */ /* 0x000fe20007ffe0ff */
[--C-:B------:R-:W-:Y:S05]  /*e120*/  @!P4 IMAD.IADD R157, R157, 0x1, -R148.reuse ;  /* 0x000000019d9dc824 */ /* 0x100fea00078e0a94 */
[----:B------:R-:W-:Y:S01]  /*e130*/  ISETP.GE.U32.AND P6, PT, R157, R148, PT ;  /* 0x000000949d00720c */ /* 0x000fe20003fc6070 */
[----:B------:R-:W-:Y:S01]  /*e140*/  @!P5 IMAD.IADD R159, R159, 0x1, -R148 ;  /* 0x000000019f9fd824 */ /* 0x000fe200078e0a94 */
[----:B------:R-:W-:Y:S01]  /*e150*/  LOP3.LUT R157, RZ, R0, RZ, 0x33, !PT ;  /* 0x00000000ff9d7212 */ /* 0x000fe200078e33ff */
[----:B------:R-:W-:Y:S01]  /*e160*/  @!P5 VIADD R2, R2, 0x1 ;  /* 0x000000010202d836 */ /* 0x000fe20000000000 */
[----:B------:R-:W-:Y:S02]  /*e170*/  ISETP.GE.AND P5, PT, R161, RZ, PT ;  /* 0x000000ffa100720c */ /* 0x000fe40003fa6270 */
[----:B------:R-:W-:Y:S07]  /*e180*/  ISETP.GE.U32.AND P4, PT, R159, R148, PT ;  /* 0x000000949f00720c */ /* 0x000fee0003f86070 */
[----:B------:R-:W-:Y:S01]  /*e190*/  @P6 VIADD R152, R152, 0x1 ;  /* 0x0000000198986836 */ /* 0x000fe20000000000 */
[----:B------:R-:W-:Y:S03]  /*e1a0*/  ISETP.GE.AND P6, PT, R153, RZ, PT ;  /* 0x000000ff9900720c */ /* 0x000fe60003fc6270 */
[----:B------:R-:W-:Y:S02]  /*e1b0*/  @!P5 IMAD.MOV R152, RZ, RZ, -R152 ;  /* 0x000000ffff98d224 */ /* 0x000fe400078e0a98 */
[----:B------:R-:W-:Y:S02]  /*e1c0*/  @P4 IADD3 R2, PT, PT, R2, 0x1, RZ ;  /* 0x0000000102024810 */ /* 0x000fe40007ffe0ff */
[----:B------:R-:W-:Y:S04]  /*e1d0*/  ISETP.NE.AND P4, PT, R0, RZ, PT ;  /* 0x000000ff0000720c */ /* 0x000fe80003f85270 */
[----:B------:R-:W-:Y:S02]  /*e1e0*/  SEL R159, R157, R152, !P4 ;  /* 0x000000989d9f7207 */ /* 0x000fe40006000000 */
[----:B------:R-:W-:Y:S01]  /*e1f0*/  @!P6 IMAD.MOV R2, RZ, RZ, -R2 ;  /* 0x000000ffff02e224 */ /* 0x000fe200078e0a02 */
[----:B------:R-:W1:Y:S01]  /*e200*/  LDC.64 R152, c[0x0][0x3b8] ;  /* 0x0000ee00ff987b82 */ /* 0x000e620000000a00 */
[----:B------:R-:W-:Y:S03]  /*e210*/  LEA R162, P5, R159, R222, 0x2 ;  /* 0x000000de9fa27211 */ /* 0x000fe600078a10ff */
[----:B------:R-:W-:Y:S02]  /*e220*/  SEL R157, R157, R2, !P4 ;  /* 0x000000029d9d7207 */ /* 0x000fe40006000000 */
[-C--:B------:R-:W-:Y:S02]  /*e230*/  LEA.HI.X.SX32 R163, R159, R223.reuse, 0x2, P5 ;  /* 0x000000df9fa37211 */ /* 0x080fe400028f16ff */
[C---:B------:R-:W-:Y:S03]  /*e240*/  LEA R160, P4, R157.reuse, R222, 0x2 ;  /* 0x000000de9da07211 */ /* 0x040fe600078810ff */
[----:B------:R-:W2:Y:S01]  /*e250*/  LDG.E R155, desc[UR16][R162.64] ;  /* 0x00000010a29b7981 */ /* 0x000ea2000c1e1900 */
[C---:B------:R-:W-:Y:S02]  /*e260*/  LEA.HI.X.SX32 R161, R157.reuse, R223, 0x2, P4 ;  /* 0x000000df9da17211 */ /* 0x040fe400020f16ff */
[----:B------:R-:W-:Y:S03]  /*e270*/  IADD3 R157, PT, PT, R157, -R159, RZ ;  /* 0x8000009f9d9d7210 */ /* 0x000fe60007ffe0ff */
[----:B------:R-:W2:Y:S02]  /*e280*/  LDG.E R2, desc[UR16][R160.64] ;  /* 0x00000010a0027981 */ /* 0x000ea4000c1e1900 */
[----:B------:R-:W-:Y:S05]  /*e290*/  IMAD R157, R157, R0, -0x100 ;  /* 0xffffff009d9d7424 */ /* 0x000fea00078e0200 */
[----:B------:R-:W-:Y:S05]  /*e2a0*/  SHF.R.S32.HI R159, RZ, 0x1f, R157 ;  /* 0x0000001fff9f7819 */ /* 0x000fea000001149d */
[-C--:B-1----:R-:W-:Y:S02]  /*e2b0*/  IMAD R0, R159, R152.reuse, RZ ;  /* 0x000000989f007224 */ /* 0x082fe400078e02ff */
[C---:B------:R-:W-:Y:S04]  /*e2c0*/  IMAD.WIDE.U32 R158, R157.reuse, R152, RZ ;  /* 0x000000989d9e7225 */ /* 0x040fe800078e00ff */
[----:B------:R-:W-:Y:S04]  /*e2d0*/  IMAD R0, R157, R153, R0 ;  /* 0x000000999d007224 */ /* 0x000fe800078e0200 */
[----:B------:R-:W-:Y:S02]  /*e2e0*/  IMAD.IADD R159, R159, 0x1, R0 ;  /* 0x000000019f9f7824 */ /* 0x000fe400078e0200 */
[----:B--2---:R-:W-:Y:S04]  /*e2f0*/  IMAD.IADD R155, R155, 0x1, -R2 ;  /* 0x000000019b9b7824 */ /* 0x004fe800078e0a02 */
[C---:B------:R-:W-:Y:S01]  /*e300*/  IMAD.WIDE.U32 R158, R155.reuse, UR6, R158 ;  /* 0x000000069b9e7c25 */ /* 0x040fe2000f8e009e */
[----:B------:R-:W-:Y:S02]  /*e310*/  SHF.R.S32.HI R2, RZ, 0x1f, R155 ;  /* 0x0000001fff027819 */ /* 0x000fe4000001149b */
[----:B------:R-:W-:Y:S03]  /*e320*/  LEA R214, P4, R158, R214, 0x1 ;  /* 0x000000d69ed67211 */ /* 0x000fe600078808ff */
[----:B------:R-:W-:Y:S04]  /*e330*/  IMAD R2, R2, UR6, RZ ;  /* 0x0000000602027c24 */ /* 0x000fe8000f8e02ff */
[----:B------:R-:W-:Y:S05]  /*e340*/  IMAD R2, R155, UR7, R2 ;  /* 0x000000079b027c24 */ /* 0x000fea000f8e0202 */
[----:B------:R-:W-:Y:S04]  /*e350*/  IADD3 R2, PT, PT, R159, R2, RZ ;  /* 0x000000029f027210 */ /* 0x000fe80007ffe0ff */
[----:B------:R-:W-:Y:S07]  /*e360*/  LEA.HI.X R215, R158, R215, R2, 0x1, P4 ;  /* 0x000000d79ed77211 */ /* 0x000fee00020f0c02 */
.L_x_984:
        /* <DEDUP_REMOVED lines=60> */
.L_x_983:
        /* <DEDUP_REMOVED lines=66> */
[----:B------:R-:W-:Y:S08]  /*eb50*/  SHFL.BFLY PT, R155, R148, 0x2, 0x1f ;  /* 0x0c401f00949b7f89 */ /* 0x000ff000000e0000 */
        /* <DEDUP_REMOVED lines=20> */
[--C-:B------:R-:W-:Y:S01]  /*eca0*/  FFMA.FTZ R167, R5, UR4, -R164.reuse ;  /* 0x0000000405a77c23 */ /* 0x100fe200080108a4 */
        /* <DEDUP_REMOVED lines=8> */
[----:B------:R-:W-:Y:S07]  /*ed30*/  MOV R6, R220 ;  /* 0x000000dc00067202 */ /* 0x000fee0000000f00 */
[----:B------:R-:W4:Y:S01]  /*ed40*/  MUFU.EX2 R167, R167 ;  /* 0x000000a700a77308 */ /* 0x000f220000000800 */
[----:B------:R-:W-:Y:S01]  /*ed50*/  @P0 IADD3 R6, PT, PT, R227, -0x20, RZ ;  /* 0xffffffe0e3060810 */ /* 0x000fe20007ffe0ff */
[C---:B-1----:R-:W-:Y:S01]  /*ed60*/  FMUL.FTZ R8, R148.reuse, R144 ;  /* 0x0000009094087220 */ /* 0x042fe20000410000 */
[----:B------:R-:W-:Y:S07]  /*ed70*/  FMUL.FTZ R9, R148, R145 ;  /* 0x0000009194097220 */ /* 0x000fee0000410000 */
[----:B------:R-:W-:Y:S01]  /*ed80*/  MUFU.EX2 R170, R170 ;  /* 0x000000aa00aa7308 */ /* 0x000fe20000000800 */
[--C-:B------:R-:W-:Y:S01]  /*ed90*/  FFMA.FTZ R171, R12, UR4, -R164.reuse ;  /* 0x000000040cab7c23 */ /* 0x100fe200080108a4 */
[----:B------:R-:W1:Y:S01]  /*eda0*/  LDSM.16.MT88.4 R156, [R6] ;  /* 0x00000000069c783b */ /* 0x000e620000004200 */
[C---:B---3--:R-:W-:Y:S07]  /*edb0*/  FMUL.FTZ R10, R3.reuse, R146 ;  /* 0x00000092030a7220 */ /* 0x048fee0000410000 */
[----:B------:R-:W3:Y:S01]  /*edc0*/  MUFU.EX2 R165, R165 ;  /* 0x000000a500a57308 */ /* 0x000ee20000000800 */
[C---:B------:R-:W-:Y:S01]  /*edd0*/  FMUL.FTZ R11, R3.reuse, R147 ;  /* 0x00000093030b7220 */ /* 0x040fe20000410000 */
        /* <DEDUP_REMOVED lines=187> */
[----:B------:R-:W-:Y:S07]  /*f990*/  ISETP.GT.AND P0, PT, R226, R213, PT ;  /* 0x000000d5e200720c */ /* 0x000fee0003f04270 */
        /* <DEDUP_REMOVED lines=356> */
.L_x_981:
[----:B------:R-:W1:Y:S01]  /*10fe0*/  SHFL.BFLY PT, R4, R229, 0x2, 0x1f ;  /* 0x0c401f00e5047f89 */ /* 0x000e6200000e0000 */
[----:B------:R-:W2:Y:S01]  /*10ff0*/  S2UR UR5, SR_CgaCtaId ;  /* 0x00000000000579c3 */ /* 0x000ea20000008800 */
[C---:B------:R-:W-:Y:S01]  /*11000*/  SHF.L.U32 R7, R210.reuse, 0x4, RZ ;  /* 0x00000004d2077819 */ /* 0x040fe200000006ff */
[----:B------:R-:W-:Y:S01]  /*11010*/  UMOV UR4, 0x400 ;  /* 0x0000040000047882 */ /* 0x000fe20000000000 */
[----:B------:R-:W3:Y:S01]  /*11020*/  SHFL.BFLY PT, R3, R228, 0x2, 0x1f ;  /* 0x0c401f00e4037f89 */ /* 0x000ee200000e0000 */
[----:B------:R-:W-:Y:S01]  /*11030*/  SHF.L.U32 R6, R210, 0x3, RZ ;  /* 0x00000003d2067819 */ /* 0x000fe200000006ff */
[----:B------:R-:W-:Y:S01]  /*11040*/  IMAD.MOV R21, RZ, RZ, -R221 ;  /* 0x000000ffff157224 */ /* 0x000fe200078e0add */
[----:B------:R-:W-:Y:S02]  /*11050*/  SHF.L.U32 R15, R212, 0x5, RZ ;  /* 0x00000005d40f7819 */ /* 0x000fe400000006ff */
[----:B------:R-:W-:Y:S01]  /*11060*/  BAR.SYNC.DEFER_BLOCKING 0x0 ;  /* 0x0000000000007b1d */ /* 0x000fe20000010000 */
[----:B------:R-:W-:-:S02]  /*11070*/  LOP3.LUT R11, R6, 0xc0, RZ, 0xc0, !PT ;  /* 0x000000c0060b7812 */ /* 0x000fc400078ec0ff */
[----:B------:R-:W-:Y:S02]  /*11080*/  SHF.R.U32.HI R12, RZ, 0x1, R210 ;  /* 0x00000001ff0c7819 */ /* 0x000fe400000116d2 */
[----:B------:R-:W-:-:S03]  /*11090*/  LOP3.LUT P2, RZ, R210, 0x3, RZ, 0xc0, !PT ;  /* 0x00000003d2ff7812 */ /* 0x000fc6000784c0ff */
[----:B------:R-:W4:Y:S01]  /*110a0*/  LDC.64 R16, c[0x0][0x430] ;  /* 0x00010c00ff107b82 */ /* 0x000f220000000a00 */
[----:B------:R-:W-:Y:S01]  /*110b0*/  LOP3.LUT R23, R12, 0x30, RZ, 0xc0, !PT ;  /* 0x000000300c177812 */ /* 0x000fe200078ec0ff */
[----:B------:R-:W-:Y:S06]  /*110c0*/  BSSY.RECONVERGENT B0, `(.L_x_986) ;  /* 0x000005e000007945 */ /* 0x000fec0003800200 */
[----:B------:R-:W-:Y:S01]  /*110d0*/  S2UR UR6, SR_CTAID.Z ;  /* 0x00000000000679c3 */ /* 0x000fe20000002700 */
[----:B-1----:R-:W-:Y:S01]  /*110e0*/  FADD.FTZ R5, R4, R229 ;  /* 0x000000e504057221 */ /* 0x002fe20000010000 */
[----:B------:R-:W-:Y:S01]  /*110f0*/  SHF.L.U32 R4, R210, 0x1, RZ ;  /* 0x00000001d2047819 */ /* 0x000fe200000006ff */
[----:B--2---:R-:W-:Y:S01]  /*11100*/  ULEA UR5, UR5, UR4, 0x18 ;  /* 0x0000000405057291 */ /* 0x004fe2000f8ec0ff */
[----:B---3--:R-:W-:-:S02]  /*11110*/  FADD.FTZ R10, R3, R228 ;  /* 0x000000e4030a7221 */ /* 0x008fc40000010000 */
[----:B------:R-:W1:Y:S01]  /*11120*/  SHFL.BFLY PT, R14, R5, 0x1, 0x1f ;  /* 0x0c201f00050e7f89 */ /* 0x000e6200000e0000 */
[----:B------:R-:W-:Y:S01]  /*11130*/  LOP3.LUT R4, R4, 0x6, RZ, 0xc0, !PT ;  /* 0x0000000604047812 */ /* 0x000fe200078ec0ff */
[----:B------:R-:W-:Y:S01]  /*11140*/  IMAD.SHL.U32 R3, R210, 0x4, RZ ;  /* 0x00000004d2037824 */ /* 0x000fe200078e00ff */
[----:B------:R-:W4:Y:S01]  /*11150*/  S2UR UR4, SR_CTAID.Y ;  /* 0x00000000000479c3 */ /* 0x000f220000002600 */
[----:B------:R-:W2:Y:S01]  /*11160*/  SHFL.BFLY PT, R13, R10, 0x1, 0x1f ;  /* 0x0c201f000a0d7f89 */ /* 0x000ea200000e0000 */
[----:B------:R-:W-:Y:S02]  /*11170*/  LOP3.LUT R7, R4, 0x3e00, R7, 0xf8, !PT ;  /* 0x00003e0004077812 */ /* 0x000fe400078ef807 */
[----:B------:R-:W-:Y:S02]  /*11180*/  LOP3.LUT R4, R3, 0xf04, RZ, 0xc0, !PT ;  /* 0x00000f0403047812 */ /* 0x000fe400078ec0ff */
[----:B------:R-:W-:Y:S02]  /*11190*/  LOP3.LUT R7, R7, 0x20, R6, 0xf8, !PT ;  /* 0x0000002007077812 */ /* 0x000fe400078ef806 */
[----:B------:R-:W-:Y:S01]  /*111a0*/  LOP3.LUT R4, R4, 0x20, R15, 0xf8, !PT ;  /* 0x0000002004047812 */ /* 0x000fe200078ef80f */
[----:B------:R-:W3:Y:S01]  /*111b0*/  LDC R18, c[0x0][0x3e0] ;  /* 0x0000f800ff127b82 */ /* 0x000ee20000000800 */
[----:B------:R-:W-:-:S04]  /*111c0*/  LOP3.LUT R9, R3, 0xd8, RZ, 0xc0, !PT ;  /* 0x000000d803097812 */ /* 0x000fc800078ec0ff */
[----:B------:R-:W-:-:S04]  /*111d0*/  LOP3.LUT R9, R9, 0x18, R12, 0x78, !PT ;  /* 0x0000001809097812 */ /* 0x000fc800078e780c */
[----:B------:R-:W-:Y:S01]  /*111e0*/  LOP3.LUT R4, R4, R9, RZ, 0xfc, !PT ;  /* 0x0000000904047212 */ /* 0x000fe200078efcff */
[----:B-1----:R-:W-:-:S03]  /*111f0*/  FADD.FTZ R14, R5, R14 ;  /* 0x0000000e050e7221 */ /* 0x002fc60000010000 */
[----:B------:R-:W-:Y:S01]  /*11200*/  LEA R20, R4, UR5, 0x2 ;  /* 0x0000000504147c11 */ /* 0x000fe2000f8e10ff */
[----:B----4-:R-:W-:Y:S01]  /*11210*/  IMAD R221, R16, UR4, R221 ;  /* 0x0000000410dd7c24 */ /* 0x010fe2000f8e02dd */
[----:B------:R-:W1:Y:S01]  /*11220*/  MUFU.RCP R8, R14 ;  /* 0x0000000e00087308 */ /* 0x000e620000001000 */
[----:B--2---:R-:W-:Y:S01]  /*11230*/  FADD.FTZ R13, R10, R13 ;  /* 0x0000000d0a0d7221 */ /* 0x004fe20000010000 */
[----:B------:R-:W-:Y:S01]  /*11240*/  FSETP.NE.FTZ.AND P1, PT, R14, RZ, PT ;  /* 0x000000ff0e00720b */ /* 0x000fe20003f35000 */
[----:B------:R-:W2:Y:S01]  /*11250*/  LDCU UR4, c[0x0][0x44c] ;  /* 0x00008980ff0477ac */ /* 0x000ea20008000800 */
[----:B------:R-:W-:Y:S02]  /*11260*/  LOP3.LUT R10, R11, 0x18, R210, 0xf8, !PT ;  /* 0x000000180b0a7812 */ /* 0x000fe400078ef8d2 */
[----:B------:R-:W-:Y:S02]  /*11270*/  FSETP.NE.FTZ.AND P0, PT, R13, RZ, PT ;  /* 0x000000ff0d00720b */ /* 0x000fe40003f15000 */
[----:B------:R-:W4:Y:S01]  /*11280*/  MUFU.RCP R5, R13 ;  /* 0x0000000d00057308 */ /* 0x000f220000001000 */
[----:B------:R-:W-:Y:S01]  /*11290*/  LOP3.LUT R7, R7, R10, RZ, 0xfc, !PT ;  /* 0x0000000a07077212 */ /* 0x000fe200078efcff */
[----:B---3--:R-:W-:Y:S01]  /*112a0*/  IMAD R21, R18, R21, UR6 ;  /* 0x0000000612157e24 */ /* 0x008fe2000f8e0215 */
[----:B------:R-:W-:-:S02]  /*112b0*/  MOV R16, 0xff800000 ;  /* 0xff80000000107802 */ /* 0x000fc40000000f00 */
[----:B------:R-:W-:Y:S01]  /*112c0*/  LEA R7, R7, UR5, 0x2 ;  /* 0x0000000507077c11 */ /* 0x000fe2000f8e10ff */
[----:B------:R-:W3:Y:S01]  /*112d0*/  S2UR UR5, SR_CTAID.X ;  /* 0x00000000000579c3 */ /* 0x000ee20000002500 */
[----:B------:R-:W-:Y:S01]  /*112e0*/  IMAD R18, R221, R18, R21 ;  /* 0x00000012dd127224 */ /* 0x000fe200078e0215 */
[----:B------:R-:W5:Y:S01]  /*112f0*/  @P1 MUFU.LG2 R14, R14 ;  /* 0x0000000e000e1308 */ /* 0x000f620000000c00 */
[----:B------:R-:W-:Y:S02]  /*11300*/  SHF.R.U32.HI R210, RZ, 0x2, R210 ;  /* 0x00000002ffd27819 */ /* 0x000fe400000116d2 */
[----:B-1----:R-:W-:Y:S02]  /*11310*/  FSEL R8, R8, 1, P1 ;  /* 0x3f80000008087808 */ /* 0x002fe40000800000 */
[----:B------:R-:W-:Y:S01]  /*11320*/  MOV R21, 0xff800000 ;  /* 0xff80000000157802 */ /* 0x000fe20000000f00 */
[----:B------:R-:W1:Y:S01]  /*11330*/  @P1 LDC R19, c[0x0][0x458] ;  /* 0x00011600ff131b82 */ /* 0x000e620000000800 */
[----:B------:R-:W-:Y:S01]  /*11340*/  LOP3.LUT R210, R23, 0x7, R210, 0xf8, !PT ;  /* 0x0000000717d27812 */ /* 0x000fe200078ef8d2 */
        /* <DEDUP_REMOVED lines=8> */
[C---:B------:R-:W-:Y:S01]  /*113d0*/  LOP3.LUT R8, R6.reuse, 0x40, RZ, 0xc0, !PT ;  /* 0x0000004006087812 */ /* 0x040fe200078ec0ff */
[----:B------:R-:W-:Y:S01]  /*113e0*/  STS.64 [R7], R144 ;  /* 0x0000009007007388 */ /* 0x000fe20000000a00 */
[----:B----4-:R-:W-:Y:S01]  /*113f0*/  FSEL R5, R5, 1, P0 ;  /* 0x3f80000005057808 */ /* 0x010fe20000000000 */
[----:B------:R-:W4:Y:S01]  /*11400*/  @P0 MUFU.LG2 R13, R13 ;  /* 0x0000000d000d0308 */ /* 0x000f220000000c00 */
[----:B------:R-:W-:Y:S01]  /*11410*/  LOP3.LUT R6, R6, 0x80, RZ, 0xc0, !PT ;  /* 0x0000008006067812 */ /* 0x000fe200078ec0ff */
[----:B-----5:R-:W-:Y:S01]  /*11420*/  @P1 FMUL.FTZ R25, R14, 0.69314718246459960938 ;  /* 0x3f3172180e191820 */ /* 0x020fe20000410000 */
[----:B---3--:R-:W-:Y:S01]  /*11430*/  USHF.L.U32 UR5, UR5, 0x6, URZ ;  /* 0x0000000605057899 */ /* 0x008fe200080006ff */
[----:B------:R-:W-:Y:S01]  /*11440*/  FMUL.FTZ R146, R5, R146 ;  /* 0x0000009205927220 */ /* 0x000fe20000410000 */
[----:B------:R-:W-:Y:S01]  /*11450*/  IADD3 R15, PT, PT, R7, -R6, RZ ;  /* 0x80000006070f7210 */ /* 0x000fe20007ffe0ff */
[C---:B------:R-:W-:Y:S01]  /*11460*/  FMUL.FTZ R147, R5.reuse, R147 ;  /* 0x0000009305937220 */ /* 0x040fe20000410000 */
[C---:B------:R-:W-:Y:S01]  /*11470*/  FMUL.FTZ R134, R5.reuse, R134 ;  /* 0x0000008605867220 */ /* 0x040fe20000410000 */
[C---:B------:R-:W-:Y:S01]  /*11480*/  FMUL.FTZ R135, R5.reuse, R135 ;  /* 0x0000008705877220 */ /* 0x040fe20000410000 */
[C---:B------:R-:W-:Y:S01]  /*11490*/  FMUL.FTZ R142, R5.reuse, R142 ;  /* 0x0000008e058e7220 */ /* 0x040fe20000410000 */
[C---:B------:R-:W-:Y:S01]  /*114a0*/  FMUL.FTZ R143, R5.reuse, R143 ;  /* 0x0000008f058f7220 */ /* 0x040fe20000410000 */
[C---:B------:R-:W-:Y:S01]  /*114b0*/  FMUL.FTZ R138, R5.reuse, R138 ;  /* 0x0000008a058a7220 */ /* 0x040fe20000410000 */
[----:B------:R-:W-:Y:S01]  /*114c0*/  FMUL.FTZ R139, R5, R139 ;  /* 0x0000008b058b7220 */ /* 0x000fe20000410000 */
[----:B------:R-:W-:Y:S01]  /*114d0*/  IMAD.IADD R5, R7, 0x1, -R8 ;  /* 0x0000000107057824 */ /* 0x000fe200078e0a08 */
[----:B------:R-:W-:Y:S01]  /*114e0*/  IADD3 R22, PT, PT, -R8, R15, RZ ;  /* 0x0000000f08167210 */ /* 0x000fe20007ffe1ff */
[----:B------:R-:W-:Y:S01]  /*114f0*/  STS.64 [R7+0x400], R146 ;  /* 0x0004009207007388 */ /* 0x000fe20000000a00 */
[----:B------:R-:W-:-:S02]  /*11500*/  IMAD R17, R18, R17, UR5 ;  /* 0x0000000512117e24 */ /* 0x000fc4000f8e0211 */
[----:B-1----:R-:W-:Y:S01]  /*11510*/  @P1 FFMA.FTZ R21, R2, R19, R25 ;  /* 0x0000001302151223 */ /* 0x002fe20000010019 */
[----:B----4-:R-:W-:Y:S01]  /*11520*/  @P0 FMUL.FTZ R13, R13, 0.69314718246459960938 ;  /* 0x3f3172180d0d0820 */ /* 0x010fe20000410000 */
[----:B------:R-:W-:Y:S04]  /*11530*/  STS.64 [R5+0x20], R132 ;  /* 0x0000208405007388 */ /* 0x000fe80000000a00 */
[----:B------:R-:W-:Y:S04]  /*11540*/  STS.64 [R5+0x420], R134 ;  /* 0x0004208605007388 */ /* 0x000fe80000000a00 */
[----:B------:R-:W-:Y:S04]  /*11550*/  STS.64 [R15+0x40], R140 ;  /* 0x0000408c0f007388 */ /* 0x000fe80000000a00 */
[----:B------:R1:W-:Y:S04]  /*11560*/  STS.64 [R15+0x440], R142 ;  /* 0x0004408e0f007388 */ /* 0x0003e80000000a00 */
[----:B------:R3:W-:Y:S04]  /*11570*/  STS.64 [R22+0x60], R136 ;  /* 0x0000608816007388 */ /* 0x0007e80000000a00 */
[----:B------:R3:W-:Y:S01]  /*11580*/  STS.64 [R22+0x460], R138 ;  /* 0x0004608a16007388 */ /* 0x0007e20000000a00 */
[----:B------:R-:W-:Y:S08]  /*11590*/  BAR.SYNC.DEFER_BLOCKING 0x0 ;  /* 0x0000000000007b1d */ /* 0x000ff00000010000 */
[----:B-1----:R-:W1:Y:S01]  /*115a0*/  @P0 LDC R15, c[0x0][0x458] ;  /* 0x00011600ff0f0b82 */ /* 0x002e620000000800 */
[----:B------:R3:W4:Y:S04]  /*115b0*/  LDS.128 R8, [R20] ;  /* 0x0000000014087984 */ /* 0x0007280000000c00 */
[----:B------:R3:W1:Y:S02]  /*115c0*/  LDS.128 R4, [R20+0x800] ;  /* 0x0008000014047984 */ /* 0x0006640000000c00 */
[----:B-1----:R-:W-:Y:S01]  /*115d0*/  @P0 FFMA.FTZ R16, R0, R15, R13 ;  /* 0x0000000f00100223 */ /* 0x002fe2000001000d */
[----:B--2---:R-:W-:Y:S01]  /*115e0*/  IMAD R0, R17, UR4, RZ ;  /* 0x0000000411007c24 */ /* 0x004fe2000f8e02ff */
[----:B---34-:R-:W-:Y:S06]  /*115f0*/  @P2 BRA `(.L_x_987) ;  /* 0x0000000000282947 */ /* 0x018fec0003800000 */
[----:B------:R-:W1:Y:S01]  /*11600*/  LDCU.64 UR4, c[0x0][0x428] ;  /* 0x00008500ff0477ac */ /* 0x000e620008000a00 */
[C---:B------:R-:W-:Y:S01]  /*11610*/  VIADD R12, R210.reuse, 0x8 ;  /* 0x00000008d20c7836 */ /* 0x040fe20000000000 */
[C---:B------:R-:W-:Y:S02]  /*11620*/  IADD3 R2, P0, PT, R17.reuse, R210, RZ ;  /* 0x000000d211027210 */ /* 0x040fe40007f1e0ff */
[-C--:B------:R-:W-:Y:S02]  /*11630*/  ISETP.GE.AND P2, PT, R210, R211.reuse, PT ;  /* 0x000000d3d200720c */ /* 0x080fe40003f46270 */
[----:B------:R-:W-:Y:S02]  /*11640*/  ISETP.GE.AND P1, PT, R12, R211, PT ;  /* 0x000000d30c00720c */ /* 0x000fe40003f26270 */
[----:B------:R-:W-:Y:S02]  /*11650*/  LEA.HI.X.SX32 R17, R17, RZ, 0x1, P0 ;  /* 0x000000ff11117211 */ /* 0x000fe400000f0eff */
[----:B-1----:R-:W-:-:S04]  /*11660*/  LEA R12, P0, R2, UR4, 0x2 ;  /* 0x00000004020c7c11 */ /* 0x002fc8000f8010ff */
[----:B------:R-:W-:-:S05]  /*11670*/  LEA.HI.X R13, R2, UR5, R17, 0x2, P0 ;  /* 0x00000005020d7c11 */ /* 0x000fca00080f1411 */
[----:B------:R1:W-:Y:S04]  /*11680*/  @!P2 STG.E desc[UR16][R12.64], R21 ;  /* 0x000000150c00a986 */ /* 0x0003e8000c101910 */
[----:B------:R1:W-:Y:S02]  /*11690*/  @!P1 STG.E desc[UR16][R12.64+0x20], R16 ;  /* 0x000020100c009986 */ /* 0x0003e4000c101910 */
.L_x_987:
[----:B------:R-:W-:Y:S05]  /*116a0*/  BSYNC.RECONVERGENT B0 ;  /* 0x0000000000007941 */ /* 0x000fea0003800200 */
.L_x_986:
[----:B-1----:R-:W1:Y:S01]  /*116b0*/  LDS.128 R16, [R20+0x1000] ;  /* 0x0010000014107984 */ /* 0x002e620000000c00 */
[----:B------:R-:W2:Y:S01]  /*116c0*/  LDCU UR6, c[0x0][0x440] ;  /* 0x00008800ff0677ac */ /* 0x000ea20008000800 */
[C---:B------:R-:W-:Y:S02]  /*116d0*/  LOP3.LUT R2, R3.reuse, 0x1c, RZ, 0xc0, !PT ;  /* 0x0000001c03027812 */ /* 0x040fe400078ec0ff */
[----:B------:R3:W4:Y:S01]  /*116e0*/  LDS.128 R12, [R20+0x1800] ;  /* 0x00180000140c7984 */ /* 0x0007220000000c00 */
[----:B------:R-:W5:Y:S01]  /*116f0*/  LDCU.64 UR4, c[0x0][0x3f8] ;  /* 0x00007f00ff0477ac */ /* 0x000f620008000a00 */
[----:B------:R-:W-:-:S04]  /*11700*/  LOP3.LUT R22, R3, 0xfe0, RZ, 0xc0, !PT ;  /* 0x00000fe003167812 */ /* 0x000fc800078ec0ff */
[----:B------:R-:W-:Y:S01]  /*11710*/  LOP3.LUT R3, R22, 0x1c, R3, 0xf8, !PT ;  /* 0x0000001c16037812 */ /* 0x000fe200078ef803 */
[----:B------:R-:W-:-:S03]  /*11720*/  VIADD R22, R212, 0x10 ;  /* 0x00000010d4167836 */ /* 0x000fc60000000000 */
[----:B------:R-:W-:-:S04]  /*11730*/  IADD3 R3, P1, PT, R0, R3, RZ ;  /* 0x0000000300037210 */ /* 0x000fc80007f3e0ff */
[----:B------:R-:W-:Y:S02]  /*11740*/  LEA.HI.X.SX32 R0, R0, RZ, 0x1, P1 ;  /* 0x000000ff00007211 */ /* 0x000fe400008f0eff */
[----:B--2---:R-:W-:Y:S01]  /*11750*/  ISETP.GE.AND P0, PT, R2, UR6, PT ;  /* 0x0000000602007c0c */ /* 0x004fe2000bf06270 */
[----:B------:R-:W-:-:S03]  /*11760*/  VIADD R2, R212, 0x20 ;  /* 0x00000020d4027836 */ /* 0x000fc60000000000 */
[CC--:B------:R-:W-:Y:S01]  /*11770*/  ISETP.GE.OR P4, PT, R212.reuse, R211.reuse, P0 ;  /* 0x000000d3d400720c */ /* 0x0c0fe20000786670 */
[----:B------:R-:W-:Y:S01]  /*11780*/  VIADD R212, R212, 0x30 ;  /* 0x00000030d4d47836 */ /* 0x000fe20000000000 */
[-C--:B------:R-:W-:Y:S02]  /*11790*/  ISETP.GE.OR P3, PT, R22, R211.reuse, P0 ;  /* 0x000000d31600720c */ /* 0x080fe40000766670 */
[-C--:B------:R-:W-:Y:S02]  /*117a0*/  ISETP.GE.OR P2, PT, R2, R211.reuse, P0 ;  /* 0x000000d30200720c */ /* 0x080fe40000746670 */
[----:B------:R-:W-:Y:S02]  /*117b0*/  ISETP.GE.OR P0, PT, R212, R211, P0 ;  /* 0x000000d3d400720c */ /* 0x000fe40000706670 */
[----:B-----5:R-:W-:-:S04]  /*117c0*/  LEA R2, P1, R3, UR4, 0x2 ;  /* 0x0000000403027c11 */ /* 0x020fc8000f8210ff */
[----:B------:R-:W-:-:S05]  /*117d0*/  LEA.HI.X R3, R3, UR5, R0, 0x2, P1 ;  /* 0x0000000503037c11 */ /* 0x000fca00088f1400 */
[----:B------:R3:W-:Y:S04]  /*117e0*/  @!P4 STG.E.128 desc[UR16][R2.64], R8 ;  /* 0x000000080200c986 */ /* 0x0007e8000c101d10 */
[----:B------:R3:W-:Y:S04]  /*117f0*/  @!P3 STG.E.128 desc[UR16][R2.64+0x800], R4 ;  /* 0x000800040200b986 */ /* 0x0007e8000c101d10 */
[----:B-1----:R3:W-:Y:S01]  /*11800*/  @!P2 STG.E.128 desc[UR16][R2.64+0x1000], R16 ;  /* 0x001000100200a986 */ /* 0x0027e2000c101d10 */
[----:B----4-:R-:W-:Y:S05]  /*11810*/  @P0 EXIT ;  /* 0x000000000000094d */ /* 0x010fea0003800000 */
[----:B------:R-:W-:Y:S01]  /*11820*/  STG.E.128 desc[UR16][R2.64+0x1800], R12 ;  /* 0x0018000c02007986 */ /* 0x000fe2000c101d10 */
[----:B------:R-:W-:Y:S05]  /*11830*/  EXIT ;  /* 0x000000000000794d */ /* 0x000fea0003800000 */
.L_x_988:
        /* <DEDUP_REMOVED lines=12> */
.L_x_4878:


//--------------------- .text._ZN5flash24flash_fwd_splitkv_kernelI23Flash_fwd_kernel_traitsILi32ELi64ELi256ELi4ELb0ELb0EN7cutlass10bfloat16_tE19Flash_kernel_traitsILi32ELi64ELi256ELi4ES3_EELb1ELb0ELb0ELb0ELb0ELb1ELb1ELb0EEEvNS_16Flash_fwd_paramsE --------------------------
	.section	.text._ZN5flash24flash_fwd_splitkv_kernelI23Flash_fwd_kernel_traitsILi32ELi64ELi256ELi4ELb0ELb0EN7cutlass10bfloat16_tE19Flash_kernel_traitsILi32ELi64ELi256ELi4ES3_EELb1ELb0ELb0ELb0ELb0ELb1ELb1ELb0EEEvNS_16Flash_fwd_paramsE,"ax",@progbits
	.align	128
        .global         _ZN5flash24flash_fwd_splitkv_kernelI23Flash_fwd_kernel_traitsILi32ELi64ELi256ELi4ELb0ELb0EN7cutlass10bfloat16_tE19Flash_kernel_traitsILi32ELi64ELi256ELi4ES3_EELb1ELb0ELb0ELb0ELb0ELb1ELb1ELb0EEEvNS_16Flash_fwd_paramsE
        .type           _ZN5flash24flash_fwd_splitkv_kernelI23Flash_fwd_kernel_traitsILi32ELi64ELi256ELi4ELb0ELb0EN7cutlass10bfloat16_tE19Flash_kernel_traitsILi32ELi64ELi256ELi4ES3_EELb1ELb0ELb0ELb0ELb0ELb1ELb1ELb0EEEvNS_16Flash_fwd_paramsE,@function
        .size           _ZN5flash24flash_fwd_splitkv_kernelI23Flash_fwd_kernel_traitsILi32ELi64ELi256ELi4ELb0ELb0EN7cutlass10bfloat16_tE19Flash_kernel_traitsILi32ELi64ELi256ELi4ES3_EELb1ELb0ELb0ELb0ELb0ELb1ELb1ELb0EEEvNS_16Flash_fwd_paramsE,(.L_x_4879 - _ZN5flash24flash_fwd_splitkv_kernelI23Flash_fwd_kernel_traitsILi32ELi64ELi256ELi4ELb0ELb0EN7cutlass10bfloat16_tE19Flash_kernel_traitsILi32ELi64ELi256ELi4ES3_EELb1ELb0ELb0ELb0ELb0ELb1ELb1ELb0EEEvNS_16Flash_fwd_paramsE)
        .other          _ZN5flash24flash_fwd_splitkv_kernelI23Flash_fwd_kernel_traitsILi32ELi64ELi256ELi4ELb0ELb0EN7cutlass10bfloat16_tE19Flash_kernel_traitsILi32ELi64ELi256ELi4ES3_EELb1ELb0ELb0ELb0ELb0ELb1ELb1ELb0EEEvNS_16Flash_fwd_paramsE,@"STO_CUDA_ENTRY STV_DEFAULT"
_ZN5flash24flash_fwd_splitkv_kernelI23Flash_fwd_kernel_traitsILi32ELi64ELi256ELi4ELb0ELb0EN7cutlass10bfloat16_tE19Flash_kernel_traitsILi32ELi64ELi256ELi4ES3_EELb1ELb0ELb0ELb0ELb0ELb1ELb1ELb0EEEvNS_16Flash_fwd_paramsE:
.text._ZN5flash24flash_fwd_splitkv_kernelI23Flash_fwd_kernel_traitsILi32ELi64ELi256ELi4ELb0ELb0EN7cutlass10bfloat16_tE19Flash_kernel_traitsILi32ELi64ELi256ELi4ES3_EELb1ELb0ELb0ELb0ELb0ELb1ELb1ELb0EEEvNS_16Flash_fwd_paramsE:
[----:B------:R-:W1:Y:S08]  /*0000*/  LDC R1, c[0x0][0x37c] ;  /* 0x0000df00ff017b82 */ /* 0x000e700000000800 */
[----:B------:R-:W2:Y:S01]  /*0010*/  LDC R7, c[0x0][0x3e0] ;  /* 0x0000f800ff077b82 */ /* 0x000ea20000000800 */
[----:B------:R-:W3:Y:S01]  /*0020*/  S2R R12, SR_CTAID.Z ;  /* 0x00000000000c7919 */ /* 0x000ee20000002700 */
[----:B------:R-:W4:Y:S01]  /*0030*/  LDCU.64 UR16, c[0x0][0x358] ;  /* 0x00006b00ff1077ac */ /* 0x000f220008000a00 */
[----:B------:R-:W-:-:S02]  /*0040*/  IMAD.MOV.U32 R8, RZ, RZ, -0x1 ;  /* 0xffffffffff087424 */ /* 0x000fc400078e00ff */
[----:B-1----:R-:W-:Y:S01]  /*0050*/  VIADD R1, R1, 0xfffffff0 ;  /* 0xfffffff001017836 */ /* 0x002fe20000000000 */
[----:B------:R-:W1:Y:S01]  /*0060*/  LDCU.64 UR4, c[0x0][0x470] ;  /* 0x00008e00ff0477ac */ /* 0x000e620008000a00 */
[----:B--2---:R-:W2:Y:S01]  /*0070*/  I2F.U32.RP R4, R7 ;  /* 0x0000000700047306 */ /* 0x004ea20000209000 */
[----:B------:R-:W4:Y:S01]  /*0080*/  LDCU.U8 UR6, c[0x0][0x532] ;  /* 0x0000a640ff0677ac */ /* 0x000f220008000000 */
[----:B------:R-:W-:-:S06]  /*0090*/  ISETP.NE.U32.AND P1, PT, R7, RZ, PT ;  /* 0x000000ff0700720c */ /* 0x000fcc0003f25070 */
[----:B--2---:R-:W2:Y:S02]  /*00a0*/  MUFU.RCP R2, R4 ;  /* 0x0000000400027308 */ /* 0x004ea40000001000 */
[----:B--2---:R-:W-:-:S06]  /*00b0*/  VIADD R2, R2, 0xffffffe ;  /* 0x0ffffffe02027836 */ /* 0x004fcc0000000000 */
[----:B------:R-:W2:Y:S02]  /*00c0*/  F2I.FTZ.U32.TRUNC.NTZ R3, R2 ;  /* 0x0000000200037305 */ /* 0x000ea4000021f000 */
[----:B--2---:R-:W-:Y:S02]  /*00d0*/  IMAD.MOV R0, RZ, RZ, -R3 ;  /* 0x000000ffff007224 */ /* 0x004fe400078e0a03 */
[----:B------:R-:W-:Y:S02]  /*00e0*/  IMAD.MOV.U32 R2, RZ, RZ, RZ ;  /* 0x000000ffff027224 */ /* 0x000fe400078e00ff */
[----:B------:R-:W-:-:S04]  /*00f0*/  IMAD R5, R0, R7, RZ ;  /* 0x0000000700057224 */ /* 0x000fc800078e02ff */
[----:B------:R-:W-:Y:S02]  /*0100*/  IMAD.HI.U32 R5, R3, R5, R2 ;  /* 0x0000000503057227 */ /* 0x000fe400078e0002 */
[----:B------:R-:W2:Y:S04]  /*0110*/  LDC.64 R2, c[0x0][0x460] ;  /* 0x00011800ff027b82 */ /* 0x000ea80000000a00 */
[----:B---3--:R-:W-:-:S04]  /*0120*/  IMAD.HI.U32 R241, R5, R12, RZ ;  /* 0x0000000c05f17227 */ /* 0x008fc800078e00ff */
[----:B------:R-:W-:Y:S01]  /*0130*/  IMAD.MOV R0, RZ, RZ, -R241 ;  /* 0x000000ffff007224 */ /* 0x000fe200078e0af1 */
[----:B------:R-:W3:Y:S03]  /*0140*/  LDC.64 R4, c[0x0][0x460] ;  /* 0x00011800ff047b82 */ /* 0x000ee60000000a00 */
[----:B------:R-:W-:-:S05]  /*0150*/  IMAD R0, R7, R0, R12 ;  /* 0x0000000007007224 */ /* 0x000fca00078e020c */
[----:B------:R-:W-:Y:S02]  /*0160*/  ISETP.GE.U32.AND P0, PT, R0, R7, PT ;  /* 0x000000070000720c */ /* 0x000fe40003f06070 */
[----:B--2---:R-:W-:-:S04]  /*0170*/  ISETP.NE.U32.AND P4, PT, R2, RZ, PT ;  /* 0x000000ff0200720c */ /* 0x004fc80003f85070 */
[----:B------:R-:W-:-:S07]  /*0180*/  ISETP.NE.AND.EX P4, PT, R3, RZ, PT, P4 ;  /* 0x000000ff0300720c */ /* 0x000fce0003f85340 */
[----:B------:R-:W-:Y:S02]  /*0190*/  @P0 IMAD.IADD R0, R0, 0x1, -R7 ;  /* 0x0000000100000824 */ /* 0x000fe400078e0a07 */
[----:B------:R-:W-:Y:S01]  /*01a0*/  @P0 VIADD R241, R241, 0x1 ;  /* 0x00000001f1f10836 */ /* 0x000fe20000000000 */
[----:B------:R-:W-:Y:S02]  /*01b0*/  ISETP.NE.U32.AND P0, PT, R2, RZ, PT ;  /* 0x000000ff0200720c */ /* 0x000fe40003f05070 */
[----:B------:R-:W-:Y:S02]  /*01c0*/  ISETP.GE.U32.AND P2, PT, R0, R7, PT ;  /* 0x000000070000720c */ /* 0x000fe40003f46070 */
[----:B------:R-:W-:Y:S02]  /*01d0*/  ISETP.NE.AND.EX P0, PT, R3, RZ, PT, P0 ;  /* 0x000000ff0300720c */ /* 0x000fe40003f05300 */
[----:B------:R-:W2:Y:S01]  /*01e0*/  LDC.64 R2, c[0x0][0x468] ;  /* 0x00011a00ff027b82 */ /* 0x000ea20000000a00 */
[----:B----4-:R-:W-:-:S08]  /*01f0*/  ISETP.NE.AND P5, PT, RZ, UR6, PT ;  /* 0x00000006ff007c0c */ /* 0x010fd0000bfa5270 */
[----:B------:R-:W-:Y:S01]  /*0200*/  @P2 VIADD R241, R241, 0x1 ;  /* 0x00000001f1f12836 */ /* 0x000fe20000000000 */
[----:B------:R-:W-:-:S05]  /*0210*/  @!P1 LOP3.LUT R241, RZ, R7, RZ, 0x33, !PT ;  /* 0x00000007fff19212 */ /* 0x000fca00078e33ff */
[C---:B------:R-:W-:Y:S02]  /*0220*/  IMAD.SHL.U32 R11, R241.reuse, 0x4, RZ ;  /* 0x00000004f10b7824 */ /* 0x040fe400078e00ff */
[----:B---3--:R-:W-:Y:S01]  /*0230*/  IMAD.WIDE.U32 R4, R241, 0x4, R4 ;  /* 0x00000004f1047825 */ /* 0x008fe200078e0004 */
[----:B--2---:R-:W-:-:S04]  /*0240*/  ISETP.EQ.U32.AND P6, PT, R2, RZ, PT ;  /* 0x000000ff0200720c */ /* 0x004fc80003fc2070 */
[----:B------:R-:W5:Y:S01]  /*0250*/  @P0 LDG.E R8, desc[UR16][R4.64] ;  /* 0x0000001004080981 */ /* 0x000f62000c1e1900 */
[----:B------:R-:W-:-:S03]  /*0260*/  ISETP.EQ.OR.EX P6, PT, R3, RZ, !P5, P6 ;  /* 0x000000ff0300720c */ /* 0x000fc60006fc2760 */
[----:B------:R2:W5:Y:S01]  /*0270*/  @P4 LDG.E R15, desc[UR16][R4.64+0x4] ;  /* 0x00000410040f4981 */ /* 0x000562000c1e1900 */
[----:B------:R-:W-:Y:S02]  /*0280*/  SHF.R.U32.HI R6, RZ, 0x1e, R241 ;  /* 0x0000001eff067819 */ /* 0x000fe400000116f1 */
[----:B------:R-:W-:Y:S02]  /*0290*/  IADD3 R18, P1, PT, R11, R2, RZ ;  /* 0x000000020b127210 */ /* 0x000fe40007f3e0ff */
[----:B------:R-:W-:Y:S02]  /*02a0*/  ISETP.NE.U32.AND P2, PT, R2, RZ, PT ;  /* 0x000000ff0200720c */ /* 0x000fe40003f45070 */
[----:B-1----:R-:W-:Y:S01]  /*02b0*/  ISETP.NE.U32.AND P3, PT, RZ, UR4, PT ;  /* 0x00000004ff007c0c */ /* 0x002fe2000bf65070 */
[----:B------:R-:W-:Y:S01]  /*02c0*/  IMAD.X R19, R6, 0x1, R3, P1 ;  /* 0x0000000106137824 */ /* 0x000fe200008e0603 */
[----:B------:R-:W-:Y:S02]  /*02d0*/  ISETP.NE.AND.EX P2, PT, R3, RZ, PT, P2 ;  /* 0x000000ff0300720c */ /* 0x000fe40003f45320 */
[----:B------:R-:W-:-:S11]  /*02e0*/  ISETP.NE.AND.EX P3, PT, RZ, UR5, PT, P3 ;  /* 0x00000005ff007c0c */ /* 0x000fd6000bf65330 */
[----:B------:R-:W1:Y:S02]  /*02f0*/  @!P2 LDC R17, c[0x0][0x438] ;  /* 0x00010e00ff11ab82 */ /* 0x000e640000000800 */
[----:B------:R-:W-:Y:S01]  /*0300*/  @P3 IADD3 R2, P0, PT, R11, UR4, RZ ;  /* 0x000000040b023c10 */ /* 0x000fe2000ff1e0ff */
[----:B--2---:R-:W-:-:S03]  /*0310*/  IMAD.MOV.U32 R5, RZ, RZ, -0x1 ;  /* 0xffffffffff057424 */ /* 0x004fc600078e00ff */
[----:B------:R-:W-:-:S03]  /*0320*/  @P3 IADD3.X R3, PT, PT, R6, UR5, RZ, P0, !PT ;  /* 0x0000000506033c10 */ /* 0x000fc600087fe4ff */
[----:B------:R2:W5:Y:S01]  /*0330*/  @!P6 LDG.E R5, desc[UR16][R18.64] ;  /* 0x000000101205e981 */ /* 0x000562000c1e1900 */
[----:B------:R-:W-:Y:S05]  /*0340*/  @!P2 BRA `(.L_x_989) ;  /* 0x00000000000ca947 */ /* 0x000fea0003800000 */
[----:B------:R-:W1:Y:S02]  /*0350*/  @P5 LDG.E R0, desc[UR16][R18.64+0x4] ;  /* 0x0000041012005981 */ /* 0x000e64000c1e1900 */
[----:B-1---5:R-:W-:-:S06]  /*0360*/  @P5 IADD3 R17, PT, PT, R0, -R5, RZ ;  /* 0x8000000500115210 */ /* 0x022fcc0007ffe0ff */
[----:B------:R3:W5:Y:S02]  /*0370*/  @!P5 LDG.E R17, desc[UR16][R18.64] ;  /* 0x000000101211d981 */ /* 0x000764000c1e1900 */
.L_x_989:
[----:B------:R-:W4:Y:S01]  /*0380*/  LDCU.64 UR4, c[0x0][0x478] ;  /* 0x00008f00ff0477ac */ /* 0x000f220008000a00 */
[----:B------:R-:W-:-:S06]  /*0390*/  IMAD.MOV.U32 R4, RZ, RZ, RZ ;  /* 0x000000ffff047224 */ /* 0x000fcc00078e00ff */
[----:B------:R1:W5:Y:S01]  /*03a0*/  @P3 LDG.E R4, desc[UR16][R2.64] ;  /* 0x0000001002043981 */ /* 0x000362000c1e1900 */
[----:B----4-:R-:W-:-:S04]  /*03b0*/  ISETP.NE.U32.AND P0, PT, RZ, UR4, PT ;  /* 0x00000004ff007c0c */ /* 0x010fc8000bf05070 */
[----:B------:R-:W-:-:S13]  /*03c0*/  ISETP.NE.AND.EX P0, PT, RZ, UR5, PT, P0 ;  /* 0x00000005ff007c0c */ /* 0x000fda000bf05300 */
[----:B--23--:R-:W-:-:S04]  /*03d0*/  @P0 IADD3 R18, P1, PT, R11, UR4, RZ ;  /* 0x000000040b120c10 */ /* 0x00cfc8000ff3e0ff */
[----:B------:R-:W-:-:S05]  /*03e0*/  @P0 IADD3.X R19, PT, PT, R6, UR5, RZ, P1, !PT ;  /* 0x0000000506130c10 */ /* 0x000fca0008ffe4ff */
[----:B------:R2:W5:Y:S01]  /*03f0*/  @P0 LDG.E R23, desc[UR16][R18.64] ;  /* 0x0000001012170981 */ /* 0x000562000c1e1900 */
[----:B------:R-:W3:Y:S01]  /*0400*/  S2R R13, SR_CTAID.X ;  /* 0x00000000000d7919 */ /* 0x000ee20000002500 */
[----:B------:R-:W4:Y:S01]  /*0410*/  @!P4 LDC R9, c[0x0][0x434] ;  /* 0x00010d00ff09cb82 */ /* 0x000f220000000800 */
[----:B-----5:R-:W-:Y:S02]  /*0420*/  @P4 IMAD.IADD R9, R15, 0x1, -R8 ;  /* 0x000000010f094824 */ /* 0x020fe400078e0a08 */
[----:B---3--:R-:W-:-:S05]  /*0430*/  IMAD.SHL.U32 R0, R13, 0x40, RZ ;  /* 0x000000400d007824 */ /* 0x008fca00078e00ff */
[----:B----4-:R-:W-:-:S13]  /*0440*/  ISETP.GT.AND P1, PT, R9, R0, PT ;  /* 0x000000000900720c */ /* 0x010fda0003f24270 */
[----:B-12---:R-:W-:Y:S05]  /*0450*/  @!P1 EXIT ;  /* 0x000000000000994d */ /* 0x006fea0003800000 */
[----:B------:R-:W1:Y:S01]  /*0460*/  LDC R14, c[0x0][0x374] ;  /* 0x0000dd00ff0e7b82 */ /* 0x000e620000000800 */
[----:B------:R-:W2:Y:S01]  /*0470*/  LDCU UR14, c[0x0][0x508] ;  /* 0x0000a100ff0e77ac */ /* 0x000ea20008000800 */
[----:B------:R-:W-:Y:S01]  /*0480*/  @P0 IMAD.IADD R40, R23, 0x1, -R4 ;  /* 0x0000000117280824 */ /* 0x000fe200078e0a04 */
[----:B------:R-:W3:Y:S05]  /*0490*/  S2R R148, SR_TID.X ;  /* 0x0000000000947919 */ /* 0x000eea0000002100 */
[----:B------:R-:W4:Y:S01]  /*04a0*/  LDC R2, c[0x0][0x438] ;  /* 0x00010e00ff027b82 */ /* 0x000f220000000800 */
[----:B-1----:R-:W-:-:S04]  /*04b0*/  IABS R16, R14 ;  /* 0x0000000e00107213 */ /* 0x002fc80000000000 */
[----:B------:R-:W1:Y:S01]  /*04c0*/  I2F.RP R10, R16 ;  /* 0x00000010000a7306 */ /* 0x000e620000209400 */
[----:B----4-:R-:W-:-:S05]  /*04d0*/  VIADD R2, R2, 0xff ;  /* 0x000000ff02027836 */ /* 0x010fca0000000000 */
[----:B------:R-:W-:-:S04]  /*04e0*/  SHF.R.S32.HI R21, RZ, 0x1f, R2 ;  /* 0x0000001fff157819 */ /* 0x000fc80000011402 */
[----:B------:R-:W-:Y:S01]  /*04f0*/  LEA.HI R21, R21, R2, RZ, 0x8 ;  /* 0x0000000215157211 */ /* 0x000fe200078f40ff */
[----:B------:R-:W-:Y:S01]  /*0500*/  IMAD.MOV.U32 R2, RZ, RZ, RZ ;  /* 0x000000ffff027224 */ /* 0x000fe200078e00ff */
[----:B-1----:R-:W1:Y:S02]  /*0510*/  MUFU.RCP R3, R10 ;  /* 0x0000000a00037308 */ /* 0x002e640000001000 */
[----:B------:R-:W-:-:S05]  /*0520*/  LEA.HI.SX32 R21, R21, R14, 0x18 ;  /* 0x0000000e15157211 */ /* 0x000fca00078fc2ff */
[----:B------:R-:W-:-:S05]  /*0530*/  VIADD R21, R21, 0xffffffff ;  /* 0xffffffff15157836 */ /* 0x000fca0000000000 */
[----:B------:R-:W-:Y:S02]  /*0540*/  IABS R19, R21 ;  /* 0x0000001500137213 */ /* 0x000fe40000000000 */
[-C--:B------:R-:W-:Y:S01]  /*0550*/  LOP3.LUT R21, R21, R14.reuse, RZ, 0x3c, !PT ;  /* 0x0000000e15157212 */ /* 0x080fe200078e3cff */
[----:B-1----:R-:W-:Y:S01]  /*0560*/  VIADD R3, R3, 0xffffffe ;  /* 0x0ffffffe03037836 */ /* 0x002fe20000000000 */
[----:B------:R-:W-:Y:S02]  /*0570*/  IABS R10, R14 ;  /* 0x0000000e000a7213 */ /* 0x000fe40000000000 */
[----:B------:R-:W-:-:S03]  /*0580*/  ISETP.GE.AND P1, PT, R21, RZ, PT ;  /* 0x000000ff1500720c */ /* 0x000fc60003f26270 */
[----:B------:R-:W1:Y:S01]  /*0590*/  F2I.FTZ.U32.TRUNC.NTZ R3, R3 ;  /* 0x0000000300037305 */ /* 0x000e62000021f000 */
[----:B------:R-:W-:Y:S02]  /*05a0*/  IMAD.MOV R10, RZ, RZ, -R10 ;  /* 0x000000ffff0a7224 */ /* 0x000fe400078e0a0a */
[----:B-1----:R-:W-:-:S04]  /*05b0*/  IMAD.MOV R15, RZ, RZ, -R3 ;  /* 0x000000ffff0f7224 */ /* 0x002fc800078e0a03 */
[----:B------:R-:W-:-:S04]  /*05c0*/  IMAD R18, R15, R16, RZ ;  /* 0x000000100f127224 */ /* 0x000fc800078e02ff */
[----:B------:R-:W-:Y:S02]  /*05d0*/  IMAD.HI.U32 R18, R3, R18, R2 ;  /* 0x0000001203127227 */ /* 0x000fe400078e0002 */
[----:B------:R-:W1:Y:S04]  /*05e0*/  @!P0 LDC.64 R2, c[0x0][0x488] ;  /* 0x00012200ff028b82 */ /* 0x000e680000000a00 */
[----:B------:R-:W-:-:S04]  /*05f0*/  IMAD.HI.U32 R15, R18, R19, RZ ;  /* 0x00000013120f7227 */ /* 0x000fc800078e00ff */
[----:B------:R-:W-:Y:S01]  /*0600*/  IMAD R19, R15, R10, R19 ;  /* 0x0000000a0f137224 */ /* 0x000fe200078e0213 */
[----:B------:R-:W4:Y:S01]  /*0610*/  @!P0 LDC R18, c[0x0][0x43c] ;  /* 0x00010f00ff128b82 */ /* 0x000f220000000800 */
[----:B------:R-:W5:Y:S03]  /*0620*/  S2R R10, SR_CTAID.Y ;  /* 0x00000000000a7919 */ /* 0x000f660000002600 */
[----:B------:R-:W-:Y:S02]  /*0630*/  ISETP.GT.U32.AND P2, PT, R16, R19, PT ;  /* 0x000000131000720c */ /* 0x000fe40003f44070 */
[----:B-1----:R-:W-:Y:S01]  /*0640*/  @!P0 ISETP.NE.U32.AND P3, PT, R2, RZ, PT ;  /* 0x000000ff0200820c */ /* 0x002fe20003f65070 */
[----:B------:R-:W-:-:S10]  /*0650*/  VIADD R2, R13, 0x1 ;  /* 0x000000010d027836 */ /* 0x000fd40000000000 */
[----:B------:R-:W-:Y:S01]  /*0660*/  @!P2 IMAD.IADD R19, R19, 0x1, -R16 ;  /* 0x000000011313a824 */ /* 0x000fe200078e0a10 */
[----:B------:R-:W-:Y:S01]  /*0670*/  @!P0 ISETP.NE.AND.EX P3, PT, R3, RZ, PT, P3 ;  /* 0x000000ff0300820c */ /* 0x000fe20003f65330 */
[----:B------:R-:W-:Y:S01]  /*0680*/  @!P2 VIADD R15, R15, 0x1 ;  /* 0x000000010f0fa836 */ /* 0x000fe20000000000 */
[----:B------:R-:W-:Y:S01]  /*0690*/  ISETP.NE.AND P2, PT, R14, RZ, PT ;  /* 0x000000ff0e00720c */ /* 0x000fe20003f45270 */
[----:B------:R-:W-:Y:S01]  /*06a0*/  IMAD R3, R2, 0x40, -R9 ;  /* 0x0000004002037824 */ /* 0x000fe200078e0a09 */
[----:B------:R-:W-:Y:S02]  /*06b0*/  ISETP.GE.U32.AND P4, PT, R19, R16, PT ;  /* 0x000000101300720c */ /* 0x000fe40003f86070 */
[----:B----4-:R-:W-:-:S04]  /*06c0*/  @!P0 SEL R18, R18, RZ, P3 ;  /* 0x000000ff12128207 */ /* 0x010fc80001800000 */
[----:B------:R-:W-:-:S05]  /*06d0*/  @!P0 IADD3 R40, PT, PT, R18, R17, -R4 ;  /* 0x0000001112288210 */ /* 0x000fca0007ffe804 */
[----:B------:R-:W-:Y:S02]  /*06e0*/  VIADD R16, R40, 0xff ;  /* 0x000000ff28107836 */ /* 0x000fe40000000000 */
[----:B------:R-:W-:-:S03]  /*06f0*/  @P4 VIADD R15, R15, 0x1 ;  /* 0x000000010f0f4836 */ /* 0x000fc60000000000 */
[----:B--2---:R-:W-:Y:S01]  /*0700*/  IADD3 R2, PT, PT, R16, UR14, R3 ;  /* 0x0000000e10027c10 */ /* 0x004fe2000fffe003 */
[----:B------:R-:W-:Y:S01]  /*0710*/  @!P1 IMAD.MOV R15, RZ, RZ, -R15 ;  /* 0x000000ffff0f9224 */ /* 0x000fe200078e0a0f */
[----:B------:R-:W-:Y:S02]  /*0720*/  SHF.R.S32.HI R3, RZ, 0x1f, R16 ;  /* 0x0000001fff037819 */ /* 0x000fe40000011410 */
[----:B------:R-:W-:Y:S02]  /*0730*/  @!P2 LOP3.LUT R15, RZ, R14, RZ, 0x33, !PT ;  /* 0x0000000eff0fa212 */ /* 0x000fe400078e33ff */
[----:B------:R-:W-:Y:S02]  /*0740*/  SHF.R.S32.HI R17, RZ, 0x1f, R2 ;  /* 0x0000001fff117819 */ /* 0x000fe40000011402 */
[----:B------:R-:W-:Y:S01]  /*0750*/  LEA.HI R3, R3, R16, RZ, 0x8 ;  /* 0x0000001003037211 */ /* 0x000fe200078f40ff */
[----:B-----5:R-:W-:Y:S01]  /*0760*/  IMAD R232, R15, R10, RZ ;  /* 0x0000000a0fe87224 */ /* 0x020fe200078e02ff */
[----:B------:R-:W-:-:S02]  /*0770*/  LEA.HI R17, R17, R2, RZ, 0x8 ;  /* 0x0000000211117211 */ /* 0x000fc400078f40ff */
[----:B------:R-:W-:Y:S02]  /*0780*/  SHF.R.S32.HI R3, RZ, 0x8, R3 ;  /* 0x00000008ff037819 */ /* 0x000fe40000011403 */
[----:B------:R-:W-:Y:S02]  /*0790*/  SHF.R.S32.HI R17, RZ, 0x8, R17 ;  /* 0x00000008ff117819 */ /* 0x000fe40000011411 */
[----:B------:R-:W-:-:S04]  /*07a0*/  VIADDMNMX R2, R232, R15, R3, PT ;  /* 0x0000000fe8027246 */ /* 0x000fc80003800103 */
[----:B------:R-:W-:Y:S01]  /*07b0*/  VIMNMX R3, PT, PT, R2, R17, PT ;  /* 0x0000001102037248 */ /* 0x000fe20003fe0100 */
[----:B------:R-:W-:-:S03]  /*07c0*/  IMAD.MOV R2, RZ, RZ, -R241 ;  /* 0x000000ffff027224 */ /* 0x000fc600078e0af1 */
[----:B------:R-:W-:Y:S01]  /*07d0*/  ISETP.GE.AND P0, PT, R232, R3, PT ;  /* 0x00000003e800720c */ /* 0x000fe20003f06270 */
[----:B------:R-:W-:-:S12]  /*07e0*/  IMAD R2, R7, R2, R12 ;  /* 0x0000000207027224 */ /* 0x000fd800078e020c */
[----:B---3--:R-:W-:Y:S05]  /*07f0*/  @!P0 BRA `(.L_x_990) ;  /* 0x0000000000c48947 */ /* 0x008fea0003800000 */
[----:B------:R-:W1:Y:S01]  /*0800*/  LDC.64 R4, c[0x0][0x430] ;  /* 0x00010c00ff047b82 */ /* 0x000e620000000a00 */
[----:B------:R-:W2:Y:S01]  /*0810*/  LDCU UR5, c[0x0][0x44c] ;  /* 0x00008980ff0577ac */ /* 0x000ea20008000800 */
[----:B------:R-:W-:Y:S01]  /*0820*/  IMAD.SHL.U32 R3, R148, 0x4, RZ ;  /* 0x0000000494037824 */ /* 0x000fe200078e00ff */
[----:B------:R-:W-:Y:S01]  /*0830*/  SHF.R.U32.HI R148, RZ, 0x3, R148 ;  /* 0x00000003ff947819 */ /* 0x000fe20000011694 */
[----:B------:R-:W-:Y:S01]  /*0840*/  IMAD.IADD R9, R9, 0x1, -R0 ;  /* 0x0000000109097824 */ /* 0x000fe200078e0a00 */
[----:B------:R-:W3:Y:S01]  /*0850*/  LDCU UR4, c[0x0][0x440] ;  /* 0x00008800ff0477ac */ /* 0x000ee20008000800 */
[----:B------:R-:W4:Y:S01]  /*0860*/  LDCU.64 UR6, c[0x0][0x3f8] ;  /* 0x00007f00ff0677ac */ /* 0x000f220008000a00 */
[----:B-1----:R-:W-:-:S04]  /*0870*/  IMAD R4, R10, R4, R241 ;  /* 0x000000040a047224 */ /* 0x002fc800078e02f1 */
[----:B------:R-:W-:Y:S01]  /*0880*/  IMAD R4, R4, R7, R2 ;  /* 0x0000000704047224 */ /* 0x000fe200078e0202 */
[C---:B------:R-:W-:Y:S02]  /*0890*/  LOP3.LUT R2, R3.reuse, 0x1c, RZ, 0xc0, !PT ;  /* 0x0000001c03027812 */ /* 0x040fe400078ec0ff */
[----:B------:R-:W-:Y:S01]  /*08a0*/  LOP3.LUT R3, R3, 0xffc, RZ, 0xc0, !PT ;  /* 0x00000ffc03037812 */ /* 0x000fe200078ec0ff */
[----:B------:R-:W-:Y:S01]  /*08b0*/  IMAD R5, R4, R5, R0 ;  /* 0x0000000504057224 */ /* 0x000fe200078e0200 */
[----:B---3--:R-:W-:Y:S01]  /*08c0*/  ISETP.GE.AND P5, PT, R2, UR4, PT ;  /* 0x0000000402007c0c */ /* 0x008fe2000bfa6270 */
[----:B------:R-:W-:Y:S01]  /*08d0*/  VIADD R4, R148, 0x10 ;  /* 0x0000001094047836 */ /* 0x000fe20000000000 */
[----:B------:R-:W-:Y:S01]  /*08e0*/  ISETP.NE.AND P4, PT, R2, RZ, PT ;  /* 0x000000ff0200720c */ /* 0x000fe20003f85270 */
[----:B--2---:R-:W-:Y:S01]  /*08f0*/  IMAD R6, R5, UR5, RZ ;  /* 0x0000000505067c24 */ /* 0x004fe2000f8e02ff */
[-C--:B------:R-:W-:Y:S01]  /*0900*/  ISETP.GE.OR P3, PT, R148, R9.reuse, P5 ;  /* 0x000000099400720c */ /* 0x080fe20002f66670 */
[----:B------:R-:W1:Y:S01]  /*0910*/  LDCU.64 UR4, c[0x0][0x428] ;  /* 0x00008500ff0477ac */ /* 0x000e620008000a00 */
[----:B------:R-:W-:Y:S01]  /*0920*/  ISETP.GE.OR P0, PT, R4, R9, P5 ;  /* 0x000000090400720c */ /* 0x000fe20002f06670 */
[----:B------:R-:W-:Y:S01]  /*0930*/  VIADD R2, R148, 0x20 ;  /* 0x0000002094027836 */ /* 0x000fe20000000000 */
[----:B------:R-:W-:-:S02]  /*0940*/  IADD3 R3, P1, PT, R6, R3, RZ ;  /* 0x0000000306037210 */ /* 0x000fc40007f3e0ff */
[-C--:B------:R-:W-:Y:S02]  /*0950*/  ISETP.GE.OR P2, PT, R4, R9.reuse, P4 ;  /* 0x000000090400720c */ /* 0x080fe40002746670 */
[----:B------:R-:W-:Y:S02]  /*0960*/  LEA.HI.X.SX32 R0, R6, RZ, 0x1, P1 ;  /* 0x000000ff06007211 */ /* 0x000fe400008f0eff */
[C---:B----4-:R-:W-:Y:S02]  /*0970*/  LEA R6, P1, R3.reuse, UR6, 0x2 ;  /* 0x0000000603067c11 */ /* 0x050fe4000f8210ff */
[-C--:B------:R-:W-:Y:S02]  /*0980*/  ISETP.GE.OR P6, PT, R2, R9.reuse, P5 ;  /* 0x000000090200720c */ /* 0x080fe40002fc6670 */
[----:B------:R-:W-:Y:S01]  /*0990*/  LEA.HI.X R7, R3, UR7, R0, 0x2, P1 ;  /* 0x0000000703077c11 */ /* 0x000fe200088f1400 */
[----:B------:R-:W-:Y:S01]  /*09a0*/  VIADD R0, R148, 0x30 ;  /* 0x0000003094007836 */ /* 0x000fe20000000000 */
[----:B------:R-:W-:-:S03]  /*09b0*/  ISETP.GE.OR P1, PT, R2, R9, P4 ;  /* 0x000000090200720c */ /* 0x000fc60002726670 */
[----:B------:R2:W-:Y:S01]  /*09c0*/  @!P3 STG.E.128 desc[UR16][R6.64], RZ ;  /* 0x000000ff0600b986 */ /* 0x0005e2000c101d10 */
[-C--:B------:R-:W-:Y:S01]  /*09d0*/  ISETP.GE.OR P3, PT, R148, R9.reuse, P4 ;  /* 0x000000099400720c */ /* 0x080fe20002766670 */
[----:B------:R-:W-:Y:S01]  /*09e0*/  @!P2 IMAD.MOV.U32 R3, RZ, RZ, -0x800000 ;  /* 0xff800000ff03a424 */ /* 0x000fe200078e00ff */
[CC--:B------:R-:W-:Y:S01]  /*09f0*/  ISETP.GE.OR P5, PT, R0.reuse, R9.reuse, P5 ;  /* 0x000000090000720c */ /* 0x0c0fe20002fa6670 */
[----:B------:R2:W-:Y:S01]  /*0a00*/  @!P0 STG.E.128 desc[UR16][R6.64+0x800], RZ ;  /* 0x000800ff06008986 */ /* 0x0005e2000c101d10 */
[C---:B------:R-:W-:Y:S02]  /*0a10*/  IADD3 R148, P0, PT, R5.reuse, R148, RZ ;  /* 0x0000009405947210 */ /* 0x040fe40007f1e0ff */
[----:B------:R-:W-:Y:S01]  /*0a20*/  ISETP.GE.OR P4, PT, R0, R9, P4 ;  /* 0x000000090000720c */ /* 0x000fe20002786670 */
[----:B------:R2:W-:Y:S01]  /*0a30*/  @!P6 STG.E.128 desc[UR16][R6.64+0x1000], RZ ;  /* 0x001000ff0600e986 */ /* 0x0005e2000c101d10 */
[----:B------:R-:W-:Y:S01]  /*0a40*/  LEA.HI.X.SX32 R5, R5, RZ, 0x1, P0 ;  /* 0x000000ff05057211 */ /* 0x000fe200000f0eff */
[----:B------:R-:W-:Y:S01]  /*0a50*/  @!P1 IMAD.MOV.U32 R2, RZ, RZ, -0x800000 ;  /* 0xff800000ff029424 */ /* 0x000fe200078e00ff */
[----:B-1----:R-:W-:-:S03]  /*0a60*/  LEA R10, P0, R148, UR4, 0x2 ;  /* 0x00000004940a7c11 */ /* 0x002fc6000f8010ff */
[----:B------:R-:W-:Y:S01]  /*0a70*/  @!P3 IMAD.MOV.U32 R4, RZ, RZ, -0x800000 ;  /* 0xff800000ff04b424 */ /* 0x000fe200078e00ff */
[----:B------:R-:W-:Y:S01]  /*0a80*/  LEA.HI.X R11, R148, UR5, R5, 0x2, P0 ;  /* 0x00000005940b7c11 */ /* 0x000fe200080f1405 */
        /* <DEDUP_REMOVED lines=8> */
.L_x_990:
        /* <DEDUP_REMOVED lines=9> */
.L_x_991:
[----:B------:R-:W-:-:S04]  /*0ba0*/  UISETP.NE.U32.AND UP1, UPT, UR8, URZ, UPT ;  /* 0x000000ff0800728c */ /* 0x000fc8000bf25070 */
[----:B------:R-:W-:-:S09]  /*0bb0*/  UISETP.NE.AND.EX UP1, UPT, UR9, URZ, UPT, UP1 ;  /* 0x000000ff0900728c */ /* 0x000fd2000bf25310 */
        /* <DEDUP_REMOVED lines=37> */
[----:B------:R-:W3:Y:S01]  /*0e10*/  LDG.E R10, desc[UR16][R20.64] ;  /* 0x00000010140a7981 */ /* 0x000ee2000c1e1900 */
[----:B-1----:R-:W-:Y:S01]  /*0e20*/  IABS R6, R5 ;  /* 0x0000000500067213 */ /* 0x002fe20000000000 */
[----:B------:R-:W-:Y:S01]  /*0e30*/  IMAD.MOV R11, RZ, RZ, -R11 ;  /* 0x000000ffff0b7224 */ /* 0x000fe200078e0a0b */
[----:B----4-:R-:W-:Y:S01]  /*0e40*/  MOV R44, UR10 ;  /* 0x0000000a002c7c02 */ /* 0x010fe20008000f00 */
[----:B------:R-:W-:Y:S01]  /*0e50*/  IMAD.U32 R32, RZ, RZ, UR12 ;  /* 0x0000000cff207e24 */ /* 0x000fe2000f8e00ff */
        /* <DEDUP_REMOVED lines=48> */
[----:B------:R-:W-:-:S02]  /*1160*/  IMAD R6, R7, UR5, R6 ;  /* 0x0000000507067c24 */ /* 0x000fc4000f8e0206 */
[----:B------:R-:W-:-:S04]  /*1170*/  IMAD.WIDE.U32 R18, R7, UR4, R14 ;  /* 0x0000000407127c25 */ /* 0x000fc8000f8e000e */
[C---:B------:R-:W-:Y:S02]  /*1180*/  IMAD R4, R7.reuse, UR7, R4 ;  /* 0x0000000707047c24 */ /* 0x040fe4000f8e0204 */
[----:B------:R-:W-:Y:S01]  /*1190*/  IMAD.WIDE.U32 R16, R7, UR6, R10 ;  /* 0x0000000607107c25 */ /* 0x000fe2000f8e000a */
[----:B------:R-:W-:-:S04]  /*11a0*/  IADD3 R11, PT, PT, R19, R6, RZ ;  /* 0x00000006130b7210 */ /* 0x000fc80007ffe0ff */
[----:B------:R-:W-:Y:S01]  /*11b0*/  IADD3 R14, PT, PT, R17, R4, RZ ;  /* 0x00000004110e7210 */ /* 0x000fe20007ffe0ff */
[----:B------:R-:W-:Y:S06]  /*11c0*/  BRA `(.L_x_993) ;  /* 0x0000000400607947 */ /* 0x000fec0003800000 */
.L_x_992:
[----:B------:R-:W-:-:S13]  /*11d0*/  ISETP.NE.AND P0, PT, R5, -0x1, PT ;  /* 0xffffffff0500780c */ /* 0x000fda0003f05270 */
        /* <DEDUP_REMOVED lines=13> */
[----:B------:R-:W-:Y:S05]  /*12b0*/  BRA `(.L_x_995) ;  /* 0x0000000000187947 */ /* 0x000fea0003800000 */
.L_x_994:
[----:B------:R-:W2:Y:S01]  /*12c0*/  LDC.64 R32, c[0x0][0x3b8] ;  /* 0x0000ee00ff207b82 */ /* 0x000ea20000000a00 */
[----:B-1----:R-:W-:-:S05]  /*12d0*/  IADD3 R10, PT, PT, R4, R5, RZ ;  /* 0x00000005040a7210 */ /* 0x002fca0007ffe0ff */
[C---:B--2---:R-:W-:Y:S02]  /*12e0*/  IMAD R17, R10.reuse, R33, RZ ;  /* 0x000000210a117224 */ /* 0x044fe400078e02ff */
[----:B------:R-:W-:-:S05]  /*12f0*/  IMAD.WIDE.U32 R10, R10, R32, RZ ;  /* 0x000000200a0a7225 */ /* 0x000fca00078e00ff */
[----:B------:R-:W-:Y:S02]  /*1300*/  IADD3 R17, PT, PT, R11, R17, RZ ;  /* 0x000000110b117210 */ /* 0x000fe40007ffe0ff */
[----:B------:R-:W-:Y:S02]  /*1310*/  MOV R16, R10 ;  /* 0x0000000a00107202 */ /* 0x000fe40000000f00 */
.L_x_995:
[----:B------:R-:W-:Y:S05]  /*1320*/  @P0 BRA `(.L_x_996) ;  /* 0x0000000000340947 */ /* 0x000fea0003800000 */
[----:B------:R-:W1:Y:S01]  /*1330*/  LDC.64 R44, c[0x0][0x3c0] ;  /* 0x0000f000ff2c7b82 */ /* 0x000e620000000a00 */
[----:B------:R-:W2:Y:S01]  /*1340*/  LDCU.64 UR4, c[0x0][0x3a8] ;  /* 0x00007500ff0477ac */ /* 0x000ea20008000a00 */
[----:B------:R-:W-:-:S05]  /*1350*/  SHF.R.S32.HI R5, RZ, 0x1f, R4 ;  /* 0x0000001fff057819 */ /* 0x000fca0000011404 */
[-C--:B-1----:R-:W-:Y:S01]  /*1360*/  IMAD R6, R5, R44.reuse, RZ ;  /* 0x0000002c05067224 */ /* 0x082fe200078e02ff */
[----:B-----5:R-:W-:Y:S01]  /*1370*/  SHF.R.S32.HI R5, RZ, 0x1f, R7 ;  /* 0x0000001fff057819 */ /* 0x020fe20000011407 */
        /* <DEDUP_REMOVED lines=8> */
.L_x_996:
[----:B------:R-:W1:Y:S01]  /*1400*/  LDC.64 R44, c[0x0][0x3c0] ;  /* 0x0000f000ff2c7b82 */ /* 0x000e620000000a00 */
[----:B------:R-:W-:-:S05]  /*1410*/  IADD3 R4, PT, PT, R4, R5, RZ ;  /* 0x0000000504047210 */ /* 0x000fca0007ffe0ff */
[C---:B-1----:R-:W-:Y:S02]  /*1420*/  IMAD R19, R4.reuse, R45, RZ ;  /* 0x0000002d04137224 */ /* 0x042fe400078e02ff */
[----:B------:R-:W-:-:S05]  /*1430*/  IMAD.WIDE.U32 R4, R4, R44, RZ ;  /* 0x0000002c04047225 */ /* 0x000fca00078e00ff */
[----:B------:R-:W-:Y:S02]  /*1440*/  IADD3 R19, PT, PT, R5, R19, RZ ;  /* 0x0000001305137210 */ /* 0x000fe40007ffe0ff */
[----:B------:R-:W-:-:S07]  /*1450*/  MOV R18, R4 ;  /* 0x0000000400127202 */ /* 0x000fce0000000f00 */
.L_x_997:
[----:B------:R-:W1:Y:S01]  /*1460*/  LDC R11, c[0x0][0x3e8] ;  /* 0x0000fa00ff0b7b82 */ /* 0x000e620000000800 */
[----:B------:R-:W-:Y:S01]  /*1470*/  IMAD.MOV.U32 R14, RZ, RZ, RZ ;  /* 0x000000ffff0e7224 */ /* 0x000fe200078e00ff */
[----:B------:R-:W-:Y:S02]  /*1480*/  CS2R R242, SRZ ;  /* 0x0000000000f27805 */ /* 0x000fe4000001ff00 */
[----:B-1----:R-:W-:-:S04]  /*1490*/  IABS R4, R11 ;  /* 0x0000000b00047213 */ /* 0x002fc80000000000 */
[----:B------:R-:W1:Y:S08]  /*14a0*/  I2F.RP R10, R4 ;  /* 0x00000004000a7306 */ /* 0x000e700000209400 */
[----:B-1---5:R-:W1:Y:S02]  /*14b0*/  MUFU.RCP R7, R10 ;  /* 0x0000000a00077308 */ /* 0x022e640000001000 */
[----:B-1----:R-:W-:-:S02]  /*14c0*/  IADD3 R7, PT, PT, R7, 0xffffffe, RZ ;  /* 0x0ffffffe07077810 */ /* 0x002fc40007ffe0ff */
[----:B------:R-:W-:-:S04]  /*14d0*/  LEA R10, R3, 0xffffff00, 0x8 ;  /* 0xffffff00030a7811 */ /* 0x000fc800078e40ff */
[----:B------:R-:W1:Y:S01]  /*14e0*/  F2I.FTZ.U32.TRUNC.NTZ R15, R7 ;  /* 0x00000007000f7305 */ /* 0x000e62000021f000 */
[----:B------:R-:W-:-:S04]  /*14f0*/  IMAD.WIDE.U32 R20, R10, R32, R16 ;  /* 0x000000200a147225 */ /* 0x000fc800078e0010 */
[----:B------:R-:W-:Y:S01]  /*1500*/  IMAD.WIDE.U32 R18, R10, R44, R18 ;  /* 0x0000002c0a127225 */ /* 0x000fe200078e0012 */
[----:B-1----:R-:W-:-:S05]  /*1510*/  IADD3 R5, PT, PT, RZ, -R15, RZ ;  /* 0x8000000fff057210 */ /* 0x002fca0007ffe0ff */
[----:B------:R-:W-:Y:S01]  /*1520*/  IMAD R6, R5, R4, RZ ;  /* 0x0000000405067224 */ /* 0x000fe200078e02ff */
[----:B------:R-:W-:-:S03]  /*1530*/  IABS R5, R2 ;  /* 0x0000000200057213 */ /* 0x000fc60000000000 */
[----:B------:R-:W-:Y:S01]  /*1540*/  IMAD.HI.U32 R15, R15, R6, R14 ;  /* 0x000000060f0f7227 */ /* 0x000fe200078e000e */
[----:B------:R-:W-:-:S05]  /*1550*/  MOV R6, R5 ;  /* 0x0000000500067202 */ /* 0x000fca0000000f00 */
[----:B------:R-:W-:Y:S01]  /*1560*/  IMAD.HI.U32 R14, R15, R6, RZ ;  /* 0x000000060f0e7227 */ /* 0x000fe200078e00ff */
[----:B------:R-:W-:-:S03]  /*1570*/  SHF.R.S32.HI R15, RZ, 0x1f, R10 ;  /* 0x0000001fff0f7819 */ /* 0x000fc6000001140a */
[----:B------:R-:W-:Y:S02]  /*1580*/  IMAD.MOV R5, RZ, RZ, -R14 ;  /* 0x000000ffff057224 */ /* 0x000fe400078e0a0e */
[C---:B------:R-:W-:Y:S02]  /*1590*/  IMAD R12, R15.reuse, R44, RZ ;  /* 0x0000002c0f0c7224 */ /* 0x040fe400078e02ff */
[C---:B------:R-:W-:Y:S02]  /*15a0*/  IMAD R5, R4.reuse, R5, R6 ;  /* 0x0000000504057224 */ /* 0x040fe400078e0206 */
[----:B------:R-:W1:Y:S01]  /*15b0*/  LDC.64 R6, c[0x0][0x3d8] ;  /* 0x0000f600ff067b82 */ /* 0x000e620000000a00 */
[----:B------:R-:W-:Y:S02]  /*15c0*/  IMAD R15, R15, R32, RZ ;  /* 0x000000200f0f7224 */ /* 0x000fe400078e02ff */
[----:B------:R-:W-:Y:S01]  /*15d0*/  ISETP.GT.U32.AND P0, PT, R4, R5, PT ;  /* 0x000000050400720c */ /* 0x000fe20003f04070 */
[----:B------:R-:W-:-:S02]  /*15e0*/  IMAD R17, R10, R45, R12 ;  /* 0x0000002d0a117224 */ /* 0x000fc400078e020c */
[----:B------:R-:W-:-:S03]  /*15f0*/  IMAD R15, R10, R33, R15 ;  /* 0x000000210a0f7224 */ /* 0x000fc600078e020f */
[----:B------:R-:W-:Y:S01]  /*1600*/  IADD3 R19, PT, PT, R19, R17, RZ ;  /* 0x0000001113137210 */ /* 0x000fe20007ffe0ff */
[----:B------:R-:W-:-:S06]  /*1610*/  IMAD.IADD R21, R21, 0x1, R15 ;  /* 0x0000000115157824 */ /* 0x000fcc00078e020f */
[-C--:B------:R-:W-:Y:S02]  /*1620*/  @!P0 IADD3 R5, PT, PT, R5, -R4.reuse, RZ ;  /* 0x8000000405058210 */ /* 0x080fe40007ffe0ff */
[----:B------:R-:W-:Y:S02]  /*1630*/  @!P0 IADD3 R14, PT, PT, R14, 0x1, RZ ;  /* 0x000000010e0e8810 */ /* 0x000fe40007ffe0ff */
[----:B------:R-:W-:Y:S02]  /*1640*/  ISETP.GE.U32.AND P2, PT, R5, R4, PT ;  /* 0x000000040500720c */ /* 0x000fe40003f46070 */
[----:B------:R-:W-:Y:S02]  /*1650*/  LOP3.LUT R4, R2, R11, RZ, 0x3c, !PT ;  /* 0x0000000b02047212 */ /* 0x000fe400078e3cff */
[----:B------:R-:W-:Y:S02]  /*1660*/  ISETP.NE.AND P0, PT, R11, RZ, PT ;  /* 0x000000ff0b00720c */ /* 0x000fe40003f05270 */
[----:B------:R-:W-:-:S02]  /*1670*/  ISETP.GE.AND P1, PT, R4, RZ, PT ;  /* 0x000000ff0400720c */ /* 0x000fc40003f26270 */
[----:B------:R-:W2:Y:S05]  /*1680*/  LDC.64 R4, c[0x0][0x3d0] ;  /* 0x0000f400ff047b82 */ /* 0x000eaa0000000a00 */
[----:B------:R-:W-:-:S06]  /*1690*/  @P2 VIADD R14, R14, 0x1 ;  /* 0x000000010e0e2836 */ /* 0x000fcc0000000000 */
[----:B------:R-:W-:Y:S02]  /*16a0*/  @!P1 IADD3 R14, PT, PT, -R14, RZ, RZ ;  /* 0x000000ff0e0e9210 */ /* 0x000fe40007ffe1ff */
[----:B------:R-:W-:-:S04]  /*16b0*/  @!P0 LOP3.LUT R14, RZ, R11, RZ, 0x33, !PT ;  /* 0x0000000bff0e8212 */ /* 0x000fc800078e33ff */
[----:B------:R-:W-:Y:S01]  /*16c0*/  SHF.R.S32.HI R11, RZ, 0x1f, R14 ;  /* 0x0000001fff0b7819 */ /* 0x000fe2000001140e */
[----:B-1----:R-:W-:-:S04]  /*16d0*/  IMAD.WIDE.U32 R16, R14, R6, R18 ;  /* 0x000000060e107225 */ /* 0x002fc800078e0012 */
[C---:B------:R-:W-:Y:S02]  /*16e0*/  IMAD R10, R11.reuse, R6, RZ ;  /* 0x000000060b0a7224 */ /* 0x040fe400078e02ff */
[-C--:B--2---:R-:W-:Y:S02]  /*16f0*/  IMAD R11, R11, R4.reuse, RZ ;  /* 0x000000040b0b7224 */ /* 0x084fe400078e02ff */
[C---:B------:R-:W-:Y:S02]  /*1700*/  IMAD R7, R14.reuse, R7, R10 ;  /* 0x000000070e077224 */ /* 0x040fe400078e020a */
[----:B------:R-:W-:-:S04]  /*1710*/  IMAD.WIDE.U32 R18, R14, R4, R20 ;  /* 0x000000040e127225 */ /* 0x000fc800078e0014 */
[----:B------:R-:W-:Y:S01]  /*1720*/  IMAD R11, R14, R5, R11 ;  /* 0x000000050e0b7224 */ /* 0x000fe200078e020b */
[----:B------:R-:W-:-:S04]  /*1730*/  IADD3 R14, PT, PT, R17, R7, RZ ;  /* 0x00000007110e7210 */ /* 0x000fc80007ffe0ff */
[----:B------:R-:W-:-:S07]  /*1740*/  IADD3 R11, PT, PT, R19, R11, RZ ;  /* 0x0000000b130b7210 */ /* 0x000fce0007ffe0ff */
.L_x_993:
        /* <DEDUP_REMOVED lines=36> */
[C---:B------:R-:W-:Y:S01]  /*1990*/  ISETP.GE.AND P1, PT, R10.reuse, R230, PT ;  /* 0x000000e60a00720c */ /* 0x040fe20003f26270 */
[----:B------:R-:W-:Y:S01]  /*19a0*/  IMAD R237, R10, R45, R17 ;  /* 0x0000002d0aed7224 */ /* 0x000fe200078e0211 */
[----:B------:R-:W-:Y:S02]  /*19b0*/  SHF.R.S32.HI R5, RZ, 0x1f, R2 ;  /* 0x0000001fff057819 */ /* 0x000fe40000011402 */
[----:B------:R-:W-:Y:S01]  /*19c0*/  IADD3 R6, P0, PT, R238, R4, RZ ;  /* 0x00000004ee067210 */ /* 0x000fe20007f1e0ff */
[----:B------:R-:W-:-:S02]  /*19d0*/  IMAD.SHL.U32 R4, R148, 0x20, RZ ;  /* 0x0000002094047824 */ /* 0x000fc400078e00ff */
[----:B------:R-:W-:Y:S01]  /*19e0*/  IMAD R5, R5, UR6, RZ ;  /* 0x0000000605057c24 */ /* 0x000fe2000f8e02ff */
[----:B------:R-:W-:Y:S02]  /*19f0*/  IADD3.X R7, PT, PT, RZ, R7, RZ, P0, !PT ;  /* 0x00000007ff077210 */ /* 0x000fe400007fe4ff */
[----:B----4-:R-:W-:Y:S01]  /*1a00*/  LEA R236, P0, R16, UR10, 0x1 ;  /* 0x0000000a10ec7c11 */ /* 0x010fe2000f8008ff */
[C---:B------:R-:W-:Y:S02]  /*1a10*/  IMAD R15, R2.reuse, UR7, R5 ;  /* 0x00000007020f7c24 */ /* 0x040fe4000f8e0205 */
[----:B------:R-:W-:Y:S01]  /*1a20*/  IMAD.WIDE.U32 R6, R2, UR6, R6 ;  /* 0x0000000602067c25 */ /* 0x000fe2000f8e0006 */
[----:B------:R-:W-:-:S04]  /*1a30*/  LEA.HI.X R237, R16, UR11, R237, 0x1, P0 ;  /* 0x0000000b10ed7c11 */ /* 0x000fc800080f0ced */
        /* <DEDUP_REMOVED lines=19> */
.L_x_1000:
[----:B------:R2:W-:Y:S02]  /*1b70*/  STS.128 [R239], RZ ;  /* 0x000000ffef007388 */ /* 0x0005e40000000c00 */
.L_x_999:
[----:B------:R-:W-:Y:S05]  /*1b80*/  BSYNC.RECONVERGENT B0 ;  /* 0x0000000000007941 */ /* 0x000fea0003800200 */
.L_x_998:
        /* <DEDUP_REMOVED lines=13> */
[----:B------:R-:W-:Y:S01]  /*1c60*/  IADD3 R2, P0, PT, R12, 0x20, RZ ;  /* 0x000000200c027810 */ /* 0x000fe20007f1e0ff */
[----:B------:R-:W-:Y:S01]  /*1c70*/  IMAD.MOV.U32 R12, RZ, RZ, R6 ;  /* 0x000000ffff0c7224 */ /* 0x000fe200078e0006 */
[----:B------:R-:W5:Y:S03]  /*1c80*/  LDCU.64 UR6, c[0x0][0x380] ;  /* 0x00007000ff0677ac */ /* 0x000f660008000a00 */
[----:B------:R-:W-:Y:S01]  /*1c90*/  IMAD.X R7, RZ, RZ, R13, P0 ;  /* 0x000000ffff077224 */ /* 0x000fe200000e060d */
[----:B------:R-:W-:-:S03]  /*1ca0*/  MOV R13, R15 ;  /* 0x0000000f000d7202 */ /* 0x000fc60000000f00 */
        /* <DEDUP_REMOVED lines=10> */
.L_x_1002:
[----:B------:R-:W-:Y:S05]  /*1d50*/  BSYNC.RECONVERGENT B0 ;  /* 0x0000000000007941 */ /* 0x000fea0003800200 */
.L_x_1001:
[----:B------:R-:W-:Y:S01]  /*1d60*/  BSSY.RECONVERGENT B0, `(.L_x_1003) ;  /* 0x000000e000007945 */ /* 0x000fe20003800200 */
[C---:B------:R-:W-:Y:S02]  /*1d70*/  SHF.L.U64.HI R2, R32.reuse, 0x5, R33 ;  /* 0x0000000520027819 */ /* 0x040fe40000010221 */
[----:B----4-:R-:W-:Y:S01]  /*1d80*/  SHF.L.U32 R7, R32, 0x5, RZ ;  /* 0x0000000520077819 */ /* 0x010fe200000006ff */
[----:B------:R-:W-:Y:S05]  /*1d90*/  @P6 BRA `(.L_x_1004) ;  /* 0x0000000000286947 */ /* 0x000fea0003800000 */
[----:B------:R-:W4:Y:S02]  /*1da0*/  LDCU UR5, c[0x0][0x440] ;  /* 0x00008800ff0577ac */ /* 0x000f240008000800 */
[----:B----4-:R-:W-:-:S13]  /*1db0*/  ISETP.GE.AND P0, PT, R238, UR5, PT ;  /* 0x00000005ee007c0c */ /* 0x010fda000bf06270 */
[----:B------:R-:W-:Y:S05]  /*1dc0*/  @P0 BRA `(.L_x_1005) ;  /* 0x0000000000180947 */ /* 0x000fea0003800000 */
[----:B------:R-:W-:-:S05]  /*1dd0*/  MOV R235, R233 ;  /* 0x000000e900eb7202 */ /* 0x000fca0000000f00 */
[----:B------:R-:W-:Y:S01]  /*1de0*/  @!PT LDS RZ, [RZ] ;  /* 0x00000000fffff984 */ /* 0x000fe20000000800 */
[----:B------:R-:W-:Y:S01]  /*1df0*/  @!PT LDS RZ, [RZ] ;  /* 0x00000000fffff984 */ /* 0x000fe20000000800 */
[----:B------:R-:W-:Y:S01]  /*1e00*/  @!PT LDS RZ, [RZ] ;  /* 0x00000000fffff984 */ /* 0x000fe20000000800 */
[----:B------:R4:W-:Y:S01]  /*1e10*/  LDGSTS.E.BYPASS.LTC128B.128 [R239+0x1000], desc[UR16][R234.64] ;  /* 0x01000000eaef7fae */ /* 0x0009e2000b981a10 */
[----:B------:R-:W-:Y:S05]  /*1e20*/  BRA `(.L_x_1004) ;  /* 0x0000000000047947 */ /* 0x000fea0003800000 */
.L_x_1005:
[----:B------:R4:W-:Y:S02]  /*1e30*/  STS.128 [R239+0x1000], RZ ;  /* 0x001000ffef007388 */ /* 0x0009e40000000c00 */
.L_x_1004:
[----:B------:R-:W-:Y:S05]  /*1e40*/  BSYNC.RECONVERGENT B0 ;  /* 0x0000000000007941 */ /* 0x000fea0003800200 */
.L_x_1003:
        /* <DEDUP_REMOVED lines=24> */
.L_x_1007:
[----:B------:R-:W-:Y:S05]  /*1fd0*/  BSYNC.RECONVERGENT B0 ;  /* 0x0000000000007941 */ /* 0x000fea0003800200 */
.L_x_1006:
        /* <DEDUP_REMOVED lines=13> */
.L_x_1009:
[----:B------:R-:W-:Y:S05]  /*20b0*/  BSYNC.RECONVERGENT B0 ;  /* 0x0000000000007941 */ /* 0x000fea0003800200 */
.L_x_1008:
        /* <DEDUP_REMOVED lines=12> */
.L_x_1011:
[----:B------:R-:W-:Y:S05]  /*2180*/  BSYNC.RECONVERGENT B0 ;  /* 0x0000000000007941 */ /* 0x000fea0003800200 */
.L_x_1010:
        /* <DEDUP_REMOVED lines=15> */
.L_x_1013:
[----:B------:R-:W-:Y:S05]  /*2280*/  BSYNC.RECONVERGENT B0 ;  /* 0x0000000000007941 */ /* 0x000fea0003800200 */
.L_x_1012:
        /* <DEDUP_REMOVED lines=12> */
.L_x_1015:
[----:B------:R-:W-:Y:S05]  /*2350*/  BSYNC.RECONVERGENT B0 ;  /* 0x0000000000007941 */ /* 0x000fea0003800200 */
.L_x_1014:
        /* <DEDUP_REMOVED lines=15> */
.L_x_1017:
[----:B------:R-:W-:Y:S05]  /*2450*/  BSYNC.RECONVERGENT B0 ;  /* 0x0000000000007941 */ /* 0x000fea0003800200 */
.L_x_1016:
        /* <DEDUP_REMOVED lines=13> */
.L_x_1019:
[----:B------:R-:W-:Y:S05]  /*2530*/  BSYNC.RECONVERGENT B0 ;  /* 0x0000000000007941 */ /* 0x000fea0003800200 */
.L_x_1018:
        /* <DEDUP_REMOVED lines=21> */
.L_x_1022:
[----:B------:R1:W-:Y:S01]  /*2690*/  STS.128 [R239+0x5000], RZ ;  /* 0x005000ffef007388 */ /* 0x0003e20000000c00 */
[----:B------:R-:W-:Y:S05]  /*26a0*/  BRA `(.L_x_1023) ;  /* 0x0000000000047947 */ /* 0x000fea0003800000 */
.L_x_1021:
[----:B------:R1:W-:Y:S02]  /*26b0*/  STS.128 [R239+0x5000], RZ ;  /* 0x005000ffef007388 */ /* 0x0003e40000000c00 */
.L_x_1023:
[----:B------:R-:W-:Y:S05]  /*26c0*/  BSYNC.RECONVERGENT B0 ;  /* 0x0000000000007941 */ /* 0x000fea0003800200 */
.L_x_1020:
[-C--:B------:R-:W-:Y:S01]  /*26d0*/  ISETP.GE.AND P0, PT, R20, R5.reuse, PT ;  /* 0x000000051400720c */ /* 0x080fe20003f06270 */
[----:B------:R-:W-:Y:S01]  /*26e0*/  IMAD.SHL.U32 R41, R231, 0x100, RZ ;  /* 0x00000100e7297824 */ /* 0x000fe200078e00ff */
[-C--:B------:R-:W-:Y:S01]  /*26f0*/  ISETP.GE.AND P2, PT, R8, R5.reuse, PT ;  /* 0x000000050800720c */ /* 0x080fe20003f46270 */
[----:B------:R-:W-:Y:S01]  /*2700*/  IMAD.SHL.U32 R10, R148, 0x10, RZ ;  /* 0x00000010940a7824 */ /* 0x000fe200078e00ff */
[----:B------:R-:W-:Y:S01]  /*2710*/  ISETP.GE.AND P3, PT, R12, R5, PT ;  /* 0x000000050c00720c */ /* 0x000fe20003f66270 */
[----:B------:R-:W-:Y:S01]  /*2720*/  IMAD.SHL.U32 R11, R148, 0x4, RZ ;  /* 0x00000004940b7824 */ /* 0x000fe200078e00ff */
[----:B------:R-:W-:Y:S01]  /*2730*/  LEA R8, P1, R7, R236, 0x1 ;  /* 0x000000ec07087211 */ /* 0x000fe200078208ff */
[----:B------:R-:W-:Y:S01]  /*2740*/  BSSY.RECONVERGENT B0, `(.L_x_1024) ;  /* 0x000001b000007945 */ /* 0x000fe20003800200 */
[----:B------:R-:W-:Y:S02]  /*2750*/  LOP3.LUT R12, R4, 0xc0, RZ, 0xc0, !PT ;  /* 0x000000c0040c7812 */ /* 0x000fe400078ec0ff */
[----:B------:R-:W-:-:S02]  /*2760*/  LOP3.LUT R41, R41, 0x100, RZ, 0xc0, !PT ;  /* 0x0000010029297812 */ /* 0x000fc400078ec0ff */
[----:B------:R-:W-:Y:S01]  /*2770*/  LEA.HI.X R9, R7, R237, R0, 0x1, P1 ;  /* 0x000000ed07097211 */ /* 0x000fe200008f0c00 */
[----:B------:R1:W-:Y:S01]  /*2780*/  @P0 STS.128 [R239+0x5800], RZ ;  /* 0x005800ffef000388 */ /* 0x0003e20000000c00 */
[----:B------:R-:W-:Y:S02]  /*2790*/  LOP3.LUT R7, R10, 0x100, RZ, 0xc0, !PT ;  /* 0x000001000a077812 */ /* 0x000fe400078ec0ff */
[----:B------:R-:W-:Y:S02]  /*27a0*/  LOP3.LUT R11, R12, 0x18, R11, 0xf8, !PT ;  /* 0x000000180c0b7812 */ /* 0x000fe400078ef80b */
[--C-:B------:R-:W-:Y:S02]  /*27b0*/  LOP3.LUT R41, R41, 0x20, R4.reuse, 0xf8, !PT ;  /* 0x0000002029297812 */ /* 0x100fe400078ef804 */
[----:B------:R-:W-:Y:S02]  /*27c0*/  LOP3.LUT R7, R7, 0x20, R4, 0xf8, !PT ;  /* 0x0000002007077812 */ /* 0x000fe400078ef804 */
[----:B------:R-:W-:-:S02]  /*27d0*/  LOP3.LUT R2, R11, 0x8, R2, 0x78, !PT ;  /* 0x000000080b027812 */ /* 0x000fc400078e7802 */
[----:B------:R-:W-:Y:S02]  /*27e0*/  LOP3.LUT R228, R11, 0x8, R148, 0x78, !PT ;  /* 0x000000080be47812 */ /* 0x000fe400078e7894 */
[----:B------:R-:W-:Y:S02]  /*27f0*/  LOP3.LUT R229, R41, 0x3e00, R10, 0xf8, !PT ;  /* 0x00003e0029e57812 */ /* 0x000fe400078ef80a */
[-C--:B------:R-:W-:Y:S01]  /*2800*/  ISETP.GE.AND P6, PT, R18, R5.reuse, PT ;  /* 0x000000051200720c */ /* 0x080fe20003fc6270 */
[----:B------:R-:W-:Y:S01]  /*2810*/  IMAD.IADD R228, R228, 0x1, R7 ;  /* 0x00000001e4e47824 */ /* 0x000fe200078e0207 */
[-C--:B------:R-:W-:Y:S01]  /*2820*/  ISETP.GE.AND P5, PT, R16, R5.reuse, PT ;  /* 0x000000051000720c */ /* 0x080fe20003fa6270 */
[----:B------:R-:W-:Y:S01]  /*2830*/  IMAD.IADD R229, R229, 0x1, R2 ;  /* 0x00000001e5e57824 */ /* 0x000fe200078e0202 */
        /* <DEDUP_REMOVED lines=11> */
.L_x_1025:
[----:B------:R-:W-:Y:S05]  /*28f0*/  BSYNC.RECONVERGENT B0 ;  /* 0x0000000000007941 */ /* 0x000fea0003800200 */
.L_x_1024:
        /* <DEDUP_REMOVED lines=15> */
.L_x_1027:
[----:B------:R-:W-:Y:S05]  /*29f0*/  BSYNC.RECONVERGENT B0 ;  /* 0x0000000000007941 */ /* 0x000fea0003800200 */
.L_x_1026:
        /* <DEDUP_REMOVED lines=13> */
.L_x_1029:
[----:B------:R-:W-:Y:S05]  /*2ad0*/  BSYNC.RECONVERGENT B0 ;  /* 0x0000000000007941 */ /* 0x000fea0003800200 */
.L_x_1028:
        /* <DEDUP_REMOVED lines=16> */
.L_x_1031:
[----:B------:R-:W-:Y:S05]  /*2be0*/  BSYNC.RECONVERGENT B0 ;  /* 0x0000000000007941 */ /* 0x000fea0003800200 */
.L_x_1030:
        /* <DEDUP_REMOVED lines=13> */
.L_x_1033:
[----:B------:R-:W-:Y:S05]  /*2cc0*/  BSYNC.RECONVERGENT B0 ;  /* 0x0000000000007941 */ /* 0x000fea0003800200 */
.L_x_1032:
        /* <DEDUP_REMOVED lines=16> */
.L_x_1035:
[----:B------:R-:W-:Y:S05]  /*2dd0*/  BSYNC.RECONVERGENT B0 ;  /* 0x0000000000007941 */ /* 0x000fea0003800200 */
.L_x_1034:
[----:B------:R1:W-:Y:S01]  /*2de0*/  @P1 STS.128 [R239+0x8800], RZ ;  /* 0x008800ffef001388 */ /* 0x0003e20000000c00 */
        /* <DEDUP_REMOVED lines=13> */
.L_x_1037:
[----:B------:R-:W-:Y:S05]  /*2ec0*/  BSYNC.RECONVERGENT B0 ;  /* 0x0000000000007941 */ /* 0x000fea0003800200 */
.L_x_1036:
[----:B-1----:R-:W-:Y:S01]  /*2ed0*/  LDSM.16.M88.4 R24, [R229] ;  /* 0x00000000e518783b */ /* 0x002fe20000000200 */
[----:B------:R-:W-:Y:S01]  /*2ee0*/  LOP3.LUT P5, RZ, R148, 0x4, RZ, 0xc0, !PT ;  /* 0x0000000494ff7812 */ /* 0x000fe200078ac0ff */
[----:B------:R-:W1:Y:S01]  /*2ef0*/  LDCU UR10, c[0x0][0x50c] ;  /* 0x0000a180ff0a77ac */ /* 0x000e620008000800 */
[----:B------:R-:W-:Y:S01]  /*2f00*/  MOV R46, 0x20 ;  /* 0x00000020002e7802 */ /* 0x000fe20000000f00 */
[----:B------:R-:W5:Y:S01]  /*2f10*/  LDSM.16.M88.4 R8, [R228+0x1000] ;  /* 0x00100000e408783b */ /* 0x000f620000000200 */
[----:B------:R-:W-:Y:S02]  /*2f20*/  ISETP.GT.AND P0, PT, R83, R232, PT ;  /* 0x000000e85300720c */ /* 0x000fe40003f04270 */
[----:B------:R-:W-:Y:S01]  /*2f30*/  SEL R46, R46, 0xffffffe0, !P5 ;  /* 0xffffffe02e2e7807 */ /* 0x000fe20006800000 */
[----:B------:R-:W-:Y:S01]  /*2f40*/  LDSM.16.M88.4 R4, [R228+0x1400] ;  /* 0x00140000e404783b */ /* 0x000fe20000000200 */
[----:B------:R-:W-:Y:S02]  /*2f50*/  SHF.L.U32 R47, R148, 0x1, RZ ;  /* 0x00000001942f7819 */ /* 0x000fe400000006ff */
[----:B------:R-:W-:Y:S01]  /*2f60*/  IADD3 R48, PT, PT, R229, R46, RZ ;  /* 0x0000002ee5307210 */ /* 0x000fe20007ffe0ff */
[----:B------:R-:W-:Y:S01]  /*2f70*/  LDSM.16.M88.4 R28, [R228+0x1800] ;  /* 0x00180000e41c783b */ /* 0x000fe20000000200 */
[----:B------:R-:W-:-:S02]  /*2f80*/  IADD3 R46, PT, PT, R46, R228, RZ ;  /* 0x000000e42e2e7210 */ /* 0x000fc40007ffe0ff */
[----:B------:R-:W-:Y:S01]  /*2f90*/  LOP3.LUT R47, R47, 0x6, RZ, 0xc0, !PT ;  /* 0x000000062f2f7812 */ /* 0x000fe200078ec0ff */
[----:B------:R-:W-:Y:S01]  /*2fa0*/  LDSM.16.M88.4 R16, [R48] ;  /* 0x000000003010783b */ /* 0x000fe20000000200 */
[C---:B------:R-:W-:Y:S02]  /*2fb0*/  VIMNMX R62, PT, PT, R35.reuse, R40, PT ;  /* 0x00000028233e7248 */ /* 0x040fe40003fe0100 */
[----:B------:R-:W-:Y:S01]  /*2fc0*/  VIADDMNMX R35, R35, 0x8, R40, PT ;  /* 0x0000000823237846 */ /* 0x000fe20003800128 */
[----:B------:R-:W2:Y:S01]  /*2fd0*/  LDSM.16.M88.4 R12, [R46+0x1000] ;  /* 0x001000002e0c783b */ /* 0x000ea20000000200 */
[----:B------:R-:W-:-:S03]  /*2fe0*/  IADD3 R185, PT, PT, R34, R47, RZ ;  /* 0x0000002f22b97210 */ /* 0x000fc60007ffe0ff */
[----:B------:R-:W3:Y:S04]  /*2ff0*/  LDSM.16.M88.4 R20, [R46+0x1400] ;  /* 0x001400002e14783b */ /* 0x000ee80000000200 */
[----:B------:R-:W4:Y:S04]  /*3000*/  LDSM.16.M88.4 R52, [R46+0x1800] ;  /* 0x001800002e34783b */ /* 0x000f280000000200 */
[----:B------:R-:W0:Y:S01]  /*3010*/  LDGDEPBAR ;  /* 0x00000000000079af */ /* 0x000e220000000000 */
[C---:B-----5:R-:W-:Y:S08]  /*3020*/  HMMA.16816.F32.BF16 R36, R24.reuse, R8, RZ ;  /* 0x000000081824723c */ /* 0x060ff000000418ff */
[----:B------:R-:W-:-:S12]  /*3030*/  HMMA.16816.F32.BF16 R8, R24, R10, RZ ;  /* 0x0000000a1808723c */ /* 0x000fd800000418ff */
[C---:B--2---:R-:W-:Y:S08]  /*3040*/  HMMA.16816.F32.BF16 R36, R16.reuse, R12, R36 ;  /* 0x0000000c1024723c */ /* 0x044ff00000041824 */
[----:B------:R-:W-:Y:S08]  /*3050*/  HMMA.16816.F32.BF16 R8, R16, R14, R8 ;  /* 0x0000000e1008723c */ /* 0x000ff00000041808 */
[C---:B------:R-:W-:Y:S03]  /*3060*/  HMMA.16816.F32.BF16 R12, R24.reuse, R4, RZ ;  /* 0x00000004180c723c */ /* 0x040fe600000418ff */
[----:B-1----:R-:W-:Y:S01]  /*3070*/  FMUL.FTZ R37, R37, UR10 ;  /* 0x0000000a25257c20 */ /* 0x002fe20008410000 */
        /* <DEDUP_REMOVED lines=13> */
[----:B------:R5:W1:Y:S01]  /*3150*/  MUFU.TANH R72, R39 ;  /* 0x0000002700487308 */ /* 0x000a620000002400 */
[----:B--2---:R-:W2:Y:S04]  /*3160*/  LDSM.16.M88.4 R8, [R228+0x1c00] ;  /* 0x001c0000e408783b */ /* 0x004ea80000000200 */
[C---:B------:R-:W-:Y:S03]  /*3170*/  HMMA.16816.F32.BF16 R20, R24.reuse, R28, RZ ;  /* 0x0000001c1814723c */ /* 0x040fe600000418ff */
        /* <DEDUP_REMOVED lines=8> */
[----:B-----5:R-:W5:Y:S01]  /*3200*/  LDSM.16.M88.4 R36, [R46+0x1c00] ;  /* 0x001c00002e24783b */ /* 0x020f620000000200 */
[----:B------:R-:W-:Y:S01]  /*3210*/  FMUL.FTZ R6, R6, UR10 ;  /* 0x0000000a06067c20 */ /* 0x000fe20008410000 */
[----:B------:R-:W1:Y:S01]  /*3220*/  MUFU.TANH R66, R13 ;  /* 0x0000000d00427308 */ /* 0x000e620000002400 */
[----:B------:R-:W-:-:S04]  /*3230*/  FMUL.FTZ R59, R7, UR10 ;  /* 0x0000000a073b7c20 */ /* 0x000fc80008410000 */
[C---:B----4-:R-:W-:Y:S03]  /*3240*/  HMMA.16816.F32.BF16 R20, R16.reuse, R52, R20 ;  /* 0x000000341014723c */ /* 0x050fe60000041814 */
[----:B------:R-:W4:Y:S05]  /*3250*/  MUFU.TANH R65, R14 ;  /* 0x0000000e00417308 */ /* 0x000f2a0000002400 */
[----:B------:R-:W-:Y:S03]  /*3260*/  HMMA.16816.F32.BF16 R28, R16, R54, R28 ;  /* 0x00000036101c723c */ /* 0x000fe6000004181c */
[----:B------:R2:W1:Y:S08]  /*3270*/  MUFU.TANH R64, R15 ;  /* 0x0000000f00407308 */ /* 0x0004700000002400 */
[----:B------:R-:W1:Y:S01]  /*3280*/  MUFU.TANH R63, R4 ;  /* 0x00000004003f7308 */ /* 0x000e620000002400 */
[----:B------:R-:W-:Y:S01]  /*3290*/  FMUL.FTZ R20, R20, UR10 ;  /* 0x0000000a14147c20 */ /* 0x000fe20008410000 */
[----:B------:R-:W-:Y:S01]  /*32a0*/  FMUL.FTZ R21, R21, UR10 ;  /* 0x0000000a15157c20 */ /* 0x000fe20008410000 */
[----:B------:R-:W-:Y:S01]  /*32b0*/  FMUL.FTZ R22, R22, UR10 ;  /* 0x0000000a16167c20 */ /* 0x000fe20008410000 */
[----:B------:R-:W-:-:S04]  /*32c0*/  FMUL.FTZ R55, R23, UR10 ;  /* 0x0000000a17377c20 */ /* 0x000fc80008410000 */
[----:B------:R-:W1:Y:S01]  /*32d0*/  MUFU.TANH R61, R5 ;  /* 0x00000005003d7308 */ /* 0x000e620000002400 */
[----:B------:R-:W-:Y:S01]  /*32e0*/  FMUL.FTZ R28, R28, UR10 ;  /* 0x0000000a1c1c7c20 */ /* 0x000fe20008410000 */
[----:B--2---:R-:W-:Y:S01]  /*32f0*/  HMMA.16816.F32.BF16 R12, R24, R8, RZ ;  /* 0x00000008180c723c */ /* 0x004fe200000418ff */
[----:B------:R-:W-:Y:S01]  /*3300*/  FMUL.FTZ R29, R29, UR10 ;  /* 0x0000000a1d1d7c20 */ /* 0x000fe20008410000 */
[----:B------:R-:W-:Y:S01]  /*3310*/  FMUL.FTZ R52, R30, UR10 ;  /* 0x0000000a1e347c20 */ /* 0x000fe20008410000 */
[----:B------:R-:W-:-:S03]  /*3320*/  FMUL.FTZ R51, R31, UR10 ;  /* 0x0000000a1f337c20 */ /* 0x000fc60008410000 */
[----:B------:R2:W1:Y:S02]  /*3330*/  MUFU.TANH R60, R6 ;  /* 0x00000006003c7308 */ /* 0x0004640000002400 */
[----:B------:R-:W-:Y:S06]  /*3340*/  HMMA.16816.F32.BF16 R8, R24, R10, RZ ;  /* 0x0000000a1808723c */ /* 0x000fec00000418ff */
[----:B------:R-:W1:Y:S06]  /*3350*/  MUFU.TANH R58, R20 ;  /* 0x00000014003a7308 */ /* 0x000e6c0000002400 */
[C---:B-----5:R-:W-:Y:S02]  /*3360*/  HMMA.16816.F32.BF16 R12, R16.reuse, R36, R12 ;  /* 0x00000024100c723c */ /* 0x060fe4000004180c */
[----:B------:R-:W1:Y:S01]  /*3370*/  MUFU.TANH R57, R21 ;  /* 0x0000001500397308 */ /* 0x000e620000002400 */
[----:B--2---:R-:W2:Y:S05]  /*3380*/  LDSM.16.M88.4 R4, [R228+0x2000] ;  /* 0x00200000e404783b */ /* 0x004eaa0000000200 */
[----:B------:R-:W-:Y:S01]  /*3390*/  HMMA.16816.F32.BF16 R8, R16, R38, R8 ;  /* 0x000000261008723c */ /* 0x000fe20000041808 */
[----:B------:R-:W-:Y:S01]  /*33a0*/  LDSM.16.M88.4 R36, [R228+0x2400] ;  /* 0x00240000e424783b */ /* 0x000fe20000000200 */
        /* <DEDUP_REMOVED lines=287> */
[----:B------:R-:W1:Y:S08]  /*45a0*/  MUFU.TANH R21, R21 ;  /* 0x0000001500157308 */ /* 0x000e700000002400 */
[----:B------:R1:W1:Y:S08]  /*45b0*/  MUFU.TANH R183, R22 ;  /* 0x0000001600b77308 */ /* 0x0002700000002400 */
[----:B------:R-:W1:Y:S01]  /*45c0*/  MUFU.TANH R23, R23 ;  /* 0x0000001700177308 */ /* 0x000e620000002400 */
[----:B------:R-:W-:Y:S06]  /*45d0*/  BAR.SYNC.DEFER_BLOCKING 0x0 ;  /* 0x0000000000007b1d */ /* 0x000fec0000010000 */
[----:B--234-:R-:W-:Y:S05]  /*45e0*/  @!P0 BRA `(.L_x_1038) ;  /* 0x00000008002c8947 */ /* 0x01cfea0003800000 */
[----:B------:R-:W-:-:S04]  /*45f0*/  UISETP.NE.U32.AND UP0, UPT, UR8, URZ, UPT ;  /* 0x000000ff0800728c */ /* 0x000fc8000bf05070 */
[----:B------:R-:W-:-:S09]  /*4600*/  UISETP.NE.AND.EX UP0, UPT, UR9, URZ, UPT, UP0 ;  /* 0x000000ff0900728c */ /* 0x000fd2000bf05300 */
[----:B------:R-:W-:Y:S05]  /*4610*/  BRA.U UP0, `(.L_x_1039) ;  /* 0x0000000100207547 */ /* 0x000fea000b800000 */
[----:B------:R-:W-:Y:S01]  /*4620*/  UMOV UR5, URZ ;  /* 0x000000ff00057c82 */ /* 0x000fe20008000000 */
[----:B-1----:R-:W-:Y:S01]  /*4630*/  IMAD.SHL.U32 R12, R32, 0x100, RZ ;  /* 0x00000100200c7824 */ /* 0x002fe200078e00ff */
[----:B------:R-:W-:-:S05]  /*4640*/  IADD3 R13, P0, PT, RZ, -UR5, RZ ;  /* 0x80000005ff0d7c10 */ /* 0x000fca000ff1e0ff */
[----:B------:R-:W-:-:S05]  /*4650*/  IMAD.X R12, RZ, RZ, ~R12, P0 ;  /* 0x000000ffff0c7224 */ /* 0x000fca00000e0e0c */
[----:B------:R-:W-:-:S04]  /*4660*/  SHF.R.S64 R13, R13, 0x1f, R12 ;  /* 0x0000001f0d0d7819 */ /* 0x000fc8000000100c */
[----:B------:R-:W-:-:S04]  /*4670*/  IADD3 R234, P0, PT, R13, R234, RZ ;  /* 0x000000ea0dea7210 */ /* 0x000fc80007f1e0ff */
[----:B------:R-:W-:Y:S01]  /*4680*/  LEA.HI.X.SX32 R233, R12, R233, 0x1, P0 ;  /* 0x000000e90ce97211 */ /* 0x000fe200000f0eff */
[----:B------:R-:W-:Y:S08]  /*4690*/  BRA `(.L_x_1040) ;  /* 0x0000000000ec7947 */ /* 0x000ff00003800000 */
.L_x_1039:
        /* <DEDUP_REMOVED lines=59> */
.L_x_1040:
[----:B------:R-:W1:Y:S01]  /*4a50*/  LDCU UR5, c[0x0][0x440] ;  /* 0x00008800ff0577ac */ /* 0x000e620008000800 */
[C---:B------:R-:W-:Y:S01]  /*4a60*/  LEA R28, P2, R32.reuse, R234, 0x6 ;  /* 0x000000ea201c7211 */ /* 0x040fe200078430ff */
[----:B------:R-:W-:Y:S03]  /*4a70*/  BSSY.RECONVERGENT B0, `(.L_x_1041) ;  /* 0x0000041000007945 */ /* 0x000fe60003800200 */
[----:B------:R-:W-:Y:S02]  /*4a80*/  LEA.HI.X R29, R32, R233, R33, 0x6, P2 ;  /* 0x000000e9201d7211 */ /* 0x000fe400010f3421 */
[C---:B-1----:R-:W-:Y:S02]  /*4a90*/  ISETP.GE.AND P0, PT, R238.reuse, UR5, PT ;  /* 0x00000005ee007c0c */ /* 0x042fe4000bf06270 */
[----:B------:R-:W-:-:S11]  /*4aa0*/  ISETP.GE.AND P1, PT, R238, UR5, PT ;  /* 0x00000005ee007c0c */ /* 0x000fd6000bf26270 */
[-C--:B------:R-:W-:Y:S01]  /*4ab0*/  @!P0 MOV R14, R28.reuse ;  /* 0x0000001c000e8202 */ /* 0x080fe20000000f00 */
[----:B------:R-:W-:Y:S01]  /*4ac0*/  @!P0 IMAD.MOV.U32 R15, RZ, RZ, R29 ;  /* 0x000000ffff0f8224 */ /* 0x000fe200078e001d */
[CC--:B------:R-:W-:Y:S01]  /*4ad0*/  @!P0 LEA R18, P3, R32.reuse, R28.reuse, 0x6 ;  /* 0x0000001c20128211 */ /* 0x0c0fe200078630ff */
[----:B------:R-:W-:Y:S01]  /*4ae0*/  @!P1 IMAD.MOV.U32 R235, RZ, RZ, R233 ;  /* 0x000000ffffeb9224 */ /* 0x000fe200078e00e9 */
[CC--:B------:R-:W-:Y:S01]  /*4af0*/  @!P0 LEA R30, P2, R32.reuse, R28.reuse, 0x7 ;  /* 0x0000001c201e8211 */ /* 0x0c0fe200078438ff */
[C---:B------:R-:W-:Y:S01]  /*4b00*/  @!P0 IMAD R12, R33.reuse, 0x140, RZ ;  /* 0x00000140210c8824 */ /* 0x040fe200078e02ff */
[CC--:B------:R-:W-:Y:S01]  /*4b10*/  @!P0 LEA.HI.X R19, R32.reuse, R29.reuse, R33, 0x6, P3 ;  /* 0x0000001d20138211 */ /* 0x0c0fe200018f3421 */
[----:B------:R-:W-:Y:S01]  /*4b20*/  @!P0 IMAD.MOV.U32 R16, RZ, RZ, R28 ;  /* 0x000000ffff108224 */ /* 0x000fe200078e001c */
[----:B------:R-:W-:Y:S01]  /*4b30*/  @!PT LDS RZ, [RZ] ;  /* 0x00000000fffff984 */ /* 0x000fe20000000800 */
[----:B------:R-:W-:Y:S01]  /*4b40*/  @!PT LDS RZ, [RZ] ;  /* 0x00000000fffff984 */ /* 0x000fe20000000800 */
[----:B------:R-:W-:Y:S01]  /*4b50*/  @!PT LDS RZ, [RZ] ;  /* 0x00000000fffff984 */ /* 0x000fe20000000800 */
[----:B------:R1:W-:Y:S01]  /*4b60*/  @!P1 LDGSTS.E.BYPASS.LTC128B.128 [R239+0x1000], desc[UR16][R234.64] ;  /* 0x01000000eaef9fae */ /* 0x0003e2000b981a10 */
[----:B------:R-:W-:Y:S01]  /*4b70*/  @!P0 IMAD.MOV.U32 R17, RZ, RZ, R29 ;  /* 0x000000ffff118224 */ /* 0x000fe200078e001d */
[C---:B------:R-:W-:Y:S01]  /*4b80*/  @!P0 LEA.HI.X R31, R32.reuse, R29, R33, 0x7, P2 ;  /* 0x0000001d201f8211 */ /* 0x040fe200010f3c21 */
[----:B------:R-:W-:Y:S01]  /*4b90*/  @!P0 IMAD.WIDE.U32 R14, R32, 0x140, R14 ;  /* 0x00000140200e8825 */ /* 0x000fe200078e000e */
[----:B------:R1:W-:Y:S03]  /*4ba0*/  @P1 STS.128 [R239+0x1000], RZ ;  /* 0x001000ffef001388 */ /* 0x0003e60000000c00 */
[----:B------:R-:W-:Y:S01]  /*4bb0*/  @!P0 IMAD R13, R33, 0xc0, RZ ;  /* 0x000000c0210d8824 */ /* 0x000fe200078e02ff */
[----:B------:R-:W-:Y:S01]  /*4bc0*/  @!P0 IADD3 R15, PT, PT, R12, R15, RZ ;  /* 0x0000000f0c0f8210 */ /* 0x000fe20007ffe0ff */
[C---:B------:R-:W-:Y:S01]  /*4bd0*/  @!P0 IMAD.WIDE.U32 R16, R32.reuse, 0xc0, R16 ;  /* 0x000000c020108825 */ /* 0x040fe200078e0010 */
[----:B------:R1:W-:Y:S01]  /*4be0*/  @P0 STS.128 [R239+0x1800], RZ ;  /* 0x001800ffef000388 */ /* 0x0003e20000000c00 */
[----:B------:R-:W-:-:S02]  /*4bf0*/  @!P0 LEA R12, P1, R32, R28, 0x8 ;  /* 0x0000001c200c8211 */ /* 0x000fc400078240ff */
[----:B------:R-:W-:Y:S01]  /*4c00*/  @!P0 IMAD.IADD R17, R13, 0x1, R17 ;  /* 0x000000010d118824 */ /* 0x000fe200078e0211 */
        /* <DEDUP_REMOVED lines=39> */
.L_x_1042:
[----:B------:R-:W-:Y:S05]  /*4e80*/  BSYNC.RECONVERGENT B0 ;  /* 0x0000000000007941 */ /* 0x000fea0003800200 */
.L_x_1041:
[----:B------:R-:W0:Y:S02]  /*4e90*/  LDGDEPBAR ;  /* 0x00000000000079af */ /* 0x000e240000000000 */
.L_x_1038:
[C---:B-1----:R-:W-:Y:S01]  /*4ea0*/  VIADD R13, R185.reuse, 0x1 ;  /* 0x00000001b90d7836 */ /* 0x042fe20000000000 */
[CC--:B------:R-:W-:Y:S01]  /*4eb0*/  ISETP.GE.AND P0, PT, R185.reuse, R35.reuse, PT ;  /* 0x00000023b900720c */ /* 0x0c0fe20003f06270 */
[C---:B------:R-:W-:Y:S01]  /*4ec0*/  VIADD R12, R185.reuse, 0x8 ;  /* 0x00000008b90c7836 */ /* 0x040fe20000000000 */
[----:B------:R-:W1:Y:S01]  /*4ed0*/  LDCU UR6, c[0x0][0x45c] ;  /* 0x00008b80ff0677ac */ /* 0x000e620008000800 */
[----:B------:R-:W-:Y:S01]  /*4ee0*/  VIADD R14, R185, 0x11 ;  /* 0x00000011b90e7836 */ /* 0x000fe20000000000 */
[-C--:B------:R-:W-:Y:S01]  /*4ef0*/  ISETP.GE.AND P6, PT, R13, R62.reuse, PT ;  /* 0x0000003e0d00720c */ /* 0x080fe20003fc6270 */
[----:B------:R-:W-:Y:S01]  /*4f00*/  VIADD R16, R185, 0x19 ;  /* 0x00000019b9107836 */ /* 0x000fe20000000000 */
[-C--:B------:R-:W-:Y:S01]  /*4f10*/  ISETP.GE.AND P3, PT, R13, R35.reuse, PT ;  /* 0x000000230d00720c */ /* 0x080fe20003f66270 */
[C---:B------:R-:W-:Y:S01]  /*4f20*/  VIADD R13, R185.reuse, 0x9 ;  /* 0x00000009b90d7836 */ /* 0x040fe20000000000 */
[CC--:B------:R-:W-:Y:S01]  /*4f30*/  ISETP.GE.AND P2, PT, R12.reuse, R62.reuse, PT ;  /* 0x0000003e0c00720c */ /* 0x0c0fe20003f46270 */
[C---:B--2---:R-:W-:Y:S01]  /*4f40*/  VIADD R28, R185.reuse, 0x28 ;  /* 0x00000028b91c7836 */ /* 0x044fe20000000000 */
[-C--:B------:R-:W-:Y:S01]  /*4f50*/  ISETP.GE.AND P1, PT, R12, R35.reuse, PT ;  /* 0x000000230c00720c */ /* 0x080fe20003f26270 */
[----:B------:R-:W-:Y:S01]  /*4f60*/  VIADD R12, R185, 0x10 ;  /* 0x00000010b90c7836 */ /* 0x000fe20000000000 */
[----:B------:R-:W-:Y:S01]  /*4f70*/  FSEL R20, R73, -INF , !P0 ;  /* 0xff80000049147808 */ /* 0x000fe20004000000 */
[----:B------:R-:W-:Y:S01]  /*4f80*/  VIADD R30, R185, 0x29 ;  /* 0x00000029b91e7836 */ /* 0x000fe20000000000 */
[----:B------:R-:W-:Y:S01]  /*4f90*/  ISETP.GE.AND P4, PT, R13, R62, PT ;  /* 0x0000003e0d00720c */ /* 0x000fe20003f86270 */
[----:B------:R-:W-:Y:S01]  /*4fa0*/  VIADD R36, R185, 0x31 ;  /* 0x00000031b9247836 */ /* 0x000fe20000000000 */
[----:B------:R-:W-:-:S02]  /*4fb0*/  ISETP.GE.AND P0, PT, R13, R35, PT ;  /* 0x000000230d00720c */ /* 0x000fc40003f06270 */
[----:B------:R-:W-:Y:S02]  /*4fc0*/  FSEL R13, R74, -INF , !P6 ;  /* 0xff8000004a0d7808 */ /* 0x000fe40007000000 */
[----:B------:R-:W-:Y:S02]  /*4fd0*/  FSEL R22, R72, -INF , !P3 ;  /* 0xff80000048167808 */ /* 0x000fe40005800000 */
        /* <DEDUP_REMOVED lines=8> */
[-C--:B------:R-:W-:Y:S02]  /*5060*/  ISETP.GE.AND P1, PT, R14, R35.reuse, PT ;  /* 0x000000230e00720c */ /* 0x080fe40003f26270 */
[C---:B------:R-:W-:Y:S02]  /*5070*/  ISETP.GE.AND P4, PT, R12.reuse, R62, PT ;  /* 0x0000003e0c00720c */ /* 0x040fe40003f86270 */
[----:B------:R-:W-:Y:S01]  /*5080*/  ISETP.GE.AND P0, PT, R12, R35, PT ;  /* 0x000000230c00720c */ /* 0x000fe20003f06270 */
[----:B------:R-:W-:Y:S01]  /*5090*/  VIADD R12, R185, 0x20 ;  /* 0x00000020b90c7836 */ /* 0x000fe20000000000 */
[----:B------:R-:W-:-:S02]  /*50a0*/  FSEL R25, R67, -INF , !P6 ;  /* 0xff80000043197808 */ /* 0x000fc40007000000 */
[----:B------:R-:W-:Y:S02]  /*50b0*/  FSEL R14, R65, -INF , !P3 ;  /* 0xff800000410e7808 */ /* 0x000fe40005800000 */
[CC--:B------:R-:W-:Y:S02]  /*50c0*/  ISETP.GE.AND P6, PT, R16.reuse, R62.reuse, PT ;  /* 0x0000003e1000720c */ /* 0x0c0fe40003fc6270 */
[----:B------:R-:W-:Y:S01]  /*50d0*/  ISETP.GE.AND P3, PT, R16, R35, PT ;  /* 0x000000231000720c */ /* 0x000fe20003f66270 */
[----:B------:R-:W-:Y:S01]  /*50e0*/  VIADD R16, R185, 0x21 ;  /* 0x00000021b9107836 */ /* 0x000fe20000000000 */
        /* <DEDUP_REMOVED lines=10> */
[C---:B------:R-:W-:Y:S02]  /*5190*/  ISETP.GE.AND P6, PT, R28.reuse, R62, PT ;  /* 0x0000003e1c00720c */ /* 0x040fe40003fc6270 */
[-C--:B------:R-:W-:Y:S01]  /*51a0*/  ISETP.GE.AND P3, PT, R28, R35.reuse, PT ;  /* 0x000000231c00720c */ /* 0x080fe20003f66270 */
[----:B------:R-:W-:Y:S01]  /*51b0*/  VIADD R28, R185, 0x30 ;  /* 0x00000030b91c7836 */ /* 0x000fe20000000000 */
[----:B------:R-:W-:Y:S02]  /*51c0*/  FSEL R132, R56, -INF , !P1 ;  /* 0xff80000038847808 */ /* 0x000fe40004800000 */
[----:B------:R-:W-:Y:S02]  /*51d0*/  FSEL R29, R58, -INF , !P2 ;  /* 0xff8000003a1d7808 */ /* 0x000fe40005000000 */
        /* <DEDUP_REMOVED lines=10> */
[CC--:B------:R-:W-:Y:S02]  /*5280*/  ISETP.GE.AND P6, PT, R36.reuse, R62.reuse, PT ;  /* 0x0000003e2400720c */ /* 0x0c0fe40003fc6270 */
[----:B------:R-:W-:Y:S02]  /*5290*/  ISETP.GE.AND P3, PT, R36, R35, PT ;  /* 0x000000232400720c */ /* 0x000fe40003f66270 */
[----:B------:R-:W-:Y:S01]  /*52a0*/  FSEL R36, R51, -INF , !P1 ;  /* 0xff80000033247808 */ /* 0x000fe20004800000 */
[----:B------:R-:W-:Y:S01]  /*52b0*/  VIADD R51, R185, 0x40 ;  /* 0x00000040b9337836 */ /* 0x000fe20000000000 */
[----:B------:R-:W-:Y:S02]  /*52c0*/  FSEL R177, R53, -INF , !P2 ;  /* 0xff80000035b17808 */ /* 0x000fe40005000000 */
[----:B------:R-:W-:-:S02]  /*52d0*/  ISETP.GE.AND P2, PT, R28, R62, PT ;  /* 0x0000003e1c00720c */ /* 0x000fc40003f46270 */
[----:B------:R-:W-:Y:S02]  /*52e0*/  ISETP.GE.AND P1, PT, R28, R35, PT ;  /* 0x000000231c00720c */ /* 0x000fe40003f26270 */
[----:B------:R-:W-:Y:S01]  /*52f0*/  FSEL R109, R49, -INF , !P6 ;  /* 0xff800000316d7808 */ /* 0x000fe20007000000 */
[C---:B------:R-:W-:Y:S01]  /*5300*/  VIADD R49, R185.reuse, 0xd0 ;  /* 0x000000d0b9317836 */ /* 0x040fe20000000000 */
[----:B------:R-:W-:Y:S01]  /*5310*/  FSEL R124, R42, -INF , !P3 ;  /* 0xff8000002a7c7808 */ /* 0x000fe20005800000 */
[C---:B------:R-:W-:Y:S01]  /*5320*/  VIADD R42, R185.reuse, 0x49 ;  /* 0x00000049b92a7836 */ /* 0x040fe20000000000 */
[----:B------:R-:W-:Y:S01]  /*5330*/  FSEL R133, R50, -INF , !P4 ;  /* 0xff80000032857808 */ /* 0x000fe20006000000 */
[----:B------:R-:W-:Y:S01]  /*5340*/  VIADD R50, R185, 0x41 ;  /* 0x00000041b9327836 */ /* 0x000fe20000000000 */
[----:B------:R-:W-:Y:S01]  /*5350*/  FSEL R28, R43, -INF , !P0 ;  /* 0xff8000002b1c7808 */ /* 0x000fe20004000000 */
[----:B------:R-:W-:Y:S01]  /*5360*/  VIADD R43, R185, 0x48 ;  /* 0x00000048b92b7836 */ /* 0x000fe20000000000 */
[----:B------:R-:W-:-:S02]  /*5370*/  ISETP.GE.AND P6, PT, R51, R62, PT ;  /* 0x0000003e3300720c */ /* 0x000fc40003fc6270 */
[-C--:B------:R-:W-:Y:S02]  /*5380*/  ISETP.GE.AND P3, PT, R51, R35.reuse, PT ;  /* 0x000000233300720c */ /* 0x080fe40003f66270 */
[C---:B------:R-:W-:Y:S02]  /*5390*/  ISETP.GE.AND P4, PT, R52.reuse, R62, PT ;  /* 0x0000003e3400720c */ /* 0x040fe40003f86270 */
[----:B------:R-:W-:Y:S02]  /*53a0*/  ISETP.GE.AND P0, PT, R52, R35, PT ;  /* 0x000000233400720c */ /* 0x000fe40003f06270 */
[----:B------:R-:W-:Y:S02]  /*53b0*/  FSEL R125, R79, -INF , !P6 ;  /* 0xff8000004f7d7808 */ /* 0x000fe40007000000 */
[----:B------:R-:W-:Y:S02]  /*53c0*/  FSEL R154, R81, -INF , !P3 ;  /* 0xff800000519a7808 */ /* 0x000fe40005800000 */
        /* <DEDUP_REMOVED lines=145> */
[CC--:B------:R-:W-:Y:S02]  /*5ce0*/  ISETP.GE.AND P2, PT, R42.reuse, R62.reuse, PT ;  /* 0x0000003e2a00720c */ /* 0x0c0fe40003f46270 */
[----:B------:R-:W-:Y:S01]  /*5cf0*/  ISETP.GE.AND P1, PT, R42, R35, PT ;  /* 0x000000232a00720c */ /* 0x000fe20003f26270 */
[----:B------:R-:W-:Y:S01]  /*5d00*/  VIADD R42, R185, 0xc1 ;  /* 0x000000c1b92a7836 */ /* 0x000fe20000000000 */
[----:B------:R-:W-:Y:S02]  /*5d10*/  ISETP.GE.AND P6, PT, R43, R62, PT ;  /* 0x0000003e2b00720c */ /* 0x000fe40003fc6270 */
[----:B------:R-:W-:-:S02]  /*5d20*/  FSEL R140, R140, -INF , !P3 ;  /* 0xff8000008c8c7808 */ /* 0x000fc40005800000 */
[----:B------:R-:W-:Y:S01]  /*5d30*/  ISETP.GE.AND P3, PT, R43, R35, PT ;  /* 0x000000232b00720c */ /* 0x000fe20003f66270 */
[----:B------:R-:W-:Y:S01]  /*5d40*/  VIADD R43, R185, 0xc0 ;  /* 0x000000c0b92b7836 */ /* 0x000fe20000000000 */
[----:B------:R-:W-:Y:S02]  /*5d50*/  FSEL R89, R100, -INF , !P6 ;  /* 0xff80000064597808 */ /* 0x000fe40007000000 */
[----:B------:R-:W-:Y:S02]  /*5d60*/  FMNMX3.FTZ R51, R20, R22, R200, !PT ;  /* 0x0000001614337276 */ /* 0x000fe400078100c8 */
[----:B------:R-:W-:Y:S02]  /*5d70*/  ISETP.GE.AND P6, PT, R42, R62, PT ;  /* 0x0000003e2a00720c */ /* 0x000fe40003fc6270 */
[----:B------:R-:W-:Y:S02]  /*5d80*/  FSEL R99, R99, -INF , !P4 ;  /* 0xff80000063637808 */ /* 0x000fe40006000000 */
[----:B------:R-:W-:-:S02]  /*5d90*/  FSEL R130, R130, -INF , !P0 ;  /* 0xff80000082827808 */ /* 0x000fc40004000000 */
[C---:B------:R-:W-:Y:S02]  /*5da0*/  ISETP.GE.AND P4, PT, R43.reuse, R62, PT ;  /* 0x0000003e2b00720c */ /* 0x040fe40003f86270 */
[----:B------:R-:W-:Y:S01]  /*5db0*/  ISETP.GE.AND P0, PT, R43, R35, PT ;  /* 0x000000232b00720c */ /* 0x000fe20003f06270 */
[----:B------:R-:W-:Y:S01]  /*5dc0*/  VIADD R43, R185, 0xc8 ;  /* 0x000000c8b92b7836 */ /* 0x000fe20000000000 */
[----:B------:R-:W-:Y:S02]  /*5dd0*/  FMNMX3.FTZ R51, R51, R40, R14, !PT ;  /* 0x0000002833337276 */ /* 0x000fe4000781000e */
[----:B------:R-:W-:Y:S02]  /*5de0*/  FSEL R88, R104, -INF , !P6 ;  /* 0xff80000068587808 */ /* 0x000fe40007000000 */
[----:B------:R-:W-:Y:S02]  /*5df0*/  ISETP.GE.AND P6, PT, R185, R62, PT ;  /* 0x0000003eb900720c */ /* 0x000fe40003fc6270 */
[----:B------:R-:W-:-:S02]  /*5e00*/  FSEL R128, R128, -INF , !P3 ;  /* 0xff80000080807808 */ /* 0x000fc40005800000 */
[----:B------:R-:W-:Y:S02]  /*5e10*/  FSEL R87, R102, -INF , !P2 ;  /* 0xff80000066577808 */ /* 0x000fe40005000000 */
[----:B------:R-:W-:Y:S02]  /*5e20*/  FSEL R120, R120, -INF , !P1 ;  /* 0xff80000078787808 */ /* 0x000fe40004800000 */
[----:B------:R-:W-:Y:S02]  /*5e30*/  FMNMX3.FTZ R51, R51, R18, R12, !PT ;  /* 0x0000001233337276 */ /* 0x000fe4000781000c */
[-C--:B------:R-:W-:Y:S01]  /*5e40*/  ISETP.GE.AND P3, PT, R42, R35.reuse, PT ;  /* 0x000000232a00720c */ /* 0x080fe20003f66270 */
[----:B------:R-:W-:Y:S01]  /*5e50*/  VIADD R42, R185, 0xc9 ;  /* 0x000000c9b92a7836 */ /* 0x000fe20000000000 */
[C---:B------:R-:W-:Y:S02]  /*5e60*/  ISETP.GE.AND P2, PT, R43.reuse, R62, PT ;  /* 0x0000003e2b00720c */ /* 0x040fe40003f46270 */
[----:B------:R-:W-:-:S02]  /*5e70*/  ISETP.GE.AND P1, PT, R43, R35, PT ;  /* 0x000000232b00720c */ /* 0x000fc40003f26270 */
[----:B------:R-:W-:Y:S01]  /*5e80*/  FSEL R43, R0, -INF , !P6 ;  /* 0xff800000002b7808 */ /* 0x000fe20007000000 */
[----:B------:R-:W-:Y:S01]  /*5e90*/  VIADD R0, R185, 0xd8 ;  /* 0x000000d8b9007836 */ /* 0x000fe20000000000 */
[----:B------:R-:W-:Y:S02]  /*5ea0*/  FMNMX3.FTZ R51, R51, R16, R132, !PT ;  /* 0x0000001033337276 */ /* 0x000fe40007810084 */
[----:B------:R-:W-:Y:S02]  /*5eb0*/  FSEL R73, R103, -INF , !P4 ;  /* 0xff80000067497808 */ /* 0x000fe40006000000 */
[----:B------:R-:W-:Y:S02]  /*5ec0*/  FSEL R102, R106, -INF , !P0 ;  /* 0xff8000006a667808 */ /* 0x000fe40004000000 */
[----:B------:R-:W-:Y:S02]  /*5ed0*/  FSEL R100, R105, -INF , !P3 ;  /* 0xff80000069647808 */ /* 0x000fe40005800000 */
[----:B------:R-:W-:-:S02]  /*5ee0*/  FSEL R65, R108, -INF , !P2 ;  /* 0xff8000006c417808 */ /* 0x000fc40005000000 */
[----:B------:R-:W-:Y:S02]  /*5ef0*/  FMNMX3.FTZ R50, R43, R13, R71, !PT ;  /* 0x0000000d2b327276 */ /* 0x000fe40007810047 */
[CC--:B------:R-:W-:Y:S02]  /*5f00*/  ISETP.GE.AND P4, PT, R42.reuse, R62.reuse, PT ;  /* 0x0000003e2a00720c */ /* 0x0c0fe40003f86270 */
[-C--:B------:R-:W-:Y:S01]  /*5f10*/  ISETP.GE.AND P0, PT, R42, R35.reuse, PT ;  /* 0x000000232a00720c */ /* 0x080fe20003f06270 */
[----:B------:R-:W-:Y:S01]  /*5f20*/  VIADD R42, R185, 0xd1 ;  /* 0x000000d1b92a7836 */ /* 0x000fe20000000000 */
[C---:B------:R-:W-:Y:S02]  /*5f30*/  ISETP.GE.AND P3, PT, R49.reuse, R62, PT ;  /* 0x0000003e3100720c */ /* 0x040fe40003f66270 */
[----:B------:R-:W-:Y:S02]  /*5f40*/  ISETP.GE.AND P2, PT, R49, R35, PT ;  /* 0x000000233100720c */ /* 0x000fe40003f46270 */
[----:B------:R-:W-:-:S02]  /*5f50*/  FMNMX3.FTZ R49, R51, R38, R30, !PT ;  /* 0x0000002633317276 */ /* 0x000fc4000781001e */
[----:B------:R-:W-:Y:S02]  /*5f60*/  FMNMX3.FTZ R50, R50, R15, R25, !PT ;  /* 0x0000000f32327276 */ /* 0x000fe40007810019 */
[----:B------:R-:W-:Y:S02]  /*5f70*/  FSEL R98, R111, -INF , !P1 ;  /* 0xff8000006f627808 */ /* 0x000fe40004800000 */
[----:B------:R-:W-:Y:S02]  /*5f80*/  FMNMX3.FTZ R49, R49, R36, R28, !PT ;  /* 0x0000002431317276 */ /* 0x000fe4000781001c */
[C---:B------:R-:W-:Y:S02]  /*5f90*/  ISETP.GE.AND P6, PT, R42.reuse, R62, PT ;  /* 0x0000003e2a00720c */ /* 0x040fe40003fc6270 */
[----:B------:R-:W-:Y:S02]  /*5fa0*/  ISETP.GE.AND P1, PT, R42, R35, PT ;  /* 0x000000232a00720c */ /* 0x000fe40003f26270 */
        /* <DEDUP_REMOVED lines=13> */
[----:B------:R-:W-:Y:S02]  /*6080*/  FSEL R86, R110, -INF , !P4 ;  /* 0xff8000006e567808 */ /* 0x000fe40006000000 */
[----:B------:R-:W-:Y:S02]  /*6090*/  FMNMX3.FTZ R49, R49, R172, R170, !PT ;  /* 0x000000ac31317276 */ /* 0x000fe400078100aa */
[----:B------:R-:W-:Y:S02]  /*60a0*/  ISETP.GE.AND P4, PT, R0, R62, PT ;  /* 0x0000003e0000720c */ /* 0x000fe40003f86270 */
[----:B------:R-:W-:Y:S02]  /*60b0*/  FMNMX3.FTZ R42, R42, R131, R135, !PT ;  /* 0x000000832a2a7276 */ /* 0x000fe40007810087 */
[----:B------:R-:W-:Y:S02]  /*60c0*/  FSEL R96, R112, -INF , !P0 ;  /* 0xff80000070607808 */ /* 0x000fe40004000000 */
[----:B------:R-:W-:-:S02]  /*60d0*/  FMNMX3.FTZ R49, R49, R168, R198, !PT ;  /* 0x000000a831317276 */ /* 0x000fc400078100c6 */
[----:B------:R-:W-:Y:S01]  /*60e0*/  ISETP.GE.AND P0, PT, R0, R35, PT ;  /* 0x000000230000720c */ /* 0x000fe20003f06270 */
[----:B------:R-:W-:Y:S01]  /*60f0*/  VIADD R0, R185, 0xd9 ;  /* 0x000000d9b9007836 */ /* 0x000fe20000000000 */
[----:B------:R-:W-:Y:S02]  /*6100*/  FSEL R61, R4, -INF , !P4 ;  /* 0xff800000043d7808 */ /* 0x000fe40006000000 */
[----:B------:R-:W-:Y:S02]  /*6110*/  FMNMX3.FTZ R4, R42, R137, R139, !PT ;  /* 0x000000892a047276 */ /* 0x000fe4000781008b */
[----:B------:R-:W-:Y:S02]  /*6120*/  FMNMX3.FTZ R49, R49, R196, R192, !PT ;  /* 0x000000c431317276 */ /* 0x000fe400078100c0 */
[----:B------:R-:W-:Y:S02]  /*6130*/  FSEL R63, R122, -INF , !P3 ;  /* 0xff8000007a3f7808 */ /* 0x000fe40005800000 */
[----:B------:R-:W-:-:S02]  /*6140*/  FMNMX3.FTZ R4, R4, R173, R141, !PT ;  /* 0x000000ad04047276 */ /* 0x000fc4000781008d */
[----:B------:R-:W-:Y:S02]  /*6150*/  ISETP.GE.AND P3, PT, R0, R62, PT ;  /* 0x0000003e0000720c */ /* 0x000fe40003f66270 */
[----:B------:R-:W-:Y:S02]  /*6160*/  FMNMX3.FTZ R49, R49, R190, R194, !PT ;  /* 0x000000be31317276 */ /* 0x000fe400078100c2 */
[----:B------:R-:W-:Y:S02]  /*6170*/  FMNMX3.FTZ R4, R4, R163, R151, !PT ;  /* 0x000000a304047276 */ /* 0x000fe40007810097 */
[----:B------:R-:W-:Y:S02]  /*6180*/  FSEL R82, R5, -INF , !P3 ;  /* 0xff80000005527808 */ /* 0x000fe40005800000 */
[----:B------:R-:W-:Y:S02]  /*6190*/  FMNMX3.FTZ R5, R49, R188, R186, !PT ;  /* 0x000000bc31057276 */ /* 0x000fe400078100ba */
[----:B------:R-:W-:-:S02]  /*61a0*/  FMNMX3.FTZ R4, R4, R149, R165, !PT ;  /* 0x0000009504047276 */ /* 0x000fc400078100a5 */
[----:B------:R-:W-:Y:S02]  /*61b0*/  FMNMX3.FTZ R5, R5, R184, R182, !PT ;  /* 0x000000b805057276 */ /* 0x000fe400078100b6 */
[----:B------:R-:W-:Y:S02]  /*61c0*/  FSEL R74, R126, -INF , !P2 ;  /* 0xff8000007e4a7808 */ /* 0x000fe40005000000 */
        /* <DEDUP_REMOVED lines=47> */
[C---:B------:R-:W-:Y:S01]  /*64c0*/  VIADD R0, R185.reuse, 0xf8 ;  /* 0x000000f8b9007836 */ /* 0x040fe20000000000 */
[----:B------:R-:W-:Y:S01]  /*64d0*/  FMNMX3.FTZ R4, R4, R87, R73, !PT ;  /* 0x0000005704047276 */ /* 0x000fe20007810049 */
[----:B------:R-:W-:Y:S01]  /*64e0*/  VIADD R185, R185, 0xf9 ;  /* 0x000000f9b9b97836 */ /* 0x000fe20000000000 */
[----:B------:R-:W-:-:S02]  /*64f0*/  FMNMX3.FTZ R5, R5, R68, R66, !PT ;  /* 0x0000004405057276 */ /* 0x000fc40007810042 */
[----:B------:R-:W-:Y:S02]  /*6500*/  FMNMX3.FTZ R4, R4, R88, R65, !PT ;  /* 0x0000005804047276 */ /* 0x000fe40007810041 */
[----:B------:R-:W-:Y:S02]  /*6510*/  FSEL R58, R26, -INF , !P1 ;  /* 0xff8000001a3a7808 */ /* 0x000fe40004800000 */
[----:B------:R-:W-:Y:S02]  /*6520*/  ISETP.GE.AND P1, PT, R0, R35, PT ;  /* 0x000000230000720c */ /* 0x000fe40003f26270 */
[----:B------:R-:W-:Y:S02]  /*6530*/  FSEL R56, R181, -INF , !P0 ;  /* 0xff800000b5387808 */ /* 0x000fe40004000000 */
[----:B------:R-:W-:Y:S02]  /*6540*/  FMNMX3.FTZ R5, R5, R64, R60, !PT ;  /* 0x0000004005057276 */ /* 0x000fe4000781003c */
[----:B------:R-:W-:-:S02]  /*6550*/  FMNMX3.FTZ R4, R4, R86, R63, !PT ;  /* 0x0000005604047276 */ /* 0x000fc4000781003f */
[----:B------:R-:W-:Y:S02]  /*6560*/  ISETP.GE.AND P0, PT, R185, R35, PT ;  /* 0x00000023b900720c */ /* 0x000fe40003f06270 */
[----:B------:R-:W-:Y:S02]  /*6570*/  FSEL R54, R179, -INF , !P2 ;  /* 0xff800000b3367808 */ /* 0x000fe40005000000 */
[----:B------:R-:W-:Y:S02]  /*6580*/  FSEL R52, R183, -INF , !P1 ;  /* 0xff800000b7347808 */ /* 0x000fe40004800000 */
[----:B------:R-:W-:Y:S02]  /*6590*/  FMNMX3.FTZ R5, R5, R58, R56, !PT ;  /* 0x0000003a05057276 */ /* 0x000fe40007810038 */
[----:B------:R-:W-:Y:S02]  /*65a0*/  FMNMX3.FTZ R4, R4, R84, R61, !PT ;  /* 0x0000005404047276 */ /* 0x000fe4000781003d */
[----:B------:R-:W-:-:S02]  /*65b0*/  FSEL R50, R23, -INF , !P0 ;  /* 0xff80000017327808 */ /* 0x000fc40004000000 */
[----:B------:R-:W-:Y:S02]  /*65c0*/  FMNMX3.FTZ R5, R5, R54, R52, !PT ;  /* 0x0000003605057276 */ /* 0x000fe40007810034 */
[----:B------:R-:W-:Y:S02]  /*65d0*/  FMNMX3.FTZ R4, R4, R82, R59, !PT ;  /* 0x0000005204047276 */ /* 0x000fe4000781003b */
[----:B------:R-:W-:Y:S02]  /*65e0*/  ISETP.GE.AND P1, PT, R0, R62, PT ;  /* 0x0000003e0000720c */ /* 0x000fe40003f26270 */
[----:B------:R-:W-:Y:S02]  /*65f0*/  FMNMX.FTZ R0, R50, R5, !PT ;  /* 0x0000000532007209 */ /* 0x000fe40007810000 */
[----:B------:R-:W-:Y:S02]  /*6600*/  FSEL R78, R10, -INF , !P6 ;  /* 0xff8000000a4e7808 */ /* 0x000fe40007000000 */
[----:B------:R-:W-:Y:S01]  /*6610*/  FSEL R55, R24, -INF , !P4 ;  /* 0xff80000018377808 */ /* 0x000fe20006000000 */
[----:B------:R-:W2:Y:S01]  /*6620*/  SHFL.BFLY PT, R7, R0, 0x2, 0x1f ;  /* 0x0c401f0000077f89 */ /* 0x000ea200000e0000 */
[----:B------:R-:W-:-:S02]  /*6630*/  FMNMX3.FTZ R4, R4, R80, R57, !PT ;  /* 0x0000005004047276 */ /* 0x000fc40007810039 */
[----:B------:R-:W-:Y:S02]  /*6640*/  ISETP.GE.AND P0, PT, R185, R62, PT ;  /* 0x0000003eb900720c */ /* 0x000fe40003f06270 */
[----:B------:R-:W-:Y:S02]  /*6650*/  FSEL R76, R39, -INF , !P3 ;  /* 0xff800000274c7808 */ /* 0x000fe40005800000 */
[----:B------:R-:W-:Y:S02]  /*6660*/  FSEL R53, R150, -INF , !P1 ;  /* 0xff80000096357808 */ /* 0x000fe40004800000 */
[----:B------:R-:W-:Y:S02]  /*6670*/  FMNMX3.FTZ R4, R4, R78, R55, !PT ;  /* 0x0000004e04047276 */ /* 0x000fe40007810037 */
[----:B------:R-:W-:Y:S02]  /*6680*/  FSEL R51, R21, -INF , !P0 ;  /* 0xff80000015337808 */ /* 0x000fe40004000000 */
[----:B------:R-:W-:-:S02]  /*6690*/  FMNMX3.FTZ R4, R4, R76, R53, !PT ;  /* 0x0000004c04047276 */ /* 0x000fc40007810035 */
[----:B------:R-:W-:Y:S02]  /*66a0*/  LOP3.LUT R150, R2, R41, RZ, 0xfc, !PT ;  /* 0x0000002902967212 */ /* 0x000fe400078efcff */
[----:B------:R-:W-:Y:S02]  /*66b0*/  FMNMX.FTZ R8, R51, R4, !PT ;  /* 0x0000000433087209 */ /* 0x000fe40007810000 */
[----:B------:R-:W-:-:S03]  /*66c0*/  LEA R150, R150, UR4, 0x1 ;  /* 0x0000000496967c11 */ /* 0x000fc6000f8e08ff */
[----:B------:R-:W3:Y:S01]  /*66d0*/  SHFL.BFLY PT, R5, R8, 0x2, 0x1f ;  /* 0x0c401f0008057f89 */ /* 0x000ee200000e0000 */
[----:B--2---:R-:W-:Y:S01]  /*66e0*/  FMNMX.FTZ R7, R0, R7, !PT ;  /* 0x0000000700077209 */ /* 0x004fe20007810000 */
[C---:B------:R-:W-:Y:S02]  /*66f0*/  VIADD R93, R150.reuse, 0x5020 ;  /* 0x00005020965d7836 */ /* 0x040fe40000000000 */
[----:B------:R-:W-:Y:S02]  /*6700*/  VIADD R247, R150, 0x5000 ;  /* 0x0000500096f77836 */ /* 0x000fe40000000000 */
[----:B------:R-:W2:Y:S01]  /*6710*/  SHFL.BFLY PT, R6, R7, 0x1, 0x1f ;  /* 0x0c201f0007067f89 */ /* 0x000ea200000e0000 */
[----:B------:R-:W-:Y:S02]  /*6720*/  IMAD.MOV.U32 R67, RZ, RZ, R93 ;  /* 0x000000ffff437224 */ /* 0x000fe400078e005d */
[----:B------:R-:W-:Y:S01]  /*6730*/  @P5 VIADD R67, R247, 0xffffffe0 ;  /* 0xffffffe0f7435836 */ /* 0x000fe20000000000 */
[----:B---3--:R-:W-:-:S02]  /*6740*/  FMNMX.FTZ R5, R8, R5, !PT ;  /* 0x0000000508057209 */ /* 0x008fc40007810000 */
[----:B------:R-:W-:Y:S04]  /*6750*/  LDSM.16.MT88.4 R8, [R150+0x5400] ;  /* 0x005400009608783b */ /* 0x000fe80000004200 */
[----:B------:R-:W3:Y:S01]  /*6760*/  SHFL.BFLY PT, R4, R5, 0x1, 0x1f ;  /* 0x0c201f0005047f89 */ /* 0x000ee200000e0000 */
[----:B--2---:R-:W-:-:S04]  /*6770*/  FMNMX.FTZ R0, R7, R6, !PT ;  /* 0x0000000607007209 */ /* 0x004fc80007810000 */
[C---:B------:R-:W-:Y:S01]  /*6780*/  FSETP.NEU.FTZ.AND P0, PT, R0.reuse, -INF , PT ;  /* 0xff8000000000780b */ /* 0x040fe20003f1d000 */
[----:B-1----:R-:W-:-:S05]  /*6790*/  FMUL.FTZ R49, R0, UR6 ;  /* 0x0000000600317c20 */ /* 0x002fca0008410000 */
[----:B------:R-:W-:-:S05]  /*67a0*/  FSEL R49, R49, RZ, P0 ;  /* 0x000000ff31317208 */ /* 0x000fca0000000000 */
[--C-:B------:R-:W-:Y:S01]  /*67b0*/  FFMA.FTZ R136, R20, UR6, -R49.reuse ;  /* 0x0000000614887c23 */ /* 0x100fe20008010831 */
[--C-:B------:R-:W-:Y:S01]  /*67c0*/  FFMA.FTZ R111, R22, UR6, -R49.reuse ;  /* 0x00000006166f7c23 */ /* 0x100fe20008010831 */
[--C-:B------:R-:W-:Y:S01]  /*67d0*/  FFMA.FTZ R122, R200, UR6, -R49.reuse ;  /* 0x00000006c87a7c23 */ /* 0x100fe20008010831 */
[----:B------:R-:W1:Y:S01]  /*67e0*/  LDSM.16.MT88.4 R20, [R150+0x5000] ;  /* 0x005000009614783b */ /* 0x000e620000004200 */
[--C-:B------:R-:W-:Y:S01]  /*67f0*/  FFMA.FTZ R103, R40, UR6, -R49.reuse ;  /* 0x0000000628677c23 */ /* 0x100fe20008010831 */
[--C-:B------:R-:W-:Y:S01]  /*6800*/  FFMA.FTZ R118, R14, UR6, -R49.reuse ;  /* 0x000000060e767c23 */ /* 0x100fe20008010831 */
[----:B------:R-:W-:Y:S01]  /*6810*/  MUFU.EX2 R136, R136 ;  /* 0x0000008800887308 */ /* 0x000fe20000000800 */
[--C-:B------:R-:W-:Y:S01]  /*6820*/  FFMA.FTZ R104, R12, UR6, -R49.reuse ;  /* 0x000000060c687c23 */ /* 0x100fe20008010831 */
[----:B---3--:R-:W-:Y:S01]  /*6830*/  FMNMX.FTZ R2, R5, R4, !PT ;  /* 0x0000000405027209 */ /* 0x008fe20007810000 */
[--C-:B------:R-:W-:Y:S01]  /*6840*/  FFMA.FTZ R91, R18, UR6, -R49.reuse ;  /* 0x00000006125b7c23 */ /* 0x100fe20008010831 */
[----:B------:R-:W2:Y:S01]  /*6850*/  LDSM.16.MT88.4 R4, [R67] ;  /* 0x000000004304783b */ /* 0x000ea20000004200 */
[----:B------:R-:W3:Y:S01]  /*6860*/  MUFU.EX2 R111, R111 ;  /* 0x0000006f006f7308 */ /* 0x000ee20000000800 */
[C---:B------:R-:W-:Y:S01]  /*6870*/  FSETP.NEU.FTZ.AND P0, PT, R2.reuse, -INF , PT ;  /* 0xff8000000200780b */ /* 0x040fe20003f1d000 */
[----:B------:R-:W-:Y:S01]  /*6880*/  FMUL.FTZ R92, R2, UR6 ;  /* 0x00000006025c7c20 */ /* 0x000fe20008410000 */
[--C-:B------:R-:W-:Y:S01]  /*6890*/  FFMA.FTZ R75, R16, UR6, -R49.reuse ;  /* 0x00000006104b7c23 */ /* 0x100fe20008010831 */
[----:B------:R-:W-:Y:S01]  /*68a0*/  MUFU.EX2 R122, R122 ;  /* 0x0000007a007a7308 */ /* 0x000fe20000000800 */
[--C-:B------:R-:W-:Y:S01]  /*68b0*/  FFMA.FTZ R94, R36, UR6, -R49.reuse ;  /* 0x00000006245e7c23 */ /* 0x100fe20008010831 */
[--C-:B------:R-:W-:Y:S01]  /*68c0*/  FFMA.FTZ R69, R30, UR6, -R49.reuse ;  /* 0x000000061e457c23 */ /* 0x100fe20008010831 */
[----:B------:R-:W-:Y:S01]  /*68d0*/  FSEL R92, R92, RZ, P0 ;  /* 0x000000ff5c5c7208 */ /* 0x000fe20000000000 */
[----:B------:R-:W4:Y:S01]  /*68e0*/  MUFU.EX2 R103, R103 ;  /* 0x0000006700677308 */ /* 0x000f220000000800 */
[--C-:B------:R-:W-:Y:S01]  /*68f0*/  FFMA.FTZ R79, R28, UR6, -R49.reuse ;  /* 0x000000061c4f7c23 */ /* 0x100fe20008010831 */
[--C-:B------:R-:W-:Y:S01]  /*6900*/  FFMA.FTZ R90, R132, UR6, -R49.reuse ;  /* 0x00000006845a7c23 */ /* 0x100fe20008010831 */
[--C-:B------:R-:W-:Y:S01]  /*6910*/  FFMA.FTZ R132, R124, UR6, -R49.reuse ;  /* 0x000000067c847c23 */ /* 0x100fe20008010831 */
[--C-:B------:R-:W-:Y:S01]  /*6920*/  FFMA.FTZ R138, R43, UR6, -R92.reuse ;  /* 0x000000062b8a7c23 */ /* 0x100fe2000801085c */
[--C-:B------:R-:W-:Y:S01]  /*6930*/  FFMA.FTZ R113, R13, UR6, -R92.reuse ;  /* 0x000000060d717c23 */ /* 0x100fe2000801085c */
[--C-:B------:R-:W-:Y:S01]  /*6940*/  FFMA.FTZ R126, R71, UR6, -R92.reuse ;  /* 0x00000006477e7c23 */ /* 0x100fe2000801085c */
[--C-:B------:R-:W-:Y:S01]  /*6950*/  FFMA.FTZ R105, R15, UR6, -R92.reuse ;  /* 0x000000060f697c23 */ /* 0x100fe2000801085c */
[----:B------:R-:W5:Y:S01]  /*6960*/  LDSM.16.MT88.4 R40, [R67+0x400] ;  /* 0x000400004328783b */ /* 0x000f620000004200 */
[----:B---3--:R-:W-:Y:S01]  /*6970*/  F2FP.BF16.F32.PACK_AB R13, R111, R136 ;  /* 0x000000886f0d723e */ /* 0x008fe200000010ff */
[----:B------:R-:W-:Y:S01]  /*6980*/  MUFU.EX2 R138, R138 ;  /* 0x0000008a008a7308 */ /* 0x000fe20000000800 */
[--C-:B------:R-:W-:Y:S01]  /*6990*/  FFMA.FTZ R112, R25, UR6, -R92.reuse ;  /* 0x0000000619707c23 */ /* 0x100fe2000801085c */
[--C-:B------:R-:W-:Y:S01]  /*69a0*/  FFMA.FTZ R95, R17, UR6, -R92.reuse ;  /* 0x00000006115f7c23 */ /* 0x100fe2000801085c */
[--C-:B------:R-:W-:Y:S01]  /*69b0*/  FFMA.FTZ R106, R19, UR6, -R92.reuse ;  /* 0x00000006136a7c23 */ /* 0x100fe2000801085c */
[----:B------:R-:W3:Y:S01]  /*69c0*/  MUFU.EX2 R113, R113 ;  /* 0x0000007100717308 */ /* 0x000ee20000000800 */
[----:B----4-:R-:W-:Y:S01]  /*69d0*/  F2FP.BF16.F32.PACK_AB R15, R103, R122 ;  /* 0x0000007a670f723e */ /* 0x010fe200000010ff */
[--C-:B------:R-:W-:Y:S01]  /*69e0*/  FFMA.FTZ R77, R37, UR6, -R92.reuse ;  /* 0x00000006254d7c23 */ /* 0x100fe2000801085c */
[--C-:B------:R-:W-:Y:S01]  /*69f0*/  FFMA.FTZ R71, R38, UR6, -R49.reuse ;  /* 0x0000000626477c23 */ /* 0x100fe20008010831 */
[----:B------:R-:W-:Y:S01]  /*6a00*/  MUFU.EX2 R126, R126 ;  /* 0x0000007e007e7308 */ /* 0x000fe20000000800 */
[----:B------:R-:W4:Y:S01]  /*6a10*/  LDSM.16.MT88.4 R36, [R150+0x5800] ;  /* 0x005800009624783b */ /* 0x000f220000004200 */
[--C-:B------:R-:W-:Y:S01]  /*6a20*/  FFMA.FTZ R81, R29, UR6, -R92.reuse ;  /* 0x000000061d517c23 */ /* 0x100fe2000801085c */
[--C-:B------:R-:W-:Y:S01]  /*6a30*/  FFMA.FTZ R110, R31, UR6, -R92.reuse ;  /* 0x000000061f6e7c23 */ /* 0x100fe2000801085c */
[----:B------:R-:W1:Y:S01]  /*6a40*/  MUFU.EX2 R105, R105 ;  /* 0x0000006900697308 */ /* 0x000e620000000800 */
[----:B------:R-:W4:Y:S01]  /*6a50*/  LDSM.16.MT88.4 R28, [R67+0x800] ;  /* 0x00080000431c783b */ /* 0x000f220000004200 */
        /* <DEDUP_REMOVED lines=12> */
[----:B-1----:R-:W-:Y:S01]  /*6b20*/  F2FP.BF16.F32.PACK_AB R14, R105, R126 ;  /* 0x0000007e690e723e */ /* 0x002fe200000010ff */
        /* <DEDUP_REMOVED lines=9> */
[----:B------:R-:W1:Y:S01]  /*6bc0*/  MUFU.EX2 R95, R95 ;  /* 0x0000005f005f7308 */ /* 0x000e620000000800 */
[--C-:B------:R-:W-:Y:S01]  /*6bd0*/  FFMA.FTZ R174, R174, UR6, -R49.reuse ;  /* 0x00000006aeae7c23 */ /* 0x100fe20008010831 */
[--C-:B------:R-:W-:Y:S01]  /*6be0*/  FFMA.FTZ R153, R153, UR6, -R92.reuse ;  /* 0x0000000699997c23 */ /* 0x100fe2000801085c */
[----:B------:R-:W-:Y:S01]  /*6bf0*/  FFMA.FTZ R145, R145, UR6, -R92 ;  /* 0x0000000691917c23 */ /* 0x000fe2000801085c */
[----:B------:R-:W-:Y:S01]  /*6c00*/  MUFU.EX2 R106, R106 ;  /* 0x0000006a006a7308 */ /* 0x000fe20000000800 */
[C---:B------:R-:W-:Y:S01]  /*6c10*/  HMMA.16816.F32.BF16 R20, R12.reuse, R22, RZ ;  /* 0x000000160c14723c */ /* 0x040fe200000418ff */
[----:B------:R-:W-:Y:S01]  /*6c20*/  FFMA.FTZ R146, R146, UR6, -R49 ;  /* 0x0000000692927c23 */ /* 0x000fe20008010831 */
[----:B------:R-:W-:Y:S01]  /*6c30*/  FADD.FTZ R113, R138, R113 ;  /* 0x000000718a717221 */ /* 0x000fe20000010000 */
[----:B------:R-:W5:Y:S01]  /*6c40*/  MUFU.EX2 R77, R77 ;  /* 0x0000004d004d7308 */ /* 0x000f620000000800 */
[--C-:B------:R-:W-:Y:S01]  /*6c50*/  FFMA.FTZ R120, R120, UR6, -R49.reuse ;  /* 0x0000000678787c23 */ /* 0x100fe20008010831 */
[----:B------:R-:W-:Y:S01]  /*6c60*/  FFMA.FTZ R134, R134, UR6, -R49 ;  /* 0x0000000686867c23 */ /* 0x000fe20008010831 */
[----:B------:R-:W-:Y:S01]  /*6c70*/  FADD.FTZ R126, R126, R113 ;  /* 0x000000717e7e7221 */ /* 0x000fe20000010000 */
[----:B------:R-:W-:Y:S01]  /*6c80*/  MUFU.EX2 R90, R90 ;  /* 0x0000005a005a7308 */ /* 0x000fe20000000800 */
[C---:B--2---:R-:W-:Y:S01]  /*6c90*/  HMMA.16816.F32.BF16 R16, R12.reuse, R4, RZ ;  /* 0x000000040c10723c */ /* 0x044fe200000418ff */
[----:B---3--:R-:W-:Y:S01]  /*6ca0*/  F2FP.BF16.F32.PACK_AB R5, R91, R118 ;  /* 0x000000765b05723e */ /* 0x008fe200000010ff */
[----:B------:R-:W-:Y:S01]  /*6cb0*/  FADD.FTZ R105, R105, R126 ;  /* 0x0000007e69697221 */ /* 0x000fe20000010000 */
        /* <DEDUP_REMOVED lines=8> */
[----:B-----5:R-:W-:Y:S01]  /*6d40*/  F2FP.BF16.F32.PACK_AB R6, R77, R106 ;  /* 0x0000006a4d06723e */ /* 0x020fe200000010ff */
        /* <DEDUP_REMOVED lines=8> */
[----:B------:R-:W-:Y:S01]  /*6dd0*/  FFMA.FTZ R249, R51, UR6, -R92 ;  /* 0x0000000633f97c23 */ /* 0x000fe2000801085c */
[----:B------:R-:W-:Y:S01]  /*6de0*/  FFMA.FTZ R52, R52, UR6, -R49 ;  /* 0x0000000634347c23 */ /* 0x000fe20008010831 */
[----:B------:R-:W-:Y:S01]  /*6df0*/  ISETP.GT.AND P0, PT, R83, R232, PT ;  /* 0x000000e85300720c */ /* 0x000fe20003f04270 */
[----:B------:R-:W2:Y:S03]  /*6e00*/  MUFU.EX2 R110, R110 ;  /* 0x0000006e006e7308 */ /* 0x000ea60000000800 */
[C---:B------:R-:W-:Y:S01]  /*6e10*/  HMMA.16816.F32.BF16 R20, R4.reuse, R10, R20 ;  /* 0x0000000a0414723c */ /* 0x040fe20000041814 */
[----:B------:R-:W-:Y:S01]  /*6e20*/  MUFU.EX2 R108, R108 ;  /* 0x0000006c006c7308 */ /* 0x000fe20000000800 */
[----:B------:R-:W3:Y:S03]  /*6e30*/  LDSM.16.MT88.4 R8, [R150+0x5c00] ;  /* 0x005c00009608783b */ /* 0x000ee60000004200 */
[----:B------:R-:W5:Y:S03]  /*6e40*/  MUFU.EX2 R85, R85 ;  /* 0x0000005500557308 */ /* 0x000f660000000800 */
[----:B------:R-:W-:Y:S01]  /*6e50*/  HMMA.16816.F32.BF16 R16, R4, R40, R16 ;  /* 0x000000280410723c */ /* 0x000fe20000041810 */
[----:B------:R4:W-:Y:S01]  /*6e60*/  MUFU.EX2 R116, R132 ;  /* 0x0000008400747308 */ /* 0x0009e20000000800 */
[----:B-1----:R-:W-:-:S02]  /*6e70*/  F2FP.BF16.F32.PACK_AB R41, R71, R90 ;  /* 0x0000005a4729723e */ /* 0x002fc400000010ff */
[----:B--2---:R-:W-:Y:S01]  /*6e80*/  F2FP.BF16.F32.PACK_AB R40, R110, R81 ;  /* 0x000000516e28723e */ /* 0x004fe200000010ff */
[----:B------:R-:W1:Y:S03]  /*6e90*/  MUFU.EX2 R79, R79 ;  /* 0x0000004f004f7308 */ /* 0x000e660000000800 */
[----:B------:R-:W-:Y:S01]  /*6ea0*/  HMMA.16816.F32.BF16 R12, R4, R42, R12 ;  /* 0x0000002a040c723c */ /* 0x000fe2000004180c */
[----:B------:R-:W-:Y:S01]  /*6eb0*/  F2FP.BF16.F32.PACK_AB R43, R94, R69 ;  /* 0x000000455e2b723e */ /* 0x000fe200000010ff */
[----:B------:R-:W-:Y:S01]  /*6ec0*/  MUFU.EX2 R114, R175 ;  /* 0x000000af00727308 */ /* 0x000fe20000000800 */
[----:B-----5:R-:W-:Y:S01]  /*6ed0*/  F2FP.BF16.F32.PACK_AB R42, R85, R108 ;  /* 0x0000006c552a723e */ /* 0x020fe200000010ff */
[----:B------:R-:W2:Y:S02]  /*6ee0*/  LDSM.16.MT88.4 R4, [R67+0xc00] ;  /* 0x000c00004304783b */ /* 0x000ea40000004200 */
[----:B------:R-:W5:Y:S01]  /*6ef0*/  MUFU.EX2 R97, R97 ;  /* 0x0000006100617308 */ /* 0x000f620000000800 */
[--C-:B----4-:R-:W-:Y:S01]  /*6f00*/  FFMA.FTZ R132, R123, UR6, -R92.reuse ;  /* 0x000000067b847c23 */ /* 0x110fe2000801085c */
[--C-:B------:R-:W-:Y:S01]  /*6f10*/  FFMA.FTZ R123, R154, UR6, -R49.reuse ;  /* 0x000000069a7b7c23 */ /* 0x100fe20008010831 */
[--C-:B------:R-:W-:Y:S01]  /*6f20*/  FFMA.FTZ R154, R158, UR6, -R49.reuse ;  /* 0x000000069e9a7c23 */ /* 0x100fe20008010831 */
[----:B------:R-:W-:Y:S01]  /*6f30*/  MUFU.EX2 R124, R124 ;  /* 0x0000007c007c7308 */ /* 0x000fe20000000800 */
[C---:B------:R-:W-:Y:S01]  /*6f40*/  HMMA.16816.F32.BF16 R24, R40.reuse, R36, R24 ;  /* 0x000000242818723c */ /* 0x040fe20000041818 */
[----:B-1----:R-:W-:Y:S01]  /*6f50*/  F2FP.BF16.F32.PACK_AB R37, R116, R79 ;  /* 0x0000004f7425723e */ /* 0x002fe200000010ff */
[--C-:B------:R-:W-:Y:S01]  /*6f60*/  FFMA.FTZ R158, R131, UR6, -R92.reuse ;  /* 0x00000006839e7c23 */ /* 0x100fe2000801085c */
[----:B------:R-:W1:Y:S01]  /*6f70*/  MUFU.EX2 R109, R109 ;  /* 0x0000006d006d7308 */ /* 0x000e620000000800 */
[--C-:B------:R-:W-:Y:S01]  /*6f80*/  FFMA.FTZ R131, R164, UR6, -R49.reuse ;  /* 0x00000006a4837c23 */ /* 0x100fe20008010831 */
[--C-:B------:R-:W-:Y:S01]  /*6f90*/  FFMA.FTZ R164, R139, UR6, -R92.reuse ;  /* 0x000000068ba47c23 */ /* 0x100fe2000801085c */
[--C-:B------:R-:W-:Y:S01]  /*6fa0*/  FFMA.FTZ R139, R173, UR6, -R92.reuse ;  /* 0x00000006ad8b7c23 */ /* 0x100fe2000801085c */
[----:B------:R-:W-:Y:S01]  /*6fb0*/  MUFU.EX2 R107, R107 ;  /* 0x0000006b006b7308 */ /* 0x000fe20000000800 */
[----:B------:R-:W-:Y:S01]  /*6fc0*/  HMMA.16816.F32.BF16 R20, R40, R38, R20 ;  /* 0x000000262814723c */ /* 0x000fe20000041814 */
[----:B-----5:R-:W-:Y:S01]  /*6fd0*/  F2FP.BF16.F32.PACK_AB R39, R97, R114 ;  /* 0x000000726127723e */ /* 0x020fe200000010ff */
[--C-:B------:R-:W-:Y:S01]  /*6fe0*/  FFMA.FTZ R175, R135, UR6, -R92.reuse ;  /* 0x0000000687af7c23 */ /* 0x100fe2000801085c */
[----:B------:R-:W4:Y:S01]  /*6ff0*/  MUFU.EX2 R132, R132 ;  /* 0x0000008400847308 */ /* 0x000f220000000800 */
[----:B------:R-:W-:Y:S01]  /*7000*/  FFMA.FTZ R173, R172, UR6, -R49 ;  /* 0x00000006acad7c23 */ /* 0x000fe20008010831 */
[----:B------:R-:W-:-:S02]  /*7010*/  FFMA.FTZ R172, R141, UR6, -R92 ;  /* 0x000000068dac7c23 */ /* 0x000fc4000801085c */
[----:B------:R-:W-:Y:S01]  /*7020*/  MUFU.EX2 R123, R123 ;  /* 0x0000007b007b7308 */ /* 0x000fe20000000800 */
[C---:B------:R-:W-:Y:S01]  /*7030*/  HMMA.16816.F32.BF16 R16, R40.reuse, R28, R16 ;  /* 0x0000001c2810723c */ /* 0x040fe20000041810 */
[----:B-1----:R-:W-:Y:S02]  /*7040*/  F2FP.BF16.F32.PACK_AB R36, R109, R124 ;  /* 0x0000007c6d24723e */ /* 0x002fe400000010ff */
[----:B------:R-:W1:Y:S04]  /*7050*/  MUFU.EX2 R154, R154 ;  /* 0x0000009a009a7308 */ /* 0x000e680000000800 */
[----:B------:R-:W-:Y:S01]  /*7060*/  MUFU.EX2 R152, R152 ;  /* 0x0000009800987308 */ /* 0x000fe20000000800 */
[----:B------:R-:W-:Y:S01]  /*7070*/  HMMA.16816.F32.BF16 R28, R40, R30, R12 ;  /* 0x0000001e281c723c */ /* 0x000fe2000004180c */
[----:B------:R-:W5:Y:S01]  /*7080*/  LDSM.16.MT88.4 R12, [R150+0x6000] ;  /* 0x00600000960c783b */ /* 0x000f620000004200 */
[----:B----4-:R-:W-:Y:S01]  /*7090*/  F2FP.BF16.F32.PACK_AB R38, R132, R107 ;  /* 0x0000006b8426723e */ /* 0x010fe200000010ff */
[--C-:B------:R-:W-:Y:S01]  /*70a0*/  FFMA.FTZ R40, R156, UR6, -R49.reuse ;  /* 0x000000069c287c23 */ /* 0x100fe20008010831 */
[--C-:B------:R-:W-:Y:S01]  /*70b0*/  FFMA.FTZ R41, R127, UR6, -R92.reuse ;  /* 0x000000067f297c23 */ /* 0x100fe2000801085c */
[--C-:B------:R-:W-:Y:S01]  /*70c0*/  FFMA.FTZ R156, R125, UR6, -R92.reuse ;  /* 0x000000067d9c7c23 */ /* 0x100fe2000801085c */
[--C-:B------:R-:W-:Y:S01]  /*70d0*/  FFMA.FTZ R127, R129, UR6, -R92.reuse ;  /* 0x00000006817f7c23 */ /* 0x100fe2000801085c */
[----:B------:R4:W1:Y:S02]  /*70e0*/  MUFU.EX2 R125, R40 ;  /* 0x00000028007d7308 */ /* 0x0008640000000800 */
[C---:B---3--:R-:W-:Y:S02]  /*70f0*/  HMMA.16816.F32.BF16 R24, R36.reuse, R8, R24 ;  /* 0x000000082418723c */ /* 0x048fe40000041818 */
[----:B------:R-:W-:Y:S04]  /*7100*/  MUFU.EX2 R156, R156 ;  /* 0x0000009c009c7308 */ /* 0x000fe80000000800 */
[----:B------:R3:W1:Y:S02]  /*7110*/  MUFU.EX2 R129, R41 ;  /* 0x0000002900817308 */ /* 0x0006640000000800 */
[----:B------:R-:W-:Y:S01]  /*7120*/  HMMA.16816.F32.BF16 R20, R36, R10, R20 ;  /* 0x0000000a2414723c */ /* 0x000fe20000041814 */
[----:B------:R-:W5:Y:S01]  /*7130*/  LDSM.16.MT88.4 R8, [R67+0x1000] ;  /* 0x001000004308783b */ /* 0x000f620000004200 */
[----:B------:R-:W-:Y:S01]  /*7140*/  MUFU.EX2 R127, R127 ;  /* 0x0000007f007f7308 */ /* 0x000fe20000000800 */
[----:B----4-:R-:W-:Y:S01]  /*7150*/  FFMA.FTZ R40, R166, UR6, -R49 ;  /* 0x00000006a6287c23 */ /* 0x010fe20008010831 */
[----:B------:R-:W-:-:S02]  /*7160*/  FFMA.FTZ R166, R137, UR6, -R92 ;  /* 0x0000000689a67c23 */ /* 0x000fc4000801085c */
[----:B------:R-:W4:Y:S02]  /*7170*/  MUFU.EX2 R158, R158 ;  /* 0x0000009e009e7308 */ /* 0x000f240000000800 */
[----:B--2---:R-:W-:Y:S02]  /*7180*/  HMMA.16816.F32.BF16 R16, R36, R4, R16 ;  /* 0x000000042410723c */ /* 0x004fe40000041810 */
[----:B------:R2:W-:Y:S01]  /*7190*/  MUFU.EX2 R160, R176 ;  /* 0x000000b000a07308 */ /* 0x0005e20000000800 */
[----:B---3--:R-:W-:-:S03]  /*71a0*/  FFMA.FTZ R41, R162, UR6, -R49 ;  /* 0x00000006a2297c23 */ /* 0x008fc60008010831 */
[----:B------:R-:W3:Y:S02]  /*71b0*/  MUFU.EX2 R133, R133 ;  /* 0x0000008500857308 */ /* 0x000ee40000000800 */
[----:B------:R-:W-:Y:S01]  /*71c0*/  HMMA.16816.F32.BF16 R28, R36, R6, R28 ;  /* 0x00000006241c723c */ /* 0x000fe2000004181c */
[----:B------:R-:W3:Y:S01]  /*71d0*/  LDSM.16.MT88.4 R4, [R150+0x6400] ;  /* 0x006400009604783b */ /* 0x000ee20000004200 */
[----:B-1----:R-:W-:Y:S01]  /*71e0*/  F2FP.BF16.F32.PACK_AB R37, R154, R123 ;  /* 0x0000007b9a25723e */ /* 0x002fe200000010ff */
[----:B------:R-:W-:Y:S01]  /*71f0*/  MUFU.EX2 R131, R131 ;  /* 0x0000008300837308 */ /* 0x000fe20000000800 */
[----:B------:R-:W-:Y:S02]  /*7200*/  F2FP.BF16.F32.PACK_AB R39, R125, R152 ;  /* 0x000000987d27723e */ /* 0x000fe400000010ff */
[----:B------:R-:W-:Y:S01]  /*7210*/  F2FP.BF16.F32.PACK_AB R36, R129, R156 ;  /* 0x0000009c8124723e */ /* 0x000fe200000010ff */
[----:B------:R-:W1:Y:S01]  /*7220*/  MUFU.EX2 R162, R40 ;  /* 0x0000002800a27308 */ /* 0x000e620000000800 */
[----:B----4-:R-:W-:Y:S01]  /*7230*/  F2FP.BF16.F32.PACK_AB R38, R158, R127 ;  /* 0x0000007f9e26723e */ /* 0x010fe200000010ff */
[----:B--2---:R-:W-:-:S02]  /*7240*/  FFMA.FTZ R176, R149, UR6, -R92 ;  /* 0x0000000695b07c23 */ /* 0x004fc4000801085c */
[----:B------:R-:W-:Y:S04]  /*7250*/  MUFU.EX2 R135, R41 ;  /* 0x0000002900877308 */ /* 0x000fe80000000800 */
[C---:B-----5:R-:W-:Y:S01]  /*7260*/  HMMA.16816.F32.BF16 R24, R36.reuse, R12, R24 ;  /* 0x0000000c2418723c */ /* 0x060fe20000041818 */
[----:B------:R2:W-:Y:S04]  /*7270*/  MUFU.EX2 R137, R175 ;  /* 0x000000af00897308 */ /* 0x0005e80000000800 */
[----:B------:R-:W4:Y:S03]  /*7280*/  MUFU.EX2 R166, R166 ;  /* 0x000000a600a67308 */ /* 0x000f260000000800 */
[C---:B------:R-:W-:Y:S01]  /*7290*/  HMMA.16816.F32.BF16 R20, R36.reuse, R14, R20 ;  /* 0x0000000e2414723c */ /* 0x040fe20000041814 */
[----:B------:R-:W5:Y:S01]  /*72a0*/  LDSM.16.MT88.4 R12, [R67+0x1400] ;  /* 0x00140000430c783b */ /* 0x000f620000004200 */
[----:B------:R-:W-:Y:S04]  /*72b0*/  MUFU.EX2 R164, R164 ;  /* 0x000000a400a47308 */ /* 0x000fe80000000800 */
[----:B------:R-:W4:Y:S01]  /*72c0*/  MUFU.EX2 R139, R139 ;  /* 0x0000008b008b7308 */ /* 0x000f220000000800 */
[--C-:B--2---:R-:W-:Y:S01]  /*72d0*/  FFMA.FTZ R175, R163, UR6, -R92.reuse ;  /* 0x00000006a3af7c23 */ /* 0x104fe2000801085c */
[C---:B------:R-:W-:Y:S01]  /*72e0*/  HMMA.16816.F32.BF16 R40, R36.reuse, R8, R16 ;  /* 0x000000082428723c */ /* 0x040fe20000041810 */
[----:B------:R-:W2:Y:S01]  /*72f0*/  LDSM.16.MT88.4 R16, [R150+0x6800] ;  /* 0x006800009610783b */ /* 0x000ea20000004200 */
[--C-:B------:R-:W-:Y:S01]  /*7300*/  FFMA.FTZ R9, R170, UR6, -R49.reuse ;  /* 0x00000006aa097c23 */ /* 0x100fe20008010831 */
[----:B------:R-:W-:Y:S01]  /*7310*/  FFMA.FTZ R8, R168, UR6, -R49 ;  /* 0x00000006a8087c23 */ /* 0x000fe20008010831 */
[----:B------:R-:W-:Y:S01]  /*7320*/  FFMA.FTZ R163, R151, UR6, -R92 ;  /* 0x0000000697a37c23 */ /* 0x000fe2000801085c */
[----:B------:R4:W5:Y:S03]  /*7330*/  MUFU.EX2 R170, R173 ;  /* 0x000000ad00aa7308 */ /* 0x0009660000000800 */
[----:B------:R-:W-:Y:S01]  /*7340*/  HMMA.16816.F32.BF16 R28, R36, R10, R28 ;  /* 0x0000000a241c723c */ /* 0x000fe2000004181c */
[----:B------:R-:W-:Y:S01]  /*7350*/  MUFU.EX2 R168, R9 ;  /* 0x0000000900a87308 */ /* 0x000fe20000000800 */
[----:B---3--:R-:W-:-:S02]  /*7360*/  F2FP.BF16.F32.PACK_AB R37, R133, R160 ;  /* 0x000000a08525723e */ /* 0x008fc400000010ff */
[----:B-1----:R-:W-:Y:S01]  /*7370*/  F2FP.BF16.F32.PACK_AB R39, R162, R131 ;  /* 0x00000083a227723e */ /* 0x002fe200000010ff */
[----:B------:R1:W-:Y:S01]  /*7380*/  MUFU.EX2 R141, R8 ;  /* 0x00000008008d7308 */ /* 0x0003e20000000800 */
[----:B----4-:R-:W-:Y:S02]  /*7390*/  F2FP.BF16.F32.PACK_AB R36, R166, R137 ;  /* 0x00000089a624723e */ /* 0x010fe400000010ff */
[----:B------:R-:W-:Y:S01]  /*73a0*/  F2FP.BF16.F32.PACK_AB R38, R139, R164 ;  /* 0x000000a48b26723e */ /* 0x000fe200000010ff */
[----:B------:R-:W-:Y:S01]  /*73b0*/  MUFU.EX2 R172, R172 ;  /* 0x000000ac00ac7308 */ /* 0x000fe20000000800 */
[--C-:B------:R-:W-:Y:S01]  /*73c0*/  FFMA.FTZ R173, R171, UR6, -R92.reuse ;  /* 0x00000006abad7c23 */ /* 0x100fe2000801085c */
[--C-:B------:R-:W-:Y:S02]  /*73d0*/  FFMA.FTZ R171, R194, UR6, -R49.reuse ;  /* 0x00000006c2ab7c23 */ /* 0x100fe40008010831 */
[----:B------:R3:W4:Y:S01]  /*73e0*/  MUFU.EX2 R151, R175 ;  /* 0x000000af00977308 */ /* 0x0007220000000800 */
[----:B------:R-:W-:Y:S01]  /*73f0*/  FFMA.FTZ R194, R143, UR6, -R92 ;  /* 0x000000068fc27c23 */ /* 0x000fe2000801085c */
[C---:B------:R-:W-:Y:S02]  /*7400*/  HMMA.16816.F32.BF16 R24, R36.reuse, R4, R24 ;  /* 0x000000042418723c */ /* 0x040fe40000041818 */
[----:B------:R4:W-:Y:S01]  /*7410*/  MUFU.EX2 R149, R163 ;  /* 0x000000a300957308 */ /* 0x0009e20000000800 */
[----:B-1----:R-:W1:Y:S03]  /*7420*/  LDSM.16.MT88.4 R8, [R67+0x1800] ;  /* 0x001800004308783b */ /* 0x002e660000004200 */
[----:B------:R-:W2:Y:S02]  /*7430*/  MUFU.EX2 R176, R176 ;  /* 0x000000b000b07308 */ /* 0x000ea40000000800 */
[----:B------:R-:W-:Y:S01]  /*7440*/  HMMA.16816.F32.BF16 R20, R36, R6, R20 ;  /* 0x000000062414723c */ /* 0x000fe20000041814 */
[----:B------:R-:W1:Y:S01]  /*7450*/  LDSM.16.MT88.4 R4, [R150+0x6c00] ;  /* 0x006c00009604783b */ /* 0x000e620000004200 */
[----:B------:R-:W-:Y:S01]  /*7460*/  MUFU.EX2 R171, R171 ;  /* 0x000000ab00ab7308 */ /* 0x000fe20000000800 */
[----:B---3--:R-:W-:-:S03]  /*7470*/  FFMA.FTZ R175, R180, UR6, -R49 ;  /* 0x00000006b4af7c23 */ /* 0x008fc60008010831 */
[----:B------:R-:W-:Y:S02]  /*7480*/  MUFU.EX2 R155, R179 ;  /* 0x000000b3009b7308 */ /* 0x000fe40000000800 */
[C---:B-----5:R-:W-:Y:S01]  /*7490*/  HMMA.16816.F32.BF16 R40, R36.reuse, R12, R40 ;  /* 0x0000000c2428723c */ /* 0x060fe20000041828 */
[--C-:B----4-:R-:W-:Y:S01]  /*74a0*/  FFMA.FTZ R163, R198, UR6, -R49.reuse ;  /* 0x00000006c6a37c23 */ /* 0x110fe20008010831 */
[----:B------:R-:W-:Y:S01]  /*74b0*/  F2FP.BF16.F32.PACK_AB R13, R170, R135 ;  /* 0x00000087aa0d723e */ /* 0x000fe200000010ff */
[--C-:B------:R-:W-:Y:S01]  /*74c0*/  FFMA.FTZ R198, R167, UR6, -R92.reuse ;  /* 0x00000006a7c67c23 */ /* 0x100fe2000801085c */
[----:B------:R-:W-:Y:S01]  /*74d0*/  F2FP.BF16.F32.PACK_AB R12, R151, R172 ;  /* 0x000000ac970c723e */ /* 0x000fe200000010ff */
[----:B------:R-:W-:Y:S03]  /*74e0*/  MUFU.EX2 R180, R177 ;  /* 0x000000b100b47308 */ /* 0x000fe60000000800 */
[----:B------:R-:W-:Y:S01]  /*74f0*/  HMMA.16816.F32.BF16 R28, R36, R14, R28 ;  /* 0x0000000e241c723c */ /* 0x000fe2000004181c */
[--C-:B------:R-:W-:Y:S01]  /*7500*/  FFMA.FTZ R36, R196, UR6, -R49.reuse ;  /* 0x00000006c4247c23 */ /* 0x100fe20008010831 */
[----:B------:R-:W-:Y:S01]  /*7510*/  F2FP.BF16.F32.PACK_AB R15, R141, R168 ;  /* 0x000000a88d0f723e */ /* 0x000fe200000010ff */
[--C-:B------:R-:W-:Y:S01]  /*7520*/  FFMA.FTZ R196, R165, UR6, -R92.reuse ;  /* 0x00000006a5c47c23 */ /* 0x100fe2000801085c */
[----:B--2---:R-:W-:Y:S01]  /*7530*/  F2FP.BF16.F32.PACK_AB R14, R176, R149 ;  /* 0x00000095b00e723e */ /* 0x004fe200000010ff */
[--C-:B------:R-:W-:Y:S01]  /*7540*/  FFMA.FTZ R38, R192, UR6, -R49.reuse ;  /* 0x00000006c0267c23 */ /* 0x100fe20008010831 */
[--C-:B------:R-:W-:Y:S01]  /*7550*/  FFMA.FTZ R37, R190, UR6, -R49.reuse ;  /* 0x00000006be257c23 */ /* 0x100fe20008010831 */
[----:B------:R-:W-:Y:S01]  /*7560*/  FFMA.FTZ R39, R169, UR6, -R92 ;  /* 0x00000006a9277c23 */ /* 0x000fe2000801085c */
[----:B------:R-:W-:Y:S03]  /*7570*/  MUFU.EX2 R163, R163 ;  /* 0x000000a300a37308 */ /* 0x000fe60000000800 */
[C---:B------:R-:W-:Y:S01]  /*7580*/  HMMA.16816.F32.BF16 R24, R12.reuse, R16, R24 ;  /* 0x000000100c18723c */ /* 0x040fe20000041818 */
[----:B------:R2:W3:Y:S04]  /*7590*/  MUFU.EX2 R192, R36 ;  /* 0x0000002400c07308 */ /* 0x0004e80000000800 */
[----:B------:R4:W-:Y:S03]  /*75a0*/  MUFU.EX2 R190, R38 ;  /* 0x0000002600be7308 */ /* 0x0009e60000000800 */
[----:B------:R-:W-:Y:S01]  /*75b0*/  HMMA.16816.F32.BF16 R20, R12, R18, R20 ;  /* 0x000000120c14723c */ /* 0x000fe20000041814 */
[----:B------:R5:W3:Y:S01]  /*75c0*/  MUFU.EX2 R165, R37 ;  /* 0x0000002500a57308 */ /* 0x000ae20000000800 */
[----:B------:R-:W3:Y:S03]  /*75d0*/  LDSM.16.MT88.4 R16, [R67+0x1c00] ;  /* 0x001c00004310783b */ /* 0x000ee60000004200 */
[----:B------:R-:W-:Y:S01]  /*75e0*/  MUFU.EX2 R196, R196 ;  /* 0x000000c400c47308 */ /* 0x000fe20000000800 */
[----:B--2---:R-:W-:-:S02]  /*75f0*/  FFMA.FTZ R36, R184, UR6, -R49 ;  /* 0x00000006b8247c23 */ /* 0x004fc40008010831 */
[C---:B-1----:R-:W-:Y:S01]  /*7600*/  HMMA.16816.F32.BF16 R40, R12.reuse, R8, R40 ;  /* 0x000000080c28723c */ /* 0x042fe20000041828 */
[----:B------:R-:W1:Y:S01]  /*7610*/  MUFU.EX2 R169, R173 ;  /* 0x000000ad00a97308 */ /* 0x000e620000000800 */
[--C-:B------:R-:W-:Y:S01]  /*7620*/  FFMA.FTZ R184, R159, UR6, -R92.reuse ;  /* 0x000000069fb87c23 */ /* 0x100fe2000801085c */
[----:B----4-:R-:W-:Y:S02]  /*7630*/  FFMA.FTZ R38, R161, UR6, -R92 ;  /* 0x00000006a1267c23 */ /* 0x010fe4000801085c */
[----:B------:R-:W-:Y:S01]  /*7640*/  MUFU.EX2 R167, R39 ;  /* 0x0000002700a77308 */ /* 0x000fe20000000800 */
[--C-:B-----5:R-:W-:Y:S02]  /*7650*/  FFMA.FTZ R37, R182, UR6, -R49.reuse ;  /* 0x00000006b6257c23 */ /* 0x120fe40008010831 */
[----:B------:R-:W-:Y:S01]  /*7660*/  HMMA.16816.F32.BF16 R28, R12, R10, R28 ;  /* 0x0000000a0c1c723c */ /* 0x000fe2000004181c */
[----:B------:R-:W2:Y:S01]  /*7670*/  MUFU.EX2 R198, R198 ;  /* 0x000000c600c67308 */ /* 0x000ea20000000800 */
[----:B---3--:R-:W-:Y:S01]  /*7680*/  F2FP.BF16.F32.PACK_AB R13, R192, R163 ;  /* 0x000000a3c00d723e */ /* 0x008fe200000010ff */
[----:B------:R-:W3:Y:S01]  /*7690*/  LDSM.16.MT88.4 R8, [R150+0x7000] ;  /* 0x007000009608783b */ /* 0x000ee20000004200 */
[----:B------:R-:W-:Y:S01]  /*76a0*/  F2FP.BF16.F32.PACK_AB R15, R165, R190 ;  /* 0x000000bea50f723e */ /* 0x000fe200000010ff */
[----:B------:R-:W-:Y:S01]  /*76b0*/  MUFU.EX2 R182, R36 ;  /* 0x0000002400b67308 */ /* 0x000fe20000000800 */
[----:B-1----:R-:W-:Y:S01]  /*76c0*/  F2FP.BF16.F32.PACK_AB R12, R169, R196 ;  /* 0x000000c4a90c723e */ /* 0x002fe200000010ff */
[----:B------:R-:W-:-:S02]  /*76d0*/  FFMA.FTZ R173, R186, UR6, -R49 ;  /* 0x00000006baad7c23 */ /* 0x000fc40008010831 */
[----:B------:R-:W-:Y:S04]  /*76e0*/  MUFU.EX2 R161, R37 ;  /* 0x0000002500a17308 */ /* 0x000fe80000000800 */
[----:B------:R1:W4:Y:S01]  /*76f0*/  MUFU.EX2 R186, R188 ;  /* 0x000000bc00ba7308 */ /* 0x0003220000000800 */
[----:B--2---:R-:W-:-:S03]  /*7700*/  F2FP.BF16.F32.PACK_AB R14, R198, R167 ;  /* 0x000000a7c60e723e */ /* 0x004fc600000010ff */
[----:B------:R-:W-:Y:S04]  /*7710*/  MUFU.EX2 R173, R173 ;  /* 0x000000ad00ad7308 */ /* 0x000fe80000000800 */
[----:B------:R2:W-:Y:S01]  /*7720*/  MUFU.EX2 R159, R38 ;  /* 0x00000026009f7308 */ /* 0x0005e20000000800 */
[----:B------:R-:W-:Y:S03]  /*7730*/  HMMA.16816.F32.BF16 R24, R12, R4, R24 ;  /* 0x000000040c18723c */ /* 0x000fe60000041818 */
[----:B------:R-:W5:Y:S01]  /*7740*/  MUFU.EX2 R184, R184 ;  /* 0x000000b800b87308 */ /* 0x000f620000000800 */
[----:B-1----:R-:W-:-:S03]  /*7750*/  FFMA.FTZ R188, R147, UR6, -R92 ;  /* 0x0000000693bc7c23 */ /* 0x002fc6000801085c */
[----:B------:R-:W1:Y:S01]  /*7760*/  MUFU.EX2 R178, R175 ;  /* 0x000000af00b27308 */ /* 0x000e620000000800 */
[C---:B------:R-:W-:Y:S01]  /*7770*/  HMMA.16816.F32.BF16 R20, R12.reuse, R6, R20 ;  /* 0x000000060c14723c */ /* 0x040fe20000041814 */
[----:B------:R-:W1:Y:S02]  /*7780*/  LDSM.16.MT88.4 R4, [R67+0x2000] ;  /* 0x002000004304783b */ /* 0x000e640000004200 */
[----:B------:R-:W-:Y:S02]  /*7790*/  MUFU.EX2 R157, R157 ;  /* 0x0000009d009d7308 */ /* 0x000fe40000000800 */
[----:B--2---:R-:W2:Y:S02]  /*77a0*/  LDSM.16.MT88.4 R36, [R150+0x7400] ;  /* 0x007400009624783b */ /* 0x004ea40000004200 */
[----:B------:R-:W-:Y:S01]  /*77b0*/  MUFU.EX2 R174, R174 ;  /* 0x000000ae00ae7308 */ /* 0x000fe20000000800 */
[----:B------:R-:W-:Y:S01]  /*77c0*/  HMMA.16816.F32.BF16 R40, R12, R16, R40 ;  /* 0x000000100c28723c */ /* 0x000fe20000041828 */
[----:B----4-:R-:W-:-:S02]  /*77d0*/  F2FP.BF16.F32.PACK_AB R17, R186, R171 ;  /* 0x000000abba11723e */ /* 0x010fc400000010ff */
[----:B-----5:R-:W-:Y:S01]  /*77e0*/  F2FP.BF16.F32.PACK_AB R16, R184, R159 ;  /* 0x0000009fb810723e */ /* 0x020fe200000010ff */
[----:B------:R-:W-:Y:S04]  /*77f0*/  MUFU.EX2 R147, R153 ;  /* 0x0000009900937308 */ /* 0x000fe80000000800 */
[----:B------:R-:W-:Y:S01]  /*7800*/  HMMA.16816.F32.BF16 R28, R12, R18, R28 ;  /* 0x000000120c1c723c */ /* 0x000fe2000004181c */
[----:B------:R-:W-:Y:S01]  /*7810*/  F2FP.BF16.F32.PACK_AB R19, R182, R173 ;  /* 0x000000adb613723e */ /* 0x000fe200000010ff */
[----:B------:R-:W4:Y:S01]  /*7820*/  MUFU.EX2 R188, R188 ;  /* 0x000000bc00bc7308 */ /* 0x000f220000000800 */
[----:B------:R-:W-:Y:S01]  /*7830*/  F2FP.BF16.F32.PACK_AB R18, R180, R155 ;  /* 0x0000009bb412723e */ /* 0x000fe200000010ff */
[----:B------:R-:W5:Y:S02]  /*7840*/  LDSM.16.MT88.4 R12, [R67+0x2400] ;  /* 0x00240000430c783b */ /* 0x000f640000004200 */
[----:B------:R4:W-:Y:S04]  /*7850*/  MUFU.EX2 R143, R145 ;  /* 0x00000091008f7308 */ /* 0x0009e80000000800 */
[----:B------:R-:W2:Y:S01]  /*7860*/  MUFU.EX2 R194, R194 ;  /* 0x000000c200c27308 */ /* 0x000ea20000000800 */
[----:B---3--:R-:W-:Y:S01]  /*7870*/  HMMA.16816.F32.BF16 R24, R16, R8, R24 ;  /* 0x000000081018723c */ /* 0x008fe20000041818 */
[----:B-1----:R-:W-:-:S02]  /*7880*/  F2FP.BF16.F32.PACK_AB R9, R178, R161 ;  /* 0x000000a1b209723e */ /* 0x002fc400000010ff */
[----:B------:R-:W-:Y:S01]  /*7890*/  MUFU.EX2 R120, R120 ;  /* 0x0000007800787308 */ /* 0x000fe20000000800 */
[----:B----4-:R-:W-:-:S03]  /*78a0*/  F2FP.BF16.F32.PACK_AB R8, R188, R147 ;  /* 0x00000093bc08723e */ /* 0x010fc600000010ff */
[----:B------:R-:W-:Y:S01]  /*78b0*/  MUFU.EX2 R96, R96 ;  /* 0x0000006000607308 */ /* 0x000fe20000000800 */
[----:B------:R-:W-:Y:S01]  /*78c0*/  HMMA.16816.F32.BF16 R20, R16, R10, R20 ;  /* 0x0000000a1014723c */ /* 0x000fe20000041814 */
[----:B------:R-:W-:Y:S01]  /*78d0*/  F2FP.BF16.F32.PACK_AB R11, R174, R157 ;  /* 0x0000009dae0b723e */ /* 0x000fe200000010ff */
[----:B------:R-:W-:Y:S01]  /*78e0*/  FFMA.FTZ R145, R140, UR6, -R49 ;  /* 0x000000068c917c23 */ /* 0x000fe20008010831 */
[----:B------:R-:W-:Y:S01]  /*78f0*/  FFMA.FTZ R140, R115, UR6, -R92 ;  /* 0x00000006738c7c23 */ /* 0x000fe2000801085c */
[----:B------:R-:W-:Y:S01]  /*7900*/  MUFU.EX2 R63, R63 ;  /* 0x0000003f003f7308 */ /* 0x000fe20000000800 */
[----:B--2---:R-:W-:-:S03]  /*7910*/  F2FP.BF16.F32.PACK_AB R10, R194, R143 ;  /* 0x0000008fc20a723e */ /* 0x004fc600000010ff */
[C---:B------:R-:W-:Y:S01]  /*7920*/  HMMA.16816.F32.BF16 R40, R16.reuse, R4, R40 ;  /* 0x000000041028723c */ /* 0x040fe20000041828 */
[----:B------:R-:W-:Y:S04]  /*7930*/  MUFU.EX2 R140, R140 ;  /* 0x0000008c008c7308 */ /* 0x000fe80000000800 */
[----:B------:R-:W-:Y:S03]  /*7940*/  MUFU.EX2 R61, R61 ;  /* 0x0000003d003d7308 */ /* 0x000fe60000000800 */
[----:B------:R-:W-:Y:S01]  /*7950*/  HMMA.16816.F32.BF16 R28, R16, R6, R28 ;  /* 0x00000006101c723c */ /* 0x000fe2000004181c */
[----:B------:R-:W1:Y:S01]  /*7960*/  LDSM.16.MT88.4 R4, [R150+0x7800] ;  /* 0x007800009604783b */ /* 0x000e620000004200 */
[--C-:B------:R-:W-:Y:S01]  /*7970*/  FFMA.FTZ R16, R144, UR6, -R49.reuse ;  /* 0x0000000690107c23 */ /* 0x100fe20008010831 */
[----:B------:R-:W-:Y:S04]  /*7980*/  MUFU.EX2 R57, R57 ;  /* 0x0000003900397308 */ /* 0x000fe80000000800 */
[----:B------:R2:W-:Y:S01]  /*7990*/  MUFU.EX2 R144, R146 ;  /* 0x0000009200907308 */ /* 0x0005e20000000800 */
[C---:B------:R-:W-:Y:S01]  /*79a0*/  HMMA.16816.F32.BF16 R24, R8.reuse, R36, R24 ;  /* 0x000000240818723c */ /* 0x040fe20000041818 */
[--C-:B------:R-:W-:Y:S01]  /*79b0*/  FFMA.FTZ R36, R142, UR6, -R49.reuse ;  /* 0x000000068e247c23 */ /* 0x100fe20008010831 */
[--C-:B------:R-:W-:Y:S01]  /*79c0*/  FFMA.FTZ R142, R121, UR6, -R92.reuse ;  /* 0x00000006798e7c23 */ /* 0x100fe2000801085c */
[----:B------:R3:W4:Y:S04]  /*79d0*/  MUFU.EX2 R37, R16 ;  /* 0x0000001000257308 */ /* 0x0007280000000800 */
[----:B------:R-:W-:Y:S01]  /*79e0*/  MUFU.EX2 R36, R36 ;  /* 0x0000002400247308 */ /* 0x000fe20000000800 */
[----:B------:R-:W-:Y:S01]  /*79f0*/  HMMA.16816.F32.BF16 R20, R8, R38, R20 ;  /* 0x000000260814723c */ /* 0x000fe20000041814 */
[--C-:B------:R-:W-:Y:S01]  /*7a00*/  FFMA.FTZ R39, R119, UR6, -R92.reuse ;  /* 0x0000000677277c23 */ /* 0x100fe2000801085c */
[----:B------:R-:W-:Y:S01]  /*7a10*/  FFMA.FTZ R119, R128, UR6, -R49 ;  /* 0x0000000680777c23 */ /* 0x000fe20008010831 */
[----:B------:R-:W4:Y:S01]  /*7a20*/  MUFU.EX2 R121, R145 ;  /* 0x0000009100797308 */ /* 0x000f220000000800 */
[----:B--2---:R-:W-:Y:S01]  /*7a30*/  FFMA.FTZ R146, R117, UR6, -R92 ;  /* 0x0000000675927c23 */ /* 0x004fe2000801085c */
[----:B------:R-:W-:-:S02]  /*7a40*/  FADD.FTZ R117, R136, R111 ;  /* 0x0000006f88757221 */ /* 0x000fc40000010000 */
[----:B------:R-:W-:Y:S01]  /*7a50*/  MUFU.EX2 R38, R142 ;  /* 0x0000008e00267308 */ /* 0x000fe20000000800 */
[C---:B-----5:R-:W-:Y:S01]  /*7a60*/  HMMA.16816.F32.BF16 R40, R8.reuse, R12, R40 ;  /* 0x0000000c0828723c */ /* 0x060fe20000041828 */
[----:B---3--:R-:W2:Y:S01]  /*7a70*/  LDSM.16.MT88.4 R16, [R67+0x2800] ;  /* 0x002800004310783b */ /* 0x008ea20000004200 */
[----:B----4-:R-:W-:Y:S01]  /*7a80*/  F2FP.BF16.F32.PACK_AB R13, R37, R144 ;  /* 0x00000090250d723e */ /* 0x010fe200000010ff */
[----:B------:R-:W3:Y:S01]  /*7a90*/  MUFU.EX2 R39, R39 ;  /* 0x0000002700277308 */ /* 0x000ee20000000800 */
[----:B------:R-:W-:Y:S01]  /*7aa0*/  FADD.FTZ R122, R122, R117 ;  /* 0x000000757a7a7221 */ /* 0x000fe20000010000 */
[--C-:B------:R-:W-:Y:S01]  /*7ab0*/  FFMA.FTZ R111, R130, UR6, -R49.reuse ;  /* 0x00000006826f7c23 */ /* 0x100fe20008010831 */
[----:B------:R-:W-:Y:S01]  /*7ac0*/  FFMA.FTZ R117, R89, UR6, -R92 ;  /* 0x0000000659757c23 */ /* 0x000fe2000801085c */
[----:B------:R-:W4:Y:S01]  /*7ad0*/  MUFU.EX2 R115, R146 ;  /* 0x0000009200737308 */ /* 0x000f220000000800 */
[----:B------:R-:W-:Y:S01]  /*7ae0*/  HMMA.16816.F32.BF16 R28, R8, R14, R28 ;  /* 0x0000000e081c723c */ /* 0x000fe2000004181c */
[----:B------:R-:W-:Y:S01]  /*7af0*/  F2FP.BF16.F32.PACK_AB R15, R121, R36 ;  /* 0x00000024790f723e */ /* 0x000fe200000010ff */
[----:B------:R-:W5:Y:S01]  /*7b00*/  LDSM.16.MT88.4 R8, [R150+0x7c00] ;  /* 0x007c00009608783b */ /* 0x000f620000004200 */
[----:B------:R-:W-:Y:S01]  /*7b10*/  MUFU.EX2 R128, R134 ;  /* 0x0000008600807308 */ /* 0x000fe20000000800 */
[----:B------:R-:W-:-:S03]  /*7b20*/  FFMA.FTZ R89, R102, UR6, -R49 ;  /* 0x0000000666597c23 */ /* 0x000fc60008010831 */
[----:B------:R-:W2:Y:S01]  /*7b30*/  MUFU.EX2 R111, R111 ;  /* 0x0000006f006f7308 */ /* 0x000ea20000000800 */
[----:B---3--:R-:W-:-:S03]  /*7b40*/  F2FP.BF16.F32.PACK_AB R12, R39, R38 ;  /* 0x00000026270c723e */ /* 0x008fc600000010ff */
[----:B------:R-:W3:Y:S01]  /*7b50*/  MUFU.EX2 R113, R119 ;  /* 0x0000007700717308 */ /* 0x000ee20000000800 */
[----:B----4-:R-:W-:-:S03]  /*7b60*/  F2FP.BF16.F32.PACK_AB R14, R140, R115 ;  /* 0x000000738c0e723e */ /* 0x010fc600000010ff */
[----:B------:R-:W-:Y:S04]  /*7b70*/  MUFU.EX2 R89, R89 ;  /* 0x0000005900597308 */ /* 0x000fe80000000800 */
[----:B------:R-:W-:Y:S01]  /*7b80*/  MUFU.EX2 R249, R249 ;  /* 0x000000f900f97308 */ /* 0x000fe20000000800 */
[----:B-1----:R-:W-:Y:S01]  /*7b90*/  HMMA.16816.F32.BF16 R24, R12, R4, R24 ;  /* 0x000000040c18723c */ /* 0x002fe20000041818 */
[----:B------:R-:W-:Y:S01]  /*7ba0*/  FADD.FTZ R5, R103, R122 ;  /* 0x0000007a67057221 */ /* 0x000fe20000010000 */
[----:B------:R-:W-:Y:S02]  /*7bb0*/  FFMA.FTZ R103, R99, UR6, -R92 ;  /* 0x0000000663677c23 */ /* 0x000fe4000801085c */
[----:B------:R-:W-:Y:S01]  /*7bc0*/  MUFU.EX2 R99, R101 ;  /* 0x0000006500637308 */ /* 0x000fe20000000800 */
[----:B------:R-:W-:-:S03]  /*7bd0*/  FADD.FTZ R4, R118, R5 ;  /* 0x0000000576047221 */ /* 0x000fc60000010000 */
[C---:B------:R-:W-:Y:S01]  /*7be0*/  HMMA.16816.F32.BF16 R20, R12.reuse, R6, R20 ;  /* 0x000000060c14723c */ /* 0x040fe20000041814 */
[----:B------:R-:W-:Y:S01]  /*7bf0*/  FADD.FTZ R6, R112, R105 ;  /* 0x0000006970067221 */ /* 0x000fe20000010000 */
[----:B------:R-:W-:Y:S01]  /*7c00*/  FFMA.FTZ R112, R87, UR6, -R92 ;  /* 0x0000000657707c23 */ /* 0x000fe2000801085c */
[----:B------:R-:W-:Y:S01]  /*7c10*/  FADD.FTZ R91, R91, R4 ;  /* 0x000000045b5b7221 */ /* 0x000fe20000010000 */
[----:B------:R-:W1:Y:S01]  /*7c20*/  MUFU.EX2 R118, R103 ;  /* 0x0000006700767308 */ /* 0x000e620000000800 */
[----:B------:R-:W-:Y:S02]  /*7c30*/  FADD.FTZ R95, R95, R6 ;  /* 0x000000065f5f7221 */ /* 0x000fe40000010000 */
[----:B------:R-:W4:Y:S01]  /*7c40*/  LDSM.16.MT88.4 R4, [R67+0x2c00] ;  /* 0x002c00004304783b */ /* 0x000f220000004200 */
[----:B------:R-:W-:Y:S01]  /*7c50*/  MUFU.EX2 R87, R117 ;  /* 0x0000007500577308 */ /* 0x000fe20000000800 */
[C---:B--2---:R-:W-:Y:S01]  /*7c60*/  HMMA.16816.F32.BF16 R40, R12.reuse, R16, R40 ;  /* 0x000000100c28723c */ /* 0x044fe20000041828 */
[----:B------:R-:W-:Y:S01]  /*7c70*/  FADD.FTZ R104, R104, R91 ;  /* 0x0000005b68687221 */ /* 0x000fe20000010000 */
[----:B------:R-:W-:Y:S01]  /*7c80*/  FADD.FTZ R106, R106, R95 ;  /* 0x0000005f6a6a7221 */ /* 0x000fe20000010000 */
[----:B------:R-:W2:Y:S01]  /*7c90*/  MUFU.EX2 R112, R112 ;  /* 0x0000007000707308 */ /* 0x000ea20000000800 */
[----:B------:R-:W-:Y:S01]  /*7ca0*/  F2FP.BF16.F32.PACK_AB R17, R111, R128 ;  /* 0x000000806f11723e */ /* 0x000fe200000010ff */
[----:B------:R-:W-:Y:S01]  /*7cb0*/  FADD.FTZ R75, R75, R104 ;  /* 0x000000684b4b7221 */ /* 0x000fe20000010000 */
[----:B------:R-:W-:Y:S01]  /*7cc0*/  FADD.FTZ R106, R77, R106 ;  /* 0x0000006a4d6a7221 */ /* 0x000fe20000010000 */
[----:B------:R-:W-:Y:S01]  /*7cd0*/  FFMA.FTZ R91, R98, UR6, -R49 ;  /* 0x00000006625b7c23 */ /* 0x000fe20008010831 */
[----:B------:R-:W-:Y:S01]  /*7ce0*/  HMMA.16816.F32.BF16 R28, R12, R18, R28 ;  /* 0x000000120c1c723c */ /* 0x000fe2000004181c */
[----:B------:R-:W4:Y:S01]  /*7cf0*/  LDSM.16.MT88.4 R12, [R150+0x8000] ;  /* 0x00800000960c783b */ /* 0x000f220000004200 */
[----:B---3--:R-:W-:Y:S01]  /*7d00*/  F2FP.BF16.F32.PACK_AB R19, R120, R113 ;  /* 0x000000717813723e */ /* 0x008fe200000010ff */
[----:B------:R-:W-:Y:S01]  /*7d10*/  FADD.FTZ R90, R90, R75 ;  /* 0x0000004b5a5a7221 */ /* 0x000fe20000010000 */
[----:B-1----:R-:W-:Y:S01]  /*7d20*/  F2FP.BF16.F32.PACK_AB R16, R118, R99 ;  /* 0x000000637610723e */ /* 0x002fe200000010ff */
[----:B------:R-:W-:Y:S01]  /*7d30*/  FADD.FTZ R81, R81, R106 ;  /* 0x0000006a51517221 */ /* 0x000fe20000010000 */
[----:B------:R-:W1:Y:S01]  /*7d40*/  MUFU.EX2 R98, R100 ;  /* 0x0000006400627308 */ /* 0x000e620000000800 */
[----:B------:R-:W-:Y:S01]  /*7d50*/  FADD.FTZ R90, R71, R90 ;  /* 0x0000005a475a7221 */ /* 0x000fe20000010000 */
[----:B------:R-:W-:Y:S01]  /*7d60*/  FFMA.FTZ R71, R64, UR6, -R49 ;  /* 0x0000000640477c23 */ /* 0x000fe20008010831 */
[----:B--2---:R-:W-:Y:S01]  /*7d70*/  F2FP.BF16.F32.PACK_AB R18, R112, R87 ;  /* 0x000000577012723e */ /* 0x004fe200000010ff */
[----:B------:R-:W-:Y:S01]  /*7d80*/  FADD.FTZ R81, R110, R81 ;  /* 0x000000516e517221 */ /* 0x000fe20000010000 */
[----:B------:R-:W-:Y:S03]  /*7d90*/  MUFU.EX2 R91, R91 ;  /* 0x0000005b005b7308 */ /* 0x000fe60000000800 */
[----:B------:R-:W-:Y:S01]  /*7da0*/  FADD.FTZ R108, R108, R81 ;  /* 0x000000516c6c7221 */ /* 0x000fe20000010000 */
[----:B------:R2:W-:Y:S01]  /*7db0*/  MUFU.EX2 R64, R66 ;  /* 0x0000004200407308 */ /* 0x0005e20000000800 */
[----:B-----5:R-:W-:Y:S01]  /*7dc0*/  HMMA.16816.F32.BF16 R24, R16, R8, R24 ;  /* 0x000000081018723c */ /* 0x020fe20000041818 */
[--C-:B------:R-:W-:Y:S01]  /*7dd0*/  FFMA.FTZ R8, R88, UR6, -R92.reuse ;  /* 0x0000000658087c23 */ /* 0x100fe2000801085c */
[----:B------:R-:W-:Y:S01]  /*7de0*/  FFMA.FTZ R9, R65, UR6, -R92 ;  /* 0x0000000641097c23 */ /* 0x000fe2000801085c */
[----:B------:R-:W-:Y:S01]  /*7df0*/  MUFU.EX2 R88, R73 ;  /* 0x0000004900587308 */ /* 0x000fe20000000800 */
[----:B------:R-:W-:-:S03]  /*7e00*/  FADD.FTZ R85, R85, R108 ;  /* 0x0000006c55557221 */ /* 0x000fc60000010000 */
[----:B------:R-:W3:Y:S01]  /*7e10*/  MUFU.EX2 R65, R8 ;  /* 0x0000000800417308 */ /* 0x000ee20000000800 */
[C---:B------:R-:W-:Y:S01]  /*7e20*/  HMMA.16816.F32.BF16 R20, R16.reuse, R10, R20 ;  /* 0x0000000a1014723c */ /* 0x040fe20000041814 */
[----:B------:R-:W-:Y:S01]  /*7e30*/  FFMA.FTZ R10, R86, UR6, -R92 ;  /* 0x00000006560a7c23 */ /* 0x000fe2000801085c */
[----:B------:R-:W-:Y:S01]  /*7e40*/  FADD.FTZ R11, R69, R90 ;  /* 0x0000005a450b7221 */ /* 0x000fe20000010000 */
[----:B------:R-:W-:Y:S01]  /*7e50*/  MUFU.EX2 R86, R9 ;  /* 0x0000000900567308 */ /* 0x000fe20000000800 */
[----:B------:R-:W-:Y:S01]  /*7e60*/  FADD.FTZ R124, R124, R85 ;  /* 0x000000557c7c7221 */ /* 0x000fe20000010000 */
[----:B--2---:R-:W-:Y:S01]  /*7e70*/  FFMA.FTZ R66, R78, UR6, -R92 ;  /* 0x000000064e427c23 */ /* 0x004fe2000801085c */
[----:B------:R-:W-:Y:S01]  /*7e80*/  FADD.FTZ R94, R94, R11 ;  /* 0x0000000b5e5e7221 */ /* 0x000fe20000010000 */
[----:B------:R-:W2:Y:S01]  /*7e90*/  MUFU.EX2 R69, R10 ;  /* 0x0000000a00457308 */ /* 0x000ea20000000800 */
[----:B------:R-:W-:Y:S01]  /*7ea0*/  FADD.FTZ R124, R109, R124 ;  /* 0x0000007c6d7c7221 */ /* 0x000fe20000010000 */
[C---:B----4-:R-:W-:Y:S01]  /*7eb0*/  HMMA.16816.F32.BF16 R40, R16.reuse, R4, R40 ;  /* 0x000000041028723c */ /* 0x050fe20000041828 */
[----:B------:R-:W-:Y:S01]  /*7ec0*/  FADD.FTZ R79, R79, R94 ;  /* 0x0000005e4f4f7221 */ /* 0x000fe20000010000 */
[----:B-1----:R-:W-:Y:S01]  /*7ed0*/  F2FP.BF16.F32.PACK_AB R5, R98, R89 ;  /* 0x000000596205723e */ /* 0x002fe200000010ff */
[----:B------:R-:W-:Y:S01]  /*7ee0*/  FADD.FTZ R107, R107, R124 ;  /* 0x0000007c6b6b7221 */ /* 0x000fe20000010000 */
[----:B---3--:R-:W-:Y:S01]  /*7ef0*/  F2FP.BF16.F32.PACK_AB R4, R65, R88 ;  /* 0x000000584104723e */ /* 0x008fe200000010ff */
[----:B------:R-:W-:Y:S01]  /*7f00*/  FADD.FTZ R79, R116, R79 ;  /* 0x0000004f744f7221 */ /* 0x000fe20000010000 */
[----:B------:R-:W-:Y:S01]  /*7f10*/  FFMA.FTZ R73, R80, UR6, -R92 ;  /* 0x0000000650497c23 */ /* 0x000fe2000801085c */
[----:B------:R-:W-:Y:S01]  /*7f20*/  FADD.FTZ R107, R132, R107 ;  /* 0x0000006b846b7221 */ /* 0x000fe20000010000 */
[----:B------:R-:W-:Y:S01]  /*7f30*/  HMMA.16816.F32.BF16 R28, R16, R6, R28 ;  /* 0x00000006101c723c */ /* 0x000fe2000004181c */
[----:B------:R-:W-:Y:S01]  /*7f40*/  F2FP.BF16.F32.PACK_AB R7, R96, R91 ;  /* 0x0000005b6007723e */ /* 0x000fe200000010ff */
[----:B------:R-:W-:Y:S01]  /*7f50*/  FADD.FTZ R114, R114, R79 ;  /* 0x0000004f72727221 */ /* 0x000fe20000010000 */
[----:B------:R-:W-:Y:S01]  /*7f60*/  FADD.FTZ R156, R156, R107 ;  /* 0x0000006b9c9c7221 */ /* 0x000fe20000010000 */
[----:B--2---:R-:W-:Y:S01]  /*7f70*/  F2FP.BF16.F32.PACK_AB R6, R69, R86 ;  /* 0x000000564506723e */ /* 0x004fe200000010ff */
[----:B------:R-:W1:Y:S01]  /*7f80*/  LDSM.16.MT88.4 R8, [R67+0x3000] ;  /* 0x003000004308783b */ /* 0x000e620000004200 */
[----:B------:R-:W-:Y:S01]  /*7f90*/  FADD.FTZ R114, R97, R114 ;  /* 0x0000007261727221 */ /* 0x000fe20000010000 */
[----:B------:R-:W-:Y:S01]  /*7fa0*/  FADD.FTZ R156, R129, R156 ;  /* 0x0000009c819c7221 */ /* 0x000fe20000010000 */
[--C-:B------:R-:W-:Y:S01]  /*7fb0*/  FFMA.FTZ R16, R70, UR6, -R49.reuse ;  /* 0x0000000646107c23 */ /* 0x100fe20008010831 */
[--C-:B------:R-:W-:Y:S01]  /*7fc0*/  FFMA.FTZ R19, R68, UR6, -R49.reuse ;  /* 0x0000000644137c23 */ /* 0x100fe20008010831 */
[--C-:B------:R-:W-:Y:S01]  /*7fd0*/  FFMA.FTZ R18, R74, UR6, -R49.reuse ;  /* 0x000000064a127c23 */ /* 0x100fe20008010831 */
[C---:B------:R-:W-:Y:S01]  /*7fe0*/  HMMA.16816.F32.BF16 R24, R4.reuse, R12, R24 ;  /* 0x0000000c0418723c */ /* 0x040fe20000041818 */
[----:B------:R-:W-:Y:S01]  /*7ff0*/  FADD.FTZ R13, R123, R114 ;  /* 0x000000727b0d7221 */ /* 0x000fe20000010000 */
[----:B------:R-:W-:Y:S01]  /*8000*/  FADD.FTZ R127, R127, R156 ;  /* 0x0000009c7f7f7221 */ /* 0x000fe20000010000 */
[----:B------:R-:W-:Y:S01]  /*8010*/  FFMA.FTZ R17, R72, UR6, -R49 ;  /* 0x0000000648117c23 */ /* 0x000fe20008010831 */
[--C-:B------:R-:W-:Y:S01]  /*8020*/  FFMA.FTZ R68, R84, UR6, -R92.reuse ;  /* 0x0000000654447c23 */ /* 0x100fe2000801085c */
[----:B------:R-:W-:Y:S01]  /*8030*/  FADD.FTZ R13, R154, R13 ;  /* 0x0000000d9a0d7221 */ /* 0x000fe20000010000 */
[----:B------:R-:W-:Y:S01]  /*8040*/  FADD.FTZ R158, R158, R127 ;  /* 0x0000007f9e9e7221 */ /* 0x000fe20000010000 */
[----:B------:R-:W-:Y:S01]  /*8050*/  FFMA.FTZ R70, R82, UR6, -R92 ;  /* 0x0000000652467c23 */ /* 0x000fe2000801085c */
[----:B------:R-:W-:Y:S01]  /*8060*/  HMMA.16816.F32.BF16 R20, R4, R14, R20 ;  /* 0x0000000e0414723c */ /* 0x000fe20000041814 */
[----:B------:R-:W-:Y:S01]  /*8070*/  FADD.FTZ R152, R152, R13 ;  /* 0x0000000d98987221 */ /* 0x000fe20000010000 */
[----:B------:R-:W-:Y:S01]  /*8080*/  FADD.FTZ R137, R137, R158 ;  /* 0x0000009e89897221 */ /* 0x000fe20000010000 */
[----:B------:R-:W2:Y:S01]  /*8090*/  LDSM.16.MT88.4 R12, [R150+0x8400] ;  /* 0x00840000960c783b */ /* 0x000ea20000004200 */
[----:B------:R-:W-:Y:S01]  /*80a0*/  MUFU.EX2 R18, R18 ;  /* 0x0000001200127308 */ /* 0x000fe20000000800 */
[----:B------:R-:W-:Y:S01]  /*80b0*/  FADD.FTZ R125, R125, R152 ;  /* 0x000000987d7d7221 */ /* 0x000fe20000010000 */
[----:B------:R-:W-:Y:S01]  /*80c0*/  FADD.FTZ R137, R166, R137 ;  /* 0x00000089a6897221 */ /* 0x000fe20000010000 */
[----:B------:R-:W-:Y:S01]  /*80d0*/  FFMA.FTZ R72, R60, UR6, -R49 ;  /* 0x000000063c487c23 */ /* 0x000fe20008010831 */
[----:B------:R-:W3:Y:S01]  /*80e0*/  MUFU.EX2 R17, R17 ;  /* 0x0000001100117308 */ /* 0x000ee20000000800 */
[----:B------:R-:W-:Y:S01]  /*80f0*/  FADD.FTZ R160, R160, R125 ;  /* 0x0000007da0a07221 */ /* 0x000fe20000010000 */
[----:B------:R-:W-:Y:S01]  /*8100*/  FADD.FTZ R164, R164, R137 ;  /* 0x00000089a4a47221 */ /* 0x000fe20000010000 */
[----:B------:R-:W-:Y:S01]  /*8110*/  FFMA.FTZ R60, R59, UR6, -R92 ;  /* 0x000000063b3c7c23 */ /* 0x000fe2000801085c */
[----:B------:R-:W-:Y:S01]  /*8120*/  MUFU.EX2 R16, R16 ;  /* 0x0000001000107308 */ /* 0x000fe20000000800 */
[----:B------:R-:W-:Y:S01]  /*8130*/  FADD.FTZ R160, R133, R160 ;  /* 0x000000a085a07221 */ /* 0x000fe20000010000 */
[----:B------:R-:W-:Y:S01]  /*8140*/  FADD.FTZ R139, R139, R164 ;  /* 0x000000a48b8b7221 */ /* 0x000fe20000010000 */
[----:B------:R-:W-:Y:S01]  /*8150*/  FFMA.FTZ R74, R58, UR6, -R49 ;  /* 0x000000063a4a7c23 */ /* 0x000fe20008010831 */
[----:B------:R-:W4:Y:S01]  /*8160*/  MUFU.EX2 R19, R19 ;  /* 0x0000001300137308 */ /* 0x000f220000000800 */
[----:B------:R-:W-:Y:S01]  /*8170*/  FADD.FTZ R131, R131, R160 ;  /* 0x000000a083837221 */ /* 0x000fe20000010000 */
[----:B------:R-:W-:-:S02]  /*8180*/  FADD.FTZ R172, R172, R139 ;  /* 0x0000008bacac7221 */ /* 0x000fc40000010000 */
[----:B------:R-:W5:Y:S01]  /*8190*/  MUFU.EX2 R68, R68 ;  /* 0x0000004400447308 */ /* 0x000f620000000800 */
[----:B------:R-:W-:Y:S01]  /*81a0*/  FADD.FTZ R162, R162, R131 ;  /* 0x00000083a2a27221 */ /* 0x000fe20000010000 */
[----:B------:R-:W-:Y:S02]  /*81b0*/  FADD.FTZ R172, R151, R172 ;  /* 0x000000ac97ac7221 */ /* 0x000fe40000010000 */
[----:B------:R-:W5:Y:S01]  /*81c0*/  MUFU.EX2 R70, R70 ;  /* 0x0000004600467308 */ /* 0x000f620000000800 */
[----:B------:R-:W-:Y:S01]  /*81d0*/  FADD.FTZ R135, R135, R162 ;  /* 0x000000a287877221 */ /* 0x000fe20000010000 */
[----:B------:R-:W-:Y:S01]  /*81e0*/  FADD.FTZ R149, R149, R172 ;  /* 0x000000ac95957221 */ /* 0x000fe20000010000 */
[----:B-1----:R-:W-:Y:S01]  /*81f0*/  HMMA.16816.F32.BF16 R40, R4, R8, R40 ;  /* 0x000000080428723c */ /* 0x002fe20000041828 */
[----:B------:R-:W-:Y:S01]  /*8200*/  MUFU.EX2 R71, R71 ;  /* 0x0000004700477308 */ /* 0x000fe20000000800 */
[----:B------:R-:W-:Y:S01]  /*8210*/  FADD.FTZ R135, R170, R135 ;  /* 0x00000087aa877221 */ /* 0x000fe20000010000 */
[----:B------:R-:W-:-:S02]  /*8220*/  FADD.FTZ R149, R176, R149 ;  /* 0x00000095b0957221 */ /* 0x000fc40000010000 */
[----:B------:R-:W-:Y:S01]  /*8230*/  MUFU.EX2 R58, R72 ;  /* 0x00000048003a7308 */ /* 0x000fe20000000800 */
[----:B------:R-:W-:Y:S01]  /*8240*/  FADD.FTZ R168, R168, R135 ;  /* 0x00000087a8a87221 */ /* 0x000fe20000010000 */
[----:B------:R-:W-:Y:S01]  /*8250*/  FADD.FTZ R196, R196, R149 ;  /* 0x00000095c4c47221 */ /* 0x000fe20000010000 */
[----:B------:R-:W-:Y:S01]  /*8260*/  HMMA.16816.F32.BF16 R28, R4, R10, R28 ;  /* 0x0000000a041c723c */ /* 0x000fe2000004181c */
[----:B------:R-:W1:Y:S01]  /*8270*/  LDSM.16.MT88.4 R8, [R67+0x3400] ;  /* 0x003400004308783b */ /* 0x000e620000004200 */
[----:B------:R-:W-:Y:S01]  /*8280*/  FADD.FTZ R168, R141, R168 ;  /* 0x000000a88da87221 */ /* 0x000fe20000010000 */
[----:B------:R-:W-:Y:S01]  /*8290*/  FADD.FTZ R196, R169, R196 ;  /* 0x000000c4a9c47221 */ /* 0x000fe20000010000 */
[----:B---3--:R-:W-:Y:S01]  /*82a0*/  F2FP.BF16.F32.PACK_AB R5, R17, R18 ;  /* 0x000000121105723e */ /* 0x008fe200000010ff */
[----:B------:R-:W-:Y:S01]  /*82b0*/  MUFU.EX2 R59, R74 ;  /* 0x0000004a003b7308 */ /* 0x000fe20000000800 */
[----:B------:R-:W-:Y:S01]  /*82c0*/  FADD.FTZ R163, R163, R168 ;  /* 0x000000a8a3a37221 */ /* 0x000fe20000010000 */
[----:B------:R-:W-:Y:S01]  /*82d0*/  FADD.FTZ R167, R167, R196 ;  /* 0x000000c4a7a77221 */ /* 0x000fe20000010000 */
[----:B----4-:R-:W-:Y:S01]  /*82e0*/  F2FP.BF16.F32.PACK_AB R7, R19, R16 ;  /* 0x000000101307723e */ /* 0x010fe200000010ff */
[----:B------:R-:W-:Y:S01]  /*82f0*/  MUFU.EX2 R60, R60 ;  /* 0x0000003c003c7308 */ /* 0x000fe20000000800 */
[----:B------:R-:W-:Y:S01]  /*8300*/  FADD.FTZ R163, R192, R163 ;  /* 0x000000a3c0a37221 */ /* 0x000fe20000010000 */
[----:B------:R-:W-:Y:S01]  /*8310*/  FADD.FTZ R198, R198, R167 ;  /* 0x000000a7c6c67221 */ /* 0x000fe20000010000 */
[----:B-----5:R-:W-:Y:S01]  /*8320*/  F2FP.BF16.F32.PACK_AB R4, R68, R63 ;  /* 0x0000003f4404723e */ /* 0x020fe200000010ff */
[----:B------:R-:W3:Y:S01]  /*8330*/  MUFU.EX2 R73, R73 ;  /* 0x0000004900497308 */ /* 0x000ee20000000800 */
[----:B------:R-:W-:Y:S01]  /*8340*/  FADD.FTZ R190, R190, R163 ;  /* 0x000000a3bebe7221 */ /* 0x000fe20000010000 */
[----:B------:R-:W-:Y:S01]  /*8350*/  FADD.FTZ R159, R159, R198 ;  /* 0x000000c69f9f7221 */ /* 0x000fe20000010000 */
[----:B------:R-:W-:Y:S01]  /*8360*/  F2FP.BF16.F32.PACK_AB R6, R70, R61 ;  /* 0x0000003d4606723e */ /* 0x000fe200000010ff */
[----:B------:R-:W4:Y:S01]  /*8370*/  MUFU.EX2 R66, R66 ;  /* 0x0000004200427308 */ /* 0x000f220000000800 */
[----:B------:R-:W-:Y:S01]  /*8380*/  FADD.FTZ R190, R165, R190 ;  /* 0x000000bea5be7221 */ /* 0x000fe20000010000 */
[----:B------:R-:W-:Y:S01]  /*8390*/  FADD.FTZ R184, R184, R159 ;  /* 0x0000009fb8b87221 */ /* 0x000fe20000010000 */
[----:B------:R-:W-:Y:S02]  /*83a0*/  LDSM.16.MT88.4 R132, [R67+0x3c00] ;  /* 0x003c00004384783b */ /* 0x000fe40000004200 */
        /* <DEDUP_REMOVED lines=13> */
[C---:B-1----:R-:W-:Y:S02]  /*8480*/  HMMA.16816.F32.BF16 R40, R4.reuse, R8, R40 ;  /* 0x000000080428723c */ /* 0x042fe40000041828 */
[----:B------:R-:W-:Y:S01]  /*8490*/  FADD.FTZ R178, R178, R161 ;  /* 0x000000a1b2b27221 */ /* 0x000fe20000010000 */
[----:B------:R-:W-:Y:S01]  /*84a0*/  FADD.FTZ R75, R194, R75 ;  /* 0x0000004bc24b7221 */ /* 0x000fe20000010000 */
[----:B---3--:R-:W-:Y:S02]  /*84b0*/  F2FP.BF16.F32.PACK_AB R8, R73, R60 ;  /* 0x0000003c4908723e */ /* 0x008fe400000010ff */
[----:B------:R-:W-:Y:S01]  /*84c0*/  FADD.FTZ R9, R157, R178 ;  /* 0x000000b29d097221 */ /* 0x000fe20000010000 */
[----:B------:R-:W-:Y:S01]  /*84d0*/  FADD.FTZ R38, R38, R75 ;  /* 0x0000004b26267221 */ /* 0x000fe20000010000 */
[----:B------:R-:W-:Y:S02]  /*84e0*/  HMMA.16816.F32.BF16 R28, R4, R10, R28 ;  /* 0x0000000a041c723c */ /* 0x000fe4000004181c */
[----:B------:R-:W-:Y:S01]  /*84f0*/  FADD.FTZ R9, R174, R9 ;  /* 0x00000009ae097221 */ /* 0x000fe20000010000 */
[----:B------:R-:W1:Y:S01]  /*8500*/  LDSM.16.MT88.4 R4, [R67+0x3800] ;  /* 0x003800004304783b */ /* 0x000e620000004200 */
[----:B------:R-:W-:Y:S01]  /*8510*/  FADD.FTZ R38, R39, R38 ;  /* 0x0000002627267221 */ /* 0x000fe20000010000 */
[----:B------:R-:W-:Y:S01]  /*8520*/  F2FP.BF16.F32.PACK_AB R11, R59, R58 ;  /* 0x0000003a3b0b723e */ /* 0x000fe200000010ff */
[----:B------:R-:W-:Y:S01]  /*8530*/  FADD.FTZ R144, R144, R9 ;  /* 0x0000000990907221 */ /* 0x000fe20000010000 */
[----:B------:R-:W-:Y:S01]  /*8540*/  F2FP.BF16.F32.PACK_AB R9, R71, R64 ;  /* 0x000000404709723e */ /* 0x000fe200000010ff */
[----:B------:R-:W-:Y:S01]  /*8550*/  FADD.FTZ R115, R115, R38 ;  /* 0x0000002673737221 */ /* 0x000fe20000010000 */
[----:B----4-:R-:W-:Y:S01]  /*8560*/  F2FP.BF16.F32.PACK_AB R10, R66, R57 ;  /* 0x00000039420a723e */ /* 0x010fe200000010ff */
[----:B------:R-:W-:Y:S01]  /*8570*/  FADD.FTZ R37, R37, R144 ;  /* 0x0000009025257221 */ /* 0x000fe20000010000 */
[----:B------:R-:W-:Y:S01]  /*8580*/  FFMA.FTZ R38, R53, UR6, -R92 ;  /* 0x0000000635267c23 */ /* 0x000fe2000801085c */
[----:B------:R-:W-:-:S02]  /*8590*/  FADD.FTZ R140, R140, R115 ;  /* 0x000000738c8c7221 */ /* 0x000fc40000010000 */
[----:B------:R-:W-:Y:S01]  /*85a0*/  FADD.FTZ R36, R36, R37 ;  /* 0x0000002524247221 */ /* 0x000fe20000010000 */
[----:B------:R-:W-:Y:S01]  /*85b0*/  FFMA.FTZ R37, R76, UR6, -R92 ;  /* 0x000000064c257c23 */ /* 0x000fe2000801085c */
[----:B------:R-:W-:Y:S01]  /*85c0*/  FADD.FTZ R99, R99, R140 ;  /* 0x0000008c63637221 */ /* 0x000fe20000010000 */
[----:B------:R-:W-:Y:S01]  /*85d0*/  MUFU.EX2 R38, R38 ;  /* 0x0000002600267308 */ /* 0x000fe20000000800 */
[----:B------:R-:W-:Y:S01]  /*85e0*/  FADD.FTZ R121, R121, R36 ;  /* 0x0000002479797221 */ /* 0x000fe20000010000 */
[----:B------:R-:W3:Y:S01]  /*85f0*/  LDSM.16.MT88.4 R140, [R150+0x8c00] ;  /* 0x008c0000968c783b */ /* 0x000ee20000004200 */
[----:B------:R-:W-:Y:S01]  /*8600*/  FADD.FTZ R118, R118, R99 ;  /* 0x0000006376767221 */ /* 0x000fe20000010000 */
[----:B------:R-:W-:Y:S01]  /*8610*/  FFMA.FTZ R36, R55, UR6, -R92 ;  /* 0x0000000637247c23 */ /* 0x000fe2000801085c */
[----:B------:R-:W-:Y:S01]  /*8620*/  FADD.FTZ R128, R128, R121 ;  /* 0x0000007980807221 */ /* 0x000fe20000010000 */
[----:B------:R-:W-:Y:S01]  /*8630*/  MUFU.EX2 R37, R37 ;  /* 0x0000002500257308 */ /* 0x000fe20000000800 */
[----:B------:R-:W-:Y:S01]  /*8640*/  FADD.FTZ R87, R87, R118 ;  /* 0x0000007657577221 */ /* 0x000fe20000010000 */
[C---:B--2---:R-:W-:Y:S01]  /*8650*/  HMMA.16816.F32.BF16 R24, R8.reuse, R12, R24 ;  /* 0x0000000c0818723c */ /* 0x044fe20000041818 */
[----:B------:R-:W-:Y:S01]  /*8660*/  FADD.FTZ R128, R111, R128 ;  /* 0x000000806f807221 */ /* 0x000fe20000010000 */
[----:B------:R-:W-:Y:S01]  /*8670*/  FFMA.FTZ R12, R56, UR6, -R49 ;  /* 0x00000006380c7c23 */ /* 0x000fe20008010831 */
[----:B------:R-:W-:Y:S01]  /*8680*/  FADD.FTZ R87, R112, R87 ;  /* 0x0000005770577221 */ /* 0x000fe20000010000 */
[--C-:B------:R-:W-:Y:S01]  /*8690*/  FFMA.FTZ R13, R54, UR6, -R49.reuse ;  /* 0x00000006360d7c23 */ /* 0x100fe20008010831 */
[----:B------:R-:W-:Y:S01]  /*86a0*/  FADD.FTZ R113, R113, R128 ;  /* 0x0000008071717221 */ /* 0x000fe20000010000 */
[----:B------:R-:W-:Y:S01]  /*86b0*/  FFMA.FTZ R49, R50, UR6, -R49 ;  /* 0x0000000632317c23 */ /* 0x000fe20008010831 */
[----:B------:R-:W-:Y:S01]  /*86c0*/  FADD.FTZ R88, R88, R87 ;  /* 0x0000005758587221 */ /* 0x000fe20000010000 */
[----:B------:R-:W-:Y:S01]  /*86d0*/  HMMA.16816.F32.BF16 R20, R8, R14, R20 ;  /* 0x0000000e0814723c */ /* 0x000fe20000041814 */
[----:B------:R-:W-:Y:S01]  /*86e0*/  FADD.FTZ R120, R120, R113 ;  /* 0x0000007178787221 */ /* 0x000fe20000010000 */
[----:B------:R-:W-:Y:S01]  /*86f0*/  MUFU.EX2 R12, R12 ;  /* 0x0000000c000c7308 */ /* 0x000fe20000000800 */
[----:B------:R-:W-:-:S02]  /*8700*/  FADD.FTZ R65, R65, R88 ;  /* 0x0000005841417221 */ /* 0x000fc40000010000 */
[----:B------:R-:W-:Y:S01]  /*8710*/  FADD.FTZ R89, R89, R120 ;  /* 0x0000007859597221 */ /* 0x000fe20000010000 */
[----:B------:R-:W2:Y:S01]  /*8720*/  MUFU.EX2 R13, R13 ;  /* 0x0000000d000d7308 */ /* 0x000ea20000000800 */
[----:B------:R-:W-:Y:S02]  /*8730*/  FADD.FTZ R86, R86, R65 ;  /* 0x0000004156567221 */ /* 0x000fe40000010000 */
[----:B------:R-:W-:Y:S01]  /*8740*/  FADD.FTZ R98, R98, R89 ;  /* 0x0000005962627221 */ /* 0x000fe20000010000 */
[C---:B-1----:R-:W-:Y:S01]  /*8750*/  HMMA.16816.F32.BF16 R40, R8.reuse, R4, R40 ;  /* 0x000000040828723c */ /* 0x042fe20000041828 */
[----:B------:R-:W-:Y:S01]  /*8760*/  FADD.FTZ R86, R69, R86 ;  /* 0x0000005645567221 */ /* 0x000fe20000010000 */
[----:B------:R-:W1:Y:S01]  /*8770*/  MUFU.EX2 R36, R36 ;  /* 0x0000002400247308 */ /* 0x000e620000000800 */
[----:B------:R-:W-:Y:S02]  /*8780*/  FADD.FTZ R5, R91, R98 ;  /* 0x000000625b057221 */ /* 0x000fe40000010000 */
[----:B------:R-:W-:Y:S01]  /*8790*/  FADD.FTZ R63, R63, R86 ;  /* 0x000000563f3f7221 */ /* 0x000fe20000010000 */
[----:B------:R-:W-:Y:S01]  /*87a0*/  MUFU.EX2 R14, R52 ;  /* 0x00000034000e7308 */ /* 0x000fe20000000800 */
[----:B------:R-:W-:Y:S01]  /*87b0*/  FADD.FTZ R5, R96, R5 ;  /* 0x0000000560057221 */ /* 0x000fe20000010000 */
[----:B------:R-:W-:Y:S01]  /*87c0*/  HMMA.16816.F32.BF16 R28, R8, R6, R28 ;  /* 0x00000006081c723c */ /* 0x000fe2000004181c */
[----:B------:R-:W-:Y:S01]  /*87d0*/  FADD.FTZ R68, R68, R63 ;  /* 0x0000003f44447221 */ /* 0x000fe20000010000 */
[----:B------:R-:W4:Y:S01]  /*87e0*/  MUFU.EX2 R15, R49 ;  /* 0x00000031000f7308 */ /* 0x000f220000000800 */
[----:B------:R-:W-:Y:S01]  /*87f0*/  FADD.FTZ R18, R18, R5 ;  /* 0x0000000512127221 */ /* 0x000fe20000010000 */
[----:B--2---:R-:W-:Y:S01]  /*8800*/  F2FP.BF16.F32.PACK_AB R5, R13, R12 ;  /* 0x0000000c0d05723e */ /* 0x004fe200000010ff */
[----:B------:R-:W-:Y:S01]  /*8810*/  FADD.FTZ R9, R61, R68 ;  /* 0x000000443d097221 */ /* 0x000fe20000010000 */
[----:B------:R-:W-:Y:S01]  /*8820*/  F2FP.BF16.F32.PACK_AB R6, R249, R38 ;  /* 0x00000026f906723e */ /* 0x000fe200000010ff */
[----:B------:R-:W-:Y:S01]  /*8830*/  FADD.FTZ R17, R17, R18 ;  /* 0x0000001211117221 */ /* 0x000fe20000010000 */
[----:B-1----:R-:W-:Y:S01]  /*8840*/  F2FP.BF16.F32.PACK_AB R4, R37, R36 ;  /* 0x000000242504723e */ /* 0x002fe200000010ff */
[----:B------:R-:W-:-:S02]  /*8850*/  FADD.FTZ R9, R70, R9 ;  /* 0x0000000946097221 */ /* 0x000fc40000010000 */
[----:B------:R-:W-:Y:S02]  /*8860*/  FADD.FTZ R16, R16, R17 ;  /* 0x0000001110107221 */ /* 0x000fe40000010000 */
[----:B------:R-:W-:Y:S02]  /*8870*/  FADD.FTZ R8, R60, R9 ;  /* 0x000000093c087221 */ /* 0x000fe40000010000 */
[----:B------:R-:W-:Y:S01]  /*8880*/  FADD.FTZ R19, R19, R16 ;  /* 0x0000001013137221 */ /* 0x000fe20000010000 */
[----:B----4-:R-:W-:Y:S01]  /*8890*/  F2FP.BF16.F32.PACK_AB R7, R15, R14 ;  /* 0x0000000e0f07723e */ /* 0x010fe200000010ff */
[----:B------:R-:W-:Y:S02]  /*88a0*/  FADD.FTZ R8, R73, R8 ;  /* 0x0000000849087221 */ /* 0x000fe40000010000 */
[----:B------:R-:W-:Y:S02]  /*88b0*/  FADD.FTZ R64, R64, R19 ;  /* 0x0000001340407221 */ /* 0x000fe40000010000 */
[----:B------:R-:W-:-:S02]  /*88c0*/  FADD.FTZ R9, R57, R8 ;  /* 0x0000000839097221 */ /* 0x000fc40000010000 */
[----:B------:R-:W-:Y:S01]  /*88d0*/  FADD.FTZ R71, R71, R64 ;  /* 0x0000004047477221 */ /* 0x000fe20000010000 */
[C---:B---3--:R-:W-:Y:S01]  /*88e0*/  HMMA.16816.F32.BF16 R144, R4.reuse, R140, R24 ;  /* 0x0000008c0490723c */ /* 0x048fe20000041818 */
        /* <DEDUP_REMOVED lines=11> */
[----:B------:R-:W-:-:S04]  /*89a0*/  FADD.FTZ R14, R14, R13 ;  /* 0x0000000d0e0e7221 */ /* 0x000fc80000010000 */
[----:B------:R-:W-:Y:S01]  /*89b0*/  FADD.FTZ R248, R15, R14 ;  /* 0x0000000e0ff87221 */ /* 0x000fe20000010000 */
        /* <DEDUP_REMOVED lines=67> */
.L_x_1044:
[----:B------:R-:W-:Y:S01]  /*8df0*/  UMOV UR4, URZ ;  /* 0x000000ff00047c82 */ /* 0x000fe20008000000 */
[----:B------:R-:W-:Y:S01]  /*8e00*/  IMAD.SHL.U32 R4, R44, 0x100, RZ ;  /* 0x000001002c047824 */ /* 0x000fe200078e00ff */
[----:B------:R-:W-:-:S05]  /*8e10*/  IADD3 R5, P0, PT, RZ, -UR4, RZ ;  /* 0x80000004ff057c10 */ /* 0x000fca000ff1e0ff */
[----:B------:R-:W-:-:S05]  /*8e20*/  IMAD.X R4, RZ, RZ, ~R4, P0 ;  /* 0x000000ffff047224 */ /* 0x000fca00000e0e04 */
[----:B------:R-:W-:-:S04]  /*8e30*/  SHF.R.S64 R5, R5, 0x1f, R4 ;  /* 0x0000001f05057819 */ /* 0x000fc80000001004 */
[----:B------:R-:W-:-:S04]  /*8e40*/  IADD3 R236, P0, PT, R5, R236, RZ ;  /* 0x000000ec05ec7210 */ /* 0x000fc80007f1e0ff */
[----:B------:R-:W-:-:S09]  /*8e50*/  LEA.HI.X.SX32 R237, R4, R237, 0x1, P0 ;  /* 0x000000ed04ed7211 */ /* 0x000fd200000f0eff */
.L_x_1045:
        /* <DEDUP_REMOVED lines=94> */
[----:B------:R-:W-:-:S02]  /*9440*/  IMAD R40, R3, 0x100, R47 ;  /* 0x0000010003287824 */ /* 0x000fc400078e022f */
        /* <DEDUP_REMOVED lines=573> */
[----:B------:R-:W-:Y:S01]  /*b820*/  VIADD R4, R40, 0xfffffee9 ;  /* 0xfffffee928047836 */ /* 0x000fe20000000000 */
[----:B--2---:R-:W-:Y:S01]  /*b830*/  FSEL R54, R54, -INF , !P0 ;  /* 0xff80000036367808 */ /* 0x004fe20004000000 */
[----:B------:R-:W-:Y:S01]  /*b840*/  FMUL.FTZ R8, R8, UR10 ;  /* 0x0000000a08087c20 */ /* 0x000fe20008410000 */
[-C--:B------:R-:W-:Y:S01]  /*b850*/  ISETP.GE.AND P0, PT, R16, R62.reuse, PT ;  /* 0x0000003e1000720c */ /* 0x080fe20003f06270 */
[----:B------:R-:W-:Y:S01]  /*b860*/  FMUL.FTZ R10, R10, UR10 ;  /* 0x0000000a0a0a7c20 */ /* 0x000fe20008410000 */
[-C--:B------:R-:W-:Y:S01]  /*b870*/  ISETP.GE.AND P6, PT, R12, R62.reuse, PT ;  /* 0x0000003e0c00720c */ /* 0x080fe20003fc6270 */
[----:B------:R-:W2:Y:S01]  /*b880*/  MUFU.TANH R51, R51 ;  /* 0x0000003300337308 */ /* 0x000ea20000002400 */
[----:B------:R-:W-:Y:S01]  /*b890*/  FSEL R71, R71, -INF , !P0 ;  /* 0xff80000047477808 */ /* 0x000fe20004000000 */
[----:B------:R-:W-:Y:S01]  /*b8a0*/  FMUL.FTZ R6, R6, UR10 ;  /* 0x0000000a06067c20 */ /* 0x000fe20008410000 */
[----:B-1----:R-:W-:Y:S01]  /*b8b0*/  FSEL R52, R52, -INF , !P1 ;  /* 0xff80000034347808 */ /* 0x002fe20004800000 */
[----:B------:R-:W-:Y:S01]  /*b8c0*/  FMUL.FTZ R7, R7, UR10 ;  /* 0x0000000a07077c20 */ /* 0x000fe20008410000 */
        /* <DEDUP_REMOVED lines=10> */
[-C--:B------:R-:W-:Y:S01]  /*b970*/  ISETP.GE.AND P4, PT, R9, R62.reuse, PT ;  /* 0x0000003e0900720c */ /* 0x080fe20003f86270 */
[----:B------:R-:W-:Y:S01]  /*b980*/  FMUL.FTZ R9, R5, UR10 ;  /* 0x0000000a05097c20 */ /* 0x000fe20008410000 */
[----:B------:R-:W-:Y:S01]  /*b990*/  VIADD R5, R40, 0xfffffef1 ;  /* 0xfffffef128057836 */ /* 0x000fe20000000000 */
        /* <DEDUP_REMOVED lines=9> */
[----:B--2---:R-:W-:Y:S02]  /*ba30*/  FSEL R66, R66, -INF , !P0 ;  /* 0xff80000042427808 */ /* 0x004fe40004000000 */
[----:B------:R-:W-:-:S05]  /*ba40*/  ISETP.GE.AND P0, PT, R5, R35, PT ;  /* 0x000000230500720c */ /* 0x000fca0003f06270 */
[----:B------:R-:W2:Y:S01]  /*ba50*/  MUFU.TANH R50, R50 ;  /* 0x0000003200327308 */ /* 0x000ea20000002400 */
[----:B-1----:R-:W-:Y:S02]  /*ba60*/  FSEL R68, R68, -INF , !P4 ;  /* 0xff80000044447808 */ /* 0x002fe40006000000 */
[----:B------:R-:W-:-:S05]  /*ba70*/  ISETP.GE.AND P4, PT, R4, R35, PT ;  /* 0x000000230400720c */ /* 0x000fca0003f86270 */
[----:B------:R-:W1:Y:S01]  /*ba80*/  MUFU.TANH R44, R11 ;  /* 0x0000000b002c7308 */ /* 0x000e620000002400 */
[----:B---3--:R-:W-:-:S07]  /*ba90*/  FSEL R69, R69, -INF , !P1 ;  /* 0xff80000045457808 */ /* 0x008fce0004800000 */
[----:B------:R-:W-:Y:S01]  /*baa0*/  MUFU.TANH R47, R22 ;  /* 0x00000016002f7308 */ /* 0x000fe20000002400 */
[----:B--2---:R-:W-:-:S07]  /*bab0*/  FSEL R50, R50, -INF , !P2 ;  /* 0xff80000032327808 */ /* 0x004fce0005000000 */
[----:B------:R-:W2:Y:S01]  /*bac0*/  MUFU.TANH R48, R31 ;  /* 0x0000001f00307308 */ /* 0x000ea20000002400 */
[----:B-1----:R-:W-:Y:S02]  /*bad0*/  FSEL R44, R44, -INF , !P0 ;  /* 0xff8000002c2c7808 */ /* 0x002fe40004000000 */
[----:B------:R-:W-:-:S05]  /*bae0*/  ISETP.GT.AND P0, PT, R83, R232, PT ;  /* 0x000000e85300720c */ /* 0x000fca0003f04270 */
[----:B------:R-:W-:Y:S08]  /*baf0*/  MUFU.TANH R67, R20 ;  /* 0x0000001400437308 */ /* 0x000ff00000002400 */
[----:B------:R-:W1:Y:S01]  /*bb00*/  MUFU.TANH R46, R23 ;  /* 0x00000017002e7308 */ /* 0x000e620000002400 */
[----:B--2---:R-:W-:-:S07]  /*bb10*/  FSEL R48, R48, -INF , !P6 ;  /* 0xff80000030307808 */ /* 0x004fce0007000000 */
[----:B------:R2:W3:Y:S08]  /*bb20*/  MUFU.TANH R65, R8 ;  /* 0x0000000800417308 */ /* 0x0004f00000002400 */
[----:B------:R-:W-:Y:S01]  /*bb30*/  MUFU.TANH R64, R64 ;  /* 0x0000004000407308 */ /* 0x000fe20000002400 */
[----:B-1----:R-:W-:-:S07]  /*bb40*/  FSEL R46, R46, -INF , !P4 ;  /* 0xff8000002e2e7808 */ /* 0x002fce0006000000 */
[----:B------:R-:W1:Y:S01]  /*bb50*/  MUFU.TANH R45, R10 ;  /* 0x0000000a002d7308 */ /* 0x000e620000002400 */
[----:B--2---:R-:W-:Y:S01]  /*bb60*/  VIADD R8, R40, 0xfffffee8 ;  /* 0xfffffee828087836 */ /* 0x004fe20000000000 */
[----:B------:R-:W-:Y:S04]  /*bb70*/  BAR.SYNC.DEFER_BLOCKING 0x0 ;  /* 0x0000000000007b1d */ /* 0x000fe80000010000 */
[C---:B------:R-:W-:Y:S02]  /*bb80*/  ISETP.GE.AND P1, PT, R8.reuse, R35, PT ;  /* 0x000000230800720c */ /* 0x040fe40003f26270 */
[----:B------:R-:W-:Y:S01]  /*bb90*/  MUFU.TANH R63, R63 ;  /* 0x0000003f003f7308 */ /* 0x000fe20000002400 */
[----:B------:R-:W-:Y:S01]  /*bba0*/  ISETP.GE.AND P2, PT, R8, R62, PT ;  /* 0x0000003e0800720c */ /* 0x000fe20003f46270 */
[----:B------:R-:W-:Y:S01]  /*bbb0*/  VIADD R8, R40, 0xfffffef0 ;  /* 0xfffffef028087836 */ /* 0x000fe20000000000 */
[----:B------:R-:W-:-:S02]  /*bbc0*/  FSEL R47, R47, -INF , !P1 ;  /* 0xff8000002f2f7808 */ /* 0x000fc40004800000 */
[-C--:B------:R-:W-:Y:S01]  /*bbd0*/  ISETP.GE.AND P1, PT, R5, R62.reuse, PT ;  /* 0x0000003e0500720c */ /* 0x080fe20003f26270 */
[----:B------:R-:W-:Y:S01]  /*bbe0*/  VIADD R5, R40, 0xfffffef9 ;  /* 0xfffffef928057836 */ /* 0x000fe20000000000 */
[----:B------:R-:W-:Y:S01]  /*bbf0*/  FSEL R67, R67, -INF , !P2 ;  /* 0xff80000043437808 */ /* 0x000fe20005000000 */
[----:B------:R-:W2:Y:S01]  /*bc00*/  MUFU.TANH R4, R9 ;  /* 0x0000000900047308 */ /* 0x000ea20000002400 */
[----:B------:R-:W-:Y:S01]  /*bc10*/  ISETP.GE.AND P6, PT, R8, R62, PT ;  /* 0x0000003e0800720c */ /* 0x000fe20003fc6270 */
[----:B------:R-:W-:Y:S01]  /*bc20*/  VIADD R40, R40, 0xfffffef8 ;  /* 0xfffffef828287836 */ /* 0x000fe20000000000 */
[----:B------:R-:W-:Y:S02]  /*bc30*/  ISETP.GE.AND P2, PT, R8, R35, PT ;  /* 0x000000230800720c */ /* 0x000fe40003f46270 */
[----:B---3--:R-:W-:Y:S02]  /*bc40*/  FSEL R65, R65, -INF , !P6 ;  /* 0xff80000041417808 */ /* 0x008fe40007000000 */
[----:B-1----:R-:W-:Y:S01]  /*bc50*/  FSEL R45, R45, -INF , !P2 ;  /* 0xff8000002d2d7808 */ /* 0x002fe20005000000 */
[----:B------:R-:W1:Y:S01]  /*bc60*/  MUFU.TANH R43, R6 ;  /* 0x00000006002b7308 */ /* 0x000e620000002400 */
[----:B------:R-:W-:-:S02]  /*bc70*/  FSEL R64, R64, -INF , !P1 ;  /* 0xff80000040407808 */ /* 0x000fc40004800000 */
[CC--:B------:R-:W-:Y:S02]  /*bc80*/  ISETP.GE.AND P4, PT, R5.reuse, R62.reuse, PT ;  /* 0x0000003e0500720c */ /* 0x0c0fe40003f86270 */
[C---:B------:R-:W-:Y:S02]  /*bc90*/  ISETP.GE.AND P6, PT, R40.reuse, R62, PT ;  /* 0x0000003e2800720c */ /* 0x040fe40003fc6270 */
[-C--:B------:R-:W-:Y:S01]  /*bca0*/  ISETP.GE.AND P2, PT, R40, R35.reuse, PT ;  /* 0x000000232800720c */ /* 0x080fe20003f46270 */
[----:B------:R-:W3:Y:S01]  /*bcb0*/  MUFU.TANH R42, R7 ;  /* 0x00000007002a7308 */ /* 0x000ee20000002400 */
[----:B------:R-:W-:Y:S02]  /*bcc0*/  ISETP.GE.AND P1, PT, R5, R35, PT ;  /* 0x000000230500720c */ /* 0x000fe40003f26270 */
[----:B--2---:R-:W-:Y:S02]  /*bcd0*/  FSEL R62, R4, -INF , !P4 ;  /* 0xff800000043e7808 */ /* 0x004fe40006000000 */
[----:B------:R-:W-:-:S02]  /*bce0*/  FSEL R63, R63, -INF , !P6 ;  /* 0xff8000003f3f7808 */ /* 0x000fc40007000000 */
[----:B-1----:R-:W-:Y:S02]  /*bcf0*/  FSEL R43, R43, -INF , !P2 ;  /* 0xff8000002b2b7808 */ /* 0x002fe40005000000 */
[----:B---3--:R-:W-:Y:S01]  /*bd00*/  FSEL R42, R42, -INF , !P1 ;  /* 0xff8000002a2a7808 */ /* 0x008fe20004800000 */
        /* <DEDUP_REMOVED lines=63> */
.L_x_1047:
[----:B------:R-:W-:Y:S01]  /*c100*/  UMOV UR4, URZ ;  /* 0x000000ff00047c82 */ /* 0x000fe20008000000 */
[----:B------:R-:W-:Y:S01]  /*c110*/  IMAD.SHL.U32 R4, R32, 0x100, RZ ;  /* 0x0000010020047824 */ /* 0x000fe200078e00ff */
[----:B------:R-:W-:-:S05]  /*c120*/  IADD3 R5, P0, PT, RZ, -UR4, RZ ;  /* 0x80000004ff057c10 */ /* 0x000fca000ff1e0ff */
[----:B------:R-:W-:-:S05]  /*c130*/  IMAD.X R4, RZ, RZ, ~R4, P0 ;  /* 0x000000ffff047224 */ /* 0x000fca00000e0e04 */
[----:B------:R-:W-:-:S04]  /*c140*/  SHF.R.S64 R5, R5, 0x1f, R4 ;  /* 0x0000001f05057819 */ /* 0x000fc80000001004 */
[----:B------:R-:W-:-:S04]  /*c150*/  IADD3 R234, P0, PT, R5, R234, RZ ;  /* 0x000000ea05ea7210 */ /* 0x000fc80007f1e0ff */
[----:B------:R-:W-:-:S09]  /*c160*/  LEA.HI.X.SX32 R233, R4, R233, 0x1, P0 ;  /* 0x000000e904e97211 */ /* 0x000fd200000f0eff */
.L_x_1048:
        /* <DEDUP_REMOVED lines=64> */
.L_x_1050:
[----:B------:R-:W-:Y:S05]  /*c570*/  BSYNC.RECONVERGENT B0 ;  /* 0x0000000000007941 */ /* 0x000fea0003800200 */
.L_x_1049:
[----:B------:R-:W0:Y:S02]  /*c580*/  LDGDEPBAR ;  /* 0x00000000000079af */ /* 0x000e240000000000 */
.L_x_1046:
        /* <DEDUP_REMOVED lines=67> */
[----:B------:R-:W1:Y:S04]  /*c9c0*/  SHFL.BFLY PT, R6, R7, 0x2, 0x1f ;  /* 0x0c401f0007067f89 */ /* 0x000e6800000e0000 */
[----:B------:R-:W2:Y:S04]  /*c9d0*/  SHFL.BFLY PT, R5, R8, 0x2, 0x1f ;  /* 0x0c401f0008057f89 */ /* 0x000ea800000e0000 */
[----:B------:R-:W-:Y:S01]  /*c9e0*/  LDSM.16.MT88.4 R28, [R93+0x400] ;  /* 0x000400005d1c783b */ /* 0x000fe20000004200 */
[----:B-1----:R-:W-:-:S02]  /*c9f0*/  FMNMX.FTZ R6, R7, R6, !PT ;  /* 0x0000000607067209 */ /* 0x002fc40007810000 */
        /* <DEDUP_REMOVED lines=8> */
[C---:B------:R-:W-:Y:S01]  /*ca80*/  FSETP.NEU.FTZ.AND P0, PT, R40.reuse, -INF , PT ;  /* 0xff8000002800780b */ /* 0x040fe20003f1d000 */
[----:B------:R-:W-:Y:S01]  /*ca90*/  FMUL.FTZ R4, R40, UR6 ;  /* 0x0000000628047c20 */ /* 0x000fe20008410000 */
[----:B------:R-:W-:Y:S01]  /*caa0*/  FSEL R89, R89, RZ, P1 ;  /* 0x000000ff59597208 */ /* 0x000fe20000800000 */
[----:B------:R-:W-:Y:S01]  /*cab0*/  FADD.FTZ R7, R2, -R7 ;  /* 0x8000000702077221 */ /* 0x000fe20000010000 */
[----:B------:R-:W-:-:S03]  /*cac0*/  FSEL R5, R40, RZ, P0 ;  /* 0x000000ff28057208 */ /* 0x000fc60000000000 */
[--C-:B------:R-:W-:Y:S01]  /*cad0*/  FFMA.FTZ R90, R88, UR6, -R89.reuse ;  /* 0x00000006585a7c23 */ /* 0x100fe20008010859 */
[----:B------:R-:W-:Y:S01]  /*cae0*/  FFMA.FTZ R88, R84, UR6, -R89 ;  /* 0x0000000654587c23 */ /* 0x000fe20008010859 */
[----:B------:R-:W-:Y:S01]  /*caf0*/  FSEL R84, R4, RZ, P0 ;  /* 0x000000ff04547208 */ /* 0x000fe20000000000 */
[----:B------:R-:W-:Y:S01]  /*cb00*/  FADD.FTZ R2, R0, -R5 ;  /* 0x8000000500027221 */ /* 0x000fe20000010000 */
[----:B------:R-:W-:Y:S01]  /*cb10*/  FMUL.FTZ R92, R7, UR6 ;  /* 0x00000006075c7c20 */ /* 0x000fe20008410000 */
[--C-:B------:R-:W-:Y:S01]  /*cb20*/  FFMA.FTZ R87, R86, UR6, -R89.reuse ;  /* 0x0000000656577c23 */ /* 0x100fe20008010859 */
[----:B------:R-:W1:Y:S01]  /*cb30*/  LDSM.16.MT88.4 R4, [R93] ;  /* 0x000000005d04783b */ /* 0x000e620000004200 */
[--C-:B------:R-:W-:Y:S01]  /*cb40*/  FFMA.FTZ R86, R82, UR6, -R89.reuse ;  /* 0x0000000652567c23 */ /* 0x100fe20008010859 */
[--C-:B------:R-:W-:Y:S01]  /*cb50*/  FFMA.FTZ R82, R85, UR6, -R84.reuse ;  /* 0x0000000655527c23 */ /* 0x100fe20008010854 */
[----:B------:R-:W-:Y:S01]  /*cb60*/  FMUL.FTZ R2, R2, UR6 ;  /* 0x0000000602027c20 */ /* 0x000fe20008410000 */
[--C-:B------:R-:W-:Y:S01]  /*cb70*/  FFMA.FTZ R97, R97, UR6, -R84.reuse ;  /* 0x0000000661617c23 */ /* 0x100fe20008010854 */
        /* <DEDUP_REMOVED lines=24> */
[--C-:B------:R-:W-:Y:S01]  /*cd00*/  FFMA.FTZ R169, R169, UR6, -R84.reuse ;  /* 0x00000006a9a97c23 */ /* 0x100fe20008010854 */
[--C-:B------:R-:W-:Y:S01]  /*cd10*/  FFMA.FTZ R170, R170, UR6, -R89.reuse ;  /* 0x00000006aaaa7c23 */ /* 0x100fe20008010859 */
[----:B------:R5:W-:Y:S01]  /*cd20*/  MUFU.EX2 R91, R95 ;  /* 0x0000005f005b7308 */ /* 0x000be20000000800 */
[--C-:B------:R-:W-:Y:S01]  /*cd30*/  FFMA.FTZ R161, R161, UR6, -R84.reuse ;  /* 0x00000006a1a17c23 */ /* 0x100fe20008010854 */
[----:B---3--:R-:W-:Y:S01]  /*cd40*/  F2FP.BF16.F32.PACK_AB R10, R86, R87 ;  /* 0x00000057560a723e */ /* 0x008fe200000010ff */
[--C-:B------:R-:W-:Y:S01]  /*cd50*/  FFMA.FTZ R162, R162, UR6, -R89.reuse ;  /* 0x00000006a2a27c23 */ /* 0x100fe20008010859 */
[----:B------:R-:W3:Y:S01]  /*cd60*/  MUFU.EX2 R0, R12 ;  /* 0x0000000c00007308 */ /* 0x000ee20000000800 */
[--C-:B------:R-:W-:Y:S01]  /*cd70*/  FFMA.FTZ R157, R157, UR6, -R84.reuse ;  /* 0x000000069d9d7c23 */ /* 0x100fe20008010854 */
[--C-:B----4-:R-:W-:Y:S01]  /*cd80*/  FFMA.FTZ R97, R98, UR6, -R89.reuse ;  /* 0x0000000662617c23 */ /* 0x110fe20008010859 */
[--C-:B------:R-:W-:Y:S01]  /*cd90*/  FFMA.FTZ R98, R115, UR6, -R84.reuse ;  /* 0x0000000673627c23 */ /* 0x100fe20008010854 */
[----:B------:R-:W4:Y:S01]  /*cda0*/  MUFU.EX2 R92, R92 ;  /* 0x0000005c005c7308 */ /* 0x000f220000000800 */
[--C-:B------:R-:W-:Y:S01]  /*cdb0*/  FFMA.FTZ R115, R110, UR6, -R89.reuse ;  /* 0x000000066e737c23 */ /* 0x100fe20008010859 */
[----:B--2---:R-:W-:Y:S01]  /*cdc0*/  F2FP.BF16.F32.PACK_AB R9, R82, R85 ;  /* 0x000000555209723e */ /* 0x004fe200000010ff */
[--C-:B------:R-:W-:Y:S01]  /*cdd0*/  FFMA.FTZ R154, R154, UR6, -R89.reuse ;  /* 0x000000069a9a7c23 */ /* 0x100fe20008010859 */
[----:B------:R-:W2:Y:S01]  /*cde0*/  MUFU.EX2 R2, R2 ;  /* 0x0000000200027308 */ /* 0x000ea20000000800 */
[--C-:B------:R-:W-:Y:S01]  /*cdf0*/  FFMA.FTZ R101, R101, UR6, -R84.reuse ;  /* 0x0000000665657c23 */ /* 0x100fe20008010854 */
[--C-:B-----5:R-:W-:Y:S01]  /*ce00*/  FFMA.FTZ R95, R94, UR6, -R89.reuse ;  /* 0x000000065e5f7c23 */ /* 0x120fe20008010859 */
[--C-:B------:R-:W-:Y:S01]  /*ce10*/  FFMA.FTZ R81, R81, UR6, -R89.reuse ;  /* 0x0000000651517c23 */ /* 0x100fe20008010859 */
[----:B------:R5:W-:Y:S01]  /*ce20*/  MUFU.EX2 R94, R100 ;  /* 0x00000064005e7308 */ /* 0x000be20000000800 */
[--C-:B------:R-:W-:Y:S01]  /*ce30*/  FFMA.FTZ R58, R58, UR6, -R84.reuse ;  /* 0x000000063a3a7c23 */ /* 0x100fe20008010854 */
[----:B---3--:R-:W-:Y:S01]  /*ce40*/  F2FP.BF16.F32.PACK_AB R11, R0, R91 ;  /* 0x0000005b000b723e */ /* 0x008fe200000010ff */
[--C-:B------:R-:W-:Y:S01]  /*ce50*/  FFMA.FTZ R77, R77, UR6, -R89.reuse ;  /* 0x000000064d4d7c23 */ /* 0x100fe20008010859 */
[----:B------:R-:W3:Y:S01]  /*ce60*/  MUFU.EX2 R95, R95 ;  /* 0x0000005f005f7308 */ /* 0x000ee20000000800 */
[--C-:B------:R-:W-:Y:S01]  /*ce70*/  FFMA.FTZ R53, R53, UR6, -R84.reuse ;  /* 0x0000000635357c23 */ /* 0x100fe20008010854 */
[-C--:B----4-:R-:W-:Y:S01]  /*ce80*/  FMUL.FTZ R12, R144, R92.reuse ;  /* 0x0000005c900c7220 */ /* 0x090fe20000410000 */
[-C--:B------:R-:W-:Y:S01]  /*ce90*/  FMUL.FTZ R13, R145, R92.reuse ;  /* 0x0000005c910d7220 */ /* 0x080fe20000410000 */
[-C--:B------:R-:W-:Y:S01]  /*cea0*/  FMUL.FTZ R140, R140, R92.reuse ;  /* 0x0000005c8c8c7220 */ /* 0x080fe20000410000 */
[----:B------:R-:W-:Y:S01]  /*ceb0*/  FMUL.FTZ R141, R141, R92 ;  /* 0x0000005c8d8d7220 */ /* 0x000fe20000410000 */
[-C--:B--2---:R-:W-:Y:S01]  /*cec0*/  FMUL.FTZ R14, R146, R2.reuse ;  /* 0x00000002920e7220 */ /* 0x084fe20000410000 */
[-C--:B------:R-:W-:Y:S01]  /*ced0*/  FMUL.FTZ R15, R147, R2.reuse ;  /* 0x00000002930f7220 */ /* 0x080fe20000410000 */
[-C--:B------:R-:W-:Y:S01]  /*cee0*/  FMUL.FTZ R142, R142, R2.reuse ;  /* 0x000000028e8e7220 */ /* 0x080fe20000410000 */
[----:B------:R-:W-:Y:S01]  /*cef0*/  FMUL.FTZ R143, R143, R2 ;  /* 0x000000028f8f7220 */ /* 0x000fe20000410000 */
[--C-:B-----5:R-:W-:Y:S01]  /*cf00*/  FFMA.FTZ R100, R105, UR6, -R84.reuse ;  /* 0x0000000669647c23 */ /* 0x120fe20008010854 */
[----:B------:R-:W-:Y:S01]  /*cf10*/  MUFU.EX2 R97, R97 ;  /* 0x0000006100617308 */ /* 0x000fe20000000800 */
[-C--:B------:R-:W-:Y:S01]  /*cf20*/  FMUL.FTZ R24, R136, R92.reuse ;  /* 0x0000005c88187220 */ /* 0x080fe20000410000 */
[----:B------:R-:W-:Y:S01]  /*cf30*/  FMUL.FTZ R25, R137, R92 ;  /* 0x0000005c89197220 */ /* 0x000fe20000410000 */
[C---:B------:R-:W-:Y:S01]  /*cf40*/  HMMA.16816.F32.BF16 R12, R8.reuse, R16, R12 ;  /* 0x00000010080c723c */ /* 0x040fe2000004180c */
[----:B------:R-:W2:Y:S01]  /*cf50*/  MUFU.EX2 R96, R96 ;  /* 0x0000006000607308 */ /* 0x000ea20000000800 */
[-C--:B------:R-:W-:Y:S01]  /*cf60*/  FMUL.FTZ R26, R138, R2.reuse ;  /* 0x000000028a1a7220 */ /* 0x080fe20000410000 */
[----:B------:R-:W-:Y:S01]  /*cf70*/  FMUL.FTZ R27, R139, R2 ;  /* 0x000000028b1b7220 */ /* 0x000fe20000410000 */
[-C--:B------:R-:W-:Y:S01]  /*cf80*/  FMUL.FTZ R132, R132, R92.reuse ;  /* 0x0000005c84847220 */ /* 0x080fe20000410000 */
[----:B------:R-:W-:Y:S01]  /*cf90*/  MUFU.EX2 R98, R98 ;  /* 0x0000006200627308 */ /* 0x000fe20000000800 */
[----:B------:R-:W-:Y:S01]  /*cfa0*/  FMUL.FTZ R133, R133, R92 ;  /* 0x0000005c85857220 */ /* 0x000fe20000410000 */
[-C--:B------:R-:W-:Y:S01]  /*cfb0*/  FMUL.FTZ R134, R134, R2.reuse ;  /* 0x0000000286867220 */ /* 0x080fe20000410000 */
[C---:B------:R-:W-:Y:S01]  /*cfc0*/  HMMA.16816.F32.BF16 R16, R8.reuse, R18, R140 ;  /* 0x000000120810723c */ /* 0x040fe2000004188c */
[----:B------:R-:W4:Y:S01]  /*cfd0*/  MUFU.EX2 R105, R111 ;  /* 0x0000006f00697308 */ /* 0x000f220000000800 */
[----:B------:R-:W-:Y:S01]  /*cfe0*/  FMUL.FTZ R135, R135, R2 ;  /* 0x0000000287877220 */ /* 0x000fe20000410000 */
[----:B---3--:R-:W-:Y:S01]  /*cff0*/  F2FP.BF16.F32.PACK_AB R32, R95, R94 ;  /* 0x0000005e5f20723e */ /* 0x008fe200000010ff */
[--C-:B------:R-:W-:Y:S01]  /*d000*/  FFMA.FTZ R137, R189, UR6, -R84.reuse ;  /* 0x00000006bd897c23 */ /* 0x100fe20008010854 */
[----:B------:R-:W-:Y:S01]  /*d010*/  MUFU.EX2 R100, R100 ;  /* 0x0000006400647308 */ /* 0x000fe20000000800 */
[--C-:B------:R-:W-:Y:S01]  /*d020*/  FFMA.FTZ R136, R187, UR6, -R84.reuse ;  /* 0x00000006bb887c23 */ /* 0x100fe20008010854 */
[----:B--2---:R-:W-:Y:S01]  /*d030*/  F2FP.BF16.F32.PACK_AB R34, R96, R97 ;  /* 0x000000616022723e */ /* 0x004fe200000010ff */
[C---:B-1----:R-:W-:Y:S01]  /*d040*/  HMMA.16816.F32.BF16 R24, R8.reuse, R4, R24 ;  /* 0x000000040818723c */ /* 0x042fe20000041818 */
[----:B------:R-:W1:Y:S01]  /*d050*/  MUFU.EX2 R109, R109 ;  /* 0x0000006d006d7308 */ /* 0x000e620000000800 */
[--C-:B------:R-:W-:Y:S01]  /*d060*/  FFMA.FTZ R139, R183, UR6, -R84.reuse ;  /* 0x00000006b78b7c23 */ /* 0x100fe20008010854 */
[--C-:B------:R-:W-:Y:S01]  /*d070*/  FFMA.FTZ R141, R186, UR6, -R89.reuse ;  /* 0x00000006ba8d7c23 */ /* 0x100fe20008010859 */
[--C-:B------:R-:W-:Y:S01]  /*d080*/  FFMA.FTZ R140, R184, UR6, -R89.reuse ;  /* 0x00000006b88c7c23 */ /* 0x100fe20008010859 */
[----:B------:R2:W-:Y:S01]  /*d090*/  MUFU.EX2 R110, R121 ;  /* 0x00000079006e7308 */ /* 0x0005e20000000800 */
[--C-:B------:R-:W-:Y:S01]  /*d0a0*/  FFMA.FTZ R138, R182, UR6, -R89.reuse ;  /* 0x00000006b68a7c23 */ /* 0x100fe20008010859 */
[----:B----4-:R-:W-:Y:S01]  /*d0b0*/  F2FP.BF16.F32.PACK_AB R33, R105, R98 ;  /* 0x000000626921723e */ /* 0x010fe200000010ff */
[----:B------:R-:W-:Y:S01]  /*d0c0*/  HMMA.16816.F32.BF16 R8, R8, R6, R132 ;  /* 0x000000060808723c */ /* 0x000fe20000041884 */
[----:B------:R-:W3:Y:S01]  /*d0d0*/  LDSM.16.MT88.4 R4, [R150+0x5800] ;  /* 0x005800009604783b */ /* 0x000ee20000004200 */
[--C-:B------:R-:W-:Y:S01]  /*d0e0*/  FFMA.FTZ R111, R112, UR6, -R89.reuse ;  /* 0x00000006706f7c23 */ /* 0x100fe20008010859 */
[----:B------:R-:W-:Y:S01]  /*d0f0*/  MUFU.EX2 R115, R115 ;  /* 0x0000007300737308 */ /* 0x000fe20000000800 */
[--C-:B------:R-:W-:Y:S01]  /*d100*/  FFMA.FTZ R132, R122, UR6, -R89.reuse ;  /* 0x000000067a847c23 */ /* 0x100fe20008010859 */
[--C-:B------:R-:W-:Y:S01]  /*d110*/  FFMA.FTZ R122, R120, UR6, -R89.reuse ;  /* 0x00000006787a7c23 */ /* 0x100fe20008010859 */
[--C-:B------:R-:W-:Y:S01]  /*d120*/  FFMA.FTZ R133, R123, UR6, -R84.reuse ;  /* 0x000000067b857c23 */ /* 0x100fe20008010854 */
[----:B-1----:R-:W-:Y:S01]  /*d130*/  F2FP.BF16.F32.PACK_AB R35, R109, R100 ;  /* 0x000000646d23723e */ /* 0x002fe200000010ff */
[----:B------:R1:W-:Y:S01]  /*d140*/  MUFU.EX2 R112, R116 ;  /* 0x0000007400707308 */ /* 0x0003e20000000800 */
[--C-:B------:R-:W-:Y:S01]  /*d150*/  FFMA.FTZ R135, R130, UR6, -R89.reuse ;  /* 0x0000000682877c23 */ /* 0x100fe20008010859 */
[--C-:B------:R-:W-:Y:S01]  /*d160*/  FFMA.FTZ R134, R185, UR6, -R84.reuse ;  /* 0x00000006b9867c23 */ /* 0x100fe20008010854 */
[--C-:B--2---:R-:W-:Y:S01]  /*d170*/  FFMA.FTZ R121, R36, UR6, -R89.reuse ;  /* 0x0000000624797c23 */ /* 0x104fe20008010859 */
[----:B------:R-:W2:Y:S01]  /*d180*/  MUFU.EX2 R111, R111 ;  /* 0x0000006f006f7308 */ /* 0x000ea20000000800 */
[--C-:B------:R-:W-:Y:S01]  /*d190*/  FFMA.FTZ R145, R180, UR6, -R89.reuse ;  /* 0x00000006b4917c23 */ /* 0x100fe20008010859 */
[C---:B------:R-:W-:Y:S01]  /*d1a0*/  HMMA.16816.F32.BF16 R12, R32.reuse, R20, R12 ;  /* 0x00000014200c723c */ /* 0x040fe2000004180c */
[--C-:B------:R-:W-:Y:S01]  /*d1b0*/  FFMA.FTZ R142, R181, UR6, -R84.reuse ;  /* 0x00000006b58e7c23 */ /* 0x100fe20008010854 */
[----:B------:R4:W-:Y:S01]  /*d1c0*/  MUFU.EX2 R113, R124 ;  /* 0x0000007c00717308 */ /* 0x0009e20000000800 */
[--C-:B------:R-:W-:Y:S01]  /*d1d0*/  FFMA.FTZ R147, R179, UR6, -R84.reuse ;  /* 0x00000006b3937c23 */ /* 0x100fe20008010854 */
[--C-:B------:R-:W-:Y:S01]  /*d1e0*/  FFMA.FTZ R144, R177, UR6, -R84.reuse ;  /* 0x00000006b1907c23 */ /* 0x100fe20008010854 */
[--C-:B------:R-:W-:Y:S01]  /*d1f0*/  FFMA.FTZ R146, R176, UR6, -R89.reuse ;  /* 0x00000006b0927c23 */ /* 0x100fe20008010859 */
[----:B------:R-:W5:Y:S01]  /*d200*/  MUFU.EX2 R118, R118 ;  /* 0x0000007600767308 */ /* 0x000f620000000800 */
[--C-:B------:R-:W-:Y:S01]  /*d210*/  FFMA.FTZ R143, R178, UR6, -R89.reuse ;  /* 0x00000006b28f7c23 */ /* 0x100fe20008010859 */
[C---:B------:R-:W-:Y:S01]  /*d220*/  HMMA.16816.F32.BF16 R16, R32.reuse, R22, R16 ;  /* 0x000000162010723c */ /* 0x040fe20000041810 */
[----:B------:R-:W3:Y:S01]  /*d230*/  LDSM.16.MT88.4 R20, [R93+0x800] ;  /* 0x000800005d14783b */ /* 0x000ee20000004200 */
[--C-:B-1----:R-:W-:Y:S01]  /*d240*/  FFMA.FTZ R116, R37, UR6, -R84.reuse ;  /* 0x0000000625747c23 */ /* 0x102fe20008010854 */
[----:B------:R-:W-:Y:S01]  /*d250*/  MUFU.EX2 R117, R117 ;  /* 0x0000007500757308 */ /* 0x000fe20000000800 */
[--C-:B------:R-:W-:Y:S01]  /*d260*/  FFMA.FTZ R176, R167, UR6, -R84.reuse ;  /* 0x00000006a7b07c23 */ /* 0x100fe20008010854 */
[----:B------:R-:W-:Y:S01]  /*d270*/  FFMA.FTZ R178, R172, UR6, -R89 ;  /* 0x00000006acb27c23 */ /* 0x000fe20008010859 */
[--C-:B------:R-:W-:Y:S01]  /*d280*/  FFMA.FTZ R177, R173, UR6, -R84.reuse ;  /* 0x00000006adb17c23 */ /* 0x100fe20008010854 */
[----:B------:R-:W-:Y:S01]  /*d290*/  MUFU.EX2 R114, R114 ;  /* 0x0000007200727308 */ /* 0x000fe20000000800 */
[C---:B------:R-:W-:Y:S01]  /*d2a0*/  HMMA.16816.F32.BF16 R36, R32.reuse, R28, R24 ;  /* 0x0000001c2024723c */ /* 0x040fe20000041818 */
[----:B------:R-:W1:Y:S01]  /*d2b0*/  LDSM.16.MT88.4 R24, [R150+0x5c00] ;  /* 0x005c00009618783b */ /* 0x000e620000004200 */
[--C-:B----4-:R-:W-:Y:S01]  /*d2c0*/  FFMA.FTZ R124, R119, UR6, -R84.reuse ;  /* 0x00000006777c7c23 */ /* 0x110fe20008010854 */
[----:B------:R-:W4:Y:S01]  /*d2d0*/  MUFU.EX2 R116, R116 ;  /* 0x0000007400747308 */ /* 0x000f220000000800 */
[----:B------:R-:W-:Y:S01]  /*d2e0*/  FFMA.FTZ R179, R171, UR6, -R84 ;  /* 0x00000006abb37c23 */ /* 0x000fe20008010854 */
[----:B------:R-:W-:Y:S01]  /*d2f0*/  FFMA.FTZ R249, R249, R92, R90 ;  /* 0x0000005cf9f97223 */ /* 0x000fe2000001005a */
[----:B------:R-:W-:Y:S01]  /*d300*/  FFMA.FTZ R85, R248, R2, R85 ;  /* 0x00000002f8557223 */ /* 0x000fe20000010055 */
[----:B------:R-:W-:Y:S01]  /*d310*/  MUFU.EX2 R119, R122 ;  /* 0x0000007a00777308 */ /* 0x000fe20000000800 */
[----:B------:R-:W-:Y:S01]  /*d320*/  HMMA.16816.F32.BF16 R28, R32, R30, R8 ;  /* 0x0000001e201c723c */ /* 0x000fe20000041808 */
[----:B--2---:R-:W-:Y:S01]  /*d330*/  F2FP.BF16.F32.PACK_AB R32, R111, R112 ;  /* 0x000000706f20723e */ /* 0x004fe200000010ff */
[----:B------:R-:W2:Y:S01]  /*d340*/  LDSM.16.MT88.4 R8, [R93+0xc00] ;  /* 0x000c00005d08783b */ /* 0x000ea20000004200 */
[----:B-----5:R-:W-:Y:S01]  /*d350*/  F2FP.BF16.F32.PACK_AB R33, R118, R113 ;  /* 0x000000717621723e */ /* 0x020fe200000010ff */
[----:B------:R-:W5:Y:S01]  /*d360*/  MUFU.EX2 R121, R121 ;  /* 0x0000007900797308 */ /* 0x000f620000000800 */
[----:B------:R-:W-:Y:S01]  /*d370*/  F2FP.BF16.F32.PACK_AB R34, R115, R110 ;  /* 0x0000006e7322723e */ /* 0x000fe200000010ff */
[----:B------:R-:W-:Y:S01]  /*d380*/  FADD.FTZ R88, R88, R249 ;  /* 0x000000f958587221 */ /* 0x000fe20000010000 */
[----:B------:R-:W-:Y:S01]  /*d390*/  FADD.FTZ R82, R82, R85 ;  /* 0x0000005552527221 */ /* 0x000fe20000010000 */
[----:B------:R5:W-:Y:S01]  /*d3a0*/  MUFU.EX2 R120, R132 ;  /* 0x0000008400787308 */ /* 0x000be20000000800 */
[----:B----4-:R-:W-:Y:S01]  /*d3b0*/  F2FP.BF16.F32.PACK_AB R35, R116, R117 ;  /* 0x000000757423723e */ /* 0x010fe200000010ff */
[--C-:B------:R-:W-:Y:S01]  /*d3c0*/  FFMA.FTZ R90, R79, UR6, -R89.reuse ;  /* 0x000000064f5a7c23 */ /* 0x100fe20008010859 */
[----:B------:R-:W-:Y:S01]  /*d3d0*/  FADD.FTZ R91, R91, R82 ;  /* 0x000000525b5b7221 */ /* 0x000fe20000010000 */
[----:B------:R-:W-:Y:S01]  /*d3e0*/  MUFU.EX2 R124, R124 ;  /* 0x0000007c007c7308 */ /* 0x000fe20000000800 */
[--C-:B------:R-:W-:Y:S01]  /*d3f0*/  FFMA.FTZ R2, R80, UR6, -R89.reuse ;  /* 0x0000000650027c23 */ /* 0x100fe20008010859 */
[----:B------:R-:W-:Y:S01]  /*d400*/  FFMA.FTZ R80, R78, UR6, -R89 ;  /* 0x000000064e507c23 */ /* 0x000fe20008010859 */
[----:B------:R-:W-:Y:S01]  /*d410*/  FADD.FTZ R91, R0, R91 ;  /* 0x0000005b005b7221 */ /* 0x000fe20000010000 */
[----:B------:R-:W4:Y:S01]  /*d420*/  MUFU.EX2 R123, R191 ;  /* 0x000000bf007b7308 */ /* 0x000f220000000800 */
[C---:B---3--:R-:W-:Y:S01]  /*d430*/  HMMA.16816.F32.BF16 R12, R32.reuse, R4, R12 ;  /* 0x00000004200c723c */ /* 0x048fe2000004180c */
[--C-:B------:R-:W-:Y:S01]  /*d440*/  FFMA.FTZ R82, R60, UR6, -R84.reuse ;  /* 0x000000063c527c23 */ /* 0x100fe20008010854 */
[----:B------:R-:W-:Y:S01]  /*d450*/  FADD.FTZ R98, R98, R91 ;  /* 0x0000005b62627221 */ /* 0x000fe20000010000 */
[----:B------:R3:W-:Y:S01]  /*d460*/  MUFU.EX2 R122, R133 ;  /* 0x00000085007a7308 */ /* 0x0007e20000000800 */
[----:B------:R-:W-:Y:S01]  /*d470*/  FFMA.FTZ R85, R59, UR6, -R84 ;  /* 0x000000063b557c23 */ /* 0x000fe20008010854 */
[----:B-----5:R-:W-:Y:S01]  /*d480*/  FFMA.FTZ R132, R188, UR6, -R89 ;  /* 0x00000006bc847c23 */ /* 0x020fe20008010859 */
[----:B------:R-:W-:Y:S01]  /*d490*/  FADD.FTZ R105, R105, R98 ;  /* 0x0000006269697221 */ /* 0x000fe20000010000 */
[----:B------:R-:W5:Y:S01]  /*d4a0*/  MUFU.EX2 R125, R125 ;  /* 0x0000007d007d7308 */ /* 0x000f620000000800 */
[C---:B------:R-:W-:Y:S01]  /*d4b0*/  HMMA.16816.F32.BF16 R16, R32.reuse, R6, R16 ;  /* 0x000000062010723c */ /* 0x040fe20000041810 */
[----:B------:R-:W2:Y:S01]  /*d4c0*/  LDSM.16.MT88.4 R4, [R150+0x6000] ;  /* 0x006000009604783b */ /* 0x000ea20000004200 */
[----:B------:R-:W-:Y:S01]  /*d4d0*/  FADD.FTZ R100, R100, R105 ;  /* 0x0000006964647221 */ /* 0x000fe20000010000 */
[----:B------:R-:W-:Y:S01]  /*d4e0*/  MUFU.EX2 R130, R192 ;  /* 0x000000c000827308 */ /* 0x000fe20000000800 */
[--C-:B------:R-:W-:Y:S01]  /*d4f0*/  FFMA.FTZ R69, R69, UR6, -R89.reuse ;  /* 0x0000000645457c23 */ /* 0x100fe20008010859 */
[--C-:B------:R-:W-:Y:S01]  /*d500*/  FFMA.FTZ R64, R64, UR6, -R89.reuse ;  /* 0x0000000640407c23 */ /* 0x100fe20008010859 */
[----:B------:R-:W-:Y:S01]  /*d510*/  FADD.FTZ R100, R109, R100 ;  /* 0x000000646d647221 */ /* 0x000fe20000010000 */
[----:B------:R-:W2:Y:S01]  /*d520*/  MUFU.EX2 R135, R135 ;  /* 0x0000008700877308 */ /* 0x000ea20000000800 */
[C---:B------:R-:W-:Y:S01]  /*d530*/  HMMA.16816.F32.BF16 R36, R32.reuse, R20, R36 ;  /* 0x000000142024723c */ /* 0x040fe20000041824 */
[----:B------:R-:W-:Y:S01]  /*d540*/  F2FP.BF16.F32.PACK_AB R20, R121, R114 ;  /* 0x000000727914723e */ /* 0x000fe200000010ff */
[--C-:B---3--:R-:W-:Y:S01]  /*d550*/  FFMA.FTZ R133, R190, UR6, -R89.reuse ;  /* 0x00000006be857c23 */ /* 0x108fe20008010859 */
[----:B----4-:R-:W-:Y:S01]  /*d560*/  F2FP.BF16.F32.PACK_AB R21, R123, R124 ;  /* 0x0000007c7b15723e */ /* 0x010fe200000010ff */
[----:B------:R-:W-:Y:S01]  /*d570*/  MUFU.EX2 R132, R132 ;  /* 0x0000008400847308 */ /* 0x000fe20000000800 */
[----:B------:R-:W-:Y:S01]  /*d580*/  FADD.FTZ R113, R113, R100 ;  /* 0x0000006471717221 */ /* 0x000fe20000010000 */
[----:B------:R-:W-:Y:S01]  /*d590*/  FFMA.FTZ R249, R62, UR6, -R89 ;  /* 0x000000063ef97c23 */ /* 0x000fe20008010859 */
[----:B------:R-:W-:Y:S01]  /*d5a0*/  ISETP.GT.AND P0, PT, R83, R232, PT ;  /* 0x000000e85300720c */ /* 0x000fe20003f04270 */
[----:B------:R-:W-:Y:S01]  /*d5b0*/  HMMA.16816.F32.BF16 R28, R32, R22, R28 ;  /* 0x00000016201c723c */ /* 0x000fe2000004181c */
[----:B------:R-:W-:Y:S01]  /*d5c0*/  F2FP.BF16.F32.PACK_AB R22, R119, R120 ;  /* 0x000000787716723e */ /* 0x000fe200000010ff */
[----:B------:R-:W-:Y:S01]  /*d5d0*/  MUFU.EX2 R133, R133 ;  /* 0x0000008500857308 */ /* 0x000fe20000000800 */
[----:B-----5:R-:W-:Y:S01]  /*d5e0*/  F2FP.BF16.F32.PACK_AB R23, R125, R122 ;  /* 0x0000007a7d17723e */ /* 0x020fe200000010ff */
[----:B------:R-:W-:Y:S01]  /*d5f0*/  LDSM.16.MT88.4 R32, [R150+0x6800] ;  /* 0x006800009620783b */ /* 0x000fe20000004200 */
[----:B------:R-:W-:Y:S01]  /*d600*/  FADD.FTZ R118, R118, R113 ;  /* 0x0000007176767221 */ /* 0x000fe20000010000 */
[----:B------:R-:W-:Y:S03]  /*d610*/  MUFU.EX2 R137, R137 ;  /* 0x0000008900897308 */ /* 0x000fe60000000800 */
[----:B------:R-:W-:Y:S01]  /*d620*/  FADD.FTZ R117, R117, R118 ;  /* 0x0000007675757221 */ /* 0x000fe20000010000 */
[----:B------:R-:W3:Y:S01]  /*d630*/  MUFU.EX2 R136, R136 ;  /* 0x0000008800887308 */ /* 0x000ee20000000800 */
[C---:B-1----:R-:W-:Y:S01]  /*d640*/  HMMA.16816.F32.BF16 R12, R20.reuse, R24, R12 ;  /* 0x00000018140c723c */ /* 0x042fe2000004180c */
[----:B------:R-:W-:Y:S01]  /*d650*/  @P0 IADD3 R3, PT, PT, R3, -0x3, RZ ;  /* 0xfffffffd03030810 */ /* 0x000fe20007ffe0ff */
[----:B------:R-:W-:Y:S01]  /*d660*/  FADD.FTZ R117, R116, R117 ;  /* 0x0000007574757221 */ /* 0x000fe20000010000 */
[----:B------:R-:W-:Y:S03]  /*d670*/  MUFU.EX2 R134, R134 ;  /* 0x0000008600867308 */ /* 0x000fe60000000800 */
[----:B------:R-:W-:Y:S01]  /*d680*/  FADD.FTZ R124, R124, R117 ;  /* 0x000000757c7c7221 */ /* 0x000fe20000010000 */
[----:B------:R-:W1:Y:S01]  /*d690*/  MUFU.EX2 R139, R139 ;  /* 0x0000008b008b7308 */ /* 0x000e620000000800 */
[C---:B------:R-:W-:Y:S01]  /*d6a0*/  HMMA.16816.F32.BF16 R16, R20.reuse, R26, R16 ;  /* 0x0000001a1410723c */ /* 0x040fe20000041810 */
[----:B------:R-:W4:Y:S01]  /*d6b0*/  LDSM.16.MT88.4 R24, [R93+0x1000] ;  /* 0x001000005d18783b */ /* 0x000f220000004200 */
[----:B------:R-:W-:Y:S01]  /*d6c0*/  FADD.FTZ R123, R123, R124 ;  /* 0x0000007c7b7b7221 */ /* 0x000fe20000010000 */
[----:B------:R-:W-:Y:S03]  /*d6d0*/  MUFU.EX2 R141, R141 ;  /* 0x0000008d008d7308 */ /* 0x000fe60000000800 */
[----:B------:R-:W-:Y:S01]  /*d6e0*/  FADD.FTZ R122, R122, R123 ;  /* 0x0000007b7a7a7221 */ /* 0x000fe20000010000 */
[----:B------:R-:W5:Y:S01]  /*d6f0*/  MUFU.EX2 R140, R140 ;  /* 0x0000008c008c7308 */ /* 0x000f620000000800 */
[C---:B--2---:R-:W-:Y:S02]  /*d700*/  HMMA.16816.F32.BF16 R36, R20.reuse, R8, R36 ;  /* 0x000000081424723c */ /* 0x044fe40000041824 */
[----:B------:R-:W-:Y:S01]  /*d710*/  FADD.FTZ R122, R125, R122 ;  /* 0x0000007a7d7a7221 */ /* 0x000fe20000010000 */
[----:B------:R-:W-:Y:S04]  /*d720*/  MUFU.EX2 R138, R138 ;  /* 0x0000008a008a7308 */ /* 0x000fe80000000800 */
[----:B------:R-:W-:Y:S01]  /*d730*/  MUFU.EX2 R145, R145 ;  /* 0x0000009100917308 */ /* 0x000fe20000000800 */
[----:B------:R-:W-:Y:S01]  /*d740*/  HMMA.16816.F32.BF16 R28, R20, R10, R28 ;  /* 0x0000000a141c723c */ /* 0x000fe2000004181c */
[----:B------:R-:W-:Y:S01]  /*d750*/  F2FP.BF16.F32.PACK_AB R20, R135, R130 ;  /* 0x000000828714723e */ /* 0x000fe200000010ff */
[----:B------:R-:W2:Y:S01]  /*d760*/  LDSM.16.MT88.4 R8, [R150+0x6400] ;  /* 0x006400009608783b */ /* 0x000ea20000004200 */
[----:B---3--:R-:W-:Y:S01]  /*d770*/  F2FP.BF16.F32.PACK_AB R21, R136, R137 ;  /* 0x000000898815723e */ /* 0x008fe200000010ff */
[----:B------:R-:W-:Y:S01]  /*d780*/  MUFU.EX2 R142, R142 ;  /* 0x0000008e008e7308 */ /* 0x000fe20000000800 */
[----:B------:R-:W-:-:S02]  /*d790*/  F2FP.BF16.F32.PACK_AB R22, R132, R133 ;  /* 0x000000858416723e */ /* 0x000fc400000010ff */
[----:B-1----:R-:W-:Y:S01]  /*d7a0*/  F2FP.BF16.F32.PACK_AB R23, R139, R134 ;  /* 0x000000868b17723e */ /* 0x002fe200000010ff */
[----:B------:R-:W1:Y:S04]  /*d7b0*/  MUFU.EX2 R147, R147 ;  /* 0x0000009300937308 */ /* 0x000e680000000800 */
[----:B------:R-:W-:Y:S02]  /*d7c0*/  MUFU.EX2 R144, R144 ;  /* 0x0000009000907308 */ /* 0x000fe40000000800 */
[C---:B------:R-:W-:Y:S02]  /*d7d0*/  HMMA.16816.F32.BF16 R12, R20.reuse, R4, R12 ;  /* 0x00000004140c723c */ /* 0x040fe4000004180c */
[----:B------:R-:W3:Y:S04]  /*d7e0*/  MUFU.EX2 R175, R175 ;  /* 0x000000af00af7308 */ /* 0x000ee80000000800 */
[----:B------:R-:W-:Y:S02]  /*d7f0*/  MUFU.EX2 R172, R174 ;  /* 0x000000ae00ac7308 */ /* 0x000fe40000000800 */
[C---:B------:R-:W-:Y:S01]  /*d800*/  HMMA.16816.F32.BF16 R16, R20.reuse, R6, R16 ;  /* 0x000000061410723c */ /* 0x040fe20000041810 */
[----:B------:R-:W2:Y:S01]  /*d810*/  LDSM.16.MT88.4 R4, [R93+0x1400] ;  /* 0x001400005d04783b */ /* 0x000ea20000004200 */
[----:B------:R-:W-:Y:S04]  /*d820*/  MUFU.EX2 R143, R143 ;  /* 0x0000008f008f7308 */ /* 0x000fe80000000800 */
[----:B------:R-:W2:Y:S02]  /*d830*/  MUFU.EX2 R146, R146 ;  /* 0x0000009200927308 */ /* 0x000ea40000000800 */
[----:B----4-:R-:W-:Y:S01]  /*d840*/  HMMA.16816.F32.BF16 R36, R20, R24, R36 ;  /* 0x000000181424723c */ /* 0x010fe20000041824 */
[----:B-----5:R-:W-:Y:S01]  /*d850*/  F2FP.BF16.F32.PACK_AB R24, R140, R141 ;  /* 0x0000008d8c18723e */ /* 0x020fe200000010ff */
[----:B------:R4:W-:Y:S01]  /*d860*/  MUFU.EX2 R173, R178 ;  /* 0x000000b200ad7308 */ /* 0x0009e20000000800 */
[----:B-1----:R-:W-:-:S03]  /*d870*/  F2FP.BF16.F32.PACK_AB R25, R147, R142 ;  /* 0x0000008e9319723e */ /* 0x002fc600000010ff */
[----:B------:R1:W-:Y:S02]  /*d880*/  MUFU.EX2 R171, R177 ;  /* 0x000000b100ab7308 */ /* 0x0003e40000000800 */
[----:B------:R-:W-:Y:S01]  /*d890*/  HMMA.16816.F32.BF16 R28, R20, R26, R28 ;  /* 0x0000001a141c723c */ /* 0x000fe2000004181c */
[----:B------:R-:W-:Y:S01]  /*d8a0*/  F2FP.BF16.F32.PACK_AB R26, R145, R138 ;  /* 0x0000008a911a723e */ /* 0x000fe200000010ff */
[----:B------:R-:W5:Y:S01]  /*d8b0*/  LDSM.16.MT88.4 R20, [R93+0x1800] ;  /* 0x001800005d14783b */ /* 0x000f620000004200 */
[----:B---3--:R-:W-:Y:S01]  /*d8c0*/  F2FP.BF16.F32.PACK_AB R27, R175, R144 ;  /* 0x00000090af1b723e */ /* 0x008fe200000010ff */
[----:B------:R-:W3:Y:S04]  /*d8d0*/  MUFU.EX2 R174, R179 ;  /* 0x000000b300ae7308 */ /* 0x000ee80000000800 */
[----:B------:R3:W-:Y:S01]  /*d8e0*/  MUFU.EX2 R167, R169 ;  /* 0x000000a900a77308 */ /* 0x0007e20000000800 */
[--C-:B----4-:R-:W-:Y:S01]  /*d8f0*/  FFMA.FTZ R178, R153, UR6, -R84.reuse ;  /* 0x0000000699b27c23 */ /* 0x110fe20008010854 */
[C---:B--2---:R-:W-:Y:S01]  /*d900*/  HMMA.16816.F32.BF16 R12, R24.reuse, R8, R12 ;  /* 0x00000008180c723c */ /* 0x044fe2000004180c */
[----:B------:R-:W-:Y:S01]  /*d910*/  F2FP.BF16.F32.PACK_AB R8, R146, R143 ;  /* 0x0000008f9208723e */ /* 0x000fe200000010ff */
[----:B------:R-:W2:Y:S01]  /*d920*/  MUFU.EX2 R176, R176 ;  /* 0x000000b000b07308 */ /* 0x000ea20000000800 */
[--C-:B-1----:R-:W-:Y:S01]  /*d930*/  FFMA.FTZ R177, R166, UR6, -R89.reuse ;  /* 0x00000006a6b17c23 */ /* 0x102fe20008010859 */
[--C-:B------:R-:W-:Y:S01]  /*d940*/  FFMA.FTZ R166, R163, UR6, -R84.reuse ;  /* 0x00000006a3a67c23 */ /* 0x100fe20008010854 */
[--C-:B------:R-:W-:Y:S01]  /*d950*/  FFMA.FTZ R153, R152, UR6, -R89.reuse ;  /* 0x0000000698997c23 */ /* 0x100fe20008010859 */
[----:B------:R-:W-:Y:S02]  /*d960*/  MUFU.EX2 R154, R154 ;  /* 0x0000009a009a7308 */ /* 0x000fe40000000800 */
[C---:B------:R-:W-:Y:S01]  /*d970*/  HMMA.16816.F32.BF16 R16, R24.reuse, R10, R16 ;  /* 0x0000000a1810723c */ /* 0x040fe20000041810 */
[----:B---3--:R-:W-:Y:S01]  /*d980*/  F2FP.BF16.F32.PACK_AB R9, R174, R171 ;  /* 0x000000abae09723e */ /* 0x008fe200000010ff */
[----:B------:R-:W-:Y:S01]  /*d990*/  MUFU.EX2 R166, R166 ;  /* 0x000000a600a67308 */ /* 0x000fe20000000800 */
[----:B------:R-:W-:Y:S01]  /*d9a0*/  F2FP.BF16.F32.PACK_AB R10, R173, R172 ;  /* 0x000000acad0a723e */ /* 0x000fe200000010ff */
[----:B------:R-:W-:Y:S01]  /*d9b0*/  FFMA.FTZ R169, R168, UR6, -R89 ;  /* 0x00000006a8a97c23 */ /* 0x000fe20008010859 */
[--C-:B------:R-:W-:Y:S01]  /*d9c0*/  FFMA.FTZ R179, R151, UR6, -R84.reuse ;  /* 0x0000000697b37c23 */ /* 0x100fe20008010854 */
[----:B------:R1:W-:Y:S02]  /*d9d0*/  MUFU.EX2 R168, R170 ;  /* 0x000000aa00a87308 */ /* 0x0003e40000000800 */
[C---:B------:R-:W-:Y:S01]  /*d9e0*/  HMMA.16816.F32.BF16 R36, R24.reuse, R4, R36 ;  /* 0x000000041824723c */ /* 0x040fe20000041824 */
[----:B--2---:R-:W-:Y:S01]  /*d9f0*/  F2FP.BF16.F32.PACK_AB R11, R176, R167 ;  /* 0x000000a7b00b723e */ /* 0x004fe200000010ff */
[----:B------:R-:W2:Y:S04]  /*da00*/  MUFU.EX2 R169, R169 ;  /* 0x000000a900a97308 */ /* 0x000ea80000000800 */
[----:B------:R3:W-:Y:S02]  /*da10*/  MUFU.EX2 R151, R178 ;  /* 0x000000b200977308 */ /* 0x0007e40000000800 */
[----:B------:R-:W-:Y:S01]  /*da20*/  HMMA.16816.F32.BF16 R28, R24, R6, R28 ;  /* 0x00000006181c723c */ /* 0x000fe2000004181c */
[----:B------:R-:W4:Y:S01]  /*da30*/  LDSM.16.MT88.4 R4, [R150+0x6c00] ;  /* 0x006c00009604783b */ /* 0x000f220000004200 */
[----:B------:R-:W-:Y:S01]  /*da40*/  MUFU.EX2 R152, R179 ;  /* 0x000000b300987308 */ /* 0x000fe20000000800 */
[----:B-1----:R-:W-:-:S02]  /*da50*/  FFMA.FTZ R170, R159, UR6, -R84 ;  /* 0x000000069faa7c23 */ /* 0x002fc40008010854 */
[----:B------:R-:W1:Y:S01]  /*da60*/  LDSM.16.MT88.4 R24, [R93+0x1c00] ;  /* 0x001c00005d18783b */ /* 0x000e620000004200 */
[----:B------:R-:W-:Y:S02]  /*da70*/  MUFU.EX2 R159, R161 ;  /* 0x000000a1009f7308 */ /* 0x000fe40000000800 */
[C---:B------:R-:W-:Y:S01]  /*da80*/  HMMA.16816.F32.BF16 R12, R8.reuse, R32, R12 ;  /* 0x00000020080c723c */ /* 0x040fe2000004180c */
[--C-:B------:R-:W-:Y:S01]  /*da90*/  FFMA.FTZ R33, R164, UR6, -R89.reuse ;  /* 0x00000006a4217c23 */ /* 0x100fe20008010859 */
[--C-:B------:R-:W-:Y:S01]  /*daa0*/  FFMA.FTZ R32, R165, UR6, -R84.reuse ;  /* 0x00000006a5207c23 */ /* 0x100fe20008010854 */
[----:B------:R2:W-:Y:S01]  /*dab0*/  MUFU.EX2 R164, R177 ;  /* 0x000000b100a47308 */ /* 0x0005e20000000800 */
[--C-:B---3--:R-:W-:Y:S01]  /*dac0*/  FFMA.FTZ R178, R131, UR6, -R84.reuse ;  /* 0x0000000683b27c23 */ /* 0x108fe20008010854 */
[----:B------:R-:W-:Y:S02]  /*dad0*/  FFMA.FTZ R131, R129, UR6, -R84 ;  /* 0x0000000681837c23 */ /* 0x000fe40008010854 */
[----:B------:R3:W-:Y:S01]  /*dae0*/  MUFU.EX2 R165, R33 ;  /* 0x0000002100a57308 */ /* 0x0007e20000000800 */
[C---:B------:R-:W-:Y:S03]  /*daf0*/  HMMA.16816.F32.BF16 R16, R8.reuse, R34, R16 ;  /* 0x000000220810723c */ /* 0x040fe60000041810 */
[----:B------:R-:W3:Y:S04]  /*db00*/  MUFU.EX2 R163, R32 ;  /* 0x0000002000a37308 */ /* 0x000ee80000000800 */
[----:B------:R-:W4:Y:S01]  /*db10*/  MUFU.EX2 R170, R170 ;  /* 0x000000aa00aa7308 */ /* 0x000f220000000800 */
[----:B-----5:R-:W-:Y:S01]  /*db20*/  HMMA.16816.F32.BF16 R36, R8, R20, R36 ;  /* 0x000000140824723c */ /* 0x020fe20000041824 */
[----:B--2---:R-:W-:Y:S01]  /*db30*/  F2FP.BF16.F32.PACK_AB R20, R169, R168 ;  /* 0x000000a8a914723e */ /* 0x004fe200000010ff */
[--C-:B------:R-:W-:Y:S01]  /*db40*/  FFMA.FTZ R177, R156, UR6, -R89.reuse ;  /* 0x000000069cb17c23 */ /* 0x100fe20008010859 */
[----:B------:R-:W-:Y:S01]  /*db50*/  MUFU.EX2 R153, R153 ;  /* 0x0000009900997308 */ /* 0x000fe20000000800 */
[----:B---3--:R-:W-:-:S03]  /*db60*/  FFMA.FTZ R33, R160, UR6, -R89 ;  /* 0x00000006a0217c23 */ /* 0x008fc60008010859 */
[----:B------:R2:W-:Y:S01]  /*db70*/  MUFU.EX2 R160, R162 ;  /* 0x000000a200a07308 */ /* 0x0005e20000000800 */
[----:B------:R-:W-:Y:S01]  /*db80*/  HMMA.16816.F32.BF16 R28, R8, R22, R28 ;  /* 0x00000016081c723c */ /* 0x000fe2000004181c */
[----:B------:R-:W-:Y:S01]  /*db90*/  F2FP.BF16.F32.PACK_AB R21, R166, R163 ;  /* 0x000000a3a615723e */ /* 0x000fe200000010ff */
[----:B------:R-:W3:Y:S01]  /*dba0*/  LDSM.16.MT88.4 R8, [R150+0x7000] ;  /* 0x007000009608783b */ /* 0x000ee20000004200 */
[----:B------:R-:W-:Y:S01]  /*dbb0*/  F2FP.BF16.F32.PACK_AB R22, R165, R164 ;  /* 0x000000a4a516723e */ /* 0x000fe200000010ff */
[--C-:B------:R-:W-:Y:S01]  /*dbc0*/  FFMA.FTZ R32, R158, UR6, -R89.reuse ;  /* 0x000000069e207c23 */ /* 0x100fe20008010859 */
[----:B----4-:R-:W-:Y:S01]  /*dbd0*/  F2FP.BF16.F32.PACK_AB R23, R170, R159 ;  /* 0x0000009faa17723e */ /* 0x010fe200000010ff */
[--C-:B------:R-:W-:Y:S01]  /*dbe0*/  FFMA.FTZ R158, R155, UR6, -R84.reuse ;  /* 0x000000069b9e7c23 */ /* 0x100fe20008010854 */
[----:B------:R-:W4:Y:S04]  /*dbf0*/  MUFU.EX2 R161, R33 ;  /* 0x0000002100a17308 */ /* 0x000f280000000800 */
[----:B------:R5:W-:Y:S01]  /*dc00*/  MUFU.EX2 R156, R32 ;  /* 0x00000020009c7308 */ /* 0x000be20000000800 */
[C---:B------:R-:W-:Y:S01]  /*dc10*/  HMMA.16816.F32.BF16 R12, R20.reuse, R4, R12 ;  /* 0x00000004140c723c */ /* 0x040fe2000004180c */
[----:B--2---:R-:W-:Y:S01]  /*dc20*/  FFMA.FTZ R162, R128, UR6, -R89 ;  /* 0x0000000680a27c23 */ /* 0x004fe20008010859 */
[----:B------:R-:W-:Y:S01]  /*dc30*/  FFMA.FTZ R128, R149, UR6, -R84 ;  /* 0x0000000695807c23 */ /* 0x000fe20008010854 */
[----:B------:R-:W-:Y:S04]  /*dc40*/  MUFU.EX2 R177, R177 ;  /* 0x000000b100b17308 */ /* 0x000fe80000000800 */
[----:B------:R2:W-:Y:S01]  /*dc50*/  MUFU.EX2 R155, R157 ;  /* 0x0000009d009b7308 */ /* 0x0005e20000000800 */
[C---:B------:R-:W-:Y:S01]  /*dc60*/  HMMA.16816.F32.BF16 R16, R20.reuse, R6, R16 ;  /* 0x000000061410723c */ /* 0x040fe20000041810 */
[----:B------:R-:W3:Y:S02]  /*dc70*/  LDSM.16.MT88.4 R4, [R93+0x2000] ;  /* 0x002000005d04783b */ /* 0x000ee40000004200 */
[----:B------:R-:W2:Y:S02]  /*dc80*/  MUFU.EX2 R158, R158 ;  /* 0x0000009e009e7308 */ /* 0x000ea40000000800 */
[----:B-----5:R-:W5:Y:S02]  /*dc90*/  LDSM.16.MT88.4 R32, [R150+0x7400] ;  /* 0x007400009620783b */ /* 0x020f640000004200 */
[----:B------:R-:W-:Y:S01]  /*dca0*/  MUFU.EX2 R128, R128 ;  /* 0x0000008000807308 */ /* 0x000fe20000000800 */
[----:B-1----:R-:W-:Y:S01]  /*dcb0*/  HMMA.16816.F32.BF16 R36, R20, R24, R36 ;  /* 0x000000181424723c */ /* 0x002fe20000041824 */
[----:B----4-:R-:W-:-:S02]  /*dcc0*/  F2FP.BF16.F32.PACK_AB R24, R161, R160 ;  /* 0x000000a0a118723e */ /* 0x010fc400000010ff */
[----:B------:R-:W1:Y:S01]  /*dcd0*/  MUFU.EX2 R129, R178 ;  /* 0x000000b200817308 */ /* 0x000e620000000800 */
[----:B--2---:R-:W-:-:S03]  /*dce0*/  FFMA.FTZ R157, R126, UR6, -R89 ;  /* 0x000000067e9d7c23 */ /* 0x004fc60008010859 */
[----:B------:R2:W-:Y:S01]  /*dcf0*/  MUFU.EX2 R126, R162 ;  /* 0x000000a2007e7308 */ /* 0x0005e20000000800 */
[----:B------:R-:W-:Y:S01]  /*dd00*/  HMMA.16816.F32.BF16 R28, R20, R26, R28 ;  /* 0x0000001a141c723c */ /* 0x000fe2000004181c */
[----:B------:R-:W-:Y:S01]  /*dd10*/  F2FP.BF16.F32.PACK_AB R25, R158, R155 ;  /* 0x0000009b9e19723e */ /* 0x000fe200000010ff */
[----:B------:R-:W4:Y:S01]  /*dd20*/  LDSM.16.MT88.4 R20, [R93+0x2400] ;  /* 0x002400005d14783b */ /* 0x000f220000004200 */
[----:B------:R-:W-:Y:S01]  /*dd30*/  F2FP.BF16.F32.PACK_AB R26, R177, R156 ;  /* 0x0000009cb11a723e */ /* 0x000fe200000010ff */
[----:B------:R-:W1:Y:S01]  /*dd40*/  MUFU.EX2 R149, R157 ;  /* 0x0000009d00957308 */ /* 0x000e620000000800 */
[----:B------:R-:W-:-:S03]  /*dd50*/  F2FP.BF16.F32.PACK_AB R27, R152, R151 ;  /* 0x00000097981b723e */ /* 0x000fc600000010ff */
[----:B------:R1:W-:Y:S04]  /*dd60*/  MUFU.EX2 R79, R81 ;  /* 0x00000051004f7308 */ /* 0x0003e80000000800 */
[----:B---3--:R-:W-:Y:S01]  /*dd70*/  HMMA.16816.F32.BF16 R12, R24, R8, R12 ;  /* 0x00000008180c723c */ /* 0x008fe2000004180c */
[----:B--2---:R-:W-:Y:S01]  /*dd80*/  FFMA.FTZ R162, R127, UR6, -R84 ;  /* 0x000000067fa27c23 */ /* 0x004fe20008010854 */
[----:B------:R-:W-:Y:S01]  /*dd90*/  F2FP.BF16.F32.PACK_AB R8, R153, R154 ;  /* 0x0000009a9908723e */ /* 0x000fe200000010ff */
[----:B------:R-:W-:Y:S01]  /*dda0*/  MUFU.EX2 R127, R131 ;  /* 0x00000083007f7308 */ /* 0x000fe20000000800 */
[----:B-1----:R-:W-:-:S03]  /*ddb0*/  F2FP.BF16.F32.PACK_AB R9, R129, R128 ;  /* 0x000000808109723e */ /* 0x002fc600000010ff */
[----:B------:R-:W1:Y:S01]  /*ddc0*/  MUFU.EX2 R162, R162 ;  /* 0x000000a200a27308 */ /* 0x000e620000000800 */
[C---:B------:R-:W-:Y:S01]  /*ddd0*/  HMMA.16816.F32.BF16 R16, R24.reuse, R10, R16 ;  /* 0x0000000a1810723c */ /* 0x040fe20000041810 */
[----:B------:R-:W-:Y:S01]  /*dde0*/  F2FP.BF16.F32.PACK_AB R10, R149, R126 ;  /* 0x0000007e950a723e */ /* 0x000fe200000010ff */
[----:B------:R-:W-:Y:S01]  /*ddf0*/  FFMA.FTZ R81, R61, UR6, -R84 ;  /* 0x000000063d517c23 */ /* 0x000fe20008010854 */
[----:B------:R-:W-:Y:S04]  /*de00*/  MUFU.EX2 R2, R2 ;  /* 0x0000000200027308 */ /* 0x000fe80000000800 */
[----:B------:R-:W-:Y:S01]  /*de10*/  MUFU.EX2 R60, R81 ;  /* 0x00000051003c7308 */ /* 0x000fe20000000800 */
[----:B------:R-:W-:Y:S03]  /*de20*/  HMMA.16816.F32.BF16 R36, R24, R4, R36 ;  /* 0x000000041824723c */ /* 0x000fe60000041824 */
[----:B------:R-:W-:Y:S01]  /*de30*/  MUFU.EX2 R78, R90 ;  /* 0x0000005a004e7308 */ /* 0x000fe20000000800 */
[----:B-1----:R-:W-:-:S03]  /*de40*/  F2FP.BF16.F32.PACK_AB R11, R162, R127 ;  /* 0x0000007fa20b723e */ /* 0x002fc600000010ff */
[----:B------:R1:W-:Y:S01]  /*de50*/  MUFU.EX2 R61, R80 ;  /* 0x00000050003d7308 */ /* 0x0003e20000000800 */
[----:B------:R-:W-:Y:S01]  /*de60*/  HMMA.16816.F32.BF16 R28, R24, R6, R28 ;  /* 0x00000006181c723c */ /* 0x000fe2000004181c */
[----:B------:R-:W2:Y:S01]  /*de70*/  LDSM.16.MT88.4 R4, [R150+0x7800] ;  /* 0x007800009604783b */ /* 0x000ea20000004200 */
[--C-:B------:R-:W-:Y:S01]  /*de80*/  FFMA.FTZ R25, R108, UR6, -R89.reuse ;  /* 0x000000066c197c23 */ /* 0x100fe20008010859 */
[--C-:B------:R-:W-:Y:S01]  /*de90*/  FFMA.FTZ R108, R102, UR6, -R89.reuse ;  /* 0x00000006666c7c23 */ /* 0x100fe20008010859 */
[--C-:B------:R-:W-:Y:S01]  /*dea0*/  FFMA.FTZ R102, R99, UR6, -R84.reuse ;  /* 0x0000000663667c23 */ /* 0x100fe20008010854 */
[--C-:B------:R-:W-:Y:S01]  /*deb0*/  FFMA.FTZ R24, R106, UR6, -R89.reuse ;  /* 0x000000066a187c23 */ /* 0x100fe20008010859 */
[----:B------:R-:W-:Y:S02]  /*dec0*/  MUFU.EX2 R99, R101 ;  /* 0x0000006500637308 */ /* 0x000fe40000000800 */
[----:B-----5:R-:W-:Y:S01]  /*ded0*/  HMMA.16816.F32.BF16 R12, R8, R32, R12 ;  /* 0x00000020080c723c */ /* 0x020fe2000004180c */
[--C-:B------:R-:W-:Y:S01]  /*dee0*/  FFMA.FTZ R32, R104, UR6, -R89.reuse ;  /* 0x0000000668207c23 */ /* 0x100fe20008010859 */
[----:B------:R-:W-:Y:S01]  /*def0*/  FFMA.FTZ R104, R107, UR6, -R84 ;  /* 0x000000066b687c23 */ /* 0x000fe20008010854 */
[----:B------:R-:W-:Y:S01]  /*df00*/  MUFU.EX2 R106, R25 ;  /* 0x00000019006a7308 */ /* 0x000fe20000000800 */
[----:B-1----:R-:W-:-:S03]  /*df10*/  FFMA.FTZ R80, R75, UR6, -R89 ;  /* 0x000000064b507c23 */ /* 0x002fc60008010859 */
[----:B------:R1:W3:Y:S01]  /*df20*/  MUFU.EX2 R33, R24 ;  /* 0x0000001800217308 */ /* 0x0002e20000000800 */
[C---:B------:R-:W-:Y:S01]  /*df30*/  HMMA.16816.F32.BF16 R16, R8.reuse, R34, R16 ;  /* 0x000000220810723c */ /* 0x040fe20000041810 */
[----:B------:R-:W-:Y:S02]  /*df40*/  FFMA.FTZ R35, R103, UR6, -R84 ;  /* 0x0000000667237c23 */ /* 0x000fe40008010854 */
[----:B------:R-:W-:Y:S04]  /*df50*/  MUFU.EX2 R32, R32 ;  /* 0x0000002000207308 */ /* 0x000fe80000000800 */
[----:B------:R-:W5:Y:S01]  /*df60*/  MUFU.EX2 R107, R108 ;  /* 0x0000006c006b7308 */ /* 0x000f620000000800 */
[C---:B----4-:R-:W-:Y:S03]  /*df70*/  HMMA.16816.F32.BF16 R36, R8.reuse, R20, R36 ;  /* 0x000000140824723c */ /* 0x050fe60000041824 */
[----:B------:R-:W-:Y:S01]  /*df80*/  MUFU.EX2 R34, R104 ;  /* 0x0000006800227308 */ /* 0x000fe20000000800 */
[----:B-1----:R-:W1:Y:S03]  /*df90*/  LDSM.16.MT88.4 R24, [R93+0x2800] ;  /* 0x002800005d18783b */ /* 0x002e660000004200 */
[----:B------:R-:W4:Y:S01]  /*dfa0*/  MUFU.EX2 R35, R35 ;  /* 0x0000002300237308 */ /* 0x000f220000000800 */
[----:B------:R-:W-:Y:S01]  /*dfb0*/  HMMA.16816.F32.BF16 R28, R8, R22, R28 ;  /* 0x00000016081c723c */ /* 0x000fe2000004181c */
[----:B---3--:R-:W-:Y:S01]  /*dfc0*/  F2FP.BF16.F32.PACK_AB R8, R33, R106 ;  /* 0x0000006a2108723e */ /* 0x008fe200000010ff */
[----:B------:R-:W3:Y:S01]  /*dfd0*/  LDSM.16.MT88.4 R20, [R150+0x7c00] ;  /* 0x007c00009614783b */ /* 0x000ee20000004200 */
[----:B------:R-:W2:Y:S01]  /*dfe0*/  MUFU.EX2 R102, R102 ;  /* 0x0000006600667308 */ /* 0x000ea20000000800 */
[----:B-----5:R-:W-:-:S03]  /*dff0*/  F2FP.BF16.F32.PACK_AB R10, R107, R32 ;  /* 0x000000206b0a723e */ /* 0x020fc600000010ff */
[----:B------:R5:W1:Y:S04]  /*e000*/  MUFU.EX2 R59, R82 ;  /* 0x00000052003b7308 */ /* 0x000a680000000800 */
[----:B------:R-:W-:Y:S01]  /*e010*/  MUFU.EX2 R0, R85 ;  /* 0x0000005500007308 */ /* 0x000fe20000000800 */
[----:B----4-:R-:W-:-:S03]  /*e020*/  F2FP.BF16.F32.PACK_AB R9, R35, R34 ;  /* 0x000000222309723e */ /* 0x010fc600000010ff */
[----:B------:R-:W4:Y:S01]  /*e030*/  MUFU.EX2 R81, R58 ;  /* 0x0000003a00517308 */ /* 0x000f220000000800 */
[----:B--2---:R-:W-:-:S03]  /*e040*/  F2FP.BF16.F32.PACK_AB R11, R102, R99 ;  /* 0x00000063660b723e */ /* 0x004fc600000010ff */
[----:B------:R2:W-:Y:S01]  /*e050*/  MUFU.EX2 R75, R77 ;  /* 0x0000004d004b7308 */ /* 0x0005e20000000800 */
[--C-:B-----5:R-:W-:Y:S01]  /*e060*/  FFMA.FTZ R82, R76, UR6, -R89.reuse ;  /* 0x000000064c527c23 */ /* 0x120fe20008010859 */
[----:B------:R-:W-:Y:S02]  /*e070*/  FFMA.FTZ R76, R74, UR6, -R89 ;  /* 0x000000064a4c7c23 */ /* 0x000fe40008010859 */
[----:B------:R-:W-:Y:S01]  /*e080*/  MUFU.EX2 R249, R249 ;  /* 0x000000f900f97308 */ /* 0x000fe20000000800 */
[----:B------:R-:W-:Y:S01]  /*e090*/  HMMA.16816.F32.BF16 R12, R8, R4, R12 ;  /* 0x00000004080c723c */ /* 0x000fe2000004180c */
[----:B------:R-:W-:Y:S02]  /*e0a0*/  FADD.FTZ R5, R87, R88 ;  /* 0x0000005857057221 */ /* 0x000fe40000010000 */
[----:B------:R-:W5:Y:S02]  /*e0b0*/  MUFU.EX2 R58, R82 ;  /* 0x00000052003a7308 */ /* 0x000f640000000800 */
[----:B------:R-:W-:-:S02]  /*e0c0*/  FADD.FTZ R5, R86, R5 ;  /* 0x0000000556057221 */ /* 0x000fc40000010000 */
[----:B------:R-:W-:Y:S01]  /*e0d0*/  MUFU.EX2 R74, R80 ;  /* 0x00000050004a7308 */ /* 0x000fe20000000800 */
[----:B------:R-:W-:Y:S01]  /*e0e0*/  HMMA.16816.F32.BF16 R16, R8, R6, R16 ;  /* 0x000000060810723c */ /* 0x000fe20000041810 */
[----:B------:R-:W-:Y:S01]  /*e0f0*/  FADD.FTZ R94, R94, R5 ;  /* 0x000000055e5e7221 */ /* 0x000fe20000010000 */
[----:B--2---:R-:W-:Y:S01]  /*e100*/  FFMA.FTZ R77, R54, UR6, -R84 ;  /* 0x00000006364d7c23 */ /* 0x004fe20008010854 */
[----:B------:R-:W2:Y:S02]  /*e110*/  LDSM.16.MT88.4 R4, [R93+0x2c00] ;  /* 0x002c00005d04783b */ /* 0x000ea40000004200 */
[----:B------:R-:W-:-:S03]  /*e120*/  FADD.FTZ R94, R95, R94 ;  /* 0x0000005e5f5e7221 */ /* 0x000fc60000010000 */
[----:B-1----:R-:W-:Y:S01]  /*e130*/  HMMA.16816.F32.BF16 R36, R8, R24, R36 ;  /* 0x000000180824723c */ /* 0x002fe20000041824 */
[----:B------:R-:W-:Y:S01]  /*e140*/  FADD.FTZ R97, R97, R94 ;  /* 0x0000005e61617221 */ /* 0x000fe20000010000 */
[----:B------:R-:W-:Y:S03]  /*e150*/  MUFU.EX2 R77, R77 ;  /* 0x0000004d004d7308 */ /* 0x000fe60000000800 */
[----:B------:R-:W-:-:S03]  /*e160*/  FADD.FTZ R97, R96, R97 ;  /* 0x0000006160617221 */ /* 0x000fc60000010000 */
[----:B------:R-:W-:Y:S01]  /*e170*/  HMMA.16816.F32.BF16 R28, R8, R26, R28 ;  /* 0x0000001a081c723c */ /* 0x000fe2000004181c */
[----:B------:R-:W-:Y:S01]  /*e180*/  FADD.FTZ R112, R112, R97 ;  /* 0x0000006170707221 */ /* 0x000fe20000010000 */
[----:B------:R-:W1:Y:S01]  /*e190*/  LDSM.16.MT88.4 R24, [R150+0x8000] ;  /* 0x008000009618783b */ /* 0x000e620000004200 */
[----:B------:R-:W-:Y:S02]  /*e1a0*/  F2FP.BF16.F32.PACK_AB R8, R2, R79 ;  /* 0x0000004f0208723e */ /* 0x000fe400000010ff */
[----:B------:R-:W-:Y:S01]  /*e1b0*/  FADD.FTZ R111, R111, R112 ;  /* 0x000000706f6f7221 */ /* 0x000fe20000010000 */
[----:B------:R-:W-:Y:S02]  /*e1c0*/  F2FP.BF16.F32.PACK_AB R9, R59, R60 ;  /* 0x0000003c3b09723e */ /* 0x000fe400000010ff */
[----:B------:R-:W-:Y:S01]  /*e1d0*/  F2FP.BF16.F32.PACK_AB R10, R61, R78 ;  /* 0x0000004e3d0a723e */ /* 0x000fe200000010ff */
[----:B------:R-:W-:Y:S01]  /*e1e0*/  FADD.FTZ R110, R110, R111 ;  /* 0x0000006f6e6e7221 */ /* 0x000fe20000010000 */
[----:B----4-:R-:W-:-:S03]  /*e1f0*/  F2FP.BF16.F32.PACK_AB R11, R81, R0 ;  /* 0x00000000510b723e */ /* 0x010fc600000010ff */
[----:B------:R-:W-:-:S04]  /*e200*/  FADD.FTZ R115, R115, R110 ;  /* 0x0000006e73737221 */ /* 0x000fc80000010000 */
[----:B------:R-:W-:Y:S01]  /*e210*/  FADD.FTZ R114, R114, R115 ;  /* 0x0000007372727221 */ /* 0x000fe20000010000 */
[C---:B---3--:R-:W-:Y:S01]  /*e220*/  HMMA.16816.F32.BF16 R12, R8.reuse, R20, R12 ;  /* 0x00000014080c723c */ /* 0x048fe2000004180c */
[--C-:B------:R-:W-:Y:S01]  /*e230*/  FFMA.FTZ R20, R57, UR6, -R84.reuse ;  /* 0x0000000639147c23 */ /* 0x100fe20008010854 */
[----:B------:R-:W-:Y:S01]  /*e240*/  FFMA.FTZ R21, R56, UR6, -R84 ;  /* 0x0000000638157c23 */ /* 0x000fe20008010854 */
[----:B------:R-:W-:Y:S01]  /*e250*/  FADD.FTZ R121, R121, R114 ;  /* 0x0000007279797221 */ /* 0x000fe20000010000 */
[----:B------:R-:W3:Y:S03]  /*e260*/  MUFU.EX2 R57, R76 ;  /* 0x0000004c00397308 */ /* 0x000ee60000000800 */
[----:B------:R-:W-:Y:S01]  /*e270*/  FADD.FTZ R120, R120, R121 ;  /* 0x0000007978787221 */ /* 0x000fe20000010000 */
[----:B------:R-:W-:Y:S01]  /*e280*/  HMMA.16816.F32.BF16 R16, R8, R22, R16 ;  /* 0x000000160810723c */ /* 0x000fe20000041810 */
[----:B------:R-:W-:Y:S01]  /*e290*/  FFMA.FTZ R22, R55, UR6, -R84 ;  /* 0x0000000637167c23 */ /* 0x000fe20008010854 */
[----:B------:R-:W-:Y:S01]  /*e2a0*/  MUFU.EX2 R56, R20 ;  /* 0x0000001400387308 */ /* 0x000fe20000000800 */
[----:B------:R-:W-:-:S03]  /*e2b0*/  FADD.FTZ R119, R119, R120 ;  /* 0x0000007877777221 */ /* 0x000fc60000010000 */
[----:B------:R4:W1:Y:S01]  /*e2c0*/  MUFU.EX2 R55, R21 ;  /* 0x0000001500377308 */ /* 0x0008620000000800 */
[----:B------:R-:W-:Y:S01]  /*e2d0*/  FADD.FTZ R130, R130, R119 ;  /* 0x0000007782827221 */ /* 0x000fe20000010000 */
[----:B--2---:R-:W-:Y:S01]  /*e2e0*/  HMMA.16816.F32.BF16 R36, R8, R4, R36 ;  /* 0x000000040824723c */ /* 0x004fe20000041824 */
[----:B-----5:R-:W-:Y:S01]  /*e2f0*/  F2FP.BF16.F32.PACK_AB R4, R58, R75 ;  /* 0x0000004b3a04723e */ /* 0x020fe200000010ff */
[----:B------:R-:W2:Y:S01]  /*e300*/  MUFU.EX2 R54, R22 ;  /* 0x0000001600367308 */ /* 0x000ea20000000800 */
[----:B------:R-:W-:-:S04]  /*e310*/  FADD.FTZ R130, R135, R130 ;  /* 0x0000008287827221 */ /* 0x000fc80000010000 */
[----:B------:R-:W-:Y:S01]  /*e320*/  FADD.FTZ R133, R133, R130 ;  /* 0x0000008285857221 */ /* 0x000fe20000010000 */
[----:B------:R-:W-:Y:S01]  /*e330*/  HMMA.16816.F32.BF16 R28, R8, R6, R28 ;  /* 0x00000006081c723c */ /* 0x000fe2000004181c */
[----:B---3--:R-:W-:Y:S01]  /*e340*/  F2FP.BF16.F32.PACK_AB R6, R57, R74 ;  /* 0x0000004a3906723e */ /* 0x008fe200000010ff */
[----:B------:R-:W3:Y:S01]  /*e350*/  LDSM.16.MT88.4 R8, [R93+0x3000] ;  /* 0x003000005d08783b */ /* 0x000ee20000004200 */
[----:B------:R-:W-:Y:S01]  /*e360*/  FADD.FTZ R132, R132, R133 ;  /* 0x0000008584847221 */ /* 0x000fe20000010000 */
[----:B----4-:R-:W-:Y:S01]  /*e370*/  FADD.FTZ R21, R137, R122 ;  /* 0x0000007a89157221 */ /* 0x010fe20000010000 */
[----:B-1----:R-:W-:Y:S02]  /*e380*/  F2FP.BF16.F32.PACK_AB R5, R55, R56 ;  /* 0x000000383705723e */ /* 0x002fe400000010ff */
[----:B------:R-:W-:Y:S01]  /*e390*/  FADD.FTZ R141, R141, R132 ;  /* 0x000000848d8d7221 */ /* 0x000fe20000010000 */
[----:B------:R-:W-:Y:S01]  /*e3a0*/  FADD.FTZ R21, R136, R21 ;  /* 0x0000001588157221 */ /* 0x000fe20000010000 */
[----:B--2---:R-:W-:-:S03]  /*e3b0*/  F2FP.BF16.F32.PACK_AB R7, R77, R54 ;  /* 0x000000364d07723e */ /* 0x004fc600000010ff */
[----:B------:R-:W-:Y:S02]  /*e3c0*/  FADD.FTZ R134, R134, R21 ;  /* 0x0000001586867221 */ /* 0x000fe40000010000 */
[----:B------:R-:W1:Y:S02]  /*e3d0*/  LDSM.16.MT88.4 R20, [R150+0x8400] ;  /* 0x008400009614783b */ /* 0x000e640000004200 */
        /* <DEDUP_REMOVED lines=25> */
[----:B------:R-:W-:Y:S01]  /*e570*/  FFMA.FTZ R73, R47, UR6, -R84 ;  /* 0x000000062f497c23 */ /* 0x000fe20008010854 */
[C---:B---3--:R-:W-:Y:S01]  /*e580*/  HMMA.16816.F32.BF16 R36, R4.reuse, R8, R36 ;  /* 0x000000080424723c */ /* 0x048fe20000041824 */
[----:B------:R-:W-:Y:S01]  /*e590*/  FADD.FTZ R173, R173, R172 ;  /* 0x000000acadad7221 */ /* 0x000fe20000010000 */
[----:B------:R-:W-:Y:S01]  /*e5a0*/  FADD.FTZ R167, R167, R174 ;  /* 0x000000aea7a77221 */ /* 0x000fe20000010000 */
[----:B------:R-:W2:Y:S01]  /*e5b0*/  MUFU.EX2 R26, R26 ;  /* 0x0000001a001a7308 */ /* 0x000ea20000000800 */
[----:B------:R-:W-:Y:S01]  /*e5c0*/  LDSM.16.MT88.4 R132, [R93+0x3c00] ;  /* 0x003c00005d84783b */ /* 0x000fe20000004200 */
[----:B------:R-:W-:Y:S01]  /*e5d0*/  FADD.FTZ R168, R168, R173 ;  /* 0x000000ada8a87221 */ /* 0x000fe20000010000 */
[----:B------:R-:W-:Y:S01]  /*e5e0*/  FADD.FTZ R176, R176, R167 ;  /* 0x000000a7b0b07221 */ /* 0x000fe20000010000 */
[----:B------:R-:W-:Y:S01]  /*e5f0*/  MUFU.EX2 R25, R25 ;  /* 0x0000001900197308 */ /* 0x000fe20000000800 */
[----:B------:R-:W-:Y:S01]  /*e600*/  HMMA.16816.F32.BF16 R28, R4, R10, R28 ;  /* 0x0000000a041c723c */ /* 0x000fe2000004181c */
[----:B------:R-:W-:Y:S01]  /*e610*/  FADD.FTZ R169, R169, R168 ;  /* 0x000000a8a9a97221 */ /* 0x000fe20000010000 */
[----:B------:R-:W-:Y:S01]  /*e620*/  FADD.FTZ R163, R163, R176 ;  /* 0x000000b0a3a37221 */ /* 0x000fe20000010000 */
[----:B------:R-:W3:Y:S01]  /*e630*/  LDSM.16.MT88.4 R8, [R93+0x3400] ;  /* 0x003400005d08783b */ /* 0x000ee20000004200 */
[----:B------:R-:W4:Y:S01]  /*e640*/  MUFU.EX2 R24, R24 ;  /* 0x0000001800187308 */ /* 0x000f220000000800 */
[----:B------:R-:W-:Y:S01]  /*e650*/  FADD.FTZ R164, R164, R169 ;  /* 0x000000a9a4a47221 */ /* 0x000fe20000010000 */
[----:B------:R-:W-:-:S02]  /*e660*/  FADD.FTZ R166, R166, R163 ;  /* 0x000000a3a6a67221 */ /* 0x000fc40000010000 */
[----:B------:R-:W5:Y:S01]  /*e670*/  MUFU.EX2 R51, R70 ;  /* 0x0000004600337308 */ /* 0x000f620000000800 */
[----:B------:R-:W-:Y:S01]  /*e680*/  FADD.FTZ R165, R165, R164 ;  /* 0x000000a4a5a57221 */ /* 0x000fe20000010000 */
[----:B------:R-:W-:Y:S01]  /*e690*/  FADD.FTZ R159, R159, R166 ;  /* 0x000000a69f9f7221 */ /* 0x000fe20000010000 */
[----:B--2---:R-:W-:Y:S01]  /*e6a0*/  F2FP.BF16.F32.PACK_AB R4, R26, R27 ;  /* 0x0000001b1a04723e */ /* 0x004fe200000010ff */
[----:B------:R2:W-:Y:S01]  /*e6b0*/  MUFU.EX2 R50, R71 ;  /* 0x0000004700327308 */ /* 0x0005e20000000800 */
[----:B------:R-:W-:Y:S01]  /*e6c0*/  FADD.FTZ R160, R160, R165 ;  /* 0x000000a5a0a07221 */ /* 0x000fe20000010000 */
[----:B------:R-:W-:Y:S02]  /*e6d0*/  FADD.FTZ R170, R170, R159 ;  /* 0x0000009faaaa7221 */ /* 0x000fe40000010000 */
[----:B------:R-:W1:Y:S01]  /*e6e0*/  MUFU.EX2 R53, R72 ;  /* 0x0000004800357308 */ /* 0x000e620000000800 */
[----:B------:R-:W-:Y:S01]  /*e6f0*/  FADD.FTZ R161, R161, R160 ;  /* 0x000000a0a1a17221 */ /* 0x000fe20000010000 */
[----:B------:R-:W-:Y:S01]  /*e700*/  FADD.FTZ R155, R155, R170 ;  /* 0x000000aa9b9b7221 */ /* 0x000fe20000010000 */
[----:B----4-:R-:W-:-:S02]  /*e710*/  F2FP.BF16.F32.PACK_AB R6, R24, R25 ;  /* 0x000000191806723e */ /* 0x010fc400000010ff */
[----:B------:R-:W-:Y:S01]  /*e720*/  FADD.FTZ R156, R156, R161 ;  /* 0x000000a19c9c7221 */ /* 0x000fe20000010000 */
[----:B------:R-:W-:Y:S01]  /*e730*/  FADD.FTZ R158, R158, R155 ;  /* 0x0000009b9e9e7221 */ /* 0x000fe20000010000 */
[----:B-----5:R-:W-:Y:S01]  /*e740*/  F2FP.BF16.F32.PACK_AB R5, R51, R52 ;  /* 0x000000343305723e */ /* 0x020fe200000010ff */
[--C-:B------:R-:W-:Y:S01]  /*e750*/  FFMA.FTZ R70, R68, UR6, -R89.reuse ;  /* 0x0000000644467c23 */ /* 0x100fe20008010859 */
[----:B------:R-:W-:Y:S01]  /*e760*/  FADD.FTZ R177, R177, R156 ;  /* 0x0000009cb1b17221 */ /* 0x000fe20000010000 */
[----:B------:R-:W-:Y:S01]  /*e770*/  FADD.FTZ R151, R151, R158 ;  /* 0x0000009e97977221 */ /* 0x000fe20000010000 */
[----:B--2---:R-:W-:Y:S01]  /*e780*/  FFMA.FTZ R71, R67, UR6, -R89 ;  /* 0x0000000643477c23 */ /* 0x004fe20008010859 */
[----:B------:R2:W-:Y:S01]  /*e790*/  MUFU.EX2 R68, R69 ;  /* 0x0000004500447308 */ /* 0x0005e20000000800 */
[----:B------:R-:W-:Y:S01]  /*e7a0*/  FADD.FTZ R154, R154, R177 ;  /* 0x000000b19a9a7221 */ /* 0x000fe20000010000 */
[----:B------:R-:W-:Y:S01]  /*e7b0*/  FADD.FTZ R151, R152, R151 ;  /* 0x0000009798977221 */ /* 0x000fe20000010000 */
[----:B-1----:R-:W-:Y:S01]  /*e7c0*/  F2FP.BF16.F32.PACK_AB R7, R53, R50 ;  /* 0x000000323507723e */ /* 0x002fe200000010ff */
[----:B------:R-:W-:Y:S01]  /*e7d0*/  FFMA.FTZ R72, R66, UR6, -R89 ;  /* 0x0000000642487c23 */ /* 0x000fe20008010859 */
[----:B------:R-:W-:Y:S01]  /*e7e0*/  FADD.FTZ R153, R153, R154 ;  /* 0x0000009a99997221 */ /* 0x000fe20000010000 */
[----:B------:R-:W-:Y:S01]  /*e7f0*/  FADD.FTZ R128, R128, R151 ;  /* 0x0000009780807221 */ /* 0x000fe20000010000 */
[----:B------:R1:W4:Y:S02]  /*e800*/  MUFU.EX2 R67, R70 ;  /* 0x0000004600437308 */ /* 0x0003240000000800 */
        /* <DEDUP_REMOVED lines=17> */
[C---:B---3--:R-:W-:Y:S01]  /*e920*/  HMMA.16816.F32.BF16 R36, R4.reuse, R8, R36 ;  /* 0x000000080424723c */ /* 0x048fe20000041824 */
[----:B-----5:R-:W-:Y:S01]  /*e930*/  FFMA.FTZ R71, R46, UR6, -R84 ;  /* 0x000000062e477c23 */ /* 0x020fe20008010854 */
[----:B------:R-:W-:Y:S01]  /*e940*/  FADD.FTZ R32, R107, R32 ;  /* 0x000000206b207221 */ /* 0x000fe20000010000 */
[----:B------:R-:W-:Y:S01]  /*e950*/  FADD.FTZ R99, R99, R34 ;  /* 0x0000002263637221 */ /* 0x000fe20000010000 */
[----:B------:R-:W-:Y:S01]  /*e960*/  MUFU.EX2 R48, R69 ;  /* 0x0000004500307308 */ /* 0x000fe20000000800 */
[----:B----4-:R-:W-:Y:S01]  /*e970*/  F2FP.BF16.F32.PACK_AB R8, R67, R68 ;  /* 0x000000444308723e */ /* 0x010fe200000010ff */
[----:B------:R-:W-:Y:S01]  /*e980*/  FADD.FTZ R79, R79, R32 ;  /* 0x000000204f4f7221 */ /* 0x000fe20000010000 */
[----:B------:R-:W-:Y:S01]  /*e990*/  FADD.FTZ R99, R102, R99 ;  /* 0x0000006366637221 */ /* 0x000fe20000010000 */
[----:B------:R-:W-:Y:S01]  /*e9a0*/  HMMA.16816.F32.BF16 R28, R4, R10, R28 ;  /* 0x0000000a041c723c */ /* 0x000fe2000004181c */
[----:B------:R-:W3:Y:S01]  /*e9b0*/  LDSM.16.MT88.4 R4, [R93+0x3800] ;  /* 0x003800005d04783b */ /* 0x000ee20000004200 */
[----:B------:R-:W-:Y:S01]  /*e9c0*/  FADD.FTZ R79, R2, R79 ;  /* 0x0000004f024f7221 */ /* 0x000fe20000010000 */
[----:B------:R-:W-:Y:S01]  /*e9d0*/  FADD.FTZ R60, R60, R99 ;  /* 0x000000633c3c7221 */ /* 0x000fe20000010000 */
[----:B------:R-:W4:Y:S01]  /*e9e0*/  MUFU.EX2 R47, R70 ;  /* 0x00000046002f7308 */ /* 0x000f220000000800 */
[----:B-1----:R-:W-:Y:S01]  /*e9f0*/  F2FP.BF16.F32.PACK_AB R10, R49, R66 ;  /* 0x00000042310a723e */ /* 0x002fe200000010ff */
[----:B------:R-:W-:Y:S01]  /*ea00*/  FADD.FTZ R78, R78, R79 ;  /* 0x0000004f4e4e7221 */ /* 0x000fe20000010000 */
[----:B------:R-:W-:Y:S01]  /*ea10*/  FADD.FTZ R59, R59, R60 ;  /* 0x0000003c3b3b7221 */ /* 0x000fe20000010000 */
[----:B------:R-:W-:Y:S01]  /*ea20*/  MUFU.EX2 R46, R73 ;  /* 0x00000049002e7308 */ /* 0x000fe20000000800 */
[----:B------:R-:W-:Y:S01]  /*ea30*/  FFMA.FTZ R33, R42, UR6, -R84 ;  /* 0x000000062a217c23 */ /* 0x000fe20008010854 */
[----:B------:R-:W-:Y:S01]  /*ea40*/  FADD.FTZ R78, R61, R78 ;  /* 0x0000004e3d4e7221 */ /* 0x000fe20000010000 */
[----:B------:R-:W-:Y:S01]  /*ea50*/  FADD.FTZ R0, R0, R59 ;  /* 0x0000003b00007221 */ /* 0x000fe20000010000 */
[----:B------:R-:W1:Y:S02]  /*ea60*/  MUFU.EX2 R69, R71 ;  /* 0x0000004700457308 */ /* 0x000e640000000800 */
[----:B------:R-:W-:Y:S01]  /*ea70*/  FADD.FTZ R75, R75, R78 ;  /* 0x0000004e4b4b7221 */ /* 0x000fe20000010000 */
[----:B------:R-:W-:Y:S01]  /*ea80*/  FADD.FTZ R81, R81, R0 ;  /* 0x0000000051517221 */ /* 0x000fe20000010000 */
[----:B------:R-:W-:Y:S01]  /*ea90*/  FFMA.FTZ R0, R44, UR6, -R84 ;  /* 0x000000062c007c23 */ /* 0x000fe20008010854 */
[----:B------:R-:W-:Y:S01]  /*eaa0*/  MUFU.EX2 R2, R64 ;  /* 0x0000004000027308 */ /* 0x000fe20000000800 */
[----:B------:R-:W-:Y:S01]  /*eab0*/  FADD.FTZ R75, R58, R75 ;  /* 0x0000004b3a4b7221 */ /* 0x000fe20000010000 */
[----:B------:R-:W-:Y:S01]  /*eac0*/  FADD.FTZ R56, R56, R81 ;  /* 0x0000005138387221 */ /* 0x000fe20000010000 */
[----:B----4-:R-:W-:Y:S01]  /*ead0*/  F2FP.BF16.F32.PACK_AB R9, R47, R48 ;  /* 0x000000302f09723e */ /* 0x010fe200000010ff */
[----:B------:R-:W-:Y:S01]  /*eae0*/  MUFU.EX2 R33, R33 ;  /* 0x0000002100217308 */ /* 0x000fe20000000800 */
[----:B------:R-:W-:Y:S01]  /*eaf0*/  FADD.FTZ R74, R74, R75 ;  /* 0x0000004b4a4a7221 */ /* 0x000fe20000010000 */
[----:B------:R-:W-:-:S02]  /*eb00*/  FADD.FTZ R55, R55, R56 ;  /* 0x0000003837377221 */ /* 0x000fc40000010000 */
[----:B------:R-:W-:Y:S01]  /*eb10*/  MUFU.EX2 R0, R0 ;  /* 0x0000000000007308 */ /* 0x000fe20000000800 */
[----:B------:R-:W-:Y:S01]  /*eb20*/  FADD.FTZ R74, R57, R74 ;  /* 0x0000004a394a7221 */ /* 0x000fe20000010000 */
[----:B------:R-:W-:Y:S01]  /*eb30*/  FADD.FTZ R54, R54, R55 ;  /* 0x0000003736367221 */ /* 0x000fe20000010000 */
[----:B-1----:R-:W-:Y:S02]  /*eb40*/  F2FP.BF16.F32.PACK_AB R11, R69, R46 ;  /* 0x0000002e450b723e */ /* 0x002fe400000010ff */
[----:B------:R-:W-:Y:S01]  /*eb50*/  FADD.FTZ R27, R27, R74 ;  /* 0x0000004a1b1b7221 */ /* 0x000fe20000010000 */
[----:B------:R-:W-:-:S03]  /*eb60*/  FADD.FTZ R77, R77, R54 ;  /* 0x000000364d4d7221 */ /* 0x000fc60000010000 */
[----:B------:R-:W-:Y:S01]  /*eb70*/  FADD.FTZ R26, R26, R27 ;  /* 0x0000001b1a1a7221 */ /* 0x000fe20000010000 */
[----:B------:R-:W-:Y:S01]  /*eb80*/  FADD.FTZ R52, R52, R77 ;  /* 0x0000004d34347221 */ /* 0x000fe20000010000 */
[C---:B--2---:R-:W-:Y:S01]  /*eb90*/  HMMA.16816.F32.BF16 R12, R8.reuse, R20, R12 ;  /* 0x00000014080c723c */ /* 0x044fe2000004180c */
[--C-:B------:R-:W-:Y:S01]  /*eba0*/  FFMA.FTZ R21, R65, UR6, -R89.reuse ;  /* 0x0000000641157c23 */ /* 0x100fe20008010859 */
[----:B------:R-:W-:Y:S01]  /*ebb0*/  FADD.FTZ R25, R25, R26 ;  /* 0x0000001a19197221 */ /* 0x000fe20000010000 */
[----:B------:R-:W-:Y:S01]  /*ebc0*/  FADD.FTZ R51, R51, R52 ;  /* 0x0000003433337221 */ /* 0x000fe20000010000 */
[----:B------:R-:W-:Y:S02]  /*ebd0*/  FFMA.FTZ R20, R63, UR6, -R89 ;  /* 0x000000063f147c23 */ /* 0x000fe40008010859 */
[----:B------:R-:W-:Y:S01]  /*ebe0*/  FADD.FTZ R25, R24, R25 ;  /* 0x0000001918197221 */ /* 0x000fe20000010000 */
[----:B------:R-:W-:Y:S01]  /*ebf0*/  FADD.FTZ R50, R50, R51 ;  /* 0x0000003332327221 */ /* 0x000fe20000010000 */
[C---:B------:R-:W-:Y:S01]  /*ec00*/  HMMA.16816.F32.BF16 R16, R8.reuse, R22, R16 ;  /* 0x000000160810723c */ /* 0x040fe20000041810 */
[--C-:B------:R-:W-:Y:S01]  /*ec10*/  FFMA.FTZ R23, R45, UR6, -R84.reuse ;  /* 0x000000062d177c23 */ /* 0x100fe20008010854 */
[----:B------:R-:W-:Y:S01]  /*ec20*/  FFMA.FTZ R22, R43, UR6, -R84 ;  /* 0x000000062b167c23 */ /* 0x000fe20008010854 */
[----:B------:R-:W-:Y:S01]  /*ec30*/  FADD.FTZ R53, R53, R50 ;  /* 0x0000003235357221 */ /* 0x000fe20000010000 */
[----:B------:R-:W-:Y:S01]  /*ec40*/  FADD.FTZ R68, R68, R25 ;  /* 0x0000001944447221 */ /* 0x000fe20000010000 */
[----:B------:R-:W1:Y:S02]  /*ec50*/  MUFU.EX2 R21, R21 ;  /* 0x0000001500157308 */ /* 0x000e640000000800 */
[----:B------:R-:W-:Y:S01]  /*ec60*/  FADD.FTZ R48, R48, R53 ;  /* 0x0000003530307221 */ /* 0x000fe20000010000 */
[----:B---3--:R-:W-:Y:S01]  /*ec70*/  HMMA.16816.F32.BF16 R36, R8, R4, R36 ;  /* 0x000000040824723c */ /* 0x008fe20000041824 */
[----:B------:R-:W2:Y:S01]  /*ec80*/  MUFU.EX2 R23, R23 ;  /* 0x0000001700177308 */ /* 0x000ea20000000800 */
[----:B------:R-:W-:Y:S01]  /*ec90*/  FADD.FTZ R67, R67, R68 ;  /* 0x0000004443437221 */ /* 0x000fe20000010000 */
[----:B------:R-:W-:-:S02]  /*eca0*/  FADD.FTZ R47, R47, R48 ;  /* 0x000000302f2f7221 */ /* 0x000fc40000010000 */
[----:B------:R-:W3:Y:S01]  /*ecb0*/  MUFU.EX2 R20, R20 ;  /* 0x0000001400147308 */ /* 0x000ee20000000800 */
[----:B------:R-:W-:Y:S01]  /*ecc0*/  FADD.FTZ R66, R66, R67 ;  /* 0x0000004342427221 */ /* 0x000fe20000010000 */
[----:B------:R-:W-:Y:S01]  /*ecd0*/  FADD.FTZ R46, R46, R47 ;  /* 0x0000002f2e2e7221 */ /* 0x000fe20000010000 */
[----:B------:R-:W-:Y:S01]  /*ece0*/  HMMA.16816.F32.BF16 R28, R8, R6, R28 ;  /* 0x00000006081c723c */ /* 0x000fe2000004181c */
[----:B------:R-:W4:Y:S01]  /*ecf0*/  MUFU.EX2 R22, R22 ;  /* 0x0000001600167308 */ /* 0x000f220000000800 */
[----:B------:R-:W-:Y:S01]  /*ed00*/  FADD.FTZ R66, R49, R66 ;  /* 0x0000004231427221 */ /* 0x000fe20000010000 */
[----:B------:R-:W-:Y:S01]  /*ed10*/  FADD.FTZ R46, R69, R46 ;  /* 0x0000002e452e7221 */ /* 0x000fe20000010000 */
[----:B-1----:R-:W-:Y:S02]  /*ed20*/  F2FP.BF16.F32.PACK_AB R4, R2, R21 ;  /* 0x000000150204723e */ /* 0x002fe400000010ff */
[----:B------:R-:W-:Y:S01]  /*ed30*/  FADD.FTZ R21, R21, R66 ;  /* 0x0000004215157221 */ /* 0x000fe20000010000 */
[----:B--2---:R-:W-:Y:S01]  /*ed40*/  F2FP.BF16.F32.PACK_AB R5, R0, R23 ;  /* 0x000000170005723e */ /* 0x004fe200000010ff */
[----:B------:R-:W-:-:S02]  /*ed50*/  FADD.FTZ R23, R23, R46 ;  /* 0x0000002e17177221 */ /* 0x000fc40000010000 */
[----:B------:R-:W-:Y:S01]  /*ed60*/  FADD.FTZ R21, R2, R21 ;  /* 0x0000001502157221 */ /* 0x000fe20000010000 */
[----:B---3--:R-:W-:Y:S01]  /*ed70*/  F2FP.BF16.F32.PACK_AB R6, R249, R20 ;  /* 0x00000014f906723e */ /* 0x008fe200000010ff */
[----:B------:R-:W-:Y:S01]  /*ed80*/  FADD.FTZ R23, R0, R23 ;  /* 0x0000001700177221 */ /* 0x000fe20000010000 */
[----:B------:R-:W-:Y:S01]  /*ed90*/  MOV R0, R40 ;  /* 0x0000002800007202 */ /* 0x000fe20000000f00 */
[----:B------:R-:W-:Y:S01]  /*eda0*/  FADD.FTZ R20, R20, R21 ;  /* 0x0000001514147221 */ /* 0x000fe20000010000 */
[----:B----4-:R-:W-:Y:S01]  /*edb0*/  F2FP.BF16.F32.PACK_AB R7, R33, R22 ;  /* 0x000000162107723e */ /* 0x010fe200000010ff */
[----:B------:R-:W-:Y:S01]  /*edc0*/  FADD.FTZ R22, R22, R23 ;  /* 0x0000001716167221 */ /* 0x000fe20000010000 */
[-C--:B------:R-:W-:Y:S01]  /*edd0*/  MOV R2, R41.reuse ;  /* 0x0000002900027202 */ /* 0x080fe20000000f00 */
[----:B------:R-:W-:Y:S01]  /*ede0*/  FADD.FTZ R249, R249, R20 ;  /* 0x00000014f9f97221 */ /* 0x000fe20000010000 */
[----:B------:R-:W-:Y:S01]  /*edf0*/  @P0 MOV R0, R40 ;  /* 0x0000002800000202 */ /* 0x000fe20000000f00 */
[----:B------:R-:W-:Y:S01]  /*ee00*/  FADD.FTZ R248, R33, R22 ;  /* 0x0000001621f87221 */ /* 0x000fe20000010000 */
[----:B------:R-:W-:Y:S01]  /*ee10*/  @P0 MOV R2, R41 ;  /* 0x0000002900020202 */ /* 0x000fe20000000f00 */
[C---:B------:R-:W-:Y:S08]  /*ee20*/  HMMA.16816.F32.BF16 R144, R4.reuse, R140, R12 ;  /* 0x0000008c0490723c */ /* 0x040ff0000004180c */
[C---:B------:R-:W-:Y:S08]  /*ee30*/  HMMA.16816.F32.BF16 R136, R4.reuse, R132, R36 ;  /* 0x000000840488723c */ /* 0x040ff00000041824 */
[C---:B------:R-:W-:Y:S08]  /*ee40*/  HMMA.16816.F32.BF16 R140, R4.reuse, R142, R16 ;  /* 0x0000008e048c723c */ /* 0x040ff00000041810 */
[----:B------:R-:W-:Y:S01]  /*ee50*/  HMMA.16816.F32.BF16 R132, R4, R134, R28 ;  /* 0x000000860484723c */ /* 0x000fe2000004181c */
[----:B------:R-:W-:-:S04]  /*ee60*/  NOP ;  /* 0x0000000000007918 */ /* 0x000fc80000000000 */
[----:B------:R-:W-:-:S15]  /*ee70*/  @P0 BRA `(.L_x_1051) ;  /* 0x0000000000040947 */ /* 0x000fde0003800000 */
.L_x_1043:
[----:B------:R-:W-:-:S07]  /*ee80*/  IADD3 R3, PT, PT, R83, -0x1, RZ ;  /* 0xffffffff53037810 */ /* 0x000fce0007ffe0ff */
.L_x_1051:
        /* <DEDUP_REMOVED lines=13> */
[----:B------:R-:W3:Y:S01]  /*ef60*/  LDCU UR4, c[0x0][0x45c] ;  /* 0x00008b80ff0477ac */ /* 0x000ee20008000800 */
[----:B------:R-:W4:Y:S01]  /*ef70*/  LDCU.64 UR6, c[0x0][0x3a0] ;  /* 0x00007400ff0677ac */ /* 0x000f220008000a00 */
[----:B------:R-:W1:Y:S09]  /*ef80*/  LDCU.64 UR8, c[0x0][0x3a8] ;  /* 0x00007500ff0877ac */ /* 0x000e720008000a00 */
.L_x_1056:
        /* <DEDUP_REMOVED lines=15> */
[----:B------:R-:W5:Y:S01]  /*f080*/  LDC R5, c[0x0][0x4f0] ;  /* 0x00013c00ff057b82 */ /* 0x000f620000000800 */
[----:B------:R-:W-:Y:S07]  /*f090*/  IABS R10, R246 ;  /* 0x000000f6000a7213 */ /* 0x000fee0000000000 */
[----:B------:R-:W2:Y:S01]  /*f0a0*/  LDC.64 R16, c[0x0][0x3c0] ;  /* 0x0000f000ff107b82 */ /* 0x000ea20000000a00 */
[-C--:B-----5:R-:W-:Y:S04]  /*f0b0*/  IABS R4, R5.reuse ;  /* 0x0000000500047213 */ /* 0x0a0fe80000000000 */
[----:B------:R-:W5:Y:S10]  /*f0c0*/  I2F.RP R9, R4 ;  /* 0x0000000400097306 */ /* 0x000f740000209400 */
[----:B-----5:R-:W5:Y:S02]  /*f0d0*/  MUFU.RCP R6, R9 ;  /* 0x0000000900067308 */ /* 0x020f640000001000 */
[----:B-----5:R-:W-:Y:S02]  /*f0e0*/  VIADD R12, R6, 0xffffffe ;  /* 0x0ffffffe060c7836 */ /* 0x020fe40000000000 */
[----:B------:R-:W-:Y:S06]  /*f0f0*/  VIADD R6, R246, 0xffffff00 ;  /* 0xffffff00f6067836 */ /* 0x000fec0000000000 */
[----:B------:R-:W5:Y:S01]  /*f100*/  F2I.FTZ.U32.TRUNC.NTZ R13, R12 ;  /* 0x0000000c000d7305 */ /* 0x000f62000021f000 */
[----:B------:R-:W-:Y:S02]  /*f110*/  IABS R8, R6 ;  /* 0x0000000600087213 */ /* 0x000fe40000000000 */
[----:B------:R-:W-:Y:S01]  /*f120*/  LOP3.LUT R6, R6, R5, RZ, 0x3c, !PT ;  /* 0x0000000506067212 */ /* 0x000fe200078e3cff */
        /* <DEDUP_REMOVED lines=9> */
[C---:B------:R-:W-:Y:S01]  /*f1c0*/  IMAD R10, R4.reuse, R9, R10 ;  /* 0x00000009040a7224 */ /* 0x040fe200078e020a */
[-C--:B------:R-:W-:Y:S02]  /*f1d0*/  LOP3.LUT R9, RZ, R5.reuse, RZ, 0x33, !PT ;  /* 0x00000005ff097212 */ /* 0x080fe400078e33ff */
        /* <DEDUP_REMOVED lines=9> */
[----:B------:R-:W-:Y:S02]  /*f270*/  ISETP.GE.AND P0, PT, R6, RZ, PT ;  /* 0x000000ff0600720c */ /* 0x000fe40003f06270 */
[----:B------:R-:W-:Y:S05]  /*f280*/  ISETP.GE.AND P4, PT, R4, RZ, PT ;  /* 0x000000ff0400720c */ /* 0x000fea0003f86270 */
        /* <DEDUP_REMOVED lines=8> */
[C---:B------:R-:W-:Y:S01]  /*f310*/  LEA R14, P0, R9.reuse, R242, 0x2 ;  /* 0x000000f2090e7211 */ /* 0x040fe200078010ff */
[----:B------:R-:W-:Y:S01]  /*f320*/  IMAD.IADD R6, R9, 0x1, -R11 ;  /* 0x0000000109067824 */ /* 0x000fe200078e0a0b */
[-C--:B------:R-:W-:Y:S02]  /*f330*/  LEA.HI.X.SX32 R19, R11, R243.reuse, 0x2, P4 ;  /* 0x000000f30b137211 */ /* 0x080fe400020f16ff */
[----:B------:R-:W-:Y:S01]  /*f340*/  LEA.HI.X.SX32 R15, R9, R243, 0x2, P0 ;  /* 0x000000f3090f7211 */ /* 0x000fe200000f16ff */
[----:B------:R-:W-:Y:S02]  /*f350*/  IMAD R5, R6, R5, -0x100 ;  /* 0xffffff0006057424 */ /* 0x000fe400078e0205 */
[----:B------:R-:W5:Y:S03]  /*f360*/  LDG.E R7, desc[UR16][R18.64] ;  /* 0x0000001012077981 */ /* 0x000f66000c1e1900 */
[----:B------:R-:W-:Y:S01]  /*f370*/  SHF.R.S32.HI R9, RZ, 0x1f, R5 ;  /* 0x0000001fff097819 */ /* 0x000fe20000011405 */
[----:B------:R-:W5:Y:S04]  /*f380*/  LDG.E R4, desc[UR16][R14.64] ;  /* 0x000000100e047981 */ /* 0x000f68000c1e1900 */
[-C--:B--2---:R-:W-:Y:S02]  /*f390*/  IMAD R6, R9, R16.reuse, RZ ;  /* 0x0000001009067224 */ /* 0x084fe400078e02ff */
[C---:B------:R-:W-:Y:S04]  /*f3a0*/  IMAD.WIDE.U32 R8, R5.reuse, R16, RZ ;  /* 0x0000001005087225 */ /* 0x040fe800078e00ff */
[----:B------:R-:W-:Y:S05]  /*f3b0*/  IMAD R6, R5, R17, R6 ;  /* 0x0000001105067224 */ /* 0x000fea00078e0206 */
[----:B------:R-:W-:Y:S01]  /*f3c0*/  IADD3 R9, PT, PT, R9, R6, RZ ;  /* 0x0000000609097210 */ /* 0x000fe20007ffe0ff */
[----:B-----5:R-:W-:Y:S04]  /*f3d0*/  IMAD.IADD R7, R7, 0x1, -R4 ;  /* 0x0000000107077824 */ /* 0x020fe800078e0a04 */
[C---:B------:R-:W-:Y:S01]  /*f3e0*/  IMAD.WIDE.U32 R8, R7.reuse, UR8, R8 ;  /* 0x0000000807087c25 */ /* 0x040fe2000f8e0008 */
[----:B------:R-:W-:Y:S02]  /*f3f0*/  SHF.R.S32.HI R4, RZ, 0x1f, R7 ;  /* 0x0000001fff047819 */ /* 0x000fe40000011407 */
[----:B------:R-:W-:Y:S03]  /*f400*/  LEA R236, P0, R8, R2, 0x1 ;  /* 0x0000000208ec7211 */ /* 0x000fe600078008ff */
[----:B------:R-:W-:Y:S04]  /*f410*/  IMAD R4, R4, UR8, RZ ;  /* 0x0000000804047c24 */ /* 0x000fe8000f8e02ff */
[----:B------:R-:W-:Y:S04]  /*f420*/  IMAD R4, R7, UR9, R4 ;  /* 0x0000000907047c24 */ /* 0x000fe8000f8e0204 */
[----:B------:R-:W-:Y:S05]  /*f430*/  IMAD.IADD R237, R9, 0x1, R4 ;  /* 0x0000000109ed7824 */ /* 0x000fea00078e0204 */
[----:B------:R-:W-:Y:S07]  /*f440*/  LEA.HI.X R237, R8, R0, R237, 0x1, P0 ;  /* 0x0000000008ed7211 */ /* 0x000fee00000f0ced */
.L_x_1053:
        /* <DEDUP_REMOVED lines=26> */
[----:B------:R-:W-:Y:S02]  /*f5f0*/  @!P1 IADD3 R31, PT, PT, R17, R31, RZ ;  /* 0x0000001f111f9210 */ /* 0x000fe40007ffe0ff */
[----:B------:R-:W-:Y:S01]  /*f600*/  IADD3 R245, PT, PT, R245, -0x1, RZ ;  /* 0xfffffffff5f57810 */ /* 0x000fe20007ffe0ff */
[----:B------:R-:W-:Y:S02]  /*f610*/  @!P1 IMAD.WIDE.U32 R26, R16, 0x180, R26 ;  /* 0x00000180101a9825 */ /* 0x000fe400078e001a */
[----:B------:R-:W-:Y:S01]  /*f620*/  @P1 STS.128 [R239+0x6000], RZ ;  /* 0x006000ffef001388 */ /* 0x000fe20000000c00 */
[----:B------:R-:W-:Y:S01]  /*f630*/  ISETP.GT.AND P4, PT, R245, R232, PT ;  /* 0x000000e8f500720c */ /* 0x000fe20003f84270 */
[C---:B------:R-:W-:Y:S02]  /*f640*/  @!P1 IMAD R16, R3.reuse, 0x140, RZ ;  /* 0x0000014003109824 */ /* 0x040fe400078e02ff */
[----:B------:R-:W-:Y:S03]  /*f650*/  @!P1 IMAD R3, R3, 0x180, RZ ;  /* 0x0000018003039824 */ /* 0x000fe600078e02ff */
[----:B------:R-:W-:Y:S01]  /*f660*/  @!P1 IADD3 R29, PT, PT, R16, R29, RZ ;  /* 0x0000001d101d9210 */ /* 0x000fe20007ffe0ff */
        /* <DEDUP_REMOVED lines=49> */
[----:B-----5:R-:W-:Y:S01]  /*f980*/  LOP3.LUT P0, RZ, R148, 0x4, RZ, 0xc0, !PT ;  /* 0x0000000494ff7812 */ /* 0x020fe2000780c0ff */
[C---:B--2---:R-:W-:Y:S03]  /*f990*/  HMMA.16816.F32.BF16 R4, R152.reuse, R156, RZ ;  /* 0x0000009c9804723c */ /* 0x044fe600000418ff */
[----:B------:R-:W-:Y:S04]  /*f9a0*/  SEL R2, R2, 0xffffffe0, !P0 ;  /* 0xffffffe002027807 */ /* 0x000fe80004000000 */
[----:B------:R-:W-:Y:S01]  /*f9b0*/  IADD3 R220, PT, PT, R229, R2, RZ ;  /* 0x00000002e5dc7210 */ /* 0x000fe20007ffe0ff */
        /* <DEDUP_REMOVED lines=42> */
[----:B------:R2:W-:Y:S03]  /*fc60*/  MUFU.TANH R2, R251 ;  /* 0x000000fb00027308 */ /* 0x0005e60000002400 */
[----:B------:R-:W-:Y:S01]  /*fc70*/  FMUL.FTZ R235, R8, UR5 ;  /* 0x0000000508eb7c20 */ /* 0x000fe20008410000 */
[----:B------:R-:W-:Y:S06]  /*fc80*/  FMUL.FTZ R252, R9, UR5 ;  /* 0x0000000509fc7c20 */ /* 0x000fec0008410000 */
[----:B------:R-:W-:Y:S01]  /*fc90*/  MUFU.TANH R8, R235 ;  /* 0x000000eb00087308 */ /* 0x000fe20000002400 */
[C---:B-1----:R-:W-:Y:S09]  /*fca0*/  HMMA.16816.F32.BF16 R12, R220.reuse, R152, R12 ;  /* 0x00000098dc0c723c */ /* 0x042ff2000004180c */
[----:B------:R-:W1:Y:S01]  /*fcb0*/  MUFU.TANH R3, R3 ;  /* 0x0000000300037308 */ /* 0x000e620000002400 */
[C---:B------:R-:W-:Y:S01]  /*fcc0*/  HMMA.16816.F32.BF16 R16, R220.reuse, R154, R16 ;  /* 0x0000009adc10723c */ /* 0x040fe20000041810 */
[----:B------:R-:W3:Y:S02]  /*fcd0*/  LDSM.16.M88.4 R152, [R0+0x1c00] ;  /* 0x001c00000098783b */ /* 0x000ee40000000200 */
[----:B--2---:R-:W-:Y:S06]  /*fce0*/  FMUL.FTZ R251, R10, UR5 ;  /* 0x000000050afb7c20 */ /* 0x004fec0008410000 */
[----:B------:R2:W-:Y:S01]  /*fcf0*/  MUFU.TANH R6, R250 ;  /* 0x000000fa00067308 */ /* 0x0005e20000002400 */
[C---:B------:R-:W-:Y:S03]  /*fd00*/  HMMA.16816.F32.BF16 R20, R220.reuse, R156, R20 ;  /* 0x0000009cdc14723c */ /* 0x040fe60000041814 */
[----:B------:R-:W-:Y:S01]  /*fd10*/  FMUL.FTZ R13, R13, UR5 ;  /* 0x000000050d0d7c20 */ /* 0x000fe20008410000 */
[----:B------:R-:W-:Y:S05]  /*fd20*/  FMUL.FTZ R14, R14, UR5 ;  /* 0x000000050e0e7c20 */ /* 0x000fea0008410000 */
[----:B------:R-:W-:Y:S01]  /*fd30*/  MUFU.TANH R160, R162 ;  /* 0x000000a200a07308 */ /* 0x000fe20000002400 */
[C---:B------:R-:W-:Y:S01]  /*fd40*/  HMMA.16816.F32.BF16 R24, R220.reuse, R158, R24 ;  /* 0x0000009edc18723c */ /* 0x040fe20000041818 */
[----:B-1----:R1:W-:Y:S02]  /*fd50*/  STL [R1+0x4], R3 ;  /* 0x0000040301007387 */ /* 0x0023e40000100800 */
[----:B------:R-:W-:Y:S01]  /*fd60*/  FMUL.FTZ R17, R17, UR5 ;  /* 0x0000000511117c20 */ /* 0x000fe20008410000 */
[----:B------:R-:W-:Y:S01]  /*fd70*/  FMUL.FTZ R18, R18, UR5 ;  /* 0x0000000512127c20 */ /* 0x000fe20008410000 */
[----:B------:R4:W-:Y:S01]  /*fd80*/  STL [R1], R2 ;  /* 0x0000000201007387 */ /* 0x0009e20000100800 */
[----:B------:R-:W-:Y:S03]  /*fd90*/  FMUL.FTZ R19, R19, UR5 ;  /* 0x0000000513137c20 */ /* 0x000fe60008410000 */
[----:B------:R-:W-:Y:S01]  /*fda0*/  MUFU.TANH R224, R17 ;  /* 0x0000001100e07308 */ /* 0x000fe20000002400 */
[----:B------:R-:W-:Y:S01]  /*fdb0*/  FMUL.FTZ R235, R16, UR5 ;  /* 0x0000000510eb7c20 */ /* 0x000fe20008410000 */
[----:B--2---:R-:W-:Y:S01]  /*fdc0*/  FMUL.FTZ R250, R11, UR5 ;  /* 0x000000050bfa7c20 */ /* 0x004fe20008410000 */
        /* <DEDUP_REMOVED lines=9> */
[C---:B---3--:R-:W-:Y:S03]  /*fe60*/  HMMA.16816.F32.BF16 R28, R220.reuse, R152, R28 ;  /* 0x00000098dc1c723c */ /* 0x048fe6000004181c */
[----:B-1----:R-:W-:Y:S06]  /*fe70*/  FMUL.FTZ R3, R12, UR5 ;  /* 0x000000050c037c20 */ /* 0x002fec0008410000 */
[----:B------:R-:W-:Y:S01]  /*fe80*/  MUFU.TANH R180, R20 ;  /* 0x0000001400b47308 */ /* 0x000fe20000002400 */
[C---:B------:R-:W-:Y:S09]  /*fe90*/  HMMA.16816.F32.BF16 R32, R220.reuse, R154, R32 ;  /* 0x0000009adc20723c */ /* 0x040ff20000041820 */
[----:B------:R-:W-:Y:S01]  /*fea0*/  MUFU.TANH R188, R21 ;  /* 0x0000001500bc7308 */ /* 0x000fe20000002400 */
[----:B--2---:R-:W1:Y:S01]  /*feb0*/  LDSM.16.M88.4 R16, [R0+0x2000] ;  /* 0x002000000010783b */ /* 0x004e620000000200 */
        /* <DEDUP_REMOVED lines=16> */
[----:B----4-:R1:W-:Y:S01]  /*ffc0*/  STL [R1+0x8], R2 ;  /* 0x0000080201007387 */ /* 0x0103e20000100800 */
[C---:B------:R-:W-:Y:S03]  /*ffd0*/  HMMA.16816.F32.BF16 R40, R220.reuse, R18, R40 ;  /* 0x00000012dc28723c */ /* 0x040fe60000041828 */
[----:B------:R-:W3:Y:S01]  /*ffe0*/  LDSM.16.M88.4 R16, [R0+0x2800] ;  /* 0x002800000010783b */ /* 0x000ee20000000200 */
[----:B------:R-:W-:Y:S04]  /*fff0*/  FMUL.FTZ R252, R15, UR5 ;  /* 0x000000050ffc7c20 */ /* 0x000fe80008410000 */
        /* <DEDUP_REMOVED lines=15> */
[----:B------:R4:W2:Y:S01]  /*100f0*/  MUFU.TANH R215, R3 ;  /* 0x0000000300d77308 */ /* 0x0008a20000002400 */
[----:B------:R-:W-:Y:S01]  /*10100*/  FMUL.FTZ R44, R44, UR5 ;  /* 0x000000052c2c7c20 */ /* 0x000fe20008410000 */
[C---:B---3--:R-:W-:Y:S08]  /*10110*/  HMMA.16816.F32.BF16 R52, R220.reuse, R16, R52 ;  /* 0x00000010dc34723c */ /* 0x048ff00000041834 */
[----:B------:R-:W3:Y:S01]  /*10120*/  MUFU.TANH R168, R25 ;  /* 0x0000001900a87308 */ /* 0x000ee20000002400 */
[----:B------:R-:W-:Y:S01]  /*10130*/  FMUL.FTZ R45, R45, UR5 ;  /* 0x000000052d2d7c20 */ /* 0x000fe20008410000 */
[----:B-1----:R-:W-:Y:S01]  /*10140*/  STL [R1+0xc], R2 ;  /* 0x00000c0201007387 */ /* 0x002fe20000100800 */
[----:B------:R-:W-:Y:S01]  /*10150*/  FMUL.FTZ R46, R46, UR5 ;  /* 0x000000052e2e7c20 */ /* 0x000fe20008410000 */
[----:B------:R-:W-:Y:S01]  /*10160*/  FMUL.FTZ R47, R47, UR5 ;  /* 0x000000052f2f7c20 */ /* 0x000fe20008410000 */
[----:B------:R-:W-:Y:S01]  /*10170*/  FMUL.FTZ R49, R49, UR5 ;  /* 0x0000000531317c20 */ /* 0x000fe20008410000 */
[C---:B------:R-:W-:Y:S01]  /*10180*/  HMMA.16816.F32.BF16 R56, R220.reuse, R18, R56 ;  /* 0x00000012dc38723c */ /* 0x040fe20000041838 */
[----:B------:R-:W1:Y:S03]  /*10190*/  LDSM.16.M88.4 R16, [R0+0x3000] ;  /* 0x003000000010783b */ /* 0x000e660000000200 */
[----:B------:R-:W1:Y:S01]  /*101a0*/  MUFU.TANH R208, R13 ;  /* 0x0000000d00d07308 */ /* 0x000e620000002400 */
[----:B------:R-:W-:Y:S01]  /*101b0*/  FMUL.FTZ R50, R50, UR5 ;  /* 0x0000000532327c20 */ /* 0x000fe20008410000 */
[----:B----4-:R-:W-:Y:S01]  /*101c0*/  FMUL.FTZ R3, R40, UR5 ;  /* 0x0000000528037c20 */ /* 0x010fe20008410000 */
[----:B------:R-:W-:Y:S07]  /*101d0*/  FMUL.FTZ R51, R51, UR5 ;  /* 0x0000000533337c20 */ /* 0x000fee0008410000 */
        /* <DEDUP_REMOVED lines=14> */
[----:B------:R5:W2:Y:S02]  /*102c0*/  MUFU.TANH R203, R3 ;  /* 0x0000000300cb7308 */ /* 0x000aa40000002400 */
[----:B------:R-:W-:Y:S01]  /*102d0*/  FMUL.FTZ R63, R63, UR5 ;  /* 0x000000053f3f7c20 */ /* 0x000fe20008410000 */
[C---:B-1----:R-:W-:Y:S07]  /*102e0*/  HMMA.16816.F32.BF16 R68, R220.reuse, R16, R68 ;  /* 0x00000010dc44723c */ /* 0x042fee0000041844 */
[----:B------:R-:W1:Y:S01]  /*102f0*/  MUFU.TANH R199, R51 ;  /* 0x0000003300c77308 */ /* 0x000e620000002400 */
[----:B------:R-:W-:Y:S01]  /*10300*/  FMUL.FTZ R27, R60, UR5 ;  /* 0x000000053c1b7c20 */ /* 0x000fe20008410000 */
[----:B------:R-:W-:Y:S01]  /*10310*/  FMUL.FTZ R26, R62, UR5 ;  /* 0x000000053e1a7c20 */ /* 0x000fe20008410000 */
[----:B------:R-:W-:Y:S01]  /*10320*/  FMUL.FTZ R25, R61, UR5 ;  /* 0x000000053d197c20 */ /* 0x000fe20008410000 */
[----:B------:R-:W-:Y:S01]  /*10330*/  FMUL.FTZ R65, R65, UR5 ;  /* 0x0000000541417c20 */ /* 0x000fe20008410000 */
[C---:B------:R-:W-:Y:S05]  /*10340*/  HMMA.16816.F32.BF16 R72, R220.reuse, R18, R72 ;  /* 0x00000012dc48723c */ /* 0x040fea0000041848 */
[----:B------:R-:W1:Y:S01]  /*10350*/  MUFU.TANH R193, R52 ;  /* 0x0000003400c17308 */ /* 0x000e620000002400 */
[----:B------:R-:W3:Y:S01]  /*10360*/  LDSM.16.M88.4 R16, [R0+0x3800] ;  /* 0x003800000010783b */ /* 0x000ee20000000200 */
[----:B-----5:R-:W-:Y:S01]  /*10370*/  FMUL.FTZ R3, R56, UR5 ;  /* 0x0000000538037c20 */ /* 0x020fe20008410000 */
        /* <DEDUP_REMOVED lines=10> */
[C---:B----4-:R-:W-:Y:S03]  /*10420*/  HMMA.16816.F32.BF16 R76, R220.reuse, R20, R76 ;  /* 0x00000014dc4c723c */ /* 0x050fe6000004184c */
[----:B------:R-:W-:Y:S04]  /*10430*/  FMUL.FTZ R75, R75, UR5 ;  /* 0x000000054b4b7c20 */ /* 0x000fe80008410000 */
[----:B------:R-:W4:Y:S01]  /*10440*/  MUFU.TANH R158, R54 ;  /* 0x00000036009e7308 */ /* 0x000f220000002400 */
[----:B-----5:R-:W-:Y:S01]  /*10450*/  FMUL.FTZ R3, R64, UR5 ;  /* 0x0000000540037c20 */ /* 0x020fe20008410000 */
[C---:B------:R-:W-:Y:S01]  /*10460*/  HMMA.16816.F32.BF16 R80, R220.reuse, R22, R80 ;  /* 0x00000016dc50723c */ /* 0x040fe20000041850 */
[----:B------:R-:W5:Y:S07]  /*10470*/  LDSM.16.M88.4 R20, [R0+0x3c00] ;  /* 0x003c00000014783b */ /* 0x000f6e0000000200 */
[----:B------:R2:W1:Y:S02]  /*10480*/  MUFU.TANH R181, R3 ;  /* 0x0000000300b57308 */ /* 0x0004640000002400 */
[----:B------:R-:W-:Y:S08]  /*10490*/  FMUL.FTZ R76, R76, UR5 ;  /* 0x000000054c4c7c20 */ /* 0x000ff00008410000 */
[----:B------:R-:W1:Y:S01]  /*104a0*/  MUFU.TANH R218, R55 ;  /* 0x0000003700da7308 */ /* 0x000e620000002400 */
[C---:B---3--:R-:W-:Y:S03]  /*104b0*/  HMMA.16816.F32.BF16 R84, R220.reuse, R16, R84 ;  /* 0x00000010dc54723c */ /* 0x048fe60000041854 */
[----:B------:R-:W-:Y:S01]  /*104c0*/  FMUL.FTZ R77, R77, UR5 ;  /* 0x000000054d4d7c20 */ /* 0x000fe20008410000 */
[----:B------:R-:W-:Y:S01]  /*104d0*/  FMUL.FTZ R78, R78, UR5 ;  /* 0x000000054e4e7c20 */ /* 0x000fe20008410000 */
[----:B------:R-:W-:Y:S01]  /*104e0*/  FMUL.FTZ R79, R79, UR5 ;  /* 0x000000054f4f7c20 */ /* 0x000fe20008410000 */
[----:B------:R-:W-:Y:S03]  /*104f0*/  FMUL.FTZ R81, R81, UR5 ;  /* 0x0000000551517c20 */ /* 0x000fe60008410000 */
[----:B------:R-:W3:Y:S01]  /*10500*/  MUFU.TANH R187, R57 ;  /* 0x0000003900bb7308 */ /* 0x000ee20000002400 */
[C---:B------:R-:W-:Y:S01]  /*10510*/  HMMA.16816.F32.BF16 R88, R220.reuse, R18, R88 ;  /* 0x00000012dc58723c */ /* 0x040fe20000041858 */
[----:B------:R-:W4:Y:S02]  /*10520*/  LDSM.16.M88.4 R16, [R0+0x4000] ;  /* 0x004000000010783b */ /* 0x000f240000000200 */
[----:B--2---:R-:W-:Y:S01]  /*10530*/  FMUL.FTZ R3, R72, UR5 ;  /* 0x0000000548037c20 */ /* 0x004fe20008410000 */
        /* <DEDUP_REMOVED lines=9> */
[C---:B-----5:R-:W-:Y:S08]  /*105d0*/  HMMA.16816.F32.BF16 R92, R220.reuse, R20, R92 ;  /* 0x00000014dc5c723c */ /* 0x060ff0000004185c */
[----:B------:R-:W1:Y:S01]  /*105e0*/  MUFU.TANH R210, R59 ;  /* 0x0000003b00d27308 */ /* 0x000e620000002400 */
[----:B------:R-:W-:Y:S01]  /*105f0*/  FMUL.FTZ R88, R90, UR5 ;  /* 0x000000055a587c20 */ /* 0x000fe20008410000 */
[----:B--2---:R-:W-:Y:S01]  /*10600*/  FMUL.FTZ R3, R80, UR5 ;  /* 0x0000000550037c20 */ /* 0x004fe20008410000 */
[----:B------:R-:W-:Y:S01]  /*10610*/  FMUL.FTZ R89, R89, UR5 ;  /* 0x0000000559597c20 */ /* 0x000fe20008410000 */
[----:B------:R-:W-:Y:S01]  /*10620*/  FMUL.FTZ R90, R91, UR5 ;  /* 0x000000055b5a7c20 */ /* 0x000fe20008410000 */
[C---:B------:R-:W-:Y:S01]  /*10630*/  HMMA.16816.F32.BF16 R96, R220.reuse, R22, R96 ;  /* 0x00000016dc60723c */ /* 0x040fe20000041860 */
[----:B------:R-:W2:Y:S04]  /*10640*/  LDSM.16.M88.4 R20, [R0+0x4400] ;  /* 0x004400000014783b */ /* 0x000ea80000000200 */
[----:B------:R5:W1:Y:S10]  /*10650*/  MUFU.TANH R202, R63 ;  /* 0x0000003f00ca7308 */ /* 0x000a740000002400 */
[----:B------:R-:W1:Y:S01]  /*10660*/  MUFU.TANH R183, R65 ;  /* 0x0000004100b77308 */ /* 0x000e620000002400 */
[C---:B----4-:R-:W-:Y:S09]  /*10670*/  HMMA.16816.F32.BF16 R100, R220.reuse, R16, R100 ;  /* 0x00000010dc64723c */ /* 0x050ff20000041864 */
[----:B------:R-:W4:Y:S01]  /*10680*/  MUFU.TANH R198, R67 ;  /* 0x0000004300c67308 */ /* 0x000f220000002400 */
[----:B------:R-:W-:Y:S01]  /*10690*/  FMUL.FTZ R80, R98, UR5 ;  /* 0x0000000562507c20 */ /* 0x000fe20008410000 */
[C---:B------:R-:W-:Y:S01]  /*106a0*/  HMMA.16816.F32.BF16 R104, R220.reuse, R18, R104 ;  /* 0x00000012dc68723c */ /* 0x040fe20000041868 */
[----:B------:R-:W3:Y:S07]  /*106b0*/  LDSM.16.M88.4 R16, [R0+0x4800] ;  /* 0x004800000010783b */ /* 0x000eee0000000200 */
[----:B------:R-:W1:Y:S10]  /*106c0*/  MUFU.TANH R179, R68 ;  /* 0x0000004400b37308 */ /* 0x000e740000002400 */
[----:B------:R4:W1:Y:S01]  /*106d0*/  MUFU.TANH R177, R69 ;  /* 0x0000004500b17308 */ /* 0x0008620000002400 */
[----:B------:R-:W-:Y:S01]  /*106e0*/  FMUL.FTZ R72, R106, UR5 ;  /* 0x000000056a487c20 */ /* 0x000fe20008410000 */
[C---:B--2---:R-:W-:Y:S08]  /*106f0*/  HMMA.16816.F32.BF16 R108, R220.reuse, R20, R108 ;  /* 0x00000014dc6c723c */ /* 0x044ff0000004186c */
[----:B------:R-:W2:Y:S01]  /*10700*/  MUFU.TANH R190, R70 ;  /* 0x0000004600be7308 */ /* 0x000ea20000002400 */
[C---:B------:R-:W-:Y:S01]  /*10710*/  HMMA.16816.F32.BF16 R112, R220.reuse, R22, R112 ;  /* 0x00000016dc70723c */ /* 0x040fe20000041870 */
[----:B------:R-:W1:Y:S08]  /*10720*/  LDSM.16.M88.4 R20, [R0+0x4c00] ;  /* 0x004c00000014783b */ /* 0x000e700000000200 */
[----:B------:R2:W1:Y:S01]  /*10730*/  MUFU.TANH R186, R71 ;  /* 0x0000004700ba7308 */ /* 0x0004620000002400 */
[----:B------:R-:W-:Y:S09]  /*10740*/  DEPBAR.LE SB0, 0x0 ;  /* 0x000080000000791a */ /* 0x000ff20000000000 */
[----:B------:R1:W1:Y:S01]  /*10750*/  MUFU.TANH R175, R73 ;  /* 0x0000004900af7308 */ /* 0x0002620000002400 */
[----:B------:R-:W-:Y:S01]  /*10760*/  BAR.SYNC.DEFER_BLOCKING 0x0 ;  /* 0x0000000000007b1d */ /* 0x000fe20000010000 */
[----:B-----5:R-:W-:Y:S01]  /*10770*/  FMUL.FTZ R63, R108, UR5 ;  /* 0x000000056c3f7c20 */ /* 0x020fe20008410000 */
[C---:B---3--:R-:W-:Y:S07]  /*10780*/  HMMA.16816.F32.BF16 R116, R220.reuse, R16, R116 ;  /* 0x00000010dc74723c */ /* 0x048fee0000041874 */
[----:B------:R3:W3:Y:S01]  /*10790*/  MUFU.TANH R178, R74 ;  /* 0x0000004a00b27308 */ /* 0x0006e20000002400 */
[----:B----4-:R-:W-:Y:S01]  /*107a0*/  FMUL.FTZ R69, R109, UR5 ;  /* 0x000000056d457c20 */ /* 0x010fe20008410000 */
[----:B--2---:R-:W-:Y:S01]  /*107b0*/  FMUL.FTZ R71, R104, UR5 ;  /* 0x0000000568477c20 */ /* 0x004fe20008410000 */
[C---:B------:R-:W-:Y:S03]  /*107c0*/  HMMA.16816.F32.BF16 R120, R220.reuse, R18, R120 ;  /* 0x00000012dc78723c */ /* 0x040fe60000041878 */
[----:B------:R-:W-:Y:S01]  /*107d0*/  FMUL.FTZ R70, R110, UR5 ;  /* 0x000000056e467c20 */ /* 0x000fe20008410000 */
[----:B------:R-:W-:Y:S03]  /*107e0*/  FMUL.FTZ R68, R111, UR5 ;  /* 0x000000056f447c20 */ /* 0x000fe60008410000 */
[----:B------:R2:W4:Y:S01]  /*107f0*/  MUFU.TANH R182, R75 ;  /* 0x0000004b00b67308 */ /* 0x0005220000002400 */
[----:B------:R-:W-:Y:S01]  /*10800*/  FMUL.FTZ R65, R112, UR5 ;  /* 0x0000000570417c20 */ /* 0x000fe20008410000 */
[----:B-1----:R-:W-:Y:S01]  /*10810*/  FMUL.FTZ R73, R105, UR5 ;  /* 0x0000000569497c20 */ /* 0x002fe20008410000 */
[----:B------:R-:W-:Y:S01]  /*10820*/  FMUL.FTZ R67, R113, UR5 ;  /* 0x0000000571437c20 */ /* 0x000fe20008410000 */
[----:B------:R-:W-:Y:S01]  /*10830*/  FMUL.FTZ R60, R114, UR5 ;  /* 0x00000005723c7c20 */ /* 0x000fe20008410000 */
[----:B------:R-:W-:Y:S01]  /*10840*/  FMUL.FTZ R64, R115, UR5 ;  /* 0x0000000573407c20 */ /* 0x000fe20008410000 */
[----:B------:R-:W-:Y:S01]  /*10850*/  FMUL.FTZ R59, R116, UR5 ;  /* 0x00000005743b7c20 */ /* 0x000fe20008410000 */
[----:B------:R-:W-:Y:S03]  /*10860*/  FMUL.FTZ R62, R117, UR5 ;  /* 0x00000005753e7c20 */ /* 0x000fe60008410000 */
[----:B------:R1:W1:Y:S01]  /*10870*/  MUFU.TANH R171, R76 ;  /* 0x0000004c00ab7308 */ /* 0x0002620000002400 */
[----:B------:R-:W-:Y:S01]  /*10880*/  FMUL.FTZ R57, R118, UR5 ;  /* 0x0000000576397c20 */ /* 0x000fe20008410000 */
[----:B---3--:R-:W-:Y:S01]  /*10890*/  FMUL.FTZ R74, R107, UR5 ;  /* 0x000000056b4a7c20 */ /* 0x008fe20008410000 */
[----:B------:R-:W-:Y:S01]  /*108a0*/  FMUL.FTZ R58, R119, UR5 ;  /* 0x00000005773a7c20 */ /* 0x000fe20008410000 */
[----:B------:R-:W-:Y:S01]  /*108b0*/  FMUL.FTZ R56, R120, UR5 ;  /* 0x0000000578387c20 */ /* 0x000fe20008410000 */
[C---:B------:R-:W-:Y:S05]  /*108c0*/  HMMA.16816.F32.BF16 R124, R220.reuse, R20, R124 ;  /* 0x00000014dc7c723c */ /* 0x040fea000004187c */
[----:B------:R3:W3:Y:S01]  /*108d0*/  MUFU.TANH R169, R77 ;  /* 0x0000004d00a97308 */ /* 0x0006e20000002400 */
[----:B--2---:R-:W-:Y:S01]  /*108e0*/  FMUL.FTZ R75, R101, UR5 ;  /* 0x00000005654b7c20 */ /* 0x004fe20008410000 */
[----:B------:R-:W-:Y:S01]  /*108f0*/  FMUL.FTZ R53, R121, UR5 ;  /* 0x0000000579357c20 */ /* 0x000fe20008410000 */
[----:B------:R-:W-:Y:S01]  /*10900*/  FMUL.FTZ R55, R122, UR5 ;  /* 0x000000057a377c20 */ /* 0x000fe20008410000 */
[----:B------:R-:W-:Y:S01]  /*10910*/  FMUL.FTZ R52, R123, UR5 ;  /* 0x000000057b347c20 */ /* 0x000fe20008410000 */
[----:B------:R-:W-:Y:S05]  /*10920*/  HMMA.16816.F32.BF16 R128, R220, R22, R128 ;  /* 0x00000016dc80723c */ /* 0x000fea0000041880 */
[----:B------:R2:W2:Y:S01]  /*10930*/  MUFU.TANH R174, R78 ;  /* 0x0000004e00ae7308 */ /* 0x0004a20000002400 */
[----:B-1----:R-:W-:Y:S09]  /*10940*/  FMUL.FTZ R76, R103, UR5 ;  /* 0x00000005674c7c20 */ /* 0x002ff20008410000 */
[----:B------:R1:W1:Y:S01]  /*10950*/  MUFU.TANH R170, R79 ;  /* 0x0000004f00aa7308 */ /* 0x0002620000002400 */
[----:B---3--:R-:W-:Y:S01]  /*10960*/  FMUL.FTZ R77, R100, UR5 ;  /* 0x00000005644d7c20 */ /* 0x008fe20008410000 */
[----:B------:R-:W-:Y:S01]  /*10970*/  FMUL.FTZ R51, R124, UR5 ;  /* 0x000000057c337c20 */ /* 0x000fe20008410000 */
[----:B------:R-:W-:Y:S01]  /*10980*/  FMUL.FTZ R54, R125, UR5 ;  /* 0x000000057d367c20 */ /* 0x000fe20008410000 */
[----:B------:R-:W-:Y:S01]  /*10990*/  FMUL.FTZ R22, R126, UR5 ;  /* 0x000000057e167c20 */ /* 0x000fe20008410000 */
[----:B------:R-:W-:Y:S05]  /*109a0*/  FMUL.FTZ R21, R127, UR5 ;  /* 0x000000057f157c20 */ /* 0x000fea0008410000 */
[----:B------:R3:W3:Y:S01]  /*109b0*/  MUFU.TANH R165, R3 ;  /* 0x0000000300a57308 */ /* 0x0006e20000002400 */
[----:B--2---:R-:W-:Y:S01]  /*109c0*/  FMUL.FTZ R78, R102, UR5 ;  /* 0x00000005664e7c20 */ /* 0x004fe20008410000 */
[----:B------:R-:W-:Y:S01]  /*109d0*/  FMUL.FTZ R49, R128, UR5 ;  /* 0x0000000580317c20 */ /* 0x000fe20008410000 */
[----:B------:R-:W-:Y:S01]  /*109e0*/  FMUL.FTZ R50, R129, UR5 ;  /* 0x0000000581327c20 */ /* 0x000fe20008410000 */
[----:B------:R-:W-:Y:S06]  /*109f0*/  FMUL.FTZ R20, R130, UR5 ;  /* 0x0000000582147c20 */ /* 0x000fec0008410000 */
[----:B------:R2:W2:Y:S01]  /*10a00*/  MUFU.TANH R167, R81 ;  /* 0x0000005100a77308 */ /* 0x0004a20000002400 */
[----:B-1----:R-:W-:Y:S09]  /*10a10*/  FMUL.FTZ R79, R96, UR5 ;  /* 0x00000005604f7c20 */ /* 0x002ff20008410000 */
[----:B------:R1:W1:Y:S01]  /*10a20*/  MUFU.TANH R162, R82 ;  /* 0x0000005200a27308 */ /* 0x0002620000002400 */
[----:B---3--:R-:W-:Y:S09]  /*10a30*/  FMUL.FTZ R3, R131, UR5 ;  /* 0x0000000583037c20 */ /* 0x008ff20008410000 */
[----:B------:R3:W3:Y:S01]  /*10a40*/  MUFU.TANH R166, R83 ;  /* 0x0000005300a67308 */ /* 0x0006e20000002400 */
[----:B--2---:R-:W-:Y:S09]  /*10a50*/  FMUL.FTZ R81, R97, UR5 ;  /* 0x0000000561517c20 */ /* 0x004ff20008410000 */
        /* <DEDUP_REMOVED lines=92> */
[----:B------:R-:W-:Y:S01]  /*11020*/  VIADD R17, R246, 0xfffffe00 ;  /* 0xfffffe00f6117836 */ /* 0x000fe20000000000 */
[----:B------:R-:W2:Y:S04]  /*11030*/  LDC R0, c[0x0][0x4f0] ;  /* 0x00013c00ff007b82 */ /* 0x000ea80000000800 */
[----:B------:R-:W-:Y:S02]  /*11040*/  IABS R13, R17 ;  /* 0x00000011000d7213 */ /* 0x000fe40000000000 */
[-C--:B--2---:R-:W-:Y:S02]  /*11050*/  IABS R4, R0.reuse ;  /* 0x0000000000047213 */ /* 0x084fe40000000000 */
[----:B------:R-:W-:Y:S02]  /*11060*/  LOP3.LUT R17, R17, R0, RZ, 0x3c, !PT ;  /* 0x0000000011117212 */ /* 0x000fe400078e3cff */
[----:B------:R-:W2:Y:S10]  /*11070*/  I2F.RP R9, R4 ;  /* 0x0000000400097306 */ /* 0x000eb40000209400 */
[----:B--2---:R-:W2:Y:S02]  /*11080*/  MUFU.RCP R2, R9 ;  /* 0x0000000900027308 */ /* 0x004ea40000001000 */
[----:B--2---:R-:W-:Y:S08]  /*11090*/  VIADD R14, R2, 0xffffffe ;  /* 0x0ffffffe020e7836 */ /* 0x004ff00000000000 */
[----:B------:R-:W2:Y:S02]  /*110a0*/  F2I.FTZ.U32.TRUNC.NTZ R15, R14 ;  /* 0x0000000e000f7305 */ /* 0x000ea4000021f000 */
[--C-:B--2---:R-:W-:Y:S02]  /*110b0*/  IMAD.MOV R5, RZ, RZ, -R15.reuse ;  /* 0x000000ffff057224 */ /* 0x104fe400078e0a0f */
        /* <DEDUP_REMOVED lines=23> */
[----:B------:R-:W-:Y:S02]  /*11230*/  ISETP.GE.AND P6, PT, R5, RZ, PT ;  /* 0x000000ff0500720c */ /* 0x000fe40003fc6270 */
[----:B------:R-:W2:Y:S01]  /*11240*/  LDC.64 R4, c[0x0][0x3b8] ;  /* 0x0000ee00ff047b82 */ /* 0x000ea20000000a00 */
[----:B------:R-:W-:Y:S02]  /*11250*/  @!P5 IMAD.MOV R12, RZ, RZ, -R12 ;  /* 0x000000ffff0cd224 */ /* 0x000fe400078e0a0c */
[----:B------:R-:W-:Y:S02]  /*11260*/  @P4 IADD3 R2, PT, PT, R2, 0x1, RZ ;  /* 0x0000000102024810 */ /* 0x000fe40007ffe0ff */
[----:B------:R-:W-:Y:S04]  /*11270*/  ISETP.NE.AND P4, PT, R0, RZ, PT ;  /* 0x000000ff0000720c */ /* 0x000fe80003f85270 */
[----:B------:R-:W-:Y:S02]  /*11280*/  SEL R15, R13, R12, !P4 ;  /* 0x0000000c0d0f7207 */ /* 0x000fe40006000000 */
[----:B------:R-:W-:Y:S02]  /*11290*/  @!P6 IMAD.MOV R2, RZ, RZ, -R2 ;  /* 0x000000ffff02e224 */ /* 0x000fe400078e0a02 */
[----:B------:R-:W-:Y:S03]  /*112a0*/  LEA R18, P5, R15, R242, 0x2 ;  /* 0x000000f20f127211 */ /* 0x000fe600078a10ff */
[----:B------:R-:W-:Y:S02]  /*112b0*/  SEL R13, R13, R2, !P4 ;  /* 0x000000020d0d7207 */ /* 0x000fe40006000000 */
[-C--:B------:R-:W-:Y:S02]  /*112c0*/  LEA.HI.X.SX32 R19, R15, R243.reuse, 0x2, P5 ;  /* 0x000000f30f137211 */ /* 0x080fe400028f16ff */
[C---:B------:R-:W-:Y:S03]  /*112d0*/  LEA R16, P4, R13.reuse, R242, 0x2 ;  /* 0x000000f20d107211 */ /* 0x040fe600078810ff */
[----:B------:R-:W3:Y:S01]  /*112e0*/  LDG.E R9, desc[UR16][R18.64] ;  /* 0x0000001012097981 */ /* 0x000ee2000c1e1900 */
[C---:B------:R-:W-:Y:S02]  /*112f0*/  LEA.HI.X.SX32 R17, R13.reuse, R243, 0x2, P4 ;  /* 0x000000f30d117211 */ /* 0x040fe400020f16ff */
[----:B------:R-:W-:Y:S03]  /*11300*/  IADD3 R13, PT, PT, R13, -R15, RZ ;  /* 0x8000000f0d0d7210 */ /* 0x000fe60007ffe0ff */
[----:B------:R-:W3:Y:S02]  /*11310*/  LDG.E R2, desc[UR16][R16.64] ;  /* 0x0000001010027981 */ /* 0x000ee4000c1e1900 */
[----:B------:R-:W-:Y:S05]  /*11320*/  IMAD R13, R13, R0, -0x100 ;  /* 0xffffff000d0d7424 */ /* 0x000fea00078e0200 */
[----:B------:R-:W-:Y:S05]  /*11330*/  SHF.R.S32.HI R15, RZ, 0x1f, R13 ;  /* 0x0000001fff0f7819 */ /* 0x000fea000001140d */
[-C--:B--2---:R-:W-:Y:S02]  /*11340*/  IMAD R0, R15, R4.reuse, RZ ;  /* 0x000000040f007224 */ /* 0x084fe400078e02ff */
[C---:B------:R-:W-:Y:S04]  /*11350*/  IMAD.WIDE.U32 R14, R13.reuse, R4, RZ ;  /* 0x000000040d0e7225 */ /* 0x040fe800078e00ff */
[----:B------:R-:W-:Y:S04]  /*11360*/  IMAD R0, R13, R5, R0 ;  /* 0x000000050d007224 */ /* 0x000fe800078e0200 */
[----:B------:R-:W-:Y:S02]  /*11370*/  IMAD.IADD R15, R15, 0x1, R0 ;  /* 0x000000010f0f7824 */ /* 0x000fe400078e0200 */
[----:B---3--:R-:W-:Y:S04]  /*11380*/  IMAD.IADD R9, R9, 0x1, -R2 ;  /* 0x0000000109097824 */ /* 0x008fe800078e0a02 */
[C---:B------:R-:W-:Y:S01]  /*11390*/  IMAD.WIDE.U32 R14, R9.reuse, UR6, R14 ;  /* 0x00000006090e7c25 */ /* 0x040fe2000f8e000e */
[----:B------:R-:W-:Y:S02]  /*113a0*/  SHF.R.S32.HI R2, RZ, 0x1f, R9 ;  /* 0x0000001fff027819 */ /* 0x000fe40000011409 */
[----:B------:R-:W-:Y:S03]  /*113b0*/  LEA R234, P4, R14, R234, 0x1 ;  /* 0x000000ea0eea7211 */ /* 0x000fe600078808ff */
[----:B------:R-:W-:Y:S04]  /*113c0*/  IMAD R2, R2, UR6, RZ ;  /* 0x0000000602027c24 */ /* 0x000fe8000f8e02ff */
[----:B------:R-:W-:Y:S05]  /*113d0*/  IMAD R2, R9, UR7, R2 ;  /* 0x0000000709027c24 */ /* 0x000fea000f8e0202 */
[----:B------:R-:W-:Y:S04]  /*113e0*/  IADD3 R2, PT, PT, R15, R2, RZ ;  /* 0x000000020f027210 */ /* 0x000fe80007ffe0ff */
[----:B------:R-:W-:Y:S07]  /*113f0*/  LEA.HI.X R233, R14, R233, R2, 0x1, P4 ;  /* 0x000000e90ee97211 */ /* 0x000fee00020f0c02 */
.L_x_1055:
[----:B-1----:R-:W-:Y:S01]  /*11400*/  @!P2 IMAD.MOV.U32 R235, RZ, RZ, R233 ;  /* 0x000000ffffeba224 */ /* 0x002fe200078e00e9 */
        /* <DEDUP_REMOVED lines=60> */
.L_x_1054:
[----:B--2---:R-:W2:Y:S01]  /*117d0*/  LDL.LU R14, [R1+0x4] ;  /* 0x00000400010e7983 */ /* 0x004ea20000300800 */
[----:B------:R-:W-:Y:S02]  /*117e0*/  FMNMX3.FTZ R5, R151, R6, R160, !PT ;  /* 0x0000000697057276 */ /* 0x000fe400078100a0 */
[----:B------:R-:W-:Y:S01]  /*117f0*/  MOV R48, R240 ;  /* 0x000000f000307202 */ /* 0x000fe20000000f00 */
[----:B------:R-:W2:Y:S01]  /*11800*/  LDL.LU R13, [R1] ;  /* 0x00000000010d7983 */ /* 0x000ea20000300800 */
[----:B------:R-:W-:Y:S02]  /*11810*/  @P0 IADD3 R48, PT, PT, R247, -0x20, RZ ;  /* 0xffffffe0f7300810 */ /* 0x000fe40007ffe0ff */
[----:B------:R-:W-:Y:S01]  /*11820*/  ISETP.GT.AND P0, PT, R245, R232, PT ;  /* 0x000000e8f500720c */ /* 0x000fe20003f04270 */
[----:B------:R-:W3:Y:S01]  /*11830*/  LDL.LU R17, [R1+0x8] ;  /* 0x0000080001117983 */ /* 0x000ee20000300800 */
[----:B------:R-:W-:Y:S03]  /*11840*/  IADD3 R246, PT, PT, R246, -0x100, RZ ;  /* 0xffffff00f6f67810 */ /* 0x000fe60007ffe0ff */
[----:B------:R-:W4:Y:S04]  /*11850*/  LDL.LU R16, [R1+0xc] ;  /* 0x00000c0001107983 */ /* 0x000f280000300800 */
[----:B------:R-:W-:Y:S08]  /*11860*/  LDSM.16.MT88.4 R32, [R48] ;  /* 0x000000003020783b */ /* 0x000ff00000004200 */
[----:B------:R-:W-:Y:S08]  /*11870*/  LDSM.16.MT88.4 R36, [R150+0x5400] ;  /* 0x005400009624783b */ /* 0x000ff00000004200 */
[----:B------:R-:W-:Y:S08]  /*11880*/  LDSM.16.MT88.4 R40, [R48+0x400] ;  /* 0x000400003028783b */ /* 0x000ff00000004200 */
[----:B------:R-:W-:Y:S01]  /*11890*/  LDSM.16.MT88.4 R44, [R150+0x6000] ;  /* 0x00600000962c783b */ /* 0x000fe20000004200 */
[----:B----4-:R-:W-:Y:S02]  /*118a0*/  FMNMX3.FTZ R5, R5, R10, R16, !PT ;  /* 0x0000000a05057276 */ /* 0x010fe40007810010 */
[----:B--2---:R-:W-:Y:S02]  /*118b0*/  FMNMX3.FTZ R7, R149, R14, R13, !PT ;  /* 0x0000000e95077276 */ /* 0x004fe4000781000d */
[----:B------:R-:W-:Y:S02]  /*118c0*/  FMNMX3.FTZ R5, R5, R216, R196, !PT ;  /* 0x000000d805057276 */ /* 0x000fe400078100c4 */
[----:B---3--:R-:W-:Y:S02]  /*118d0*/  FMNMX3.FTZ R7, R7, R8, R17, !PT ;  /* 0x0000000807077276 */ /* 0x008fe40007810011 */
        /* <DEDUP_REMOVED lines=65> */
[----:B-1----:R-:W-:Y:S05]  /*11cf0*/  FMNMX.FTZ R0, R7, R0, !PT ;  /* 0x0000000007007209 */ /* 0x002fea0007810000 */
[----:B------:R-:W-:Y:S01]  /*11d00*/  FMUL.FTZ R61, R0, UR4 ;  /* 0x00000004003d7c20 */ /* 0x000fe20008410000 */
[----:B--2---:R-:W-:Y:S01]  /*11d10*/  FMNMX.FTZ R2, R12, R5, !PT ;  /* 0x000000050c027209 */ /* 0x004fe20007810000 */
[----:B------:R-:W-:Y:S01]  /*11d20*/  FADD.FTZ R4, -R0, R151 ;  /* 0x0000009700047221 */ /* 0x000fe20000010100 */
[----:B------:R-:W-:Y:S02]  /*11d30*/  MOV R151, R0 ;  /* 0x0000000000977202 */ /* 0x000fe40000000f00 */
[C---:B------:R-:W-:Y:S01]  /*11d40*/  FSETP.NEU.FTZ.AND P1, PT, R2.reuse, -INF , PT ;  /* 0xff8000000200780b */ /* 0x040fe20003f3d000 */
[C---:B------:R-:W-:Y:S01]  /*11d50*/  FMUL.FTZ R66, R2.reuse, UR4 ;  /* 0x0000000402427c20 */ /* 0x040fe20008410000 */
[----:B------:R-:W-:Y:S01]  /*11d60*/  FADD.FTZ R5, -R2, R149 ;  /* 0x0000009502057221 */ /* 0x000fe20000010100 */
[----:B------:R-:W-:Y:S01]  /*11d70*/  FMUL.FTZ R23, R4, UR4 ;  /* 0x0000000404177c20 */ /* 0x000fe20008410000 */
[----:B------:R-:W-:Y:S02]  /*11d80*/  MOV R149, R2 ;  /* 0x0000000200957202 */ /* 0x000fe40000000f00 */
[----:B------:R-:W-:Y:S01]  /*11d90*/  FSEL R66, R66, RZ, P1 ;  /* 0x000000ff42427208 */ /* 0x000fe20000800000 */
[----:B------:R-:W-:Y:S01]  /*11da0*/  FMUL.FTZ R24, R5, UR4 ;  /* 0x0000000405187c20 */ /* 0x000fe20008410000 */
[----:B------:R-:W-:Y:S01]  /*11db0*/  FSETP.NEU.FTZ.AND P1, PT, R0, -INF , PT ;  /* 0xff8000000000780b */ /* 0x000fe20003f3d000 */
[----:B------:R-:W1:Y:S02]  /*11dc0*/  MUFU.EX2 R23, R23 ;  /* 0x0000001700177308 */ /* 0x000e640000000800 */
[--C-:B------:R-:W-:Y:S01]  /*11dd0*/  FFMA.FTZ R97, R14, UR4, -R66.reuse ;  /* 0x000000040e617c23 */ /* 0x100fe20008010842 */
[--C-:B------:R-:W-:Y:S07]  /*11de0*/  FFMA.FTZ R92, R13, UR4, -R66.reuse ;  /* 0x000000040d5c7c23 */ /* 0x100fee0008010842 */
[----:B------:R-:W2:Y:S01]  /*11df0*/  MUFU.EX2 R24, R24 ;  /* 0x0000001800187308 */ /* 0x000ea20000000800 */
[----:B------:R-:W3:Y:S01]  /*11e00*/  LDSM.16.MT88.4 R12, [R150+0x5000] ;  /* 0x00500000960c783b */ /* 0x000ee20000004200 */
[----:B------:R-:W-:Y:S01]  /*11e10*/  FSEL R61, R61, RZ, P1 ;  /* 0x000000ff3d3d7208 */ /* 0x000fe20000800000 */
[--C-:B------:R-:W-:Y:S07]  /*11e20*/  FFMA.FTZ R96, R8, UR4, -R66.reuse ;  /* 0x0000000408607c23 */ /* 0x100fee0008010842 */
[----:B------:R-:W-:Y:S01]  /*11e30*/  MUFU.EX2 R97, R97 ;  /* 0x0000006100617308 */ /* 0x000fe20000000800 */
[--C-:B------:R-:W-:Y:S01]  /*11e40*/  FFMA.FTZ R91, R17, UR4, -R66.reuse ;  /* 0x00000004115b7c23 */ /* 0x100fe20008010842 */
[--C-:B------:R-:W-:Y:S01]  /*11e50*/  FFMA.FTZ R101, R11, UR4, -R66.reuse ;  /* 0x000000040b657c23 */ /* 0x100fe20008010842 */
[--C-:B------:R-:W-:Y:S01]  /*11e60*/  FFMA.FTZ R94, R10, UR4, -R61.reuse ;  /* 0x000000040a5e7c23 */ /* 0x100fe2000801083d */
[--C-:B------:R-:W-:Y:S01]  /*11e70*/  FFMA.FTZ R95, R160, UR4, -R61.reuse ;  /* 0x00000004a05f7c23 */ /* 0x100fe2000801083d */
[--C-:B------:R-:W-:Y:S01]  /*11e80*/  FFMA.FTZ R93, R16, UR4, -R61.reuse ;  /* 0x00000004105d7c23 */ /* 0x100fe2000801083d */
[--C-:B------:R-:W-:Y:S04]  /*11e90*/  FFMA.FTZ R100, R6, UR4, -R61.reuse ;  /* 0x0000000406647c23 */ /* 0x100fe8000801083d */
[----:B------:R-:W4:Y:S01]  /*11ea0*/  MUFU.EX2 R92, R92 ;  /* 0x0000005c005c7308 */ /* 0x000f220000000800 */
[C---:B-1----:R-:W-:Y:S01]  /*11eb0*/  FMUL.FTZ R6, R23.reuse, R146 ;  /* 0x0000009217067220 */ /* 0x042fe20000410000 */
[C---:B------:R-:W-:Y:S01]  /*11ec0*/  FMUL.FTZ R7, R23.reuse, R147 ;  /* 0x0000009317077220 */ /* 0x040fe20000410000 */
[C---:B--2---:R-:W-:Y:S07]  /*11ed0*/  FMUL.FTZ R4, R24.reuse, R144 ;  /* 0x0000009018047220 */ /* 0x044fee0000410000 */
[----:B------:R-:W-:Y:S01]  /*11ee0*/  MUFU.EX2 R95, R95 ;  /* 0x0000005f005f7308 */ /* 0x000fe20000000800 */
[C---:B------:R-:W-:Y:S01]  /*11ef0*/  FMUL.FTZ R5, R24.reuse, R145 ;  /* 0x0000009118057220 */ /* 0x040fe20000410000 */
[C---:B------:R-:W-:Y:S01]  /*11f00*/  FMUL.FTZ R8, R24.reuse, R140 ;  /* 0x0000008c18087220 */ /* 0x040fe20000410000 */
[----:B------:R-:W-:Y:S07]  /*11f10*/  FMUL.FTZ R9, R24, R141 ;  /* 0x0000008d18097220 */ /* 0x000fee0000410000 */
[----:B------:R-:W-:Y:S01]  /*11f20*/  MUFU.EX2 R94, R94 ;  /* 0x0000005e005e7308 */ /* 0x000fe20000000800 */
[C---:B------:R-:W-:Y:S01]  /*11f30*/  FMUL.FTZ R10, R23.reuse, R142 ;  /* 0x0000008e170a7220 */ /* 0x040fe20000410000 */
[C---:B------:R-:W-:Y:S01]  /*11f40*/  FMUL.FTZ R11, R23.reuse, R143 ;  /* 0x0000008f170b7220 */ /* 0x040fe20000410000 */
[--C-:B------:R-:W-:Y:S07]  /*11f50*/  FFMA.FTZ R102, R208, UR4, -R66.reuse ;  /* 0x00000004d0667c23 */ /* 0x100fee0008010842 */
[----:B------:R-:W1:Y:S01]  /*11f60*/  MUFU.EX2 R100, R100 ;  /* 0x0000006400647308 */ /* 0x000e620000000800 */
[--C-:B------:R-:W-:Y:S01]  /*11f70*/  FFMA.FTZ R106, R216, UR4, -R61.reuse ;  /* 0x00000004d86a7c23 */ /* 0x100fe2000801083d */
[----:B----4-:R-:W-:Y:S01]  /*11f80*/  F2FP.BF16.F32.PACK_AB R28, R92, R97 ;  /* 0x000000615c1c723e */ /* 0x010fe200000010ff */
[--C-:B------:R-:W-:Y:S07]  /*11f90*/  FFMA.FTZ R103, R196, UR4, -R61.reuse ;  /* 0x00000004c4677c23 */ /* 0x100fee000801083d */
[----:B------:R-:W-:Y:S01]  /*11fa0*/  MUFU.EX2 R96, R96 ;  /* 0x0000006000607308 */ /* 0x000fe20000000800 */
[--C-:B------:R-:W-:Y:S01]  /*11fb0*/  FFMA.FTZ R105, R212, UR4, -R66.reuse ;  /* 0x00000004d4697c23 */ /* 0x100fe20008010842 */
[----:B------:R-:W-:Y:S01]  /*11fc0*/  FFMA.FTZ R98, R224, UR4, -R66 ;  /* 0x00000004e0627c23 */ /* 0x000fe20008010842 */
[--C-:B------:R-:W-:Y:S07]  /*11fd0*/  FFMA.FTZ R99, R200, UR4, -R61.reuse ;  /* 0x00000004c8637c23 */ /* 0x100fee000801083d */
[----:B------:R-:W2:Y:S01]  /*11fe0*/  MUFU.EX2 R91, R91 ;  /* 0x0000005b005b7308 */ /* 0x000ea20000000800 */
[--C-:B------:R-:W-:Y:S01]  /*11ff0*/  FFMA.FTZ R104, R204, UR4, -R61.reuse ;  /* 0x00000004cc687c23 */ /* 0x100fe2000801083d */
[C---:B------:R-:W-:Y:S01]  /*12000*/  FMUL.FTZ R16, R24.reuse, R132 ;  /* 0x0000008418107220 */ /* 0x040fe20000410000 */
[----:B------:R-:W-:Y:S07]  /*12010*/  FMUL.FTZ R17, R24, R133 ;  /* 0x0000008518117220 */ /* 0x000fee0000410000 */
[----:B------:R-:W4:Y:S01]  /*12020*/  MUFU.EX2 R93, R93 ;  /* 0x0000005d005d7308 */ /* 0x000f220000000800 */
[----:B------:R-:W-:Y:S01]  /*12030*/  FMUL.FTZ R18, R23, R134 ;  /* 0x0000008617127220 */ /* 0x000fe20000410000 */
[----:B-1----:R-:W-:Y:S01]  /*12040*/  F2FP.BF16.F32.PACK_AB R29, R95, R100 ;  /* 0x000000645f1d723e */ /* 0x002fe200000010ff */
[C---:B------:R-:W-:Y:S07]  /*12050*/  FMUL.FTZ R19, R23.reuse, R135 ;  /* 0x0000008717137220 */ /* 0x040fee0000410000 */
[----:B------:R-:W-:Y:S01]  /*12060*/  MUFU.EX2 R101, R101 ;  /* 0x0000006500657308 */ /* 0x000fe20000000800 */
[----:B------:R-:W-:Y:S01]  /*12070*/  LDSM.16.MT88.4 R140, [R150+0x8c00] ;  /* 0x008c0000968c783b */ /* 0x000fe20000004200 */
[--C-:B------:R-:W-:Y:S01]  /*12080*/  FFMA.FTZ R22, R22, UR4, -R61.reuse ;  /* 0x0000000416167c23 */ /* 0x100fe2000801083d */
[----:B------:R-:W-:Y:S07]  /*12090*/  FFMA.FTZ R100, R23, R248, R100 ;  /* 0x000000f817647223 */ /* 0x000fee0000010064 */
[----:B------:R-:W1:Y:S01]  /*120a0*/  MUFU.EX2 R102, R102 ;  /* 0x0000006600667308 */ /* 0x000e620000000800 */
[--C-:B------:R-:W-:Y:S01]  /*120b0*/  FFMA.FTZ R122, R205, UR4, -R61.reuse ;  /* 0x00000004cd7a7c23 */ /* 0x100fe2000801083d */
[----:B--2---:R-:W-:Y:S01]  /*120c0*/  F2FP.BF16.F32.PACK_AB R30, R91, R96 ;  /* 0x000000605b1e723e */ /* 0x004fe200000010ff */
[--C-:B------:R-:W-:Y:S07]  /*120d0*/  FFMA.FTZ R124, R213, UR4, -R61.reuse ;  /* 0x00000004d57c7c23 */ /* 0x100fee000801083d */
[----:B------:R-:W-:Y:S01]  /*120e0*/  MUFU.EX2 R106, R106 ;  /* 0x0000006a006a7308 */ /* 0x000fe20000000800 */
[--C-:B------:R-:W-:Y:S01]  /*120f0*/  FFMA.FTZ R132, R197, UR4, -R66.reuse ;  /* 0x00000004c5847c23 */ /* 0x100fe20008010842 */
[----:B----4-:R-:W-:Y:S01]  /*12100*/  F2FP.BF16.F32.PACK_AB R31, R93, R94 ;  /* 0x0000005e5d1f723e */ /* 0x010fe200000010ff */
[--C-:B------:R-:W-:Y:S07]  /*12110*/  FFMA.FTZ R131, R214, UR4, -R61.reuse ;  /* 0x00000004d6837c23 */ /* 0x100fee000801083d */
[----:B------:R-:W-:Y:S01]  /*12120*/  MUFU.EX2 R122, R122 ;  /* 0x0000007a007a7308 */ /* 0x000fe20000000800 */
[--C-:B------:R-:W-:Y:S01]  /*12130*/  FFMA.FTZ R134, R226, UR4, -R61.reuse ;  /* 0x00000004e2867c23 */ /* 0x100fe2000801083d */
[----:B------:R-:W-:Y:S01]  /*12140*/  FFMA.FTZ R133, R195, UR4, -R61 ;  /* 0x00000004c3857c23 */ /* 0x000fe2000801083d */
[--C-:B------:R-:W-:Y:S07]  /*12150*/  FFMA.FTZ R201, R201, UR4, -R66.reuse ;  /* 0x00000004c9c97c23 */ /* 0x100fee0008010842 */
[----:B------:R-:W-:Y:S01]  /*12160*/  MUFU.EX2 R124, R124 ;  /* 0x0000007c007c7308 */ /* 0x000fe20000000800 */
[C---:B---3--:R-:W-:Y:S09]  /*12170*/  HMMA.16816.F32.BF16 R4, R28.reuse, R12, R4 ;  /* 0x0000000c1c04723c */ /* 0x048ff20000041804 */
[----:B------:R-:W-:Y:S01]  /*12180*/  MUFU.EX2 R132, R132 ;  /* 0x0000008400847308 */ /* 0x000fe20000000800 */
[C---:B------:R-:W-:Y:S01]  /*12190*/  FMUL.FTZ R12, R24.reuse, R136 ;  /* 0x00000088180c7220 */ /* 0x040fe20000410000 */
[C---:B------:R-:W-:Y:S08]  /*121a0*/  FMUL.FTZ R13, R24.reuse, R137 ;  /* 0x00000089180d7220 */ /* 0x040ff00000410000 */
[----:B------:R-:W-:Y:S01]  /*121b0*/  MUFU.EX2 R131, R131 ;  /* 0x0000008300837308 */ /* 0x000fe20000000800 */
[C---:B------:R-:W-:Y:S03]  /*121c0*/  HMMA.16816.F32.BF16 R8, R28.reuse, R14, R8 ;  /* 0x0000000e1c08723c */ /* 0x040fe60000041808 */
[C---:B------:R-:W-:Y:S01]  /*121d0*/  FMUL.FTZ R14, R23.reuse, R138 ;  /* 0x0000008a170e7220 */ /* 0x040fe20000410000 */
[----:B------:R-:W-:Y:S05]  /*121e0*/  FMUL.FTZ R15, R23, R139 ;  /* 0x0000008b170f7220 */ /* 0x000fea0000410000 */
[----:B------:R-:W2:Y:S01]  /*121f0*/  MUFU.EX2 R103, R103 ;  /* 0x0000006700677308 */ /* 0x000ea20000000800 */
[--C-:B------:R-:W-:Y:S01]  /*12200*/  FFMA.FTZ R203, R203, UR4, -R66.reuse ;  /* 0x00000004cbcb7c23 */ /* 0x100fe20008010842 */
[----:B------:R-:W-:Y:S01]  /*12210*/  FFMA.FTZ R97, R24, R249, R97 ;  /* 0x000000f918617223 */ /* 0x000fe20000010061 */
[--C-:B------:R-:W-:Y:S07]  /*12220*/  FFMA.FTZ R138, R218, UR4, -R61.reuse ;  /* 0x00000004da8a7c23 */ /* 0x100fee000801083d */
[----:B------:R-:W-:Y:S01]  /*12230*/  MUFU.EX2 R105, R105 ;  /* 0x0000006900697308 */ /* 0x000fe20000000800 */
[--C-:B------:R-:W-:Y:S01]  /*12240*/  FFMA.FTZ R158, R158, UR4, -R61.reuse ;  /* 0x000000049e9e7c23 */ /* 0x100fe2000801083d */
[C---:B------:R-:W-:Y:S08]  /*12250*/  HMMA.16816.F32.BF16 R12, R28.reuse, R32, R12 ;  /* 0x000000201c0c723c */ /* 0x040ff0000004180c */
[----:B------:R-:W3:Y:S01]  /*12260*/  MUFU.EX2 R98, R98 ;  /* 0x0000006200627308 */ /* 0x000ee20000000800 */
[--C-:B------:R-:W-:Y:S01]  /*12270*/  FFMA.FTZ R88, R88, UR4, -R61.reuse ;  /* 0x0000000458587c23 */ /* 0x100fe2000801083d */
[--C-:B------:R-:W-:Y:S01]  /*12280*/  FFMA.FTZ R107, R180, UR4, -R66.reuse ;  /* 0x00000004b46b7c23 */ /* 0x100fe20008010842 */
[--C-:B------:R-:W-:Y:S07]  /*12290*/  FFMA.FTZ R110, R188, UR4, -R66.reuse ;  /* 0x00000004bc6e7c23 */ /* 0x100fee0008010842 */
[----:B------:R-:W-:Y:S01]  /*122a0*/  MUFU.EX2 R99, R99 ;  /* 0x0000006300637308 */ /* 0x000fe20000000800 */
[--C-:B------:R-:W-:Y:S01]  /*122b0*/  FFMA.FTZ R113, R219, UR4, -R61.reuse ;  /* 0x00000004db717c23 */ /* 0x100fe2000801083d */
[----:B------:R-:W-:Y:S01]  /*122c0*/  HMMA.16816.F32.BF16 R16, R28, R34, R16 ;  /* 0x000000221c10723c */ /* 0x000fe20000041810 */
[----:B------:R-:W4:Y:S07]  /*122d0*/  LDSM.16.MT88.4 R32, [R150+0x5800] ;  /* 0x005800009620783b */ /* 0x000f2e0000004200 */
[----:B------:R-:W5:Y:S01]  /*122e0*/  MUFU.EX2 R104, R104 ;  /* 0x0000006800687308 */ /* 0x000f620000000800 */
[----:B-1----:R-:W-:Y:S01]  /*122f0*/  F2FP.BF16.F32.PACK_AB R28, R102, R101 ;  /* 0x00000065661c723e */ /* 0x002fe200000010ff */
[--C-:B------:R-:W-:Y:S01]  /*12300*/  FFMA.FTZ R108, R157, UR4, -R61.reuse ;  /* 0x000000049d6c7c23 */ /* 0x100fe2000801083d */
[----:B--2---:R-:W-:Y:S01]  /*12310*/  F2FP.BF16.F32.PACK_AB R29, R103, R106 ;  /* 0x0000006a671d723e */ /* 0x004fe200000010ff */
        /* <DEDUP_REMOVED lines=8> */
[--C-:B------:R-:W-:Y:S07]  /*123a0*/  FFMA.FTZ R118, R217, UR4, -R61.reuse ;  /* 0x00000004d9767c23 */ /* 0x100fee000801083d */
[----:B------:R-:W1:Y:S01]  /*123b0*/  MUFU.EX2 R110, R110 ;  /* 0x0000006e006e7308 */ /* 0x000e620000000800 */
[----:B-----5:R-:W-:Y:S01]  /*123c0*/  F2FP.BF16.F32.PACK_AB R31, R104, R99 ;  /* 0x00000063681f723e */ /* 0x020fe200000010ff */
[--C-:B------:R-:W-:Y:S01]  /*123d0*/  FFMA.FTZ R121, R154, UR4, -R61.reuse ;  /* 0x000000049a797c23 */ /* 0x100fe2000801083d */
[--C-:B------:R-:W-:Y:S07]  /*123e0*/  FFMA.FTZ R120, R215, UR4, -R66.reuse ;  /* 0x00000004d7787c23 */ /* 0x100fee0008010842 */
[----:B------:R-:W-:Y:S01]  /*123f0*/  MUFU.EX2 R134, R134 ;  /* 0x0000008600867308 */ /* 0x000fe20000000800 */
[--C-:B------:R-:W-:Y:S01]  /*12400*/  FFMA.FTZ R115, R227, UR4, -R66.reuse ;  /* 0x00000004e3737c23 */ /* 0x100fe20008010842 */
[--C-:B------:R-:W-:Y:S01]  /*12410*/  FFMA.FTZ R129, R161, UR4, -R61.reuse ;  /* 0x00000004a1817c23 */ /* 0x100fe2000801083d */
[--C-:B------:R-:W-:Y:S01]  /*12420*/  FFMA.FTZ R126, R159, UR4, -R66.reuse ;  /* 0x000000049f7e7c23 */ /* 0x100fe20008010842 */
[C---:B------:R-:W-:Y:S06]  /*12430*/  HMMA.16816.F32.BF16 R4, R28.reuse, R36, R4 ;  /* 0x000000241c04723c */ /* 0x040fec0000041804 */
[----:B------:R-:W-:Y:S01]  /*12440*/  MUFU.EX2 R133, R133 ;  /* 0x0000008500857308 */ /* 0x000fe20000000800 */
[--C-:B------:R-:W-:Y:S01]  /*12450*/  FFMA.FTZ R123, R153, UR4, -R66.reuse ;  /* 0x00000004997b7c23 */ /* 0x100fe20008010842 */
[--C-:B------:R-:W-:Y:S08]  /*12460*/  FFMA.FTZ R117, R207, UR4, -R61.reuse ;  /* 0x00000004cf757c23 */ /* 0x100ff0000801083d */
[----:B------:R-:W-:Y:S01]  /*12470*/  MUFU.EX2 R23, R158 ;  /* 0x0000009e00177308 */ /* 0x000fe20000000800 */
[--C-:B------:R-:W-:Y:S01]  /*12480*/  FFMA.FTZ R128, R164, UR4, -R66.reuse ;  /* 0x00000004a4807c23 */ /* 0x100fe20008010842 */
[--C-:B------:R-:W-:Y:S01]  /*12490*/  FFMA.FTZ R125, R225, UR4, -R66.reuse ;  /* 0x00000004e17d7c23 */ /* 0x100fe20008010842 */
[C---:B------:R-:W-:Y:S01]  /*124a0*/  HMMA.16816.F32.BF16 R8, R28.reuse, R38, R8 ;  /* 0x000000261c08723c */ /* 0x040fe20000041808 */
[----:B------:R-:W2:Y:S06]  /*124b0*/  LDSM.16.MT88.4 R36, [R48+0x800] ;  /* 0x000800003024783b */ /* 0x000eac0000004200 */
[----:B------:R-:W-:Y:S01]  /*124c0*/  MUFU.EX2 R113, R113 ;  /* 0x0000007100717308 */ /* 0x000fe20000000800 */
[--C-:B------:R-:W-:Y:S01]  /*124d0*/  FFMA.FTZ R127, R209, UR4, -R61.reuse ;  /* 0x00000004d17f7c23 */ /* 0x100fe2000801083d */
[----:B------:R-:W-:Y:S01]  /*124e0*/  FFMA.FTZ R130, R211, UR4, -R61 ;  /* 0x00000004d3827c23 */ /* 0x000fe2000801083d */
[----:B------:R-:W-:Y:S07]  /*124f0*/  FADD.FTZ R97, R92, R97 ;  /* 0x000000615c617221 */ /* 0x000fee0000010000 */
[----:B------:R-:W3:Y:S01]  /*12500*/  MUFU.EX2 R108, R108 ;  /* 0x0000006c006c7308 */ /* 0x000ee20000000800 */
[--C-:B------:R-:W-:Y:S01]  /*12510*/  FFMA.FTZ R136, R193, UR4, -R66.reuse ;  /* 0x00000004c1887c23 */ /* 0x100fe20008010842 */
[C---:B------:R-:W-:Y:S08]  /*12520*/  HMMA.16816.F32.BF16 R12, R28.reuse, R40, R12 ;  /* 0x000000281c0c723c */ /* 0x040ff0000004180c */
[----:B------:R-:W-:Y:S01]  /*12530*/  MUFU.EX2 R112, R112 ;  /* 0x0000007000707308 */ /* 0x000fe20000000800 */
[--C-:B------:R-:W-:Y:S01]  /*12540*/  FFMA.FTZ R135, R189, UR4, -R66.reuse ;  /* 0x00000004bd877c23 */ /* 0x100fe20008010842 */
[--C-:B------:R-:W-:Y:S01]  /*12550*/  FFMA.FTZ R185, R185, UR4, -R66.reuse ;  /* 0x00000004b9b97c23 */ /* 0x100fe20008010842 */
[--C-:B------:R-:W-:Y:S07]  /*12560*/  FFMA.FTZ R206, R206, UR4, -R61.reuse ;  /* 0x00000004cece7c23 */ /* 0x100fee000801083d */
[----:B------:R-:W5:Y:S01]  /*12570*/  MUFU.EX2 R109, R109 ;  /* 0x0000006d006d7308 */ /* 0x000f620000000800 */
[--C-:B------:R-:W-:Y:S01]  /*12580*/  FFMA.FTZ R210, R210, UR4, -R61.reuse ;  /* 0x00000004d2d27c23 */ /* 0x100fe2000801083d */
[----:B------:R-:W-:Y:S01]  /*12590*/  HMMA.16816.F32.BF16 R16, R28, R42, R16 ;  /* 0x0000002a1c10723c */ /* 0x000fe20000041810 */
[----:B------:R-:W2:Y:S07]  /*125a0*/  LDSM.16.MT88.4 R40, [R150+0x5c00] ;  /* 0x005c00009628783b */ /* 0x000eae0000004200 */
[----:B------:R-:W-:Y:S01]  /*125b0*/  MUFU.EX2 R114, R114 ;  /* 0x0000007200727308 */ /* 0x000fe20000000800 */
[----:B-1----:R-:W-:Y:S01]  /*125c0*/  F2FP.BF16.F32.PACK_AB R28, R110, R107 ;  /* 0x0000006b6e1c723e */ /* 0x002fe200000010ff */
[--C-:B------:R-:W-:Y:S01]  /*125d0*/  FFMA.FTZ R194, R194, UR4, -R61.reuse ;  /* 0x00000004c2c27c23 */ /* 0x100fe2000801083d */
[----:B---3--:R-:W-:Y:S07]  /*125e0*/  F2FP.BF16.F32.PACK_AB R29, R108, R113 ;  /* 0x000000716c1d723e */ /* 0x008fee00000010ff */
[----:B------:R-:W1:Y:S01]  /*125f0*/  MUFU.EX2 R111, R111 ;  /* 0x0000006f006f7308 */ /* 0x000e620000000800 */
[--C-:B------:R-:W-:Y:S01]  /*12600*/  FFMA.FTZ R252, R252, UR4, -R61.reuse ;  /* 0x00000004fcfc7c23 */ /* 0x100fe2000801083d */
[--C-:B------:R-:W-:Y:S01]  /*12610*/  FFMA.FTZ R85, R85, UR4, -R66.reuse ;  /* 0x0000000455557c23 */ /* 0x100fe20008010842 */
[--C-:B------:R-:W-:Y:S07]  /*12620*/  FFMA.FTZ R83, R83, UR4, -R66.reuse ;  /* 0x0000000453537c23 */ /* 0x100fee0008010842 */
[----:B------:R-:W-:Y:S01]  /*12630*/  MUFU.EX2 R116, R116 ;  /* 0x0000007400747308 */ /* 0x000fe20000000800 */
[--C-:B------:R-:W-:Y:S01]  /*12640*/  FFMA.FTZ R84, R84, UR4, -R61.reuse ;  /* 0x0000000454547c23 */ /* 0x100fe2000801083d */
[----:B-----5:R-:W-:Y:S01]  /*12650*/  F2FP.BF16.F32.PACK_AB R30, R109, R112 ;  /* 0x000000706d1e723e */ /* 0x020fe200000010ff */
[--C-:B------:R-:W-:Y:S07]  /*12660*/  FFMA.FTZ R75, R75, UR4, -R66.reuse ;  /* 0x000000044b4b7c23 */ /* 0x100fee0008010842 */
[----:B------:R-:W3:Y:S01]  /*12670*/  MUFU.EX2 R119, R119 ;  /* 0x0000007700777308 */ /* 0x000ee20000000800 */
[----:B------:R-:W-:Y:S01]  /*12680*/  FFMA.FTZ R74, R74, UR4, -R61 ;  /* 0x000000044a4a7c23 */ /* 0x000fe2000801083d */
[--C-:B------:R-:W-:Y:S01]  /*12690*/  FFMA.FTZ R65, R65, UR4, -R66.reuse ;  /* 0x0000000441417c23 */ /* 0x100fe20008010842 */
[--C-:B------:R-:W-:Y:S07]  /*126a0*/  FFMA.FTZ R67, R67, UR4, -R66.reuse ;  /* 0x0000000443437c23 */ /* 0x100fee0008010842 */
[----:B------:R-:W-:Y:S01]  /*126b0*/  MUFU.EX2 R118, R118 ;  /* 0x0000007600767308 */ /* 0x000fe20000000800 */
[--C-:B------:R-:W-:Y:S01]  /*126c0*/  FFMA.FTZ R62, R62, UR4, -R66.reuse ;  /* 0x000000043e3e7c23 */ /* 0x100fe20008010842 */
[----:B-1----:R-:W-:Y:S01]  /*126d0*/  F2FP.BF16.F32.PACK_AB R31, R111, R114 ;  /* 0x000000726f1f723e */ /* 0x002fe200000010ff */
[----:B------:R-:W-:Y:S07]  /*126e0*/  FADD.FTZ R96, R96, R97 ;  /* 0x0000006160607221 */ /* 0x000fee0000010000 */
[----:B------:R-:W-:Y:S01]  /*126f0*/  MUFU.EX2 R138, R138 ;  /* 0x0000008a008a7308 */ /* 0x000fe20000000800 */
[--C-:B------:R-:W-:Y:S01]  /*12700*/  FFMA.FTZ R97, R198, UR4, -R61.reuse ;  /* 0x00000004c6617c23 */ /* 0x100fe2000801083d */
[----:B------:R-:W-:Y:S01]  /*12710*/  FFMA.FTZ R59, R59, UR4, -R66 ;  /* 0x000000043b3b7c23 */ /* 0x000fe20008010842 */
[----:B------:R-:W-:Y:S07]  /*12720*/  FADD.FTZ R96, R91, R96 ;  /* 0x000000605b607221 */ /* 0x000fee0000010000 */
[----:B------:R-:W1:Y:S01]  /*12730*/  MUFU.EX2 R121, R121 ;  /* 0x0000007900797308 */ /* 0x000e620000000800 */
[C---:B----4-:R-:W-:Y:S09]  /*12740*/  HMMA.16816.F32.BF16 R4, R28.reuse, R32, R4 ;  /* 0x000000201c04723c */ /* 0x050ff20000041804 */
[----:B------:R-:W-:Y:S01]  /*12750*/  MUFU.EX2 R120, R120 ;  /* 0x0000007800787308 */ /* 0x000fe20000000800 */
[----:B------:R-:W-:Y:S01]  /*12760*/  FADD.FTZ R101, R101, R96 ;  /* 0x0000006065657221 */ /* 0x000fe20000010000 */
[--C-:B------:R-:W-:Y:S01]  /*12770*/  FFMA.FTZ R96, R183, UR4, -R66.reuse ;  /* 0x00000004b7607c23 */ /* 0x100fe20008010842 */
[----:B------:R-:W-:Y:S07]  /*12780*/  FFMA.FTZ R55, R55, UR4, -R61 ;  /* 0x0000000437377c23 */ /* 0x000fee000801083d */
[----:B------:R-:W4:Y:S01]  /*12790*/  MUFU.EX2 R115, R115 ;  /* 0x0000007300737308 */ /* 0x000f220000000800 */
[C---:B------:R-:W-:Y:S01]  /*127a0*/  HMMA.16816.F32.BF16 R8, R28.reuse, R34, R8 ;  /* 0x000000221c08723c */ /* 0x040fe20000041808 */
[----:B------:R-:W5:Y:S08]  /*127b0*/  LDSM.16.MT88.4 R32, [R48+0xc00] ;  /* 0x000c00003020783b */ /* 0x000f700000004200 */
[----:B------:R-:W4:Y:S01]  /*127c0*/  MUFU.EX2 R129, R129 ;  /* 0x0000008100817308 */ /* 0x000f220000000800 */
[----:B------:R-:W-:Y:S01]  /*127d0*/  FADD.FTZ R102, R102, R101 ;  /* 0x0000006566667221 */ /* 0x000fe20000010000 */
[----:B------:R-:W-:Y:S01]  /*127e0*/  FFMA.FTZ R101, R186, UR4, -R61 ;  /* 0x00000004ba657c23 */ /* 0x000fe2000801083d */
[----:B------:R-:W-:Y:S07]  /*127f0*/  FFMA.FTZ R56, R56, UR4, -R66 ;  /* 0x0000000438387c23 */ /* 0x000fee0008010842 */
[----:B------:R-:W-:Y:S01]  /*12800*/  MUFU.EX2 R126, R126 ;  /* 0x0000007e007e7308 */ /* 0x000fe20000000800 */
[C---:B--2---:R-:W-:Y:S09]  /*12810*/  HMMA.16816.F32.BF16 R12, R28.reuse, R36, R12 ;  /* 0x000000241c0c723c */ /* 0x044ff2000004180c */
[----:B------:R-:W2:Y:S01]  /*12820*/  MUFU.EX2 R123, R123 ;  /* 0x0000007b007b7308 */ /* 0x000ea20000000800 */
[----:B------:R-:W-:Y:S01]  /*12830*/  FADD.FTZ R105, R105, R102 ;  /* 0x0000006669697221 */ /* 0x000fe20000010000 */
[--C-:B------:R-:W-:Y:S01]  /*12840*/  FFMA.FTZ R102, R179, UR4, -R66.reuse ;  /* 0x00000004b3667c23 */ /* 0x100fe20008010842 */
[--C-:B------:R-:W-:Y:S07]  /*12850*/  FFMA.FTZ R51, R51, UR4, -R66.reuse ;  /* 0x0000000433337c23 */ /* 0x100fee0008010842 */
[----:B------:R-:W2:Y:S01]  /*12860*/  MUFU.EX2 R117, R117 ;  /* 0x0000007500757308 */ /* 0x000ea20000000800 */
[----:B------:R-:W-:Y:S01]  /*12870*/  HMMA.16816.F32.BF16 R16, R28, R38, R16 ;  /* 0x000000261c10723c */ /* 0x000fe20000041810 */
[----:B------:R-:W2:Y:S02]  /*12880*/  LDSM.16.MT88.4 R36, [R48+0x1000] ;  /* 0x001000003024783b */ /* 0x000ea40000004200 */
[----:B---3--:R-:W-:Y:S06]  /*12890*/  F2FP.BF16.F32.PACK_AB R28, R119, R116 ;  /* 0x00000074771c723e */ /* 0x008fec00000010ff */
[----:B------:R-:W-:Y:S01]  /*128a0*/  MUFU.EX2 R128, R128 ;  /* 0x0000008000807308 */ /* 0x000fe20000000800 */
[----:B-1----:R-:W-:Y:S01]  /*128b0*/  F2FP.BF16.F32.PACK_AB R29, R121, R118 ;  /* 0x00000076791d723e */ /* 0x002fe200000010ff */
[----:B------:R-:W-:Y:S01]  /*128c0*/  FADD.FTZ R98, R98, R105 ;  /* 0x0000006962627221 */ /* 0x000fe20000010000 */
[----:B----4-:R-:W-:Y:S07]  /*128d0*/  F2FP.BF16.F32.PACK_AB R30, R115, R120 ;  /* 0x00000078731e723e */ /* 0x010fee00000010ff */
[----:B------:R-:W1:Y:S01]  /*128e0*/  MUFU.EX2 R125, R125 ;  /* 0x0000007d007d7308 */ /* 0x000e620000000800 */
[----:B------:R-:W-:Y:S01]  /*128f0*/  F2FP.BF16.F32.PACK_AB R31, R122, R129 ;  /* 0x000000817a1f723e */ /* 0x000fe200000010ff */
[--C-:B------:R-:W-:Y:S01]  /*12900*/  FFMA.FTZ R105, R178, UR4, -R61.reuse ;  /* 0x00000004b2697c23 */ /* 0x100fe2000801083d */
[--C-:B------:R-:W-:Y:S07]  /*12910*/  FFMA.FTZ R49, R49, UR4, -R66.reuse ;  /* 0x0000000431317c23 */ /* 0x100fee0008010842 */
[----:B------:R-:W-:Y:S01]  /*12920*/  MUFU.EX2 R127, R127 ;  /* 0x0000007f007f7308 */ /* 0x000fe20000000800 */
[C---:B------:R-:W-:Y:S09]  /*12930*/  HMMA.16816.F32.BF16 R4, R28.reuse, R40, R4 ;  /* 0x000000281c04723c */ /* 0x040ff20000041804 */
[----:B------:R-:W3:Y:S10]  /*12940*/  MUFU.EX2 R130, R130 ;  /* 0x0000008200827308 */ /* 0x000ef40000000800 */
[----:B------:R-:W-:Y:S01]  /*12950*/  MUFU.EX2 R136, R136 ;  /* 0x0000008800887308 */ /* 0x000fe20000000800 */
[C---:B------:R-:W-:Y:S01]  /*12960*/  HMMA.16816.F32.BF16 R8, R28.reuse, R42, R8 ;  /* 0x0000002a1c08723c */ /* 0x040fe20000041808 */
[----:B------:R-:W-:Y:S08]  /*12970*/  LDSM.16.MT88.4 R40, [R48+0x1400] ;  /* 0x001400003028783b */ /* 0x000ff00000004200 */
[----:B------:R-:W4:Y:S10]  /*12980*/  MUFU.EX2 R135, R135 ;  /* 0x0000008700877308 */ /* 0x000f340000000800 */
[----:B------:R-:W-:Y:S01]  /*12990*/  MUFU.EX2 R92, R185 ;  /* 0x000000b9005c7308 */ /* 0x000fe20000000800 */
[C---:B-----5:R-:W-:Y:S09]  /*129a0*/  HMMA.16816.F32.BF16 R12, R28.reuse, R32, R12 ;  /* 0x000000201c0c723c */ /* 0x060ff2000004180c */
[----:B------:R-:W-:Y:S10]  /*129b0*/  MUFU.EX2 R91, R206 ;  /* 0x000000ce005b7308 */ /* 0x000ff40000000800 */
[----:B------:R-:W-:Y:S01]  /*129c0*/  MUFU.EX2 R96, R96 ;  /* 0x0000006000607308 */ /* 0x000fe20000000800 */
[----:B------:R-:W-:Y:S01]  /*129d0*/  HMMA.16816.F32.BF16 R16, R28, R34, R16 ;  /* 0x000000221c10723c */ /* 0x000fe20000041810 */
[----:B------:R-:W5:Y:S08]  /*129e0*/  LDSM.16.MT88.4 R32, [R150+0x6400] ;  /* 0x006400009620783b */ /* 0x000f700000004200 */
[----:B------:R-:W-:Y:S01]  /*129f0*/  MUFU.EX2 R97, R97 ;  /* 0x0000006100617308 */ /* 0x000fe20000000800 */
[----:B--2---:R-:W-:Y:S02]  /*12a00*/  F2FP.BF16.F32.PACK_AB R28, R123, R126 ;  /* 0x0000007e7b1c723e */ /* 0x004fe400000010ff */
[----:B------:R-:W-:Y:S07]  /*12a10*/  F2FP.BF16.F32.PACK_AB R29, R117, R124 ;  /* 0x0000007c751d723e */ /* 0x000fee00000010ff */
[----:B------:R-:W-:Y:S01]  /*12a20*/  MUFU.EX2 R102, R102 ;  /* 0x0000006600667308 */ /* 0x000fe20000000800 */
[----:B-1----:R-:W-:Y:S02]  /*12a30*/  F2FP.BF16.F32.PACK_AB R30, R125, R128 ;  /* 0x000000807d1e723e */ /* 0x002fe400000010ff */
[----:B---3--:R-:W-:Y:S07]  /*12a40*/  F2FP.BF16.F32.PACK_AB R31, R130, R127 ;  /* 0x0000007f821f723e */ /* 0x008fee00000010ff */
[----:B------:R-:W-:Y:S01]  /*12a50*/  MUFU.EX2 R101, R101 ;  /* 0x0000006500657308 */ /* 0x000fe20000000800 */
[----:B----4-:R-:W-:Y:S09]  /*12a60*/  F2FP.BF16.F32.PACK_AB R24, R135, R136 ;  /* 0x000000888718723e */ /* 0x010ff200000010ff */
[----:B------:R-:W-:Y:S01]  /*12a70*/  MUFU.EX2 R105, R105 ;  /* 0x0000006900697308 */ /* 0x000fe20000000800 */
[C---:B------:R-:W-:Y:S09]  /*12a80*/  HMMA.16816.F32.BF16 R4, R28.reuse, R44, R4 ;  /* 0x0000002c1c04723c */ /* 0x040ff20000041804 */
[----:B------:R-:W1:Y:S01]  /*12a90*/  MUFU.EX2 R45, R201 ;  /* 0x000000c9002d7308 */ /* 0x000e620000000800 */
[----:B------:R-:W-:Y:S09]  /*12aa0*/  FFMA.FTZ R44, R191, UR4, -R66 ;  /* 0x00000004bf2c7c23 */ /* 0x000ff20008010842 */
[----:B------:R-:W-:Y:S01]  /*12ab0*/  MUFU.EX2 R83, R83 ;  /* 0x0000005300537308 */ /* 0x000fe20000000800 */
[C---:B------:R-:W-:Y:S09]  /*12ac0*/  HMMA.16816.F32.BF16 R8, R28.reuse, R46, R8 ;  /* 0x0000002e1c08723c */ /* 0x040ff20000041808 */
[----:B------:R-:W-:Y:S01]  /*12ad0*/  MUFU.EX2 R47, R203 ;  /* 0x000000cb002f7308 */ /* 0x000fe20000000800 */
[----:B------:R-:W-:Y:S09]  /*12ae0*/  FFMA.FTZ R46, R199, UR4, -R61 ;  /* 0x00000004c72e7c23 */ /* 0x000ff2000801083d */
        /* <DEDUP_REMOVED lines=12> */
[----:B------:R-:W-:Y:S01]  /*12bb0*/  MUFU.EX2 R55, R55 ;  /* 0x0000003700377308 */ /* 0x000fe20000000800 */
[C---:B-----5:R-:W-:Y:S03]  /*12bc0*/  HMMA.16816.F32.BF16 R4, R28.reuse, R32, R4 ;  /* 0x000000201c04723c */ /* 0x060fe60000041804 */
[----:B------:R-:W-:Y:S01]  /*12bd0*/  FADD.FTZ R33, R95, R100 ;  /* 0x000000645f217221 */ /* 0x000fe20000010000 */
[--C-:B------:R-:W-:Y:S01]  /*12be0*/  FFMA.FTZ R95, R187, UR4, -R66.reuse ;  /* 0x00000004bb5f7c23 */ /* 0x100fe20008010842 */
[----:B------:R-:W-:Y:S02]  /*12bf0*/  FFMA.FTZ R100, R173, UR4, -R66 ;  /* 0x00000004ad647c23 */ /* 0x000fe40008010842 */
[----:B------:R-:W-:Y:S01]  /*12c00*/  FADD.FTZ R94, R94, R33 ;  /* 0x000000215e5e7221 */ /* 0x000fe20000010000 */
[C---:B------:R-:W-:Y:S01]  /*12c10*/  HMMA.16816.F32.BF16 R8, R28.reuse, R34, R8 ;  /* 0x000000221c08723c */ /* 0x040fe20000041808 */
[----:B------:R-:W1:Y:S01]  /*12c20*/  LDSM.16.MT88.4 R32, [R48+0x1800] ;  /* 0x001800003020783b */ /* 0x000e620000004200 */
[----:B------:R-:W2:Y:S01]  /*12c30*/  MUFU.EX2 R95, R95 ;  /* 0x0000005f005f7308 */ /* 0x000ea20000000800 */
[----:B------:R-:W-:Y:S01]  /*12c40*/  FADD.FTZ R93, R93, R94 ;  /* 0x0000005e5d5d7221 */ /* 0x000fe20000010000 */
[--C-:B------:R-:W-:Y:S08]  /*12c50*/  FFMA.FTZ R94, R27, UR4, -R66.reuse ;  /* 0x000000041b5e7c23 */ /* 0x100ff00008010842 */
[----:B------:R-:W-:Y:S01]  /*12c60*/  MUFU.EX2 R100, R100 ;  /* 0x0000006400647308 */ /* 0x000fe20000000800 */
[----:B------:R-:W-:Y:S01]  /*12c70*/  FADD.FTZ R106, R106, R93 ;  /* 0x0000005d6a6a7221 */ /* 0x000fe20000010000 */
[C---:B------:R-:W-:Y:S08]  /*12c80*/  HMMA.16816.F32.BF16 R12, R28.reuse, R40, R12 ;  /* 0x000000281c0c723c */ /* 0x040ff0000004180c */
[----:B------:R-:W3:Y:S01]  /*12c90*/  MUFU.EX2 R40, R210 ;  /* 0x000000d200287308 */ /* 0x000ee20000000800 */
[----:B------:R-:W-:Y:S01]  /*12ca0*/  FFMA.FTZ R41, R25, UR4, -R66 ;  /* 0x0000000419297c23 */ /* 0x000fe20008010842 */
[----:B------:R-:W-:Y:S01]  /*12cb0*/  F2FP.BF16.F32.PACK_AB R25, R138, R23 ;  /* 0x000000178a19723e */ /* 0x000fe200000010ff */
[--C-:B------:R-:W-:Y:S07]  /*12cc0*/  FFMA.FTZ R93, R202, UR4, -R61.reuse ;  /* 0x00000004ca5d7c23 */ /* 0x100fee000801083d */
[----:B------:R-:W-:Y:S01]  /*12cd0*/  MUFU.EX2 R94, R94 ;  /* 0x0000005e005e7308 */ /* 0x000fe20000000800 */
[----:B------:R-:W-:Y:S01]  /*12ce0*/  FADD.FTZ R106, R103, R106 ;  /* 0x0000006a676a7221 */ /* 0x000fe20000010000 */
[----:B------:R-:W-:Y:S01]  /*12cf0*/  HMMA.16816.F32.BF16 R16, R28, R42, R16 ;  /* 0x0000002a1c10723c */ /* 0x000fe20000041810 */
[----:B------:R-:W5:Y:S07]  /*12d00*/  LDSM.16.MT88.4 R28, [R150+0x6c00] ;  /* 0x006c0000961c783b */ /* 0x000f6e0000004200 */
[----:B------:R-:W5:Y:S01]  /*12d10*/  MUFU.EX2 R41, R41 ;  /* 0x0000002900297308 */ /* 0x000f620000000800 */
[--C-:B------:R-:W-:Y:S01]  /*12d20*/  FFMA.FTZ R42, R26, UR4, -R61.reuse ;  /* 0x000000041a2a7c23 */ /* 0x100fe2000801083d */
[----:B--2---:R-:W-:Y:S01]  /*12d30*/  F2FP.BF16.F32.PACK_AB R26, R95, R92 ;  /* 0x0000005c5f1a723e */ /* 0x004fe200000010ff */
[----:B------:R-:W-:Y:S01]  /*12d40*/  FADD.FTZ R99, R99, R106 ;  /* 0x0000006a63637221 */ /* 0x000fe20000010000 */
[--C-:B------:R-:W-:Y:S06]  /*12d50*/  FFMA.FTZ R43, R181, UR4, -R66.reuse ;  /* 0x00000004b52b7c23 */ /* 0x100fec0008010842 */
[----:B------:R-:W-:Y:S01]  /*12d60*/  MUFU.EX2 R93, R93 ;  /* 0x0000005d005d7308 */ /* 0x000fe20000000800 */
[----:B---3--:R-:W-:Y:S01]  /*12d70*/  F2FP.BF16.F32.PACK_AB R27, R40, R91 ;  /* 0x0000005b281b723e */ /* 0x008fe200000010ff */
[----:B------:R-:W-:Y:S01]  /*12d80*/  FFMA.FTZ R103, R175, UR4, -R66 ;  /* 0x00000004af677c23 */ /* 0x000fe20008010842 */
[----:B------:R-:W-:Y:S07]  /*12d90*/  FFMA.FTZ R106, R182, UR4, -R61 ;  /* 0x00000004b66a7c23 */ /* 0x000fee000801083d */
[----:B------:R-:W2:Y:S01]  /*12da0*/  MUFU.EX2 R42, R42 ;  /* 0x0000002a002a7308 */ /* 0x000ea20000000800 */
[----:B------:R-:W-:Y:S01]  /*12db0*/  FADD.FTZ R104, R104, R99 ;  /* 0x0000006368687221 */ /* 0x000fe20000010000 */
[----:B------:R-:W-:Y:S01]  /*12dc0*/  FADD.FTZ R99, R107, R98 ;  /* 0x000000626b637221 */ /* 0x000fe20000010000 */
[----:B------:R-:W-:Y:S01]  /*12dd0*/  FFMA.FTZ R107, R169, UR4, -R66 ;  /* 0x00000004a96b7c23 */ /* 0x000fe20008010842 */
[C---:B----4-:R-:W-:Y:S06]  /*12de0*/  HMMA.16816.F32.BF16 R4, R24.reuse, R36, R4 ;  /* 0x000000241804723c */ /* 0x050fec0000041804 */
[----:B------:R-:W3:Y:S10]  /*12df0*/  MUFU.EX2 R43, R43 ;  /* 0x0000002b002b7308 */ /* 0x000ef40000000800 */
[----:B------:R-:W4:Y:S01]  /*12e00*/  MUFU.EX2 R98, R194 ;  /* 0x000000c200627308 */ /* 0x000f220000000800 */
[----:B------:R-:W-:Y:S01]  /*12e10*/  FADD.FTZ R113, R113, R104 ;  /* 0x0000006871717221 */ /* 0x000fe20000010000 */
[----:B------:R-:W-:Y:S01]  /*12e20*/  FFMA.FTZ R104, R190, UR4, -R61 ;  /* 0x00000004be687c23 */ /* 0x000fe2000801083d */
[C---:B------:R-:W-:Y:S01]  /*12e30*/  HMMA.16816.F32.BF16 R8, R24.reuse, R38, R8 ;  /* 0x000000261808723c */ /* 0x040fe20000041808 */
[----:B------:R-:W4:Y:S06]  /*12e40*/  LDSM.16.MT88.4 R36, [R48+0x1c00] ;  /* 0x001c00003024783b */ /* 0x000f2c0000004200 */
[----:B------:R-:W-:Y:S01]  /*12e50*/  MUFU.EX2 R103, R103 ;  /* 0x0000006700677308 */ /* 0x000fe20000000800 */
[----:B------:R-:W-:Y:S01]  /*12e60*/  FADD.FTZ R113, R108, R113 ;  /* 0x000000716c717221 */ /* 0x000fe20000010000 */
[--C-:B------:R-:W-:Y:S01]  /*12e70*/  FFMA.FTZ R108, R171, UR4, -R66.reuse ;  /* 0x00000004ab6c7c23 */ /* 0x100fe20008010842 */
[----:B------:R-:W-:Y:S07]  /*12e80*/  FADD.FTZ R99, R110, R99 ;  /* 0x000000636e637221 */ /* 0x000fee0000010000 */
[----:B------:R-:W-:Y:S01]  /*12e90*/  MUFU.EX2 R104, R104 ;  /* 0x0000006800687308 */ /* 0x000fe20000000800 */
[----:B------:R-:W-:Y:S01]  /*12ea0*/  FFMA.FTZ R110, R174, UR4, -R61 ;  /* 0x00000004ae6e7c23 */ /* 0x000fe2000801083d */
[C---:B-1----:R-:W-:Y:S08]  /*12eb0*/  HMMA.16816.F32.BF16 R12, R24.reuse, R32, R12 ;  /* 0x00000020180c723c */ /* 0x042ff0000004180c */
[----:B------:R-:W-:Y:S01]  /*12ec0*/  MUFU.EX2 R106, R106 ;  /* 0x0000006a006a7308 */ /* 0x000fe20000000800 */
[----:B------:R-:W-:Y:S01]  /*12ed0*/  FADD.FTZ R114, R114, R113 ;  /* 0x0000007172727221 */ /* 0x000fe20000010000 */
[----:B------:R-:W-:Y:S01]  /*12ee0*/  FFMA.FTZ R113, R166, UR4, -R61 ;  /* 0x00000004a6717c23 */ /* 0x000fe2000801083d */
[----:B------:R-:W-:Y:S07]  /*12ef0*/  FADD.FTZ R112, R112, R99 ;  /* 0x0000006370707221 */ /* 0x000fee0000010000 */
[----:B------:R-:W-:Y:S01]  /*12f00*/  MUFU.EX2 R108, R108 ;  /* 0x0000006c006c7308 */ /* 0x000fe20000000800 */
[----:B------:R-:W-:Y:S01]  /*12f10*/  FFMA.FTZ R99, R177, UR4, -R66 ;  /* 0x00000004b1637c23 */ /* 0x000fe20008010842 */
[----:B------:R-:W-:Y:S01]  /*12f20*/  HMMA.16816.F32.BF16 R16, R24, R34, R16 ;  /* 0x000000221810723c */ /* 0x000fe20000041810 */
[----:B------:R-:W1:Y:S07]  /*12f30*/  LDSM.16.MT88.4 R32, [R150+0x7000] ;  /* 0x007000009620783b */ /* 0x000e6e0000004200 */
[----:B------:R-:W-:Y:S01]  /*12f40*/  MUFU.EX2 R107, R107 ;  /* 0x0000006b006b7308 */ /* 0x000fe20000000800 */
[----:B-----5:R-:W-:Y:S01]  /*12f50*/  F2FP.BF16.F32.PACK_AB R24, R41, R94 ;  /* 0x0000005e2918723e */ /* 0x020fe200000010ff */
[----:B------:R-:W-:Y:S01]  /*12f60*/  FADD.FTZ R111, R111, R114 ;  /* 0x000000726f6f7221 */ /* 0x000fe20000010000 */
[----:B--2---:R-:W-:Y:S07]  /*12f70*/  F2FP.BF16.F32.PACK_AB R25, R93, R42 ;  /* 0x0000002a5d19723e */ /* 0x004fee00000010ff */
[----:B------:R-:W2:Y:S01]  /*12f80*/  MUFU.EX2 R99, R99 ;  /* 0x0000006300637308 */ /* 0x000ea20000000800 */
[----:B---3--:R-:W-:Y:S01]  /*12f90*/  F2FP.BF16.F32.PACK_AB R26, R96, R43 ;  /* 0x0000002b601a723e */ /* 0x008fe200000010ff */
[----:B------:R-:W-:Y:S01]  /*12fa0*/  FADD.FTZ R118, R118, R111 ;  /* 0x0000006f76767221 */ /* 0x000fe20000010000 */
[----:B----4-:R-:W-:Y:S07]  /*12fb0*/  F2FP.BF16.F32.PACK_AB R27, R97, R98 ;  /* 0x00000062611b723e */ /* 0x010fee00000010ff */
[----:B------:R-:W-:Y:S01]  /*12fc0*/  MUFU.EX2 R110, R110 ;  /* 0x0000006e006e7308 */ /* 0x000fe20000000800 */
[----:B------:R-:W-:Y:S01]  /*12fd0*/  FFMA.FTZ R111, R167, UR4, -R66 ;  /* 0x00000004a76f7c23 */ /* 0x000fe20008010842 */
[----:B------:R-:W-:Y:S01]  /*12fe0*/  FADD.FTZ R118, R121, R118 ;  /* 0x0000007679767221 */ /* 0x000fe20000010000 */
[--C-:B------:R-:W-:Y:S07]  /*12ff0*/  FFMA.FTZ R114, R162, UR4, -R61.reuse ;  /* 0x00000004a2727c23 */ /* 0x100fee000801083d */
[----:B------:R-:W-:Y:S01]  /*13000*/  MUFU.EX2 R113, R113 ;  /* 0x0000007100717308 */ /* 0x000fe20000000800 */
[----:B------:R-:W-:Y:S01]  /*13010*/  FADD.FTZ R109, R109, R112 ;  /* 0x000000706d6d7221 */ /* 0x000fe20000010000 */
[C---:B------:R-:W-:Y:S08]  /*13020*/  HMMA.16816.F32.BF16 R4, R24.reuse, R28, R4 ;  /* 0x0000001c1804723c */ /* 0x040ff00000041804 */
[----:B------:R-:W-:Y:S01]  /*13030*/  MUFU.EX2 R111, R111 ;  /* 0x0000006f006f7308 */ /* 0x000fe20000000800 */
[----:B------:R-:W-:Y:S01]  /*13040*/  FADD.FTZ R129, R129, R118 ;  /* 0x0000007681817221 */ /* 0x000fe20000010000 */
[----:B------:R-:W-:Y:S01]  /*13050*/  FFMA.FTZ R112, R165, UR4, -R66 ;  /* 0x00000004a5707c23 */ /* 0x000fe20008010842 */
[----:B------:R-:W-:Y:S07]  /*13060*/  FFMA.FTZ R118, R250, UR4, -R61 ;  /* 0x00000004fa767c23 */ /* 0x000fee000801083d */
[----:B------:R-:W-:Y:S01]  /*13070*/  MUFU.EX2 R114, R114 ;  /* 0x0000007200727308 */ /* 0x000fe20000000800 */
[----:B------:R-:W-:Y:S01]  /*13080*/  FADD.FTZ R116, R116, R109 ;  /* 0x0000006d74747221 */ /* 0x000fe20000010000 */
[C---:B------:R-:W-:Y:S01]  /*13090*/  HMMA.16816.F32.BF16 R8, R24.reuse, R30, R8 ;  /* 0x0000001e1808723c */ /* 0x040fe20000041808 */
[----:B------:R-:W3:Y:S07]  /*130a0*/  LDSM.16.MT88.4 R28, [R48+0x2000] ;  /* 0x00200000301c783b */ /* 0x000eee0000004200 */
[----:B------:R-:W-:Y:S01]  /*130b0*/  MUFU.EX2 R112, R112 ;  /* 0x0000007000707308 */ /* 0x000fe20000000800 */
[----:B------:R-:W-:Y:S01]  /*130c0*/  FADD.FTZ R119, R119, R116 ;  /* 0x0000007477777221 */ /* 0x000fe20000010000 */
[----:B------:R-:W-:Y:S01]  /*130d0*/  FFMA.FTZ R109, R170, UR4, -R61 ;  /* 0x00000004aa6d7c23 */ /* 0x000fe2000801083d */
[----:B------:R-:W-:Y:S07]  /*130e0*/  FFMA.FTZ R116, R163, UR4, -R66 ;  /* 0x00000004a3747c23 */ /* 0x000fee0008010842 */
[----:B------:R-:W-:Y:S01]  /*130f0*/  MUFU.EX2 R118, R118 ;  /* 0x0000007600767308 */ /* 0x000fe20000000800 */
[----:B------:R-:W-:Y:S01]  /*13100*/  FADD.FTZ R120, R120, R119 ;  /* 0x0000007778787221 */ /* 0x000fe20000010000 */
[C---:B------:R-:W-:Y:S08]  /*13110*/  HMMA.16816.F32.BF16 R12, R24.reuse, R36, R12 ;  /* 0x00000024180c723c */ /* 0x040ff0000004180c */
[----:B------:R-:W4:Y:S01]  /*13120*/  MUFU.EX2 R109, R109 ;  /* 0x0000006d006d7308 */ /* 0x000f220000000800 */
[----:B------:R-:W-:Y:S01]  /*13130*/  FADD.FTZ R37, R122, R129 ;  /* 0x000000817a257221 */ /* 0x000fe20000010000 */
[----:B------:R-:W-:Y:S08]  /*13140*/  FADD.FTZ R115, R115, R120 ;  /* 0x0000007873737221 */ /* 0x000ff00000010000 */
[----:B------:R-:W-:Y:S01]  /*13150*/  MUFU.EX2 R116, R116 ;  /* 0x0000007400747308 */ /* 0x000fe20000000800 */
[----:B------:R-:W-:Y:S01]  /*13160*/  FADD.FTZ R124, R124, R37 ;  /* 0x000000257c7c7221 */ /* 0x000fe20000010000 */
[----:B------:R-:W-:Y:S01]  /*13170*/  HMMA.16816.F32.BF16 R16, R24, R38, R16 ;  /* 0x000000261810723c */ /* 0x000fe20000041810 */
[----:B------:R-:W5:Y:S02]  /*13180*/  LDSM.16.MT88.4 R36, [R150+0x7400] ;  /* 0x007400009624783b */ /* 0x000f640000004200 */
[----:B--2---:R-:W-:Y:S01]  /*13190*/  F2FP.BF16.F32.PACK_AB R24, R99, R102 ;  /* 0x000000666318723e */ /* 0x004fe200000010ff */
[----:B------:R-:W-:Y:S01]  /*131a0*/  FADD.FTZ R126, R126, R115 ;  /* 0x000000737e7e7221 */ /* 0x000fe20000010000 */
[----:B------:R-:W-:Y:S01]  /*131b0*/  F2FP.BF16.F32.PACK_AB R25, R101, R104 ;  /* 0x000000686519723e */ /* 0x000fe200000010ff */
[----:B------:R-:W-:Y:S01]  /*131c0*/  FADD.FTZ R124, R117, R124 ;  /* 0x0000007c757c7221 */ /* 0x000fe20000010000 */
[----:B------:R-:W-:Y:S01]  /*131d0*/  F2FP.BF16.F32.PACK_AB R26, R103, R100 ;  /* 0x00000064671a723e */ /* 0x000fe200000010ff */
[----:B------:R-:W-:Y:S01]  /*131e0*/  FADD.FTZ R123, R123, R126 ;  /* 0x0000007e7b7b7221 */ /* 0x000fe20000010000 */
[----:B------:R-:W-:Y:S01]  /*131f0*/  F2FP.BF16.F32.PACK_AB R27, R106, R105 ;  /* 0x000000696a1b723e */ /* 0x000fe200000010ff */
[--C-:B------:R-:W-:Y:S01]  /*13200*/  FFMA.FTZ R117, R87, UR4, -R66.reuse ;  /* 0x0000000457757c23 */ /* 0x100fe20008010842 */
[----:B------:R-:W-:Y:S01]  /*13210*/  FFMA.FTZ R87, R89, UR4, -R66 ;  /* 0x0000000459577c23 */ /* 0x000fe20008010842 */
[----:B------:R-:W-:Y:S01]  /*13220*/  FADD.FTZ R128, R128, R123 ;  /* 0x0000007b80807221 */ /* 0x000fe20000010000 */
[----:B------:R-:W-:Y:S03]  /*13230*/  FADD.FTZ R127, R127, R124 ;  /* 0x0000007c7f7f7221 */ /* 0x000fe60000010000 */
[C---:B-1----:R-:W-:Y:S01]  /*13240*/  HMMA.16816.F32.BF16 R4, R24.reuse, R32, R4 ;  /* 0x000000201804723c */ /* 0x042fe20000041804 */
[----:B------:R-:W-:Y:S02]  /*13250*/  MUFU.EX2 R87, R87 ;  /* 0x0000005700577308 */ /* 0x000fe40000000800 */
[----:B------:R-:W-:Y:S01]  /*13260*/  FADD.FTZ R125, R125, R128 ;  /* 0x000000807d7d7221 */ /* 0x000fe20000010000 */
[----:B------:R-:W-:Y:S03]  /*13270*/  FADD.FTZ R130, R130, R127 ;  /* 0x0000007f82827221 */ /* 0x000fe60000010000 */
[----:B------:R-:W-:Y:S01]  /*13280*/  FADD.FTZ R132, R132, R125 ;  /* 0x0000007d84847221 */ /* 0x000fe20000010000 */
[C---:B------:R-:W-:Y:S01]  /*13290*/  HMMA.16816.F32.BF16 R8, R24.reuse, R34, R8 ;  /* 0x000000221808723c */ /* 0x040fe20000041808 */
[----:B------:R-:W1:Y:S02]  /*132a0*/  LDSM.16.MT88.4 R32, [R48+0x2400] ;  /* 0x002400003020783b */ /* 0x000e640000004200 */
[----:B------:R-:W-:Y:S04]  /*132b0*/  FADD.FTZ R131, R131, R130 ;  /* 0x0000008283837221 */ /* 0x000fe80000010000 */
[----:B------:R-:W-:Y:S01]  /*132c0*/  FADD.FTZ R134, R134, R131 ;  /* 0x0000008386867221 */ /* 0x000fe20000010000 */
[C---:B---3--:R-:W-:Y:S03]  /*132d0*/  HMMA.16816.F32.BF16 R12, R24.reuse, R28, R12 ;  /* 0x0000001c180c723c */ /* 0x048fe6000004180c */
[----:B------:R-:W-:Y:S01]  /*132e0*/  FADD.FTZ R28, R45, R132 ;  /* 0x000000842d1c7221 */ /* 0x000fe20000010000 */
[----:B------:R-:W-:Y:S01]  /*132f0*/  FADD.FTZ R133, R133, R134 ;  /* 0x0000008685857221 */ /* 0x000fe20000010000 */
[----:B------:R-:W-:Y:S02]  /*13300*/  FFMA.FTZ R45, R251, UR4, -R66 ;  /* 0x00000004fb2d7c23 */ /* 0x000fe40008010842 */
[----:B------:R-:W-:Y:S01]  /*13310*/  FADD.FTZ R115, R47, R28 ;  /* 0x0000001c2f737221 */ /* 0x000fe20000010000 */
[----:B------:R-:W-:Y:S01]  /*13320*/  HMMA.16816.F32.BF16 R16, R24, R30, R16 ;  /* 0x0000001e1810723c */ /* 0x000fe20000041810 */
[----:B------:R-:W2:Y:S01]  /*13330*/  LDSM.16.MT88.4 R28, [R150+0x7800] ;  /* 0x00780000961c783b */ /* 0x000ea20000004200 */
[----:B------:R-:W-:Y:S01]  /*13340*/  MUFU.EX2 R47, R252 ;  /* 0x000000fc002f7308 */ /* 0x000fe20000000800 */
[----:B------:R-:W-:Y:S01]  /*13350*/  F2FP.BF16.F32.PACK_AB R24, R107, R108 ;  /* 0x0000006c6b18723e */ /* 0x000fe200000010ff */
[----:B------:R-:W-:Y:S01]  /*13360*/  FADD.FTZ R46, R46, R133 ;  /* 0x000000852e2e7221 */ /* 0x000fe20000010000 */
[----:B----4-:R-:W-:Y:S01]  /*13370*/  F2FP.BF16.F32.PACK_AB R25, R109, R110 ;  /* 0x0000006e6d19723e */ /* 0x010fe200000010ff */
[----:B------:R-:W-:Y:S01]  /*13380*/  FADD.FTZ R115, R44, R115 ;  /* 0x000000732c737221 */ /* 0x000fe20000010000 */
[----:B------:R-:W-:Y:S05]  /*13390*/  F2FP.BF16.F32.PACK_AB R26, R111, R112 ;  /* 0x000000706f1a723e */ /* 0x000fea00000010ff */
[----:B------:R-:W3:Y:S01]  /*133a0*/  MUFU.EX2 R45, R45 ;  /* 0x0000002d002d7308 */ /* 0x000ee20000000800 */
[----:B------:R-:W-:Y:S01]  /*133b0*/  F2FP.BF16.F32.PACK_AB R27, R113, R114 ;  /* 0x00000072711b723e */ /* 0x000fe200000010ff */
[----:B------:R-:W-:Y:S08]  /*133c0*/  FADD.FTZ R136, R136, R115 ;  /* 0x0000007388887221 */ /* 0x000ff00000010000 */
[----:B------:R-:W4:Y:S01]  /*133d0*/  MUFU.EX2 R44, R117 ;  /* 0x00000075002c7308 */ /* 0x000f220000000800 */
[----:B------:R-:W-:Y:S01]  /*133e0*/  FADD.FTZ R135, R135, R136 ;  /* 0x0000008887877221 */ /* 0x000fe20000010000 */
[C---:B-----5:R-:W-:Y:S03]  /*133f0*/  HMMA.16816.F32.BF16 R4, R24.reuse, R36, R4 ;  /* 0x000000241804723c */ /* 0x060fe60000041804 */
[----:B------:R-:W-:Y:S01]  /*13400*/  FADD.FTZ R37, R23, R46 ;  /* 0x0000002e17257221 */ /* 0x000fe20000010000 */
[----:B------:R-:W-:Y:S04]  /*13410*/  FFMA.FTZ R23, R90, UR4, -R61 ;  /* 0x000000045a177c23 */ /* 0x000fe8000801083d */
[----:B------:R5:W-:Y:S01]  /*13420*/  MUFU.EX2 R46, R88 ;  /* 0x00000058002e7308 */ /* 0x000be20000000800 */
[----:B------:R-:W-:Y:S01]  /*13430*/  FADD.FTZ R92, R92, R135 ;  /* 0x000000875c5c7221 */ /* 0x000fe20000010000 */
[----:B------:R-:W-:Y:S01]  /*13440*/  FADD.FTZ R138, R138, R37 ;  /* 0x000000258a8a7221 */ /* 0x000fe20000010000 */
[C---:B------:R-:W-:Y:S01]  /*13450*/  HMMA.16816.F32.BF16 R8, R24.reuse, R38, R8 ;  /* 0x000000261808723c */ /* 0x040fe20000041808 */
[----:B------:R-:W2:Y:S06]  /*13460*/  LDSM.16.MT88.4 R36, [R48+0x2800] ;  /* 0x002800003024783b */ /* 0x000eac0000004200 */
[----:B------:R-:W4:Y:S01]  /*13470*/  MUFU.EX2 R23, R23 ;  /* 0x0000001700177308 */ /* 0x000f220000000800 */
[----:B------:R-:W-:Y:S01]  /*13480*/  FADD.FTZ R91, R91, R138 ;  /* 0x0000008a5b5b7221 */ /* 0x000fe20000010000 */
[----:B------:R-:W-:Y:S03]  /*13490*/  FADD.FTZ R95, R95, R92 ;  /* 0x0000005c5f5f7221 */ /* 0x000fe60000010000 */
[----:B------:R-:W-:Y:S01]  /*134a0*/  FADD.FTZ R91, R40, R91 ;  /* 0x0000005b285b7221 */ /* 0x000fe20000010000 */
[C---:B-1----:R-:W-:Y:S03]  /*134b0*/  HMMA.16816.F32.BF16 R12, R24.reuse, R32, R12 ;  /* 0x00000020180c723c */ /* 0x042fe6000004180c */
[----:B-----5:R-:W-:Y:S01]  /*134c0*/  FFMA.FTZ R88, R86, UR4, -R61 ;  /* 0x0000000456587c23 */ /* 0x020fe2000801083d */
[----:B------:R-:W-:Y:S01]  /*134d0*/  FADD.FTZ R94, R94, R95 ;  /* 0x0000005f5e5e7221 */ /* 0x000fe20000010000 */
[----:B------:R1:W5:Y:S03]  /*134e0*/  MUFU.EX2 R86, R85 ;  /* 0x0000005500567308 */ /* 0x0003660000000800 */
[----:B------:R-:W-:Y:S07]  /*134f0*/  HMMA.16816.F32.BF16 R16, R24, R34, R16 ;  /* 0x000000221810723c */ /* 0x000fee0000041810 */
[----:B------:R5:W-:Y:S01]  /*13500*/  MUFU.EX2 R40, R88 ;  /* 0x0000005800287308 */ /* 0x000be20000000800 */
[----:B------:R-:W2:Y:S01]  /*13510*/  LDSM.16.MT88.4 R32, [R150+0x7c00] ;  /* 0x007c00009620783b */ /* 0x000ea20000004200 */
[----:B---3--:R-:W-:Y:S01]  /*13520*/  F2FP.BF16.F32.PACK_AB R24, R45, R116 ;  /* 0x000000742d18723e */ /* 0x008fe200000010ff */
[----:B------:R-:W-:Y:S01]  /*13530*/  FADD.FTZ R94, R41, R94 ;  /* 0x0000005e295e7221 */ /* 0x000fe20000010000 */
[----:B------:R-:W-:Y:S01]  /*13540*/  F2FP.BF16.F32.PACK_AB R25, R118, R47 ;  /* 0x0000002f7619723e */ /* 0x000fe200000010ff */
[----:B------:R-:W-:Y:S01]  /*13550*/  FFMA.FTZ R41, R81, UR4, -R66 ;  /* 0x0000000451297c23 */ /* 0x000fe20008010842 */
[----:B----4-:R-:W-:Y:S01]  /*13560*/  F2FP.BF16.F32.PACK_AB R26, R87, R44 ;  /* 0x0000002c571a723e */ /* 0x010fe200000010ff */
[----:B------:R-:W-:Y:S01]  /*13570*/  FADD.FTZ R81, R43, R94 ;  /* 0x0000005e2b517221 */ /* 0x000fe20000010000 */
[----:B------:R-:W-:Y:S01]  /*13580*/  F2FP.BF16.F32.PACK_AB R27, R23, R46 ;  /* 0x0000002e171b723e */ /* 0x000fe200000010ff */
[----:B-1----:R-:W-:Y:S02]  /*13590*/  FFMA.FTZ R85, R79, UR4, -R66 ;  /* 0x000000044f557c23 */ /* 0x002fe40008010842 */
[----:B------:R-:W-:Y:S01]  /*135a0*/  MUFU.EX2 R41, R41 ;  /* 0x0000002900297308 */ /* 0x000fe20000000800 */
[----:B------:R-:W-:Y:S01]  /*135b0*/  FADD.FTZ R81, R96, R81 ;  /* 0x0000005160517221 */ /* 0x000fe20000010000 */
[----:B-----5:R-:W-:Y:S02]  /*135c0*/  FFMA.FTZ R88, R80, UR4, -R61 ;  /* 0x0000000450587c23 */ /* 0x020fe4000801083d */
[C---:B--2---:R-:W-:Y:S06]  /*135d0*/  HMMA.16816.F32.BF16 R4, R24.reuse, R28, R4 ;  /* 0x0000001c1804723c */ /* 0x044fec0000041804 */
[----:B------:R1:W2:Y:S01]  /*135e0*/  MUFU.EX2 R79, R84 ;  /* 0x00000054004f7308 */ /* 0x0002a20000000800 */
[----:B------:R-:W-:Y:S01]  /*135f0*/  FADD.FTZ R28, R42, R91 ;  /* 0x0000005b2a1c7221 */ /* 0x000fe20000010000 */
[--C-:B------:R-:W-:Y:S08]  /*13600*/  FFMA.FTZ R80, R82, UR4, -R61.reuse ;  /* 0x0000000452507c23 */ /* 0x100ff0000801083d */
[----:B------:R-:W3:Y:S01]  /*13610*/  MUFU.EX2 R42, R85 ;  /* 0x00000055002a7308 */ /* 0x000ee20000000800 */
[----:B------:R-:W-:Y:S01]  /*13620*/  FFMA.FTZ R82, R78, UR4, -R61 ;  /* 0x000000044e527c23 */ /* 0x000fe2000801083d */
[----:B------:R-:W-:Y:S01]  /*13630*/  FADD.FTZ R93, R93, R28 ;  /* 0x0000001c5d5d7221 */ /* 0x000fe20000010000 */
[C---:B------:R-:W-:Y:S01]  /*13640*/  HMMA.16816.F32.BF16 R8, R24.reuse, R30, R8 ;  /* 0x0000001e1808723c */ /* 0x040fe20000041808 */
[----:B------:R-:W4:Y:S06]  /*13650*/  LDSM.16.MT88.4 R28, [R48+0x2c00] ;  /* 0x002c0000301c783b */ /* 0x000f2c0000004200 */
[----:B------:R-:W-:Y:S01]  /*13660*/  MUFU.EX2 R80, R80 ;  /* 0x0000005000507308 */ /* 0x000fe20000000800 */
[----:B------:R-:W-:Y:S01]  /*13670*/  FADD.FTZ R102, R102, R81 ;  /* 0x0000005166667221 */ /* 0x000fe20000010000 */
[--C-:B------:R-:W-:Y:S01]  /*13680*/  FFMA.FTZ R81, R77, UR4, -R66.reuse ;  /* 0x000000044d517c23 */ /* 0x100fe20008010842 */
[----:B------:R-:W-:Y:S07]  /*13690*/  FFMA.FTZ R77, R76, UR4, -R61 ;  /* 0x000000044c4d7c23 */ /* 0x000fee000801083d */
[----:B------:R-:W5:Y:S01]  /*136a0*/  MUFU.EX2 R43, R88 ;  /* 0x00000058002b7308 */ /* 0x000f620000000800 */
[----:B-1----:R-:W-:Y:S01]  /*136b0*/  FFMA.FTZ R84, R73, UR4, -R66 ;  /* 0x0000000449547c23 */ /* 0x002fe20008010842 */
[C---:B------:R-:W-:Y:S08]  /*136c0*/  HMMA.16816.F32.BF16 R12, R24.reuse, R36, R12 ;  /* 0x00000024180c723c */ /* 0x040ff0000004180c */
[----:B------:R1:W-:Y:S01]  /*136d0*/  MUFU.EX2 R76, R82 ;  /* 0x00000052004c7308 */ /* 0x0003e20000000800 */
[----:B------:R-:W-:Y:S01]  /*136e0*/  FADD.FTZ R99, R99, R102 ;  /* 0x0000006663637221 */ /* 0x000fe20000010000 */
[----:B------:R-:W-:Y:S08]  /*136f0*/  FADD.FTZ R98, R98, R93 ;  /* 0x0000005d62627221 */ /* 0x000ff00000010000 */
[----:B------:R4:W4:Y:S01]  /*13700*/  MUFU.EX2 R78, R81 ;  /* 0x00000051004e7308 */ /* 0x0009220000000800 */
[----:B------:R-:W-:Y:S01]  /*13710*/  FADD.FTZ R100, R100, R99 ;  /* 0x0000006364647221 */ /* 0x000fe20000010000 */
[----:B------:R-:W-:Y:S01]  /*13720*/  HMMA.16816.F32.BF16 R16, R24, R38, R16 ;  /* 0x000000261810723c */ /* 0x000fe20000041810 */
[----:B------:R-:W4:Y:S02]  /*13730*/  LDSM.16.MT88.4 R36, [R150+0x8000] ;  /* 0x008000009624783b */ /* 0x000f240000004200 */
[----:B------:R-:W-:Y:S01]  /*13740*/  F2FP.BF16.F32.PACK_AB R24, R83, R86 ;  /* 0x000000565318723e */ /* 0x000fe200000010ff */
[----:B------:R-:W-:Y:S01]  /*13750*/  FADD.FTZ R97, R97, R98 ;  /* 0x0000006261617221 */ /* 0x000fe20000010000 */
[----:B--2---:R-:W-:Y:S01]  /*13760*/  F2FP.BF16.F32.PACK_AB R25, R79, R40 ;  /* 0x000000284f19723e */ /* 0x004fe200000010ff */
[----:B------:R-:W-:Y:S01]  /*13770*/  FADD.FTZ R103, R103, R100 ;  /* 0x0000006467677221 */ /* 0x000fe20000010000 */
[----:B---3--:R-:W-:Y:S01]  /*13780*/  F2FP.BF16.F32.PACK_AB R26, R41, R42 ;  /* 0x0000002a291a723e */ /* 0x008fe200000010ff */
[----:B-1----:R-:W-:Y:S01]  /*13790*/  FFMA.FTZ R82, R72, UR4, -R61 ;  /* 0x0000000448527c23 */ /* 0x002fe2000801083d */
[----:B-----5:R-:W-:Y:S01]  /*137a0*/  F2FP.BF16.F32.PACK_AB R27, R80, R43 ;  /* 0x0000002b501b723e */ /* 0x020fe200000010ff */
[----:B------:R-:W-:Y:S01]  /*137b0*/  MUFU.EX2 R72, R84 ;  /* 0x0000005400487308 */ /* 0x000fe20000000800 */
[----:B------:R-:W-:Y:S01]  /*137c0*/  FADD.FTZ R108, R108, R103 ;  /* 0x000000676c6c7221 */ /* 0x000fe20000010000 */
[----:B----4-:R-:W-:Y:S01]  /*137d0*/  FFMA.FTZ R81, R71, UR4, -R66 ;  /* 0x0000000447517c23 */ /* 0x010fe20008010842 */
        /* <DEDUP_REMOVED lines=142> */
.L_x_1052:
        /* <DEDUP_REMOVED lines=99> */
[----:B------:R-:W-:Y:S01]  /*146f0*/  VIADD R13, R23, 0x8 ;  /* 0x00000008170d7836 */ /* 0x000fe20000000000 */
[----:B------:R-:W-:Y:S02]  /*14700*/  IADD3 R2, P0, PT, R17, R23, RZ ;  /* 0x0000001711027210 */ /* 0x000fe40007f1e0ff */
[-C--:B------:R-:W-:Y:S02]  /*14710*/  ISETP.GE.AND P2, PT, R23, R230.reuse, PT ;  /* 0x000000e61700720c */ /* 0x080fe40003f46270 */
[----:B------:R-:W-:Y:S02]  /*14720*/  ISETP.GE.AND P1, PT, R13, R230, PT ;  /* 0x000000e60d00720c */ /* 0x000fe40003f26270 */
[----:B------:R-:W-:Y:S02]  /*14730*/  LEA.HI.X.SX32 R17, R17, RZ, 0x1, P0 ;  /* 0x000000ff11117211 */ /* 0x000fe400000f0eff */
[----:B-1----:R-:W-:-:S04]  /*14740*/  LEA R12, P0, R2, UR4, 0x2 ;  /* 0x00000004020c7c11 */ /* 0x002fc8000f8010ff */
[----:B------:R-:W-:-:S05]  /*14750*/  LEA.HI.X R13, R2, UR5, R17, 0x2, P0 ;  /* 0x00000005020d7c11 */ /* 0x000fca00080f1411 */
[----:B------:R1:W-:Y:S04]  /*14760*/  @!P2 STG.E desc[UR16][R12.64], R21 ;  /* 0x000000150c00a986 */ /* 0x0003e8000c101910 */
[----:B------:R1:W-:Y:S02]  /*14770*/  @!P1 STG.E desc[UR16][R12.64+0x20], R16 ;  /* 0x000020100c009986 */ /* 0x0003e4000c101910 */
.L_x_1058:
[----:B------:R-:W-:Y:S05]  /*14780*/  BSYNC.RECONVERGENT B0 ;  /* 0x0000000000007941 */ /* 0x000fea0003800200 */
.L_x_1057:
[----:B-1----:R-:W1:Y:S01]  /*14790*/  LDS.128 R16, [R20+0x1000] ;  /* 0x0010000014107984 */ /* 0x002e620000000c00 */
[----:B------:R-:W2:Y:S01]  /*147a0*/  LDCU UR6, c[0x0][0x440] ;  /* 0x00008800ff0677ac */ /* 0x000ea20008000800 */
[----:B------:R-:W-:Y:S01]  /*147b0*/  LOP3.LUT R2, R3, 0x1c, RZ, 0xc0, !PT ;  /* 0x0000001c03027812 */ /* 0x000fe200078ec0ff */
[----:B------:R-:W-:Y:S01]  /*147c0*/  VIADD R21, R231, 0x10 ;  /* 0x00000010e7157836 */ /* 0x000fe20000000000 */
[----:B------:R3:W4:Y:S01]  /*147d0*/  LDS.128 R12, [R20+0x1800] ;  /* 0x00180000140c7984 */ /* 0x0007220000000c00 */
[----:B------:R-:W5:Y:S01]  /*147e0*/  LDCU.64 UR4, c[0x0][0x3f8] ;  /* 0x00007f00ff0477ac */ /* 0x000f620008000a00 */
[----:B------:R-:W-:-:S04]  /*147f0*/  LOP3.LUT R22, R3, 0xfe0, RZ, 0xc0, !PT ;  /* 0x00000fe003167812 */ /* 0x000fc800078ec0ff */
[----:B------:R-:W-:Y:S01]  /*14800*/  LOP3.LUT R23, R22, 0x1c, R3, 0xf8, !PT ;  /* 0x0000001c16177812 */ /* 0x000fe200078ef803 */
[----:B------:R-:W-:-:S03]  /*14810*/  VIADD R3, R231, 0x20 ;  /* 0x00000020e7037836 */ /* 0x000fc60000000000 */
[----:B------:R-:W-:-:S04]  /*14820*/  IADD3 R23, P1, PT, R0, R23, RZ ;  /* 0x0000001700177210 */ /* 0x000fc80007f3e0ff */
[----:B------:R-:W-:Y:S02]  /*14830*/  LEA.HI.X.SX32 R0, R0, RZ, 0x1, P1 ;  /* 0x000000ff00007211 */ /* 0x000fe400008f0eff */
[----:B--2---:R-:W-:Y:S02]  /*14840*/  ISETP.GE.AND P0, PT, R2, UR6, PT ;  /* 0x0000000602007c0c */ /* 0x004fe4000bf06270 */
[----:B-----5:R-:W-:Y:S02]  /*14850*/  LEA R2, P1, R23, UR4, 0x2 ;  /* 0x0000000417027c11 */ /* 0x020fe4000f8210ff */
[CC--:B------:R-:W-:Y:S01]  /*14860*/  ISETP.GE.OR P4, PT, R231.reuse, R230.reuse, P0 ;  /* 0x000000e6e700720c */ /* 0x0c0fe20000786670 */
[----:B------:R-:W-:Y:S01]  /*14870*/  VIADD R231, R231, 0x30 ;  /* 0x00000030e7e77836 */ /* 0x000fe20000000000 */
[-C--:B------:R-:W-:Y:S02]  /*14880*/  ISETP.GE.OR P3, PT, R21, R230.reuse, P0 ;  /* 0x000000e61500720c */ /* 0x080fe40000766670 */
[----:B------:R-:W-:-:S02]  /*14890*/  ISETP.GE.OR P2, PT, R3, R230, P0 ;  /* 0x000000e60300720c */ /* 0x000fc40000746670 */
[----:B------:R-:W-:Y:S02]  /*148a0*/  ISETP.GE.OR P0, PT, R231, R230, P0 ;  /* 0x000000e6e700720c */ /* 0x000fe40000706670 */
[----:B------:R-:W-:-:S05]  /*148b0*/  LEA.HI.X R3, R23, UR5, R0, 0x2, P1 ;  /* 0x0000000517037c11 */ /* 0x000fca00088f1400 */
[----:B------:R3:W-:Y:S04]  /*148c0*/  @!P4 STG.E.128 desc[UR16][R2.64], R8 ;  /* 0x000000080200c986 */ /* 0x0007e8000c101d10 */
[----:B------:R3:W-:Y:S04]  /*148d0*/  @!P3 STG.E.128 desc[UR16][R2.64+0x800], R4 ;  /* 0x000800040200b986 */ /* 0x0007e8000c101d10 */
[----:B-1----:R3:W-:Y:S01]  /*148e0*/  @!P2 STG.E.128 desc[UR16][R2.64+0x1000], R16 ;  /* 0x001000100200a986 */ /* 0x0027e2000c101d10 */
[----:B----4-:R-:W-:Y:S05]  /*148f0*/  @P0 EXIT ;  /* 0x000000000000094d */ /* 0x010fea0003800000 */
[----:B------:R-:W-:Y:S01]  /*14900*/  STG.E.128 desc[UR16][R2.64+0x1800], R12 ;  /* 0x0018000c02007986 */ /* 0x000fe2000c101d10 */
[----:B------:R-:W-:Y:S05]  /*14910*/  EXIT ;  /* 0x000000000000794d */ /* 0x000fea0003800000 */
.L_x_1059:
        /* <DEDUP_REMOVED lines=14> */
.L_x_4879:


//--------------------- .text._ZN5flash24flash_fwd_splitkv_kernelI23Flash_fwd_kernel_traitsILi32ELi64ELi256ELi4ELb0ELb0EN7cutlass10bfloat16_tE19Flash_kernel_traitsILi32ELi64ELi256ELi4ES3_EELb1ELb0ELb0ELb0ELb0ELb0ELb1ELb1EEEvNS_16Flash_fwd_paramsE --------------------------
	.section	.text._ZN5flash24flash_fwd_splitkv_kernelI23Flash_fwd_kernel_traitsILi32ELi64ELi256ELi4ELb0ELb0EN7cutlass10bfloat16_tE19Flash_kernel_traitsILi32ELi64ELi256ELi4ES3_EELb1ELb0ELb0ELb0ELb0ELb0ELb1ELb1EEEvNS_16Flash_fwd_paramsE,"ax",@progbits
	.align	128
        .global         _ZN5flash24flash_fwd_splitkv_kernelI23Flash_fwd_kernel_traitsILi32ELi64ELi256ELi4ELb0ELb0EN7cutlass10bfloat16_tE19Flash_kernel_traitsILi32ELi64ELi256ELi4ES3_EELb1ELb0ELb0ELb0ELb0ELb0ELb1ELb1EEEvNS_16Flash_fwd_paramsE
        .type           _ZN5flash24flash_fwd_splitkv_kernelI23Flash_fwd_kernel_traitsILi32ELi64ELi256ELi4ELb0ELb0EN7cutlass10bfloat16_tE19Flash_kernel_traitsILi32ELi64ELi256ELi4ES3_EELb1ELb0ELb0ELb0ELb0ELb0ELb1ELb1EEEvNS_16Flash_fwd_paramsE,@function
        .size           _ZN5flash24flash_fwd_splitkv_kernelI23Flash_fwd_kernel_traitsILi32ELi64ELi256ELi4ELb0ELb0EN7cutlass10bfloat16_tE19Flash_kernel_traitsILi32ELi64ELi256ELi4ES3_EELb1ELb0ELb0ELb0ELb0ELb0ELb1ELb1EEEvNS_16Flash_fwd_paramsE,(.L_x_4880 - _ZN5flash24flash_fwd_splitkv_kernelI23Flash_fwd_kernel_traitsILi32ELi64ELi256ELi4ELb0ELb0EN7cutlass10bfloat16_tE19Flash_kernel_traitsILi32ELi64ELi256ELi4ES3_EELb1ELb0ELb0ELb0ELb0ELb0ELb1ELb1EEEvNS_16Flash_fwd_paramsE)
        .other          _ZN5flash24flash_fwd_splitkv_kernelI23Flash_fwd_kernel_traitsILi32ELi64ELi256ELi4ELb0ELb0EN7cutlass10bfloat16_tE19Flash_kernel_traitsILi32ELi64ELi256ELi4ES3_EELb1ELb0ELb0ELb0ELb0ELb0ELb1ELb1EEEvNS_16Flash_fwd_paramsE,@"STO_CUDA_ENTRY STV_DEFAULT"
_ZN5flash24flash_fwd_splitkv_kernelI23Flash_fwd_kernel_traitsILi32ELi64ELi256ELi4ELb0ELb0EN7cutlass10bfloat16_tE19Flash_kernel_traitsILi32ELi64ELi256ELi4ES3_EELb1ELb0ELb0ELb0ELb0ELb0ELb1ELb1EEEvNS_16Flash_fwd_paramsE:
.text._ZN5flash24flash_fwd_splitkv_kernelI23Flash_fwd_kernel_traitsILi32ELi64ELi256ELi4ELb0ELb0EN7cutlass10bfloat16_tE19Flash_kernel_traitsILi32ELi64ELi256ELi4ES3_EELb1ELb0ELb0ELb0ELb0ELb0ELb1ELb1EEEvNS_16Flash_fwd_paramsE:
[----:B------:R-:W-:Y:S08]  /*0000*/  LDC R1, c[0x0][0x37c] ;  /* 0x0000df00ff017b82 */ /* 0x000ff00000000800 */
[----:B------:R-:W1:Y:S01]  /*0010*/  LDC R5, c[0x0][0x3e0] ;  /* 0x0000f800ff057b82 */ /* 0x000e620000000800 */
[----:B------:R-:W2:Y:S01]  /*0020*/  LDCU.64 UR8, c[0x0][0x460] ;  /* 0x00008c00ff0877ac */ /* 0x000ea20008000a00 */
[----:B------:R-:W-:Y:S01]  /*0030*/  IMAD.MOV.U32 R14, RZ, RZ, -0x1 ;  /* 0xffffffffff0e7424 */ /* 0x000fe200078e00ff */
[----:B------:R-:W3:Y:S05]  /*0040*/  LDCU.64 UR6, c[0x0][0x358] ;  /* 0x00006b00ff0677ac */ /* 0x000eea0008000a00 */
[----:B------:R-:W4:Y:S01]  /*0050*/  S2UR UR10, SR_CTAID.Z ;  /* 0x00000000000a79c3 */ /* 0x000f220000002700 */
[----:B------:R-:W3:Y:S01]  /*0060*/  LDCU.64 UR4, c[0x0][0x470] ;  /* 0x00008e00ff0477ac */ /* 0x000ee20008000a00 */
[----:B--2---:R-:W-:-:S04]  /*0070*/  ISETP.NE.U32.AND P1, PT, RZ, UR8, PT ;  /* 0x00000008ff007c0c */ /* 0x004fc8000bf25070 */
[----:B------:R-:W-:Y:S01]  /*0080*/  ISETP.NE.AND.EX P1, PT, RZ, UR9, PT, P1 ;  /* 0x00000009ff007c0c */ /* 0x000fe2000bf25310 */
        /* <DEDUP_REMOVED lines=10> */
[----:B----4-:R-:W-:-:S04]  /*0130*/  IMAD.HI.U32 R215, R7, UR10, RZ ;  /* 0x0000000a07d77c27 */ /* 0x010fc8000f8e00ff */
[----:B------:R-:W-:Y:S01]  /*0140*/  IMAD.MOV R0, RZ, RZ, -R215 ;  /* 0x000000ffff007224 */ /* 0x000fe200078e0ad7 */
[----:B------:R-:W2:Y:S03]  /*0150*/  LDC.64 R6, c[0x0][0x460] ;  /* 0x00011800ff067b82 */ /* 0x000ea60000000a00 */
[----:B------:R-:W-:-:S05]  /*0160*/  IMAD R0, R5, R0, UR10 ;  /* 0x0000000a05007e24 */ /* 0x000fca000f8e0200 */
[----:B------:R-:W-:-:S13]  /*0170*/  ISETP.GE.U32.AND P0, PT, R0, R5, PT ;  /* 0x000000050000720c */ /* 0x000fda0003f06070 */
[----:B------:R-:W-:Y:S02]  /*0180*/  @P0 IMAD.IADD R0, R0, 0x1, -R5 ;  /* 0x0000000100000824 */ /* 0x000fe400078e0a05 */
[----:B------:R-:W-:Y:S01]  /*0190*/  @P0 VIADD R215, R215, 0x1 ;  /* 0x00000001d7d70836 */ /* 0x000fe20000000000 */
[----:B------:R-:W-:Y:S02]  /*01a0*/  ISETP.NE.U32.AND P0, PT, RZ, UR8, PT ;  /* 0x00000008ff007c0c */ /* 0x000fe4000bf05070 */
[----:B------:R-:W-:Y:S02]  /*01b0*/  ISETP.GE.U32.AND P2, PT, R0, R5, PT ;  /* 0x000000050000720c */ /* 0x000fe40003f46070 */
[----:B------:R-:W-:Y:S02]  /*01c0*/  ISETP.NE.AND.EX P3, PT, RZ, UR9, PT, P0 ;  /* 0x00000009ff007c0c */ /* 0x000fe4000bf65300 */
[----:B-1----:R-:W-:-:S09]  /*01d0*/  ISETP.NE.U32.AND P0, PT, R2, RZ, PT ;  /* 0x000000ff0200720c */ /* 0x002fd20003f05070 */
[----:B------:R-:W-:Y:S01]  /*01e0*/  @P2 VIADD R215, R215, 0x1 ;  /* 0x00000001d7d72836 */ /* 0x000fe20000000000 */
[----:B------:R-:W-:Y:S02]  /*01f0*/  @!P4 LOP3.LUT R215, RZ, R5, RZ, 0x33, !PT ;  /* 0x00000005ffd7c212 */ /* 0x000fe400078e33ff */
[----:B------:R-:W-:-:S03]  /*0200*/  ISETP.NE.AND.EX P2, PT, R3, RZ, PT, P0 ;  /* 0x000000ff0300720c */ /* 0x000fc60003f45300 */
[----:B--2---:R-:W-:-:S05]  /*0210*/  IMAD.WIDE.U32 R6, R215, 0x4, R6 ;  /* 0x00000004d7067825 */ /* 0x004fca00078e0006 */
[----:B---3--:R-:W2:Y:S04]  /*0220*/  @P1 LDG.E R14, desc[UR6][R6.64] ;  /* 0x00000006060e1981 */ /* 0x008ea8000c1e1900 */
[----:B------:R1:W2:Y:S01]  /*0230*/  @P3 LDG.E R15, desc[UR6][R6.64+0x4] ;  /* 0x00000406060f3981 */ /* 0x0002a2000c1e1900 */
[----:B------:R-:W-:Y:S01]  /*0240*/  ISETP.NE.U32.AND P0, PT, RZ, UR4, PT ;  /* 0x00000004ff007c0c */ /* 0x000fe2000bf05070 */
[----:B------:R-:W-:Y:S01]  /*0250*/  IMAD.SHL.U32 R9, R215, 0x4, RZ ;  /* 0x00000004d7097824 */ /* 0x000fe200078e00ff */
[----:B------:R-:W-:Y:S01]  /*0260*/  SHF.R.U32.HI R4, RZ, 0x1e, R215 ;  /* 0x0000001eff047819 */ /* 0x000fe200000116d7 */
[----:B------:R-:W-:Y:S01]  /*0270*/  IMAD.MOV.U32 R0, RZ, RZ, RZ ;  /* 0x000000ffff007224 */ /* 0x000fe200078e00ff */
[----:B------:R-:W-:Y:S02]  /*0280*/  ISETP.NE.AND.EX P5, PT, RZ, UR5, PT, P0 ;  /* 0x00000005ff007c0c */ /* 0x000fe4000bfa5300 */
[----:B------:R-:W-:-:S02]  /*0290*/  @P2 IADD3 R10, P0, PT, R9, R2, RZ ;  /* 0x00000002090a2210 */ /* 0x000fc40007f1e0ff */
[----:B------:R-:W-:-:S03]  /*02a0*/  IADD3 R126, P1, PT, R9, UR4, RZ ;  /* 0x00000004097e7c10 */ /* 0x000fc6000ff3e0ff */
[C---:B------:R-:W-:Y:S01]  /*02b0*/  @P2 IMAD.X R11, R4.reuse, 0x1, R3, P0 ;  /* 0x00000001040b2824 */ /* 0x040fe200000e0603 */
[----:B------:R-:W-:Y:S01]  /*02c0*/  IADD3.X R127, PT, PT, R4, UR5, RZ, P1, !PT ;  /* 0x00000005047f7c10 */ /* 0x000fe20008ffe4ff */
[----:B------:R-:W3:Y:S04]  /*02d0*/  LDC.64 R2, c[0x0][0x468] ;  /* 0x00011a00ff027b82 */ /* 0x000ee80000000a00 */
[----:B------:R4:W5:Y:S04]  /*02e0*/  @P2 LDG.E R11, desc[UR6][R10.64] ;  /* 0x000000060a0b2981 */ /* 0x000968000c1e1900 */
[----:B------:R4:W5:Y:S01]  /*02f0*/  @P5 LDG.E R0, desc[UR6][R126.64] ;  /* 0x000000067e005981 */ /* 0x000962000c1e1900 */
[----:B------:R-:W3:Y:S01]  /*0300*/  LDCU.U8 UR4, c[0x0][0x532] ;  /* 0x0000a640ff0477ac */ /* 0x000ee20008000000 */
[----:B------:R-:W4:Y:S01]  /*0310*/  @!P3 LDC R213, c[0x0][0x434] ;  /* 0x00010d00ffd5bb82 */ /* 0x000f220000000800 */
[----:B-1----:R-:W-:Y:S01]  /*0320*/  IMAD.MOV.U32 R7, RZ, RZ, -0x1 ;  /* 0xffffffffff077424 */ /* 0x002fe200078e00ff */
[----:B------:R-:W1:Y:S01]  /*0330*/  S2R R13, SR_CTAID.X ;  /* 0x00000000000d7919 */ /* 0x000e620000002500 */
[----:B---3--:R-:W-:-:S02]  /*0340*/  ISETP.EQ.U32.AND P0, PT, R2, RZ, PT ;  /* 0x000000ff0200720c */ /* 0x008fc40003f02070 */
[----:B------:R-:W-:-:S04]  /*0350*/  ISETP.NE.AND P4, PT, RZ, UR4, PT ;  /* 0x00000004ff007c0c */ /* 0x000fc8000bf85270 */
[----:B------:R-:W-:Y:S02]  /*0360*/  ISETP.EQ.OR.EX P1, PT, R3, RZ, !P4, P0 ;  /* 0x000000ff0300720c */ /* 0x000fe40006722700 */
[----:B------:R-:W-:-:S05]  /*0370*/  IADD3 R16, P0, PT, R9, R2, RZ ;  /* 0x0000000209107210 */ /* 0x000fca0007f1e0ff */
[----:B------:R-:W-:Y:S01]  /*0380*/  IMAD.X R17, R4, 0x1, R3, P0 ;  /* 0x0000000104117824 */ /* 0x000fe200000e0603 */
[----:B------:R-:W-:-:S04]  /*0390*/  ISETP.NE.U32.AND P0, PT, R2, RZ, PT ;  /* 0x000000ff0200720c */ /* 0x000fc80003f05070 */
[----:B------:R-:W-:Y:S01]  /*03a0*/  ISETP.NE.AND.EX P0, PT, R3, RZ, PT, P0 ;  /* 0x000000ff0300720c */ /* 0x000fe20003f05300 */
[----:B------:R-:W-:Y:S01]  /*03b0*/  IMAD.MOV R12, RZ, RZ, -R215 ;  /* 0x000000ffff0c7224 */ /* 0x000fe200078e0ad7 */
[----:B------:R3:W5:Y:S01]  /*03c0*/  @!P1 LDG.E R7, desc[UR6][R16.64] ;  /* 0x0000000610079981 */ /* 0x000762000c1e1900 */
[----:B-1----:R-:W-:Y:S02]  /*03d0*/  IMAD.SHL.U32 R214, R13, 0x40, RZ ;  /* 0x000000400dd67824 */ /* 0x002fe400078e00ff */
[----:B------:R-:W-:Y:S02]  /*03e0*/  IMAD R12, R5, R12, UR10 ;  /* 0x0000000a050c7e24 */ /* 0x000fe4000f8e020c */
[----:B--2---:R-:W-:-:S06]  /*03f0*/  @P3 IMAD.IADD R213, R15, 0x1, -R14 ;  /* 0x000000010fd53824 */ /* 0x004fcc00078e0a0e */
[----:B------:R-:W1:Y:S01]  /*0400*/  @!P0 LDC R15, c[0x0][0x438] ;  /* 0x00010e00ff0f8b82 */ /* 0x000e620000000800 */
[----:B----4-:R-:W-:Y:S01]  /*0410*/  ISETP.GT.AND P1, PT, R213, R214, PT ;  /* 0x000000d6d500720c */ /* 0x010fe20003f24270 */
[----:B---3--:R-:W-:-:S12]  /*0420*/  @!P0 BRA `(.L_x_1060) ;  /* 0x00000000000c8947 */ /* 0x008fd80003800000 */
[----:B------:R-:W1:Y:S02]  /*0430*/  @P4 LDG.E R2, desc[UR6][R16.64+0x4] ;  /* 0x0000040610024981 */ /* 0x000e64000c1e1900 */
[----:B-1---5:R-:W-:-:S06]  /*0440*/  @P4 IADD3 R15, PT, PT, R2, -R7, RZ ;  /* 0x80000007020f4210 */ /* 0x022fcc0007ffe0ff */
[----:B------:R2:W5:Y:S02]  /*0450*/  @!P4 LDG.E R15, desc[UR6][R16.64] ;  /* 0x00000006100fc981 */ /* 0x000564000c1e1900 */
.L_x_1060:
[----:B------:R-:W-:Y:S05]  /*0460*/  @!P1 EXIT ;  /* 0x000000000000994d */ /* 0x000fea0003800000 */
[----:B------:R-:W3:Y:S01]  /*0470*/  LDC R6, c[0x0][0x374] ;  /* 0x0000dd00ff067b82 */ /* 0x000ee20000000800 */
[--C-:B-1---5:R-:W-:Y:S01]  /*0480*/  IMAD.IADD R62, R15, 0x1, -R0.reuse ;  /* 0x000000010f3e7824 */ /* 0x122fe200078e0a00 */
[----:B------:R-:W1:Y:S01]  /*0490*/  S2R R65, SR_TID.X ;  /* 0x0000000000417919 */ /* 0x000e620000002100 */
[----:B------:R-:W-:-:S05]  /*04a0*/  @P2 IMAD.IADD R54, R11, 0x1, -R0 ;  /* 0x000000010b362824 */ /* 0x000fca00078e0a00 */
[----:B------:R-:W4:Y:S01]  /*04b0*/  LDC R2, c[0x0][0x438] ;  /* 0x00010e00ff027b82 */ /* 0x000f220000000800 */
[-C--:B---3--:R-:W-:Y:S02]  /*04c0*/  IABS R10, R6.reuse ;  /* 0x00000006000a7213 */ /* 0x088fe40000000000 */
[----:B--2---:R-:W-:Y:S02]  /*04d0*/  IABS R17, R6 ;  /* 0x0000000600117213 */ /* 0x004fe40000000000 */
[----:B------:R-:W2:Y:S03]  /*04e0*/  I2F.RP R8, R10 ;  /* 0x0000000a00087306 */ /* 0x000ea60000209400 */
[----:B------:R-:W-:Y:S02]  /*04f0*/  IMAD.MOV R17, RZ, RZ, -R17 ;  /* 0x000000ffff117224 */ /* 0x000fe400078e0a11 */
[----:B----4-:R-:W-:-:S05]  /*0500*/  VIADD R2, R2, 0xff ;  /* 0x000000ff02027836 */ /* 0x010fca0000000000 */
[----:B------:R-:W-:-:S04]  /*0510*/  SHF.R.S32.HI R19, RZ, 0x1f, R2 ;  /* 0x0000001fff137819 */ /* 0x000fc80000011402 */
[----:B------:R-:W-:Y:S01]  /*0520*/  LEA.HI R19, R19, R2, RZ, 0x8 ;  /* 0x0000000213137211 */ /* 0x000fe200078f40ff */
[----:B--2---:R-:W2:Y:S01]  /*0530*/  MUFU.RCP R3, R8 ;  /* 0x0000000800037308 */ /* 0x004ea20000001000 */
[----:B------:R-:W-:Y:S02]  /*0540*/  IMAD.MOV.U32 R2, RZ, RZ, RZ ;  /* 0x000000ffff027224 */ /* 0x000fe400078e00ff */
[----:B------:R-:W-:-:S05]  /*0550*/  LEA.HI.SX32 R19, R19, R6, 0x18 ;  /* 0x0000000613137211 */ /* 0x000fca00078fc2ff */
[----:B------:R-:W-:-:S05]  /*0560*/  VIADD R19, R19, 0xffffffff ;  /* 0xffffffff13137836 */ /* 0x000fca0000000000 */
[----:B------:R-:W-:Y:S02]  /*0570*/  IABS R16, R19 ;  /* 0x0000001300107213 */ /* 0x000fe40000000000 */
[----:B------:R-:W-:Y:S01]  /*0580*/  LOP3.LUT R19, R19, R6, RZ, 0x3c, !PT ;  /* 0x0000000613137212 */ /* 0x000fe200078e3cff */
[----:B--2---:R-:W-:-:S03]  /*0590*/  VIADD R3, R3, 0xffffffe ;  /* 0x0ffffffe03037836 */ /* 0x004fc60000000000 */
[----:B------:R-:W-:-:S03]  /*05a0*/  ISETP.GE.AND P3, PT, R19, RZ, PT ;  /* 0x000000ff1300720c */ /* 0x000fc60003f66270 */
[----:B------:R-:W2:Y:S02]  /*05b0*/  F2I.FTZ.U32.TRUNC.NTZ R3, R3 ;  /* 0x0000000300037305 */ /* 0x000ea4000021f000 */
[----:B--2---:R-:W-:-:S04]  /*05c0*/  IMAD.MOV R21, RZ, RZ, -R3 ;  /* 0x000000ffff157224 */ /* 0x004fc800078e0a03 */
[----:B------:R-:W-:-:S04]  /*05d0*/  IMAD R21, R21, R10, RZ ;  /* 0x0000000a15157224 */ /* 0x000fc800078e02ff */
[----:B------:R-:W-:Y:S02]  /*05e0*/  IMAD.HI.U32 R21, R3, R21, R2 ;  /* 0x0000001503157227 */ /* 0x000fe400078e0002 */
[----:B------:R-:W2:Y:S04]  /*05f0*/  @!P2 LDC.64 R2, c[0x0][0x488] ;  /* 0x00012200ff02ab82 */ /* 0x000ea80000000a00 */
[----:B------:R-:W-:-:S04]  /*0600*/  IMAD.HI.U32 R8, R21, R16, RZ ;  /* 0x0000001015087227 */ /* 0x000fc800078e00ff */
[----:B------:R-:W-:Y:S02]  /*0610*/  IMAD R17, R8, R17, R16 ;  /* 0x0000001108117224 */ /* 0x000fe400078e0210 */
[----:B------:R-:W3:Y:S03]  /*0620*/  @!P2 LDC R16, c[0x0][0x43c] ;  /* 0x00010f00ff10ab82 */ /* 0x000ee60000000800 */
[----:B------:R-:W-:Y:S02]  /*0630*/  ISETP.GT.U32.AND P1, PT, R10, R17, PT ;  /* 0x000000110a00720c */ /* 0x000fe40003f24070 */
[----:B--2---:R-:W-:Y:S02]  /*0640*/  @!P2 ISETP.NE.U32.AND P0, PT, R2, RZ, PT ;  /* 0x000000ff0200a20c */ /* 0x004fe40003f05070 */
[----:B------:R-:W2:Y:S09]  /*0650*/  S2R R2, SR_CTAID.Y ;  /* 0x0000000000027919 */ /* 0x000eb20000002600 */
[----:B------:R-:W-:Y:S01]  /*0660*/  @!P1 IMAD.IADD R17, R17, 0x1, -R10 ;  /* 0x0000000111119824 */ /* 0x000fe200078e0a0a */
[----:B------:R-:W-:Y:S01]  /*0670*/  @!P2 ISETP.NE.AND.EX P0, PT, R3, RZ, PT, P0 ;  /* 0x000000ff0300a20c */ /* 0x000fe20003f05300 */
[----:B------:R-:W-:Y:S01]  /*0680*/  @!P1 VIADD R8, R8, 0x1 ;  /* 0x0000000108089836 */ /* 0x000fe20000000000 */
[----:B------:R-:W4:Y:S02]  /*0690*/  LDC R3, c[0x0][0x508] ;  /* 0x00014200ff037b82 */ /* 0x000f240000000800 */
[----:B------:R-:W-:-:S02]  /*06a0*/  ISETP.GE.U32.AND P4, PT, R17, R10, PT ;  /* 0x0000000a1100720c */ /* 0x000fc40003f86070 */
[----:B---3--:R-:W-:Y:S02]  /*06b0*/  @!P2 SEL R17, R16, RZ, P0 ;  /* 0x000000ff1011a207 */ /* 0x008fe40000000000 */
[----:B------:R-:W-:-:S03]  /*06c0*/  ISETP.NE.AND P0, PT, R6, RZ, PT ;  /* 0x000000ff0600720c */ /* 0x000fc60003f05270 */
[----:B------:R-:W-:-:S04]  /*06d0*/  @!P2 IMAD.IADD R54, R62, 0x1, R17 ;  /* 0x000000013e36a824 */ /* 0x000fc800078e0211 */
[----:B------:R-:W-:Y:S02]  /*06e0*/  VIADD R10, R54, 0xff ;  /* 0x000000ff360a7836 */ /* 0x000fe40000000000 */
[----:B------:R-:W-:-:S03]  /*06f0*/  @P4 VIADD R8, R8, 0x1 ;  /* 0x0000000108084836 */ /* 0x000fc60000000000 */
[----:B------:R-:W-:Y:S01]  /*0700*/  IADD3 R16, PT, PT, R10, R214, -R213 ;  /* 0x000000d60a107210 */ /* 0x000fe20007ffe8d5 */
[----:B------:R-:W-:Y:S01]  /*0710*/  @!P3 IMAD.MOV R8, RZ, RZ, -R8 ;  /* 0x000000ffff08b224 */ /* 0x000fe200078e0a08 */
[----:B------:R-:W-:Y:S02]  /*0720*/  SHF.R.S32.HI R11, RZ, 0x1f, R10 ;  /* 0x0000001fff0b7819 */ /* 0x000fe4000001140a */
[----:B------:R-:W-:Y:S02]  /*0730*/  @!P0 LOP3.LUT R8, RZ, R6, RZ, 0x33, !PT ;  /* 0x00000006ff088212 */ /* 0x000fe400078e33ff */
[----:B----4-:R-:W-:Y:S02]  /*0740*/  IADD3 R3, PT, PT, R16, 0x40, R3 ;  /* 0x0000004010037810 */ /* 0x010fe40007ffe003 */
[----:B------:R-:W-:Y:S02]  /*0750*/  LEA.HI R11, R11, R10, RZ, 0x8 ;  /* 0x0000000a0b0b7211 */ /* 0x000fe400078f40ff */
[----:B------:R-:W-:Y:S01]  /*0760*/  SHF.R.S32.HI R6, RZ, 0x1f, R3 ;  /* 0x0000001fff067819 */ /* 0x000fe20000011403 */
[----:B--2---:R-:W-:Y:S01]  /*0770*/  IMAD R212, R8, R2, RZ ;  /* 0x0000000208d47224 */ /* 0x004fe200078e02ff */
[----:B------:R-:W-:-:S02]  /*0780*/  SHF.R.S32.HI R11, RZ, 0x8, R11 ;  /* 0x00000008ff0b7819 */ /* 0x000fc4000001140b */
[----:B------:R-:W-:Y:S02]  /*0790*/  LEA.HI R6, R6, R3, RZ, 0x8 ;  /* 0x0000000306067211 */ /* 0x000fe400078f40ff */
[----:B------:R-:W-:Y:S02]  /*07a0*/  VIADDMNMX R11, R212, R8, R11, PT ;  /* 0x00000008d40b7246 */ /* 0x000fe4000380010b */
[----:B------:R-:W-:-:S04]  /*07b0*/  SHF.R.S32.HI R6, RZ, 0x8, R6 ;  /* 0x00000008ff067819 */ /* 0x000fc80000011406 */
[----:B------:R-:W-:-:S04]  /*07c0*/  VIMNMX R55, PT, PT, R11, R6, PT ;  /* 0x000000060b377248 */ /* 0x000fc80003fe0100 */
[----:B------:R-:W-:-:S13]  /*07d0*/  ISETP.GE.AND P0, PT, R212, R55, PT ;  /* 0x00000037d400720c */ /* 0x000fda0003f06270 */
[----:B-1----:R-:W-:Y:S05]  /*07e0*/  @!P0 BRA `(.L_x_1061) ;  /* 0x0000000000cc8947 */ /* 0x002fea0003800000 */
[----:B------:R-:W1:Y:S01]  /*07f0*/  LDC.64 R6, c[0x0][0x430] ;  /* 0x00010c00ff067b82 */ /* 0x000e620000000a00 */
[----:B------:R-:W2:Y:S01]  /*0800*/  LDCU UR5, c[0x0][0x44c] ;  /* 0x00008980ff0577ac */ /* 0x000ea20008000800 */
[----:B------:R-:W-:Y:S01]  /*0810*/  IMAD.SHL.U32 R4, R65, 0x4, RZ ;  /* 0x0000000441047824 */ /* 0x000fe200078e00ff */
[----:B------:R-:W-:Y:S01]  /*0820*/  SHF.R.U32.HI R0, RZ, 0x3, R65 ;  /* 0x00000003ff007819 */ /* 0x000fe20000011641 */
[----:B------:R-:W-:Y:S01]  /*0830*/  IMAD.IADD R213, R213, 0x1, -R214 ;  /* 0x00000001d5d57824 */ /* 0x000fe200078e0ad6 */
[----:B------:R-:W3:Y:S01]  /*0840*/  LDCU UR4, c[0x0][0x440] ;  /* 0x00008800ff0477ac */ /* 0x000ee20008000800 */
[----:B------:R-:W4:Y:S01]  /*0850*/  LDCU.64 UR8, c[0x0][0x3f8] ;  /* 0x00007f00ff0877ac */ /* 0x000f220008000a00 */
[----:B-1----:R-:W-:Y:S01]  /*0860*/  IMAD R6, R2, R6, R215 ;  /* 0x0000000602067224 */ /* 0x002fe200078e02d7 */
[C---:B------:R-:W-:Y:S02]  /*0870*/  LOP3.LUT R2, R4.reuse, 0x1c, RZ, 0xc0, !PT ;  /* 0x0000001c04027812 */ /* 0x040fe400078ec0ff */
[----:B------:R-:W-:Y:S01]  /*0880*/  LOP3.LUT R4, R4, 0xffc, RZ, 0xc0, !PT ;  /* 0x00000ffc04047812 */ /* 0x000fe200078ec0ff */
[----:B------:R-:W-:Y:S01]  /*0890*/  IMAD R6, R6, R5, R12 ;  /* 0x0000000506067224 */ /* 0x000fe200078e020c */
[----:B---3--:R-:W-:-:S03]  /*08a0*/  ISETP.GE.AND P3, PT, R2, UR4, PT ;  /* 0x0000000402007c0c */ /* 0x008fc6000bf66270 */
[----:B------:R-:W-:Y:S01]  /*08b0*/  IMAD R7, R6, R7, R214 ;  /* 0x0000000706077224 */ /* 0x000fe200078e02d6 */
[CC--:B------:R-:W-:Y:S01]  /*08c0*/  ISETP.GE.OR P4, PT, R0.reuse, R213.reuse, P3 ;  /* 0x000000d50000720c */ /* 0x0c0fe20001f86670 */
[----:B------:R-:W-:Y:S02]  /*08d0*/  VIADD R6, R0, 0x10 ;  /* 0x0000001000067836 */ /* 0x000fe40000000000 */
[----:B--2---:R-:W-:Y:S01]  /*08e0*/  IMAD R3, R7, UR5, RZ ;  /* 0x0000000507037c24 */ /* 0x004fe2000f8e02ff */
[----:B------:R-:W1:Y:S02]  /*08f0*/  LDCU.64 UR4, c[0x0][0x428] ;  /* 0x00008500ff0477ac */ /* 0x000e640008000a00 */
[----:B------:R-:W-:Y:S02]  /*0900*/  ISETP.GE.OR P5, PT, R6, R213, P3 ;  /* 0x000000d50600720c */ /* 0x000fe40001fa6670 */
[----:B------:R-:W-:-:S04]  /*0910*/  IADD3 R4, P0, PT, R3, R4, RZ ;  /* 0x0000000403047210 */ /* 0x000fc80007f1e0ff */
[----:B------:R-:W-:Y:S02]  /*0920*/  LEA.HI.X.SX32 R3, R3, RZ, 0x1, P0 ;  /* 0x000000ff03037211 */ /* 0x000fe400000f0eff */
[----:B----4-:R-:W-:Y:S02]  /*0930*/  LEA R8, P1, R4, UR8, 0x2 ;  /* 0x0000000804087c11 */ /* 0x010fe4000f8210ff */
[----:B------:R-:W-:Y:S01]  /*0940*/  ISETP.NE.AND P0, PT, R2, RZ, PT ;  /* 0x000000ff0200720c */ /* 0x000fe20003f05270 */
[----:B------:R-:W-:Y:S01]  /*0950*/  VIADD R2, R0, 0x20 ;  /* 0x0000002000027836 */ /* 0x000fe20000000000 */
[----:B------:R-:W-:Y:S02]  /*0960*/  LEA.HI.X R9, R4, UR9, R3, 0x2, P1 ;  /* 0x0000000904097c11 */ /* 0x000fe400088f1403 */
[-C--:B------:R-:W-:Y:S02]  /*0970*/  ISETP.GE.OR P2, PT, R6, R213.reuse, P0 ;  /* 0x000000d50600720c */ /* 0x080fe40000746670 */
[CC--:B------:R-:W-:Y:S01]  /*0980*/  ISETP.GE.OR P6, PT, R2.reuse, R213.reuse, P3 ;  /* 0x000000d50200720c */ /* 0x0c0fe20001fc6670 */
[----:B------:R2:W-:Y:S01]  /*0990*/  @!P4 STG.E.128 desc[UR6][R8.64], RZ ;  /* 0x000000ff0800c986 */ /* 0x0005e2000c101d06 */
[-C--:B------:R-:W-:Y:S01]  /*09a0*/  ISETP.GE.OR P1, PT, R2, R213.reuse, P0 ;  /* 0x000000d50200720c */ /* 0x080fe20000726670 */
[C---:B------:R-:W-:Y:S01]  /*09b0*/  VIADD R2, R0.reuse, 0x30 ;  /* 0x0000003000027836 */ /* 0x040fe20000000000 */
[----:B------:R-:W-:Y:S01]  /*09c0*/  ISETP.GE.OR P4, PT, R0, R213, P0 ;  /* 0x000000d50000720c */ /* 0x000fe20000786670 */
[----:B------:R2:W-:Y:S01]  /*09d0*/  @!P5 STG.E.128 desc[UR6][R8.64+0x800], RZ ;  /* 0x000800ff0800d986 */ /* 0x0005e2000c101d06 */
[----:B------:R-:W-:-:S02]  /*09e0*/  IADD3 R0, P5, PT, R7, R0, RZ ;  /* 0x0000000007007210 */ /* 0x000fc40007fbe0ff */
[----:B------:R-:W-:Y:S02]  /*09f0*/  P2R R3, PR, RZ, 0x40 ;  /* 0x00000040ff037803 */ /* 0x000fe40000000000 */
[----:B------:R-:W-:Y:S02]  /*0a00*/  LEA.HI.X.SX32 R7, R7, RZ, 0x1, P5 ;  /* 0x000000ff07077211 */ /* 0x000fe400028f0eff */
[CC--:B------:R-:W-:Y:S02]  /*0a10*/  ISETP.GE.OR P6, PT, R2.reuse, R213.reuse, P3 ;  /* 0x000000d50200720c */ /* 0x0c0fe40001fc6670 */
[----:B------:R-:W-:Y:S01]  /*0a20*/  ISETP.NE.AND P5, PT, R3, RZ, PT ;  /* 0x000000ff0300720c */ /* 0x000fe20003fa5270 */
[----:B------:R-:W-:Y:S01]  /*0a30*/  @!P2 IMAD.MOV.U32 R3, RZ, RZ, -0x800000 ;  /* 0xff800000ff03a424 */ /* 0x000fe200078e00ff */
[----:B------:R-:W-:Y:S01]  /*0a40*/  ISETP.GE.OR P0, PT, R2, R213, P0 ;  /* 0x000000d50200720c */ /* 0x000fe20000706670 */
[----:B------:R-:W-:Y:S01]  /*0a50*/  @!P4 IMAD.MOV.U32 R4, RZ, RZ, -0x800000 ;  /* 0xff800000ff04c424 */ /* 0x000fe200078e00ff */
[----:B-1----:R-:W-:-:S04]  /*0a60*/  LEA R6, P3, R0, UR4, 0x2 ;  /* 0x0000000400067c11 */ /* 0x002fc8000f8610ff */
[----:B------:R-:W-:Y:S01]  /*0a70*/  LEA.HI.X R7, R0, UR5, R7, 0x2, P3 ;  /* 0x0000000500077c11 */ /* 0x000fe200098f1407 */
[----:B------:R-:W-:Y:S02]  /*0a80*/  @!P1 IMAD.MOV.U32 R0, RZ, RZ, -0x800000 ;  /* 0xff800000ff009424 */ /* 0x000fe400078e00ff */
[----:B------:R2:W-:Y:S04]  /*0a90*/  @!P6 STG.E.128 desc[UR6][R8.64+0x1800], RZ ;  /* 0x001800ff0800e986 */ /* 0x0005e8000c101d06 */
        /* <DEDUP_REMOVED lines=8> */
.L_x_1061:
        /* <DEDUP_REMOVED lines=9> */
.L_x_1062:
[----:B------:R-:W-:-:S04]  /*0bb0*/  UISETP.NE.U32.AND UP0, UPT, UR12, URZ, UPT ;  /* 0x000000ff0c00728c */ /* 0x000fc8000bf05070 */
[----:B------:R-:W-:-:S09]  /*0bc0*/  UISETP.NE.AND.EX UP0, UPT, UR13, URZ, UPT, UP0 ;  /* 0x000000ff0d00728c */ /* 0x000fd2000bf05300 */
[----:B------:R-:W-:Y:S05]  /*0bd0*/  BRA.U !UP0, `(.L_x_1063) ;  /* 0x0000000508947547 */ /* 0x000fea000b800000 */
[----:B------:R-:W2:Y:S01]  /*0be0*/  LDC R9, c[0x0][0x4f0] ;  /* 0x00013c00ff097b82 */ /* 0x000ea20000000800 */
[----:B------:R-:W-:Y:S01]  /*0bf0*/  LEA R0, R55, 0xffffff00, 0x8 ;  /* 0xffffff0037007811 */ /* 0x000fe200078e40ff */
[----:B------:R-:W3:Y:S03]  /*0c00*/  LDCU.64 UR4, c[0x0][0x4e8] ;  /* 0x00009d00ff0477ac */ /* 0x000ee60008000a00 */
[----:B-1----:R-:W-:Y:S01]  /*0c10*/  IABS R2, R0 ;  /* 0x0000000000027213 */ /* 0x002fe20000000000 */
[----:B------:R-:W1:Y:S01]  /*0c20*/  LDCU.64 UR8, c[0x0][0x3a0] ;  /* 0x00007400ff0877ac */ /* 0x000e620008000a00 */
[----:B------:R-:W4:Y:S01]  /*0c30*/  LDCU.64 UR14, c[0x0][0x3b8] ;  /* 0x00007700ff0e77ac */ /* 0x000f220008000a00 */
[----:B--2---:R-:W-:Y:S02]  /*0c40*/  IABS R4, R9 ;  /* 0x0000000900047213 */ /* 0x004fe40000000000 */
[----:B------:R-:W-:-:S02]  /*0c50*/  ISETP.NE.AND P3, PT, R9, RZ, PT ;  /* 0x000000ff0900720c */ /* 0x000fc40003f65270 */
[----:B------:R-:W2:Y:S08]  /*0c60*/  I2F.RP R5, R4 ;  /* 0x0000000400057306 */ /* 0x000eb00000209400 */
[----:B--2--5:R-:W2:Y:S02]  /*0c70*/  MUFU.RCP R6, R5 ;  /* 0x0000000500067308 */ /* 0x024ea40000001000 */
[----:B--2---:R-:W-:-:S06]  /*0c80*/  IADD3 R6, PT, PT, R6, 0xffffffe, RZ ;  /* 0x0ffffffe06067810 */ /* 0x004fcc0007ffe0ff */
[----:B------:R-:W2:Y:S02]  /*0c90*/  F2I.FTZ.U32.TRUNC.NTZ R7, R6 ;  /* 0x0000000600077305 */ /* 0x000ea4000021f000 */
[----:B--2---:R-:W-:Y:S01]  /*0ca0*/  IMAD.MOV R3, RZ, RZ, -R7 ;  /* 0x000000ffff037224 */ /* 0x004fe200078e0a07 */
        /* <DEDUP_REMOVED lines=8> */
[----:B------:R-:W-:-:S11]  /*0d30*/  ISETP.GE.AND P2, PT, R2, RZ, PT ;  /* 0x000000ff0200720c */ /* 0x000fd60003f46270 */
[----:B------:R-:W-:Y:S01]  /*0d40*/  @!P0 IADD3 R3, PT, PT, R3, -R4, RZ ;  /* 0x8000000403038210 */ /* 0x000fe20007ffe0ff */
[----:B------:R-:W-:-:S03]  /*0d50*/  @!P0 VIADD R5, R5, 0x1 ;  /* 0x0000000105058836 */ /* 0x000fc60000000000 */
[----:B------:R-:W-:Y:S01]  /*0d60*/  ISETP.GE.U32.AND P1, PT, R3, R4, PT ;  /* 0x000000040300720c */ /* 0x000fe20003f26070 */
[----:B---3--:R-:W-:-:S04]  /*0d70*/  IMAD.WIDE.U32 R2, R215, UR4, RZ ;  /* 0x00000004d7027c25 */ /* 0x008fc8000f8e00ff */
[----:B------:R-:W-:Y:S01]  /*0d80*/  IMAD R221, R215, UR5, R3 ;  /* 0x00000005d7dd7c24 */ /* 0x000fe2000f8e0203 */
[C---:B------:R-:W-:Y:S01]  /*0d90*/  LEA R220, P0, R2.reuse, UR12, 0x2 ;  /* 0x0000000c02dc7c11 */ /* 0x040fe2000f8010ff */
[----:B------:R-:W2:Y:S01]  /*0da0*/  LDC R3, c[0x0][0x3e8] ;  /* 0x0000fa00ff037b82 */ /* 0x000ea20000000800 */
[----:B------:R-:W3:Y:S02]  /*0db0*/  LDCU.64 UR4, c[0x0][0x3a8] ;  /* 0x00007500ff0477ac */ /* 0x000ee40008000a00 */
[----:B------:R-:W-:-:S03]  /*0dc0*/  LEA.HI.X R221, R2, UR13, R221, 0x2, P0 ;  /* 0x0000000d02dd7c11 */ /* 0x000fc600080f14dd */
[----:B------:R-:W-:-:S05]  /*0dd0*/  @P1 IADD3 R5, PT, PT, R5, 0x1, RZ ;  /* 0x0000000105051810 */ /* 0x000fca0007ffe0ff */
[----:B------:R-:W-:Y:S01]  /*0de0*/  @!P2 IMAD.MOV R5, RZ, RZ, -R5 ;  /* 0x000000ffff05a224 */ /* 0x000fe200078e0a05 */
[----:B------:R-:W-:-:S05]  /*0df0*/  @!P3 LOP3.LUT R5, RZ, R9, RZ, 0x33, !PT ;  /* 0x00000009ff05b212 */ /* 0x000fca00078e33ff */
[----:B------:R-:W-:-:S06]  /*0e00*/  IMAD.WIDE R10, R5, 0x4, R220 ;  /* 0x00000004050a7825 */ /* 0x000fcc00078e02dc */
[----:B------:R1:W3:Y:S01]  /*0e10*/  LDG.E R10, desc[UR6][R10.64] ;  /* 0x000000060a0a7981 */ /* 0x0002e2000c1e1900 */
[----:B--2---:R-:W-:Y:S01]  /*0e20*/  IABS R2, R3 ;  /* 0x0000000300027213 */ /* 0x004fe20000000000 */
[----:B------:R-:W-:Y:S01]  /*0e30*/  IMAD.MOV R5, RZ, RZ, -R5 ;  /* 0x000000ffff057224 */ /* 0x000fe200078e0a05 */
[----:B------:R-:W-:Y:S02]  /*0e40*/  ISETP.NE.AND P2, PT, R3, RZ, PT ;  /* 0x000000ff0300720c */ /* 0x000fe40003f45270 */
[----:B------:R-:W2:Y:S01]  /*0e50*/  I2F.RP R8, R2 ;  /* 0x0000000200087306 */ /* 0x000ea20000209400 */
[----:B------:R-:W-:Y:S01]  /*0e60*/  IMAD R0, R9, R5, R0 ;  /* 0x0000000509007224 */ /* 0x000fe200078e0200 */
[----:B----4-:R-:W-:-:S04]  /*0e70*/  MOV R5, UR15 ;  /* 0x0000000f00057c02 */ /* 0x010fc80008000f00 */
[----:B------:R-:W-:Y:S02]  /*0e80*/  SHF.R.S32.HI R9, RZ, 0x1f, R0 ;  /* 0x0000001fff097819 */ /* 0x000fe40000011400 */
        /* <DEDUP_REMOVED lines=8> */
[----:B------:R-:W-:-:S05]  /*0f10*/  LOP3.LUT R6, RZ, R3, RZ, 0x33, !PT ;  /* 0x00000003ff067212 */ /* 0x000fca00078e33ff */
[----:B------:R-:W-:-:S04]  /*0f20*/  IMAD.HI.U32 R7, R7, R4, RZ ;  /* 0x0000000407077227 */ /* 0x000fc800078e00ff */
[----:B-1----:R-:W-:-:S04]  /*0f30*/  IMAD.MOV R11, RZ, RZ, -R7 ;  /* 0x000000ffff0b7224 */ /* 0x002fc800078e0a07 */
[----:B------:R-:W-:Y:S02]  /*0f40*/  IMAD R15, R2, R11, R4 ;  /* 0x0000000b020f7224 */ /* 0x000fe400078e0204 */
[----:B------:R-:W-:-:S03]  /*0f50*/  IMAD.U32 R4, RZ, RZ, UR14 ;  /* 0x0000000eff047e24 */ /* 0x000fc6000f8e00ff */
[----:B------:R-:W-:Y:S01]  /*0f60*/  ISETP.GT.U32.AND P0, PT, R2, R15, PT ;  /* 0x0000000f0200720c */ /* 0x000fe20003f04070 */
[----:B------:R-:W-:-:S04]  /*0f70*/  IMAD R8, R9, R4, RZ ;  /* 0x0000000409087224 */ /* 0x000fc800078e02ff */
[----:B------:R-:W-:-:S08]  /*0f80*/  IMAD R8, R0, R5, R8 ;  /* 0x0000000500087224 */ /* 0x000fd000078e0208 */
[-C--:B------:R-:W-:Y:S02]  /*0f90*/  @!P0 IADD3 R15, PT, PT, R15, -R2.reuse, RZ ;  /* 0x800000020f0f8210 */ /* 0x080fe40007ffe0ff */
[----:B------:R-:W-:Y:S02]  /*0fa0*/  @!P0 IADD3 R7, PT, PT, R7, 0x1, RZ ;  /* 0x0000000107078810 */ /* 0x000fe40007ffe0ff */
[----:B------:R-:W-:Y:S02]  /*0fb0*/  ISETP.GE.U32.AND P1, PT, R15, R2, PT ;  /* 0x000000020f00720c */ /* 0x000fe40003f26070 */
[----:B------:R-:W-:-:S04]  /*0fc0*/  LOP3.LUT R2, R12, R3, RZ, 0x3c, !PT ;  /* 0x000000030c027212 */ /* 0x000fc800078e3cff */
[----:B------:R-:W-:-:S07]  /*0fd0*/  ISETP.GE.AND P3, PT, R2, RZ, PT ;  /* 0x000000ff0200720c */ /* 0x000fce0003f66270 */
[----:B------:R-:W-:Y:S01]  /*0fe0*/  @P1 VIADD R7, R7, 0x1 ;  /* 0x0000000107071836 */ /* 0x000fe20000000000 */
[----:B---3--:R-:W-:Y:S01]  /*0ff0*/  SHF.R.S32.HI R11, RZ, 0x1f, R10 ;  /* 0x0000001fff0b7819 */ /* 0x008fe2000001140a */
[----:B------:R-:W-:-:S04]  /*1000*/  IMAD.WIDE.U32 R20, R10, UR8, RZ ;  /* 0x000000080a147c25 */ /* 0x000fc8000f8e00ff */
[C---:B------:R-:W-:Y:S02]  /*1010*/  IMAD R15, R11.reuse, UR8, RZ ;  /* 0x000000080b0f7c24 */ /* 0x040fe4000f8e02ff */
[----:B------:R-:W-:Y:S02]  /*1020*/  IMAD R11, R11, UR4, RZ ;  /* 0x000000040b0b7c24 */ /* 0x000fe4000f8e02ff */
[C---:B------:R-:W-:Y:S01]  /*1030*/  IMAD R18, R10.reuse, UR9, R15 ;  /* 0x000000090a127c24 */ /* 0x040fe2000f8e020f */
[----:B------:R-:W1:Y:S01]  /*1040*/  LDCU.128 UR8, c[0x0][0x3d0] ;  /* 0x00007a00ff0877ac */ /* 0x000e620008000c00 */
[C---:B------:R-:W-:Y:S02]  /*1050*/  IMAD R16, R10.reuse, UR5, R11 ;  /* 0x000000050a107c24 */ /* 0x040fe4000f8e020b */
[----:B------:R-:W-:Y:S01]  /*1060*/  IMAD.WIDE.U32 R10, R10, UR4, RZ ;  /* 0x000000040a0a7c25 */ /* 0x000fe2000f8e00ff */
[----:B------:R-:W2:Y:S01]  /*1070*/  LDCU.64 UR4, c[0x0][0x3c0] ;  /* 0x00007800ff0477ac */ /* 0x000ea20008000a00 */
[----:B------:R-:W-:-:S02]  /*1080*/  IADD3 R19, PT, PT, R21, R18, RZ ;  /* 0x0000001215137210 */ /* 0x000fc40007ffe0ff */
[----:B------:R-:W-:Y:S02]  /*1090*/  MOV R18, R20 ;  /* 0x0000001400127202 */ /* 0x000fe40000000f00 */
[----:B------:R-:W-:Y:S02]  /*10a0*/  IADD3 R17, PT, PT, R11, R16, RZ ;  /* 0x000000100b117210 */ /* 0x000fe40007ffe0ff */
[----:B------:R-:W-:Y:S01]  /*10b0*/  MOV R11, R7 ;  /* 0x00000007000b7202 */ /* 0x000fe20000000f00 */
[----:B------:R-:W-:Y:S01]  /*10c0*/  IMAD.WIDE.U32 R18, R0, R4, R18 ;  /* 0x0000000400127225 */ /* 0x000fe200078e0012 */
[----:B------:R-:W-:Y:S02]  /*10d0*/  MOV R16, R10 ;  /* 0x0000000a00107202 */ /* 0x000fe40000000f00 */
[----:B------:R-:W-:Y:S01]  /*10e0*/  @!P3 IADD3 R11, PT, PT, -R11, RZ, RZ ;  /* 0x000000ff0b0bb210 */ /* 0x000fe20007ffe1ff */
[----:B------:R-:W-:-:S03]  /*10f0*/  IMAD.IADD R19, R19, 0x1, R8 ;  /* 0x0000000113137824 */ /* 0x000fc600078e0208 */
[----:B------:R-:W-:Y:S01]  /*1100*/  SEL R10, R6, R11, !P2 ;  /* 0x0000000b060a7207 */ /* 0x000fe20005000000 */
[----:B--2---:R-:W-:Y:S01]  /*1110*/  IMAD.U32 R2, RZ, RZ, UR4 ;  /* 0x00000004ff027e24 */ /* 0x004fe2000f8e00ff */
[----:B------:R-:W-:-:S03]  /*1120*/  MOV R3, UR5 ;  /* 0x0000000500037c02 */ /* 0x000fc60008000f00 */
[----:B-1----:R-:W-:-:S04]  /*1130*/  IMAD.WIDE.U32 R18, R10, UR8, R18 ;  /* 0x000000080a127c25 */ /* 0x002fc8000f8e0012 */
[-C--:B------:R-:W-:Y:S02]  /*1140*/  IMAD R9, R9, R2.reuse, RZ ;  /* 0x0000000209097224 */ /* 0x080fe400078e02ff */
[----:B------:R-:W-:-:S04]  /*1150*/  IMAD.WIDE.U32 R16, R0, R2, R16 ;  /* 0x0000000200107225 */ /* 0x000fc800078e0010 */
[----:B------:R-:W-:Y:S01]  /*1160*/  IMAD R9, R0, R3, R9 ;  /* 0x0000000300097224 */ /* 0x000fe200078e0209 */
[----:B------:R-:W-:-:S04]  /*1170*/  SHF.R.S32.HI R0, RZ, 0x1f, R10 ;  /* 0x0000001fff007819 */ /* 0x000fc8000001140a */
[----:B------:R-:W-:Y:S01]  /*1180*/  IADD3 R17, PT, PT, R17, R9, RZ ;  /* 0x0000000911117210 */ /* 0x000fe20007ffe0ff */
[C---:B------:R-:W-:Y:S02]  /*1190*/  IMAD R9, R0.reuse, UR8, RZ ;  /* 0x0000000800097c24 */ /* 0x040fe4000f8e02ff */
[----:B------:R-:W-:Y:S02]  /*11a0*/  IMAD R11, R0, UR10, RZ ;  /* 0x0000000a000b7c24 */ /* 0x000fe4000f8e02ff */
[C---:B------:R-:W-:Y:S02]  /*11b0*/  IMAD R9, R10.reuse, UR9, R9 ;  /* 0x000000090a097c24 */ /* 0x040fe4000f8e0209 */
[C---:B------:R-:W-:Y:S02]  /*11c0*/  IMAD R0, R10.reuse, UR11, R11 ;  /* 0x0000000b0a007c24 */ /* 0x040fe4000f8e020b */
[----:B------:R-:W-:Y:S01]  /*11d0*/  IMAD.WIDE.U32 R20, R10, UR10, R16 ;  /* 0x0000000a0a147c25 */ /* 0x000fe2000f8e0010 */
[----:B------:R-:W-:-:S03]  /*11e0*/  IADD3 R11, PT, PT, R19, R9, RZ ;  /* 0x00000009130b7210 */ /* 0x000fc60007ffe0ff */
[----:B------:R-:W-:Y:S01]  /*11f0*/  IMAD.MOV.U32 R16, RZ, RZ, R18 ;  /* 0x000000ffff107224 */ /* 0x000fe200078e0012 */
[----:B------:R-:W-:Y:S02]  /*1200*/  IADD3 R10, PT, PT, R21, R0, RZ ;  /* 0x00000000150a7210 */ /* 0x000fe40007ffe0ff */
[----:B------:R-:W-:Y:S01]  /*1210*/  MOV R18, R20 ;  /* 0x0000001400127202 */ /* 0x000fe20000000f00 */
[----:B------:R-:W-:Y:S06]  /*1220*/  BRA `(.L_x_1064) ;  /* 0x0000000400687947 */ /* 0x000fec0003800000 */
.L_x_1063:
        /* <DEDUP_REMOVED lines=15> */
.L_x_1065:
[----:B------:R-:W2:Y:S01]  /*1320*/  LDC.64 R4, c[0x0][0x3b8] ;  /* 0x0000ee00ff047b82 */ /* 0x000ea20000000a00 */
[----:B-1----:R-:W-:-:S05]  /*1330*/  IADD3 R2, PT, PT, R0, R7, RZ ;  /* 0x0000000700027210 */ /* 0x002fca0007ffe0ff */
[C---:B--2---:R-:W-:Y:S02]  /*1340*/  IMAD R19, R2.reuse, R5, RZ ;  /* 0x0000000502137224 */ /* 0x044fe400078e02ff */
[----:B------:R-:W-:-:S05]  /*1350*/  IMAD.WIDE.U32 R2, R2, R4, RZ ;  /* 0x0000000402027225 */ /* 0x000fca00078e00ff */
[----:B------:R-:W-:Y:S02]  /*1360*/  IADD3 R19, PT, PT, R3, R19, RZ ;  /* 0x0000001303137210 */ /* 0x000fe40007ffe0ff */
[----:B------:R-:W-:Y:S02]  /*1370*/  MOV R18, R2 ;  /* 0x0000000200127202 */ /* 0x000fe40000000f00 */
.L_x_1066:
        /* <DEDUP_REMOVED lines=14> */
.L_x_1067:
[----:B------:R-:W1:Y:S01]  /*1460*/  LDC.64 R2, c[0x0][0x3c0] ;  /* 0x0000f000ff027b82 */ /* 0x000e620000000a00 */
[----:B------:R-:W-:-:S05]  /*1470*/  IADD3 R0, PT, PT, R0, R7, RZ ;  /* 0x0000000700007210 */ /* 0x000fca0007ffe0ff */
[C---:B-1----:R-:W-:Y:S02]  /*1480*/  IMAD R23, R0.reuse, R3, RZ ;  /* 0x0000000300177224 */ /* 0x042fe400078e02ff */
[----:B-----5:R-:W-:-:S05]  /*1490*/  IMAD.WIDE.U32 R6, R0, R2, RZ ;  /* 0x0000000200067225 */ /* 0x020fca00078e00ff */
[----:B------:R-:W-:Y:S02]  /*14a0*/  IADD3 R23, PT, PT, R7, R23, RZ ;  /* 0x0000001707177210 */ /* 0x000fe40007ffe0ff */
[----:B------:R-:W-:-:S07]  /*14b0*/  MOV R22, R6 ;  /* 0x0000000600167202 */ /* 0x000fce0000000f00 */
.L_x_1068:
[----:B------:R-:W1:Y:S01]  /*14c0*/  LDC R21, c[0x0][0x3e8] ;  /* 0x0000fa00ff157b82 */ /* 0x000e620000000800 */
[----:B------:R-:W-:Y:S02]  /*14d0*/  CS2R R220, SRZ ;  /* 0x0000000000dc7805 */ /* 0x000fe4000001ff00 */
[----:B-1----:R-:W-:Y:S02]  /*14e0*/  IABS R0, R21 ;  /* 0x0000001500007213 */ /* 0x002fe40000000000 */
[----:B------:R-:W-:Y:S02]  /*14f0*/  ISETP.NE.AND P2, PT, R21, RZ, PT ;  /* 0x000000ff1500720c */ /* 0x000fe40003f45270 */
[----:B------:R-:W1:Y:S08]  /*1500*/  I2F.RP R10, R0 ;  /* 0x00000000000a7306 */ /* 0x000e700000209400 */
[----:B-1----:R-:W1:Y:S02]  /*1510*/  MUFU.RCP R8, R10 ;  /* 0x0000000a00087308 */ /* 0x002e640000001000 */
[----:B-1----:R-:W-:Y:S01]  /*1520*/  IADD3 R8, PT, PT, R8, 0xffffffe, RZ ;  /* 0x0ffffffe08087810 */ /* 0x002fe20007ffe0ff */
[----:B------:R-:W1:Y:S05]  /*1530*/  LDC.64 R10, c[0x0][0x3d8] ;  /* 0x0000f600ff0a7b82 */ /* 0x000e6a0000000a00 */
[----:B------:R-:W2:Y:S02]  /*1540*/  F2I.FTZ.U32.TRUNC.NTZ R9, R8 ;  /* 0x0000000800097305 */ /* 0x000ea4000021f000 */
[----:B--2---:R-:W-:Y:S01]  /*1550*/  IMAD.MOV R6, RZ, RZ, -R9 ;  /* 0x000000ffff067224 */ /* 0x004fe200078e0a09 */
[----:B------:R-:W-:-:S03]  /*1560*/  MOV R8, RZ ;  /* 0x000000ff00087202 */ /* 0x000fc60000000f00 */
[----:B------:R-:W-:Y:S01]  /*1570*/  IMAD R7, R6, R0, RZ ;  /* 0x0000000006077224 */ /* 0x000fe200078e02ff */
[----:B------:R-:W-:-:S03]  /*1580*/  IABS R6, R12 ;  /* 0x0000000c00067213 */ /* 0x000fc60000000000 */
[----:B------:R-:W-:-:S06]  /*1590*/  IMAD.HI.U32 R7, R9, R7, R8 ;  /* 0x0000000709077227 */ /* 0x000fcc00078e0008 */
[----:B------:R-:W-:-:S04]  /*15a0*/  IMAD.HI.U32 R7, R7, R6, RZ ;  /* 0x0000000607077227 */ /* 0x000fc800078e00ff */
[----:B------:R-:W-:-:S04]  /*15b0*/  IMAD.MOV R9, RZ, RZ, -R7 ;  /* 0x000000ffff097224 */ /* 0x000fc800078e0a07 */
[----:B------:R-:W-:Y:S01]  /*15c0*/  IMAD R9, R0, R9, R6 ;  /* 0x0000000900097224 */ /* 0x000fe200078e0206 */
[----:B------:R-:W-:-:S04]  /*15d0*/  LOP3.LUT R6, RZ, R21, RZ, 0x33, !PT ;  /* 0x00000015ff067212 */ /* 0x000fc800078e33ff */
[----:B------:R-:W-:-:S13]  /*15e0*/  ISETP.GT.U32.AND P0, PT, R0, R9, PT ;  /* 0x000000090000720c */ /* 0x000fda0003f04070 */
[----:B------:R-:W-:Y:S01]  /*15f0*/  @!P0 IADD3 R9, PT, PT, R9, -R0, RZ ;  /* 0x8000000009098210 */ /* 0x000fe20007ffe0ff */
[----:B------:R-:W-:-:S03]  /*1600*/  @!P0 VIADD R7, R7, 0x1 ;  /* 0x0000000107078836 */ /* 0x000fc60000000000 */
[----:B------:R-:W-:Y:S02]  /*1610*/  ISETP.GE.U32.AND P1, PT, R9, R0, PT ;  /* 0x000000000900720c */ /* 0x000fe40003f26070 */
[----:B------:R-:W-:Y:S01]  /*1620*/  LOP3.LUT R0, R12, R21, RZ, 0x3c, !PT ;  /* 0x000000150c007212 */ /* 0x000fe200078e3cff */
[----:B------:R-:W2:Y:S03]  /*1630*/  LDC.64 R8, c[0x0][0x3d0] ;  /* 0x0000f400ff087b82 */ /* 0x000ea60000000a00 */
[----:B------:R-:W-:Y:S02]  /*1640*/  ISETP.GE.AND P3, PT, R0, RZ, PT ;  /* 0x000000ff0000720c */ /* 0x000fe40003f66270 */
[----:B------:R-:W-:-:S04]  /*1650*/  LEA R0, R55, 0xffffff00, 0x8 ;  /* 0xffffff0037007811 */ /* 0x000fc800078e40ff */
[----:B------:R-:W-:Y:S01]  /*1660*/  SHF.R.S32.HI R15, RZ, 0x1f, R0 ;  /* 0x0000001fff0f7819 */ /* 0x000fe20000011400 */
[----:B------:R-:W-:Y:S01]  /*1670*/  IMAD.WIDE.U32 R20, R0, R4, R18 ;  /* 0x0000000400147225 */ /* 0x000fe200078e0012 */
[----:B------:R-:W-:-:S03]  /*1680*/  @P1 IADD3 R7, PT, PT, R7, 0x1, RZ ;  /* 0x0000000107071810 */ /* 0x000fc60007ffe0ff */
[C---:B------:R-:W-:Y:S01]  /*1690*/  IMAD R16, R15.reuse, R2, RZ ;  /* 0x000000020f107224 */ /* 0x040fe200078e02ff */
[----:B------:R-:W-:Y:S01]  /*16a0*/  MOV R17, R7 ;  /* 0x0000000700117202 */ /* 0x000fe20000000f00 */
[----:B------:R-:W-:Y:S02]  /*16b0*/  IMAD R15, R15, R4, RZ ;  /* 0x000000040f0f7224 */ /* 0x000fe400078e02ff */
[----:B------:R-:W-:-:S04]  /*16c0*/  IMAD.WIDE.U32 R22, R0, R2, R22 ;  /* 0x0000000200167225 */ /* 0x000fc800078e0016 */
[----:B------:R-:W-:Y:S02]  /*16d0*/  @!P3 IMAD.MOV R17, RZ, RZ, -R17 ;  /* 0x000000ffff11b224 */ /* 0x000fe400078e0a11 */
[C---:B------:R-:W-:Y:S02]  /*16e0*/  IMAD R19, R0.reuse, R3, R16 ;  /* 0x0000000300137224 */ /* 0x040fe400078e0210 */
[----:B------:R-:W-:Y:S01]  /*16f0*/  IMAD R15, R0, R5, R15 ;  /* 0x00000005000f7224 */ /* 0x000fe200078e020f */
[----:B------:R-:W-:Y:S02]  /*1700*/  SEL R0, R6, R17, !P2 ;  /* 0x0000001106007207 */ /* 0x000fe40005000000 */
[----:B------:R-:W-:Y:S02]  /*1710*/  IADD3 R23, PT, PT, R23, R19, RZ ;  /* 0x0000001317177210 */ /* 0x000fe40007ffe0ff */
[----:B------:R-:W-:Y:S02]  /*1720*/  SHF.R.S32.HI R17, RZ, 0x1f, R0 ;  /* 0x0000001fff117819 */ /* 0x000fe40000011400 */
[----:B------:R-:W-:Y:S01]  /*1730*/  IADD3 R21, PT, PT, R21, R15, RZ ;  /* 0x0000000f15157210 */ /* 0x000fe20007ffe0ff */
[----:B-1----:R-:W-:-:S04]  /*1740*/  IMAD.WIDE.U32 R18, R0, R10, R22 ;  /* 0x0000000a00127225 */ /* 0x002fc800078e0016 */
[C---:B------:R-:W-:Y:S02]  /*1750*/  IMAD R15, R17.reuse, R10, RZ ;  /* 0x0000000a110f7224 */ /* 0x040fe400078e02ff */
[-C--:B--2---:R-:W-:Y:S02]  /*1760*/  IMAD R17, R17, R8.reuse, RZ ;  /* 0x0000000811117224 */ /* 0x084fe400078e02ff */
[C---:B------:R-:W-:Y:S02]  /*1770*/  IMAD R11, R0.reuse, R11, R15 ;  /* 0x0000000b000b7224 */ /* 0x040fe400078e020f */
[----:B------:R-:W-:-:S04]  /*1780*/  IMAD.WIDE.U32 R20, R0, R8, R20 ;  /* 0x0000000800147225 */ /* 0x000fc800078e0014 */
[----:B------:R-:W-:Y:S01]  /*1790*/  IMAD R9, R0, R9, R17 ;  /* 0x0000000900097224 */ /* 0x000fe200078e0211 */
[----:B------:R-:W-:Y:S01]  /*17a0*/  MOV R16, R20 ;  /* 0x0000001400107202 */ /* 0x000fe20000000f00 */
[----:B------:R-:W-:-:S03]  /*17b0*/  IMAD.IADD R10, R19, 0x1, R11 ;  /* 0x00000001130a7824 */ /* 0x000fc600078e020b */
[----:B------:R-:W-:-:S07]  /*17c0*/  IADD3 R11, PT, PT, R21, R9, RZ ;  /* 0x00000009150b7210 */ /* 0x000fce0007ffe0ff */
.L_x_1064:
[----:B------:R-:W-:Y:S01]  /*17d0*/  IMAD.MOV.U32 R0, RZ, RZ, RZ ;  /* 0x000000ffff007224 */ /* 0x000fe200078e00ff */
[----:B------:R-:W-:Y:S01]  /*17e0*/  ISETP.NE.AND P0, PT, R14, -0x1, PT ;  /* 0xffffffff0e00780c */ /* 0x000fe20003f05270 */
[----:B------:R-:W1:Y:S01]  /*17f0*/  LDC.64 R122, c[0x0][0x3b0] ;  /* 0x0000ec00ff7a7b82 */ /* 0x000e620000000a00 */
[----:B------:R-:W-:Y:S01]  /*1800*/  IMAD.SHL.U32 R67, R65, 0x8, RZ ;  /* 0x0000000841437824 */ /* 0x000fe200078e00ff */
[----:B------:R-:W2:Y:S02]  /*1810*/  LDCU.64 UR4, c[0x0][0x3c8] ;  /* 0x00007900ff0477ac */ /* 0x000ea40008000a00 */
[----:B------:R3:W5:Y:S01]  /*1820*/  @P5 LDG.E R0, desc[UR6][R126.64] ;  /* 0x000000067e005981 */ /* 0x000762000c1e1900 */
[----:B------:R-:W-:Y:S01]  /*1830*/  SHF.R.U32.HI R124, RZ, 0x2, R65 ;  /* 0x00000002ff7c7819 */ /* 0x000fe20000011641 */
[----:B------:R-:W-:Y:S01]  /*1840*/  IMAD.MOV.U32 R125, RZ, RZ, RZ ;  /* 0x000000ffff7d7224 */ /* 0x000fe200078e00ff */
[----:B------:R-:W-:Y:S01]  /*1850*/  LOP3.LUT R148, R67, 0x18, RZ, 0xc0, !PT ;  /* 0x0000001843947812 */ /* 0x000fe200078ec0ff */
[C---:B------:R-:W-:Y:S01]  /*1860*/  IMAD.SHL.U32 R63, R4.reuse, 0x20, RZ ;  /* 0x00000020043f7824 */ /* 0x040fe200078e00ff */
[----:B------:R-:W-:Y:S01]  /*1870*/  SHF.L.U64.HI R64, R4, 0x5, R5 ;  /* 0x0000000504407819 */ /* 0x000fe20000010205 */
[----:B------:R-:W-:Y:S01]  /*1880*/  IMAD.WIDE.U32 R20, R13, 0x40, R124 ;  /* 0x000000400d147825 */ /* 0x000fe200078e007c */
[----:B------:R-:W-:Y:S01]  /*1890*/  IADD3 R16, P1, PT, R148, R16, RZ ;  /* 0x0000001094107210 */ /* 0x000fe20007f3e0ff */
[----:B------:R-:W4:Y:S01]  /*18a0*/  @!P0 LDC.64 R8, c[0x0][0x398] ;  /* 0x0000e600ff088b82 */ /* 0x000f220000000a00 */
[----:B------:R-:W-:Y:S01]  /*18b0*/  SHF.R.S32.HI R13, RZ, 0x1f, R12 ;  /* 0x0000001fff0d7819 */ /* 0x000fe2000001140c */
[----:B------:R-:W3:Y:S01]  /*18c0*/  LDCU.64 UR8, c[0x0][0x388] ;  /* 0x00007100ff0877ac */ /* 0x000ee20008000a00 */
[C---:B------:R-:W-:Y:S01]  /*18d0*/  SHF.L.U64.HI R66, R2.reuse, 0x5, R3 ;  /* 0x0000000502427819 */ /* 0x040fe20000010203 */
[----:B------:R-:W-:Y:S01]  /*18e0*/  IMAD.X R17, RZ, RZ, R11, P1 ;  /* 0x000000ffff117224 */ /* 0x000fe200008e060b */
[----:B------:R-:W-:Y:S01]  /*18f0*/  SHF.L.U32 R85, R2, 0x5, RZ ;  /* 0x0000000502557819 */ /* 0x000fe200000006ff */
[----:B------:R-:W-:Y:S01]  /*1900*/  VIADD R61, R55, 0xffffffff ;  /* 0xffffffff373d7836 */ /* 0x000fe20000000000 */
[----:B------:R-:W-:Y:S01]  /*1910*/  LOP3.LUT R114, R67, 0x20, RZ, 0xc0, !PT ;  /* 0x0000002043727812 */ /* 0x000fe200078ec0ff */
[----:B--2---:R-:W-:Y:S01]  /*1920*/  IMAD R13, R13, UR4, RZ ;  /* 0x000000040d0d7c24 */ /* 0x004fe2000f8e02ff */
[----:B------:R-:W2:Y:S01]  /*1930*/  LDC R11, c[0x0][0x450] ;  /* 0x00011400ff0b7b82 */ /* 0x000ea20000000800 */
[----:B------:R-:W-:-:S04]  /*1940*/  IMAD.WIDE.U32 R16, R124, R4, R16 ;  /* 0x000000047c107225 */ /* 0x000fc800078e0010 */
[----:B-1----:R-:W-:-:S04]  /*1950*/  @P0 IMAD.WIDE.U32 R22, R14, R122, RZ ;  /* 0x0000007a0e160225 */ /* 0x002fc800078e00ff */
[----:B------:R-:W-:Y:S02]  /*1960*/  IMAD.SHL.U32 R4, R65, 0x4, RZ ;  /* 0x0000000441047824 */ /* 0x000fe400078e00ff */
[----:B------:R-:W-:Y:S01]  /*1970*/  IMAD R73, R124, R5, R17 ;  /* 0x000000057c497224 */ /* 0x000fe200078e0211 */
[----:B------:R-:W-:Y:S01]  /*1980*/  SHF.R.S32.HI R5, RZ, 0x1f, R62 ;  /* 0x0000001fff057819 */ /* 0x000fe2000001143e */
[C---:B------:R-:W-:Y:S02]  /*1990*/  IMAD.SHL.U32 R72, R16.reuse, 0x2, RZ ;  /* 0x0000000210487824 */ /* 0x040fe400078e00ff */
[----:B----4-:R-:W-:Y:S01]  /*19a0*/  @!P0 IMAD.WIDE.U32 R24, R215, R8, RZ ;  /* 0x00000008d7188225 */ /* 0x010fe200078e00ff */
[----:B------:R-:W-:-:S03]  /*19b0*/  SHF.L.U64.HI R73, R16, 0x1, R73 ;  /* 0x0000000110497819 */ /* 0x000fc60000010249 */
[----:B------:R-:W-:Y:S01]  /*19c0*/  @!P0 IMAD R9, R215, R9, R25 ;  /* 0x00000009d7098224 */ /* 0x000fe200078e0219 */
[----:B------:R-:W-:Y:S01]  /*19d0*/  @!P0 MOV R8, R24 ;  /* 0x0000001800088202 */ /* 0x000fe20000000f00 */
[----:B------:R-:W-:Y:S02]  /*19e0*/  @P0 IMAD.MOV.U32 R8, RZ, RZ, R22 ;  /* 0x000000ffff080224 */ /* 0x000fe400078e0016 */
[----:B------:R-:W-:Y:S01]  /*19f0*/  @P0 IMAD R9, R14, R123, R23 ;  /* 0x0000007b0e090224 */ /* 0x000fe200078e0217 */
[C---:B------:R-:W-:Y:S01]  /*1a00*/  IADD3 R14, P0, PT, R148.reuse, R18, RZ ;  /* 0x00000012940e7210 */ /* 0x040fe20007f1e0ff */
[----:B------:R-:W-:Y:S01]  /*1a10*/  IMAD R69, R21, R122, RZ ;  /* 0x0000007a15457224 */ /* 0x000fe200078e02ff */
[----:B------:R-:W-:Y:S01]  /*1a20*/  IADD3 R18, P1, PT, R148, R8, RZ ;  /* 0x0000000894127210 */ /* 0x000fe20007f3e0ff */
[----:B------:R-:W-:Y:S01]  /*1a30*/  IMAD R8, R12, UR5, R13 ;  /* 0x000000050c087c24 */ /* 0x000fe2000f8e020d */
[----:B--2---:R-:W-:Y:S01]  /*1a40*/  LEA.HI R11, R11, R11, RZ, 0x1 ;  /* 0x0000000b0b0b7211 */ /* 0x004fe200078f08ff */
[----:B------:R-:W-:Y:S01]  /*1a50*/  IMAD.X R15, RZ, RZ, R10, P0 ;  /* 0x000000ffff0f7224 */ /* 0x000fe200000e060a */
[----:B------:R-:W-:Y:S01]  /*1a60*/  IADD3.X R19, PT, PT, RZ, R9, RZ, P1, !PT ;  /* 0x00000009ff137210 */ /* 0x000fe20000ffe4ff */
[----:B------:R-:W-:Y:S01]  /*1a70*/  IMAD R69, R20, R123, R69 ;  /* 0x0000007b14457224 */ /* 0x000fe200078e0245 */
[----:B------:R-:W-:Y:S01]  /*1a80*/  SHF.L.U32 R9, R65, 0x5, RZ ;  /* 0x0000000541097819 */ /* 0x000fe200000006ff */
[----:B------:R-:W-:Y:S01]  /*1a90*/  IMAD.WIDE.U32 R14, R124, R2, R14 ;  /* 0x000000027c0e7225 */ /* 0x000fe200078e000e */
[----:B------:R-:W-:-:S02]  /*1aa0*/  SHF.R.S32.HI R11, RZ, 0x1, R11 ;  /* 0x00000001ff0b7819 */ /* 0x000fc4000001140b */
[----:B------:R-:W-:Y:S01]  /*1ab0*/  LOP3.LUT R9, R9, 0xc0, RZ, 0xc0, !PT ;  /* 0x000000c009097812 */ /* 0x000fe200078ec0ff */
[----:B------:R-:W-:Y:S01]  /*1ac0*/  IMAD.WIDE.U32 R12, R12, UR4, R18 ;  /* 0x000000040c0c7c25 */ /* 0x000fe2000f8e0012 */
[----:B------:R-:W1:Y:S01]  /*1ad0*/  LDCU.64 UR4, c[0x0][0x390] ;  /* 0x00007200ff0477ac */ /* 0x000e620008000a00 */
[----:B---3--:R-:W-:Y:S02]  /*1ae0*/  IADD3 R72, P1, PT, R72, UR8, RZ ;  /* 0x0000000848487c10 */ /* 0x008fe4000ff3e0ff */
[----:B------:R-:W-:Y:S01]  /*1af0*/  IMAD R71, R124, R3, R15 ;  /* 0x000000037c477224 */ /* 0x000fe200078e020f */
[----:B------:R-:W-:Y:S01]  /*1b00*/  LOP3.LUT R60, R9, 0x18, R4, 0xf8, !PT ;  /* 0x00000018093c7812 */ /* 0x000fe200078ef804 */
[----:B------:R-:W-:Y:S01]  /*1b10*/  IMAD.SHL.U32 R70, R14, 0x2, RZ ;  /* 0x000000020e467824 */ /* 0x000fe200078e00ff */
[----:B------:R-:W-:Y:S01]  /*1b20*/  LOP3.LUT R3, R4, 0xc, RZ, 0xc0, !PT ;  /* 0x0000000c04037812 */ /* 0x000fe200078ec0ff */
[----:B------:R-:W-:Y:S01]  /*1b30*/  IMAD.IADD R13, R13, 0x1, R8 ;  /* 0x000000010d0d7824 */ /* 0x000fe200078e0208 */
[----:B------:R-:W-:-:S02]  /*1b40*/  LEA.HI R4, R5, R62, RZ, 0x8 ;  /* 0x0000003e05047211 */ /* 0x000fc400078f40ff */
[----:B------:R-:W-:Y:S01]  /*1b50*/  SHF.L.U64.HI R71, R14, 0x1, R71 ;  /* 0x000000010e477819 */ /* 0x000fe20000010247 */
[----:B------:R-:W-:Y:S01]  /*1b60*/  IMAD R112, R124, R11, R3 ;  /* 0x0000000b7c707224 */ /* 0x000fe200078e0203 */
[----:B------:R-:W-:Y:S01]  /*1b70*/  SHF.R.S32.HI R5, RZ, 0x8, R4 ;  /* 0x00000008ff057819 */ /* 0x000fe20000011404 */
[----:B------:R-:W-:Y:S01]  /*1b80*/  IMAD.WIDE.U32 R122, R20, R122, R12 ;  /* 0x0000007a147a7225 */ /* 0x000fe200078e000c */
[----:B------:R-:W-:Y:S02]  /*1b90*/  IADD3.X R73, PT, PT, R73, UR9, RZ, P1, !PT ;  /* 0x0000000949497c10 */ /* 0x000fe40008ffe4ff */
[----:B------:R-:W-:Y:S01]  /*1ba0*/  VIMNMX R68, PT, PT, R212, R5, !PT ;  /* 0x00000005d4447248 */ /* 0x000fe20007fe0100 */
[--C-:B------:R-:W-:Y:S01]  /*1bb0*/  IMAD.IADD R110, R3, 0x1, R112.reuse ;  /* 0x00000001036e7824 */ /* 0x100fe200078e0270 */
[----:B-1----:R-:W-:Y:S01]  /*1bc0*/  IADD3 R70, P0, PT, R70, UR4, RZ ;  /* 0x0000000446467c10 */ /* 0x002fe2000ff1e0ff */
[----:B------:R-:W-:Y:S01]  /*1bd0*/  IMAD.MOV.U32 R217, RZ, RZ, R73 ;  /* 0x000000ffffd97224 */ /* 0x000fe200078e0049 */
[----:B------:R-:W-:Y:S01]  /*1be0*/  SHF.R.S32.HI R95, RZ, 0x1f, R112 ;  /* 0x0000001fff5f7819 */ /* 0x000fe20000011470 */
[----:B------:R-:W-:Y:S01]  /*1bf0*/  IMAD.IADD R69, R123, 0x1, R69 ;  /* 0x000000017b457824 */ /* 0x000fe200078e0245 */
[----:B------:R-:W-:Y:S01]  /*1c00*/  IADD3.X R71, PT, PT, R71, UR5, RZ, P0, !PT ;  /* 0x0000000547477c10 */ /* 0x000fe200087fe4ff */
[----:B------:R-:W-:Y:S01]  /*1c10*/  IMAD.MOV.U32 R218, RZ, RZ, R70 ;  /* 0x000000ffffda7224 */ /* 0x000fe200078e0046 */
[----:B------:R-:W-:-:S02]  /*1c20*/  ISETP.GT.AND P0, PT, R55, R68, PT ;  /* 0x000000443700720c */ /* 0x000fc40003f04270 */
[----:B------:R-:W-:Y:S02]  /*1c30*/  SHF.R.S32.HI R94, RZ, 0x1f, R110 ;  /* 0x0000001fff5e7819 */ /* 0x000fe4000001146e */
[----:B------:R-:W-:Y:S02]  /*1c40*/  MOV R216, R72 ;  /* 0x0000004800d87202 */ /* 0x000fe40000000f00 */
[----:B------:R-:W-:-:S07]  /*1c50*/  MOV R219, R71 ;  /* 0x0000004700db7202 */ /* 0x000fce0000000f00 */
[----:B------:R-:W-:Y:S05]  /*1c60*/  @!P0 BRA `(.L_x_1069) ;  /* 0x00000064005c8947 */ /* 0x000fea0003800000 */
[----:B------:R-:W1:Y:S01]  /*1c70*/  LDC.64 R4, c[0x0][0x4a0] ;  /* 0x00012800ff047b82 */ /* 0x000e620000000a00 */
[----:B------:R-:W2:Y:S01]  /*1c80*/  LDCU.128 UR8, c[0x0][0x490] ;  /* 0x00009200ff0877ac */ /* 0x000ea20008000c00 */
[----:B------:R-:W-:Y:S01]  /*1c90*/  LEA R108, R55, 0xffffff00, 0x8 ;  /* 0xffffff00376c7811 */ /* 0x000fe200078e40ff */
[----:B------:R-:W-:Y:S01]  /*1ca0*/  IMAD.MOV.U32 R149, RZ, RZ, RZ ;  /* 0x000000ffff957224 */ /* 0x000fe200078e00ff */
[----:B------:R-:W-:Y:S01]  /*1cb0*/  SHF.L.U32 R99, R11, 0x7, RZ ;  /* 0x000000070b637819 */ /* 0x000fe200000006ff */
[----:B------:R-:W3:Y:S01]  /*1cc0*/  LDCU.128 UR12, c[0x0][0x4b0] ;  /* 0x00009600ff0c77ac */ /* 0x000ee20008000c00 */
[----:B------:R-:W-:Y:S01]  /*1cd0*/  SHF.R.S32.HI R9, RZ, 0x1f, R108 ;  /* 0x0000001fff097819 */ /* 0x000fe2000001146c */
[----:B------:R-:W-:Y:S01]  /*1ce0*/  @!P3 IMAD.MOV R7, RZ, RZ, -R7 ;  /* 0x000000ffff07b224 */ /* 0x000fe200078e0a07 */
[----:B------:R-:W4:Y:S01]  /*1cf0*/  LDC.64 R2, c[0x0][0x4a8] ;  /* 0x00012a00ff027b82 */ /* 0x000f220000000a00 */
[----:B------:R-:W4:Y:S01]  /*1d00*/  LDCU.128 UR16, c[0x0][0x4c0] ;  /* 0x00009800ff1077ac */ /* 0x000f220008000c00 */
[----:B-----5:R-:W-:Y:S01]  /*1d10*/  IMAD R0, R61, 0x100, R0 ;  /* 0x000001003d007824 */ /* 0x020fe200078e0200 */
[----:B------:R-:W-:Y:S01]  /*1d20*/  IADD3 R115, PT, PT, R124, 0x40, RZ ;  /* 0x000000407c737810 */ /* 0x000fe20007ffe0ff */
[C---:B------:R-:W-:Y:S01]  /*1d30*/  IMAD.SHL.U32 R106, R11.reuse, 0x20, RZ ;  /* 0x000000200b6a7824 */ /* 0x040fe200078e00ff */
[----:B------:R-:W-:Y:S01]  /*1d40*/  SEL R7, R6, R7, !P2 ;  /* 0x0000000706077207 */ /* 0x000fe20005000000 */
[----:B------:R-:W4:Y:S01]  /*1d50*/  LDCU.64 UR4, c[0x0][0x488] ;  /* 0x00009100ff0477ac */ /* 0x000f220008000a00 */
[C---:B------:R-:W-:Y:S01]  /*1d60*/  IMAD R104, R11.reuse, 0x60, RZ ;  /* 0x000000600b687824 */ /* 0x040fe200078e02ff */
[C---:B------:R-:W-:Y:S01]  /*1d70*/  IADD3 R109, PT, PT, R124.reuse, 0xa0, RZ ;  /* 0x000000a07c6d7810 */ /* 0x040fe20007ffe0ff */
[----:B------:R-:W-:Y:S01]  /*1d80*/  IMAD R103, R11, 0xa0, RZ ;  /* 0x000000a00b677824 */ /* 0x000fe200078e02ff */
[----:B------:R-:W4:Y:S01]  /*1d90*/  LDCU UR21, c[0x0][0x440] ;  /* 0x00008800ff1577ac */ /* 0x000f220008000800 */
[C---:B--2---:R-:W-:Y:S01]  /*1da0*/  IMAD.WIDE.U32 R12, R215.reuse, UR10, R148 ;  /* 0x0000000ad70c7c25 */ /* 0x044fe2000f8e0094 */
[----:B------:R-:W-:Y:S01]  /*1db0*/  IADD3 R105, PT, PT, R124, 0xe0, RZ ;  /* 0x000000e07c697810 */ /* 0x000fe20007ffe0ff */
[----:B------:R-:W2:Y:S02]  /*1dc0*/  LDCU UR20, c[0x0][0x450] ;  /* 0x00008a00ff1477ac */ /* 0x000ea40008000800 */
[C---:B------:R-:W-:Y:S01]  /*1dd0*/  IMAD R13, R215.reuse, UR11, R13 ;  /* 0x0000000bd70d7c24 */ /* 0x040fe2000f8e020d */
[----:B------:R-:W-:Y:S01]  /*1de0*/  SHF.R.S32.HI R93, RZ, 0x1f, R106 ;  /* 0x0000001fff5d7819 */ /* 0x000fe2000001146a */
[C---:B-1----:R-:W-:Y:S01]  /*1df0*/  IMAD.WIDE.U32 R14, R215.reuse, R4, R148 ;  /* 0x00000004d70e7225 */ /* 0x042fe200078e0094 */
[----:B------:R-:W-:Y:S01]  /*1e00*/  SHF.R.S32.HI R4, RZ, 0x1f, R7 ;  /* 0x0000001fff047819 */ /* 0x000fe20000011407 */
[----:B------:R-:W1:Y:S01]  /*1e10*/  LDCU.64 UR10, c[0x0][0x4d0] ;  /* 0x00009a00ff0a77ac */ /* 0x000e620008000a00 */
[----:B------:R-:W-:Y:S01]  /*1e20*/  SHF.R.S32.HI R91, RZ, 0x1f, R104 ;  /* 0x0000001fff5b7819 */ /* 0x000fe20000011468 */
[----:B------:R-:W-:Y:S01]  /*1e30*/  IMAD R15, R215, R5, R15 ;  /* 0x00000005d70f7224 */ /* 0x000fe200078e020f */
[----:B------:R-:W-:Y:S01]  /*1e40*/  SHF.R.S32.HI R90, RZ, 0x1f, R99 ;  /* 0x0000001fff5a7819 */ /* 0x000fe20000011463 */
[C---:B---3--:R-:W-:Y:S01]  /*1e50*/  IMAD R5, R9.reuse, UR12, RZ ;  /* 0x0000000c09057c24 */ /* 0x048fe2000f8e02ff */
[----:B------:R-:W3:Y:S01]  /*1e60*/  LDCU.U8 UR22, c[0x0][0x533] ;  /* 0x0000a660ff1677ac */ /* 0x000ee20008000000 */
[----:B----4-:R-:W-:Y:S01]  /*1e70*/  IMAD R9, R9, R2, RZ ;  /* 0x0000000209097224 */ /* 0x010fe200078e02ff */
[----:B------:R-:W-:Y:S01]  /*1e80*/  SHF.L.U32 R82, R2, 0x8, RZ ;  /* 0x0000000802527819 */ /* 0x000fe200000006ff */
[C---:B------:R-:W-:Y:S01]  /*1e90*/  IMAD R5, R108.reuse, UR13, R5 ;  /* 0x0000000d6c057c24 */ /* 0x040fe2000f8e0205 */
[----:B------:R-:W-:Y:S01]  /*1ea0*/  UMOV UR23, URZ ;  /* 0x000000ff00177c82 */ /* 0x000fe20008000000 */
[----:B------:R-:W-:Y:S01]  /*1eb0*/  IMAD.WIDE.U32 R16, R108, UR12, R14 ;  /* 0x0000000c6c107c25 */ /* 0x000fe2000f8e000e */
[----:B------:R-:W-:-:S02]  /*1ec0*/  SHF.L.U64.HI R84, R2, 0x5, R3 ;  /* 0x0000000502547819 */ /* 0x000fc40000010203 */
[----:B------:R-:W-:Y:S01]  /*1ed0*/  SHF.R.S32.HI R89, RZ, 0x1f, R103 ;  /* 0x0000001fff597819 */ /* 0x000fe20000011467 */
[C---:B------:R-:W-:Y:S01]  /*1ee0*/  IMAD R9, R108.reuse, R3, R9 ;  /* 0x000000036c097224 */ /* 0x040fe200078e0209 */
[----:B------:R-:W-:Y:S01]  /*1ef0*/  IADD3 R17, PT, PT, R17, R5, RZ ;  /* 0x0000000511117210 */ /* 0x000fe20007ffe0ff */
[----:B------:R-:W-:-:S04]  /*1f00*/  IMAD.WIDE.U32 R14, R108, R2, R12 ;  /* 0x000000026c0e7225 */ /* 0x000fc800078e000c */
[----:B------:R-:W-:Y:S01]  /*1f10*/  IMAD.IADD R15, R15, 0x1, R9 ;  /* 0x000000010f0f7824 */ /* 0x000fe200078e0209 */
[----:B------:R-:W-:Y:S01]  /*1f20*/  SHF.R.S32.HI R9, RZ, 0x1f, R62 ;  /* 0x0000001fff097819 */ /* 0x000fe2000001143e */
[C---:B------:R-:W-:Y:S01]  /*1f30*/  IMAD R6, R4.reuse, UR14, RZ ;  /* 0x0000000e04067c24 */ /* 0x040fe2000f8e02ff */
[----:B---3--:R-:W-:Y:S01]  /*1f40*/  UISETP.NE.AND UP0, UPT, UR22, URZ, UPT ;  /* 0x000000ff1600728c */ /* 0x008fe2000bf05270 */
[----:B------:R-:W-:Y:S01]  /*1f50*/  IMAD R12, R4, UR16, RZ ;  /* 0x00000010040c7c24 */ /* 0x000fe2000f8e02ff */
[----:B------:R-:W-:Y:S01]  /*1f60*/  IADD3 R4, P0, PT, -R62, R124, RZ ;  /* 0x0000007c3e047210 */ /* 0x000fe20007f1e1ff */
[----:B------:R-:W-:Y:S02]  /*1f70*/  IMAD R5, R0, R11, RZ ;  /* 0x0000000b00057224 */ /* 0x000fe400078e02ff */
[C---:B------:R-:W-:Y:S01]  /*1f80*/  IMAD R12, R7.reuse, UR17, R12 ;  /* 0x00000011070c7c24 */ /* 0x040fe2000f8e020c */
[----:B------:R-:W-:Y:S01]  /*1f90*/  USHF.L.U32 UR17, UR12, 0x6, URZ ;  /* 0x000000060c117899 */ /* 0x000fe200080006ff */
[----:B------:R-:W-:Y:S01]  /*1fa0*/  IMAD.X R9, RZ, RZ, ~R9, P0 ;  /* 0x000000ffff097224 */ /* 0x000fe200000e0e09 */
[----:B------:R-:W-:Y:S01]  /*1fb0*/  SHF.R.S32.HI R77, RZ, 0x1f, R5 ;  /* 0x0000001fff4d7819 */ /* 0x000fe20000011405 */
[----:B------:R-:W-:Y:S01]  /*1fc0*/  IMAD.WIDE.U32 R16, R7, UR16, R16 ;  /* 0x0000001007107c25 */ /* 0x000fe2000f8e0010 */
[C---:B------:R-:W-:Y:S01]  /*1fd0*/  IADD3 R52, P1, PT, R5.reuse, R112, RZ ;  /* 0x0000007005347210 */ /* 0x040fe20007f3e0ff */
[----:B------:R-:W-:Y:S01]  /*1fe0*/  USHF.L.U64.HI UR16, UR12, 0x6, UR13 ;  /* 0x000000060c107899 */ /* 0x000fe2000801020d */
[----:B------:R-:W-:Y:S01]  /*1ff0*/  IADD3 R76, P0, PT, R5, R110, RZ ;  /* 0x0000006e054c7210 */ /* 0x000fe20007f1e0ff */
[----:B------:R-:W-:Y:S01]  /*2000*/  IMAD R6, R7, UR15, R6 ;  /* 0x0000000f07067c24 */ /* 0x000fe2000f8e0206 */
[----:B------:R-:W-:Y:S01]  /*2010*/  IADD3 R13, PT, PT, R17, R12, RZ ;  /* 0x0000000c110d7210 */ /* 0x000fe20007ffe0ff */
[C---:B------:R-:W-:Y:S01]  /*2020*/  IMAD.X R5, R77.reuse, 0x1, R95, P1 ;  /* 0x000000014d057824 */ /* 0x040fe200008e065f */
[----:B------:R-:W-:Y:S01]  /*2030*/  IADD3.X R77, PT, PT, R77, R94, RZ, P0, !PT ;  /* 0x0000005e4d4d7210 */ /* 0x000fe200007fe4ff */
[----:B------:R-:W-:Y:S01]  /*2040*/  IMAD.WIDE.U32 R14, R7, UR14, R14 ;  /* 0x0000000e070e7c25 */ /* 0x000fe2000f8e000e */
[----:B------:R-:W3:Y:S02]  /*2050*/  LDCU.64 UR14, c[0x0][0x3c0] ;  /* 0x00007800ff0e77ac */ /* 0x000ee40008000a00 */
[----:B------:R-:W-:Y:S01]  /*2060*/  SHF.L.U64.HI R0, R52, 0x1, R5 ;  /* 0x0000000134007819 */ /* 0x000fe20000010205 */
[----:B------:R-:W-:Y:S01]  /*2070*/  IMAD.MOV.U32 R12, RZ, RZ, R16 ;  /* 0x000000ffff0c7224 */ /* 0x000fe200078e0010 */
[----:B------:R-:W-:Y:S01]  /*2080*/  SHF.L.U64.HI R77, R76, 0x1, R77 ;  /* 0x000000014c4d7819 */ /* 0x000fe2000001024d */
[----:B------:R-:W-:-:S02]  /*2090*/  IMAD.SHL.U32 R52, R52, 0x2, RZ ;  /* 0x0000000234347824 */ /* 0x000fc400078e00ff */
[----:B------:R-:W-:Y:S02]  /*20a0*/  IMAD.SHL.U32 R76, R76, 0x2, RZ ;  /* 0x000000024c4c7824 */ /* 0x000fe400078e00ff */
[----:B------:R-:W-:Y:S01]  /*20b0*/  IMAD.IADD R7, R15, 0x1, R6 ;  /* 0x000000010f077824 */ /* 0x000fe200078e0206 */
[----:B------:R-:W-:Y:S01]  /*20c0*/  MOV R6, R14 ;  /* 0x0000000e00067202 */ /* 0x000fe20000000f00 */
[----:B------:R-:W-:Y:S01]  /*20d0*/  IMAD.WIDE.U32 R14, R4, UR12, R12 ;  /* 0x0000000c040e7c25 */ /* 0x000fe2000f8e000c */
[----:B------:R-:W-:Y:S02]  /*20e0*/  IADD3 R78, P1, PT, R76, UR18, RZ ;  /* 0x000000124c4e7c10 */ /* 0x000fe4000ff3e0ff */
[----:B------:R-:W-:Y:S01]  /*20f0*/  IADD3 R12, P0, PT, R52, UR18, RZ ;  /* 0x00000012340c7c10 */ /* 0x000fe2000ff1e0ff */
[----:B------:R-:W-:Y:S01]  /*2100*/  IMAD R75, R9, UR12, RZ ;  /* 0x0000000c094b7c24 */ /* 0x000fe2000f8e02ff */
[----:B------:R-:W-:Y:S01]  /*2110*/  IADD3.X R79, PT, PT, R77, UR19, RZ, P1, !PT ;  /* 0x000000134d4f7c10 */ /* 0x000fe20008ffe4ff */
[-C--:B------:R-:W-:Y:S01]  /*2120*/  IMAD R9, R9, R2.reuse, RZ ;  /* 0x0000000209097224 */ /* 0x080fe200078e02ff */
[----:B------:R-:W-:Y:S01]  /*2130*/  IADD3.X R13, PT, PT, R0, UR19, RZ, P0, !PT ;  /* 0x00000013000d7c10 */ /* 0x000fe200087fe4ff */
[----:B------:R-:W4:Y:S01]  /*2140*/  LDCU UR19, c[0x0][0x440] ;  /* 0x00008800ff1377ac */ /* 0x000f220008000800 */
[----:B------:R-:W-:Y:S01]  /*2150*/  IMAD R75, R4, UR13, R75 ;  /* 0x0000000d044b7c24 */ /* 0x000fe2000f8e024b */
[----:B-1----:R-:W-:Y:S01]  /*2160*/  IADD3 R52, P0, PT, R52, UR10, RZ ;  /* 0x0000000a34347c10 */ /* 0x002fe2000ff1e0ff */
[----:B------:R-:W-:Y:S01]  /*2170*/  IMAD R9, R4, R3, R9 ;  /* 0x0000000304097224 */ /* 0x000fe200078e0209 */
[----:B------:R-:W-:Y:S01]  /*2180*/  LEA R74, P2, R14, UR8, 0x1 ;  /* 0x000000080e4a7c11 */ /* 0x000fe2000f8408ff */
[----:B------:R-:W-:Y:S01]  /*2190*/  IMAD.WIDE.U32 R4, R4, R2, R6 ;  /* 0x0000000204047225 */ /* 0x000fe200078e0006 */
[----:B------:R-:W-:Y:S01]  /*21a0*/  IADD3 R75, PT, PT, R15, R75, RZ ;  /* 0x0000004b0f4b7210 */ /* 0x000fe20007ffe0ff */
[----:B------:R-:W-:Y:S01]  /*21b0*/  USHF.L.U32 UR18, UR12, 0x8, URZ ;  /* 0x000000080c127899 */ /* 0x000fe200080006ff */
[----:B------:R-:W-:Y:S01]  /*21c0*/  IADD3.X R53, PT, PT, R0, UR11, RZ, P0, !PT ;  /* 0x0000000b00357c10 */ /* 0x000fe200087fe4ff */
[----:B------:R-:W-:Y:S01]  /*21d0*/  IMAD.IADD R9, R5, 0x1, R9 ;  /* 0x0000000105097824 */ /* 0x000fe200078e0209 */
[----:B------:R-:W-:Y:S01]  /*21e0*/  IADD3 R83, P0, PT, RZ, -UR23, RZ ;  /* 0x80000017ff537c10 */ /* 0x000fe2000ff1e0ff */
[C---:B------:R-:W-:Y:S01]  /*21f0*/  IMAD R102, R11.reuse, 0xc0, RZ ;  /* 0x000000c00b667824 */ /* 0x040fe200078e02ff */
[----:B------:R-:W-:Y:S01]  /*2200*/  LEA.HI.X R75, R14, UR9, R75, 0x1, P2 ;  /* 0x000000090e4b7c11 */ /* 0x000fe200090f0c4b */
[C---:B------:R-:W-:Y:S01]  /*2210*/  IMAD R101, R11.reuse, 0xe0, RZ ;  /* 0x000000e00b657824 */ /* 0x040fe200078e02ff */
[----:B------:R-:W-:Y:S01]  /*2220*/  LEA R10, P2, R4, UR4, 0x1 ;  /* 0x00000004040a7c11 */ /* 0x000fe2000f8408ff */
[----:B------:R-:W-:Y:S01]  /*2230*/  IMAD.X R82, RZ, RZ, ~R82, P0 ;  /* 0x000000ffff527224 */ /* 0x000fe200000e0e52 */
[----:B------:R-:W-:Y:S01]  /*2240*/  IADD3 R76, P1, PT, R76, UR10, RZ ;  /* 0x0000000a4c4c7c10 */ /* 0x000fe2000ff3e0ff */
[----:B------:R-:W-:Y:S01]  /*2250*/  IMAD.SHL.U32 R100, R11, 0x40, RZ ;  /* 0x000000400b647824 */ /* 0x000fe200078e00ff */
[----:B------:R-:W-:Y:S01]  /*2260*/  IADD3.X R80, PT, PT, RZ, ~UR18, RZ, P0, !PT ;  /* 0x80000012ff507c10 */ /* 0x000fe200087fe4ff */
[----:B------:R-:W-:Y:S01]  /*2270*/  IMAD.SHL.U32 R87, R2, 0x20, RZ ;  /* 0x0000002002577824 */ /* 0x000fe200078e00ff */
[----:B------:R-:W-:Y:S01]  /*2280*/  LEA.HI.X R9, R4, UR5, R9, 0x1, P2 ;  /* 0x0000000504097c11 */ /* 0x000fe200090f0c09 */
[C---:B------:R-:W-:Y:S01]  /*2290*/  VIADD R117, R124.reuse, 0x20 ;  /* 0x000000207c757836 */ /* 0x040fe20000000000 */
[----:B------:R-:W-:Y:S01]  /*22a0*/  IADD3.X R77, PT, PT, R77, UR11, RZ, P1, !PT ;  /* 0x0000000b4d4d7c10 */ /* 0x000fe20008ffe4ff */
[----:B------:R-:W-:Y:S01]  /*22b0*/  VIADD R113, R124, 0x60 ;  /* 0x000000607c717836 */ /* 0x000fe20000000000 */
[----:B------:R-:W-:Y:S01]  /*22c0*/  ISETP.GE.AND P2, PT, R148, UR21, PT ;  /* 0x0000001594007c0c */ /* 0x000fe2000bf46270 */
[----:B------:R-:W-:Y:S01]  /*22d0*/  VIADD R111, R124, 0x80 ;  /* 0x000000807c6f7836 */ /* 0x000fe20000000000 */
[----:B----4-:R-:W-:Y:S01]  /*22e0*/  ISETP.GE.AND P1, PT, R148, UR19, PT ;  /* 0x0000001394007c0c */ /* 0x010fe2000bf26270 */
[----:B------:R-:W-:Y:S01]  /*22f0*/  VIADD R107, R124, 0xc0 ;  /* 0x000000c07c6b7836 */ /* 0x000fe20000000000 */
[----:B------:R-:W-:Y:S01]  /*2300*/  SHF.R.S64 R81, R83, 0x1f, R80 ;  /* 0x0000001f53517819 */ /* 0x000fe20000001050 */
[----:B------:R-:W-:Y:S01]  /*2310*/  IMAD R98, R55, -0x100, R62 ;  /* 0xffffff0037627824 */ /* 0x000fe200078e023e */
[----:B------:R-:W-:Y:S01]  /*2320*/  SHF.R.S64 R83, R83, 0x1f, R82 ;  /* 0x0000001f53537819 */ /* 0x000fe20000001052 */
[----:B------:R-:W-:Y:S01]  /*2330*/  IMAD R96, R55, -0x100, R54 ;  /* 0xffffff0037607824 */ /* 0x000fe200078e0236 */
[----:B------:R-:W-:Y:S01]  /*2340*/  P2R R119, PR, RZ, 0x4 ;  /* 0x00000004ff777803 */ /* 0x000fe20000000000 */
[----:B------:R-:W-:Y:S01]  /*2350*/  IMAD.MOV.U32 R97, RZ, RZ, R55 ;  /* 0x000000ffff617224 */ /* 0x000fe200078e0037 */
[----:B------:R-:W-:Y:S01]  /*2360*/  P2R R116, PR, RZ, 0x2 ;  /* 0x00000002ff747803 */ /* 0x000fe20000000000 */
[----:B------:R-:W1:Y:S01]  /*2370*/  LDCU.64 UR4, c[0x0][0x3b8] ;  /* 0x00007700ff0477ac */ /* 0x000e620008000a00 */
[----:B------:R-:W-:-:S02]  /*2380*/  SHF.R.S32.HI R92, RZ, 0x1f, R100 ;  /* 0x0000001fff5c7819 */ /* 0x000fc40000011464 */
[----:B------:R-:W-:Y:S01]  /*2390*/  SHF.R.S32.HI R88, RZ, 0x1f, R102 ;  /* 0x0000001fff587819 */ /* 0x000fe20000011466 */
[----:B------:R-:W4:Y:S01]  /*23a0*/  LDCU.64 UR12, c[0x0][0x4e0] ;  /* 0x00009c00ff0c77ac */ /* 0x000f220008000a00 */
[----:B------:R-:W-:Y:S02]  /*23b0*/  SHF.R.S32.HI R86, RZ, 0x1f, R101 ;  /* 0x0000001fff567819 */ /* 0x000fe40000011465 */
[----:B--2---:R-:W-:Y:S01]  /*23c0*/  MOV R15, UR20 ;  /* 0x00000014000f7c02 */ /* 0x004fe20008000f00 */
[----:B------:R-:W2:Y:S01]  /*23d0*/  LDCU.128 UR8, c[0x0][0x3a0] ;  /* 0x00007400ff0877ac */ /* 0x000ea20008000c00 */
[----:B------:R-:W-:Y:S02]  /*23e0*/  SHF.R.S32.HI R80, RZ, 0x1f, R80 ;  /* 0x0000001fff507819 */ /* 0x000fe40000011450 */
[----:B---3--:R-:W-:-:S07]  /*23f0*/  SHF.R.S32.HI R82, RZ, 0x1f, R82 ;  /* 0x0000001fff527819 */ /* 0x008fce0000011452 */
.L_x_1107:
        /* <DEDUP_REMOVED lines=14> */
[C---:B------:R-:W-:Y:S04]  /*24e0*/  ISETP.GE.OR P0, PT, R109.reuse, R96, P4 ;  /* 0x000000606d00720c */ /* 0x040fe80002706670 */
[----:B------:R-:W-:Y:S01]  /*24f0*/  ISETP.LT.OR P2, PT, R109, R98, P0 ;  /* 0x000000626d00720c */ /* 0x000fe20000741670 */
[----:B------:R-:W5:Y:S01]  /*2500*/  @!P5 LDC.64 R18, c[0x0][0x3c0] ;  /* 0x0000f000ff12db82 */ /* 0x000f620000000a00 */
[C---:B------:R-:W-:Y:S02]  /*2510*/  LEA R28, P0, R85.reuse, R70, 0x1 ;  /* 0x00000046551c7211 */ /* 0x040fe400078008ff */
[----:B------:R-:W-:Y:S02]  /*2520*/  P2R R128, PR, RZ, 0x4 ;  /* 0x00000004ff807803 */ /* 0x000fe40000000000 */
[----:B------:R-:W-:Y:S03]  /*2530*/  LEA.HI.X R29, R85, R71, R66, 0x1, P0 ;  /* 0x00000047551d7211 */ /* 0x000fe600000f0c42 */
[----:B------:R-:W1:Y:S08]  /*2540*/  @!P6 LDC.64 R16, c[0x0][0x4b0] ;  /* 0x00012c00ff10eb82 */ /* 0x000e700000000a00 */
[----:B------:R-:W4:Y:S08]  /*2550*/  @!P6 LDC.64 R6, c[0x0][0x3c0] ;  /* 0x0000f000ff06eb82 */ /* 0x000f300000000a00 */
[----:B------:R-:W2:Y:S01]  /*2560*/  @!P2 LDC.64 R4, c[0x0][0x4b0] ;  /* 0x00012c00ff04ab82 */ /* 0x000ea20000000a00 */
[C---:B-----5:R-:W-:Y:S04]  /*2570*/  @!P5 LEA R38, P0, R18.reuse, R28, 0x6 ;  /* 0x0000001c1226d211 */ /* 0x060fe800078030ff */
[----:B------:R-:W-:Y:S02]  /*2580*/  @!P5 LEA.HI.X R39, R18, R29, R19, 0x6, P0 ;  /* 0x0000001d1227d211 */ /* 0x000fe400000f3413 */
[----:B------:R-:W-:Y:S01]  /*2590*/  IADD3 R30, P0, PT, R74, UR17, RZ ;  /* 0x000000114a1e7c10 */ /* 0x000fe2000ff1e0ff */
[----:B------:R-:W5:Y:S03]  /*25a0*/  @!P2 LDC.64 R2, c[0x0][0x3c0] ;  /* 0x0000f000ff02ab82 */ /* 0x000f660000000a00 */
[----:B------:R-:W-:Y:S02]  /*25b0*/  IADD3.X R31, PT, PT, R75, UR16, RZ, P0, !PT ;  /* 0x000000104b1f7c10 */ /* 0x000fe400087fe4ff */
[C---:B-1----:R-:W-:Y:S04]  /*25c0*/  @!P6 LEA R18, P0, R16.reuse, R30, 0x7 ;  /* 0x0000001e1012e211 */ /* 0x042fe800078038ff */
[----:B------:R-:W-:Y:S02]  /*25d0*/  @!P6 LEA.HI.X R19, R16, R31, R17, 0x7, P0 ;  /* 0x0000001f1013e211 */ /* 0x000fe400000f3c11 */
[C---:B----4-:R-:W-:Y:S04]  /*25e0*/  @!P6 LEA R36, P0, R6.reuse, R28, 0x7 ;  /* 0x0000001c0624e211 */ /* 0x050fe800078038ff */
[----:B------:R-:W-:Y:S02]  /*25f0*/  @!P6 LEA.HI.X R37, R6, R29, R7, 0x7, P0 ;  /* 0x0000001d0625e211 */ /* 0x000fe400000f3c07 */
[C---:B--2---:R-:W-:Y:S04]  /*2600*/  @!P2 LEA R34, P0, R4.reuse, R30, 0x8 ;  /* 0x0000001e0422a211 */ /* 0x044fe800078040ff */
        /* <DEDUP_REMOVED lines=17> */
[----:B------:R-:W-:Y:S01]  /*2720*/  P2R R119, PR, RZ, 0x1 ;  /* 0x00000001ff777803 */ /* 0x000fe20000000000 */
[----:B------:R-:W3:Y:S01]  /*2730*/  @!P3 LDC.64 R2, c[0x0][0x4b0] ;  /* 0x00012c00ff02bb82 */ /* 0x000ee20000000a00 */
[----:B------:R-:W-:Y:S01]  /*2740*/  ISETP.GE.OR P0, PT, R105, R96, P0 ;  /* 0x000000606900720c */ /* 0x000fe20000706670 */
[----:B---3--:R-:W-:Y:S04]  /*2750*/  @!P3 IMAD.WIDE.U32 R42, R2, 0xc0, R30 ;  /* 0x000000c0022ab825 */ /* 0x008fe800078e001e */
[----:B------:R-:W-:Y:S04]  /*2760*/  @!P3 IMAD R3, R3, 0xc0, RZ ;  /* 0x000000c00303b824 */ /* 0x000fe800078e02ff */
[----:B------:R-:W-:Y:S02]  /*2770*/  @!P3 IMAD.IADD R43, R43, 0x1, R3 ;  /* 0x000000012b2bb824 */ /* 0x000fe400078e0203 */
[----:B------:R-:W3:Y:S02]  /*2780*/  @!P3 LDC.64 R2, c[0x0][0x3c0] ;  /* 0x0000f000ff02bb82 */ /* 0x000ee40000000a00 */
[----:B---3--:R-:W-:Y:S02]  /*2790*/  @!P3 IMAD R3, R3, 0xc0, RZ ;  /* 0x000000c00303b824 */ /* 0x008fe400078e02ff */
[----:B-1----:R-:W-:Y:S04]  /*27a0*/  @!P3 IMAD.WIDE.U32 R20, R2, 0xc0, R28 ;  /* 0x000000c00214b825 */ /* 0x002fe800078e001c */
        /* <DEDUP_REMOVED lines=16> */
[----:B------:R-:W-:Y:S02]  /*28b0*/  ISETP.LT.OR P2, PT, R105, R98, P0 ;  /* 0x000000626900720c */ /* 0x000fe40000741670 */
        /* <DEDUP_REMOVED lines=31> */
[----:B--2---:R-:W-:Y:S02]  /*2ab0*/  @!P5 LEA R20, P0, R2, R26, 0x6 ;  /* 0x0000001a0214d211 */ /* 0x004fe400078030ff */
        /* <DEDUP_REMOVED lines=58> */
.L_x_1071:
        /* <DEDUP_REMOVED lines=67> */
.L_x_1075:
[----:B------:R-:W-:Y:S05]  /*3290*/  BSYNC.RECONVERGENT B0 ;  /* 0x0000000000007941 */ /* 0x000fea0003800200 */
.L_x_1074:
        /* <DEDUP_REMOVED lines=50> */
.L_x_1077:
[----:B------:R-:W-:Y:S05]  /*35c0*/  BSYNC.RECONVERGENT B0 ;  /* 0x0000000000007941 */ /* 0x000fea0003800200 */
.L_x_1076:
        /* <DEDUP_REMOVED lines=56> */
.L_x_1079:
[----:B------:R-:W-:Y:S05]  /*3950*/  BSYNC.RECONVERGENT B0 ;  /* 0x0000000000007941 */ /* 0x000fea0003800200 */
.L_x_1078:
        /* <DEDUP_REMOVED lines=56> */
.L_x_1081:
[----:B------:R-:W-:Y:S05]  /*3ce0*/  BSYNC.RECONVERGENT B0 ;  /* 0x0000000000007941 */ /* 0x000fea0003800200 */
.L_x_1080:
        /* <DEDUP_REMOVED lines=58> */
.L_x_1083:
[----:B------:R-:W-:Y:S05]  /*4090*/  BSYNC.RECONVERGENT B0 ;  /* 0x0000000000007941 */ /* 0x000fea0003800200 */
.L_x_1082:
        /* <DEDUP_REMOVED lines=58> */
.L_x_1085:
[----:B------:R-:W-:Y:S05]  /*4440*/  BSYNC.RECONVERGENT B0 ;  /* 0x0000000000007941 */ /* 0x000fea0003800200 */
.L_x_1084:
        /* <DEDUP_REMOVED lines=58> */
.L_x_1087:
[----:B------:R-:W-:Y:S05]  /*47f0*/  BSYNC.RECONVERGENT B0 ;  /* 0x0000000000007941 */ /* 0x000fea0003800200 */
.L_x_1086:
        /* <DEDUP_REMOVED lines=58> */
.L_x_1089:
[----:B------:R-:W-:Y:S05]  /*4ba0*/  BSYNC.RECONVERGENT B0 ;  /* 0x0000000000007941 */ /* 0x000fea0003800200 */
.L_x_1088:
[----:B------:R-:W1:Y:S01]  /*4bb0*/  LDC R15, c[0x0][0x450] ;  /* 0x00011400ff0f7b82 */ /* 0x000e620000000800 */
[----:B------:R-:W-:Y:S05]  /*4bc0*/  IMAD.U32 R3, R36, -0x80, RZ ;  /* 0xffffff8024037824 */ /* 0x000fea00078e00ff */
[C---:B------:R-:W-:Y:S02]  /*4bd0*/  LEA R12, P1, R3.reuse, R12, 0x1 ;  /* 0x0000000c030c7211 */ /* 0x040fe400078208ff */
[C---:B------:R-:W-:Y:S02]  /*4be0*/  LEA R52, P0, R3.reuse, R52, 0x1 ;  /* 0x0000003403347211 */ /* 0x040fe400078008ff */
[C---:B------:R-:W-:Y:S02]  /*4bf0*/  LEA.HI.X.SX32 R13, R3.reuse, R13, 0x1, P1 ;  /* 0x0000000d030d7211 */ /* 0x040fe400008f0eff */
[----:B------:R-:W-:Y:S01]  /*4c00*/  LEA.HI.X.SX32 R53, R3, R53, 0x1, P0 ;  /* 0x0000003503357211 */ /* 0x000fe200000f0eff */
[----:B------:R-:W-:Y:S05]  /*4c10*/  BRA `(.L_x_1072) ;  /* 0x0000002c00e87947 */ /* 0x000fea0003800000 */
.L_x_1073:
        /* <DEDUP_REMOVED lines=99> */
.L_x_1091:
[----:B------:R-:W-:Y:S05]  /*5250*/  BSYNC.RECONVERGENT B0 ;  /* 0x0000000000007941 */ /* 0x000fea0003800200 */
.L_x_1090:
        /* <DEDUP_REMOVED lines=17> */
[----:B------:R-:W-:Y:S04]  /*5370*/  @!P0 IADD3 R38, P2, PT, R131, R78, RZ ;  /* 0x0000004e83268210 */ /* 0x000fe80007f5e0ff */
[----:B------:R-:W5:Y:S01]  /*5380*/  @!P0 LDG.E.128 R136, desc[UR6][R136.64] ;  /* 0x0000000688888981 */ /* 0x000f62000c1e1d00 */
[----:B------:R-:W-:Y:S01]  /*5390*/  @!P0 IMAD.X R39, R134, 0x1, R79, P2 ;  /* 0x0000000186278824 */ /* 0x000fe200010e064f */
[----:B------:R-:W-:Y:S02]  /*53a0*/  PLOP3.LUT P2, PT, PT, PT, PT, 0x80, 0x8 ;  /* 0x000000000008781c */ /* 0x000fe40003f4f070 */
[----:B------:R-:W-:Y:S04]  /*53b0*/  @!P0 PLOP3.LUT P2, PT, P1, PT, PT, 0x80, 0x8 ;  /* 0x000000000008881c */ /* 0x000fe80000f4f070 */
        /* <DEDUP_REMOVED lines=66> */
.L_x_1093:
[----:B------:R-:W-:Y:S05]  /*57e0*/  BSYNC.RECONVERGENT B0 ;  /* 0x0000000000007941 */ /* 0x000fea0003800200 */
.L_x_1092:
        /* <DEDUP_REMOVED lines=92> */
.L_x_1095:
[----:B------:R-:W-:Y:S05]  /*5db0*/  BSYNC.RECONVERGENT B0 ;  /* 0x0000000000007941 */ /* 0x000fea0003800200 */
.L_x_1094:
        /* <DEDUP_REMOVED lines=92> */
.L_x_1097:
[----:B------:R-:W-:Y:S05]  /*6380*/  BSYNC.RECONVERGENT B0 ;  /* 0x0000000000007941 */ /* 0x000fea0003800200 */
.L_x_1096:
[----:B------:R-:W-:Y:S04]  /*6390*/  BSSY.RECONVERGENT B0, `(.L_x_1098) ;  /* 0x000005e000007945 */ /* 0x000fe80003800200 */
[----:B------:R-:W-:Y:S05]  /*63a0*/  @P3 BRA `(.L_x_1099) ;  /* 0x0000000400703947 */ /* 0x000fea0003800000 */
[----:B------:R-:W-:Y:S11]  /*63b0*/  ISETP.GE.AND P0, PT, R148, R15, PT ;  /* 0x0000000f9400720c */ /* 0x000ff60003f06270 */
[----:B------:R-:W-:Y:S02]  /*63c0*/  @!UPT UIADD3 URZ, UPT, UPT, URZ, URZ, URZ ;  /* 0x000000fffffff290 */ /* 0x000fe4000fffe0ff */
[----:B------:R-:W-:Y:S02]  /*63d0*/  @!P0 SEL R134, R14, RZ, P1 ;  /* 0x000000ff0e868207 */ /* 0x000fe40000800000 */
[----:B------:R-:W-:Y:S02]  /*63e0*/  @!P0 SEL R131, R130, RZ, P1 ;  /* 0x000000ff82838207 */ /* 0x000fe40000800000 */
[----:B------:R-:W-:Y:S05]  /*63f0*/  @!P0 IADD3 R135, P2, PT, R99, R134, RZ ;  /* 0x0000008663878210 */ /* 0x000fea0007f5e0ff */
        /* <DEDUP_REMOVED lines=8> */
[----:B------:R-:W-:Y:S01]  /*6480*/  PLOP3.LUT P2, PT, PT, PT, PT, 0x80, 0x8 ;  /* 0x000000000008781c */ /* 0x000fe20003f4f070 */
[----:B------:R-:W2:Y:S01]  /*6490*/  LDC.64 R134, c[0x0][0x4a8] ;  /* 0x00012a00ff867b82 */ /* 0x000ea20000000a00 */
[----:B------:R-:W-:Y:S04]  /*64a0*/  @!P0 PLOP3.LUT P2, PT, P1, PT, PT, 0x80, 0x8 ;  /* 0x000000000008881c */ /* 0x000fe80000f4f070 */
[----:B------:R-:W3:Y:S01]  /*64b0*/  @!P0 LDG.E.128 R48, desc[UR6][R40.64] ;  /* 0x0000000628308981 */ /* 0x000ee2000c1e1d00 */
[----:B-----5:R-:W-:Y:S01]  /*64c0*/  @!P0 SHF.L.U32 R34, R136, 0x10, RZ ;  /* 0x0000001088228819 */ /* 0x020fe200000006ff */
[----:B--2---:R-:W-:Y:S01]  /*64d0*/  IMAD.WIDE.U32 R36, R134, 0xc0, R18 ;  /* 0x000000c086247825 */ /* 0x004fe200078e0012 */
[----:B------:R-:W-:Y:S02]  /*64e0*/  @!P0 LOP3.LUT R30, R136, 0xffff0000, RZ, 0xc0, !PT ;  /* 0xffff0000881e8812 */ /* 0x000fe400078ec0ff */
[----:B------:R-:W-:Y:S01]  /*64f0*/  @!P0 LOP3.LUT R27, R137, 0xffff0000, RZ, 0xc0, !PT ;  /* 0xffff0000891b8812 */ /* 0x000fe200078ec0ff */
[----:B------:R-:W-:Y:S01]  /*6500*/  IMAD R135, R135, 0xc0, RZ ;  /* 0x000000c087877824 */ /* 0x000fe200078e02ff */
[C---:B------:R-:W-:Y:S01]  /*6510*/  @!P0 SHF.L.U32 R26, R138.reuse, 0x10, RZ ;  /* 0x000000108a1a8819 */ /* 0x040fe200000006ff */
[----:B-1----:R-:W-:Y:S01]  /*6520*/  @!P0 IMAD.U32 R28, R137, 0x10000, RZ ;  /* 0x00010000891c8824 */ /* 0x002fe200078e00ff */
[----:B------:R-:W-:Y:S01]  /*6530*/  @!P0 LOP3.LUT R25, R138, 0xffff0000, RZ, 0xc0, !PT ;  /* 0xffff00008a198812 */ /* 0x000fe200078ec0ff */
[----:B---3--:R-:W-:Y:S01]  /*6540*/  @!P0 IMAD.U32 R40, R48, 0x10000, RZ ;  /* 0x0001000030288824 */ /* 0x008fe200078e00ff */
[----:B------:R-:W-:Y:S01]  /*6550*/  IADD3 R37, PT, PT, R135, R37, RZ ;  /* 0x0000002587257210 */ /* 0x000fe20007ffe0ff */
[----:B------:R-:W-:Y:S01]  /*6560*/  @!P2 FADD.FTZ R34, -R34, -RZ ;  /* 0x800000ff2222a221 */ /* 0x000fe20000010100 */
[----:B------:R-:W-:Y:S01]  /*6570*/  @!P0 LOP3.LUT R42, R48, 0xffff0000, RZ, 0xc0, !PT ;  /* 0xffff0000302a8812 */ /* 0x000fe200078ec0ff */
[----:B------:R-:W-:Y:S01]  /*6580*/  @!P2 FADD.FTZ R30, -R30, -RZ ;  /* 0x800000ff1e1ea221 */ /* 0x000fe20000010100 */
[----:B------:R-:W-:Y:S01]  /*6590*/  @!P0 SHF.L.U32 R45, R49, 0x10, RZ ;  /* 0x00000010312d8819 */ /* 0x000fe200000006ff */
[----:B------:R-:W-:Y:S01]  /*65a0*/  @!P0 IMAD.WIDE R38, R17, 0x2, R36 ;  /* 0x0000000211268825 */ /* 0x000fe200078e0224 */
[----:B------:R-:W-:Y:S01]  /*65b0*/  @!P0 LOP3.LUT R46, R49, 0xffff0000, RZ, 0xc0, !PT ;  /* 0xffff0000312e8812 */ /* 0x000fe200078ec0ff */
[----:B----4-:R-:W2:Y:S01]  /*65c0*/  LDG.E.128 R56, desc[UR6][R36.64] ;  /* 0x0000000624387981 */ /* 0x010ea2000c1e1d00 */
[C---:B------:R-:W-:Y:S01]  /*65d0*/  @!P0 LOP3.LUT R48, R50.reuse, 0xffff0000, RZ, 0xc0, !PT ;  /* 0xffff000032308812 */ /* 0x040fe200078ec0ff */
[----:B------:R-:W-:Y:S01]  /*65e0*/  @!P0 IMAD.U32 R47, R50, 0x10000, RZ ;  /* 0x00010000322f8824 */ /* 0x000fe200078e00ff */
[----:B------:R-:W-:Y:S01]  /*65f0*/  @!P0 LOP3.LUT R16, R139, 0xffff0000, RZ, 0xc0, !PT ;  /* 0xffff00008b108812 */ /* 0x000fe200078ec0ff */
[----:B------:R-:W-:Y:S01]  /*6600*/  @!P2 FADD.FTZ R28, -R28, -RZ ;  /* 0x800000ff1c1ca221 */ /* 0x000fe20000010100 */
[----:B------:R-:W-:Y:S01]  /*6610*/  @!P0 SHF.L.U32 R49, R51, 0x10, RZ ;  /* 0x0000001033318819 */ /* 0x000fe200000006ff */
[----:B------:R-:W-:Y:S01]  /*6620*/  @!P2 FADD.FTZ R27, -R27, -RZ ;  /* 0x800000ff1b1ba221 */ /* 0x000fe20000010100 */
[----:B------:R-:W-:Y:S01]  /*6630*/  @!P0 LOP3.LUT R50, R51, 0xffff0000, RZ, 0xc0, !PT ;  /* 0xffff000033328812 */ /* 0x000fe200078ec0ff */
[----:B------:R-:W3:Y:S01]  /*6640*/  @!P0 LDG.E.128 R20, desc[UR6][R38.64] ;  /* 0x0000000626148981 */ /* 0x000ee2000c1e1d00 */
[----:B------:R-:W-:Y:S01]  /*6650*/  @!P2 FADD.FTZ R26, -R26, -RZ ;  /* 0x800000ff1a1aa221 */ /* 0x000fe20000010100 */
[----:B------:R-:W-:Y:S01]  /*6660*/  @!P2 FADD.FTZ R25, -R25, -RZ ;  /* 0x800000ff1919a221 */ /* 0x000fe20000010100 */
[----:B------:R-:W-:Y:S01]  /*6670*/  @!P2 FADD.FTZ R16, -R16, -RZ ;  /* 0x800000ff1010a221 */ /* 0x000fe20000010100 */
[----:B------:R-:W-:Y:S04]  /*6680*/  @!P0 IMAD.U32 R24, R139, 0x10000, RZ ;  /* 0x000100008b188824 */ /* 0x000fe800078e00ff */
[----:B------:R-:W-:Y:S01]  /*6690*/  @!P2 FADD.FTZ R24, -R24, -RZ ;  /* 0x800000ff1818a221 */ /* 0x000fe20000010100 */
        /* <DEDUP_REMOVED lines=18> */
[C---:B------:R-:W-:Y:S01]  /*67c0*/  @!P0 LOP3.LUT R43, R58.reuse, 0xffff0000, RZ, 0xc0, !PT ;  /* 0xffff00003a2b8812 */ /* 0x040fe200078ec0ff */
[----:B------:R-:W-:Y:S01]  /*67d0*/  @!P0 IMAD.U32 R40, R58, 0x10000, RZ ;  /* 0x000100003a288824 */ /* 0x000fe200078e00ff */
[----:B------:R-:W-:Y:S01]  /*67e0*/  @!P0 SHF.L.U32 R42, R59, 0x10, RZ ;  /* 0x000000103b2a8819 */ /* 0x000fe200000006ff */
[----:B------:R-:W-:Y:S01]  /*67f0*/  @!P0 FMUL.FTZ R5, R29, R26 ;  /* 0x0000001a1d058220 */ /* 0x000fe20000410000 */
[----:B------:R-:W-:Y:S01]  /*6800*/  @!P0 F2FP.BF16.F32.PACK_AB R131, R2, R0 ;  /* 0x000000000283823e */ /* 0x000fe200000010ff */
[----:B------:R-:W-:Y:S01]  /*6810*/  @!P0 FMUL.FTZ R6, R20, R25 ;  /* 0x0000001914068220 */ /* 0x000fe20000410000 */
[----:B------:R-:W-:Y:S01]  /*6820*/  @!P0 FFMA.FTZ R3, R44, R45, R3 ;  /* 0x0000002d2c038223 */ /* 0x000fe20000010003 */
[----:B------:R-:W-:Y:S01]  /*6830*/  @!P0 LOP3.LUT R45, R59, 0xffff0000, RZ, 0xc0, !PT ;  /* 0xffff00003b2d8812 */ /* 0x000fe200078ec0ff */
[----:B------:R-:W-:Y:S01]  /*6840*/  @!P0 FFMA.FTZ R4, R41, R46, R4 ;  /* 0x0000002e29048223 */ /* 0x000fe20000010004 */
[----:B------:R-:W-:Y:S01]  /*6850*/  @!P0 FFMA.FTZ R5, R40, R47, R5 ;  /* 0x0000002f28058223 */ /* 0x000fe20000010005 */
[----:B------:R-:W-:Y:S01]  /*6860*/  @!P0 FFMA.FTZ R6, R43, R48, R6 ;  /* 0x000000302b068223 */ /* 0x000fe20000010006 */
[----:B------:R-:W-:Y:S02]  /*6870*/  @!P0 IMAD.MOV.U32 R56, RZ, RZ, R131 ;  /* 0x000000ffff388224 */ /* 0x000fe400078e0083 */
[----:B------:R-:W-:Y:S01]  /*6880*/  @!P0 FMUL.FTZ R7, R21, R24 ;  /* 0x0000001815078220 */ /* 0x000fe20000410000 */
[----:B------:R-:W-:Y:S01]  /*6890*/  @!P0 F2FP.BF16.F32.PACK_AB R134, R4, R3 ;  /* 0x000000030486823e */ /* 0x000fe200000010ff */
[----:B------:R-:W-:Y:S01]  /*68a0*/  @!P0 FMUL.FTZ R8, R23, R16 ;  /* 0x0000001017088220 */ /* 0x000fe20000410000 */
[----:B------:R-:W-:Y:S01]  /*68b0*/  @!P0 F2FP.BF16.F32.PACK_AB R135, R6, R5 ;  /* 0x000000050687823e */ /* 0x000fe200000010ff */
[----:B------:R-:W-:Y:S01]  /*68c0*/  @!P0 FFMA.FTZ R7, R42, R49, R7 ;  /* 0x000000312a078223 */ /* 0x000fe20000010007 */
[----:B------:R-:W-:Y:S01]  /*68d0*/  @!P0 MOV R57, R134 ;  /* 0x0000008600398202 */ /* 0x000fe20000000f00 */
[----:B------:R-:W-:Y:S02]  /*68e0*/  @!P0 FFMA.FTZ R8, R45, R50, R8 ;  /* 0x000000322d088223 */ /* 0x000fe40000010008 */
[----:B------:R-:W-:Y:S02]  /*68f0*/  @!P0 IMAD.MOV.U32 R58, RZ, RZ, R135 ;  /* 0x000000ffff3a8224 */ /* 0x000fe400078e0087 */
[----:B------:R-:W1:Y:S01]  /*6900*/  LDC.64 R134, c[0x0][0x3b8] ;  /* 0x0000ee00ff867b82 */ /* 0x000e620000000a00 */
[----:B------:R-:W-:Y:S04]  /*6910*/  @!P0 F2FP.BF16.F32.PACK_AB R136, R8, R7 ;  /* 0x000000070888823e */ /* 0x000fe800000010ff */
[----:B------:R-:W-:Y:S01]  /*6920*/  @!P0 MOV R59, R136 ;  /* 0x00000088003b8202 */ /* 0x000fe20000000f00 */
[----:B-1----:R-:W-:Y:S04]  /*6930*/  IMAD.WIDE.U32 R136, R134, 0xc0, R132 ;  /* 0x000000c086887825 */ /* 0x002fe800078e0084 */
[----:B------:R-:W-:Y:S05]  /*6940*/  IMAD R135, R135, 0xc0, RZ ;  /* 0x000000c087877824 */ /* 0x000fea00078e02ff */
[----:B------:R-:W-:Y:S05]  /*6950*/  IADD3 R137, PT, PT, R135, R137, RZ ;  /* 0x0000008987897210 */ /* 0x000fea0007ffe0ff */
[----:B------:R1:W-:Y:S02]  /*6960*/  STG.E.128 desc[UR6][R136.64], R56 ;  /* 0x0000003888007986 */ /* 0x0003e4000c101d06 */
.L_x_1099:
[----:B------:R-:W-:Y:S05]  /*6970*/  BSYNC.RECONVERGENT B0 ;  /* 0x0000000000007941 */ /* 0x000fea0003800200 */
.L_x_1098:
        /* <DEDUP_REMOVED lines=94> */
.L_x_1101:
[----:B------:R-:W-:Y:S05]  /*6f60*/  BSYNC.RECONVERGENT B0 ;  /* 0x0000000000007941 */ /* 0x000fea0003800200 */
.L_x_1100:
[----:B------:R-:W-:Y:S04]  /*6f70*/  BSSY.RECONVERGENT B0, `(.L_x_1102) ;  /* 0x000005d000007945 */ /* 0x000fe80003800200 */
[----:B------:R-:W-:Y:S05]  /*6f80*/  @P4 BRA `(.L_x_1103) ;  /* 0x00000004006c4947 */ /* 0x000fea0003800000 */
[----:B------:R-:W-:Y:S01]  /*6f90*/  ISETP.GE.AND P0, PT, R148, R15, PT ;  /* 0x0000000f9400720c */ /* 0x000fe20003f06270 */
[----:B-1-34-:R-:W1:Y:S02]  /*6fa0*/  LDC.64 R56, c[0x0][0x4a8] ;  /* 0x00012a00ff387b82 */ /* 0x01ae640000000a00 */
[----:B-1----:R-:W-:Y:S04]  /*6fb0*/  IMAD.WIDE.U32 R32, R56, 0x140, R18 ;  /* 0x0000014038207825 */ /* 0x002fe800078e0012 */
[----:B------:R-:W-:Y:S06]  /*6fc0*/  IMAD R59, R57, 0x140, RZ ;  /* 0x00000140393b7824 */ /* 0x000fec00078e02ff */
[----:B------:R-:W-:Y:S01]  /*6fd0*/  @!P0 SEL R57, R14, RZ, P1 ;  /* 0x000000ff0e398207 */ /* 0x000fe20000800000 */
[----:B------:R-:W-:Y:S01]  /*6fe0*/  IMAD.IADD R33, R59, 0x1, R33 ;  /* 0x000000013b217824 */ /* 0x000fe200078e0221 */
[----:B------:R-:W-:Y:S02]  /*6ff0*/  @!P0 SEL R59, R130, RZ, P1 ;  /* 0x000000ff823b8207 */ /* 0x000fe40000800000 */
[----:B------:R-:W-:Y:S01]  /*7000*/  @!P0 IADD3 R57, P2, PT, R102, R57, RZ ;  /* 0x0000003966398210 */ /* 0x000fe20007f5e0ff */
[----:B------:R-:W-:Y:S01]  /*7010*/  @!P0 IMAD.WIDE R20, R17, 0x2, R32 ;  /* 0x0000000211148825 */ /* 0x000fe200078e0220 */
[----:B------:R-:W3:Y:S02]  /*7020*/  LDG.E.128 R48, desc[UR6][R32.64] ;  /* 0x0000000620307981 */ /* 0x000ee4000c1e1d00 */
[----:B------:R-:W-:Y:S01]  /*7030*/  @!P0 SHF.L.U32 R131, R57, 0x1, RZ ;  /* 0x0000000139838819 */ /* 0x000fe200000006ff */
[----:B------:R-:W-:Y:S03]  /*7040*/  @!P0 IMAD.X R128, R88, 0x1, R59, P2 ;  /* 0x0000000158808824 */ /* 0x000fe600010e063b */
[----:B------:R-:W-:Y:S02]  /*7050*/  @!P0 IADD3 R134, P2, PT, R131, R76, RZ ;  /* 0x0000004c83868210 */ /* 0x000fe40007f5e0ff */
[----:B------:R-:W-:Y:S01]  /*7060*/  @!P0 SHF.L.U64.HI R128, R57, 0x1, R128 ;  /* 0x0000000139808819 */ /* 0x000fe20000010280 */
[----:B------:R-:W4:Y:S04]  /*7070*/  @!P0 LDG.E.128 R20, desc[UR6][R20.64] ;  /* 0x0000000614148981 */ /* 0x000f28000c1e1d00 */
        /* <DEDUP_REMOVED lines=15> */
[----:B------:R-:W-:Y:S02]  /*7170*/  @!P0 SHF.L.U32 R16, R23, 0x10, RZ ;  /* 0x0000001017108819 */ /* 0x000fe400000006ff */
[C---:B-----5:R-:W-:Y:S01]  /*7180*/  @!P0 LOP3.LUT R33, R56.reuse, 0xffff0000, RZ, 0xc0, !PT ;  /* 0xffff000038218812 */ /* 0x060fe200078ec0ff */
[----:B------:R-:W-:Y:S01]  /*7190*/  @!P0 IMAD.U32 R35, R56, 0x10000, RZ ;  /* 0x0001000038238824 */ /* 0x000fe200078e00ff */
[C---:B------:R-:W-:Y:S01]  /*71a0*/  @!P0 SHF.L.U32 R31, R57.reuse, 0x10, RZ ;  /* 0x00000010391f8819 */ /* 0x040fe200000006ff */
[C---:B------:R-:W-:Y:S01]  /*71b0*/  @!P0 IMAD.U32 R29, R58.reuse, 0x10000, RZ ;  /* 0x000100003a1d8824 */ /* 0x040fe200078e00ff */
        /* <DEDUP_REMOVED lines=10> */
[----:B------:R-:W-:Y:S01]  /*7260*/  @!P0 SHF.L.U32 R38, R45, 0x10, RZ ;  /* 0x000000102d268819 */ /* 0x000fe200000006ff */
[----:B------:R-:W-:Y:S01]  /*7270*/  @!P2 FADD.FTZ R31, -R31, -RZ ;  /* 0x800000ff1f1fa221 */ /* 0x000fe20000010100 */
[----:B------:R-:W-:Y:S01]  /*7280*/  @!P0 LOP3.LUT R40, R45, 0xffff0000, RZ, 0xc0, !PT ;  /* 0xffff00002d288812 */ /* 0x000fe200078ec0ff */
[----:B------:R-:W-:Y:S01]  /*7290*/  @!P2 FADD.FTZ R32, -R32, -RZ ;  /* 0x800000ff2020a221 */ /* 0x000fe20000010100 */
[----:B------:R-:W-:Y:S01]  /*72a0*/  @!P0 LOP3.LUT R23, R23, 0xffff0000, RZ, 0xc0, !PT ;  /* 0xffff000017178812 */ /* 0x000fe200078ec0ff */
[----:B------:R-:W-:Y:S01]  /*72b0*/  @!P0 FFMA.FTZ R0, R37, R34, R0 ;  /* 0x0000002225008223 */ /* 0x000fe20000010000 */
[C---:B------:R-:W-:Y:S01]  /*72c0*/  @!P0 SHF.L.U32 R34, R49.reuse, 0x10, RZ ;  /* 0x0000001031228819 */ /* 0x040fe200000006ff */
[----:B------:R-:W-:Y:S01]  /*72d0*/  @!P0 FMUL.FTZ R2, R28, R33 ;  /* 0x000000211c028220 */ /* 0x000fe20000410000 */
[----:B------:R-:W-:Y:S01]  /*72e0*/  @!P0 LOP3.LUT R37, R49, 0xffff0000, RZ, 0xc0, !PT ;  /* 0xffff000031258812 */ /* 0x000fe200078ec0ff */
[----:B------:R-:W-:Y:S01]  /*72f0*/  @!P0 FMUL.FTZ R3, R26, R31 ;  /* 0x0000001f1a038220 */ /* 0x000fe20000410000 */
[C---:B------:R-:W-:Y:S01]  /*7300*/  @!P0 SHF.L.U32 R41, R46.reuse, 0x10, RZ ;  /* 0x000000102e298819 */ /* 0x040fe200000006ff */
        /* <DEDUP_REMOVED lines=35> */
.L_x_1103:
[----:B------:R-:W-:Y:S05]  /*7540*/  BSYNC.RECONVERGENT B0 ;  /* 0x0000000000007941 */ /* 0x000fea0003800200 */
.L_x_1102:
        /* <DEDUP_REMOVED lines=96> */
.L_x_1105:
[----:B------:R-:W-:Y:S05]  /*7b50*/  BSYNC.RECONVERGENT B0 ;  /* 0x0000000000007941 */ /* 0x000fea0003800200 */
.L_x_1104:
[----:B------:R-:W1:Y:S01]  /*7b60*/  LDC R15, c[0x0][0x450] ;  /* 0x00011400ff0f7b82 */ /* 0x000e620000000800 */
[----:B--2---:R-:W-:Y:S05]  /*7b70*/  IMAD.U32 R121, R121, -0x80, RZ ;  /* 0xffffff8079797824 */ /* 0x004fea00078e00ff */
[C---:B------:R-:W-:Y:S02]  /*7b80*/  LEA R78, P1, R121.reuse, R78, 0x1 ;  /* 0x0000004e794e7211 */ /* 0x040fe400078208ff */
[C---:B------:R-:W-:Y:S02]  /*7b90*/  LEA R76, P0, R121.reuse, R76, 0x1 ;  /* 0x0000004c794c7211 */ /* 0x040fe400078008ff */
[C---:B------:R-:W-:Y:S02]  /*7ba0*/  LEA.HI.X.SX32 R79, R121.reuse, R79, 0x1, P1 ;  /* 0x0000004f794f7211 */ /* 0x040fe400008f0eff */
[----:B------:R-:W-:Y:S09]  /*7bb0*/  LEA.HI.X.SX32 R77, R121, R77, 0x1, P0 ;  /* 0x0000004d794d7211 */ /* 0x000ff200000f0eff */
.L_x_1072:
[----:B------:R-:W-:Y:S05]  /*7bc0*/  BSYNC.RECONVERGENT B1 ;  /* 0x0000000000017941 */ /* 0x000fea0003800200 */
.L_x_1070:
        /* <DEDUP_REMOVED lines=91> */
.L_x_1106:
[----:B------:R-:W-:Y:S02]  /*8180*/  ISETP.NE.AND P2, PT, R118, RZ, PT ;  /* 0x000000ff7600720c */ /* 0x000fe40003f45270 */
[----:B------:R-:W-:Y:S02]  /*8190*/  IADD3 R74, P1, PT, R74, R81, RZ ;  /* 0x000000514a4a7210 */ /* 0x000fe40007f3e0ff */
[----:B------:R-:W-:Y:S03]  /*81a0*/  IADD3 R10, P0, PT, R10, R83, RZ ;  /* 0x000000530a0a7210 */ /* 0x000fe60007f1e0ff */
[----:B------:R-:W-:Y:S02]  /*81b0*/  IMAD.X R75, R75, 0x1, R80, P1 ;  /* 0x000000014b4b7824 */ /* 0x000fe400008e0650 */
[----:B------:R-:W-:Y:S04]  /*81c0*/  IMAD.X R9, R9, 0x1, R82, P0 ;  /* 0x0000000109097824 */ /* 0x000fe800000e0652 */
[----:B------:R-:W-:Y:S05]  /*81d0*/  @P2 BRA `(.L_x_1107) ;  /* 0xffffffa000882947 */ /* 0x000fea000383ffff */
.L_x_1069:
[----:B----4-:R-:W1:Y:S01]  /*81e0*/  LDC R21, c[0x0][0x450] ;  /* 0x00011400ff157b82 */ /* 0x010e620000000800 */
[----:B-----5:R-:W-:Y:S01]  /*81f0*/  LOP3.LUT R0, R67, 0xd8, RZ, 0xc0, !PT ;  /* 0x000000d843007812 */ /* 0x020fe200078ec0ff */
        /* <DEDUP_REMOVED lines=9> */
[----:B--2---:R-:W-:Y:S01]  /*8290*/  ULEA UR5, UR5, UR4, 0x18 ;  /* 0x0000000405057291 */ /* 0x004fe2000f8ec0ff */
[C---:B---3--:R-:W-:Y:S01]  /*82a0*/  SHF.L.U64.HI R0, R2.reuse, 0x5, R3 ;  /* 0x0000000502007819 */ /* 0x048fe20000010203 */
[----:B------:R-:W-:-:S04]  /*82b0*/  IMAD.SHL.U32 R23, R2, 0x20, RZ ;  /* 0x0000002002177824 */ /* 0x000fc800078e00ff */
[----:B------:R-:W-:-:S06]  /*82c0*/  LEA R3, R4, UR5, 0x1 ;  /* 0x0000000504037c11 */ /* 0x000fcc000f8e08ff */
        /* <DEDUP_REMOVED lines=16> */
.L_x_1112:
[----:B------:R1:W-:Y:S02]  /*83d0*/  STS.128 [R3], RZ ;  /* 0x000000ff03007388 */ /* 0x0003e40000000c00 */
.L_x_1111:
[----:B------:R-:W-:Y:S05]  /*83e0*/  BSYNC.RECONVERGENT B0 ;  /* 0x0000000000007941 */ /* 0x000fea0003800200 */
.L_x_1110:
        /* <DEDUP_REMOVED lines=14> */
.L_x_1109:
        /* <DEDUP_REMOVED lines=76> */
.L_x_1119:
[----:B------:R-:W-:Y:S05]  /*8990*/  BSYNC.RECONVERGENT B0 ;  /* 0x0000000000007941 */ /* 0x000fea0003800200 */
.L_x_1118:
[----:B-----5:R2:W-:Y:S01]  /*89a0*/  STS.128 [R3], R8 ;  /* 0x0000000803007388 */ /* 0x0205e20000000c00 */
[----:B------:R-:W-:Y:S05]  /*89b0*/  BRA `(.L_x_1116) ;  /* 0x0000000000047947 */ /* 0x000fea0003800000 */
.L_x_1117:
[----:B------:R3:W-:Y:S02]  /*89c0*/  STS.128 [R3], RZ ;  /* 0x000000ff03007388 */ /* 0x0007e40000000c00 */
.L_x_1116:
[----:B------:R-:W-:Y:S05]  /*89d0*/  BSYNC.RECONVERGENT B1 ;  /* 0x0000000000017941 */ /* 0x000fea0003800200 */
.L_x_1115:
[----:B------:R-:W-:-:S04]  /*89e0*/  IADD3 R26, PT, PT, R124, 0x20, RZ ;  /* 0x000000207c1a7810 */ /* 0x000fc80007ffe0ff */
[----:B------:R-:W-:-:S13]  /*89f0*/  ISETP.GE.AND P0, PT, R26, R13, PT ;  /* 0x0000000d1a00720c */ /* 0x000fda0003f06270 */
[----:B------:R-:W-:Y:S05]  /*8a00*/  @P0 BRA `(.L_x_1113) ;  /* 0x0000001000040947 */ /* 0x000fea0003800000 */
[----:B------:R-:W4:Y:S02]  /*8a10*/  LDCU UR4, c[0x0][0x440] ;  /* 0x00008800ff0477ac */ /* 0x000f240008000800 */
[----:B----4-:R-:W-:-:S13]  /*8a20*/  ISETP.GE.AND P0, PT, R148, UR4, PT ;  /* 0x0000000494007c0c */ /* 0x010fda000bf06270 */
        /* <DEDUP_REMOVED lines=10> */
[----:B------:R-:W1:Y:S03]  /*8ad0*/  LDCU.64 UR10, c[0x0][0x4c8] ;  /* 0x00009900ff0a77ac */ /* 0x000e660008000a00 */
[----:B------:R-:W-:Y:S01]  /*8ae0*/  LEA.HI.X.SX32 R25, R25, R95, 0x1, P0 ;  /* 0x0000005f19197211 */ /* 0x000fe200000f0eff */
[----:B------:R-:W-:-:S03]  /*8af0*/  IMAD.SHL.U32 R0, R112, 0x2, RZ ;  /* 0x0000000270007824 */ /* 0x000fc600078e00ff */
[----:B------:R-:W-:Y:S02]  /*8b00*/  SHF.L.U64.HI R25, R112, 0x1, R25 ;  /* 0x0000000170197819 */ /* 0x000fe40000010219 */
[C---:B--2---:R-:W-:Y:S02]  /*8b10*/  IADD3 R4, P0, PT, R0.reuse, UR8, RZ ;  /* 0x0000000800047c10 */ /* 0x044fe4000ff1e0ff */
[----:B-1----:R-:W-:Y:S02]  /*8b20*/  IADD3 R6, P1, PT, R0, UR10, RZ ;  /* 0x0000000a00067c10 */ /* 0x002fe4000ff3e0ff */
[C---:B------:R-:W-:Y:S02]  /*8b30*/  IADD3.X R5, PT, PT, R25.reuse, UR9, RZ, P0, !PT ;  /* 0x0000000919057c10 */ /* 0x040fe400087fe4ff */
[----:B------:R-:W-:-:S04]  /*8b40*/  IADD3.X R7, PT, PT, R25, UR11, RZ, P1, !PT ;  /* 0x0000000b19077c10 */ /* 0x000fc80008ffe4ff */
[----:B------:R-:W2:Y:S04]  /*8b50*/  LDG.E.64 R4, desc[UR6][R4.64] ;  /* 0x0000000604047981 */ /* 0x000ea8000c1e1b00 */
[----:B------:R-:W3:Y:S01]  /*8b60*/  LDG.E.64 R6, desc[UR6][R6.64] ;  /* 0x0000000606067981 */ /* 0x000ee2000c1e1b00 */
[C---:B-----5:R-:W-:Y:S01]  /*8b70*/  LOP3.LUT R0, R9.reuse, 0xffff0000, RZ, 0xc0, !PT ;  /* 0xffff000009007812 */ /* 0x060fe200078ec0ff */
[----:B------:R-:W-:Y:S01]  /*8b80*/  IMAD.U32 R2, R9, 0x10000, RZ ;  /* 0x0001000009027824 */ /* 0x000fe200078e00ff */
[C---:B------:R-:W-:Y:S01]  /*8b90*/  SHF.L.U32 R9, R8.reuse, 0x10, RZ ;  /* 0x0000001008097819 */ /* 0x040fe200000006ff */
[C---:B------:R-:W-:Y:S01]  /*8ba0*/  IMAD.U32 R19, R11.reuse, 0x10000, RZ ;  /* 0x000100000b137824 */ /* 0x040fe200078e00ff */
[----:B------:R-:W-:Y:S02]  /*8bb0*/  LOP3.LUT R16, R8, 0xffff0000, RZ, 0xc0, !PT ;  /* 0xffff000008107812 */ /* 0x000fe400078ec0ff */
[----:B------:R-:W-:-:S02]  /*8bc0*/  LOP3.LUT R17, R11, 0xffff0000, RZ, 0xc0, !PT ;  /* 0xffff00000b117812 */ /* 0x000fc400078ec0ff */
[C---:B------:R-:W-:Y:S02]  /*8bd0*/  SHF.L.U32 R14, R10.reuse, 0x10, RZ ;  /* 0x000000100a0e7819 */ /* 0x040fe400000006ff */
[----:B------:R-:W-:Y:S02]  /*8be0*/  LOP3.LUT R18, R10, 0xffff0000, RZ, 0xc0, !PT ;  /* 0xffff00000a127812 */ /* 0x000fe400078ec0ff */
[C---:B--2---:R-:W-:Y:S01]  /*8bf0*/  LOP3.LUT R13, R4.reuse, 0xffff0000, RZ, 0xc0, !PT ;  /* 0xffff0000040d7812 */ /* 0x044fe200078ec0ff */
[----:B------:R-:W-:Y:S01]  /*8c00*/  IMAD.U32 R4, R4, 0x10000, RZ ;  /* 0x0001000004047824 */ /* 0x000fe200078e00ff */
[C---:B------:R-:W-:Y:S01]  /*8c10*/  LOP3.LUT R8, R5.reuse, 0xffff0000, RZ, 0xc0, !PT ;  /* 0xffff000005087812 */ /* 0x040fe200078ec0ff */
[----:B------:R-:W-:Y:S01]  /*8c20*/  IMAD.U32 R5, R5, 0x10000, RZ ;  /* 0x0001000005057824 */ /* 0x000fe200078e00ff */
[----:B---3--:R-:W-:Y:S01]  /*8c30*/  LOP3.LUT R15, R6, 0xffff0000, RZ, 0xc0, !PT ;  /* 0xffff0000060f7812 */ /* 0x008fe200078ec0ff */
[----:B------:R-:W-:Y:S01]  /*8c40*/  FMUL.FTZ R11, R0, R13 ;  /* 0x0000000d000b7220 */ /* 0x000fe20000410000 */
[----:B------:R-:W-:Y:S01]  /*8c50*/  LOP3.LUT R12, R7, 0xffff0000, RZ, 0xc0, !PT ;  /* 0xffff0000070c7812 */ /* 0x000fe200078ec0ff */
[----:B------:R-:W-:Y:S01]  /*8c60*/  FMUL.FTZ R10, R17, R8 ;  /* 0x00000008110a7220 */ /* 0x000fe20000410000 */
[----:B------:R-:W-:Y:S01]  /*8c70*/  SHF.L.U32 R6, R6, 0x10, RZ ;  /* 0x0000001006067819 */ /* 0x000fe200000006ff */
[-C--:B------:R-:W-:Y:S01]  /*8c80*/  FMUL.FTZ R0, R0, R15.reuse ;  /* 0x0000000f00007220 */ /* 0x080fe20000410000 */
[C---:B------:R-:W-:Y:S01]  /*8c90*/  FFMA.FTZ R11, R2.reuse, R15, -R11 ;  /* 0x0000000f020b7223 */ /* 0x040fe2000001080b */
[----:B------:R-:W-:Y:S01]  /*8ca0*/  SHF.L.U32 R7, R7, 0x10, RZ ;  /* 0x0000001007077819 */ /* 0x000fe200000006ff */
[-C--:B------:R-:W-:Y:S01]  /*8cb0*/  FFMA.FTZ R10, R19, R12.reuse, -R10 ;  /* 0x0000000c130a7223 */ /* 0x080fe2000001080a */
[----:B------:R-:W-:Y:S01]  /*8cc0*/  FFMA.FTZ R0, R2, R13, R0 ;  /* 0x0000000d02007223 */ /* 0x000fe20000010000 */
[----:B------:R-:W-:Y:S01]  /*8cd0*/  FMUL.FTZ R2, R17, R12 ;  /* 0x0000000c11027220 */ /* 0x000fe20000410000 */
[----:B------:R-:W-:Y:S01]  /*8ce0*/  FMUL.FTZ R13, R18, R5 ;  /* 0x00000005120d7220 */ /* 0x000fe20000410000 */
[----:B------:R-:W-:Y:S01]  /*8cf0*/  FMUL.FTZ R15, R16, R6 ;  /* 0x00000006100f7220 */ /* 0x000fe20000410000 */
[-C--:B------:R-:W-:Y:S01]  /*8d00*/  FMUL.FTZ R18, R18, R7.reuse ;  /* 0x0000000712127220 */ /* 0x080fe20000410000 */
[----:B------:R-:W-:Y:S01]  /*8d10*/  FFMA.FTZ R19, R19, R8, R2 ;  /* 0x0000000813137223 */ /* 0x000fe20000010002 */
[-C--:B------:R-:W-:Y:S01]  /*8d20*/  FMUL.FTZ R2, R16, R4.reuse ;  /* 0x0000000410027220 */ /* 0x080fe20000410000 */
[C---:B------:R-:W-:Y:S01]  /*8d30*/  FFMA.FTZ R15, R9.reuse, R4, R15 ;  /* 0x00000004090f7223 */ /* 0x040fe2000001000f */
[C---:B------:R-:W-:Y:S01]  /*8d40*/  FFMA.FTZ R13, R14.reuse, R7, -R13 ;  /* 0x000000070e0d7223 */ /* 0x040fe2000001080d */
[----:B------:R-:W-:Y:S01]  /*8d50*/  FFMA.FTZ R18, R14, R5, R18 ;  /* 0x000000050e127223 */ /* 0x000fe20000010012 */
[----:B------:R-:W-:Y:S01]  /*8d60*/  FFMA.FTZ R2, R9, R6, -R2 ;  /* 0x0000000609027223 */ /* 0x000fe20000010802 */
[----:B------:R-:W-:-:S02]  /*8d70*/  F2FP.BF16.F32.PACK_AB R9, R0, R11 ;  /* 0x0000000b0009723e */ /* 0x000fc400000010ff */
[----:B------:R-:W-:Y:S02]  /*8d80*/  F2FP.BF16.F32.PACK_AB R11, R19, R10 ;  /* 0x0000000a130b723e */ /* 0x000fe400000010ff */
[----:B------:R-:W-:Y:S02]  /*8d90*/  F2FP.BF16.F32.PACK_AB R8, R15, R2 ;  /* 0x000000020f08723e */ /* 0x000fe400000010ff */
[----:B------:R-:W-:Y:S02]  /*8da0*/  F2FP.BF16.F32.PACK_AB R10, R18, R13 ;  /* 0x0000000d120a723e */ /* 0x000fe400000010ff */
.L_x_1121:
[----:B------:R-:W-:Y:S05]  /*8db0*/  BSYNC.RECONVERGENT B0 ;  /* 0x0000000000007941 */ /* 0x000fea0003800200 */
.L_x_1120:
[----:B-----5:R2:W-:Y:S01]  /*8dc0*/  STS.128 [R3+0x800], R8 ;  /* 0x0008000803007388 */ /* 0x0205e20000000c00 */
[----:B------:R-:W-:Y:S05]  /*8dd0*/  BRA `(.L_x_1113) ;  /* 0x0000000c00107947 */ /* 0x000fea0003800000 */
.L_x_1114:
        /* <DEDUP_REMOVED lines=30> */
[----:B------:R-:W-:-:S04]  /*8fc0*/  IMAD.WIDE R12, R29, 0x2, R10 ;  /* 0x000000021d0c7825 */ /* 0x000fc800078e020a */
[----:B------:R-:W2:Y:S04]  /*8fd0*/  LDG.E.128 R4, desc[UR6][R4.64] ;  /* 0x0000000604047981 */ /* 0x000ea8000c1e1d00 */
[----:B------:R-:W3:Y:S01]  /*8fe0*/  LDG.E.128 R12, desc[UR6][R12.64] ;  /* 0x000000060c0c7981 */ /* 0x000ee2000c1e1d00 */
[----:B-1----:R-:W-:-:S04]  /*8ff0*/  IADD3 R10, P0, PT, R9, UR8, RZ ;  /* 0x00000008090a7c10 */ /* 0x002fc8000ff1e0ff */
[----:B------:R-:W-:-:S06]  /*9000*/  IADD3.X R11, PT, PT, R8, UR9, RZ, P0, !PT ;  /* 0x00000009080b7c10 */ /* 0x000fcc00087fe4ff */
[----:B------:R-:W4:Y:S01]  /*9010*/  LDG.E.128 R8, desc[UR6][R10.64] ;  /* 0x000000060a087981 */ /* 0x000f22000c1e1d00 */
[C---:B-----5:R-:W-:Y:S01]  /*9020*/  SHF.L.U32 R28, R16.reuse, 0x10, RZ ;  /* 0x00000010101c7819 */ /* 0x060fe200000006ff */
        /* <DEDUP_REMOVED lines=22> */
[----:B------:R-:W-:Y:S01]  /*9190*/  SHF.L.U32 R43, R14, 0x10, RZ ;  /* 0x000000100e2b7819 */ /* 0x000fe200000006ff */
[----:B------:R-:W-:Y:S01]  /*91a0*/  @!P1 FADD.FTZ R6, -R6, -RZ ;  /* 0x800000ff06069221 */ /* 0x000fe20000010100 */
[----:B------:R-:W-:Y:S01]  /*91b0*/  LOP3.LUT R13, R14, 0xffff0000, RZ, 0xc0, !PT ;  /* 0xffff00000e0d7812 */ /* 0x000fe200078ec0ff */
[----:B------:R-:W-:Y:S01]  /*91c0*/  IMAD.U32 R14, R15, 0x10000, RZ ;  /* 0x000100000f0e7824 */ /* 0x000fe200078e00ff */
[----:B------:R-:W-:Y:S01]  /*91d0*/  LOP3.LUT R12, R12, 0xffff0000, RZ, 0xc0, !PT ;  /* 0xffff00000c0c7812 */ /* 0x000fe200078ec0ff */
[----:B------:R-:W-:Y:S01]  /*91e0*/  @!P1 FADD.FTZ R7, -R7, -RZ ;  /* 0x800000ff07079221 */ /* 0x000fe20000010100 */
[----:B------:R-:W-:Y:S01]  /*91f0*/  LOP3.LUT R40, R15, 0xffff0000, RZ, 0xc0, !PT ;  /* 0xffff00000f287812 */ /* 0x000fe200078ec0ff */
[----:B------:R-:W-:Y:S01]  /*9200*/  FMUL.FTZ R14, R14, R5 ;  /* 0x000000050e0e7220 */ /* 0x000fe20000410000 */
[----:B----4-:R-:W-:Y:S01]  /*9210*/  LOP3.LUT R15, R9, 0xffff0000, RZ, 0xc0, !PT ;  /* 0xffff0000090f7812 */ /* 0x010fe200078ec0ff */
[----:B------:R-:W-:Y:S01]  /*9220*/  @!P1 FADD.FTZ R34, -R34, -RZ ;  /* 0x800000ff22229221 */ /* 0x000fe20000010100 */
[----:B------:R-:W-:Y:S01]  /*9230*/  FMUL.FTZ R19, R12, R19 ;  /* 0x000000130c137220 */ /* 0x000fe20000410000 */
[----:B------:R-:W-:Y:S01]  /*9240*/  FMUL.FTZ R4, R39, R4 ;  /* 0x0000000427047220 */ /* 0x000fe20000410000 */
[----:B------:R-:W-:Y:S01]  /*9250*/  FMUL.FTZ R37, R38, R37 ;  /* 0x0000002526257220 */ /* 0x000fe20000410000 */
[----:B------:R-:W-:Y:S01]  /*9260*/  @!P1 FADD.FTZ R36, -R36, -RZ ;  /* 0x800000ff24249221 */ /* 0x000fe20000010100 */
        /* <DEDUP_REMOVED lines=24> */
.L_x_1126:
[----:B------:R-:W-:Y:S05]  /*93f0*/  BSYNC.RECONVERGENT B0 ;  /* 0x0000000000007941 */ /* 0x000fea0003800200 */
.L_x_1125:
[----:B-----5:R2:W-:Y:S01]  /*9400*/  STS.128 [R3], R16 ;  /* 0x0000001003007388 */ /* 0x0205e20000000c00 */
[----:B------:R-:W-:Y:S05]  /*9410*/  BRA `(.L_x_1123) ;  /* 0x0000000000047947 */ /* 0x000fea0003800000 */
.L_x_1124:
[----:B------:R3:W-:Y:S02]  /*9420*/  STS.128 [R3], RZ ;  /* 0x000000ff03007388 */ /* 0x0007e40000000c00 */
.L_x_1123:
[----:B------:R-:W-:Y:S05]  /*9430*/  BSYNC.RECONVERGENT B1 ;  /* 0x0000000000017941 */ /* 0x000fea0003800200 */
.L_x_1122:
[----:B------:R-:W-:-:S04]  /*9440*/  IADD3 R26, PT, PT, R124, 0x20, RZ ;  /* 0x000000207c1a7810 */ /* 0x000fc80007ffe0ff */
[----:B------:R-:W-:-:S13]  /*9450*/  ISETP.GE.AND P0, PT, R26, R27, PT ;  /* 0x0000001b1a00720c */ /* 0x000fda0003f06270 */
[----:B------:R-:W-:Y:S05]  /*9460*/  @P0 BRA `(.L_x_1113) ;  /* 0x00000004006c0947 */ /* 0x000fea0003800000 */
[----:B------:R-:W4:Y:S02]  /*9470*/  LDCU UR4, c[0x0][0x440] ;  /* 0x00008800ff0477ac */ /* 0x000f240008000800 */
[----:B----4-:R-:W-:-:S13]  /*9480*/  ISETP.GE.AND P0, PT, R148, UR4, PT ;  /* 0x0000000494007c0c */ /* 0x010fda000bf06270 */
[----:B------:R4:W-:Y:S01]  /*9490*/  @P0 STS.128 [R3+0x800], RZ ;  /* 0x000800ff03000388 */ /* 0x0009e20000000c00 */
[----:B------:R-:W-:Y:S05]  /*94a0*/  @P0 BRA `(.L_x_1113) ;  /* 0x00000004005c0947 */ /* 0x000fea0003800000 */
[----:B-1----:R-:W-:-:S04]  /*94b0*/  LEA R10, P0, R23, R30, 0x1 ;  /* 0x0000001e170a7211 */ /* 0x002fc800078008ff */
[----:B------:R-:W-:-:S05]  /*94c0*/  LEA.HI.X R11, R23, R31, R0, 0x1, P0 ;  /* 0x0000001f170b7211 */ /* 0x000fca00000f0c00 */
[----:B------:R1:W5:Y:S01]  /*94d0*/  LDG.E.128 R4, desc[UR6][R10.64] ;  /* 0x000000060a047981 */ /* 0x000362000c1e1d00 */
[----:B------:R-:W-:Y:S01]  /*94e0*/  ISETP.GE.AND P0, PT, R148, R21, PT ;  /* 0x000000159400720c */ /* 0x000fe20003f06270 */
[----:B------:R-:W-:-:S12]  /*94f0*/  BSSY.RECONVERGENT B0, `(.L_x_1127) ;  /* 0x0000051000007945 */ /* 0x000fd80003800200 */
[----:B------:R-:W-:Y:S05]  /*9500*/  @P0 BRA `(.L_x_1128) ;  /* 0x00000004003c0947 */ /* 0x000fea0003800000 */
[----:B------:R-:W3:Y:S01]  /*9510*/  LDCU.64 UR8, c[0x0][0x4d0] ;  /* 0x00009a00ff0877ac */ /* 0x000ee20008000a00 */
        /* <DEDUP_REMOVED lines=9> */
[----:B---3--:R-:W-:-:S04]  /*95b0*/  IADD3 R8, P0, PT, R0, UR8, RZ ;  /* 0x0000000800087c10 */ /* 0x008fc8000ff1e0ff */
[----:B------:R-:W-:Y:S01]  /*95c0*/  IADD3.X R9, PT, PT, R2, UR9, RZ, P0, !PT ;  /* 0x0000000902097c10 */ /* 0x000fe200087fe4ff */
[----:B------:R-:W3:Y:S05]  /*95d0*/  LDCU.64 UR8, c[0x0][0x4c8] ;  /* 0x00009900ff0877ac */ /* 0x000eea0008000a00 */
[----:B-1----:R-:W4:Y:S01]  /*95e0*/  LDG.E.128 R8, desc[UR6][R8.64] ;  /* 0x0000000608087981 */ /* 0x002f22000c1e1d00 */
[----:B---3--:R-:W-:-:S04]  /*95f0*/  IADD3 R12, P0, PT, R0, UR8, RZ ;  /* 0x00000008000c7c10 */ /* 0x008fc8000ff1e0ff */
[----:B------:R-:W-:-:S06]  /*9600*/  IADD3.X R13, PT, PT, R2, UR9, RZ, P0, !PT ;  /* 0x00000009020d7c10 */ /* 0x000fcc00087fe4ff */
[----:B------:R-:W3:Y:S01]  /*9610*/  LDG.E.128 R12, desc[UR6][R12.64] ;  /* 0x000000060c0c7981 */ /* 0x000ee2000c1e1d00 */
[C---:B-----5:R-:W-:Y:S01]  /*9620*/  LOP3.LUT R0, R5.reuse, 0xffff0000, RZ, 0xc0, !PT ;  /* 0xffff000005007812 */ /* 0x060fe200078ec0ff */
        /* <DEDUP_REMOVED lines=8> */
[----:B------:R-:W-:Y:S01]  /*96b0*/  LOP3.LUT R27, R17, 0xffff0000, RZ, 0xc0, !PT ;  /* 0xffff0000111b7812 */ /* 0x000fe200078ec0ff */
[----:B------:R-:W-:Y:S01]  /*96c0*/  IMAD.U32 R25, R18, 0x10000, RZ ;  /* 0x0001000012197824 */ /* 0x000fe200078e00ff */
[----:B------:R-:W-:-:S02]  /*96d0*/  SHF.L.U32 R23, R16, 0x10, RZ ;  /* 0x0000001010177819 */ /* 0x000fc400000006ff */
[----:B------:R-:W-:Y:S02]  /*96e0*/  LOP3.LUT R7, R16, 0xffff0000, RZ, 0xc0, !PT ;  /* 0xffff000010077812 */ /* 0x000fe400078ec0ff */
[----:B------:R-:W-:Y:S02]  /*96f0*/  LOP3.LUT R17, R18, 0xffff0000, RZ, 0xc0, !PT ;  /* 0xffff000012117812 */ /* 0x000fe400078ec0ff */
[C---:B------:R-:W-:Y:S02]  /*9700*/  SHF.L.U32 R16, R19.reuse, 0x10, RZ ;  /* 0x0000001013107819 */ /* 0x040fe400000006ff */
[----:B------:R-:W-:Y:S01]  /*9710*/  LOP3.LUT R28, R19, 0xffff0000, RZ, 0xc0, !PT ;  /* 0xffff0000131c7812 */ /* 0x000fe200078ec0ff */
[C---:B----4-:R-:W-:Y:S01]  /*9720*/  IMAD.U32 R18, R8.reuse, 0x10000, RZ ;  /* 0x0001000008127824 */ /* 0x050fe200078e00ff */
[----:B------:R-:W-:Y:S01]  /*9730*/  LOP3.LUT R8, R8, 0xffff0000, RZ, 0xc0, !PT ;  /* 0xffff000008087812 */ /* 0x000fe200078ec0ff */
[----:B------:R-:W-:Y:S01]  /*9740*/  IMAD.U32 R30, R10, 0x10000, RZ ;  /* 0x000100000a1e7824 */ /* 0x000fe200078e00ff */
[----:B------:R-:W-:-:S02]  /*9750*/  SHF.L.U32 R19, R9, 0x10, RZ ;  /* 0x0000001009137819 */ /* 0x000fc400000006ff */
[----:B------:R-:W-:Y:S02]  /*9760*/  LOP3.LUT R32, R9, 0xffff0000, RZ, 0xc0, !PT ;  /* 0xffff000009207812 */ /* 0x000fe400078ec0ff */
[----:B------:R-:W-:Y:S02]  /*9770*/  LOP3.LUT R10, R10, 0xffff0000, RZ, 0xc0, !PT ;  /* 0xffff00000a0a7812 */ /* 0x000fe400078ec0ff */
[C---:B------:R-:W-:Y:S01]  /*9780*/  SHF.L.U32 R9, R11.reuse, 0x10, RZ ;  /* 0x000000100b097819 */ /* 0x040fe200000006ff */
[----:B------:R-:W-:Y:S01]  /*9790*/  @!P1 FADD.FTZ R18, -R18, -RZ ;  /* 0x800000ff12129221 */ /* 0x000fe20000010100 */
[----:B------:R-:W-:Y:S01]  /*97a0*/  LOP3.LUT R11, R11, 0xffff0000, RZ, 0xc0, !PT ;  /* 0xffff00000b0b7812 */ /* 0x000fe200078ec0ff */
[----:B------:R-:W-:Y:S01]  /*97b0*/  @!P1 FADD.FTZ R8, -R8, -RZ ;  /* 0x800000ff08089221 */ /* 0x000fe20000010100 */
[----:B------:R-:W-:Y:S01]  /*97c0*/  @!P1 FADD.FTZ R19, -R19, -RZ ;  /* 0x800000ff13139221 */ /* 0x000fe20000010100 */
[----:B------:R-:W-:Y:S01]  /*97d0*/  @!P1 FADD.FTZ R10, -R10, -RZ ;  /* 0x800000ff0a0a9221 */ /* 0x000fe20000010100 */
[----:B------:R-:W-:Y:S01]  /*97e0*/  @!P1 FADD.FTZ R9, -R9, -RZ ;  /* 0x800000ff09099221 */ /* 0x000fe20000010100 */
[----:B------:R-:W-:Y:S01]  /*97f0*/  FMUL.FTZ R23, R23, R18 ;  /* 0x0000001217177220 */ /* 0x000fe20000410000 */
[----:B------:R-:W-:Y:S01]  /*9800*/  FMUL.FTZ R7, R7, R8 ;  /* 0x0000000807077220 */ /* 0x000fe20000410000 */
[----:B------:R-:W-:Y:S01]  /*9810*/  FMUL.FTZ R19, R6, R19 ;  /* 0x0000001306137220 */ /* 0x000fe20000410000 */
[----:B------:R-:W-:Y:S01]  /*9820*/  @!P1 FADD.FTZ R11, -R11, -RZ ;  /* 0x800000ff0b0b9221 */ /* 0x000fe20000010100 */
[----:B------:R-:W-:Y:S01]  /*9830*/  FMUL.FTZ R10, R17, R10 ;  /* 0x0000000a110a7220 */ /* 0x000fe20000410000 */
[----:B------:R-:W-:Y:S01]  /*9840*/  FMUL.FTZ R9, R16, R9 ;  /* 0x0000000910097220 */ /* 0x000fe20000410000 */
[C---:B---3--:R-:W-:Y:S01]  /*9850*/  LOP3.LUT R8, R12.reuse, 0xffff0000, RZ, 0xc0, !PT ;  /* 0xffff00000c087812 */ /* 0x048fe200078ec0ff */
[----:B------:R-:W-:Y:S01]  /*9860*/  IMAD.U32 R16, R12, 0x10000, RZ ;  /* 0x000100000c107824 */ /* 0x000fe200078e00ff */
[C---:B------:R-:W-:Y:S01]  /*9870*/  SHF.L.U32 R6, R13.reuse, 0x10, RZ ;  /* 0x000000100d067819 */ /* 0x040fe200000006ff */
[----:B------:R-:W-:Y:S01]  /*9880*/  IMAD.U32 R17, R14, 0x10000, RZ ;  /* 0x000100000e117824 */ /* 0x000fe200078e00ff */
[----:B------:R-:W-:Y:S01]  /*9890*/  LOP3.LUT R18, R13, 0xffff0000, RZ, 0xc0, !PT ;  /* 0xffff00000d127812 */ /* 0x000fe200078ec0ff */
[----:B------:R-:W-:Y:S01]  /*98a0*/  @!P1 FADD.FTZ R32, -R32, -RZ ;  /* 0x800000ff20209221 */ /* 0x000fe20000010100 */
[----:B------:R-:W-:Y:S01]  /*98b0*/  LOP3.LUT R13, R14, 0xffff0000, RZ, 0xc0, !PT ;  /* 0xffff00000e0d7812 */ /* 0x000fe200078ec0ff */
[----:B------:R-:W-:Y:S01]  /*98c0*/  @!P1 FADD.FTZ R30, -R30, -RZ ;  /* 0x800000ff1e1e9221 */ /* 0x000fe20000010100 */
[C---:B------:R-:W-:Y:S01]  /*98d0*/  SHF.L.U32 R12, R15.reuse, 0x10, RZ ;  /* 0x000000100f0c7819 */ /* 0x040fe200000006ff */
[----:B------:R-:W-:Y:S01]  /*98e0*/  FMUL.FTZ R11, R28, R11 ;  /* 0x0000000b1c0b7220 */ /* 0x000fe20000410000 */
[----:B------:R-:W-:Y:S01]  /*98f0*/  LOP3.LUT R14, R15, 0xffff0000, RZ, 0xc0, !PT ;  /* 0xffff00000f0e7812 */ /* 0x000fe200078ec0ff */
[----:B------:R-:W-:Y:S01]  /*9900*/  FFMA.FTZ R16, R20, R16, R23 ;  /* 0x0000001014107223 */ /* 0x000fe20000010017 */
[----:B------:R-:W-:Y:S01]  /*9910*/  FFMA.FTZ R7, R2, R8, R7 ;  /* 0x0000000802077223 */ /* 0x000fe20000010007 */
[----:B------:R-:W-:Y:S01]  /*9920*/  FMUL.FTZ R27, R27, R32 ;  /* 0x000000201b1b7220 */ /* 0x000fe20000410000 */
[----:B------:R-:W-:Y:S01]  /*9930*/  FMUL.FTZ R30, R25, R30 ;  /* 0x0000001e191e7220 */ /* 0x000fe20000410000 */
[----:B------:R-:W-:Y:S01]  /*9940*/  FFMA.FTZ R9, R24, R12, R9 ;  /* 0x0000000c18097223 */ /* 0x000fe20000010009 */
[----:B------:R-:W-:Y:S01]  /*9950*/  FFMA.FTZ R4, R4, R14, R11 ;  /* 0x0000000e04047223 */ /* 0x000fe2000001000b */
[----:B------:R-:W-:Y:S01]  /*9960*/  FFMA.FTZ R6, R22, R6, R19 ;  /* 0x0000000616067223 */ /* 0x000fe20000010013 */
[----:B------:R-:W-:Y:S01]  /*9970*/  FFMA.FTZ R27, R0, R18, R27 ;  /* 0x00000012001b7223 */ /* 0x000fe2000001001b */
[----:B------:R-:W-:Y:S01]  /*9980*/  F2FP.BF16.F32.PACK_AB R7, R7, R16 ;  /* 0x000000100707723e */ /* 0x000fe200000010ff */
[----:B------:R-:W-:Y:S01]  /*9990*/  FFMA.FTZ R17, R21, R17, R30 ;  /* 0x0000001115117223 */ /* 0x000fe2000001001e */
[----:B------:R-:W-:Y:S01]  /*99a0*/  FFMA.FTZ R10, R5, R13, R10 ;  /* 0x0000000d050a7223 */ /* 0x000fe2000001000a */
[----:B------:R-:W-:-:S02]  /*99b0*/  F2FP.BF16.F32.PACK_AB R9, R4, R9 ;  /* 0x000000090409723e */ /* 0x000fc400000010ff */
[----:B------:R-:W-:Y:S01]  /*99c0*/  F2FP.BF16.F32.PACK_AB R5, R27, R6 ;  /* 0x000000061b05723e */ /* 0x000fe200000010ff */
[----:B------:R-:W-:Y:S01]  /*99d0*/  IMAD.MOV.U32 R4, RZ, RZ, R7 ;  /* 0x000000ffff047224 */ /* 0x000fe200078e0007 */
[----:B------:R-:W-:Y:S02]  /*99e0*/  F2FP.BF16.F32.PACK_AB R6, R10, R17 ;  /* 0x000000110a06723e */ /* 0x000fe400000010ff */
[----:B------:R-:W-:Y:S02]  /*99f0*/  MOV R7, R9 ;  /* 0x0000000900077202 */ /* 0x000fe40000000f00 */
.L_x_1128:
[----:B------:R-:W-:Y:S05]  /*9a00*/  BSYNC.RECONVERGENT B0 ;  /* 0x0000000000007941 */ /* 0x000fea0003800200 */
.L_x_1127:
[----:B-----5:R1:W-:Y:S02]  /*9a10*/  STS.128 [R3+0x800], R4 ;  /* 0x0008000403007388 */ /* 0x0203e40000000c00 */
.L_x_1113:
[----:B------:R-:W-:Y:S05]  /*9a20*/  BSYNC.RECONVERGENT B2 ;  /* 0x0000000000027941 */ /* 0x000fea0003800200 */
.L_x_1108:
[----:B-12---:R-:W-:Y:S01]  /*9a30*/  IMAD R7, R61, -0x100, R54 ;  /* 0xffffff003d077824 */ /* 0x006fe200078e0236 */
[----:B------:R-:W-:Y:S04]  /*9a40*/  BSSY.RECONVERGENT B0, `(.L_x_1129) ;  /* 0x000000c000007945 */ /* 0x000fe80003800200 */
[----:B------:R-:W-:-:S13]  /*9a50*/  ISETP.GE.AND P2, PT, R124, R7, PT ;  /* 0x000000077c00720c */ /* 0x000fda0003f46270 */
        /* <DEDUP_REMOVED lines=9> */
.L_x_1131:
[----:B------:R1:W-:Y:S02]  /*9af0*/  STS.128 [R3+0x1000], RZ ;  /* 0x001000ff03007388 */ /* 0x0003e40000000c00 */
.L_x_1130:
[----:B------:R-:W-:Y:S05]  /*9b00*/  BSYNC.RECONVERGENT B0 ;  /* 0x0000000000007941 */ /* 0x000fea0003800200 */
.L_x_1129:
[----:B------:R-:W-:Y:S01]  /*9b10*/  ISETP.GE.AND P1, PT, R26, R7, PT ;  /* 0x000000071a00720c */ /* 0x000fe20003f26270 */
[----:B------:R-:W-:Y:S01]  /*9b20*/  BSSY.RECONVERGENT B0, `(.L_x_1132) ;  /* 0x000000d000007945 */ /* 0x000fe20003800200 */
[----:B------:R-:W-:-:S04]  /*9b30*/  LEA R12, P0, R63, R216, 0x1 ;  /* 0x000000d83f0c7211 */ /* 0x000fc800078008ff */
[----:B------:R-:W-:-:S07]  /*9b40*/  LEA.HI.X R13, R63, R217, R64, 0x1, P0 ;  /* 0x000000d93f0d7211 */ /* 0x000fce00000f0c40 */
        /* <DEDUP_REMOVED lines=9> */
.L_x_1134:
[----:B------:R1:W-:Y:S02]  /*9be0*/  STS.128 [R3+0x1800], RZ ;  /* 0x001800ff03007388 */ /* 0x0003e40000000c00 */
.L_x_1133:
[----:B------:R-:W-:Y:S05]  /*9bf0*/  BSYNC.RECONVERGENT B0 ;  /* 0x0000000000007941 */ /* 0x000fea0003800200 */
.L_x_1132:
[----:B------:R-:W-:Y:S01]  /*9c00*/  IADD3 R10, PT, PT, R124, 0x40, RZ ;  /* 0x000000407c0a7810 */ /* 0x000fe20007ffe0ff */
[----:B------:R-:W-:Y:S03]  /*9c10*/  BSSY.RECONVERGENT B0, `(.L_x_1135) ;  /* 0x000000f000007945 */ /* 0x000fe60003800200 */
[----:B------:R-:W-:-:S13]  /*9c20*/  ISETP.GE.AND P0, PT, R10, R7, PT ;  /* 0x000000070a00720c */ /* 0x000fda0003f06270 */
[----:B------:R-:W-:Y:S05]  /*9c30*/  @P0 BRA `(.L_x_1136) ;  /* 0x0000000000300947 */ /* 0x000fea0003800000 */
[----:B------:R-:W5:Y:S02]  /*9c40*/  LDCU UR4, c[0x0][0x440] ;  /* 0x00008800ff0477ac */ /* 0x000f640008000800 */
[----:B-----5:R-:W-:-:S13]  /*9c50*/  ISETP.GE.AND P0, PT, R148, UR4, PT ;  /* 0x0000000494007c0c */ /* 0x020fda000bf06270 */
[----:B------:R-:W-:Y:S05]  /*9c60*/  @P0 BRA `(.L_x_1137) ;  /* 0x0000000000200947 */ /* 0x000fea0003800000 */
[----:B----4-:R-:W4:Y:S02]  /*9c70*/  LDC.64 R4, c[0x0][0x3b8] ;  /* 0x0000ee00ff047b82 */ /* 0x010f240000000a00 */
[----:B----4-:R-:W-:-:S04]  /*9c80*/  LEA R8, P0, R4, R12, 0x6 ;  /* 0x0000000c04087211 */ /* 0x010fc800078030ff */
[----:B------:R-:W-:-:S05]  /*9c90*/  LEA.HI.X R9, R4, R13, R5, 0x6, P0 ;  /* 0x0000000d04097211 */ /* 0x000fca00000f3405 */
[----:B------:R-:W-:Y:S01]  /*9ca0*/  @!PT LDS RZ, [RZ] ;  /* 0x00000000fffff984 */ /* 0x000fe20000000800 */
[----:B------:R-:W-:Y:S01]  /*9cb0*/  @!PT LDS RZ, [RZ] ;  /* 0x00000000fffff984 */ /* 0x000fe20000000800 */
[----:B------:R-:W-:Y:S01]  /*9cc0*/  @!PT LDS RZ, [RZ] ;  /* 0x00000000fffff984 */ /* 0x000fe20000000800 */
[----:B------:R4:W-:Y:S01]  /*9cd0*/  LDGSTS.E.BYPASS.LTC128B.128 [R3+0x2000], desc[UR6][R8.64] ;  /* 0x0200000008037fae */ /* 0x0009e2000b981a06 */
[----:B------:R-:W-:Y:S05]  /*9ce0*/  BRA `(.L_x_1136) ;  /* 0x0000000000047947 */ /* 0x000fea0003800000 */
.L_x_1137:
[----:B------:R1:W-:Y:S02]  /*9cf0*/  STS.128 [R3+0x2000], RZ ;  /* 0x002000ff03007388 */ /* 0x0003e40000000c00 */
.L_x_1136:
[----:B------:R-:W-:Y:S05]  /*9d00*/  BSYNC.RECONVERGENT B0 ;  /* 0x0000000000007941 */ /* 0x000fea0003800200 */
.L_x_1135:
[----:B----4-:R-:W-:Y:S01]  /*9d10*/  IADD3 R8, PT, PT, R124, 0x60, RZ ;  /* 0x000000607c087810 */ /* 0x010fe20007ffe0ff */
[----:B------:R-:W-:Y:S03]  /*9d20*/  BSSY.RECONVERGENT B0, `(.L_x_1138) ;  /* 0x000000f000007945 */ /* 0x000fe60003800200 */
[----:B------:R-:W-:-:S13]  /*9d30*/  ISETP.GE.AND P0, PT, R8, R7, PT ;  /* 0x000000070800720c */ /* 0x000fda0003f06270 */
[----:B------:R-:W-:Y:S05]  /*9d40*/  @P0 BRA `(.L_x_1139) ;  /* 0x0000000000300947 */ /* 0x000fea0003800000 */
[----:B------:R-:W4:Y:S02]  /*9d50*/  LDCU UR4, c[0x0][0x440] ;  /* 0x00008800ff0477ac */ /* 0x000f240008000800 */
[----:B----4-:R-:W-:-:S13]  /*9d60*/  ISETP.GE.AND P0, PT, R148, UR4, PT ;  /* 0x0000000494007c0c */ /* 0x010fda000bf06270 */
[----:B------:R-:W-:Y:S05]  /*9d70*/  @P0 BRA `(.L_x_1140) ;  /* 0x0000000000200947 */ /* 0x000fea0003800000 */
[----:B------:R-:W4:Y:S02]  /*9d80*/  LDC.64 R4, c[0x0][0x3b8] ;  /* 0x0000ee00ff047b82 */ /* 0x000f240000000a00 */
[----:B----4-:R-:W-:-:S04]  /*9d90*/  LEA R14, P0, R4, R12, 0x7 ;  /* 0x0000000c040e7211 */ /* 0x010fc800078038ff */
[----:B------:R-:W-:-:S05]  /*9da0*/  LEA.HI.X R15, R4, R13, R5, 0x7, P0 ;  /* 0x0000000d040f7211 */ /* 0x000fca00000f3c05 */
[----:B------:R-:W-:Y:S01]  /*9db0*/  @!PT LDS RZ, [RZ] ;  /* 0x00000000fffff984 */ /* 0x000fe20000000800 */
[----:B------:R-:W-:Y:S01]  /*9dc0*/  @!PT LDS RZ, [RZ] ;  /* 0x00000000fffff984 */ /* 0x000fe20000000800 */
[----:B------:R-:W-:Y:S01]  /*9dd0*/  @!PT LDS RZ, [RZ] ;  /* 0x00000000fffff984 */ /* 0x000fe20000000800 */
[----:B------:R4:W-:Y:S01]  /*9de0*/  LDGSTS.E.BYPASS.LTC128B.128 [R3+0x2800], desc[UR6][R14.64] ;  /* 0x028000000e037fae */ /* 0x0009e2000b981a06 */
[----:B------:R-:W-:Y:S05]  /*9df0*/  BRA `(.L_x_1139) ;  /* 0x0000000000047947 */ /* 0x000fea0003800000 */
.L_x_1140:
[----:B------:R4:W-:Y:S02]  /*9e00*/  STS.128 [R3+0x2800], RZ ;  /* 0x002800ff03007388 */ /* 0x0009e40000000c00 */
.L_x_1139:
[----:B------:R-:W-:Y:S05]  /*9e10*/  BSYNC.RECONVERGENT B0 ;  /* 0x0000000000007941 */ /* 0x000fea0003800200 */
.L_x_1138:
[----:B------:R-:W-:Y:S01]  /*9e20*/  IADD3 R6, PT, PT, R124, 0x80, RZ ;  /* 0x000000807c067810 */ /* 0x000fe20007ffe0ff */
[----:B------:R-:W-:Y:S03]  /*9e30*/  BSSY.RECONVERGENT B0, `(.L_x_1141) ;  /* 0x0000012000007945 */ /* 0x000fe60003800200 */
[----:B------:R-:W-:-:S13]  /*9e40*/  ISETP.GE.AND P0, PT, R6, R7, PT ;  /* 0x000000070600720c */ /* 0x000fda0003f06270 */
[----:B------:R-:W-:Y:S05]  /*9e50*/  @P0 BRA `(.L_x_1142) ;  /* 0x00000000003c0947 */ /* 0x000fea0003800000 */
[----:B------:R-:W5:Y:S02]  /*9e60*/  LDCU UR4, c[0x0][0x440] ;  /* 0x00008800ff0477ac */ /* 0x000f640008000800 */
[----:B-----5:R-:W-:-:S13]  /*9e70*/  ISETP.GE.AND P0, PT, R148, UR4, PT ;  /* 0x0000000494007c0c */ /* 0x020fda000bf06270 */
[----:B------:R-:W-:Y:S05]  /*9e80*/  @P0 BRA `(.L_x_1143) ;  /* 0x00000000002c0947 */ /* 0x000fea0003800000 */
[----:B------:R-:W5:Y:S01]  /*9e90*/  LDC.64 R4, c[0x0][0x3b8] ;  /* 0x0000ee00ff047b82 */ /* 0x000f620000000a00 */
[----:B----4-:R-:W-:Y:S02]  /*9ea0*/  MOV R14, R12 ;  /* 0x0000000c000e7202 */ /* 0x010fe40000000f00 */
[----:B------:R-:W-:-:S03]  /*9eb0*/  MOV R15, R13 ;  /* 0x0000000d000f7202 */ /* 0x000fc60000000f00 */
[----:B-----5:R-:W-:-:S04]  /*9ec0*/  IMAD.WIDE.U32 R14, R4, 0xc0, R14 ;  /* 0x000000c0040e7825 */ /* 0x020fc800078e000e */
[----:B------:R-:W-:-:S05]  /*9ed0*/  IMAD R5, R5, 0xc0, RZ ;  /* 0x000000c005057824 */ /* 0x000fca00078e02ff */
[----:B------:R-:W-:-:S05]  /*9ee0*/  IADD3 R15, PT, PT, R5, R15, RZ ;  /* 0x0000000f050f7210 */ /* 0x000fca0007ffe0ff */
[----:B------:R-:W-:Y:S01]  /*9ef0*/  @!PT LDS RZ, [RZ] ;  /* 0x00000000fffff984 */ /* 0x000fe20000000800 */
[----:B------:R-:W-:Y:S01]  /*9f00*/  @!PT LDS RZ, [RZ] ;  /* 0x00000000fffff984 */ /* 0x000fe20000000800 */
[----:B------:R-:W-:Y:S01]  /*9f10*/  @!PT LDS RZ, [RZ] ;  /* 0x00000000fffff984 */ /* 0x000fe20000000800 */
[----:B------:R4:W-:Y:S01]  /*9f20*/  LDGSTS.E.BYPASS.LTC128B.128 [R3+0x3000], desc[UR6][R14.64] ;  /* 0x030000000e037fae */ /* 0x0009e2000b981a06 */
[----:B------:R-:W-:Y:S05]  /*9f30*/  BRA `(.L_x_1142) ;  /* 0x0000000000047947 */ /* 0x000fea0003800000 */
.L_x_1143:
[----:B------:R1:W-:Y:S02]  /*9f40*/  STS.128 [R3+0x3000], RZ ;  /* 0x003000ff03007388 */ /* 0x0003e40000000c00 */
.L_x_1142:
[----:B------:R-:W-:Y:S05]  /*9f50*/  BSYNC.RECONVERGENT B0 ;  /* 0x0000000000007941 */ /* 0x000fea0003800200 */
.L_x_1141:
[----:B------:R-:W-:Y:S01]  /*9f60*/  IADD3 R2, PT, PT, R124, 0xa0, RZ ;  /* 0x000000a07c027810 */ /* 0x000fe20007ffe0ff */
[----:B------:R-:W-:Y:S03]  /*9f70*/  BSSY.RECONVERGENT B0, `(.L_x_1144) ;  /* 0x000000f000007945 */ /* 0x000fe60003800200 */
[----:B------:R-:W-:-:S13]  /*9f80*/  ISETP.GE.AND P0, PT, R2, R7, PT ;  /* 0x000000070200720c */ /* 0x000fda0003f06270 */
[----:B------:R-:W-:Y:S05]  /*9f90*/  @P0 BRA `(.L_x_1145) ;  /* 0x0000000000300947 */ /* 0x000fea0003800000 */
[----:B------:R-:W5:Y:S02]  /*9fa0*/  LDCU UR4, c[0x0][0x440] ;  /* 0x00008800ff0477ac */ /* 0x000f640008000800 */
[----:B-----5:R-:W-:-:S13]  /*9fb0*/  ISETP.GE.AND P0, PT, R148, UR4, PT ;  /* 0x0000000494007c0c */ /* 0x020fda000bf06270 */
        /* <DEDUP_REMOVED lines=9> */
.L_x_1146:
[----:B------:R1:W-:Y:S02]  /*a050*/  STS.128 [R3+0x3800], RZ ;  /* 0x003800ff03007388 */ /* 0x0003e40000000c00 */
.L_x_1145:
[----:B------:R-:W-:Y:S05]  /*a060*/  BSYNC.RECONVERGENT B0 ;  /* 0x0000000000007941 */ /* 0x000fea0003800200 */
.L_x_1144:
        /* <DEDUP_REMOVED lines=18> */
.L_x_1149:
[----:B------:R1:W-:Y:S02]  /*a190*/  STS.128 [R3+0x4000], RZ ;  /* 0x004000ff03007388 */ /* 0x0003e40000000c00 */
.L_x_1148:
[----:B------:R-:W-:Y:S05]  /*a1a0*/  BSYNC.RECONVERGENT B0 ;  /* 0x0000000000007941 */ /* 0x000fea0003800200 */
.L_x_1147:
[----:B------:R-:W-:Y:S01]  /*a1b0*/  IADD3 R124, PT, PT, R124, 0xe0, RZ ;  /* 0x000000e07c7c7810 */ /* 0x000fe20007ffe0ff */
[----:B------:R-:W-:Y:S03]  /*a1c0*/  BSSY.RECONVERGENT B0, `(.L_x_1150) ;  /* 0x0000010000007945 */ /* 0x000fe60003800200 */
[----:B------:R-:W-:-:S13]  /*a1d0*/  ISETP.GE.AND P0, PT, R124, R7, PT ;  /* 0x000000077c00720c */ /* 0x000fda0003f06270 */
[----:B------:R-:W-:Y:S05]  /*a1e0*/  @P0 BRA `(.L_x_1151) ;  /* 0x0000000000340947 */ /* 0x000fea0003800000 */
[----:B------:R-:W5:Y:S02]  /*a1f0*/  LDCU UR4, c[0x0][0x440] ;  /* 0x00008800ff0477ac */ /* 0x000f640008000800 */
[----:B-----5:R-:W-:-:S13]  /*a200*/  ISETP.GE.AND P0, PT, R148, UR4, PT ;  /* 0x0000000494007c0c */ /* 0x020fda000bf06270 */
        /* <DEDUP_REMOVED lines=10> */
.L_x_1152:
[----:B------:R1:W-:Y:S02]  /*a2b0*/  STS.128 [R3+0x4800], RZ ;  /* 0x004800ff03007388 */ /* 0x0003e40000000c00 */
.L_x_1151:
[----:B------:R-:W-:Y:S05]  /*a2c0*/  BSYNC.RECONVERGENT B0 ;  /* 0x0000000000007941 */ /* 0x000fea0003800200 */
.L_x_1150:
[----:B------:R-:W0:Y:S01]  /*a2d0*/  LDGDEPBAR ;  /* 0x00000000000079af */ /* 0x000e220000000000 */
[----:B------:R-:W-:Y:S01]  /*a2e0*/  BSSY.RECONVERGENT B0, `(.L_x_1153) ;  /* 0x000000f000007945 */ /* 0x000fe20003800200 */
        /* <DEDUP_REMOVED lines=11> */
.L_x_1155:
[----:B------:R1:W-:Y:S01]  /*a3a0*/  STS.128 [R3+0x5000], RZ ;  /* 0x005000ff03007388 */ /* 0x0003e20000000c00 */
[----:B------:R-:W-:Y:S05]  /*a3b0*/  BRA `(.L_x_1156) ;  /* 0x0000000000047947 */ /* 0x000fea0003800000 */
.L_x_1154:
[----:B------:R1:W-:Y:S02]  /*a3c0*/  STS.128 [R3+0x5000], RZ ;  /* 0x005000ff03007388 */ /* 0x0003e40000000c00 */
.L_x_1156:
[----:B------:R-:W-:Y:S05]  /*a3d0*/  BSYNC.RECONVERGENT B0 ;  /* 0x0000000000007941 */ /* 0x000fea0003800200 */
.L_x_1153:
[----:B------:R-:W-:Y:S01]  /*a3e0*/  ISETP.GE.AND P0, PT, R26, R7, PT ;  /* 0x000000071a00720c */ /* 0x000fe20003f06270 */
[----:B------:R-:W-:Y:S01]  /*a3f0*/  BSSY.RECONVERGENT B0, `(.L_x_1157) ;  /* 0x000000e000007945 */ /* 0x000fe20003800200 */
[----:B-1----:R-:W-:-:S04]  /*a400*/  LEA R12, P1, R85, R218, 0x1 ;  /* 0x000000da550c7211 */ /* 0x002fc800078208ff */
[----:B------:R-:W-:-:S07]  /*a410*/  LEA.HI.X R13, R85, R219, R66, 0x1, P1 ;  /* 0x000000db550d7211 */ /* 0x000fce00008f0c42 */
[----:B------:R1:W-:Y:S01]  /*a420*/  @P0 STS.128 [R3+0x5800], RZ ;  /* 0x005800ff03000388 */ /* 0x0003e20000000c00 */
        /* <DEDUP_REMOVED lines=9> */
.L_x_1159:
[----:B------:R1:W-:Y:S02]  /*a4c0*/  STS.128 [R3+0x5800], RZ ;  /* 0x005800ff03007388 */ /* 0x0003e40000000c00 */
.L_x_1158:
[----:B------:R-:W-:Y:S05]  /*a4d0*/  BSYNC.RECONVERGENT B0 ;  /* 0x0000000000007941 */ /* 0x000fea0003800200 */
.L_x_1157:
[----:B------:R-:W-:Y:S01]  /*a4e0*/  ISETP.GE.AND P0, PT, R10, R7, PT ;  /* 0x000000070a00720c */ /* 0x000fe20003f06270 */
[----:B------:R-:W-:-:S12]  /*a4f0*/  BSSY.RECONVERGENT B0, `(.L_x_1160) ;  /* 0x000000f000007945 */ /* 0x000fd80003800200 */
[----:B------:R1:W-:Y:S01]  /*a500*/  @P0 STS.128 [R3+0x6000], RZ ;  /* 0x006000ff03000388 */ /* 0x0003e20000000c00 */
[----:B------:R-:W-:Y:S05]  /*a510*/  @P0 BRA `(.L_x_1161) ;  /* 0x0000000000300947 */ /* 0x000fea0003800000 */
[----:B------:R-:W5:Y:S02]  /*a520*/  LDCU UR4, c[0x0][0x440] ;  /* 0x00008800ff0477ac */ /* 0x000f640008000800 */
[----:B-----5:R-:W-:-:S13]  /*a530*/  ISETP.GE.AND P0, PT, R148, UR4, PT ;  /* 0x0000000494007c0c */ /* 0x020fda000bf06270 */
[----:B------:R-:W-:Y:S05]  /*a540*/  @P0 BRA `(.L_x_1162) ;  /* 0x0000000000200947 */ /* 0x000fea0003800000 */
[----:B------:R-:W5:Y:S02]  /*a550*/  LDC.64 R4, c[0x0][0x3c0] ;  /* 0x0000f000ff047b82 */ /* 0x000f640000000a00 */
[----:B-----5:R-:W-:-:S04]  /*a560*/  LEA R10, P0, R4, R12, 0x6 ;  /* 0x0000000c040a7211 */ /* 0x020fc800078030ff */
[----:B------:R-:W-:-:S05]  /*a570*/  LEA.HI.X R11, R4, R13, R5, 0x6, P0 ;  /* 0x0000000d040b7211 */ /* 0x000fca00000f3405 */
[----:B------:R-:W-:Y:S01]  /*a580*/  @!PT LDS RZ, [RZ] ;  /* 0x00000000fffff984 */ /* 0x000fe20000000800 */
[----:B------:R-:W-:Y:S01]  /*a590*/  @!PT LDS RZ, [RZ] ;  /* 0x00000000fffff984 */ /* 0x000fe20000000800 */
[----:B------:R-:W-:Y:S01]  /*a5a0*/  @!PT LDS RZ, [RZ] ;  /* 0x00000000fffff984 */ /* 0x000fe20000000800 */
[----:B------:R1:W-:Y:S01]  /*a5b0*/  LDGSTS.E.BYPASS.LTC128B.128 [R3+0x6000], desc[UR6][R10.64] ;  /* 0x060000000a037fae */ /* 0x0003e2000b981a06 */
[----:B------:R-:W-:Y:S05]  /*a5c0*/  BRA `(.L_x_1161) ;  /* 0x0000000000047947 */ /* 0x000fea0003800000 */
.L_x_1162:
[----:B------:R1:W-:Y:S02]  /*a5d0*/  STS.128 [R3+0x6000], RZ ;  /* 0x006000ff03007388 */ /* 0x0003e40000000c00 */
.L_x_1161:
[----:B------:R-:W-:Y:S05]  /*a5e0*/  BSYNC.RECONVERGENT B0 ;  /* 0x0000000000007941 */ /* 0x000fea0003800200 */
.L_x_1160:
        /* <DEDUP_REMOVED lines=15> */
.L_x_1165:
[----:B------:R1:W-:Y:S02]  /*a6e0*/  STS.128 [R3+0x6800], RZ ;  /* 0x006800ff03007388 */ /* 0x0003e40000000c00 */
.L_x_1164:
[----:B------:R-:W-:Y:S05]  /*a6f0*/  BSYNC.RECONVERGENT B0 ;  /* 0x0000000000007941 */ /* 0x000fea0003800200 */
.L_x_1163:
[----:B------:R-:W-:Y:S01]  /*a700*/  ISETP.GE.AND P0, PT, R6, R7, PT ;  /* 0x000000070600720c */ /* 0x000fe20003f06270 */
[----:B------:R-:W-:-:S12]  /*a710*/  BSSY.RECONVERGENT B0, `(.L_x_1166) ;  /* 0x0000012000007945 */ /* 0x000fd80003800200 */
[----:B------:R1:W-:Y:S01]  /*a720*/  @P0 STS.128 [R3+0x7000], RZ ;  /* 0x007000ff03000388 */ /* 0x0003e20000000c00 */
[----:B------:R-:W-:Y:S05]  /*a730*/  @P0 BRA `(.L_x_1167) ;  /* 0x00000000003c0947 */ /* 0x000fea0003800000 */
[----:B------:R-:W5:Y:S02]  /*a740*/  LDCU UR4, c[0x0][0x440] ;  /* 0x00008800ff0477ac */ /* 0x000f640008000800 */
[----:B-----5:R-:W-:-:S13]  /*a750*/  ISETP.GE.AND P0, PT, R148, UR4, PT ;  /* 0x0000000494007c0c */ /* 0x020fda000bf06270 */
[----:B------:R-:W-:Y:S05]  /*a760*/  @P0 BRA `(.L_x_1168) ;  /* 0x00000000002c0947 */ /* 0x000fea0003800000 */
[----:B------:R-:W5:Y:S01]  /*a770*/  LDC.64 R4, c[0x0][0x3c0] ;  /* 0x0000f000ff047b82 */ /* 0x000f620000000a00 */
[----:B-1----:R-:W-:Y:S02]  /*a780*/  MOV R8, R12 ;  /* 0x0000000c00087202 */ /* 0x002fe40000000f00 */
        /* <DEDUP_REMOVED lines=9> */
.L_x_1168:
[----:B------:R1:W-:Y:S02]  /*a820*/  STS.128 [R3+0x7000], RZ ;  /* 0x007000ff03007388 */ /* 0x0003e40000000c00 */
.L_x_1167:
[----:B------:R-:W-:Y:S05]  /*a830*/  BSYNC.RECONVERGENT B0 ;  /* 0x0000000000007941 */ /* 0x000fea0003800200 */
.L_x_1166:
[----:B------:R-:W-:Y:S01]  /*a840*/  ISETP.GE.AND P0, PT, R2, R7, PT ;  /* 0x000000070200720c */ /* 0x000fe20003f06270 */
[----:B------:R-:W-:-:S12]  /*a850*/  BSSY.RECONVERGENT B0, `(.L_x_1169) ;  /* 0x000000f000007945 */ /* 0x000fd80003800200 */
[----:B------:R1:W-:Y:S01]  /*a860*/  @P0 STS.128 [R3+0x7800], RZ ;  /* 0x007800ff03000388 */ /* 0x0003e20000000c00 */
[----:B------:R-:W-:Y:S05]  /*a870*/  @P0 BRA `(.L_x_1170) ;  /* 0x0000000000300947 */ /* 0x000fea0003800000 */
[----:B------:R-:W5:Y:S02]  /*a880*/  LDCU UR4, c[0x0][0x440] ;  /* 0x00008800ff0477ac */ /* 0x000f640008000800 */
[----:B-----5:R-:W-:-:S13]  /*a890*/  ISETP.GE.AND P0, PT, R148, UR4, PT ;  /* 0x0000000494007c0c */ /* 0x020fda000bf06270 */
        /* <DEDUP_REMOVED lines=9> */
.L_x_1171:
[----:B------:R1:W-:Y:S02]  /*a930*/  STS.128 [R3+0x7800], RZ ;  /* 0x007800ff03007388 */ /* 0x0003e40000000c00 */
.L_x_1170:
[----:B------:R-:W-:Y:S05]  /*a940*/  BSYNC.RECONVERGENT B0 ;  /* 0x0000000000007941 */ /* 0x000fea0003800200 */
.L_x_1169:
        /* <DEDUP_REMOVED lines=18> */
.L_x_1174:
[----:B------:R1:W-:Y:S02]  /*aa70*/  STS.128 [R3+0x8000], RZ ;  /* 0x008000ff03007388 */ /* 0x0003e40000000c00 */
.L_x_1173:
[----:B------:R-:W-:Y:S05]  /*aa80*/  BSYNC.RECONVERGENT B0 ;  /* 0x0000000000007941 */ /* 0x000fea0003800200 */
.L_x_1172:
        /* <DEDUP_REMOVED lines=16> */
.L_x_1177:
[----:B------:R1:W-:Y:S02]  /*ab90*/  STS.128 [R3+0x8800], RZ ;  /* 0x008800ff03007388 */ /* 0x0003e40000000c00 */
.L_x_1176:
[----:B------:R-:W-:Y:S05]  /*aba0*/  BSYNC.RECONVERGENT B0 ;  /* 0x0000000000007941 */ /* 0x000fea0003800200 */
.L_x_1175:
[----:B------:R-:W5:Y:S01]  /*abb0*/  S2R R209, SR_TID.X ;  /* 0x0000000000d17919 */ /* 0x000f620000002100 */
[----:B------:R-:W-:Y:S01]  /*abc0*/  LOP3.LUT R0, R0, 0xfffffffd, RZ, 0xc0, !PT ;  /* 0xfffffffd00007812 */ /* 0x000fe200078ec0ff */
[----:B------:R-:W2:Y:S01]  /*abd0*/  LDCU UR4, c[0x0][0x508] ;  /* 0x0000a100ff0477ac */ /* 0x000ea20008000800 */
[----:B------:R-:W0:Y:S01]  /*abe0*/  LDGDEPBAR ;  /* 0x00000000000079af */ /* 0x000e220000000000 */
[C---:B-----5:R-:W-:Y:S01]  /*abf0*/  IMAD.SHL.U32 R52, R209.reuse, 0x20, RZ ;  /* 0x00000020d1347824 */ /* 0x060fe200078e00ff */
[C---:B------:R-:W-:Y:S01]  /*ac00*/  LOP3.LUT R7, R209.reuse, 0x8, RZ, 0xc0, !PT ;  /* 0x00000008d1077812 */ /* 0x040fe200078ec0ff */
[----:B-1----:R-:W-:Y:S01]  /*ac10*/  IMAD.SHL.U32 R9, R209, 0x10, RZ ;  /* 0x00000010d1097824 */ /* 0x002fe200078e00ff */
[----:B------:R-:W-:Y:S02]  /*ac20*/  SHF.R.U32.HI R63, RZ, 0x1, R209 ;  /* 0x00000001ff3f7819 */ /* 0x000fe400000116d1 */
[----:B------:R-:W-:Y:S02]  /*ac30*/  LOP3.LUT R2, R52, 0x120, RZ, 0xc0, !PT ;  /* 0x0000012034027812 */ /* 0x000fe400078ec0ff */
[----:B------:R-:W-:-:S02]  /*ac40*/  LOP3.LUT R5, R9, 0x100, RZ, 0xc0, !PT ;  /* 0x0000010009057812 */ /* 0x000fc400078ec0ff */
[----:B------:R-:W-:Y:S02]  /*ac50*/  LOP3.LUT R2, R2, 0x3e00, R9, 0xf8, !PT ;  /* 0x00003e0002027812 */ /* 0x000fe400078ef809 */
[C---:B------:R-:W-:Y:S02]  /*ac60*/  LOP3.LUT R210, R60.reuse, R7, RZ, 0x3c, !PT ;  /* 0x000000073cd27212 */ /* 0x040fe400078e3cff */
[----:B------:R-:W-:Y:S02]  /*ac70*/  LOP3.LUT R53, R60, 0x8, R63, 0x78, !PT ;  /* 0x000000083c357812 */ /* 0x000fe400078e783f */
[----:B------:R-:W-:Y:S02]  /*ac80*/  LOP3.LUT R5, R5, 0x20, R52, 0xf8, !PT ;  /* 0x0000002005057812 */ /* 0x000fe400078ef834 */
[----:B------:R-:W-:Y:S01]  /*ac90*/  LOP3.LUT P0, RZ, R209, 0x4, RZ, 0xc0, !PT ;  /* 0x00000004d1ff7812 */ /* 0x000fe2000780c0ff */
[----:B------:R-:W-:Y:S01]  /*aca0*/  IMAD.IADD R211, R2, 0x1, R53 ;  /* 0x0000000102d37824 */ /* 0x000fe200078e0235 */
[----:B------:R-:W-:Y:S01]  /*acb0*/  LOP3.LUT R63, R63, 0x1f0, RZ, 0xc0, !PT ;  /* 0x000001f03f3f7812 */ /* 0x000fe200078ec0ff */
[----:B------:R-:W-:Y:S01]  /*acc0*/  IMAD.IADD R210, R210, 0x1, R5 ;  /* 0x00000001d2d27824 */ /* 0x000fe200078e0205 */
[----:B------:R-:W-:Y:S01]  /*acd0*/  SHF.R.U32.HI R62, RZ, 0x2, R209 ;  /* 0x00000002ff3e7819 */ /* 0x000fe200000116d1 */
[----:B------:R-:W-:Y:S01]  /*ace0*/  IMAD.MOV.U32 R2, RZ, RZ, 0x20 ;  /* 0x00000020ff027424 */ /* 0x000fe200078e00ff */
[----:B------:R-:W-:-:S02]  /*acf0*/  LEA R211, R211, UR5, 0x1 ;  /* 0x00000005d3d37c11 */ /* 0x000fc4000f8e08ff */
[----:B------:R-:W-:Y:S02]  /*ad00*/  LEA R210, R210, UR5, 0x1 ;  /* 0x00000005d2d27c11 */ /* 0x000fe4000f8e08ff */
[----:B------:R-:W-:Y:S01]  /*ad10*/  SEL R2, R2, 0xffffffe0, !P0 ;  /* 0xffffffe002027807 */ /* 0x000fe20004000000 */
[----:B------:R-:W-:Y:S02]  /*ad20*/  LDSM.16.M88.4 R44, [R211] ;  /* 0x00000000d32c783b */ /* 0x000fe40000000200 */
[----:B------:R-:W-:Y:S02]  /*ad30*/  @P0 LOP3.LUT R0, R0, 0x2, RZ, 0xfc, !PT ;  /* 0x0000000200000812 */ /* 0x000fe400078efcff */
[----:B------:R-:W1:Y:S01]  /*ad40*/  LDSM.16.M88.4 R36, [R210+0x1000] ;  /* 0x00100000d224783b */ /* 0x000e620000000200 */
[----:B------:R-:W-:Y:S01]  /*ad50*/  IMAD.IADD R150, R211, 0x1, R2 ;  /* 0x00000001d3967824 */ /* 0x000fe200078e0202 */
[----:B------:R-:W-:Y:S01]  /*ad60*/  ISETP.GT.AND P0, PT, R61, R212, PT ;  /* 0x000000d43d00720c */ /* 0x000fe20003f04270 */
[----:B------:R-:W-:Y:S01]  /*ad70*/  IMAD.IADD R60, R2, 0x1, R210 ;  /* 0x00000001023c7824 */ /* 0x000fe200078e02d2 */
[----:B------:R-:W5:Y:S04]  /*ad80*/  LDSM.16.M88.4 R28, [R210+0x1400] ;  /* 0x00140000d21c783b */ /* 0x000f680000000200 */
[----:B------:R-:W3:Y:S04]  /*ad90*/  LDSM.16.M88.4 R20, [R210+0x1800] ;  /* 0x00180000d214783b */ /* 0x000ee80000000200 */
[----:B----4-:R-:W4:Y:S04]  /*ada0*/  LDSM.16.M88.4 R12, [R210+0x1c00] ;  /* 0x001c0000d20c783b */ /* 0x010f280000000200 */
[----:B------:R-:W2:Y:S04]  /*adb0*/  LDSM.16.M88.4 R4, [R210+0x2000] ;  /* 0x00200000d204783b */ /* 0x000ea80000000200 */
[----:B------:R-:W2:Y:S04]  /*adc0*/  LDSM.16.M88.4 R132, [R210+0x2400] ;  /* 0x00240000d284783b */ /* 0x000ea80000000200 */
[----:B------:R-:W2:Y:S04]  /*add0*/  LDSM.16.M88.4 R124, [R210+0x2800] ;  /* 0x00280000d27c783b */ /* 0x000ea80000000200 */
[----:B------:R-:W2:Y:S04]  /*ade0*/  LDSM.16.M88.4 R116, [R210+0x2c00] ;  /* 0x002c0000d274783b */ /* 0x000ea80000000200 */
[----:B------:R-:W2:Y:S04]  /*adf0*/  LDSM.16.M88.4 R108, [R210+0x3000] ;  /* 0x00300000d26c783b */ /* 0x000ea80000000200 */
[----:B------:R-:W2:Y:S04]  /*ae00*/  LDSM.16.M88.4 R100, [R210+0x3400] ;  /* 0x00340000d264783b */ /* 0x000ea80000000200 */
[----:B------:R-:W2:Y:S01]  /*ae10*/  LDSM.16.M88.4 R92, [R210+0x3800] ;  /* 0x00380000d25c783b */ /* 0x000ea20000000200 */
[C---:B-1----:R-:W-:Y:S03]  /*ae20*/  HMMA.16816.F32.BF16 R40, R44.reuse, R36, RZ ;  /* 0x000000242c28723c */ /* 0x042fe600000418ff */
[----:B------:R-:W1:Y:S04]  /*ae30*/  LDSM.16.M88.4 R84, [R210+0x3c00] ;  /* 0x003c0000d254783b */ /* 0x000e680000000200 */
[----:B------:R-:W1:Y:S01]  /*ae40*/  LDSM.16.M88.4 R76, [R210+0x4000] ;  /* 0x00400000d24c783b */ /* 0x000e620000000200 */
[C---:B-----5:R-:W-:Y:S03]  /*ae50*/  HMMA.16816.F32.BF16 R32, R44.reuse, R28, RZ ;  /* 0x0000001c2c20723c */ /* 0x060fe600000418ff */
[----:B------:R-:W5:Y:S04]  /*ae60*/  LDSM.16.M88.4 R68, [R210+0x4400] ;  /* 0x00440000d244783b */ /* 0x000f680000000200 */
[----:B------:R-:W5:Y:S01]  /*ae70*/  LDSM.16.M88.4 R56, [R210+0x4800] ;  /* 0x00480000d238783b */ /* 0x000f620000000200 */
[C---:B---3--:R-:W-:Y:S03]  /*ae80*/  HMMA.16816.F32.BF16 R24, R44.reuse, R20, RZ ;  /* 0x000000142c18723c */ /* 0x048fe600000418ff */
[----:B------:R-:W3:Y:S04]  /*ae90*/  LDSM.16.M88.4 R164, [R210+0x4c00] ;  /* 0x004c0000d2a4783b */ /* 0x000ee80000000200 */
[----:B------:R-:W-:Y:S01]  /*aea0*/  LDSM.16.M88.4 R188, [R150] ;  /* 0x0000000096bc783b */ /* 0x000fe20000000200 */
[C---:B----4-:R-:W-:Y:S03]  /*aeb0*/  HMMA.16816.F32.BF16 R16, R44.reuse, R12, RZ ;  /* 0x0000000c2c10723c */ /* 0x050fe600000418ff */
[----:B------:R-:W4:Y:S04]  /*aec0*/  LDSM.16.M88.4 R160, [R60+0x1000] ;  /* 0x001000003ca0783b */ /* 0x000f280000000200 */
[----:B------:R-:W4:Y:S01]  /*aed0*/  LDSM.16.M88.4 R156, [R60+0x1400] ;  /* 0x001400003c9c783b */ /* 0x000f220000000200 */
[C---:B--2---:R-:W-:Y:S03]  /*aee0*/  HMMA.16816.F32.BF16 R8, R44.reuse, R4, RZ ;  /* 0x000000042c08723c */ /* 0x044fe600000418ff */
[----:B------:R-:W2:Y:S04]  /*aef0*/  LDSM.16.M88.4 R152, [R60+0x1800] ;  /* 0x001800003c98783b */ /* 0x000ea80000000200 */
[----:B------:R-:W2:Y:S01]  /*af00*/  LDSM.16.M88.4 R144, [R60+0x1c00] ;  /* 0x001c00003c90783b */ /* 0x000ea20000000200 */
[C---:B------:R-:W-:Y:S03]  /*af10*/  HMMA.16816.F32.BF16 R36, R44.reuse, R38, RZ ;  /* 0x000000262c24723c */ /* 0x040fe600000418ff */
[----:B------:R-:W2:Y:S01]  /*af20*/  LDSM.16.M88.4 R140, [R60+0x2000] ;  /* 0x002000003c8c783b */ /* 0x000ea20000000200 */
[----:B------:R-:W1:Y:S04]  /*af30*/  S2R R0, SR_CTAID.X ;  /* 0x0000000000007919 */ /* 0x000e680000002500 */
[C---:B------:R-:W-:Y:S01]  /*af40*/  HMMA.16816.F32.BF16 R28, R44.reuse, R30, RZ ;  /* 0x0000001e2c1c723c */ /* 0x040fe200000418ff */
[----:B------:R-:W2:Y:S04]  /*af50*/  LDSM.16.M88.4 R184, [R60+0x2400] ;  /* 0x002400003cb8783b */ /* 0x000ea80000000200 */
[----:B------:R-:W2:Y:S03]  /*af60*/  LDSM.16.M88.4 R180, [R60+0x2800] ;  /* 0x002800003cb4783b */ /* 0x000ea60000000200 */
[C---:B------:R-:W-:Y:S01]  /*af70*/  HMMA.16816.F32.BF16 R20, R44.reuse, R22, RZ ;  /* 0x000000162c14723c */ /* 0x040fe200000418ff */
[----:B------:R-:W2:Y:S04]  /*af80*/  LDSM.16.M88.4 R176, [R60+0x2c00] ;  /* 0x002c00003cb0783b */ /* 0x000ea80000000200 */
[----:B------:R-:W2:Y:S03]  /*af90*/  LDSM.16.M88.4 R172, [R60+0x3000] ;  /* 0x003000003cac783b */ /* 0x000ea60000000200 */
[C---:B------:R-:W-:Y:S01]  /*afa0*/  HMMA.16816.F32.BF16 R12, R44.reuse, R14, RZ ;  /* 0x0000000e2c0c723c */ /* 0x040fe200000418ff */
[----:B------:R-:W2:Y:S07]  /*afb0*/  LDSM.16.M88.4 R168, [R60+0x3400] ;  /* 0x003400003ca8783b */ /* 0x000eae0000000200 */
[----:B------:R-:W-:Y:S01]  /*afc0*/  HMMA.16816.F32.BF16 R4, R44, R6, RZ ;  /* 0x000000062c04723c */ /* 0x000fe200000418ff */
[----:B-1----:R-:W-:-:S07]  /*afd0*/  IMAD R2, R0, 0x40, R63 ;  /* 0x0000004000027824 */ /* 0x002fce00078e023f */
[----:B------:R-:W-:Y:S01]  /*afe0*/  HMMA.16816.F32.BF16 R136, R44, R132, RZ ;  /* 0x000000842c88723c */ /* 0x000fe200000418ff */
[----:B------:R-:W-:-:S04]  /*aff0*/  LOP3.LUT R0, R62, 0x7, RZ, 0xc0, !PT ;  /* 0x000000073e007812 */ /* 0x000fc800078ec0ff */
[----:B------:R-:W-:Y:S02]  /*b000*/  IADD3 R63, PT, PT, -R213, R0, R2 ;  /* 0x00000000d53f7210 */ /* 0x000fe40007ffe102 */
[----:B------:R-:W-:Y:S01]  /*b010*/  SHF.R.U32.HI R0, RZ, 0x3, R209 ;  /* 0x00000003ff007819 */ /* 0x000fe200000116d1 */
[----:B------:R-:W-:Y:S01]  /*b020*/  HMMA.16816.F32.BF16 R128, R44, R124, RZ ;  /* 0x0000007c2c80723c */ /* 0x000fe200000418ff */
[----:B------:R-:W-:-:S04]  /*b030*/  IADD3 R63, PT, PT, R63, UR4, R54 ;  /* 0x000000043f3f7c10 */ /* 0x000fc8000fffe036 */
[C-C-:B------:R-:W-:Y:S02]  /*b040*/  VIADDMNMX R62, R63.reuse, 0x1, R54.reuse, PT ;  /* 0x000000013f3e7846 */ /* 0x140fe40003800136 */
[----:B------:R-:W-:Y:S01]  /*b050*/  VIADDMNMX R54, R63, 0x9, R54, PT ;  /* 0x000000093f367846 */ /* 0x000fe20003800136 */
[C---:B------:R-:W-:Y:S08]  /*b060*/  HMMA.16816.F32.BF16 R120, R44.reuse, R116, RZ ;  /* 0x000000742c78723c */ /* 0x040ff000000418ff */
[C---:B------:R-:W-:Y:S08]  /*b070*/  HMMA.16816.F32.BF16 R112, R44.reuse, R108, RZ ;  /* 0x0000006c2c70723c */ /* 0x040ff000000418ff */
[C---:B------:R-:W-:Y:S08]  /*b080*/  HMMA.16816.F32.BF16 R104, R44.reuse, R100, RZ ;  /* 0x000000642c68723c */ /* 0x040ff000000418ff */
[C---:B------:R-:W-:Y:S08]  /*b090*/  HMMA.16816.F32.BF16 R96, R44.reuse, R92, RZ ;  /* 0x0000005c2c60723c */ /* 0x040ff000000418ff */
[C---:B------:R-:W-:Y:S08]  /*b0a0*/  HMMA.16816.F32.BF16 R88, R44.reuse, R84, RZ ;  /* 0x000000542c58723c */ /* 0x040ff000000418ff */
        /* <DEDUP_REMOVED lines=13> */
[C---:B---3--:R-:W-:Y:S08]  /*b180*/  HMMA.16816.F32.BF16 R48, R44.reuse, R164, RZ ;  /* 0x000000a42c30723c */ /* 0x048ff000000418ff */
[----:B------:R-:W-:Y:S01]  /*b190*/  HMMA.16816.F32.BF16 R44, R44, R166, RZ ;  /* 0x000000a62c2c723c */ /* 0x000fe200000418ff */
[----:B------:R-:W1:Y:S07]  /*b1a0*/  LDSM.16.M88.4 R164, [R60+0x3800] ;  /* 0x003800003ca4783b */ /* 0x000e6e0000000200 */
[C---:B----4-:R-:W-:Y:S08]  /*b1b0*/  HMMA.16816.F32.BF16 R40, R188.reuse, R160, R40 ;  /* 0x000000a0bc28723c */ /* 0x050ff00000041828 */
[C---:B------:R-:W-:Y:S01]  /*b1c0*/  HMMA.16816.F32.BF16 R36, R188.reuse, R162, R36 ;  /* 0x000000a2bc24723c */ /* 0x040fe20000041824 */
[----:B------:R-:W3:Y:S07]  /*b1d0*/  LDSM.16.M88.4 R160, [R60+0x3c00] ;  /* 0x003c00003ca0783b */ /* 0x000eee0000000200 */
[C---:B------:R-:W-:Y:S08]  /*b1e0*/  HMMA.16816.F32.BF16 R32, R188.reuse, R156, R32 ;  /* 0x0000009cbc20723c */ /* 0x040ff00000041820 */
[C---:B------:R-:W-:Y:S01]  /*b1f0*/  HMMA.16816.F32.BF16 R28, R188.reuse, R158, R28 ;  /* 0x0000009ebc1c723c */ /* 0x040fe2000004181c */
[----:B------:R-:W4:Y:S07]  /*b200*/  LDSM.16.M88.4 R156, [R60+0x4000] ;  /* 0x004000003c9c783b */ /* 0x000f2e0000000200 */
[C---:B--2---:R-:W-:Y:S08]  /*b210*/  HMMA.16816.F32.BF16 R24, R188.reuse, R152, R24 ;  /* 0x00000098bc18723c */ /* 0x044ff00000041818 */
        /* <DEDUP_REMOVED lines=23> */
[C---:B----4-:R-:W-:Y:S08]  /*b390*/  HMMA.16816.F32.BF16 R80, R188.reuse, R156, R80 ;  /* 0x0000009cbc50723c */ /* 0x050ff00000041850 */
        /* <DEDUP_REMOVED lines=22> */
.L_x_1179:
[----:B------:R-:W1:Y:S01]  /*b500*/  LDC R2, c[0x0][0x4f0] ;  /* 0x00013c00ff027b82 */ /* 0x000e620000000800 */
[----:B------:R-:W-:Y:S01]  /*b510*/  LEA R145, R55, 0xfffffe00, 0x8 ;  /* 0xfffffe0037917811 */ /* 0x000fe200078e40ff */
[----:B------:R-:W2:Y:S01]  /*b520*/  LDCU.64 UR8, c[0x0][0x3a0] ;  /* 0x00007400ff0877ac */ /* 0x000ea20008000a00 */
[----:B------:R-:W-:Y:S02]  /*b530*/  SHF.L.U32 R147, R61, 0x8, RZ ;  /* 0x000000083d937819 */ /* 0x000fe400000006ff */
[----:B------:R-:W-:Y:S02]  /*b540*/  IABS R141, R145 ;  /* 0x00000091008d7213 */ /* 0x000fe40000000000 */
[----:B------:R-:W-:Y:S02]  /*b550*/  IABS R143, R147 ;  /* 0x00000093008f7213 */ /* 0x000fe40000000000 */
        /* <DEDUP_REMOVED lines=26> */
[----:B------:R-:W-:Y:S01]  /*b700*/  ISETP.GE.U32.AND P3, PT, R142, R63, PT ;  /* 0x0000003f8e00720c */ /* 0x000fe20003f66070 */
[----:B------:R-:W1:Y:S01]  /*b710*/  LDC.64 R140, c[0x0][0x3b8] ;  /* 0x0000ee00ff8c7b82 */ /* 0x000e620000000a00 */
[----:B------:R-:W-:-:S02]  /*b720*/  ISETP.NE.AND P0, PT, R2, RZ, PT ;  /* 0x000000ff0200720c */ /* 0x000fc40003f05270 */
[----:B------:R-:W-:-:S07]  /*b730*/  LOP3.LUT R63, RZ, R2, RZ, 0x33, !PT ;  /* 0x00000002ff3f7212 */ /* 0x000fce00078e33ff */
        /* <DEDUP_REMOVED lines=25> */
.L_x_1180:
        /* <DEDUP_REMOVED lines=11> */
[----:B------:R-:W-:Y:S01]  /*b980*/  @!PT LDS RZ, [RZ] ;  /* 0x00000000fffff984 */ /* 0x000fe20000000800 */
[----:B------:R-:W-:Y:S01]  /*b990*/  @!PT LDS RZ, [RZ] ;  /* 0x00000000fffff984 */ /* 0x000fe20000000800 */
[----:B------:R-:W-:Y:S01]  /*b9a0*/  @!PT LDS RZ, [RZ] ;  /* 0x00000000fffff984 */ /* 0x000fe20000000800 */
[----:B------:R1:W-:Y:S01]  /*b9b0*/  @!P0 LDGSTS.E.BYPASS.LTC128B.128 [R3+0x1000], desc[UR6][R216.64] ;  /* 0x01000000d8038fae */ /* 0x0003e2000b981a06 */
[--C-:B------:R-:W-:Y:S01]  /*b9c0*/  IMAD.X R155, R143, 0x1, R2.reuse, P1 ;  /* 0x000000018f9b7824 */ /* 0x100fe200008e0602 */
[-C--:B------:R-:W-:Y:S02]  /*b9d0*/  IADD3 R146, P1, PT, R152, R141.reuse, RZ ;  /* 0x0000008d98927210 */ /* 0x080fe40007f3e0ff */
[----:B------:R1:W-:Y:S01]  /*b9e0*/  @P0 STS.128 [R3+0x1000], RZ ;  /* 0x001000ff03000388 */ /* 0x0003e20000000c00 */
        /* <DEDUP_REMOVED lines=42> */
.L_x_1178:
[----:B-1----:R-:W-:Y:S01]  /*bc90*/  IMAD.SHL.U32 R152, R209, 0x2, RZ ;  /* 0x00000002d1987824 */ /* 0x002fe200078e00ff */
[----:B------:R-:W1:Y:S04]  /*bca0*/  LDCU UR4, c[0x0][0x45c] ;  /* 0x00008b80ff0477ac */ /* 0x000e680008000800 */
[----:B------:R-:W-:-:S05]  /*bcb0*/  LOP3.LUT R152, R152, 0x6, RZ, 0xc0, !PT ;  /* 0x0000000698987812 */ /* 0x000fca00078ec0ff */
[----:B------:R-:W-:-:S04]  /*bcc0*/  IMAD R199, R61, 0x100, R152 ;  /* 0x000001003dc77824 */ /* 0x000fc800078e0298 */
[C---:B------:R-:W-:Y:S01]  /*bcd0*/  VIADD R141, R199.reuse, 0x1 ;  /* 0x00000001c78d7836 */ /* 0x040fe20000000000 */
[C---:B------:R-:W-:Y:S01]  /*bce0*/  ISETP.GE.AND P0, PT, R199.reuse, R54, PT ;  /* 0x00000036c700720c */ /* 0x040fe20003f06270 */
[----:B------:R-:W-:-:S03]  /*bcf0*/  VIADD R63, R199, 0x8 ;  /* 0x00000008c73f7836 */ /* 0x000fc60000000000 */
[C---:B------:R-:W-:Y:S02]  /*bd00*/  ISETP.GE.AND P1, PT, R141.reuse, R54, PT ;  /* 0x000000368d00720c */ /* 0x040fe40003f26270 */
[-C--:B------:R-:W-:Y:S01]  /*bd10*/  ISETP.GE.AND P2, PT, R141, R62.reuse, PT ;  /* 0x0000003e8d00720c */ /* 0x080fe20003f46270 */
[----:B------:R-:W-:Y:S01]  /*bd20*/  VIADD R141, R199, 0x9 ;  /* 0x00000009c78d7836 */ /* 0x000fe20000000000 */
[----:B------:R-:W-:Y:S02]  /*bd30*/  P2R R2, PR, RZ, 0x2 ;  /* 0x00000002ff027803 */ /* 0x000fe40000000000 */
[C---:B------:R-:W-:Y:S02]  /*bd40*/  ISETP.GE.AND P1, PT, R63.reuse, R62, PT ;  /* 0x0000003e3f00720c */ /* 0x040fe40003f26270 */
[----:B------:R-:W-:Y:S01]  /*bd50*/  ISETP.GE.AND P3, PT, R63, R54, PT ;  /* 0x000000363f00720c */ /* 0x000fe20003f66270 */
[----:B------:R-:W-:Y:S01]  /*bd60*/  VIADD R63, R199, 0x10 ;  /* 0x00000010c73f7836 */ /* 0x000fe20000000000 */
[----:B------:R-:W-:-:S02]  /*bd70*/  FSEL R198, R42, -INF , !P0 ;  /* 0xff8000002ac67808 */ /* 0x000fc40004000000 */
[C---:B------:R-:W-:Y:S02]  /*bd80*/  ISETP.GE.AND P4, PT, R141.reuse, R62, PT ;  /* 0x0000003e8d00720c */ /* 0x040fe40003f86270 */
[----:B------:R-:W-:Y:S01]  /*bd90*/  ISETP.GE.AND P5, PT, R141, R54, PT ;  /* 0x000000368d00720c */ /* 0x000fe20003fa6270 */
[----:B------:R-:W-:Y:S01]  /*bda0*/  VIADD R141, R199, 0x11 ;  /* 0x00000011c78d7836 */ /* 0x000fe20000000000 */
[C---:B------:R-:W-:Y:S02]  /*bdb0*/  ISETP.GE.AND P6, PT, R63.reuse, R62, PT ;  /* 0x0000003e3f00720c */ /* 0x040fe40003fc6270 */
[----:B------:R-:W-:Y:S01]  /*bdc0*/  ISETP.GE.AND P0, PT, R63, R54, PT ;  /* 0x000000363f00720c */ /* 0x000fe20003f06270 */
[----:B------:R-:W-:Y:S01]  /*bdd0*/  VIADD R63, R199, 0x18 ;  /* 0x00000018c73f7836 */ /* 0x000fe20000000000 */
[----:B------:R-:W-:Y:S01]  /*bde0*/  FSEL R195, R41, -INF , !P2 ;  /* 0xff80000029c37808 */ /* 0x000fe20005000000 */
[----:B------:R-:W-:Y:S01]  /*bdf0*/  VIADD R41, R199, 0x19 ;  /* 0x00000019c7297836 */ /* 0x000fe20000000000 */
[----:B------:R-:W-:-:S02]  /*be00*/  FSEL R200, R38, -INF , !P3 ;  /* 0xff80000026c87808 */ /* 0x000fc40005800000 */
[----:B------:R-:W-:Y:S01]  /*be10*/  FSEL R197, R37, -INF , !P4 ;  /* 0xff80000025c57808 */ /* 0x000fe20006000000 */
[----:B------:R-:W-:Y:S01]  /*be20*/  VIADD R37, R199, 0x20 ;  /* 0x00000020c7257836 */ /* 0x000fe20000000000 */
[----:B------:R-:W-:Y:S02]  /*be30*/  ISETP.GE.AND P2, PT, R141, R54, PT ;  /* 0x000000368d00720c */ /* 0x000fe40003f46270 */
[C---:B------:R-:W-:Y:S02]  /*be40*/  ISETP.GE.AND P3, PT, R63.reuse, R62, PT ;  /* 0x0000003e3f00720c */ /* 0x040fe40003f66270 */
[----:B------:R-:W-:Y:S01]  /*be50*/  ISETP.GE.AND P4, PT, R63, R54, PT ;  /* 0x000000363f00720c */ /* 0x000fe20003f86270 */
[----:B------:R-:W-:Y:S01]  /*be60*/  VIADD R63, R199, 0x21 ;  /* 0x00000021c73f7836 */ /* 0x000fe20000000000 */
[----:B------:R-:W-:Y:S02]  /*be70*/  FSEL R193, R36, -INF , !P1 ;  /* 0xff80000024c17808 */ /* 0x000fe40004800000 */
[----:B------:R-:W-:-:S02]  /*be80*/  ISETP.GE.AND P1, PT, R141, R62, PT ;  /* 0x0000003e8d00720c */ /* 0x000fc40003f26270 */
[----:B------:R-:W-:Y:S02]  /*be90*/  FSEL R196, R39, -INF , !P5 ;  /* 0xff80000027c47808 */ /* 0x000fe40006800000 */
[----:B------:R-:W-:Y:S02]  /*bea0*/  FSEL R192, R34, -INF , !P0 ;  /* 0xff80000022c07808 */ /* 0x000fe40004000000 */
[----:B------:R-:W-:Y:S02]  /*beb0*/  FSEL R194, R35, -INF , !P2 ;  /* 0xff80000023c27808 */ /* 0x000fe40005000000 */
[C---:B------:R-:W-:Y:S02]  /*bec0*/  ISETP.GE.AND P5, PT, R41.reuse, R62, PT ;  /* 0x0000003e2900720c */ /* 0x040fe40003fa6270 */
[----:B------:R-:W-:Y:S01]  /*bed0*/  ISETP.GE.AND P0, PT, R41, R54, PT ;  /* 0x000000362900720c */ /* 0x000fe20003f06270 */
[----:B------:R-:W-:Y:S01]  /*bee0*/  VIADD R41, R199, 0x28 ;  /* 0x00000028c7297836 */ /* 0x000fe20000000000 */
[----:B------:R-:W-:-:S02]  /*bef0*/  FSEL R35, R28, -INF , !P3 ;  /* 0xff8000001c237808 */ /* 0x000fc40005800000 */
[----:B------:R-:W-:Y:S02]  /*bf00*/  FSEL R38, R30, -INF , !P4 ;  /* 0xff8000001e267808 */ /* 0x000fe40006000000 */
[C---:B------:R-:W-:Y:S02]  /*bf10*/  ISETP.GE.AND P3, PT, R63.reuse, R62, PT ;  /* 0x0000003e3f00720c */ /* 0x040fe40003f66270 */
[-C--:B------:R-:W-:Y:S01]  /*bf20*/  ISETP.GE.AND P4, PT, R63, R54.reuse, PT ;  /* 0x000000363f00720c */ /* 0x080fe20003f86270 */
[----:B------:R-:W-:Y:S01]  /*bf30*/  VIADD R63, R199, 0x29 ;  /* 0x00000029c73f7836 */ /* 0x000fe20000000000 */
[----:B------:R-:W-:Y:S02]  /*bf40*/  ISETP.GE.AND P2, PT, R37, R54, PT ;  /* 0x000000362500720c */ /* 0x000fe40003f46270 */
[----:B------:R-:W-:Y:S02]  /*bf50*/  FSEL R33, R33, -INF , !P1 ;  /* 0xff80000021217808 */ /* 0x000fe40004800000 */
[----:B------:R-:W-:-:S02]  /*bf60*/  ISETP.GE.AND P1, PT, R37, R62, PT ;  /* 0x0000003e2500720c */ /* 0x000fc40003f26270 */
[----:B------:R-:W-:Y:S02]  /*bf70*/  FSEL R37, R29, -INF , !P5 ;  /* 0xff8000001d257808 */ /* 0x000fe40006800000 */
[----:B------:R-:W-:Y:S02]  /*bf80*/  FSEL R36, R31, -INF , !P0 ;  /* 0xff8000001f247808 */ /* 0x000fe40004000000 */
[C---:B------:R-:W-:Y:S02]  /*bf90*/  ISETP.GE.AND P5, PT, R41.reuse, R62, PT ;  /* 0x0000003e2900720c */ /* 0x040fe40003fa6270 */
[-C--:B------:R-:W-:Y:S01]  /*bfa0*/  ISETP.GE.AND P0, PT, R41, R54.reuse, PT ;  /* 0x000000362900720c */ /* 0x080fe20003f06270 */
[----:B------:R-:W-:Y:S01]  /*bfb0*/  VIADD R41, R199, 0x30 ;  /* 0x00000030c7297836 */ /* 0x000fe20000000000 */
[----:B------:R-:W-:Y:S02]  /*bfc0*/  FSEL R190, R26, -INF , !P2 ;  /* 0xff8000001abe7808 */ /* 0x000fe40005000000 */
[----:B------:R-:W-:Y:S01]  /*bfd0*/  FSEL R34, R27, -INF , !P4 ;  /* 0xff8000001b227808 */ /* 0x000fe20006000000 */
[----:B------:R-:W-:Y:S01]  /*bfe0*/  VIADD R27, R199, 0x31 ;  /* 0x00000031c71b7836 */ /* 0x000fe20000000000 */
[----:B------:R-:W-:-:S02]  /*bff0*/  ISETP.GE.AND P2, PT, R63, R54, PT ;  /* 0x000000363f00720c */ /* 0x000fc40003f46270 */
[----:B------:R-:W-:Y:S02]  /*c000*/  FSEL R39, R32, -INF , !P6 ;  /* 0xff80000020277808 */ /* 0x000fe40007000000 */
[----:B------:R-:W-:Y:S02]  /*c010*/  FSEL R29, R24, -INF , !P1 ;  /* 0xff800000181d7808 */ /* 0x000fe40004800000 */
[----:B------:R-:W-:Y:S01]  /*c020*/  FSEL R31, R25, -INF , !P3 ;  /* 0xff800000191f7808 */ /* 0x000fe20005800000 */
[----:B------:R-:W-:Y:S01]  /*c030*/  VIADD R25, R199, 0x38 ;  /* 0x00000038c7197836 */ /* 0x000fe20000000000 */
[----:B------:R-:W-:Y:S02]  /*c040*/  FSEL R30, R22, -INF , !P0 ;  /* 0xff800000161e7808 */ /* 0x000fe40004000000 */
[----:B------:R-:W-:Y:S01]  /*c050*/  FSEL R32, R23, -INF , !P2 ;  /* 0xff80000017207808 */ /* 0x000fe20005000000 */
[----:B------:R-:W-:Y:S01]  /*c060*/  VIADD R23, R199, 0x39 ;  /* 0x00000039c7177836 */ /* 0x000fe20000000000 */
[----:B------:R-:W-:-:S02]  /*c070*/  ISETP.GE.AND P1, PT, R63, R62, PT ;  /* 0x0000003e3f00720c */ /* 0x000fc40003f26270 */
[-C--:B------:R-:W-:Y:S02]  /*c080*/  ISETP.GE.AND P4, PT, R41, R54.reuse, PT ;  /* 0x000000362900720c */ /* 0x080fe40003f86270 */
[----:B------:R-:W-:Y:S02]  /*c090*/  ISETP.GE.AND P0, PT, R27, R54, PT ;  /* 0x000000361b00720c */ /* 0x000fe40003f06270 */
[----:B------:R-:W-:Y:S02]  /*c0a0*/  FSEL R189, R20, -INF , !P5 ;  /* 0xff80000014bd7808 */ /* 0x000fe40006800000 */
[----:B------:R-:W-:Y:S01]  /*c0b0*/  FSEL R191, R21, -INF , !P1 ;  /* 0xff80000015bf7808 */ /* 0x000fe20004800000 */
[----:B------:R-:W-:Y:S01]  /*c0c0*/  VIADD R21, R199, 0x40 ;  /* 0x00000040c7157836 */ /* 0x000fe20000000000 */
[----:B------:R-:W-:Y:S02]  /*c0d0*/  FSEL R28, R18, -INF , !P4 ;  /* 0xff800000121c7808 */ /* 0x000fe40006000000 */
[----:B------:R-:W-:Y:S01]  /*c0e0*/  FSEL R188, R19, -INF , !P0 ;  /* 0xff80000013bc7808 */ /* 0x000fe20004000000 */
[----:B------:R-:W-:Y:S01]  /*c0f0*/  VIADD R19, R199, 0x41 ;  /* 0x00000041c7137836 */ /* 0x000fe20000000000 */
[----:B------:R-:W-:-:S02]  /*c100*/  ISETP.GE.AND P3, PT, R41, R62, PT ;  /* 0x0000003e2900720c */ /* 0x000fc40003f66270 */
[----:B------:R-:W-:Y:S02]  /*c110*/  ISETP.GE.AND P5, PT, R27, R62, PT ;  /* 0x0000003e1b00720c */ /* 0x000fe40003fa6270 */
[-C--:B------:R-:W-:Y:S02]  /*c120*/  ISETP.GE.AND P2, PT, R25, R54.reuse, PT ;  /* 0x000000361900720c */ /* 0x080fe40003f46270 */
[----:B------:R-:W-:Y:S02]  /*c130*/  ISETP.GE.AND P4, PT, R23, R54, PT ;  /* 0x000000361700720c */ /* 0x000fe40003f86270 */
[----:B------:R-:W-:Y:S02]  /*c140*/  FSEL R187, R16, -INF , !P3 ;  /* 0xff80000010bb7808 */ /* 0x000fe40005800000 */
[----:B------:R-:W-:Y:S01]  /*c150*/  FSEL R161, R17, -INF , !P5 ;  /* 0xff80000011a17808 */ /* 0x000fe20006800000 */
[----:B------:R-:W-:Y:S01]  /*c160*/  VIADD R17, R199, 0x48 ;  /* 0x00000048c7117836 */ /* 0x000fe20000000000 */
[----:B------:R-:W-:-:S02]  /*c170*/  FSEL R186, R14, -INF , !P2 ;  /* 0xff8000000eba7808 */ /* 0x000fc40005000000 */
[----:B------:R-:W-:Y:S01]  /*c180*/  FSEL R184, R15, -INF , !P4 ;  /* 0xff8000000fb87808 */ /* 0x000fe20006000000 */
[----:B------:R-:W-:Y:S01]  /*c190*/  VIADD R15, R199, 0x49 ;  /* 0x00000049c70f7836 */ /* 0x000fe20000000000 */
[-C--:B------:R-:W-:Y:S02]  /*c1a0*/  ISETP.GE.AND P3, PT, R23, R62.reuse, PT ;  /* 0x0000003e1700720c */ /* 0x080fe40003f66270 */
[----:B------:R-:W-:Y:S02]  /*c1b0*/  ISETP.GE.AND P5, PT, R21, R62, PT ;  /* 0x0000003e1500720c */ /* 0x000fe40003fa6270 */
[----:B------:R-:W-:Y:S02]  /*c1c0*/  ISETP.GE.AND P2, PT, R19, R54, PT ;  /* 0x000000361300720c */ /* 0x000fe40003f46270 */
[----:B------:R-:W-:Y:S02]  /*c1d0*/  ISETP.GE.AND P1, PT, R25, R62, PT ;  /* 0x0000003e1900720c */ /* 0x000fe40003f26270 */
[----:B------:R-:W-:-:S02]  /*c1e0*/  ISETP.GE.AND P0, PT, R21, R54, PT ;  /* 0x000000361500720c */ /* 0x000fc40003f06270 */
[----:B------:R-:W-:Y:S01]  /*c1f0*/  FSEL R159, R13, -INF , !P3 ;  /* 0xff8000000d9f7808 */ /* 0x000fe20005800000 */
[----:B------:R-:W-:Y:S01]  /*c200*/  VIADD R13, R199, 0x50 ;  /* 0x00000050c70d7836 */ /* 0x000fe20000000000 */
[----:B------:R-:W-:Y:S01]  /*c210*/  FSEL R169, R8, -INF , !P5 ;  /* 0xff80000008a97808 */ /* 0x000fe20006800000 */
[----:B------:R-:W-:Y:S01]  /*c220*/  IMAD.SHL.U32 R8, R0, 0x100, RZ ;  /* 0x0000010000087824 */ /* 0x000fe200078e00ff */
[----:B------:R-:W-:Y:S01]  /*c230*/  FSEL R162, R11, -INF , !P2 ;  /* 0xff8000000ba27808 */ /* 0x000fe20005000000 */
[----:B------:R-:W-:Y:S01]  /*c240*/  VIADD R11, R199, 0x51 ;  /* 0x00000051c70b7836 */ /* 0x000fe20000000000 */
[----:B------:R-:W-:Y:S02]  /*c250*/  FSEL R143, R12, -INF , !P1 ;  /* 0xff8000000c8f7808 */ /* 0x000fe40004800000 */
[C---:B------:R-:W-:Y:S02]  /*c260*/  ISETP.GE.AND P3, PT, R17.reuse, R62, PT ;  /* 0x0000003e1100720c */ /* 0x040fe40003f66270 */
[----:B------:R-:W-:-:S02]  /*c270*/  ISETP.GE.AND P4, PT, R17, R54, PT ;  /* 0x000000361100720c */ /* 0x000fc40003f86270 */
[----:B------:R-:W-:Y:S02]  /*c280*/  FSEL R144, R10, -INF , !P0 ;  /* 0xff8000000a907808 */ /* 0x000fe40004000000 */
[-C--:B------:R-:W-:Y:S02]  /*c290*/  ISETP.GE.AND P5, PT, R15, R62.reuse, PT ;  /* 0x0000003e0f00720c */ /* 0x080fe40003fa6270 */
[----:B------:R-:W-:Y:S02]  /*c2a0*/  ISETP.GE.AND P1, PT, R19, R62, PT ;  /* 0x0000003e1300720c */ /* 0x000fe40003f26270 */
[----:B------:R-:W-:Y:S02]  /*c2b0*/  ISETP.GE.AND P0, PT, R15, R54, PT ;  /* 0x000000360f00720c */ /* 0x000fe40003f06270 */
[----:B------:R-:W-:Y:S02]  /*c2c0*/  FSEL R165, R4, -INF , !P3 ;  /* 0xff80000004a57808 */ /* 0x000fe40005800000 */
[----:B------:R-:W-:-:S02]  /*c2d0*/  FSEL R154, R6, -INF , !P4 ;  /* 0xff800000069a7808 */ /* 0x000fc40006000000 */
[----:B------:R-:W-:Y:S01]  /*c2e0*/  FSEL R167, R5, -INF , !P5 ;  /* 0xff80000005a77808 */ /* 0x000fe20006800000 */
[----:B------:R-:W-:Y:S01]  /*c2f0*/  VIADD R5, R199, 0x60 ;  /* 0x00000060c7057836 */ /* 0x000fe20000000000 */
[----:B------:R-:W-:Y:S01]  /*c300*/  FSEL R163, R9, -INF , !P1 ;  /* 0xff80000009a37808 */ /* 0x000fe20004800000 */
[----:B------:R-:W-:Y:S01]  /*c310*/  VIADD R9, R199, 0x58 ;  /* 0x00000058c7097836 */ /* 0x000fe20000000000 */
[C---:B------:R-:W-:Y:S02]  /*c320*/  ISETP.GE.AND P3, PT, R11.reuse, R62, PT ;  /* 0x0000003e0b00720c */ /* 0x040fe40003f66270 */
[----:B------:R-:W-:Y:S02]  /*c330*/  ISETP.GE.AND P4, PT, R11, R54, PT ;  /* 0x000000360b00720c */ /* 0x000fe40003f86270 */
[----:B------:R-:W-:Y:S01]  /*c340*/  FSEL R160, R7, -INF , !P0 ;  /* 0xff80000007a07808 */ /* 0x000fe20004000000 */
        /* <DEDUP_REMOVED lines=8> */
[----:B------:R-:W-:Y:S01]  /*c3d0*/  ISETP.GE.AND P4, PT, R5, R54, PT ;  /* 0x000000360500720c */ /* 0x000fe20003f86270 */
[----:B------:R-:W-:Y:S01]  /*c3e0*/  VIADD R5, R199, 0x68 ;  /* 0x00000068c7057836 */ /* 0x000fe20000000000 */
[C---:B------:R-:W-:Y:S02]  /*c3f0*/  ISETP.GE.AND P1, PT, R7.reuse, R62, PT ;  /* 0x0000003e0700720c */ /* 0x040fe40003f26270 */
[----:B------:R-:W-:Y:S01]  /*c400*/  ISETP.GE.AND P2, PT, R7, R54, PT ;  /* 0x000000360700720c */ /* 0x000fe20003f46270 */
[----:B------:R-:W-:Y:S01]  /*c410*/  VIADD R7, R199, 0x61 ;  /* 0x00000061c7077836 */ /* 0x000fe20000000000 */
[C---:B------:R-:W-:Y:S02]  /*c420*/  ISETP.GE.AND P5, PT, R9.reuse, R62, PT ;  /* 0x0000003e0900720c */ /* 0x040fe40003fa6270 */
[----:B------:R-:W-:Y:S02]  /*c430*/  ISETP.GE.AND P0, PT, R9, R54, PT ;  /* 0x000000360900720c */ /* 0x000fe40003f06270 */
[----:B------:R-:W-:-:S02]  /*c440*/  FSEL R177, R133, -INF , !P1 ;  /* 0xff80000085b17808 */ /* 0x000fc40004800000 */
[----:B------:R-:W-:Y:S02]  /*c450*/  FSEL R172, R135, -INF , !P2 ;  /* 0xff80000087ac7808 */ /* 0x000fe40005000000 */
[----:B------:R-:W-:Y:S02]  /*c460*/  FSEL R173, R132, -INF , !P5 ;  /* 0xff80000084ad7808 */ /* 0x000fe40006800000 */
[----:B------:R-:W-:Y:S02]  /*c470*/  FSEL R168, R134, -INF , !P0 ;  /* 0xff80000086a87808 */ /* 0x000fe40004000000 */
[C---:B------:R-:W-:Y:S02]  /*c480*/  ISETP.GE.AND P1, PT, R5.reuse, R62, PT ;  /* 0x0000003e0500720c */ /* 0x040fe40003f26270 */
        /* <DEDUP_REMOVED lines=19> */
[C---:B------:R-:W-:Y:S02]  /*c5c0*/  ISETP.GE.AND P3, PT, R5.reuse, R62, PT ;  /* 0x0000003e0500720c */ /* 0x040fe40003f66270 */
[----:B------:R-:W-:Y:S01]  /*c5d0*/  ISETP.GE.AND P4, PT, R5, R54, PT ;  /* 0x000000360500720c */ /* 0x000fe20003f86270 */
        /* <DEDUP_REMOVED lines=66> */
[C---:B------:R-:W-:Y:S02]  /*ca00*/  ISETP.GE.AND P2, PT, R5.reuse, R62, PT ;  /* 0x0000003e0500720c */ /* 0x040fe40003f46270 */
[----:B------:R-:W-:Y:S01]  /*ca10*/  ISETP.GE.AND P0, PT, R5, R54, PT ;  /* 0x000000360500720c */ /* 0x000fe20003f06270 */
[----:B------:R-:W-:Y:S01]  /*ca20*/  VIADD R5, R199, 0xb8 ;  /* 0x000000b8c7057836 */ /* 0x000fe20000000000 */
[----:B------:R-:W-:Y:S02]  /*ca30*/  ISETP.GE.AND P6, PT, R7, R62, PT ;  /* 0x0000003e0700720c */ /* 0x000fe40003fc6270 */
[----:B------:R-:W-:Y:S02]  /*ca40*/  FSEL R130, R103, -INF , !P4 ;  /* 0xff80000067827808 */ /* 0x000fe40006000000 */
[----:B------:R-:W-:Y:S01]  /*ca50*/  ISETP.GE.AND P4, PT, R7, R54, PT ;  /* 0x000000360700720c */ /* 0x000fe20003f86270 */
[----:B------:R-:W-:Y:S01]  /*ca60*/  VIADD R7, R199, 0xb1 ;  /* 0x000000b1c7077836 */ /* 0x000fe20000000000 */
[----:B------:R-:W-:-:S02]  /*ca70*/  FSEL R93, R93, -INF , !P6 ;  /* 0xff8000005d5d7808 */ /* 0x000fc40007000000 */
[----:B------:R-:W-:Y:S02]  /*ca80*/  ISETP.GE.AND P6, PT, R5, R62, PT ;  /* 0x0000003e0500720c */ /* 0x000fe40003fc6270 */
[----:B------:R-:W-:Y:S02]  /*ca90*/  FSEL R95, R95, -INF , !P4 ;  /* 0xff8000005f5f7808 */ /* 0x000fe40006000000 */
[----:B------:R-:W-:Y:S02]  /*caa0*/  FSEL R42, R98, -INF , !P1 ;  /* 0xff800000622a7808 */ /* 0x000fe40004800000 */
[----:B------:R-:W-:Y:S02]  /*cab0*/  FSEL R92, R92, -INF , !P3 ;  /* 0xff8000005c5c7808 */ /* 0x000fe40005800000 */
[----:B------:R-:W-:Y:S01]  /*cac0*/  ISETP.GE.AND P4, PT, R5, R54, PT ;  /* 0x000000360500720c */ /* 0x000fe20003f86270 */
[----:B------:R-:W-:Y:S01]  /*cad0*/  VIADD R5, R199, 0xc0 ;  /* 0x000000c0c7057836 */ /* 0x000fe20000000000 */
[----:B------:R-:W-:-:S02]  /*cae0*/  ISETP.GE.AND P1, PT, R7, R62, PT ;  /* 0x0000003e0700720c */ /* 0x000fc40003f26270 */
[----:B------:R-:W-:Y:S01]  /*caf0*/  ISETP.GE.AND P3, PT, R7, R54, PT ;  /* 0x000000360700720c */ /* 0x000fe20003f66270 */
[----:B------:R-:W-:Y:S01]  /*cb00*/  VIADD R7, R199, 0xb9 ;  /* 0x000000b9c7077836 */ /* 0x000fe20000000000 */
[----:B------:R-:W-:Y:S02]  /*cb10*/  FSEL R84, R84, -INF , !P6 ;  /* 0xff80000054547808 */ /* 0x000fe40007000000 */
[----:B------:R-:W-:Y:S02]  /*cb20*/  ISETP.NE.AND P6, PT, R2, RZ, PT ;  /* 0x000000ff0200720c */ /* 0x000fe40003fc5270 */
[----:B------:R-:W-:Y:S02]  /*cb30*/  FSEL R88, R88, -INF , !P2 ;  /* 0xff80000058587808 */ /* 0x000fe40005000000 */
[----:B------:R-:W-:Y:S02]  /*cb40*/  FSEL R89, R89, -INF , !P1 ;  /* 0xff80000059597808 */ /* 0x000fe40004800000 */
[----:B------:R-:W-:-:S02]  /*cb50*/  FSEL R90, R90, -INF , !P0 ;  /* 0xff8000005a5a7808 */ /* 0x000fc40004000000 */
[C---:B------:R-:W-:Y:S02]  /*cb60*/  ISETP.GE.AND P1, PT, R5.reuse, R62, PT ;  /* 0x0000003e0500720c */ /* 0x040fe40003f26270 */
[-C--:B------:R-:W-:Y:S01]  /*cb70*/  ISETP.GE.AND P2, PT, R5, R54.reuse, PT ;  /* 0x000000360500720c */ /* 0x080fe20003f46270 */
[----:B------:R-:W-:Y:S01]  /*cb80*/  VIADD R5, R199, 0xc8 ;  /* 0x000000c8c7057836 */ /* 0x000fe20000000000 */
[----:B------:R-:W-:Y:S02]  /*cb90*/  ISETP.GE.AND P0, PT, R7, R54, PT ;  /* 0x000000360700720c */ /* 0x000fe40003f06270 */
[----:B------:R-:W-:Y:S02]  /*cba0*/  FSEL R4, R43, -INF , !P6 ;  /* 0xff8000002b047808 */ /* 0x000fe40007000000 */
[----:B------:R-:W-:Y:S02]  /*cbb0*/  FSEL R94, R94, -INF , !P5 ;  /* 0xff8000005e5e7808 */ /* 0x000fe40006800000 */
[----:B------:R-:W-:Y:S01]  /*cbc0*/  ISETP.GE.AND P5, PT, R7, R62, PT ;  /* 0x0000003e0700720c */ /* 0x000fe20003fa6270 */
[----:B------:R-:W-:Y:S01]  /*cbd0*/  VIADD R7, R199, 0xc1 ;  /* 0x000000c1c7077836 */ /* 0x000fe20000000000 */
[----:B------:R-:W-:-:S02]  /*cbe0*/  FSEL R87, R87, -INF , !P0 ;  /* 0xff80000057577808 */ /* 0x000fc40004000000 */
[----:B------:R-:W-:Y:S02]  /*cbf0*/  FMNMX3.FTZ R9, R198, R4, R200, !PT ;  /* 0x00000004c6097276 */ /* 0x000fe400078100c8 */
[----:B------:R-:W-:Y:S02]  /*cc00*/  ISETP.GE.AND P0, PT, R5, R54, PT ;  /* 0x000000360500720c */ /* 0x000fe40003f06270 */
[----:B------:R-:W-:Y:S02]  /*cc10*/  FSEL R91, R91, -INF , !P3 ;  /* 0xff8000005b5b7808 */ /* 0x000fe40005800000 */
[-C--:B------:R-:W-:Y:S01]  /*cc20*/  ISETP.GE.AND P6, PT, R5, R62.reuse, PT ;  /* 0x0000003e0500720c */ /* 0x080fe20003fc6270 */
[----:B------:R-:W-:Y:S01]  /*cc30*/  VIADD R5, R199, 0xc9 ;  /* 0x000000c9c7057836 */ /* 0x000fe20000000000 */
[----:B------:R-:W-:Y:S02]  /*cc40*/  ISETP.GE.AND P3, PT, R7, R62, PT ;  /* 0x0000003e0700720c */ /* 0x000fe40003f66270 */
[----:B------:R-:W-:-:S02]  /*cc50*/  FMNMX3.FTZ R9, R9, R196, R192, !PT ;  /* 0x000000c409097276 */ /* 0x000fc400078100c0 */
[----:B------:R-:W-:Y:S02]  /*cc60*/  P2R R2, PR, RZ, 0x1 ;  /* 0x00000001ff027803 */ /* 0x000fe40000000000 */
[----:B------:R-:W-:Y:S02]  /*cc70*/  ISETP.GE.AND P0, PT, R199, R62, PT ;  /* 0x0000003ec700720c */ /* 0x000fe40003f06270 */
[----:B------:R-:W-:Y:S02]  /*cc80*/  FSEL R85, R85, -INF , !P5 ;  /* 0xff80000055557808 */ /* 0x000fe40006800000 */
[----:B------:R-:W-:Y:S02]  /*cc90*/  FSEL R43, R81, -INF , !P3 ;  /* 0xff800000512b7808 */ /* 0x000fe40005800000 */
[----:B------:R-:W-:Y:S02]  /*cca0*/  FMNMX3.FTZ R9, R9, R194, R38, !PT ;  /* 0x000000c209097276 */ /* 0x000fe40007810026 */
[----:B------:R-:W-:-:S02]  /*ccb0*/  ISETP.GE.AND P5, PT, R5, R62, PT ;  /* 0x0000003e0500720c */ /* 0x000fc40003fa6270 */
[----:B------:R-:W-:Y:S02]  /*ccc0*/  ISETP.GE.AND P3, PT, R5, R54, PT ;  /* 0x000000360500720c */ /* 0x000fe40003f66270 */
[----:B------:R-:W-:Y:S02]  /*ccd0*/  FSEL R5, R40, -INF , !P0 ;  /* 0xff80000028057808 */ /* 0x000fe40004000000 */
        /* <DEDUP_REMOVED lines=14> */
[----:B------:R-:W-:Y:S02]  /*cdc0*/  FSEL R86, R86, -INF , !P4 ;  /* 0xff80000056567808 */ /* 0x000fe40006000000 */
[----:B------:R-:W-:-:S02]  /*cdd0*/  FMNMX3.FTZ R9, R9, R174, R168, !PT ;  /* 0x000000ae09097276 */ /* 0x000fc400078100a8 */
[----:B------:R-:W-:Y:S01]  /*cde0*/  ISETP.GE.AND P4, PT, R7, R54, PT ;  /* 0x000000360700720c */ /* 0x000fe20003f86270 */
[----:B------:R-:W-:Y:S01]  /*cdf0*/  VIADD R7, R199, 0xd0 ;  /* 0x000000d0c7077836 */ /* 0x000fe20000000000 */
[----:B------:R-:W-:Y:S02]  /*ce00*/  FMNMX3.FTZ R6, R6, R159, R169, !PT ;  /* 0x0000009f06067276 */ /* 0x000fe400078100a9 */
[----:B------:R-:W-:Y:S02]  /*ce10*/  FMNMX3.FTZ R9, R9, R172, R170, !PT ;  /* 0x000000ac09097276 */ /* 0x000fe400078100aa */
[----:B------:R-:W-:Y:S02]  /*ce20*/  FSEL R80, R80, -INF , !P1 ;  /* 0xff80000050507808 */ /* 0x000fe40004800000 */
[----:B------:R-:W-:Y:S02]  /*ce30*/  FMNMX3.FTZ R6, R6, R163, R165, !PT ;  /* 0x000000a306067276 */ /* 0x000fe400078100a5 */
[----:B------:R-:W-:-:S02]  /*ce40*/  FSEL R82, R82, -INF , !P2 ;  /* 0xff80000052527808 */ /* 0x000fc40005000000 */
[C---:B------:R-:W-:Y:S02]  /*ce50*/  ISETP.GE.AND P1, PT, R7.reuse, R62, PT ;  /* 0x0000003e0700720c */ /* 0x040fe40003f26270 */
[----:B------:R-:W-:Y:S01]  /*ce60*/  ISETP.GE.AND P0, PT, R7, R54, PT ;  /* 0x000000360700720c */ /* 0x000fe20003f06270 */
[----:B------:R-:W-:Y:S01]  /*ce70*/  VIADD R7, R199, 0xd1 ;  /* 0x000000d1c7077836 */ /* 0x000fe20000000000 */
[----:B------:R-:W-:Y:S02]  /*ce80*/  ISETP.NE.AND P2, PT, R2, RZ, PT ;  /* 0x000000ff0200720c */ /* 0x000fe40003f45270 */
        /* <DEDUP_REMOVED lines=19> */
[----:B------:R-:W-:Y:S02]  /*cfc0*/  FMNMX3.FTZ R9, R9, R142, R138, !PT ;  /* 0x0000008e09097276 */ /* 0x000fe4000781008a */
[----:B------:R-:W-:Y:S02]  /*cfd0*/  ISETP.GE.AND P1, PT, R7, R62, PT ;  /* 0x0000003e0700720c */ /* 0x000fe40003f26270 */
[----:B------:R-:W-:Y:S02]  /*cfe0*/  FMNMX3.FTZ R6, R6, R183, R155, !PT ;  /* 0x000000b706067276 */ /* 0x000fe4000781009b */
[----:B------:R-:W-:-:S02]  /*cff0*/  FMNMX3.FTZ R9, R9, R140, R136, !PT ;  /* 0x0000008c09097276 */ /* 0x000fc40007810088 */
[----:B------:R-:W-:Y:S02]  /*d000*/  P2R R2, PR, RZ, 0x2 ;  /* 0x00000002ff027803 */ /* 0x000fe40000000000 */
[----:B------:R-:W-:Y:S01]  /*d010*/  ISETP.GE.AND P1, PT, R7, R54, PT ;  /* 0x000000360700720c */ /* 0x000fe20003f26270 */
[----:B------:R-:W-:Y:S01]  /*d020*/  VIADD R7, R199, 0xe0 ;  /* 0x000000e0c7077836 */ /* 0x000fe20000000000 */
[----:B------:R-:W-:Y:S02]  /*d030*/  FMNMX3.FTZ R6, R6, R151, R153, !PT ;  /* 0x0000009706067276 */ /* 0x000fe40007810099 */
[----:B------:R-:W-:Y:S02]  /*d040*/  FMNMX3.FTZ R9, R9, R134, R132, !PT ;  /* 0x0000008609097276 */ /* 0x000fe40007810084 */
[----:B------:R-:W-:Y:S02]  /*d050*/  FSEL R73, R73, -INF , !P4 ;  /* 0xff80000049497808 */ /* 0x000fe40006000000 */
[----:B------:R-:W-:-:S02]  /*d060*/  FMNMX3.FTZ R6, R6, R157, R145, !PT ;  /* 0x0000009d06067276 */ /* 0x000fc40007810091 */
[----:B------:R-:W-:Y:S02]  /*d070*/  FSEL R74, R74, -INF , !P0 ;  /* 0xff8000004a4a7808 */ /* 0x000fe40004000000 */
[----:B------:R-:W-:Y:S02]  /*d080*/  ISETP.NE.AND P4, PT, R2, RZ, PT ;  /* 0x000000ff0200720c */ /* 0x000fe40003f85270 */
        /* <DEDUP_REMOVED lines=46> */
[----:B------:R-:W-:-:S02]  /*d370*/  FSEL R58, R58, -INF , !P1 ;  /* 0xff8000003a3a7808 */ /* 0x000fc40004800000 */
[----:B------:R-:W-:Y:S02]  /*d380*/  FMNMX3.FTZ R2, R2, R71, R66, !PT ;  /* 0x0000004702027276 */ /* 0x000fe40007810042 */
[----:B------:R-:W-:Y:S02]  /*d390*/  FMNMX3.FTZ R6, R6, R43, R76, !PT ;  /* 0x0000002b06067276 */ /* 0x000fe4000781004c */
[----:B------:R-:W-:Y:S02]  /*d3a0*/  FSEL R59, R59, -INF , !P0 ;  /* 0xff8000003b3b7808 */ /* 0x000fe40004000000 */
[----:B------:R-:W-:Y:S02]  /*d3b0*/  ISETP.GE.AND P1, PT, R7, R54, PT ;  /* 0x000000360700720c */ /* 0x000fe40003f26270 */
[----:B------:R-:W-:Y:S02]  /*d3c0*/  FSEL R50, R50, -INF , !P2 ;  /* 0xff80000032327808 */ /* 0x000fe40005000000 */
[----:B------:R-:W-:-:S02]  /*d3d0*/  FMNMX3.FTZ R2, R2, R67, R58, !PT ;  /* 0x0000004302027276 */ /* 0x000fc4000781003a */
[----:B------:R-:W-:Y:S02]  /*d3e0*/  FMNMX3.FTZ R6, R6, R77, R72, !PT ;  /* 0x0000004d06067276 */ /* 0x000fe40007810048 */
[----:B------:R-:W-:Y:S02]  /*d3f0*/  ISETP.GE.AND P0, PT, R199, R54, PT ;  /* 0x00000036c700720c */ /* 0x000fe40003f06270 */
[----:B------:R-:W-:Y:S02]  /*d400*/  FSEL R51, R51, -INF , !P3 ;  /* 0xff80000033337808 */ /* 0x000fe40005800000 */
[----:B------:R-:W-:Y:S02]  /*d410*/  FSEL R46, R46, -INF , !P1 ;  /* 0xff8000002e2e7808 */ /* 0x000fe40004800000 */
[----:B------:R-:W-:Y:S02]  /*d420*/  FMNMX3.FTZ R2, R2, R59, R50, !PT ;  /* 0x0000003b02027276 */ /* 0x000fe40007810032 */
[----:B------:R-:W-:-:S02]  /*d430*/  FMNMX3.FTZ R6, R6, R73, R68, !PT ;  /* 0x0000004906067276 */ /* 0x000fc40007810044 */
[----:B------:R-:W-:Y:S02]  /*d440*/  FSEL R47, R47, -INF , !P0 ;  /* 0xff8000002f2f7808 */ /* 0x000fe40004000000 */
[----:B------:R-:W-:Y:S02]  /*d450*/  FMNMX3.FTZ R2, R2, R51, R46, !PT ;  /* 0x0000003302027276 */ /* 0x000fe4000781002e */
[----:B------:R-:W-:Y:S02]  /*d460*/  FMNMX3.FTZ R6, R6, R69, R64, !PT ;  /* 0x0000004506067276 */ /* 0x000fe40007810040 */
[----:B------:R-:W-:Y:S02]  /*d470*/  FMNMX.FTZ R2, R47, R2, !PT ;  /* 0x000000022f027209 */ /* 0x000fe40007810000 */
[----:B------:R-:W-:Y:S02]  /*d480*/  ISETP.GE.AND P1, PT, R7, R62, PT ;  /* 0x0000003e0700720c */ /* 0x000fe40003f26270 */
[----:B------:R-:W-:Y:S01]  /*d490*/  FSEL R57, R57, -INF , !P6 ;  /* 0xff80000039397808 */ /* 0x000fe20007000000 */
[----:B------:R-:W2:Y:S01]  /*d4a0*/  SHFL.BFLY PT, R9, R2, 0x2, 0x1f ;  /* 0x0c401f0002097f89 */ /* 0x000ea200000e0000 */
[----:B------:R-:W-:-:S02]  /*d4b0*/  FSEL R48, R48, -INF , !P5 ;  /* 0xff80000030307808 */ /* 0x000fc40006800000 */
[----:B------:R-:W-:Y:S02]  /*d4c0*/  FMNMX3.FTZ R6, R6, R65, R56, !PT ;  /* 0x0000004106067276 */ /* 0x000fe40007810038 */
[----:B------:R-:W-:Y:S02]  /*d4d0*/  ISETP.GE.AND P0, PT, R199, R62, PT ;  /* 0x0000003ec700720c */ /* 0x000fe40003f06270 */
[----:B------:R-:W-:Y:S02]  /*d4e0*/  FSEL R49, R49, -INF , !P4 ;  /* 0xff80000031317808 */ /* 0x000fe40006000000 */
[----:B------:R-:W-:Y:S02]  /*d4f0*/  FSEL R44, R44, -INF , !P1 ;  /* 0xff8000002c2c7808 */ /* 0x000fe40004800000 */
[----:B------:R-:W-:Y:S02]  /*d500*/  FMNMX3.FTZ R6, R6, R57, R48, !PT ;  /* 0x0000003906067276 */ /* 0x000fe40007810030 */
[----:B------:R-:W-:-:S02]  /*d510*/  FSEL R101, R45, -INF , !P0 ;  /* 0xff8000002d657808 */ /* 0x000fc40004000000 */
[----:B------:R-:W-:Y:S02]  /*d520*/  FMNMX3.FTZ R6, R6, R49, R44, !PT ;  /* 0x0000003106067276 */ /* 0x000fe4000781002c */
[----:B------:R-:W-:Y:S02]  /*d530*/  LOP3.LUT P2, RZ, R209, 0x4, RZ, 0xc0, !PT ;  /* 0x00000004d1ff7812 */ /* 0x000fe4000784c0ff */
[----:B------:R-:W-:-:S05]  /*d540*/  FMNMX.FTZ R12, R101, R6, !PT ;  /* 0x00000006650c7209 */ /* 0x000fca0007810000 */
[----:B------:R-:W3:Y:S01]  /*d550*/  SHFL.BFLY PT, R7, R12, 0x2, 0x1f ;  /* 0x0c401f000c077f89 */ /* 0x000ee200000e0000 */
[----:B--2---:R-:W-:-:S05]  /*d560*/  FMNMX.FTZ R10, R2, R9, !PT ;  /* 0x00000009020a7209 */ /* 0x004fca0007810000 */
[----:B------:R-:W2:Y:S01]  /*d570*/  SHFL.BFLY PT, R9, R10, 0x1, 0x1f ;  /* 0x0c201f000a097f89 */ /* 0x000ea200000e0000 */
[----:B---3--:R-:W-:-:S05]  /*d580*/  FMNMX.FTZ R7, R12, R7, !PT ;  /* 0x000000070c077209 */ /* 0x008fca0007810000 */
[----:B------:R-:W3:Y:S01]  /*d590*/  SHFL.BFLY PT, R6, R7, 0x1, 0x1f ;  /* 0x0c201f0007067f89 */ /* 0x000ee200000e0000 */
[----:B--2---:R-:W-:Y:S02]  /*d5a0*/  FMNMX.FTZ R0, R10, R9, !PT ;  /* 0x000000090a007209 */ /* 0x004fe40007810000 */
[----:B------:R-:W-:Y:S02]  /*d5b0*/  LOP3.LUT R9, R8, 0x100, RZ, 0xc0, !PT ;  /* 0x0000010008097812 */ /* 0x000fe400078ec0ff */
[C---:B------:R-:W-:Y:S01]  /*d5c0*/  FSETP.NEU.FTZ.AND P0, PT, R0.reuse, -INF , PT ;  /* 0xff8000000000780b */ /* 0x040fe20003f1d000 */
[----:B-1----:R-:W-:Y:S01]  /*d5d0*/  FMUL.FTZ R97, R0, UR4 ;  /* 0x0000000400617c20 */ /* 0x002fe20008410000 */
[----:B------:R-:W-:-:S04]  /*d5e0*/  LOP3.LUT R78, R9, 0x20, R52, 0xf8, !PT ;  /* 0x00000020094e7812 */ /* 0x000fc800078ef834 */
[----:B------:R-:W-:Y:S02]  /*d5f0*/  LOP3.LUT R78, R53, R78, RZ, 0xfc, !PT ;  /* 0x0000004e354e7212 */ /* 0x000fe400078efcff */
[----:B------:R-:W-:Y:S02]  /*d600*/  FSEL R97, R97, RZ, P0 ;  /* 0x000000ff61617208 */ /* 0x000fe40000000000 */
[----:B------:R-:W-:-:S03]  /*d610*/  LEA R78, R78, UR5, 0x1 ;  /* 0x000000054e4e7c11 */ /* 0x000fc6000f8e08ff */
[--C-:B------:R-:W-:Y:S01]  /*d620*/  FFMA.FTZ R126, R4, UR4, -R97.reuse ;  /* 0x00000004047e7c23 */ /* 0x100fe20008010861 */
[--C-:B------:R-:W-:Y:S01]  /*d630*/  FFMA.FTZ R137, R198, UR4, -R97.reuse ;  /* 0x00000004c6897c23 */ /* 0x100fe20008010861 */
[----:B------:R-:W1:Y:S01]  /*d640*/  LDSM.16.MT88.4 R20, [R78+0x5000] ;  /* 0x005000004e14783b */ /* 0x000e620000004200 */
[----:B------:R-:W-:Y:S02]  /*d650*/  VIADD R4, R78, 0x5000 ;  /* 0x000050004e047836 */ /* 0x000fe40000000000 */
[--C-:B------:R-:W-:Y:S01]  /*d660*/  FFMA.FTZ R120, R200, UR4, -R97.reuse ;  /* 0x00000004c8787c23 */ /* 0x100fe20008010861 */
[----:B------:R-:W-:Y:S01]  /*d670*/  VIADD R45, R78, 0x5020 ;  /* 0x000050204e2d7836 */ /* 0x000fe20000000000 */
[----:B---3--:R-:W-:Y:S01]  /*d680*/  FMNMX.FTZ R2, R7, R6, !PT ;  /* 0x0000000607027209 */ /* 0x008fe20007810000 */
[----:B------:R-:W-:Y:S02]  /*d690*/  @P2 VIADD R45, R4, 0xffffffe0 ;  /* 0xffffffe0042d2836 */ /* 0x000fe40000000000 */
[--C-:B------:R-:W-:Y:S01]  /*d6a0*/  FFMA.FTZ R113, R196, UR4, -R97.reuse ;  /* 0x00000004c4717c23 */ /* 0x100fe20008010861 */
[----:B------:R-:W-:Y:S01]  /*d6b0*/  MUFU.EX2 R137, R137 ;  /* 0x0000008900897308 */ /* 0x000fe20000000800 */
[C---:B------:R-:W-:Y:S01]  /*d6c0*/  FSETP.NEU.FTZ.AND P0, PT, R2.reuse, -INF , PT ;  /* 0xff8000000200780b */ /* 0x040fe20003f1d000 */
[----:B------:R-:W-:Y:S01]  /*d6d0*/  FMUL.FTZ R98, R2, UR4 ;  /* 0x0000000402627c20 */ /* 0x000fe20008410000 */
[----:B------:R-:W-:Y:S01]  /*d6e0*/  LDSM.16.MT88.4 R8, [R78+0x5400] ;  /* 0x005400004e08783b */ /* 0x000fe20000004200 */
[----:B------:R-:W2:Y:S01]  /*d6f0*/  MUFU.EX2 R126, R126 ;  /* 0x0000007e007e7308 */ /* 0x000ea20000000800 */
        /* <DEDUP_REMOVED lines=9> */
[----:B------:R-:W3:Y:S01]  /*d790*/  LDSM.16.MT88.4 R4, [R45] ;  /* 0x000000002d04783b */ /* 0x000ee20000004200 */
[--C-:B------:R-:W-:Y:S01]  /*d7a0*/  FFMA.FTZ R125, R193, UR4, -R98.reuse ;  /* 0x00000004c17d7c23 */ /* 0x100fe20008010862 */
[--C-:B------:R-:W-:Y:S01]  /*d7b0*/  FFMA.FTZ R116, R197, UR4, -R98.reuse ;  /* 0x00000004c5747c23 */ /* 0x100fe20008010862 */
[----:B------:R-:W4:Y:S01]  /*d7c0*/  MUFU.EX2 R113, R113 ;  /* 0x0000007100717308 */ /* 0x000f220000000800 */
[--C-:B------:R-:W-:Y:S01]  /*d7d0*/  FFMA.FTZ R111, R39, UR4, -R98.reuse ;  /* 0x00000004276f7c23 */ /* 0x100fe20008010862 */
[--C-:B------:R-:W-:Y:S01]  /*d7e0*/  FFMA.FTZ R103, R37, UR4, -R98.reuse ;  /* 0x0000000425677c23 */ /* 0x100fe20008010862 */
[----:B--2---:R-:W-:Y:S01]  /*d7f0*/  F2FP.BF16.F32.PACK_AB R13, R126, R137 ;  /* 0x000000897e0d723e */ /* 0x004fe200000010ff */
[----:B------:R-:W-:Y:S01]  /*d800*/  MUFU.EX2 R139, R139 ;  /* 0x0000008b008b7308 */ /* 0x000fe20000000800 */
[----:B------:R-:W2:Y:S01]  /*d810*/  LDSM.16.MT88.4 R36, [R45+0x400] ;  /* 0x000400002d24783b */ /* 0x000ea20000004200 */
[--C-:B------:R-:W-:Y:S01]  /*d820*/  FFMA.FTZ R110, R33, UR4, -R98.reuse ;  /* 0x00000004216e7c23 */ /* 0x100fe20008010862 */
[--C-:B------:R-:W-:Y:S01]  /*d830*/  FFMA.FTZ R100, R35, UR4, -R98.reuse ;  /* 0x0000000423647c23 */ /* 0x100fe20008010862 */
[----:B------:R-:W5:Y:S01]  /*d840*/  MUFU.EX2 R128, R128 ;  /* 0x0000008000807308 */ /* 0x000f620000000800 */
[--C-:B------:R-:W-:Y:S01]  /*d850*/  FFMA.FTZ R107, R32, UR4, -R97.reuse ;  /* 0x00000004206b7c23 */ /* 0x100fe20008010861 */
[--C-:B------:R-:W-:Y:S01]  /*d860*/  FFMA.FTZ R102, R30, UR4, -R97.reuse ;  /* 0x000000041e667c23 */ /* 0x100fe20008010861 */
[----:B------:R-:W2:Y:S01]  /*d870*/  LDSM.16.MT88.4 R32, [R78+0x5800] ;  /* 0x005800004e20783b */ /* 0x000ea20000004200 */
[----:B------:R-:W-:Y:S01]  /*d880*/  MUFU.EX2 R125, R125 ;  /* 0x0000007d007d7308 */ /* 0x000fe20000000800 */
[--C-:B------:R-:W-:Y:S01]  /*d890*/  FFMA.FTZ R106, R28, UR4, -R97.reuse ;  /* 0x000000041c6a7c23 */ /* 0x100fe20008010861 */
[----:B----4-:R-:W-:Y:S01]  /*d8a0*/  F2FP.BF16.F32.PACK_AB R15, R113, R120 ;  /* 0x00000078710f723e */ /* 0x010fe200000010ff */
[--C-:B------:R-:W-:Y:S01]  /*d8b0*/  FFMA.FTZ R108, R29, UR4, -R98.reuse ;  /* 0x000000041d6c7c23 */ /* 0x100fe20008010862 */
[----:B------:R-:W4:Y:S01]  /*d8c0*/  MUFU.EX2 R116, R116 ;  /* 0x0000007400747308 */ /* 0x000f220000000800 */
[--C-:B------:R-:W-:Y:S01]  /*d8d0*/  FFMA.FTZ R117, R31, UR4, -R98.reuse ;  /* 0x000000041f757c23 */ /* 0x100fe20008010862 */
[--C-:B------:R-:W-:Y:S01]  /*d8e0*/  FFMA.FTZ R105, R190, UR4, -R97.reuse ;  /* 0x00000004be697c23 */ /* 0x100fe20008010861 */
[----:B------:R-:W2:Y:S01]  /*d8f0*/  LDSM.16.MT88.4 R28, [R45+0x800] ;  /* 0x000800002d1c783b */ /* 0x000ea20000004200 */
[----:B------:R-:W-:Y:S01]  /*d900*/  MUFU.EX2 R112, R112 ;  /* 0x0000007000707308 */ /* 0x000fe20000000800 */
[--C-:B------:R-:W-:Y:S01]  /*d910*/  FFMA.FTZ R115, R189, UR4, -R98.reuse ;  /* 0x00000004bd737c23 */ /* 0x100fe20008010862 */
[----:B-----5:R-:W-:Y:S01]  /*d920*/  F2FP.BF16.F32.PACK_AB R12, R128, R139 ;  /* 0x0000008b800c723e */ /* 0x020fe200000010ff */
[--C-:B------:R-:W-:Y:S01]  /*d930*/  FFMA.FTZ R114, R191, UR4, -R98.reuse ;  /* 0x00000004bf727c23 */ /* 0x100fe20008010862 */
[----:B------:R-:W5:Y:S01]  /*d940*/  MUFU.EX2 R109, R109 ;  /* 0x0000006d006d7308 */ /* 0x000f620000000800 */
        /* <DEDUP_REMOVED lines=28> */
[C---:B---3--:R-:W-:Y:S01]  /*db10*/  HMMA.16816.F32.BF16 R16, R12.reuse, R4, RZ ;  /* 0x000000040c10723c */ /* 0x048fe200000418ff */
[----:B-----5:R-:W-:Y:S01]  /*db20*/  F2FP.BF16.F32.PACK_AB R5, R109, R112 ;  /* 0x000000706d05723e */ /* 0x020fe200000010ff */
        /* <DEDUP_REMOVED lines=21> */
[----:B------:R-:W3:Y:S01]  /*dc80*/  MUFU.EX2 R117, R117 ;  /* 0x0000007500757308 */ /* 0x000ee20000000800 */
[--C-:B------:R-:W-:Y:S01]  /*dc90*/  FFMA.FTZ R132, R132, UR4, -R97.reuse ;  /* 0x0000000484847c23 */ /* 0x100fe20008010861 */
[----:B------:R-:W-:Y:S01]  /*dca0*/  FFMA.FTZ R123, R123, UR4, -R98 ;  /* 0x000000047b7b7c23 */ /* 0x000fe20008010862 */
[C---:B------:R-:W-:Y:S01]  /*dcb0*/  HMMA.16816.F32.BF16 R20, R4.reuse, R10, R20 ;  /* 0x0000000a0414723c */ /* 0x040fe20000041814 */
[----:B------:R-:W-:Y:S01]  /*dcc0*/  MUFU.EX2 R115, R115 ;  /* 0x0000007300737308 */ /* 0x000fe20000000800 */
[----:B------:R-:W4:Y:S01]  /*dcd0*/  LDSM.16.MT88.4 R8, [R78+0x5c00] ;  /* 0x005c00004e08783b */ /* 0x000f220000004200 */
[--C-:B------:R-:W-:Y:S01]  /*dce0*/  FFMA.FTZ R42, R42, UR4, -R97.reuse ;  /* 0x000000042a2a7c23 */ /* 0x100fe20008010861 */
[--C-:B------:R-:W-:Y:S01]  /*dcf0*/  FFMA.FTZ R99, R99, UR4, -R97.reuse ;  /* 0x0000000463637c23 */ /* 0x100fe20008010861 */
[----:B------:R-:W5:Y:S01]  /*dd00*/  MUFU.EX2 R114, R114 ;  /* 0x0000007200727308 */ /* 0x000f620000000800 */
[----:B------:R-:W-:Y:S01]  /*dd10*/  FFMA.FTZ R95, R95, UR4, -R97 ;  /* 0x000000045f5f7c23 */ /* 0x000fe20008010861 */
[----:B------:R-:W-:Y:S01]  /*dd20*/  FADD.FTZ R137, R137, R126 ;  /* 0x0000007e89897221 */ /* 0x000fe20000010000 */
[C---:B--2---:R-:W-:Y:S01]  /*dd30*/  HMMA.16816.F32.BF16 R16, R4.reuse, R36, R16 ;  /* 0x000000240410723c */ /* 0x044fe20000041810 */
[----:B-1----:R-:W-:Y:S01]  /*dd40*/  F2FP.BF16.F32.PACK_AB R37, R104, R105 ;  /* 0x000000696825723e */ /* 0x002fe200000010ff */
[----:B------:R-:W-:Y:S01]  /*dd50*/  MUFU.EX2 R106, R106 ;  /* 0x0000006a006a7308 */ /* 0x000fe20000000800 */
[----:B---3--:R-:W-:Y:S01]  /*dd60*/  F2FP.BF16.F32.PACK_AB R36, R117, R108 ;  /* 0x0000006c7524723e */ /* 0x008fe200000010ff */
[----:B------:R-:W-:Y:S01]  /*dd70*/  FADD.FTZ R128, R139, R128 ;  /* 0x000000808b807221 */ /* 0x000fe20000010000 */
[----:B------:R-:W-:Y:S01]  /*dd80*/  FADD.FTZ R120, R120, R137 ;  /* 0x0000008978787221 */ /* 0x000fe20000010000 */
[----:B------:R-:W1:Y:S01]  /*dd90*/  MUFU.EX2 R121, R121 ;  /* 0x0000007900797308 */ /* 0x000e620000000800 */
[----:B------:R-:W-:Y:S01]  /*dda0*/  FFMA.FTZ R82, R82, UR4, -R97 ;  /* 0x0000000452527c23 */ /* 0x000fe20008010861 */
[----:B------:R-:W-:Y:S01]  /*ddb0*/  HMMA.16816.F32.BF16 R12, R4, R38, R12 ;  /* 0x00000026040c723c */ /* 0x000fe2000004180c */
[----:B------:R-:W-:Y:S01]  /*ddc0*/  F2FP.BF16.F32.PACK_AB R39, R107, R102 ;  /* 0x000000666b27723e */ /* 0x000fe200000010ff */
[----:B------:R-:W-:Y:S01]  /*ddd0*/  MUFU.EX2 R119, R119 ;  /* 0x0000007700777308 */ /* 0x000fe20000000800 */
[----:B-----5:R-:W-:Y:S01]  /*dde0*/  F2FP.BF16.F32.PACK_AB R38, R114, R115 ;  /* 0x000000737226723e */ /* 0x020fe200000010ff */
[----:B------:R-:W2:Y:S01]  /*ddf0*/  LDSM.16.MT88.4 R4, [R45+0xc00] ;  /* 0x000c00002d04783b */ /* 0x000ea20000004200 */
[----:B------:R-:W-:Y:S01]  /*de00*/  FADD.FTZ R125, R125, R128 ;  /* 0x000000807d7d7221 */ /* 0x000fe20000010000 */
[----:B------:R-:W3:Y:S01]  /*de10*/  MUFU.EX2 R118, R118 ;  /* 0x0000007600767308 */ /* 0x000ee20000000800 */
[----:B------:R-:W-:Y:S01]  /*de20*/  FADD.FTZ R113, R113, R120 ;  /* 0x0000007871717221 */ /* 0x000fe20000010000 */
[--C-:B------:R-:W-:Y:S01]  /*de30*/  FFMA.FTZ R43, R43, UR4, -R98.reuse ;  /* 0x000000042b2b7c23 */ /* 0x100fe20008010862 */
        /* <DEDUP_REMOVED lines=11> */
[----:B---3--:R-:W-:Y:S01]  /*def0*/  F2FP.BF16.F32.PACK_AB R35, R118, R119 ;  /* 0x000000777623723e */ /* 0x008fe200000010ff */
[----:B------:R-:W-:Y:S01]  /*df00*/  FADD.FTZ R96, R96, R109 ;  /* 0x0000006d60607221 */ /* 0x000fe20000010000 */
[----:B------:R-:W3:Y:S01]  /*df10*/  MUFU.EX2 R143, R143 ;  /* 0x0000008f008f7308 */ /* 0x000ee20000000800 */
[--C-:B------:R-:W-:Y:S01]  /*df20*/  FFMA.FTZ R66, R66, UR4, -R97.reuse ;  /* 0x0000000442427c23 */ /* 0x100fe20008010861 */
[--C-:B------:R-:W-:Y:S01]  /*df30*/  FFMA.FTZ R67, R67, UR4, -R97.reuse ;  /* 0x0000000443437c23 */ /* 0x100fe20008010861 */
[----:B------:R-:W-:Y:S01]  /*df40*/  FADD.FTZ R96, R83, R96 ;  /* 0x0000006053607221 */ /* 0x000fe20000010000 */
        /* <DEDUP_REMOVED lines=10> */
[----:B---3--:R-:W-:Y:S01]  /*dff0*/  F2FP.BF16.F32.PACK_AB R34, R143, R122 ;  /* 0x0000007a8f22723e */ /* 0x008fe200000010ff */
[----:B------:R-:W3:Y:S01]  /*e000*/  LDSM.16.MT88.4 R12, [R78+0x6000] ;  /* 0x006000004e0c783b */ /* 0x000ee20000004200 */
[--C-:B------:R-:W-:Y:S01]  /*e010*/  FFMA.FTZ R36, R169, UR4, -R98.reuse ;  /* 0x00000004a9247c23 */ /* 0x100fe20008010862 */
[----:B------:R-:W5:Y:S01]  /*e020*/  MUFU.EX2 R154, R154 ;  /* 0x0000009a009a7308 */ /* 0x000f620000000800 */
[--C-:B------:R-:W-:Y:S01]  /*e030*/  FFMA.FTZ R169, R176, UR4, -R97.reuse ;  /* 0x00000004b0a97c23 */ /* 0x100fe20008010861 */
[--C-:B------:R-:W-:Y:S01]  /*e040*/  FFMA.FTZ R176, R185, UR4, -R98.reuse ;  /* 0x00000004b9b07c23 */ /* 0x100fe20008010862 */
[--C-:B------:R-:W-:Y:S01]  /*e050*/  FFMA.FTZ R185, R181, UR4, -R98.reuse ;  /* 0x00000004b5b97c23 */ /* 0x100fe20008010862 */
[C---:B----4-:R-:W-:Y:S01]  /*e060*/  HMMA.16816.F32.BF16 R24, R32.reuse, R8, R24 ;  /* 0x000000082018723c */ /* 0x050fe20000041818 */
[----:B------:R-:W-:Y:S01]  /*e070*/  MUFU.EX2 R163, R36 ;  /* 0x0000002400a37308 */ /* 0x000fe20000000800 */
[--C-:B------:R-:W-:Y:S01]  /*e080*/  FFMA.FTZ R56, R56, UR4, -R98.reuse ;  /* 0x0000000438387c23 */ /* 0x100fe20008010862 */
[--C-:B------:R-:W-:Y:S01]  /*e090*/  FFMA.FTZ R57, R57, UR4, -R98.reuse ;  /* 0x0000000439397c23 */ /* 0x100fe20008010862 */
[----:B------:R-:W-:Y:S01]  /*e0a0*/  FFMA.FTZ R50, R50, UR4, -R97 ;  /* 0x0000000432327c23 */ /* 0x000fe20008010861 */
[----:B------:R-:W4:Y:S01]  /*e0b0*/  MUFU.EX2 R162, R162 ;  /* 0x000000a200a27308 */ /* 0x000f220000000800 */
[--C-:B------:R-:W-:Y:S01]  /*e0c0*/  FFMA.FTZ R229, R101, UR4, -R98.reuse ;  /* 0x0000000465e57c23 */ /* 0x100fe20008010862 */
[----:B------:R-:W-:Y:S01]  /*e0d0*/  FFMA.FTZ R44, R44, UR4, -R98 ;  /* 0x000000042c2c7c23 */ /* 0x000fe20008010862 */
[----:B------:R-:W-:Y:S01]  /*e0e0*/  HMMA.16816.F32.BF16 R20, R32, R10, R20 ;  /* 0x0000000a2014723c */ /* 0x000fe20000041814 */
[----:B------:R-:W3:Y:S01]  /*e0f0*/  LDSM.16.MT88.4 R8, [R45+0x1000] ;  /* 0x001000002d08783b */ /* 0x000ee20000004200 */
[----:B------:R-:W-:Y:S01]  /*e100*/  MUFU.EX2 R160, R160 ;  /* 0x000000a000a07308 */ /* 0x000fe20000000800 */
[----:B------:R-:W-:-:S03]  /*e110*/  ISETP.GT.AND P0, PT, R61, R212, PT ;  /* 0x000000d43d00720c */ /* 0x000fc60003f04270 */
[----:B------:R-:W4:Y:S02]  /*e120*/  MUFU.EX2 R165, R165 ;  /* 0x000000a500a57308 */ /* 0x000f240000000800 */
[C---:B--2---:R-:W-:Y:S02]  /*e130*/  HMMA.16816.F32.BF16 R16, R32.reuse, R4, R16 ;  /* 0x000000042010723c */ /* 0x044fe40000041810 */
[----:B------:R2:W-:Y:S04]  /*e140*/  MUFU.EX2 R168, R174 ;  /* 0x000000ae00a87308 */ /* 0x0005e80000000800 */
[----:B------:R-:W3:Y:S02]  /*e150*/  MUFU.EX2 R169, R169 ;  /* 0x000000a900a97308 */ /* 0x000ee40000000800 */
[----:B------:R-:W-:Y:S01]  /*e160*/  HMMA.16816.F32.BF16 R28, R32, R6, R28 ;  /* 0x00000006201c723c */ /* 0x000fe2000004181c */
[----:B------:R-:W3:Y:S01]  /*e170*/  LDSM.16.MT88.4 R4, [R78+0x6400] ;  /* 0x006400004e04783b */ /* 0x000ee20000004200 */
[----:B-1----:R-:W-:Y:S01]  /*e180*/  F2FP.BF16.F32.PACK_AB R33, R161, R144 ;  /* 0x00000090a121723e */ /* 0x002fe200000010ff */
[----:B------:R-:W-:Y:S01]  /*e190*/  MUFU.EX2 R167, R167 ;  /* 0x000000a700a77308 */ /* 0x000fe20000000800 */
[----:B-----5:R-:W-:-:S02]  /*e1a0*/  F2FP.BF16.F32.PACK_AB R35, R154, R159 ;  /* 0x0000009f9a23723e */ /* 0x020fc400000010ff */
[----:B----4-:R-:W-:Y:S01]  /*e1b0*/  F2FP.BF16.F32.PACK_AB R32, R162, R163 ;  /* 0x000000a3a220723e */ /* 0x010fe200000010ff */
[----:B------:R-:W1:Y:S01]  /*e1c0*/  MUFU.EX2 R172, R172 ;  /* 0x000000ac00ac7308 */ /* 0x000e620000000800 */
[----:B------:R-:W-:Y:S01]  /*e1d0*/  F2FP.BF16.F32.PACK_AB R34, R165, R160 ;  /* 0x000000a0a522723e */ /* 0x000fe200000010ff */
[--C-:B--2---:R-:W-:Y:S01]  /*e1e0*/  FFMA.FTZ R174, R173, UR4, -R98.reuse ;  /* 0x00000004adae7c23 */ /* 0x104fe20008010862 */
[--C-:B------:R-:W-:Y:S01]  /*e1f0*/  FFMA.FTZ R173, R177, UR4, -R98.reuse ;  /* 0x00000004b1ad7c23 */ /* 0x100fe20008010862 */
[----:B------:R-:W-:Y:S01]  /*e200*/  MUFU.EX2 R171, R171 ;  /* 0x000000ab00ab7308 */ /* 0x000fe20000000800 */
[--C-:B------:R-:W-:Y:S01]  /*e210*/  FFMA.FTZ R177, R182, UR4, -R97.reuse ;  /* 0x00000004b6b17c23 */ /* 0x100fe20008010861 */
[--C-:B------:R-:W-:Y:S01]  /*e220*/  FFMA.FTZ R182, R183, UR4, -R98.reuse ;  /* 0x00000004b7b67c23 */ /* 0x100fe20008010862 */
[--C-:B------:R-:W-:Y:S01]  /*e230*/  FFMA.FTZ R183, R166, UR4, -R97.reuse ;  /* 0x00000004a6b77c23 */ /* 0x100fe20008010861 */
[----:B---3--:R-:W-:Y:S01]  /*e240*/  HMMA.16816.F32.BF16 R24, R32, R12, R24 ;  /* 0x0000000c2018723c */ /* 0x008fe20000041818 */
[----:B------:R-:W2:Y:S01]  /*e250*/  MUFU.EX2 R176, R176 ;  /* 0x000000b000b07308 */ /* 0x000ea20000000800 */
[----:B------:R-:W-:Y:S01]  /*e260*/  FFMA.FTZ R166, R157, UR4, -R98 ;  /* 0x000000049da67c23 */ /* 0x000fe20008010862 */
[----:B------:R-:W-:-:S02]  /*e270*/  FFMA.FTZ R157, R142, UR4, -R97 ;  /* 0x000000048e9d7c23 */ /* 0x000fc40008010861 */
[----:B------:R-:W-:Y:S03]  /*e280*/  MUFU.EX2 R174, R174 ;  /* 0x000000ae00ae7308 */ /* 0x000fe60000000800 */
[C---:B------:R-:W-:Y:S01]  /*e290*/  HMMA.16816.F32.BF16 R20, R32.reuse, R14, R20 ;  /* 0x0000000e2014723c */ /* 0x040fe20000041814 */
[----:B------:R-:W3:Y:S01]  /*e2a0*/  LDSM.16.MT88.4 R12, [R45+0x1400] ;  /* 0x001400002d0c783b */ /* 0x000ee20000004200 */
[----:B------:R-:W4:Y:S04]  /*e2b0*/  MUFU.EX2 R173, R173 ;  /* 0x000000ad00ad7308 */ /* 0x000f280000000800 */
[----:B------:R-:W-:Y:S02]  /*e2c0*/  MUFU.EX2 R170, R170 ;  /* 0x000000aa00aa7308 */ /* 0x000fe40000000800 */
[C---:B------:R-:W-:Y:S01]  /*e2d0*/  HMMA.16816.F32.BF16 R36, R32.reuse, R8, R16 ;  /* 0x000000082024723c */ /* 0x040fe20000041810 */
[----:B------:R-:W5:Y:S01]  /*e2e0*/  LDSM.16.MT88.4 R16, [R78+0x6800] ;  /* 0x006800004e10783b */ /* 0x000f620000004200 */
[----:B------:R-:W-:Y:S01]  /*e2f0*/  FFMA.FTZ R8, R178, UR4, -R97 ;  /* 0x00000004b2087c23 */ /* 0x000fe20008010861 */
[----:B------:R-:W3:Y:S04]  /*e300*/  MUFU.EX2 R177, R177 ;  /* 0x000000b100b17308 */ /* 0x000ee80000000800 */
[----:B------:R4:W-:Y:S01]  /*e310*/  MUFU.EX2 R175, R8 ;  /* 0x0000000800af7308 */ /* 0x0009e20000000800 */
[----:B------:R-:W-:Y:S01]  /*e320*/  HMMA.16816.F32.BF16 R28, R32, R10, R28 ;  /* 0x0000000a201c723c */ /* 0x000fe2000004181c */
[----:B------:R-:W-:-:S02]  /*e330*/  F2FP.BF16.F32.PACK_AB R33, R168, R169 ;  /* 0x000000a9a821723e */ /* 0x000fc400000010ff */
[----:B-1----:R-:W-:Y:S01]  /*e340*/  F2FP.BF16.F32.PACK_AB R35, R172, R167 ;  /* 0x000000a7ac23723e */ /* 0x002fe200000010ff */
[----:B------:R-:W-:Y:S01]  /*e350*/  MUFU.EX2 R178, R180 ;  /* 0x000000b400b27308 */ /* 0x000fe20000000800 */
[----:B--2---:R-:W-:Y:S02]  /*e360*/  F2FP.BF16.F32.PACK_AB R32, R176, R171 ;  /* 0x000000abb020723e */ /* 0x004fe400000010ff */
[----:B----4-:R-:W-:Y:S01]  /*e370*/  F2FP.BF16.F32.PACK_AB R34, R173, R174 ;  /* 0x000000aead22723e */ /* 0x010fe200000010ff */
[----:B------:R1:W-:Y:S04]  /*e380*/  MUFU.EX2 R181, R184 ;  /* 0x000000b800b57308 */ /* 0x0003e80000000800 */
[----:B------:R2:W4:Y:S01]  /*e390*/  MUFU.EX2 R180, R185 ;  /* 0x000000b900b47308 */ /* 0x0005220000000800 */
[----:B------:R-:W5:Y:S01]  /*e3a0*/  LDSM.16.MT88.4 R8, [R45+0x1800] ;  /* 0x001800002d08783b */ /* 0x000f620000004200 */
[C---:B------:R-:W-:Y:S02]  /*e3b0*/  HMMA.16816.F32.BF16 R24, R32.reuse, R4, R24 ;  /* 0x000000042018723c */ /* 0x040fe40000041818 */
[----:B------:R-:W-:Y:S04]  /*e3c0*/  MUFU.EX2 R179, R179 ;  /* 0x000000b300b37308 */ /* 0x000fe80000000800 */
[----:B------:R-:W4:Y:S02]  /*e3d0*/  MUFU.EX2 R182, R182 ;  /* 0x000000b600b67308 */ /* 0x000f240000000800 */
[C---:B------:R-:W-:Y:S01]  /*e3e0*/  HMMA.16816.F32.BF16 R20, R32.reuse, R6, R20 ;  /* 0x000000062014723c */ /* 0x040fe20000041814 */
[----:B------:R-:W5:Y:S01]  /*e3f0*/  LDSM.16.MT88.4 R4, [R78+0x6c00] ;  /* 0x006c00004e04783b */ /* 0x000f620000004200 */
[----:B------:R-:W-:Y:S01]  /*e400*/  MUFU.EX2 R164, R164 ;  /* 0x000000a400a47308 */ /* 0x000fe20000000800 */
[--C-:B-1----:R-:W-:Y:S01]  /*e410*/  FFMA.FTZ R184, R130, UR4, -R97.reuse ;  /* 0x0000000482b87c23 */ /* 0x102fe20008010861 */
[--C-:B--2---:R-:W-:Y:S01]  /*e420*/  FFMA.FTZ R185, R140, UR4, -R97.reuse ;  /* 0x000000048cb97c23 */ /* 0x104fe20008010861 */
[----:B------:R-:W-:Y:S01]  /*e430*/  FFMA.FTZ R140, R145, UR4, -R98 ;  /* 0x00000004918c7c23 */ /* 0x000fe20008010862 */
[----:B------:R-:W1:Y:S01]  /*e440*/  MUFU.EX2 R183, R183 ;  /* 0x000000b700b77308 */ /* 0x000e620000000800 */
[----:B------:R-:W-:Y:S01]  /*e450*/  FFMA.FTZ R145, R134, UR4, -R97 ;  /* 0x0000000486917c23 */ /* 0x000fe20008010861 */
[----:B---3--:R-:W-:Y:S01]  /*e460*/  HMMA.16816.F32.BF16 R36, R32, R12, R36 ;  /* 0x0000000c2024723c */ /* 0x008fe20000041824 */
[----:B------:R-:W-:Y:S01]  /*e470*/  F2FP.BF16.F32.PACK_AB R13, R177, R170 ;  /* 0x000000aab10d723e */ /* 0x000fe200000010ff */
[----:B------:R-:W-:Y:S01]  /*e480*/  MUFU.EX2 R156, R156 ;  /* 0x0000009c009c7308 */ /* 0x000fe20000000800 */
[----:B----4-:R-:W-:-:S03]  /*e490*/  F2FP.BF16.F32.PACK_AB R12, R180, R181 ;  /* 0x000000b5b40c723e */ /* 0x010fc600000010ff */
[----:B------:R-:W-:Y:S02]  /*e4a0*/  MUFU.EX2 R153, R153 ;  /* 0x0000009900997308 */ /* 0x000fe40000000800 */
[----:B------:R-:W-:Y:S01]  /*e4b0*/  HMMA.16816.F32.BF16 R28, R32, R14, R28 ;  /* 0x0000000e201c723c */ /* 0x000fe2000004181c */
[----:B------:R-:W-:Y:S01]  /*e4c0*/  F2FP.BF16.F32.PACK_AB R15, R175, R178 ;  /* 0x000000b2af0f723e */ /* 0x000fe200000010ff */
[----:B------:R-:W-:Y:S01]  /*e4d0*/  FFMA.FTZ R33, R158, UR4, -R97 ;  /* 0x000000049e217c23 */ /* 0x000fe20008010861 */
[----:B------:R-:W-:Y:S01]  /*e4e0*/  F2FP.BF16.F32.PACK_AB R14, R182, R179 ;  /* 0x000000b3b60e723e */ /* 0x000fe200000010ff */
[--C-:B------:R-:W-:Y:S01]  /*e4f0*/  FFMA.FTZ R158, R151, UR4, -R98.reuse ;  /* 0x00000004979e7c23 */ /* 0x100fe20008010862 */
[--C-:B------:R-:W-:Y:S01]  /*e500*/  FFMA.FTZ R32, R155, UR4, -R98.reuse ;  /* 0x000000049b207c23 */ /* 0x100fe20008010862 */
[----:B------:R-:W-:Y:S04]  /*e510*/  MUFU.EX2 R166, R166 ;  /* 0x000000a600a67308 */ /* 0x000fe80000000800 */
[C---:B-----5:R-:W-:Y:S01]  /*e520*/  HMMA.16816.F32.BF16 R24, R12.reuse, R16, R24 ;  /* 0x000000100c18723c */ /* 0x060fe20000041818 */
[----:B------:R-:W2:Y:S04]  /*e530*/  MUFU.EX2 R155, R33 ;  /* 0x00000021009b7308 */ /* 0x000ea80000000800 */
[----:B------:R3:W-:Y:S03]  /*e540*/  MUFU.EX2 R151, R32 ;  /* 0x0000002000977308 */ /* 0x0007e60000000800 */
[C---:B------:R-:W-:Y:S01]  /*e550*/  HMMA.16816.F32.BF16 R20, R12.reuse, R18, R20 ;  /* 0x000000120c14723c */ /* 0x040fe20000041814 */
[----:B------:R-:W4:Y:S01]  /*e560*/  MUFU.EX2 R158, R158 ;  /* 0x0000009e009e7308 */ /* 0x000f220000000800 */
[----:B------:R-:W5:Y:S03]  /*e570*/  LDSM.16.MT88.4 R16, [R45+0x1c00] ;  /* 0x001c00002d10783b */ /* 0x000f660000004200 */
[----:B------:R2:W-:Y:S03]  /*e580*/  MUFU.EX2 R142, R146 ;  /* 0x00000092008e7308 */ /* 0x0005e60000000800 */
[C---:B------:R-:W-:Y:S01]  /*e590*/  HMMA.16816.F32.BF16 R36, R12.reuse, R8, R36 ;  /* 0x000000080c24723c */ /* 0x040fe20000041824 */
[----:B------:R-:W5:Y:S01]  /*e5a0*/  MUFU.EX2 R157, R157 ;  /* 0x0000009d009d7308 */ /* 0x000f620000000800 */
[----:B---3--:R-:W-:Y:S03]  /*e5b0*/  LDSM.16.MT88.4 R32, [R78+0x7400] ;  /* 0x007400004e20783b */ /* 0x008fe60000004200 */
[----:B------:R-:W-:Y:S03]  /*e5c0*/  MUFU.EX2 R138, R138 ;  /* 0x0000008a008a7308 */ /* 0x000fe60000000800 */
[----:B------:R-:W-:Y:S01]  /*e5d0*/  HMMA.16816.F32.BF16 R28, R12, R10, R28 ;  /* 0x0000000a0c1c723c */ /* 0x000fe2000004181c */
[----:B------:R-:W3:Y:S01]  /*e5e0*/  LDSM.16.MT88.4 R8, [R78+0x7000] ;  /* 0x007000004e08783b */ /* 0x000ee20000004200 */
[----:B-1----:R-:W-:Y:S01]  /*e5f0*/  F2FP.BF16.F32.PACK_AB R13, R183, R164 ;  /* 0x000000a4b70d723e */ /* 0x002fe200000010ff */
[----:B--2---:R-:W-:Y:S01]  /*e600*/  FFMA.FTZ R146, R141, UR4, -R98 ;  /* 0x000000048d927c23 */ /* 0x004fe20008010862 */
[----:B------:R-:W-:Y:S01]  /*e610*/  F2FP.BF16.F32.PACK_AB R15, R155, R156 ;  /* 0x0000009c9b0f723e */ /* 0x000fe200000010ff */
[----:B------:R-:W-:Y:S01]  /*e620*/  MUFU.EX2 R185, R185 ;  /* 0x000000b900b97308 */ /* 0x000fe20000000800 */
[----:B----4-:R-:W-:-:S02]  /*e630*/  F2FP.BF16.F32.PACK_AB R12, R158, R151 ;  /* 0x000000979e0c723e */ /* 0x010fc400000010ff */
[----:B------:R-:W-:Y:S01]  /*e640*/  F2FP.BF16.F32.PACK_AB R14, R166, R153 ;  /* 0x00000099a60e723e */ /* 0x000fe200000010ff */
[----:B------:R-:W-:Y:S04]  /*e650*/  MUFU.EX2 R140, R140 ;  /* 0x0000008c008c7308 */ /* 0x000fe80000000800 */
[----:B------:R1:W2:Y:S02]  /*e660*/  MUFU.EX2 R135, R147 ;  /* 0x0000009300877308 */ /* 0x0002a40000000800 */
[C---:B------:R-:W-:Y:S02]  /*e670*/  HMMA.16816.F32.BF16 R24, R12.reuse, R4, R24 ;  /* 0x000000040c18723c */ /* 0x040fe40000041818 */
[----:B------:R4:W-:Y:S04]  /*e680*/  MUFU.EX2 R141, R186 ;  /* 0x000000ba008d7308 */ /* 0x0009e80000000800 */
[----:B------:R2:W3:Y:S02]  /*e690*/  MUFU.EX2 R134, R146 ;  /* 0x0000009200867308 */ /* 0x0004e40000000800 */
[----:B------:R-:W-:Y:S01]  /*e6a0*/  HMMA.16816.F32.BF16 R20, R12, R6, R20 ;  /* 0x000000060c14723c */ /* 0x000fe20000041814 */
[----:B------:R-:W3:Y:S01]  /*e6b0*/  LDSM.16.MT88.4 R4, [R45+0x2000] ;  /* 0x002000002d04783b */ /* 0x000ee20000004200 */
[----:B------:R-:W-:Y:S01]  /*e6c0*/  MUFU.EX2 R130, R132 ;  /* 0x0000008400827308 */ /* 0x000fe20000000800 */
[----:B-1----:R-:W-:-:S03]  /*e6d0*/  FFMA.FTZ R147, R131, UR4, -R98 ;  /* 0x0000000483937c23 */ /* 0x002fc60008010862 */
[----:B------:R-:W-:Y:S02]  /*e6e0*/  MUFU.EX2 R136, R136 ;  /* 0x0000008800887308 */ /* 0x000fe40000000800 */
[C---:B-----5:R-:W-:Y:S01]  /*e6f0*/  HMMA.16816.F32.BF16 R36, R12.reuse, R16, R36 ;  /* 0x000000100c24723c */ /* 0x060fe20000041824 */
[----:B------:R-:W-:Y:S01]  /*e700*/  F2FP.BF16.F32.PACK_AB R17, R157, R142 ;  /* 0x0000008e9d11723e */ /* 0x000fe200000010ff */
[--C-:B----4-:R-:W-:Y:S01]  /*e710*/  FFMA.FTZ R186, R129, UR4, -R98.reuse ;  /* 0x0000000481ba7c23 */ /* 0x110fe20008010862 */
[----:B--2---:R-:W-:Y:S01]  /*e720*/  F2FP.BF16.F32.PACK_AB R16, R135, R140 ;  /* 0x0000008c8710723e */ /* 0x004fe200000010ff */
[----:B------:R-:W-:Y:S01]  /*e730*/  FFMA.FTZ R146, R127, UR4, -R98 ;  /* 0x000000047f927c23 */ /* 0x000fe20008010862 */
[----:B------:R-:W1:Y:S03]  /*e740*/  MUFU.EX2 R145, R145 ;  /* 0x0000009100917308 */ /* 0x000e660000000800 */
[----:B------:R-:W-:Y:S01]  /*e750*/  HMMA.16816.F32.BF16 R28, R12, R18, R28 ;  /* 0x000000120c1c723c */ /* 0x000fe2000004181c */
[----:B------:R-:W2:Y:S01]  /*e760*/  LDSM.16.MT88.4 R12, [R45+0x2400] ;  /* 0x002400002d0c783b */ /* 0x000ea20000004200 */
[----:B------:R-:W-:Y:S01]  /*e770*/  F2FP.BF16.F32.PACK_AB R19, R185, R138 ;  /* 0x0000008ab913723e */ /* 0x000fe200000010ff */
[----:B------:R-:W-:Y:S01]  /*e780*/  MUFU.EX2 R131, R184 ;  /* 0x000000b800837308 */ /* 0x000fe20000000800 */
[----:B---3--:R-:W-:-:S03]  /*e790*/  F2FP.BF16.F32.PACK_AB R18, R134, R141 ;  /* 0x0000008d8612723e */ /* 0x008fc600000010ff */
[----:B------:R-:W-:Y:S04]  /*e7a0*/  MUFU.EX2 R129, R147 ;  /* 0x0000009300817308 */ /* 0x000fe80000000800 */
[----:B------:R-:W3:Y:S01]  /*e7b0*/  MUFU.EX2 R132, R186 ;  /* 0x000000ba00847308 */ /* 0x000ee20000000800 */
[C---:B------:R-:W-:Y:S03]  /*e7c0*/  HMMA.16816.F32.BF16 R20, R16.reuse, R10, R20 ;  /* 0x0000000a1014723c */ /* 0x040fe60000041814 */
[----:B------:R-:W-:Y:S04]  /*e7d0*/  MUFU.EX2 R123, R123 ;  /* 0x0000007b007b7308 */ /* 0x000fe80000000800 */
[----:B------:R-:W4:Y:S01]  /*e7e0*/  MUFU.EX2 R146, R146 ;  /* 0x0000009200927308 */ /* 0x000f220000000800 */
[C---:B------:R-:W-:Y:S01]  /*e7f0*/  HMMA.16816.F32.BF16 R24, R16.reuse, R8, R24 ;  /* 0x000000081018723c */ /* 0x040fe20000041818 */
[----:B------:R-:W5:Y:S02]  /*e800*/  LDSM.16.MT88.4 R8, [R78+0x7800] ;  /* 0x007800004e08783b */ /* 0x000f640000004200 */
[----:B------:R-:W-:Y:S04]  /*e810*/  MUFU.EX2 R42, R42 ;  /* 0x0000002a002a7308 */ /* 0x000fe80000000800 */
[----:B------:R-:W-:Y:S01]  /*e820*/  MUFU.EX2 R43, R43 ;  /* 0x0000002b002b7308 */ /* 0x000fe20000000800 */
[----:B------:R-:W-:Y:S01]  /*e830*/  HMMA.16816.F32.BF16 R36, R16, R4, R36 ;  /* 0x000000041024723c */ /* 0x000fe20000041824 */
[----:B-1----:R-:W-:-:S02]  /*e840*/  F2FP.BF16.F32.PACK_AB R5, R145, R136 ;  /* 0x000000889105723e */ /* 0x002fc400000010ff */
[----:B---3--:R-:W-:Y:S01]  /*e850*/  F2FP.BF16.F32.PACK_AB R4, R132, R129 ;  /* 0x000000818404723e */ /* 0x008fe200000010ff */
[----:B------:R-:W-:Y:S04]  /*e860*/  MUFU.EX2 R68, R68 ;  /* 0x0000004400447308 */ /* 0x000fe80000000800 */
[----:B------:R-:W-:Y:S01]  /*e870*/  HMMA.16816.F32.BF16 R28, R16, R6, R28 ;  /* 0x00000006101c723c */ /* 0x000fe2000004181c */
[----:B------:R-:W-:Y:S01]  /*e880*/  F2FP.BF16.F32.PACK_AB R7, R131, R130 ;  /* 0x000000828307723e */ /* 0x000fe200000010ff */
[----:B------:R-:W1:Y:S01]  /*e890*/  LDSM.16.MT88.4 R16, [R45+0x2800] ;  /* 0x002800002d10783b */ /* 0x000e620000004200 */
[----:B----4-:R-:W-:Y:S01]  /*e8a0*/  F2FP.BF16.F32.PACK_AB R6, R146, R123 ;  /* 0x0000007b9206723e */ /* 0x010fe200000010ff */
[----:B------:R-:W-:Y:S04]  /*e8b0*/  MUFU.EX2 R69, R69 ;  /* 0x0000004500457308 */ /* 0x000fe80000000800 */
[----:B------:R-:W-:Y:S02]  /*e8c0*/  MUFU.EX2 R66, R66 ;  /* 0x0000004200427308 */ /* 0x000fe40000000800 */
[C---:B------:R-:W-:Y:S01]  /*e8d0*/  HMMA.16816.F32.BF16 R20, R4.reuse, R34, R20 ;  /* 0x000000220414723c */ /* 0x040fe20000041814 */
[--C-:B------:R-:W-:Y:S01]  /*e8e0*/  FFMA.FTZ R35, R63, UR4, -R98.reuse ;  /* 0x000000043f237c23 */ /* 0x100fe20008010862 */
[--C-:B------:R-:W-:Y:S01]  /*e8f0*/  FFMA.FTZ R63, R92, UR4, -R98.reuse ;  /* 0x000000045c3f7c23 */ /* 0x100fe20008010862 */
[--C-:B------:R-:W-:Y:S01]  /*e900*/  FFMA.FTZ R92, R93, UR4, -R98.reuse ;  /* 0x000000045d5c7c23 */ /* 0x100fe20008010862 */
[--C-:B------:R-:W-:Y:S01]  /*e910*/  FFMA.FTZ R93, R90, UR4, -R97.reuse ;  /* 0x000000045a5d7c23 */ /* 0x100fe20008010861 */
[--C-:B------:R-:W-:Y:S01]  /*e920*/  FFMA.FTZ R90, R87, UR4, -R97.reuse ;  /* 0x00000004575a7c23 */ /* 0x100fe20008010861 */
[----:B------:R-:W-:Y:S02]  /*e930*/  MUFU.EX2 R67, R67 ;  /* 0x0000004300437308 */ /* 0x000fe40000000800 */
[C---:B------:R-:W-:Y:S01]  /*e940*/  HMMA.16816.F32.BF16 R24, R4.reuse, R32, R24 ;  /* 0x000000200418723c */ /* 0x040fe20000041818 */
[----:B------:R-:W-:Y:S01]  /*e950*/  FFMA.FTZ R32, R94, UR4, -R97 ;  /* 0x000000045e207c23 */ /* 0x000fe20008010861 */
[----:B------:R-:W-:Y:S01]  /*e960*/  FFMA.FTZ R94, R41, UR4, -R98 ;  /* 0x00000004295e7c23 */ /* 0x000fe20008010862 */
[----:B------:R-:W3:Y:S04]  /*e970*/  MUFU.EX2 R33, R99 ;  /* 0x0000006300217308 */ /* 0x000ee80000000800 */
[----:B------:R-:W-:Y:S01]  /*e980*/  MUFU.EX2 R32, R32 ;  /* 0x0000002000207308 */ /* 0x000fe20000000800 */
[C---:B--2---:R-:W-:Y:S03]  /*e990*/  HMMA.16816.F32.BF16 R36, R4.reuse, R12, R36 ;  /* 0x0000000c0424723c */ /* 0x044fe60000041824 */
[----:B------:R2:W4:Y:S04]  /*e9a0*/  MUFU.EX2 R41, R95 ;  /* 0x0000005f00297308 */ /* 0x0005280000000800 */
[----:B------:R5:W-:Y:S01]  /*e9b0*/  MUFU.EX2 R34, R94 ;  /* 0x0000005e00227308 */ /* 0x000be20000000800 */
[----:B------:R-:W-:Y:S01]  /*e9c0*/  HMMA.16816.F32.BF16 R28, R4, R14, R28 ;  /* 0x0000000e041c723c */ /* 0x000fe2000004181c */
[----:B------:R-:W1:Y:S01]  /*e9d0*/  LDSM.16.MT88.4 R12, [R78+0x7c00] ;  /* 0x007c00004e0c783b */ /* 0x000e620000004200 */
[----:B---3--:R-:W-:Y:S01]  /*e9e0*/  F2FP.BF16.F32.PACK_AB R5, R33, R42 ;  /* 0x0000002a2105723e */ /* 0x008fe200000010ff */
[----:B------:R-:W3:Y:S01]  /*e9f0*/  MUFU.EX2 R35, R35 ;  /* 0x0000002300237308 */ /* 0x000ee20000000800 */
[----:B------:R-:W-:-:S03]  /*ea00*/  FADD.FTZ R99, R111, R116 ;  /* 0x000000746f637221 */ /* 0x000fc60000010000 */
[----:B------:R-:W-:Y:S01]  /*ea10*/  MUFU.EX2 R63, R63 ;  /* 0x0000003f003f7308 */ /* 0x000fe20000000800 */
[----:B------:R-:W-:Y:S01]  /*ea20*/  FADD.FTZ R99, R110, R99 ;  /* 0x000000636e637221 */ /* 0x000fe20000010000 */
[----:B--2---:R-:W-:Y:S01]  /*ea30*/  FFMA.FTZ R95, R91, UR4, -R97 ;  /* 0x000000045b5f7c23 */ /* 0x004fe20008010861 */
[----:B----4-:R-:W-:Y:S01]  /*ea40*/  F2FP.BF16.F32.PACK_AB R7, R41, R32 ;  /* 0x000000202907723e */ /* 0x010fe200000010ff */
[----:B------:R-:W2:Y:S01]  /*ea50*/  MUFU.EX2 R92, R92 ;  /* 0x0000005c005c7308 */ /* 0x000ea20000000800 */
[----:B------:R-:W-:Y:S01]  /*ea60*/  FADD.FTZ R100, R100, R99 ;  /* 0x0000006364647221 */ /* 0x000fe20000010000 */
[----:B-----5:R-:W-:Y:S02]  /*ea70*/  FFMA.FTZ R94, R86, UR4, -R97 ;  /* 0x00000004565e7c23 */ /* 0x020fe40008010861 */
[----:B------:R4:W-:Y:S01]  /*ea80*/  MUFU.EX2 R91, R93 ;  /* 0x0000005d005b7308 */ /* 0x0009e20000000800 */
[----:B------:R-:W-:Y:S01]  /*ea90*/  FADD.FTZ R103, R103, R100 ;  /* 0x0000006467677221 */ /* 0x000fe20000010000 */
[----:B---3--:R-:W-:-:S02]  /*eaa0*/  F2FP.BF16.F32.PACK_AB R4, R35, R34 ;  /* 0x000000222304723e */ /* 0x008fc400000010ff */
[----:B------:R3:W5:Y:S01]  /*eab0*/  MUFU.EX2 R86, R95 ;  /* 0x0000005f00567308 */ /* 0x0007620000000800 */
[----:B------:R-:W-:-:S03]  /*eac0*/  FADD.FTZ R108, R108, R103 ;  /* 0x000000676c6c7221 */ /* 0x000fc60000010000 */
[----:B------:R5:W-:Y:S01]  /*ead0*/  MUFU.EX2 R87, R94 ;  /* 0x0000005e00577308 */ /* 0x000be20000000800 */
[----:B------:R-:W-:Y:S01]  /*eae0*/  FADD.FTZ R108, R117, R108 ;  /* 0x0000006c756c7221 */ /* 0x000fe20000010000 */
[----:B--2---:R-:W-:Y:S02]  /*eaf0*/  F2FP.BF16.F32.PACK_AB R6, R92, R63 ;  /* 0x0000003f5c06723e */ /* 0x004fe400000010ff */
[----:B------:R-:W-:Y:S01]  /*eb00*/  MUFU.EX2 R58, R58 ;  /* 0x0000003a003a7308 */ /* 0x000fe20000000800 */
[----:B------:R-:W-:Y:S01]  /*eb10*/  FADD.FTZ R115, R115, R108 ;  /* 0x0000006c73737221 */ /* 0x000fe20000010000 */
[--C-:B----4-:R-:W-:Y:S02]  /*eb20*/  FFMA.FTZ R93, R88, UR4, -R98.reuse ;  /* 0x00000004585d7c23 */ /* 0x110fe40008010862 */
[----:B------:R2:W-:Y:S01]  /*eb30*/  MUFU.EX2 R88, R90 ;  /* 0x0000005a00587308 */ /* 0x0005e20000000800 */
[----:B------:R-:W-:Y:S01]  /*eb40*/  HMMA.16816.F32.BF16 R24, R4, R8, R24 ;  /* 0x000000080418723c */ /* 0x000fe20000041818 */
[--C-:B---3--:R-:W-:Y:S01]  /*eb50*/  FFMA.FTZ R95, R89, UR4, -R98.reuse ;  /* 0x00000004595f7c23 */ /* 0x108fe20008010862 */
[----:B------:R-:W-:Y:S01]  /*eb60*/  FADD.FTZ R114, R114, R115 ;  /* 0x0000007372727221 */ /* 0x000fe20000010000 */
[----:B------:R3:W-:Y:S01]  /*eb70*/  MUFU.EX2 R89, R93 ;  /* 0x0000005d00597308 */ /* 0x0007e20000000800 */
[----:B-----5:R-:W-:-:S02]  /*eb80*/  FFMA.FTZ R94, R84, UR4, -R98 ;  /* 0x00000004545e7c23 */ /* 0x020fc40008010862 */
[----:B------:R-:W-:Y:S01]  /*eb90*/  FADD.FTZ R133, R133, R114 ;  /* 0x0000007285857221 */ /* 0x000fe20000010000 */
[----:B------:R-:W4:Y:S01]  /*eba0*/  MUFU.EX2 R84, R95 ;  /* 0x0000005f00547308 */ /* 0x000f220000000800 */
[C---:B------:R-:W-:Y:S01]  /*ebb0*/  HMMA.16816.F32.BF16 R20, R4.reuse, R10, R20 ;  /* 0x0000000a0414723c */ /* 0x040fe20000041814 */
[----:B------:R-:W5:Y:S01]  /*ebc0*/  LDSM.16.MT88.4 R8, [R45+0x2c00] ;  /* 0x002c00002d08783b */ /* 0x000f620000004200 */
[----:B------:R-:W-:Y:S01]  /*ebd0*/  FADD.FTZ R133, R124, R133 ;  /* 0x000000857c857221 */ /* 0x000fe20000010000 */
[----:B------:R-:W-:Y:S01]  /*ebe0*/  MUFU.EX2 R59, R59 ;  /* 0x0000003b003b7308 */ /* 0x000fe20000000800 */
[----:B--2---:R-:W-:Y:S02]  /*ebf0*/  FFMA.FTZ R90, R85, UR4, -R98 ;  /* 0x00000004555a7c23 */ /* 0x004fe40008010862 */
[----:B------:R-:W-:Y:S01]  /*ec00*/  FADD.FTZ R122, R122, R133 ;  /* 0x000000857a7a7221 */ /* 0x000fe20000010000 */
[----:B------:R2:W-:Y:S01]  /*ec10*/  MUFU.EX2 R85, R94 ;  /* 0x0000005e00557308 */ /* 0x0005e20000000800 */
[C---:B-1----:R-:W-:Y:S01]  /*ec20*/  HMMA.16816.F32.BF16 R36, R4.reuse, R16, R36 ;  /* 0x000000100424723c */ /* 0x042fe20000041824 */
[----:B------:R-:W-:Y:S01]  /*ec30*/  F2FP.BF16.F32.PACK_AB R17, R86, R91 ;  /* 0x0000005b5611723e */ /* 0x000fe200000010ff */
[--C-:B---3--:R-:W-:Y:S01]  /*ec40*/  FFMA.FTZ R93, R79, UR4, -R97.reuse ;  /* 0x000000044f5d7c23 */ /* 0x108fe20008010861 */
[----:B------:R-:W1:Y:S01]  /*ec50*/  MUFU.EX2 R90, R90 ;  /* 0x0000005a005a7308 */ /* 0x000e620000000800 */
[----:B------:R-:W-:Y:S01]  /*ec60*/  FADD.FTZ R122, R143, R122 ;  /* 0x0000007a8f7a7221 */ /* 0x000fe20000010000 */
[----:B----4-:R-:W-:Y:S01]  /*ec70*/  F2FP.BF16.F32.PACK_AB R16, R84, R89 ;  /* 0x000000595410723e */ /* 0x010fe200000010ff */
[--C-:B------:R-:W-:Y:S01]  /*ec80*/  FFMA.FTZ R95, R40, UR4, -R97.reuse ;  /* 0x00000004285f7c23 */ /* 0x100fe20008010861 */
[----:B------:R-:W-:Y:S01]  /*ec90*/  MUFU.EX2 R64, R64 ;  /* 0x0000004000407308 */ /* 0x000fe20000000800 */
[----:B------:R-:W-:Y:S01]  /*eca0*/  HMMA.16816.F32.BF16 R28, R4, R18, R28 ;  /* 0x00000012041c723c */ /* 0x000fe2000004181c */
[----:B------:R-:W3:Y:S01]  /*ecb0*/  LDSM.16.MT88.4 R4, [R78+0x8000] ;  /* 0x008000004e04783b */ /* 0x000ee20000004200 */
[----:B------:R-:W-:Y:S01]  /*ecc0*/  F2FP.BF16.F32.PACK_AB R19, R88, R87 ;  /* 0x000000575813723e */ /* 0x000fe200000010ff */
[----:B------:R4:W-:Y:S01]  /*ecd0*/  MUFU.EX2 R40, R82 ;  /* 0x0000005200287308 */ /* 0x0009e20000000800 */
[----:B------:R-:W-:Y:S01]  /*ece0*/  FADD.FTZ R163, R163, R122 ;  /* 0x0000007aa3a37221 */ /* 0x000fe20000010000 */
[----:B--2---:R-:W-:-:S02]  /*ecf0*/  FFMA.FTZ R94, R81, UR4, -R97 ;  /* 0x00000004515e7c23 */ /* 0x004fc40008010861 */
[----:B------:R-:W2:Y:S01]  /*ed00*/  MUFU.EX2 R81, R95 ;  /* 0x0000005f00517308 */ /* 0x000ea20000000800 */
[----:B------:R-:W-:Y:S01]  /*ed10*/  FADD.FTZ R163, R162, R163 ;  /* 0x000000a3a2a37221 */ /* 0x000fe20000010000 */
[----:B-1----:R-:W-:Y:S02]  /*ed20*/  F2FP.BF16.F32.PACK_AB R18, R90, R85 ;  /* 0x000000555a12723e */ /* 0x002fe400000010ff */
[----:B------:R-:W-:Y:S01]  /*ed30*/  MUFU.EX2 R79, R94 ;  /* 0x0000005e004f7308 */ /* 0x000fe20000000800 */
[----:B------:R-:W-:-:S03]  /*ed40*/  FADD.FTZ R160, R160, R163 ;  /* 0x000000a3a0a07221 */ /* 0x000fc60000010000 */
[----:B------:R-:W-:Y:S01]  /*ed50*/  MUFU.EX2 R65, R65 ;  /* 0x0000004100417308 */ /* 0x000fe20000000800 */
[C---:B------:R-:W-:Y:S01]  /*ed60*/  HMMA.16816.F32.BF16 R24, R16.reuse, R12, R24 ;  /* 0x0000000c1018723c */ /* 0x040fe20000041818 */
[----:B------:R-:W-:Y:S01]  /*ed70*/  FADD.FTZ R13, R105, R96 ;  /* 0x00000060690d7221 */ /* 0x000fe20000010000 */
[--C-:B------:R-:W-:Y:S01]  /*ed80*/  FFMA.FTZ R12, R76, UR4, -R98.reuse ;  /* 0x000000044c0c7c23 */ /* 0x100fe20008010862 */
[--C-:B----4-:R-:W-:Y:S01]  /*ed90*/  FFMA.FTZ R82, R80, UR4, -R98.reuse ;  /* 0x0000000450527c23 */ /* 0x110fe20008010862 */
[----:B------:R-:W-:Y:S01]  /*eda0*/  FFMA.FTZ R76, R77, UR4, -R98 ;  /* 0x000000044d4c7c23 */ /* 0x000fe20008010862 */
[----:B------:R-:W-:Y:S01]  /*edb0*/  FADD.FTZ R13, R104, R13 ;  /* 0x0000000d680d7221 */ /* 0x000fe20000010000 */
[----:B------:R-:W1:Y:S02]  /*edc0*/  MUFU.EX2 R80, R93 ;  /* 0x0000005d00507308 */ /* 0x000e640000000800 */
[C---:B------:R-:W-:Y:S01]  /*edd0*/  HMMA.16816.F32.BF16 R20, R16.reuse, R14, R20 ;  /* 0x0000000e1014723c */ /* 0x040fe20000041814 */
[----:B------:R-:W-:Y:S01]  /*ede0*/  FADD.FTZ R102, R102, R13 ;  /* 0x0000000d66667221 */ /* 0x000fe20000010000 */
[----:B------:R-:W4:Y:S03]  /*edf0*/  MUFU.EX2 R82, R82 ;  /* 0x0000005200527308 */ /* 0x000f260000000800 */
[----:B------:R-:W-:Y:S01]  /*ee00*/  FADD.FTZ R107, R107, R102 ;  /* 0x000000666b6b7221 */ /* 0x000fe20000010000 */
[----:B------:R3:W-:Y:S02]  /*ee10*/  MUFU.EX2 R77, R12 ;  /* 0x0000000c004d7308 */ /* 0x0007e40000000800 */
[----:B-----5:R-:W-:Y:S01]  /*ee20*/  HMMA.16816.F32.BF16 R36, R16, R8, R36 ;  /* 0x000000081024723c */ /* 0x020fe20000041824 */
[----:B------:R-:W-:Y:S01]  /*ee30*/  FADD.FTZ R106, R106, R107 ;  /* 0x0000006b6a6a7221 */ /* 0x000fe20000010000 */
[----:B------:R-:W5:Y:S01]  /*ee40*/  MUFU.EX2 R76, R76 ;  /* 0x0000004c004c7308 */ /* 0x000f620000000800 */
[----:B--2---:R-:W-:-:S02]  /*ee50*/  F2FP.BF16.F32.PACK_AB R9, R81, R40 ;  /* 0x000000285109723e */ /* 0x004fc400000010ff */
[----:B------:R-:W-:Y:S01]  /*ee60*/  FADD.FTZ R106, R121, R106 ;  /* 0x0000006a796a7221 */ /* 0x000fe20000010000 */
[----:B------:R-:W-:Y:S02]  /*ee70*/  MUFU.EX2 R56, R56 ;  /* 0x0000003800387308 */ /* 0x000fe40000000800 */
[----:B------:R-:W-:Y:S01]  /*ee80*/  HMMA.16816.F32.BF16 R28, R16, R10, R28 ;  /* 0x0000000a101c723c */ /* 0x000fe2000004181c */
[----:B-1----:R-:W-:Y:S01]  /*ee90*/  F2FP.BF16.F32.PACK_AB R11, R80, R79 ;  /* 0x0000004f500b723e */ /* 0x002fe200000010ff */
[----:B------:R-:W-:Y:S01]  /*eea0*/  FADD.FTZ R119, R119, R106 ;  /* 0x0000006a77777221 */ /* 0x000fe20000010000 */
[----:B----4-:R-:W-:Y:S01]  /*eeb0*/  F2FP.BF16.F32.PACK_AB R8, R43, R82 ;  /* 0x000000522b08723e */ /* 0x010fe200000010ff */
[----:B---3--:R-:W1:Y:S01]  /*eec0*/  LDSM.16.MT88.4 R12, [R45+0x3000] ;  /* 0x003000002d0c783b */ /* 0x008e620000004200 */
[----:B------:R-:W-:Y:S01]  /*eed0*/  FFMA.FTZ R16, R70, UR4, -R97 ;  /* 0x0000000446107c23 */ /* 0x000fe20008010861 */
[----:B------:R-:W-:Y:S01]  /*eee0*/  FADD.FTZ R119, R118, R119 ;  /* 0x0000007776777221 */ /* 0x000fe20000010000 */
[----:B------:R-:W-:Y:S01]  /*eef0*/  FADD.FTZ R70, R165, R160 ;  /* 0x000000a0a5467221 */ /* 0x000fe20000010000 */
[----:B-----5:R-:W-:Y:S01]  /*ef00*/  F2FP.BF16.F32.PACK_AB R10, R76, R77 ;  /* 0x0000004d4c0a723e */ /* 0x020fe200000010ff */
[--C-:B------:R-:W-:Y:S01]  /*ef10*/  FFMA.FTZ R19, R71, UR4, -R97.reuse ;  /* 0x0000000447137c23 */ /* 0x100fe20008010861 */
[--C-:B------:R-:W-:Y:S01]  /*ef20*/  FFMA.FTZ R18, R74, UR4, -R97.reuse ;  /* 0x000000044a127c23 */ /* 0x100fe20008010861 */
[----:B------:R-:W-:Y:S01]  /*ef30*/  FADD.FTZ R171, R171, R70 ;  /* 0x00000046abab7221 */ /* 0x000fe20000010000 */
[----:B------:R-:W-:Y:S01]  /*ef40*/  FFMA.FTZ R17, R75, UR4, -R97 ;  /* 0x000000044b117c23 */ /* 0x000fe20008010861 */
[--C-:B------:R-:W-:Y:S01]  /*ef50*/  FFMA.FTZ R70, R72, UR4, -R98.reuse ;  /* 0x0000000448467c23 */ /* 0x100fe20008010862 */
[----:B------:R-:W-:Y:S01]  /*ef60*/  FFMA.FTZ R71, R73, UR4, -R98 ;  /* 0x0000000449477c23 */ /* 0x000fe20008010862 */
[C---:B------:R-:W-:Y:S01]  /*ef70*/  HMMA.16816.F32.BF16 R24, R8.reuse, R4, R24 ;  /* 0x000000040818723c */ /* 0x040fe20000041818 */
[----:B------:R-:W-:Y:S01]  /*ef80*/  FADD.FTZ R4, R144, R119 ;  /* 0x0000007790047221 */ /* 0x000fe20000010000 */
[----:B------:R-:W-:Y:S01]  /*ef90*/  FADD.FTZ R171, R176, R171 ;  /* 0x000000abb0ab7221 */ /* 0x000fe20000010000 */
[----:B------:R-:W-:Y:S02]  /*efa0*/  MUFU.EX2 R18, R18 ;  /* 0x0000001200127308 */ /* 0x000fe40000000800 */
[----:B------:R-:W-:Y:S01]  /*efb0*/  FADD.FTZ R4, R161, R4 ;  /* 0x00000004a1047221 */ /* 0x000fe20000010000 */
[----:B------:R-:W-:Y:S01]  /*efc0*/  FADD.FTZ R174, R174, R171 ;  /* 0x000000abaeae7221 */ /* 0x000fe20000010000 */
[----:B------:R-:W2:Y:S01]  /*efd0*/  MUFU.EX2 R17, R17 ;  /* 0x0000001100117308 */ /* 0x000ea20000000800 */
[----:B------:R-:W-:Y:S01]  /*efe0*/  HMMA.16816.F32.BF16 R20, R8, R6, R20 ;  /* 0x000000060814723c */ /* 0x000fe20000041814 */
[----:B------:R-:W-:Y:S01]  /*eff0*/  FADD.FTZ R159, R159, R4 ;  /* 0x000000049f9f7221 */ /* 0x000fe20000010000 */
[----:B------:R-:W-:Y:S01]  /*f000*/  FADD.FTZ R174, R173, R174 ;  /* 0x000000aeadae7221 */ /* 0x000fe20000010000 */
[----:B------:R-:W3:Y:S01]  /*f010*/  LDSM.16.MT88.4 R4, [R78+0x8400] ;  /* 0x008400004e04783b */ /* 0x000ee20000004200 */
[----:B------:R-:W-:Y:S01]  /*f020*/  MUFU.EX2 R16, R16 ;  /* 0x0000001000107308 */ /* 0x000fe20000000800 */
[----:B------:R-:W-:Y:S01]  /*f030*/  FADD.FTZ R154, R154, R159 ;  /* 0x0000009f9a9a7221 */ /* 0x000fe20000010000 */
[----:B------:R-:W-:-:S02]  /*f040*/  FADD.FTZ R181, R181, R174 ;  /* 0x000000aeb5b57221 */ /* 0x000fc40000010000 */
[----:B------:R-:W4:Y:S01]  /*f050*/  MUFU.EX2 R19, R19 ;  /* 0x0000001300137308 */ /* 0x000f220000000800 */
[----:B------:R-:W-:Y:S01]  /*f060*/  FADD.FTZ R169, R169, R154 ;  /* 0x0000009aa9a97221 */ /* 0x000fe20000010000 */
[----:B------:R-:W-:Y:S02]  /*f070*/  FADD.FTZ R180, R180, R181 ;  /* 0x000000b5b4b47221 */ /* 0x000fe40000010000 */
[----:B------:R-:W-:Y:S01]  /*f080*/  MUFU.EX2 R70, R70 ;  /* 0x0000004600467308 */ /* 0x000fe20000000800 */
[----:B------:R-:W-:Y:S01]  /*f090*/  FADD.FTZ R168, R168, R169 ;  /* 0x000000a9a8a87221 */ /* 0x000fe20000010000 */
[----:B------:R-:W-:Y:S02]  /*f0a0*/  FADD.FTZ R179, R179, R180 ;  /* 0x000000b4b3b37221 */ /* 0x000fe40000010000 */
[----:B------:R-:W5:Y:S01]  /*f0b0*/  MUFU.EX2 R71, R71 ;  /* 0x0000004700477308 */ /* 0x000f620000000800 */
[----:B------:R-:W-:Y:S01]  /*f0c0*/  FADD.FTZ R167, R167, R168 ;  /* 0x000000a8a7a77221 */ /* 0x000fe20000010000 */
[----:B------:R-:W-:-:S02]  /*f0d0*/  FADD.FTZ R182, R182, R179 ;  /* 0x000000b3b6b67221 */ /* 0x000fc40000010000 */
[----:B------:R-:W3:Y:S01]  /*f0e0*/  MUFU.EX2 R57, R57 ;  /* 0x0000003900397308 */ /* 0x000ee20000000800 */
[----:B------:R-:W-:Y:S01]  /*f0f0*/  FADD.FTZ R167, R172, R167 ;  /* 0x000000a7aca77221 */ /* 0x000fe20000010000 */
[C---:B-1----:R-:W-:Y:S01]  /*f100*/  HMMA.16816.F32.BF16 R36, R8.reuse, R12, R36 ;  /* 0x0000000c0824723c */ /* 0x042fe20000041824 */
[----:B------:R-:W-:Y:S01]  /*f110*/  FADD.FTZ R151, R151, R182 ;  /* 0x000000b697977221 */ /* 0x000fe20000010000 */
[----:B------:R-:W-:Y:S01]  /*f120*/  MUFU.EX2 R229, R229 ;  /* 0x000000e500e57308 */ /* 0x000fe20000000800 */
[----:B------:R-:W-:Y:S02]  /*f130*/  FADD.FTZ R170, R170, R167 ;  /* 0x000000a7aaaa7221 */ /* 0x000fe40000010000 */
[----:B------:R-:W-:Y:S02]  /*f140*/  FADD.FTZ R158, R158, R151 ;  /* 0x000000979e9e7221 */ /* 0x000fe40000010000 */
[----:B------:R-:W-:Y:S01]  /*f150*/  FADD.FTZ R177, R177, R170 ;  /* 0x000000aab1b17221 */ /* 0x000fe20000010000 */
[----:B------:R-:W-:Y:S01]  /*f160*/  HMMA.16816.F32.BF16 R28, R8, R14, R28 ;  /* 0x0000000e081c723c */ /* 0x000fe2000004181c */
[----:B------:R-:W1:Y:S01]  /*f170*/  LDSM.16.MT88.4 R12, [R45+0x3400] ;  /* 0x003400002d0c783b */ /* 0x000e620000004200 */
[----:B------:R-:W-:Y:S01]  /*f180*/  FADD.FTZ R153, R153, R158 ;  /* 0x0000009e99997221 */ /* 0x000fe20000010000 */
[----:B------:R-:W-:Y:S01]  /*f190*/  FADD.FTZ R178, R178, R177 ;  /* 0x000000b1b2b27221 */ /* 0x000fe20000010000 */
[----:B--2---:R-:W-:-:S02]  /*f1a0*/  F2FP.BF16.F32.PACK_AB R9, R17, R18 ;  /* 0x000000121109723e */ /* 0x004fc400000010ff */
[----:B----4-:R-:W-:Y:S01]  /*f1b0*/  F2FP.BF16.F32.PACK_AB R11, R19, R16 ;  /* 0x00000010130b723e */ /* 0x010fe200000010ff */
[----:B------:R-:W-:Y:S01]  /*f1c0*/  FADD.FTZ R175, R175, R178 ;  /* 0x000000b2afaf7221 */ /* 0x000fe20000010000 */
[----:B-----5:R-:W-:Y:S01]  /*f1d0*/  F2FP.BF16.F32.PACK_AB R8, R71, R70 ;  /* 0x000000464708723e */ /* 0x020fe200000010ff */
[----:B------:R-:W-:Y:S01]  /*f1e0*/  FADD.FTZ R153, R166, R153 ;  /* 0x00000099a6997221 */ /* 0x000fe20000010000 */
[----:B------:R-:W-:Y:S01]  /*f1f0*/  F2FP.BF16.F32.PACK_AB R10, R69, R68 ;  /* 0x00000044450a723e */ /* 0x000fe200000010ff */
[----:B------:R-:W-:Y:S02]  /*f200*/  FADD.FTZ R164, R164, R175 ;  /* 0x000000afa4a47221 */ /* 0x000fe40000010000 */
[----:B------:R-:W-:Y:S02]  /*f210*/  FADD.FTZ R72, R140, R153 ;  /* 0x000000998c487221 */ /* 0x000fe40000010000 */
[----:B------:R-:W-:Y:S02]  /*f220*/  FADD.FTZ R183, R183, R164 ;  /* 0x000000a4b7b77221 */ /* 0x000fe40000010000 */
[----:B---3--:R-:W-:Y:S01]  /*f230*/  HMMA.16816.F32.BF16 R24, R8, R4, R24 ;  /* 0x000000040818723c */ /* 0x008fe20000041818 */
[----:B------:R-:W-:Y:S01]  /*f240*/  FADD.FTZ R72, R135, R72 ;  /* 0x0000004887487221 */ /* 0x000fe20000010000 */
[----:B------:R-:W-:-:S03]  /*f250*/  FADD.FTZ R156, R156, R183 ;  /* 0x000000b79c9c7221 */ /* 0x000fc60000010000 */
[----:B------:R-:W-:Y:S01]  /*f260*/  FADD.FTZ R141, R141, R72 ;  /* 0x000000488d8d7221 */ /* 0x000fe20000010000 */
[----:B------:R-:W-:Y:S02]  /*f270*/  FADD.FTZ R155, R155, R156 ;  /* 0x0000009c9b9b7221 */ /* 0x000fe40000010000 */
[----:B------:R-:W-:Y:S01]  /*f280*/  HMMA.16816.F32.BF16 R20, R8, R6, R20 ;  /* 0x000000060814723c */ /* 0x000fe20000041814 */
[----:B------:R-:W2:Y:S01]  /*f290*/  LDSM.16.MT88.4 R4, [R78+0x8800] ;  /* 0x008800004e04783b */ /* 0x000ea20000004200 */
[----:B------:R-:W-:Y:S01]  /*f2a0*/  FADD.FTZ R142, R142, R155 ;  /* 0x0000009b8e8e7221 */ /* 0x000fe20000010000 */
[----:B------:R-:W-:-:S03]  /*f2b0*/  FADD.FTZ R134, R134, R141 ;  /* 0x0000008d86867221 */ /* 0x000fc60000010000 */
[----:B------:R-:W-:Y:S01]  /*f2c0*/  FADD.FTZ R157, R157, R142 ;  /* 0x0000008e9d9d7221 */ /* 0x000fe20000010000 */
[----:B------:R-:W-:-:S03]  /*f2d0*/  FADD.FTZ R129, R129, R134 ;  /* 0x0000008681817221 */ /* 0x000fc60000010000 */
[----:B------:R-:W-:Y:S01]  /*f2e0*/  FADD.FTZ R138, R138, R157 ;  /* 0x0000009d8a8a7221 */ /* 0x000fe20000010000 */
[----:B------:R-:W-:-:S03]  /*f2f0*/  FADD.FTZ R132, R132, R129 ;  /* 0x0000008184847221 */ /* 0x000fc60000010000 */
[----:B------:R-:W-:Y:S01]  /*f300*/  FADD.FTZ R185, R185, R138 ;  /* 0x0000008ab9b97221 */ /* 0x000fe20000010000 */
[C---:B-1----:R-:W-:Y:S01]  /*f310*/  HMMA.16816.F32.BF16 R36, R8.reuse, R12, R36 ;  /* 0x0000000c0824723c */ /* 0x042fe20000041824 */
[----:B------:R-:W-:Y:S02]  /*f320*/  FADD.FTZ R13, R123, R132 ;  /* 0x000000847b0d7221 */ /* 0x000fe40000010000 */
[----:B------:R-:W-:Y:S01]  /*f330*/  FADD.FTZ R136, R136, R185 ;  /* 0x000000b988887221 */ /* 0x000fe20000010000 */
[----:B------:R-:W-:Y:S01]  /*f340*/  F2FP.BF16.F32.PACK_AB R12, R65, R64 ;  /* 0x00000040410c723e */ /* 0x000fe200000010ff */
[----:B------:R-:W-:Y:S01]  /*f350*/  LDSM.16.MT88.4 R132, [R78+0x8c00] ;  /* 0x008c00004e84783b */ /* 0x000fe20000004200 */
[----:B------:R-:W-:Y:S01]  /*f360*/  FADD.FTZ R13, R146, R13 ;  /* 0x0000000d920d7221 */ /* 0x000fe20000010000 */
[----:B------:R-:W-:Y:S01]  /*f370*/  FADD.FTZ R145, R145, R136 ;  /* 0x0000008891917221 */ /* 0x000fe20000010000 */
[----:B------:R-:W-:Y:S02]  /*f380*/  HMMA.16816.F32.BF16 R28, R8, R14, R28 ;  /* 0x0000000e081c723c */ /* 0x000fe4000004181c */
[----:B------:R-:W-:Y:S01]  /*f390*/  FADD.FTZ R34, R34, R13 ;  /* 0x0000000d22227221 */ /* 0x000fe20000010000 */
[----:B------:R-:W-:Y:S01]  /*f3a0*/  FADD.FTZ R130, R130, R145 ;  /* 0x0000009182827221 */ /* 0x000fe20000010000 */
[----:B------:R-:W-:Y:S01]  /*f3b0*/  F2FP.BF16.F32.PACK_AB R13, R67, R66 ;  /* 0x00000042430d723e */ /* 0x000fe200000010ff */
[----:B------:R-:W1:Y:S01]  /*f3c0*/  LDSM.16.MT88.4 R8, [R45+0x3800] ;  /* 0x003800002d08783b */ /* 0x000e620000004200 */
[----:B------:R-:W-:Y:S01]  /*f3d0*/  F2FP.BF16.F32.PACK_AB R15, R59, R58 ;  /* 0x0000003a3b0f723e */ /* 0x000fe200000010ff */
[----:B------:R-:W-:Y:S01]  /*f3e0*/  FADD.FTZ R131, R131, R130 ;  /* 0x0000008283837221 */ /* 0x000fe20000010000 */
[----:B------:R-:W-:Y:S01]  /*f3f0*/  F2FP.BF16.F32.PACK_AB R14, R57, R56 ;  /* 0x00000038390e723e */ /* 0x000fe200000010ff */
[----:B------:R-:W-:Y:S01]  /*f400*/  FADD.FTZ R34, R35, R34 ;  /* 0x0000002223227221 */ /* 0x000fe20000010000 */
[----:B------:R-:W3:Y:S01]  /*f410*/  LDSM.16.MT88.4 R136, [R45+0x3c00] ;  /* 0x003c00002d88783b */ /* 0x000ee20000004200 */
[----:B------:R-:W-:Y:S01]  /*f420*/  FADD.FTZ R42, R42, R131 ;  /* 0x000000832a2a7221 */ /* 0x000fe20000010000 */
[--C-:B------:R-:W-:Y:S01]  /*f430*/  FFMA.FTZ R35, R47, UR4, -R97.reuse ;  /* 0x000000042f237c23 */ /* 0x100fe20008010861 */
[----:B------:R-:W-:Y:S01]  /*f440*/  FADD.FTZ R63, R63, R34 ;  /* 0x000000223f3f7221 */ /* 0x000fe20000010000 */
[----:B------:R-:W-:Y:S01]  /*f450*/  FFMA.FTZ R34, R46, UR4, -R97 ;  /* 0x000000042e227c23 */ /* 0x000fe20008010861 */
[----:B------:R-:W-:Y:S01]  /*f460*/  FADD.FTZ R33, R33, R42 ;  /* 0x0000002a21217221 */ /* 0x000fe20000010000 */
[----:B------:R-:W-:Y:S01]  /*f470*/  FFMA.FTZ R42, R49, UR4, -R98 ;  /* 0x00000004312a7c23 */ /* 0x000fe20008010862 */
[----:B------:R-:W-:Y:S01]  /*f480*/  FADD.FTZ R92, R92, R63 ;  /* 0x0000003f5c5c7221 */ /* 0x000fe20000010000 */
[C---:B--2---:R-:W-:Y:S01]  /*f490*/  HMMA.16816.F32.BF16 R24, R12.reuse, R4, R24 ;  /* 0x000000040c18723c */ /* 0x044fe20000041818 */
[----:B------:R-:W-:Y:S01]  /*f4a0*/  FADD.FTZ R32, R32, R33 ;  /* 0x0000002120207221 */ /* 0x000fe20000010000 */
[----:B------:R-:W-:Y:S01]  /*f4b0*/  FFMA.FTZ R33, R51, UR4, -R97 ;  /* 0x0000000433217c23 */ /* 0x000fe20008010861 */
[----:B------:R-:W-:Y:S01]  /*f4c0*/  FADD.FTZ R89, R89, R92 ;  /* 0x0000005c59597221 */ /* 0x000fe20000010000 */
[----:B------:R-:W-:Y:S01]  /*f4d0*/  MUFU.EX2 R42, R42 ;  /* 0x0000002a002a7308 */ /* 0x000fe20000000800 */
[----:B------:R-:W-:Y:S01]  /*f4e0*/  FADD.FTZ R4, R41, R32 ;  /* 0x0000002029047221 */ /* 0x000fe20000010000 */
[----:B------:R-:W-:Y:S01]  /*f4f0*/  FFMA.FTZ R41, R48, UR4, -R98 ;  /* 0x0000000430297c23 */ /* 0x000fe20008010862 */
[----:B------:R-:W-:Y:S01]  /*f500*/  FADD.FTZ R84, R84, R89 ;  /* 0x0000005954547221 */ /* 0x000fe20000010000 */
[----:B------:R-:W-:Y:S01]  /*f510*/  MUFU.EX2 R32, R50 ;  /* 0x0000003200207308 */ /* 0x000fe20000000800 */
        /* <DEDUP_REMOVED lines=9> */
[----:B------:R-:W-:Y:S01]  /*f5b0*/  MUFU.EX2 R34, R34 ;  /* 0x0000002200227308 */ /* 0x000fe20000000800 */
[----:B------:R-:W-:Y:S02]  /*f5c0*/  FADD.FTZ R87, R88, R87 ;  /* 0x0000005758577221 */ /* 0x000fe40000010000 */
[----:B------:R-:W-:Y:S01]  /*f5d0*/  FADD.FTZ R82, R43, R82 ;  /* 0x000000522b527221 */ /* 0x000fe20000010000 */
[----:B------:R-:W4:Y:S01]  /*f5e0*/  MUFU.EX2 R35, R35 ;  /* 0x0000002300237308 */ /* 0x000f220000000800 */
[----:B------:R-:W-:-:S02]  /*f5f0*/  FADD.FTZ R4, R40, R87 ;  /* 0x0000005728047221 */ /* 0x000fc40000010000 */
[----:B------:R-:W-:Y:S01]  /*f600*/  FADD.FTZ R77, R77, R82 ;  /* 0x000000524d4d7221 */ /* 0x000fe20000010000 */
[----:B------:R-:W5:Y:S01]  /*f610*/  MUFU.EX2 R40, R44 ;  /* 0x0000002c00287308 */ /* 0x000f620000000800 */
[----:B------:R-:W-:Y:S01]  /*f620*/  FADD.FTZ R4, R81, R4 ;  /* 0x0000000451047221 */ /* 0x000fe20000010000 */
[C---:B-1----:R-:W-:Y:S01]  /*f630*/  HMMA.16816.F32.BF16 R36, R12.reuse, R8, R36 ;  /* 0x000000080c24723c */ /* 0x042fe20000041824 */
[----:B------:R-:W-:Y:S02]  /*f640*/  FADD.FTZ R77, R76, R77 ;  /* 0x0000004d4c4d7221 */ /* 0x000fe40000010000 */
[----:B------:R-:W-:Y:S01]  /*f650*/  FADD.FTZ R5, R79, R4 ;  /* 0x000000044f057221 */ /* 0x000fe20000010000 */
[----:B--2---:R-:W-:Y:S01]  /*f660*/  F2FP.BF16.F32.PACK_AB R4, R42, R41 ;  /* 0x000000292a04723e */ /* 0x004fe200000010ff */
[----:B------:R-:W-:Y:S02]  /*f670*/  FADD.FTZ R70, R70, R77 ;  /* 0x0000004d46467221 */ /* 0x000fe40000010000 */
[----:B------:R-:W-:Y:S01]  /*f680*/  FADD.FTZ R5, R80, R5 ;  /* 0x0000000550057221 */ /* 0x000fe20000010000 */
[----:B------:R-:W-:Y:S01]  /*f690*/  HMMA.16816.F32.BF16 R28, R12, R10, R28 ;  /* 0x0000000a0c1c723c */ /* 0x000fe2000004181c */
[----:B------:R-:W-:Y:S01]  /*f6a0*/  FADD.FTZ R71, R71, R70 ;  /* 0x0000004647477221 */ /* 0x000fe20000010000 */
[----:B----4-:R-:W-:Y:S01]  /*f6b0*/  F2FP.BF16.F32.PACK_AB R7, R35, R34 ;  /* 0x000000222307723e */ /* 0x010fe200000010ff */
        /* <DEDUP_REMOVED lines=26> */
[----:B------:R-:W-:-:S04]  /*f860*/  FADD.FTZ R34, R34, R33 ;  /* 0x0000002122227221 */ /* 0x000fc80000010000 */
[----:B------:R-:W-:Y:S01]  /*f870*/  FADD.FTZ R226, R35, R34 ;  /* 0x0000002223e27221 */ /* 0x000fe20000010000 */
[----:B------:R-:W-:Y:S10]  /*f880*/  @!P0 BRA `(.L_x_1181) ;  /* 0x0000005400248947 */ /* 0x000ff40003800000 */
[----:B------:R-:W-:-:S04]  /*f890*/  DEPBAR.LE SB0, 0x0 ;  /* 0x000080000000791a */ /* 0x000fc80000000000 */
[----:B------:R-:W-:Y:S01]  /*f8a0*/  UISETP.NE.U32.AND UP0, UPT, UR12, URZ, UPT ;  /* 0x000000ff0c00728c */ /* 0x000fe2000bf05070 */
[----:B------:R-:W-:-:S03]  /*f8b0*/  IADD3 R61, PT, PT, R55, -0x2, RZ ;  /* 0xfffffffe373d7810 */ /* 0x000fc60007ffe0ff */
[----:B------:R-:W-:Y:S01]  /*f8c0*/  UISETP.NE.AND.EX UP0, UPT, UR13, URZ, UPT, UP0 ;  /* 0x000000ff0d00728c */ /* 0x000fe2000bf05300 */
[----:B------:R-:W-:Y:S08]  /*f8d0*/  BAR.SYNC.DEFER_BLOCKING 0x0 ;  /* 0x0000000000007b1d */ /* 0x000ff00000010000 */
[----:B------:R-:W-:Y:S05]  /*f8e0*/  BRA.U !UP0, `(.L_x_1182) ;  /* 0x0000000108f87547 */ /* 0x000fea000b800000 */
[----:B------:R-:W1:Y:S01]  /*f8f0*/  LDC R5, c[0x0][0x4f0] ;  /* 0x00013c00ff057b82 */ /* 0x000e620000000800 */
[----:B------:R-:W-:Y:S01]  /*f900*/  SHF.L.U32 R6, R61, 0x8, RZ ;  /* 0x000000083d067819 */ /* 0x000fe200000006ff */
[----:B------:R-:W2:Y:S03]  /*f910*/  LDCU.64 UR10, c[0x0][0x3c0] ;  /* 0x00007800ff0a77ac */ /* 0x000ea60008000a00 */
[----:B------:R-:W-:Y:S01]  /*f920*/  IABS R8, R6 ;  /* 0x0000000600087213 */ /* 0x000fe20000000000 */
[----:B------:R-:W-:Y:S01]  /*f930*/  VIADD R14, R6, 0x100 ;  /* 0x00000100060e7836 */ /* 0x000fe20000000000 */
[----:B------:R-:W3:Y:S04]  /*f940*/  LDCU.64 UR8, c[0x0][0x3a8] ;  /* 0x00007500ff0877ac */ /* 0x000ee80008000a00 */
[----:B------:R-:W-:-:S02]  /*f950*/  IABS R10, R14 ;  /* 0x0000000e000a7213 */ /* 0x000fc40000000000 */
[-C--:B-1----:R-:W-:Y:S02]  /*f960*/  IABS R4, R5.reuse ;  /* 0x0000000500047213 */ /* 0x082fe40000000000 */
[-C--:B------:R-:W-:Y:S02]  /*f970*/  LOP3.LUT R6, R6, R5.reuse, RZ, 0x3c, !PT ;  /* 0x0000000506067212 */ /* 0x080fe400078e3cff */
[----:B------:R-:W1:Y:S01]  /*f980*/  I2F.RP R9, R4 ;  /* 0x0000000400097306 */ /* 0x000e620000209400 */
[----:B------:R-:W-:Y:S02]  /*f990*/  LOP3.LUT R14, R14, R5, RZ, 0x3c, !PT ;  /* 0x000000050e0e7212 */ /* 0x000fe400078e3cff */
[----:B------:R-:W-:Y:S02]  /*f9a0*/  ISETP.GE.AND P4, PT, R6, RZ, PT ;  /* 0x000000ff0600720c */ /* 0x000fe40003f86270 */
        /* <DEDUP_REMOVED lines=38> */
[C---:B------:R-:W-:Y:S01]  /*fc10*/  IMAD R5, R6.reuse, UR11, R5 ;  /* 0x0000000b06057c24 */ /* 0x040fe2000f8e0205 */
[----:B----4-:R-:W-:Y:S01]  /*fc20*/  IADD3 R4, PT, PT, R9, -R4, RZ ;  /* 0x8000000409047210 */ /* 0x010fe20007ffe0ff */
[----:B------:R-:W-:-:S03]  /*fc30*/  IMAD.WIDE.U32 R8, R6, UR10, RZ ;  /* 0x0000000a06087c25 */ /* 0x000fc6000f8e00ff */
[----:B------:R-:W-:Y:S01]  /*fc40*/  SHF.R.S32.HI R6, RZ, 0x1f, R4 ;  /* 0x0000001fff067819 */ /* 0x000fe20000011404 */
[----:B------:R-:W-:-:S04]  /*fc50*/  IMAD.IADD R9, R9, 0x1, R5 ;  /* 0x0000000109097824 */ /* 0x000fc800078e0205 */
[----:B---3--:R-:W-:Y:S02]  /*fc60*/  IMAD R5, R6, UR8, RZ ;  /* 0x0000000806057c24 */ /* 0x008fe4000f8e02ff */
[----:B------:R-:W-:-:S04]  /*fc70*/  IMAD.WIDE.U32 R6, R4, UR8, R8 ;  /* 0x0000000804067c25 */ /* 0x000fc8000f8e0008 */
[----:B------:R-:W-:Y:S01]  /*fc80*/  IMAD R5, R4, UR9, R5 ;  /* 0x0000000904057c24 */ /* 0x000fe2000f8e0205 */
[----:B------:R-:W-:-:S04]  /*fc90*/  LEA R218, P0, R6, R218, 0x1 ;  /* 0x000000da06da7211 */ /* 0x000fc800078008ff */
[----:B------:R-:W-:-:S04]  /*fca0*/  IADD3 R5, PT, PT, R7, R5, RZ ;  /* 0x0000000507057210 */ /* 0x000fc80007ffe0ff */
[----:B------:R-:W-:Y:S01]  /*fcb0*/  LEA.HI.X R219, R6, R219, R5, 0x1, P0 ;  /* 0x000000db06db7211 */ /* 0x000fe200000f0c05 */
[----:B------:R-:W-:Y:S06]  /*fcc0*/  BRA `(.L_x_1183) ;  /* 0x0000000000207947 */ /* 0x000fec0003800000 */
.L_x_1182:
        /* <DEDUP_REMOVED lines=8> */
.L_x_1183:
[----:B------:R-:W1:Y:S01]  /*fd50*/  LDCU UR8, c[0x0][0x3c4] ;  /* 0x00007880ff0877ac */ /* 0x000e620008000800 */
[----:B------:R-:W-:Y:S01]  /*fd60*/  IMAD R92, R55, 0x100, R152 ;  /* 0x00000100375c7824 */ /* 0x000fe200078e0298 */
[----:B------:R-:W2:Y:S03]  /*fd70*/  LDCU UR9, c[0x0][0x440] ;  /* 0x00008800ff0977ac */ /* 0x000ea60008000800 */
[C---:B------:R-:W-:Y:S02]  /*fd80*/  VIADD R91, R92.reuse, 0xfffffe09 ;  /* 0xfffffe095c5b7836 */ /* 0x040fe40000000000 */
[C---:B------:R-:W-:Y:S01]  /*fd90*/  VIADD R89, R92.reuse, 0xfffffe10 ;  /* 0xfffffe105c597836 */ /* 0x040fe20000000000 */
[----:B------:R-:W-:Y:S01]  /*fda0*/  USHF.L.U32 UR11, UR10, 0x6, URZ ;  /* 0x000000060a0b7899 */ /* 0x000fe200080006ff */
[C---:B------:R-:W-:Y:S01]  /*fdb0*/  VIADD R97, R92.reuse, 0xfffffe11 ;  /* 0xfffffe115c617836 */ /* 0x040fe20000000000 */
[----:B------:R-:W-:Y:S01]  /*fdc0*/  ISETP.GE.AND P5, PT, R91, R62, PT ;  /* 0x0000003e5b00720c */ /* 0x000fe20003fa6270 */
[----:B------:R-:W-:-:S02]  /*fdd0*/  VIADD R101, R92, 0xfffffe18 ;  /* 0xfffffe185c657836 */ /* 0x000fc40000000000 */
[----:B------:R-:W-:Y:S01]  /*fde0*/  VIADD R107, R92, 0xfffffe29 ;  /* 0xfffffe295c6b7836 */ /* 0x000fe20000000000 */
[----:B------:R-:W-:Y:S01]  /*fdf0*/  IADD3 R10, P0, PT, R218, UR11, RZ ;  /* 0x0000000bda0a7c10 */ /* 0x000fe2000ff1e0ff */
[C---:B------:R-:W-:Y:S02]  /*fe00*/  VIADD R109, R92.reuse, 0xfffffe30 ;  /* 0xfffffe305c6d7836 */ /* 0x040fe40000000000 */
[C---:B------:R-:W-:Y:S01]  /*fe10*/  VIADD R115, R92.reuse, 0xfffffe41 ;  /* 0xfffffe415c737836 */ /* 0x040fe20000000000 */
[----:B-1----:R-:W-:Y:S01]  /*fe20*/  USHF.L.U64.HI UR8, UR10, 0x6, UR8 ;  /* 0x000000060a087899 */ /* 0x002fe20008010208 */
[C---:B------:R-:W-:Y:S02]  /*fe30*/  VIADD R155, R92.reuse, 0xfffffe89 ;  /* 0xfffffe895c9b7836 */ /* 0x040fe40000000000 */
[----:B------:R-:W-:Y:S01]  /*fe40*/  VIADD R157, R92, 0xfffffe99 ;  /* 0xfffffe995c9d7836 */ /* 0x000fe20000000000 */
[----:B--2---:R-:W-:Y:S01]  /*fe50*/  ISETP.GE.AND P3, PT, R148, UR9, PT ;  /* 0x0000000994007c0c */ /* 0x004fe2000bf66270 */
[----:B------:R-:W-:Y:S01]  /*fe60*/  VIADD R161, R92, 0xfffffea1 ;  /* 0xfffffea15ca17836 */ /* 0x000fe20000000000 */
[----:B------:R-:W-:-:S02]  /*fe70*/  IADD3.X R11, PT, PT, R219, UR8, RZ, P0, !PT ;  /* 0x00000008db0b7c10 */ /* 0x000fc400087fe4ff */
[----:B------:R-:W-:Y:S02]  /*fe80*/  IADD3 R8, P0, PT, R10, UR11, RZ ;  /* 0x0000000b0a087c10 */ /* 0x000fe4000ff1e0ff */
[----:B------:R-:W-:Y:S02]  /*fe90*/  P2R R63, PR, RZ, 0x8 ;  /* 0x00000008ff3f7803 */ /* 0x000fe40000000000 */
[----:B------:R-:W-:Y:S02]  /*fea0*/  IADD3.X R9, PT, PT, R11, UR8, RZ, P0, !PT ;  /* 0x000000080b097c10 */ /* 0x000fe400087fe4ff */
[----:B------:R-:W-:-:S03]  /*feb0*/  IADD3 R6, P0, PT, R8, UR11, RZ ;  /* 0x0000000b08067c10 */ /* 0x000fc6000ff1e0ff */
[----:B------:R-:W-:Y:S01]  /*fec0*/  @!PT LDS RZ, [RZ] ;  /* 0x00000000fffff984 */ /* 0x000fe20000000800 */
[----:B------:R-:W-:Y:S01]  /*fed0*/  @!PT LDS RZ, [RZ] ;  /* 0x00000000fffff984 */ /* 0x000fe20000000800 */
[----:B------:R-:W-:Y:S01]  /*fee0*/  @!PT LDS RZ, [RZ] ;  /* 0x00000000fffff984 */ /* 0x000fe20000000800 */
[----:B------:R-:W-:Y:S01]  /*fef0*/  @!P3 LDGSTS.E.BYPASS.LTC128B.128 [R3+0x5000], desc[UR6][R218.64] ;  /* 0x05000000da03bfae */ /* 0x000fe2000b981a06 */
        /* <DEDUP_REMOVED lines=45> */
[----:B------:R-:W-:Y:S04]  /*101d0*/  LDSM.16.M88.4 R80, [R211] ;  /* 0x00000000d350783b */ /* 0x000fe80000000200 */
[----:B------:R-:W3:Y:S04]  /*101e0*/  LDSM.16.M88.4 R36, [R210+0x1400] ;  /* 0x00140000d224783b */ /* 0x000ee80000000200 */
[----:B------:R-:W4:Y:S04]  /*101f0*/  LDSM.16.M88.4 R44, [R210+0x1000] ;  /* 0x00100000d22c783b */ /* 0x000f280000000200 */
[----:B------:R-:W-:Y:S04]  /*10200*/  LDSM.16.M88.4 R72, [R150] ;  /* 0x000000009648783b */ /* 0x000fe80000000200 */
[----:B-1----:R-:W1:Y:S04]  /*10210*/  LDSM.16.M88.4 R4, [R60+0x1400] ;  /* 0x001400003c04783b */ /* 0x002e680000000200 */
[----:B--2---:R-:W2:Y:S04]  /*10220*/  LDSM.16.M88.4 R20, [R210+0x1c00] ;  /* 0x001c0000d214783b */ /* 0x004ea80000000200 */
[----:B------:R-:W5:Y:S04]  /*10230*/  LDSM.16.M88.4 R16, [R60+0x1000] ;  /* 0x001000003c10783b */ /* 0x000f680000000200 */
[----:B------:R-:W5:Y:S04]  /*10240*/  LDSM.16.M88.4 R28, [R210+0x1800] ;  /* 0x00180000d21c783b */ /* 0x000f680000000200 */
[----:B------:R-:W5:Y:S04]  /*10250*/  LDSM.16.M88.4 R12, [R210+0x2000] ;  /* 0x00200000d20c783b */ /* 0x000f680000000200 */
[----:B------:R-:W5:Y:S04]  /*10260*/  LDSM.16.M88.4 R68, [R60+0x1c00] ;  /* 0x001c00003c44783b */ /* 0x000f680000000200 */
[----:B------:R-:W5:Y:S01]  /*10270*/  LDSM.16.M88.4 R8, [R60+0x1800] ;  /* 0x001800003c08783b */ /* 0x000f620000000200 */
[C---:B---3--:R-:W-:Y:S03]  /*10280*/  HMMA.16816.F32.BF16 R40, R80.reuse, R36, RZ ;  /* 0x000000245028723c */ /* 0x048fe600000418ff */
[----:B------:R-:W-:Y:S04]  /*10290*/  LDSM.16.M88.4 R56, [R210+0x2400] ;  /* 0x00240000d238783b */ /* 0x000fe80000000200 */
[----:B------:R-:W-:Y:S01]  /*102a0*/  LDSM.16.M88.4 R48, [R210+0x2800] ;  /* 0x00280000d230783b */ /* 0x000fe20000000200 */
[C---:B------:R-:W-:Y:S03]  /*102b0*/  HMMA.16816.F32.BF16 R36, R80.reuse, R38, RZ ;  /* 0x000000265024723c */ /* 0x040fe600000418ff */
[----:B------:R-:W-:Y:S04]  /*102c0*/  LDSM.16.M88.4 R64, [R60+0x2400] ;  /* 0x002400003c40783b */ /* 0x000fe80000000200 */
[----:B------:R-:W-:Y:S01]  /*102d0*/  LDSM.16.M88.4 R76, [R210+0x2c00] ;  /* 0x002c0000d24c783b */ /* 0x000fe20000000200 */
[C---:B----4-:R-:W-:Y:S03]  /*102e0*/  HMMA.16816.F32.BF16 R84, R80.reuse, R44, RZ ;  /* 0x0000002c5054723c */ /* 0x050fe600000418ff */
[----:B------:R-:W0:Y:S05]  /*102f0*/  LDGDEPBAR ;  /* 0x00000000000079af */ /* 0x000e2a0000000000 */
[----:B------:R-:W-:Y:S08]  /*10300*/  HMMA.16816.F32.BF16 R44, R80, R46, RZ ;  /* 0x0000002e502c723c */ /* 0x000ff000000418ff */
[C---:B-1----:R-:W-:Y:S08]  /*10310*/  HMMA.16816.F32.BF16 R40, R72.reuse, R4, R40 ;  /* 0x000000044828723c */ /* 0x042ff00000041828 */
[----:B------:R-:W-:Y:S01]  /*10320*/  HMMA.16816.F32.BF16 R36, R72, R6, R36 ;  /* 0x000000064824723c */ /* 0x000fe20000041824 */
[----:B------:R-:W1:Y:S07]  /*10330*/  LDSM.16.M88.4 R4, [R60+0x2000] ;  /* 0x002000003c04783b */ /* 0x000e6e0000000200 */
[C---:B--2---:R-:W-:Y:S08]  /*10340*/  HMMA.16816.F32.BF16 R24, R80.reuse, R20, RZ ;  /* 0x000000145018723c */ /* 0x044ff000000418ff */
[----:B------:R-:W-:Y:S08]  /*10350*/  HMMA.16816.F32.BF16 R20, R80, R22, RZ ;  /* 0x000000165014723c */ /* 0x000ff000000418ff */
[C---:B-----5:R-:W-:Y:S08]  /*10360*/  HMMA.16816.F32.BF16 R84, R72.reuse, R16, R84 ;  /* 0x000000104854723c */ /* 0x060ff00000041854 */
[----:B------:R-:W-:Y:S08]  /*10370*/  HMMA.16816.F32.BF16 R44, R72, R18, R44 ;  /* 0x00000012482c723c */ /* 0x000ff0000004182c */
[C---:B------:R-:W-:Y:S08]  /*10380*/  HMMA.16816.F32.BF16 R32, R80.reuse, R28, RZ ;  /* 0x0000001c5020723c */ /* 0x040ff000000418ff */
[----:B------:R-:W-:Y:S03]  /*10390*/  HMMA.16816.F32.BF16 R16, R80, R12, RZ ;  /* 0x0000000c5010723c */ /* 0x000fe600000418ff */
[----:B------:R-:W-:Y:S01]  /*103a0*/  FSEL R98, R45, -INF , !P5 ;  /* 0xff8000002d627808 */ /* 0x000fe20006800000 */
[----:B------:R-:W-:Y:S01]  /*103b0*/  VIADD R45, R92, 0xfffffe19 ;  /* 0xfffffe195c2d7836 */ /* 0x000fe20000000000 */
[----:B------:R-:W-:-:S03]  /*103c0*/  ISETP.GE.AND P5, PT, R97, R54, PT ;  /* 0x000000366100720c */ /* 0x000fc60003fa6270 */
[C---:B------:R-:W-:Y:S08]  /*103d0*/  HMMA.16816.F32.BF16 R28, R80.reuse, R30, RZ ;  /* 0x0000001e501c723c */ /* 0x040ff000000418ff */
[----:B------:R-:W-:Y:S08]  /*103e0*/  HMMA.16816.F32.BF16 R12, R80, R14, RZ ;  /* 0x0000000e500c723c */ /* 0x000ff000000418ff */
[C---:B------:R-:W-:Y:S08]  /*103f0*/  HMMA.16816.F32.BF16 R24, R72.reuse, R68, R24 ;  /* 0x000000444818723c */ /* 0x040ff00000041818 */
[C---:B------:R-:W-:Y:S01]  /*10400*/  HMMA.16816.F32.BF16 R20, R72.reuse, R70, R20 ;  /* 0x000000464814723c */ /* 0x040fe20000041814 */
[----:B------:R-:W2:Y:S07]  /*10410*/  LDSM.16.M88.4 R68, [R60+0x2800] ;  /* 0x002800003c44783b */ /* 0x000eae0000000200 */
[C---:B------:R-:W-:Y:S08]  /*10420*/  HMMA.16816.F32.BF16 R32, R72.reuse, R8, R32 ;  /* 0x000000084820723c */ /* 0x040ff00000041820 */
[C---:B------:R-:W-:Y:S08]  /*10430*/  HMMA.16816.F32.BF16 R28, R72.reuse, R10, R28 ;  /* 0x0000000a481c723c */ /* 0x040ff0000004181c */
[C---:B-1----:R-:W-:Y:S08]  /*10440*/  HMMA.16816.F32.BF16 R16, R72.reuse, R4, R16 ;  /* 0x000000044810723c */ /* 0x042ff00000041810 */
[----:B------:R-:W-:Y:S08]  /*10450*/  HMMA.16816.F32.BF16 R12, R72, R6, R12 ;  /* 0x00000006480c723c */ /* 0x000ff0000004180c */
[C---:B------:R-:W-:Y:S08]  /*10460*/  HMMA.16816.F32.BF16 R8, R80.reuse, R56, RZ ;  /* 0x000000385008723c */ /* 0x040ff000000418ff */
[C---:B------:R-:W-:Y:S08]  /*10470*/  HMMA.16816.F32.BF16 R4, R80.reuse, R58, RZ ;  /* 0x0000003a5004723c */ /* 0x040ff000000418ff */
[----:B------:R-:W-:Y:S01]  /*10480*/  HMMA.16816.F32.BF16 R56, R80, R48, RZ ;  /* 0x000000305038723c */ /* 0x000fe200000418ff */
[----:B------:R-:W-:-:S05]  /*10490*/  VIADD R49, R92, 0xfffffe00 ;  /* 0xfffffe005c317836 */ /* 0x000fca0000000000 */
[C---:B------:R-:W-:Y:S02]  /*104a0*/  ISETP.GE.AND P2, PT, R49.reuse, R62, PT ;  /* 0x0000003e3100720c */ /* 0x040fe40003f46270 */
[C---:B------:R-:W-:Y:S01]  /*104b0*/  HMMA.16816.F32.BF16 R8, R72.reuse, R64, R8 ;  /* 0x000000404808723c */ /* 0x040fe20000041808 */
[----:B------:R-:W-:Y:S01]  /*104c0*/  VIADD R65, R92, 0xfffffe08 ;  /* 0xfffffe085c417836 */ /* 0x000fe20000000000 */
[----:B------:R-:W-:Y:S02]  /*104d0*/  ISETP.GE.AND P0, PT, R49, R54, PT ;  /* 0x000000363100720c */ /* 0x000fe40003f06270 */
[----:B------:R-:W-:Y:S02]  /*104e0*/  FSEL R93, R84, -INF , !P2 ;  /* 0xff800000545d7808 */ /* 0x000fe40005000000 */
[C---:B------:R-:W-:Y:S02]  /*104f0*/  ISETP.GE.AND P3, PT, R65.reuse, R62, PT ;  /* 0x0000003e4100720c */ /* 0x040fe40003f66270 */
[----:B------:R-:W-:Y:S01]  /*10500*/  HMMA.16816.F32.BF16 R4, R72, R66, R4 ;  /* 0x000000424804723c */ /* 0x000fe20000041804 */
[----:B------:R-:W-:Y:S01]  /*10510*/  VIADD R67, R92, 0xfffffe01 ;  /* 0xfffffe015c437836 */ /* 0x000fe20000000000 */
[----:B------:R-:W-:-:S02]  /*10520*/  ISETP.GE.AND P6, PT, R65, R54, PT ;  /* 0x000000364100720c */ /* 0x000fc40003fc6270 */
[----:B------:R-:W-:Y:S02]  /*10530*/  FSEL R95, R86, -INF , !P0 ;  /* 0xff800000565f7808 */ /* 0x000fe40004000000 */
[C---:B------:R-:W-:Y:S02]  /*10540*/  ISETP.GE.AND P1, PT, R67.reuse, R62, PT ;  /* 0x0000003e4300720c */ /* 0x040fe40003f26270 */
[-C--:B------:R-:W-:Y:S01]  /*10550*/  ISETP.GE.AND P4, PT, R67, R54.reuse, PT ;  /* 0x000000364300720c */ /* 0x080fe20003f86270 */
[----:B------:R-:W-:Y:S01]  /*10560*/  HMMA.16816.F32.BF16 R48, R80, R50, RZ ;  /* 0x000000325030723c */ /* 0x000fe200000418ff */
[----:B------:R-:W1:Y:S01]  /*10570*/  LDSM.16.M88.4 R64, [R60+0x2c00] ;  /* 0x002c00003c40783b */ /* 0x000e620000000200 */
[----:B------:R-:W-:Y:S02]  /*10580*/  FSEL R94, R85, -INF , !P1 ;  /* 0xff800000555e7808 */ /* 0x000fe40004800000 */
[----:B------:R-:W-:Y:S02]  /*10590*/  ISETP.GE.AND P0, PT, R91, R54, PT ;  /* 0x000000365b00720c */ /* 0x000fe40003f06270 */
[----:B------:R-:W-:-:S02]  /*105a0*/  ISETP.GE.AND P1, PT, R89, R62, PT ;  /* 0x0000003e5900720c */ /* 0x000fc40003f26270 */
[----:B--2---:R-:W-:Y:S01]  /*105b0*/  HMMA.16816.F32.BF16 R56, R72, R68, R56 ;  /* 0x000000444838723c */ /* 0x004fe20000041838 */
[----:B------:R-:W-:Y:S02]  /*105c0*/  FSEL R68, R87, -INF , !P4 ;  /* 0xff80000057447808 */ /* 0x000fe40006000000 */
[----:B------:R-:W2:Y:S01]  /*105d0*/  LDSM.16.M88.4 R84, [R210+0x3000] ;  /* 0x00300000d254783b */ /* 0x000ea20000000200 */
[----:B------:R-:W-:Y:S02]  /*105e0*/  ISETP.GE.AND P2, PT, R89, R54, PT ;  /* 0x000000365900720c */ /* 0x000fe40003f46270 */
[----:B------:R-:W-:Y:S02]  /*105f0*/  FSEL R96, R46, -INF , !P6 ;  /* 0xff8000002e607808 */ /* 0x000fe40007000000 */
[----:B------:R-:W-:Y:S01]  /*10600*/  HMMA.16816.F32.BF16 R88, R80, R76, RZ ;  /* 0x0000004c5058723c */ /* 0x000fe200000418ff */
[----:B------:R-:W-:Y:S02]  /*10610*/  ISETP.GE.AND P6, PT, R97, R62, PT ;  /* 0x0000003e6100720c */ /* 0x000fe40003fc6270 */
[----:B------:R-:W-:-:S02]  /*10620*/  FSEL R99, R40, -INF , !P1 ;  /* 0xff80000028637808 */ /* 0x000fc40004800000 */
[----:B------:R-:W-:Y:S02]  /*10630*/  FSEL R100, R41, -INF , !P6 ;  /* 0xff80000029647808 */ /* 0x000fe40007000000 */
[----:B------:R-:W-:Y:S01]  /*10640*/  FSEL R97, R47, -INF , !P0 ;  /* 0xff8000002f617808 */ /* 0x000fe20004000000 */
[----:B------:R-:W-:Y:S01]  /*10650*/  HMMA.16816.F32.BF16 R48, R72, R70, R48 ;  /* 0x000000464830723c */ /* 0x000fe20000041830 */
[----:B------:R-:W-:Y:S01]  /*10660*/  FSEL R70, R42, -INF , !P2 ;  /* 0xff8000002a467808 */ /* 0x000fe20005000000 */
[----:B------:R-:W-:Y:S01]  /*10670*/  VIADD R47, R92, 0xfffffe20 ;  /* 0xfffffe205c2f7836 */ /* 0x000fe20000000000 */
[----:B------:R-:W-:Y:S02]  /*10680*/  FSEL R71, R43, -INF , !P5 ;  /* 0xff8000002b477808 */ /* 0x000fe40006800000 */
[----:B------:R-:W3:Y:S01]  /*10690*/  LDSM.16.M88.4 R40, [R60+0x3000] ;  /* 0x003000003c28783b */ /* 0x000ee20000000200 */
[C---:B------:R-:W-:Y:S02]  /*106a0*/  ISETP.GE.AND P4, PT, R101.reuse, R62, PT ;  /* 0x0000003e6500720c */ /* 0x040fe40003f86270 */
[----:B------:R-:W-:Y:S01]  /*106b0*/  HMMA.16816.F32.BF16 R76, R80, R78, RZ ;  /* 0x0000004e504c723c */ /* 0x000fe200000418ff */
[----:B------:R-:W-:-:S02]  /*106c0*/  ISETP.GE.AND P0, PT, R101, R54, PT ;  /* 0x000000366500720c */ /* 0x000fc40003f06270 */
[C---:B------:R-:W-:Y:S02]  /*106d0*/  ISETP.GE.AND P1, PT, R45.reuse, R62, PT ;  /* 0x0000003e2d00720c */ /* 0x040fe40003f26270 */
[----:B------:R-:W-:Y:S01]  /*106e0*/  ISETP.GE.AND P2, PT, R45, R54, PT ;  /* 0x000000362d00720c */ /* 0x000fe20003f46270 */
[C---:B------:R-:W-:Y:S01]  /*106f0*/  VIADD R45, R92.reuse, 0xfffffe28 ;  /* 0xfffffe285c2d7836 */ /* 0x040fe20000000000 */
[C---:B------:R-:W-:Y:S02]  /*10700*/  ISETP.GE.AND P6, PT, R47.reuse, R62, PT ;  /* 0x0000003e2f00720c */ /* 0x040fe40003fc6270 */
[----:B------:R-:W-:Y:S01]  /*10710*/  ISETP.GE.AND P5, PT, R47, R54, PT ;  /* 0x000000362f00720c */ /* 0x000fe20003fa6270 */
[----:B------:R-:W-:Y:S01]  /*10720*/  VIADD R47, R92, 0xfffffe21 ;  /* 0xfffffe215c2f7836 */ /* 0x000fe20000000000 */
[----:B-1----:R-:W-:Y:S01]  /*10730*/  HMMA.16816.F32.BF16 R88, R72, R64, R88 ;  /* 0x000000404858723c */ /* 0x002fe20000041858 */
[----:B------:R-:W-:Y:S02]  /*10740*/  FSEL R101, R36, -INF , !P4 ;  /* 0xff80000024657808 */ /* 0x000fe40006000000 */
[----:B------:R-:W-:-:S02]  /*10750*/  FSEL R102, R38, -INF , !P0 ;  /* 0xff80000026667808 */ /* 0x000fc40004000000 */
[----:B------:R-:W-:Y:S02]  /*10760*/  FSEL R104, R37, -INF , !P1 ;  /* 0xff80000025687808 */ /* 0x000fe40004800000 */
[----:B------:R-:W-:Y:S02]  /*10770*/  FSEL R65, R39, -INF , !P2 ;  /* 0xff80000027417808 */ /* 0x000fe40005000000 */
[----:B------:R-:W1:Y:S01]  /*10780*/  LDSM.16.M88.4 R36, [R210+0x3400] ;  /* 0x00340000d224783b */ /* 0x000e620000000200 */
[C---:B------:R-:W-:Y:S01]  /*10790*/  ISETP.GE.AND P4, PT, R47.reuse, R62, PT ;  /* 0x0000003e2f00720c */ /* 0x040fe20003f86270 */
[----:B------:R-:W-:Y:S01]  /*107a0*/  HMMA.16816.F32.BF16 R76, R72, R66, R76 ;  /* 0x00000042484c723c */ /* 0x000fe2000004184c */
[----:B------:R-:W-:Y:S02]  /*107b0*/  FSEL R69, R44, -INF , !P3 ;  /* 0xff8000002c457808 */ /* 0x000fe40005800000 */
[----:B------:R-:W-:Y:S02]  /*107c0*/  ISETP.GE.AND P0, PT, R47, R54, PT ;  /* 0x000000362f00720c */ /* 0x000fe40003f06270 */
[----:B------:R-:W-:-:S02]  /*107d0*/  ISETP.GE.AND P1, PT, R45, R62, PT ;  /* 0x0000003e2d00720c */ /* 0x000fc40003f26270 */
[----:B------:R-:W-:Y:S02]  /*107e0*/  ISETP.GE.AND P2, PT, R45, R54, PT ;  /* 0x000000362d00720c */ /* 0x000fe40003f46270 */
[C---:B--2---:R-:W-:Y:S01]  /*107f0*/  HMMA.16816.F32.BF16 R44, R80.reuse, R84, RZ ;  /* 0x00000054502c723c */ /* 0x044fe200000418ff */
[----:B------:R-:W-:Y:S01]  /*10800*/  FSEL R105, R33, -INF , !P4 ;  /* 0xff80000021697808 */ /* 0x000fe20006000000 */
[----:B------:R-:W-:Y:S01]  /*10810*/  VIADD R33, R92, 0xfffffe31 ;  /* 0xfffffe315c217836 */ /* 0x000fe20000000000 */
[----:B------:R-:W-:Y:S02]  /*10820*/  FSEL R64, R32, -INF , !P6 ;  /* 0xff80000020407808 */ /* 0x000fe40007000000 */
[----:B------:R-:W-:Y:S02]  /*10830*/  FSEL R103, R34, -INF , !P5 ;  /* 0xff80000022677808 */ /* 0x000fe40006800000 */
[C---:B------:R-:W-:Y:S01]  /*10840*/  ISETP.GE.AND P6, PT, R107.reuse, R62, PT ;  /* 0x0000003e6b00720c */ /* 0x040fe20003fc6270 */
[----:B------:R-:W-:Y:S01]  /*10850*/  HMMA.16816.F32.BF16 R84, R80, R86, RZ ;  /* 0x000000565054723c */ /* 0x000fe200000418ff */
[----:B------:R-:W-:-:S02]  /*10860*/  ISETP.GE.AND P5, PT, R107, R54, PT ;  /* 0x000000366b00720c */ /* 0x000fc40003fa6270 */
[----:B------:R-:W-:Y:S01]  /*10870*/  FSEL R106, R35, -INF , !P0 ;  /* 0xff800000236a7808 */ /* 0x000fe20004000000 */
[----:B------:R-:W-:Y:S01]  /*10880*/  VIADD R35, R92, 0xfffffe38 ;  /* 0xfffffe385c237836 */ /* 0x000fe20000000000 */
[----:B------:R-:W-:Y:S02]  /*10890*/  FSEL R107, R28, -INF , !P1 ;  /* 0xff8000001c6b7808 */ /* 0x000fe40004800000 */
[----:B------:R-:W-:Y:S02]  /*108a0*/  FSEL R66, R30, -INF , !P2 ;  /* 0xff8000001e427808 */ /* 0x000fe40005000000 */
[C---:B------:R-:W-:Y:S02]  /*108b0*/  ISETP.GE.AND P4, PT, R109.reuse, R62, PT ;  /* 0x0000003e6d00720c */ /* 0x040fe40003f86270 */
[----:B------:R-:W-:Y:S01]  /*108c0*/  ISETP.GE.AND P0, PT, R109, R54, PT ;  /* 0x000000366d00720c */ /* 0x000fe20003f06270 */
[----:B---3--:R-:W-:Y:S01]  /*108d0*/  HMMA.16816.F32.BF16 R44, R72, R40, R44 ;  /* 0x00000028482c723c */ /* 0x008fe2000004182c */
[C---:B------:R-:W-:Y:S01]  /*108e0*/  ISETP.GE.AND P1, PT, R33.reuse, R62, PT ;  /* 0x0000003e2100720c */ /* 0x040fe20003f26270 */
[C---:B------:R-:W-:Y:S01]  /*108f0*/  VIADD R41, R92.reuse, 0xfffffe48 ;  /* 0xfffffe485c297836 */ /* 0x040fe20000000000 */
[----:B------:R-:W-:Y:S01]  /*10900*/  ISETP.GE.AND P2, PT, R33, R54, PT ;  /* 0x000000362100720c */ /* 0x000fe20003f46270 */
[----:B------:R-:W-:Y:S01]  /*10910*/  VIADD R33, R92, 0xfffffe40 ;  /* 0xfffffe405c217836 */ /* 0x000fe20000000000 */
[----:B------:R-:W-:-:S02]  /*10920*/  FSEL R108, R29, -INF , !P6 ;  /* 0xff8000001d6c7808 */ /* 0x000fc40007000000 */
[----:B------:R-:W-:Y:S01]  /*10930*/  FSEL R67, R31, -INF , !P5 ;  /* 0xff8000001f437808 */ /* 0x000fe20006800000 */
[----:B------:R-:W-:Y:S01]  /*10940*/  HMMA.16816.F32.BF16 R84, R72, R42, R84 ;  /* 0x0000002a4854723c */ /* 0x000fe20000041854 */
[C---:B------:R-:W-:Y:S01]  /*10950*/  ISETP.GE.AND P6, PT, R35.reuse, R62, PT ;  /* 0x0000003e2300720c */ /* 0x040fe20003fc6270 */
[----:B------:R-:W2:Y:S01]  /*10960*/  LDSM.16.M88.4 R28, [R60+0x3400] ;  /* 0x003400003c1c783b */ /* 0x000ea20000000200 */
[----:B------:R-:W-:Y:S02]  /*10970*/  FSEL R109, R24, -INF , !P4 ;  /* 0xff800000186d7808 */ /* 0x000fe40006000000 */
[----:B------:R-:W-:Y:S01]  /*10980*/  ISETP.GE.AND P5, PT, R35, R54, PT ;  /* 0x000000362300720c */ /* 0x000fe20003fa6270 */
[----:B------:R-:W-:Y:S01]  /*10990*/  VIADD R35, R92, 0xfffffe39 ;  /* 0xfffffe395c237836 */ /* 0x000fe20000000000 */
[----:B------:R-:W-:Y:S02]  /*109a0*/  FSEL R110, R26, -INF , !P0 ;  /* 0xff8000001a6e7808 */ /* 0x000fe40004000000 */
[----:B------:R-:W-:-:S02]  /*109b0*/  FSEL R112, R25, -INF , !P1 ;  /* 0xff80000019707808 */ /* 0x000fc40004800000 */
[----:B------:R-:W-:Y:S02]  /*109c0*/  FSEL R111, R27, -INF , !P2 ;  /* 0xff8000001b6f7808 */ /* 0x000fe40005000000 */
[----:B------:R-:W3:Y:S01]  /*109d0*/  LDSM.16.M88.4 R24, [R210+0x3800] ;  /* 0x00380000d218783b */ /* 0x000ee20000000200 */
[C---:B------:R-:W-:Y:S02]  /*109e0*/  ISETP.GE.AND P4, PT, R35.reuse, R62, PT ;  /* 0x0000003e2300720c */ /* 0x040fe40003f86270 */
[----:B------:R-:W-:Y:S02]  /*109f0*/  ISETP.GE.AND P0, PT, R35, R54, PT ;  /* 0x000000362300720c */ /* 0x000fe40003f06270 */
[----:B------:R-:W-:Y:S01]  /*10a00*/  FSEL R116, R21, -INF , !P4 ;  /* 0xff80000015747808 */ /* 0x000fe20006000000 */
[----:B------:R-:W-:Y:S01]  /*10a10*/  VIADD R21, R92, 0xfffffe49 ;  /* 0xfffffe495c157836 */ /* 0x000fe20000000000 */
[C---:B------:R-:W-:Y:S02]  /*10a20*/  ISETP.GE.AND P1, PT, R33.reuse, R62, PT ;  /* 0x0000003e2100720c */ /* 0x040fe40003f26270 */
[----:B------:R-:W-:-:S02]  /*10a30*/  ISETP.GE.AND P2, PT, R33, R54, PT ;  /* 0x000000362100720c */ /* 0x000fc40003f46270 */
[----:B------:R-:W-:Y:S01]  /*10a40*/  FSEL R113, R20, -INF , !P6 ;  /* 0xff80000014717808 */ /* 0x000fe20007000000 */
[C---:B-1----:R-:W-:Y:S01]  /*10a50*/  HMMA.16816.F32.BF16 R32, R80.reuse, R36, RZ ;  /* 0x000000245020723c */ /* 0x042fe200000418ff */
[----:B------:R-:W-:Y:S02]  /*10a60*/  FSEL R114, R22, -INF , !P5 ;  /* 0xff80000016727808 */ /* 0x000fe40006800000 */
[C---:B------:R-:W-:Y:S02]  /*10a70*/  ISETP.GE.AND P6, PT, R115.reuse, R62, PT ;  /* 0x0000003e7300720c */ /* 0x040fe40003fc6270 */
[----:B------:R-:W-:Y:S02]  /*10a80*/  ISETP.GE.AND P5, PT, R115, R54, PT ;  /* 0x000000367300720c */ /* 0x000fe40003fa6270 */
[----:B------:R-:W-:Y:S01]  /*10a90*/  FSEL R115, R23, -INF , !P0 ;  /* 0xff80000017737808 */ /* 0x000fe20004000000 */
[----:B------:R-:W-:Y:S01]  /*10aa0*/  VIADD R23, R92, 0xfffffe50 ;  /* 0xfffffe505c177836 */ /* 0x000fe20000000000 */
[----:B------:R-:W-:Y:S01]  /*10ab0*/  FSEL R117, R16, -INF , !P1 ;  /* 0xff80000010757808 */ /* 0x000fe20004800000 */
[----:B------:R-:W-:Y:S01]  /*10ac0*/  HMMA.16816.F32.BF16 R36, R80, R38, RZ ;  /* 0x000000265024723c */ /* 0x000fe200000418ff */
[----:B------:R-:W-:-:S02]  /*10ad0*/  FSEL R118, R18, -INF , !P2 ;  /* 0xff80000012767808 */ /* 0x000fc40005000000 */
[C---:B------:R-:W-:Y:S02]  /*10ae0*/  ISETP.GE.AND P4, PT, R41.reuse, R62, PT ;  /* 0x0000003e2900720c */ /* 0x040fe40003f86270 */
[----:B------:R-:W-:Y:S01]  /*10af0*/  ISETP.GE.AND P0, PT, R41, R54, PT ;  /* 0x000000362900720c */ /* 0x000fe20003f06270 */
[C---:B------:R-:W-:Y:S01]  /*10b00*/  VIADD R41, R92.reuse, 0xfffffe59 ;  /* 0xfffffe595c297836 */ /* 0x040fe20000000000 */
[C---:B------:R-:W-:Y:S02]  /*10b10*/  ISETP.GE.AND P1, PT, R21.reuse, R62, PT ;  /* 0x0000003e1500720c */ /* 0x040fe40003f26270 */
[----:B------:R-:W-:Y:S01]  /*10b20*/  ISETP.GE.AND P2, PT, R21, R54, PT ;  /* 0x000000361500720c */ /* 0x000fe20003f46270 */
[C---:B------:R-:W-:Y:S01]  /*10b30*/  VIADD R21, R92.reuse, 0xfffffe58 ;  /* 0xfffffe585c157836 */ /* 0x040fe20000000000 */
[----:B------:R-:W-:Y:S01]  /*10b40*/  FSEL R120, R17, -INF , !P6 ;  /* 0xff80000011787808 */ /* 0x000fe20007000000 */
[----:B--2---:R-:W-:Y:S01]  /*10b50*/  HMMA.16816.F32.BF16 R32, R72, R28, R32 ;  /* 0x0000001c4820723c */ /* 0x004fe20000041820 */
[----:B------:R-:W-:Y:S01]  /*10b60*/  FSEL R119, R19, -INF , !P5 ;  /* 0xff80000013777808 */ /* 0x000fe20006800000 */
[----:B------:R-:W-:Y:S01]  /*10b70*/  VIADD R29, R92, 0xfffffe60 ;  /* 0xfffffe605c1d7836 */ /* 0x000fe20000000000 */
[----:B------:R-:W-:Y:S01]  /*10b80*/  FSEL R121, R12, -INF , !P4 ;  /* 0xff8000000c797808 */ /* 0x000fe20006000000 */
[----:B------:R-:W1:Y:S01]  /*10b90*/  LDSM.16.M88.4 R16, [R60+0x3800] ;  /* 0x003800003c10783b */ /* 0x000e620000000200 */
[----:B------:R-:W-:-:S02]  /*10ba0*/  FSEL R122, R14, -INF , !P0 ;  /* 0xff8000000e7a7808 */ /* 0x000fc40004000000 */
[----:B------:R-:W-:Y:S01]  /*10bb0*/  FSEL R124, R13, -INF , !P1 ;  /* 0xff8000000d7c7808 */ /* 0x000fe20004800000 */
[----:B------:R-:W-:Y:S01]  /*10bc0*/  HMMA.16816.F32.BF16 R36, R72, R30, R36 ;  /* 0x0000001e4824723c */ /* 0x000fe20000041824 */
[----:B------:R-:W-:Y:S02]  /*10bd0*/  FSEL R123, R15, -INF , !P2 ;  /* 0xff8000000f7b7808 */ /* 0x000fe40005000000 */
[----:B------:R-:W2:Y:S01]  /*10be0*/  LDSM.16.M88.4 R12, [R210+0x3c00] ;  /* 0x003c0000d20c783b */ /* 0x000ea20000000200 */
[C---:B------:R-:W-:Y:S02]  /*10bf0*/  ISETP.GE.AND P6, PT, R23.reuse, R62, PT ;  /* 0x0000003e1700720c */ /* 0x040fe40003fc6270 */
[----:B------:R-:W-:Y:S01]  /*10c00*/  ISETP.GE.AND P5, PT, R23, R54, PT ;  /* 0x000000361700720c */ /* 0x000fe20003fa6270 */
[----:B------:R-:W-:Y:S01]  /*10c10*/  VIADD R23, R92, 0xfffffe51 ;  /* 0xfffffe515c177836 */ /* 0x000fe20000000000 */
[----:B------:R-:W-:Y:S02]  /*10c20*/  FSEL R125, R8, -INF , !P6 ;  /* 0xff800000087d7808 */ /* 0x000fe40007000000 */
[----:B------:R-:W-:-:S02]  /*10c30*/  FSEL R126, R10, -INF , !P5 ;  /* 0xff8000000a7e7808 */ /* 0x000fc40006800000 */
[C---:B------:R-:W-:Y:S02]  /*10c40*/  ISETP.GE.AND P1, PT, R21.reuse, R62, PT ;  /* 0x0000003e1500720c */ /* 0x040fe40003f26270 */
[----:B------:R-:W-:Y:S02]  /*10c50*/  ISETP.GE.AND P2, PT, R21, R54, PT ;  /* 0x000000361500720c */ /* 0x000fe40003f46270 */
[C---:B------:R-:W-:Y:S02]  /*10c60*/  ISETP.GE.AND P6, PT, R41.reuse, R62, PT ;  /* 0x0000003e2900720c */ /* 0x040fe40003fc6270 */
[----:B------:R-:W-:Y:S01]  /*10c70*/  ISETP.GE.AND P5, PT, R41, R54, PT ;  /* 0x000000362900720c */ /* 0x000fe20003fa6270 */
[----:B------:R-:W-:Y:S01]  /*10c80*/  VIADD R41, R92, 0xfffffe71 ;  /* 0xfffffe715c297836 */ /* 0x000fe20000000000 */
[C---:B------:R-:W-:Y:S02]  /*10c90*/  ISETP.GE.AND P4, PT, R23.reuse, R62, PT ;  /* 0x0000003e1700720c */ /* 0x040fe40003f86270 */
[----:B------:R-:W-:-:S02]  /*10ca0*/  ISETP.GE.AND P0, PT, R23, R54, PT ;  /* 0x000000361700720c */ /* 0x000fc40003f06270 */
[----:B------:R-:W-:Y:S01]  /*10cb0*/  FSEL R129, R4, -INF , !P1 ;  /* 0xff80000004817808 */ /* 0x000fe20004800000 */
[C---:B---3--:R-:W-:Y:S01]  /*10cc0*/  HMMA.16816.F32.BF16 R20, R80.reuse, R24, RZ ;  /* 0x000000185014723c */ /* 0x048fe200000418ff */
[----:B------:R-:W-:Y:S02]  /*10cd0*/  FSEL R130, R6, -INF , !P2 ;  /* 0xff80000006827808 */ /* 0x000fe40005000000 */
[----:B------:R-:W-:Y:S02]  /*10ce0*/  FSEL R150, R5, -INF , !P6 ;  /* 0xff80000005967808 */ /* 0x000fe40007000000 */
[----:B------:R-:W-:Y:S02]  /*10cf0*/  FSEL R131, R7, -INF , !P5 ;  /* 0xff80000007837808 */ /* 0x000fe40006800000 */
[----:B------:R-:W3:Y:S01]  /*10d00*/  LDSM.16.M88.4 R4, [R60+0x3c00] ;  /* 0x003c00003c04783b */ /* 0x000ee20000000200 */
[----:B------:R-:W-:Y:S01]  /*10d10*/  FSEL R128, R9, -INF , !P4 ;  /* 0xff80000009807808 */ /* 0x000fe20006000000 */
[C---:B------:R-:W-:Y:S01]  /*10d20*/  VIADD R9, R92.reuse, 0xfffffe61 ;  /* 0xfffffe615c097836 */ /* 0x040fe20000000000 */
[----:B------:R-:W-:Y:S01]  /*10d30*/  FSEL R127, R11, -INF , !P0 ;  /* 0xff8000000b7f7808 */ /* 0x000fe20004000000 */
[----:B------:R-:W-:Y:S01]  /*10d40*/  VIADD R11, R92, 0xfffffe68 ;  /* 0xfffffe685c0b7836 */ /* 0x000fe20000000000 */
[-C--:B------:R-:W-:Y:S01]  /*10d50*/  ISETP.GE.AND P4, PT, R29, R62.reuse, PT ;  /* 0x0000003e1d00720c */ /* 0x080fe20003f86270 */
[----:B------:R-:W-:Y:S01]  /*10d60*/  HMMA.16816.F32.BF16 R24, R80, R26, RZ ;  /* 0x0000001a5018723c */ /* 0x000fe200000418ff */
[----:B------:R-:W-:-:S02]  /*10d70*/  ISETP.GE.AND P1, PT, R9, R62, PT ;  /* 0x0000003e0900720c */ /* 0x000fc40003f26270 */
[----:B------:R-:W-:Y:S01]  /*10d80*/  ISETP.GE.AND P2, PT, R9, R54, PT ;  /* 0x000000360900720c */ /* 0x000fe20003f46270 */
[C---:B------:R-:W-:Y:S01]  /*10d90*/  VIADD R9, R92.reuse, 0xfffffe70 ;  /* 0xfffffe705c097836 */ /* 0x040fe20000000000 */
[C---:B------:R-:W-:Y:S02]  /*10da0*/  ISETP.GE.AND P6, PT, R11.reuse, R62, PT ;  /* 0x0000003e0b00720c */ /* 0x040fe40003fc6270 */
[-C--:B------:R-:W-:Y:S01]  /*10db0*/  ISETP.GE.AND P5, PT, R11, R54.reuse, PT ;  /* 0x000000360b00720c */ /* 0x080fe20003fa6270 */
[----:B------:R-:W-:Y:S01]  /*10dc0*/  VIADD R11, R92, 0xfffffe69 ;  /* 0xfffffe695c0b7836 */ /* 0x000fe20000000000 */
[----:B------:R-:W-:Y:S01]  /*10dd0*/  ISETP.GE.AND P0, PT, R29, R54, PT ;  /* 0x000000361d00720c */ /* 0x000fe20003f06270 */
[----:B-1----:R-:W-:Y:S01]  /*10de0*/  HMMA.16816.F32.BF16 R20, R72, R16, R20 ;  /* 0x000000104814723c */ /* 0x002fe20000041814 */
[----:B------:R-:W-:Y:S01]  /*10df0*/  FSEL R56, R56, -INF , !P4 ;  /* 0xff80000038387808 */ /* 0x000fe20006000000 */
[----:B------:R-:W-:Y:S01]  /*10e00*/  VIADD R17, R92, 0xfffffe78 ;  /* 0xfffffe785c117836 */ /* 0x000fe20000000000 */
[----:B------:R-:W-:-:S02]  /*10e10*/  FSEL R58, R58, -INF , !P0 ;  /* 0xff8000003a3a7808 */ /* 0x000fc40004000000 */
[----:B------:R-:W-:Y:S02]  /*10e20*/  FSEL R57, R57, -INF , !P1 ;  /* 0xff80000039397808 */ /* 0x000fe40004800000 */
[----:B------:R-:W-:Y:S01]  /*10e30*/  FSEL R59, R59, -INF , !P2 ;  /* 0xff8000003b3b7808 */ /* 0x000fe20005000000 */
[----:B--2---:R-:W-:Y:S01]  /*10e40*/  HMMA.16816.F32.BF16 R28, R80, R12, RZ ;  /* 0x0000000c501c723c */ /* 0x004fe200000418ff */
[C---:B------:R-:W-:Y:S01]  /*10e50*/  ISETP.GE.AND P4, PT, R11.reuse, R62, PT ;  /* 0x0000003e0b00720c */ /* 0x040fe20003f86270 */
[----:B------:R-:W-:Y:S01]  /*10e60*/  VIADD R13, R92, 0xfffffe79 ;  /* 0xfffffe795c0d7836 */ /* 0x000fe20000000000 */
[----:B------:R-:W-:Y:S02]  /*10e70*/  ISETP.GE.AND P0, PT, R11, R54, PT ;  /* 0x000000360b00720c */ /* 0x000fe40003f06270 */
[C---:B------:R-:W-:Y:S02]  /*10e80*/  ISETP.GE.AND P1, PT, R9.reuse, R62, PT ;  /* 0x0000003e0900720c */ /* 0x040fe40003f26270 */
[----:B------:R-:W-:Y:S01]  /*10e90*/  ISETP.GE.AND P2, PT, R9, R54, PT ;  /* 0x000000360900720c */ /* 0x000fe20003f46270 */
[----:B------:R-:W-:Y:S01]  /*10ea0*/  HMMA.16816.F32.BF16 R24, R72, R18, R24 ;  /* 0x000000124818723c */ /* 0x000fe20000041818 */
[----:B------:R-:W1:Y:S01]  /*10eb0*/  LDSM.16.M88.4 R8, [R210+0x4000] ;  /* 0x00400000d208783b */ /* 0x000e620000000200 */
[----:B------:R-:W-:-:S02]  /*10ec0*/  FSEL R151, R48, -INF , !P6 ;  /* 0xff80000030977808 */ /* 0x000fc40007000000 */
[----:B------:R-:W-:Y:S02]  /*10ed0*/  FSEL R152, R50, -INF , !P5 ;  /* 0xff80000032987808 */ /* 0x000fe40006800000 */
[----:B------:R-:W-:Y:S02]  /*10ee0*/  ISETP.GE.AND P6, PT, R41, R62, PT ;  /* 0x0000003e2900720c */ /* 0x000fe40003fc6270 */
[----:B------:R-:W-:Y:S01]  /*10ef0*/  FSEL R154, R49, -INF , !P4 ;  /* 0xff800000319a7808 */ /* 0x000fe20006000000 */
[C---:B------:R-:W-:Y:S01]  /*10f00*/  VIADD R49, R92.reuse, 0xfffffe88 ;  /* 0xfffffe885c317836 */ /* 0x040fe20000000000 */
[----:B------:R-:W-:Y:S01]  /*10f10*/  ISETP.GE.AND P5, PT, R41, R54, PT ;  /* 0x000000362900720c */ /* 0x000fe20003fa6270 */
[C---:B------:R-:W-:Y:S01]  /*10f20*/  VIADD R41, R92.reuse, 0xfffffe81 ;  /* 0xfffffe815c297836 */ /* 0x040fe20000000000 */
[----:B------:R-:W-:Y:S01]  /*10f30*/  FSEL R153, R51, -INF , !P0 ;  /* 0xff80000033997808 */ /* 0x000fe20004000000 */
[----:B---3--:R-:W-:Y:S01]  /*10f40*/  HMMA.16816.F32.BF16 R28, R72, R4, R28 ;  /* 0x00000004481c723c */ /* 0x008fe2000004181c */
[C---:B------:R-:W-:Y:S01]  /*10f50*/  ISETP.GE.AND P4, PT, R17.reuse, R62, PT ;  /* 0x0000003e1100720c */ /* 0x040fe20003f86270 */
[C---:B------:R-:W-:Y:S01]  /*10f60*/  VIADD R5, R92.reuse, 0xfffffe90 ;  /* 0xfffffe905c057836 */ /* 0x040fe20000000000 */
[----:B------:R-:W-:Y:S01]  /*10f70*/  ISETP.GE.AND P0, PT, R17, R54, PT ;  /* 0x000000361100720c */ /* 0x000fe20003f06270 */
[----:B------:R-:W-:Y:S01]  /*10f80*/  VIADD R17, R92, 0xfffffe80 ;  /* 0xfffffe805c117836 */ /* 0x000fe20000000000 */
[----:B------:R-:W-:-:S02]  /*10f90*/  FSEL R88, R88, -INF , !P1 ;  /* 0xff80000058587808 */ /* 0x000fc40004800000 */
[----:B------:R-:W-:Y:S02]  /*10fa0*/  FSEL R90, R90, -INF , !P2 ;  /* 0xff8000005a5a7808 */ /* 0x000fe40005000000 */
[----:B------:R-:W-:Y:S02]  /*10fb0*/  FSEL R76, R76, -INF , !P4 ;  /* 0xff8000004c4c7808 */ /* 0x000fe40006000000 */
[----:B------:R-:W-:Y:S02]  /*10fc0*/  FSEL R78, R78, -INF , !P0 ;  /* 0xff8000004e4e7808 */ /* 0x000fe40004000000 */
[C---:B------:R-:W-:Y:S02]  /*10fd0*/  ISETP.GE.AND P1, PT, R13.reuse, R62, PT ;  /* 0x0000003e0d00720c */ /* 0x040fe40003f26270 */
[----:B------:R-:W-:Y:S02]  /*10fe0*/  ISETP.GE.AND P2, PT, R13, R54, PT ;  /* 0x000000360d00720c */ /* 0x000fe40003f46270 */
[C---:B------:R-:W-:Y:S01]  /*10ff0*/  ISETP.GE.AND P4, PT, R41.reuse, R62, PT ;  /* 0x0000003e2900720c */ /* 0x040fe20003f86270 */
[----:B------:R-:W-:Y:S01]  /*11000*/  HMMA.16816.F32.BF16 R12, R80, R14, RZ ;  /* 0x0000000e500c723c */ /* 0x000fe200000418ff */
[----:B------:R-:W-:-:S02]  /*11010*/  ISETP.GE.AND P0, PT, R41, R54, PT ;  /* 0x000000362900720c */ /* 0x000fc40003f06270 */
[----:B------:R-:W-:Y:S01]  /*11020*/  LDSM.16.M88.4 R40, [R210+0x4400] ;  /* 0x00440000d228783b */ /* 0x000fe20000000200 */
[----:B------:R-:W-:Y:S02]  /*11030*/  FSEL R89, R89, -INF , !P6 ;  /* 0xff80000059597808 */ /* 0x000fe40007000000 */
[----:B------:R-:W-:Y:S02]  /*11040*/  FSEL R91, R91, -INF , !P5 ;  /* 0xff8000005b5b7808 */ /* 0x000fe40006800000 */
[C---:B------:R-:W-:Y:S02]  /*11050*/  ISETP.GE.AND P6, PT, R17.reuse, R62, PT ;  /* 0x0000003e1100720c */ /* 0x040fe40003fc6270 */
[----:B------:R-:W-:Y:S02]  /*11060*/  ISETP.GE.AND P5, PT, R17, R54, PT ;  /* 0x000000361100720c */ /* 0x000fe40003fa6270 */
[----:B------:R-:W2:Y:S01]  /*11070*/  LDSM.16.M88.4 R16, [R60+0x4000] ;  /* 0x004000003c10783b */ /* 0x000ea20000000200 */
[----:B------:R-:W-:-:S02]  /*11080*/  FSEL R45, R45, -INF , !P4 ;  /* 0xff8000002d2d7808 */ /* 0x000fc40006000000 */
[----:B------:R-:W-:Y:S02]  /*11090*/  FSEL R47, R47, -INF , !P0 ;  /* 0xff8000002f2f7808 */ /* 0x000fe40004000000 */
[----:B------:R-:W-:Y:S02]  /*110a0*/  FSEL R44, R44, -INF , !P6 ;  /* 0xff8000002c2c7808 */ /* 0x000fe40007000000 */
[----:B------:R-:W-:Y:S01]  /*110b0*/  FSEL R46, R46, -INF , !P5 ;  /* 0xff8000002e2e7808 */ /* 0x000fe20006800000 */
[----:B------:R-:W-:Y:S01]  /*110c0*/  HMMA.16816.F32.BF16 R12, R72, R6, R12 ;  /* 0x00000006480c723c */ /* 0x000fe2000004180c */
[C---:B------:R-:W-:Y:S02]  /*110d0*/  ISETP.GE.AND P4, PT, R5.reuse, R62, PT ;  /* 0x0000003e0500720c */ /* 0x040fe40003f86270 */
[----:B------:R-:W-:Y:S01]  /*110e0*/  ISETP.GE.AND P0, PT, R5, R54, PT ;  /* 0x000000360500720c */ /* 0x000fe20003f06270 */
[----:B------:R-:W-:Y:S01]  /*110f0*/  VIADD R5, R92, 0xfffffe98 ;  /* 0xfffffe985c057836 */ /* 0x000fe20000000000 */
[----:B------:R-:W-:-:S02]  /*11100*/  ISETP.GE.AND P6, PT, R155, R62, PT ;  /* 0x0000003e9b00720c */ /* 0x000fc40003fc6270 */
[----:B------:R-:W-:Y:S02]  /*11110*/  ISETP.GE.AND P5, PT, R155, R54, PT ;  /* 0x000000369b00720c */ /* 0x000fe40003fa6270 */
[----:B------:R-:W-:Y:S02]  /*11120*/  FSEL R85, R85, -INF , !P6 ;  /* 0xff80000055557808 */ /* 0x000fe40007000000 */
[----:B------:R-:W-:Y:S02]  /*11130*/  FSEL R87, R87, -INF , !P5 ;  /* 0xff80000057577808 */ /* 0x000fe40006800000 */
[C---:B------:R-:W-:Y:S02]  /*11140*/  ISETP.GE.AND P6, PT, R5.reuse, R62, PT ;  /* 0x0000003e0500720c */ /* 0x040fe40003fc6270 */
[----:B------:R-:W-:Y:S02]  /*11150*/  ISETP.GE.AND P5, PT, R5, R54, PT ;  /* 0x000000360500720c */ /* 0x000fe40003fa6270 */
[----:B------:R-:W-:Y:S01]  /*11160*/  FSEL R77, R77, -INF , !P1 ;  /* 0xff8000004d4d7808 */ /* 0x000fe20004800000 */
[----:B------:R-:W3:Y:S01]  /*11170*/  LDSM.16.M88.4 R4, [R60+0x4400] ;  /* 0x004400003c04783b */ /* 0x000ee20000000200 */
[----:B------:R-:W-:-:S02]  /*11180*/  FSEL R79, R79, -INF , !P2 ;  /* 0xff8000004f4f7808 */ /* 0x000fc40005000000 */
[C---:B------:R-:W-:Y:S02]  /*11190*/  ISETP.GE.AND P1, PT, R49.reuse, R62, PT ;  /* 0x0000003e3100720c */ /* 0x040fe40003f26270 */
[----:B------:R-:W-:Y:S02]  /*111a0*/  ISETP.GE.AND P2, PT, R49, R54, PT ;  /* 0x000000363100720c */ /* 0x000fe40003f46270 */
[----:B-1----:R-:W-:Y:S01]  /*111b0*/  HMMA.16816.F32.BF16 R48, R80, R8, RZ ;  /* 0x000000085030723c */ /* 0x002fe200000418ff */
[----:B------:R-:W-:Y:S01]  /*111c0*/  VIADD R9, R92, 0xfffffe91 ;  /* 0xfffffe915c097836 */ /* 0x000fe20000000000 */
[----:B------:R-:W-:Y:S02]  /*111d0*/  FSEL R84, R84, -INF , !P1 ;  /* 0xff80000054547808 */ /* 0x000fe40004800000 */
[----:B------:R-:W-:Y:S02]  /*111e0*/  FSEL R86, R86, -INF , !P2 ;  /* 0xff80000056567808 */ /* 0x000fe40005000000 */
[----:B------:R-:W-:-:S02]  /*111f0*/  ISETP.GE.AND P1, PT, R9, R62, PT ;  /* 0x0000003e0900720c */ /* 0x000fc40003f26270 */
[----:B------:R-:W-:Y:S02]  /*11200*/  ISETP.GE.AND P2, PT, R9, R54, PT ;  /* 0x000000360900720c */ /* 0x000fe40003f46270 */
[----:B------:R-:W-:Y:S01]  /*11210*/  FSEL R158, R33, -INF , !P1 ;  /* 0xff800000219e7808 */ /* 0x000fe20004800000 */
[----:B------:R-:W-:Y:S01]  /*11220*/  VIADD R33, R92, 0xfffffea0 ;  /* 0xfffffea05c217836 */ /* 0x000fe20000000000 */
[----:B------:R-:W-:Y:S01]  /*11230*/  HMMA.16816.F32.BF16 R8, R80, R10, RZ ;  /* 0x0000000a5008723c */ /* 0x000fe200000418ff */
[----:B------:R-:W-:Y:S02]  /*11240*/  FSEL R155, R32, -INF , !P4 ;  /* 0xff800000209b7808 */ /* 0x000fe40006000000 */
[----:B------:R-:W-:Y:S02]  /*11250*/  FSEL R156, R34, -INF , !P0 ;  /* 0xff800000229c7808 */ /* 0x000fe40004000000 */
[C---:B------:R-:W-:Y:S02]  /*11260*/  ISETP.GE.AND P4, PT, R157.reuse, R62, PT ;  /* 0x0000003e9d00720c */ /* 0x040fe40003f86270 */
[----:B------:R-:W-:Y:S01]  /*11270*/  ISETP.GE.AND P0, PT, R157, R54, PT ;  /* 0x000000369d00720c */ /* 0x000fe20003f06270 */
[----:B--2---:R-:W-:Y:S01]  /*11280*/  HMMA.16816.F32.BF16 R48, R72, R16, R48 ;  /* 0x000000104830723c */ /* 0x004fe20000041830 */
[----:B------:R-:W-:Y:S01]  /*11290*/  FSEL R157, R35, -INF , !P2 ;  /* 0xff800000239d7808 */ /* 0x000fe20005000000 */
[----:B------:R-:W-:Y:S01]  /*112a0*/  VIADD R17, R92, 0xfffffea8 ;  /* 0xfffffea85c117836 */ /* 0x000fe20000000000 */
[----:B------:R-:W-:-:S02]  /*112b0*/  ISETP.GE.AND P1, PT, R33, R62, PT ;  /* 0x0000003e2100720c */ /* 0x000fc40003f26270 */
[----:B------:R-:W-:Y:S02]  /*112c0*/  ISETP.GE.AND P2, PT, R33, R54, PT ;  /* 0x000000362100720c */ /* 0x000fe40003f46270 */
[----:B------:R-:W-:Y:S01]  /*112d0*/  FSEL R163, R20, -INF , !P1 ;  /* 0xff80000014a37808 */ /* 0x000fe20004800000 */
[----:B------:R-:W-:Y:S01]  /*112e0*/  HMMA.16816.F32.BF16 R32, R80, R40, RZ ;  /* 0x000000285020723c */ /* 0x000fe200000418ff */
[----:B------:R-:W-:Y:S01]  /*112f0*/  VIADD R41, R92, 0xfffffea9 ;  /* 0xfffffea95c297836 */ /* 0x000fe20000000000 */
[----:B------:R-:W-:Y:S02]  /*11300*/  FSEL R164, R22, -INF , !P2 ;  /* 0xff80000016a47808 */ /* 0x000fe40005000000 */
[----:B------:R-:W-:Y:S02]  /*11310*/  FSEL R159, R36, -INF , !P6 ;  /* 0xff800000249f7808 */ /* 0x000fe40007000000 */
[C---:B------:R-:W-:Y:S02]  /*11320*/  ISETP.GE.AND P1, PT, R41.reuse, R62, PT ;  /* 0x0000003e2900720c */ /* 0x040fe40003f26270 */
[----:B------:R-:W-:Y:S01]  /*11330*/  ISETP.GE.AND P2, PT, R41, R54, PT ;  /* 0x000000362900720c */ /* 0x000fe20003f46270 */
[----:B------:R-:W-:Y:S01]  /*11340*/  HMMA.16816.F32.BF16 R8, R72, R18, R8 ;  /* 0x000000124808723c */ /* 0x000fe20000041808 */
[----:B------:R-:W-:Y:S01]  /*11350*/  FSEL R160, R38, -INF , !P5 ;  /* 0xff80000026a07808 */ /* 0x000fe20006800000 */
[----:B------:R-:W-:Y:S01]  /*11360*/  VIADD R19, R92, 0xfffffeb1 ;  /* 0xfffffeb15c137836 */ /* 0x000fe20000000000 */
[----:B------:R-:W-:-:S02]  /*11370*/  ISETP.GE.AND P6, PT, R161, R62, PT ;  /* 0x0000003ea100720c */ /* 0x000fc40003fc6270 */
[----:B------:R-:W-:Y:S02]  /*11380*/  ISETP.GE.AND P5, PT, R161, R54, PT ;  /* 0x00000036a100720c */ /* 0x000fe40003fa6270 */
[----:B------:R-:W-:Y:S01]  /*11390*/  FSEL R162, R37, -INF , !P4 ;  /* 0xff80000025a27808 */ /* 0x000fe20006000000 */
[----:B------:R-:W-:Y:S01]  /*113a0*/  HMMA.16816.F32.BF16 R40, R80, R42, RZ ;  /* 0x0000002a5028723c */ /* 0x000fe200000418ff */
[----:B------:R-:W-:Y:S02]  /*113b0*/  FSEL R161, R39, -INF , !P0 ;  /* 0xff80000027a17808 */ /* 0x000fe40004000000 */
[C---:B------:R-:W-:Y:S01]  /*113c0*/  ISETP.GE.AND P4, PT, R17.reuse, R62, PT ;  /* 0x0000003e1100720c */ /* 0x040fe20003f86270 */
[----:B------:R-:W1:Y:S01]  /*113d0*/  LDSM.16.M88.4 R36, [R210+0x4800] ;  /* 0x00480000d224783b */ /* 0x000e620000000200 */
[----:B------:R-:W-:Y:S01]  /*113e0*/  ISETP.GE.AND P0, PT, R17, R54, PT ;  /* 0x000000361100720c */ /* 0x000fe20003f06270 */
[----:B------:R-:W-:Y:S01]  /*113f0*/  VIADD R17, R92, 0xfffffeb0 ;  /* 0xfffffeb05c117836 */ /* 0x000fe20000000000 */
[----:B------:R-:W-:Y:S01]  /*11400*/  FSEL R167, R24, -INF , !P4 ;  /* 0xff80000018a77808 */ /* 0x000fe20006000000 */
[----:B---3--:R-:W-:Y:S01]  /*11410*/  HMMA.16816.F32.BF16 R32, R72, R4, R32 ;  /* 0x000000044820723c */ /* 0x008fe20000041820 */
[----:B------:R-:W-:Y:S01]  /*11420*/  FSEL R168, R26, -INF , !P0 ;  /* 0xff8000001aa87808 */ /* 0x000fe20004000000 */
[----:B------:R-:W-:Y:S01]  /*11430*/  VIADD R5, R92, 0xfffffec0 ;  /* 0xfffffec05c057836 */ /* 0x000fe20000000000 */
[----:B------:R-:W-:-:S02]  /*11440*/  ISETP.GE.AND P4, PT, R19, R62, PT ;  /* 0x0000003e1300720c */ /* 0x000fc40003f86270 */
[----:B------:R-:W-:Y:S02]  /*11450*/  ISETP.GE.AND P0, PT, R19, R54, PT ;  /* 0x000000361300720c */ /* 0x000fe40003f06270 */
[----:B------:R-:W-:Y:S02]  /*11460*/  FSEL R29, R29, -INF , !P4 ;  /* 0xff8000001d1d7808 */ /* 0x000fe40006000000 */
[----:B------:R-:W-:Y:S02]  /*11470*/  FSEL R31, R31, -INF , !P0 ;  /* 0xff8000001f1f7808 */ /* 0x000fe40004000000 */
[C---:B------:R-:W-:Y:S01]  /*11480*/  ISETP.GE.AND P4, PT, R5.reuse, R62, PT ;  /* 0x0000003e0500720c */ /* 0x040fe20003f86270 */
[----:B------:R-:W-:Y:S01]  /*11490*/  HMMA.16816.F32.BF16 R40, R72, R6, R40 ;  /* 0x000000064828723c */ /* 0x000fe20000041828 */
[----:B------:R-:W-:Y:S02]  /*114a0*/  ISETP.GE.AND P0, PT, R5, R54, PT ;  /* 0x000000360500720c */ /* 0x000fe40003f06270 */
[----:B------:R-:W-:Y:S01]  /*114b0*/  LDSM.16.M88.4 R4, [R210+0x4c00] ;  /* 0x004c0000d204783b */ /* 0x000fe20000000200 */
[----:B------:R-:W-:Y:S01]  /*114c0*/  FSEL R166, R21, -INF , !P6 ;  /* 0xff80000015a67808 */ /* 0x000fe20007000000 */
[C---:B------:R-:W-:Y:S01]  /*114d0*/  VIADD R21, R92.reuse, 0xfffffeb8 ;  /* 0xfffffeb85c157836 */ /* 0x040fe20000000000 */
[----:B------:R-:W-:Y:S01]  /*114e0*/  FSEL R165, R23, -INF , !P5 ;  /* 0xff80000017a57808 */ /* 0x000fe20006800000 */
[----:B------:R-:W-:Y:S01]  /*114f0*/  VIADD R23, R92, 0xfffffeb9 ;  /* 0xfffffeb95c177836 */ /* 0x000fe20000000000 */
[----:B------:R-:W-:-:S02]  /*11500*/  ISETP.GE.AND P6, PT, R17, R62, PT ;  /* 0x0000003e1100720c */ /* 0x000fc40003fc6270 */
[----:B------:R-:W-:Y:S02]  /*11510*/  ISETP.GE.AND P5, PT, R17, R54, PT ;  /* 0x000000361100720c */ /* 0x000fe40003fa6270 */
[----:B------:R-:W-:Y:S01]  /*11520*/  FSEL R170, R25, -INF , !P1 ;  /* 0xff80000019aa7808 */ /* 0x000fe20004800000 */
[----:B------:R-:W2:Y:S01]  /*11530*/  LDSM.16.M88.4 R16, [R60+0x4800] ;  /* 0x004800003c10783b */ /* 0x000ea20000000200 */
[----:B------:R-:W-:Y:S01]  /*11540*/  FSEL R169, R27, -INF , !P2 ;  /* 0xff8000001ba97808 */ /* 0x000fe20005000000 */
[----:B------:R-:W-:Y:S01]  /*11550*/  VIADD R27, R92, 0xfffffec1 ;  /* 0xfffffec15c1b7836 */ /* 0x000fe20000000000 */
[----:B------:R-:W-:Y:S01]  /*11560*/  FSEL R28, R28, -INF , !P6 ;  /* 0xff8000001c1c7808 */ /* 0x000fe20007000000 */
[----:B------:R-:W-:Y:S01]  /*11570*/  VIADD R25, R92, 0xfffffec8 ;  /* 0xfffffec85c197836 */ /* 0x000fe20000000000 */
[----:B------:R-:W-:Y:S02]  /*11580*/  FSEL R30, R30, -INF , !P5 ;  /* 0xff8000001e1e7808 */ /* 0x000fe40006800000 */
[----:B------:R-:W-:-:S02]  /*11590*/  ISETP.GE.AND P1, PT, R21, R62, PT ;  /* 0x0000003e1500720c */ /* 0x000fc40003f26270 */
[----:B------:R-:W-:Y:S02]  /*115a0*/  ISETP.GE.AND P2, PT, R21, R54, PT ;  /* 0x000000361500720c */ /* 0x000fe40003f46270 */
[C---:B------:R-:W-:Y:S02]  /*115b0*/  ISETP.GE.AND P6, PT, R23.reuse, R62, PT ;  /* 0x0000003e1700720c */ /* 0x040fe40003fc6270 */
[----:B------:R-:W-:Y:S02]  /*115c0*/  ISETP.GE.AND P5, PT, R23, R54, PT ;  /* 0x000000361700720c */ /* 0x000fe40003fa6270 */
[----:B------:R-:W-:Y:S01]  /*115d0*/  FSEL R171, R12, -INF , !P1 ;  /* 0xff8000000cab7808 */ /* 0x000fe20004800000 */
[C---:B-1----:R-:W-:Y:S01]  /*115e0*/  HMMA.16816.F32.BF16 R20, R80.reuse, R36, RZ ;  /* 0x000000245014723c */ /* 0x042fe200000418ff */
[----:B------:R-:W-:Y:S02]  /*115f0*/  FSEL R172, R14, -INF , !P2 ;  /* 0xff8000000eac7808 */ /* 0x000fe40005000000 */
[----:B------:R-:W-:Y:S01]  /*11600*/  FSEL R174, R13, -INF , !P6 ;  /* 0xff8000000dae7808 */ /* 0x000fe20007000000 */
[C---:B------:R-:W-:Y:S01]  /*11610*/  VIADD R13, R92.reuse, 0xfffffed0 ;  /* 0xfffffed05c0d7836 */ /* 0x040fe20000000000 */
[----:B------:R-:W-:Y:S01]  /*11620*/  FSEL R173, R15, -INF , !P5 ;  /* 0xff8000000fad7808 */ /* 0x000fe20006800000 */
[----:B------:R-:W-:Y:S01]  /*11630*/  VIADD R15, R92, 0xfffffec9 ;  /* 0xfffffec95c0f7836 */ /* 0x000fe20000000000 */
[C---:B------:R-:W-:Y:S01]  /*11640*/  ISETP.GE.AND P1, PT, R27.reuse, R62, PT ;  /* 0x0000003e1b00720c */ /* 0x040fe20003f26270 */
[----:B------:R-:W-:Y:S01]  /*11650*/  HMMA.16816.F32.BF16 R36, R80, R38, RZ ;  /* 0x000000265024723c */ /* 0x000fe200000418ff */
[----:B------:R-:W-:-:S02]  /*11660*/  ISETP.GE.AND P2, PT, R27, R54, PT ;  /* 0x000000361b00720c */ /* 0x000fc40003f46270 */
[----:B------:R-:W-:Y:S02]  /*11670*/  FSEL R48, R48, -INF , !P4 ;  /* 0xff80000030307808 */ /* 0x000fe40006000000 */
[----:B------:R-:W-:Y:S02]  /*11680*/  FSEL R50, R50, -INF , !P0 ;  /* 0xff80000032327808 */ /* 0x000fe40004000000 */
[----:B------:R-:W-:Y:S02]  /*11690*/  FSEL R49, R49, -INF , !P1 ;  /* 0xff80000031317808 */ /* 0x000fe40004800000 */
[----:B------:R-:W-:Y:S02]  /*116a0*/  FSEL R51, R51, -INF , !P2 ;  /* 0xff80000033337808 */ /* 0x000fe40005000000 */
[C---:B------:R-:W-:Y:S02]  /*116b0*/  ISETP.GE.AND P4, PT, R15.reuse, R62, PT ;  /* 0x0000003e0f00720c */ /* 0x040fe40003f86270 */
[----:B------:R-:W-:-:S02]  /*116c0*/  ISETP.GE.AND P0, PT, R15, R54, PT ;  /* 0x000000360f00720c */ /* 0x000fc40003f06270 */
[C---:B------:R-:W-:Y:S01]  /*116d0*/  ISETP.GE.AND P1, PT, R13.reuse, R62, PT ;  /* 0x0000003e0d00720c */ /* 0x040fe20003f26270 */
[----:B--2---:R-:W-:Y:S01]  /*116e0*/  HMMA.16816.F32.BF16 R20, R72, R16, R20 ;  /* 0x000000104814723c */ /* 0x004fe20000041814 */
[----:B------:R-:W-:Y:S01]  /*116f0*/  ISETP.GE.AND P2, PT, R13, R54, PT ;  /* 0x000000360d00720c */ /* 0x000fe20003f46270 */
[C---:B------:R-:W-:Y:S01]  /*11700*/  VIADD R17, R92.reuse, 0xfffffed8 ;  /* 0xfffffed85c117836 */ /* 0x040fe20000000000 */
[----:B------:R-:W1:Y:S01]  /*11710*/  LDSM.16.M88.4 R12, [R60+0x4c00] ;  /* 0x004c00003c0c783b */ /* 0x000e620000000200 */
[----:B------:R-:W-:Y:S01]  /*11720*/  FSEL R178, R9, -INF , !P4 ;  /* 0xff80000009b27808 */ /* 0x000fe20006000000 */
[----:B------:R-:W-:Y:S01]  /*11730*/  VIADD R9, R92, 0xfffffed9 ;  /* 0xfffffed95c097836 */ /* 0x000fe20000000000 */
[----:B------:R-:W-:Y:S01]  /*11740*/  ISETP.GE.AND P6, PT, R25, R62, PT ;  /* 0x0000003e1900720c */ /* 0x000fe20003fc6270 */
[----:B------:R-:W-:-:S04]  /*11750*/  DEPBAR.LE SB0, 0x0 ;  /* 0x000080000000791a */ /* 0x000fc80000000000 */
[----:B------:R-:W-:Y:S01]  /*11760*/  BAR.SYNC.DEFER_BLOCKING 0x0 ;  /* 0x0000000000007b1d */ /* 0x000fe20000010000 */
[----:B------:R-:W-:Y:S01]  /*11770*/  ISETP.GE.AND P5, PT, R25, R54, PT ;  /* 0x000000361900720c */ /* 0x000fe20003fa6270 */
[----:B------:R-:W-:Y:S01]  /*11780*/  VIADD R25, R92, 0xfffffed1 ;  /* 0xfffffed15c197836 */ /* 0x000fe20000000000 */
[----:B------:R-:W-:Y:S01]  /*11790*/  FSEL R32, R32, -INF , !P1 ;  /* 0xff80000020207808 */ /* 0x000fe20004800000 */
[----:B------:R-:W-:Y:S01]  /*117a0*/  HMMA.16816.F32.BF16 R36, R72, R18, R36 ;  /* 0x000000124824723c */ /* 0x000fe20000041824 */
[----:B------:R-:W-:Y:S01]  /*117b0*/  FSEL R34, R34, -INF , !P2 ;  /* 0xff80000022227808 */ /* 0x000fe20005000000 */
[----:B------:R-:W-:Y:S01]  /*117c0*/  VIADD R19, R92, 0xfffffee0 ;  /* 0xfffffee05c137836 */ /* 0x000fe20000000000 */
[----:B------:R-:W-:Y:S02]  /*117d0*/  FSEL R175, R8, -INF , !P6 ;  /* 0xff80000008af7808 */ /* 0x000fe40007000000 */
[----:B------:R-:W-:Y:S02]  /*117e0*/  FSEL R176, R10, -INF , !P5 ;  /* 0xff8000000ab07808 */ /* 0x000fe40006800000 */
[----:B------:R-:W-:-:S02]  /*117f0*/  FSEL R177, R11, -INF , !P0 ;  /* 0xff8000000bb17808 */ /* 0x000fc40004000000 */
[C---:B------:R-:W-:Y:S02]  /*11800*/  ISETP.GE.AND P1, PT, R9.reuse, R62, PT ;  /* 0x0000003e0900720c */ /* 0x040fe40003f26270 */
[----:B------:R-:W-:Y:S02]  /*11810*/  ISETP.GE.AND P2, PT, R9, R54, PT ;  /* 0x000000360900720c */ /* 0x000fe40003f46270 */
[C---:B------:R-:W-:Y:S01]  /*11820*/  HMMA.16816.F32.BF16 R8, R80.reuse, R4, RZ ;  /* 0x000000045008723c */ /* 0x040fe200000418ff */
[C---:B------:R-:W-:Y:S02]  /*11830*/  ISETP.GE.AND P4, PT, R17.reuse, R62, PT ;  /* 0x0000003e1100720c */ /* 0x040fe40003f86270 */
[----:B------:R-:W-:Y:S01]  /*11840*/  ISETP.GE.AND P0, PT, R17, R54, PT ;  /* 0x000000361100720c */ /* 0x000fe20003f06270 */
[----:B------:R-:W-:Y:S01]  /*11850*/  VIADD R17, R92, 0xfffffee1 ;  /* 0xfffffee15c117836 */ /* 0x000fe20000000000 */
[C---:B------:R-:W-:Y:S02]  /*11860*/  ISETP.GE.AND P6, PT, R25.reuse, R62, PT ;  /* 0x0000003e1900720c */ /* 0x040fe40003fc6270 */
[----:B------:R-:W-:Y:S01]  /*11870*/  ISETP.GE.AND P5, PT, R25, R54, PT ;  /* 0x000000361900720c */ /* 0x000fe20003fa6270 */
[----:B------:R-:W-:Y:S01]  /*11880*/  HMMA.16816.F32.BF16 R4, R80, R6, RZ ;  /* 0x000000065004723c */ /* 0x000fe200000418ff */
[----:B------:R-:W-:-:S02]  /*11890*/  FSEL R33, R33, -INF , !P6 ;  /* 0xff80000021217808 */ /* 0x000fc40007000000 */
[----:B------:R-:W-:Y:S02]  /*118a0*/  FSEL R35, R35, -INF , !P5 ;  /* 0xff80000023237808 */ /* 0x000fe40006800000 */
[----:B------:R-:W-:Y:S02]  /*118b0*/  FSEL R40, R40, -INF , !P4 ;  /* 0xff80000028287808 */ /* 0x000fe40006000000 */
[----:B------:R-:W-:Y:S02]  /*118c0*/  FSEL R42, R42, -INF , !P0 ;  /* 0xff8000002a2a7808 */ /* 0x000fe40004000000 */
[C---:B------:R-:W-:Y:S02]  /*118d0*/  ISETP.GE.AND P6, PT, R19.reuse, R62, PT ;  /* 0x0000003e1300720c */ /* 0x040fe40003fc6270 */
[----:B------:R-:W-:Y:S01]  /*118e0*/  ISETP.GE.AND P5, PT, R19, R54, PT ;  /* 0x000000361300720c */ /* 0x000fe20003fa6270 */
[C---:B-1----:R-:W-:Y:S01]  /*118f0*/  HMMA.16816.F32.BF16 R8, R72.reuse, R12, R8 ;  /* 0x0000000c4808723c */ /* 0x042fe20000041808 */
        /* <DEDUP_REMOVED lines=8> */
[-C--:B------:R-:W-:Y:S01]  /*11980*/  ISETP.GE.AND P1, PT, R19, R62.reuse, PT ;  /* 0x0000003e1300720c */ /* 0x080fe20003f26270 */
[----:B------:R-:W-:Y:S01]  /*11990*/  VIADD R15, R92, 0xfffffef8 ;  /* 0xfffffef85c0f7836 */ /* 0x000fe20000000000 */
[----:B------:R-:W-:-:S02]  /*119a0*/  ISETP.GE.AND P3, PT, R17, R62, PT ;  /* 0x0000003e1100720c */ /* 0x000fc40003f66270 */
[----:B------:R-:W-:Y:S01]  /*119b0*/  ISETP.GE.AND P6, PT, R17, R54, PT ;  /* 0x000000361100720c */ /* 0x000fe20003fc6270 */
[----:B------:R-:W-:Y:S01]  /*119c0*/  VIADD R17, R92, 0xfffffef0 ;  /* 0xfffffef05c117836 */ /* 0x000fe20000000000 */
[----:B------:R-:W-:Y:S02]  /*119d0*/  FSEL R81, R21, -INF , !P4 ;  /* 0xff80000015517808 */ /* 0x000fe40006000000 */
[----:B------:R-:W-:Y:S02]  /*119e0*/  FSEL R36, R36, -INF , !P1 ;  /* 0xff80000024247808 */ /* 0x000fe40004800000 */
[----:B------:R-:W-:Y:S02]  /*119f0*/  FSEL R80, R22, -INF , !P5 ;  /* 0xff80000016507808 */ /* 0x000fe40006800000 */
[C---:B------:R-:W-:Y:S02]  /*11a00*/  ISETP.GE.AND P1, PT, R13.reuse, R62, PT ;  /* 0x0000003e0d00720c */ /* 0x040fe40003f26270 */
[----:B------:R-:W-:Y:S01]  /*11a10*/  ISETP.GE.AND P4, PT, R13, R54, PT ;  /* 0x000000360d00720c */ /* 0x000fe20003f86270 */
[----:B------:R-:W-:Y:S01]  /*11a20*/  VIADD R13, R92, 0xfffffef9 ;  /* 0xfffffef95c0d7836 */ /* 0x000fe20000000000 */
[----:B------:R-:W-:-:S02]  /*11a30*/  ISETP.GE.AND P5, PT, R17, R62, PT ;  /* 0x0000003e1100720c */ /* 0x000fc40003fa6270 */
[----:B------:R-:W-:Y:S02]  /*11a40*/  FSEL R83, R23, -INF , !P0 ;  /* 0xff80000017537808 */ /* 0x000fe40004000000 */
[----:B------:R-:W-:Y:S02]  /*11a50*/  ISETP.GE.AND P0, PT, R17, R54, PT ;  /* 0x000000361100720c */ /* 0x000fe40003f06270 */
[----:B------:R-:W-:Y:S02]  /*11a60*/  FSEL R37, R37, -INF , !P3 ;  /* 0xff80000025257808 */ /* 0x000fe40005800000 */
[----:B------:R-:W-:Y:S02]  /*11a70*/  ISETP.NE.AND P3, PT, R63, RZ, PT ;  /* 0x000000ff3f00720c */ /* 0x000fe40003f65270 */
[----:B------:R-:W-:Y:S02]  /*11a80*/  FSEL R39, R39, -INF , !P6 ;  /* 0xff80000027277808 */ /* 0x000fe40007000000 */
[----:B------:R-:W-:-:S02]  /*11a90*/  FSEL R63, R8, -INF , !P5 ;  /* 0xff800000083f7808 */ /* 0x000fc40006800000 */
[-C--:B------:R-:W-:Y:S02]  /*11aa0*/  ISETP.GE.AND P6, PT, R13, R62.reuse, PT ;  /* 0x0000003e0d00720c */ /* 0x080fe40003fc6270 */
[----:B------:R-:W-:Y:S02]  /*11ab0*/  ISETP.GE.AND P5, PT, R15, R62, PT ;  /* 0x0000003e0f00720c */ /* 0x000fe40003fa6270 */
[----:B------:R-:W-:Y:S02]  /*11ac0*/  FSEL R62, R10, -INF , !P0 ;  /* 0xff8000000a3e7808 */ /* 0x000fe40004000000 */
[----:B------:R-:W-:Y:S02]  /*11ad0*/  ISETP.GT.AND P0, PT, R61, R212, PT ;  /* 0x000000d43d00720c */ /* 0x000fe40003f04270 */
[----:B------:R-:W-:Y:S02]  /*11ae0*/  FSEL R43, R43, -INF , !P2 ;  /* 0xff8000002b2b7808 */ /* 0x000fe40005000000 */
[----:B------:R-:W-:-:S02]  /*11af0*/  ISETP.GE.AND P2, PT, R19, R54, PT ;  /* 0x000000361300720c */ /* 0x000fc40003f46270 */
[----:B------:R-:W-:Y:S02]  /*11b00*/  FSEL R72, R9, -INF , !P1 ;  /* 0xff80000009487808 */ /* 0x000fe40004800000 */
[----:B------:R-:W-:Y:S02]  /*11b10*/  FSEL R38, R38, -INF , !P2 ;  /* 0xff80000026267808 */ /* 0x000fe40005000000 */
[-C--:B------:R-:W-:Y:S02]  /*11b20*/  ISETP.GE.AND P2, PT, R15, R54.reuse, PT ;  /* 0x000000360f00720c */ /* 0x080fe40003f46270 */
[----:B------:R-:W-:Y:S02]  /*11b30*/  ISETP.GE.AND P1, PT, R13, R54, PT ;  /* 0x000000360d00720c */ /* 0x000fe40003f26270 */
[----:B------:R-:W-:Y:S02]  /*11b40*/  FSEL R73, R11, -INF , !P4 ;  /* 0xff8000000b497808 */ /* 0x000fe40006000000 */
[----:B------:R-:W-:-:S02]  /*11b50*/  FSEL R54, R5, -INF , !P6 ;  /* 0xff80000005367808 */ /* 0x000fc40007000000 */
[----:B------:R-:W-:Y:S02]  /*11b60*/  FSEL R75, R4, -INF , !P5 ;  /* 0xff800000044b7808 */ /* 0x000fe40006800000 */
[----:B------:R-:W-:Y:S02]  /*11b70*/  FSEL R74, R6, -INF , !P2 ;  /* 0xff800000064a7808 */ /* 0x000fe40005000000 */
[----:B------:R-:W-:Y:S01]  /*11b80*/  FSEL R179, R7, -INF , !P1 ;  /* 0xff80000007b37808 */ /* 0x000fe20004800000 */
[----:B------:R-:W-:Y:S06]  /*11b90*/  @!P0 BRA `(.L_x_1184) ;  /* 0x0000000800108947 */ /* 0x000fec0003800000 */
[----:B------:R-:W-:Y:S05]  /*11ba0*/  BRA.U !UP0, `(.L_x_1185) ;  /* 0x0000000108fc7547 */ /* 0x000fea000b800000 */
[----:B------:R-:W1:Y:S01]  /*11bb0*/  LDC R5, c[0x0][0x4f0] ;  /* 0x00013c00ff057b82 */ /* 0x000e620000000800 */
[C---:B------:R-:W-:Y:S01]  /*11bc0*/  LEA R12, R55.reuse, 0xfffffd00, 0x8 ;  /* 0xfffffd00370c7811 */ /* 0x040fe200078e40ff */
[----:B------:R-:W2:Y:S01]  /*11bd0*/  LDCU.64 UR8, c[0x0][0x3b8] ;  /* 0x00007700ff0877ac */ /* 0x000ea20008000a00 */
[----:B------:R-:W-:Y:S02]  /*11be0*/  LEA R14, R55, 0xfffffe00, 0x8 ;  /* 0xfffffe00370e7811 */ /* 0x000fe400078e40ff */
[----:B------:R-:W-:Y:S01]  /*11bf0*/  IABS R6, R12 ;  /* 0x0000000c00067213 */ /* 0x000fe20000000000 */
[----:B------:R-:W3:Y:S01]  /*11c00*/  LDCU.64 UR10, c[0x0][0x3a0] ;  /* 0x00007400ff0a77ac */ /* 0x000ee20008000a00 */
[----:B------:R-:W-:Y:S02]  /*11c10*/  IABS R8, R14 ;  /* 0x0000000e00087213 */ /* 0x000fe40000000000 */
[-C--:B-1----:R-:W-:Y:S02]  /*11c20*/  IABS R4, R5.reuse ;  /* 0x0000000500047213 */ /* 0x082fe40000000000 */
[----:B------:R-:W-:-:S02]  /*11c30*/  LOP3.LUT R14, R14, R5, RZ, 0x3c, !PT ;  /* 0x000000050e0e7212 */ /* 0x000fc400078e3cff */
[----:B------:R-:W1:Y:S01]  /*11c40*/  I2F.RP R7, R4 ;  /* 0x0000000400077306 */ /* 0x000e620000209400 */
[----:B------:R-:W-:Y:S02]  /*11c50*/  LOP3.LUT R12, R12, R5, RZ, 0x3c, !PT ;  /* 0x000000050c0c7212 */ /* 0x000fe400078e3cff */
[----:B------:R-:W-:-:S05]  /*11c60*/  ISETP.GE.AND P5, PT, R14, RZ, PT ;  /* 0x000000ff0e00720c */ /* 0x000fca0003fa6270 */
        /* <DEDUP_REMOVED lines=9> */
[----:B------:R-:W-:Y:S02]  /*11d00*/  IMAD.MOV R7, RZ, RZ, -R10 ;  /* 0x000000ffff077224 */ /* 0x000fe400078e0a0a */
        /* <DEDUP_REMOVED lines=11> */
[----:B------:R-:W-:Y:S02]  /*11dc0*/  ISETP.GE.AND P1, PT, R12, RZ, PT ;  /* 0x000000ff0c00720c */ /* 0x000fe40003f26270 */
[----:B------:R-:W-:-:S02]  /*11dd0*/  ISETP.NE.AND P0, PT, R5, RZ, PT ;  /* 0x000000ff0500720c */ /* 0x000fc40003f05270 */
[----:B------:R-:W-:-:S05]  /*11de0*/  LOP3.LUT R9, RZ, R5, RZ, 0x33, !PT ;  /* 0x00000005ff097212 */ /* 0x000fca00078e33ff */
[----:B------:R-:W-:Y:S02]  /*11df0*/  @P2 VIADD R10, R10, 0x1 ;  /* 0x000000010a0a2836 */ /* 0x000fe40000000000 */
[----:B------:R-:W-:-:S03]  /*11e00*/  @P4 VIADD R11, R11, 0x1 ;  /* 0x000000010b0b4836 */ /* 0x000fc60000000000 */
[----:B------:R-:W-:Y:S01]  /*11e10*/  @!P1 IADD3 R10, PT, PT, -R10, RZ, RZ ;  /* 0x000000ff0a0a9210 */ /* 0x000fe20007ffe1ff */
[----:B------:R-:W-:-:S03]  /*11e20*/  @!P5 IMAD.MOV R11, RZ, RZ, -R11 ;  /* 0x000000ffff0bd224 */ /* 0x000fc600078e0a0b */
[C---:B------:R-:W-:Y:S02]  /*11e30*/  SEL R6, R9.reuse, R10, !P0 ;  /* 0x0000000a09067207 */ /* 0x040fe40004000000 */
[----:B------:R-:W-:-:S03]  /*11e40*/  SEL R9, R9, R11, !P0 ;  /* 0x0000000b09097207 */ /* 0x000fc60004000000 */
        /* <DEDUP_REMOVED lines=21> */
.L_x_1185:
        /* <DEDUP_REMOVED lines=8> */
.L_x_1186:
[----:B------:R-:W1:Y:S01]  /*12020*/  LDC R7, c[0x0][0x3bc] ;  /* 0x0000ef00ff077b82 */ /* 0x000e620000000800 */
[C---:B------:R-:W-:Y:S01]  /*12030*/  IMAD.SHL.U32 R5, R8.reuse, 0x20, RZ ;  /* 0x0000002008057824 */ /* 0x040fe200078e00ff */
[----:B------:R-:W-:Y:S01]  /*12040*/  @!PT LDS RZ, [RZ] ;  /* 0x00000000fffff984 */ /* 0x000fe20000000800 */
[----:B------:R-:W-:Y:S01]  /*12050*/  @!PT LDS RZ, [RZ] ;  /* 0x00000000fffff984 */ /* 0x000fe20000000800 */
[----:B------:R-:W-:Y:S01]  /*12060*/  @!PT LDS RZ, [RZ] ;  /* 0x00000000fffff984 */ /* 0x000fe20000000800 */
[----:B------:R2:W-:Y:S01]  /*12070*/  @!P3 LDGSTS.E.BYPASS.LTC128B.128 [R3+0x1000], desc[UR6][R216.64] ;  /* 0x01000000d803bfae */ /* 0x0005e2000b981a06 */
[----:B------:R-:W-:-:S03]  /*12080*/  IMAD.SHL.U32 R4, R8, 0x40, RZ ;  /* 0x0000004008047824 */ /* 0x000fc600078e00ff */
[C---:B------:R-:W-:Y:S01]  /*12090*/  LEA R10, P0, R5.reuse, R216, 0x1 ;  /* 0x000000d8050a7211 */ /* 0x040fe200078008ff */
[----:B------:R2:W-:Y:S01]  /*120a0*/  @P3 STS.128 [R3+0x1000], RZ ;  /* 0x001000ff03003388 */ /* 0x0005e20000000c00 */
[C-C-:B-1----:R-:W-:Y:S02]  /*120b0*/  SHF.L.U64.HI R6, R8.reuse, 0x5, R7.reuse ;  /* 0x0000000508067819 */ /* 0x142fe40000010207 */
[----:B------:R-:W-:Y:S02]  /*120c0*/  SHF.L.U64.HI R7, R8, 0x6, R7 ;  /* 0x0000000608077819 */ /* 0x000fe40000010207 */
[CC--:B------:R-:W-:Y:S02]  /*120d0*/  IADD3 R8, P4, P2, R4.reuse, R10.reuse, R4 ;  /* 0x0000000a04087210 */ /* 0x0c0fe40007a9e004 */
[----:B------:R-:W-:Y:S02]  /*120e0*/  LEA.HI.X R11, R5, R217, R6, 0x1, P0 ;  /* 0x000000d9050b7211 */ /* 0x000fe400000f0c06 */
[----:B------:R-:W-:-:S02]  /*120f0*/  @!P3 IADD3 R16, P0, PT, R4, R10, RZ ;  /* 0x0000000a0410b210 */ /* 0x000fc40007f1e0ff */
        /* <DEDUP_REMOVED lines=46> */
.L_x_1184:
        /* <DEDUP_REMOVED lines=65> */
[----:B--2---:R-:W1:Y:S01]  /*127f0*/  SHFL.BFLY PT, R5, R6, 0x2, 0x1f ;  /* 0x0c401f0006057f89 */ /* 0x004e6200000e0000 */
[----:B------:R-:W-:-:S03]  /*12800*/  LOP3.LUT R180, R53, 0x120, R52, 0xf8, !PT ;  /* 0x0000012035b47812 */ /* 0x000fc600078ef834 */
[----:B------:R-:W2:Y:S01]  /*12810*/  SHFL.BFLY PT, R4, R7, 0x2, 0x1f ;  /* 0x0c401f0007047f89 */ /* 0x000ea200000e0000 */
[----:B------:R-:W-:-:S04]  /*12820*/  LEA R180, R180, UR5, 0x1 ;  /* 0x00000005b4b47c11 */ /* 0x000fc8000f8e08ff */
[----:B------:R-:W-:Y:S01]  /*12830*/  IADD3 R182, PT, PT, R180, 0x5020, RZ ;  /* 0x00005020b4b67810 */ /* 0x000fe20007ffe0ff */
[----:B------:R-:W-:Y:S01]  /*12840*/  LDSM.16.MT88.4 R16, [R180+0x5400] ;  /* 0x00540000b410783b */ /* 0x000fe20000004200 */
        /* <DEDUP_REMOVED lines=8> */
[----:B------:R-:W-:Y:S01]  /*128d0*/  FSEL R11, R82, RZ, P1 ;  /* 0x000000ff520b7208 */ /* 0x000fe20000800000 */
[----:B------:R-:W1:Y:S01]  /*128e0*/  LDSM.16.MT88.4 R4, [R180+0x5000] ;  /* 0x00500000b404783b */ /* 0x000e620000004200 */
[----:B------:R-:W-:Y:S02]  /*128f0*/  FSEL R92, R92, RZ, P1 ;  /* 0x000000ff5c5c7208 */ /* 0x000fe40000800000 */
[----:B------:R-:W-:Y:S01]  /*12900*/  FSETP.NEU.FTZ.AND P0, PT, R3, -INF , PT ;  /* 0xff8000000300780b */ /* 0x000fe20003f1d000 */
[----:B------:R-:W-:Y:S02]  /*12910*/  FADD.FTZ R11, R2, -R11 ;  /* 0x8000000b020b7221 */ /* 0x000fe40000010000 */
[--C-:B------:R-:W-:Y:S01]  /*12920*/  FFMA.FTZ R9, R93, UR4, -R92.reuse ;  /* 0x000000045d097c23 */ /* 0x100fe2000801085c */
[----:B------:R-:W-:Y:S01]  /*12930*/  FMUL.FTZ R93, R3, UR4 ;  /* 0x00000004035d7c20 */ /* 0x000fe20008410000 */
[--C-:B------:R-:W-:Y:S01]  /*12940*/  FFMA.FTZ R8, R98, UR4, -R92.reuse ;  /* 0x0000000462087c23 */ /* 0x100fe2000801085c */
[--C-:B------:R-:W-:Y:S01]  /*12950*/  FFMA.FTZ R12, R94, UR4, -R92.reuse ;  /* 0x000000045e0c7c23 */ /* 0x100fe2000801085c */
[--C-:B------:R-:W-:Y:S01]  /*12960*/  FFMA.FTZ R10, R69, UR4, -R92.reuse ;  /* 0x00000004450a7c23 */ /* 0x100fe2000801085c */
[----:B------:R2:W-:Y:S01]  /*12970*/  MUFU.EX2 R94, R9 ;  /* 0x00000009005e7308 */ /* 0x0005e20000000800 */
[----:B------:R-:W-:Y:S01]  /*12980*/  FSEL R93, R93, RZ, P0 ;  /* 0x000000ff5d5d7208 */ /* 0x000fe20000000000 */
[--C-:B------:R-:W-:Y:S01]  /*12990*/  FFMA.FTZ R104, R104, UR4, -R92.reuse ;  /* 0x0000000468687c23 */ /* 0x100fe2000801085c */
[--C-:B------:R-:W-:Y:S01]  /*129a0*/  FFMA.FTZ R99, R99, UR4, -R92.reuse ;  /* 0x0000000463637c23 */ /* 0x100fe2000801085c */
[----:B------:R3:W-:Y:S01]  /*129b0*/  MUFU.EX2 R69, R12 ;  /* 0x0000000c00457308 */ /* 0x0007e20000000800 */
[--C-:B------:R-:W-:Y:S01]  /*129c0*/  FFMA.FTZ R100, R100, UR4, -R92.reuse ;  /* 0x0000000464647c23 */ /* 0x100fe2000801085c */
[--C-:B------:R-:W-:Y:S01]  /*129d0*/  FFMA.FTZ R181, R95, UR4, -R93.reuse ;  /* 0x000000045fb57c23 */ /* 0x100fe2000801085d */
[--C-:B------:R-:W-:Y:S01]  /*129e0*/  FFMA.FTZ R68, R68, UR4, -R93.reuse ;  /* 0x0000000444447c23 */ /* 0x100fe2000801085d */
[----:B------:R4:W-:Y:S01]  /*129f0*/  MUFU.EX2 R95, R8 ;  /* 0x00000008005f7308 */ /* 0x0009e20000000800 */
[--C-:B------:R-:W-:Y:S01]  /*12a00*/  FFMA.FTZ R97, R97, UR4, -R93.reuse ;  /* 0x0000000461617c23 */ /* 0x100fe2000801085d */
[--C-:B------:R-:W-:Y:S01]  /*12a10*/  FFMA.FTZ R24, R70, UR4, -R93.reuse ;  /* 0x0000000446187c23 */ /* 0x100fe2000801085d */
[--C-:B------:R-:W-:Y:S01]  /*12a20*/  FFMA.FTZ R101, R101, UR4, -R92.reuse ;  /* 0x0000000465657c23 */ /* 0x100fe2000801085c */
[----:B------:R-:W5:Y:S01]  /*12a30*/  MUFU.EX2 R98, R10 ;  /* 0x0000000a00627308 */ /* 0x000f620000000800 */
[--C-:B------:R-:W-:Y:S01]  /*12a40*/  FFMA.FTZ R25, R71, UR4, -R93.reuse ;  /* 0x0000000447197c23 */ /* 0x100fe2000801085d */
[----:B--2---:R-:W-:Y:S01]  /*12a50*/  FSEL R9, R3, RZ, P0 ;  /* 0x000000ff03097208 */ /* 0x004fe20000000000 */
[--C-:B------:R-:W-:Y:S01]  /*12a60*/  FFMA.FTZ R26, R102, UR4, -R93.reuse ;  /* 0x00000004661a7c23 */ /* 0x100fe2000801085d */
[----:B------:R-:W-:Y:S01]  /*12a70*/  MUFU.EX2 R181, R181 ;  /* 0x000000b500b57308 */ /* 0x000fe20000000800 */
[--C-:B------:R-:W-:Y:S01]  /*12a80*/  FFMA.FTZ R64, R64, UR4, -R92.reuse ;  /* 0x0000000440407c23 */ /* 0x100fe2000801085c */
[----:B---3--:R-:W-:Y:S01]  /*12a90*/  FFMA.FTZ R12, R96, UR4, -R93 ;  /* 0x00000004600c7c23 */ /* 0x008fe2000801085d */
[----:B------:R-:W-:Y:S01]  /*12aa0*/  FADD.FTZ R0, R0, -R9 ;  /* 0x8000000900007221 */ /* 0x000fe20000010000 */
[----:B------:R-:W-:Y:S01]  /*12ab0*/  FMUL.FTZ R96, R11, UR4 ;  /* 0x000000040b607c20 */ /* 0x000fe20008410000 */
[----:B------:R-:W2:Y:S01]  /*12ac0*/  MUFU.EX2 R68, R68 ;  /* 0x0000004400447308 */ /* 0x000ea20000000800 */
[----:B----4-:R-:W-:Y:S01]  /*12ad0*/  IADD3 R8, PT, PT, R180, 0x5000, RZ ;  /* 0x00005000b4087810 */ /* 0x010fe20007ffe0ff */
[----:B------:R-:W-:Y:S01]  /*12ae0*/  FMUL.FTZ R0, R0, UR4 ;  /* 0x0000000400007c20 */ /* 0x000fe20008410000 */
[--C-:B------:R-:W-:Y:S01]  /*12af0*/  FFMA.FTZ R105, R105, UR4, -R92.reuse ;  /* 0x0000000469697c23 */ /* 0x100fe2000801085c */
[----:B------:R3:W-:Y:S01]  /*12b00*/  MUFU.EX2 R2, R12 ;  /* 0x0000000c00027308 */ /* 0x0007e20000000800 */
[----:B------:R-:W-:Y:S01]  /*12b10*/  @P2 IADD3 R182, PT, PT, R8, -0x20, RZ ;  /* 0xffffffe008b62810 */ /* 0x000fe20007ffe0ff */
[--C-:B------:R-:W-:Y:S01]  /*12b20*/  FFMA.FTZ R107, R107, UR4, -R92.reuse ;  /* 0x000000046b6b7c23 */ /* 0x100fe2000801085c */
[----:B-----5:R-:W-:Y:S01]  /*12b30*/  F2FP.BF16.F32.PACK_AB R14, R95, R98 ;  /* 0x000000625f0e723e */ /* 0x020fe200000010ff */
[----:B------:R-:W4:Y:S01]  /*12b40*/  MUFU.EX2 R97, R97 ;  /* 0x0000006100617308 */ /* 0x000f220000000800 */
[--C-:B------:R-:W-:Y:S01]  /*12b50*/  FFMA.FTZ R108, R108, UR4, -R92.reuse ;  /* 0x000000046c6c7c23 */ /* 0x100fe2000801085c */
[----:B------:R-:W5:Y:S01]  /*12b60*/  LDSM.16.MT88.4 R8, [R182] ;  /* 0x00000000b608783b */ /* 0x000f620000004200 */
[--C-:B------:R-:W-:Y:S01]  /*12b70*/  FFMA.FTZ R66, R66, UR4, -R93.reuse ;  /* 0x0000000442427c23 */ /* 0x100fe2000801085d */
[----:B------:R-:W1:Y:S01]  /*12b80*/  MUFU.EX2 R96, R96 ;  /* 0x0000006000607308 */ /* 0x000e620000000800 */
[--C-:B------:R-:W-:Y:S01]  /*12b90*/  FFMA.FTZ R67, R67, UR4, -R93.reuse ;  /* 0x0000000443437c23 */ /* 0x100fe2000801085d */
[----:B--2---:R-:W-:Y:S01]  /*12ba0*/  F2FP.BF16.F32.PACK_AB R13, R68, R181 ;  /* 0x000000b5440d723e */ /* 0x004fe200000010ff */
[----:B------:R-:W2:Y:S01]  /*12bb0*/  LDSM.16.MT88.4 R20, [R182+0x400] ;  /* 0x00040000b614783b */ /* 0x000ea20000004200 */
[----:B------:R-:W1:Y:S01]  /*12bc0*/  MUFU.EX2 R0, R0 ;  /* 0x0000000000007308 */ /* 0x000e620000000800 */
[--C-:B------:R-:W-:Y:S01]  /*12bd0*/  FFMA.FTZ R112, R112, UR4, -R92.reuse ;  /* 0x0000000470707c23 */ /* 0x100fe2000801085c */
[----:B---3--:R-:W-:Y:S01]  /*12be0*/  F2FP.BF16.F32.PACK_AB R12, R69, R94 ;  /* 0x0000005e450c723e */ /* 0x008fe200000010ff */
[--C-:B------:R-:W-:Y:S01]  /*12bf0*/  FFMA.FTZ R113, R113, UR4, -R92.reuse ;  /* 0x0000000471717c23 */ /* 0x100fe2000801085c */
[----:B------:R3:W-:Y:S01]  /*12c00*/  MUFU.EX2 R70, R104 ;  /* 0x0000006800467308 */ /* 0x0007e20000000800 */
[--C-:B------:R-:W-:Y:S01]  /*12c10*/  FFMA.FTZ R117, R117, UR4, -R92.reuse ;  /* 0x0000000475757c23 */ /* 0x100fe2000801085c */
[----:B----4-:R-:W-:Y:S01]  /*12c20*/  F2FP.BF16.F32.PACK_AB R15, R97, R2 ;  /* 0x00000002610f723e */ /* 0x010fe200000010ff */
[--C-:B------:R-:W-:Y:S01]  /*12c30*/  FFMA.FTZ R120, R120, UR4, -R92.reuse ;  /* 0x0000000478787c23 */ /* 0x100fe2000801085c */
[----:B------:R-:W-:Y:S01]  /*12c40*/  MUFU.EX2 R99, R99 ;  /* 0x0000006300637308 */ /* 0x000fe20000000800 */
[--C-:B------:R-:W-:Y:S01]  /*12c50*/  FFMA.FTZ R121, R121, UR4, -R92.reuse ;  /* 0x0000000479797c23 */ /* 0x100fe2000801085c */
[-C--:B-1----:R-:W-:Y:S01]  /*12c60*/  FMUL.FTZ R144, R144, R96.reuse ;  /* 0x0000006090907220 */ /* 0x082fe20000410000 */
[-C--:B------:R-:W-:Y:S01]  /*12c70*/  FMUL.FTZ R145, R145, R96.reuse ;  /* 0x0000006091917220 */ /* 0x080fe20000410000 */
[-C--:B------:R-:W-:Y:S01]  /*12c80*/  FMUL.FTZ R132, R132, R96.reuse ;  /* 0x0000006084847220 */ /* 0x080fe20000410000 */
[----:B------:R-:W-:Y:S01]  /*12c90*/  FMUL.FTZ R133, R133, R96 ;  /* 0x0000006085857220 */ /* 0x000fe20000410000 */
[-C--:B------:R-:W-:Y:S01]  /*12ca0*/  FMUL.FTZ R146, R146, R0.reuse ;  /* 0x0000000092927220 */ /* 0x080fe20000410000 */
[-C--:B------:R-:W-:Y:S01]  /*12cb0*/  FMUL.FTZ R147, R147, R0.reuse ;  /* 0x0000000093937220 */ /* 0x080fe20000410000 */
[-C--:B------:R-:W-:Y:S01]  /*12cc0*/  FMUL.FTZ R134, R134, R0.reuse ;  /* 0x0000000086867220 */ /* 0x080fe20000410000 */
[----:B------:R-:W-:Y:S01]  /*12cd0*/  FMUL.FTZ R135, R135, R0 ;  /* 0x0000000087877220 */ /* 0x000fe20000410000 */
[--C-:B---3--:R-:W-:Y:S01]  /*12ce0*/  FFMA.FTZ R104, R65, UR4, -R93.reuse ;  /* 0x0000000441687c23 */ /* 0x108fe2000801085d */
[----:B------:R-:W-:Y:S01]  /*12cf0*/  MUFU.EX2 R100, R100 ;  /* 0x0000006400647308 */ /* 0x000fe20000000800 */
[-C--:B------:R-:W-:Y:S01]  /*12d00*/  FMUL.FTZ R136, R136, R96.reuse ;  /* 0x0000006088887220 */ /* 0x080fe20000410000 */
[-C--:B------:R-:W-:Y:S01]  /*12d10*/  FMUL.FTZ R137, R137, R96.reuse ;  /* 0x0000006089897220 */ /* 0x080fe20000410000 */
[C---:B------:R-:W-:Y:S01]  /*12d20*/  HMMA.16816.F32.BF16 R144, R12.reuse, R4, R144 ;  /* 0x000000040c90723c */ /* 0x040fe20000041890 */
[----:B------:R-:W1:Y:S01]  /*12d30*/  MUFU.EX2 R101, R101 ;  /* 0x0000006500657308 */ /* 0x000e620000000800 */
[-C--:B------:R-:W-:Y:S01]  /*12d40*/  FMUL.FTZ R4, R140, R96.reuse ;  /* 0x000000608c047220 */ /* 0x080fe20000410000 */
[----:B------:R-:W-:Y:S01]  /*12d50*/  FMUL.FTZ R5, R141, R96 ;  /* 0x000000608d057220 */ /* 0x000fe20000410000 */
[-C--:B------:R-:W-:Y:S01]  /*12d60*/  FMUL.FTZ R138, R138, R0.reuse ;  /* 0x000000008a8a7220 */ /* 0x080fe20000410000 */
[----:B------:R3:W-:Y:S01]  /*12d70*/  MUFU.EX2 R71, R24 ;  /* 0x0000001800477308 */ /* 0x0007e20000000800 */
[-C--:B------:R-:W-:Y:S01]  /*12d80*/  FMUL.FTZ R139, R139, R0.reuse ;  /* 0x000000008b8b7220 */ /* 0x080fe20000410000 */
[--C-:B------:R-:W-:Y:S01]  /*12d90*/  FFMA.FTZ R140, R110, UR4, -R93.reuse ;  /* 0x000000046e8c7c23 */ /* 0x100fe2000801085d */
[C---:B------:R-:W-:Y:S01]  /*12da0*/  HMMA.16816.F32.BF16 R132, R12.reuse, R6, R132 ;  /* 0x000000060c84723c */ /* 0x040fe20000041884 */
[----:B------:R4:W2:Y:S01]  /*12db0*/  MUFU.EX2 R102, R25 ;  /* 0x0000001900667308 */ /* 0x0008a20000000800 */
[-C--:B------:R-:W-:Y:S01]  /*12dc0*/  FMUL.FTZ R6, R142, R0.reuse ;  /* 0x000000008e067220 */ /* 0x080fe20000410000 */
[----:B------:R-:W-:Y:S01]  /*12dd0*/  FMUL.FTZ R7, R143, R0 ;  /* 0x000000008f077220 */ /* 0x000fe20000410000 */
[--C-:B------:R-:W-:Y:S01]  /*12de0*/  FFMA.FTZ R142, R111, UR4, -R93.reuse ;  /* 0x000000046f8e7c23 */ /* 0x100fe2000801085d */
[----:B------:R-:W-:Y:S01]  /*12df0*/  MUFU.EX2 R65, R26 ;  /* 0x0000001a00417308 */ /* 0x000fe20000000800 */
[--C-:B------:R-:W-:Y:S01]  /*12e00*/  FFMA.FTZ R141, R114, UR4, -R93.reuse ;  /* 0x00000004728d7c23 */ /* 0x100fe2000801085d */
[--C-:B------:R-:W-:Y:S01]  /*12e10*/  FFMA.FTZ R125, R125, UR4, -R92.reuse ;  /* 0x000000047d7d7c23 */ /* 0x100fe2000801085c */
[C---:B-----5:R-:W-:Y:S01]  /*12e20*/  HMMA.16816.F32.BF16 R136, R12.reuse, R10, R136 ;  /* 0x0000000a0c88723c */ /* 0x060fe20000041888 */
[----:B------:R-:W5:Y:S01]  /*12e30*/  MUFU.EX2 R104, R104 ;  /* 0x0000006800687308 */ /* 0x000f620000000800 */
[----:B-1----:R-:W-:Y:S01]  /*12e40*/  F2FP.BF16.F32.PACK_AB R10, R70, R101 ;  /* 0x00000065460a723e */ /* 0x002fe200000010ff */
[--C-:B---3--:R-:W-:Y:S01]  /*12e50*/  FFMA.FTZ R24, R103, UR4, -R93.reuse ;  /* 0x0000000467187c23 */ /* 0x108fe2000801085d */
[--C-:B------:R-:W-:Y:S01]  /*12e60*/  FFMA.FTZ R128, R128, UR4, -R92.reuse ;  /* 0x0000000480807c23 */ /* 0x100fe2000801085c */
[----:B------:R-:W-:Y:S01]  /*12e70*/  MUFU.EX2 R64, R64 ;  /* 0x0000004000407308 */ /* 0x000fe20000000800 */
[--C-:B------:R-:W-:Y:S01]  /*12e80*/  FFMA.FTZ R129, R129, UR4, -R92.reuse ;  /* 0x0000000481817c23 */ /* 0x100fe2000801085c */
[--C-:B----4-:R-:W-:Y:S01]  /*12e90*/  FFMA.FTZ R25, R109, UR4, -R92.reuse ;  /* 0x000000046d197c23 */ /* 0x110fe2000801085c */
[----:B------:R-:W-:Y:S01]  /*12ea0*/  HMMA.16816.F32.BF16 R4, R12, R8, R4 ;  /* 0x000000080c04723c */ /* 0x000fe20000041804 */
[----:B------:R-:W1:Y:S01]  /*12eb0*/  LDSM.16.MT88.4 R12, [R180+0x5800] ;  /* 0x00580000b40c783b */ /* 0x000e620000004200 */
[----:B------:R-:W-:Y:S01]  /*12ec0*/  F2FP.BF16.F32.PACK_AB R8, R100, R99 ;  /* 0x000000636408723e */ /* 0x000fe200000010ff */
[--C-:B------:R-:W-:Y:S01]  /*12ed0*/  FFMA.FTZ R109, R106, UR4, -R93.reuse ;  /* 0x000000046a6d7c23 */ /* 0x100fe2000801085d */
[----:B--2---:R-:W-:Y:S01]  /*12ee0*/  F2FP.BF16.F32.PACK_AB R9, R102, R71 ;  /* 0x000000476609723e */ /* 0x004fe200000010ff */
[----:B------:R-:W2:Y:S01]  /*12ef0*/  MUFU.EX2 R105, R105 ;  /* 0x0000006900697308 */ /* 0x000ea20000000800 */
[--C-:B------:R-:W-:Y:S01]  /*12f00*/  FFMA.FTZ R150, R150, UR4, -R92.reuse ;  /* 0x0000000496967c23 */ /* 0x100fe2000801085c */
[----:B-----5:R-:W-:Y:S01]  /*12f10*/  F2FP.BF16.F32.PACK_AB R11, R104, R65 ;  /* 0x00000041680b723e */ /* 0x020fe200000010ff */
[--C-:B------:R-:W-:Y:S01]  /*12f20*/  FFMA.FTZ R143, R130, UR4, -R93.reuse ;  /* 0x00000004828f7c23 */ /* 0x100fe2000801085d */
[----:B------:R-:W-:Y:S01]  /*12f30*/  MUFU.EX2 R107, R107 ;  /* 0x0000006b006b7308 */ /* 0x000fe20000000800 */
[--C-:B------:R-:W-:Y:S01]  /*12f40*/  FFMA.FTZ R57, R57, UR4, -R92.reuse ;  /* 0x0000000439397c23 */ /* 0x100fe2000801085c */
[--C-:B------:R-:W-:Y:S01]  /*12f50*/  FFMA.FTZ R154, R154, UR4, -R92.reuse ;  /* 0x000000049a9a7c23 */ /* 0x100fe2000801085c */
[--C-:B------:R-:W-:Y:S01]  /*12f60*/  FFMA.FTZ R88, R88, UR4, -R92.reuse ;  /* 0x0000000458587c23 */ /* 0x100fe2000801085c */
[----:B------:R-:W-:Y:S01]  /*12f70*/  MUFU.EX2 R108, R108 ;  /* 0x0000006c006c7308 */ /* 0x000fe20000000800 */
[C---:B------:R-:W-:Y:S01]  /*12f80*/  HMMA.16816.F32.BF16 R144, R8.reuse, R16, R144 ;  /* 0x000000100890723c */ /* 0x040fe20000041890 */
        /* <DEDUP_REMOVED lines=18> */
[----:B------:R-:W1:Y:S01]  /*130b0*/  MUFU.EX2 R67, R67 ;  /* 0x0000004300437308 */ /* 0x000e620000000800 */
[--C-:B------:R-:W-:Y:S01]  /*130c0*/  FFMA.FTZ R84, R84, UR4, -R92.reuse ;  /* 0x0000000454547c23 */ /* 0x100fe2000801085c */
[----:B---3--:R-:W3:Y:S01]  /*130d0*/  LDSM.16.MT88.4 R24, [R180+0x5c00] ;  /* 0x005c0000b418783b */ /* 0x008ee20000004200 */
[--C-:B------:R-:W-:Y:S01]  /*130e0*/  FFMA.FTZ R85, R85, UR4, -R92.reuse ;  /* 0x0000000455557c23 */ /* 0x100fe2000801085c */
[----:B------:R-:W4:Y:S01]  /*130f0*/  MUFU.EX2 R112, R112 ;  /* 0x0000007000707308 */ /* 0x000f220000000800 */
[----:B------:R-:W-:Y:S01]  /*13100*/  HMMA.16816.F32.BF16 R136, R8, R22, R136 ;  /* 0x000000160888723c */ /* 0x000fe20000041888 */
[----:B--2---:R-:W-:Y:S01]  /*13110*/  F2FP.BF16.F32.PACK_AB R8, R105, R64 ;  /* 0x000000406908723e */ /* 0x004fe200000010ff */
[--C-:B------:R-:W-:Y:S01]  /*13120*/  FFMA.FTZ R183, R86, UR4, -R93.reuse ;  /* 0x0000000456b77c23 */ /* 0x100fe2000801085d */
[----:B-----5:R-:W-:Y:S01]  /*13130*/  F2FP.BF16.F32.PACK_AB R9, R109, R106 ;  /* 0x0000006a6d09723e */ /* 0x020fe200000010ff */
[----:B------:R-:W-:Y:S01]  /*13140*/  MUFU.EX2 R113, R113 ;  /* 0x0000007100717308 */ /* 0x000fe20000000800 */
[----:B------:R-:W-:Y:S01]  /*13150*/  F2FP.BF16.F32.PACK_AB R10, R108, R107 ;  /* 0x0000006b6c0a723e */ /* 0x000fe200000010ff */
[--C-:B------:R-:W-:Y:S01]  /*13160*/  FFMA.FTZ R155, R155, UR4, -R92.reuse ;  /* 0x000000049b9b7c23 */ /* 0x100fe2000801085c */
[--C-:B------:R-:W-:Y:S01]  /*13170*/  FFMA.FTZ R162, R162, UR4, -R92.reuse ;  /* 0x00000004a2a27c23 */ /* 0x100fe2000801085c */
[----:B------:R2:W-:Y:S01]  /*13180*/  MUFU.EX2 R110, R20 ;  /* 0x00000014006e7308 */ /* 0x0005e20000000800 */
[----:B-1----:R-:W-:Y:S01]  /*13190*/  F2FP.BF16.F32.PACK_AB R11, R67, R66 ;  /* 0x00000042430b723e */ /* 0x002fe200000010ff */
[----:B------:R-:W-:Y:S01]  /*131a0*/  FFMA.FTZ R166, R166, UR4, -R92 ;  /* 0x00000004a6a67c23 */ /* 0x000fe2000801085c */
[----:B------:R-:W-:Y:S01]  /*131b0*/  FFMA.FTZ R164, R164, UR4, -R93 ;  /* 0x00000004a4a47c23 */ /* 0x000fe2000801085d */
[----:B------:R1:W-:Y:S01]  /*131c0*/  MUFU.EX2 R111, R140 ;  /* 0x0000008c006f7308 */ /* 0x0003e20000000800 */
[----:B------:R-:W-:Y:S01]  /*131d0*/  FFMA.FTZ R94, R229, R96, R94 ;  /* 0x00000060e55e7223 */ /* 0x000fe2000001005e */
[----:B------:R-:W-:Y:S01]  /*131e0*/  FFMA.FTZ R181, R226, R0, R181 ;  /* 0x00000000e2b57223 */ /* 0x000fe200000100b5 */
[--C-:B------:R-:W-:Y:S01]  /*131f0*/  FFMA.FTZ R96, R28, UR4, -R92.reuse ;  /* 0x000000041c607c23 */ /* 0x100fe2000801085c */
[----:B------:R5:W3:Y:S01]  /*13200*/  MUFU.EX2 R114, R142 ;  /* 0x0000008e00727308 */ /* 0x000ae20000000800 */
[C---:B------:R-:W-:Y:S01]  /*13210*/  HMMA.16816.F32.BF16 R144, R8.reuse, R12, R144 ;  /* 0x0000000c0890723c */ /* 0x040fe20000041890 */
[----:B------:R-:W-:Y:S01]  /*13220*/  FADD.FTZ R181, R68, R181 ;  /* 0x000000b544b57221 */ /* 0x000fe20000010000 */
[--C-:B------:R-:W-:Y:S01]  /*13230*/  FFMA.FTZ R68, R30, UR4, -R93.reuse ;  /* 0x000000041e447c23 */ /* 0x100fe2000801085d */
[----:B------:R4:W-:Y:S01]  /*13240*/  MUFU.EX2 R115, R141 ;  /* 0x0000008d00737308 */ /* 0x0009e20000000800 */
[--C-:B------:R-:W-:Y:S01]  /*13250*/  FFMA.FTZ R0, R29, UR4, -R92.reuse ;  /* 0x000000041d007c23 */ /* 0x100fe2000801085c */
[----:B--2---:R-:W2:Y:S01]  /*13260*/  LDSM.16.MT88.4 R20, [R182+0xc00] ;  /* 0x000c0000b614783b */ /* 0x004ea20000004200 */
[--C-:B------:R-:W-:Y:S01]  /*13270*/  FFMA.FTZ R28, R171, UR4, -R92.reuse ;  /* 0x00000004ab1c7c23 */ /* 0x100fe2000801085c */
[----:B------:R-:W3:Y:S01]  /*13280*/  MUFU.EX2 R116, R116 ;  /* 0x0000007400747308 */ /* 0x000ee20000000800 */
[C---:B------:R-:W-:Y:S01]  /*13290*/  HMMA.16816.F32.BF16 R132, R8.reuse, R14, R132 ;  /* 0x0000000e0884723c */ /* 0x040fe20000041884 */
[----:B------:R-:W2:Y:S01]  /*132a0*/  LDSM.16.MT88.4 R12, [R180+0x6000] ;  /* 0x00600000b40c783b */ /* 0x000ea20000004200 */
[--C-:B-1----:R-:W-:Y:S01]  /*132b0*/  FFMA.FTZ R140, R131, UR4, -R93.reuse ;  /* 0x00000004838c7c23 */ /* 0x102fe2000801085d */
[----:B------:R-:W-:Y:S01]  /*132c0*/  MUFU.EX2 R117, R117 ;  /* 0x0000007500757308 */ /* 0x000fe20000000800 */
[--C-:B------:R-:W-:Y:S01]  /*132d0*/  FFMA.FTZ R31, R31, UR4, -R93.reuse ;  /* 0x000000041f1f7c23 */ /* 0x100fe2000801085d */
[--C-:B-----5:R-:W-:Y:S01]  /*132e0*/  FFMA.FTZ R142, R127, UR4, -R93.reuse ;  /* 0x000000047f8e7c23 */ /* 0x120fe2000801085d */
[--C-:B------:R-:W-:Y:S01]  /*132f0*/  FFMA.FTZ R172, R172, UR4, -R93.reuse ;  /* 0x00000004acac7c23 */ /* 0x100fe2000801085d */
[----:B------:R-:W1:Y:S01]  /*13300*/  MUFU.EX2 R120, R120 ;  /* 0x0000007800787308 */ /* 0x000e620000000800 */
[C---:B----4-:R-:W-:Y:S01]  /*13310*/  HMMA.16816.F32.BF16 R4, R8.reuse, R16, R4 ;  /* 0x000000100804723c */ /* 0x050fe20000041804 */
[--C-:B------:R-:W-:Y:S01]  /*13320*/  FFMA.FTZ R141, R151, UR4, -R92.reuse ;  /* 0x00000004978d7c23 */ /* 0x100fe2000801085c */
[--C-:B------:R-:W-:Y:S01]  /*13330*/  FFMA.FTZ R151, R58, UR4, -R93.reuse ;  /* 0x000000043a977c23 */ /* 0x100fe2000801085d */
[----:B------:R-:W-:Y:S01]  /*13340*/  MUFU.EX2 R121, R121 ;  /* 0x0000007900797308 */ /* 0x000fe20000000800 */
[--C-:B------:R-:W-:Y:S01]  /*13350*/  FFMA.FTZ R173, R173, UR4, -R93.reuse ;  /* 0x00000004adad7c23 */ /* 0x100fe2000801085d */
[--C-:B------:R-:W-:Y:S01]  /*13360*/  FFMA.FTZ R175, R175, UR4, -R92.reuse ;  /* 0x00000004afaf7c23 */ /* 0x100fe2000801085c */
[--C-:B------:R-:W-:Y:S01]  /*13370*/  FFMA.FTZ R178, R178, UR4, -R92.reuse ;  /* 0x00000004b2b27c23 */ /* 0x100fe2000801085c */
[----:B------:R-:W-:Y:S01]  /*13380*/  MUFU.EX2 R125, R125 ;  /* 0x0000007d007d7308 */ /* 0x000fe20000000800 */
[----:B------:R-:W-:Y:S01]  /*13390*/  HMMA.16816.F32.BF16 R136, R8, R18, R136 ;  /* 0x000000120888723c */ /* 0x000fe20000041888 */
[----:B------:R-:W-:Y:S01]  /*133a0*/  F2FP.BF16.F32.PACK_AB R8, R112, R103 ;  /* 0x000000677008723e */ /* 0x000fe200000010ff */
[----:B------:R-:W4:Y:S01]  /*133b0*/  LDSM.16.MT88.4 R16, [R182+0x1000] ;  /* 0x00100000b610783b */ /* 0x000f220000004200 */
[----:B---3--:R-:W-:Y:S01]  /*133c0*/  F2FP.BF16.F32.PACK_AB R9, R114, R111 ;  /* 0x0000006f7209723e */ /* 0x008fe200000010ff */
[----:B------:R-:W-:Y:S01]  /*133d0*/  MUFU.EX2 R128, R128 ;  /* 0x0000008000807308 */ /* 0x000fe20000000800 */
[----:B------:R-:W-:Y:S01]  /*133e0*/  F2FP.BF16.F32.PACK_AB R10, R110, R113 ;  /* 0x000000716e0a723e */ /* 0x000fe200000010ff */
[--C-:B------:R-:W-:Y:S01]  /*133f0*/  FFMA.FTZ R37, R37, UR4, -R92.reuse ;  /* 0x0000000425257c23 */ /* 0x100fe2000801085c */
[----:B------:R-:W-:Y:S01]  /*13400*/  F2FP.BF16.F32.PACK_AB R11, R116, R115 ;  /* 0x00000073740b723e */ /* 0x000fe200000010ff */
[----:B------:R-:W-:Y:S01]  /*13410*/  MUFU.EX2 R129, R129 ;  /* 0x0000008100817308 */ /* 0x000fe20000000800 */
[--C-:B------:R-:W-:Y:S01]  /*13420*/  FFMA.FTZ R81, R81, UR4, -R92.reuse ;  /* 0x0000000451517c23 */ /* 0x100fe2000801085c */
[--C-:B------:R-:W-:Y:S01]  /*13430*/  FFMA.FTZ R83, R83, UR4, -R93.reuse ;  /* 0x0000000453537c23 */ /* 0x100fe2000801085d */
[--C-:B------:R-:W-:Y:S01]  /*13440*/  FFMA.FTZ R229, R54, UR4, -R92.reuse ;  /* 0x0000000436e57c23 */ /* 0x100fe2000801085c */
[----:B------:R3:W-:Y:S01]  /*13450*/  MUFU.EX2 R130, R142 ;  /* 0x0000008e00827308 */ /* 0x0007e20000000800 */
[--C-:B------:R-:W-:Y:S01]  /*13460*/  FFMA.FTZ R226, R179, UR4, -R93.reuse ;  /* 0x00000004b3e27c23 */ /* 0x100fe2000801085d */
[----:B------:R-:W-:Y:S01]  /*13470*/  HMMA.16816.F32.BF16 R144, R8, R24, R144 ;  /* 0x000000180890723c */ /* 0x000fe20000041890 */
[--C-:B------:R-:W-:Y:S01]  /*13480*/  FFMA.FTZ R25, R124, UR4, -R92.reuse ;  /* 0x000000047c197c23 */ /* 0x100fe2000801085c */
[--C-:B------:R-:W-:Y:S01]  /*13490*/  FFMA.FTZ R124, R123, UR4, -R93.reuse ;  /* 0x000000047b7c7c23 */ /* 0x100fe2000801085d */
[----:B------:R-:W-:Y:S01]  /*134a0*/  FFMA.FTZ R24, R118, UR4, -R93 ;  /* 0x0000000476187c23 */ /* 0x000fe2000801085d */
[----:B------:R5:W-:Y:S01]  /*134b0*/  MUFU.EX2 R131, R143 ;  /* 0x0000008f00837308 */ /* 0x000be20000000800 */
[----:B------:R-:W-:Y:S01]  /*134c0*/  FFMA.FTZ R72, R72, UR4, -R92 ;  /* 0x0000000448487c23 */ /* 0x000fe2000801085c */
[----:B------:R-:W-:-:S02]  /*134d0*/  ISETP.GT.AND P0, PT, R61, R212, PT ;  /* 0x000000d43d00720c */ /* 0x000fc40003f04270 */
[----:B------:R-:W-:Y:S01]  /*134e0*/  HMMA.16816.F32.BF16 R132, R8, R26, R132 ;  /* 0x0000001a0884723c */ /* 0x000fe20000041884 */
[--C-:B------:R-:W-:Y:S01]  /*134f0*/  FFMA.FTZ R27, R119, UR4, -R93.reuse ;  /* 0x00000004771b7c23 */ /* 0x100fe2000801085d */
[--C-:B------:R-:W-:Y:S01]  /*13500*/  FFMA.FTZ R26, R122, UR4, -R93.reuse ;  /* 0x000000047a1a7c23 */ /* 0x100fe2000801085d */
[----:B------:R-:W1:Y:S01]  /*13510*/  MUFU.EX2 R118, R25 ;  /* 0x0000001900767308 */ /* 0x000e620000000800 */
[----:B---3--:R-:W-:-:S03]  /*13520*/  FFMA.FTZ R142, R59, UR4, -R93 ;  /* 0x000000043b8e7c23 */ /* 0x008fc6000801085d */
[----:B------:R3:W-:Y:S01]  /*13530*/  MUFU.EX2 R119, R24 ;  /* 0x0000001800777308 */ /* 0x0007e20000000800 */
[C---:B--2---:R-:W-:Y:S01]  /*13540*/  HMMA.16816.F32.BF16 R4, R8.reuse, R20, R4 ;  /* 0x000000140804723c */ /* 0x044fe20000041804 */
[--C-:B-----5:R-:W-:Y:S02]  /*13550*/  FFMA.FTZ R143, R152, UR4, -R93.reuse ;  /* 0x00000004988f7c23 */ /* 0x120fe4000801085d */
[----:B------:R-:W2:Y:S01]  /*13560*/  MUFU.EX2 R122, R27 ;  /* 0x0000001b007a7308 */ /* 0x000ea20000000800 */
[--C-:B------:R-:W-:Y:S01]  /*13570*/  FFMA.FTZ R152, R87, UR4, -R93.reuse ;  /* 0x0000000457987c23 */ /* 0x100fe2000801085d */
[----:B------:R-:W-:Y:S02]  /*13580*/  @P0 IADD3 R55, PT, PT, R55, -0x3, RZ ;  /* 0xfffffffd37370810 */ /* 0x000fe40007ffe0ff */
[----:B------:R-:W-:Y:S01]  /*13590*/  MUFU.EX2 R123, R26 ;  /* 0x0000001a007b7308 */ /* 0x000fe20000000800 */
[----:B------:R-:W-:Y:S01]  /*135a0*/  HMMA.16816.F32.BF16 R136, R8, R22, R136 ;  /* 0x000000160888723c */ /* 0x000fe20000041888 */
[----:B-1----:R-:W-:Y:S01]  /*135b0*/  F2FP.BF16.F32.PACK_AB R8, R120, R117 ;  /* 0x000000757808723e */ /* 0x002fe200000010ff */
[----:B------:R-:W1:Y:S01]  /*135c0*/  LDSM.16.MT88.4 R20, [R180+0x6400] ;  /* 0x00640000b414783b */ /* 0x000e620000004200 */
[----:B------:R-:W5:Y:S01]  /*135d0*/  MUFU.EX2 R124, R124 ;  /* 0x0000007c007c7308 */ /* 0x000f620000000800 */
[----:B------:R-:W-:Y:S01]  /*135e0*/  F2FP.BF16.F32.PACK_AB R10, R118, R121 ;  /* 0x00000079760a723e */ /* 0x000fe200000010ff */
[----:B------:R-:W-:Y:S01]  /*135f0*/  FFMA.FTZ R25, R56, UR4, -R92 ;  /* 0x0000000438197c23 */ /* 0x000fe2000801085c */
[----:B---3--:R-:W-:Y:S01]  /*13600*/  FFMA.FTZ R24, R126, UR4, -R93 ;  /* 0x000000047e187c23 */ /* 0x008fe2000801085d */
[----:B------:R3:W-:Y:S01]  /*13610*/  MUFU.EX2 R56, R150 ;  /* 0x0000009600387308 */ /* 0x0007e20000000800 */
[----:B--2---:R-:W-:-:S03]  /*13620*/  F2FP.BF16.F32.PACK_AB R9, R122, R119 ;  /* 0x000000777a09723e */ /* 0x004fc600000010ff */
[----:B------:R-:W2:Y:S04]  /*13630*/  MUFU.EX2 R127, R24 ;  /* 0x00000018007f7308 */ /* 0x000ea80000000800 */
[----:B------:R-:W2:Y:S01]  /*13640*/  MUFU.EX2 R140, R140 ;  /* 0x0000008c008c7308 */ /* 0x000ea20000000800 */
[----:B-----5:R-:W-:-:S03]  /*13650*/  F2FP.BF16.F32.PACK_AB R11, R124, R123 ;  /* 0x0000007b7c0b723e */ /* 0x020fc600000010ff */
[----:B------:R5:W-:Y:S01]  /*13660*/  MUFU.EX2 R126, R25 ;  /* 0x00000019007e7308 */ /* 0x000be20000000800 */
[----:B---3--:R-:W-:Y:S01]  /*13670*/  FFMA.FTZ R150, R153, UR4, -R93 ;  /* 0x0000000499967c23 */ /* 0x008fe2000801085d */
[--C-:B------:R-:W-:Y:S02]  /*13680*/  FFMA.FTZ R153, R159, UR4, -R92.reuse ;  /* 0x000000049f997c23 */ /* 0x100fe4000801085c */
[----:B------:R-:W3:Y:S01]  /*13690*/  MUFU.EX2 R57, R57 ;  /* 0x0000003900397308 */ /* 0x000ee20000000800 */
[C---:B------:R-:W-:Y:S01]  /*136a0*/  HMMA.16816.F32.BF16 R144, R8.reuse, R12, R144 ;  /* 0x0000000c0890723c */ /* 0x040fe20000041890 */
[----:B------:R-:W-:Y:S01]  /*136b0*/  FFMA.FTZ R159, R163, UR4, -R92 ;  /* 0x00000004a39f7c23 */ /* 0x000fe2000801085c */
[----:B------:R-:W-:Y:S01]  /*136c0*/  FADD.FTZ R163, R69, R94 ;  /* 0x0000005e45a37221 */ /* 0x000fe20000010000 */
[----:B------:R-:W-:Y:S01]  /*136d0*/  MUFU.EX2 R141, R141 ;  /* 0x0000008d008d7308 */ /* 0x000fe20000000800 */
[----:B------:R-:W-:Y:S02]  /*136e0*/  FFMA.FTZ R69, R174, UR4, -R92 ;  /* 0x00000004ae457c23 */ /* 0x000fe4000801085c */
[----:B------:R-:W-:Y:S01]  /*136f0*/  FADD.FTZ R30, R98, R163 ;  /* 0x000000a3621e7221 */ /* 0x000fe20000010000 */
[----:B------:R2:W-:Y:S01]  /*13700*/  MUFU.EX2 R58, R154 ;  /* 0x0000009a003a7308 */ /* 0x0005e20000000800 */
[C---:B------:R-:W-:Y:S01]  /*13710*/  HMMA.16816.F32.BF16 R132, R8.reuse, R14, R132 ;  /* 0x0000000e0884723c */ /* 0x040fe20000041884 */
[----:B------:R-:W3:Y:S01]  /*13720*/  LDSM.16.MT88.4 R12, [R182+0x1400] ;  /* 0x00140000b60c783b */ /* 0x000ee20000004200 */
[----:B------:R-:W-:Y:S01]  /*13730*/  FADD.FTZ R30, R95, R30 ;  /* 0x0000001e5f1e7221 */ /* 0x000fe20000010000 */
[----:B------:R1:W-:Y:S02]  /*13740*/  MUFU.EX2 R59, R151 ;  /* 0x00000097003b7308 */ /* 0x0003e40000000800 */
[----:B-----5:R-:W5:Y:S01]  /*13750*/  LDSM.16.MT88.4 R24, [R180+0x6800] ;  /* 0x00680000b418783b */ /* 0x020f620000004200 */
[----:B------:R-:W-:Y:S01]  /*13760*/  FADD.FTZ R99, R99, R30 ;  /* 0x0000001e63637221 */ /* 0x000fe20000010000 */
[----:B------:R-:W3:Y:S01]  /*13770*/  MUFU.EX2 R142, R142 ;  /* 0x0000008e008e7308 */ /* 0x000ee20000000800 */
[----:B----4-:R-:W-:Y:S02]  /*13780*/  HMMA.16816.F32.BF16 R4, R8, R16, R4 ;  /* 0x000000100804723c */ /* 0x010fe40000041804 */
[----:B------:R-:W-:Y:S01]  /*13790*/  FADD.FTZ R100, R100, R99 ;  /* 0x0000006364647221 */ /* 0x000fe20000010000 */
[----:B------:R-:W-:Y:S01]  /*137a0*/  MUFU.EX2 R143, R143 ;  /* 0x0000008f008f7308 */ /* 0x000fe20000000800 */
[----:B--2---:R-:W-:-:S02]  /*137b0*/  FFMA.FTZ R154, R47, UR4, -R93 ;  /* 0x000000042f9a7c23 */ /* 0x004fc4000801085d */
[----:B------:R-:W-:Y:S01]  /*137c0*/  FADD.FTZ R101, R101, R100 ;  /* 0x0000006465657221 */ /* 0x000fe20000010000 */
[----:B------:R-:W2:Y:S01]  /*137d0*/  MUFU.EX2 R150, R150 ;  /* 0x0000009600967308 */ /* 0x000ea20000000800 */
[----:B------:R-:W-:Y:S01]  /*137e0*/  HMMA.16816.F32.BF16 R136, R8, R18, R136 ;  /* 0x000000120888723c */ /* 0x000fe20000041888 */
[----:B------:R-:W-:Y:S01]  /*137f0*/  F2FP.BF16.F32.PACK_AB R8, R128, R125 ;  /* 0x0000007d8008723e */ /* 0x000fe200000010ff */
[----:B------:R-:W4:Y:S01]  /*13800*/  LDSM.16.MT88.4 R16, [R182+0x1800] ;  /* 0x00180000b610783b */ /* 0x000f220000004200 */
[----:B------:R-:W-:Y:S01]  /*13810*/  F2FP.BF16.F32.PACK_AB R9, R130, R127 ;  /* 0x0000007f8209723e */ /* 0x000fe200000010ff */
[----:B------:R-:W-:Y:S01]  /*13820*/  MUFU.EX2 R88, R88 ;  /* 0x0000005800587308 */ /* 0x000fe20000000800 */
[----:B------:R-:W-:Y:S01]  /*13830*/  F2FP.BF16.F32.PACK_AB R10, R56, R129 ;  /* 0x00000081380a723e */ /* 0x000fe200000010ff */
[----:B-1----:R-:W-:Y:S01]  /*13840*/  FFMA.FTZ R151, R158, UR4, -R92 ;  /* 0x000000049e977c23 */ /* 0x002fe2000801085c */
[----:B------:R-:W-:Y:S01]  /*13850*/  F2FP.BF16.F32.PACK_AB R11, R140, R131 ;  /* 0x000000838c0b723e */ /* 0x000fe200000010ff */
[----:B------:R-:W1:Y:S01]  /*13860*/  MUFU.EX2 R89, R89 ;  /* 0x0000005900597308 */ /* 0x000e620000000800 */
[--C-:B------:R-:W-:Y:S01]  /*13870*/  FFMA.FTZ R158, R161, UR4, -R93.reuse ;  /* 0x00000004a19e7c23 */ /* 0x100fe2000801085d */
[----:B------:R-:W-:Y:S01]  /*13880*/  FFMA.FTZ R161, R168, UR4, -R93 ;  /* 0x00000004a8a17c23 */ /* 0x000fe2000801085d */
[----:B------:R-:W-:Y:S01]  /*13890*/  FADD.FTZ R101, R70, R101 ;  /* 0x0000006546657221 */ /* 0x000fe20000010000 */
        /* <DEDUP_REMOVED lines=8> */
[----:B------:R-:W1:Y:S01]  /*13920*/  MUFU.EX2 R91, R91 ;  /* 0x0000005b005b7308 */ /* 0x000e620000000800 */
[----:B------:R-:W-:Y:S01]  /*13930*/  FADD.FTZ R107, R107, R64 ;  /* 0x000000406b6b7221 */ /* 0x000fe20000010000 */
[--C-:B------:R-:W-:Y:S01]  /*13940*/  FFMA.FTZ R64, R33, UR4, -R92.reuse ;  /* 0x0000000421407c23 */ /* 0x100fe2000801085c */
[----:B------:R-:W-:Y:S01]  /*13950*/  FFMA.FTZ R33, R40, UR4, -R92 ;  /* 0x0000000428217c23 */ /* 0x000fe2000801085c */
[----:B------:R-:W-:Y:S01]  /*13960*/  MUFU.EX2 R78, R78 ;  /* 0x0000004e004e7308 */ /* 0x000fe20000000800 */
[----:B------:R-:W-:Y:S01]  /*13970*/  FADD.FTZ R108, R108, R107 ;  /* 0x0000006b6c6c7221 */ /* 0x000fe20000010000 */
[----:B---3--:R-:W-:Y:S02]  /*13980*/  HMMA.16816.F32.BF16 R4, R8, R12, R4 ;  /* 0x0000000c0804723c */ /* 0x008fe40000041804 */
[----:B------:R-:W3:Y:S01]  /*13990*/  MUFU.EX2 R79, R79 ;  /* 0x0000004f004f7308 */ /* 0x000ee20000000800 */
[----:B------:R-:W-:-:S03]  /*139a0*/  FADD.FTZ R103, R103, R108 ;  /* 0x0000006c67677221 */ /* 0x000fc60000010000 */
[----:B------:R-:W-:Y:S01]  /*139b0*/  MUFU.EX2 R44, R44 ;  /* 0x0000002c002c7308 */ /* 0x000fe20000000800 */
[----:B------:R-:W-:Y:S01]  /*139c0*/  FADD.FTZ R112, R112, R103 ;  /* 0x0000006770707221 */ /* 0x000fe20000010000 */
[----:B------:R-:W-:Y:S01]  /*139d0*/  HMMA.16816.F32.BF16 R136, R8, R14, R136 ;  /* 0x0000000e0888723c */ /* 0x000fe20000041888 */
[----:B------:R-:W3:Y:S01]  /*139e0*/  LDSM.16.MT88.4 R12, [R180+0x6c00] ;  /* 0x006c0000b40c783b */ /* 0x000ee20000004200 */
[----:B------:R-:W-:Y:S01]  /*139f0*/  F2FP.BF16.F32.PACK_AB R8, R57, R126 ;  /* 0x0000007e3908723e */ /* 0x000fe200000010ff */
[----:B------:R-:W3:Y:S01]  /*13a00*/  MUFU.EX2 R45, R45 ;  /* 0x0000002d002d7308 */ /* 0x000ee20000000800 */
[----:B------:R-:W-:Y:S01]  /*13a10*/  F2FP.BF16.F32.PACK_AB R9, R142, R59 ;  /* 0x0000003b8e09723e */ /* 0x000fe200000010ff */
[----:B------:R-:W-:Y:S01]  /*13a20*/  FADD.FTZ R113, R113, R112 ;  /* 0x0000007071717221 */ /* 0x000fe20000010000 */
[----:B------:R-:W-:Y:S01]  /*13a30*/  F2FP.BF16.F32.PACK_AB R10, R58, R141 ;  /* 0x0000008d3a0a723e */ /* 0x000fe200000010ff */
[----:B------:R-:W-:Y:S01]  /*13a40*/  MUFU.EX2 R84, R84 ;  /* 0x0000005400547308 */ /* 0x000fe20000000800 */
[----:B--2---:R-:W-:Y:S01]  /*13a50*/  F2FP.BF16.F32.PACK_AB R11, R150, R143 ;  /* 0x0000008f960b723e */ /* 0x004fe200000010ff */
[----:B------:R-:W-:-:S02]  /*13a60*/  FADD.FTZ R110, R110, R113 ;  /* 0x000000716e6e7221 */ /* 0x000fc40000010000 */
[----:B------:R-:W-:Y:S02]  /*13a70*/  MUFU.EX2 R85, R85 ;  /* 0x0000005500557308 */ /* 0x000fe40000000800 */
[----:B------:R-:W-:Y:S02]  /*13a80*/  FADD.FTZ R117, R117, R110 ;  /* 0x0000006e75757221 */ /* 0x000fe40000010000 */
[----:B-----5:R-:W-:Y:S01]  /*13a90*/  HMMA.16816.F32.BF16 R144, R8, R24, R144 ;  /* 0x000000180890723c */ /* 0x020fe20000041890 */
[----:B------:R-:W-:Y:S01]  /*13aa0*/  FFMA.FTZ R24, R46, UR4, -R93 ;  /* 0x000000042e187c23 */ /* 0x000fe2000801085d */
[----:B------:R-:W-:Y:S01]  /*13ab0*/  MUFU.EX2 R86, R154 ;  /* 0x0000009a00567308 */ /* 0x000fe20000000800 */
[----:B------:R-:W-:-:S03]  /*13ac0*/  FADD.FTZ R120, R120, R117 ;  /* 0x0000007578787221 */ /* 0x000fc60000010000 */
[----:B------:R2:W5:Y:S01]  /*13ad0*/  MUFU.EX2 R47, R24 ;  /* 0x00000018002f7308 */ /* 0x0005620000000800 */
[----:B------:R-:W-:Y:S01]  /*13ae0*/  FADD.FTZ R121, R121, R120 ;  /* 0x0000007879797221 */ /* 0x000fe20000010000 */
[----:B------:R-:W-:Y:S02]  /*13af0*/  HMMA.16816.F32.BF16 R132, R8, R26, R132 ;  /* 0x0000001a0884723c */ /* 0x000fe40000041884 */
[----:B------:R-:W-:Y:S01]  /*13b00*/  MUFU.EX2 R87, R183 ;  /* 0x000000b700577308 */ /* 0x000fe20000000800 */
[----:B------:R-:W-:-:S03]  /*13b10*/  FADD.FTZ R118, R118, R121 ;  /* 0x0000007976767221 */ /* 0x000fc60000010000 */
[----:B------:R-:W5:Y:S01]  /*13b20*/  MUFU.EX2 R152, R152 ;  /* 0x0000009800987308 */ /* 0x000f620000000800 */
[----:B------:R-:W-:Y:S01]  /*13b30*/  FADD.FTZ R125, R125, R118 ;  /* 0x000000767d7d7221 */ /* 0x000fe20000010000 */
[C---:B----4-:R-:W-:Y:S02]  /*13b40*/  HMMA.16816.F32.BF16 R4, R8.reuse, R16, R4 ;  /* 0x000000100804723c */ /* 0x050fe40000041804 */
[----:B------:R4:W-:Y:S01]  /*13b50*/  MUFU.EX2 R46, R155 ;  /* 0x0000009b002e7308 */ /* 0x0009e20000000800 */
[----:B------:R-:W-:Y:S01]  /*13b60*/  FADD.FTZ R128, R128, R125 ;  /* 0x0000007d80807221 */ /* 0x000fe20000010000 */
[----:B--2---:R-:W-:Y:S02]  /*13b70*/  LDSM.16.MT88.4 R24, [R180+0x7400] ;  /* 0x00740000b418783b */ /* 0x004fe40000004200 */
[----:B------:R-:W2:Y:S01]  /*13b80*/  MUFU.EX2 R151, R151 ;  /* 0x0000009700977308 */ /* 0x000ea20000000800 */
[----:B------:R-:W-:Y:S01]  /*13b90*/  FADD.FTZ R129, R129, R128 ;  /* 0x0000008081817221 */ /* 0x000fe20000010000 */
[----:B------:R-:W-:Y:S01]  /*13ba0*/  HMMA.16816.F32.BF16 R136, R8, R18, R136 ;  /* 0x000000120888723c */ /* 0x000fe20000041888 */
[----:B-1----:R-:W-:Y:S01]  /*13bb0*/  F2FP.BF16.F32.PACK_AB R8, R89, R88 ;  /* 0x000000585908723e */ /* 0x002fe200000010ff */
[----:B------:R-:W1:Y:S01]  /*13bc0*/  LDSM.16.MT88.4 R16, [R180+0x7000] ;  /* 0x00700000b410783b */ /* 0x000e620000004200 */
[----:B------:R-:W-:Y:S01]  /*13bd0*/  F2FP.BF16.F32.PACK_AB R9, R91, R90 ;  /* 0x0000005a5b09723e */ /* 0x000fe200000010ff */
[----:B------:R-:W-:Y:S01]  /*13be0*/  MUFU.EX2 R153, R153 ;  /* 0x0000009900997308 */ /* 0x000fe20000000800 */
[----:B------:R-:W-:Y:S01]  /*13bf0*/  F2FP.BF16.F32.PACK_AB R10, R77, R76 ;  /* 0x0000004c4d0a723e */ /* 0x000fe200000010ff */
[----:B------:R-:W-:Y:S01]  /*13c00*/  FADD.FTZ R129, R56, R129 ;  /* 0x0000008138817221 */ /* 0x000fe20000010000 */
[----:B---3--:R-:W-:Y:S01]  /*13c10*/  F2FP.BF16.F32.PACK_AB R11, R79, R78 ;  /* 0x0000004e4f0b723e */ /* 0x008fe200000010ff */
[--C-:B----4-:R-:W-:Y:S01]  /*13c20*/  FFMA.FTZ R155, R156, UR4, -R93.reuse ;  /* 0x000000049c9b7c23 */ /* 0x110fe2000801085d */
[--C-:B------:R-:W-:Y:S01]  /*13c30*/  FFMA.FTZ R156, R157, UR4, -R93.reuse ;  /* 0x000000049d9c7c23 */ /* 0x100fe2000801085d */
[----:B------:R-:W-:Y:S01]  /*13c40*/  FFMA.FTZ R157, R160, UR4, -R93 ;  /* 0x00000004a09d7c23 */ /* 0x000fe2000801085d */
[----:B------:R3:W-:Y:S01]  /*13c50*/  MUFU.EX2 R154, R162 ;  /* 0x000000a2009a7308 */ /* 0x0007e20000000800 */
[----:B------:R-:W-:Y:S01]  /*13c60*/  FFMA.FTZ R160, R170, UR4, -R92 ;  /* 0x00000004aaa07c23 */ /* 0x000fe2000801085c */
[----:B------:R-:W-:Y:S01]  /*13c70*/  FADD.FTZ R56, R126, R129 ;  /* 0x000000817e387221 */ /* 0x000fe20000010000 */
[----:B------:R-:W-:Y:S01]  /*13c80*/  HMMA.16816.F32.BF16 R144, R8, R12, R144 ;  /* 0x0000000c0890723c */ /* 0x000fe20000041890 */
[----:B------:R-:W-:Y:S02]  /*13c90*/  MUFU.EX2 R155, R155 ;  /* 0x0000009b009b7308 */ /* 0x000fe40000000800 */
[----:B------:R-:W-:-:S02]  /*13ca0*/  FADD.FTZ R56, R57, R56 ;  /* 0x0000003839387221 */ /* 0x000fc40000010000 */
[----:B------:R-:W4:Y:S03]  /*13cb0*/  MUFU.EX2 R156, R156 ;  /* 0x0000009c009c7308 */ /* 0x000f260000000800 */
[----:B------:R-:W-:Y:S01]  /*13cc0*/  HMMA.16816.F32.BF16 R132, R8, R14, R132 ;  /* 0x0000000e0884723c */ /* 0x000fe20000041884 */
[----:B------:R-:W2:Y:S01]  /*13cd0*/  LDSM.16.MT88.4 R12, [R182+0x2000] ;  /* 0x00200000b60c783b */ /* 0x000ea20000004200 */
[----:B------:R-:W-:Y:S01]  /*13ce0*/  MUFU.EX2 R157, R157 ;  /* 0x0000009d009d7308 */ /* 0x000fe20000000800 */
[----:B---3--:R-:W-:-:S03]  /*13cf0*/  FFMA.FTZ R162, R169, UR4, -R93 ;  /* 0x00000004a9a27c23 */ /* 0x008fc6000801085d */
[----:B------:R-:W3:Y:S02]  /*13d00*/  MUFU.EX2 R158, R158 ;  /* 0x0000009e009e7308 */ /* 0x000ee40000000800 */
[C---:B------:R-:W-:Y:S02]  /*13d10*/  HMMA.16816.F32.BF16 R4, R8.reuse, R20, R4 ;  /* 0x000000140804723c */ /* 0x040fe40000041804 */
[----:B------:R-:W-:Y:S04]  /*13d20*/  MUFU.EX2 R159, R159 ;  /* 0x0000009f009f7308 */ /* 0x000fe80000000800 */
[----:B------:R-:W-:Y:S02]  /*13d30*/  MUFU.EX2 R160, R160 ;  /* 0x000000a000a07308 */ /* 0x000fe40000000800 */
[----:B------:R-:W-:Y:S01]  /*13d40*/  HMMA.16816.F32.BF16 R136, R8, R22, R136 ;  /* 0x000000160888723c */ /* 0x000fe20000041888 */
[----:B------:R-:W-:Y:S01]  /*13d50*/  F2FP.BF16.F32.PACK_AB R8, R45, R44 ;  /* 0x0000002c2d08723e */ /* 0x000fe200000010ff */
[----:B------:R-:W3:Y:S01]  /*13d60*/  LDSM.16.MT88.4 R20, [R182+0x2400] ;  /* 0x00240000b614783b */ /* 0x000ee20000004200 */
[----:B-----5:R-:W-:Y:S01]  /*13d70*/  F2FP.BF16.F32.PACK_AB R9, R86, R47 ;  /* 0x0000002f5609723e */ /* 0x020fe200000010ff */
[----:B------:R-:W-:Y:S01]  /*13d80*/  MUFU.EX2 R161, R161 ;  /* 0x000000a100a17308 */ /* 0x000fe20000000800 */
[----:B------:R-:W-:-:S02]  /*13d90*/  F2FP.BF16.F32.PACK_AB R10, R85, R84 ;  /* 0x00000054550a723e */ /* 0x000fc400000010ff */
[----:B------:R-:W-:Y:S01]  /*13da0*/  F2FP.BF16.F32.PACK_AB R11, R152, R87 ;  /* 0x00000057980b723e */ /* 0x000fe200000010ff */
[----:B------:R-:W-:Y:S04]  /*13db0*/  MUFU.EX2 R162, R162 ;  /* 0x000000a200a27308 */ /* 0x000fe80000000800 */
[----:B------:R-:W-:Y:S02]  /*13dc0*/  MUFU.EX2 R29, R96 ;  /* 0x00000060001d7308 */ /* 0x000fe40000000800 */
[C---:B-1----:R-:W-:Y:S02]  /*13dd0*/  HMMA.16816.F32.BF16 R144, R8.reuse, R16, R144 ;  /* 0x000000100890723c */ /* 0x042fe40000041890 */
[----:B------:R-:W-:Y:S04]  /*13de0*/  MUFU.EX2 R0, R0 ;  /* 0x0000000000007308 */ /* 0x000fe80000000800 */
[----:B------:R-:W-:Y:S02]  /*13df0*/  MUFU.EX2 R28, R28 ;  /* 0x0000001c001c7308 */ /* 0x000fe40000000800 */
[C---:B------:R-:W-:Y:S01]  /*13e00*/  HMMA.16816.F32.BF16 R132, R8.reuse, R18, R132 ;  /* 0x000000120884723c */ /* 0x040fe20000041884 */
[----:B------:R-:W-:Y:S01]  /*13e10*/  LDSM.16.MT88.4 R16, [R182+0x2800] ;  /* 0x00280000b610783b */ /* 0x000fe20000004200 */
[----:B------:R-:W-:Y:S04]  /*13e20*/  MUFU.EX2 R69, R69 ;  /* 0x0000004500457308 */ /* 0x000fe80000000800 */
[----:B------:R-:W-:Y:S02]  /*13e30*/  MUFU.EX2 R31, R31 ;  /* 0x0000001f001f7308 */ /* 0x000fe40000000800 */
[C---:B--2---:R-:W-:Y:S02]  /*13e40*/  HMMA.16816.F32.BF16 R4, R8.reuse, R12, R4 ;  /* 0x0000000c0804723c */ /* 0x044fe40000041804 */
[----:B------:R-:W-:Y:S04]  /*13e50*/  MUFU.EX2 R30, R172 ;  /* 0x000000ac001e7308 */ /* 0x000fe80000000800 */
[----:B------:R-:W-:Y:S02]  /*13e60*/  MUFU.EX2 R40, R64 ;  /* 0x0000004000287308 */ /* 0x000fe40000000800 */
[----:B------:R-:W-:Y:S01]  /*13e70*/  HMMA.16816.F32.BF16 R136, R8, R14, R136 ;  /* 0x0000000e0888723c */ /* 0x000fe20000041888 */
[----:B------:R-:W1:Y:S01]  /*13e80*/  LDSM.16.MT88.4 R12, [R180+0x7800] ;  /* 0x00780000b40c783b */ /* 0x000e620000004200 */
[----:B------:R-:W-:Y:S01]  /*13e90*/  F2FP.BF16.F32.PACK_AB R8, R151, R46 ;  /* 0x0000002e9708723e */ /* 0x000fe200000010ff */
[----:B------:R-:W-:Y:S01]  /*13ea0*/  MUFU.EX2 R33, R33 ;  /* 0x0000002100217308 */ /* 0x000fe20000000800 */
[----:B----4-:R-:W-:-:S02]  /*13eb0*/  F2FP.BF16.F32.PACK_AB R9, R156, R155 ;  /* 0x0000009b9c09723e */ /* 0x010fc400000010ff */
[----:B------:R-:W-:Y:S01]  /*13ec0*/  F2FP.BF16.F32.PACK_AB R10, R154, R153 ;  /* 0x000000999a0a723e */ /* 0x000fe200000010ff */
[----:B------:R-:W-:Y:S01]  /*13ed0*/  MUFU.EX2 R37, R37 ;  /* 0x0000002500257308 */ /* 0x000fe20000000800 */
[----:B---3--:R-:W-:-:S03]  /*13ee0*/  F2FP.BF16.F32.PACK_AB R11, R158, R157 ;  /* 0x0000009d9e0b723e */ /* 0x008fc600000010ff */
[----:B------:R-:W-:Y:S04]  /*13ef0*/  MUFU.EX2 R229, R229 ;  /* 0x000000e500e57308 */ /* 0x000fe80000000800 */
[C---:B------:R-:W-:Y:S01]  /*13f00*/  HMMA.16816.F32.BF16 R144, R8.reuse, R24, R144 ;  /* 0x000000180890723c */ /* 0x040fe20000041890 */
[----:B------:R-:W-:Y:S01]  /*13f10*/  FFMA.FTZ R25, R167, UR4, -R92 ;  /* 0x00000004a7197c23 */ /* 0x000fe2000801085c */
[----:B------:R-:W2:Y:S04]  /*13f20*/  MUFU.EX2 R24, R166 ;  /* 0x000000a600187308 */ /* 0x000ea80000000800 */
[----:B------:R-:W-:Y:S02]  /*13f30*/  MUFU.EX2 R226, R226 ;  /* 0x000000e200e27308 */ /* 0x000fe40000000800 */
[C---:B------:R-:W-:Y:S01]  /*13f40*/  HMMA.16816.F32.BF16 R132, R8.reuse, R26, R132 ;  /* 0x0000001a0884723c */ /* 0x040fe20000041884 */
[----:B------:R-:W-:Y:S01]  /*13f50*/  FFMA.FTZ R27, R165, UR4, -R93 ;  /* 0x00000004a51b7c23 */ /* 0x000fe2000801085d */
[----:B------:R-:W3:Y:S04]  /*13f60*/  MUFU.EX2 R25, R25 ;  /* 0x0000001900197308 */ /* 0x000ee80000000800 */
[----:B------:R-:W-:Y:S02]  /*13f70*/  MUFU.EX2 R26, R164 ;  /* 0x000000a4001a7308 */ /* 0x000fe40000000800 */
[C---:B------:R-:W-:Y:S02]  /*13f80*/  HMMA.16816.F32.BF16 R4, R8.reuse, R20, R4 ;  /* 0x000000140804723c */ /* 0x040fe40000041804 */
[----:B------:R-:W4:Y:S06]  /*13f90*/  MUFU.EX2 R27, R27 ;  /* 0x0000001b001b7308 */ /* 0x000f2c0000000800 */
[----:B------:R-:W-:Y:S01]  /*13fa0*/  HMMA.16816.F32.BF16 R136, R8, R22, R136 ;  /* 0x000000160888723c */ /* 0x000fe20000041888 */
[----:B--2---:R-:W-:Y:S01]  /*13fb0*/  F2FP.BF16.F32.PACK_AB R8, R24, R159 ;  /* 0x0000009f1808723e */ /* 0x004fe200000010ff */
[----:B------:R-:W2:Y:S01]  /*13fc0*/  LDSM.16.MT88.4 R20, [R180+0x7c00] ;  /* 0x007c0000b414783b */ /* 0x000ea20000004200 */
[----:B---3--:R-:W-:-:S02]  /*13fd0*/  F2FP.BF16.F32.PACK_AB R10, R160, R25 ;  /* 0x00000019a00a723e */ /* 0x008fc400000010ff */
[----:B------:R-:W-:Y:S02]  /*13fe0*/  F2FP.BF16.F32.PACK_AB R11, R162, R161 ;  /* 0x000000a1a20b723e */ /* 0x000fe400000010ff */
[----:B----4-:R-:W-:-:S07]  /*13ff0*/  F2FP.BF16.F32.PACK_AB R9, R27, R26 ;  /* 0x0000001a1b09723e */ /* 0x010fce00000010ff */
[----:B-1----:R-:W-:Y:S01]  /*14000*/  HMMA.16816.F32.BF16 R144, R8, R12, R144 ;  /* 0x0000000c0890723c */ /* 0x002fe20000041890 */
[----:B------:R-:W-:Y:S02]  /*14010*/  FADD.FTZ R12, R2, R181 ;  /* 0x000000b5020c7221 */ /* 0x000fe40000010000 */
[----:B------:R1:W3:Y:S02]  /*14020*/  MUFU.EX2 R2, R68 ;  /* 0x0000004400027308 */ /* 0x0002e40000000800 */
[----:B------:R-:W-:-:S03]  /*14030*/  FADD.FTZ R12, R97, R12 ;  /* 0x0000000c610c7221 */ /* 0x000fc60000010000 */
[----:B------:R-:W-:Y:S01]  /*14040*/  HMMA.16816.F32.BF16 R132, R8, R14, R132 ;  /* 0x0000000e0884723c */ /* 0x000fe20000041884 */
[----:B------:R-:W-:Y:S02]  /*14050*/  FADD.FTZ R95, R71, R12 ;  /* 0x0000000c475f7221 */ /* 0x000fe40000010000 */
[----:B------:R-:W4:Y:S01]  /*14060*/  LDSM.16.MT88.4 R12, [R182+0x2c00] ;  /* 0x002c0000b60c783b */ /* 0x000f220000004200 */
[----:B------:R-:W5:Y:S01]  /*14070*/  MUFU.EX2 R71, R173 ;  /* 0x000000ad00477308 */ /* 0x000f620000000800 */
[----:B------:R-:W-:-:S03]  /*14080*/  FADD.FTZ R102, R102, R95 ;  /* 0x0000005f66667221 */ /* 0x000fc60000010000 */
[----:B------:R-:W-:Y:S01]  /*14090*/  HMMA.16816.F32.BF16 R4, R8, R16, R4 ;  /* 0x000000100804723c */ /* 0x000fe20000041804 */
[----:B------:R-:W-:Y:S01]  /*140a0*/  FADD.FTZ R95, R65, R102 ;  /* 0x00000066415f7221 */ /* 0x000fe20000010000 */
[--C-:B-1----:R-:W-:Y:S01]  /*140b0*/  FFMA.FTZ R68, R48, UR4, -R92.reuse ;  /* 0x0000000430447c23 */ /* 0x102fe2000801085c */
[----:B------:R-:W-:Y:S01]  /*140c0*/  FFMA.FTZ R48, R49, UR4, -R92 ;  /* 0x0000000431307c23 */ /* 0x000fe2000801085c */
[----:B------:R-:W-:Y:S01]  /*140d0*/  MUFU.EX2 R65, R175 ;  /* 0x000000af00417308 */ /* 0x000fe20000000800 */
[----:B------:R-:W-:-:S03]  /*140e0*/  FADD.FTZ R95, R104, R95 ;  /* 0x0000005f685f7221 */ /* 0x000fc60000010000 */
[----:B------:R-:W-:Y:S01]  /*140f0*/  HMMA.16816.F32.BF16 R136, R8, R18, R136 ;  /* 0x000000120888723c */ /* 0x000fe20000041888 */
[----:B------:R-:W-:Y:S01]  /*14100*/  FADD.FTZ R106, R106, R95 ;  /* 0x0000005f6a6a7221 */ /* 0x000fe20000010000 */
[----:B------:R-:W1:Y:S01]  /*14110*/  LDSM.16.MT88.4 R16, [R180+0x8000] ;  /* 0x00800000b410783b */ /* 0x000e620000004200 */
[----:B------:R-:W-:Y:S01]  /*14120*/  F2FP.BF16.F32.PACK_AB R8, R0, R29 ;  /* 0x0000001d0008723e */ /* 0x000fe200000010ff */
[----:B------:R-:W-:Y:S01]  /*14130*/  MUFU.EX2 R49, R68 ;  /* 0x0000004400317308 */ /* 0x000fe20000000800 */
[----:B------:R-:W-:Y:S01]  /*14140*/  FADD.FTZ R109, R109, R106 ;  /* 0x0000006a6d6d7221 */ /* 0x000fe20000010000 */
[----:B---3--:R-:W-:Y:S02]  /*14150*/  F2FP.BF16.F32.PACK_AB R9, R31, R2 ;  /* 0x000000021f09723e */ /* 0x008fe400000010ff */
[----:B------:R-:W-:Y:S01]  /*14160*/  F2FP.BF16.F32.PACK_AB R10, R69, R28 ;  /* 0x0000001c450a723e */ /* 0x000fe200000010ff */
[----:B------:R-:W-:Y:S01]  /*14170*/  FADD.FTZ R66, R66, R109 ;  /* 0x0000006d42427221 */ /* 0x000fe20000010000 */
[----:B-----5:R-:W-:Y:S01]  /*14180*/  F2FP.BF16.F32.PACK_AB R11, R71, R30 ;  /* 0x0000001e470b723e */ /* 0x020fe200000010ff */
[----:B------:R-:W3:Y:S02]  /*14190*/  MUFU.EX2 R48, R48 ;  /* 0x0000003000307308 */ /* 0x000ee40000000800 */
[----:B------:R-:W-:-:S04]  /*141a0*/  FADD.FTZ R66, R67, R66 ;  /* 0x0000004243427221 */ /* 0x000fc80000010000 */
[----:B------:R-:W-:Y:S01]  /*141b0*/  FADD.FTZ R111, R111, R66 ;  /* 0x000000426f6f7221 */ /* 0x000fe20000010000 */
[C---:B--2---:R-:W-:Y:S01]  /*141c0*/  HMMA.16816.F32.BF16 R144, R8.reuse, R20, R144 ;  /* 0x000000140890723c */ /* 0x044fe20000041890 */
        /* <DEDUP_REMOVED lines=14> */
[----:B------:R-:W5:Y:S01]  /*142b0*/  MUFU.EX2 R50, R50 ;  /* 0x0000003200327308 */ /* 0x000f620000000800 */
[----:B----4-:R-:W-:Y:S01]  /*142c0*/  HMMA.16816.F32.BF16 R4, R8, R12, R4 ;  /* 0x0000000c0804723c */ /* 0x010fe20000041804 */
[----:B------:R-:W-:Y:S01]  /*142d0*/  FADD.FTZ R119, R119, R116 ;  /* 0x0000007477777221 */ /* 0x000fe20000010000 */
[--C-:B------:R-:W-:Y:S01]  /*142e0*/  FFMA.FTZ R34, R35, UR4, -R93.reuse ;  /* 0x0000000423227c23 */ /* 0x100fe2000801085d */
[----:B------:R-:W-:Y:S01]  /*142f0*/  MUFU.EX2 R22, R22 ;  /* 0x0000001600167308 */ /* 0x000fe20000000800 */
[----:B------:R-:W-:Y:S01]  /*14300*/  FFMA.FTZ R42, R43, UR4, -R93 ;  /* 0x000000042b2a7c23 */ /* 0x000fe2000801085d */
[----:B------:R-:W-:-:S02]  /*14310*/  FADD.FTZ R122, R122, R119 ;  /* 0x000000777a7a7221 */ /* 0x000fc40000010000 */
[----:B------:R-:W4:Y:S01]  /*14320*/  MUFU.EX2 R23, R23 ;  /* 0x0000001700177308 */ /* 0x000f220000000800 */
[----:B------:R-:W-:Y:S01]  /*14330*/  HMMA.16816.F32.BF16 R136, R8, R14, R136 ;  /* 0x0000000e0888723c */ /* 0x000fe20000041888 */
[----:B------:R-:W1:Y:S01]  /*14340*/  LDSM.16.MT88.4 R12, [R182+0x3000] ;  /* 0x00300000b60c783b */ /* 0x000e620000004200 */
[----:B---3--:R-:W-:Y:S01]  /*14350*/  F2FP.BF16.F32.PACK_AB R8, R48, R49 ;  /* 0x000000313008723e */ /* 0x008fe200000010ff */
[----:B------:R-:W-:Y:S01]  /*14360*/  FADD.FTZ R123, R123, R122 ;  /* 0x0000007a7b7b7221 */ /* 0x000fe20000010000 */
[----:B--2---:R-:W-:Y:S01]  /*14370*/  F2FP.BF16.F32.PACK_AB R10, R20, R65 ;  /* 0x00000041140a723e */ /* 0x004fe200000010ff */
[----:B------:R-:W2:Y:S01]  /*14380*/  MUFU.EX2 R51, R51 ;  /* 0x0000003300337308 */ /* 0x000ea20000000800 */
[----:B-----5:R-:W-:Y:S01]  /*14390*/  F2FP.BF16.F32.PACK_AB R9, R50, R21 ;  /* 0x000000153209723e */ /* 0x020fe200000010ff */
[----:B------:R-:W-:Y:S02]  /*143a0*/  FADD.FTZ R124, R124, R123 ;  /* 0x0000007b7c7c7221 */ /* 0x000fe40000010000 */
[----:B------:R-:W-:Y:S02]  /*143b0*/  MUFU.EX2 R32, R32 ;  /* 0x0000002000207308 */ /* 0x000fe40000000800 */
[----:B------:R-:W-:Y:S01]  /*143c0*/  FADD.FTZ R127, R127, R124 ;  /* 0x0000007c7f7f7221 */ /* 0x000fe20000010000 */
[----:B----4-:R-:W-:Y:S01]  /*143d0*/  F2FP.BF16.F32.PACK_AB R11, R23, R22 ;  /* 0x00000016170b723e */ /* 0x010fe200000010ff */
[----:B------:R-:W-:Y:S02]  /*143e0*/  MUFU.EX2 R35, R66 ;  /* 0x0000004200237308 */ /* 0x000fe40000000800 */
[----:B------:R-:W-:-:S02]  /*143f0*/  FADD.FTZ R130, R130, R127 ;  /* 0x0000007f82827221 */ /* 0x000fc40000010000 */
[----:B------:R-:W3:Y:S02]  /*14400*/  MUFU.EX2 R34, R34 ;  /* 0x0000002200227308 */ /* 0x000ee40000000800 */
[----:B------:R-:W-:Y:S01]  /*14410*/  FADD.FTZ R131, R131, R130 ;  /* 0x0000008283837221 */ /* 0x000fe20000010000 */
[C---:B-1----:R-:W-:Y:S01]  /*14420*/  HMMA.16816.F32.BF16 R144, R8.reuse, R16, R144 ;  /* 0x000000100890723c */ /* 0x042fe20000041890 */
[----:B------:R-:W-:Y:S02]  /*14430*/  MUFU.EX2 R41, R41 ;  /* 0x0000002900297308 */ /* 0x000fe40000000800 */
[----:B------:R-:W-:Y:S02]  /*14440*/  FADD.FTZ R140, R140, R131 ;  /* 0x000000838c8c7221 */ /* 0x000fe40000010000 */
[----:B------:R-:W1:Y:S02]  /*14450*/  MUFU.EX2 R42, R42 ;  /* 0x0000002a002a7308 */ /* 0x000e640000000800 */
        /* <DEDUP_REMOVED lines=14> */
[----:B--2---:R-:W-:Y:S01]  /*14540*/  F2FP.BF16.F32.PACK_AB R8, R40, R51 ;  /* 0x000000332808723e */ /* 0x004fe200000010ff */
[----:B------:R-:W2:Y:S01]  /*14550*/  LDSM.16.MT88.4 R12, [R182+0x3400] ;  /* 0x00340000b60c783b */ /* 0x000ea20000004200 */
[----:B---3--:R-:W-:Y:S01]  /*14560*/  F2FP.BF16.F32.PACK_AB R9, R34, R35 ;  /* 0x000000232209723e */ /* 0x008fe200000010ff */
[----:B------:R-:W-:Y:S01]  /*14570*/  FADD.FTZ R89, R89, R88 ;  /* 0x0000005859597221 */ /* 0x000fe20000010000 */
[----:B------:R-:W-:Y:S01]  /*14580*/  F2FP.BF16.F32.PACK_AB R10, R32, R33 ;  /* 0x00000021200a723e */ /* 0x000fe200000010ff */
[----:B------:R-:W-:Y:S01]  /*14590*/  MUFU.EX2 R43, R43 ;  /* 0x0000002b002b7308 */ /* 0x000fe20000000800 */
[----:B-1----:R-:W-:Y:S01]  /*145a0*/  F2FP.BF16.F32.PACK_AB R11, R42, R41 ;  /* 0x000000292a0b723e */ /* 0x002fe200000010ff */
        /* <DEDUP_REMOVED lines=13> */
[----:B------:R-:W1:Y:S01]  /*14680*/  LDSM.16.MT88.4 R16, [R180+0x8800] ;  /* 0x00880000b410783b */ /* 0x000e620000004200 */
        /* <DEDUP_REMOVED lines=10> */
[C---:B--2---:R-:W-:Y:S01]  /*14730*/  HMMA.16816.F32.BF16 R4, R8.reuse, R12, R4 ;  /* 0x0000000c0804723c */ /* 0x044fe20000041804 */
[----:B------:R-:W-:Y:S01]  /*14740*/  FFMA.FTZ R46, R39, UR4, -R93 ;  /* 0x00000004272e7c23 */ /* 0x000fe2000801085d */
[----:B------:R-:W-:Y:S01]  /*14750*/  FADD.FTZ R155, R155, R152 ;  /* 0x000000989b9b7221 */ /* 0x000fe20000010000 */
[----:B------:R-:W-:Y:S01]  /*14760*/  FADD.FTZ R154, R154, R153 ;  /* 0x000000999a9a7221 */ /* 0x000fe20000010000 */
[----:B------:R-:W2:Y:S01]  /*14770*/  MUFU.EX2 R38, R83 ;  /* 0x0000005300267308 */ /* 0x000ea20000000800 */
        /* <DEDUP_REMOVED lines=12> */
[--C-:B------:R-:W-:Y:S01]  /*14840*/  FFMA.FTZ R24, R75, UR4, -R92.reuse ;  /* 0x000000044b187c23 */ /* 0x100fe2000801085c */
[----:B------:R-:W-:Y:S01]  /*14850*/  FADD.FTZ R26, R26, R157 ;  /* 0x0000009d1a1a7221 */ /* 0x000fe20000010000 */
[----:B------:R-:W-:Y:S01]  /*14860*/  FADD.FTZ R160, R160, R25 ;  /* 0x00000019a0a07221 */ /* 0x000fe20000010000 */
[----:B--2---:R-:W-:Y:S01]  /*14870*/  F2FP.BF16.F32.PACK_AB R13, R38, R45 ;  /* 0x0000002d260d723e */ /* 0x004fe200000010ff */
[----:B------:R-:W-:Y:S01]  /*14880*/  FFMA.FTZ R25, R63, UR4, -R92 ;  /* 0x000000043f197c23 */ /* 0x000fe2000801085c */
[----:B------:R-:W-:Y:S01]  /*14890*/  FADD.FTZ R26, R27, R26 ;  /* 0x0000001a1b1a7221 */ /* 0x000fe20000010000 */
[----:B------:R-:W-:Y:S01]  /*148a0*/  FADD.FTZ R29, R29, R160 ;  /* 0x000000a01d1d7221 */ /* 0x000fe20000010000 */
[----:B------:R-:W-:Y:S01]  /*148b0*/  FFMA.FTZ R27, R62, UR4, -R93 ;  /* 0x000000043e1b7c23 */ /* 0x000fe2000801085d */
[----:B------:R-:W2:Y:S01]  /*148c0*/  MUFU.EX2 R24, R24 ;  /* 0x0000001800187308 */ /* 0x000ea20000000800 */
[----:B------:R-:W-:Y:S01]  /*148d0*/  FADD.FTZ R161, R161, R26 ;  /* 0x0000001aa1a17221 */ /* 0x000fe20000010000 */
[----:B------:R-:W-:-:S02]  /*148e0*/  FADD.FTZ R29, R0, R29 ;  /* 0x0000001d001d7221 */ /* 0x000fc40000010000 */
[----:B------:R-:W-:Y:S01]  /*148f0*/  MUFU.EX2 R25, R25 ;  /* 0x0000001900197308 */ /* 0x000fe20000000800 */
[----:B------:R-:W-:Y:S01]  /*14900*/  FADD.FTZ R161, R162, R161 ;  /* 0x000000a1a2a17221 */ /* 0x000fe20000010000 */
[----:B------:R-:W-:Y:S01]  /*14910*/  FADD.FTZ R28, R28, R29 ;  /* 0x0000001d1c1c7221 */ /* 0x000fe20000010000 */
[----:B----4-:R-:W-:Y:S01]  /*14920*/  F2FP.BF16.F32.PACK_AB R15, R46, R39 ;  /* 0x000000272e0f723e */ /* 0x010fe200000010ff */
[----:B------:R-:W4:Y:S01]  /*14930*/  MUFU.EX2 R0, R72 ;  /* 0x0000004800007308 */ /* 0x000f220000000800 */
[----:B------:R-:W-:Y:S01]  /*14940*/  FADD.FTZ R2, R2, R161 ;  /* 0x000000a102027221 */ /* 0x000fe20000010000 */
[----:B------:R-:W-:Y:S02]  /*14950*/  FADD.FTZ R28, R69, R28 ;  /* 0x0000001c451c7221 */ /* 0x000fe40000010000 */
[----:B------:R-:W-:Y:S01]  /*14960*/  MUFU.EX2 R27, R27 ;  /* 0x0000001b001b7308 */ /* 0x000fe20000000800 */
[----:B------:R-:W-:Y:S01]  /*14970*/  FADD.FTZ R31, R31, R2 ;  /* 0x000000021f1f7221 */ /* 0x000fe20000010000 */
[----:B------:R-:W-:Y:S01]  /*14980*/  FADD.FTZ R49, R49, R28 ;  /* 0x0000001c31317221 */ /* 0x000fe20000010000 */
[----:B-1----:R-:W-:Y:S01]  /*14990*/  HMMA.16816.F32.BF16 R144, R12, R16, R144 ;  /* 0x000000100c90723c */ /* 0x002fe20000041890 */
[----:B------:R-:W-:Y:S01]  /*149a0*/  FFMA.FTZ R2, R73, UR4, -R93 ;  /* 0x0000000449027c23 */ /* 0x000fe2000801085d */
[----:B------:R-:W-:Y:S01]  /*149b0*/  FADD.FTZ R30, R30, R31 ;  /* 0x0000001f1e1e7221 */ /* 0x000fe20000010000 */
[----:B------:R-:W-:-:S03]  /*149c0*/  FADD.FTZ R48, R48, R49 ;  /* 0x0000003130307221 */ /* 0x000fc60000010000 */
[----:B------:R-:W-:Y:S01]  /*149d0*/  FADD.FTZ R30, R71, R30 ;  /* 0x0000001e471e7221 */ /* 0x000fe20000010000 */
[----:B------:R-:W-:Y:S01]  /*149e0*/  FADD.FTZ R65, R65, R48 ;  /* 0x0000003041417221 */ /* 0x000fe20000010000 */
[C---:B------:R-:W-:Y:S01]  /*149f0*/  HMMA.16816.F32.BF16 R132, R12.reuse, R18, R132 ;  /* 0x000000120c84723c */ /* 0x040fe20000041884 */
[----:B------:R-:W1:Y:S01]  /*14a00*/  LDSM.16.MT88.4 R16, [R180+0x8c00] ;  /* 0x008c0000b410783b */ /* 0x000e620000004200 */
[----:B------:R-:W-:Y:S01]  /*14a10*/  FADD.FTZ R29, R21, R30 ;  /* 0x0000001e151d7221 */ /* 0x000fe20000010000 */
[----:B------:R-:W-:Y:S01]  /*14a20*/  FADD.FTZ R20, R20, R65 ;  /* 0x0000004114147221 */ /* 0x000fe20000010000 */
[----:B------:R-:W-:Y:S01]  /*14a30*/  FFMA.FTZ R21, R74, UR4, -R93 ;  /* 0x000000044a157c23 */ /* 0x000fe2000801085d */
[----:B------:R-:W5:Y:S01]  /*14a40*/  LDSM.16.MT88.4 R180, [R182+0x3c00] ;  /* 0x003c0000b6b4783b */ /* 0x000f620000004200 */
[----:B------:R-:W-:Y:S01]  /*14a50*/  FADD.FTZ R29, R50, R29 ;  /* 0x0000001d321d7221 */ /* 0x000fe20000010000 */
[----:B------:R-:W-:Y:S01]  /*14a60*/  FADD.FTZ R51, R51, R20 ;  /* 0x0000001433337221 */ /* 0x000fe20000010000 */
[----:B---3--:R-:W-:Y:S01]  /*14a70*/  HMMA.16816.F32.BF16 R4, R12, R8, R4 ;  /* 0x000000080c04723c */ /* 0x008fe20000041804 */
[----:B------:R-:W3:Y:S01]  /*14a80*/  MUFU.EX2 R2, R2 ;  /* 0x0000000200027308 */ /* 0x000ee20000000800 */
[----:B------:R-:W-:Y:S01]  /*14a90*/  FADD.FTZ R8, R22, R29 ;  /* 0x0000001d16087221 */ /* 0x000fe20000010000 */
[----:B------:R-:W-:-:S02]  /*14aa0*/  FADD.FTZ R40, R40, R51 ;  /* 0x0000003328287221 */ /* 0x000fc40000010000 */
[----:B------:R-:W3:Y:S01]  /*14ab0*/  MUFU.EX2 R21, R21 ;  /* 0x0000001500157308 */ /* 0x000ee20000000800 */
[----:B------:R-:W-:Y:S01]  /*14ac0*/  FADD.FTZ R8, R23, R8 ;  /* 0x0000000817087221 */ /* 0x000fe20000010000 */
[----:B------:R-:W-:Y:S01]  /*14ad0*/  FADD.FTZ R33, R33, R40 ;  /* 0x0000002821217221 */ /* 0x000fe20000010000 */
[----:B------:R-:W-:Y:S01]  /*14ae0*/  HMMA.16816.F32.BF16 R136, R12, R10, R136 ;  /* 0x0000000a0c88723c */ /* 0x000fe20000041888 */
[----:B--2---:R-:W-:Y:S01]  /*14af0*/  F2FP.BF16.F32.PACK_AB R10, R229, R24 ;  /* 0x00000018e50a723e */ /* 0x004fe200000010ff */
[----:B------:R-:W-:Y:S01]  /*14b00*/  FADD.FTZ R35, R35, R8 ;  /* 0x0000000823237221 */ /* 0x000fe20000010000 */
[----:B------:R-:W-:Y:S01]  /*14b10*/  FADD.FTZ R32, R32, R33 ;  /* 0x0000002120207221 */ /* 0x000fe20000010000 */
[----:B----4-:R-:W-:Y:S02]  /*14b20*/  F2FP.BF16.F32.PACK_AB R8, R0, R25 ;  /* 0x000000190008723e */ /* 0x010fe400000010ff */
[----:B------:R-:W-:Y:S01]  /*14b30*/  FADD.FTZ R34, R34, R35 ;  /* 0x0000002322227221 */ /* 0x000fe20000010000 */
[----:B------:R-:W-:Y:S01]  /*14b40*/  FADD.FTZ R43, R43, R32 ;  /* 0x000000202b2b7221 */ /* 0x000fe20000010000 */
[----:B---3--:R-:W-:-:S02]  /*14b50*/  F2FP.BF16.F32.PACK_AB R9, R2, R27 ;  /* 0x0000001b0209723e */ /* 0x008fc400000010ff */
[----:B------:R-:W-:Y:S01]  /*14b60*/  FADD.FTZ R41, R41, R34 ;  /* 0x0000002229297221 */ /* 0x000fe20000010000 */
[----:B------:R-:W-:Y:S01]  /*14b70*/  FADD.FTZ R43, R36, R43 ;  /* 0x0000002b242b7221 */ /* 0x000fe20000010000 */
[----:B------:R-:W-:Y:S02]  /*14b80*/  F2FP.BF16.F32.PACK_AB R11, R226, R21 ;  /* 0x00000015e20b723e */ /* 0x000fe400000010ff */
[----:B------:R-:W-:Y:S01]  /*14b90*/  FADD.FTZ R42, R42, R41 ;  /* 0x000000292a2a7221 */ /* 0x000fe20000010000 */
[----:B------:R-:W-:-:S03]  /*14ba0*/  FADD.FTZ R44, R44, R43 ;  /* 0x0000002b2c2c7221 */ /* 0x000fc60000010000 */
[----:B------:R-:W-:Y:S01]  /*14bb0*/  FADD.FTZ R45, R45, R42 ;  /* 0x0000002a2d2d7221 */ /* 0x000fe20000010000 */
[----:B------:R-:W-:-:S03]  /*14bc0*/  FADD.FTZ R44, R37, R44 ;  /* 0x0000002c252c7221 */ /* 0x000fc60000010000 */
[----:B------:R-:W-:Y:S01]  /*14bd0*/  FADD.FTZ R38, R38, R45 ;  /* 0x0000002d26267221 */ /* 0x000fe20000010000 */
[----:B------:R-:W-:Y:S01]  /*14be0*/  FADD.FTZ R25, R25, R44 ;  /* 0x0000002c19197221 */ /* 0x000fe20000010000 */
[C---:B-1----:R-:W-:Y:S02]  /*14bf0*/  HMMA.16816.F32.BF16 R144, R8.reuse, R16, R144 ;  /* 0x000000100890723c */ /* 0x042fe40000041890 */
[----:B------:R-:W-:Y:S01]  /*14c00*/  FADD.FTZ R39, R39, R38 ;  /* 0x0000002627277221 */ /* 0x000fe20000010000 */
[----:B------:R-:W-:Y:S01]  /*14c10*/  FADD.FTZ R25, R0, R25 ;  /* 0x0000001900197221 */ /* 0x000fe20000010000 */
[-C--:B------:R-:W-:Y:S02]  /*14c20*/  MOV R0, R3.reuse ;  /* 0x0000000300007202 */ /* 0x080fe40000000f00 */
[----:B------:R-:W-:Y:S01]  /*14c30*/  FADD.FTZ R46, R46, R39 ;  /* 0x000000272e2e7221 */ /* 0x000fe20000010000 */
[----:B------:R-:W-:Y:S01]  /*14c40*/  FADD.FTZ R24, R24, R25 ;  /* 0x0000001918187221 */ /* 0x000fe20000010000 */
[----:B------:R-:W-:Y:S01]  /*14c50*/  @P0 MOV R0, R3 ;  /* 0x0000000300000202 */ /* 0x000fe20000000f00 */
[----:B-----5:R-:W-:Y:S01]  /*14c60*/  HMMA.16816.F32.BF16 R140, R8, R180, R4 ;  /* 0x000000b4088c723c */ /* 0x020fe20000041804 */
[----:B------:R-:W-:Y:S01]  /*14c70*/  FADD.FTZ R27, R27, R46 ;  /* 0x0000002e1b1b7221 */ /* 0x000fe20000010000 */
[----:B------:R-:W-:-:S03]  /*14c80*/  FADD.FTZ R229, R229, R24 ;  /* 0x00000018e5e57221 */ /* 0x000fc60000010000 */
[----:B------:R-:W-:Y:S01]  /*14c90*/  FADD.FTZ R4, R2, R27 ;  /* 0x0000001b02047221 */ /* 0x000fe20000010000 */
[-C--:B------:R-:W-:Y:S02]  /*14ca0*/  MOV R2, R82.reuse ;  /* 0x0000005200027202 */ /* 0x080fe40000000f00 */
[----:B------:R-:W-:Y:S01]  /*14cb0*/  HMMA.16816.F32.BF16 R132, R8, R18, R132 ;  /* 0x000000120884723c */ /* 0x000fe20000041884 */
[----:B------:R-:W-:Y:S01]  /*14cc0*/  FADD.FTZ R21, R21, R4 ;  /* 0x0000000415157221 */ /* 0x000fe20000010000 */
[----:B------:R-:W-:-:S03]  /*14cd0*/  @P0 MOV R2, R82 ;  /* 0x0000005200020202 */ /* 0x000fc60000000f00 */
[----:B------:R-:W-:-:S03]  /*14ce0*/  FADD.FTZ R226, R226, R21 ;  /* 0x00000015e2e27221 */ /* 0x000fc60000010000 */
[----:B------:R-:W-:Y:S01]  /*14cf0*/  HMMA.16816.F32.BF16 R136, R8, R182, R136 ;  /* 0x000000b60888723c */ /* 0x000fe20000041888 */
[----:B------:R-:W-:-:S04]  /*14d00*/  NOP ;  /* 0x0000000000007918 */ /* 0x000fc80000000000 */
[----:B------:R-:W-:-:S15]  /*14d10*/  @P0 BRA `(.L_x_1187) ;  /* 0x0000000000040947 */ /* 0x000fde0003800000 */
.L_x_1181:
[----:B------:R-:W-:-:S07]  /*14d20*/  IADD3 R55, PT, PT, R61, -0x1, RZ ;  /* 0xffffffff3d377810 */ /* 0x000fce0007ffe0ff */
.L_x_1187:
[----:B------:R-:W-:-:S13]  /*14d30*/  ISETP.GE.AND P0, PT, R55, R212, PT ;  /* 0x000000d43700720c */ /* 0x000fda0003f06270 */
[----:B------:R-:W-:Y:S05]  /*14d40*/  @!P0 BRA `(.L_x_1188) ;  /* 0x0000004000788947 */ /* 0x000fea0003800000 */
[----:B------:R-:W1:Y:S01]  /*14d50*/  S2UR UR14, SR_CgaCtaId ;  /* 0x00000000000e79c3 */ /* 0x000e620000008800 */
[----:B------:R-:W-:Y:S01]  /*14d60*/  UISETP.NE.U32.AND UP0, UPT, UR12, URZ, UPT ;  /* 0x000000ff0c00728c */ /* 0x000fe2000bf05070 */
[----:B------:R-:W-:Y:S01]  /*14d70*/  LOP3.LUT R208, R53, 0x120, R52, 0xf8, !PT ;  /* 0x0000012035d07812 */ /* 0x000fe200078ef834 */
[----:B------:R-:W-:Y:S01]  /*14d80*/  IMAD.MOV.U32 R151, RZ, RZ, R0 ;  /* 0x000000ffff977224 */ /* 0x000fe200078e0000 */
[C---:B------:R-:W-:Y:S01]  /*14d90*/  LEA R222, R55.reuse, 0x100, 0x8 ;  /* 0x0000010037de7811 */ /* 0x040fe200078e40ff */
[----:B------:R-:W-:Y:S01]  /*14da0*/  UISETP.NE.AND.EX UP0, UPT, UR13, URZ, UPT, UP0 ;  /* 0x000000ff0d00728c */ /* 0x000fe2000bf05300 */
[----:B------:R-:W-:Y:S01]  /*14db0*/  LEA R208, R208, UR5, 0x1 ;  /* 0x00000005d0d07c11 */ /* 0x000fe2000f8e08ff */
[----:B------:R-:W-:Y:S01]  /*14dc0*/  IMAD.MOV.U32 R3, RZ, RZ, R2 ;  /* 0x000000ffff037224 */ /* 0x000fe200078e0002 */
[----:B------:R-:W-:Y:S01]  /*14dd0*/  MOV R225, RZ ;  /* 0x000000ff00e17202 */ /* 0x000fe20000000f00 */
[----:B------:R-:W-:Y:S01]  /*14de0*/  VIADD R227, R55, 0x1 ;  /* 0x0000000137e37836 */ /* 0x000fe20000000000 */
[C---:B------:R-:W-:Y:S01]  /*14df0*/  IADD3 R223, PT, PT, R208.reuse, 0x5020, RZ ;  /* 0x00005020d0df7810 */ /* 0x040fe20007ffe0ff */
[----:B------:R-:W-:Y:S01]  /*14e00*/  VIADD R224, R208, 0x5000 ;  /* 0x00005000d0e07836 */ /* 0x000fe20000000000 */
[----:B------:R-:W-:Y:S01]  /*14e10*/  PLOP3.LUT P2, PT, PT, PT, UP0, 0x80, 0x8 ;  /* 0x000000000008781c */ /* 0x000fe20003f4f008 */
[----:B------:R-:W-:Y:S01]  /*14e20*/  UMOV UR13, 0x400 ;  /* 0x00000400000d7882 */ /* 0x000fe20000000000 */
[----:B------:R-:W2:Y:S01]  /*14e30*/  LDCU UR12, c[0x0][0x440] ;  /* 0x00008800ff0c77ac */ /* 0x000ea20008000800 */
[----:B------:R-:W3:Y:S01]  /*14e40*/  LDCU UR4, c[0x0][0x45c] ;  /* 0x00008b80ff0477ac */ /* 0x000ee20008000800 */
[----:B------:R-:W4:Y:S01]  /*14e50*/  LDCU.64 UR8, c[0x0][0x3a0] ;  /* 0x00007400ff0877ac */ /* 0x000f220008000a00 */
[----:B------:R-:W2:Y:S01]  /*14e60*/  LDCU.64 UR10, c[0x0][0x3a8] ;  /* 0x00007500ff0a77ac */ /* 0x000ea20008000a00 */
[----:B-1----:R-:W-:-:S12]  /*14e70*/  ULEA UR5, UR14, UR13, 0x18 ;  /* 0x0000000d0e057291 */ /* 0x002fd8000f8ec0ff */
.L_x_1192:
[----:B------:R-:W-:Y:S01]  /*14e80*/  @!P2 IADD3 R5, P0, PT, RZ, -R225, RZ ;  /* 0x800000e1ff05a210 */ /* 0x000fe20007f1e0ff */
[----:B------:R-:W1:Y:S01]  /*14e90*/  S2R R209, SR_TID.X ;  /* 0x0000000000d17919 */ /* 0x000e620000002100 */
[----:B--2---:R-:W-:Y:S01]  /*14ea0*/  ISETP.GE.AND P1, PT, R148, UR12, PT ;  /* 0x0000000c94007c0c */ /* 0x004fe2000bf26270 */
[----:B------:R-:W2:Y:S01]  /*14eb0*/  @!P2 LDC R32, c[0x0][0x3c0] ;  /* 0x0000f000ff20ab82 */ /* 0x000ea20000000800 */
[----:B------:R-:W-:Y:S07]  /*14ec0*/  DEPBAR.LE SB0, 0x0 ;  /* 0x000080000000791a */ /* 0x000fee0000000000 */
[----:B------:R-:W3:Y:S08]  /*14ed0*/  LDC R35, c[0x0][0x3c4] ;  /* 0x0000f100ff237b82 */ /* 0x000ef00000000800 */
[----:B------:R-:W-:Y:S01]  /*14ee0*/  BAR.SYNC.DEFER_BLOCKING 0x0 ;  /* 0x0000000000007b1d */ /* 0x000fe20000010000 */
[----:B------:R-:W-:Y:S02]  /*14ef0*/  IMAD.MOV.U32 R4, RZ, RZ, R218 ;  /* 0x000000ffff047224 */ /* 0x000fe400078e00da */
[----:B------:R-:W-:Y:S02]  /*14f00*/  IMAD.MOV.U32 R2, RZ, RZ, R219 ;  /* 0x000000ffff027224 */ /* 0x000fe400078e00db */
[----:B-1----:R-:W-:Y:S02]  /*14f10*/  IMAD.SHL.U32 R37, R209, 0x8, RZ ;  /* 0x00000008d1257824 */ /* 0x002fe400078e00ff */
[----:B--2---:R-:W-:Y:S04]  /*14f20*/  @!P2 IMAD.SHL.U32 R0, R32, 0x100, RZ ;  /* 0x000001002000a824 */ /* 0x004fe800078e00ff */
[----:B------:R-:W-:Y:S05]  /*14f30*/  @!P2 IMAD.X R0, RZ, RZ, ~R0, P0 ;  /* 0x000000ffff00a224 */ /* 0x000fea00000e0e00 */
[----:B------:R-:W-:Y:S04]  /*14f40*/  @!P2 SHF.R.S64 R5, R5, 0x1f, R0 ;  /* 0x0000001f0505a819 */ /* 0x000fe80000001000 */
[----:B------:R-:W-:Y:S04]  /*14f50*/  @!P2 IADD3 R218, P0, PT, R218, R5, RZ ;  /* 0x00000005dadaa210 */ /* 0x000fe80007f1e0ff */
[----:B------:R-:W-:Y:S02]  /*14f60*/  @!P2 LEA.HI.X.SX32 R219, R0, R219, 0x1, P0 ;  /* 0x000000db00dba211 */ /* 0x000fe400000f0eff */
[----:B------:R-:W-:Y:S04]  /*14f70*/  LOP3.LUT R0, R209, 0x18, RZ, 0xc0, !PT ;  /* 0x00000018d1007812 */ /* 0x000fe800078ec0ff */
[----:B------:R-:W-:Y:S01]  /*14f80*/  LOP3.LUT R0, R0, 0xd8, R37, 0x78, !PT ;  /* 0x000000d800007812 */ /* 0x000fe200078e7825 */
[----:B---3--:R-:W-:Y:S06]  /*14f90*/  @!P2 BRA `(.L_x_1189) ;  /* 0x0000000000f4a947 */ /* 0x008fec0003800000 */
[----:B------:R-:W-:Y:S01]  /*14fa0*/  VIADD R8, R222, 0xffffff00 ;  /* 0xffffff00de087836 */ /* 0x000fe20000000000 */
[----:B------:R-:W1:Y:S01]  /*14fb0*/  LDC R5, c[0x0][0x4f0] ;  /* 0x00013c00ff057b82 */ /* 0x000e620000000800 */
[----:B------:R-:W-:Y:S03]  /*14fc0*/  IABS R10, R222 ;  /* 0x000000de000a7213 */ /* 0x000fe60000000000 */
[----:B------:R-:W-:Y:S04]  /*14fd0*/  IABS R9, R8 ;  /* 0x0000000800097213 */ /* 0x000fe80000000000 */
[----:B------:R-:W2:Y:S01]  /*14fe0*/  LDC.64 R32, c[0x0][0x3c0] ;  /* 0x0000f000ff207b82 */ /* 0x000ea20000000a00 */
[-C--:B-1----:R-:W-:Y:S02]  /*14ff0*/  IABS R6, R5.reuse ;  /* 0x0000000500067213 */ /* 0x082fe40000000000 */
[----:B------:R-:W-:Y:S02]  /*15000*/  LOP3.LUT R8, R8, R5, RZ, 0x3c, !PT ;  /* 0x0000000508087212 */ /* 0x000fe400078e3cff */
[----:B------:R-:W1:Y:S02]  /*15010*/  I2F.RP R11, R6 ;  /* 0x00000006000b7306 */ /* 0x000e640000209400 */
[----:B------:R-:W-:Y:S08]  /*15020*/  ISETP.GE.AND P6, PT, R8, RZ, PT ;  /* 0x000000ff0800720c */ /* 0x000ff00003fc6270 */
[----:B-1----:R-:W1:Y:S02]  /*15030*/  MUFU.RCP R7, R11 ;  /* 0x0000000b00077308 */ /* 0x002e640000001000 */
[----:B-1----:R-:W-:Y:S08]  /*15040*/  VIADD R12, R7, 0xffffffe ;  /* 0x0ffffffe070c7836 */ /* 0x002ff00000000000 */
[----:B------:R-:W1:Y:S02]  /*15050*/  F2I.FTZ.U32.TRUNC.NTZ R13, R12 ;  /* 0x0000000c000d7305 */ /* 0x000e64000021f000 */
[--C-:B-1----:R-:W-:Y:S01]  /*15060*/  IMAD.MOV R7, RZ, RZ, -R13.reuse ;  /* 0x000000ffff077224 */ /* 0x102fe200078e0a0d */
        /* <DEDUP_REMOVED lines=33> */
[----:B------:R-:W3:Y:S02]  /*15280*/  LDG.E R7, desc[UR6][R16.64] ;  /* 0x0000000610077981 */ /* 0x000ee4000c1e1900 */
[-C--:B--2---:R-:W-:Y:S01]  /*15290*/  IMAD.WIDE.U32 R10, R5, R32.reuse, RZ ;  /* 0x00000020050a7225 */ /* 0x084fe200078e00ff */
[----:B------:R-:W-:Y:S01]  /*152a0*/  SHF.R.S32.HI R9, RZ, 0x1f, R5 ;  /* 0x0000001fff097819 */ /* 0x000fe20000011405 */
[----:B------:R-:W3:Y:S04]  /*152b0*/  LDG.E R6, desc[UR6][R14.64] ;  /* 0x000000060e067981 */ /* 0x000ee8000c1e1900 */
[----:B------:R-:W-:Y:S04]  /*152c0*/  IMAD R8, R9, R32, RZ ;  /* 0x0000002009087224 */ /* 0x000fe800078e02ff */
[----:B------:R-:W-:Y:S05]  /*152d0*/  IMAD R8, R5, R33, R8 ;  /* 0x0000002105087224 */ /* 0x000fea00078e0208 */
[----:B------:R-:W-:Y:S01]  /*152e0*/  IADD3 R11, PT, PT, R11, R8, RZ ;  /* 0x000000080b0b7210 */ /* 0x000fe20007ffe0ff */
[----:B---3--:R-:W-:Y:S04]  /*152f0*/  IMAD.IADD R6, R7, 0x1, -R6 ;  /* 0x0000000107067824 */ /* 0x008fe800078e0a06 */
[----:B------:R-:W-:Y:S01]  /*15300*/  IMAD.WIDE.U32 R10, R6, UR10, R10 ;  /* 0x0000000a060a7c25 */ /* 0x000fe2000f8e000a */
[----:B------:R-:W-:Y:S02]  /*15310*/  SHF.R.S32.HI R5, RZ, 0x1f, R6 ;  /* 0x0000001fff057819 */ /* 0x000fe40000011406 */
[----:B------:R-:W-:Y:S03]  /*15320*/  LEA R218, P0, R10, R4, 0x1 ;  /* 0x000000040ada7211 */ /* 0x000fe600078008ff */
[----:B------:R-:W-:Y:S04]  /*15330*/  IMAD R5, R5, UR10, RZ ;  /* 0x0000000a05057c24 */ /* 0x000fe8000f8e02ff */
[----:B------:R-:W-:Y:S04]  /*15340*/  IMAD R5, R6, UR11, R5 ;  /* 0x0000000b06057c24 */ /* 0x000fe8000f8e0205 */
[----:B------:R-:W-:Y:S05]  /*15350*/  IMAD.IADD R5, R11, 0x1, R5 ;  /* 0x000000010b057824 */ /* 0x000fea00078e0205 */
[----:B------:R-:W-:Y:S07]  /*15360*/  LEA.HI.X R219, R10, R2, R5, 0x1, P0 ;  /* 0x000000020adb7211 */ /* 0x000fee00000f0c05 */
.L_x_1189:
[----:B------:R-:W-:Y:S01]  /*15370*/  LOP3.LUT R0, R0, 0x1f20, R37, 0xf8, !PT ;  /* 0x00001f2000007812 */ /* 0x000fe200078ef825 */
[C---:B------:R-:W-:Y:S01]  /*15380*/  IMAD.SHL.U32 R33, R32.reuse, 0x40, RZ ;  /* 0x0000004020217824 */ /* 0x040fe200078e00ff */
[----:B------:R-:W-:Y:S01]  /*15390*/  SHF.L.U64.HI R32, R32, 0x6, R35 ;  /* 0x0000000620207819 */ /* 0x000fe20000010223 */
[----:B------:R-:W-:Y:S01]  /*153a0*/  VIADD R227, R227, 0xffffffff ;  /* 0xffffffffe3e37836 */ /* 0x000fe20000000000 */
[----:B------:R-:W-:Y:S01]  /*153b0*/  LEA R231, R0, UR5, 0x1 ;  /* 0x0000000500e77c11 */ /* 0x000fe2000f8e08ff */
[----:B------:R-:W-:Y:S01]  /*153c0*/  IMAD.MOV.U32 R0, RZ, RZ, 0x20 ;  /* 0x00000020ff007424 */ /* 0x000fe200078e00ff */
[----:B------:R-:W-:Y:S03]  /*153d0*/  IADD3 R44, P0, PT, R33, R218, RZ ;  /* 0x000000da212c7210 */ /* 0x000fe60007f1e0ff */
[----:B------:R-:W-:Y:S01]  /*153e0*/  @!PT LDS RZ, [RZ] ;  /* 0x00000000fffff984 */ /* 0x000fe20000000800 */
[----:B------:R-:W-:Y:S01]  /*153f0*/  @!PT LDS RZ, [RZ] ;  /* 0x00000000fffff984 */ /* 0x000fe20000000800 */
[----:B------:R-:W-:Y:S01]  /*15400*/  @!PT LDS RZ, [RZ] ;  /* 0x00000000fffff984 */ /* 0x000fe20000000800 */
[----:B------:R-:W-:Y:S01]  /*15410*/  @!P1 LDGSTS.E.BYPASS.LTC128B.128 [R231+0x5000], desc[UR6][R218.64] ;  /* 0x05000000dae79fae */ /* 0x000fe2000b981a06 */
[-C--:B------:R-:W-:Y:S01]  /*15420*/  IADD3 R42, P3, PT, R44, R33.reuse, RZ ;  /* 0x000000212c2a7210 */ /* 0x080fe20007f7e0ff */
[----:B------:R-:W-:Y:S02]  /*15430*/  IMAD.X R45, R32, 0x1, R219, P0 ;  /* 0x00000001202d7824 */ /* 0x000fe400000e06db */
[----:B------:R-:W-:Y:S01]  /*15440*/  @P1 STS.128 [R231+0x5000], RZ ;  /* 0x005000ffe7001388 */ /* 0x000fe20000000c00 */
[-C--:B------:R-:W-:Y:S01]  /*15450*/  IADD3 R40, P0, PT, R42, R33.reuse, RZ ;  /* 0x000000212a287210 */ /* 0x080fe20007f1e0ff */
[--C-:B------:R-:W-:Y:S02]  /*15460*/  IMAD.X R43, R45, 0x1, R32.reuse, P3 ;  /* 0x000000012d2b7824 */ /* 0x100fe400018e0620 */
[----:B------:R-:W-:Y:S01]  /*15470*/  @!PT LDS RZ, [RZ] ;  /* 0x00000000fffff984 */ /* 0x000fe20000000800 */
[----:B------:R-:W-:Y:S01]  /*15480*/  @!PT LDS RZ, [RZ] ;  /* 0x00000000fffff984 */ /* 0x000fe20000000800 */
[----:B------:R-:W-:Y:S01]  /*15490*/  @!PT LDS RZ, [RZ] ;  /* 0x00000000fffff984 */ /* 0x000fe20000000800 */
[----:B------:R-:W-:Y:S01]  /*154a0*/  @!P1 LDGSTS.E.BYPASS.LTC128B.128 [R231+0x5800], desc[UR6][R44.64] ;  /* 0x058000002ce79fae */ /* 0x000fe2000b981a06 */
[-C--:B------:R-:W-:Y:S01]  /*154b0*/  IADD3 R38, P3, PT, R40, R33.reuse, RZ ;  /* 0x0000002128267210 */ /* 0x080fe20007f7e0ff */
[--C-:B------:R-:W-:Y:S02]  /*154c0*/  IMAD.X R41, R43, 0x1, R32.reuse, P0 ;  /* 0x000000012b297824 */ /* 0x100fe400000e0620 */
        /* <DEDUP_REMOVED lines=10> */
[----:B------:R-:W-:Y:S01]  /*15570*/  @!P1 IADD3 R46, P0, PT, R34, R33, RZ ;  /* 0x00000021222e9210 */ /* 0x000fe20007f1e0ff */
[--C-:B------:R-:W-:Y:S01]  /*15580*/  IMAD.X R35, R37, 0x1, R32.reuse, P3 ;  /* 0x0000000125237824 */ /* 0x100fe200018e0620 */
[----:B------:R-:W-:Y:S01]  /*15590*/  ISETP.GT.AND P3, PT, R227, R212, PT ;  /* 0x000000d4e300720c */ /* 0x000fe20003f64270 */
[----:B------:R-:W-:Y:S01]  /*155a0*/  @!PT LDS RZ, [RZ] ;  /* 0x00000000fffff984 */ /* 0x000fe20000000800 */
[----:B------:R-:W-:Y:S01]  /*155b0*/  @!PT LDS RZ, [RZ] ;  /* 0x00000000fffff984 */ /* 0x000fe20000000800 */
[----:B------:R-:W-:Y:S01]  /*155c0*/  @!PT LDS RZ, [RZ] ;  /* 0x00000000fffff984 */ /* 0x000fe20000000800 */
[----:B------:R-:W-:Y:S02]  /*155d0*/  @!P1 LDGSTS.E.BYPASS.LTC128B.128 [R231+0x6800], desc[UR6][R40.64] ;  /* 0x0680000028e79fae */ /* 0x000fe4000b981a06 */
[----:B------:R-:W-:Y:S01]  /*155e0*/  @!P1 IMAD.X R47, R35, 0x1, R32, P0 ;  /* 0x00000001232f9824 */ /* 0x000fe200000e0620 */
[----:B------:R-:W-:Y:S01]  /*155f0*/  LOP3.LUT P0, RZ, R209, 0x4, RZ, 0xc0, !PT ;  /* 0x00000004d1ff7812 */ /* 0x000fe2000780c0ff */
[----:B------:R-:W-:Y:S03]  /*15600*/  @P1 STS.128 [R231+0x6800], RZ ;  /* 0x006800ffe7001388 */ /* 0x000fe60000000c00 */
[----:B------:R-:W-:Y:S01]  /*15610*/  SEL R0, R0, 0xffffffe0, !P0 ;  /* 0xffffffe000007807 */ /* 0x000fe20004000000 */
        /* <DEDUP_REMOVED lines=22> */
[----:B------:R-:W5:Y:S04]  /*15780*/  LDSM.16.M88.4 R160, [R210+0x1400] ;  /* 0x00140000d2a0783b */ /* 0x000f680000000200 */
[----:B------:R-:W4:Y:S04]  /*15790*/  LDSM.16.M88.4 R164, [R210+0x1800] ;  /* 0x00180000d2a4783b */ /* 0x000f280000000200 */
[----:B------:R-:W0:Y:S04]  /*157a0*/  LDGDEPBAR ;  /* 0x00000000000079af */ /* 0x000e280000000000 */
[----:B------:R-:W1:Y:S04]  /*157b0*/  LDSM.16.M88.4 R168, [R210+0x1c00] ;  /* 0x001c0000d2a8783b */ /* 0x000e680000000200 */
[----:B------:R-:W2:Y:S04]  /*157c0*/  LDSM.16.M88.4 R172, [R210+0x2000] ;  /* 0x00200000d2ac783b */ /* 0x000ea80000000200 */
[----:B------:R-:W-:Y:S04]  /*157d0*/  LDSM.16.M88.4 R176, [R210+0x3000] ;  /* 0x00300000d2b0783b */ /* 0x000fe80000000200 */
[----:B------:R-:W-:Y:S04]  /*157e0*/  LDSM.16.M88.4 R180, [R210+0x3400] ;  /* 0x00340000d2b4783b */ /* 0x000fe80000000200 */
[----:B------:R-:W-:Y:S04]  /*157f0*/  LDSM.16.M88.4 R88, [R210+0x3800] ;  /* 0x00380000d258783b */ /* 0x000fe80000000200 */
[----:B------:R-:W-:Y:S01]  /*15800*/  LDSM.16.M88.4 R96, [R210+0x3c00] ;  /* 0x003c0000d260783b */ /* 0x000fe20000000200 */
[C---:B---3--:R-:W-:Y:S03]  /*15810*/  HMMA.16816.F32.BF16 R4, R152.reuse, R156, RZ ;  /* 0x0000009c9804723c */ /* 0x048fe600000418ff */
[----:B------:R-:W-:Y:S04]  /*15820*/  LDSM.16.M88.4 R104, [R210+0x4000] ;  /* 0x00400000d268783b */ /* 0x000fe80000000200 */
[----:B------:R-:W-:Y:S01]  /*15830*/  LDSM.16.M88.4 R112, [R210+0x4400] ;  /* 0x00440000d270783b */ /* 0x000fe20000000200 */
[C---:B------:R-:W-:Y:S03]  /*15840*/  HMMA.16816.F32.BF16 R8, R152.reuse, R158, RZ ;  /* 0x0000009e9808723c */ /* 0x040fe600000418ff */
[----:B------:R-:W3:Y:S04]  /*15850*/  LDSM.16.M88.4 R156, [R210+0x2400] ;  /* 0x00240000d29c783b */ /* 0x000ee80000000200 */
[----:B------:R-:W-:Y:S01]  /*15860*/  LDSM.16.M88.4 R120, [R210+0x4800] ;  /* 0x00480000d278783b */ /* 0x000fe20000000200 */
[C---:B-----5:R-:W-:Y:S03]  /*15870*/  HMMA.16816.F32.BF16 R12, R152.reuse, R160, RZ ;  /* 0x000000a0980c723c */ /* 0x060fe600000418ff */
[----:B------:R-:W-:Y:S05]  /*15880*/  LDSM.16.M88.4 R128, [R210+0x4c00] ;  /* 0x004c0000d280783b */ /* 0x000fea0000000200 */
[C---:B------:R-:W-:Y:S01]  /*15890*/  HMMA.16816.F32.BF16 R16, R152.reuse, R162, RZ ;  /* 0x000000a29810723c */ /* 0x040fe200000418ff */
[----:B------:R-:W5:Y:S07]  /*158a0*/  LDSM.16.M88.4 R160, [R210+0x2800] ;  /* 0x00280000d2a0783b */ /* 0x000f6e0000000200 */
[C---:B----4-:R-:W-:Y:S08]  /*158b0*/  HMMA.16816.F32.BF16 R20, R152.reuse, R164, RZ ;  /* 0x000000a49814723c */ /* 0x050ff000000418ff */
[C---:B------:R-:W-:Y:S01]  /*158c0*/  HMMA.16816.F32.BF16 R24, R152.reuse, R166, RZ ;  /* 0x000000a69818723c */ /* 0x040fe200000418ff */
[----:B------:R-:W4:Y:S07]  /*158d0*/  LDSM.16.M88.4 R164, [R210+0x2c00] ;  /* 0x002c0000d2a4783b */ /* 0x000f2e0000000200 */
[C---:B-1----:R-:W-:Y:S01]  /*158e0*/  HMMA.16816.F32.BF16 R28, R152.reuse, R168, RZ ;  /* 0x000000a8981c723c */ /* 0x042fe200000418ff */
[----:B------:R-:W-:Y:S02]  /*158f0*/  IMAD.IADD R168, R211, 0x1, R0 ;  /* 0x00000001d3a87824 */ /* 0x000fe400078e0200 */
[----:B------:R-:W-:Y:S05]  /*15900*/  IMAD.IADD R0, R0, 0x1, R210 ;  /* 0x0000000100007824 */ /* 0x000fea00078e02d2 */
[C---:B------:R-:W-:Y:S01]  /*15910*/  HMMA.16816.F32.BF16 R32, R152.reuse, R170, RZ ;  /* 0x000000aa9820723c */ /* 0x040fe200000418ff */
[----:B------:R-:W-:Y:S04]  /*15920*/  LDSM.16.M88.4 R168, [R168] ;  /* 0x00000000a8a8783b */ /* 0x000fe80000000200 */
[----:B------:R-:W-:Y:S03]  /*15930*/  LDSM.16.M88.4 R184, [R0+0x2c00] ;  /* 0x002c000000b8783b */ /* 0x000fe60000000200 */
[C---:B--2---:R-:W-:Y:S01]  /*15940*/  HMMA.16816.F32.BF16 R36, R152.reuse, R172, RZ ;  /* 0x000000ac9824723c */ /* 0x044fe200000418ff */
[----:B------:R-:W-:Y:S04]  /*15950*/  LDSM.16.M88.4 R188, [R0+0x3800] ;  /* 0x0038000000bc783b */ /* 0x000fe80000000200 */
[----:B------:R-:W-:Y:S03]  /*15960*/  LDSM.16.M88.4 R192, [R0+0x3c00] ;  /* 0x003c000000c0783b */ /* 0x000fe60000000200 */
[C---:B------:R-:W-:Y:S01]  /*15970*/  HMMA.16816.F32.BF16 R40, R152.reuse, R174, RZ ;  /* 0x000000ae9828723c */ /* 0x040fe200000418ff */
[----:B------:R-:W1:Y:S04]  /*15980*/  LDSM.16.M88.4 R172, [R0+0x1000] ;  /* 0x0010000000ac783b */ /* 0x000e680000000200 */
[----:B------:R-:W-:Y:S03]  /*15990*/  LDSM.16.M88.4 R196, [R0+0x4000] ;  /* 0x0040000000c4783b */ /* 0x000fe60000000200 */
[C---:B---3--:R-:W-:Y:S01]  /*159a0*/  HMMA.16816.F32.BF16 R44, R152.reuse, R156, RZ ;  /* 0x0000009c982c723c */ /* 0x048fe200000418ff */
[----:B------:R-:W-:Y:S04]  /*159b0*/  LDSM.16.M88.4 R200, [R0+0x4400] ;  /* 0x0044000000c8783b */ /* 0x000fe80000000200 */
[----:B------:R-:W-:Y:S03]  /*159c0*/  LDSM.16.M88.4 R204, [R0+0x4800] ;  /* 0x0048000000cc783b */ /* 0x000fe60000000200 */
[C---:B------:R-:W-:Y:S01]  /*159d0*/  HMMA.16816.F32.BF16 R48, R152.reuse, R158, RZ ;  /* 0x0000009e9830723c */ /* 0x040fe200000418ff */
[----:B------:R-:W2:Y:S07]  /*159e0*/  LDSM.16.M88.4 R156, [R0+0x1400] ;  /* 0x00140000009c783b */ /* 0x000eae0000000200 */
[C---:B-----5:R-:W-:Y:S08]  /*159f0*/  HMMA.16816.F32.BF16 R52, R152.reuse, R160, RZ ;  /* 0x000000a09834723c */ /* 0x060ff000000418ff */
[C---:B------:R-:W-:Y:S01]  /*15a00*/  HMMA.16816.F32.BF16 R56, R152.reuse, R162, RZ ;  /* 0x000000a29838723c */ /* 0x040fe200000418ff */
[----:B------:R-:W3:Y:S07]  /*15a10*/  LDSM.16.M88.4 R160, [R0+0x1800] ;  /* 0x0018000000a0783b */ /* 0x000eee0000000200 */
        /* <DEDUP_REMOVED lines=92> */
[----:B------:R-:W-:Y:S02]  /*15fe0*/  IMAD.MOV R159, RZ, RZ, -R156 ;  /* 0x000000ffff9f7224 */ /* 0x000fe400078e0a9c */
[----:B------:R-:W-:Y:S04]  /*15ff0*/  IMAD.HI.U32 R154, R157, R150, RZ ;  /* 0x000000969d9a7227 */ /* 0x000fe800078e00ff */
[C---:B------:R-:W-:Y:S02]  /*16000*/  IMAD R152, R2.reuse, R159, R152 ;  /* 0x0000009f02987224 */ /* 0x040fe400078e0298 */
[----:B------:R-:W-:Y:S03]  /*16010*/  IMAD.MOV R157, RZ, RZ, -R154 ;  /* 0x000000ffff9d7224 */ /* 0x000fe600078e0a9a */
[C---:B------:R-:W-:Y:S01]  /*16020*/  ISETP.GT.U32.AND P4, PT, R2.reuse, R152, PT ;  /* 0x000000980200720c */ /* 0x040fe20003f84070 */
[C---:B------:R-:W-:Y:S01]  /*16030*/  IMAD R150, R2.reuse, R157, R150 ;  /* 0x0000009d02967224 */ /* 0x040fe200078e0296 */
[----:B------:R-:W-:Y:S04]  /*16040*/  LOP3.LUT R157, RZ, R0, RZ, 0x33, !PT ;  /* 0x00000000ff9d7212 */ /* 0x000fe800078e33ff */
[----:B------:R-:W-:Y:S07]  /*16050*/  ISETP.GT.U32.AND P3, PT, R2, R150, PT ;  /* 0x000000960200720c */ /* 0x000fee0003f64070 */
[----:B------:R-:W-:Y:S02]  /*16060*/  @!P4 IMAD.IADD R152, R152, 0x1, -R2 ;  /* 0x000000019898c824 */ /* 0x000fe400078e0a02 */
[----:B------:R-:W-:Y:S03]  /*16070*/  @!P4 VIADD R156, R156, 0x1 ;  /* 0x000000019c9cc836 */ /* 0x000fe60000000000 */
[-C--:B------:R-:W-:Y:S01]  /*16080*/  ISETP.GE.U32.AND P5, PT, R152, R2.reuse, PT ;  /* 0x000000029800720c */ /* 0x080fe20003fa6070 */
[----:B------:R-:W-:Y:S01]  /*16090*/  @!P3 VIADD R154, R154, 0x1 ;  /* 0x000000019a9ab836 */ /* 0x000fe20000000000 */
[-C--:B------:R-:W-:Y:S02]  /*160a0*/  @!P3 IADD3 R150, PT, PT, R150, -R2.reuse, RZ ;  /* 0x800000029696b210 */ /* 0x080fe40007ffe0ff */
[----:B------:R-:W-:Y:S02]  /*160b0*/  ISETP.GE.AND P3, PT, R153, RZ, PT ;  /* 0x000000ff9900720c */ /* 0x000fe40003f66270 */
[----:B------:R-:W-:Y:S01]  /*160c0*/  ISETP.GE.U32.AND P6, PT, R150, R2, PT ;  /* 0x000000029600720c */ /* 0x000fe20003fc6070 */
[----:B------:R-:W1:Y:S01]  /*160d0*/  LDC.64 R152, c[0x0][0x3b8] ;  /* 0x0000ee00ff987b82 */ /* 0x000e620000000a00 */
[----:B------:R-:W-:Y:S02]  /*160e0*/  P2R R2, PR, RZ, 0x20 ;  /* 0x00000020ff027803 */ /* 0x000fe40000000000 */
[----:B------:R-:W-:Y:S02]  /*160f0*/  ISETP.GE.AND P5, PT, R161, RZ, PT ;  /* 0x000000ffa100720c */ /* 0x000fe40003fa6270 */
[----:B------:R-:W-:Y:S07]  /*16100*/  ISETP.NE.AND P4, PT, R2, RZ, PT ;  /* 0x000000ff0200720c */ /* 0x000fee0003f85270 */
[----:B------:R-:W-:Y:S05]  /*16110*/  @P6 IADD3 R154, PT, PT, R154, 0x1, RZ ;  /* 0x000000019a9a6810 */ /* 0x000fea0007ffe0ff */
[----:B------:R-:W-:Y:S02]  /*16120*/  @!P5 IMAD.MOV R154, RZ, RZ, -R154 ;  /* 0x000000ffff9ad224 */ /* 0x000fe400078e0a9a */
[----:B------:R-:W-:Y:S01]  /*16130*/  @P4 VIADD R156, R156, 0x1 ;  /* 0x000000019c9c4836 */ /* 0x000fe20000000000 */
[----:B------:R-:W-:Y:S04]  /*16140*/  ISETP.NE.AND P4, PT, R0, RZ, PT ;  /* 0x000000ff0000720c */ /* 0x000fe80003f85270 */
[----:B------:R-:W-:Y:S02]  /*16150*/  @!P3 IADD3 R156, PT, PT, -R156, RZ, RZ ;  /* 0x000000ff9c9cb210 */ /* 0x000fe40007ffe1ff */
[C---:B------:R-:W-:Y:S02]  /*16160*/  SEL R161, R157.reuse, R154, !P4 ;  /* 0x0000009a9da17207 */ /* 0x040fe40006000000 */
[----:B------:R-:W-:Y:S02]  /*16170*/  SEL R157, R157, R156, !P4 ;  /* 0x0000009c9d9d7207 */ /* 0x000fe40006000000 */
[-C--:B------:R-:W-:Y:S02]  /*16180*/  LEA R158, P4, R161, R220.reuse, 0x2 ;  /* 0x000000dca19e7211 */ /* 0x080fe400078810ff */
[----:B------:R-:W-:Y:S02]  /*16190*/  LEA R162, P3, R157, R220, 0x2 ;  /* 0x000000dc9da27211 */ /* 0x000fe400078610ff */
[-C--:B------:R-:W-:Y:S02]  /*161a0*/  LEA.HI.X.SX32 R159, R161, R221.reuse, 0x2, P4 ;  /* 0x000000dda19f7211 */ /* 0x080fe400020f16ff */
[C---:B------:R-:W-:Y:S01]  /*161b0*/  LEA.HI.X.SX32 R163, R157.reuse, R221, 0x2, P3 ;  /* 0x000000dd9da37211 */ /* 0x040fe200018f16ff */
[----:B------:R-:W-:Y:S03]  /*161c0*/  IMAD.IADD R157, R157, 0x1, -R161 ;  /* 0x000000019d9d7824 */ /* 0x000fe600078e0aa1 */
[----:B------:R-:W2:Y:S01]  /*161d0*/  LDG.E R159, desc[UR6][R158.64] ;  /* 0x000000069e9f7981 */ /* 0x000ea2000c1e1900 */
[----:B------:R-:W-:Y:S03]  /*161e0*/  IMAD R157, R157, R0, -0x100 ;  /* 0xffffff009d9d7424 */ /* 0x000fe600078e0200 */
[----:B------:R-:W2:Y:S02]  /*161f0*/  LDG.E R2, desc[UR6][R162.64] ;  /* 0x00000006a2027981 */ /* 0x000ea4000c1e1900 */
[----:B------:R-:W-:Y:S05]  /*16200*/  SHF.R.S32.HI R161, RZ, 0x1f, R157 ;  /* 0x0000001fffa17819 */ /* 0x000fea000001149d */
[-C--:B-1----:R-:W-:Y:S02]  /*16210*/  IMAD R0, R161, R152.reuse, RZ ;  /* 0x00000098a1007224 */ /* 0x082fe400078e02ff */
        /* <DEDUP_REMOVED lines=11> */
.L_x_1191:
[----:B------:R-:W-:Y:S01]  /*162d0*/  @!PT LDS RZ, [RZ] ;  /* 0x00000000fffff984 */ /* 0x000fe20000000800 */
[----:B------:R-:W-:Y:S01]  /*162e0*/  @!PT LDS RZ, [RZ] ;  /* 0x00000000fffff984 */ /* 0x000fe20000000800 */
[----:B------:R-:W-:Y:S01]  /*162f0*/  @!PT LDS RZ, [RZ] ;  /* 0x00000000fffff984 */ /* 0x000fe20000000800 */
[----:B------:R1:W-:Y:S01]  /*16300*/  @!P1 LDGSTS.E.BYPASS.LTC128B.128 [R231+0x1000], desc[UR6][R216.64] ;  /* 0x01000000d8e79fae */ /* 0x0003e2000b981a06 */
[C---:B------:R-:W-:Y:S01]  /*16310*/  IMAD.SHL.U32 R2, R152.reuse, 0x20, RZ ;  /* 0x0000002098027824 */ /* 0x040fe200078e00ff */
[C-C-:B------:R-:W-:Y:S01]  /*16320*/  SHF.L.U64.HI R150, R152.reuse, 0x5, R155.reuse ;  /* 0x0000000598967819 */ /* 0x140fe2000001029b */
[C---:B------:R-:W-:Y:S01]  /*16330*/  IMAD.SHL.U32 R0, R152.reuse, 0x40, RZ ;  /* 0x0000004098007824 */ /* 0x040fe200078e00ff */
[----:B------:R1:W-:Y:S01]  /*16340*/  @P1 STS.128 [R231+0x1000], RZ ;  /* 0x001000ffe7001388 */ /* 0x0003e20000000c00 */
[----:B------:R-:W-:Y:S02]  /*16350*/  SHF.L.U64.HI R152, R152, 0x6, R155 ;  /* 0x0000000698987819 */ /* 0x000fe4000001029b */
[C---:B------:R-:W-:Y:S04]  /*16360*/  LEA R154, P4, R2.reuse, R216, 0x1 ;  /* 0x000000d8029a7211 */ /* 0x040fe800078808ff */
[----:B------:R-:W-:Y:S02]  /*16370*/  LEA.HI.X R155, R2, R217, R150, 0x1, P4 ;  /* 0x000000d9029b7211 */ /* 0x000fe400020f0c96 */
        /* <DEDUP_REMOVED lines=48> */
.L_x_1190:
        /* <DEDUP_REMOVED lines=651> */
.L_x_1188:
[----:B------:R-:W1:Y:S01]  /*18f30*/  SHFL.BFLY PT, R3, R226, 0x2, 0x1f ;  /* 0x0c401f00e2037f89 */ /* 0x000e6200000e0000 */
[C---:B------:R-:W-:Y:S01]  /*18f40*/  SHF.L.U32 R9, R209.reuse, 0x1, RZ ;  /* 0x00000001d1097819 */ /* 0x040fe200000006ff */
[----:B------:R-:W-:Y:S01]  /*18f50*/  S2UR UR8, SR_CTAID.Y ;  /* 0x00000000000879c3 */ /* 0x000fe20000002600 */
[----:B------:R-:W-:Y:S01]  /*18f60*/  SHF.L.U32 R6, R209, 0x4, RZ ;  /* 0x00000004d1067819 */ /* 0x000fe200000006ff */
[----:B------:R-:W2:Y:S01]  /*18f70*/  SHFL.BFLY PT, R4, R229, 0x2, 0x1f ;  /* 0x0c401f00e5047f89 */ /* 0x000ea200000e0000 */
[----:B------:R-:W-:Y:S01]  /*18f80*/  LOP3.LUT R9, R9, 0x6, RZ, 0xc0, !PT ;  /* 0x0000000609097812 */ /* 0x000fe200078ec0ff */
[----:B------:R-:W-:Y:S01]  /*18f90*/  BSSY.RECONVERGENT B0, `(.L_x_1193) ;  /* 0x000005f000007945 */ /* 0x000fe20003800200 */
[----:B------:R-:W-:-:S03]  /*18fa0*/  SHF.L.U32 R20, R209, 0x2, RZ ;  /* 0x00000002d1147819 */ /* 0x000fc600000006ff */
[----:B------:R-:W-:Y:S01]  /*18fb0*/  BAR.SYNC.DEFER_BLOCKING 0x0 ;  /* 0x0000000000007b1d */ /* 0x000fe20000010000 */
[----:B------:R-:W-:Y:S02]  /*18fc0*/  SHF.R.U32.HI R13, RZ, 0x1, R209 ;  /* 0x00000001ff0d7819 */ /* 0x000fe400000116d1 */
[----:B------:R-:W-:Y:S02]  /*18fd0*/  IADD3 R18, PT, PT, -R215, RZ, RZ ;  /* 0x000000ffd7127210 */ /* 0x000fe40007ffe1ff */
[----:B------:R-:W-:-:S03]  /*18fe0*/  LOP3.LUT P2, RZ, R209, 0x3, RZ, 0xc0, !PT ;  /* 0x00000003d1ff7812 */ /* 0x000fc6000784c0ff */
[----:B------:R-:W3:Y:S08]  /*18ff0*/  S2UR UR4, SR_CTAID.Z ;  /* 0x00000000000479c3 */ /* 0x000ef00000002700 */
[----:B------:R-:W3:Y:S01]  /*19000*/  LDC R17, c[0x0][0x3e0] ;  /* 0x0000f800ff117b82 */ /* 0x000ee20000000800 */
[----:B-1----:R-:W-:Y:S01]  /*19010*/  FADD.FTZ R10, R3, R226 ;  /* 0x000000e2030a7221 */ /* 0x002fe20000010000 */
[----:B--2---:R-:W-:-:S04]  /*19020*/  FADD.FTZ R11, R4, R229 ;  /* 0x000000e5040b7221 */ /* 0x004fc80000010000 */
[----:B------:R-:W1:Y:S01]  /*19030*/  SHFL.BFLY PT, R3, R10, 0x1, 0x1f ;  /* 0x0c201f000a037f89 */ /* 0x000e6200000e0000 */
[----:B------:R-:W-:Y:S01]  /*19040*/  SHF.L.U32 R4, R209, 0x3, RZ ;  /* 0x00000003d1047819 */ /* 0x000fe200000006ff */
[----:B------:R-:W2:Y:S02]  /*19050*/  LDC.64 R14, c[0x0][0x430] ;  /* 0x00010c00ff0e7b82 */ /* 0x000ea40000000a00 */
[----:B------:R-:W4:Y:S01]  /*19060*/  SHFL.BFLY PT, R12, R11, 0x1, 0x1f ;  /* 0x0c201f000b0c7f89 */ /* 0x000f2200000e0000 */
[----:B------:R-:W-:Y:S01]  /*19070*/  LOP3.LUT R8, R4, 0xc0, RZ, 0xc0, !PT ;  /* 0x000000c004087812 */ /* 0x000fe200078ec0ff */
[----:B---3--:R-:W-:Y:S02]  /*19080*/  IMAD R18, R17, R18, UR4 ;  /* 0x0000000411127e24 */ /* 0x008fe4000f8e0212 */
[----:B-1----:R-:W-:Y:S01]  /*19090*/  FADD.FTZ R3, R10, R3 ;  /* 0x000000030a037221 */ /* 0x002fe20000010000 */
[----:B--2---:R-:W-:Y:S02]  /*190a0*/  IMAD R14, R14, UR8, R215 ;  /* 0x000000080e0e7c24 */ /* 0x004fe4000f8e02d7 */
[----:B----4-:R-:W-:Y:S01]  /*190b0*/  FADD.FTZ R12, R11, R12 ;  /* 0x0000000c0b0c7221 */ /* 0x010fe20000010000 */
[----:B------:R-:W1:Y:S01]  /*190c0*/  MUFU.RCP R5, R3 ;  /* 0x0000000300057308 */ /* 0x000e620000001000 */
[----:B------:R-:W-:Y:S01]  /*190d0*/  LOP3.LUT R11, R9, 0x3e00, R6, 0xf8, !PT ;  /* 0x00003e00090b7812 */ /* 0x000fe200078ef806 */
[----:B------:R-:W-:Y:S01]  /*190e0*/  IMAD R17, R14, R17, R18 ;  /* 0x000000110e117224 */ /* 0x000fe200078e0212 */
[----:B------:R-:W-:-:S02]  /*190f0*/  LOP3.LUT R9, R8, 0x18, R209, 0xf8, !PT ;  /* 0x0000001808097812 */ /* 0x000fc400078ef8d1 */
[----:B------:R-:W-:Y:S01]  /*19100*/  LOP3.LUT R6, R11, 0x20, R4, 0xf8, !PT ;  /* 0x000000200b067812 */ /* 0x000fe200078ef804 */
[----:B------:R-:W-:Y:S01]  /*19110*/  IMAD R15, R17, R15, R214 ;  /* 0x0000000f110f7224 */ /* 0x000fe200078e02d6 */
[----:B------:R-:W-:Y:S01]  /*19120*/  FSETP.NE.FTZ.AND P0, PT, R3, RZ, PT ;  /* 0x000000ff0300720b */ /* 0x000fe20003f15000 */
[----:B------:R-:W2:Y:S01]  /*19130*/  MUFU.RCP R7, R12 ;  /* 0x0000000c00077308 */ /* 0x000ea20000001000 */
[----:B------:R-:W-:Y:S02]  /*19140*/  FSETP.NE.FTZ.AND P1, PT, R12, RZ, PT ;  /* 0x000000ff0c00720b */ /* 0x000fe40003f35000 */
[----:B------:R-:W-:Y:S02]  /*19150*/  LOP3.LUT R6, R6, R9, RZ, 0xfc, !PT ;  /* 0x0000000906067212 */ /* 0x000fe400078efcff */
[----:B------:R-:W-:Y:S02]  /*19160*/  LOP3.LUT R9, R4, 0x80, RZ, 0xc0, !PT ;  /* 0x0000008004097812 */ /* 0x000fe400078ec0ff */
[----:B------:R-:W-:-:S02]  /*19170*/  LEA R6, R6, UR5, 0x2 ;  /* 0x0000000506067c11 */ /* 0x000fc4000f8e10ff */
[----:B------:R-:W-:Y:S02]  /*19180*/  SHF.R.U32.HI R14, RZ, 0x2, R209 ;  /* 0x00000002ff0e7819 */ /* 0x000fe400000116d1 */
[----:B-1----:R-:W-:Y:S01]  /*19190*/  FSEL R5, R5, 1, P0 ;  /* 0x3f80000005057808 */ /* 0x002fe20000000000 */
[----:B------:R-:W1:Y:S01]  /*191a0*/  @P0 LDC R19, c[0x0][0x458] ;  /* 0x00011600ff130b82 */ /* 0x000e620000000800 */
[----:B------:R-:W-:Y:S01]  /*191b0*/  IADD3 R16, PT, PT, R6, -R9, RZ ;  /* 0x8000000906107210 */ /* 0x000fe20007ffe0ff */
[----:B------:R-:W3:Y:S01]  /*191c0*/  @P0 MUFU.LG2 R3, R3 ;  /* 0x0000000300030308 */ /* 0x000ee20000000c00 */
[----:B------:R-:W-:Y:S01]  /*191d0*/  MOV R18, 0xff800000 ;  /* 0xff80000000127802 */ /* 0x000fe20000000f00 */
[C---:B------:R-:W-:Y:S01]  /*191e0*/  FMUL.FTZ R146, R5.reuse, R146 ;  /* 0x0000009205927220 */ /* 0x040fe20000410000 */
[----:B------:R-:W-:Y:S01]  /*191f0*/  FMUL.FTZ R147, R5, R147 ;  /* 0x0000009305937220 */ /* 0x000fe20000410000 */
[----:B--2---:R-:W-:Y:S01]  /*19200*/  FSEL R7, R7, 1, P1 ;  /* 0x3f80000007077808 */ /* 0x004fe20000800000 */
[C---:B------:R-:W-:Y:S01]  /*19210*/  FMUL.FTZ R134, R5.reuse, R134 ;  /* 0x0000008605867220 */ /* 0x040fe20000410000 */
[C---:B------:R-:W-:Y:S01]  /*19220*/  FMUL.FTZ R135, R5.reuse, R135 ;  /* 0x0000008705877220 */ /* 0x040fe20000410000 */
[C---:B------:R-:W-:Y:S01]  /*19230*/  FMUL.FTZ R142, R5.reuse, R142 ;  /* 0x0000008e058e7220 */ /* 0x040fe20000410000 */
[C---:B------:R-:W-:Y:S01]  /*19240*/  FMUL.FTZ R143, R5.reuse, R143 ;  /* 0x0000008f058f7220 */ /* 0x040fe20000410000 */
[C---:B------:R-:W-:Y:S01]  /*19250*/  FMUL.FTZ R138, R5.reuse, R138 ;  /* 0x0000008a058a7220 */ /* 0x040fe20000410000 */
[----:B------:R-:W-:Y:S01]  /*19260*/  FMUL.FTZ R139, R5, R139 ;  /* 0x0000008b058b7220 */ /* 0x000fe20000410000 */
[----:B------:R-:W-:Y:S01]  /*19270*/  LOP3.LUT R5, R4, 0x40, RZ, 0xc0, !PT ;  /* 0x0000004004057812 */ /* 0x000fe200078ec0ff */
        /* <DEDUP_REMOVED lines=8> */
[----:B------:R-:W-:Y:S01]  /*19300*/  IADD3 R7, PT, PT, R6, -R5, RZ ;  /* 0x8000000506077210 */ /* 0x000fe20007ffe0ff */
[----:B------:R-:W-:Y:S01]  /*19310*/  STS.64 [R6], R144 ;  /* 0x0000009006007388 */ /* 0x000fe20000000a00 */
[----:B------:R-:W-:Y:S01]  /*19320*/  IADD3 R22, PT, PT, -R5, R16, RZ ;  /* 0x0000001005167210 */ /* 0x000fe20007ffe1ff */
[----:B------:R-:W2:Y:S01]  /*19330*/  @P1 LDC R23, c[0x0][0x458] ;  /* 0x00011600ff171b82 */ /* 0x000ea20000000800 */
[----:B------:R-:W-:Y:S01]  /*19340*/  LOP3.LUT R4, R20, 0xd8, RZ, 0xc0, !PT ;  /* 0x000000d814047812 */ /* 0x000fe200078ec0ff */
[----:B------:R-:W-:Y:S01]  /*19350*/  STS.64 [R6+0x400], R146 ;  /* 0x0004009206007388 */ /* 0x000fe20000000a00 */
[----:B------:R-:W4:Y:S01]  /*19360*/  @P1 MUFU.LG2 R12, R12 ;  /* 0x0000000c000c1308 */ /* 0x000f220000000c00 */
[----:B---3--:R-:W-:Y:S01]  /*19370*/  @P0 FMUL.FTZ R3, R3, 0.69314718246459960938 ;  /* 0x3f31721803030820 */ /* 0x008fe20000410000 */
[----:B------:R-:W-:Y:S01]  /*19380*/  LOP3.LUT R21, R4, 0x18, R13, 0x78, !PT ;  /* 0x0000001804157812 */ /* 0x000fe200078e780d */
[----:B------:R-:W-:Y:S01]  /*19390*/  STS.64 [R7+0x20], R132 ;  /* 0x0000208407007388 */ /* 0x000fe20000000a00 */
[----:B------:R-:W-:-:S02]  /*193a0*/  LOP3.LUT R13, R13, 0x30, RZ, 0xc0, !PT ;  /* 0x000000300d0d7812 */ /* 0x000fc400078ec0ff */
[----:B------:R-:W-:Y:S01]  /*193b0*/  LOP3.LUT R21, R21, 0xf24, R20, 0xf8, !PT ;  /* 0x00000f2415157812 */ /* 0x000fe200078ef814 */
[----:B------:R-:W-:Y:S01]  /*193c0*/  STS.64 [R7+0x420], R134 ;  /* 0x0004208607007388 */ /* 0x000fe20000000a00 */
[----:B------:R-:W-:Y:S02]  /*193d0*/  LOP3.LUT R14, R13, 0x7, R14, 0xf8, !PT ;  /* 0x000000070d0e7812 */ /* 0x000fe400078ef80e */
[----:B------:R-:W-:Y:S01]  /*193e0*/  LEA R21, R21, UR5, 0x2 ;  /* 0x0000000515157c11 */ /* 0x000fe2000f8e10ff */
[----:B------:R-:W-:Y:S01]  /*193f0*/  STS.64 [R16+0x40], R140 ;  /* 0x0000408c10007388 */ /* 0x000fe20000000a00 */
[----:B------:R-:W3:Y:S03]  /*19400*/  LDCU UR5, c[0x0][0x44c] ;  /* 0x00008980ff0577ac */ /* 0x000ee60008000800 */
[----:B------:R5:W-:Y:S01]  /*19410*/  STS.64 [R16+0x440], R142 ;  /* 0x0004408e10007388 */ /* 0x000be20000000a00 */
[----:B----4-:R-:W-:-:S03]  /*19420*/  @P1 FMUL.FTZ R25, R12, 0.69314718246459960938 ;  /* 0x3f3172180c191820 */ /* 0x010fc60000410000 */
[----:B------:R4:W-:Y:S01]  /*19430*/  STS.64 [R22+0x60], R136 ;  /* 0x0000608816007388 */ /* 0x0009e20000000a00 */
[----:B--2---:R-:W-:-:S03]  /*19440*/  @P1 FFMA.FTZ R18, R2, R23, R25 ;  /* 0x0000001702121223 */ /* 0x004fc60000010019 */
[----:B------:R4:W-:Y:S01]  /*19450*/  STS.64 [R22+0x460], R138 ;  /* 0x0004608a16007388 */ /* 0x0009e20000000a00 */
[----:B------:R-:W-:Y:S01]  /*19460*/  BAR.SYNC.DEFER_BLOCKING 0x0 ;  /* 0x0000000000007b1d */ /* 0x000fe20000010000 */
[----:B-----5:R-:W-:Y:S01]  /*19470*/  MOV R16, 0xff800000 ;  /* 0xff80000000107802 */ /* 0x020fe20000000f00 */
[----:B-1----:R-:W-:Y:S01]  /*19480*/  @P0 FFMA.FTZ R16, R0, R19, R3 ;  /* 0x0000001300100223 */ /* 0x002fe20000010003 */
[----:B---3--:R-:W-:-:S03]  /*19490*/  IMAD R0, R15, UR5, RZ ;  /* 0x000000050f007c24 */ /* 0x008fc6000f8e02ff */
[----:B------:R4:W1:Y:S04]  /*194a0*/  LDS.128 R8, [R21] ;  /* 0x0000000015087984 */ /* 0x0008680000000c00 */
[----:B------:R4:W2:Y:S01]  /*194b0*/  LDS.128 R4, [R21+0x800] ;  /* 0x0008000015047984 */ /* 0x0008a20000000c00 */
[----:B------:R-:W-:Y:S05]  /*194c0*/  @P2 BRA `(.L_x_1194) ;  /* 0x00000000002c2947 */ /* 0x000fea0003800000 */
[----:B------:R-:W3:Y:S01]  /*194d0*/  LDCU.64 UR4, c[0x0][0x428] ;  /* 0x00008500ff0477ac */ /* 0x000ee20008000a00 */
[----:B------:R-:W-:Y:S01]  /*194e0*/  IMAD.IADD R3, R213, 0x1, -R214 ;  /* 0x00000001d5037824 */ /* 0x000fe200078e0ad6 */
[----:B------:R-:W-:Y:S01]  /*194f0*/  IADD3 R2, P0, PT, R15, R14, RZ ;  /* 0x0000000e0f027210 */ /* 0x000fe20007f1e0ff */
[----:B------:R-:W-:-:S03]  /*19500*/  VIADD R12, R14, 0x8 ;  /* 0x000000080e0c7836 */ /* 0x000fc60000000000 */
[-C--:B------:R-:W-:Y:S02]  /*19510*/  ISETP.GE.AND P2, PT, R14, R3.reuse, PT ;  /* 0x000000030e00720c */ /* 0x080fe40003f46270 */
[----:B------:R-:W-:Y:S02]  /*19520*/  ISETP.GE.AND P1, PT, R12, R3, PT ;  /* 0x000000030c00720c */ /* 0x000fe40003f26270 */
[----:B------:R-:W-:Y:S02]  /*19530*/  LEA.HI.X.SX32 R15, R15, RZ, 0x1, P0 ;  /* 0x000000ff0f0f7211 */ /* 0x000fe400000f0eff */
[----:B---3--:R-:W-:-:S04]  /*19540*/  LEA R12, P0, R2, UR4, 0x2 ;  /* 0x00000004020c7c11 */ /* 0x008fc8000f8010ff */
[----:B------:R-:W-:-:S05]  /*19550*/  LEA.HI.X R13, R2, UR5, R15, 0x2, P0 ;  /* 0x00000005020d7c11 */ /* 0x000fca00080f140f */
[----:B------:R3:W-:Y:S04]  /*19560*/  @!P2 STG.E desc[UR6][R12.64], R18 ;  /* 0x000000120c00a986 */ /* 0x0007e8000c101906 */
[----:B------:R3:W-:Y:S02]  /*19570*/  @!P1 STG.E desc[UR6][R12.64+0x20], R16 ;  /* 0x000020100c009986 */ /* 0x0007e4000c101906 */
.L_x_1194:
[----:B------:R-:W-:Y:S05]  /*19580*/  BSYNC.RECONVERGENT B0 ;  /* 0x0000000000007941 */ /* 0x000fea0003800200 */
.L_x_1193:
[----:B---3--:R-:W3:Y:S01]  /*19590*/  LDS.128 R16, [R21+0x1000] ;  /* 0x0010000015107984 */ /* 0x008ee20000000c00 */
[----:B------:R-:W5:Y:S01]  /*195a0*/  LDCU UR8, c[0x0][0x440] ;  /* 0x00008800ff0877ac */ /* 0x000f620008000800 */
[C---:B------:R-:W-:Y:S01]  /*195b0*/  LOP3.LUT R2, R20.reuse, 0x1c, RZ, 0xc0, !PT ;  /* 0x0000001c14027812 */ /* 0x040fe200078ec0ff */
[----:B------:R-:W-:Y:S01]  /*195c0*/  IMAD.IADD R214, R213, 0x1, -R214 ;  /* 0x00000001d5d67824 */ /* 0x000fe200078e0ad6 */
[----:B------:R1:W2:Y:S01]  /*195d0*/  LDS.128 R12, [R21+0x1800] ;  /* 0x00180000150c7984 */ /* 0x0002a20000000c00 */
[----:B------:R-:W4:Y:S01]  /*195e0*/  LDCU.64 UR4, c[0x0][0x3f8] ;  /* 0x00007f00ff0477ac */ /* 0x000f220008000a00 */
[----:B------:R-:W-:Y:S02]  /*195f0*/  SHF.R.U32.HI R209, RZ, 0x3, R209 ;  /* 0x00000003ffd17819 */ /* 0x000fe400000116d1 */
[----:B------:R-:W-:-:S03]  /*19600*/  LOP3.LUT R3, R20, 0xfe0, RZ, 0xc0, !PT ;  /* 0x00000fe014037812 */ /* 0x000fc600078ec0ff */
[----:B------:R-:W-:Y:S01]  /*19610*/  VIADD R25, R209, 0x10 ;  /* 0x00000010d1197836 */ /* 0x000fe20000000000 */
[----:B------:R-:W-:Y:S01]  /*19620*/  LOP3.LUT R3, R3, 0x1c, R20, 0xf8, !PT ;  /* 0x0000001c03037812 */ /* 0x000fe200078ef814 */
[----:B------:R-:W-:-:S03]  /*19630*/  VIADD R23, R209, 0x20 ;  /* 0x00000020d1177836 */ /* 0x000fc60000000000 */
[----:B------:R-:W-:Y:S02]  /*19640*/  IADD3 R3, P1, PT, R0, R3, RZ ;  /* 0x0000000300037210 */ /* 0x000fe40007f3e0ff */
[----:B-----5:R-:W-:Y:S02]  /*19650*/  ISETP.GE.AND P0, PT, R2, UR8, PT ;  /* 0x0000000802007c0c */ /* 0x020fe4000bf06270 */
[----:B------:R-:W-:Y:S02]  /*19660*/  LEA.HI.X.SX32 R0, R0, RZ, 0x1, P1 ;  /* 0x000000ff00007211 */ /* 0x000fe400008f0eff */
[CC--:B------:R-:W-:Y:S01]  /*19670*/  ISETP.GE.OR P4, PT, R209.reuse, R214.reuse, P0 ;  /* 0x000000d6d100720c */ /* 0x0c0fe20000786670 */
[----:B------:R-:W-:Y:S01]  /*19680*/  VIADD R209, R209, 0x30 ;  /* 0x00000030d1d17836 */ /* 0x000fe20000000000 */
[-C--:B------:R-:W-:Y:S02]  /*19690*/  ISETP.GE.OR P3, PT, R25, R214.reuse, P0 ;  /* 0x000000d61900720c */ /* 0x080fe40000766670 */
[----:B------:R-:W-:-:S02]  /*196a0*/  ISETP.GE.OR P2, PT, R23, R214, P0 ;  /* 0x000000d61700720c */ /* 0x000fc40000746670 */
[----:B------:R-:W-:Y:S02]  /*196b0*/  ISETP.GE.OR P0, PT, R209, R214, P0 ;  /* 0x000000d6d100720c */ /* 0x000fe40000706670 */
[----:B----4-:R-:W-:-:S04]  /*196c0*/  LEA R2, P1, R3, UR4, 0x2 ;  /* 0x0000000403027c11 */ /* 0x010fc8000f8210ff */
[----:B------:R-:W-:-:S05]  /*196d0*/  LEA.HI.X R3, R3, UR5, R0, 0x2, P1 ;  /* 0x0000000503037c11 */ /* 0x000fca00088f1400 */
[----:B-1----:R1:W-:Y:S04]  /*196e0*/  @!P4 STG.E.128 desc[UR6][R2.64], R8 ;  /* 0x000000080200c986 */ /* 0x0023e8000c101d06 */
[----:B--2---:R1:W-:Y:S04]  /*196f0*/  @!P3 STG.E.128 desc[UR6][R2.64+0x800], R4 ;  /* 0x000800040200b986 */ /* 0x0043e8000c101d06 */
[----:B---3--:R1:W-:Y:S01]  /*19700*/  @!P2 STG.E.128 desc[UR6][R2.64+0x1000], R16 ;  /* 0x001000100200a986 */ /* 0x0083e2000c101d06 */
[----:B------:R-:W-:Y:S05]  /*19710*/  @P0 EXIT ;  /* 0x000000000000094d */ /* 0x000fea0003800000 */
[----:B------:R-:W-:Y:S01]  /*19720*/  STG.E.128 desc[UR6][R2.64+0x1800], R12 ;  /* 0x0018000c02007986 */ /* 0x000fe2000c101d06 */
[----:B------:R-:W-:Y:S05]  /*19730*/  EXIT ;  /* 0x000000000000794d */ /* 0x000fea0003800000 */
.L_x_1195:
        /* <DEDUP_REMOVED lines=12> */
.L_x_4880:


//--------------------- .text._ZN5flash24flash_fwd_splitkv_kernelI23Flash_fwd_kernel_traitsILi32ELi64ELi256ELi4ELb0ELb0EN7cutlass10bfloat16_tE19Flash_kernel_traitsILi32ELi64ELi256ELi4ES3_EELb1ELb0ELb0ELb0ELb0ELb1ELb1ELb1EEEvNS_16Flash_fwd_paramsE --------------------------
	.section	.text._ZN5flash24flash_fwd_splitkv_kernelI23Flash_fwd_kernel_traitsILi32ELi64ELi256ELi4ELb0ELb0EN7cutlass10bfloat16_tE19Flash_kernel_traitsILi32ELi64ELi256ELi4ES3_EELb1ELb0ELb0ELb0ELb0ELb1ELb1ELb1EEEvNS_16Flash_fwd_paramsE,"ax",@progbits
	.align	128
        .global         _ZN5flash24flash_fwd_splitkv_kernelI23Flash_fwd_kernel_traitsILi32ELi64ELi256ELi4ELb0ELb0EN7cutlass10bfloat16_tE19Flash_kernel_traitsILi32ELi64ELi256ELi4ES3_EELb1ELb0ELb0ELb0ELb0ELb1ELb1ELb1EEEvNS_16Flash_fwd_paramsE
        .type           _ZN5flash24flash_fwd_splitkv_kernelI23Flash_fwd_kernel_traitsILi32ELi64ELi256ELi4ELb0ELb0EN7cutlass10bfloat16_tE19Flash_kernel_traitsILi32ELi64ELi256ELi4ES3_EELb1ELb0ELb0ELb0ELb0ELb1ELb1ELb1EEEvNS_16Flash_fwd_paramsE,@function
        .size           _ZN5flash24flash_fwd_splitkv_kernelI23Flash_fwd_kernel_traitsILi32ELi64ELi256ELi4ELb0ELb0EN7cutlass10bfloat16_tE19Flash_kernel_traitsILi32ELi64ELi256ELi4ES3_EELb1ELb0ELb0ELb0ELb0ELb1ELb1ELb1EEEvNS_16Flash_fwd_paramsE,(.L_x_4881 - _ZN5flash24flash_fwd_splitkv_kernelI23Flash_fwd_kernel_traitsILi32ELi64ELi256ELi4ELb0ELb0EN7cutlass10bfloat16_tE19Flash_kernel_traitsILi32ELi64ELi256ELi4ES3_EELb1ELb0ELb0ELb0ELb0ELb1ELb1ELb1EEEvNS_16Flash_fwd_paramsE)
        .other          _ZN5flash24flash_fwd_splitkv_kernelI23Flash_fwd_kernel_traitsILi32ELi64ELi256ELi4ELb0ELb0EN7cutlass10bfloat16_tE19Flash_kernel_traitsILi32ELi64ELi256ELi4ES3_EELb1ELb0ELb0ELb0ELb0ELb1ELb1ELb1EEEvNS_16Flash_fwd_paramsE,@"STO_CUDA_ENTRY STV_DEFAULT"
_ZN5flash24flash_fwd_splitkv_kernelI23Flash_fwd_kernel_traitsILi32ELi64ELi256ELi4ELb0ELb0EN7cutlass10bfloat16_tE19Flash_kernel_traitsILi32ELi64ELi256ELi4ES3_EELb1ELb0ELb0ELb0ELb0ELb1ELb1ELb1EEEvNS_16Flash_fwd_paramsE:
.text._ZN5flash24flash_fwd_splitkv_kernelI23Flash_fwd_kernel_traitsILi32ELi64ELi256ELi4ELb0ELb0EN7cutlass10bfloat16_tE19Flash_kernel_traitsILi32ELi64ELi256ELi4ES3_EELb1ELb0ELb0ELb0ELb0ELb1ELb1ELb1EEEvNS_16Flash_fwd_paramsE:
[----:B------:R-:W1:Y:S08]  /*0000*/  LDC R1, c[0x0][0x37c] ;  /* 0x0000df00ff017b82 */ /* 0x000e700000000800 */
[----:B------:R-:W2:Y:S01]  /*0010*/  LDC R5, c[0x0][0x3e0] ;  /* 0x0000f800ff057b82 */ /* 0x000ea20000000800 */
[----:B------:R-:W3:Y:S01]  /*0020*/  LDCU.64 UR8, c[0x0][0x460] ;  /* 0x00008c00ff0877ac */ /* 0x000ee20008000a00 */
[----:B------:R-:W-:-:S02]  /*0030*/  IMAD.MOV.U32 R14, RZ, RZ, -0x1 ;  /* 0xffffffffff0e7424 */ /* 0x000fc400078e00ff */
[----:B-1----:R-:W-:Y:S01]  /*0040*/  VIADD R1, R1, 0xfffffff0 ;  /* 0xfffffff001017836 */ /* 0x002fe20000000000 */
[----:B------:R-:W1:Y:S03]  /*0050*/  LDCU.64 UR4, c[0x0][0x470] ;  /* 0x00008e00ff0477ac */ /* 0x000e660008000a00 */
[----:B------:R-:W4:Y:S01]  /*0060*/  S2UR UR10, SR_CTAID.Z ;  /* 0x00000000000a79c3 */ /* 0x000f220000002700 */
[----:B------:R-:W1:Y:S01]  /*0070*/  LDCU.64 UR6, c[0x0][0x358] ;  /* 0x00006b00ff0677ac */ /* 0x000e620008000a00 */
[----:B---3--:R-:W-:-:S04]  /*0080*/  ISETP.NE.U32.AND P1, PT, RZ, UR8, PT ;  /* 0x00000008ff007c0c */ /* 0x008fc8000bf25070 */
[----:B------:R-:W-:Y:S01]  /*0090*/  ISETP.NE.AND.EX P1, PT, RZ, UR9, PT, P1 ;  /* 0x00000009ff007c0c */ /* 0x000fe2000bf25310 */
[----:B--2---:R-:W2:Y:S01]  /*00a0*/  I2F.U32.RP R4, R5 ;  /* 0x0000000500047306 */ /* 0x004ea20000209000 */
[----:B------:R-:W-:-:S07]  /*00b0*/  ISETP.NE.U32.AND P4, PT, R5, RZ, PT ;  /* 0x000000ff0500720c */ /* 0x000fce0003f85070 */
        /* <DEDUP_REMOVED lines=8> */
[----:B----4-:R-:W-:-:S04]  /*0140*/  IMAD.HI.U32 R203, R7, UR10, RZ ;  /* 0x0000000a07cb7c27 */ /* 0x010fc8000f8e00ff */
[----:B------:R-:W-:Y:S01]  /*0150*/  IMAD.MOV R0, RZ, RZ, -R203 ;  /* 0x000000ffff007224 */ /* 0x000fe200078e0acb */
[----:B------:R-:W3:Y:S03]  /*0160*/  LDC.64 R6, c[0x0][0x460] ;  /* 0x00011800ff067b82 */ /* 0x000ee60000000a00 */
[----:B------:R-:W-:-:S05]  /*0170*/  IMAD R0, R5, R0, UR10 ;  /* 0x0000000a05007e24 */ /* 0x000fca000f8e0200 */
[----:B------:R-:W-:-:S13]  /*0180*/  ISETP.GE.U32.AND P0, PT, R0, R5, PT ;  /* 0x000000050000720c */ /* 0x000fda0003f06070 */
[----:B------:R-:W-:Y:S02]  /*0190*/  @P0 IMAD.IADD R0, R0, 0x1, -R5 ;  /* 0x0000000100000824 */ /* 0x000fe400078e0a05 */
[----:B------:R-:W-:Y:S01]  /*01a0*/  @P0 VIADD R203, R203, 0x1 ;  /* 0x00000001cbcb0836 */ /* 0x000fe20000000000 */
[----:B------:R-:W-:Y:S02]  /*01b0*/  ISETP.NE.U32.AND P0, PT, RZ, UR8, PT ;  /* 0x00000008ff007c0c */ /* 0x000fe4000bf05070 */
[----:B------:R-:W-:Y:S02]  /*01c0*/  ISETP.GE.U32.AND P2, PT, R0, R5, PT ;  /* 0x000000050000720c */ /* 0x000fe40003f46070 */
[----:B------:R-:W-:Y:S02]  /*01d0*/  ISETP.NE.AND.EX P3, PT, RZ, UR9, PT, P0 ;  /* 0x00000009ff007c0c */ /* 0x000fe4000bf65300 */
[----:B--2---:R-:W-:-:S09]  /*01e0*/  ISETP.NE.U32.AND P0, PT, R2, RZ, PT ;  /* 0x000000ff0200720c */ /* 0x004fd20003f05070 */
[----:B------:R-:W-:Y:S01]  /*01f0*/  @P2 VIADD R203, R203, 0x1 ;  /* 0x00000001cbcb2836 */ /* 0x000fe20000000000 */
[----:B------:R-:W-:Y:S02]  /*0200*/  ISETP.NE.AND.EX P2, PT, R3, RZ, PT, P0 ;  /* 0x000000ff0300720c */ /* 0x000fe40003f45300 */
[----:B------:R-:W-:Y:S02]  /*0210*/  @!P4 LOP3.LUT R203, RZ, R5, RZ, 0x33, !PT ;  /* 0x00000005ffcbc212 */ /* 0x000fe400078e33ff */
[----:B-1----:R-:W-:-:S03]  /*0220*/  ISETP.NE.U32.AND P0, PT, RZ, UR4, PT ;  /* 0x00000004ff007c0c */ /* 0x002fc6000bf05070 */
[C---:B------:R-:W-:Y:S02]  /*0230*/  IMAD.SHL.U32 R9, R203.reuse, 0x4, RZ ;  /* 0x00000004cb097824 */ /* 0x040fe400078e00ff */
[----:B---3--:R-:W-:Y:S01]  /*0240*/  IMAD.WIDE.U32 R6, R203, 0x4, R6 ;  /* 0x00000004cb067825 */ /* 0x008fe200078e0006 */
[----:B------:R-:W-:Y:S02]  /*0250*/  ISETP.NE.AND.EX P5, PT, RZ, UR5, PT, P0 ;  /* 0x00000005ff007c0c */ /* 0x000fe4000bfa5300 */
[----:B------:R-:W-:Y:S02]  /*0260*/  SHF.R.U32.HI R4, RZ, 0x1e, R203 ;  /* 0x0000001eff047819 */ /* 0x000fe400000116cb */
[C---:B------:R-:W-:Y:S01]  /*0270*/  @P2 IADD3 R10, P0, PT, R9.reuse, R2, RZ ;  /* 0x00000002090a2210 */ /* 0x040fe20007f1e0ff */
[----:B------:R-:W2:Y:S01]  /*0280*/  @P1 LDG.E R14, desc[UR6][R6.64] ;  /* 0x00000006060e1981 */ /* 0x000ea2000c1e1900 */
[----:B------:R-:W-:-:S03]  /*0290*/  IADD3 R126, P1, PT, R9, UR4, RZ ;  /* 0x00000004097e7c10 */ /* 0x000fc6000ff3e0ff */
[----:B------:R1:W2:Y:S01]  /*02a0*/  @P3 LDG.E R15, desc[UR6][R6.64+0x4] ;  /* 0x00000406060f3981 */ /* 0x0002a2000c1e1900 */
[C---:B------:R-:W-:Y:S01]  /*02b0*/  @P2 IMAD.X R11, R4.reuse, 0x1, R3, P0 ;  /* 0x00000001040b2824 */ /* 0x040fe200000e0603 */
[----:B------:R-:W-:Y:S01]  /*02c0*/  IADD3.X R127, PT, PT, R4, UR5, RZ, P1, !PT ;  /* 0x00000005047f7c10 */ /* 0x000fe20008ffe4ff */
[----:B------:R-:W-:Y:S01]  /*02d0*/  IMAD.MOV.U32 R0, RZ, RZ, RZ ;  /* 0x000000ffff007224 */ /* 0x000fe200078e00ff */
[----:B------:R-:W3:Y:S03]  /*02e0*/  LDC.64 R2, c[0x0][0x468] ;  /* 0x00011a00ff027b82 */ /* 0x000ee60000000a00 */
[----:B------:R4:W5:Y:S04]  /*02f0*/  @P2 LDG.E R11, desc[UR6][R10.64] ;  /* 0x000000060a0b2981 */ /* 0x000968000c1e1900 */
[----:B------:R4:W5:Y:S01]  /*0300*/  @P5 LDG.E R0, desc[UR6][R126.64] ;  /* 0x000000067e005981 */ /* 0x000962000c1e1900 */
[----:B------:R-:W3:Y:S01]  /*0310*/  LDCU.U8 UR4, c[0x0][0x532] ;  /* 0x0000a640ff0477ac */ /* 0x000ee20008000000 */
[----:B------:R-:W4:Y:S01]  /*0320*/  S2R R13, SR_CTAID.X ;  /* 0x00000000000d7919 */ /* 0x000f220000002500 */
[----:B------:R-:W2:Y:S01]  /*0330*/  @!P3 LDC R201, c[0x0][0x434] ;  /* 0x00010d00ffc9bb82 */ /* 0x000ea20000000800 */
[----:B------:R-:W-:-:S02]  /*0340*/  IMAD.MOV R12, RZ, RZ, -R203 ;  /* 0x000000ffff0c7224 */ /* 0x000fc400078e0acb */
[----:B-1----:R-:W-:Y:S01]  /*0350*/  IMAD.MOV.U32 R7, RZ, RZ, -0x1 ;  /* 0xffffffffff077424 */ /* 0x002fe200078e00ff */
[----:B---3--:R-:W-:Y:S02]  /*0360*/  ISETP.EQ.U32.AND P0, PT, R2, RZ, PT ;  /* 0x000000ff0200720c */ /* 0x008fe40003f02070 */
[----:B------:R-:W-:-:S04]  /*0370*/  ISETP.NE.AND P4, PT, RZ, UR4, PT ;  /* 0x00000004ff007c0c */ /* 0x000fc8000bf85270 */
[----:B------:R-:W-:Y:S02]  /*0380*/  ISETP.EQ.OR.EX P1, PT, R3, RZ, !P4, P0 ;  /* 0x000000ff0300720c */ /* 0x000fe40006722700 */
[----:B------:R-:W-:-:S05]  /*0390*/  IADD3 R16, P0, PT, R9, R2, RZ ;  /* 0x0000000209107210 */ /* 0x000fca0007f1e0ff */
[----:B------:R-:W-:Y:S01]  /*03a0*/  IMAD.X R17, R4, 0x1, R3, P0 ;  /* 0x0000000104117824 */ /* 0x000fe200000e0603 */
[----:B------:R-:W-:-:S04]  /*03b0*/  ISETP.NE.U32.AND P0, PT, R2, RZ, PT ;  /* 0x000000ff0200720c */ /* 0x000fc80003f05070 */
[----:B------:R-:W-:Y:S01]  /*03c0*/  ISETP.NE.AND.EX P0, PT, R3, RZ, PT, P0 ;  /* 0x000000ff0300720c */ /* 0x000fe20003f05300 */
[----:B----4-:R-:W-:Y:S01]  /*03d0*/  IMAD.SHL.U32 R202, R13, 0x40, RZ ;  /* 0x000000400dca7824 */ /* 0x010fe200078e00ff */
[----:B------:R1:W5:Y:S01]  /*03e0*/  @!P1 LDG.E R7, desc[UR6][R16.64] ;  /* 0x0000000610079981 */ /* 0x000362000c1e1900 */
[----:B------:R-:W-:-:S10]  /*03f0*/  IMAD R12, R5, R12, UR10 ;  /* 0x0000000a050c7e24 */ /* 0x000fd4000f8e020c */
[----:B------:R-:W3:Y:S01]  /*0400*/  @!P0 LDC R63, c[0x0][0x438] ;  /* 0x00010e00ff3f8b82 */ /* 0x000ee20000000800 */
[----:B--2---:R-:W-:-:S05]  /*0410*/  @P3 IMAD.IADD R201, R15, 0x1, -R14 ;  /* 0x000000010fc93824 */ /* 0x004fca00078e0a0e */
[----:B------:R-:W-:Y:S01]  /*0420*/  ISETP.GT.AND P1, PT, R201, R202, PT ;  /* 0x000000cac900720c */ /* 0x000fe20003f24270 */
[----:B-1-3--:R-:W-:-:S12]  /*0430*/  @!P0 BRA `(.L_x_1196) ;  /* 0x00000000000c8947 */ /* 0x00afd80003800000 */
[----:B------:R-:W2:Y:S02]  /*0440*/  @P4 LDG.E R2, desc[UR6][R16.64+0x4] ;  /* 0x0000040610024981 */ /* 0x000ea4000c1e1900 */
[----:B--2--5:R-:W-:-:S06]  /*0450*/  @P4 IADD3 R63, PT, PT, R2, -R7, RZ ;  /* 0x80000007023f4210 */ /* 0x024fcc0007ffe0ff */
[----:B------:R1:W5:Y:S02]  /*0460*/  @!P4 LDG.E R63, desc[UR6][R16.64] ;  /* 0x00000006103fc981 */ /* 0x000364000c1e1900 */
.L_x_1196:
[----:B------:R-:W-:Y:S05]  /*0470*/  @!P1 EXIT ;  /* 0x000000000000994d */ /* 0x000fea0003800000 */
[----:B------:R-:W2:Y:S01]  /*0480*/  LDC R6, c[0x0][0x374] ;  /* 0x0000dd00ff067b82 */ /* 0x000ea20000000800 */
[--C-:B-----5:R-:W-:Y:S01]  /*0490*/  IMAD.IADD R63, R63, 0x1, -R0.reuse ;  /* 0x000000013f3f7824 */ /* 0x120fe200078e0a00 */
[----:B------:R-:W3:Y:S01]  /*04a0*/  S2R R67, SR_TID.X ;  /* 0x0000000000437919 */ /* 0x000ee20000002100 */
[----:B------:R-:W-:-:S05]  /*04b0*/  @P2 IMAD.IADD R54, R11, 0x1, -R0 ;  /* 0x000000010b362824 */ /* 0x000fca00078e0a00 */
[----:B------:R-:W4:Y:S01]  /*04c0*/  LDC R2, c[0x0][0x438] ;  /* 0x00010e00ff027b82 */ /* 0x000f220000000800 */
[-C--:B--2---:R-:W-:Y:S02]  /*04d0*/  IABS R10, R6.reuse ;  /* 0x00000006000a7213 */ /* 0x084fe40000000000 */
[----:B-1----:R-:W-:Y:S02]  /*04e0*/  IABS R17, R6 ;  /* 0x0000000600117213 */ /* 0x002fe40000000000 */
[----:B------:R-:W1:Y:S03]  /*04f0*/  I2F.RP R8, R10 ;  /* 0x0000000a00087306 */ /* 0x000e660000209400 */
[----:B------:R-:W-:Y:S02]  /*0500*/  IMAD.MOV R17, RZ, RZ, -R17 ;  /* 0x000000ffff117224 */ /* 0x000fe400078e0a11 */
[----:B----4-:R-:W-:-:S05]  /*0510*/  VIADD R2, R2, 0xff ;  /* 0x000000ff02027836 */ /* 0x010fca0000000000 */
        /* <DEDUP_REMOVED lines=17> */
[----:B------:R-:W2:Y:S03]  /*0630*/  @!P2 LDC R15, c[0x0][0x43c] ;  /* 0x00010f00ff0fab82 */ /* 0x000ea60000000800 */
[----:B------:R-:W-:Y:S02]  /*0640*/  ISETP.GT.U32.AND P1, PT, R10, R17, PT ;  /* 0x000000110a00720c */ /* 0x000fe40003f24070 */
[----:B-1----:R-:W-:Y:S02]  /*0650*/  @!P2 ISETP.NE.U32.AND P0, PT, R2, RZ, PT ;  /* 0x000000ff0200a20c */ /* 0x002fe40003f05070 */
[----:B------:R-:W1:Y:S09]  /*0660*/  S2R R2, SR_CTAID.Y ;  /* 0x0000000000027919 */ /* 0x000e720000002600 */
[----:B------:R-:W-:Y:S01]  /*0670*/  @!P1 IMAD.IADD R17, R17, 0x1, -R10 ;  /* 0x0000000111119824 */ /* 0x000fe200078e0a0a */
[----:B------:R-:W-:Y:S01]  /*0680*/  @!P2 ISETP.NE.AND.EX P0, PT, R3, RZ, PT, P0 ;  /* 0x000000ff0300a20c */ /* 0x000fe20003f05300 */
[----:B------:R-:W-:Y:S01]  /*0690*/  @!P1 VIADD R8, R8, 0x1 ;  /* 0x0000000108089836 */ /* 0x000fe20000000000 */
[----:B------:R-:W4:Y:S02]  /*06a0*/  LDC R3, c[0x0][0x508] ;  /* 0x00014200ff037b82 */ /* 0x000f240000000800 */
[----:B------:R-:W-:-:S02]  /*06b0*/  ISETP.GE.U32.AND P4, PT, R17, R10, PT ;  /* 0x0000000a1100720c */ /* 0x000fc40003f86070 */
[----:B--2---:R-:W-:Y:S02]  /*06c0*/  @!P2 SEL R10, R15, RZ, P0 ;  /* 0x000000ff0f0aa207 */ /* 0x004fe40000000000 */
        /* <DEDUP_REMOVED lines=11> */
[----:B-1----:R-:W-:Y:S01]  /*0780*/  IMAD R200, R8, R2, RZ ;  /* 0x0000000208c87224 */ /* 0x002fe200078e02ff */
[----:B------:R-:W-:-:S02]  /*0790*/  SHF.R.S32.HI R11, RZ, 0x8, R11 ;  /* 0x00000008ff0b7819 */ /* 0x000fc4000001140b */
[----:B------:R-:W-:Y:S02]  /*07a0*/  LEA.HI R6, R6, R3, RZ, 0x8 ;  /* 0x0000000306067211 */ /* 0x000fe400078f40ff */
[----:B------:R-:W-:Y:S02]  /*07b0*/  VIADDMNMX R11, R200, R8, R11, PT ;  /* 0x00000008c80b7246 */ /* 0x000fe4000380010b */
[----:B------:R-:W-:-:S04]  /*07c0*/  SHF.R.S32.HI R6, RZ, 0x8, R6 ;  /* 0x00000008ff067819 */ /* 0x000fc80000011406 */
[----:B------:R-:W-:-:S04]  /*07d0*/  VIMNMX R55, PT, PT, R11, R6, PT ;  /* 0x000000060b377248 */ /* 0x000fc80003fe0100 */
[----:B------:R-:W-:-:S13]  /*07e0*/  ISETP.GE.AND P0, PT, R200, R55, PT ;  /* 0x00000037c800720c */ /* 0x000fda0003f06270 */
        /* <DEDUP_REMOVED lines=52> */
.L_x_1197:
        /* <DEDUP_REMOVED lines=9> */
.L_x_1198:
        /* <DEDUP_REMOVED lines=104> */
.L_x_1199:
        /* <DEDUP_REMOVED lines=15> */
.L_x_1201:
[----:B------:R-:W2:Y:S01]  /*1330*/  LDC.64 R4, c[0x0][0x3b8] ;  /* 0x0000ee00ff047b82 */ /* 0x000ea20000000a00 */
[----:B-1----:R-:W-:-:S05]  /*1340*/  IADD3 R2, PT, PT, R0, R7, RZ ;  /* 0x0000000700027210 */ /* 0x002fca0007ffe0ff */
[C---:B--2---:R-:W-:Y:S02]  /*1350*/  IMAD R19, R2.reuse, R5, RZ ;  /* 0x0000000502137224 */ /* 0x044fe400078e02ff */
[----:B------:R-:W-:-:S05]  /*1360*/  IMAD.WIDE.U32 R2, R2, R4, RZ ;  /* 0x0000000402027225 */ /* 0x000fca00078e00ff */
[----:B------:R-:W-:Y:S02]  /*1370*/  IADD3 R19, PT, PT, R3, R19, RZ ;  /* 0x0000001303137210 */ /* 0x000fe40007ffe0ff */
[----:B------:R-:W-:Y:S02]  /*1380*/  MOV R18, R2 ;  /* 0x0000000200127202 */ /* 0x000fe40000000f00 */
.L_x_1202:
        /* <DEDUP_REMOVED lines=14> */
.L_x_1203:
[----:B------:R-:W1:Y:S01]  /*1470*/  LDC.64 R2, c[0x0][0x3c0] ;  /* 0x0000f000ff027b82 */ /* 0x000e620000000a00 */
[----:B------:R-:W-:-:S05]  /*1480*/  IADD3 R0, PT, PT, R0, R7, RZ ;  /* 0x0000000700007210 */ /* 0x000fca0007ffe0ff */
[C---:B-1----:R-:W-:Y:S02]  /*1490*/  IMAD R23, R0.reuse, R3, RZ ;  /* 0x0000000300177224 */ /* 0x042fe400078e02ff */
[----:B-----5:R-:W-:-:S05]  /*14a0*/  IMAD.WIDE.U32 R6, R0, R2, RZ ;  /* 0x0000000200067225 */ /* 0x020fca00078e00ff */
[----:B------:R-:W-:Y:S02]  /*14b0*/  IADD3 R23, PT, PT, R7, R23, RZ ;  /* 0x0000001707177210 */ /* 0x000fe40007ffe0ff */
[----:B------:R-:W-:-:S07]  /*14c0*/  MOV R22, R6 ;  /* 0x0000000600167202 */ /* 0x000fce0000000f00 */
.L_x_1204:
        /* <DEDUP_REMOVED lines=49> */
.L_x_1200:
        /* <DEDUP_REMOVED lines=25> */
[----:B------:R-:W-:Y:S02]  /*1970*/  IMAD R75, R124, R5, R17 ;  /* 0x000000057c4b7224 */ /* 0x000fe400078e0211 */
[----:B------:R-:W-:Y:S02]  /*1980*/  IMAD.SHL.U32 R4, R67, 0x4, RZ ;  /* 0x0000000443047824 */ /* 0x000fe400078e00ff */
[C---:B------:R-:W-:Y:S01]  /*1990*/  IMAD.SHL.U32 R74, R16.reuse, 0x2, RZ ;  /* 0x00000002104a7824 */ /* 0x040fe200078e00ff */
[----:B------:R-:W-:Y:S01]  /*19a0*/  SHF.L.U64.HI R75, R16, 0x1, R75 ;  /* 0x00000001104b7819 */ /* 0x000fe2000001024b */
[----:B----4-:R-:W-:-:S04]  /*19b0*/  @!P0 IMAD.WIDE.U32 R24, R203, R8, RZ ;  /* 0x00000008cb188225 */ /* 0x010fc800078e00ff */
        /* <DEDUP_REMOVED lines=12> */
[----:B------:R-:W-:Y:S01]  /*1a80*/  SHF.R.S32.HI R11, RZ, 0x1, R11 ;  /* 0x00000001ff0b7819 */ /* 0x000fe2000001140b */
[----:B------:R-:W-:Y:S01]  /*1a90*/  IMAD.WIDE.U32 R14, R124, R2, R14 ;  /* 0x000000027c0e7225 */ /* 0x000fe200078e000e */
[----:B---3--:R-:W-:-:S03]  /*1aa0*/  IADD3 R74, P1, PT, R74, UR8, RZ ;  /* 0x000000084a4a7c10 */ /* 0x008fc6000ff3e0ff */
[----:B------:R-:W-:Y:S01]  /*1ab0*/  IMAD.WIDE.U32 R12, R12, UR4, R18 ;  /* 0x000000040c0c7c25 */ /* 0x000fe2000f8e0012 */
[----:B------:R-:W1:Y:S01]  /*1ac0*/  LDCU.64 UR4, c[0x0][0x390] ;  /* 0x00007200ff0477ac */ /* 0x000e620008000a00 */
[----:B------:R-:W-:Y:S02]  /*1ad0*/  IADD3.X R75, PT, PT, R75, UR9, RZ, P1, !PT ;  /* 0x000000094b4b7c10 */ /* 0x000fe40008ffe4ff */
[----:B------:R-:W-:Y:S01]  /*1ae0*/  IMAD.IADD R13, R13, 0x1, R8 ;  /* 0x000000010d0d7824 */ /* 0x000fe200078e0208 */
[----:B------:R-:W-:Y:S01]  /*1af0*/  SHF.L.U32 R8, R67, 0x5, RZ ;  /* 0x0000000543087819 */ /* 0x000fe200000006ff */
[----:B------:R-:W-:Y:S01]  /*1b00*/  IMAD R71, R124, R3, R15 ;  /* 0x000000037c477224 */ /* 0x000fe200078e020f */
[----:B------:R-:W-:Y:S01]  /*1b10*/  LOP3.LUT R3, R4, 0xc, RZ, 0xc0, !PT ;  /* 0x0000000c04037812 */ /* 0x000fe200078ec0ff */
[----:B------:R-:W-:Y:S01]  /*1b20*/  IMAD.SHL.U32 R72, R14, 0x2, RZ ;  /* 0x000000020e487824 */ /* 0x000fe200078e00ff */
[----:B------:R-:W-:Y:S01]  /*1b30*/  LOP3.LUT R5, R8, 0xc0, RZ, 0xc0, !PT ;  /* 0x000000c008057812 */ /* 0x000fe200078ec0ff */
[----:B------:R-:W-:Y:S01]  /*1b40*/  IMAD.WIDE.U32 R122, R20, R122, R12 ;  /* 0x0000007a147a7225 */ /* 0x000fe200078e000c */
[----:B------:R-:W-:-:S02]  /*1b50*/  SHF.R.S32.HI R8, RZ, 0x1f, R63 ;  /* 0x0000001fff087819 */ /* 0x000fc4000001143f */
[----:B------:R-:W-:Y:S01]  /*1b60*/  LOP3.LUT R62, R5, 0x18, R4, 0xf8, !PT ;  /* 0x00000018053e7812 */ /* 0x000fe200078ef804 */
[----:B------:R-:W-:Y:S01]  /*1b70*/  IMAD R114, R124, R11, R3 ;  /* 0x0000000b7c727224 */ /* 0x000fe200078e0203 */
[----:B------:R-:W-:Y:S01]  /*1b80*/  LEA.HI R4, R8, R63, RZ, 0x8 ;  /* 0x0000003f08047211 */ /* 0x000fe200078f40ff */
[----:B------:R-:W-:Y:S01]  /*1b90*/  IMAD.MOV.U32 R205, RZ, RZ, R75 ;  /* 0x000000ffffcd7224 */ /* 0x000fe200078e004b */
[----:B------:R-:W-:Y:S01]  /*1ba0*/  SHF.L.U64.HI R71, R14, 0x1, R71 ;  /* 0x000000010e477819 */ /* 0x000fe20000010247 */
[----:B------:R-:W-:Y:S01]  /*1bb0*/  IMAD.IADD R112, R3, 0x1, R114 ;  /* 0x0000000103707824 */ /* 0x000fe200078e0272 */
[----:B------:R-:W-:Y:S01]  /*1bc0*/  SHF.R.S32.HI R5, RZ, 0x8, R4 ;  /* 0x00000008ff057819 */ /* 0x000fe20000011404 */
[----:B------:R-:W-:Y:S01]  /*1bd0*/  IMAD.IADD R69, R123, 0x1, R69 ;  /* 0x000000017b457824 */ /* 0x000fe200078e0245 */
[----:B-1----:R-:W-:Y:S02]  /*1be0*/  IADD3 R72, P0, PT, R72, UR4, RZ ;  /* 0x0000000448487c10 */ /* 0x002fe4000ff1e0ff */
[----:B------:R-:W-:-:S02]  /*1bf0*/  VIMNMX R70, PT, PT, R200, R5, !PT ;  /* 0x00000005c8467248 */ /* 0x000fc40007fe0100 */
[----:B------:R-:W-:Y:S01]  /*1c00*/  IADD3.X R71, PT, PT, R71, UR5, RZ, P0, !PT ;  /* 0x0000000547477c10 */ /* 0x000fe200087fe4ff */
[----:B------:R-:W-:Y:S01]  /*1c10*/  IMAD.MOV.U32 R206, RZ, RZ, R72 ;  /* 0x000000ffffce7224 */ /* 0x000fe200078e0048 */
[----:B------:R-:W-:Y:S02]  /*1c20*/  ISETP.GT.AND P0, PT, R55, R70, PT ;  /* 0x000000463700720c */ /* 0x000fe40003f04270 */
[----:B------:R-:W-:Y:S02]  /*1c30*/  SHF.R.S32.HI R97, RZ, 0x1f, R114 ;  /* 0x0000001fff617819 */ /* 0x000fe40000011472 */
[----:B------:R-:W-:Y:S02]  /*1c40*/  SHF.R.S32.HI R96, RZ, 0x1f, R112 ;  /* 0x0000001fff607819 */ /* 0x000fe40000011470 */
[----:B------:R-:W-:Y:S02]  /*1c50*/  MOV R204, R74 ;  /* 0x0000004a00cc7202 */ /* 0x000fe40000000f00 */
[----:B------:R-:W-:-:S05]  /*1c60*/  MOV R207, R71 ;  /* 0x0000004700cf7202 */ /* 0x000fca0000000f00 */
[----:B------:R-:W-:Y:S05]  /*1c70*/  @!P0 BRA `(.L_x_1205) ;  /* 0x0000006400808947 */ /* 0x000fea0003800000 */
[----:B------:R-:W1:Y:S01]  /*1c80*/  LDC.64 R4, c[0x0][0x4a0] ;  /* 0x00012800ff047b82 */ /* 0x000e620000000a00 */
[----:B------:R-:W2:Y:S01]  /*1c90*/  LDCU.128 UR8, c[0x0][0x490] ;  /* 0x00009200ff0877ac */ /* 0x000ea20008000c00 */
[----:B------:R-:W-:Y:S01]  /*1ca0*/  LEA R110, R55, 0xffffff00, 0x8 ;  /* 0xffffff00376e7811 */ /* 0x000fe200078e40ff */
[----:B------:R-:W-:Y:S01]  /*1cb0*/  IMAD.MOV.U32 R149, RZ, RZ, RZ ;  /* 0x000000ffff957224 */ /* 0x000fe200078e00ff */
[----:B------:R-:W-:Y:S01]  /*1cc0*/  LOP3.LUT R60, R60, 0xffffffef, RZ, 0xc0, !PT ;  /* 0xffffffef3c3c7812 */ /* 0x000fe200078ec0ff */
[----:B------:R-:W3:Y:S01]  /*1cd0*/  LDCU.128 UR12, c[0x0][0x4b0] ;  /* 0x00009600ff0c77ac */ /* 0x000ee20008000c00 */
[----:B------:R-:W-:Y:S01]  /*1ce0*/  SHF.R.S32.HI R9, RZ, 0x1f, R110 ;  /* 0x0000001fff097819 */ /* 0x000fe2000001146e */
[----:B------:R-:W-:Y:S01]  /*1cf0*/  @!P3 IMAD.MOV R7, RZ, RZ, -R7 ;  /* 0x000000ffff07b224 */ /* 0x000fe200078e0a07 */
[----:B------:R-:W4:Y:S01]  /*1d00*/  LDC.64 R2, c[0x0][0x4a8] ;  /* 0x00012a00ff027b82 */ /* 0x000f220000000a00 */
[----:B------:R-:W4:Y:S01]  /*1d10*/  LDCU.128 UR16, c[0x0][0x4c0] ;  /* 0x00009800ff1077ac */ /* 0x000f220008000c00 */
[----:B-----5:R-:W-:Y:S01]  /*1d20*/  IMAD R0, R61, 0x100, R0 ;  /* 0x000001003d007824 */ /* 0x020fe200078e0200 */
[C---:B------:R-:W-:Y:S01]  /*1d30*/  SHF.L.U32 R102, R11.reuse, 0x6, RZ ;  /* 0x000000060b667819 */ /* 0x040fe200000006ff */
        /* <DEDUP_REMOVED lines=56> */
[----:B------:R-:W-:Y:S02]  /*20c0*/  IMAD R77, R9, UR12, RZ ;  /* 0x0000000c094d7c24 */ /* 0x000fe4000f8e02ff */
[----:B------:R-:W-:Y:S01]  /*20d0*/  IMAD.IADD R7, R15, 0x1, R6 ;  /* 0x000000010f077824 */ /* 0x000fe200078e0206 */
[----:B------:R-:W-:Y:S01]  /*20e0*/  MOV R6, R14 ;  /* 0x0000000e00067202 */ /* 0x000fe20000000f00 */
[----:B------:R-:W-:Y:S01]  /*20f0*/  IMAD.WIDE.U32 R14, R4, UR12, R12 ;  /* 0x0000000c040e7c25 */ /* 0x000fe2000f8e000c */
[----:B------:R-:W-:Y:S02]  /*2100*/  IADD3 R80, P1, PT, R78, UR18, RZ ;  /* 0x000000124e507c10 */ /* 0x000fe4000ff3e0ff */
[----:B------:R-:W-:Y:S01]  /*2110*/  IADD3 R12, P0, PT, R52, UR18, RZ ;  /* 0x00000012340c7c10 */ /* 0x000fe2000ff1e0ff */
[-C--:B------:R-:W-:Y:S01]  /*2120*/  IMAD R9, R9, R2.reuse, RZ ;  /* 0x0000000209097224 */ /* 0x080fe200078e02ff */
[----:B------:R-:W-:Y:S01]  /*2130*/  IADD3.X R81, PT, PT, R79, UR19, RZ, P1, !PT ;  /* 0x000000134f517c10 */ /* 0x000fe20008ffe4ff */
[----:B------:R-:W-:Y:S01]  /*2140*/  IMAD R77, R4, UR13, R77 ;  /* 0x0000000d044d7c24 */ /* 0x000fe2000f8e024d */
[----:B------:R-:W-:Y:S01]  /*2150*/  IADD3.X R13, PT, PT, R0, UR19, RZ, P0, !PT ;  /* 0x00000013000d7c10 */ /* 0x000fe200087fe4ff */
[----:B------:R-:W-:Y:S01]  /*2160*/  IMAD R9, R4, R3, R9 ;  /* 0x0000000304097224 */ /* 0x000fe200078e0209 */
[----:B------:R-:W-:Y:S01]  /*2170*/  LEA R76, P2, R14, UR8, 0x1 ;  /* 0x000000080e4c7c11 */ /* 0x000fe2000f8408ff */
[----:B------:R-:W-:Y:S01]  /*2180*/  IMAD.WIDE.U32 R4, R4, R2, R6 ;  /* 0x0000000204047225 */ /* 0x000fe200078e0006 */
[----:B------:R-:W-:Y:S01]  /*2190*/  IADD3 R77, PT, PT, R15, R77, RZ ;  /* 0x0000004d0f4d7210 */ /* 0x000fe20007ffe0ff */
[----:B------:R-:W4:Y:S01]  /*21a0*/  LDCU UR19, c[0x0][0x440] ;  /* 0x00008800ff1377ac */ /* 0x000f220008000800 */
[----:B-1----:R-:W-:Y:S01]  /*21b0*/  IADD3 R78, P1, PT, R78, UR10, RZ ;  /* 0x0000000a4e4e7c10 */ /* 0x002fe2000ff3e0ff */
[----:B------:R-:W-:Y:S01]  /*21c0*/  IMAD.IADD R9, R5, 0x1, R9 ;  /* 0x0000000105097824 */ /* 0x000fe200078e0209 */
[----:B------:R-:W-:Y:S01]  /*21d0*/  LEA.HI.X R77, R14, UR9, R77, 0x1, P2 ;  /* 0x000000090e4d7c11 */ /* 0x000fe200090f0c4d */
[----:B------:R-:W-:Y:S01]  /*21e0*/  USHF.L.U32 UR18, UR12, 0x8, URZ ;  /* 0x000000080c127899 */ /* 0x000fe200080006ff */
[----:B------:R-:W-:Y:S01]  /*21f0*/  LEA R10, P2, R4, UR4, 0x1 ;  /* 0x00000004040a7c11 */ /* 0x000fe2000f8408ff */
[C---:B------:R-:W-:Y:S01]  /*2200*/  IMAD R104, R11.reuse, 0xc0, RZ ;  /* 0x000000c00b687824 */ /* 0x040fe200078e02ff */
[----:B------:R-:W-:Y:S01]  /*2210*/  IADD3 R52, P0, PT, R52, UR10, RZ ;  /* 0x0000000a34347c10 */ /* 0x000fe2000ff1e0ff */
[C---:B------:R-:W-:Y:S01]  /*2220*/  IMAD R103, R11.reuse, 0xe0, RZ ;  /* 0x000000e00b677824 */ /* 0x040fe200078e02ff */
[----:B------:R-:W-:Y:S01]  /*2230*/  LEA.HI.X R9, R4, UR5, R9, 0x1, P2 ;  /* 0x0000000504097c11 */ /* 0x000fe200090f0c09 */
[----:B------:R-:W-:Y:S01]  /*2240*/  IMAD.SHL.U32 R101, R11, 0x80, RZ ;  /* 0x000000800b657824 */ /* 0x000fe200078e00ff */
[----:B------:R-:W-:Y:S01]  /*2250*/  ISETP.GE.AND P2, PT, R148, UR21, PT ;  /* 0x0000001594007c0c */ /* 0x000fe2000bf46270 */
[----:B------:R-:W-:Y:S01]  /*2260*/  IMAD.SHL.U32 R89, R2, 0x20, RZ ;  /* 0x0000002002597824 */ /* 0x000fe200078e00ff */
[----:B------:R-:W-:Y:S01]  /*2270*/  IADD3.X R79, PT, PT, R79, UR11, RZ, P1, !PT ;  /* 0x0000000b4f4f7c10 */ /* 0x000fe20008ffe4ff */
[----:B------:R-:W-:Y:S01]  /*2280*/  VIADD R119, R124, 0x20 ;  /* 0x000000207c777836 */ /* 0x000fe20000000000 */
[----:B------:R-:W-:Y:S01]  /*2290*/  IADD3.X R53, PT, PT, R0, UR11, RZ, P0, !PT ;  /* 0x0000000b00357c10 */ /* 0x000fe200087fe4ff */
[C---:B------:R-:W-:Y:S01]  /*22a0*/  VIADD R115, R124.reuse, 0x60 ;  /* 0x000000607c737836 */ /* 0x040fe20000000000 */
[----:B------:R-:W-:Y:S01]  /*22b0*/  IADD3 R85, P0, PT, RZ, -UR23, RZ ;  /* 0x80000017ff557c10 */ /* 0x000fe2000ff1e0ff */
[----:B------:R-:W-:Y:S01]  /*22c0*/  VIADD R113, R124, 0x80 ;  /* 0x000000807c717836 */ /* 0x000fe20000000000 */
[----:B----4-:R-:W-:Y:S01]  /*22d0*/  ISETP.GE.AND P1, PT, R148, UR19, PT ;  /* 0x0000001394007c0c */ /* 0x010fe2000bf26270 */
[C---:B------:R-:W-:Y:S01]  /*22e0*/  VIADD R109, R124.reuse, 0xc0 ;  /* 0x000000c07c6d7836 */ /* 0x040fe20000000000 */
[----:B------:R-:W-:Y:S01]  /*22f0*/  IADD3.X R82, PT, PT, RZ, ~UR18, RZ, P0, !PT ;  /* 0x80000012ff527c10 */ /* 0x000fe200087fe4ff */
[----:B------:R-:W-:Y:S01]  /*2300*/  IMAD.X R84, RZ, RZ, ~R84, P0 ;  /* 0x000000ffff547224 */ /* 0x000fe200000e0e54 */
[----:B------:R-:W-:Y:S01]  /*2310*/  SHF.R.S32.HI R92, RZ, 0x1f, R101 ;  /* 0x0000001fff5c7819 */ /* 0x000fe20000011465 */
[----:B------:R-:W-:Y:S01]  /*2320*/  VIADD R107, R124, 0xe0 ;  /* 0x000000e07c6b7836 */ /* 0x000fe20000000000 */
[----:B------:R-:W-:Y:S01]  /*2330*/  @P2 LOP3.LUT R60, R60, 0x10, RZ, 0xfc, !PT ;  /* 0x000000103c3c2812 */ /* 0x000fe200078efcff */
[----:B------:R-:W-:Y:S01]  /*2340*/  IMAD R100, R55, -0x100, R63 ;  /* 0xffffff0037647824 */ /* 0x000fe200078e023f */
[----:B------:R-:W-:Y:S01]  /*2350*/  SHF.R.S64 R83, R85, 0x1f, R82 ;  /* 0x0000001f55537819 */ /* 0x000fe20000001052 */
[----:B------:R-:W-:Y:S01]  /*2360*/  IMAD R98, R55, -0x100, R54 ;  /* 0xffffff0037627824 */ /* 0x000fe200078e0236 */
[----:B------:R-:W-:Y:S01]  /*2370*/  LOP3.LUT R60, R60, 0xffffffbf, RZ, 0xc0, !PT ;  /* 0xffffffbf3c3c7812 */ /* 0x000fe200078ec0ff */
[----:B------:R-:W-:Y:S01]  /*2380*/  IMAD.MOV.U32 R99, RZ, RZ, R55 ;  /* 0x000000ffff637224 */ /* 0x000fe200078e0037 */
[----:B------:R-:W-:Y:S01]  /*2390*/  SHF.R.S64 R85, R85, 0x1f, R84 ;  /* 0x0000001f55557819 */ /* 0x000fe20000001054 */
[----:B------:R-:W1:Y:S01]  /*23a0*/  LDCU.64 UR4, c[0x0][0x3b8] ;  /* 0x00007700ff0477ac */ /* 0x000e620008000a00 */
[----:B------:R-:W-:-:S02]  /*23b0*/  @P1 LOP3.LUT R60, R60, 0x40, RZ, 0xfc, !PT ;  /* 0x000000403c3c1812 */ /* 0x000fc400078efcff */
[----:B------:R-:W-:Y:S01]  /*23c0*/  SHF.R.S32.HI R90, RZ, 0x1f, R104 ;  /* 0x0000001fff5a7819 */ /* 0x000fe20000011468 */
[----:B------:R-:W4:Y:S01]  /*23d0*/  LDCU.64 UR12, c[0x0][0x4e0] ;  /* 0x00009c00ff0c77ac */ /* 0x000f220008000a00 */
[----:B------:R-:W-:Y:S02]  /*23e0*/  SHF.R.S32.HI R88, RZ, 0x1f, R103 ;  /* 0x0000001fff587819 */ /* 0x000fe40000011467 */
[----:B--2---:R-:W-:Y:S01]  /*23f0*/  MOV R15, UR20 ;  /* 0x00000014000f7c02 */ /* 0x004fe20008000f00 */
[----:B------:R-:W2:Y:S01]  /*2400*/  LDCU.128 UR8, c[0x0][0x3a0] ;  /* 0x00007400ff0877ac */ /* 0x000ea20008000c00 */
[----:B------:R-:W-:Y:S02]  /*2410*/  SHF.R.S32.HI R82, RZ, 0x1f, R82 ;  /* 0x0000001fff527819 */ /* 0x000fe40000011452 */
[----:B---3--:R-:W-:-:S07]  /*2420*/  SHF.R.S32.HI R84, RZ, 0x1f, R84 ;  /* 0x0000001fff547819 */ /* 0x008fce0000011454 */
.L_x_1243:
[----:B------:R-:W-:Y:S01]  /*2430*/  LOP3.LUT P4, RZ, R60, 0x10, RZ, 0xc0, !PT ;  /* 0x000000103cff7812 */ /* 0x000fe2000788c0ff */
[----:B------:R-:W-:Y:S01]  /*2440*/  VIADD R98, R98, 0x100 ;  /* 0x0000010062627836 */ /* 0x000fe20000000000 */
[----:B------:R-:W-:Y:S01]  /*2450*/  LOP3.LUT R60, R60, 0xfffffffd, RZ, 0xc0, !PT ;  /* 0xfffffffd3c3c7812 */ /* 0x000fe200078ec0ff */
        /* <DEDUP_REMOVED lines=16> */
[C---:B------:R-:W-:Y:S04]  /*2560*/  LEA R28, P0, R87.reuse, R72, 0x1 ;  /* 0x00000048571c7211 */ /* 0x040fe800078008ff */
[----:B------:R-:W-:Y:S01]  /*2570*/  LEA.HI.X R29, R87, R71, R66, 0x1, P0 ;  /* 0x00000047571d7211 */ /* 0x000fe200000f0c42 */
[----:B------:R-:W1:Y:S06]  /*2580*/  @!P6 LDC.64 R16, c[0x0][0x4b0] ;  /* 0x00012c00ff10eb82 */ /* 0x000e6c0000000a00 */
[----:B------:R-:W-:Y:S02]  /*2590*/  @P2 LOP3.LUT R60, R60, 0x2, RZ, 0xfc, !PT ;  /* 0x000000023c3c2812 */ /* 0x000fe400078efcff */
[----:B------:R-:W4:Y:S02]  /*25a0*/  @!P6 LDC.64 R6, c[0x0][0x3c0] ;  /* 0x0000f000ff06eb82 */ /* 0x000f240000000a00 */
[----:B------:R-:W-:Y:S02]  /*25b0*/  LOP3.LUT R60, R60, 0xfffffffb, RZ, 0xc0, !PT ;  /* 0xfffffffb3c3c7812 */ /* 0x000fe400078ec0ff */
[C---:B-----5:R-:W-:Y:S04]  /*25c0*/  @!P5 LEA R38, P0, R18.reuse, R28, 0x6 ;  /* 0x0000001c1226d211 */ /* 0x060fe800078030ff */
[----:B------:R-:W5:Y:S01]  /*25d0*/  @!P2 LDC.64 R4, c[0x0][0x4b0] ;  /* 0x00012c00ff04ab82 */ /* 0x000f620000000a00 */
[----:B------:R-:W-:Y:S02]  /*25e0*/  @!P5 LEA.HI.X R39, R18, R29, R19, 0x6, P0 ;  /* 0x0000001d1227d211 */ /* 0x000fe400000f3413 */
[----:B------:R-:W-:Y:S05]  /*25f0*/  IADD3 R30, P0, PT, R76, UR17, RZ ;  /* 0x000000114c1e7c10 */ /* 0x000fea000ff1e0ff */
[----:B------:R-:W2:Y:S01]  /*2600*/  @!P2 LDC.64 R2, c[0x0][0x3c0] ;  /* 0x0000f000ff02ab82 */ /* 0x000ea20000000a00 */
[----:B------:R-:W-:Y:S02]  /*2610*/  IADD3.X R31, PT, PT, R77, UR16, RZ, P0, !PT ;  /* 0x000000104d1f7c10 */ /* 0x000fe400087fe4ff */
[C---:B-1----:R-:W-:Y:S04]  /*2620*/  @!P6 LEA R18, P0, R16.reuse, R30, 0x7 ;  /* 0x0000001e1012e211 */ /* 0x042fe800078038ff */
[----:B------:R-:W-:Y:S02]  /*2630*/  @!P6 LEA.HI.X R19, R16, R31, R17, 0x7, P0 ;  /* 0x0000001f1013e211 */ /* 0x000fe400000f3c11 */
[C---:B----4-:R-:W-:Y:S04]  /*2640*/  @!P6 LEA R36, P0, R6.reuse, R28, 0x7 ;  /* 0x0000001c0624e211 */ /* 0x050fe800078038ff */
[----:B------:R-:W-:Y:S02]  /*2650*/  @!P6 LEA.HI.X R37, R6, R29, R7, 0x7, P0 ;  /* 0x0000001d0625e211 */ /* 0x000fe400000f3c07 */
[C---:B-----5:R-:W-:Y:S04]  /*2660*/  @!P2 LEA R34, P0, R4.reuse, R30, 0x8 ;  /* 0x0000001e0422a211 */ /* 0x060fe800078040ff */
[----:B------:R-:W-:Y:S02]  /*2670*/  @!P2 LEA.HI.X R35, R4, R31, R5, 0x8, P0 ;  /* 0x0000001f0423a211 */ /* 0x000fe400000f4405 */
[C---:B--2---:R-:W-:Y:S04]  /*2680*/  @!P2 LEA R32, P0, R2.reuse, R28, 0x8 ;  /* 0x0000001c0220a211 */ /* 0x044fe800078040ff */
[----:B------:R-:W-:Y:S02]  /*2690*/  @!P2 LEA.HI.X R33, R2, R29, R3, 0x8, P0 ;  /* 0x0000001d0221a211 */ /* 0x000fe400000f4403 */
[----:B------:R-:W-:Y:S04]  /*26a0*/  @!P5 IADD3 R40, P0, PT, R30, UR17, RZ ;  /* 0x000000111e28dc10 */ /* 0x000fe8000ff1e0ff */
[----:B------:R-:W-:Y:S02]  /*26b0*/  @!P5 IADD3.X R41, PT, PT, R31, UR16, RZ, P0, !PT ;  /* 0x000000101f29dc10 */ /* 0x000fe400087fe4ff */
[C---:B------:R-:W-:Y:S04]  /*26c0*/  ISETP.GE.OR P0, PT, R119.reuse, R98, P4 ;  /* 0x000000627700720c */ /* 0x040fe80002706670 */
[----:B------:R-:W-:Y:S02]  /*26d0*/  ISETP.LT.OR P3, PT, R119, R100, P0 ;  /* 0x000000647700720c */ /* 0x000fe40000761670 */
[C---:B------:R-:W-:Y:S11]  /*26e0*/  ISETP.GE.OR P0, PT, R113.reuse, R98, P4 ;  /* 0x000000627100720c */ /* 0x040ff60002706670 */
[----:B------:R-:W-:Y:S01]  /*26f0*/  @P3 LOP3.LUT R60, R60, 0x4, RZ, 0xfc, !PT ;  /* 0x000000043c3c3812 */ /* 0x000fe200078efcff */
[----:B---3--:R1:W-:Y:S06]  /*2700*/  @!P1 STG.E.128 desc[UR6][R72.64], R20 ;  /* 0x0000001448009986 */ /* 0x0083ec000c101d06 */
[----:B------:R-:W2:Y:S06]  /*2710*/  @!P3 LDG.E.128 R24, desc[UR6][R30.64] ;  /* 0x000000061e18b981 */ /* 0x000eac000c1e1d00 */
[----:B--2---:R-:W-:Y:S01]  /*2720*/  @!P3 STG.E.128 desc[UR6][R28.64], R24 ;  /* 0x000000181c00b986 */ /* 0x004fe2000c101d06 */
[----:B------:R-:W-:Y:S02]  /*2730*/  ISETP.LT.OR P3, PT, R113, R100, P0 ;  /* 0x000000647100720c */ /* 0x000fe40000761670 */
[C---:B------:R-:W-:Y:S03]  /*2740*/  ISETP.GE.OR P0, PT, R109.reuse, R98, P4 ;  /* 0x000000626d00720c */ /* 0x040fe60002706670 */
[----:B------:R-:W2:Y:S01]  /*2750*/  @!P5 LDG.E.128 R4, desc[UR6][R40.64] ;  /* 0x000000062804d981 */ /* 0x000ea2000c1e1d00 */
[----:B------:R-:W-:Y:S02]  /*2760*/  ISETP.LT.OR P4, PT, R109, R100, P0 ;  /* 0x000000646d00720c */ /* 0x000fe40000781670 */
[C---:B------:R-:W-:Y:S02]  /*2770*/  LOP3.LUT P0, RZ, R60.reuse, 0x40, RZ, 0xc0, !PT ;  /* 0x000000403cff7812 */ /* 0x040fe4000780c0ff */
[----:B------:R-:W-:Y:S03]  /*2780*/  LOP3.LUT R60, R60, 0xffffffef, RZ, 0xc0, !PT ;  /* 0xffffffef3c3c7812 */ /* 0x000fe600078ec0ff */
[----:B------:R-:W3:Y:S08]  /*2790*/  @!P3 LDC.64 R2, c[0x0][0x4b0] ;  /* 0x00012c00ff02bb82 */ /* 0x000ef00000000a00 */
[----:B------:R-:W-:Y:S02]  /*27a0*/  @P0 LOP3.LUT R60, R60, 0x10, RZ, 0xfc, !PT ;  /* 0x000000103c3c0812 */ /* 0x000fe400078efcff */
[----:B------:R-:W-:Y:S02]  /*27b0*/  ISETP.GE.OR P0, PT, R107, R98, P0 ;  /* 0x000000626b00720c */ /* 0x000fe40000706670 */
[----:B------:R-:W-:Y:S01]  /*27c0*/  LOP3.LUT R60, R60, 0xfffffffe, RZ, 0xc0, !PT ;  /* 0xfffffffe3c3c7812 */ /* 0x000fe200078ec0ff */
        /* <DEDUP_REMOVED lines=24> */
[----:B------:R-:W2:Y:S08]  /*2950*/  @!P4 LDG.E.128 R16, desc[UR6][R16.64] ;  /* 0x000000061010c981 */ /* 0x000eb0000c1e1d00 */
[----:B------:R-:W1:Y:S01]  /*2960*/  @!P2 LDC.64 R2, c[0x0][0x4b0] ;  /* 0x00012c00ff02ab82 */ /* 0x000e620000000a00 */
[----:B------:R-:W-:Y:S04]  /*2970*/  @P2 LOP3.LUT R60, R60, 0x1, RZ, 0xfc, !PT ;  /* 0x000000013c3c2812 */ /* 0x000fe800078efcff */
[----:B------:R-:W-:Y:S01]  /*2980*/  LOP3.LUT R60, R60, 0xffffffdf, RZ, 0xc0, !PT ;  /* 0xffffffdf3c3c7812 */ /* 0x000fe200078ec0ff */
        /* <DEDUP_REMOVED lines=10> */
[----:B------:R-:W-:Y:S11]  /*2a30*/  ISETP.GT.AND P2, PT, R99, R70, PT ;  /* 0x000000466300720c */ /* 0x000ff60003f44270 */
[----:B------:R-:W-:Y:S02]  /*2a40*/  @!UPT UIADD3 URZ, UPT, UPT, URZ, URZ, URZ ;  /* 0x000000fffffff290 */ /* 0x000fe4000fffe0ff */
[----:B------:R-:W-:Y:S02]  /*2a50*/  @P2 LOP3.LUT R60, R60, 0x20, RZ, 0xfc, !PT ;  /* 0x000000203c3c2812 */ /* 0x000fe400078efcff */
[C---:B------:R-:W-:Y:S04]  /*2a60*/  ISETP.GE.AND P2, PT, R107.reuse, R100, PT ;  /* 0x000000646b00720c */ /* 0x040fe80003f46270 */
[----:B------:R-:W-:Y:S02]  /*2a70*/  P2R R0, PR, RZ, 0x4 ;  /* 0x00000004ff007803 */ /* 0x000fe40000000000 */
[----:B------:R-:W-:Y:S01]  /*2a80*/  ISETP.GE.AND P2, PT, R107, R98, PT ;  /* 0x000000626b00720c */ /* 0x000fe20003f46270 */
[----:B------:R-:W-:Y:S01]  /*2a90*/  @!UPT UIADD3 URZ, UPT, UPT, URZ, URZ, URZ ;  /* 0x000000fffffff290 */ /* 0x000fe2000fffe0ff */
[----:B------:R-:W-:Y:S11]  /*2aa0*/  @P0 BRA `(.L_x_1207) ;  /* 0x0000000400140947 */ /* 0x000ff60003800000 */
[----:B------:R-:W2:Y:S01]  /*2ab0*/  @!P5 LDC.64 R2, c[0x0][0x4a8] ;  /* 0x00012a00ff02db82 */ /* 0x000ea20000000a00 */
[----:B------:R-:W-:Y:S01]  /*2ac0*/  @!P1 IMAD.MOV.U32 R8, RZ, RZ, R10 ;  /* 0x000000ffff089224 */ /* 0x000fe200078e000a */
[----:B------:R-:W-:Y:S01]  /*2ad0*/  LOP3.LUT P2, RZ, R60, 0x4, RZ, 0xc0, !PT ;  /* 0x000000043cff7812 */ /* 0x000fe2000784c0ff */
[----:B------:R-:W-:Y:S01]  /*2ae0*/  IMAD.MOV.U32 R15, RZ, RZ, RZ ;  /* 0x000000ffff0f7224 */ /* 0x000fe200078e00ff */
[C---:B------:R-:W-:Y:S02]  /*2af0*/  LEA R26, P0, R89.reuse, R10, 0x1 ;  /* 0x0000000a591a7211 */ /* 0x040fe400078008ff */
[----:B------:R-:W3:Y:S02]  /*2b00*/  @!P1 LDG.E.128 R16, desc[UR6][R8.64] ;  /* 0x0000000608109981 */ /* 0x000ee4000c1e1d00 */
[----:B------:R-:W-:Y:S02]  /*2b10*/  LEA.HI.X R27, R89, R9, R86, 0x1, P0 ;  /* 0x00000009591b7211 */ /* 0x000fe400000f0c56 */
[C---:B------:R-:W-:Y:S04]  /*2b20*/  LEA R24, P0, R65.reuse, R74, 0x1 ;  /* 0x0000004a41187211 */ /* 0x040fe800078008ff */
[----:B------:R-:W-:Y:S01]  /*2b30*/  LEA.HI.X R25, R65, R75, R64, 0x1, P0 ;  /* 0x0000004b41197211 */ /* 0x000fe200000f0c40 */
[----:B---3--:R3:W-:Y:S01]  /*2b40*/  @!P1 STG.E.128 desc[UR6][R74.64], R16 ;  /* 0x000000104a009986 */ /* 0x0087e2000c101d06 */
[----:B--2---:R-:W-:Y:S02]  /*2b50*/  @!P5 LEA R22, P0, R2, R26, 0x6 ;  /* 0x0000001a0216d211 */ /* 0x004fe400078030ff */
[----:B------:R-:W-:Y:S02]  /*2b60*/  LOP3.LUT P1, RZ, R60, 0x2, RZ, 0xc0, !PT ;  /* 0x000000023cff7812 */ /* 0x000fe4000782c0ff */
[----:B-1----:R-:W2:Y:S01]  /*2b70*/  @!P2 LDG.E.128 R4, desc[UR6][R26.64] ;  /* 0x000000061a04a981 */ /* 0x002ea2000c1e1d00 */
        /* <DEDUP_REMOVED lines=14> */
[----:B-1----:R-:W-:Y:S02]  /*2c60*/  @!P3 IMAD R3, R3, 0xc0, RZ ;  /* 0x000000c00303b824 */ /* 0x002fe400078e02ff */
[----:B------:R-:W-:Y:S04]  /*2c70*/  @!P3 IMAD.WIDE.U32 R34, R2, 0xc0, R26 ;  /* 0x000000c00222b825 */ /* 0x000fe800078e001a */
[----:B------:R-:W-:Y:S02]  /*2c80*/  @!P3 IMAD.IADD R35, R35, 0x1, R3 ;  /* 0x000000012323b824 */ /* 0x000fe400078e0203 */
[----:B------:R-:W1:Y:S02]  /*2c90*/  @!P3 LDC.64 R2, c[0x0][0x3b8] ;  /* 0x0000ee00ff02bb82 */ /* 0x000e640000000a00 */
[----:B-1----:R-:W-:Y:S01]  /*2ca0*/  @!P3 IMAD R3, R3, 0xc0, RZ ;  /* 0x000000c00303b824 */ /* 0x002fe200078e02ff */
[----:B--2---:R1:W-:Y:S01]  /*2cb0*/  @!P2 STG.E.128 desc[UR6][R24.64], R4 ;  /* 0x000000041800a986 */ /* 0x0043e2000c101d06 */
[----:B------:R-:W-:Y:S04]  /*2cc0*/  LOP3.LUT P2, RZ, R60, 0x1, RZ, 0xc0, !PT ;  /* 0x000000013cff7812 */ /* 0x000fe8000784c0ff */
[----:B---3--:R-:W2:Y:S05]  /*2cd0*/  @!P5 LDG.E.128 R16, desc[UR6][R22.64] ;  /* 0x000000061610d981 */ /* 0x008eaa000c1e1d00 */
[----:B--2---:R2:W-:Y:S05]  /*2ce0*/  @!P5 STG.E.128 desc[UR6][R20.64], R16 ;  /* 0x000000101400d986 */ /* 0x0045ea000c101d06 */
[----:B-1----:R-:W3:Y:S05]  /*2cf0*/  @!P6 LDG.E.128 R4, desc[UR6][R32.64] ;  /* 0x000000062004e981 */ /* 0x002eea000c1e1d00 */
[----:B---3--:R1:W-:Y:S05]  /*2d00*/  @!P6 STG.E.128 desc[UR6][R30.64], R4 ;  /* 0x000000041e00e986 */ /* 0x0083ea000c101d06 */
[----:B--2---:R-:W2:Y:S01]  /*2d10*/  @!P3 LDG.E.128 R20, desc[UR6][R34.64] ;  /* 0x000000062214b981 */ /* 0x004ea2000c1e1d00 */
[----:B-1----:R-:W-:Y:S04]  /*2d20*/  @!P3 IMAD.WIDE.U32 R4, R2, 0xc0, R24 ;  /* 0x000000c00204b825 */ /* 0x002fe800078e0018 */
[----:B------:R-:W-:Y:S02]  /*2d30*/  @!P3 IMAD.IADD R5, R5, 0x1, R3 ;  /* 0x000000010505b824 */ /* 0x000fe400078e0203 */
[----:B------:R-:W1:Y:S02]  /*2d40*/  @!P4 LDC.64 R2, c[0x0][0x4a8] ;  /* 0x00012a00ff02cb82 */ /* 0x000e640000000a00 */
[----:B-1----:R-:W-:Y:S02]  /*2d50*/  @!P4 IMAD R3, R3, 0x140, RZ ;  /* 0x000001400303c824 */ /* 0x002fe400078e02ff */
[----:B------:R-:W-:Y:S04]  /*2d60*/  @!P4 IMAD.WIDE.U32 R6, R2, 0x140, R26 ;  /* 0x000001400206c825 */ /* 0x000fe800078e001a */
[----:B------:R-:W-:Y:S02]  /*2d70*/  @!P4 IMAD.IADD R7, R7, 0x1, R3 ;  /* 0x000000010707c824 */ /* 0x000fe400078e0203 */
[----:B------:R-:W1:Y:S02]  /*2d80*/  @!P4 LDC.64 R2, c[0x0][0x3b8] ;  /* 0x0000ee00ff02cb82 */ /* 0x000e640000000a00 */
[----:B-1----:R-:W-:Y:S01]  /*2d90*/  @!P4 IMAD R3, R3, 0x140, RZ ;  /* 0x000001400303c824 */ /* 0x002fe200078e02ff */
[----:B--2---:R1:W-:Y:S05]  /*2da0*/  @!P3 STG.E.128 desc[UR6][R4.64], R20 ;  /* 0x000000140400b986 */ /* 0x0043ea000c101d06 */
        /* <DEDUP_REMOVED lines=21> */
.L_x_1207:
        /* <DEDUP_REMOVED lines=8> */
[C---:B------:R-:W-:Y:S02]  /*2f80*/  LEA R40, P0, R89.reuse, R10, 0x1 ;  /* 0x0000000a59287211 */ /* 0x040fe400078008ff */
[----:B------:R-:W-:Y:S02]  /*2f90*/  LOP3.LUT P1, RZ, R60, 0x10, RZ, 0xc0, !PT ;  /* 0x000000103cff7812 */ /* 0x000fe4000782c0ff */
        /* <DEDUP_REMOVED lines=57> */
.L_x_1211:
[----:B------:R-:W-:Y:S05]  /*3330*/  BSYNC.RECONVERGENT B0 ;  /* 0x0000000000007941 */ /* 0x000fea0003800200 */
.L_x_1210:
[----:B------:R-:W-:Y:S01]  /*3340*/  LOP3.LUT P0, RZ, R60, 0x4, RZ, 0xc0, !PT ;  /* 0x000000043cff7812 */ /* 0x000fe2000780c0ff */
        /* <DEDUP_REMOVED lines=49> */
.L_x_1213:
[----:B------:R-:W-:Y:S05]  /*3660*/  BSYNC.RECONVERGENT B0 ;  /* 0x0000000000007941 */ /* 0x000fea0003800200 */
.L_x_1212:
        /* <DEDUP_REMOVED lines=56> */
.L_x_1215:
[----:B------:R-:W-:Y:S05]  /*39f0*/  BSYNC.RECONVERGENT B0 ;  /* 0x0000000000007941 */ /* 0x000fea0003800200 */
.L_x_1214:
        /* <DEDUP_REMOVED lines=56> */
.L_x_1217:
[----:B------:R-:W-:Y:S05]  /*3d80*/  BSYNC.RECONVERGENT B0 ;  /* 0x0000000000007941 */ /* 0x000fea0003800200 */
.L_x_1216:
        /* <DEDUP_REMOVED lines=58> */
.L_x_1219:
[----:B------:R-:W-:Y:S05]  /*4130*/  BSYNC.RECONVERGENT B0 ;  /* 0x0000000000007941 */ /* 0x000fea0003800200 */
.L_x_1218:
[----:B------:R-:W-:Y:S01]  /*4140*/  LOP3.LUT P0, RZ, R60, 0x2, RZ, 0xc0, !PT ;  /* 0x000000023cff7812 */ /* 0x000fe2000780c0ff */
        /* <DEDUP_REMOVED lines=57> */
.L_x_1221:
[----:B------:R-:W-:Y:S05]  /*44e0*/  BSYNC.RECONVERGENT B0 ;  /* 0x0000000000007941 */ /* 0x000fea0003800200 */
.L_x_1220:
        /* <DEDUP_REMOVED lines=58> */
.L_x_1223:
[----:B------:R-:W-:Y:S05]  /*4890*/  BSYNC.RECONVERGENT B0 ;  /* 0x0000000000007941 */ /* 0x000fea0003800200 */
.L_x_1222:
        /* <DEDUP_REMOVED lines=58> */
.L_x_1225:
[----:B------:R-:W-:Y:S05]  /*4c40*/  BSYNC.RECONVERGENT B0 ;  /* 0x0000000000007941 */ /* 0x000fea0003800200 */
.L_x_1224:
[----:B------:R-:W1:Y:S01]  /*4c50*/  LDC R15, c[0x0][0x450] ;  /* 0x00011400ff0f7b82 */ /* 0x000e620000000800 */
[----:B------:R-:W-:Y:S05]  /*4c60*/  IMAD.U32 R3, R36, -0x80, RZ ;  /* 0xffffff8024037824 */ /* 0x000fea00078e00ff */
[C---:B------:R-:W-:Y:S02]  /*4c70*/  LEA R12, P1, R3.reuse, R12, 0x1 ;  /* 0x0000000c030c7211 */ /* 0x040fe400078208ff */
[C---:B------:R-:W-:Y:S02]  /*4c80*/  LEA R52, P0, R3.reuse, R52, 0x1 ;  /* 0x0000003403347211 */ /* 0x040fe400078008ff */
[C---:B------:R-:W-:Y:S02]  /*4c90*/  LEA.HI.X.SX32 R13, R3.reuse, R13, 0x1, P1 ;  /* 0x0000000d030d7211 */ /* 0x040fe400008f0eff */
[----:B------:R-:W-:Y:S01]  /*4ca0*/  LEA.HI.X.SX32 R53, R3, R53, 0x1, P0 ;  /* 0x0000003503357211 */ /* 0x000fe200000f0eff */
[----:B------:R-:W-:Y:S05]  /*4cb0*/  BRA `(.L_x_1208) ;  /* 0x0000002c00e87947 */ /* 0x000fea0003800000 */
.L_x_1209:
[C---:B------:R-:W-:Y:S01]  /*4cc0*/  LEA R18, P0, R89.reuse, R10, 0x1 ;  /* 0x0000000a59127211 */ /* 0x040fe200078008ff */
[----:B------:R-:W2:Y:S01]  /*4cd0*/  LDC R73, c[0x0][0x450] ;  /* 0x00011400ff497b82 */ /* 0x000ea20000000800 */
[----:B------:R-:W-:Y:S01]  /*4ce0*/  LOP3.LUT P1, RZ, R60, 0x10, RZ, 0xc0, !PT ;  /* 0x000000103cff7812 */ /* 0x000fe2000782c0ff */
        /* <DEDUP_REMOVED lines=96> */
.L_x_1227:
[----:B------:R-:W-:Y:S05]  /*52f0*/  BSYNC.RECONVERGENT B0 ;  /* 0x0000000000007941 */ /* 0x000fea0003800200 */
.L_x_1226:
[----:B------:R-:W-:Y:S01]  /*5300*/  LOP3.LUT P0, RZ, R60, 0x4, RZ, 0xc0, !PT ;  /* 0x000000043cff7812 */ /* 0x000fe2000780c0ff */
        /* <DEDUP_REMOVED lines=87> */
.L_x_1229:
[----:B------:R-:W-:Y:S05]  /*5880*/  BSYNC.RECONVERGENT B0 ;  /* 0x0000000000007941 */ /* 0x000fea0003800200 */
.L_x_1228:
        /* <DEDUP_REMOVED lines=92> */
.L_x_1231:
[----:B------:R-:W-:Y:S05]  /*5e50*/  BSYNC.RECONVERGENT B0 ;  /* 0x0000000000007941 */ /* 0x000fea0003800200 */
.L_x_1230:
        /* <DEDUP_REMOVED lines=92> */
.L_x_1233:
[----:B------:R-:W-:Y:S05]  /*6420*/  BSYNC.RECONVERGENT B0 ;  /* 0x0000000000007941 */ /* 0x000fea0003800200 */
.L_x_1232:
        /* <DEDUP_REMOVED lines=12> */
[----:B------:R-:W-:Y:S02]  /*64f0*/  @!P0 IADD3 R40, P2, PT, R131, R80, RZ ;  /* 0x0000005083288210 */ /* 0x000fe40007f5e0ff */
[----:B------:R-:W5:Y:S02]  /*6500*/  LDC.64 R130, c[0x0][0x4a8] ;  /* 0x00012a00ff827b82 */ /* 0x000f640000000a00 */
[----:B------:R-:W2:Y:S01]  /*6510*/  @!P0 LDG.E.128 R132, desc[UR6][R134.64] ;  /* 0x0000000686848981 */ /* 0x000ea2000c1e1d00 */
[----:B------:R-:W-:Y:S01]  /*6520*/  @!P0 IMAD.X R41, R120, 0x1, R81, P2 ;  /* 0x0000000178298824 */ /* 0x000fe200010e0651 */
[----:B------:R-:W-:Y:S02]  /*6530*/  PLOP3.LUT P2, PT, PT, PT, PT, 0x80, 0x8 ;  /* 0x000000000008781c */ /* 0x000fe40003f4f070 */
[----:B------:R-:W-:Y:S04]  /*6540*/  @!P0 PLOP3.LUT P2, PT, P1, PT, PT, 0x80, 0x8 ;  /* 0x000000000008881c */ /* 0x000fe80000f4f070 */
[----:B------:R-:W3:Y:S01]  /*6550*/  @!P0 LDG.E.128 R48, desc[UR6][R40.64] ;  /* 0x0000000628308981 */ /* 0x000ee2000c1e1d00 */
[----:B--2---:R-:W-:Y:S01]  /*6560*/  @!P0 SHF.L.U32 R34, R132, 0x10, RZ ;  /* 0x0000001084228819 */ /* 0x004fe200000006ff */
[----:B-----5:R-:W-:Y:S01]  /*6570*/  IMAD.WIDE.U32 R36, R130, 0xc0, R18 ;  /* 0x000000c082247825 */ /* 0x020fe200078e0012 */
        /* <DEDUP_REMOVED lines=73> */
.L_x_1235:
[----:B------:R-:W-:Y:S05]  /*6a10*/  BSYNC.RECONVERGENT B0 ;  /* 0x0000000000007941 */ /* 0x000fea0003800200 */
.L_x_1234:
[----:B------:R-:W-:Y:S01]  /*6a20*/  LOP3.LUT P0, RZ, R60, 0x2, RZ, 0xc0, !PT ;  /* 0x000000023cff7812 */ /* 0x000fe2000780c0ff */
        /* <DEDUP_REMOVED lines=93> */
.L_x_1237:
[----:B------:R-:W-:Y:S05]  /*7000*/  BSYNC.RECONVERGENT B0 ;  /* 0x0000000000007941 */ /* 0x000fea0003800200 */
.L_x_1236:
        /* <DEDUP_REMOVED lines=93> */
.L_x_1239:
[----:B------:R-:W-:Y:S05]  /*75e0*/  BSYNC.RECONVERGENT B0 ;  /* 0x0000000000007941 */ /* 0x000fea0003800200 */
.L_x_1238:
[----:B------:R-:W-:Y:S01]  /*75f0*/  LOP3.LUT P0, RZ, R60, 0x1, RZ, 0xc0, !PT ;  /* 0x000000013cff7812 */ /* 0x000fe2000780c0ff */
        /* <DEDUP_REMOVED lines=95> */
.L_x_1241:
[----:B------:R-:W-:Y:S05]  /*7bf0*/  BSYNC.RECONVERGENT B0 ;  /* 0x0000000000007941 */ /* 0x000fea0003800200 */
.L_x_1240:
[----:B------:R-:W1:Y:S01]  /*7c00*/  LDC R15, c[0x0][0x450] ;  /* 0x00011400ff0f7b82 */ /* 0x000e620000000800 */
[----:B--2---:R-:W-:Y:S05]  /*7c10*/  IMAD.U32 R73, R73, -0x80, RZ ;  /* 0xffffff8049497824 */ /* 0x004fea00078e00ff */
[C---:B------:R-:W-:Y:S02]  /*7c20*/  LEA R80, P1, R73.reuse, R80, 0x1 ;  /* 0x0000005049507211 */ /* 0x040fe400078208ff */
[C---:B------:R-:W-:Y:S02]  /*7c30*/  LEA R78, P0, R73.reuse, R78, 0x1 ;  /* 0x0000004e494e7211 */ /* 0x040fe400078008ff */
[C---:B------:R-:W-:Y:S02]  /*7c40*/  LEA.HI.X.SX32 R81, R73.reuse, R81, 0x1, P1 ;  /* 0x0000005149517211 */ /* 0x040fe400008f0eff */
[----:B------:R-:W-:Y:S09]  /*7c50*/  LEA.HI.X.SX32 R79, R73, R79, 0x1, P0 ;  /* 0x0000004f494f7211 */ /* 0x000ff200000f0eff */
.L_x_1208:
[----:B------:R-:W-:Y:S05]  /*7c60*/  BSYNC.RECONVERGENT B1 ;  /* 0x0000000000017941 */ /* 0x000fea0003800200 */
.L_x_1206:
        /* <DEDUP_REMOVED lines=91> */
.L_x_1242:
[----:B------:R-:W-:Y:S02]  /*8220*/  LOP3.LUT P2, RZ, R60, 0x20, RZ, 0xc0, !PT ;  /* 0x000000203cff7812 */ /* 0x000fe4000784c0ff */
[----:B------:R-:W-:Y:S02]  /*8230*/  IADD3 R76, P1, PT, R76, R83, RZ ;  /* 0x000000534c4c7210 */ /* 0x000fe40007f3e0ff */
[----:B------:R-:W-:Y:S03]  /*8240*/  IADD3 R10, P0, PT, R10, R85, RZ ;  /* 0x000000550a0a7210 */ /* 0x000fe60007f1e0ff */
[----:B------:R-:W-:Y:S02]  /*8250*/  IMAD.X R77, R77, 0x1, R82, P1 ;  /* 0x000000014d4d7824 */ /* 0x000fe400008e0652 */
[----:B------:R-:W-:Y:S04]  /*8260*/  IMAD.X R9, R9, 0x1, R84, P0 ;  /* 0x0000000109097824 */ /* 0x000fe800000e0654 */
[----:B------:R-:W-:Y:S05]  /*8270*/  @P2 BRA `(.L_x_1243) ;  /* 0xffffffa0006c2947 */ /* 0x000fea000383ffff */
.L_x_1205:
        /* <DEDUP_REMOVED lines=31> */
.L_x_1248:
[----:B------:R1:W-:Y:S02]  /*8470*/  STS.128 [R41], RZ ;  /* 0x000000ff29007388 */ /* 0x0003e40000000c00 */
.L_x_1247:
[----:B------:R-:W-:Y:S05]  /*8480*/  BSYNC.RECONVERGENT B0 ;  /* 0x0000000000007941 */ /* 0x000fea0003800200 */
.L_x_1246:
        /* <DEDUP_REMOVED lines=14> */
.L_x_1245:
        /* <DEDUP_REMOVED lines=76> */
.L_x_1255:
[----:B------:R-:W-:Y:S05]  /*8a30*/  BSYNC.RECONVERGENT B0 ;  /* 0x0000000000007941 */ /* 0x000fea0003800200 */
.L_x_1254:
[----:B-----5:R2:W-:Y:S01]  /*8a40*/  STS.128 [R41], R8 ;  /* 0x0000000829007388 */ /* 0x0205e20000000c00 */
[----:B------:R-:W-:Y:S05]  /*8a50*/  BRA `(.L_x_1252) ;  /* 0x0000000000047947 */ /* 0x000fea0003800000 */
.L_x_1253:
[----:B------:R3:W-:Y:S02]  /*8a60*/  STS.128 [R41], RZ ;  /* 0x000000ff29007388 */ /* 0x0007e40000000c00 */
.L_x_1252:
[----:B------:R-:W-:Y:S05]  /*8a70*/  BSYNC.RECONVERGENT B1 ;  /* 0x0000000000017941 */ /* 0x000fea0003800200 */
.L_x_1251:
        /* <DEDUP_REMOVED lines=37> */
[----:B---3--:R-:W-:Y:S01]  /*8cd0*/  LOP3.LUT R13, R4, 0xffff0000, RZ, 0xc0, !PT ;  /* 0xffff0000040d7812 */ /* 0x008fe200078ec0ff */
        /* <DEDUP_REMOVED lines=24> */
.L_x_1257:
[----:B------:R-:W-:Y:S05]  /*8e60*/  BSYNC.RECONVERGENT B0 ;  /* 0x0000000000007941 */ /* 0x000fea0003800200 */
.L_x_1256:
[----:B-----5:R2:W-:Y:S01]  /*8e70*/  STS.128 [R41+0x800], R8 ;  /* 0x0008000829007388 */ /* 0x0205e20000000c00 */
[----:B------:R-:W-:Y:S05]  /*8e80*/  BRA `(.L_x_1249) ;  /* 0x0000000c00087947 */ /* 0x000fea0003800000 */
.L_x_1250:
        /* <DEDUP_REMOVED lines=96> */
.L_x_1262:
[----:B------:R-:W-:Y:S05]  /*9490*/  BSYNC.RECONVERGENT B0 ;  /* 0x0000000000007941 */ /* 0x000fea0003800200 */
.L_x_1261:
[----:B-----5:R2:W-:Y:S01]  /*94a0*/  STS.128 [R41], R16 ;  /* 0x0000001029007388 */ /* 0x0205e20000000c00 */
[----:B------:R-:W-:Y:S05]  /*94b0*/  BRA `(.L_x_1259) ;  /* 0x0000000000047947 */ /* 0x000fea0003800000 */
.L_x_1260:
[----:B------:R3:W-:Y:S02]  /*94c0*/  STS.128 [R41], RZ ;  /* 0x000000ff29007388 */ /* 0x0007e40000000c00 */
.L_x_1259:
[----:B------:R-:W-:Y:S05]  /*94d0*/  BSYNC.RECONVERGENT B1 ;  /* 0x0000000000017941 */ /* 0x000fea0003800200 */
.L_x_1258:
        /* <DEDUP_REMOVED lines=28> */
[----:B------:R-:W-:-:S06]  /*96a0*/  IADD3.X R13, PT, PT, R2, UR9, RZ, P0, !PT ;  /* 0x00000009020d7c10 */ /* 0x000fcc00087fe4ff */
[----:B------:R-:W4:Y:S01]  /*96b0*/  LDG.E.128 R12, desc[UR6][R12.64] ;  /* 0x000000060c0c7981 */ /* 0x000f22000c1e1d00 */
        /* <DEDUP_REMOVED lines=61> */
.L_x_1264:
[----:B------:R-:W-:Y:S05]  /*9a90*/  BSYNC.RECONVERGENT B0 ;  /* 0x0000000000007941 */ /* 0x000fea0003800200 */
.L_x_1263:
[----:B-----5:R1:W-:Y:S02]  /*9aa0*/  STS.128 [R41+0x800], R4 ;  /* 0x0008000429007388 */ /* 0x0203e40000000c00 */
.L_x_1249:
[----:B------:R-:W-:Y:S05]  /*9ab0*/  BSYNC.RECONVERGENT B2 ;  /* 0x0000000000027941 */ /* 0x000fea0003800200 */
.L_x_1244:
        /* <DEDUP_REMOVED lines=12> */
.L_x_1267:
[----:B------:R1:W-:Y:S02]  /*9b80*/  STS.128 [R41+0x1000], RZ ;  /* 0x001000ff29007388 */ /* 0x0003e40000000c00 */
.L_x_1266:
[----:B------:R-:W-:Y:S05]  /*9b90*/  BSYNC.RECONVERGENT B0 ;  /* 0x0000000000007941 */ /* 0x000fea0003800200 */
.L_x_1265:
        /* <DEDUP_REMOVED lines=13> */
.L_x_1270:
[----:B------:R1:W-:Y:S02]  /*9c70*/  STS.128 [R41+0x1800], RZ ;  /* 0x001800ff29007388 */ /* 0x0003e40000000c00 */
.L_x_1269:
[----:B------:R-:W-:Y:S05]  /*9c80*/  BSYNC.RECONVERGENT B0 ;  /* 0x0000000000007941 */ /* 0x000fea0003800200 */
.L_x_1268:
        /* <DEDUP_REMOVED lines=15> */
.L_x_1273:
[----:B------:R1:W-:Y:S02]  /*9d80*/  STS.128 [R41+0x2000], RZ ;  /* 0x002000ff29007388 */ /* 0x0003e40000000c00 */
.L_x_1272:
[----:B------:R-:W-:Y:S05]  /*9d90*/  BSYNC.RECONVERGENT B0 ;  /* 0x0000000000007941 */ /* 0x000fea0003800200 */
.L_x_1271:
        /* <DEDUP_REMOVED lines=15> */
.L_x_1276:
[----:B------:R1:W-:Y:S02]  /*9e90*/  STS.128 [R41+0x2800], RZ ;  /* 0x002800ff29007388 */ /* 0x0003e40000000c00 */
.L_x_1275:
[----:B------:R-:W-:Y:S05]  /*9ea0*/  BSYNC.RECONVERGENT B0 ;  /* 0x0000000000007941 */ /* 0x000fea0003800200 */
.L_x_1274:
[----:B----4-:R-:W-:Y:S01]  /*9eb0*/  IADD3 R6, PT, PT, R124, 0x80, RZ ;  /* 0x000000807c067810 */ /* 0x010fe20007ffe0ff */
[----:B------:R-:W-:Y:S03]  /*9ec0*/  BSSY.RECONVERGENT B0, `(.L_x_1277) ;  /* 0x0000012000007945 */ /* 0x000fe60003800200 */
[----:B------:R-:W-:-:S13]  /*9ed0*/  ISETP.GE.AND P0, PT, R6, R5, PT ;  /* 0x000000050600720c */ /* 0x000fda0003f06270 */
[----:B------:R-:W-:Y:S05]  /*9ee0*/  @P0 BRA `(.L_x_1278) ;  /* 0x00000000003c0947 */ /* 0x000fea0003800000 */
[----:B------:R-:W4:Y:S02]  /*9ef0*/  LDCU UR4, c[0x0][0x440] ;  /* 0x00008800ff0477ac */ /* 0x000f240008000800 */
[----:B----4-:R-:W-:-:S13]  /*9f00*/  ISETP.GE.AND P0, PT, R148, UR4, PT ;  /* 0x0000000494007c0c */ /* 0x010fda000bf06270 */
[----:B------:R-:W-:Y:S05]  /*9f10*/  @P0 BRA `(.L_x_1279) ;  /* 0x00000000002c0947 */ /* 0x000fea0003800000 */
[----:B------:R-:W4:Y:S01]  /*9f20*/  LDC.64 R2, c[0x0][0x3b8] ;  /* 0x0000ee00ff027b82 */ /* 0x000f220000000a00 */
[----:B------:R-:W-:Y:S02]  /*9f30*/  MOV R14, R12 ;  /* 0x0000000c000e7202 */ /* 0x000fe40000000f00 */
[----:B------:R-:W-:-:S03]  /*9f40*/  MOV R15, R13 ;  /* 0x0000000d000f7202 */ /* 0x000fc60000000f00 */
[----:B----4-:R-:W-:-:S04]  /*9f50*/  IMAD.WIDE.U32 R14, R2, 0xc0, R14 ;  /* 0x000000c0020e7825 */ /* 0x010fc800078e000e */
[----:B------:R-:W-:-:S05]  /*9f60*/  IMAD R3, R3, 0xc0, RZ ;  /* 0x000000c003037824 */ /* 0x000fca00078e02ff */
[----:B------:R-:W-:-:S05]  /*9f70*/  IADD3 R15, PT, PT, R3, R15, RZ ;  /* 0x0000000f030f7210 */ /* 0x000fca0007ffe0ff */
[----:B------:R-:W-:Y:S01]  /*9f80*/  @!PT LDS RZ, [RZ] ;  /* 0x00000000fffff984 */ /* 0x000fe20000000800 */
[----:B------:R-:W-:Y:S01]  /*9f90*/  @!PT LDS RZ, [RZ] ;  /* 0x00000000fffff984 */ /* 0x000fe20000000800 */
[----:B------:R-:W-:Y:S01]  /*9fa0*/  @!PT LDS RZ, [RZ] ;  /* 0x00000000fffff984 */ /* 0x000fe20000000800 */
[----:B------:R4:W-:Y:S01]  /*9fb0*/  LDGSTS.E.BYPASS.LTC128B.128 [R41+0x3000], desc[UR6][R14.64] ;  /* 0x030000000e297fae */ /* 0x0009e2000b981a06 */
[----:B------:R-:W-:Y:S05]  /*9fc0*/  BRA `(.L_x_1278) ;  /* 0x0000000000047947 */ /* 0x000fea0003800000 */
.L_x_1279:
[----:B------:R4:W-:Y:S02]  /*9fd0*/  STS.128 [R41+0x3000], RZ ;  /* 0x003000ff29007388 */ /* 0x0009e40000000c00 */
.L_x_1278:
[----:B------:R-:W-:Y:S05]  /*9fe0*/  BSYNC.RECONVERGENT B0 ;  /* 0x0000000000007941 */ /* 0x000fea0003800200 */
.L_x_1277:
        /* <DEDUP_REMOVED lines=15> */
.L_x_1282:
[----:B------:R1:W-:Y:S02]  /*a0e0*/  STS.128 [R41+0x3800], RZ ;  /* 0x003800ff29007388 */ /* 0x0003e40000000c00 */
.L_x_1281:
[----:B------:R-:W-:Y:S05]  /*a0f0*/  BSYNC.RECONVERGENT B0 ;  /* 0x0000000000007941 */ /* 0x000fea0003800200 */
.L_x_1280:
        /* <DEDUP_REMOVED lines=18> */
.L_x_1285:
[----:B------:R1:W-:Y:S02]  /*a220*/  STS.128 [R41+0x4000], RZ ;  /* 0x004000ff29007388 */ /* 0x0003e40000000c00 */
.L_x_1284:
[----:B------:R-:W-:Y:S05]  /*a230*/  BSYNC.RECONVERGENT B0 ;  /* 0x0000000000007941 */ /* 0x000fea0003800200 */
.L_x_1283:
        /* <DEDUP_REMOVED lines=16> */
.L_x_1288:
[----:B------:R1:W-:Y:S02]  /*a340*/  STS.128 [R41+0x4800], RZ ;  /* 0x004800ff29007388 */ /* 0x0003e40000000c00 */
.L_x_1287:
[----:B------:R-:W-:Y:S05]  /*a350*/  BSYNC.RECONVERGENT B0 ;  /* 0x0000000000007941 */ /* 0x000fea0003800200 */
.L_x_1286:
        /* <DEDUP_REMOVED lines=13> */
.L_x_1291:
[----:B------:R1:W-:Y:S01]  /*a430*/  STS.128 [R41+0x5000], RZ ;  /* 0x005000ff29007388 */ /* 0x0003e20000000c00 */
[----:B------:R-:W-:Y:S05]  /*a440*/  BRA `(.L_x_1292) ;  /* 0x0000000000047947 */ /* 0x000fea0003800000 */
.L_x_1290:
[----:B------:R1:W-:Y:S02]  /*a450*/  STS.128 [R41+0x5000], RZ ;  /* 0x005000ff29007388 */ /* 0x0003e40000000c00 */
.L_x_1292:
[----:B------:R-:W-:Y:S05]  /*a460*/  BSYNC.RECONVERGENT B0 ;  /* 0x0000000000007941 */ /* 0x000fea0003800200 */
.L_x_1289:
        /* <DEDUP_REMOVED lines=14> */
.L_x_1295:
[----:B------:R1:W-:Y:S02]  /*a550*/  STS.128 [R41+0x5800], RZ ;  /* 0x005800ff29007388 */ /* 0x0003e40000000c00 */
.L_x_1294:
[----:B------:R-:W-:Y:S05]  /*a560*/  BSYNC.RECONVERGENT B0 ;  /* 0x0000000000007941 */ /* 0x000fea0003800200 */
.L_x_1293:
        /* <DEDUP_REMOVED lines=15> */
.L_x_1298:
[----:B------:R1:W-:Y:S02]  /*a660*/  STS.128 [R41+0x6000], RZ ;  /* 0x006000ff29007388 */ /* 0x0003e40000000c00 */
.L_x_1297:
[----:B------:R-:W-:Y:S05]  /*a670*/  BSYNC.RECONVERGENT B0 ;  /* 0x0000000000007941 */ /* 0x000fea0003800200 */
.L_x_1296:
        /* <DEDUP_REMOVED lines=15> */
.L_x_1301:
[----:B------:R1:W-:Y:S02]  /*a770*/  STS.128 [R41+0x6800], RZ ;  /* 0x006800ff29007388 */ /* 0x0003e40000000c00 */
.L_x_1300:
[----:B------:R-:W-:Y:S05]  /*a780*/  BSYNC.RECONVERGENT B0 ;  /* 0x0000000000007941 */ /* 0x000fea0003800200 */
.L_x_1299:
        /* <DEDUP_REMOVED lines=8> */
[----:B------:R-:W-:Y:S02]  /*a810*/  MOV R6, R12 ;  /* 0x0000000c00067202 */ /* 0x000fe40000000f00 */
        /* <DEDUP_REMOVED lines=9> */
.L_x_1304:
[----:B------:R1:W-:Y:S02]  /*a8b0*/  STS.128 [R41+0x7000], RZ ;  /* 0x007000ff29007388 */ /* 0x0003e40000000c00 */
.L_x_1303:
[----:B------:R-:W-:Y:S05]  /*a8c0*/  BSYNC.RECONVERGENT B0 ;  /* 0x0000000000007941 */ /* 0x000fea0003800200 */
.L_x_1302:
        /* <DEDUP_REMOVED lines=15> */
.L_x_1307:
[----:B------:R1:W-:Y:S02]  /*a9c0*/  STS.128 [R41+0x7800], RZ ;  /* 0x007800ff29007388 */ /* 0x0003e40000000c00 */
.L_x_1306:
[----:B------:R-:W-:Y:S05]  /*a9d0*/  BSYNC.RECONVERGENT B0 ;  /* 0x0000000000007941 */ /* 0x000fea0003800200 */
.L_x_1305:
        /* <DEDUP_REMOVED lines=18> */
.L_x_1310:
[----:B------:R1:W-:Y:S02]  /*ab00*/  STS.128 [R41+0x8000], RZ ;  /* 0x008000ff29007388 */ /* 0x0003e40000000c00 */
.L_x_1309:
[----:B------:R-:W-:Y:S05]  /*ab10*/  BSYNC.RECONVERGENT B0 ;  /* 0x0000000000007941 */ /* 0x000fea0003800200 */
.L_x_1308:
        /* <DEDUP_REMOVED lines=16> */
.L_x_1313:
[----:B------:R1:W-:Y:S02]  /*ac20*/  STS.128 [R41+0x8800], RZ ;  /* 0x008800ff29007388 */ /* 0x0003e40000000c00 */
.L_x_1312:
[----:B------:R-:W-:Y:S05]  /*ac30*/  BSYNC.RECONVERGENT B0 ;  /* 0x0000000000007941 */ /* 0x000fea0003800200 */
.L_x_1311:
[----:B------:R-:W5:Y:S01]  /*ac40*/  S2R R152, SR_TID.X ;  /* 0x0000000000987919 */ /* 0x000f620000002100 */
[----:B------:R-:W-:Y:S01]  /*ac50*/  MOV R44, 0x20 ;  /* 0x00000020002c7802 */ /* 0x000fe20000000f00 */
[----:B------:R-:W2:Y:S01]  /*ac60*/  LDCU.64 UR14, c[0x0][0x508] ;  /* 0x0000a100ff0e77ac */ /* 0x000ea20008000a00 */
[----:B------:R-:W-:Y:S01]  /*ac70*/  LOP3.LUT R60, R60, 0xfffffffd, RZ, 0xc0, !PT ;  /* 0xfffffffd3c3c7812 */ /* 0x000fe200078ec0ff */
[----:B------:R-:W0:Y:S01]  /*ac80*/  LDGDEPBAR ;  /* 0x00000000000079af */ /* 0x000e220000000000 */
[C---:B-----5:R-:W-:Y:S02]  /*ac90*/  SHF.L.U32 R3, R152.reuse, 0x5, RZ ;  /* 0x0000000598037819 */ /* 0x060fe400000006ff */
[C---:B------:R-:W-:Y:S02]  /*aca0*/  SHF.L.U32 R2, R152.reuse, 0x4, RZ ;  /* 0x0000000498027819 */ /* 0x040fe400000006ff */
[----:B------:R-:W-:Y:S02]  /*acb0*/  LOP3.LUT R5, R152, 0x8, RZ, 0xc0, !PT ;  /* 0x0000000898057812 */ /* 0x000fe400078ec0ff */
[----:B------:R-:W-:-:S02]  /*acc0*/  LOP3.LUT R155, R3, 0x120, RZ, 0xc0, !PT ;  /* 0x00000120039b7812 */ /* 0x000fc400078ec0ff */
[----:B------:R-:W-:Y:S02]  /*acd0*/  SHF.R.U32.HI R43, RZ, 0x1, R152 ;  /* 0x00000001ff2b7819 */ /* 0x000fe40000011698 */
        /* <DEDUP_REMOVED lines=13> */
[----:B-1----:R-:W1:Y:S03]  /*adb0*/  LDSM.16.M88.4 R8, [R154+0x1000] ;  /* 0x001000009a08783b */ /* 0x002e660000000200 */
[----:B------:R-:W-:Y:S01]  /*adc0*/  IADD3 R45, PT, PT, R155, R44, RZ ;  /* 0x0000002c9b2d7210 */ /* 0x000fe20007ffe0ff */
[----:B------:R-:W-:Y:S01]  /*add0*/  LDSM.16.M88.4 R4, [R154+0x1400] ;  /* 0x001400009a04783b */ /* 0x000fe20000000200 */
[----:B------:R-:W-:-:S03]  /*ade0*/  IADD3 R44, PT, PT, R44, R154, RZ ;  /* 0x0000009a2c2c7210 */ /* 0x000fc60007ffe0ff */
[----:B------:R-:W-:Y:S01]  /*adf0*/  LDSM.16.M88.4 R16, [R45] ;  /* 0x000000002d10783b */ /* 0x000fe20000000200 */
[----:B------:R-:W-:Y:S02]  /*ae00*/  @P0 LOP3.LUT R60, R60, 0x2, RZ, 0xfc, !PT ;  /* 0x000000023c3c0812 */ /* 0x000fe400078efcff */
[----:B------:R-:W-:Y:S01]  /*ae10*/  ISETP.GT.AND P0, PT, R61, R200, PT ;  /* 0x000000c83d00720c */ /* 0x000fe20003f04270 */
[----:B----4-:R-:W4:Y:S04]  /*ae20*/  LDSM.16.M88.4 R12, [R44+0x1000] ;  /* 0x001000002c0c783b */ /* 0x010f280000000200 */
[----:B------:R-:W5:Y:S04]  /*ae30*/  LDSM.16.M88.4 R20, [R44+0x1400] ;  /* 0x001400002c14783b */ /* 0x000f680000000200 */
[----:B------:R-:W3:Y:S04]  /*ae40*/  LDSM.16.M88.4 R28, [R154+0x1800] ;  /* 0x001800009a1c783b */ /* 0x000ee80000000200 */
[----:B------:R-:W3:Y:S01]  /*ae50*/  LDSM.16.M88.4 R36, [R44+0x1800] ;  /* 0x001800002c24783b */ /* 0x000ee20000000200 */
[C---:B-1----:R-:W-:Y:S08]  /*ae60*/  HMMA.16816.F32.BF16 R32, R24.reuse, R8, RZ ;  /* 0x000000081820723c */ /* 0x042ff000000418ff */
[----:B------:R-:W-:-:S12]  /*ae70*/  HMMA.16816.F32.BF16 R8, R24, R10, RZ ;  /* 0x0000000a1808723c */ /* 0x000fd800000418ff */
[C---:B----4-:R-:W-:Y:S08]  /*ae80*/  HMMA.16816.F32.BF16 R32, R16.reuse, R12, R32 ;  /* 0x0000000c1020723c */ /* 0x050ff00000041820 */
[----:B------:R-:W-:Y:S08]  /*ae90*/  HMMA.16816.F32.BF16 R8, R16, R14, R8 ;  /* 0x0000000e1008723c */ /* 0x000ff00000041808 */
[C---:B------:R-:W-:Y:S03]  /*aea0*/  HMMA.16816.F32.BF16 R12, R24.reuse, R4, RZ ;  /* 0x00000004180c723c */ /* 0x040fe600000418ff */
[----:B--2---:R-:W-:Y:S01]  /*aeb0*/  FMUL.FTZ R33, R33, UR15 ;  /* 0x0000000f21217c20 */ /* 0x004fe20008410000 */
        /* <DEDUP_REMOVED lines=9> */
[----:B------:R2:W4:Y:S05]  /*af50*/  MUFU.TANH R71, R8 ;  /* 0x0000000800477308 */ /* 0x00052a0000002400 */
[C---:B-----5:R-:W-:Y:S03]  /*af60*/  HMMA.16816.F32.BF16 R12, R16.reuse, R20, R12 ;  /* 0x00000014100c723c */ /* 0x060fe6000004180c */
[----:B------:R-:W1:Y:S05]  /*af70*/  MUFU.TANH R73, R34 ;  /* 0x0000002200497308 */ /* 0x000e6a0000002400 */
[----:B------:R-:W-:Y:S03]  /*af80*/  HMMA.16816.F32.BF16 R4, R16, R22, R4 ;  /* 0x000000161004723c */ /* 0x000fe60000041804 */
[----:B------:R5:W1:Y:S01]  /*af90*/  MUFU.TANH R72, R35 ;  /* 0x0000002300487308 */ /* 0x000a620000002400 */
[----:B--2---:R-:W2:Y:S04]  /*afa0*/  LDSM.16.M88.4 R8, [R154+0x1c00] ;  /* 0x001c00009a08783b */ /* 0x004ea80000000200 */
[C---:B---3--:R-:W-:Y:S03]  /*afb0*/  HMMA.16816.F32.BF16 R20, R24.reuse, R28, RZ ;  /* 0x0000001c1814723c */ /* 0x048fe600000418ff */
[----:B------:R-:W-:Y:S01]  /*afc0*/  FMUL.FTZ R12, R12, UR15 ;  /* 0x0000000f0c0c7c20 */ /* 0x000fe20008410000 */
[----:B------:R-:W-:Y:S01]  /*afd0*/  FMUL.FTZ R13, R13, UR15 ;  /* 0x0000000f0d0d7c20 */ /* 0x000fe20008410000 */
[----:B------:R-:W-:Y:S01]  /*afe0*/  FMUL.FTZ R14, R14, UR15 ;  /* 0x0000000f0e0e7c20 */ /* 0x000fe20008410000 */
[----:B------:R-:W-:Y:S01]  /*aff0*/  FMUL.FTZ R15, R15, UR15 ;  /* 0x0000000f0f0f7c20 */ /* 0x000fe20008410000 */
[----:B------:R-:W3:Y:S01]  /*b000*/  MUFU.TANH R67, R12 ;  /* 0x0000000c00437308 */ /* 0x000ee20000002400 */
[----:B------:R-:W-:Y:S03]  /*b010*/  HMMA.16816.F32.BF16 R28, R24, R30, RZ ;  /* 0x0000001e181c723c */ /* 0x000fe600000418ff */
[----:B------:R-:W-:Y:S01]  /*b020*/  FMUL.FTZ R4, R4, UR15 ;  /* 0x0000000f04047c20 */ /* 0x000fe20008410000 */
[----:B------:R-:W-:Y:S01]  /*b030*/  FMUL.FTZ R5, R5, UR15 ;  /* 0x0000000f05057c20 */ /* 0x000fe20008410000 */
[----:B-----5:R-:W5:Y:S01]  /*b040*/  LDSM.16.M88.4 R32, [R44+0x1c00] ;  /* 0x001c00002c20783b */ /* 0x020f620000000200 */
[----:B------:R-:W-:Y:S01]  /*b050*/  FMUL.FTZ R6, R6, UR15 ;  /* 0x0000000f06067c20 */ /* 0x000fe20008410000 */
[----:B------:R-:W1:Y:S01]  /*b060*/  MUFU.TANH R66, R13 ;  /* 0x0000000d00427308 */ /* 0x000e620000002400 */
[----:B------:R-:W-:-:S04]  /*b070*/  FMUL.FTZ R58, R7, UR15 ;  /* 0x0000000f073a7c20 */ /* 0x000fc80008410000 */
[C---:B------:R-:W-:Y:S03]  /*b080*/  HMMA.16816.F32.BF16 R20, R16.reuse, R36, R20 ;  /* 0x000000241014723c */ /* 0x040fe60000041814 */
[----:B------:R-:W1:Y:S05]  /*b090*/  MUFU.TANH R65, R14 ;  /* 0x0000000e00417308 */ /* 0x000e6a0000002400 */
        /* <DEDUP_REMOVED lines=39> */
[----:B----4-:R-:W4:Y:S07]  /*b310*/  LDSM.16.M88.4 R12, [R44+0x2400] ;  /* 0x002400002c0c783b */ /* 0x010f2e0000000200 */
        /* <DEDUP_REMOVED lines=14> */
[C---:B----4-:R-:W-:Y:S03]  /*b400*/  HMMA.16816.F32.BF16 R8, R16.reuse, R12, R8 ;  /* 0x0000000c1008723c */ /* 0x050fe60000041808 */
[----:B------:R-:W-:Y:S01]  /*b410*/  FMUL.FTZ R81, R4, UR15 ;  /* 0x0000000f04517c20 */ /* 0x000fe20008410000 */
[----:B------:R-:W-:Y:S01]  /*b420*/  FMUL.FTZ R82, R5, UR15 ;  /* 0x0000000f05527c20 */ /* 0x000fe20008410000 */
[----:B------:R-:W-:Y:S01]  /*b430*/  FMUL.FTZ R83, R6, UR15 ;  /* 0x0000000f06537c20 */ /* 0x000fe20008410000 */
[----:B------:R-:W-:Y:S01]  /*b440*/  FMUL.FTZ R84, R7, UR15 ;  /* 0x0000000f07547c20 */ /* 0x000fe20008410000 */
[----:B------:R-:W4:Y:S01]  /*b450*/  MUFU.TANH R52, R52 ;  /* 0x0000003400347308 */ /* 0x000f220000002400 */
[----:B---3--:R-:W3:Y:S04]  /*b460*/  LDSM.16.M88.4 R28, [R44+0x2800] ;  /* 0x002800002c1c783b */ /* 0x008ee80000000200 */
        /* <DEDUP_REMOVED lines=17> */
[C---:B---3--:R-:W-:Y:S07]  /*b580*/  HMMA.16816.F32.BF16 R4, R16.reuse, R28, R4 ;  /* 0x0000001c1004723c */ /* 0x048fee0000041804 */
        /* <DEDUP_REMOVED lines=10> */
[----:B---3--:R-:W3:Y:S01]  /*b630*/  LDSM.16.M88.4 R32, [R154+0x3000] ;  /* 0x003000009a20783b */ /* 0x008ee20000000200 */
        /* <DEDUP_REMOVED lines=9> */
[----:B----4-:R-:W4:Y:S06]  /*b6d0*/  LDSM.16.M88.4 R4, [R44+0x3000] ;  /* 0x003000002c04783b */ /* 0x010f2c0000000200 */
[----:B------:R-:W1:Y:S01]  /*b6e0*/  MUFU.TANH R37, R37 ;  /* 0x0000002500257308 */ /* 0x000e620000002400 */
[----:B------:R-:W-:Y:S01]  /*b6f0*/  HMMA.16816.F32.BF16 R12, R16, R10, R12 ;  /* 0x0000000a100c723c */ /* 0x000fe2000004180c */
[----:B--2---:R-:W2:Y:S06]  /*b700*/  LDSM.16.M88.4 R20, [R154+0x3400] ;  /* 0x003400009a14783b */ /* 0x004eac0000000200 */
        /* <DEDUP_REMOVED lines=14> */
[----:B---3--:R-:W3:Y:S01]  /*b7f0*/  LDSM.16.M88.4 R28, [R44+0x3400] ;  /* 0x003400002c1c783b */ /* 0x008ee20000000200 */
[----:B----4-:R-:W-:Y:S06]  /*b800*/  HMMA.16816.F32.BF16 R8, R16, R4, R8 ;  /* 0x000000041008723c */ /* 0x010fec0000041808 */
[----:B------:R-:W4:Y:S02]  /*b810*/  MUFU.TANH R78, R78 ;  /* 0x0000004e004e7308 */ /* 0x000f240000002400 */
        /* <DEDUP_REMOVED lines=15> */
[C---:B---3--:R-:W-:Y:S01]  /*b910*/  HMMA.16816.F32.BF16 R12, R16.reuse, R28, R12 ;  /* 0x0000001c100c723c */ /* 0x048fe2000004180c */
[----:B------:R3:W1:Y:S07]  /*b920*/  MUFU.TANH R185, R10 ;  /* 0x0000000a00b97308 */ /* 0x00066e0000002400 */
[----:B------:R-:W-:Y:S01]  /*b930*/  HMMA.16816.F32.BF16 R20, R16, R30, R20 ;  /* 0x0000001e1014723c */ /* 0x000fe20000041814 */
[----:B------:R-:W1:Y:S08]  /*b940*/  MUFU.TANH R168, R32 ;  /* 0x0000002000a87308 */ /* 0x000e700000002400 */
[----:B------:R4:W1:Y:S01]  /*b950*/  MUFU.TANH R166, R33 ;  /* 0x0000002100a67308 */ /* 0x0008620000002400 */
[----:B-----5:R-:W-:Y:S01]  /*b960*/  HMMA.16816.F32.BF16 R28, R24, R4, RZ ;  /* 0x00000004181c723c */ /* 0x020fe200000418ff */
[----:B---3--:R-:W3:Y:S01]  /*b970*/  LDSM.16.M88.4 R8, [R44+0x3800] ;  /* 0x003800002c08783b */ /* 0x008ee20000000200 */
        /* <DEDUP_REMOVED lines=11> */
[----:B----4-:R-:W4:Y:S07]  /*ba30*/  LDSM.16.M88.4 R32, [R154+0x3c00] ;  /* 0x003c00009a20783b */ /* 0x010f2e0000000200 */
[----:B------:R2:W1:Y:S08]  /*ba40*/  MUFU.TANH R156, R20 ;  /* 0x00000014009c7308 */ /* 0x0004700000002400 */
[----:B------:R-:W1:Y:S01]  /*ba50*/  MUFU.TANH R80, R80 ;  /* 0x0000005000507308 */ /* 0x000e620000002400 */
[----:B-----5:R-:W5:Y:S07]  /*ba60*/  LDSM.16.M88.4 R12, [R44+0x3c00] ;  /* 0x003c00002c0c783b */ /* 0x020f6e0000000200 */
[----:B------:R-:W1:Y:S01]  /*ba70*/  MUFU.TANH R81, R81 ;  /* 0x0000005100517308 */ /* 0x000e620000002400 */
[C---:B---3--:R-:W-:Y:S01]  /*ba80*/  HMMA.16816.F32.BF16 R28, R16.reuse, R8, R28 ;  /* 0x00000008101c723c */ /* 0x048fe2000004181c */
[----:B--2---:R-:W2:Y:S06]  /*ba90*/  LDSM.16.M88.4 R20, [R154+0x4000] ;  /* 0x004000009a14783b */ /* 0x004eac0000000200 */
[----:B------:R-:W3:Y:S01]  /*baa0*/  MUFU.TANH R82, R82 ;  /* 0x0000005200527308 */ /* 0x000ee20000002400 */
[----:B------:R-:W-:Y:S07]  /*bab0*/  HMMA.16816.F32.BF16 R4, R16, R10, R4 ;  /* 0x0000000a1004723c */ /* 0x000fee0000041804 */
        /* <DEDUP_REMOVED lines=15> */
[----:B----4-:R-:W4:Y:S04]  /*bbb0*/  LDSM.16.M88.4 R28, [R44+0x4000] ;  /* 0x004000002c1c783b */ /* 0x010f280000000200 */
        /* <DEDUP_REMOVED lines=16> */
[C---:B----4-:R-:W-:Y:S07]  /*bcc0*/  HMMA.16816.F32.BF16 R4, R16.reuse, R28, R4 ;  /* 0x0000001c1004723c */ /* 0x050fee0000041804 */
[----:B------:R-:W4:Y:S01]  /*bcd0*/  MUFU.TANH R96, R32 ;  /* 0x0000002000607308 */ /* 0x000f220000002400 */
[----:B------:R-:W-:Y:S07]  /*bce0*/  HMMA.16816.F32.BF16 R20, R16, R30, R20 ;  /* 0x0000001e1014723c */ /* 0x000fee0000041814 */
[----:B------:R2:W1:Y:S01]  /*bcf0*/  MUFU.TANH R97, R33 ;  /* 0x0000002100617308 */ /* 0x0004620000002400 */
[----:B---3--:R-:W3:Y:S01]  /*bd00*/  LDSM.16.M88.4 R8, [R44+0x4400] ;  /* 0x004400002c08783b */ /* 0x008ee20000000200 */
        /* <DEDUP_REMOVED lines=16> */
[C---:B---3--:R-:W-:Y:S01]  /*be10*/  HMMA.16816.F32.BF16 R28, R16.reuse, R8, R28 ;  /* 0x00000008101c723c */ /* 0x048fe2000004181c */
[----:B-----5:R-:W3:Y:S06]  /*be20*/  LDSM.16.M88.4 R4, [R44+0x4800] ;  /* 0x004800002c04783b */ /* 0x020eec0000000200 */
[----:B------:R-:W1:Y:S01]  /*be30*/  MUFU.TANH R94, R94 ;  /* 0x0000005e005e7308 */ /* 0x000e620000002400 */
[----:B----4-:R-:W4:Y:S01]  /*be40*/  LDSM.16.M88.4 R20, [R154+0x4c00] ;  /* 0x004c00009a14783b */ /* 0x010f220000000200 */
        /* <DEDUP_REMOVED lines=14> */
[----:B---3--:R-:W-:Y:S01]  /*bf30*/  HMMA.16816.F32.BF16 R8, R16, R4, R8 ;  /* 0x000000041008723c */ /* 0x008fe20000041808 */
[----:B------:R-:W-:Y:S01]  /*bf40*/  FMUL.FTZ R4, R12, UR15 ;  /* 0x0000000f0c047c20 */ /* 0x000fe20008410000 */
[----:B------:R-:W-:Y:S01]  /*bf50*/  FMUL.FTZ R5, R13, UR15 ;  /* 0x0000000f0d057c20 */ /* 0x000fe20008410000 */
[----:B------:R-:W-:-:S04]  /*bf60*/  DEPBAR.LE SB0, 0x0 ;  /* 0x000080000000791a */ /* 0x000fc80000000000 */
[----:B------:R-:W3:Y:S01]  /*bf70*/  MUFU.TANH R182, R182 ;  /* 0x000000b600b67308 */ /* 0x000ee20000002400 */
[C---:B----4-:R-:W-:Y:S07]  /*bf80*/  HMMA.16816.F32.BF16 R12, R24.reuse, R20, RZ ;  /* 0x00000014180c723c */ /* 0x050fee00000418ff */
[----:B------:R-:W4:Y:S01]  /*bf90*/  MUFU.TANH R189, R189 ;  /* 0x000000bd00bd7308 */ /* 0x000f220000002400 */
[----:B------:R-:W-:Y:S03]  /*bfa0*/  HMMA.16816.F32.BF16 R20, R24, R22, RZ ;  /* 0x000000161814723c */ /* 0x000fe600000418ff */
[----:B------:R-:W-:Y:S01]  /*bfb0*/  FMUL.FTZ R129, R10, UR15 ;  /* 0x0000000f0a817c20 */ /* 0x000fe20008410000 */
[----:B------:R-:W-:Y:S01]  /*bfc0*/  FMUL.FTZ R10, R11, UR15 ;  /* 0x0000000f0b0a7c20 */ /* 0x000fe20008410000 */
[----:B------:R-:W-:Y:S01]  /*bfd0*/  FMUL.FTZ R8, R8, UR15 ;  /* 0x0000000f08087c20 */ /* 0x000fe20008410000 */
[----:B------:R-:W-:Y:S01]  /*bfe0*/  FMUL.FTZ R9, R9, UR15 ;  /* 0x0000000f09097c20 */ /* 0x000fe20008410000 */
[----:B------:R-:W1:Y:S01]  /*bff0*/  MUFU.TANH R187, R187 ;  /* 0x000000bb00bb7308 */ /* 0x000e620000002400 */
[----:B------:R-:W-:Y:S01]  /*c000*/  HMMA.16816.F32.BF16 R32, R16, R6, R32 ;  /* 0x000000061020723c */ /* 0x000fe20000041820 */
[----:B------:R-:W5:Y:S01]  /*c010*/  S2R R6, SR_CTAID.X ;  /* 0x0000000000067919 */ /* 0x000f620000002500 */
[----:B------:R-:W-:-:S04]  /*c020*/  SHF.R.U32.HI R7, RZ, 0x2, R152 ;  /* 0x00000002ff077819 */ /* 0x000fc80000011698 */
[----:B------:R-:W-:Y:S01]  /*c030*/  LOP3.LUT R7, R7, 0x7, RZ, 0xc0, !PT ;  /* 0x0000000707077812 */ /* 0x000fe200078ec0ff */
        /* <DEDUP_REMOVED lines=10> */
[----:B-----5:R-:W-:Y:S01]  /*c0e0*/  LEA R6, R6, R43, 0x6 ;  /* 0x0000002b06067211 */ /* 0x020fe200078e30ff */
[----:B------:R-:W-:Y:S01]  /*c0f0*/  FMUL.FTZ R27, R20, UR15 ;  /* 0x0000000f141b7c20 */ /* 0x000fe20008410000 */
[----:B------:R-:W-:Y:S01]  /*c100*/  FMUL.FTZ R192, R22, UR15 ;  /* 0x0000000f16c07c20 */ /* 0x000fe20008410000 */
[----:B------:R-:W-:Y:S01]  /*c110*/  FMUL.FTZ R20, R21, UR15 ;  /* 0x0000000f15147c20 */ /* 0x000fe20008410000 */
[----:B------:R-:W-:Y:S01]  /*c120*/  FMUL.FTZ R22, R23, UR15 ;  /* 0x0000000f17167c20 */ /* 0x000fe20008410000 */
[----:B------:R-:W-:-:S02]  /*c130*/  IADD3 R7, PT, PT, -R201, R7, R6 ;  /* 0x00000007c9077210 */ /* 0x000fc40007ffe106 */
[----:B------:R-:W1:Y:S01]  /*c140*/  MUFU.TANH R179, R179 ;  /* 0x000000b300b37308 */ /* 0x000e620000002400 */
[----:B------:R-:W-:Y:S01]  /*c150*/  SHF.R.U32.HI R21, RZ, 0x3, R152 ;  /* 0x00000003ff157819 */ /* 0x000fe20000011698 */
        /* <DEDUP_REMOVED lines=48> */
[----:B------:R-:W1:Y:S08]  /*c460*/  MUFU.TANH R27, R27 ;  /* 0x0000001b001b7308 */ /* 0x000e700000002400 */
[----:B------:R-:W1:Y:S08]  /*c470*/  MUFU.TANH R20, R20 ;  /* 0x0000001400147308 */ /* 0x000e700000002400 */
        /* <DEDUP_REMOVED lines=17> */
.L_x_1315:
[----:B-1----:R-:W1:Y:S01]  /*c590*/  LDC R13, c[0x0][0x4f0] ;  /* 0x00013c00ff0d7b82 */ /* 0x002e620000000800 */
        /* <DEDUP_REMOVED lines=32> */
[----:B------:R-:W-:Y:S01]  /*c7a0*/  ISETP.NE.AND P0, PT, R13, RZ, PT ;  /* 0x000000ff0d00720c */ /* 0x000fe20003f05270 */
[----:B------:R-:W1:Y:S01]  /*c7b0*/  LDC.64 R6, c[0x0][0x3b8] ;  /* 0x0000ee00ff067b82 */ /* 0x000e620000000a00 */
        /* <DEDUP_REMOVED lines=14> */
[----:B-1----:R-:W-:-:S04]  /*c8a0*/  IMAD R16, R15, R6, RZ ;  /* 0x000000060f107224 */ /* 0x002fc800078e02ff */
        /* <DEDUP_REMOVED lines=11> */
.L_x_1316:
        /* <DEDUP_REMOVED lines=60> */
.L_x_1314:
[----:B------:R-:W-:Y:S01]  /*cd20*/  IMAD.SHL.U32 R46, R152, 0x2, RZ ;  /* 0x00000002982e7824 */ /* 0x000fe200078e00ff */
[----:B------:R-:W-:Y:S01]  /*cd30*/  LOP3.LUT R60, R60, 0xfffffffe, RZ, 0xc0, !PT ;  /* 0xfffffffe3c3c7812 */ /* 0x000fe200078ec0ff */
[----:B------:R-:W3:Y:S01]  /*cd40*/  LDCU UR4, c[0x0][0x45c] ;  /* 0x00008b80ff0477ac */ /* 0x000ee20008000800 */
[----:B------:R-:W-:Y:S02]  /*cd50*/  IMAD.SHL.U32 R21, R21, 0x100, RZ ;  /* 0x0000010015157824 */ /* 0x000fe400078e00ff */
[----:B------:R-:W-:-:S05]  /*cd60*/  LOP3.LUT R46, R46, 0x6, RZ, 0xc0, !PT ;  /* 0x000000062e2e7812 */ /* 0x000fca00078ec0ff */
[----:B------:R-:W-:-:S04]  /*cd70*/  IMAD R54, R61, 0x100, R46 ;  /* 0x000001003d367824 */ /* 0x000fc800078e022e */
[C---:B--2---:R-:W-:Y:S01]  /*cd80*/  VIADD R6, R54.reuse, 0x1 ;  /* 0x0000000136067836 */ /* 0x044fe20000000000 */
[CC--:B------:R-:W-:Y:S01]  /*cd90*/  ISETP.GE.AND P1, PT, R54.reuse, R42.reuse, PT ;  /* 0x0000002a3600720c */ /* 0x0c0fe20003f26270 */
[C---:B-1----:R-:W-:Y:S02]  /*cda0*/  VIADD R13, R54.reuse, 0x10 ;  /* 0x00000010360d7836 */ /* 0x042fe40000000000 */
        /* <DEDUP_REMOVED lines=9> */
[-C--:B------:R-:W-:Y:S01]  /*ce40*/  ISETP.GE.AND P5, PT, R6, R43.reuse, PT ;  /* 0x0000002b0600720c */ /* 0x080fe20003fa6270 */
[----:B------:R-:W-:Y:S01]  /*ce50*/  VIADD R28, R54, 0x28 ;  /* 0x00000028361c7836 */ /* 0x000fe20000000000 */
[-C--:B------:R-:W-:Y:S01]  /*ce60*/  ISETP.GE.AND P6, PT, R6, R42.reuse, PT ;  /* 0x0000002a0600720c */ /* 0x080fe20003fc6270 */
[----:B------:R-:W-:Y:S01]  /*ce70*/  VIADD R17, R54, 0x21 ;  /* 0x0000002136117836 */ /* 0x000fe20000000000 */
[----:B------:R-:W-:Y:S01]  /*ce80*/  FSEL R6, R74, -INF , !P2 ;  /* 0xff8000004a067808 */ /* 0x000fe20005000000 */
[C---:B------:R-:W-:Y:S01]  /*ce90*/  VIADD R30, R54.reuse, 0x29 ;  /* 0x00000029361e7836 */ /* 0x040fe20000000000 */
[----:B------:R-:W-:Y:S01]  /*cea0*/  ISETP.GE.AND P2, PT, R13, R43, PT ;  /* 0x0000002b0d00720c */ /* 0x000fe20003f46270 */
[----:B------:R-:W-:Y:S01]  /*ceb0*/  VIADD R33, R54, 0x31 ;  /* 0x0000003136217836 */ /* 0x000fe20000000000 */
[----:B------:R-:W-:Y:S01]  /*cec0*/  FSEL R191, R72, -INF , !P0 ;  /* 0xff80000048bf7808 */ /* 0x000fe20004000000 */
[----:B------:R-:W-:Y:S01]  /*ced0*/  VIADD R29, R54, 0x30 ;  /* 0x00000030361d7836 */ /* 0x000fe20000000000 */
[----:B------:R-:W-:-:S02]  /*cee0*/  ISETP.GE.AND P0, PT, R7, R42, PT ;  /* 0x0000002a0700720c */ /* 0x000fc40003f06270 */
[----:B------:R-:W-:Y:S02]  /*cef0*/  FSEL R23, R73, -INF , !P1 ;  /* 0xff80000049177808 */ /* 0x000fe40004800000 */
[----:B------:R-:W-:Y:S01]  /*cf00*/  ISETP.GE.AND P1, PT, R13, R42, PT ;  /* 0x0000002a0d00720c */ /* 0x000fe20003f26270 */
[----:B------:R-:W-:Y:S01]  /*cf10*/  VIADD R13, R54, 0x18 ;  /* 0x00000018360d7836 */ /* 0x000fe20000000000 */
[----:B------:R-:W-:Y:S02]  /*cf20*/  FSEL R193, R69, -INF , !P4 ;  /* 0xff80000045c17808 */ /* 0x000fe40006000000 */
[----:B------:R-:W-:Y:S02]  /*cf30*/  FSEL R14, R71, -INF , !P3 ;  /* 0xff800000470e7808 */ /* 0x000fe40005800000 */
[----:B------:R-:W-:Y:S02]  /*cf40*/  @P2 LOP3.LUT R60, R60, 0x1, RZ, 0xfc, !PT ;  /* 0x000000013c3c2812 */ /* 0x000fe400078efcff */
[----:B------:R-:W-:-:S02]  /*cf50*/  ISETP.GE.AND P2, PT, R7, R43, PT ;  /* 0x0000002b0700720c */ /* 0x000fc40003f46270 */
[----:B------:R-:W-:Y:S02]  /*cf60*/  FSEL R7, R68, -INF , !P6 ;  /* 0xff80000044077808 */ /* 0x000fe40007000000 */
[-C--:B------:R-:W-:Y:S02]  /*cf70*/  ISETP.GE.AND P6, PT, R15, R43.reuse, PT ;  /* 0x0000002b0f00720c */ /* 0x080fe40003fc6270 */
[C---:B------:R-:W-:Y:S02]  /*cf80*/  LOP3.LUT P4, RZ, R60.reuse, 0x1, RZ, 0xc0, !PT ;  /* 0x000000013cff7812 */ /* 0x040fe4000788c0ff */
[----:B------:R-:W-:Y:S02]  /*cf90*/  LOP3.LUT R60, R60, 0xfffffffe, RZ, 0xc0, !PT ;  /* 0xfffffffe3c3c7812 */ /* 0x000fe400078ec0ff */
[----:B------:R-:W-:Y:S02]  /*cfa0*/  FSEL R34, R70, -INF , !P5 ;  /* 0xff80000046227808 */ /* 0x000fe40006800000 */
[----:B------:R-:W-:-:S02]  /*cfb0*/  ISETP.GE.AND P3, PT, R13, R43, PT ;  /* 0x0000002b0d00720c */ /* 0x000fc40003f66270 */
[-C--:B------:R-:W-:Y:S02]  /*cfc0*/  ISETP.GE.AND P5, PT, R13, R42.reuse, PT ;  /* 0x0000002a0d00720c */ /* 0x080fe40003fa6270 */
[----:B------:R-:W-:Y:S02]  /*cfd0*/  FSEL R13, R65, -INF , !P1 ;  /* 0xff800000410d7808 */ /* 0x000fe40004800000 */
[----:B------:R-:W-:Y:S02]  /*cfe0*/  @P6 LOP3.LUT R60, R60, 0x1, RZ, 0xfc, !PT ;  /* 0x000000013c3c6812 */ /* 0x000fe400078efcff */
[C---:B------:R-:W-:Y:S02]  /*cff0*/  ISETP.GE.AND P6, PT, R18.reuse, R43, PT ;  /* 0x0000002b1200720c */ /* 0x040fe40003fc6270 */
[----:B------:R-:W-:Y:S02]  /*d000*/  ISETP.GE.AND P1, PT, R18, R42, PT ;  /* 0x0000002a1200720c */ /* 0x000fe40003f26270 */
[----:B------:R-:W-:-:S02]  /*d010*/  FSEL R18, R63, -INF , !P3 ;  /* 0xff8000003f127808 */ /* 0x000fc40005800000 */
[----:B------:R-:W-:Y:S02]  /*d020*/  LOP3.LUT P3, RZ, R60, 0x1, RZ, 0xc0, !PT ;  /* 0x000000013cff7812 */ /* 0x000fe4000786c0ff */
[----:B------:R-:W-:Y:S02]  /*d030*/  FSEL R24, R67, -INF , !P4 ;  /* 0xff80000043187808 */ /* 0x000fe40006000000 */
[----:B------:R-:W-:Y:S02]  /*d040*/  FSEL R62, R62, -INF , !P3 ;  /* 0xff8000003e3e7808 */ /* 0x000fe40005800000 */
[----:B------:R-:W-:Y:S02]  /*d050*/  ISETP.GE.AND P3, PT, R28, R43, PT ;  /* 0x0000002b1c00720c */ /* 0x000fe40003f66270 */
[----:B------:R-:W-:Y:S02]  /*d060*/  ISETP.GE.AND P4, PT, R15, R42, PT ;  /* 0x0000002a0f00720c */ /* 0x000fe40003f86270 */
[----:B------:R-:W-:-:S02]  /*d070*/  FSEL R16, R66, -INF , !P2 ;  /* 0xff80000042107808 */ /* 0x000fc40005000000 */
[----:B------:R-:W-:Y:S02]  /*d080*/  FSEL R15, R64, -INF , !P0 ;  /* 0xff800000400f7808 */ /* 0x000fe40004000000 */
[----:B------:R-:W-:Y:S02]  /*d090*/  LOP3.LUT R60, R60, 0xfffffffe, RZ, 0xc0, !PT ;  /* 0xfffffffe3c3c7812 */ /* 0x000fe400078ec0ff */
[C---:B------:R-:W-:Y:S02]  /*d0a0*/  ISETP.GE.AND P2, PT, R17.reuse, R43, PT ;  /* 0x0000002b1100720c */ /* 0x040fe40003f46270 */
[-C--:B------:R-:W-:Y:S02]  /*d0b0*/  ISETP.GE.AND P0, PT, R17, R42.reuse, PT ;  /* 0x0000002a1100720c */ /* 0x080fe40003f06270 */
[----:B------:R-:W-:Y:S02]  /*d0c0*/  FSEL R17, R58, -INF , !P4 ;  /* 0xff8000003a117808 */ /* 0x000fe40006000000 */
[----:B------:R-:W-:-:S02]  /*d0d0*/  ISETP.GE.AND P4, PT, R28, R42, PT ;  /* 0x0000002a1c00720c */ /* 0x000fc40003f86270 */
[----:B------:R-:W-:Y:S02]  /*d0e0*/  @P3 LOP3.LUT R60, R60, 0x1, RZ, 0xfc, !PT ;  /* 0x000000013c3c3812 */ /* 0x000fe400078efcff */
[----:B------:R-:W-:Y:S02]  /*d0f0*/  FSEL R28, R57, -INF , !P6 ;  /* 0xff800000391c7808 */ /* 0x000fe40007000000 */
[CC--:B------:R-:W-:Y:S02]  /*d100*/  ISETP.GE.AND P6, PT, R30.reuse, R43.reuse, PT ;  /* 0x0000002b1e00720c */ /* 0x0c0fe40003fc6270 */
[----:B------:R-:W-:Y:S02]  /*d110*/  ISETP.GE.AND P3, PT, R30, R42, PT ;  /* 0x0000002a1e00720c */ /* 0x000fe40003f66270 */
[----:B------:R-:W-:Y:S02]  /*d120*/  FSEL R30, R56, -INF , !P2 ;  /* 0xff800000381e7808 */ /* 0x000fe40005000000 */
[----:B------:R-:W-:-:S02]  /*d130*/  ISETP.GE.AND P2, PT, R33, R43, PT ;  /* 0x0000002b2100720c */ /* 0x000fc40003f46270 */
[----:B------:R-:W-:Y:S02]  /*d140*/  FSEL R59, R59, -INF , !P5 ;  /* 0xff8000003b3b7808 */ /* 0x000fe40006800000 */
[----:B------:R-:W-:Y:S02]  /*d150*/  FSEL R57, R53, -INF , !P1 ;  /* 0xff80000035397808 */ /* 0x000fe40004800000 */
[----:B------:R-:W-:Y:S02]  /*d160*/  FSEL R35, R52, -INF , !P0 ;  /* 0xff80000034237808 */ /* 0x000fe40004000000 */
[----:B------:R-:W-:Y:S02]  /*d170*/  LOP3.LUT P1, RZ, R60, 0x1, RZ, 0xc0, !PT ;  /* 0x000000013cff7812 */ /* 0x000fe4000782c0ff */
[C---:B------:R-:W-:Y:S02]  /*d180*/  ISETP.GE.AND P5, PT, R29.reuse, R43, PT ;  /* 0x0000002b1d00720c */ /* 0x040fe40003fa6270 */
[----:B------:R-:W-:Y:S01]  /*d190*/  ISETP.GE.AND P0, PT, R29, R42, PT ;  /* 0x0000002a1d00720c */ /* 0x000fe20003f06270 */
[----:B------:R-:W-:Y:S01]  /*d1a0*/  VIADD R29, R54, 0x38 ;  /* 0x00000038361d7836 */ /* 0x000fe20000000000 */
[----:B------:R-:W-:-:S02]  /*d1b0*/  LOP3.LUT R60, R60, 0xfffffffe, RZ, 0xc0, !PT ;  /* 0xfffffffe3c3c7812 */ /* 0x000fc400078ec0ff */
[----:B------:R-:W-:Y:S02]  /*d1c0*/  FSEL R138, R51, -INF , !P1 ;  /* 0xff800000338a7808 */ /* 0x000fe40004800000 */
[----:B------:R-:W-:Y:S01]  /*d1d0*/  FSEL R31, R49, -INF , !P4 ;  /* 0xff800000311f7808 */ /* 0x000fe20006000000 */
[----:B------:R-:W-:Y:S01]  /*d1e0*/  VIADD R49, R54, 0x39 ;  /* 0x0000003936317836 */ /* 0x000fe20000000000 */
[----:B------:R-:W-:Y:S02]  /*d1f0*/  ISETP.GE.AND P1, PT, R33, R42, PT ;  /* 0x0000002a2100720c */ /* 0x000fe40003f26270 */
[----:B------:R-:W-:Y:S02]  /*d200*/  @P2 LOP3.LUT R60, R60, 0x1, RZ, 0xfc, !PT ;  /* 0x000000013c3c2812 */ /* 0x000fe400078efcff */
[----:B------:R-:W-:Y:S01]  /*d210*/  FSEL R102, R47, -INF , !P5 ;  /* 0xff8000002f667808 */ /* 0x000fe20006800000 */
[----:B------:R-:W-:Y:S01]  /*d220*/  VIADD R47, R54, 0x41 ;  /* 0x00000041362f7836 */ /* 0x000fe20000000000 */
[----:B------:R-:W-:-:S02]  /*d230*/  ISETP.GE.AND P4, PT, R29, R43, PT ;  /* 0x0000002b1d00720c */ /* 0x000fc40003f86270 */
[----:B------:R-:W-:Y:S01]  /*d240*/  FSEL R33, R48, -INF , !P3 ;  /* 0xff80000030217808 */ /* 0x000fe20005800000 */
[----:B------:R-:W-:Y:S01]  /*d250*/  VIADD R48, R54, 0x40 ;  /* 0x0000004036307836 */ /* 0x000fe20000000000 */
[----:B------:R-:W-:Y:S02]  /*d260*/  ISETP.GE.AND P2, PT, R29, R42, PT ;  /* 0x0000002a1d00720c */ /* 0x000fe40003f46270 */
[----:B------:R-:W-:Y:S01]  /*d270*/  FSEL R112, R36, -INF , !P4 ;  /* 0xff80000024707808 */ /* 0x000fe20006000000 */
[C---:B------:R-:W-:Y:S01]  /*d280*/  VIADD R36, R54.reuse, 0x50 ;  /* 0x0000005036247836 */ /* 0x040fe20000000000 */
[----:B------:R-:W-:Y:S02]  /*d290*/  FSEL R107, R75, -INF , !P2 ;  /* 0xff8000004b6b7808 */ /* 0x000fe40005000000 */
[----:B------:R-:W-:Y:S01]  /*d2a0*/  FSEL R121, R37, -INF , !P1 ;  /* 0xff80000025797808 */ /* 0x000fe20004800000 */
[----:B------:R-:W-:Y:S01]  /*d2b0*/  VIADD R37, R54, 0x49 ;  /* 0x0000004936257836 */ /* 0x000fe20000000000 */
[----:B------:R-:W-:-:S02]  /*d2c0*/  ISETP.GE.AND P4, PT, R47, R43, PT ;  /* 0x0000002b2f00720c */ /* 0x000fc40003f86270 */
[-C--:B------:R-:W-:Y:S02]  /*d2d0*/  ISETP.GE.AND P2, PT, R47, R42.reuse, PT ;  /* 0x0000002a2f00720c */ /* 0x080fe40003f46270 */
[----:B------:R-:W-:Y:S01]  /*d2e0*/  FSEL R29, R38, -INF , !P0 ;  /* 0xff800000261d7808 */ /* 0x000fe20004000000 */
[----:B------:R-:W-:Y:S01]  /*d2f0*/  VIADD R38, R54, 0x48 ;  /* 0x0000004836267836 */ /* 0x000fe20000000000 */
[CC--:B------:R-:W-:Y:S02]  /*d300*/  ISETP.GE.AND P5, PT, R48.reuse, R43.reuse, PT ;  /* 0x0000002b3000720c */ /* 0x0c0fe40003fa6270 */
[-C--:B------:R-:W-:Y:S02]  /*d310*/  ISETP.GE.AND P1, PT, R48, R42.reuse, PT ;  /* 0x0000002a3000720c */ /* 0x080fe40003f26270 */
[C---:B------:R-:W-:Y:S02]  /*d320*/  ISETP.GE.AND P3, PT, R49.reuse, R43, PT ;  /* 0x0000002b3100720c */ /* 0x040fe40003f66270 */
[----:B------:R-:W-:-:S02]  /*d330*/  ISETP.GE.AND P0, PT, R49, R42, PT ;  /* 0x0000002a3100720c */ /* 0x000fc40003f06270 */
[----:B------:R-:W-:Y:S02]  /*d340*/  FSEL R132, R78, -INF , !P4 ;  /* 0xff8000004e847808 */ /* 0x000fe40006000000 */
[----:B------:R-:W-:Y:S02]  /*d350*/  FSEL R145, R80, -INF , !P2 ;  /* 0xff80000050917808 */ /* 0x000fe40005000000 */
[----:B------:R-:W-:Y:S02]  /*d360*/  FSEL R130, R77, -INF , !P5 ;  /* 0xff8000004d827808 */ /* 0x000fe40006800000 */
[----:B------:R-:W-:Y:S02]  /*d370*/  FSEL R141, R79, -INF , !P1 ;  /* 0xff8000004f8d7808 */ /* 0x000fe40004800000 */
[C---:B------:R-:W-:Y:S02]  /*d380*/  ISETP.GE.AND P4, PT, R36.reuse, R43, PT ;  /* 0x0000002b2400720c */ /* 0x040fe40003f86270 */
[----:B------:R-:W-:Y:S01]  /*d390*/  ISETP.GE.AND P2, PT, R36, R42, PT ;  /* 0x0000002a2400720c */ /* 0x000fe20003f46270 */
[----:B------:R-:W-:Y:S01]  /*d3a0*/  VIADD R36, R54, 0x58 ;  /* 0x0000005836247836 */ /* 0x000fe20000000000 */
[----:B------:R-:W-:Y:S01]  /*d3b0*/  FSEL R128, R2, -INF , !P3 ;  /* 0xff80000002807808 */ /* 0x000fe20005800000 */
[----:B------:R-:W-:Y:S01]  /*d3c0*/  VIADD R2, R54, 0x51 ;  /* 0x0000005136027836 */ /* 0x000fe20000000000 */
[----:B------:R-:W-:-:S02]  /*d3d0*/  FSEL R105, R76, -INF , !P0 ;  /* 0xff8000004c697808 */ /* 0x000fc40004000000 */
[CC--:B------:R-:W-:Y:S02]  /*d3e0*/  ISETP.GE.AND P5, PT, R37.reuse, R43.reuse, PT ;  /* 0x0000002b2500720c */ /* 0x0c0fe40003fa6270 */
        /* <DEDUP_REMOVED lines=27> */
[----:B------:R-:W-:-:S02]  /*d5a0*/  FSEL R153, R91, -INF , !P1 ;  /* 0xff8000005b997808 */ /* 0x000fc40004800000 */
[CC--:B------:R-:W-:Y:S02]  /*d5b0*/  ISETP.GE.AND P4, PT, R36.reuse, R43.reuse, PT ;  /* 0x0000002b2400720c */ /* 0x0c0fe40003f86270 */
[-C--:B------:R-:W-:Y:S01]  /*d5c0*/  ISETP.GE.AND P2, PT, R36, R42.reuse, PT ;  /* 0x0000002a2400720c */ /* 0x080fe20003f46270 */
[----:B------:R-:W-:Y:S01]  /*d5d0*/  VIADD R36, R54, 0x70 ;  /* 0x0000007036247836 */ /* 0x000fe20000000000 */
[----:B------:R-:W-:Y:S02]  /*d5e0*/  LOP3.LUT P6, RZ, R60, 0x1, RZ, 0xc0, !PT ;  /* 0x000000013cff7812 */ /* 0x000fe400078cc0ff */
        /* <DEDUP_REMOVED lines=56> */
[CC--:B------:R-:W-:Y:S02]  /*d970*/  ISETP.GE.AND P5, PT, R36.reuse, R43.reuse, PT ;  /* 0x0000002b2400720c */ /* 0x0c0fe40003fa6270 */
[----:B------:R-:W-:Y:S01]  /*d980*/  ISETP.GE.AND P3, PT, R36, R42, PT ;  /* 0x0000002a2400720c */ /* 0x000fe20003f66270 */
[----:B------:R-:W-:Y:S01]  /*d990*/  VIADD R36, R54, 0xa0 ;  /* 0x000000a036247836 */ /* 0x000fe20000000000 */
[-C--:B------:R-:W-:Y:S02]  /*d9a0*/  ISETP.GE.AND P6, PT, R2, R43.reuse, PT ;  /* 0x0000002b0200720c */ /* 0x080fe40003fc6270 */
[----:B------:R-:W-:Y:S02]  /*d9b0*/  FSEL R179, R179, -INF , !P0 ;  /* 0xff800000b3b37808 */ /* 0x000fe40004000000 */
[----:B------:R-:W-:Y:S02]  /*d9c0*/  FSEL R158, R158, -INF , !P6 ;  /* 0xff8000009e9e7808 */ /* 0x000fe40007000000 */
[----:B------:R-:W-:-:S02]  /*d9d0*/  ISETP.GE.AND P6, PT, R36, R43, PT ;  /* 0x0000002b2400720c */ /* 0x000fc40003fc6270 */
[-C--:B------:R-:W-:Y:S01]  /*d9e0*/  ISETP.GE.AND P0, PT, R2, R42.reuse, PT ;  /* 0x0000002a0200720c */ /* 0x080fe20003f06270 */
[----:B------:R-:W-:Y:S01]  /*d9f0*/  VIADD R2, R54, 0x99 ;  /* 0x0000009936027836 */ /* 0x000fe20000000000 */
[----:B------:R-:W-:Y:S02]  /*da00*/  FSEL R177, R177, -INF , !P2 ;  /* 0xff800000b1b17808 */ /* 0x000fe40005000000 */
[----:B------:R-:W-:Y:S02]  /*da10*/  FSEL R164, R164, -INF , !P4 ;  /* 0xff800000a4a47808 */ /* 0x000fe40006000000 */
[C---:B------:R-:W-:Y:S02]  /*da20*/  ISETP.GE.AND P4, PT, R2.reuse, R43, PT ;  /* 0x0000002b0200720c */ /* 0x040fe40003f86270 */
[----:B------:R-:W-:Y:S01]  /*da30*/  ISETP.GE.AND P2, PT, R2, R42, PT ;  /* 0x0000002a0200720c */ /* 0x000fe20003f46270 */
[----:B------:R-:W-:Y:S01]  /*da40*/  VIADD R2, R54, 0xa1 ;  /* 0x000000a136027836 */ /* 0x000fe20000000000 */
[----:B------:R-:W-:-:S02]  /*da50*/  LOP3.LUT R60, R60, 0xfffffffe, RZ, 0xc0, !PT ;  /* 0xfffffffe3c3c7812 */ /* 0x000fc400078ec0ff */
[----:B------:R-:W-:Y:S02]  /*da60*/  FSEL R171, R171, -INF , !P0 ;  /* 0xff800000abab7808 */ /* 0x000fe40004000000 */
[----:B------:R-:W-:Y:S02]  /*da70*/  @P6 LOP3.LUT R60, R60, 0x1, RZ, 0xfc, !PT ;  /* 0x000000013c3c6812 */ /* 0x000fe400078efcff */
[C---:B------:R-:W-:Y:S02]  /*da80*/  ISETP.GE.AND P6, PT, R2.reuse, R43, PT ;  /* 0x0000002b0200720c */ /* 0x040fe40003fc6270 */
[----:B------:R-:W-:Y:S01]  /*da90*/  ISETP.GE.AND P0, PT, R2, R42, PT ;  /* 0x0000002a0200720c */ /* 0x000fe20003f06270 */
[----:B------:R-:W-:Y:S01]  /*daa0*/  VIADD R2, R54, 0xa9 ;  /* 0x000000a936027836 */ /* 0x000fe20000000000 */
[----:B------:R-:W-:Y:S02]  /*dab0*/  FSEL R165, R165, -INF , !P2 ;  /* 0xff800000a5a57808 */ /* 0x000fe40005000000 */
[----:B------:R-:W-:-:S02]  /*dac0*/  FSEL R173, R173, -INF , !P1 ;  /* 0xff800000adad7808 */ /* 0x000fc40004800000 */
[----:B------:R-:W-:Y:S02]  /*dad0*/  ISETP.GE.AND P2, PT, R2, R43, PT ;  /* 0x0000002b0200720c */ /* 0x000fe40003f46270 */
[----:B------:R-:W-:Y:S01]  /*dae0*/  ISETP.GE.AND P1, PT, R36, R42, PT ;  /* 0x0000002a2400720c */ /* 0x000fe20003f26270 */
[----:B------:R-:W-:Y:S01]  /*daf0*/  VIADD R36, R54, 0xa8 ;  /* 0x000000a836247836 */ /* 0x000fe20000000000 */
[----:B------:R-:W-:Y:S02]  /*db00*/  FSEL R156, R156, -INF , !P5 ;  /* 0xff8000009c9c7808 */ /* 0x000fe40006800000 */
[----:B------:R-:W-:Y:S02]  /*db10*/  FSEL R169, R169, -INF , !P3 ;  /* 0xff800000a9a97808 */ /* 0x000fe40005800000 */
[----:B------:R-:W-:Y:S02]  /*db20*/  FSEL R150, R150, -INF , !P4 ;  /* 0xff80000096967808 */ /* 0x000fe40006000000 */
[----:B------:R-:W-:-:S02]  /*db30*/  LOP3.LUT P3, RZ, R60, 0x1, RZ, 0xc0, !PT ;  /* 0x000000013cff7812 */ /* 0x000fc4000786c0ff */
[C---:B------:R-:W-:Y:S02]  /*db40*/  ISETP.GE.AND P5, PT, R36.reuse, R43, PT ;  /* 0x0000002b2400720c */ /* 0x040fe40003fa6270 */
[----:B------:R-:W-:Y:S01]  /*db50*/  ISETP.GE.AND P4, PT, R36, R42, PT ;  /* 0x0000002a2400720c */ /* 0x000fe20003f86270 */
[----:B------:R-:W-:Y:S01]  /*db60*/  VIADD R36, R54, 0xb0 ;  /* 0x000000b036247836 */ /* 0x000fe20000000000 */
[----:B------:R-:W-:Y:S02]  /*db70*/  LOP3.LUT R60, R60, 0xfffffffe, RZ, 0xc0, !PT ;  /* 0xfffffffe3c3c7812 */ /* 0x000fe400078ec0ff */
[----:B------:R-:W-:Y:S02]  /*db80*/  FSEL R137, R137, -INF , !P1 ;  /* 0xff80000089897808 */ /* 0x000fe40004800000 */
[----:B------:R-:W-:Y:S02]  /*db90*/  @P2 LOP3.LUT R60, R60, 0x1, RZ, 0xfc, !PT ;  /* 0x000000013c3c2812 */ /* 0x000fe400078efcff */
[----:B------:R-:W-:-:S02]  /*dba0*/  FSEL R124, R124, -INF , !P6 ;  /* 0xff8000007c7c7808 */ /* 0x000fc40007000000 */
[C---:B------:R-:W-:Y:S02]  /*dbb0*/  ISETP.GE.AND P6, PT, R36.reuse, R43, PT ;  /* 0x0000002b2400720c */ /* 0x040fe40003fc6270 */
[-C--:B------:R-:W-:Y:S01]  /*dbc0*/  ISETP.GE.AND P1, PT, R36, R42.reuse, PT ;  /* 0x0000002a2400720c */ /* 0x080fe20003f26270 */
[----:B------:R-:W-:Y:S01]  /*dbd0*/  VIADD R36, R54, 0xb8 ;  /* 0x000000b836247836 */ /* 0x000fe20000000000 */
[----:B------:R-:W-:Y:S02]  /*dbe0*/  FSEL R126, R126, -INF , !P3 ;  /* 0xff8000007e7e7808 */ /* 0x000fe40005800000 */
[----:B------:R-:W-:Y:S02]  /*dbf0*/  FSEL R122, R122, -INF , !P5 ;  /* 0xff8000007a7a7808 */ /* 0x000fe40006800000 */
[----:B------:R-:W-:Y:S01]  /*dc00*/  ISETP.GE.AND P3, PT, R2, R42, PT ;  /* 0x0000002a0200720c */ /* 0x000fe20003f66270 */
[----:B------:R-:W-:Y:S01]  /*dc10*/  VIADD R2, R54, 0xb1 ;  /* 0x000000b136027836 */ /* 0x000fe20000000000 */
[----:B------:R-:W-:-:S02]  /*dc20*/  LOP3.LUT P5, RZ, R60, 0x1, RZ, 0xc0, !PT ;  /* 0x000000013cff7812 */ /* 0x000fc400078ac0ff */
[----:B------:R-:W-:Y:S02]  /*dc30*/  FSEL R133, R133, -INF , !P4 ;  /* 0xff80000085857808 */ /* 0x000fe40006000000 */
[-C--:B------:R-:W-:Y:S02]  /*dc40*/  ISETP.GE.AND P4, PT, R36, R43.reuse, PT ;  /* 0x0000002b2400720c */ /* 0x080fe40003f86270 */
[----:B------:R-:W-:Y:S02]  /*dc50*/  FSEL R120, R120, -INF , !P5 ;  /* 0xff80000078787808 */ /* 0x000fe40006800000 */
[----:B------:R-:W-:Y:S02]  /*dc60*/  FSEL R135, R135, -INF , !P0 ;  /* 0xff80000087877808 */ /* 0x000fe40004000000 */
[----:B------:R-:W-:Y:S01]  /*dc70*/  ISETP.GE.AND P5, PT, R36, R42, PT ;  /* 0x0000002a2400720c */ /* 0x000fe20003fa6270 */
[----:B------:R-:W-:Y:S01]  /*dc80*/  VIADD R36, R54, 0xc0 ;  /* 0x000000c036247836 */ /* 0x000fe20000000000 */
[----:B------:R-:W-:-:S02]  /*dc90*/  ISETP.GE.AND P2, PT, R2, R43, PT ;  /* 0x0000002b0200720c */ /* 0x000fc40003f46270 */
[-C--:B------:R-:W-:Y:S01]  /*dca0*/  ISETP.GE.AND P0, PT, R2, R42.reuse, PT ;  /* 0x0000002a0200720c */ /* 0x080fe20003f06270 */
[----:B------:R-:W-:Y:S01]  /*dcb0*/  VIADD R2, R54, 0xb9 ;  /* 0x000000b936027836 */ /* 0x000fe20000000000 */
[----:B------:R-:W-:Y:S02]  /*dcc0*/  FSEL R131, R131, -INF , !P3 ;  /* 0xff80000083837808 */ /* 0x000fe40005800000 */
[----:B------:R-:W-:Y:S02]  /*dcd0*/  FSEL R119, R119, -INF , !P0 ;  /* 0xff80000077777808 */ /* 0x000fe40004000000 */
[----:B------:R-:W-:Y:S02]  /*dce0*/  FSEL R106, R106, -INF , !P6 ;  /* 0xff8000006a6a7808 */ /* 0x000fe40007000000 */
[C---:B------:R-:W-:Y:S02]  /*dcf0*/  ISETP.GE.AND P3, PT, R36.reuse, R43, PT ;  /* 0x0000002b2400720c */ /* 0x040fe40003f66270 */
[----:B------:R-:W-:Y:S01]  /*dd00*/  ISETP.GE.AND P0, PT, R36, R42, PT ;  /* 0x0000002a2400720c */ /* 0x000fe20003f06270 */
[----:B------:R-:W-:Y:S01]  /*dd10*/  VIADD R36, R54, 0xc8 ;  /* 0x000000c836247836 */ /* 0x000fe20000000000 */
[----:B------:R-:W-:-:S02]  /*dd20*/  LOP3.LUT R60, R60, 0xfffffffe, RZ, 0xc0, !PT ;  /* 0xfffffffe3c3c7812 */ /* 0x000fc400078ec0ff */
[-C--:B------:R-:W-:Y:S02]  /*dd30*/  ISETP.GE.AND P6, PT, R2, R43.reuse, PT ;  /* 0x0000002b0200720c */ /* 0x080fe40003fc6270 */
[----:B------:R-:W-:Y:S02]  /*dd40*/  @P4 LOP3.LUT R60, R60, 0x1, RZ, 0xfc, !PT ;  /* 0x000000013c3c4812 */ /* 0x000fe400078efcff */
[----:B------:R-:W-:Y:S02]  /*dd50*/  FSEL R94, R97, -INF , !P6 ;  /* 0xff800000615e7808 */ /* 0x000fe40007000000 */
[----:B------:R-:W-:Y:S02]  /*dd60*/  ISETP.GE.AND P6, PT, R36, R43, PT ;  /* 0x0000002b2400720c */ /* 0x000fe40003fc6270 */
[----:B------:R-:W-:Y:S02]  /*dd70*/  FSEL R125, R125, -INF , !P1 ;  /* 0xff8000007d7d7808 */ /* 0x000fe40004800000 */
[----:B------:R-:W-:Y:S01]  /*dd80*/  ISETP.GE.AND P4, PT, R2, R42, PT ;  /* 0x0000002a0200720c */ /* 0x000fe20003f86270 */
[----:B------:R-:W-:Y:S01]  /*dd90*/  VIADD R2, R54, 0xc1 ;  /* 0x000000c136027836 */ /* 0x000fe20000000000 */
[----:B------:R-:W-:-:S02]  /*dda0*/  LOP3.LUT P1, RZ, R60, 0x1, RZ, 0xc0, !PT ;  /* 0x000000013cff7812 */ /* 0x000fc4000782c0ff */
[----:B------:R-:W-:Y:S02]  /*ddb0*/  FSEL R104, R104, -INF , !P2 ;  /* 0xff80000068687808 */ /* 0x000fe40005000000 */
[----:B------:R-:W-:Y:S02]  /*ddc0*/  FSEL R96, R96, -INF , !P1 ;  /* 0xff80000060607808 */ /* 0x000fe40004800000 */
[C---:B------:R-:W-:Y:S02]  /*ddd0*/  ISETP.GE.AND P1, PT, R2.reuse, R43, PT ;  /* 0x0000002b0200720c */ /* 0x040fe40003f26270 */
[----:B------:R-:W-:Y:S01]  /*dde0*/  ISETP.GE.AND P2, PT, R2, R42, PT ;  /* 0x0000002a0200720c */ /* 0x000fe20003f46270 */
[----:B------:R-:W-:Y:S01]  /*ddf0*/  VIADD R2, R54, 0xc9 ;  /* 0x000000c936027836 */ /* 0x000fe20000000000 */
[----:B------:R-:W-:Y:S02]  /*de00*/  LOP3.LUT R60, R60, 0xfffffffe, RZ, 0xc0, !PT ;  /* 0xfffffffe3c3c7812 */ /* 0x000fe400078ec0ff */
[----:B------:R-:W-:-:S02]  /*de10*/  FMNMX3.FTZ R38, R23, R191, R193, !PT ;  /* 0x000000bf17267276 */ /* 0x000fc400078100c1 */
[----:B------:R-:W-:Y:S02]  /*de20*/  FSEL R111, R111, -INF , !P4 ;  /* 0xff8000006f6f7808 */ /* 0x000fe40006000000 */
[----:B------:R-:W-:Y:S02]  /*de30*/  @P6 LOP3.LUT R60, R60, 0x1, RZ, 0xfc, !PT ;  /* 0x000000013c3c6812 */ /* 0x000fe400078efcff */
[----:B------:R-:W-:Y:S02]  /*de40*/  FMNMX3.FTZ R38, R38, R7, R13, !PT ;  /* 0x0000000726267276 */ /* 0x000fe4000781000d */
[CC--:B------:R-:W-:Y:S02]  /*de50*/  ISETP.GE.AND P6, PT, R2.reuse, R43.reuse, PT ;  /* 0x0000002b0200720c */ /* 0x0c0fe40003fc6270 */
[----:B------:R-:W-:Y:S02]  /*de60*/  FSEL R99, R99, -INF , !P0 ;  /* 0xff80000063637808 */ /* 0x000fe40004000000 */
[----:B------:R-:W-:Y:S01]  /*de70*/  ISETP.GE.AND P4, PT, R2, R42, PT ;  /* 0x0000002a0200720c */ /* 0x000fe20003f86270 */
[C---:B------:R-:W-:Y:S01]  /*de80*/  VIADD R2, R54.reuse, 0xd0 ;  /* 0x000000d036027836 */ /* 0x040fe20000000000 */
[----:B------:R-:W-:-:S02]  /*de90*/  ISETP.GE.AND P0, PT, R54, R43, PT ;  /* 0x0000002b3600720c */ /* 0x000fc40003f06270 */
[----:B------:R-:W-:Y:S02]  /*dea0*/  FSEL R117, R117, -INF , !P5 ;  /* 0xff80000075757808 */ /* 0x000fe40006800000 */
[----:B------:R-:W-:Y:S02]  /*deb0*/  FMNMX3.FTZ R38, R38, R15, R59, !PT ;  /* 0x0000000f26267276 */ /* 0x000fe4000781003b */
[----:B------:R-:W-:Y:S02]  /*dec0*/  ISETP.GE.AND P5, PT, R36, R42, PT ;  /* 0x0000002a2400720c */ /* 0x000fe40003fa6270 */
[----:B------:R-:W-:Y:S02]  /*ded0*/  FSEL R52, R98, -INF , !P3 ;  /* 0xff80000062347808 */ /* 0x000fe40005800000 */
[----:B------:R-:W-:Y:S02]  /*dee0*/  FSEL R51, R100, -INF , !P1 ;  /* 0xff80000064337808 */ /* 0x000fe40004800000 */
[----:B------:R-:W-:Y:S01]  /*def0*/  FSEL R36, R0, -INF , !P0 ;  /* 0xff80000000247808 */ /* 0x000fe20004000000 */
[----:B------:R-:W-:Y:S01]  /*df00*/  VIADD R0, R54, 0xd1 ;  /* 0x000000d136007836 */ /* 0x000fe20000000000 */
        /* <DEDUP_REMOVED lines=18> */
[----:B------:R-:W-:-:S02]  /*e030*/  FSEL R97, R101, -INF , !P2 ;  /* 0xff80000065617808 */ /* 0x000fc40005000000 */
[----:B------:R-:W-:Y:S02]  /*e040*/  LOP3.LUT P2, RZ, R60, 0x1, RZ, 0xc0, !PT ;  /* 0x000000013cff7812 */ /* 0x000fe4000784c0ff */
[----:B------:R-:W-:Y:S02]  /*e050*/  FMNMX3.FTZ R2, R2, R157, R151, !PT ;  /* 0x0000009d02027276 */ /* 0x000fe40007810097 */
[----:B------:R-:W-:Y:S02]  /*e060*/  FMNMX3.FTZ R37, R37, R132, R134, !PT ;  /* 0x0000008425257276 */ /* 0x000fe40007810086 */
        /* <DEDUP_REMOVED lines=23> */
[----:B------:R-:W-:Y:S02]  /*e1e0*/  LOP3.LUT R60, R60, 0xfffffffe, RZ, 0xc0, !PT ;  /* 0xfffffffe3c3c7812 */ /* 0x000fe400078ec0ff */
[----:B------:R-:W-:Y:S02]  /*e1f0*/  FSEL R48, R116, -INF , !P3 ;  /* 0xff80000074307808 */ /* 0x000fe40005800000 */
[----:B------:R-:W-:Y:S01]  /*e200*/  ISETP.GE.AND P3, PT, R0, R42, PT ;  /* 0x0000002a0000720c */ /* 0x000fe20003f66270 */
[----:B------:R-:W-:Y:S01]  /*e210*/  VIADD R0, R54, 0xe0 ;  /* 0x000000e036007836 */ /* 0x000fe20000000000 */
[----:B------:R-:W-:Y:S02]  /*e220*/  FMNMX3.FTZ R5, R5, R182, R180, !PT ;  /* 0x000000b605057276 */ /* 0x000fe400078100b4 */
[----:B------:R-:W-:Y:S02]  /*e230*/  FMNMX3.FTZ R2, R2, R171, R169, !PT ;  /* 0x000000ab02027276 */ /* 0x000fe400078100a9 */
[----:B------:R-:W-:-:S02]  /*e240*/  @P5 LOP3.LUT R60, R60, 0x1, RZ, 0xfc, !PT ;  /* 0x000000013c3c5812 */ /* 0x000fc400078efcff */
[----:B------:R-:W-:Y:S02]  /*e250*/  FMNMX3.FTZ R5, R5, R178, R172, !PT ;  /* 0x000000b205057276 */ /* 0x000fe400078100ac */
[----:B------:R-:W-:Y:S02]  /*e260*/  FSEL R85, R115, -INF , !P0 ;  /* 0xff80000073557808 */ /* 0x000fe40004000000 */
[----:B------:R-:W-:Y:S02]  /*e270*/  FSEL R47, R118, -INF , !P1 ;  /* 0xff800000762f7808 */ /* 0x000fe40004800000 */
[C---:B------:R-:W-:Y:S02]  /*e280*/  ISETP.GE.AND P5, PT, R0.reuse, R43, PT ;  /* 0x0000002b0000720c */ /* 0x040fe40003fa6270 */
[----:B------:R-:W-:Y:S01]  /*e290*/  ISETP.GE.AND P0, PT, R0, R42, PT ;  /* 0x0000002a0000720c */ /* 0x000fe20003f06270 */
[----:B------:R-:W-:Y:S01]  /*e2a0*/  VIADD R0, R54, 0xe1 ;  /* 0x000000e136007836 */ /* 0x000fe20000000000 */
[----:B------:R-:W-:-:S02]  /*e2b0*/  FMNMX3.FTZ R2, R2, R165, R137, !PT ;  /* 0x000000a502027276 */ /* 0x000fc40007810089 */
[----:B------:R-:W-:Y:S02]  /*e2c0*/  LOP3.LUT P1, RZ, R60, 0x1, RZ, 0xc0, !PT ;  /* 0x000000013cff7812 */ /* 0x000fe4000782c0ff */
        /* <DEDUP_REMOVED lines=12> */
[C---:B------:R-:W-:Y:S02]  /*e390*/  ISETP.GE.AND P4, PT, R0.reuse, R43, PT ;  /* 0x0000002b0000720c */ /* 0x040fe40003f86270 */
[----:B------:R-:W-:Y:S01]  /*e3a0*/  ISETP.GE.AND P3, PT, R0, R42, PT ;  /* 0x0000002a0000720c */ /* 0x000fe20003f66270 */
[----:B------:R-:W-:Y:S01]  /*e3b0*/  VIADD R0, R54, 0xe9 ;  /* 0x000000e936007836 */ /* 0x000fe20000000000 */
        /* <DEDUP_REMOVED lines=38> */
[----:B------:R-:W-:Y:S02]  /*e620*/  ISETP.GE.AND P1, PT, R0, R43, PT ;  /* 0x0000002b0000720c */ /* 0x000fe40003f26270 */
[----:B------:R-:W-:Y:S02]  /*e630*/  FSEL R65, R22, -INF , !P0 ;  /* 0xff80000016417808 */ /* 0x000fe40004000000 */
[----:B------:R-:W-:Y:S02]  /*e640*/  FMNMX3.FTZ R0, R2, R69, R67, !PT ;  /* 0x0000004502007276 */ /* 0x000fe40007810043 */
[----:B------:R-:W-:Y:S02]  /*e650*/  FMNMX3.FTZ R5, R5, R80, R78, !PT ;  /* 0x0000005005057276 */ /* 0x000fe4000781004e */
[----:B------:R-:W-:Y:S02]  /*e660*/  FMNMX.FTZ R0, R65, R0, !PT ;  /* 0x0000000041007209 */ /* 0x000fe40007810000 */
[----:B------:R-:W-:-:S02]  /*e670*/  FSEL R72, R11, -INF , !P6 ;  /* 0xff8000000b487808 */ /* 0x000fc40007000000 */
[----:B------:R-:W-:Y:S01]  /*e680*/  FSEL R70, R12, -INF , !P5 ;  /* 0xff8000000c467808 */ /* 0x000fe20006800000 */
[----:B------:R-:W1:Y:S01]  /*e690*/  SHFL.BFLY PT, R9, R0, 0x2, 0x1f ;  /* 0x0c401f0000097f89 */ /* 0x000e6200000e0000 */
[----:B------:R-:W-:Y:S02]  /*e6a0*/  FMNMX3.FTZ R5, R5, R76, R74, !PT ;  /* 0x0000004c05057276 */ /* 0x000fe4000781004a */
[----:B------:R-:W-:Y:S02]  /*e6b0*/  ISETP.GE.AND P0, PT, R54, R43, PT ;  /* 0x0000002b3600720c */ /* 0x000fe40003f06270 */
[----:B------:R-:W-:Y:S02]  /*e6c0*/  FSEL R68, R19, -INF , !P4 ;  /* 0xff80000013447808 */ /* 0x000fe40006000000 */
[----:B------:R-:W-:Y:S02]  /*e6d0*/  FSEL R66, R27, -INF , !P1 ;  /* 0xff8000001b427808 */ /* 0x000fe40004800000 */
[----:B------:R-:W-:-:S02]  /*e6e0*/  FMNMX3.FTZ R5, R5, R72, R70, !PT ;  /* 0x0000004805057276 */ /* 0x000fc40007810046 */
[----:B------:R-:W-:Y:S02]  /*e6f0*/  FSEL R64, R20, -INF , !P0 ;  /* 0xff80000014407808 */ /* 0x000fe40004000000 */
[----:B------:R-:W-:Y:S02]  /*e700*/  FMNMX3.FTZ R5, R5, R68, R66, !PT ;  /* 0x0000004405057276 */ /* 0x000fe40007810042 */
[----:B------:R-:W-:Y:S02]  /*e710*/  LOP3.LUT P2, RZ, R152, 0x4, RZ, 0xc0, !PT ;  /* 0x0000000498ff7812 */ /* 0x000fe4000784c0ff */
[----:B------:R-:W-:-:S05]  /*e720*/  FMNMX.FTZ R8, R64, R5, !PT ;  /* 0x0000000540087209 */ /* 0x000fca0007810000 */
[----:B------:R-:W2:Y:S01]  /*e730*/  SHFL.BFLY PT, R5, R8, 0x2, 0x1f ;  /* 0x0c401f0008057f89 */ /* 0x000ea200000e0000 */
[----:B-1----:R-:W-:-:S05]  /*e740*/  FMNMX.FTZ R9, R0, R9, !PT ;  /* 0x0000000900097209 */ /* 0x002fca0007810000 */
[----:B------:R-:W1:Y:S01]  /*e750*/  SHFL.BFLY PT, R4, R9, 0x1, 0x1f ;  /* 0x0c201f0009047f89 */ /* 0x000e6200000e0000 */
[----:B--2---:R-:W-:-:S05]  /*e760*/  FMNMX.FTZ R5, R8, R5, !PT ;  /* 0x0000000508057209 */ /* 0x004fca0007810000 */
[----:B------:R-:W2:Y:S01]  /*e770*/  SHFL.BFLY PT, R2, R5, 0x1, 0x1f ;  /* 0x0c201f0005027f89 */ /* 0x000ea200000e0000 */
[----:B-1----:R-:W-:Y:S02]  /*e780*/  FMNMX.FTZ R0, R9, R4, !PT ;  /* 0x0000000409007209 */ /* 0x002fe40007810000 */
[----:B------:R-:W-:Y:S02]  /*e790*/  LOP3.LUT R4, R21, 0x100, RZ, 0xc0, !PT ;  /* 0x0000010015047812 */ /* 0x000fe400078ec0ff */
[C---:B------:R-:W-:Y:S01]  /*e7a0*/  FSETP.NEU.FTZ.AND P0, PT, R0.reuse, -INF , PT ;  /* 0xff8000000000780b */ /* 0x040fe20003f1d000 */
[----:B---3--:R-:W-:Y:S01]  /*e7b0*/  FMUL.FTZ R60, R0, UR4 ;  /* 0x00000004003c7c20 */ /* 0x008fe20008410000 */
[----:B------:R-:W-:-:S04]  /*e7c0*/  LOP3.LUT R11, R4, 0x20, R3, 0xf8, !PT ;  /* 0x00000020040b7812 */ /* 0x000fc800078ef803 */
[----:B------:R-:W-:Y:S02]  /*e7d0*/  LOP3.LUT R54, R40, R11, RZ, 0xfc, !PT ;  /* 0x0000000b28367212 */ /* 0x000fe400078efcff */
[----:B------:R-:W-:Y:S02]  /*e7e0*/  FSEL R60, R60, RZ, P0 ;  /* 0x000000ff3c3c7208 */ /* 0x000fe40000000000 */
[----:B------:R-:W-:-:S03]  /*e7f0*/  LEA R54, R54, UR5, 0x1 ;  /* 0x0000000536367c11 */ /* 0x000fc6000f8e08ff */
[--C-:B------:R-:W-:Y:S01]  /*e800*/  FFMA.FTZ R127, R23, UR4, -R60.reuse ;  /* 0x00000004177f7c23 */ /* 0x100fe2000801083c */
[--C-:B------:R-:W-:Y:S01]  /*e810*/  FFMA.FTZ R108, R7, UR4, -R60.reuse ;  /* 0x00000004076c7c23 */ /* 0x100fe2000801083c */
[----:B------:R-:W1:Y:S01]  /*e820*/  LDSM.16.MT88.4 R20, [R54+0x5000] ;  /* 0x005000003614783b */ /* 0x000e620000004200 */
[C---:B------:R-:W-:Y:S02]  /*e830*/  VIADD R4, R54.reuse, 0x5000 ;  /* 0x0000500036047836 */ /* 0x040fe40000000000 */
[--C-:B------:R-:W-:Y:S01]  /*e840*/  FFMA.FTZ R116, R191, UR4, -R60.reuse ;  /* 0x00000004bf747c23 */ /* 0x100fe2000801083c */
[----:B--2---:R-:W-:Y:S01]  /*e850*/  FMNMX.FTZ R2, R5, R2, !PT ;  /* 0x0000000205027209 */ /* 0x004fe20007810000 */
[----:B------:R-:W-:Y:S02]  /*e860*/  VIADD R53, R54, 0x5020 ;  /* 0x0000502036357836 */ /* 0x000fe40000000000 */
[--C-:B------:R-:W-:Y:S01]  /*e870*/  FFMA.FTZ R113, R193, UR4, -R60.reuse ;  /* 0x00000004c1717c23 */ /* 0x100fe2000801083c */
[----:B------:R-:W-:Y:S01]  /*e880*/  @P2 VIADD R53, R4, 0xffffffe0 ;  /* 0xffffffe004352836 */ /* 0x000fe20000000000 */
[C---:B------:R-:W-:Y:S01]  /*e890*/  FSETP.NEU.FTZ.AND P0, PT, R2.reuse, -INF , PT ;  /* 0xff8000000200780b */ /* 0x040fe20003f1d000 */
[----:B------:R-:W-:Y:S01]  /*e8a0*/  FMUL.FTZ R63, R2, UR4 ;  /* 0x00000004023f7c20 */ /* 0x000fe20008410000 */
[----:B------:R-:W-:Y:S01]  /*e8b0*/  MUFU.EX2 R127, R127 ;  /* 0x0000007f007f7308 */ /* 0x000fe20000000800 */
[----:B------:R-:W-:Y:S01]  /*e8c0*/  LDSM.16.MT88.4 R8, [R54+0x5400] ;  /* 0x005400003608783b */ /* 0x000fe20000004200 */
[--C-:B------:R-:W-:Y:S01]  /*e8d0*/  FFMA.FTZ R109, R13, UR4, -R60.reuse ;  /* 0x000000040d6d7c23 */ /* 0x100fe2000801083c */
[--C-:B------:R-:W-:Y:S01]  /*e8e0*/  FFMA.FTZ R98, R15, UR4, -R60.reuse ;  /* 0x000000040f627c23 */ /* 0x100fe2000801083c */
[----:B------:R-:W-:Y:S01]  /*e8f0*/  FSEL R63, R63, RZ, P0 ;  /* 0x000000ff3f3f7208 */ /* 0x000fe20000000000 */
[----:B------:R-:W2:Y:S01]  /*e900*/  MUFU.EX2 R116, R116 ;  /* 0x0000007400747308 */ /* 0x000ea20000000800 */
        /* <DEDUP_REMOVED lines=8> */
[----:B------:R-:W-:Y:S01]  /*e990*/  MUFU.EX2 R113, R113 ;  /* 0x0000007100717308 */ /* 0x000fe20000000800 */
[----:B------:R-:W4:Y:S01]  /*e9a0*/  LDSM.16.MT88.4 R36, [R53+0x400] ;  /* 0x000400003524783b */ /* 0x000f220000004200 */
[--C-:B------:R-:W-:Y:S01]  /*e9b0*/  FFMA.FTZ R103, R24, UR4, -R63.reuse ;  /* 0x0000000418677c23 */ /* 0x100fe2000801083f */
[--C-:B------:R-:W-:Y:S01]  /*e9c0*/  FFMA.FTZ R100, R16, UR4, -R63.reuse ;  /* 0x0000000410647c23 */ /* 0x100fe2000801083f */
[----:B------:R-:W5:Y:S01]  /*e9d0*/  MUFU.EX2 R108, R108 ;  /* 0x0000006c006c7308 */ /* 0x000f620000000800 */
[----:B--2---:R-:W-:Y:S01]  /*e9e0*/  F2FP.BF16.F32.PACK_AB R13, R116, R127 ;  /* 0x0000007f740d723e */ /* 0x004fe200000010ff */
[--C-:B------:R-:W-:Y:S01]  /*e9f0*/  FFMA.FTZ R101, R18, UR4, -R63.reuse ;  /* 0x0000000412657c23 */ /* 0x100fe2000801083f */
[--C-:B------:R-:W-:Y:S01]  /*ea00*/  FFMA.FTZ R62, R62, UR4, -R63.reuse ;  /* 0x000000043e3e7c23 */ /* 0x100fe2000801083f */
[----:B------:R-:W-:Y:S01]  /*ea10*/  MUFU.EX2 R129, R129 ;  /* 0x0000008100817308 */ /* 0x000fe20000000800 */
[--C-:B------:R-:W-:Y:S01]  /*ea20*/  FFMA.FTZ R57, R35, UR4, -R60.reuse ;  /* 0x0000000423397c23 */ /* 0x100fe2000801083c */
[--C-:B------:R-:W-:Y:S01]  /*ea30*/  FFMA.FTZ R87, R33, UR4, -R60.reuse ;  /* 0x0000000421577c23 */ /* 0x100fe2000801083c */
[--C-:B------:R-:W-:Y:S01]  /*ea40*/  FFMA.FTZ R56, R31, UR4, -R60.reuse ;  /* 0x000000041f387c23 */ /* 0x100fe2000801083c */
[----:B------:R-:W2:Y:S01]  /*ea50*/  MUFU.EX2 R118, R118 ;  /* 0x0000007600767308 */ /* 0x000ea20000000800 */
[----:B------:R-:W4:Y:S01]  /*ea60*/  LDSM.16.MT88.4 R32, [R54+0x5800] ;  /* 0x005800003620783b */ /* 0x000f220000004200 */
[--C-:B------:R-:W-:Y:S01]  /*ea70*/  FFMA.FTZ R86, R29, UR4, -R60.reuse ;  /* 0x000000041d567c23 */ /* 0x100fe2000801083c */
[--C-:B------:R-:W-:Y:S01]  /*ea80*/  FFMA.FTZ R88, R28, UR4, -R63.reuse ;  /* 0x000000041c587c23 */ /* 0x100fe2000801083f */
[----:B------:R-:W-:Y:S01]  /*ea90*/  MUFU.EX2 R115, R115 ;  /* 0x0000007300737308 */ /* 0x000fe20000000800 */
[--C-:B------:R-:W-:Y:S01]  /*eaa0*/  FFMA.FTZ R95, R30, UR4, -R63.reuse ;  /* 0x000000041e5f7c23 */ /* 0x100fe2000801083f */
[----:B-----5:R-:W-:Y:S01]  /*eab0*/  F2FP.BF16.F32.PACK_AB R15, R108, R113 ;  /* 0x000000716c0f723e */ /* 0x020fe200000010ff */
[----:B------:R-:W5:Y:S01]  /*eac0*/  LDSM.16.MT88.4 R28, [R53+0x800] ;  /* 0x00080000351c783b */ /* 0x000f620000004200 */
[----:B------:R-:W1:Y:S01]  /*ead0*/  MUFU.EX2 R110, R110 ;  /* 0x0000006e006e7308 */ /* 0x000e620000000800 */
        /* <DEDUP_REMOVED lines=17> */
[----:B------:R-:W-:Y:S01]  /*ebf0*/  FFMA.FTZ R185, R185, UR4, -R60 ;  /* 0x00000004b9b97c23 */ /* 0x000fe2000801083c */
[--C-:B------:R-:W-:Y:S01]  /*ec00*/  FFMA.FTZ R188, R168, UR4, -R63.reuse ;  /* 0x00000004a8bc7c23 */ /* 0x100fe2000801083f */
[----:B------:R-:W-:Y:S01]  /*ec10*/  MUFU.EX2 R103, R103 ;  /* 0x0000006700677308 */ /* 0x000fe20000000800 */
[C---:B------:R-:W-:Y:S01]  /*ec20*/  HMMA.16816.F32.BF16 R24, R12.reuse, R20, RZ ;  /* 0x000000140c18723c */ /* 0x040fe200000418ff */
[--C-:B------:R-:W-:Y:S01]  /*ec30*/  FFMA.FTZ R190, R166, UR4, -R63.reuse ;  /* 0x00000004a6be7c23 */ /* 0x100fe2000801083f */
[--C-:B------:R-:W-:Y:S01]  /*ec40*/  FFMA.FTZ R168, R164, UR4, -R63.reuse ;  /* 0x00000004a4a87c23 */ /* 0x100fe2000801083f */
[----:B------:R-:W1:Y:S01]  /*ec50*/  MUFU.EX2 R100, R100 ;  /* 0x0000006400647308 */ /* 0x000e620000000800 */
[--C-:B------:R-:W-:Y:S01]  /*ec60*/  FFMA.FTZ R156, R156, UR4, -R63.reuse ;  /* 0x000000049c9c7c23 */ /* 0x100fe2000801083f */
[----:B------:R-:W-:Y:S01]  /*ec70*/  FADD.FTZ R118, R129, R118 ;  /* 0x0000007681767221 */ /* 0x000fe20000010000 */
[----:B------:R-:W-:Y:S01]  /*ec80*/  FFMA.FTZ R125, R125, UR4, -R60 ;  /* 0x000000047d7d7c23 */ /* 0x000fe2000801083c */
[----:B------:R-:W-:Y:S01]  /*ec90*/  MUFU.EX2 R101, R101 ;  /* 0x0000006500657308 */ /* 0x000fe20000000800 */
[C---:B------:R-:W-:Y:S01]  /*eca0*/  HMMA.16816.F32.BF16 R20, R12.reuse, R22, RZ ;  /* 0x000000160c14723c */ /* 0x040fe200000418ff */
[----:B------:R-:W-:Y:S01]  /*ecb0*/  FADD.FTZ R115, R115, R118 ;  /* 0x0000007673737221 */ /* 0x000fe20000010000 */
[--C-:B------:R-:W-:Y:S01]  /*ecc0*/  FFMA.FTZ R118, R111, UR4, -R60.reuse ;  /* 0x000000046f767c23 */ /* 0x100fe2000801083c */
[----:B------:R-:W4:Y:S01]  /*ecd0*/  MUFU.EX2 R62, R62 ;  /* 0x0000003e003e7308 */ /* 0x000f220000000800 */
[----:B------:R-:W-:Y:S01]  /*ece0*/  FFMA.FTZ R49, R49, UR4, -R63 ;  /* 0x0000000431317c23 */ /* 0x000fe2000801083f */
[----:B------:R-:W-:Y:S01]  /*ecf0*/  FADD.FTZ R110, R110, R115 ;  /* 0x000000736e6e7221 */ /* 0x000fe20000010000 */
[--C-:B------:R-:W-:Y:S01]  /*ed00*/  FFMA.FTZ R115, R96, UR4, -R63.reuse ;  /* 0x0000000460737c23 */ /* 0x100fe2000801083f */
[----:B------:R-:W-:Y:S01]  /*ed10*/  MUFU.EX2 R58, R58 ;  /* 0x0000003a003a7308 */ /* 0x000fe20000000800 */
[C---:B---3--:R-:W-:Y:S01]  /*ed20*/  HMMA.16816.F32.BF16 R16, R12.reuse, R4, RZ ;  /* 0x000000040c10723c */ /* 0x048fe200000418ff */
[----:B--2---:R-:W-:Y:S01]  /*ed30*/  F2FP.BF16.F32.PACK_AB R5, R98, R109 ;  /* 0x0000006d6205723e */ /* 0x004fe200000010ff */
[--C-:B------:R-:W-:Y:S01]  /*ed40*/  FFMA.FTZ R99, R99, UR4, -R60.reuse ;  /* 0x0000000463637c23 */ /* 0x100fe2000801083c */
[----:B-1----:R-:W-:Y:S01]  /*ed50*/  F2FP.BF16.F32.PACK_AB R4, R100, R103 ;  /* 0x000000676404723e */ /* 0x002fe200000010ff */
[----:B------:R-:W1:Y:S01]  /*ed60*/  MUFU.EX2 R57, R57 ;  /* 0x0000003900397308 */ /* 0x000e620000000800 */
[--C-:B------:R-:W-:Y:S01]  /*ed70*/  FFMA.FTZ R73, R73, UR4, -R60.reuse ;  /* 0x0000000449497c23 */ /* 0x100fe2000801083c */
[--C-:B------:R-:W-:Y:S01]  /*ed80*/  FFMA.FTZ R76, R76, UR4, -R63.reuse ;  /* 0x000000044c4c7c23 */ /* 0x100fe2000801083f */
[----:B------:R-:W-:Y:S01]  /*ed90*/  FFMA.FTZ R217, R64, UR4, -R63 ;  /* 0x0000000440d97c23 */ /* 0x000fe2000801083f */
[----:B------:R-:W-:Y:S01]  /*eda0*/  HMMA.16816.F32.BF16 R12, R12, R6, RZ ;  /* 0x000000060c0c723c */ /* 0x000fe200000418ff */
[----:B------:R-:W-:Y:S01]  /*edb0*/  F2FP.BF16.F32.PACK_AB R7, R59, R92 ;  /* 0x0000005c3b07723e */ /* 0x000fe200000010ff */
[----:B------:R-:W-:Y:S01]  /*edc0*/  MUFU.EX2 R56, R56 ;  /* 0x0000003800387308 */ /* 0x000fe20000000800 */
[----:B----4-:R-:W-:Y:S01]  /*edd0*/  F2FP.BF16.F32.PACK_AB R6, R62, R101 ;  /* 0x000000653e06723e */ /* 0x010fe200000010ff */
[----:B------:R-:W-:Y:S01]  /*ede0*/  FFMA.FTZ R67, R67, UR4, -R60 ;  /* 0x0000000443437c23 */ /* 0x000fe2000801083c */
[----:B------:R-:W-:Y:S01]  /*edf0*/  ISETP.GT.AND P0, PT, R61, R200, PT ;  /* 0x000000c83d00720c */ /* 0x000fe20003f04270 */
[----:B------:R-:W-:Y:S04]  /*ee00*/  MUFU.EX2 R87, R87 ;  /* 0x0000005700577308 */ /* 0x000fe80000000800 */
[C---:B------:R-:W-:Y:S01]  /*ee10*/  HMMA.16816.F32.BF16 R24, R4.reuse, R8, R24 ;  /* 0x000000080418723c */ /* 0x040fe20000041818 */
[----:B------:R-:W-:Y:S04]  /*ee20*/  MUFU.EX2 R88, R88 ;  /* 0x0000005800587308 */ /* 0x000fe80000000800 */
[----:B------:R-:W2:Y:S03]  /*ee30*/  MUFU.EX2 R95, R95 ;  /* 0x0000005f005f7308 */ /* 0x000ea60000000800 */
[C---:B------:R-:W-:Y:S01]  /*ee40*/  HMMA.16816.F32.BF16 R20, R4.reuse, R10, R20 ;  /* 0x0000000a0414723c */ /* 0x040fe20000041814 */
[----:B------:R-:W-:Y:S01]  /*ee50*/  MUFU.EX2 R93, R93 ;  /* 0x0000005d005d7308 */ /* 0x000fe20000000800 */
[----:B------:R-:W3:Y:S03]  /*ee60*/  LDSM.16.MT88.4 R8, [R54+0x5c00] ;  /* 0x005c00003608783b */ /* 0x000ee60000004200 */
[----:B------:R-:W4:Y:S03]  /*ee70*/  MUFU.EX2 R90, R90 ;  /* 0x0000005a005a7308 */ /* 0x000f260000000800 */
        /* <DEDUP_REMOVED lines=8> */
[----:B----4-:R-:W-:Y:S01]  /*ef00*/  F2FP.BF16.F32.PACK_AB R38, R90, R93 ;  /* 0x0000005d5a26723e */ /* 0x010fe200000010ff */
[----:B------:R-:W2:Y:S02]  /*ef10*/  LDSM.16.MT88.4 R4, [R53+0xc00] ;  /* 0x000c00003504783b */ /* 0x000ea40000004200 */
[----:B------:R-:W4:Y:S01]  /*ef20*/  MUFU.EX2 R102, R138 ;  /* 0x0000008a00667308 */ /* 0x000f220000000800 */
[--C-:B-----5:R-:W-:Y:S01]  /*ef30*/  FFMA.FTZ R123, R128, UR4, -R63.reuse ;  /* 0x00000004807b7c23 */ /* 0x120fe2000801083f */
        /* <DEDUP_REMOVED lines=11> */
[C---:B------:R-:W-:Y:S01]  /*eff0*/  HMMA.16816.F32.BF16 R20, R36.reuse, R34, R20 ;  /* 0x000000222414723c */ /* 0x040fe20000041814 */
[----:B----4-:R-:W-:Y:S01]  /*f000*/  F2FP.BF16.F32.PACK_AB R35, R102, R105 ;  /* 0x000000696623723e */ /* 0x010fe200000010ff */
[----:B------:R-:W-:Y:S01]  /*f010*/  FFMA.FTZ R138, R147, UR4, -R60 ;  /* 0x00000004938a7c23 */ /* 0x000fe2000801083c */
[----:B------:R-:W4:Y:S01]  /*f020*/  MUFU.EX2 R123, R123 ;  /* 0x0000007b007b7308 */ /* 0x000f220000000800 */
[--C-:B------:R-:W-:Y:S01]  /*f030*/  FFMA.FTZ R186, R140, UR4, -R63.reuse ;  /* 0x000000048cba7c23 */ /* 0x100fe2000801083f */
[--C-:B------:R-:W-:Y:S01]  /*f040*/  FFMA.FTZ R184, R174, UR4, -R63.reuse ;  /* 0x00000004aeb87c23 */ /* 0x100fe2000801083f */
[----:B------:R-:W-:Y:S01]  /*f050*/  FFMA.FTZ R174, R162, UR4, -R63 ;  /* 0x00000004a2ae7c23 */ /* 0x000fe2000801083f */
[----:B------:R-:W-:Y:S01]  /*f060*/  MUFU.EX2 R128, R128 ;  /* 0x0000008000807308 */ /* 0x000fe20000000800 */
[----:B------:R-:W-:Y:S01]  /*f070*/  HMMA.16816.F32.BF16 R16, R36, R28, R16 ;  /* 0x0000001c2410723c */ /* 0x000fe20000041810 */
[----:B-1----:R-:W-:-:S02]  /*f080*/  F2FP.BF16.F32.PACK_AB R32, R114, R121 ;  /* 0x000000797220723e */ /* 0x002fc400000010ff */
        /* <DEDUP_REMOVED lines=31> */
[--C-:B--2---:R-:W-:Y:S01]  /*f280*/  FFMA.FTZ R167, R163, UR4, -R60.reuse ;  /* 0x00000004a3a77c23 */ /* 0x104fe2000801083c */
[----:B------:R-:W-:Y:S01]  /*f290*/  FFMA.FTZ R163, R146, UR4, -R63 ;  /* 0x0000000492a37c23 */ /* 0x000fe2000801083f */
        /* <DEDUP_REMOVED lines=13> */
[----:B------:R4:W5:Y:S04]  /*f370*/  MUFU.EX2 R161, R167 ;  /* 0x000000a700a17308 */ /* 0x0009680000000800 */
[----:B------:R-:W-:Y:S01]  /*f380*/  MUFU.EX2 R159, R9 ;  /* 0x00000009009f7308 */ /* 0x000fe20000000800 */
[----:B------:R-:W-:Y:S01]  /*f390*/  HMMA.16816.F32.BF16 R28, R32, R10, R28 ;  /* 0x0000000a201c723c */ /* 0x000fe2000004181c */
[----:B---3--:R-:W-:-:S02]  /*f3a0*/  F2FP.BF16.F32.PACK_AB R33, R138, R147 ;  /* 0x000000938a21723e */ /* 0x008fc400000010ff */
[----:B------:R3:W-:Y:S01]  /*f3b0*/  MUFU.EX2 R146, R8 ;  /* 0x0000000800927308 */ /* 0x0007e20000000800 */
[----:B-1----:R-:W-:Y:S02]  /*f3c0*/  F2FP.BF16.F32.PACK_AB R35, R151, R136 ;  /* 0x000000889723723e */ /* 0x002fe400000010ff */
[----:B----4-:R-:W-:Y:S01]  /*f3d0*/  F2FP.BF16.F32.PACK_AB R32, R157, R142 ;  /* 0x0000008e9d20723e */ /* 0x010fe200000010ff */
[----:B------:R-:W-:Y:S01]  /*f3e0*/  MUFU.EX2 R163, R163 ;  /* 0x000000a300a37308 */ /* 0x000fe20000000800 */
[----:B------:R-:W-:Y:S01]  /*f3f0*/  F2FP.BF16.F32.PACK_AB R34, R144, R153 ;  /* 0x000000999022723e */ /* 0x000fe200000010ff */
[--C-:B------:R-:W-:Y:S02]  /*f400*/  FFMA.FTZ R167, R160, UR4, -R63.reuse ;  /* 0x00000004a0a77c23 */ /* 0x100fe4000801083f */
[----:B------:R1:W4:Y:S04]  /*f410*/  MUFU.EX2 R162, R184 ;  /* 0x000000b800a27308 */ /* 0x0003280000000800 */
[----:B------:R5:W-:Y:S01]  /*f420*/  MUFU.EX2 R160, R174 ;  /* 0x000000ae00a07308 */ /* 0x000be20000000800 */
[C---:B------:R-:W-:Y:S01]  /*f430*/  HMMA.16816.F32.BF16 R24, R32.reuse, R4, R24 ;  /* 0x000000042018723c */ /* 0x040fe20000041818 */
[----:B---3--:R-:W3:Y:S02]  /*f440*/  LDSM.16.MT88.4 R8, [R53+0x1800] ;  /* 0x001800003508783b */ /* 0x008ee40000004200 */
[----:B------:R-:W2:Y:S04]  /*f450*/  MUFU.EX2 R167, R167 ;  /* 0x000000a700a77308 */ /* 0x000ea80000000800 */
[----:B------:R2:W-:Y:S01]  /*f460*/  MUFU.EX2 R166, R188 ;  /* 0x000000bc00a67308 */ /* 0x0005e20000000800 */
[----:B------:R-:W-:Y:S01]  /*f470*/  HMMA.16816.F32.BF16 R20, R32, R6, R20 ;  /* 0x000000062014723c */ /* 0x000fe20000041814 */
[----:B------:R-:W3:Y:S01]  /*f480*/  LDSM.16.MT88.4 R4, [R54+0x6c00] ;  /* 0x006c00003604783b */ /* 0x000ee20000004200 */
[--C-:B-1----:R-:W-:Y:S01]  /*f490*/  FFMA.FTZ R184, R182, UR4, -R63.reuse ;  /* 0x00000004b6b87c23 */ /* 0x102fe2000801083f */
[--C-:B------:R-:W-:Y:S01]  /*f4a0*/  FFMA.FTZ R182, R179, UR4, -R60.reuse ;  /* 0x00000004b3b67c23 */ /* 0x100fe2000801083c */
[----:B------:R-:W-:Y:S01]  /*f4b0*/  MUFU.EX2 R164, R186 ;  /* 0x000000ba00a47308 */ /* 0x000fe20000000800 */
[----:B-----5:R-:W-:Y:S01]  /*f4c0*/  FFMA.FTZ R174, R189, UR4, -R60 ;  /* 0x00000004bdae7c23 */ /* 0x020fe2000801083c */
[----:B------:R-:W-:-:S02]  /*f4d0*/  FFMA.FTZ R189, R178, UR4, -R63 ;  /* 0x00000004b2bd7c23 */ /* 0x000fc4000801083f */
[C---:B------:R-:W-:Y:S01]  /*f4e0*/  HMMA.16816.F32.BF16 R36, R32.reuse, R12, R36 ;  /* 0x0000000c2024723c */ /* 0x040fe20000041824 */
[----:B------:R-:W-:Y:S01]  /*f4f0*/  F2FP.BF16.F32.PACK_AB R13, R161, R140 ;  /* 0x0000008ca10d723e */ /* 0x000fe200000010ff */
[----:B------:R1:W-:Y:S01]  /*f500*/  MUFU.EX2 R179, R185 ;  /* 0x000000b900b37308 */ /* 0x0003e20000000800 */
[----:B----4-:R-:W-:Y:S01]  /*f510*/  F2FP.BF16.F32.PACK_AB R12, R162, R163 ;  /* 0x000000a3a20c723e */ /* 0x010fe200000010ff */
[--C-:B--2---:R-:W-:Y:S02]  /*f520*/  FFMA.FTZ R188, R158, UR4, -R63.reuse ;  /* 0x000000049ebc7c23 */ /* 0x104fe4000801083f */
[----:B------:R-:W-:Y:S02]  /*f530*/  MUFU.EX2 R174, R174 ;  /* 0x000000ae00ae7308 */ /* 0x000fe40000000800 */
[----:B------:R-:W-:Y:S01]  /*f540*/  HMMA.16816.F32.BF16 R28, R32, R14, R28 ;  /* 0x0000000e201c723c */ /* 0x000fe2000004181c */
[--C-:B------:R-:W-:Y:S01]  /*f550*/  FFMA.FTZ R32, R187, UR4, -R60.reuse ;  /* 0x00000004bb207c23 */ /* 0x100fe2000801083c */
[----:B------:R-:W-:Y:S01]  /*f560*/  F2FP.BF16.F32.PACK_AB R15, R146, R159 ;  /* 0x0000009f920f723e */ /* 0x000fe200000010ff */
[--C-:B------:R-:W-:Y:S01]  /*f570*/  FFMA.FTZ R187, R176, UR4, -R63.reuse ;  /* 0x00000004b0bb7c23 */ /* 0x100fe2000801083f */
[----:B------:R-:W-:Y:S01]  /*f580*/  F2FP.BF16.F32.PACK_AB R14, R167, R160 ;  /* 0x000000a0a70e723e */ /* 0x000fe200000010ff */
[--C-:B------:R-:W-:Y:S01]  /*f590*/  FFMA.FTZ R34, R183, UR4, -R60.reuse ;  /* 0x00000004b7227c23 */ /* 0x100fe2000801083c */
[--C-:B------:R-:W-:Y:S01]  /*f5a0*/  FFMA.FTZ R33, R181, UR4, -R60.reuse ;  /* 0x00000004b5217c23 */ /* 0x100fe2000801083c */
[----:B------:R-:W-:Y:S01]  /*f5b0*/  FFMA.FTZ R35, R180, UR4, -R63 ;  /* 0x00000004b4237c23 */ /* 0x000fe2000801083f */
[----:B------:R2:W4:Y:S01]  /*f5c0*/  MUFU.EX2 R183, R32 ;  /* 0x0000002000b77308 */ /* 0x0005220000000800 */
[----:B-1----:R-:W-:-:S02]  /*f5d0*/  FFMA.FTZ R185, R169, UR4, -R60 ;  /* 0x00000004a9b97c23 */ /* 0x002fc4000801083c */
[C---:B------:R-:W-:Y:S01]  /*f5e0*/  HMMA.16816.F32.BF16 R24, R12.reuse, R16, R24 ;  /* 0x000000100c18723c */ /* 0x040fe20000041818 */
[----:B------:R-:W-:Y:S04]  /*f5f0*/  MUFU.EX2 R181, R34 ;  /* 0x0000002200b57308 */ /* 0x000fe80000000800 */
[----:B------:R1:W5:Y:S03]  /*f600*/  MUFU.EX2 R176, R33 ;  /* 0x0000002100b07308 */ /* 0x0003660000000800 */
[C---:B------:R-:W-:Y:S01]  /*f610*/  HMMA.16816.F32.BF16 R20, R12.reuse, R18, R20 ;  /* 0x000000120c14723c */ /* 0x040fe20000041814 */
[----:B------:R-:W-:Y:S01]  /*f620*/  MUFU.EX2 R187, R187 ;  /* 0x000000bb00bb7308 */ /* 0x000fe20000000800 */
[----:B------:R-:W5:Y:S01]  /*f630*/  LDSM.16.MT88.4 R16, [R53+0x1c00] ;  /* 0x001c00003510783b */ /* 0x000f620000004200 */
[----:B--2---:R-:W-:Y:S01]  /*f640*/  FFMA.FTZ R32, R173, UR4, -R60 ;  /* 0x00000004ad207c23 */ /* 0x004fe2000801083c */
[--C-:B------:R-:W-:Y:S01]  /*f650*/  FFMA.FTZ R173, R170, UR4, -R63.reuse ;  /* 0x00000004aaad7c23 */ /* 0x100fe2000801083f */
[----:B------:R2:W2:Y:S03]  /*f660*/  MUFU.EX2 R180, R184 ;  /* 0x000000b800b47308 */ /* 0x0004a60000000800 */
[----:B---3--:R-:W-:Y:S01]  /*f670*/  HMMA.16816.F32.BF16 R36, R12, R8, R36 ;  /* 0x000000080c24723c */ /* 0x008fe20000041824 */
[----:B------:R-:W-:Y:S01]  /*f680*/  MUFU.EX2 R178, R35 ;  /* 0x0000002300b27308 */ /* 0x000fe20000000800 */
[----:B-1----:R-:W-:-:S03]  /*f690*/  FFMA.FTZ R33, R172, UR4, -R63 ;  /* 0x00000004ac217c23 */ /* 0x002fc6000801083f */
[----:B------:R-:W1:Y:S03]  /*f6a0*/  MUFU.EX2 R189, R189 ;  /* 0x000000bd00bd7308 */ /* 0x000e660000000800 */
[----:B------:R-:W-:Y:S01]  /*f6b0*/  HMMA.16816.F32.BF16 R28, R12, R10, R28 ;  /* 0x0000000a0c1c723c */ /* 0x000fe2000004181c */
[----:B----4-:R-:W-:Y:S01]  /*f6c0*/  F2FP.BF16.F32.PACK_AB R13, R183, R174 ;  /* 0x000000aeb70d723e */ /* 0x010fe200000010ff */
[----:B------:R-:W3:Y:S01]  /*f6d0*/  LDSM.16.MT88.4 R8, [R54+0x7000] ;  /* 0x007000003608783b */ /* 0x000ee20000004200 */
[----:B-----5:R-:W-:Y:S01]  /*f6e0*/  F2FP.BF16.F32.PACK_AB R15, R176, R181 ;  /* 0x000000b5b00f723e */ /* 0x020fe200000010ff */
[----:B--2---:R-:W-:Y:S01]  /*f6f0*/  FFMA.FTZ R184, R175, UR4, -R60 ;  /* 0x00000004afb87c23 */ /* 0x004fe2000801083c */
[----:B------:R-:W-:Y:S01]  /*f700*/  F2FP.BF16.F32.PACK_AB R12, R180, R187 ;  /* 0x000000bbb40c723e */ /* 0x000fe200000010ff */
[----:B------:R2:W-:Y:S04]  /*f710*/  MUFU.EX2 R175, R177 ;  /* 0x000000b100af7308 */ /* 0x0005e80000000800 */
[----:B------:R-:W4:Y:S01]  /*f720*/  MUFU.EX2 R182, R182 ;  /* 0x000000b600b67308 */ /* 0x000f220000000800 */
[----:B-1----:R-:W-:-:S03]  /*f730*/  F2FP.BF16.F32.PACK_AB R14, R189, R178 ;  /* 0x000000b2bd0e723e */ /* 0x002fc600000010ff */
[----:B------:R-:W1:Y:S04]  /*f740*/  MUFU.EX2 R184, R184 ;  /* 0x000000b800b87308 */ /* 0x000e680000000800 */
[----:B------:R-:W-:Y:S01]  /*f750*/  HMMA.16816.F32.BF16 R24, R12, R4, R24 ;  /* 0x000000040c18723c */ /* 0x000fe20000041818 */
[----:B------:R-:W-:Y:S01]  /*f760*/  MUFU.EX2 R172, R32 ;  /* 0x0000002000ac7308 */ /* 0x000fe20000000800 */
[----:B--2---:R-:W-:-:S03]  /*f770*/  FFMA.FTZ R177, R171, UR4, -R60 ;  /* 0x00000004abb17c23 */ /* 0x004fc6000801083c */
[----:B------:R2:W-:Y:S03]  /*f780*/  MUFU.EX2 R170, R33 ;  /* 0x0000002100aa7308 */ /* 0x0005e60000000800 */
[C---:B------:R-:W-:Y:S01]  /*f790*/  HMMA.16816.F32.BF16 R20, R12.reuse, R6, R20 ;  /* 0x000000060c14723c */ /* 0x040fe20000041814 */
[----:B------:R-:W5:Y:S01]  /*f7a0*/  LDSM.16.MT88.4 R4, [R53+0x2000] ;  /* 0x002000003504783b */ /* 0x000f620000004200 */
[----:B------:R-:W3:Y:S04]  /*f7b0*/  MUFU.EX2 R173, R173 ;  /* 0x000000ad00ad7308 */ /* 0x000ee80000000800 */
[----:B------:R-:W3:Y:S02]  /*f7c0*/  MUFU.EX2 R171, R190 ;  /* 0x000000be00ab7308 */ /* 0x000ee40000000800 */
[C---:B------:R-:W-:Y:S01]  /*f7d0*/  HMMA.16816.F32.BF16 R36, R12.reuse, R16, R36 ;  /* 0x000000100c24723c */ /* 0x040fe20000041824 */
[----:B----4-:R-:W-:Y:S01]  /*f7e0*/  F2FP.BF16.F32.PACK_AB R17, R182, R179 ;  /* 0x000000b3b611723e */ /* 0x010fe200000010ff */
[----:B------:R4:W-:Y:S01]  /*f7f0*/  MUFU.EX2 R165, R185 ;  /* 0x000000b900a57308 */ /* 0x0009e20000000800 */
[----:B--2---:R-:W2:Y:S03]  /*f800*/  LDSM.16.MT88.4 R32, [R54+0x7400] ;  /* 0x007400003620783b */ /* 0x004ea60000004200 */
[----:B------:R-:W4:Y:S02]  /*f810*/  MUFU.EX2 R169, R177 ;  /* 0x000000b100a97308 */ /* 0x000f240000000800 */
[----:B------:R-:W-:Y:S01]  /*f820*/  HMMA.16816.F32.BF16 R28, R12, R18, R28 ;  /* 0x000000120c1c723c */ /* 0x000fe2000004181c */
[----:B-1----:R-:W-:Y:S01]  /*f830*/  F2FP.BF16.F32.PACK_AB R19, R184, R175 ;  /* 0x000000afb813723e */ /* 0x002fe200000010ff */
[----:B------:R-:W-:Y:S01]  /*f840*/  MUFU.EX2 R158, R168 ;  /* 0x000000a8009e7308 */ /* 0x000fe20000000800 */
[----:B---3--:R-:W-:Y:S01]  /*f850*/  F2FP.BF16.F32.PACK_AB R16, R173, R170 ;  /* 0x000000aaad10723e */ /* 0x008fe200000010ff */
[----:B------:R-:W1:Y:S01]  /*f860*/  LDSM.16.MT88.4 R12, [R53+0x2400] ;  /* 0x00240000350c783b */ /* 0x000e620000004200 */
[----:B------:R-:W-:Y:S01]  /*f870*/  F2FP.BF16.F32.PACK_AB R18, R171, R166 ;  /* 0x000000a6ab12723e */ /* 0x000fe200000010ff */
[----:B------:R-:W3:Y:S01]  /*f880*/  MUFU.EX2 R177, R188 ;  /* 0x000000bc00b17308 */ /* 0x000ee20000000800 */
[----:B----4-:R-:W-:-:S03]  /*f890*/  FFMA.FTZ R185, R150, UR4, -R63 ;  /* 0x0000000496b97c23 */ /* 0x010fc6000801083f */
[----:B------:R-:W-:Y:S02]  /*f8a0*/  MUFU.EX2 R150, R156 ;  /* 0x0000009c00967308 */ /* 0x000fe40000000800 */
[C---:B------:R-:W-:Y:S01]  /*f8b0*/  HMMA.16816.F32.BF16 R24, R16.reuse, R8, R24 ;  /* 0x000000081018723c */ /* 0x040fe20000041818 */
[----:B------:R-:W-:Y:S01]  /*f8c0*/  F2FP.BF16.F32.PACK_AB R9, R169, R172 ;  /* 0x000000aca909723e */ /* 0x000fe200000010ff */
[----:B------:R-:W4:Y:S04]  /*f8d0*/  MUFU.EX2 R185, R185 ;  /* 0x000000b900b97308 */ /* 0x000f280000000800 */
[----:B------:R-:W-:Y:S02]  /*f8e0*/  MUFU.EX2 R49, R49 ;  /* 0x0000003100317308 */ /* 0x000fe40000000800 */
[----:B------:R-:W-:Y:S01]  /*f8f0*/  HMMA.16816.F32.BF16 R20, R16, R10, R20 ;  /* 0x0000000a1014723c */ /* 0x000fe20000041814 */
[----:B------:R-:W-:Y:S01]  /*f900*/  F2FP.BF16.F32.PACK_AB R11, R164, R165 ;  /* 0x000000a5a40b723e */ /* 0x000fe200000010ff */
[----:B------:R-:W-:Y:S01]  /*f910*/  MUFU.EX2 R73, R73 ;  /* 0x0000004900497308 */ /* 0x000fe20000000800 */
[----:B---3--:R-:W-:-:S03]  /*f920*/  F2FP.BF16.F32.PACK_AB R8, R177, R158 ;  /* 0x0000009eb108723e */ /* 0x008fc600000010ff */
[----:B------:R-:W-:Y:S02]  /*f930*/  MUFU.EX2 R217, R217 ;  /* 0x000000d900d97308 */ /* 0x000fe40000000800 */
[----:B-----5:R-:W-:Y:S01]  /*f940*/  HMMA.16816.F32.BF16 R36, R16, R4, R36 ;  /* 0x000000041024723c */ /* 0x020fe20000041824 */
[----:B----4-:R-:W-:-:S07]  /*f950*/  F2FP.BF16.F32.PACK_AB R10, R185, R150 ;  /* 0x00000096b90a723e */ /* 0x010fce00000010ff */
[----:B------:R-:W-:Y:S01]  /*f960*/  HMMA.16816.F32.BF16 R28, R16, R6, R28 ;  /* 0x00000006101c723c */ /* 0x000fe2000004181c */
[----:B------:R-:W3:Y:S01]  /*f970*/  LDSM.16.MT88.4 R4, [R54+0x7800] ;  /* 0x007800003604783b */ /* 0x000ee20000004200 */
[--C-:B------:R-:W-:Y:S01]  /*f980*/  FFMA.FTZ R17, R137, UR4, -R60.reuse ;  /* 0x0000000489117c23 */ /* 0x100fe2000801083c */
[--C-:B------:R-:W-:Y:S01]  /*f990*/  FFMA.FTZ R16, R135, UR4, -R60.reuse ;  /* 0x0000000487107c23 */ /* 0x100fe2000801083c */
[--C-:B------:R-:W-:Y:S01]  /*f9a0*/  FFMA.FTZ R137, R131, UR4, -R60.reuse ;  /* 0x0000000483897c23 */ /* 0x100fe2000801083c */
[--C-:B------:R-:W-:Y:S01]  /*f9b0*/  FFMA.FTZ R131, R120, UR4, -R63.reuse ;  /* 0x0000000478837c23 */ /* 0x100fe2000801083f */
[----:B------:R-:W-:Y:S02]  /*f9c0*/  MUFU.EX2 R135, R17 ;  /* 0x0000001100877308 */ /* 0x000fe40000000800 */
[C---:B--2---:R-:W-:Y:S01]  /*f9d0*/  HMMA.16816.F32.BF16 R24, R8.reuse, R32, R24 ;  /* 0x000000200818723c */ /* 0x044fe20000041818 */
[----:B------:R-:W-:Y:S01]  /*f9e0*/  FFMA.FTZ R33, R133, UR4, -R60 ;  /* 0x0000000485217c23 */ /* 0x000fe2000801083c */
[--C-:B------:R-:W-:Y:S01]  /*f9f0*/  FFMA.FTZ R133, R126, UR4, -R63.reuse ;  /* 0x000000047e857c23 */ /* 0x100fe2000801083f */
[----:B------:R2:W4:Y:S04]  /*fa00*/  MUFU.EX2 R32, R16 ;  /* 0x0000001000207308 */ /* 0x0005280000000800 */
[----:B------:R-:W-:Y:S01]  /*fa10*/  MUFU.EX2 R33, R33 ;  /* 0x0000002100217308 */ /* 0x000fe20000000800 */
[C---:B------:R-:W-:Y:S01]  /*fa20*/  HMMA.16816.F32.BF16 R20, R8.reuse, R34, R20 ;  /* 0x000000220814723c */ /* 0x040fe20000041814 */
[--C-:B------:R-:W-:Y:S01]  /*fa30*/  FFMA.FTZ R35, R124, UR4, -R63.reuse ;  /* 0x000000047c237c23 */ /* 0x100fe2000801083f */
[--C-:B------:R-:W-:Y:S01]  /*fa40*/  FFMA.FTZ R124, R122, UR4, -R63.reuse ;  /* 0x000000047a7c7c23 */ /* 0x100fe2000801083f */
[----:B------:R-:W5:Y:S01]  /*fa50*/  MUFU.EX2 R126, R137 ;  /* 0x00000089007e7308 */ /* 0x000f620000000800 */
[----:B------:R-:W-:Y:S01]  /*fa60*/  FADD.FTZ R122, R127, R116 ;  /* 0x000000747f7a7221 */ /* 0x000fe20000010000 */
[--C-:B------:R-:W-:Y:S01]  /*fa70*/  FFMA.FTZ R116, R119, UR4, -R60.reuse ;  /* 0x0000000477747c23 */ /* 0x100fe2000801083c */
[----:B------:R-:W-:Y:S01]  /*fa80*/  FFMA.FTZ R119, R117, UR4, -R60 ;  /* 0x0000000475777c23 */ /* 0x000fe2000801083c */
[----:B------:R-:W-:Y:S01]  /*fa90*/  MUFU.EX2 R34, R133 ;  /* 0x0000008500227308 */ /* 0x000fe20000000800 */
[----:B-1----:R-:W-:Y:S01]  /*faa0*/  HMMA.16816.F32.BF16 R36, R8, R12, R36 ;  /* 0x0000000c0824723c */ /* 0x002fe20000041824 */
[----:B--2---:R-:W1:Y:S01]  /*fab0*/  LDSM.16.MT88.4 R16, [R53+0x2800] ;  /* 0x002800003510783b */ /* 0x004e620000004200 */
[----:B----4-:R-:W-:Y:S01]  /*fac0*/  F2FP.BF16.F32.PACK_AB R13, R32, R135 ;  /* 0x00000087200d723e */ /* 0x010fe200000010ff */
[----:B------:R-:W2:Y:S01]  /*fad0*/  MUFU.EX2 R35, R35 ;  /* 0x0000002300237308 */ /* 0x000ea20000000800 */
[----:B------:R-:W-:Y:S01]  /*fae0*/  FADD.FTZ R113, R113, R122 ;  /* 0x0000007a71717221 */ /* 0x000fe20000010000 */
[----:B------:R-:W-:-:S02]  /*faf0*/  FFMA.FTZ R122, R106, UR4, -R63 ;  /* 0x000000046a7a7c23 */ /* 0x000fc4000801083f */
[----:B------:R-:W-:Y:S01]  /*fb00*/  MUFU.EX2 R120, R124 ;  /* 0x0000007c00787308 */ /* 0x000fe20000000800 */
[----:B------:R-:W-:Y:S01]  /*fb10*/  HMMA.16816.F32.BF16 R28, R8, R14, R28 ;  /* 0x0000000e081c723c */ /* 0x000fe2000004181c */
[----:B-----5:R-:W-:Y:S01]  /*fb20*/  F2FP.BF16.F32.PACK_AB R15, R126, R33 ;  /* 0x000000217e0f723e */ /* 0x020fe200000010ff */
[----:B------:R-:W4:Y:S01]  /*fb30*/  LDSM.16.MT88.4 R8, [R54+0x7c00] ;  /* 0x007c00003608783b */ /* 0x000f220000004200 */
[----:B------:R-:W5:Y:S04]  /*fb40*/  MUFU.EX2 R131, R131 ;  /* 0x0000008300837308 */ /* 0x000f680000000800 */
[----:B------:R-:W-:Y:S01]  /*fb50*/  MUFU.EX2 R117, R125 ;  /* 0x0000007d00757308 */ /* 0x000fe20000000800 */
[----:B--2---:R-:W-:-:S03]  /*fb60*/  F2FP.BF16.F32.PACK_AB R12, R35, R34 ;  /* 0x00000022230c723e */ /* 0x004fc600000010ff */
[----:B------:R-:W2:Y:S04]  /*fb70*/  MUFU.EX2 R116, R116 ;  /* 0x0000007400747308 */ /* 0x000ea80000000800 */
[----:B------:R-:W-:Y:S01]  /*fb80*/  MUFU.EX2 R111, R119 ;  /* 0x00000077006f7308 */ /* 0x000fe20000000800 */
[----:B-----5:R-:W-:-:S03]  /*fb90*/  F2FP.BF16.F32.PACK_AB R14, R131, R120 ;  /* 0x00000078830e723e */ /* 0x020fc600000010ff */
[----:B------:R-:W5:Y:S04]  /*fba0*/  MUFU.EX2 R106, R118 ;  /* 0x00000076006a7308 */ /* 0x000f680000000800 */
[----:B---3--:R-:W-:Y:S01]  /*fbb0*/  HMMA.16816.F32.BF16 R24, R12, R4, R24 ;  /* 0x000000040c18723c */ /* 0x008fe20000041818 */
        /* <DEDUP_REMOVED lines=8> */
[----:B------:R-:W3:Y:S01]  /*fc40*/  MUFU.EX2 R109, R108 ;  /* 0x0000006c006d7308 */ /* 0x000ee20000000800 */
[----:B------:R-:W-:Y:S01]  /*fc50*/  FADD.FTZ R100, R100, R7 ;  /* 0x0000000764647221 */ /* 0x000fe20000010000 */
[----:B------:R-:W-:Y:S01]  /*fc60*/  FFMA.FTZ R98, R97, UR4, -R60 ;  /* 0x0000000461627c23 */ /* 0x000fe2000801083c */
[----:B------:R-:W4:Y:S01]  /*fc70*/  LDSM.16.MT88.4 R4, [R53+0x2c00] ;  /* 0x002c00003504783b */ /* 0x000f220000004200 */
[----:B------:R-:W-:Y:S01]  /*fc80*/  MUFU.EX2 R94, R115 ;  /* 0x00000073005e7308 */ /* 0x000fe20000000800 */
[C---:B-1----:R-:W-:Y:S01]  /*fc90*/  HMMA.16816.F32.BF16 R36, R12.reuse, R16, R36 ;  /* 0x000000100c24723c */ /* 0x042fe20000041824 */
[----:B------:R-:W-:Y:S01]  /*fca0*/  FADD.FTZ R96, R92, R113 ;  /* 0x000000715c607221 */ /* 0x000fe20000010000 */
[----:B------:R-:W-:Y:S01]  /*fcb0*/  FADD.FTZ R101, R101, R100 ;  /* 0x0000006465657221 */ /* 0x000fe20000010000 */
[----:B------:R-:W1:Y:S01]  /*fcc0*/  MUFU.EX2 R103, R103 ;  /* 0x0000006700677308 */ /* 0x000e620000000800 */
[----:B--2---:R-:W-:Y:S01]  /*fcd0*/  F2FP.BF16.F32.PACK_AB R17, R116, R117 ;  /* 0x000000757411723e */ /* 0x004fe200000010ff */
[----:B------:R-:W-:Y:S01]  /*fce0*/  FADD.FTZ R59, R59, R96 ;  /* 0x000000603b3b7221 */ /* 0x000fe20000010000 */
[----:B------:R-:W-:Y:S01]  /*fcf0*/  FADD.FTZ R101, R62, R101 ;  /* 0x000000653e657221 */ /* 0x000fe20000010000 */
[----:B------:R-:W-:Y:S01]  /*fd00*/  FFMA.FTZ R100, R91, UR4, -R60 ;  /* 0x000000045b647c23 */ /* 0x000fe2000801083c */
[----:B------:R-:W-:Y:S01]  /*fd10*/  HMMA.16816.F32.BF16 R28, R12, R18, R28 ;  /* 0x000000120c1c723c */ /* 0x000fe2000004181c */
[----:B------:R-:W2:Y:S01]  /*fd20*/  LDSM.16.MT88.4 R12, [R54+0x8000] ;  /* 0x00800000360c783b */ /* 0x000ea20000004200 */
[----:B-----5:R-:W-:Y:S01]  /*fd30*/  F2FP.BF16.F32.PACK_AB R19, R106, R111 ;  /* 0x0000006f6a13723e */ /* 0x020fe200000010ff */
[----:B------:R-:W-:Y:S01]  /*fd40*/  FADD.FTZ R62, R58, R59 ;  /* 0x0000003b3a3e7221 */ /* 0x000fe20000010000 */
[----:B---3--:R-:W-:Y:S01]  /*fd50*/  F2FP.BF16.F32.PACK_AB R16, R109, R104 ;  /* 0x000000686d10723e */ /* 0x008fe200000010ff */
[----:B------:R-:W-:Y:S01]  /*fd60*/  FADD.FTZ R88, R88, R101 ;  /* 0x0000006558587221 */ /* 0x000fe20000010000 */
[--C-:B------:R-:W-:Y:S01]  /*fd70*/  FFMA.FTZ R58, R50, UR4, -R63.reuse ;  /* 0x00000004323a7c23 */ /* 0x100fe2000801083f */
[----:B------:R-:W-:Y:S01]  /*fd80*/  FADD.FTZ R57, R57, R62 ;  /* 0x0000003e39397221 */ /* 0x000fe20000010000 */
[----:B------:R-:W-:Y:S01]  /*fd90*/  FFMA.FTZ R97, R89, UR4, -R60 ;  /* 0x0000000459617c23 */ /* 0x000fe2000801083c */
[----:B-1----:R-:W-:Y:S01]  /*fda0*/  F2FP.BF16.F32.PACK_AB R18, R103, R94 ;  /* 0x0000005e6712723e */ /* 0x002fe200000010ff */
[----:B------:R-:W-:Y:S01]  /*fdb0*/  FADD.FTZ R88, R95, R88 ;  /* 0x000000585f587221 */ /* 0x000fe20000010000 */
[----:B------:R-:W-:Y:S01]  /*fdc0*/  FFMA.FTZ R96, R52, UR4, -R63 ;  /* 0x0000000434607c23 */ /* 0x000fe2000801083f */
[----:B------:R-:W-:Y:S01]  /*fdd0*/  FADD.FTZ R56, R56, R57 ;  /* 0x0000003938387221 */ /* 0x000fe20000010000 */
[----:B------:R-:W-:Y:S01]  /*fde0*/  MUFU.EX2 R92, R99 ;  /* 0x00000063005c7308 */ /* 0x000fe20000000800 */
[----:B------:R-:W-:Y:S01]  /*fdf0*/  FADD.FTZ R93, R93, R88 ;  /* 0x000000585d5d7221 */ /* 0x000fe20000010000 */
[--C-:B------:R-:W-:Y:S01]  /*fe00*/  FFMA.FTZ R57, R80, UR4, -R63.reuse ;  /* 0x0000000450397c23 */ /* 0x100fe2000801083f */
[C---:B----4-:R-:W-:Y:S01]  /*fe10*/  HMMA.16816.F32.BF16 R24, R16.reuse, R8, R24 ;  /* 0x000000081018723c */ /* 0x050fe20000041818 */
[----:B------:R-:W-:Y:S01]  /*fe20*/  FFMA.FTZ R8, R51, UR4, -R63 ;  /* 0x0000000433087c23 */ /* 0x000fe2000801083f */
[----:B------:R-:W1:Y:S01]  /*fe30*/  MUFU.EX2 R91, R98 ;  /* 0x00000062005b7308 */ /* 0x000e620000000800 */
[----:B------:R-:W-:Y:S01]  /*fe40*/  FADD.FTZ R87, R87, R56 ;  /* 0x0000003857577221 */ /* 0x000fe20000010000 */
[----:B------:R-:W-:Y:S01]  /*fe50*/  FADD.FTZ R90, R90, R93 ;  /* 0x0000005d5a5a7221 */ /* 0x000fe20000010000 */
[----:B------:R-:W-:Y:S01]  /*fe60*/  FFMA.FTZ R56, R84, UR4, -R63 ;  /* 0x0000000454387c23 */ /* 0x000fe2000801083f */
[----:B------:R-:W-:Y:S01]  /*fe70*/  MUFU.EX2 R89, R100 ;  /* 0x0000006400597308 */ /* 0x000fe20000000800 */
[----:B------:R-:W-:Y:S01]  /*fe80*/  FADD.FTZ R86, R86, R87 ;  /* 0x0000005756567221 */ /* 0x000fe20000010000 */
[----:B------:R-:W-:Y:S01]  /*fe90*/  FADD.FTZ R121, R121, R90 ;  /* 0x0000005a79797221 */ /* 0x000fe20000010000 */
[C---:B------:R-:W-:Y:S01]  /*fea0*/  HMMA.16816.F32.BF16 R20, R16.reuse, R10, R20 ;  /* 0x0000000a1014723c */ /* 0x040fe20000041814 */
[----:B------:R-:W3:Y:S01]  /*feb0*/  MUFU.EX2 R52, R97 ;  /* 0x0000006100347308 */ /* 0x000ee20000000800 */
        /* <DEDUP_REMOVED lines=8> */
[----:B-1----:R-:W-:Y:S01]  /*ff40*/  F2FP.BF16.F32.PACK_AB R5, R91, R92 ;  /* 0x0000005c5b05723e */ /* 0x002fe200000010ff */
[----:B------:R-:W-:Y:S01]  /*ff50*/  FADD.FTZ R105, R102, R105 ;  /* 0x0000006966697221 */ /* 0x000fe20000010000 */
[----:B------:R-:W-:Y:S01]  /*ff60*/  FADD.FTZ R112, R123, R112 ;  /* 0x000000707b707221 */ /* 0x000fe20000010000 */
[----:B------:R-:W1:Y:S01]  /*ff70*/  MUFU.EX2 R58, R58 ;  /* 0x0000003a003a7308 */ /* 0x000e620000000800 */
[--C-:B------:R-:W-:Y:S01]  /*ff80*/  FFMA.FTZ R75, R78, UR4, -R63.reuse ;  /* 0x000000044e4b7c23 */ /* 0x100fe2000801083f */
[----:B------:R-:W-:Y:S01]  /*ff90*/  FFMA.FTZ R80, R77, UR4, -R60 ;  /* 0x000000044d507c23 */ /* 0x000fe2000801083c */
[----:B------:R-:W-:Y:S01]  /*ffa0*/  HMMA.16816.F32.BF16 R28, R16, R6, R28 ;  /* 0x00000006101c723c */ /* 0x000fe2000004181c */
[----:B---3--:R-:W-:Y:S01]  /*ffb0*/  F2FP.BF16.F32.PACK_AB R7, R52, R89 ;  /* 0x000000593407723e */ /* 0x008fe200000010ff */
[----:B------:R-:W-:Y:S01]  /*ffc0*/  FADD.FTZ R143, R143, R112 ;  /* 0x000000708f8f7221 */ /* 0x000fe20000010000 */
[--C-:B------:R-:W-:Y:S01]  /*ffd0*/  FFMA.FTZ R18, R47, UR4, -R60.reuse ;  /* 0x000000042f127c23 */ /* 0x100fe2000801083c */
[----:B------:R-:W-:Y:S01]  /*ffe0*/  FFMA.FTZ R47, R48, UR4, -R63 ;  /* 0x00000004302f7c23 */ /* 0x000fe2000801083f */
[--C-:B------:R-:W-:Y:S01]  /*fff0*/  FFMA.FTZ R17, R85, UR4, -R60.reuse ;  /* 0x0000000455117c23 */ /* 0x100fe2000801083c */
[----:B------:R-:W-:Y:S01]  /*10000*/  FADD.FTZ R143, R134, R143 ;  /* 0x0000008f868f7221 */ /* 0x000fe20000010000 */
[----:B----4-:R-:W-:Y:S01]  /*10010*/  F2FP.BF16.F32.PACK_AB R4, R50, R51 ;  /* 0x000000333204723e */ /* 0x010fe200000010ff */
[----:B------:R-:W3:Y:S01]  /*10020*/  LDSM.16.MT88.4 R8, [R53+0x3000] ;  /* 0x003000003508783b */ /* 0x000ee20000004200 */
[--C-:B------:R-:W-:Y:S01]  /*10030*/  FFMA.FTZ R16, R83, UR4, -R60.reuse ;  /* 0x0000000453107c23 */ /* 0x100fe2000801083c */
[----:B------:R-:W-:Y:S01]  /*10040*/  FADD.FTZ R132, R132, R143 ;  /* 0x0000008f84847221 */ /* 0x000fe20000010000 */
[----:B-1----:R-:W-:Y:S01]  /*10050*/  F2FP.BF16.F32.PACK_AB R6, R49, R58 ;  /* 0x0000003a3106723e */ /* 0x002fe200000010ff */
[----:B------:R-:W-:Y:S01]  /*10060*/  FFMA.FTZ R19, R81, UR4, -R60 ;  /* 0x0000000451137c23 */ /* 0x000fe2000801083c */
[--C-:B------:R-:W-:Y:S01]  /*10070*/  FFMA.FTZ R48, R82, UR4, -R63.reuse ;  /* 0x0000000452307c23 */ /* 0x100fe2000801083f */
[----:B------:R-:W-:Y:S01]  /*10080*/  FADD.FTZ R145, R145, R132 ;  /* 0x0000008491917221 */ /* 0x000fe20000010000 */
[----:B------:R-:W-:Y:S01]  /*10090*/  MUFU.EX2 R18, R18 ;  /* 0x0000001200127308 */ /* 0x000fe20000000800 */
[----:B------:R-:W-:Y:S01]  /*100a0*/  FFMA.FTZ R59, R79, UR4, -R60 ;  /* 0x000000044f3b7c23 */ /* 0x000fe2000801083c */
[----:B------:R-:W-:Y:S01]  /*100b0*/  FFMA.FTZ R77, R72, UR4, -R63 ;  /* 0x00000004484d7c23 */ /* 0x000fe2000801083f */
[C---:B--2---:R-:W-:Y:S01]  /*100c0*/  HMMA.16816.F32.BF16 R24, R4.reuse, R12, R24 ;  /* 0x0000000c0418723c */ /* 0x044fe20000041818 */
[----:B------:R-:W-:Y:S01]  /*100d0*/  FADD.FTZ R12, R128, R105 ;  /* 0x00000069800c7221 */ /* 0x000fe20000010000 */
[----:B------:R-:W-:Y:S01]  /*100e0*/  FADD.FTZ R142, R142, R145 ;  /* 0x000000918e8e7221 */ /* 0x000fe20000010000 */
[----:B------:R-:W1:Y:S01]  /*100f0*/  MUFU.EX2 R17, R17 ;  /* 0x0000001100117308 */ /* 0x000e620000000800 */
[----:B------:R-:W-:Y:S01]  /*10100*/  FFMA.FTZ R79, R74, UR4, -R63 ;  /* 0x000000044a4f7c23 */ /* 0x000fe2000801083f */
[----:B------:R-:W-:Y:S01]  /*10110*/  FADD.FTZ R12, R141, R12 ;  /* 0x0000000c8d0c7221 */ /* 0x000fe20000010000 */
[----:B------:R-:W-:Y:S01]  /*10120*/  FADD.FTZ R142, R157, R142 ;  /* 0x0000008e9d8e7221 */ /* 0x000fe20000010000 */
[----:B------:R-:W-:Y:S01]  /*10130*/  MUFU.EX2 R16, R16 ;  /* 0x0000001000107308 */ /* 0x000fe20000000800 */
[----:B------:R-:W-:Y:S01]  /*10140*/  HMMA.16816.F32.BF16 R20, R4, R14, R20 ;  /* 0x0000000e0414723c */ /* 0x000fe20000041814 */
[----:B------:R-:W-:Y:S01]  /*10150*/  FADD.FTZ R139, R139, R12 ;  /* 0x0000000c8b8b7221 */ /* 0x000fe20000010000 */
[----:B------:R-:W-:Y:S01]  /*10160*/  FADD.FTZ R153, R153, R142 ;  /* 0x0000008e99997221 */ /* 0x000fe20000010000 */
[----:B------:R-:W2:Y:S01]  /*10170*/  LDSM.16.MT88.4 R12, [R54+0x8400] ;  /* 0x00840000360c783b */ /* 0x000ea20000004200 */
[----:B------:R-:W4:Y:S01]  /*10180*/  MUFU.EX2 R19, R19 ;  /* 0x0000001300137308 */ /* 0x000f220000000800 */
[----:B------:R-:W-:Y:S01]  /*10190*/  FADD.FTZ R130, R130, R139 ;  /* 0x0000008b82827221 */ /* 0x000fe20000010000 */
[----:B------:R-:W-:-:S02]  /*101a0*/  FADD.FTZ R144, R144, R153 ;  /* 0x0000009990907221 */ /* 0x000fc40000010000 */
[----:B------:R-:W-:Y:S01]  /*101b0*/  MUFU.EX2 R47, R47 ;  /* 0x0000002f002f7308 */ /* 0x000fe20000000800 */
[----:B------:R-:W-:Y:S01]  /*101c0*/  FADD.FTZ R147, R147, R130 ;  /* 0x0000008293937221 */ /* 0x000fe20000010000 */
[----:B------:R-:W-:Y:S02]  /*101d0*/  FADD.FTZ R163, R163, R144 ;  /* 0x00000090a3a37221 */ /* 0x000fe40000010000 */
[----:B------:R-:W5:Y:S01]  /*101e0*/  MUFU.EX2 R56, R56 ;  /* 0x0000003800387308 */ /* 0x000f620000000800 */
[----:B------:R-:W-:Y:S01]  /*101f0*/  FADD.FTZ R147, R138, R147 ;  /* 0x000000938a937221 */ /* 0x000fe20000010000 */
[----:B------:R-:W-:Y:S02]  /*10200*/  FADD.FTZ R163, R162, R163 ;  /* 0x000000a3a2a37221 */ /* 0x000fe40000010000 */
[----:B------:R-:W-:Y:S01]  /*10210*/  MUFU.EX2 R48, R48 ;  /* 0x0000003000307308 */ /* 0x000fe20000000800 */
[----:B------:R-:W-:Y:S01]  /*10220*/  FADD.FTZ R136, R136, R147 ;  /* 0x0000009388887221 */ /* 0x000fe20000010000 */
[----:B------:R-:W-:-:S02]  /*10230*/  FADD.FTZ R160, R160, R163 ;  /* 0x000000a3a0a07221 */ /* 0x000fc40000010000 */
[----:B------:R-:W5:Y:S01]  /*10240*/  MUFU.EX2 R57, R57 ;  /* 0x0000003900397308 */ /* 0x000f620000000800 */
[----:B------:R-:W-:Y:S01]  /*10250*/  FADD.FTZ R151, R151, R136 ;  /* 0x0000008897977221 */ /* 0x000fe20000010000 */
[----:B------:R-:W-:Y:S01]  /*10260*/  FADD.FTZ R160, R167, R160 ;  /* 0x000000a0a7a07221 */ /* 0x000fe20000010000 */
[C---:B---3--:R-:W-:Y:S01]  /*10270*/  HMMA.16816.F32.BF16 R36, R4.reuse, R8, R36 ;  /* 0x000000080424723c */ /* 0x048fe20000041824 */
[----:B------:R-:W-:Y:S01]  /*10280*/  MUFU.EX2 R59, R59 ;  /* 0x0000003b003b7308 */ /* 0x000fe20000000800 */
[----:B------:R-:W-:Y:S01]  /*10290*/  FADD.FTZ R140, R140, R151 ;  /* 0x000000978c8c7221 */ /* 0x000fe20000010000 */
[----:B------:R-:W-:Y:S02]  /*102a0*/  FADD.FTZ R187, R187, R160 ;  /* 0x000000a0bbbb7221 */ /* 0x000fe40000010000 */
[----:B------:R-:W3:Y:S01]  /*102b0*/  MUFU.EX2 R80, R80 ;  /* 0x0000005000507308 */ /* 0x000ee20000000800 */
[----:B------:R-:W-:Y:S01]  /*102c0*/  FADD.FTZ R140, R161, R140 ;  /* 0x0000008ca18c7221 */ /* 0x000fe20000010000 */
[----:B------:R-:W-:Y:S01]  /*102d0*/  FADD.FTZ R187, R180, R187 ;  /* 0x000000bbb4bb7221 */ /* 0x000fe20000010000 */
[----:B------:R-:W-:Y:S01]  /*102e0*/  HMMA.16816.F32.BF16 R28, R4, R10, R28 ;  /* 0x0000000a041c723c */ /* 0x000fe2000004181c */
[----:B------:R-:W3:Y:S01]  /*102f0*/  LDSM.16.MT88.4 R8, [R53+0x3400] ;  /* 0x003400003508783b */ /* 0x000ee20000004200 */
[----:B------:R-:W-:Y:S01]  /*10300*/  FADD.FTZ R159, R159, R140 ;  /* 0x0000008c9f9f7221 */ /* 0x000fe20000010000 */
[----:B------:R-:W-:Y:S01]  /*10310*/  FADD.FTZ R178, R178, R187 ;  /* 0x000000bbb2b27221 */ /* 0x000fe20000010000 */
[----:B-1----:R-:W-:Y:S01]  /*10320*/  F2FP.BF16.F32.PACK_AB R5, R17, R18 ;  /* 0x000000121105723e */ /* 0x002fe200000010ff */
        /* <DEDUP_REMOVED lines=16> */
[----:B------:R-:W4:Y:S01]  /*10430*/  MUFU.EX2 R77, R77 ;  /* 0x0000004d004d7308 */ /* 0x000f220000000800 */
        /* <DEDUP_REMOVED lines=16> */
[----:B------:R-:W-:Y:S02]  /*10540*/  F2FP.BF16.F32.PACK_AB R9, R80, R59 ;  /* 0x0000003b5009723e */ /* 0x000fe400000010ff */
        /* <DEDUP_REMOVED lines=9> */
[----:B----4-:R-:W-:Y:S01]  /*105e0*/  F2FP.BF16.F32.PACK_AB R10, R77, R72 ;  /* 0x000000484d0a723e */ /* 0x010fe200000010ff */
[----:B------:R-:W-:Y:S01]  /*105f0*/  FADD.FTZ R131, R131, R120 ;  /* 0x0000007883837221 */ /* 0x000fe20000010000 */
[----:B------:R-:W-:Y:S01]  /*10600*/  FFMA.FTZ R34, R66, UR4, -R63 ;  /* 0x0000000442227c23 */ /* 0x000fe2000801083f */
[----:B------:R-:W-:-:S02]  /*10610*/  FADD.FTZ R135, R135, R164 ;  /* 0x000000a487877221 */ /* 0x000fc40000010000 */
[----:B------:R-:W-:Y:S02]  /*10620*/  FADD.FTZ R104, R104, R131 ;  /* 0x0000008368687221 */ /* 0x000fe40000010000 */
[----:B------:R-:W-:Y:S01]  /*10630*/  FADD.FTZ R32, R32, R135 ;  /* 0x0000008720207221 */ /* 0x000fe20000010000 */
[----:B------:R-:W3:Y:S01]  /*10640*/  MUFU.EX2 R34, R34 ;  /* 0x0000002200227308 */ /* 0x000ee20000000800 */
[----:B------:R-:W-:Y:S01]  /*10650*/  FADD.FTZ R109, R109, R104 ;  /* 0x000000686d6d7221 */ /* 0x000fe20000010000 */
[----:B------:R-:W4:Y:S01]  /*10660*/  LDSM.16.MT88.4 R132, [R53+0x3c00] ;  /* 0x003c00003584783b */ /* 0x000f220000004200 */
[----:B------:R-:W-:Y:S01]  /*10670*/  FADD.FTZ R33, R33, R32 ;  /* 0x0000002021217221 */ /* 0x000fe20000010000 */
[----:B------:R-:W-:Y:S01]  /*10680*/  FFMA.FTZ R32, R70, UR4, -R63 ;  /* 0x0000000446207c23 */ /* 0x000fe2000801083f */
[----:B------:R-:W-:Y:S02]  /*10690*/  FADD.FTZ R94, R94, R109 ;  /* 0x0000006d5e5e7221 */ /* 0x000fe40000010000 */
[----:B------:R-:W-:Y:S01]  /*106a0*/  FADD.FTZ R126, R126, R33 ;  /* 0x000000217e7e7221 */ /* 0x000fe20000010000 */
[----:B------:R-:W-:Y:S01]  /*106b0*/  FFMA.FTZ R33, R68, UR4, -R63 ;  /* 0x0000000444217c23 */ /* 0x000fe2000801083f */
        /* <DEDUP_REMOVED lines=18> */
[----:B------:R-:W-:Y:S02]  /*107e0*/  MUFU.EX2 R32, R32 ;  /* 0x0000002000207308 */ /* 0x000fe40000000800 */
[----:B------:R-:W-:Y:S02]  /*107f0*/  FADD.FTZ R54, R91, R54 ;  /* 0x000000365b367221 */ /* 0x000fe40000010000 */
[----:B------:R-:W1:Y:S02]  /*10800*/  MUFU.EX2 R33, R33 ;  /* 0x0000002100217308 */ /* 0x000e640000000800 */
[----:B------:R-:W-:Y:S01]  /*10810*/  FADD.FTZ R5, R89, R54 ;  /* 0x0000003659057221 */ /* 0x000fe20000010000 */
[----:B------:R-:W-:Y:S01]  /*10820*/  HMMA.16816.F32.BF16 R28, R8, R6, R28 ;  /* 0x00000006081c723c */ /* 0x000fe2000004181c */
[----:B------:R-:W-:Y:S01]  /*10830*/  FADD.FTZ R9, R47, R58 ;  /* 0x0000003a2f097221 */ /* 0x000fe20000010000 */
[----:B------:R-:W-:Y:S01]  /*10840*/  MUFU.EX2 R14, R67 ;  /* 0x00000043000e7308 */ /* 0x000fe20000000800 */
[----:B------:R-:W-:Y:S01]  /*10850*/  FADD.FTZ R5, R52, R5 ;  /* 0x0000000534057221 */ /* 0x000fe20000010000 */
[----:B---3--:R-:W-:Y:S01]  /*10860*/  F2FP.BF16.F32.PACK_AB R6, R217, R34 ;  /* 0x00000022d906723e */ /* 0x008fe200000010ff */
[----:B------:R-:W-:Y:S01]  /*10870*/  FADD.FTZ R9, R56, R9 ;  /* 0x0000000938097221 */ /* 0x000fe20000010000 */
[----:B------:R-:W3:Y:S01]  /*10880*/  MUFU.EX2 R15, R60 ;  /* 0x0000003c000f7308 */ /* 0x000ee20000000800 */
[----:B------:R-:W-:Y:S01]  /*10890*/  FADD.FTZ R18, R18, R5 ;  /* 0x0000000512127221 */ /* 0x000fe20000010000 */
[----:B--2---:R-:W-:Y:S01]  /*108a0*/  F2FP.BF16.F32.PACK_AB R5, R13, R12 ;  /* 0x0000000c0d05723e */ /* 0x004fe200000010ff */
[----:B------:R-:W-:-:S02]  /*108b0*/  FADD.FTZ R10, R48, R9 ;  /* 0x00000009300a7221 */ /* 0x000fc40000010000 */
[----:B------:R-:W-:Y:S01]  /*108c0*/  FADD.FTZ R17, R17, R18 ;  /* 0x0000001211117221 */ /* 0x000fe20000010000 */
[----:B-1----:R-:W-:Y:S01]  /*108d0*/  F2FP.BF16.F32.PACK_AB R4, R33, R32 ;  /* 0x000000202104723e */ /* 0x002fe200000010ff */
[----:B------:R-:W-:Y:S02]  /*108e0*/  FADD.FTZ R10, R57, R10 ;  /* 0x0000000a390a7221 */ /* 0x000fe40000010000 */
[----:B------:R-:W-:Y:S02]  /*108f0*/  FADD.FTZ R8, R16, R17 ;  /* 0x0000001110087221 */ /* 0x000fe40000010000 */
[----:B------:R-:W-:Y:S02]  /*10900*/  FADD.FTZ R11, R75, R10 ;  /* 0x0000000a4b0b7221 */ /* 0x000fe40000010000 */
[----:B------:R-:W-:Y:S01]  /*10910*/  FADD.FTZ R8, R19, R8 ;  /* 0x0000000813087221 */ /* 0x000fe20000010000 */
[----:B---3--:R-:W-:Y:S01]  /*10920*/  F2FP.BF16.F32.PACK_AB R7, R15, R14 ;  /* 0x0000000e0f07723e */ /* 0x008fe200000010ff */
        /* <DEDUP_REMOVED lines=9> */
[C---:B----4-:R-:W-:Y:S01]  /*109c0*/  HMMA.16816.F32.BF16 R136, R4.reuse, R132, R36 ;  /* 0x000000840488723c */ /* 0x050fe20000041824 */
[----:B------:R-:W-:Y:S02]  /*109d0*/  FADD.FTZ R33, R33, R32 ;  /* 0x0000002021217221 */ /* 0x000fe40000010000 */
[----:B------:R-:W-:Y:S02]  /*109e0*/  FADD.FTZ R12, R12, R73 ;  /* 0x000000490c0c7221 */ /* 0x000fe40000010000 */
[----:B------:R-:W-:Y:S02]  /*109f0*/  FADD.FTZ R34, R34, R33 ;  /* 0x0000002122227221 */ /* 0x000fe40000010000 */
[----:B------:R-:W-:Y:S01]  /*10a00*/  FADD.FTZ R13, R13, R12 ;  /* 0x0000000c0d0d7221 */ /* 0x000fe20000010000 */
[----:B------:R-:W-:Y:S01]  /*10a10*/  HMMA.16816.F32.BF16 R140, R4, R142, R20 ;  /* 0x0000008e048c723c */ /* 0x000fe20000041814 */
[----:B------:R-:W-:-:S02]  /*10a20*/  FADD.FTZ R217, R217, R34 ;  /* 0x00000022d9d97221 */ /* 0x000fc40000010000 */
[----:B------:R-:W-:-:S04]  /*10a30*/  FADD.FTZ R14, R14, R13 ;  /* 0x0000000d0e0e7221 */ /* 0x000fc80000010000 */
[----:B------:R-:W-:Y:S01]  /*10a40*/  FADD.FTZ R214, R15, R14 ;  /* 0x0000000e0fd67221 */ /* 0x000fe20000010000 */
[----:B------:R-:W-:Y:S01]  /*10a50*/  HMMA.16816.F32.BF16 R132, R4, R134, R28 ;  /* 0x000000860484723c */ /* 0x000fe2000004181c */
[----:B------:R-:W-:-:S04]  /*10a60*/  NOP ;  /* 0x0000000000007918 */ /* 0x000fc80000000000 */
[----:B------:R-:W-:-:S15]  /*10a70*/  @!P0 BRA `(.L_x_1317) ;  /* 0x0000006400288947 */ /* 0x000fde0003800000 */
        /* <DEDUP_REMOVED lines=68> */
.L_x_1318:
        /* <DEDUP_REMOVED lines=8> */
.L_x_1319:
[----:B------:R-:W1:Y:S01]  /*10f40*/  LDCU UR8, c[0x0][0x3c4] ;  /* 0x00007880ff0877ac */ /* 0x000e620008000800 */
[----:B------:R-:W-:Y:S01]  /*10f50*/  IMAD R46, R55, 0x100, R46 ;  /* 0x00000100372e7824 */ /* 0x000fe200078e022e */
[----:B------:R-:W2:Y:S01]  /*10f60*/  LDCU UR9, c[0x0][0x440] ;  /* 0x00008800ff0977ac */ /* 0x000ea20008000800 */
[----:B------:R-:W-:-:S06]  /*10f70*/  USHF.L.U32 UR11, UR10, 0x6, URZ ;  /* 0x000000060a0b7899 */ /* 0x000fcc00080006ff */
[----:B------:R-:W-:Y:S01]  /*10f80*/  IADD3 R6, P0, PT, R206, UR11, RZ ;  /* 0x0000000bce067c10 */ /* 0x000fe2000ff1e0ff */
[----:B-1----:R-:W-:Y:S01]  /*10f90*/  USHF.L.U64.HI UR8, UR10, 0x6, UR8 ;  /* 0x000000060a087899 */ /* 0x002fe20008010208 */
[----:B--2---:R-:W-:-:S05]  /*10fa0*/  ISETP.GE.AND P3, PT, R148, UR9, PT ;  /* 0x0000000994007c0c */ /* 0x004fca000bf66270 */
[----:B------:R-:W-:Y:S02]  /*10fb0*/  IADD3.X R7, PT, PT, R207, UR8, RZ, P0, !PT ;  /* 0x00000008cf077c10 */ /* 0x000fe400087fe4ff */
[----:B------:R-:W-:Y:S02]  /*10fc0*/  IADD3 R4, P0, PT, R6, UR11, RZ ;  /* 0x0000000b06047c10 */ /* 0x000fe4000ff1e0ff */
[----:B------:R-:W-:Y:S02]  /*10fd0*/  P2R R47, PR, RZ, 0x8 ;  /* 0x00000008ff2f7803 */ /* 0x000fe40000000000 */
[----:B------:R-:W-:Y:S02]  /*10fe0*/  IADD3.X R5, PT, PT, R7, UR8, RZ, P0, !PT ;  /* 0x0000000807057c10 */ /* 0x000fe400087fe4ff */
[----:B------:R-:W-:Y:S01]  /*10ff0*/  IADD3 R8, P0, PT, R4, UR11, RZ ;  /* 0x0000000b04087c10 */ /* 0x000fe2000ff1e0ff */
[----:B------:R-:W-:Y:S01]  /*11000*/  @!PT LDS RZ, [RZ] ;  /* 0x00000000fffff984 */ /* 0x000fe20000000800 */
[----:B------:R-:W-:Y:S01]  /*11010*/  @!PT LDS RZ, [RZ] ;  /* 0x00000000fffff984 */ /* 0x000fe20000000800 */
[----:B------:R-:W-:Y:S01]  /*11020*/  @!PT LDS RZ, [RZ] ;  /* 0x00000000fffff984 */ /* 0x000fe20000000800 */
[----:B------:R-:W-:Y:S03]  /*11030*/  @!P3 LDGSTS.E.BYPASS.LTC128B.128 [R41+0x5000], desc[UR6][R206.64] ;  /* 0x05000000ce29bfae */ /* 0x000fe6000b981a06 */
[----:B------:R-:W-:-:S02]  /*11040*/  IADD3.X R9, PT, PT, R5, UR8, RZ, P0, !PT ;  /* 0x0000000805097c10 */ /* 0x000fc400087fe4ff */
        /* <DEDUP_REMOVED lines=21> */
[----:B------:R2:W-:Y:S01]  /*111a0*/  @!P3 LDGSTS.E.BYPASS.LTC128B.128 [R41+0x6800], desc[UR6][R8.64] ;  /* 0x068000000829bfae */ /* 0x0005e2000b981a06 */
        /* <DEDUP_REMOVED lines=23> */
[----:B--2---:R-:W1:Y:S04]  /*11320*/  LDSM.16.M88.4 R8, [R154+0x1000] ;  /* 0x001000009a08783b */ /* 0x004e680000000200 */
[----:B------:R-:W-:Y:S04]  /*11330*/  LDSM.16.M88.4 R12, [R45] ;  /* 0x000000002d0c783b */ /* 0x000fe80000000200 */
[----:B---3--:R-:W2:Y:S04]  /*11340*/  LDSM.16.M88.4 R16, [R44+0x1000] ;  /* 0x001000002c10783b */ /* 0x008ea80000000200 */
[----:B------:R-:W3:Y:S04]  /*11350*/  LDSM.16.M88.4 R28, [R154+0x1400] ;  /* 0x001400009a1c783b */ /* 0x000ee80000000200 */
[----:B------:R-:W3:Y:S04]  /*11360*/  LDSM.16.M88.4 R36, [R44+0x1400] ;  /* 0x001400002c24783b */ /* 0x000ee80000000200 */
[----:B----4-:R-:W4:Y:S04]  /*11370*/  LDSM.16.M88.4 R24, [R154+0x1800] ;  /* 0x001800009a18783b */ /* 0x010f280000000200 */
[----:B-----5:R-:W5:Y:S04]  /*11380*/  LDSM.16.M88.4 R32, [R44+0x1800] ;  /* 0x001800002c20783b */ /* 0x020f680000000200 */
[----:B------:R-:W0:Y:S01]  /*11390*/  LDGDEPBAR ;  /* 0x00000000000079af */ /* 0x000e220000000000 */
[C---:B-1----:R-:W-:Y:S08]  /*113a0*/  HMMA.16816.F32.BF16 R20, R4.reuse, R8, RZ ;  /* 0x000000080414723c */ /* 0x042ff000000418ff */
[----:B------:R-:W-:-:S12]  /*113b0*/  HMMA.16816.F32.BF16 R8, R4, R10, RZ ;  /* 0x0000000a0408723c */ /* 0x000fd800000418ff */
[C---:B--2---:R-:W-:Y:S08]  /*113c0*/  HMMA.16816.F32.BF16 R20, R12.reuse, R16, R20 ;  /* 0x000000100c14723c */ /* 0x044ff00000041814 */
[----:B------:R-:W-:Y:S08]  /*113d0*/  HMMA.16816.F32.BF16 R8, R12, R18, R8 ;  /* 0x000000120c08723c */ /* 0x000ff00000041808 */
[C---:B---3--:R-:W-:Y:S03]  /*113e0*/  HMMA.16816.F32.BF16 R16, R4.reuse, R28, RZ ;  /* 0x0000001c0410723c */ /* 0x048fe600000418ff */
        /* <DEDUP_REMOVED lines=11> */
[C---:B------:R-:W-:Y:S03]  /*114a0*/  HMMA.16816.F32.BF16 R16, R12.reuse, R36, R16 ;  /* 0x000000240c10723c */ /* 0x040fe60000041810 */
[----:B------:R-:W-:Y:S05]  /*114b0*/  MUFU.TANH R87, R9 ;  /* 0x0000000900577308 */ /* 0x000fea0000002400 */
[----:B------:R-:W-:Y:S03]  /*114c0*/  HMMA.16816.F32.BF16 R28, R12, R38, R28 ;  /* 0x000000260c1c723c */ /* 0x000fe6000004181c */
[----:B------:R2:W-:Y:S08]  /*114d0*/  MUFU.TANH R84, R10 ;  /* 0x0000000a00547308 */ /* 0x0005f00000002400 */
[----:B------:R-:W3:Y:S01]  /*114e0*/  MUFU.TANH R48, R21 ;  /* 0x0000001500307308 */ /* 0x000ee20000002400 */
[----:B------:R-:W-:Y:S01]  /*114f0*/  FMUL.FTZ R16, R16, UR15 ;  /* 0x0000000f10107c20 */ /* 0x000fe20008410000 */
[----:B------:R-:W-:Y:S01]  /*11500*/  FMUL.FTZ R92, R17, UR15 ;  /* 0x0000000f115c7c20 */ /* 0x000fe20008410000 */
[----:B------:R-:W-:Y:S01]  /*11510*/  FMUL.FTZ R51, R18, UR15 ;  /* 0x0000000f12337c20 */ /* 0x000fe20008410000 */
[----:B------:R-:W-:-:S04]  /*11520*/  FMUL.FTZ R36, R19, UR15 ;  /* 0x0000000f13247c20 */ /* 0x000fc80008410000 */
[----:B------:R-:W3:Y:S01]  /*11530*/  MUFU.TANH R49, R22 ;  /* 0x0000001600317308 */ /* 0x000ee20000002400 */
[----:B------:R-:W-:Y:S01]  /*11540*/  FMUL.FTZ R28, R28, UR15 ;  /* 0x0000000f1c1c7c20 */ /* 0x000fe20008410000 */
[----:B--2---:R-:W2:Y:S01]  /*11550*/  LDSM.16.M88.4 R8, [R154+0x1c00] ;  /* 0x001c00009a08783b */ /* 0x004ea20000000200 */
[----:B------:R-:W-:Y:S01]  /*11560*/  FMUL.FTZ R29, R29, UR15 ;  /* 0x0000000f1d1d7c20 */ /* 0x000fe20008410000 */
[----:B------:R-:W-:Y:S01]  /*11570*/  FMUL.FTZ R108, R30, UR15 ;  /* 0x0000000f1e6c7c20 */ /* 0x000fe20008410000 */
[----:B------:R-:W-:-:S03]  /*11580*/  FMUL.FTZ R116, R31, UR15 ;  /* 0x0000000f1f747c20 */ /* 0x000fc60008410000 */
[----:B------:R4:W3:Y:S08]  /*11590*/  MUFU.TANH R45, R23 ;  /* 0x00000017002d7308 */ /* 0x0008f00000002400 */
[----:B------:R5:W-:Y:S08]  /*115a0*/  MUFU.TANH R93, R16 ;  /* 0x00000010005d7308 */ /* 0x000bf00000002400 */
[----:B------:R-:W-:Y:S01]  /*115b0*/  MUFU.TANH R39, R28 ;  /* 0x0000001c00277308 */ /* 0x000fe20000002400 */
[C---:B----4-:R-:W-:Y:S07]  /*115c0*/  HMMA.16816.F32.BF16 R20, R4.reuse, R24, RZ ;  /* 0x000000180414723c */ /* 0x050fee00000418ff */
[----:B------:R2:W-:Y:S01]  /*115d0*/  MUFU.TANH R100, R29 ;  /* 0x0000001d00647308 */ /* 0x0005e20000002400 */
[----:B-----5:R-:W-:Y:S01]  /*115e0*/  HMMA.16816.F32.BF16 R16, R4, R26, RZ ;  /* 0x0000001a0410723c */ /* 0x020fe200000418ff */
[----:B------:R-:W4:Y:S06]  /*115f0*/  LDSM.16.M88.4 R24, [R44+0x1c00] ;  /* 0x001c00002c18783b */ /* 0x000f2c0000000200 */
[----:B------:R-:W5:Y:S05]  /*11600*/  MUFU.TANH R98, R98 ;  /* 0x0000006200627308 */ /* 0x000f6a0000002400 */
[C---:B------:R-:W-:Y:S03]  /*11610*/  HMMA.16816.F32.BF16 R20, R12.reuse, R32, R20 ;  /* 0x000000200c14723c */ /* 0x040fe60000041814 */
[----:B------:R-:W-:Y:S05]  /*11620*/  MUFU.TANH R51, R51 ;  /* 0x0000003300337308 */ /* 0x000fea0000002400 */
[----:B------:R-:W-:Y:S01]  /*11630*/  HMMA.16816.F32.BF16 R16, R12, R34, R16 ;  /* 0x000000220c10723c */ /* 0x000fe20000041810 */
[----:B------:R-:W1:Y:S02]  /*11640*/  LDSM.16.M88.4 R32, [R154+0x2000] ;  /* 0x002000009a20783b */ /* 0x000e640000000200 */
[----:B------:R-:W5:Y:S05]  /*11650*/  MUFU.TANH R92, R92 ;  /* 0x0000005c005c7308 */ /* 0x000f6a0000002400 */
[C---:B--2---:R-:W-:Y:S03]  /*11660*/  HMMA.16816.F32.BF16 R28, R4.reuse, R8, RZ ;  /* 0x00000008041c723c */ /* 0x044fe600000418ff */
[----:B------:R-:W2:Y:S01]  /*11670*/  MUFU.TANH R36, R36 ;  /* 0x0000002400247308 */ /* 0x000ea20000002400 */
[----:B------:R-:W-:Y:S01]  /*11680*/  FMUL.FTZ R20, R20, UR15 ;  /* 0x0000000f14147c20 */ /* 0x000fe20008410000 */
[----:B------:R-:W-:Y:S01]  /*11690*/  FMUL.FTZ R21, R21, UR15 ;  /* 0x0000000f15157c20 */ /* 0x000fe20008410000 */
[----:B------:R-:W-:Y:S01]  /*116a0*/  FMUL.FTZ R50, R22, UR15 ;  /* 0x0000000f16327c20 */ /* 0x000fe20008410000 */
[----:B------:R-:W-:Y:S01]  /*116b0*/  FMUL.FTZ R128, R23, UR15 ;  /* 0x0000000f17807c20 */ /* 0x000fe20008410000 */
[----:B------:R-:W-:Y:S03]  /*116c0*/  HMMA.16816.F32.BF16 R8, R4, R10, RZ ;  /* 0x0000000a0408723c */ /* 0x000fe600000418ff */
[----:B------:R-:W-:Y:S01]  /*116d0*/  MUFU.TANH R37, R20 ;  /* 0x0000001400257308 */ /* 0x000fe20000002400 */
[----:B------:R-:W-:Y:S01]  /*116e0*/  FMUL.FTZ R16, R16, UR15 ;  /* 0x0000000f10107c20 */ /* 0x000fe20008410000 */
[----:B------:R-:W-:Y:S01]  /*116f0*/  FMUL.FTZ R53, R17, UR15 ;  /* 0x0000000f11357c20 */ /* 0x000fe20008410000 */
[----:B------:R-:W-:Y:S01]  /*11700*/  FMUL.FTZ R126, R18, UR15 ;  /* 0x0000000f127e7c20 */ /* 0x000fe20008410000 */
[----:B------:R-:W-:-:S04]  /*11710*/  FMUL.FTZ R54, R19, UR15 ;  /* 0x0000000f13367c20 */ /* 0x000fc80008410000 */
[----:B------:R3:W-:Y:S01]  /*11720*/  MUFU.TANH R38, R21 ;  /* 0x0000001500267308 */ /* 0x0007e20000002400 */
[C---:B----4-:R-:W-:Y:S07]  /*11730*/  HMMA.16816.F32.BF16 R28, R12.reuse, R24, R28 ;  /* 0x000000180c1c723c */ /* 0x050fee000004181c */
[----:B------:R1:W-:Y:S01]  /*11740*/  MUFU.TANH R105, R16 ;  /* 0x0000001000697308 */ /* 0x0003e20000002400 */
[----:B------:R-:W-:Y:S01]  /*11750*/  HMMA.16816.F32.BF16 R8, R12, R26, R8 ;  /* 0x0000001a0c08723c */ /* 0x000fe20000041808 */
[----:B------:R-:W4:Y:S06]  /*11760*/  LDSM.16.M88.4 R24, [R154+0x2400] ;  /* 0x002400009a18783b */ /* 0x000f2c0000000200 */
[----:B------:R-:W2:Y:S01]  /*11770*/  MUFU.TANH R108, R108 ;  /* 0x0000006c006c7308 */ /* 0x000ea20000002400 */
[----:B---3--:R-:W3:Y:S03]  /*11780*/  LDSM.16.M88.4 R20, [R44+0x2000] ;  /* 0x002000002c14783b */ /* 0x008ee60000000200 */
        /* <DEDUP_REMOVED lines=11> */
[C---:B------:R-:W-:Y:S07]  /*11840*/  HMMA.16816.F32.BF16 R32, R4.reuse, R34, RZ ;  /* 0x000000220420723c */ /* 0x040fee00000418ff */
[----:B------:R-:W1:Y:S01]  /*11850*/  MUFU.TANH R116, R116 ;  /* 0x0000007400747308 */ /* 0x000e620000002400 */
[----:B-----5:R-:W5:Y:S07]  /*11860*/  LDSM.16.M88.4 R28, [R44+0x2400] ;  /* 0x002400002c1c783b */ /* 0x020f6e0000000200 */
[----:B------:R-:W-:Y:S01]  /*11870*/  MUFU.TANH R50, R50 ;  /* 0x0000003200327308 */ /* 0x000fe20000002400 */
[----:B----4-:R-:W-:Y:S07]  /*11880*/  HMMA.16816.F32.BF16 R8, R4, R24, RZ ;  /* 0x000000180408723c */ /* 0x010fee00000418ff */
[----:B------:R-:W4:Y:S01]  /*11890*/  MUFU.TANH R126, R126 ;  /* 0x0000007e007e7308 */ /* 0x000f220000002400 */
[C---:B---3--:R-:W-:Y:S07]  /*118a0*/  HMMA.16816.F32.BF16 R16, R12.reuse, R20, R16 ;  /* 0x000000140c10723c */ /* 0x048fee0000041810 */
[----:B------:R-:W3:Y:S01]  /*118b0*/  MUFU.TANH R115, R115 ;  /* 0x0000007300737308 */ /* 0x000ee20000002400 */
[----:B------:R-:W-:Y:S01]  /*118c0*/  HMMA.16816.F32.BF16 R32, R12, R22, R32 ;  /* 0x000000160c20723c */ /* 0x000fe20000041820 */
[----:B------:R-:W2:Y:S06]  /*118d0*/  LDSM.16.M88.4 R20, [R154+0x2800] ;  /* 0x002800009a14783b */ /* 0x000eac0000000200 */
[----:B------:R-:W3:Y:S01]  /*118e0*/  MUFU.TANH R53, R53 ;  /* 0x0000003500357308 */ /* 0x000ee20000002400 */
[----:B------:R-:W-:Y:S03]  /*118f0*/  HMMA.16816.F32.BF16 R24, R4, R26, RZ ;  /* 0x0000001a0418723c */ /* 0x000fe600000418ff */
[----:B------:R-:W-:Y:S01]  /*11900*/  FMUL.FTZ R16, R16, UR15 ;  /* 0x0000000f10107c20 */ /* 0x000fe20008410000 */
[----:B------:R-:W-:Y:S01]  /*11910*/  FMUL.FTZ R17, R17, UR15 ;  /* 0x0000000f11117c20 */ /* 0x000fe20008410000 */
[----:B------:R-:W-:Y:S01]  /*11920*/  FMUL.FTZ R18, R18, UR15 ;  /* 0x0000000f12127c20 */ /* 0x000fe20008410000 */
[----:B------:R-:W-:Y:S01]  /*11930*/  FMUL.FTZ R250, R19, UR15 ;  /* 0x0000000f13fa7c20 */ /* 0x000fe20008410000 */
[----:B------:R-:W-:Y:S01]  /*11940*/  MUFU.TANH R127, R16 ;  /* 0x00000010007f7308 */ /* 0x000fe20000002400 */
[C---:B-----5:R-:W-:Y:S03]  /*11950*/  HMMA.16816.F32.BF16 R8, R12.reuse, R28, R8 ;  /* 0x0000001c0c08723c */ /* 0x060fe60000041808 */
[----:B------:R-:W-:Y:S01]  /*11960*/  FMUL.FTZ R32, R32, UR15 ;  /* 0x0000000f20207c20 */ /* 0x000fe20008410000 */
[----:B------:R-:W-:Y:S01]  /*11970*/  FMUL.FTZ R33, R33, UR15 ;  /* 0x0000000f21217c20 */ /* 0x000fe20008410000 */
[----:B------:R-:W-:Y:S01]  /*11980*/  FMUL.FTZ R248, R34, UR15 ;  /* 0x0000000f22f87c20 */ /* 0x000fe20008410000 */
[----:B------:R-:W-:Y:S01]  /*11990*/  FMUL.FTZ R246, R35, UR15 ;  /* 0x0000000f23f67c20 */ /* 0x000fe20008410000 */
[----:B------:R-:W-:Y:S05]  /*119a0*/  MUFU.TANH R121, R17 ;  /* 0x0000001100797308 */ /* 0x000fea0000002400 */
[----:B------:R-:W-:Y:S03]  /*119b0*/  HMMA.16816.F32.BF16 R24, R12, R30, R24 ;  /* 0x0000001e0c18723c */ /* 0x000fe60000041818 */
[----:B------:R5:W-:Y:S04]  /*119c0*/  MUFU.TANH R252, R18 ;  /* 0x0000001200fc7308 */ /* 0x000be80000002400 */
[----:B------:R-:W-:Y:S01]  /*119d0*/  FMUL.FTZ R8, R8, UR15 ;  /* 0x0000000f08087c20 */ /* 0x000fe20008410000 */
[----:B------:R-:W-:Y:S01]  /*119e0*/  FMUL.FTZ R9, R9, UR15 ;  /* 0x0000000f09097c20 */ /* 0x000fe20008410000 */
[----:B------:R-:W-:Y:S01]  /*119f0*/  FMUL.FTZ R236, R10, UR15 ;  /* 0x0000000f0aec7c20 */ /* 0x000fe20008410000 */
[----:B------:R-:W-:Y:S01]  /*11a00*/  FMUL.FTZ R234, R11, UR15 ;  /* 0x0000000f0bea7c20 */ /* 0x000fe20008410000 */
[----:B------:R-:W-:Y:S01]  /*11a10*/  MUFU.TANH R125, R32 ;  /* 0x00000020007d7308 */ /* 0x000fe20000002400 */
[C---:B--2---:R-:W-:Y:S07]  /*11a20*/  HMMA.16816.F32.BF16 R28, R4.reuse, R20, RZ ;  /* 0x00000014041c723c */ /* 0x044fee00000418ff */
[----:B------:R2:W-:Y:S01]  /*11a30*/  MUFU.TANH R123, R33 ;  /* 0x00000021007b7308 */ /* 0x0005e20000002400 */
[----:B------:R-:W-:Y:S01]  /*11a40*/  FMUL.FTZ R24, R24, UR15 ;  /* 0x0000000f18187c20 */ /* 0x000fe20008410000 */
[----:B-----5:R-:W5:Y:S01]  /*11a50*/  LDSM.16.M88.4 R16, [R44+0x2800] ;  /* 0x002800002c10783b */ /* 0x020f620000000200 */
[----:B------:R-:W-:Y:S01]  /*11a60*/  HMMA.16816.F32.BF16 R20, R4, R22, RZ ;  /* 0x000000160414723c */ /* 0x000fe200000418ff */
[----:B------:R-:W-:Y:S01]  /*11a70*/  FMUL.FTZ R238, R25, UR15 ;  /* 0x0000000f19ee7c20 */ /* 0x000fe20008410000 */
[----:B------:R-:W-:Y:S01]  /*11a80*/  FMUL.FTZ R230, R26, UR15 ;  /* 0x0000000f1ae67c20 */ /* 0x000fe20008410000 */
[----:B------:R-:W-:-:S02]  /*11a90*/  FMUL.FTZ R228, R27, UR15 ;  /* 0x0000000f1be47c20 */ /* 0x000fc40008410000 */
[----:B------:R-:W-:Y:S08]  /*11aa0*/  MUFU.TANH R244, R8 ;  /* 0x0000000800f47308 */ /* 0x000ff00000002400 */
[----:B------:R1:W-:Y:S01]  /*11ab0*/  MUFU.TANH R242, R9 ;  /* 0x0000000900f27308 */ /* 0x0003e20000002400 */
[----:B--2---:R-:W2:Y:S07]  /*11ac0*/  LDSM.16.M88.4 R32, [R154+0x2c00] ;  /* 0x002c00009a20783b */ /* 0x004eae0000000200 */
[----:B------:R4:W-:Y:S08]  /*11ad0*/  MUFU.TANH R240, R24 ;  /* 0x0000001800f07308 */ /* 0x0009f00000002400 */
[----:B------:R-:W3:Y:S01]  /*11ae0*/  MUFU.TANH R54, R54 ;  /* 0x0000003600367308 */ /* 0x000ee20000002400 */
[----:B-1----:R-:W1:Y:S07]  /*11af0*/  LDSM.16.M88.4 R8, [R44+0x2c00] ;  /* 0x002c00002c08783b */ /* 0x002e6e0000000200 */
[----:B------:R-:W3:Y:S01]  /*11b00*/  MUFU.TANH R56, R56 ;  /* 0x0000003800387308 */ /* 0x000ee20000002400 */
[C---:B-----5:R-:W-:Y:S01]  /*11b10*/  HMMA.16816.F32.BF16 R28, R12.reuse, R16, R28 ;  /* 0x000000100c1c723c */ /* 0x060fe2000004181c */
[----:B----4-:R-:W4:Y:S06]  /*11b20*/  LDSM.16.M88.4 R24, [R154+0x3000] ;  /* 0x003000009a18783b */ /* 0x010f2c0000000200 */
[----:B------:R-:W5:Y:S01]  /*11b30*/  MUFU.TANH R129, R129 ;  /* 0x0000008100817308 */ /* 0x000f620000002400 */
[----:B------:R-:W-:Y:S07]  /*11b40*/  HMMA.16816.F32.BF16 R20, R12, R18, R20 ;  /* 0x000000120c14723c */ /* 0x000fee0000041814 */
[----:B------:R-:W5:Y:S01]  /*11b50*/  MUFU.TANH R131, R131 ;  /* 0x0000008300837308 */ /* 0x000f620000002400 */
        /* <DEDUP_REMOVED lines=11> */
[----:B------:R-:W-:Y:S05]  /*11c10*/  MUFU.TANH R130, R130 ;  /* 0x0000008200827308 */ /* 0x000fea0000002400 */
[C---:B-1----:R-:W-:Y:S03]  /*11c20*/  HMMA.16816.F32.BF16 R16, R12.reuse, R8, R16 ;  /* 0x000000080c10723c */ /* 0x042fe60000041810 */
[----:B------:R-:W1:Y:S01]  /*11c30*/  MUFU.TANH R119, R119 ;  /* 0x0000007700777308 */ /* 0x000e620000002400 */
[----:B--2---:R-:W2:Y:S04]  /*11c40*/  LDSM.16.M88.4 R28, [R44+0x3000] ;  /* 0x003000002c1c783b */ /* 0x004ea80000000200 */
[----:B------:R-:W-:Y:S01]  /*11c50*/  HMMA.16816.F32.BF16 R32, R12, R10, R32 ;  /* 0x0000000a0c20723c */ /* 0x000fe20000041820 */
[----:B------:R-:W3:Y:S02]  /*11c60*/  LDSM.16.M88.4 R8, [R154+0x3400] ;  /* 0x003400009a08783b */ /* 0x000ee40000000200 */
[----:B------:R-:W1:Y:S05]  /*11c70*/  MUFU.TANH R117, R117 ;  /* 0x0000007500757308 */ /* 0x000e6a0000002400 */
[C---:B----4-:R-:W-:Y:S03]  /*11c80*/  HMMA.16816.F32.BF16 R20, R4.reuse, R24, RZ ;  /* 0x000000180414723c */ /* 0x050fe600000418ff */
        /* <DEDUP_REMOVED lines=14> */
[----:B------:R-:W-:Y:S01]  /*11d70*/  HMMA.16816.F32.BF16 R28, R12, R30, R24 ;  /* 0x0000001e0c1c723c */ /* 0x000fe20000041818 */
[----:B------:R-:W-:Y:S06]  /*11d80*/  LDSM.16.M88.4 R24, [R154+0x3800] ;  /* 0x003800009a18783b */ /* 0x000fec0000000200 */
[----:B------:R3:W-:Y:S01]  /*11d90*/  MUFU.TANH R194, R33 ;  /* 0x0000002100c27308 */ /* 0x0007e20000002400 */
[----:B----4-:R-:W2:Y:S07]  /*11da0*/  LDSM.16.M88.4 R16, [R44+0x3400] ;  /* 0x003400002c10783b */ /* 0x010eae0000000200 */
[----:B------:R-:W4:Y:S01]  /*11db0*/  MUFU.TANH R248, R248 ;  /* 0x000000f800f87308 */ /* 0x000f220000002400 */
[----:B------:R-:W-:Y:S01]  /*11dc0*/  FMUL.FTZ R20, R20, UR15 ;  /* 0x0000000f14147c20 */ /* 0x000fe20008410000 */
[----:B------:R-:W-:Y:S01]  /*11dd0*/  FMUL.FTZ R21, R21, UR15 ;  /* 0x0000000f15157c20 */ /* 0x000fe20008410000 */
[----:B------:R-:W-:Y:S01]  /*11de0*/  FMUL.FTZ R22, R22, UR15 ;  /* 0x0000000f16167c20 */ /* 0x000fe20008410000 */
[----:B------:R-:W-:-:S04]  /*11df0*/  FMUL.FTZ R172, R23, UR15 ;  /* 0x0000000f17ac7c20 */ /* 0x000fc80008410000 */
[----:B------:R-:W-:Y:S01]  /*11e00*/  MUFU.TANH R184, R20 ;  /* 0x0000001400b87308 */ /* 0x000fe20000002400 */
[----:B------:R-:W-:Y:S01]  /*11e10*/  FMUL.FTZ R28, R28, UR15 ;  /* 0x0000000f1c1c7c20 */ /* 0x000fe20008410000 */
[----:B---3--:R-:W-:Y:S01]  /*11e20*/  HMMA.16816.F32.BF16 R32, R4, R8, RZ ;  /* 0x000000080420723c */ /* 0x008fe200000418ff */
[----:B------:R-:W-:Y:S01]  /*11e30*/  FMUL.FTZ R29, R29, UR15 ;  /* 0x0000000f1d1d7c20 */ /* 0x000fe20008410000 */
[----:B------:R-:W-:Y:S02]  /*11e40*/  VIADD R8, R46, 0xfffffe01 ;  /* 0xfffffe012e087836 */ /* 0x000fe40000000000 */
[----:B------:R-:W-:Y:S01]  /*11e50*/  FMUL.FTZ R168, R30, UR15 ;  /* 0x0000000f1ea87c20 */ /* 0x000fe20008410000 */
[----:B------:R-:W-:Y:S01]  /*11e60*/  FMUL.FTZ R166, R31, UR15 ;  /* 0x0000000f1fa67c20 */ /* 0x000fe20008410000 */
[----:B------:R-:W-:Y:S01]  /*11e70*/  VIADD R9, R46, 0xfffffe00 ;  /* 0xfffffe002e097836 */ /* 0x000fe20000000000 */
[----:B------:R-:W-:Y:S01]  /*11e80*/  MUFU.TANH R182, R21 ;  /* 0x0000001500b67308 */ /* 0x000fe20000002400 */
[----:B------:R-:W-:-:S02]  /*11e90*/  ISETP.GE.AND P1, PT, R8, R43, PT ;  /* 0x0000002b0800720c */ /* 0x000fc40003f26270 */
[-C--:B------:R-:W-:Y:S01]  /*11ea0*/  ISETP.GE.AND P4, PT, R8, R42.reuse, PT ;  /* 0x0000002a0800720c */ /* 0x080fe20003f86270 */
[----:B------:R-:W-:Y:S01]  /*11eb0*/  VIADD R8, R46, 0xfffffe08 ;  /* 0xfffffe082e087836 */ /* 0x000fe20000000000 */
[CC--:B------:R-:W-:Y:S02]  /*11ec0*/  ISETP.GE.AND P2, PT, R9.reuse, R43.reuse, PT ;  /* 0x0000002b0900720c */ /* 0x0c0fe40003f46270 */
[-C--:B------:R-:W-:Y:S01]  /*11ed0*/  ISETP.GE.AND P0, PT, R9, R42.reuse, PT ;  /* 0x0000002a0900720c */ /* 0x080fe20003f06270 */
[----:B------:R3:W-:Y:S01]  /*11ee0*/  MUFU.TANH R174, R22 ;  /* 0x0000001600ae7308 */ /* 0x0007e20000002400 */
[----:B------:R-:W-:Y:S01]  /*11ef0*/  ISETP.GE.AND P3, PT, R8, R43, PT ;  /* 0x0000002b0800720c */ /* 0x000fe20003f66270 */
[----:B------:R-:W-:Y:S01]  /*11f00*/  VIADD R9, R46, 0xfffffe09 ;  /* 0xfffffe092e097836 */ /* 0x000fe20000000000 */
[----:B------:R-:W-:Y:S01]  /*11f10*/  ISETP.GE.AND P6, PT, R8, R42, PT ;  /* 0x0000002a0800720c */ /* 0x000fe20003fc6270 */
[----:B------:R-:W-:Y:S01]  /*11f20*/  VIADD R8, R46, 0xfffffe10 ;  /* 0xfffffe102e087836 */ /* 0x000fe20000000000 */
[----:B------:R-:W-:-:S02]  /*11f30*/  FSEL R96, R52, -INF , !P2 ;  /* 0xff80000034607808 */ /* 0x000fc40005000000 */
[----:B------:R-:W-:Y:S01]  /*11f40*/  FSEL R90, R48, -INF , !P1 ;  /* 0xff800000305a7808 */ /* 0x000fe20004800000 */
[----:B------:R-:W-:Y:S01]  /*11f50*/  MUFU.TANH R180, R28 ;  /* 0x0000001c00b47308 */ /* 0x000fe20000002400 */
[----:B------:R-:W-:Y:S01]  /*11f60*/  FSEL R86, R49, -INF , !P0 ;  /* 0xff80000031567808 */ /* 0x000fe20004000000 */
[----:B--2---:R-:W-:Y:S01]  /*11f70*/  HMMA.16816.F32.BF16 R32, R12, R16, R32 ;  /* 0x000000100c20723c */ /* 0x004fe20000041820 */
[C---:B------:R-:W-:Y:S02]  /*11f80*/  ISETP.GE.AND P1, PT, R8.reuse, R43, PT ;  /* 0x0000002b0800720c */ /* 0x040fe40003f26270 */
[-C--:B------:R-:W-:Y:S01]  /*11f90*/  ISETP.GE.AND P2, PT, R8, R42.reuse, PT ;  /* 0x0000002a0800720c */ /* 0x080fe20003f46270 */
[----:B------:R-:W-:Y:S02]  /*11fa0*/  VIADD R8, R46, 0xfffffe18 ;  /* 0xfffffe182e087836 */ /* 0x000fe40000000000 */
[----:B------:R2:W-:Y:S01]  /*11fb0*/  MUFU.TANH R178, R29 ;  /* 0x0000001d00b27308 */ /* 0x0005e20000002400 */
[----:B------:R-:W-:Y:S01]  /*11fc0*/  ISETP.GE.AND P0, PT, R9, R42, PT ;  /* 0x0000002a0900720c */ /* 0x000fe20003f06270 */
[----:B---3--:R-:W-:Y:S01]  /*11fd0*/  HMMA.16816.F32.BF16 R20, R4, R10, RZ ;  /* 0x0000000a0414723c */ /* 0x008fe200000418ff */
[----:B------:R-:W-:-:S02]  /*11fe0*/  FSEL R91, R45, -INF , !P4 ;  /* 0xff8000002d5b7808 */ /* 0x000fc40006000000 */
[----:B------:R-:W-:Y:S02]  /*11ff0*/  FSEL R98, R98, -INF , !P0 ;  /* 0xff80000062627808 */ /* 0x000fe40004000000 */
[-C--:B------:R-:W-:Y:S01]  /*12000*/  ISETP.GE.AND P5, PT, R9, R43.reuse, PT ;  /* 0x0000002b0900720c */ /* 0x080fe20003fa6270 */
[----:B------:R-:W-:Y:S01]  /*12010*/  VIADD R9, R46, 0xfffffe11 ;  /* 0xfffffe112e097836 */ /* 0x000fe20000000000 */
[CC--:B------:R-:W-:Y:S01]  /*12020*/  ISETP.GE.AND P4, PT, R8.reuse, R43.reuse, PT ;  /* 0x0000002b0800720c */ /* 0x0c0fe20003f86270 */
[----:B------:R-:W3:Y:S01]  /*12030*/  MUFU.TANH R246, R246 ;  /* 0x000000f600f67308 */ /* 0x000ee20000002400 */
[-C--:B------:R-:W-:Y:S01]  /*12040*/  ISETP.GE.AND P0, PT, R8, R42.reuse, PT ;  /* 0x0000002a0800720c */ /* 0x080fe20003f06270 */
[----:B------:R-:W-:Y:S02]  /*12050*/  VIADD R8, R46, 0xfffffe19 ;  /* 0xfffffe192e087836 */ /* 0x000fe40000000000 */
[----:B------:R-:W-:Y:S01]  /*12060*/  FMUL.FTZ R33, R33, UR15 ;  /* 0x0000000f21217c20 */ /* 0x000fe20008410000 */
[----:B------:R-:W-:Y:S01]  /*12070*/  FSEL R84, R84, -INF , !P6 ;  /* 0xff80000054547808 */ /* 0x000fe20007000000 */
[----:B------:R-:W-:Y:S01]  /*12080*/  FMUL.FTZ R35, R35, UR15 ;  /* 0x0000000f23237c20 */ /* 0x000fe20008410000 */
[----:B------:R-:W-:Y:S01]  /*12090*/  FSEL R87, R87, -INF , !P5 ;  /* 0xff80000057577808 */ /* 0x000fe20006800000 */
[----:B--2---:R-:W2:Y:S01]  /*120a0*/  LDSM.16.M88.4 R28, [R44+0x3800] ;  /* 0x003800002c1c783b */ /* 0x004ea20000000200 */
[----:B------:R5:W-:Y:S01]  /*120b0*/  MUFU.TANH R170, R33 ;  /* 0x0000002100aa7308 */ /* 0x000be20000002400 */
[----:B------:R-:W-:Y:S01]  /*120c0*/  FSEL R93, R93, -INF , !P1 ;  /* 0xff8000005d5d7808 */ /* 0x000fe20004800000 */
[----:B------:R-:W-:Y:S01]  /*120d0*/  FMUL.FTZ R32, R32, UR15 ;  /* 0x0000000f20207c20 */ /* 0x000fe20008410000 */
[CC--:B------:R-:W-:Y:S01]  /*120e0*/  ISETP.GE.AND P6, PT, R9.reuse, R43.reuse, PT ;  /* 0x0000002b0900720c */ /* 0x0c0fe20003fc6270 */
[----:B------:R-:W-:Y:S01]  /*120f0*/  HMMA.16816.F32.BF16 R20, R12, R18, R20 ;  /* 0x000000120c14723c */ /* 0x000fe20000041814 */
[----:B------:R-:W-:Y:S01]  /*12100*/  ISETP.GE.AND P5, PT, R9, R42, PT ;  /* 0x0000002a0900720c */ /* 0x000fe20003fa6270 */
[----:B------:R-:W-:Y:S01]  /*12110*/  FMUL.FTZ R34, R34, UR15 ;  /* 0x0000000f22227c20 */ /* 0x000fe20008410000 */
[----:B------:R-:W-:Y:S01]  /*12120*/  ISETP.GE.AND P1, PT, R8, R43, PT ;  /* 0x0000002b0800720c */ /* 0x000fe20003f26270 */
[----:B------:R1:W-:Y:S01]  /*12130*/  MUFU.TANH R158, R35 ;  /* 0x00000023009e7308 */ /* 0x0003e20000002400 */
[----:B------:R-:W-:-:S02]  /*12140*/  FSEL R92, R92, -INF , !P6 ;  /* 0xff8000005c5c7808 */ /* 0x000fc40007000000 */
[----:B------:R-:W-:Y:S01]  /*12150*/  FSEL R122, R36, -INF , !P5 ;  /* 0xff800000247a7808 */ /* 0x000fe20006800000 */
[C---:B------:R-:W-:Y:S01]  /*12160*/  HMMA.16816.F32.BF16 R16, R4.reuse, R24, RZ ;  /* 0x000000180410723c */ /* 0x040fe200000418ff */
[----:B------:R-:W-:Y:S02]  /*12170*/  FSEL R108, R108, -INF , !P0 ;  /* 0xff8000006c6c7808 */ /* 0x000fe40004000000 */
[----:B------:R-:W-:Y:S01]  /*12180*/  FSEL R100, R100, -INF , !P1 ;  /* 0xff80000064647808 */ /* 0x000fe20004800000 */
[----:B------:R-:W-:Y:S01]  /*12190*/  MUFU.TANH R176, R32 ;  /* 0x0000002000b07308 */ /* 0x000fe20000002400 */
[----:B------:R-:W-:Y:S02]  /*121a0*/  FSEL R88, R88, -INF , !P3 ;  /* 0xff80000058587808 */ /* 0x000fe40005800000 */
[----:B-----5:R-:W-:Y:S01]  /*121b0*/  FSEL R33, R51, -INF , !P2 ;  /* 0xff80000033217808 */ /* 0x020fe20005000000 */
[----:B------:R-:W-:Y:S01]  /*121c0*/  HMMA.16816.F32.BF16 R24, R4, R26, RZ ;  /* 0x0000001a0418723c */ /* 0x000fe200000418ff */
[----:B------:R-:W-:-:S02]  /*121d0*/  ISETP.GE.AND P2, PT, R8, R42, PT ;  /* 0x0000002a0800720c */ /* 0x000fc40003f46270 */
[----:B------:R-:W5:Y:S01]  /*121e0*/  LDSM.16.M88.4 R8, [R154+0x3c00] ;  /* 0x003c00009a08783b */ /* 0x000f620000000200 */
[----:B------:R-:W-:Y:S01]  /*121f0*/  FMUL.FTZ R20, R20, UR15 ;  /* 0x0000000f14147c20 */ /* 0x000fe20008410000 */
[----:B------:R-:W-:Y:S01]  /*12200*/  FMUL.FTZ R21, R21, UR15 ;  /* 0x0000000f15157c20 */ /* 0x000fe20008410000 */
[----:B------:R-:W-:Y:S01]  /*12210*/  FMUL.FTZ R22, R22, UR15 ;  /* 0x0000000f16167c20 */ /* 0x000fe20008410000 */
[----:B-1----:R-:W-:Y:S01]  /*12220*/  FSEL R35, R39, -INF , !P4 ;  /* 0xff80000027237808 */ /* 0x002fe20006000000 */
[----:B------:R1:W-:Y:S01]  /*12230*/  MUFU.TANH R164, R20 ;  /* 0x0000001400a47308 */ /* 0x0003e20000002400 */
[----:B------:R-:W-:Y:S01]  /*12240*/  FMUL.FTZ R150, R23, UR15 ;  /* 0x0000000f17967c20 */ /* 0x000fe20008410000 */
[----:B------:R-:W-:-:S06]  /*12250*/  FSEL R116, R116, -INF , !P2 ;  /* 0xff80000074747808 */ /* 0x000fcc0005000000 */
[----:B------:R-:W-:Y:S01]  /*12260*/  MUFU.TANH R162, R21 ;  /* 0x0000001500a27308 */ /* 0x000fe20000002400 */
[----:B--2---:R-:W-:Y:S01]  /*12270*/  HMMA.16816.F32.BF16 R16, R12, R28, R16 ;  /* 0x0000001c0c10723c */ /* 0x004fe20000041810 */
[----:B------:R-:W-:-:S06]  /*12280*/  VIADD R28, R46, 0xfffffe28 ;  /* 0xfffffe282e1c7836 */ /* 0x000fcc0000000000 */
[----:B------:R2:W-:Y:S01]  /*12290*/  MUFU.TANH R156, R22 ;  /* 0x00000016009c7308 */ /* 0x0005e20000002400 */
[-C--:B------:R-:W-:Y:S01]  /*122a0*/  ISETP.GE.AND P1, PT, R28, R43.reuse, PT ;  /* 0x0000002b1c00720c */ /* 0x080fe20003f26270 */
[----:B-1----:R-:W-:Y:S01]  /*122b0*/  VIADD R20, R46, 0xfffffe20 ;  /* 0xfffffe202e147836 */ /* 0x002fe20000000000 */
[-C--:B------:R-:W-:Y:S01]  /*122c0*/  ISETP.GE.AND P2, PT, R28, R42.reuse, PT ;  /* 0x0000002a1c00720c */ /* 0x080fe20003f46270 */
[----:B------:R-:W-:Y:S01]  /*122d0*/  VIADD R28, R46, 0xfffffe29 ;  /* 0xfffffe292e1c7836 */ /* 0x000fe20000000000 */
[----:B------:R-:W-:Y:S01]  /*122e0*/  HMMA.16816.F32.BF16 R24, R12, R30, R24 ;  /* 0x0000001e0c18723c */ /* 0x000fe20000041818 */
[----:B------:R-:W-:Y:S02]  /*122f0*/  FSEL R105, R105, -INF , !P1 ;  /* 0xff80000069697808 */ /* 0x000fe40004800000 */
[C---:B------:R-:W-:Y:S01]  /*12300*/  ISETP.GE.AND P6, PT, R20.reuse, R43, PT ;  /* 0x0000002b1400720c */ /* 0x040fe20003fc6270 */
[----:B------:R1:W-:Y:S01]  /*12310*/  MUFU.TANH R160, R34 ;  /* 0x0000002200a07308 */ /* 0x0003e20000002400 */
[----:B------:R-:W-:Y:S01]  /*12320*/  ISETP.GE.AND P5, PT, R20, R42, PT ;  /* 0x0000002a1400720c */ /* 0x000fe20003fa6270 */
[----:B------:R-:W-:Y:S01]  /*12330*/  VIADD R20, R46, 0xfffffe21 ;  /* 0xfffffe212e147836 */ /* 0x000fe20000000000 */
[----:B------:R-:W-:Y:S01]  /*12340*/  FSEL R126, R126, -INF , !P2 ;  /* 0xff8000007e7e7808 */ /* 0x000fe20005000000 */
[----:B------:R-:W-:Y:S01]  /*12350*/  FMUL.FTZ R120, R16, UR15 ;  /* 0x0000000f10787c20 */ /* 0x000fe20008410000 */
[----:B------:R-:W-:-:S02]  /*12360*/  VIADD R16, R46, 0xfffffe30 ;  /* 0xfffffe302e107836 */ /* 0x000fc40000000000 */
[CC--:B------:R-:W-:Y:S01]  /*12370*/  ISETP.GE.AND P4, PT, R20.reuse, R43.reuse, PT ;  /* 0x0000002b1400720c */ /* 0x0c0fe20003f86270 */
[----:B------:R-:W-:Y:S01]  /*12380*/  FMUL.FTZ R17, R17, UR15 ;  /* 0x0000000f11117c20 */ /* 0x000fe20008410000 */
[-C--:B------:R-:W-:Y:S01]  /*12390*/  ISETP.GE.AND P0, PT, R20, R42.reuse, PT ;  /* 0x0000002a1400720c */ /* 0x080fe20003f06270 */
[----:B------:R-:W-:Y:S01]  /*123a0*/  FMUL.FTZ R110, R18, UR15 ;  /* 0x0000000f126e7c20 */ /* 0x000fe20008410000 */
[----:B--2---:R-:W2:Y:S01]  /*123b0*/  LDSM.16.M88.4 R20, [R44+0x3c00] ;  /* 0x003c00002c14783b */ /* 0x004ea20000000200 */
[----:B------:R-:W-:Y:S01]  /*123c0*/  FSEL R32, R38, -INF , !P4 ;  /* 0xff80000026207808 */ /* 0x000fe20006000000 */
[----:B------:R5:W-:Y:S01]  /*123d0*/  MUFU.TANH R118, R17 ;  /* 0x0000001100767308 */ /* 0x000be20000002400 */
[----:B------:R-:W-:Y:S01]  /*123e0*/  FSEL R128, R128, -INF , !P0 ;  /* 0xff80000080807808 */ /* 0x000fe20004000000 */
[----:B------:R-:W-:Y:S01]  /*123f0*/  FMUL.FTZ R106, R19, UR15 ;  /* 0x0000000f136a7c20 */ /* 0x000fe20008410000 */
[-C--:B------:R-:W-:Y:S01]  /*12400*/  ISETP.GE.AND P4, PT, R16, R43.reuse, PT ;  /* 0x0000002b1000720c */ /* 0x080fe20003f86270 */
[----:B------:R-:W-:Y:S01]  /*12410*/  FMUL.FTZ R24, R24, UR15 ;  /* 0x0000000f18187c20 */ /* 0x000fe20008410000 */
[-C--:B------:R-:W-:Y:S01]  /*12420*/  ISETP.GE.AND P0, PT, R16, R42.reuse, PT ;  /* 0x0000002a1000720c */ /* 0x080fe20003f06270 */
[----:B------:R-:W-:Y:S01]  /*12430*/  FMUL.FTZ R25, R25, UR15 ;  /* 0x0000000f19197c20 */ /* 0x000fe20008410000 */
[----:B-1----:R-:W-:Y:S01]  /*12440*/  FSEL R34, R37, -INF , !P6 ;  /* 0xff80000025227808 */ /* 0x002fe20007000000 */
[----:B------:R-:W-:Y:S01]  /*12450*/  FMUL.FTZ R26, R26, UR15 ;  /* 0x0000000f1a1a7c20 */ /* 0x000fe20008410000 */
[----:B------:R-:W-:Y:S01]  /*12460*/  FSEL R37, R50, -INF , !P5 ;  /* 0xff80000032257808 */ /* 0x000fe20006800000 */
[----:B------:R-:W-:Y:S01]  /*12470*/  MUFU.TANH R114, R24 ;  /* 0x0000001800727308 */ /* 0x000fe20000002400 */
[C---:B------:R-:W-:Y:S01]  /*12480*/  ISETP.GE.AND P6, PT, R28.reuse, R43, PT ;  /* 0x0000002b1c00720c */ /* 0x040fe20003fc6270 */
[----:B------:R-:W-:Y:S01]  /*12490*/  FMUL.FTZ R102, R27, UR15 ;  /* 0x0000000f1b667c20 */ /* 0x000fe20008410000 */
[----:B------:R-:W-:Y:S01]  /*124a0*/  ISETP.GE.AND P5, PT, R28, R42, PT ;  /* 0x0000002a1c00720c */ /* 0x000fe20003fa6270 */
[----:B------:R-:W-:Y:S01]  /*124b0*/  VIADD R28, R46, 0xfffffe31 ;  /* 0xfffffe312e1c7836 */ /* 0x000fe20000000000 */
[----:B------:R-:W-:-:S02]  /*124c0*/  FSEL R124, R124, -INF , !P4 ;  /* 0xff8000007c7c7808 */ /* 0x000fc40006000000 */
[----:B------:R-:W-:Y:S01]  /*124d0*/  FSEL R115, R115, -INF , !P0 ;  /* 0xff80000073737808 */ /* 0x000fe20004000000 */
[----:B-----5:R-:W-:Y:S01]  /*124e0*/  HMMA.16816.F32.BF16 R16, R4, R8, RZ ;  /* 0x000000080410723c */ /* 0x020fe200000418ff */
[-C--:B------:R-:W-:Y:S01]  /*124f0*/  ISETP.GE.AND P1, PT, R28, R43.reuse, PT ;  /* 0x0000002b1c00720c */ /* 0x080fe20003f26270 */
[----:B------:R-:W-:Y:S01]  /*12500*/  VIADD R8, R46, 0xfffffe39 ;  /* 0xfffffe392e087836 */ /* 0x000fe20000000000 */
[-C--:B------:R-:W-:Y:S01]  /*12510*/  ISETP.GE.AND P2, PT, R28, R42.reuse, PT ;  /* 0x0000002a1c00720c */ /* 0x080fe20003f46270 */
[----:B------:R-:W-:Y:S01]  /*12520*/  VIADD R9, R46, 0xfffffe38 ;  /* 0xfffffe382e097836 */ /* 0x000fe20000000000 */
[----:B------:R-:W1:Y:S01]  /*12530*/  LDSM.16.M88.4 R28, [R154+0x4000] ;  /* 0x004000009a1c783b */ /* 0x000e620000000200 */
[----:B------:R-:W-:Y:S01]  /*12540*/  FSEL R39, R53, -INF , !P6 ;  /* 0xff80000035277808 */ /* 0x000fe20007000000 */
[----:B------:R-:W-:Y:S01]  /*12550*/  MUFU.TANH R112, R25 ;  /* 0x0000001900707308 */ /* 0x000fe20000002400 */
[C---:B------:R-:W-:Y:S02]  /*12560*/  ISETP.GE.AND P4, PT, R8.reuse, R43, PT ;  /* 0x0000002b0800720c */ /* 0x040fe40003f86270 */
[----:B------:R-:W-:Y:S01]  /*12570*/  ISETP.GE.AND P0, PT, R8, R42, PT ;  /* 0x0000002a0800720c */ /* 0x000fe20003f06270 */
[----:B------:R-:W-:Y:S01]  /*12580*/  VIADD R8, R46, 0xfffffe40 ;  /* 0xfffffe402e087836 */ /* 0x000fe20000000000 */
[----:B------:R-:W-:-:S02]  /*12590*/  FSEL R38, R54, -INF , !P5 ;  /* 0xff80000036267808 */ /* 0x000fc40006800000 */
[----:B------:R-:W-:Y:S01]  /*125a0*/  FSEL R36, R56, -INF , !P1 ;  /* 0xff80000038247808 */ /* 0x000fe20004800000 */
[----:B------:R5:W-:Y:S01]  /*125b0*/  MUFU.TANH R104, R26 ;  /* 0x0000001a00687308 */ /* 0x000be20000002400 */
[----:B------:R-:W-:Y:S02]  /*125c0*/  FSEL R129, R129, -INF , !P2 ;  /* 0xff80000081817808 */ /* 0x000fe40005000000 */
[CC--:B------:R-:W-:Y:S02]  /*125d0*/  ISETP.GE.AND P6, PT, R9.reuse, R43.reuse, PT ;  /* 0x0000002b0900720c */ /* 0x0c0fe40003fc6270 */
[----:B--2---:R-:W-:Y:S01]  /*125e0*/  HMMA.16816.F32.BF16 R16, R12, R20, R16 ;  /* 0x000000140c10723c */ /* 0x004fe20000041810 */
[-C--:B------:R-:W-:Y:S01]  /*125f0*/  ISETP.GE.AND P5, PT, R9, R42.reuse, PT ;  /* 0x0000002a0900720c */ /* 0x080fe20003fa6270 */
[----:B------:R-:W-:Y:S01]  /*12600*/  VIADD R20, R46, 0xfffffe41 ;  /* 0xfffffe412e147836 */ /* 0x000fe20000000000 */
[C---:B------:R-:W-:Y:S01]  /*12610*/  ISETP.GE.AND P1, PT, R8.reuse, R43, PT ;  /* 0x0000002b0800720c */ /* 0x040fe20003f26270 */
[----:B------:R-:W2:Y:S01]  /*12620*/  MUFU.TANH R250, R250 ;  /* 0x000000fa00fa7308 */ /* 0x000ea20000002400 */
[----:B------:R-:W-:Y:S01]  /*12630*/  ISETP.GE.AND P2, PT, R8, R42, PT ;  /* 0x0000002a0800720c */ /* 0x000fe20003f46270 */
[----:B------:R-:W-:Y:S01]  /*12640*/  VIADD R21, R46, 0xfffffe48 ;  /* 0xfffffe482e157836 */ /* 0x000fe20000000000 */
[----:B------:R-:W-:Y:S01]  /*12650*/  FSEL R131, R131, -INF , !P6 ;  /* 0xff80000083837808 */ /* 0x000fe20007000000 */
[----:B------:R-:W-:Y:S01]  /*12660*/  HMMA.16816.F32.BF16 R8, R4, R10, RZ ;  /* 0x0000000a0408723c */ /* 0x000fe200000418ff */
[----:B------:R-:W-:-:S02]  /*12670*/  FSEL R119, R119, -INF , !P5 ;  /* 0xff80000077777808 */ /* 0x000fc40006800000 */
[----:B------:R-:W-:Y:S01]  /*12680*/  FSEL R130, R130, -INF , !P4 ;  /* 0xff80000082827808 */ /* 0x000fe20006000000 */
[----:B------:R-:W1:Y:S01]  /*12690*/  MUFU.TANH R236, R236 ;  /* 0x000000ec00ec7308 */ /* 0x000e620000002400 */
[----:B-----5:R-:W5:Y:S01]  /*126a0*/  LDSM.16.M88.4 R24, [R44+0x4000] ;  /* 0x004000002c18783b */ /* 0x020f620000000200 */
[----:B------:R-:W-:Y:S02]  /*126b0*/  FSEL R117, R117, -INF , !P0 ;  /* 0xff80000075757808 */ /* 0x000fe40004000000 */
[CC--:B------:R-:W-:Y:S02]  /*126c0*/  ISETP.GE.AND P6, PT, R20.reuse, R43.reuse, PT ;  /* 0x0000002b1400720c */ /* 0x0c0fe40003fc6270 */
[-C--:B------:R-:W-:Y:S01]  /*126d0*/  ISETP.GE.AND P5, PT, R20, R42.reuse, PT ;  /* 0x0000002a1400720c */ /* 0x080fe20003fa6270 */
[----:B------:R-:W-:Y:S01]  /*126e0*/  FMUL.FTZ R94, R16, UR15 ;  /* 0x0000000f105e7c20 */ /* 0x000fe20008410000 */
[----:B------:R-:W1:Y:S01]  /*126f0*/  MUFU.TANH R234, R234 ;  /* 0x000000ea00ea7308 */ /* 0x000e620000002400 */
[CC--:B------:R-:W-:Y:S01]  /*12700*/  ISETP.GE.AND P4, PT, R21.reuse, R43.reuse, PT ;  /* 0x0000002b1500720c */ /* 0x0c0fe20003f86270 */
[C---:B------:R-:W-:Y:S01]  /*12710*/  VIADD R16, R46.reuse, 0xfffffe51 ;  /* 0xfffffe512e107836 */ /* 0x040fe20000000000 */
[-C--:B------:R-:W-:Y:S01]  /*12720*/  ISETP.GE.AND P0, PT, R21, R42.reuse, PT ;  /* 0x0000002a1500720c */ /* 0x080fe20003f06270 */
[----:B------:R-:W-:Y:S01]  /*12730*/  VIADD R20, R46, 0xfffffe49 ;  /* 0xfffffe492e147836 */ /* 0x000fe20000000000 */
[----:B------:R-:W-:Y:S01]  /*12740*/  FSEL R125, R125, -INF , !P4 ;  /* 0xff8000007d7d7808 */ /* 0x000fe20006000000 */
[----:B------:R-:W-:Y:S01]  /*12750*/  FMUL.FTZ R17, R17, UR15 ;  /* 0x0000000f11117c20 */ /* 0x000fe20008410000 */
[----:B----4-:R-:W-:Y:S01]  /*12760*/  FSEL R248, R248, -INF , !P0 ;  /* 0xff800000f8f87808 */ /* 0x010fe20004000000 */
[----:B------:R-:W-:Y:S01]  /*12770*/  HMMA.16816.F32.BF16 R8, R12, R22, R8 ;  /* 0x000000160c08723c */ /* 0x000fe20000041808 */
[----:B------:R-:W-:Y:S01]  /*12780*/  FSEL R127, R127, -INF , !P1 ;  /* 0xff8000007f7f7808 */ /* 0x000fe20004800000 */
[----:B------:R4:W-:Y:S01]  /*12790*/  MUFU.TANH R82, R17 ;  /* 0x0000001100527308 */ /* 0x0009e20000002400 */
[----:B------:R-:W-:Y:S01]  /*127a0*/  FSEL R252, R252, -INF , !P2 ;  /* 0xff800000fcfc7808 */ /* 0x000fe20005000000 */
[----:B------:R-:W-:Y:S01]  /*127b0*/  FMUL.FTZ R18, R18, UR15 ;  /* 0x0000000f12127c20 */ /* 0x000fe20008410000 */
[CC--:B------:R-:W-:Y:S01]  /*127c0*/  ISETP.GE.AND P4, PT, R16.reuse, R43.reuse, PT ;  /* 0x0000002b1000720c */ /* 0x0c0fe20003f86270 */
[----:B------:R-:W-:Y:S01]  /*127d0*/  FMUL.FTZ R19, R19, UR15 ;  /* 0x0000000f13137c20 */ /* 0x000fe20008410000 */
[-C--:B------:R-:W-:Y:S01]  /*127e0*/  ISETP.GE.AND P0, PT, R16, R42.reuse, PT ;  /* 0x0000002a1000720c */ /* 0x080fe20003f06270 */
[----:B------:R-:W-:Y:S01]  /*127f0*/  VIADD R16, R46, 0xfffffe58 ;  /* 0xfffffe582e107836 */ /* 0x000fe20000000000 */
[C---:B------:R-:W-:Y:S01]  /*12800*/  ISETP.GE.AND P1, PT, R20.reuse, R43, PT ;  /* 0x0000002b1400720c */ /* 0x040fe20003f26270 */
[----:B------:R-:W5:Y:S01]  /*12810*/  MUFU.TANH R230, R230 ;  /* 0x000000e600e67308 */ /* 0x000f620000002400 */
[----:B------:R-:W-:Y:S01]  /*12820*/  ISETP.GE.AND P2, PT, R20, R42, PT ;  /* 0x0000002a1400720c */ /* 0x000fe20003f46270 */
[----:B------:R-:W-:Y:S01]  /*12830*/  VIADD R20, R46, 0xfffffe50 ;  /* 0xfffffe502e147836 */ /* 0x000fe20000000000 */
[----:B------:R-:W-:-:S02]  /*12840*/  FSEL R123, R123, -INF , !P1 ;  /* 0xff8000007b7b7808 */ /* 0x000fc40004800000 */
[----:B---3--:R-:W-:Y:S02]  /*12850*/  FSEL R246, R246, -INF , !P2 ;  /* 0xff800000f6f67808 */ /* 0x008fe40005000000 */
[----:B------:R-:W-:Y:S01]  /*12860*/  FSEL R121, R121, -INF , !P6 ;  /* 0xff80000079797808 */ /* 0x000fe20007000000 */
[----:B------:R-:W-:Y:S01]  /*12870*/  MUFU.TANH R63, R18 ;  /* 0x00000012003f7308 */ /* 0x000fe20000002400 */
[----:B--2---:R-:W-:Y:S01]  /*12880*/  FSEL R250, R250, -INF , !P5 ;  /* 0xff800000fafa7808 */ /* 0x004fe20006800000 */
[----:B----4-:R-:W-:Y:S01]  /*12890*/  VIADD R17, R46, 0xfffffe59 ;  /* 0xfffffe592e117836 */ /* 0x010fe20000000000 */
[-C--:B------:R-:W-:Y:S01]  /*128a0*/  ISETP.GE.AND P1, PT, R16, R43.reuse, PT ;  /* 0x0000002b1000720c */ /* 0x080fe20003f26270 */
[----:B------:R-:W-:Y:S01]  /*128b0*/  FMUL.FTZ R81, R8, UR15 ;  /* 0x0000000f08517c20 */ /* 0x000fe20008410000 */
[-C--:B------:R-:W-:Y:S01]  /*128c0*/  ISETP.GE.AND P2, PT, R16, R42.reuse, PT ;  /* 0x0000002a1000720c */ /* 0x080fe20003f46270 */
[----:B------:R-:W-:Y:S01]  /*128d0*/  VIADD R16, R46, 0xfffffe60 ;  /* 0xfffffe602e107836 */ /* 0x000fe20000000000 */
[CC--:B------:R-:W-:Y:S01]  /*128e0*/  ISETP.GE.AND P6, PT, R20.reuse, R43.reuse, PT ;  /* 0x0000002b1400720c */ /* 0x0c0fe20003fc6270 */
[----:B------:R2:W-:Y:S01]  /*128f0*/  MUFU.TANH R62, R19 ;  /* 0x00000013003e7308 */ /* 0x0005e20000002400 */
[----:B------:R-:W-:Y:S01]  /*12900*/  ISETP.GE.AND P5, PT, R20, R42, PT ;  /* 0x0000002a1400720c */ /* 0x000fe20003fa6270 */
[----:B------:R-:W-:Y:S01]  /*12910*/  VIADD R8, R46, 0xfffffe61 ;  /* 0xfffffe612e087836 */ /* 0x000fe20000000000 */
[----:B-1----:R-:W-:Y:S01]  /*12920*/  HMMA.16816.F32.BF16 R20, R4, R28, RZ ;  /* 0x0000001c0414723c */ /* 0x002fe200000418ff */
[----:B------:R-:W-:Y:S01]  /*12930*/  FSEL R244, R244, -INF , !P6 ;  /* 0xff800000f4f47808 */ /* 0x000fe20007000000 */
[----:B------:R-:W-:Y:S01]  /*12940*/  FMUL.FTZ R80, R9, UR15 ;  /* 0x0000000f09507c20 */ /* 0x000fe20008410000 */
[----:B------:R-:W-:Y:S01]  /*12950*/  FSEL R236, R236, -INF , !P5 ;  /* 0xff800000ecec7808 */ /* 0x000fe20006800000 */
[----:B------:R-:W-:Y:S01]  /*12960*/  FMUL.FTZ R61, R10, UR15 ;  /* 0x0000000f0a3d7c20 */ /* 0x000fe20008410000 */
[----:B------:R-:W-:Y:S01]  /*12970*/  FSEL R242, R242, -INF , !P4 ;  /* 0xff800000f2f27808 */ /* 0x000fe20006000000 */
[----:B------:R-:W1:Y:S01]  /*12980*/  MUFU.TANH R238, R238 ;  /* 0x000000ee00ee7308 */ /* 0x000e620000002400 */
[----:B------:R-:W-:Y:S01]  /*12990*/  FSEL R234, R234, -INF , !P0 ;  /* 0xff800000eaea7808 */ /* 0x000fe20004000000 */
[----:B------:R-:W-:Y:S01]  /*129a0*/  FMUL.FTZ R60, R11, UR15 ;  /* 0x0000000f0b3c7c20 */ /* 0x000fe20008410000 */
[----:B------:R-:W-:-:S02]  /*129b0*/  ISETP.GE.AND P6, PT, R17, R43, PT ;  /* 0x0000002b1100720c */ /* 0x000fc40003fc6270 */
[-C--:B------:R-:W-:Y:S02]  /*129c0*/  ISETP.GE.AND P5, PT, R17, R42.reuse, PT ;  /* 0x0000002a1100720c */ /* 0x080fe40003fa6270 */
[CC--:B------:R-:W-:Y:S01]  /*129d0*/  ISETP.GE.AND P4, PT, R16.reuse, R43.reuse, PT ;  /* 0x0000002b1000720c */ /* 0x0c0fe20003f86270 */
[----:B------:R-:W3:Y:S01]  /*129e0*/  MUFU.TANH R228, R228 ;  /* 0x000000e400e47308 */ /* 0x000ee20000002400 */
[-C--:B------:R-:W-:Y:S02]  /*129f0*/  ISETP.GE.AND P0, PT, R16, R42.reuse, PT ;  /* 0x0000002a1000720c */ /* 0x080fe40003f06270 */
[----:B--2---:R-:W2:Y:S01]  /*12a00*/  LDSM.16.M88.4 R16, [R154+0x4400] ;  /* 0x004400009a10783b */ /* 0x004ea20000000200 */
[----:B------:R-:W-:Y:S02]  /*12a10*/  FSEL R240, R240, -INF , !P1 ;  /* 0xff800000f0f07808 */ /* 0x000fe40004800000 */
[----:B-----5:R-:W-:Y:S01]  /*12a20*/  HMMA.16816.F32.BF16 R20, R12, R24, R20 ;  /* 0x000000180c14723c */ /* 0x020fe20000041814 */
[----:B------:R-:W-:Y:S01]  /*12a30*/  FSEL R230, R230, -INF , !P2 ;  /* 0xff800000e6e67808 */ /* 0x000fe20005000000 */
[----:B------:R-:W4:Y:S01]  /*12a40*/  MUFU.TANH R232, R232 ;  /* 0x000000e800e87308 */ /* 0x000f220000002400 */
[-C--:B------:R-:W-:Y:S01]  /*12a50*/  ISETP.GE.AND P1, PT, R8, R43.reuse, PT ;  /* 0x0000002b0800720c */ /* 0x080fe20003f26270 */
[----:B------:R-:W-:Y:S01]  /*12a60*/  VIADD R24, R46, 0xfffffe68 ;  /* 0xfffffe682e187836 */ /* 0x000fe20000000000 */
[----:B------:R-:W-:Y:S01]  /*12a70*/  ISETP.GE.AND P2, PT, R8, R42, PT ;  /* 0x0000002a0800720c */ /* 0x000fe20003f46270 */
[----:B------:R-:W-:Y:S01]  /*12a80*/  VIADD R25, R46, 0xfffffe69 ;  /* 0xfffffe692e197836 */ /* 0x000fe20000000000 */
[----:B-1----:R-:W-:Y:S01]  /*12a90*/  FSEL R238, R238, -INF , !P6 ;  /* 0xff800000eeee7808 */ /* 0x002fe20007000000 */
[----:B------:R-:W-:Y:S01]  /*12aa0*/  HMMA.16816.F32.BF16 R8, R4, R30, RZ ;  /* 0x0000001e0408723c */ /* 0x000fe200000418ff */
[----:B------:R-:W1:Y:S01]  /*12ab0*/  LDSM.16.M88.4 R28, [R44+0x4400] ;  /* 0x004400002c1c783b */ /* 0x000e620000000200 */
[----:B------:R-:W5:Y:S01]  /*12ac0*/  MUFU.TANH R222, R222 ;  /* 0x000000de00de7308 */ /* 0x000f620000002400 */
[----:B------:R-:W-:-:S02]  /*12ad0*/  ISETP.GE.AND P6, PT, R24, R43, PT ;  /* 0x0000002b1800720c */ /* 0x000fc40003fc6270 */
[----:B---3--:R-:W-:Y:S02]  /*12ae0*/  FSEL R228, R228, -INF , !P5 ;  /* 0xff800000e4e47808 */ /* 0x008fe40006800000 */
[-C--:B------:R-:W-:Y:S01]  /*12af0*/  ISETP.GE.AND P5, PT, R24, R42.reuse, PT ;  /* 0x0000002a1800720c */ /* 0x080fe20003fa6270 */
[----:B------:R-:W-:Y:S01]  /*12b00*/  VIADD R24, R46, 0xfffffe70 ;  /* 0xfffffe702e187836 */ /* 0x000fe20000000000 */
[----:B------:R-:W-:Y:S01]  /*12b10*/  FSEL R220, R220, -INF , !P4 ;  /* 0xff800000dcdc7808 */ /* 0x000fe20006000000 */
[----:B------:R-:W3:Y:S01]  /*12b20*/  MUFU.TANH R218, R218 ;  /* 0x000000da00da7308 */ /* 0x000ee20000002400 */
[----:B------:R-:W-:Y:S01]  /*12b30*/  FMUL.FTZ R79, R20, UR15 ;  /* 0x0000000f144f7c20 */ /* 0x000fe20008410000 */
[----:B------:R-:W-:Y:S01]  /*12b40*/  VIADD R20, R46, 0xfffffe71 ;  /* 0xfffffe712e147836 */ /* 0x000fe20000000000 */
[----:B----4-:R-:W-:Y:S01]  /*12b50*/  FSEL R232, R232, -INF , !P1 ;  /* 0xff800000e8e87808 */ /* 0x010fe20004800000 */
[----:B------:R-:W-:Y:S01]  /*12b60*/  FMUL.FTZ R21, R21, UR15 ;  /* 0x0000000f15157c20 */ /* 0x000fe20008410000 */
[-C--:B------:R-:W-:Y:S01]  /*12b70*/  ISETP.GE.AND P4, PT, R25, R43.reuse, PT ;  /* 0x0000002b1900720c */ /* 0x080fe20003f86270 */
[----:B------:R-:W-:Y:S01]  /*12b80*/  FMUL.FTZ R22, R22, UR15 ;  /* 0x0000000f16167c20 */ /* 0x000fe20008410000 */
[----:B------:R-:W-:Y:S01]  /*12b90*/  ISETP.GE.AND P1, PT, R24, R43, PT ;  /* 0x0000002b1800720c */ /* 0x000fe20003f26270 */
[----:B------:R-:W4:Y:S01]  /*12ba0*/  MUFU.TANH R226, R226 ;  /* 0x000000e200e27308 */ /* 0x000f220000002400 */
[----:B------:R-:W-:Y:S01]  /*12bb0*/  FMUL.FTZ R23, R23, UR15 ;  /* 0x0000000f17177c20 */ /* 0x000fe20008410000 */
[----:B-----5:R-:W-:Y:S01]  /*12bc0*/  FSEL R222, R222, -INF , !P0 ;  /* 0xff800000dede7808 */ /* 0x020fe20004000000 */
[----:B------:R-:W-:Y:S01]  /*12bd0*/  HMMA.16816.F32.BF16 R8, R12, R26, R8 ;  /* 0x0000001a0c08723c */ /* 0x000fe20000041808 */
[----:B------:R-:W-:-:S02]  /*12be0*/  ISETP.GE.AND P0, PT, R25, R42, PT ;  /* 0x0000002a1900720c */ /* 0x000fc40003f06270 */
[----:B------:R-:W-:Y:S02]  /*12bf0*/  FSEL R210, R210, -INF , !P1 ;  /* 0xff800000d2d27808 */ /* 0x000fe40004800000 */
[----:B------:R-:W5:Y:S01]  /*12c00*/  MUFU.TANH R216, R216 ;  /* 0x000000d800d87308 */ /* 0x000f620000002400 */
[----:B---3--:R-:W-:Y:S02]  /*12c10*/  FSEL R218, R218, -INF , !P2 ;  /* 0xff800000dada7808 */ /* 0x008fe40005000000 */
[----:B------:R-:W-:Y:S02]  /*12c20*/  ISETP.GE.AND P2, PT, R24, R42, PT ;  /* 0x0000002a1800720c */ /* 0x000fe40003f46270 */
[----:B--2---:R-:W-:Y:S01]  /*12c30*/  HMMA.16816.F32.BF16 R24, R4, R16, RZ ;  /* 0x000000100418723c */ /* 0x004fe200000418ff */
[C---:B------:R-:W-:Y:S02]  /*12c40*/  VIADD R16, R46.reuse, 0xfffffe80 ;  /* 0xfffffe802e107836 */ /* 0x040fe40000000000 */
[----:B------:R-:W2:Y:S01]  /*12c50*/  MUFU.TANH R224, R224 ;  /* 0x000000e000e07308 */ /* 0x000ea20000002400 */
[----:B------:R-:W-:Y:S01]  /*12c60*/  VIADD R17, R46, 0xfffffe79 ;  /* 0xfffffe792e117836 */ /* 0x000fe20000000000 */
[----:B----4-:R-:W-:-:S02]  /*12c70*/  FSEL R226, R226, -INF , !P6 ;  /* 0xff800000e2e27808 */ /* 0x010fc40007000000 */
[-C--:B------:R-:W-:Y:S02]  /*12c80*/  ISETP.GE.AND P6, PT, R20, R43.reuse, PT ;  /* 0x0000002b1400720c */ /* 0x080fe40003fc6270 */
[----:B------:R-:W-:Y:S01]  /*12c90*/  FSEL R192, R192, -INF , !P2 ;  /* 0xff800000c0c07808 */ /* 0x000fe20005000000 */
[----:B------:R-:W-:Y:S01]  /*12ca0*/  FMUL.FTZ R77, R8, UR15 ;  /* 0x0000000f084d7c20 */ /* 0x000fe20008410000 */
[----:B------:R-:W3:Y:S01]  /*12cb0*/  MUFU.TANH R212, R212 ;  /* 0x000000d400d47308 */ /* 0x000ee20000002400 */
[----:B------:R-:W-:Y:S01]  /*12cc0*/  FSEL R198, R198, -INF , !P6 ;  /* 0xff800000c6c67808 */ /* 0x000fe20007000000 */
[----:B------:R-:W-:Y:S01]  /*12cd0*/  FMUL.FTZ R9, R9, UR15 ;  /* 0x0000000f09097c20 */ /* 0x000fe20008410000 */
[----:B-----5:R-:W-:Y:S01]  /*12ce0*/  FSEL R216, R216, -INF , !P5 ;  /* 0xff800000d8d87808 */ /* 0x020fe20006800000 */
[----:B------:R-:W-:Y:S01]  /*12cf0*/  VIADD R8, R46, 0xfffffe88 ;  /* 0xfffffe882e087836 */ /* 0x000fe20000000000 */
[-C--:B------:R-:W-:Y:S01]  /*12d00*/  ISETP.GE.AND P5, PT, R20, R42.reuse, PT ;  /* 0x0000002a1400720c */ /* 0x080fe20003fa6270 */
[----:B------:R-:W-:Y:S01]  /*12d10*/  VIADD R20, R46, 0xfffffe78 ;  /* 0xfffffe782e147836 */ /* 0x000fe20000000000 */
[-C--:B------:R-:W-:Y:S01]  /*12d20*/  ISETP.GE.AND P6, PT, R16, R43.reuse, PT ;  /* 0x0000002b1000720c */ /* 0x080fe20003fc6270 */
[----:B------:R-:W4:Y:S01]  /*12d30*/  MUFU.TANH R190, R190 ;  /* 0x000000be00be7308 */ /* 0x000f220000002400 */
[-C--:B------:R-:W-:Y:S01]  /*12d40*/  ISETP.GE.AND P1, PT, R17, R43.reuse, PT ;  /* 0x0000002b1100720c */ /* 0x080fe20003f26270 */
[----:B-1----:R-:W-:Y:S01]  /*12d50*/  HMMA.16816.F32.BF16 R24, R12, R28, R24 ;  /* 0x0000001c0c18723c */ /* 0x002fe20000041818 */
[----:B--2---:R-:W-:Y:S01]  /*12d60*/  FSEL R224, R224, -INF , !P4 ;  /* 0xff800000e0e07808 */ /* 0x004fe20006000000 */
[----:B------:R-:W-:Y:S01]  /*12d70*/  FMUL.FTZ R57, R10, UR15 ;  /* 0x0000000f0a397c20 */ /* 0x000fe20008410000 */
[----:B------:R-:W-:Y:S01]  /*12d80*/  ISETP.GE.AND P4, PT, R20, R43, PT ;  /* 0x0000002b1400720c */ /* 0x000fe20003f86270 */
[----:B------:R-:W-:Y:S01]  /*12d90*/  FMUL.FTZ R56, R11, UR15 ;  /* 0x0000000f0b387c20 */ /* 0x000fe20008410000 */
[-C--:B------:R-:W-:Y:S01]  /*12da0*/  ISETP.GE.AND P2, PT, R17, R42.reuse, PT ;  /* 0x0000002a1100720c */ /* 0x080fe20003f46270 */
[----:B------:R-:W1:Y:S01]  /*12db0*/  MUFU.TANH R188, R188 ;  /* 0x000000bc00bc7308 */ /* 0x000e620000002400 */
[----:B------:R-:W-:Y:S01]  /*12dc0*/  FSEL R196, R196, -INF , !P4 ;  /* 0xff800000c4c47808 */ /* 0x000fe20006000000 */
[----:B------:R-:W-:Y:S01]  /*12dd0*/  VIADD R29, R46, 0xfffffe89 ;  /* 0xfffffe892e1d7836 */ /* 0x000fe20000000000 */
[----:B---3--:R-:W-:Y:S01]  /*12de0*/  FSEL R212, R212, -INF , !P0 ;  /* 0xff800000d4d47808 */ /* 0x008fe20004000000 */
[----:B------:R-:W-:Y:S01]  /*12df0*/  VIADD R28, R46, 0xfffffe90 ;  /* 0xfffffe902e1c7836 */ /* 0x000fe20000000000 */
[----:B------:R-:W-:-:S02]  /*12e00*/  ISETP.GE.AND P0, PT, R20, R42, PT ;  /* 0x0000002a1400720c */ /* 0x000fc40003f06270 */
[----:B------:R-:W-:Y:S01]  /*12e10*/  FSEL R194, R194, -INF , !P1 ;  /* 0xff800000c2c27808 */ /* 0x000fe20004800000 */
[----:B------:R-:W-:Y:S01]  /*12e20*/  MUFU.TANH R78, R21 ;  /* 0x00000015004e7308 */ /* 0x000fe20000002400 */
[-C--:B------:R-:W-:Y:S02]  /*12e30*/  ISETP.GE.AND P1, PT, R8, R43.reuse, PT ;  /* 0x0000002b0800720c */ /* 0x080fe40003f26270 */
[----:B----4-:R-:W-:Y:S02]  /*12e40*/  FSEL R190, R190, -INF , !P5 ;  /* 0xff800000bebe7808 */ /* 0x010fe40006800000 */
[-C--:B------:R-:W-:Y:S01]  /*12e50*/  ISETP.GE.AND P5, PT, R16, R42.reuse, PT ;  /* 0x0000002a1000720c */ /* 0x080fe20003fa6270 */
[----:B------:R-:W-:Y:S02]  /*12e60*/  VIADD R16, R46, 0xfffffe81 ;  /* 0xfffffe812e107836 */ /* 0x000fe40000000000 */
[----:B------:R-:W-:Y:S01]  /*12e70*/  FMUL.FTZ R75, R24, UR15 ;  /* 0x0000000f184b7c20 */ /* 0x000fe20008410000 */
[----:B------:R-:W-:Y:S01]  /*12e80*/  MUFU.TANH R59, R22 ;  /* 0x00000016003b7308 */ /* 0x000fe20000002400 */
[----:B------:R-:W-:Y:S01]  /*12e90*/  VIADD R24, R46, 0xfffffe91 ;  /* 0xfffffe912e187836 */ /* 0x000fe20000000000 */
[----:B-1----:R-:W-:Y:S01]  /*12ea0*/  FSEL R188, R188, -INF , !P0 ;  /* 0xff800000bcbc7808 */ /* 0x002fe20004000000 */
[----:B------:R-:W-:Y:S01]  /*12eb0*/  FMUL.FTZ R25, R25, UR15 ;  /* 0x0000000f19197c20 */ /* 0x000fe20008410000 */
[----:B------:R-:W-:Y:S01]  /*12ec0*/  ISETP.GE.AND P4, PT, R16, R43, PT ;  /* 0x0000002b1000720c */ /* 0x000fe20003f86270 */
[----:B------:R-:W-:Y:S01]  /*12ed0*/  FMUL.FTZ R26, R26, UR15 ;  /* 0x0000000f1a1a7c20 */ /* 0x000fe20008410000 */
[----:B------:R-:W-:Y:S01]  /*12ee0*/  ISETP.GE.AND P0, PT, R16, R42, PT ;  /* 0x0000002a1000720c */ /* 0x000fe20003f06270 */
[----:B------:R-:W-:Y:S01]  /*12ef0*/  FMUL.FTZ R53, R27, UR15 ;  /* 0x0000000f1b357c20 */ /* 0x000fe20008410000 */
[----:B------:R1:W-:Y:S01]  /*12f00*/  MUFU.TANH R58, R23 ;  /* 0x00000017003a7308 */ /* 0x0003e20000002400 */
[----:B------:R-:W-:Y:S01]  /*12f10*/  HMMA.16816.F32.BF16 R16, R4, R18, RZ ;  /* 0x000000120410723c */ /* 0x000fe200000418ff */
[----:B------:R-:W-:-:S02]  /*12f20*/  FSEL R180, R180, -INF , !P1 ;  /* 0xff800000b4b47808 */ /* 0x000fc40004800000 */
[----:B------:R-:W-:Y:S02]  /*12f30*/  FSEL R184, R184, -INF , !P6 ;  /* 0xff800000b8b87808 */ /* 0x000fe40007000000 */
[----:B------:R-:W-:Y:S02]  /*12f40*/  FSEL R174, R174, -INF , !P5 ;  /* 0xff800000aeae7808 */ /* 0x000fe40006800000 */
[----:B------:R-:W2:Y:S01]  /*12f50*/  MUFU.TANH R186, R186 ;  /* 0x000000ba00ba7308 */ /* 0x000ea20000002400 */
[----:B------:R-:W-:Y:S02]  /*12f60*/  FSEL R182, R182, -INF , !P4 ;  /* 0xff800000b6b67808 */ /* 0x000fe40006000000 */
[-C--:B------:R-:W-:Y:S02]  /*12f70*/  ISETP.GE.AND P1, PT, R24, R43.reuse, PT ;  /* 0x0000002b1800720c */ /* 0x080fe40003f26270 */
[CC--:B------:R-:W-:Y:S02]  /*12f80*/  ISETP.GE.AND P6, PT, R29.reuse, R43.reuse, PT ;  /* 0x0000002b1d00720c */ /* 0x0c0fe40003fc6270 */
[----:B------:R-:W-:Y:S01]  /*12f90*/  ISETP.GE.AND P5, PT, R29, R42, PT ;  /* 0x0000002a1d00720c */ /* 0x000fe20003fa6270 */
[----:B------:R-:W3:Y:S01]  /*12fa0*/  MUFU.TANH R168, R168 ;  /* 0x000000a800a87308 */ /* 0x000ee20000002400 */
[----:B------:R-:W-:Y:S01]  /*12fb0*/  ISETP.GE.AND P4, PT, R28, R43, PT ;  /* 0x0000002b1c00720c */ /* 0x000fe20003f86270 */
[----:B-1----:R-:W1:Y:S01]  /*12fc0*/  LDSM.16.M88.4 R20, [R154+0x4800] ;  /* 0x004800009a14783b */ /* 0x002e620000000200 */
[----:B------:R-:W-:-:S02]  /*12fd0*/  FSEL R178, R178, -INF , !P6 ;  /* 0xff800000b2b27808 */ /* 0x000fc40007000000 */
[----:B------:R-:W-:Y:S01]  /*12fe0*/  HMMA.16816.F32.BF16 R16, R12, R30, R16 ;  /* 0x0000001e0c10723c */ /* 0x000fe20000041810 */
[----:B------:R-:W-:Y:S02]  /*12ff0*/  FSEL R176, R176, -INF , !P4 ;  /* 0xff800000b0b07808 */ /* 0x000fe40006000000 */
[----:B------:R4:W-:Y:S01]  /*13000*/  MUFU.TANH R76, R9 ;  /* 0x00000009004c7308 */ /* 0x0009e20000002400 */
[----:B------:R-:W-:Y:S02]  /*13010*/  FSEL R170, R170, -INF , !P1 ;  /* 0xff800000aaaa7808 */ /* 0x000fe40004800000 */
[----:B--2---:R-:W-:Y:S02]  /*13020*/  FSEL R186, R186, -INF , !P2 ;  /* 0xff800000baba7808 */ /* 0x004fe40005000000 */
[----:B------:R-:W-:-:S03]  /*13030*/  ISETP.GE.AND P2, PT, R8, R42, PT ;  /* 0x0000002a0800720c */ /* 0x000fc60003f46270 */
[----:B------:R-:W2:Y:S01]  /*13040*/  MUFU.TANH R172, R172 ;  /* 0x000000ac00ac7308 */ /* 0x000ea20000002400 */
[----:B---3--:R-:W-:Y:S02]  /*13050*/  FSEL R168, R168, -INF , !P2 ;  /* 0xff800000a8a87808 */ /* 0x008fe40005000000 */
[----:B------:R-:W-:Y:S01]  /*13060*/  ISETP.GE.AND P2, PT, R24, R42, PT ;  /* 0x0000002a1800720c */ /* 0x000fe20003f46270 */
[----:B------:R-:W-:-:S04]  /*13070*/  VIADD R24, R46, 0xfffffe98 ;  /* 0xfffffe982e187836 */ /* 0x000fc80000000000 */
[----:B------:R-:W3:Y:S01]  /*13080*/  MUFU.TANH R166, R166 ;  /* 0x000000a600a67308 */ /* 0x000ee20000002400 */
[----:B------:R-:W-:Y:S01]  /*13090*/  FMUL.FTZ R16, R16, UR15 ;  /* 0x0000000f10107c20 */ /* 0x000fe20008410000 */
[----:B----4-:R-:W4:Y:S01]  /*130a0*/  LDSM.16.M88.4 R8, [R44+0x4800] ;  /* 0x004800002c08783b */ /* 0x010f220000000200 */
[----:B------:R-:W-:Y:S01]  /*130b0*/  ISETP.GE.AND P6, PT, R24, R43, PT ;  /* 0x0000002b1800720c */ /* 0x000fe20003fc6270 */
[----:B------:R-:W-:Y:S01]  /*130c0*/  FMUL.FTZ R17, R17, UR15 ;  /* 0x0000000f11117c20 */ /* 0x000fe20008410000 */
[----:B------:R-:W-:Y:S01]  /*130d0*/  FSEL R158, R158, -INF , !P2 ;  /* 0xff8000009e9e7808 */ /* 0x000fe20005000000 */
[----:B------:R-:W-:Y:S01]  /*130e0*/  FMUL.FTZ R52, R18, UR15 ;  /* 0x0000000f12347c20 */ /* 0x000fe20008410000 */
[----:B------:R-:W-:Y:S01]  /*130f0*/  FMUL.FTZ R51, R19, UR15 ;  /* 0x0000000f13337c20 */ /* 0x000fe20008410000 */
[----:B------:R-:W-:Y:S01]  /*13100*/  MUFU.TANH R74, R25 ;  /* 0x00000019004a7308 */ /* 0x000fe20000002400 */
[----:B------:R-:W-:Y:S02]  /*13110*/  FSEL R164, R164, -INF , !P6 ;  /* 0xff800000a4a47808 */ /* 0x000fe40007000000 */
[----:B--2---:R-:W-:-:S02]  /*13120*/  FSEL R172, R172, -INF , !P0 ;  /* 0xff800000acac7808 */ /* 0x004fc40004000000 */
[----:B------:R-:W-:-:S03]  /*13130*/  ISETP.GE.AND P0, PT, R28, R42, PT ;  /* 0x0000002a1c00720c */ /* 0x000fc60003f06270 */
[----:B------:R2:W-:Y:S01]  /*13140*/  MUFU.TANH R54, R26 ;  /* 0x0000001a00367308 */ /* 0x0005e20000002400 */
[----:B------:R-:W-:Y:S01]  /*13150*/  FSEL R160, R160, -INF , !P0 ;  /* 0xff800000a0a07808 */ /* 0x000fe20004000000 */
[----:B-1----:R-:W-:Y:S01]  /*13160*/  HMMA.16816.F32.BF16 R28, R4, R20, RZ ;  /* 0x00000014041c723c */ /* 0x002fe200000418ff */
[----:B---3--:R-:W-:Y:S01]  /*13170*/  FSEL R166, R166, -INF , !P5 ;  /* 0xff800000a6a67808 */ /* 0x008fe20006800000 */
[----:B------:R-:W-:Y:S01]  /*13180*/  VIADD R21, R46, 0xfffffe99 ;  /* 0xfffffe992e157836 */ /* 0x000fe20000000000 */
[-C--:B------:R-:W-:Y:S01]  /*13190*/  ISETP.GE.AND P5, PT, R24, R42.reuse, PT ;  /* 0x0000002a1800720c */ /* 0x080fe20003fa6270 */
[----:B------:R-:W-:Y:S02]  /*131a0*/  VIADD R20, R46, 0xfffffea0 ;  /* 0xfffffea02e147836 */ /* 0x000fe40000000000 */
[----:B------:R-:W1:Y:S01]  /*131b0*/  MUFU.TANH R150, R150 ;  /* 0x0000009600967308 */ /* 0x000e620000002400 */
[C---:B------:R-:W-:Y:S02]  /*131c0*/  ISETP.GE.AND P4, PT, R21.reuse, R43, PT ;  /* 0x0000002b1500720c */ /* 0x040fe40003f86270 */
[----:B------:R-:W-:-:S02]  /*131d0*/  ISETP.GE.AND P0, PT, R21, R42, PT ;  /* 0x0000002a1500720c */ /* 0x000fc40003f06270 */
[C---:B------:R-:W-:Y:S02]  /*131e0*/  ISETP.GE.AND P1, PT, R20.reuse, R43, PT ;  /* 0x0000002b1400720c */ /* 0x040fe40003f26270 */
[----:B------:R-:W-:Y:S01]  /*131f0*/  ISETP.GE.AND P2, PT, R20, R42, PT ;  /* 0x0000002a1400720c */ /* 0x000fe20003f46270 */
[----:B------:R-:W3:Y:S01]  /*13200*/  MUFU.TANH R120, R120 ;  /* 0x0000007800787308 */ /* 0x000ee20000002400 */
[----:B------:R-:W-:Y:S01]  /*13210*/  HMMA.16816.F32.BF16 R20, R4, R22, RZ ;  /* 0x000000160414723c */ /* 0x000fe200000418ff */
[----:B--2---:R-:W2:Y:S01]  /*13220*/  LDSM.16.M88.4 R24, [R154+0x4c00] ;  /* 0x004c00009a18783b */ /* 0x004ea20000000200 */
[----:B------:R-:W-:Y:S02]  /*13230*/  FSEL R162, R162, -INF , !P4 ;  /* 0xff800000a2a27808 */ /* 0x000fe40006000000 */
[----:B------:R-:W-:-:S03]  /*13240*/  FSEL R156, R156, -INF , !P5 ;  /* 0xff8000009c9c7808 */ /* 0x000fc60006800000 */
[----:B------:R-:W5:Y:S01]  /*13250*/  MUFU.TANH R110, R110 ;  /* 0x0000006e006e7308 */ /* 0x000f620000002400 */
[----:B----4-:R-:W-:Y:S01]  /*13260*/  HMMA.16816.F32.BF16 R28, R12, R8, R28 ;  /* 0x000000080c1c723c */ /* 0x010fe2000004181c */
[----:B------:R-:W-:Y:S01]  /*13270*/  VIADD R8, R46, 0xfffffea8 ;  /* 0xfffffea82e087836 */ /* 0x000fe20000000000 */
[----:B-1----:R-:W-:Y:S01]  /*13280*/  FSEL R150, R150, -INF , !P0 ;  /* 0xff80000096967808 */ /* 0x002fe20004000000 */
[----:B------:R-:W-:-:S04]  /*13290*/  VIADD R9, R46, 0xfffffea1 ;  /* 0xfffffea12e097836 */ /* 0x000fc80000000000 */
[----:B------:R-:W1:Y:S01]  /*132a0*/  MUFU.TANH R106, R106 ;  /* 0x0000006a006a7308 */ /* 0x000e620000002400 */
[CC--:B------:R-:W-:Y:S02]  /*132b0*/  ISETP.GE.AND P4, PT, R8.reuse, R43.reuse, PT ;  /* 0x0000002b0800720c */ /* 0x0c0fe40003f86270 */
[----:B------:R-:W-:Y:S01]  /*132c0*/  ISETP.GE.AND P0, PT, R8, R42, PT ;  /* 0x0000002a0800720c */ /* 0x000fe20003f06270 */
[----:B------:R-:W-:Y:S01]  /*132d0*/  VIADD R8, R46, 0xfffffea9 ;  /* 0xfffffea92e087836 */ /* 0x000fe20000000000 */
[----:B---3--:R-:W-:Y:S01]  /*132e0*/  FSEL R120, R120, -INF , !P1 ;  /* 0xff80000078787808 */ /* 0x008fe20004800000 */
[----:B------:R-:W-:Y:S01]  /*132f0*/  HMMA.16816.F32.BF16 R20, R12, R10, R20 ;  /* 0x0000000a0c14723c */ /* 0x000fe20000041814 */
[-C--:B------:R-:W-:Y:S01]  /*13300*/  ISETP.GE.AND P6, PT, R9, R43.reuse, PT ;  /* 0x0000002b0900720c */ /* 0x080fe20003fc6270 */
[----:B------:R-:W-:Y:S01]  /*13310*/  MUFU.TANH R73, R16 ;  /* 0x0000001000497308 */ /* 0x000fe20000002400 */
[----:B------:R-:W-:Y:S02]  /*13320*/  ISETP.GE.AND P1, PT, R8, R43, PT ;  /* 0x0000002b0800720c */ /* 0x000fe40003f26270 */
[----:B-----5:R-:W-:-:S02]  /*13330*/  FSEL R110, R110, -INF , !P2 ;  /* 0xff8000006e6e7808 */ /* 0x020fc40005000000 */
[-C--:B------:R-:W-:Y:S01]  /*13340*/  ISETP.GE.AND P2, PT, R8, R42.reuse, PT ;  /* 0x0000002a0800720c */ /* 0x080fe20003f46270 */
[----:B------:R-:W-:Y:S01]  /*13350*/  VIADD R8, R46, 0xfffffeb0 ;  /* 0xfffffeb02e087836 */ /* 0x000fe20000000000 */
[-C--:B------:R-:W-:Y:S01]  /*13360*/  ISETP.GE.AND P5, PT, R9, R42.reuse, PT ;  /* 0x0000002a0900720c */ /* 0x080fe20003fa6270 */
[----:B------:R3:W-:Y:S01]  /*13370*/  MUFU.TANH R72, R17 ;  /* 0x0000001100487308 */ /* 0x0007e20000002400 */
[----:B------:R-:W-:Y:S01]  /*13380*/  FSEL R118, R118, -INF , !P6 ;  /* 0xff80000076767808 */ /* 0x000fe20007000000 */
[----:B------:R-:W-:Y:S01]  /*13390*/  FMUL.FTZ R71, R28, UR15 ;  /* 0x0000000f1c477c20 */ /* 0x000fe20008410000 */
[----:B-1----:R-:W-:Y:S01]  /*133a0*/  FSEL R106, R106, -INF , !P5 ;  /* 0xff8000006a6a7808 */ /* 0x002fe20006800000 */
[----:B------:R-:W-:Y:S01]  /*133b0*/  FMUL.FTZ R70, R29, UR15 ;  /* 0x0000000f1d467c20 */ /* 0x000fe20008410000 */
[-C--:B------:R-:W-:Y:S01]  /*133c0*/  ISETP.GE.AND P6, PT, R8, R43.reuse, PT ;  /* 0x0000002b0800720c */ /* 0x080fe20003fc6270 */
[----:B------:R-:W-:Y:S01]  /*133d0*/  VIADD R28, R46, 0xfffffeb9 ;  /* 0xfffffeb92e1c7836 */ /* 0x000fe20000000000 */
[-C--:B------:R-:W-:Y:S01]  /*133e0*/  ISETP.GE.AND P5, PT, R8, R42.reuse, PT ;  /* 0x0000002a0800720c */ /* 0x080fe20003fa6270 */
[----:B------:R-:W-:Y:S01]  /*133f0*/  VIADD R8, R46, 0xfffffeb1 ;  /* 0xfffffeb12e087836 */ /* 0x000fe20000000000 */
[----:B------:R-:W-:Y:S01]  /*13400*/  FSEL R114, R114, -INF , !P4 ;  /* 0xff80000072727808 */ /* 0x000fe20006000000 */
[----:B------:R-:W1:Y:S01]  /*13410*/  MUFU.TANH R94, R94 ;  /* 0x0000005e005e7308 */ /* 0x000e620000002400 */
[----:B------:R-:W-:Y:S01]  /*13420*/  FSEL R104, R104, -INF , !P0 ;  /* 0xff80000068687808 */ /* 0x000fe20004000000 */
[----:B------:R-:W-:Y:S01]  /*13430*/  VIADD R29, R46, 0xfffffeb8 ;  /* 0xfffffeb82e1d7836 */ /* 0x000fe20000000000 */
[-C--:B------:R-:W-:Y:S01]  /*13440*/  ISETP.GE.AND P4, PT, R8, R43.reuse, PT ;  /* 0x0000002b0800720c */ /* 0x080fe20003f86270 */
[----:B------:R-:W-:Y:S01]  /*13450*/  FMUL.FTZ R20, R20, UR15 ;  /* 0x0000000f14147c20 */ /* 0x000fe20008410000 */
[-C--:B------:R-:W-:Y:S01]  /*13460*/  ISETP.GE.AND P0, PT, R8, R42.reuse, PT ;  /* 0x0000002a0800720c */ /* 0x080fe20003f06270 */
[----:B------:R-:W-:Y:S01]  /*13470*/  FMUL.FTZ R31, R31, UR15 ;  /* 0x0000000f1f1f7c20 */ /* 0x000fe20008410000 */
[C---:B--2---:R-:W-:Y:S01]  /*13480*/  HMMA.16816.F32.BF16 R8, R4.reuse, R24, RZ ;  /* 0x000000180408723c */ /* 0x044fe200000418ff */
[----:B---3--:R-:W2:Y:S01]  /*13490*/  LDSM.16.M88.4 R16, [R44+0x4c00] ;  /* 0x004c00002c10783b */ /* 0x008ea20000000200 */
[----:B------:R-:W3:Y:S01]  /*134a0*/  MUFU.TANH R80, R80 ;  /* 0x0000005000507308 */ /* 0x000ee20000002400 */
[C---:B------:R-:W-:Y:S01]  /*134b0*/  VIADD R25, R46.reuse, 0xfffffec0 ;  /* 0xfffffec02e197836 */ /* 0x040fe20000000000 */
[----:B------:R-:W-:Y:S01]  /*134c0*/  FSEL R63, R63, -INF , !P5 ;  /* 0xff8000003f3f7808 */ /* 0x000fe20006800000 */
[----:B------:R-:W-:Y:S01]  /*134d0*/  VIADD R24, R46, 0xfffffec1 ;  /* 0xfffffec12e187836 */ /* 0x000fe20000000000 */
[----:B------:R-:W-:Y:S01]  /*134e0*/  FSEL R82, R82, -INF , !P4 ;  /* 0xff80000052527808 */ /* 0x000fe20006000000 */
[----:B------:R-:W-:Y:S01]  /*134f0*/  FMUL.FTZ R30, R30, UR15 ;  /* 0x0000000f1e1e7c20 */ /* 0x000fe20008410000 */
[----:B------:R-:W-:Y:S01]  /*13500*/  HMMA.16816.F32.BF16 R4, R4, R26, RZ ;  /* 0x0000001a0404723c */ /* 0x000fe200000418ff */
[----:B------:R-:W-:Y:S01]  /*13510*/  FSEL R62, R62, -INF , !P0 ;  /* 0xff8000003e3e7808 */ /* 0x000fe20004000000 */
[----:B------:R-:W4:Y:S01]  /*13520*/  MUFU.TANH R60, R60 ;  /* 0x0000003c003c7308 */ /* 0x000f220000002400 */
[----:B-1----:R-:W-:Y:S01]  /*13530*/  FSEL R94, R94, -INF , !P6 ;  /* 0xff8000005e5e7808 */ /* 0x002fe20007000000 */
[----:B------:R-:W-:Y:S01]  /*13540*/  FMUL.FTZ R21, R21, UR15 ;  /* 0x0000000f15157c20 */ /* 0x000fe20008410000 */
[----:B------:R-:W-:Y:S01]  /*13550*/  FSEL R112, R112, -INF , !P1 ;  /* 0xff80000070707808 */ /* 0x000fe20004800000 */
[----:B------:R-:W-:Y:S01]  /*13560*/  FMUL.FTZ R22, R22, UR15 ;  /* 0x0000000f16167c20 */ /* 0x000fe20008410000 */
[CC--:B------:R-:W-:Y:S01]  /*13570*/  ISETP.GE.AND P6, PT, R28.reuse, R43.reuse, PT ;  /* 0x0000002b1c00720c */ /* 0x0c0fe20003fc6270 */
[----:B------:R-:W-:Y:S01]  /*13580*/  FMUL.FTZ R23, R23, UR15 ;  /* 0x0000000f17177c20 */ /* 0x000fe20008410000 */
[----:B------:R-:W-:Y:S01]  /*13590*/  ISETP.GE.AND P5, PT, R28, R42, PT ;  /* 0x0000002a1c00720c */ /* 0x000fe20003fa6270 */
[----:B------:R-:W1:Y:S01]  /*135a0*/  MUFU.TANH R79, R79 ;  /* 0x0000004f004f7308 */ /* 0x000e620000002400 */
[----:B------:R-:W-:Y:S01]  /*135b0*/  ISETP.GE.AND P4, PT, R25, R43, PT ;  /* 0x0000002b1900720c */ /* 0x000fe20003f86270 */
[----:B------:R-:W-:-:S04]  /*135c0*/  DEPBAR.LE SB0, 0x0 ;  /* 0x000080000000791a */ /* 0x000fc80000000000 */
[----:B------:R-:W-:Y:S02]  /*135d0*/  ISETP.GE.AND P0, PT, R25, R42, PT ;  /* 0x0000002a1900720c */ /* 0x000fe40003f06270 */
[----:B------:R-:W5:Y:S01]  /*135e0*/  MUFU.TANH R81, R81 ;  /* 0x0000005100517308 */ /* 0x000f620000002400 */
[-C--:B------:R-:W-:Y:S02]  /*135f0*/  ISETP.GE.AND P1, PT, R29, R43.reuse, PT ;  /* 0x0000002b1d00720c */ /* 0x080fe40003f26270 */
[----:B---3--:R-:W-:Y:S02]  /*13600*/  FSEL R80, R80, -INF , !P6 ;  /* 0xff80000050507808 */ /* 0x008fe40007000000 */
[----:B----4-:R-:W-:Y:S02]  /*13610*/  FSEL R60, R60, -INF , !P5 ;  /* 0xff8000003c3c7808 */ /* 0x010fe40006800000 */
[----:B------:R-:W-:Y:S01]  /*13620*/  FSEL R59, R59, -INF , !P0 ;  /* 0xff8000003b3b7808 */ /* 0x000fe20004000000 */
[----:B------:R-:W3:Y:S01]  /*13630*/  MUFU.TANH R77, R77 ;  /* 0x0000004d004d7308 */ /* 0x000ee20000002400 */
[----:B-1----:R-:W-:Y:S01]  /*13640*/  FSEL R79, R79, -INF , !P4 ;  /* 0xff8000004f4f7808 */ /* 0x002fe20006000000 */
[----:B--2---:R-:W-:Y:S06]  /*13650*/  HMMA.16816.F32.BF16 R8, R12, R16, R8 ;  /* 0x000000100c08723c */ /* 0x004fec0000041808 */
[----:B------:R-:W1:Y:S01]  /*13660*/  MUFU.TANH R57, R57 ;  /* 0x0000003900397308 */ /* 0x000e620000002400 */
[C---:B------:R-:W-:Y:S01]  /*13670*/  VIADD R17, R46.reuse, 0xfffffec8 ;  /* 0xfffffec82e117836 */ /* 0x040fe20000000000 */
[----:B-----5:R-:W-:Y:S01]  /*13680*/  FSEL R81, R81, -INF , !P1 ;  /* 0xff80000051517808 */ /* 0x020fe20004800000 */
[----:B------:R-:W-:Y:S01]  /*13690*/  VIADD R16, R46, 0xfffffec9 ;  /* 0xfffffec92e107836 */ /* 0x000fe20000000000 */
[----:B------:R-:W-:-:S02]  /*136a0*/  ISETP.GE.AND P1, PT, R24, R43, PT ;  /* 0x0000002b1800720c */ /* 0x000fc40003f26270 */
[CC--:B------:R-:W-:Y:S01]  /*136b0*/  ISETP.GE.AND P6, PT, R17.reuse, R43.reuse, PT ;  /* 0x0000002b1100720c */ /* 0x0c0fe20003fc6270 */
[----:B------:R-:W-:Y:S01]  /*136c0*/  HMMA.16816.F32.BF16 R4, R12, R18, R4 ;  /* 0x000000120c04723c */ /* 0x000fe20000041804 */
[----:B------:R-:W-:Y:S01]  /*136d0*/  MUFU.TANH R53, R53 ;  /* 0x0000003500357308 */ /* 0x000fe20000002400 */
[-C--:B------:R-:W-:Y:S01]  /*136e0*/  ISETP.GE.AND P5, PT, R17, R42.reuse, PT ;  /* 0x0000002a1100720c */ /* 0x080fe20003fa6270 */
[----:B------:R-:W-:Y:S01]  /*136f0*/  VIADD R17, R46, 0xfffffed8 ;  /* 0xfffffed82e117836 */ /* 0x000fe20000000000 */
[-C--:B------:R-:W-:Y:S01]  /*13700*/  ISETP.GE.AND P4, PT, R16, R43.reuse, PT ;  /* 0x0000002b1000720c */ /* 0x080fe20003f86270 */
[----:B------:R-:W-:Y:S01]  /*13710*/  VIADD R12, R46, 0xfffffed9 ;  /* 0xfffffed92e0c7836 */ /* 0x000fe20000000000 */
[----:B------:R-:W-:Y:S01]  /*13720*/  ISETP.GE.AND P0, PT, R16, R42, PT ;  /* 0x0000002a1000720c */ /* 0x000fe20003f06270 */
[----:B------:R-:W-:Y:S01]  /*13730*/  VIADD R16, R46, 0xfffffed0 ;  /* 0xfffffed02e107836 */ /* 0x000fe20000000000 */
[----:B---3--:R-:W-:Y:S01]  /*13740*/  FSEL R77, R77, -INF , !P6 ;  /* 0xff8000004d4d7808 */ /* 0x008fe20007000000 */
[----:B------:R-:W2:Y:S01]  /*13750*/  MUFU.TANH R75, R75 ;  /* 0x0000004b004b7308 */ /* 0x000ea20000002400 */
[----:B------:R-:W-:Y:S01]  /*13760*/  FSEL R78, R78, -INF , !P1 ;  /* 0xff8000004e4e7808 */ /* 0x000fe20004800000 */
[----:B------:R-:W-:Y:S01]  /*13770*/  FMUL.FTZ R8, R8, UR15 ;  /* 0x0000000f08087c20 */ /* 0x000fe20008410000 */
[----:B-1----:R-:W-:Y:S01]  /*13780*/  FSEL R57, R57, -INF , !P5 ;  /* 0xff80000039397808 */ /* 0x002fe20006800000 */
[----:B------:R-:W-:Y:S01]  /*13790*/  FMUL.FTZ R66, R9, UR15 ;  /* 0x0000000f09427c20 */ /* 0x000fe20008410000 */
[----:B------:R-:W-:Y:S01]  /*137a0*/  VIADD R9, R46, 0xfffffee0 ;  /* 0xfffffee02e097836 */ /* 0x000fe20000000000 */
[-C--:B------:R-:W-:Y:S01]  /*137b0*/  ISETP.GE.AND P1, PT, R16, R43.reuse, PT ;  /* 0x0000002b1000720c */ /* 0x080fe20003f26270 */
[----:B------:R-:W-:Y:S01]  /*137c0*/  FMUL.FTZ R11, R11, UR15 ;  /* 0x0000000f0b0b7c20 */ /* 0x000fe20008410000 */
[----:B------:R-:W1:Y:S01]  /*137d0*/  MUFU.TANH R102, R102 ;  /* 0x0000006600667308 */ /* 0x000e620000002400 */
[----:B------:R-:W-:Y:S01]  /*137e0*/  FSEL R76, R76, -INF , !P4 ;  /* 0xff8000004c4c7808 */ /* 0x000fe20006000000 */
[----:B------:R-:W-:Y:S01]  /*137f0*/  FMUL.FTZ R65, R4, UR15 ;  /* 0x0000000f04417c20 */ /* 0x000fe20008410000 */
[C---:B------:R-:W-:Y:S01]  /*13800*/  VIADD R4, R46.reuse, 0xfffffee9 ;  /* 0xfffffee92e047836 */ /* 0x040fe20000000000 */
[----:B------:R-:W-:Y:S01]  /*13810*/  ISETP.GE.AND P4, PT, R17, R43, PT ;  /* 0x0000002b1100720c */ /* 0x000fe20003f86270 */
[----:B------:R-:W-:Y:S01]  /*13820*/  FMUL.FTZ R64, R5, UR15 ;  /* 0x0000000f05407c20 */ /* 0x000fe20008410000 */
[----:B------:R-:W-:-:S02]  /*13830*/  VIADD R5, R46, 0xfffffef0 ;  /* 0xfffffef02e057836 */ /* 0x000fc40000000000 */
[----:B------:R-:W-:Y:S01]  /*13840*/  FMUL.FTZ R6, R6, UR15 ;  /* 0x0000000f06067c20 */ /* 0x000fe20008410000 */
[----:B------:R-:W-:Y:S01]  /*13850*/  MUFU.TANH R71, R71 ;  /* 0x0000004700477308 */ /* 0x000fe20000002400 */
[----:B------:R-:W-:Y:S02]  /*13860*/  FSEL R73, R73, -INF , !P4 ;  /* 0xff80000049497808 */ /* 0x000fe40006000000 */
[----:B--2---:R-:W-:Y:S02]  /*13870*/  FSEL R75, R75, -INF , !P1 ;  /* 0xff8000004b4b7808 */ /* 0x004fe40004800000 */
[-C--:B------:R-:W-:Y:S02]  /*13880*/  ISETP.GE.AND P1, PT, R12, R43.reuse, PT ;  /* 0x0000002b0c00720c */ /* 0x080fe40003f26270 */
[----:B------:R-:W-:Y:S01]  /*13890*/  ISETP.GE.AND P3, PT, R4, R43, PT ;  /* 0x0000002b0400720c */ /* 0x000fe20003f66270 */
[----:B------:R-:W2:Y:S01]  /*138a0*/  MUFU.TANH R56, R56 ;  /* 0x0000003800387308 */ /* 0x000ea20000002400 */
[----:B------:R-:W-:-:S02]  /*138b0*/  FSEL R72, R72, -INF , !P1 ;  /* 0xff80000048487808 */ /* 0x000fc40004800000 */
[----:B-1----:R-:W-:Y:S02]  /*138c0*/  FSEL R102, R102, -INF , !P2 ;  /* 0xff80000066667808 */ /* 0x002fe40005000000 */
[----:B------:R-:W-:-:S03]  /*138d0*/  ISETP.GE.AND P2, PT, R29, R42, PT ;  /* 0x0000002a1d00720c */ /* 0x000fc60003f46270 */
[----:B------:R-:W1:Y:S08]  /*138e0*/  MUFU.TANH R61, R61 ;  /* 0x0000003d003d7308 */ /* 0x000e700000002400 */
[----:B------:R3:W-:Y:S01]  /*138f0*/  MUFU.TANH R69, R20 ;  /* 0x0000001400457308 */ /* 0x0007e20000002400 */
[----:B--2---:R-:W-:Y:S02]  /*13900*/  FSEL R56, R56, -INF , !P0 ;  /* 0xff80000038387808 */ /* 0x004fe40004000000 */
[----:B------:R-:W-:-:S05]  /*13910*/  ISETP.GE.AND P0, PT, R17, R42, PT ;  /* 0x0000002a1100720c */ /* 0x000fca0003f06270 */
[----:B------:R-:W2:Y:S01]  /*13920*/  MUFU.TANH R52, R52 ;  /* 0x0000003400347308 */ /* 0x000ea20000002400 */
[----:B-1----:R-:W-:Y:S02]  /*13930*/  FSEL R61, R61, -INF , !P2 ;  /* 0xff8000003d3d7808 */ /* 0x002fe40005000000 */
[----:B------:R-:W-:-:S05]  /*13940*/  ISETP.GE.AND P2, PT, R24, R42, PT ;  /* 0x0000002a1800720c */ /* 0x000fca0003f46270 */
[----:B------:R-:W1:Y:S01]  /*13950*/  MUFU.TANH R70, R70 ;  /* 0x0000004600467308 */ /* 0x000e620000002400 */
[----:B------:R-:W-:Y:S01]  /*13960*/  FSEL R58, R58, -INF , !P2 ;  /* 0xff8000003a3a7808 */ /* 0x000fe20005000000 */
[----:B---3--:R-:W-:Y:S01]  /*13970*/  VIADD R20, R46, 0xfffffed1 ;  /* 0xfffffed12e147836 */ /* 0x008fe20000000000 */
[----:B------:R-:W-:-:S04]  /*13980*/  ISETP.GE.AND P2, PT, R16, R42, PT ;  /* 0x0000002a1000720c */ /* 0x000fc80003f46270 */
[CC--:B------:R-:W-:Y:S01]  /*13990*/  ISETP.GE.AND P6, PT, R20.reuse, R43.reuse, PT ;  /* 0x0000002b1400720c */ /* 0x0c0fe20003fc6270 */
[----:B------:R3:W-:Y:S01]  /*139a0*/  MUFU.TANH R67, R8 ;  /* 0x0000000800437308 */ /* 0x0007e20000002400 */
[-C--:B------:R-:W-:Y:S02]  /*139b0*/  ISETP.GE.AND P5, PT, R20, R42.reuse, PT ;  /* 0x0000002a1400720c */ /* 0x080fe40003fa6270 */
[----:B------:R-:W-:Y:S02]  /*139c0*/  FSEL R74, R74, -INF , !P6 ;  /* 0xff8000004a4a7808 */ /* 0x000fe40007000000 */
[----:B------:R-:W-:Y:S02]  /*139d0*/  FSEL R53, R53, -INF , !P5 ;  /* 0xff80000035357808 */ /* 0x000fe40006800000 */
[C---:B------:R-:W-:Y:S01]  /*139e0*/  ISETP.GE.AND P6, PT, R9.reuse, R43, PT ;  /* 0x0000002b0900720c */ /* 0x040fe20003fc6270 */
[----:B------:R-:W4:Y:S01]  /*139f0*/  MUFU.TANH R49, R31 ;  /* 0x0000001f00317308 */ /* 0x000f220000002400 */
[----:B------:R-:W-:Y:S01]  /*13a00*/  ISETP.GE.AND P5, PT, R9, R42, PT ;  /* 0x0000002a0900720c */ /* 0x000fe20003fa6270 */
[----:B------:R-:W-:Y:S01]  /*13a10*/  VIADD R9, R46, 0xfffffee8 ;  /* 0xfffffee82e097836 */ /* 0x000fe20000000000 */
[----:B------:R-:W-:-:S02]  /*13a20*/  FSEL R71, R71, -INF , !P6 ;  /* 0xff80000047477808 */ /* 0x000fc40007000000 */
[----:B------:R-:W-:Y:S01]  /*13a30*/  ISETP.GE.AND P6, PT, R4, R42, PT ;  /* 0x0000002a0400720c */ /* 0x000fe20003fc6270 */
[----:B------:R-:W-:Y:S01]  /*13a40*/  VIADD R4, R46, 0xfffffef1 ;  /* 0xfffffef12e047836 */ /* 0x000fe20000000000 */
[-C--:B------:R-:W-:Y:S01]  /*13a50*/  ISETP.GE.AND P1, PT, R9, R43.reuse, PT ;  /* 0x0000002b0900720c */ /* 0x080fe20003f26270 */
[----:B------:R-:W5:Y:S01]  /*13a60*/  MUFU.TANH R50, R30 ;  /* 0x0000001e00327308 */ /* 0x000f620000002400 */
[----:B--2---:R-:W-:Y:S01]  /*13a70*/  FSEL R52, R52, -INF , !P0 ;  /* 0xff80000034347808 */ /* 0x004fe20004000000 */
[----:B---3--:R-:W-:Y:S01]  /*13a80*/  FMUL.FTZ R8, R10, UR15 ;  /* 0x0000000f0a087c20 */ /* 0x008fe20008410000 */
[----:B------:R-:W-:Y:S01]  /*13a90*/  VIADD R10, R46, 0xfffffee1 ;  /* 0xfffffee12e0a7836 */ /* 0x000fe20000000000 */
[----:B------:R-:W-:Y:S02]  /*13aa0*/  FSEL R69, R69, -INF , !P1 ;  /* 0xff80000045457808 */ /* 0x000fe40004800000 */
[-C--:B------:R-:W-:Y:S02]  /*13ab0*/  ISETP.GE.AND P1, PT, R4, R43.reuse, PT ;  /* 0x0000002b0400720c */ /* 0x080fe40003f26270 */
[----:B------:R-:W2:Y:S01]  /*13ac0*/  MUFU.TANH R8, R8 ;  /* 0x0000000800087308 */ /* 0x000ea20000002400 */
[----:B------:R-:W-:-:S02]  /*13ad0*/  ISETP.GE.AND P4, PT, R10, R43, PT ;  /* 0x0000002b0a00720c */ /* 0x000fc40003f86270 */
[-C--:B------:R-:W-:Y:S02]  /*13ae0*/  ISETP.GE.AND P0, PT, R10, R42.reuse, PT ;  /* 0x0000002a0a00720c */ /* 0x080fe40003f06270 */
[----:B-1----:R-:W-:Y:S02]  /*13af0*/  FSEL R70, R70, -INF , !P4 ;  /* 0xff80000046467808 */ /* 0x002fe40006000000 */
[-C--:B------:R-:W-:Y:S01]  /*13b00*/  ISETP.GE.AND P4, PT, R4, R42.reuse, PT ;  /* 0x0000002a0400720c */ /* 0x080fe20003f86270 */
[----:B------:R-:W1:Y:S01]  /*13b10*/  MUFU.TANH R51, R51 ;  /* 0x0000003300337308 */ /* 0x000e620000002400 */
[----:B------:R-:W-:Y:S01]  /*13b20*/  FMUL.FTZ R4, R7, UR15 ;  /* 0x0000000f07047c20 */ /* 0x000fe20008410000 */
[----:B----4-:R-:W-:Y:S01]  /*13b30*/  FSEL R49, R49, -INF , !P0 ;  /* 0xff80000031317808 */ /* 0x010fe20004000000 */
[----:B------:R-:W-:Y:S01]  /*13b40*/  VIADD R7, R46, 0xfffffef8 ;  /* 0xfffffef82e077836 */ /* 0x000fe20000000000 */
[----:B------:R-:W-:Y:S02]  /*13b50*/  ISETP.GE.AND P0, PT, R5, R42, PT ;  /* 0x0000002a0500720c */ /* 0x000fe40003f06270 */
[----:B-----5:R-:W-:-:S02]  /*13b60*/  FSEL R50, R50, -INF , !P5 ;  /* 0xff80000032327808 */ /* 0x020fc40006800000 */
[----:B------:R-:W3:Y:S01]  /*13b70*/  MUFU.TANH R68, R21 ;  /* 0x0000001500447308 */ /* 0x000ee20000002400 */
[----:B------:R-:W-:Y:S01]  /*13b80*/  ISETP.GE.AND P5, PT, R5, R43, PT ;  /* 0x0000002b0500720c */ /* 0x000fe20003fa6270 */
[----:B------:R-:W-:Y:S01]  /*13b90*/  VIADD R5, R46, 0xfffffef9 ;  /* 0xfffffef92e057836 */ /* 0x000fe20000000000 */
[----:B--2---:R-:W-:Y:S02]  /*13ba0*/  FSEL R46, R8, -INF , !P0 ;  /* 0xff800000082e7808 */ /* 0x004fe40004000000 */
[----:B------:R-:W-:Y:S02]  /*13bb0*/  FSEL R54, R54, -INF , !P2 ;  /* 0xff80000036367808 */ /* 0x000fe40005000000 */
[----:B------:R-:W-:Y:S01]  /*13bc0*/  ISETP.GT.AND P0, PT, R83, R200, PT ;  /* 0x000000c85300720c */ /* 0x000fe20003f04270 */
[----:B------:R-:W2:Y:S01]  /*13bd0*/  MUFU.TANH R48, R22 ;  /* 0x0000001600307308 */ /* 0x000ea20000002400 */
[----:B------:R-:W-:Y:S02]  /*13be0*/  ISETP.GE.AND P2, PT, R12, R42, PT ;  /* 0x0000002a0c00720c */ /* 0x000fe40003f46270 */
[----:B------:R-:W-:-:S02]  /*13bf0*/  FSEL R67, R67, -INF , !P5 ;  /* 0xff80000043437808 */ /* 0x000fc40006800000 */
[----:B-1----:R-:W-:Y:S02]  /*13c00*/  FSEL R51, R51, -INF , !P2 ;  /* 0xff80000033337808 */ /* 0x002fe40005000000 */
[----:B------:R-:W-:Y:S01]  /*13c10*/  ISETP.GE.AND P2, PT, R9, R42, PT ;  /* 0x0000002a0900720c */ /* 0x000fe20003f46270 */
[----:B------:R-:W1:Y:S01]  /*13c20*/  MUFU.TANH R16, R23 ;  /* 0x0000001700107308 */ /* 0x000e620000002400 */
[----:B------:R-:W-:Y:S02]  /*13c30*/  ISETP.GE.AND P5, PT, R7, R43, PT ;  /* 0x0000002b0700720c */ /* 0x000fe40003fa6270 */
[----:B---3--:R-:W-:Y:S02]  /*13c40*/  FSEL R68, R68, -INF , !P3 ;  /* 0xff80000044447808 */ /* 0x008fe40005800000 */
[----:B------:R-:W-:-:S03]  /*13c50*/  ISETP.NE.AND P3, PT, R47, RZ, PT ;  /* 0x000000ff2f00720c */ /* 0x000fc60003f65270 */
[----:B------:R-:W3:Y:S01]  /*13c60*/  MUFU.TANH R66, R66 ;  /* 0x0000004200427308 */ /* 0x000ee20000002400 */
[----:B--2---:R-:W-:Y:S02]  /*13c70*/  FSEL R48, R48, -INF , !P2 ;  /* 0xff80000030307808 */ /* 0x004fe40005000000 */
[----:B------:R-:W-:-:S05]  /*13c80*/  ISETP.GE.AND P2, PT, R7, R42, PT ;  /* 0x0000002a0700720c */ /* 0x000fca0003f46270 */
[----:B------:R-:W2:Y:S01]  /*13c90*/  MUFU.TANH R45, R11 ;  /* 0x0000000b002d7308 */ /* 0x000ea20000002400 */
[----:B-1----:R-:W-:Y:S01]  /*13ca0*/  FSEL R47, R16, -INF , !P6 ;  /* 0xff800000102f7808 */ /* 0x002fe20007000000 */
[----:B------:R-:W-:Y:S01]  /*13cb0*/  BAR.SYNC.DEFER_BLOCKING 0x0 ;  /* 0x0000000000007b1d */ /* 0x000fe20000010000 */
[----:B------:R-:W-:-:S05]  /*13cc0*/  ISETP.GE.AND P6, PT, R5, R43, PT ;  /* 0x0000002b0500720c */ /* 0x000fca0003fc6270 */
[----:B------:R-:W1:Y:S01]  /*13cd0*/  MUFU.TANH R65, R65 ;  /* 0x0000004100417308 */ /* 0x000e620000002400 */
[----:B---3--:R-:W-:Y:S02]  /*13ce0*/  FSEL R66, R66, -INF , !P1 ;  /* 0xff80000042427808 */ /* 0x008fe40004800000 */
[----:B------:R-:W-:-:S05]  /*13cf0*/  ISETP.GE.AND P1, PT, R5, R42, PT ;  /* 0x0000002a0500720c */ /* 0x000fca0003f26270 */
[----:B------:R-:W3:Y:S01]  /*13d00*/  MUFU.TANH R64, R64 ;  /* 0x0000004000407308 */ /* 0x000ee20000002400 */
[----:B--2---:R-:W-:-:S07]  /*13d10*/  FSEL R45, R45, -INF , !P4 ;  /* 0xff8000002d2d7808 */ /* 0x004fce0006000000 */
[----:B------:R-:W2:Y:S01]  /*13d20*/  MUFU.TANH R44, R6 ;  /* 0x00000006002c7308 */ /* 0x000ea20000002400 */
[----:B-1----:R-:W-:-:S07]  /*13d30*/  FSEL R65, R65, -INF , !P5 ;  /* 0xff80000041417808 */ /* 0x002fce0006800000 */
[----:B------:R-:W1:Y:S01]  /*13d40*/  MUFU.TANH R4, R4 ;  /* 0x0000000400047308 */ /* 0x000e620000002400 */
[----:B---3--:R-:W-:Y:S02]  /*13d50*/  FSEL R64, R64, -INF , !P6 ;  /* 0xff80000040407808 */ /* 0x008fe40007000000 */
[----:B--2---:R-:W-:Y:S02]  /*13d60*/  FSEL R44, R44, -INF , !P2 ;  /* 0xff8000002c2c7808 */ /* 0x004fe40005000000 */
[----:B-1----:R-:W-:Y:S01]  /*13d70*/  FSEL R43, R4, -INF , !P1 ;  /* 0xff800000042b7808 */ /* 0x002fe20004800000 */
        /* <DEDUP_REMOVED lines=65> */
.L_x_1321:
        /* <DEDUP_REMOVED lines=8> */
.L_x_1322:
        /* <DEDUP_REMOVED lines=60> */
.L_x_1320:
[----:B------:R-:W-:Y:S02]  /*145d0*/  FMNMX3.FTZ R7, R2, R96, R90, !PT ;  /* 0x0000006002077276 */ /* 0x000fe4000781005a */
        /* <DEDUP_REMOVED lines=64> */
[----:B------:R-:W1:Y:S04]  /*149e0*/  SHFL.BFLY PT, R5, R6, 0x2, 0x1f ;  /* 0x0c401f0006057f89 */ /* 0x000e6800000e0000 */
[----:B------:R-:W2:Y:S01]  /*149f0*/  SHFL.BFLY PT, R4, R7, 0x2, 0x1f ;  /* 0x0c401f0007047f89 */ /* 0x000ea200000e0000 */
        /* <DEDUP_REMOVED lines=11> */
[C---:B------:R-:W-:Y:S01]  /*14ab0*/  FSETP.NEU.FTZ.AND P0, PT, R41.reuse, -INF , PT ;  /* 0xff8000002900780b */ /* 0x040fe20003f1d000 */
[----:B------:R-:W-:Y:S02]  /*14ac0*/  FADD.FTZ R7, R2, -R7 ;  /* 0x8000000702077221 */ /* 0x000fe40000010000 */
[--C-:B------:R-:W-:Y:S01]  /*14ad0*/  FFMA.FTZ R9, R90, UR4, -R89.reuse ;  /* 0x000000045a097c23 */ /* 0x100fe20008010859 */
[----:B------:R-:W-:Y:S01]  /*14ae0*/  FSEL R5, R41, RZ, P0 ;  /* 0x000000ff29057208 */ /* 0x000fe20000000000 */
[----:B------:R-:W-:Y:S01]  /*14af0*/  FFMA.FTZ R6, R87, UR4, -R89 ;  /* 0x0000000457067c23 */ /* 0x000fe20008010859 */
[----:B------:R-:W-:Y:S01]  /*14b00*/  LOP3.LUT R90, R40, 0x120, R3, 0xf8, !PT ;  /* 0x00000120285a7812 */ /* 0x000fe200078ef803 */
[----:B------:R-:W-:Y:S01]  /*14b10*/  FFMA.FTZ R96, R96, UR4, -R89 ;  /* 0x0000000460607c23 */ /* 0x000fe20008010859 */
[----:B------:R-:W-:Y:S01]  /*14b20*/  FSEL R85, R85, RZ, P0 ;  /* 0x000000ff55557208 */ /* 0x000fe20000000000 */
[----:B------:R-:W-:Y:S01]  /*14b30*/  FADD.FTZ R5, R0, -R5 ;  /* 0x8000000500057221 */ /* 0x000fe20000010000 */
[----:B------:R-:W-:Y:S01]  /*14b40*/  LEA R90, R90, UR5, 0x1 ;  /* 0x000000055a5a7c11 */ /* 0x000fe2000f8e08ff */
[--C-:B------:R-:W-:Y:S01]  /*14b50*/  FFMA.FTZ R8, R88, UR4, -R89.reuse ;  /* 0x0000000458087c23 */ /* 0x100fe20008010859 */
[----:B------:R-:W-:Y:S01]  /*14b60*/  FFMA.FTZ R20, R93, UR4, -R89 ;  /* 0x000000045d147c23 */ /* 0x000fe20008010859 */
[----:B------:R-:W-:Y:S01]  /*14b70*/  FMUL.FTZ R97, R5, UR4 ;  /* 0x0000000405617c20 */ /* 0x000fe20008410000 */
[C---:B------:R-:W-:Y:S01]  /*14b80*/  IADD3 R5, PT, PT, R90.reuse, 0x5000, RZ ;  /* 0x000050005a057810 */ /* 0x040fe20007ffe0ff */
[----:B------:R-:W1:Y:S01]  /*14b90*/  LDSM.16.MT88.4 R16, [R90+0x5000] ;  /* 0x005000005a10783b */ /* 0x000e620000004200 */
[--C-:B------:R-:W-:Y:S01]  /*14ba0*/  FFMA.FTZ R4, R91, UR4, -R85.reuse ;  /* 0x000000045b047c23 */ /* 0x100fe20008010855 */
[----:B------:R-:W-:Y:S01]  /*14bb0*/  IADD3 R2, PT, PT, R90, 0x5020, RZ ;  /* 0x000050205a027810 */ /* 0x000fe20007ffe0ff */
[--C-:B------:R-:W-:Y:S01]  /*14bc0*/  FFMA.FTZ R95, R86, UR4, -R85.reuse ;  /* 0x00000004565f7c23 */ /* 0x100fe20008010855 */
[----:B------:R-:W-:Y:S01]  /*14bd0*/  @P2 IADD3 R2, PT, PT, R5, -0x20, RZ ;  /* 0xffffffe005022810 */ /* 0x000fe20007ffe0ff */
[--C-:B------:R-:W-:Y:S01]  /*14be0*/  FFMA.FTZ R91, R84, UR4, -R85.reuse ;  /* 0x00000004545b7c23 */ /* 0x100fe20008010855 */
[----:B------:R-:W-:Y:S01]  /*14bf0*/  FFMA.FTZ R11, R98, UR4, -R85 ;  /* 0x00000004620b7c23 */ /* 0x000fe20008010855 */
[----:B------:R-:W-:Y:S01]  /*14c00*/  MUFU.EX2 R86, R6 ;  /* 0x0000000600567308 */ /* 0x000fe20000000800 */
[----:B------:R-:W-:Y:S01]  /*14c10*/  FMUL.FTZ R98, R7, UR4 ;  /* 0x0000000407627c20 */ /* 0x000fe20008410000 */
[--C-:B------:R-:W-:Y:S01]  /*14c20*/  FFMA.FTZ R93, R92, UR4, -R89.reuse ;  /* 0x000000045c5d7c23 */ /* 0x100fe20008010859 */
[----:B------:R-:W-:Y:S01]  /*14c30*/  LDSM.16.MT88.4 R28, [R2+0x400] ;  /* 0x00040000021c783b */ /* 0x000fe20000004200 */
[----:B------:R2:W-:Y:S01]  /*14c40*/  MUFU.EX2 R84, R4 ;  /* 0x0000000400547308 */ /* 0x0005e20000000800 */
[----:B------:R-:W-:Y:S01]  /*14c50*/  FFMA.FTZ R99, R100, UR4, -R89 ;  /* 0x0000000464637c23 */ /* 0x000fe20008010859 */
[--C-:B------:R-:W-:Y:S01]  /*14c60*/  FFMA.FTZ R101, R33, UR4, -R85.reuse ;  /* 0x0000000421657c23 */ /* 0x100fe20008010855 */
[--C-:B------:R-:W-:Y:S01]  /*14c70*/  FFMA.FTZ R103, R108, UR4, -R85.reuse ;  /* 0x000000046c677c23 */ /* 0x100fe20008010855 */
[----:B------:R-:W-:Y:S01]  /*14c80*/  MUFU.EX2 R96, R96 ;  /* 0x0000006000607308 */ /* 0x000fe20000000800 */
[----:B------:R-:W-:Y:S01]  /*14c90*/  FFMA.FTZ R116, R116, UR4, -R85 ;  /* 0x0000000474747c23 */ /* 0x000fe20008010855 */
[----:B------:R-:W-:Y:S01]  /*14ca0*/  FFMA.FTZ R35, R35, UR4, -R89 ;  /* 0x0000000423237c23 */ /* 0x000fe20008010859 */
[----:B------:R-:W-:Y:S01]  /*14cb0*/  FFMA.FTZ R33, R122, UR4, -R85 ;  /* 0x000000047a217c23 */ /* 0x000fe20008010855 */
[----:B------:R-:W3:Y:S01]  /*14cc0*/  MUFU.EX2 R88, R9 ;  /* 0x0000000900587308 */ /* 0x000ee20000000800 */
[--C-:B------:R-:W-:Y:S01]  /*14cd0*/  FFMA.FTZ R122, R34, UR4, -R89.reuse ;  /* 0x00000004227a7c23 */ /* 0x100fe20008010859 */
[--C-:B------:R-:W-:Y:S01]  /*14ce0*/  FFMA.FTZ R107, R32, UR4, -R89.reuse ;  /* 0x00000004206b7c23 */ /* 0x100fe20008010859 */
[----:B------:R-:W-:Y:S01]  /*14cf0*/  FFMA.FTZ R105, R105, UR4, -R89 ;  /* 0x0000000469697c23 */ /* 0x000fe20008010859 */
[----:B------:R3:W4:Y:S01]  /*14d00*/  MUFU.EX2 R87, R8 ;  /* 0x0000000800577308 */ /* 0x0007220000000800 */
[--C-:B------:R-:W-:Y:S01]  /*14d10*/  FFMA.FTZ R109, R37, UR4, -R85.reuse ;  /* 0x00000004256d7c23 */ /* 0x100fe20008010855 */
[----:B--2---:R-:W2:Y:S01]  /*14d20*/  LDSM.16.MT88.4 R4, [R2] ;  /* 0x000000000204783b */ /* 0x004ea20000004200 */
[--C-:B------:R-:W-:Y:S01]  /*14d30*/  FFMA.FTZ R128, R128, UR4, -R85.reuse ;  /* 0x0000000480807c23 */ /* 0x100fe20008010855 */
[----:B------:R-:W5:Y:S01]  /*14d40*/  MUFU.EX2 R95, R95 ;  /* 0x0000005f005f7308 */ /* 0x000f620000000800 */
[--C-:B------:R-:W-:Y:S01]  /*14d50*/  FFMA.FTZ R126, R126, UR4, -R85.reuse ;  /* 0x000000047e7e7c23 */ /* 0x100fe20008010855 */
[----:B------:R-:W-:Y:S01]  /*14d60*/  FFMA.FTZ R113, R38, UR4, -R85 ;  /* 0x0000000426717c23 */ /* 0x000fe20008010855 */
[--C-:B------:R-:W-:Y:S01]  /*14d70*/  FFMA.FTZ R39, R39, UR4, -R89.reuse ;  /* 0x0000000427277c23 */ /* 0x100fe20008010859 */
[----:B------:R-:W-:Y:S01]  /*14d80*/  MUFU.EX2 R91, R91 ;  /* 0x0000005b005b7308 */ /* 0x000fe20000000800 */
[--C-:B------:R-:W-:Y:S01]  /*14d90*/  FFMA.FTZ R111, R124, UR4, -R89.reuse ;  /* 0x000000047c6f7c23 */ /* 0x100fe20008010859 */
[----:B------:R-:W-:Y:S01]  /*14da0*/  FFMA.FTZ R123, R123, UR4, -R89 ;  /* 0x000000047b7b7c23 */ /* 0x000fe20008010859 */
[----:B------:R-:W-:Y:S01]  /*14db0*/  FFMA.FTZ R228, R228, UR4, -R85 ;  /* 0x00000004e4e47c23 */ /* 0x000fe20008010855 */
[----:B------:R-:W1:Y:S01]  /*14dc0*/  MUFU.EX2 R0, R11 ;  /* 0x0000000b00007308 */ /* 0x000e620000000800 */
[----:B------:R-:W-:Y:S01]  /*14dd0*/  FFMA.FTZ R238, R238, UR4, -R89 ;  /* 0x00000004eeee7c23 */ /* 0x000fe20008010859 */
[----:B---3--:R-:W-:Y:S01]  /*14de0*/  F2FP.BF16.F32.PACK_AB R8, R88, R96 ;  /* 0x000000605808723e */ /* 0x008fe200000010ff */
[--C-:B------:R-:W-:Y:S01]  /*14df0*/  FFMA.FTZ R234, R234, UR4, -R85.reuse ;  /* 0x00000004eaea7c23 */ /* 0x100fe20008010855 */
[----:B------:R-:W3:Y:S01]  /*14e00*/  MUFU.EX2 R98, R98 ;  /* 0x0000006200627308 */ /* 0x000ee20000000800 */
[----:B----4-:R-:W-:Y:S01]  /*14e10*/  F2FP.BF16.F32.PACK_AB R10, R86, R87 ;  /* 0x00000057560a723e */ /* 0x010fe200000010ff */
[----:B------:R-:W-:Y:S01]  /*14e20*/  FFMA.FTZ R212, R212, UR4, -R85 ;  /* 0x00000004d4d47c23 */ /* 0x000fe20008010855 */
[----:B-----5:R-:W-:Y:S01]  /*14e30*/  F2FP.BF16.F32.PACK_AB R9, R84, R95 ;  /* 0x0000005f5409723e */ /* 0x020fe200000010ff */
[----:B------:R-:W4:Y:S01]  /*14e40*/  MUFU.EX2 R97, R97 ;  /* 0x0000006100617308 */ /* 0x000f220000000800 */
[--C-:B------:R-:W-:Y:S01]  /*14e50*/  FFMA.FTZ R232, R232, UR4, -R89.reuse ;  /* 0x00000004e8e87c23 */ /* 0x100fe20008010859 */
[----:B------:R-:W-:Y:S01]  /*14e60*/  FFMA.FTZ R224, R224, UR4, -R89 ;  /* 0x00000004e0e07c23 */ /* 0x000fe20008010859 */
[--C-:B------:R-:W-:Y:S01]  /*14e70*/  FFMA.FTZ R218, R218, UR4, -R85.reuse ;  /* 0x00000004dada7c23 */ /* 0x100fe20008010855 */
[----:B------:R5:W-:Y:S01]  /*14e80*/  MUFU.EX2 R92, R20 ;  /* 0x00000014005c7308 */ /* 0x000be20000000800 */
[--C-:B------:R-:W-:Y:S01]  /*14e90*/  FFMA.FTZ R151, R192, UR4, -R85.reuse ;  /* 0x00000004c0977c23 */ /* 0x100fe20008010855 */
[----:B-1----:R-:W-:Y:S01]  /*14ea0*/  F2FP.BF16.F32.PACK_AB R11, R0, R91 ;  /* 0x0000005b000b723e */ /* 0x002fe200000010ff */
[--C-:B------:R-:W-:Y:S01]  /*14eb0*/  FFMA.FTZ R153, R188, UR4, -R85.reuse ;  /* 0x00000004bc997c23 */ /* 0x100fe20008010855 */
[----:B------:R-:W1:Y:S01]  /*14ec0*/  MUFU.EX2 R93, R93 ;  /* 0x0000005d005d7308 */ /* 0x000e620000000800 */
[--C-:B------:R-:W-:Y:S01]  /*14ed0*/  FFMA.FTZ R186, R186, UR4, -R85.reuse ;  /* 0x00000004baba7c23 */ /* 0x100fe20008010855 */
[-C--:B---3--:R-:W-:Y:S01]  /*14ee0*/  FMUL.FTZ R12, R144, R98.reuse ;  /* 0x00000062900c7220 */ /* 0x088fe20000410000 */
[-C--:B------:R-:W-:Y:S01]  /*14ef0*/  FMUL.FTZ R13, R145, R98.reuse ;  /* 0x00000062910d7220 */ /* 0x080fe20000410000 */
[-C--:B------:R-:W-:Y:S01]  /*14f00*/  FMUL.FTZ R140, R140, R98.reuse ;  /* 0x000000628c8c7220 */ /* 0x080fe20000410000 */
[-C--:B------:R-:W-:Y:S01]  /*14f10*/  FMUL.FTZ R141, R141, R98.reuse ;  /* 0x000000628d8d7220 */ /* 0x080fe20000410000 */
[-C--:B----4-:R-:W-:Y:S01]  /*14f20*/  FMUL.FTZ R14, R146, R97.reuse ;  /* 0x00000061920e7220 */ /* 0x090fe20000410000 */
[-C--:B------:R-:W-:Y:S01]  /*14f30*/  FMUL.FTZ R15, R147, R97.reuse ;  /* 0x00000061930f7220 */ /* 0x080fe20000410000 */
[-C--:B------:R-:W-:Y:S01]  /*14f40*/  FMUL.FTZ R142, R142, R97.reuse ;  /* 0x000000618e8e7220 */ /* 0x080fe20000410000 */
[-C--:B------:R-:W-:Y:S01]  /*14f50*/  FMUL.FTZ R143, R143, R97.reuse ;  /* 0x000000618f8f7220 */ /* 0x080fe20000410000 */
[----:B-----5:R-:W3:Y:S01]  /*14f60*/  LDSM.16.MT88.4 R20, [R90+0x5400] ;  /* 0x005400005a14783b */ /* 0x020ee20000004200 */
[----:B------:R-:W-:Y:S01]  /*14f70*/  MUFU.EX2 R100, R35 ;  /* 0x0000002300647308 */ /* 0x000fe20000000800 */
[-C--:B------:R-:W-:Y:S01]  /*14f80*/  FMUL.FTZ R24, R136, R98.reuse ;  /* 0x0000006288187220 */ /* 0x080fe20000410000 */
[-C--:B------:R-:W-:Y:S01]  /*14f90*/  FMUL.FTZ R25, R137, R98.reuse ;  /* 0x0000006289197220 */ /* 0x080fe20000410000 */
[C---:B------:R-:W-:Y:S01]  /*14fa0*/  HMMA.16816.F32.BF16 R12, R8.reuse, R16, R12 ;  /* 0x00000010080c723c */ /* 0x040fe2000004180c */
[----:B------:R-:W4:Y:S01]  /*14fb0*/  MUFU.EX2 R99, R99 ;  /* 0x0000006300637308 */ /* 0x000f220000000800 */
[-C--:B------:R-:W-:Y:S01]  /*14fc0*/  FMUL.FTZ R26, R138, R97.reuse ;  /* 0x000000618a1a7220 */ /* 0x080fe20000410000 */
[-C--:B------:R-:W-:Y:S01]  /*14fd0*/  FMUL.FTZ R27, R139, R97.reuse ;  /* 0x000000618b1b7220 */ /* 0x080fe20000410000 */
[-C--:B------:R-:W-:Y:S01]  /*14fe0*/  FMUL.FTZ R132, R132, R98.reuse ;  /* 0x0000006284847220 */ /* 0x080fe20000410000 */
[----:B------:R-:W-:Y:S01]  /*14ff0*/  MUFU.EX2 R101, R101 ;  /* 0x0000006500657308 */ /* 0x000fe20000000800 */
[----:B------:R-:W-:Y:S01]  /*15000*/  FMUL.FTZ R133, R133, R98 ;  /* 0x0000006285857220 */ /* 0x000fe20000410000 */
[-C--:B------:R-:W-:Y:S01]  /*15010*/  FMUL.FTZ R134, R134, R97.reuse ;  /* 0x0000006186867220 */ /* 0x080fe20000410000 */
[C---:B------:R-:W-:Y:S01]  /*15020*/  HMMA.16816.F32.BF16 R16, R8.reuse, R18, R140 ;  /* 0x000000120810723c */ /* 0x040fe2000004188c */
[----:B------:R-:W5:Y:S01]  /*15030*/  MUFU.EX2 R108, R33 ;  /* 0x00000021006c7308 */ /* 0x000f620000000800 */
[----:B------:R-:W-:Y:S01]  /*15040*/  FMUL.FTZ R135, R135, R97 ;  /* 0x0000006187877220 */ /* 0x000fe20000410000 */
[----:B-1----:R-:W-:Y:S01]  /*15050*/  F2FP.BF16.F32.PACK_AB R32, R93, R92 ;  /* 0x0000005c5d20723e */ /* 0x002fe200000010ff */
[----:B------:R-:W-:Y:S01]  /*15060*/  FFMA.FTZ R136, R117, UR4, -R85 ;  /* 0x0000000475887c23 */ /* 0x000fe20008010855 */
[----:B------:R-:W-:Y:S01]  /*15070*/  MUFU.EX2 R103, R103 ;  /* 0x0000006700677308 */ /* 0x000fe20000000800 */
[--C-:B------:R-:W-:Y:S01]  /*15080*/  FFMA.FTZ R138, R125, UR4, -R89.reuse ;  /* 0x000000047d8a7c23 */ /* 0x100fe20008010859 */
[----:B----4-:R-:W-:Y:S01]  /*15090*/  F2FP.BF16.F32.PACK_AB R34, R99, R100 ;  /* 0x000000646322723e */ /* 0x010fe200000010ff */
[C---:B--2---:R-:W-:Y:S01]  /*150a0*/  HMMA.16816.F32.BF16 R24, R8.reuse, R4, R24 ;  /* 0x000000040818723c */ /* 0x044fe20000041818 */
[----:B------:R-:W1:Y:S01]  /*150b0*/  MUFU.EX2 R116, R116 ;  /* 0x0000007400747308 */ /* 0x000e620000000800 */
[----:B------:R-:W-:Y:S01]  /*150c0*/  FFMA.FTZ R140, R121, UR4, -R89 ;  /* 0x00000004798c7c23 */ /* 0x000fe20008010859 */
[--C-:B------:R-:W-:Y:S01]  /*150d0*/  FFMA.FTZ R142, R252, UR4, -R85.reuse ;  /* 0x00000004fc8e7c23 */ /* 0x100fe20008010855 */
[--C-:B------:R-:W-:Y:S01]  /*150e0*/  FFMA.FTZ R125, R248, UR4, -R85.reuse ;  /* 0x00000004f87d7c23 */ /* 0x100fe20008010855 */
[----:B------:R-:W-:Y:S01]  /*150f0*/  MUFU.EX2 R122, R122 ;  /* 0x0000007a007a7308 */ /* 0x000fe20000000800 */
[----:B------:R-:W-:Y:S01]  /*15100*/  FFMA.FTZ R144, R246, UR4, -R85 ;  /* 0x00000004f6907c23 */ /* 0x000fe20008010855 */
[----:B-----5:R-:W-:Y:S01]  /*15110*/  F2FP.BF16.F32.PACK_AB R33, R108, R101 ;  /* 0x000000656c21723e */ /* 0x020fe200000010ff */
[----:B------:R-:W-:Y:S01]  /*15120*/  HMMA.16816.F32.BF16 R8, R8, R6, R132 ;  /* 0x000000060808723c */ /* 0x000fe20000041884 */
[----:B------:R-:W2:Y:S01]  /*15130*/  LDSM.16.MT88.4 R4, [R90+0x5800] ;  /* 0x005800005a04783b */ /* 0x000ea20000004200 */
[----:B------:R-:W4:Y:S01]  /*15140*/  MUFU.EX2 R107, R107 ;  /* 0x0000006b006b7308 */ /* 0x000f220000000800 */
[----:B------:R-:W-:Y:S01]  /*15150*/  FFMA.FTZ R132, R36, UR4, -R89 ;  /* 0x0000000424847c23 */ /* 0x000fe20008010859 */
[----:B------:R-:W-:Y:S01]  /*15160*/  FFMA.FTZ R134, R115, UR4, -R85 ;  /* 0x0000000473867c23 */ /* 0x000fe20008010855 */
[----:B------:R-:W-:Y:S01]  /*15170*/  FFMA.FTZ R133, R131, UR4, -R89 ;  /* 0x0000000483857c23 */ /* 0x000fe20008010859 */
[----:B------:R-:W-:Y:S01]  /*15180*/  MUFU.EX2 R105, R105 ;  /* 0x0000006900697308 */ /* 0x000fe20000000800 */
[----:B-1----:R-:W-:Y:S01]  /*15190*/  F2FP.BF16.F32.PACK_AB R35, R116, R103 ;  /* 0x000000677423723e */ /* 0x002fe200000010ff */
[----:B------:R-:W-:Y:S01]  /*151a0*/  FFMA.FTZ R135, R129, UR4, -R85 ;  /* 0x0000000481877c23 */ /* 0x000fe20008010855 */
[----:B------:R-:W-:Y:S01]  /*151b0*/  FFMA.FTZ R131, R130, UR4, -R89 ;  /* 0x0000000482837c23 */ /* 0x000fe20008010859 */
[----:B------:R1:W-:Y:S01]  /*151c0*/  MUFU.EX2 R124, R39 ;  /* 0x00000027007c7308 */ /* 0x0003e20000000800 */
[----:B------:R-:W-:Y:S01]  /*151d0*/  FFMA.FTZ R129, R119, UR4, -R85 ;  /* 0x0000000477817c23 */ /* 0x000fe20008010855 */
[----:B------:R-:W-:Y:S01]  /*151e0*/  FFMA.FTZ R146, R244, UR4, -R89 ;  /* 0x00000004f4927c23 */ /* 0x000fe20008010859 */
[----:B------:R-:W-:Y:S01]  /*151f0*/  FFMA.FTZ R137, R230, UR4, -R85 ;  /* 0x00000004e6897c23 */ /* 0x000fe20008010855 */
[C---:B---3--:R-:W-:Y:S01]  /*15200*/  HMMA.16816.F32.BF16 R12, R32.reuse, R20, R12 ;  /* 0x00000014200c723c */ /* 0x048fe2000004180c */
[----:B------:R-:W-:Y:S01]  /*15210*/  MUFU.EX2 R109, R109 ;  /* 0x0000006d006d7308 */ /* 0x000fe20000000800 */
[----:B------:R-:W-:Y:S01]  /*15220*/  FFMA.FTZ R139, R226, UR4, -R89 ;  /* 0x00000004e28b7c23 */ /* 0x000fe20008010859 */
[--C-:B------:R-:W-:Y:S01]  /*15230*/  FFMA.FTZ R141, R222, UR4, -R85.reuse ;  /* 0x00000004de8d7c23 */ /* 0x100fe20008010855 */
[----:B------:R-:W-:Y:S01]  /*15240*/  FFMA.FTZ R143, R216, UR4, -R85 ;  /* 0x00000004d88f7c23 */ /* 0x000fe20008010855 */
[----:B------:R-:W3:Y:S01]  /*15250*/  MUFU.EX2 R128, R128 ;  /* 0x0000008000807308 */ /* 0x000ee20000000800 */
[--C-:B------:R-:W-:Y:S01]  /*15260*/  FFMA.FTZ R145, R210, UR4, -R89.reuse ;  /* 0x00000004d2917c23 */ /* 0x100fe20008010859 */
[--C-:B------:R-:W-:Y:S01]  /*15270*/  FFMA.FTZ R147, R196, UR4, -R89.reuse ;  /* 0x00000004c4937c23 */ /* 0x100fe20008010859 */
[C---:B------:R-:W-:Y:S01]  /*15280*/  HMMA.16816.F32.BF16 R16, R32.reuse, R22, R16 ;  /* 0x000000162010723c */ /* 0x040fe20000041810 */
[----:B------:R-:W5:Y:S01]  /*15290*/  LDSM.16.MT88.4 R20, [R2+0x800] ;  /* 0x000800000214783b */ /* 0x000f620000004200 */
[----:B------:R-:W-:Y:S01]  /*152a0*/  MUFU.EX2 R126, R126 ;  /* 0x0000007e007e7308 */ /* 0x000fe20000000800 */
[--C-:B------:R-:W-:Y:S01]  /*152b0*/  FFMA.FTZ R198, R198, UR4, -R89.reuse ;  /* 0x00000004c6c67c23 */ /* 0x100fe20008010859 */
[----:B------:R-:W-:Y:S01]  /*152c0*/  FFMA.FTZ R194, R194, UR4, -R89 ;  /* 0x00000004c2c27c23 */ /* 0x000fe20008010859 */
[----:B------:R-:W-:Y:S01]  /*152d0*/  FFMA.FTZ R190, R190, UR4, -R85 ;  /* 0x00000004bebe7c23 */ /* 0x000fe20008010855 */
[----:B------:R-:W2:Y:S01]  /*152e0*/  MUFU.EX2 R113, R113 ;  /* 0x0000007100717308 */ /* 0x000ea20000000800 */
[--C-:B------:R-:W-:Y:S01]  /*152f0*/  FFMA.FTZ R157, R184, UR4, -R89.reuse ;  /* 0x00000004b89d7c23 */ /* 0x100fe20008010859 */
[C---:B-1----:R-:W-:Y:S01]  /*15300*/  HMMA.16816.F32.BF16 R36, R32.reuse, R28, R24 ;  /* 0x0000001c2024723c */ /* 0x042fe20000041818 */
[----:B------:R-:W1:Y:S01]  /*15310*/  LDSM.16.MT88.4 R24, [R90+0x5c00] ;  /* 0x005c00005a18783b */ /* 0x000e620000004200 */
[----:B------:R-:W-:Y:S01]  /*15320*/  MUFU.EX2 R111, R111 ;  /* 0x0000006f006f7308 */ /* 0x000fe20000000800 */
[----:B------:R-:W-:Y:S01]  /*15330*/  FFMA.FTZ R159, R180, UR4, -R89 ;  /* 0x00000004b49f7c23 */ /* 0x000fe20008010859 */
[--C-:B------:R-:W-:Y:S01]  /*15340*/  FFMA.FTZ R163, R174, UR4, -R85.reuse ;  /* 0x00000004aea37c23 */ /* 0x100fe20008010855 */
[--C-:B------:R-:W-:Y:S01]  /*15350*/  FFMA.FTZ R165, R168, UR4, -R85.reuse ;  /* 0x00000004a8a57c23 */ /* 0x100fe20008010855 */
[----:B------:R-:W5:Y:S01]  /*15360*/  MUFU.EX2 R132, R132 ;  /* 0x0000008400847308 */ /* 0x000f620000000800 */
[----:B------:R-:W-:Y:S01]  /*15370*/  FFMA.FTZ R166, R166, UR4, -R85 ;  /* 0x00000004a6a67c23 */ /* 0x000fe20008010855 */
[----:B------:R-:W-:Y:S01]  /*15380*/  HMMA.16816.F32.BF16 R28, R32, R30, R8 ;  /* 0x0000001e201c723c */ /* 0x000fe20000041808 */
[----:B----4-:R-:W-:Y:S01]  /*15390*/  F2FP.BF16.F32.PACK_AB R32, R107, R122 ;  /* 0x0000007a6b20723e */ /* 0x010fe200000010ff */
[----:B------:R-:W4:Y:S01]  /*153a0*/  LDSM.16.MT88.4 R8, [R2+0xc00] ;  /* 0x000c00000208783b */ /* 0x000f220000004200 */
[----:B---3--:R-:W-:Y:S01]  /*153b0*/  F2FP.BF16.F32.PACK_AB R33, R128, R109 ;  /* 0x0000006d8021723e */ /* 0x008fe200000010ff */
[----:B------:R3:W-:Y:S01]  /*153c0*/  MUFU.EX2 R130, R133 ;  /* 0x0000008500827308 */ /* 0x0007e20000000800 */
[----:B------:R-:W-:Y:S01]  /*153d0*/  F2FP.BF16.F32.PACK_AB R34, R124, R105 ;  /* 0x000000697c22723e */ /* 0x000fe200000010ff */
[--C-:B------:R-:W-:Y:S01]  /*153e0*/  FFMA.FTZ R182, R182, UR4, -R89.reuse ;  /* 0x00000004b6b67c23 */ /* 0x100fe20008010859 */
[----:B--2---:R-:W-:Y:S01]  /*153f0*/  F2FP.BF16.F32.PACK_AB R35, R113, R126 ;  /* 0x0000007e7123723e */ /* 0x004fe200000010ff */
[----:B------:R2:W-:Y:S01]  /*15400*/  MUFU.EX2 R115, R131 ;  /* 0x0000008300737308 */ /* 0x0005e20000000800 */
[----:B------:R-:W-:Y:S01]  /*15410*/  FFMA.FTZ R178, R178, UR4, -R89 ;  /* 0x00000004b2b27c23 */ /* 0x000fe20008010859 */
[----:B------:R-:W-:Y:S01]  /*15420*/  FFMA.FTZ R172, R172, UR4, -R85 ;  /* 0x00000004acac7c23 */ /* 0x000fe20008010855 */
[--C-:B------:R-:W-:Y:S01]  /*15430*/  FFMA.FTZ R161, R176, UR4, -R89.reuse ;  /* 0x00000004b0a17c23 */ /* 0x100fe20008010859 */
[----:B------:R-:W-:Y:S01]  /*15440*/  MUFU.EX2 R134, R134 ;  /* 0x0000008600867308 */ /* 0x000fe20000000800 */
[--C-:B------:R-:W-:Y:S01]  /*15450*/  FFMA.FTZ R169, R164, UR4, -R89.reuse ;  /* 0x00000004a4a97c23 */ /* 0x100fe20008010859 */
[C---:B------:R-:W-:Y:S01]  /*15460*/  HMMA.16816.F32.BF16 R12, R32.reuse, R4, R12 ;  /* 0x00000004200c723c */ /* 0x040fe2000004180c */
[----:B------:R-:W-:Y:S01]  /*15470*/  FFMA.FTZ R167, R162, UR4, -R89 ;  /* 0x00000004a2a77c23 */ /* 0x000fe20008010859 */
[----:B------:R-:W1:Y:S01]  /*15480*/  MUFU.EX2 R119, R135 ;  /* 0x0000008700777308 */ /* 0x000e620000000800 */
[--C-:B------:R-:W-:Y:S01]  /*15490*/  FFMA.FTZ R171, R150, UR4, -R85.reuse ;  /* 0x0000000496ab7c23 */ /* 0x100fe20008010855 */
[----:B---3--:R-:W-:Y:S01]  /*154a0*/  FFMA.FTZ R133, R236, UR4, -R85 ;  /* 0x00000004ec857c23 */ /* 0x008fe20008010855 */
[----:B------:R-:W-:Y:S01]  /*154b0*/  FFMA.FTZ R170, R170, UR4, -R89 ;  /* 0x00000004aaaa7c23 */ /* 0x000fe20008010859 */
[----:B------:R3:W-:Y:S01]  /*154c0*/  MUFU.EX2 R117, R129 ;  /* 0x0000008100757308 */ /* 0x0007e20000000800 */
[----:B------:R-:W-:Y:S01]  /*154d0*/  FFMA.FTZ R160, R160, UR4, -R85 ;  /* 0x00000004a0a07c23 */ /* 0x000fe20008010855 */
[C---:B------:R-:W-:Y:S01]  /*154e0*/  HMMA.16816.F32.BF16 R16, R32.reuse, R6, R16 ;  /* 0x000000062010723c */ /* 0x040fe20000041810 */
[----:B------:R-:W4:Y:S01]  /*154f0*/  LDSM.16.MT88.4 R4, [R90+0x6000] ;  /* 0x006000005a04783b */ /* 0x000f220000004200 */
[----:B------:R-:W3:Y:S01]  /*15500*/  MUFU.EX2 R136, R136 ;  /* 0x0000008800887308 */ /* 0x000ee20000000800 */
[----:B--2---:R-:W-:Y:S01]  /*15510*/  FFMA.FTZ R131, R242, UR4, -R89 ;  /* 0x00000004f2837c23 */ /* 0x004fe20008010859 */
[----:B------:R-:W-:Y:S01]  /*15520*/  FFMA.FTZ R156, R156, UR4, -R85 ;  /* 0x000000049c9c7c23 */ /* 0x000fe20008010855 */
[----:B------:R-:W-:Y:S01]  /*15530*/  FFMA.FTZ R173, R112, UR4, -R89 ;  /* 0x0000000470ad7c23 */ /* 0x000fe20008010859 */
[----:B------:R-:W-:Y:S01]  /*15540*/  MUFU.EX2 R140, R140 ;  /* 0x0000008c008c7308 */ /* 0x000fe20000000800 */
[----:B------:R-:W-:Y:S01]  /*15550*/  FFMA.FTZ R175, R102, UR4, -R85 ;  /* 0x0000000466af7c23 */ /* 0x000fe20008010855 */
[C---:B-----5:R-:W-:Y:S01]  /*15560*/  HMMA.16816.F32.BF16 R36, R32.reuse, R20, R36 ;  /* 0x000000142024723c */ /* 0x060fe20000041824 */
[----:B------:R-:W-:Y:S01]  /*15570*/  F2FP.BF16.F32.PACK_AB R20, R132, R111 ;  /* 0x0000006f8414723e */ /* 0x000fe200000010ff */
[----:B------:R-:W-:Y:S01]  /*15580*/  MUFU.EX2 R138, R138 ;  /* 0x0000008a008a7308 */ /* 0x000fe20000000800 */
[----:B-1----:R-:W-:Y:S01]  /*15590*/  F2FP.BF16.F32.PACK_AB R21, R119, R134 ;  /* 0x000000867715723e */ /* 0x002fe200000010ff */
[--C-:B---3--:R-:W-:Y:S01]  /*155a0*/  FFMA.FTZ R129, R240, UR4, -R89.reuse ;  /* 0x00000004f0817c23 */ /* 0x108fe20008010859 */
[--C-:B------:R-:W-:Y:S01]  /*155b0*/  FFMA.FTZ R135, R220, UR4, -R89.reuse ;  /* 0x00000004dc877c23 */ /* 0x100fe20008010859 */
[----:B------:R-:W-:Y:S01]  /*155c0*/  MUFU.EX2 R123, R123 ;  /* 0x0000007b007b7308 */ /* 0x000fe20000000800 */
[--C-:B------:R-:W-:Y:S01]  /*155d0*/  FFMA.FTZ R120, R120, UR4, -R89.reuse ;  /* 0x0000000478787c23 */ /* 0x100fe20008010859 */
[----:B------:R-:W-:Y:S01]  /*155e0*/  HMMA.16816.F32.BF16 R28, R32, R22, R28 ;  /* 0x00000016201c723c */ /* 0x000fe2000004181c */
[----:B------:R-:W-:Y:S01]  /*155f0*/  FFMA.FTZ R32, R127, UR4, -R89 ;  /* 0x000000047f207c23 */ /* 0x000fe20008010859 */
[----:B------:R-:W-:Y:S01]  /*15600*/  F2FP.BF16.F32.PACK_AB R22, R115, R130 ;  /* 0x000000827316723e */ /* 0x000fe200000010ff */
[--C-:B------:R-:W-:Y:S01]  /*15610*/  FFMA.FTZ R127, R250, UR4, -R85.reuse ;  /* 0x00000004fa7f7c23 */ /* 0x100fe20008010855 */
[----:B------:R-:W-:Y:S01]  /*15620*/  F2FP.BF16.F32.PACK_AB R23, R136, R117 ;  /* 0x000000758817723e */ /* 0x000fe200000010ff */
[----:B------:R1:W2:Y:S01]  /*15630*/  MUFU.EX2 R121, R32 ;  /* 0x0000002000797308 */ /* 0x0002a20000000800 */
[--C-:B------:R-:W-:Y:S01]  /*15640*/  FFMA.FTZ R110, R110, UR4, -R85.reuse ;  /* 0x000000046e6e7c23 */ /* 0x100fe20008010855 */
[----:B------:R-:W-:Y:S01]  /*15650*/  FFMA.FTZ R104, R104, UR4, -R85 ;  /* 0x0000000468687c23 */ /* 0x000fe20008010855 */
[----:B------:R-:W-:Y:S01]  /*15660*/  FFMA.FTZ R217, R217, R98, R96 ;  /* 0x00000062d9d97223 */ /* 0x000fe20000010060 */
[----:B------:R-:W-:Y:S01]  /*15670*/  MUFU.EX2 R142, R142 ;  /* 0x0000008e008e7308 */ /* 0x000fe20000000800 */
[----:B------:R-:W-:Y:S01]  /*15680*/  FFMA.FTZ R95, R214, R97, R95 ;  /* 0x00000061d65f7223 */ /* 0x000fe2000001005f */
[C---:B------:R-:W-:Y:S01]  /*15690*/  HMMA.16816.F32.BF16 R12, R20.reuse, R24, R12 ;  /* 0x00000018140c723c */ /* 0x040fe2000004180c */
[----:B------:R-:W-:Y:S01]  /*156a0*/  FADD.FTZ R88, R88, R217 ;  /* 0x000000d958587221 */ /* 0x000fe20000010000 */
[----:B------:R-:W3:Y:S01]  /*156b0*/  MUFU.EX2 R127, R127 ;  /* 0x0000007f007f7308 */ /* 0x000ee20000000800 */
[----:B------:R-:W-:Y:S01]  /*156c0*/  FADD.FTZ R84, R84, R95 ;  /* 0x0000005f54547221 */ /* 0x000fe20000010000 */
[--C-:B------:R-:W-:Y:S01]  /*156d0*/  FFMA.FTZ R96, R94, UR4, -R89.reuse ;  /* 0x000000045e607c23 */ /* 0x100fe20008010859 */
[--C-:B------:R-:W-:Y:S01]  /*156e0*/  FFMA.FTZ R98, R82, UR4, -R89.reuse ;  /* 0x0000000452627c23 */ /* 0x100fe20008010859 */
[----:B------:R-:W-:Y:S01]  /*156f0*/  MUFU.EX2 R125, R125 ;  /* 0x0000007d007d7308 */ /* 0x000fe20000000800 */
[----:B------:R-:W-:Y:S01]  /*15700*/  FADD.FTZ R91, R91, R84 ;  /* 0x000000545b5b7221 */ /* 0x000fe20000010000 */
[C---:B------:R-:W-:Y:S01]  /*15710*/  HMMA.16816.F32.BF16 R16, R20.reuse, R26, R16 ;  /* 0x0000001a1410723c */ /* 0x040fe20000041810 */
[----:B------:R-:W5:Y:S01]  /*15720*/  LDSM.16.MT88.4 R24, [R2+0x1000] ;  /* 0x001000000218783b */ /* 0x000f620000004200 */
[----:B------:R-:W3:Y:S01]  /*15730*/  MUFU.EX2 R144, R144 ;  /* 0x0000009000907308 */ /* 0x000ee20000000800 */
[--C-:B------:R-:W-:Y:S01]  /*15740*/  FFMA.FTZ R97, R81, UR4, -R89.reuse ;  /* 0x0000000451617c23 */ /* 0x100fe20008010859 */
[----:B------:R-:W-:Y:S01]  /*15750*/  FFMA.FTZ R94, R80, UR4, -R89 ;  /* 0x00000004505e7c23 */ /* 0x000fe20008010859 */
[----:B-1----:R-:W-:Y:S01]  /*15760*/  LDSM.16.MT88.4 R32, [R90+0x6800] ;  /* 0x006800005a20783b */ /* 0x002fe20000004200 */
[----:B------:R-:W-:Y:S01]  /*15770*/  MUFU.EX2 R146, R146 ;  /* 0x0000009200927308 */ /* 0x000fe20000000800 */
[--C-:B------:R-:W-:Y:S01]  /*15780*/  FFMA.FTZ R95, R63, UR4, -R85.reuse ;  /* 0x000000043f5f7c23 */ /* 0x100fe20008010855 */
[C---:B----4-:R-:W-:Y:S01]  /*15790*/  HMMA.16816.F32.BF16 R36, R20.reuse, R8, R36 ;  /* 0x000000081424723c */ /* 0x050fe20000041824 */
[----:B------:R-:W-:Y:S01]  /*157a0*/  FFMA.FTZ R84, R62, UR4, -R85 ;  /* 0x000000043e547c23 */ /* 0x000fe20008010855 */
[----:B------:R-:W1:Y:S01]  /*157b0*/  MUFU.EX2 R131, R131 ;  /* 0x0000008300837308 */ /* 0x000e620000000800 */
[----:B------:R-:W-:Y:S01]  /*157c0*/  FFMA.FTZ R79, R79, UR4, -R89 ;  /* 0x000000044f4f7c23 */ /* 0x000fe20008010859 */
[----:B------:R-:W-:Y:S01]  /*157d0*/  FFMA.FTZ R54, R54, UR4, -R85 ;  /* 0x0000000436367c23 */ /* 0x000fe20008010855 */
[--C-:B------:R-:W-:Y:S01]  /*157e0*/  FFMA.FTZ R68, R68, UR4, -R89.reuse ;  /* 0x0000000444447c23 */ /* 0x100fe20008010859 */
[----:B------:R-:W-:Y:S01]  /*157f0*/  MUFU.EX2 R129, R129 ;  /* 0x0000008100817308 */ /* 0x000fe20000000800 */
[--C-:B------:R-:W-:Y:S01]  /*15800*/  FFMA.FTZ R217, R64, UR4, -R89.reuse ;  /* 0x0000000440d97c23 */ /* 0x100fe20008010859 */
[----:B------:R-:W-:Y:S01]  /*15810*/  HMMA.16816.F32.BF16 R28, R20, R10, R28 ;  /* 0x0000000a141c723c */ /* 0x000fe2000004181c */
[----:B--2---:R-:W-:Y:S01]  /*15820*/  F2FP.BF16.F32.PACK_AB R20, R140, R121 ;  /* 0x000000798c14723e */ /* 0x004fe200000010ff */
[----:B------:R-:W2:Y:S01]  /*15830*/  LDSM.16.MT88.4 R8, [R90+0x6400] ;  /* 0x006400005a08783b */ /* 0x000ea20000004200 */
[----:B---3--:R-:W-:Y:S01]  /*15840*/  F2FP.BF16.F32.PACK_AB R21, R127, R142 ;  /* 0x0000008e7f15723e */ /* 0x008fe200000010ff */
[----:B------:R-:W-:Y:S01]  /*15850*/  MUFU.EX2 R220, R238 ;  /* 0x000000ee00dc7308 */ /* 0x000fe20000000800 */
[----:B------:R-:W-:Y:S01]  /*15860*/  F2FP.BF16.F32.PACK_AB R22, R123, R138 ;  /* 0x0000008a7b16723e */ /* 0x000fe200000010ff */
[----:B------:R-:W-:Y:S01]  /*15870*/  FFMA.FTZ R65, R65, UR4, -R89 ;  /* 0x0000000441417c23 */ /* 0x000fe20008010859 */
[----:B------:R-:W-:Y:S01]  /*15880*/  F2FP.BF16.F32.PACK_AB R23, R144, R125 ;  /* 0x0000007d9017723e */ /* 0x000fe200000010ff */
[----:B------:R-:W-:Y:S01]  /*15890*/  MUFU.EX2 R133, R133 ;  /* 0x0000008500857308 */ /* 0x000fe20000000800 */
[----:B------:R-:W-:-:S03]  /*158a0*/  ISETP.GT.AND P0, PT, R83, R200, PT ;  /* 0x000000c85300720c */ /* 0x000fc60003f04270 */
[----:B------:R-:W3:Y:S02]  /*158b0*/  MUFU.EX2 R230, R234 ;  /* 0x000000ea00e67308 */ /* 0x000ee40000000800 */
[C---:B------:R-:W-:Y:S02]  /*158c0*/  HMMA.16816.F32.BF16 R12, R20.reuse, R4, R12 ;  /* 0x00000004140c723c */ /* 0x040fe4000004180c */
[----:B------:R-:W-:Y:S04]  /*158d0*/  MUFU.EX2 R137, R137 ;  /* 0x0000008900897308 */ /* 0x000fe80000000800 */
[----:B------:R-:W4:Y:S02]  /*158e0*/  MUFU.EX2 R228, R228 ;  /* 0x000000e400e47308 */ /* 0x000f240000000800 */
[----:B------:R-:W-:Y:S01]  /*158f0*/  HMMA.16816.F32.BF16 R16, R20, R6, R16 ;  /* 0x000000061410723c */ /* 0x000fe20000041810 */
[----:B------:R-:W2:Y:S01]  /*15900*/  LDSM.16.MT88.4 R4, [R2+0x1400] ;  /* 0x001400000204783b */ /* 0x000ea20000004200 */
[----:B------:R-:W-:Y:S01]  /*15910*/  MUFU.EX2 R135, R135 ;  /* 0x0000008700877308 */ /* 0x000fe20000000800 */
[----:B------:R-:W-:-:S03]  /*15920*/  @P0 IADD3 R55, PT, PT, R55, -0x3, RZ ;  /* 0xfffffffd37370810 */ /* 0x000fc60007ffe0ff */
[----:B------:R-:W2:Y:S02]  /*15930*/  MUFU.EX2 R226, R232 ;  /* 0x000000e800e27308 */ /* 0x000ea40000000800 */
[----:B-----5:R-:W-:Y:S01]  /*15940*/  HMMA.16816.F32.BF16 R36, R20, R24, R36 ;  /* 0x000000181424723c */ /* 0x020fe20000041824 */
[----:B-1----:R-:W-:Y:S01]  /*15950*/  F2FP.BF16.F32.PACK_AB R24, R131, R146 ;  /* 0x000000928318723e */ /* 0x002fe200000010ff */
[----:B------:R-:W-:Y:S01]  /*15960*/  MUFU.EX2 R139, R139 ;  /* 0x0000008b008b7308 */ /* 0x000fe20000000800 */
[----:B---3--:R-:W-:-:S03]  /*15970*/  F2FP.BF16.F32.PACK_AB R25, R230, R133 ;  /* 0x00000085e619723e */ /* 0x008fc600000010ff */
[----:B------:R-:W1:Y:S02]  /*15980*/  MUFU.EX2 R222, R224 ;  /* 0x000000e000de7308 */ /* 0x000e640000000800 */
[----:B------:R-:W-:Y:S01]  /*15990*/  HMMA.16816.F32.BF16 R28, R20, R26, R28 ;  /* 0x0000001a141c723c */ /* 0x000fe2000004181c */
[----:B------:R-:W-:Y:S01]  /*159a0*/  F2FP.BF16.F32.PACK_AB R26, R220, R129 ;  /* 0x00000081dc1a723e */ /* 0x000fe200000010ff */
[----:B------:R-:W3:Y:S01]  /*159b0*/  LDSM.16.MT88.4 R20, [R2+0x1800] ;  /* 0x001800000214783b */ /* 0x000ee20000004200 */
[----:B----4-:R-:W-:Y:S01]  /*159c0*/  F2FP.BF16.F32.PACK_AB R27, R228, R137 ;  /* 0x00000089e41b723e */ /* 0x010fe200000010ff */
[----:B------:R-:W-:Y:S04]  /*159d0*/  MUFU.EX2 R141, R141 ;  /* 0x0000008d008d7308 */ /* 0x000fe80000000800 */
[----:B------:R-:W4:Y:S02]  /*159e0*/  MUFU.EX2 R216, R218 ;  /* 0x000000da00d87308 */ /* 0x000f240000000800 */
[C---:B--2---:R-:W-:Y:S01]  /*159f0*/  HMMA.16816.F32.BF16 R12, R24.reuse, R8, R12 ;  /* 0x00000008180c723c */ /* 0x044fe2000004180c */
[----:B------:R-:W-:Y:S01]  /*15a00*/  F2FP.BF16.F32.PACK_AB R8, R226, R135 ;  /* 0x00000087e208723e */ /* 0x000fe200000010ff */
[----:B------:R-:W-:Y:S04]  /*15a10*/  MUFU.EX2 R143, R143 ;  /* 0x0000008f008f7308 */ /* 0x000fe80000000800 */
[----:B------:R-:W2:Y:S02]  /*15a20*/  MUFU.EX2 R212, R212 ;  /* 0x000000d400d47308 */ /* 0x000ea40000000800 */
[----:B------:R-:W-:Y:S01]  /*15a30*/  HMMA.16816.F32.BF16 R16, R24, R10, R16 ;  /* 0x0000000a1810723c */ /* 0x000fe20000041810 */
[----:B-1----:R-:W-:Y:S01]  /*15a40*/  F2FP.BF16.F32.PACK_AB R10, R222, R139 ;  /* 0x0000008bde0a723e */ /* 0x002fe200000010ff */
[----:B------:R-:W-:Y:S01]  /*15a50*/  MUFU.EX2 R145, R145 ;  /* 0x0000009100917308 */ /* 0x000fe20000000800 */
[----:B----4-:R-:W-:-:S03]  /*15a60*/  F2FP.BF16.F32.PACK_AB R9, R216, R141 ;  /* 0x0000008dd809723e */ /* 0x010fc600000010ff */
[----:B------:R-:W1:Y:S02]  /*15a70*/  MUFU.EX2 R196, R198 ;  /* 0x000000c600c47308 */ /* 0x000e640000000800 */
[----:B------:R-:W-:Y:S02]  /*15a80*/  HMMA.16816.F32.BF16 R36, R24, R4, R36 ;  /* 0x000000041824723c */ /* 0x000fe40000041824 */
[----:B------:R-:W-:Y:S01]  /*15a90*/  MUFU.EX2 R147, R147 ;  /* 0x0000009300937308 */ /* 0x000fe20000000800 */
[----:B--2---:R-:W-:-:S03]  /*15aa0*/  F2FP.BF16.F32.PACK_AB R11, R212, R143 ;  /* 0x0000008fd40b723e */ /* 0x004fc600000010ff */
[----:B------:R-:W-:Y:S02]  /*15ab0*/  MUFU.EX2 R192, R194 ;  /* 0x000000c200c07308 */ /* 0x000fe40000000800 */
[----:B------:R-:W-:Y:S01]  /*15ac0*/  HMMA.16816.F32.BF16 R28, R24, R6, R28 ;  /* 0x00000006181c723c */ /* 0x000fe2000004181c */
[----:B------:R-:W2:Y:S01]  /*15ad0*/  LDSM.16.MT88.4 R4, [R90+0x6c00] ;  /* 0x006c00005a04783b */ /* 0x000ea20000004200 */
[----:B------:R-:W-:Y:S03]  /*15ae0*/  MUFU.EX2 R151, R151 ;  /* 0x0000009700977308 */ /* 0x000fe60000000800 */
[----:B------:R-:W4:Y:S01]  /*15af0*/  LDSM.16.MT88.4 R24, [R2+0x1c00] ;  /* 0x001c00000218783b */ /* 0x000f220000004200 */
[----:B------:R-:W5:Y:S02]  /*15b00*/  MUFU.EX2 R188, R190 ;  /* 0x000000be00bc7308 */ /* 0x000f640000000800 */
[C---:B------:R-:W-:Y:S02]  /*15b10*/  HMMA.16816.F32.BF16 R12, R8.reuse, R32, R12 ;  /* 0x00000020080c723c */ /* 0x040fe4000004180c */
[----:B------:R-:W-:Y:S04]  /*15b20*/  MUFU.EX2 R153, R153 ;  /* 0x0000009900997308 */ /* 0x000fe80000000800 */
[----:B------:R-:W5:Y:S02]  /*15b30*/  MUFU.EX2 R186, R186 ;  /* 0x000000ba00ba7308 */ /* 0x000f640000000800 */
[C---:B------:R-:W-:Y:S01]  /*15b40*/  HMMA.16816.F32.BF16 R16, R8.reuse, R34, R16 ;  /* 0x000000220810723c */ /* 0x040fe20000041810 */
[----:B------:R-:W-:Y:S01]  /*15b50*/  LDSM.16.MT88.4 R32, [R90+0x7400] ;  /* 0x007400005a20783b */ /* 0x000fe20000004200 */
[----:B------:R-:W-:Y:S04]  /*15b60*/  MUFU.EX2 R157, R157 ;  /* 0x0000009d009d7308 */ /* 0x000fe80000000800 */
[----:B------:R-:W4:Y:S02]  /*15b70*/  MUFU.EX2 R180, R182 ;  /* 0x000000b600b47308 */ /* 0x000f240000000800 */
[----:B---3--:R-:W-:Y:S01]  /*15b80*/  HMMA.16816.F32.BF16 R36, R8, R20, R36 ;  /* 0x000000140824723c */ /* 0x008fe20000041824 */
        /* <DEDUP_REMOVED lines=9> */
[----:B------:R3:W5:Y:S02]  /*15c20*/  MUFU.EX2 R168, R172 ;  /* 0x000000ac00a87308 */ /* 0x0007640000000800 */
[C---:B--2---:R-:W-:Y:S02]  /*15c30*/  HMMA.16816.F32.BF16 R12, R20.reuse, R4, R12 ;  /* 0x00000004140c723c */ /* 0x044fe4000004180c */
[----:B------:R-:W-:Y:S04]  /*15c40*/  MUFU.EX2 R165, R165 ;  /* 0x000000a500a57308 */ /* 0x000fe80000000800 */
[----:B------:R-:W2:Y:S02]  /*15c50*/  MUFU.EX2 R166, R166 ;  /* 0x000000a600a67308 */ /* 0x000ea40000000800 */
[----:B------:R-:W-:Y:S01]  /*15c60*/  HMMA.16816.F32.BF16 R16, R20, R6, R16 ;  /* 0x000000061410723c */ /* 0x000fe20000041810 */
[----:B------:R-:W1:Y:S01]  /*15c70*/  LDSM.16.MT88.4 R4, [R2+0x2000] ;  /* 0x002000000204783b */ /* 0x000e620000004200 */
[----:B------:R-:W-:Y:S01]  /*15c80*/  MUFU.EX2 R162, R169 ;  /* 0x000000a900a27308 */ /* 0x000fe20000000800 */
[----:B---3--:R-:W-:-:S03]  /*15c90*/  FFMA.FTZ R172, R158, UR4, -R85 ;  /* 0x000000049eac7c23 */ /* 0x008fc60008010855 */
[----:B------:R-:W-:Y:S02]  /*15ca0*/  MUFU.EX2 R161, R161 ;  /* 0x000000a100a17308 */ /* 0x000fe40000000800 */
[----:B----4-:R-:W-:Y:S01]  /*15cb0*/  HMMA.16816.F32.BF16 R36, R20, R24, R36 ;  /* 0x000000181424723c */ /* 0x010fe20000041824 */
[----:B------:R-:W-:Y:S01]  /*15cc0*/  F2FP.BF16.F32.PACK_AB R24, R180, R157 ;  /* 0x0000009db418723e */ /* 0x000fe200000010ff */
[----:B------:R-:W3:Y:S01]  /*15cd0*/  MUFU.EX2 R164, R170 ;  /* 0x000000aa00a47308 */ /* 0x000ee20000000800 */
[----:B-----5:R-:W-:-:S03]  /*15ce0*/  F2FP.BF16.F32.PACK_AB R25, R168, R163 ;  /* 0x000000a3a819723e */ /* 0x020fc600000010ff */
[----:B------:R-:W-:Y:S02]  /*15cf0*/  MUFU.EX2 R167, R167 ;  /* 0x000000a700a77308 */ /* 0x000fe40000000800 */
[----:B------:R-:W-:Y:S01]  /*15d00*/  HMMA.16816.F32.BF16 R28, R20, R26, R28 ;  /* 0x0000001a141c723c */ /* 0x000fe2000004181c */
[----:B------:R-:W-:Y:S01]  /*15d10*/  F2FP.BF16.F32.PACK_AB R26, R176, R159 ;  /* 0x0000009fb01a723e */ /* 0x000fe200000010ff */
[----:B------:R-:W-:Y:S01]  /*15d20*/  MUFU.EX2 R158, R160 ;  /* 0x000000a0009e7308 */ /* 0x000fe20000000800 */
[----:B--2---:R-:W-:Y:S01]  /*15d30*/  F2FP.BF16.F32.PACK_AB R27, R166, R165 ;  /* 0x000000a5a61b723e */ /* 0x004fe200000010ff */
[----:B------:R-:W2:Y:S02]  /*15d40*/  LDSM.16.MT88.4 R20, [R2+0x2400] ;  /* 0x002400000214783b */ /* 0x000ea40000004200 */
[----:B------:R-:W4:Y:S04]  /*15d50*/  MUFU.EX2 R169, R172 ;  /* 0x000000ac00a97308 */ /* 0x000f280000000800 */
[----:B------:R-:W-:Y:S01]  /*15d60*/  MUFU.EX2 R150, R156 ;  /* 0x0000009c00967308 */ /* 0x000fe20000000800 */
[----:B-1----:R-:W-:Y:S01]  /*15d70*/  HMMA.16816.F32.BF16 R12, R24, R8, R12 ;  /* 0x00000008180c723c */ /* 0x002fe2000004180c */
[----:B---3--:R-:W-:-:S02]  /*15d80*/  F2FP.BF16.F32.PACK_AB R8, R164, R161 ;  /* 0x000000a1a408723e */ /* 0x008fc400000010ff */
[----:B------:R-:W1:Y:S04]  /*15d90*/  MUFU.EX2 R171, R171 ;  /* 0x000000ab00ab7308 */ /* 0x000e680000000800 */
[----:B------:R-:W-:Y:S01]  /*15da0*/  MUFU.EX2 R173, R173 ;  /* 0x000000ad00ad7308 */ /* 0x000fe20000000800 */
[C---:B------:R-:W-:Y:S01]  /*15db0*/  HMMA.16816.F32.BF16 R16, R24.reuse, R10, R16 ;  /* 0x0000000a1810723c */ /* 0x040fe20000041810 */
[----:B----4-:R-:W-:Y:S02]  /*15dc0*/  F2FP.BF16.F32.PACK_AB R9, R169, R158 ;  /* 0x0000009ea909723e */ /* 0x010fe400000010ff */
[----:B------:R-:W-:Y:S01]  /*15dd0*/  F2FP.BF16.F32.PACK_AB R10, R167, R162 ;  /* 0x000000a2a70a723e */ /* 0x000fe200000010ff */
[----:B------:R-:W-:Y:S04]  /*15de0*/  MUFU.EX2 R102, R104 ;  /* 0x0000006800667308 */ /* 0x000fe80000000800 */
[C---:B------:R-:W-:Y:S01]  /*15df0*/  HMMA.16816.F32.BF16 R36, R24.reuse, R4, R36 ;  /* 0x000000041824723c */ /* 0x040fe20000041824 */
[----:B-1----:R-:W-:Y:S01]  /*15e00*/  F2FP.BF16.F32.PACK_AB R11, R171, R150 ;  /* 0x00000096ab0b723e */ /* 0x002fe200000010ff */
[----:B------:R-:W-:Y:S04]  /*15e10*/  MUFU.EX2 R175, R175 ;  /* 0x000000af00af7308 */ /* 0x000fe80000000800 */
[----:B------:R-:W-:Y:S02]  /*15e20*/  MUFU.EX2 R82, R96 ;  /* 0x0000006000527308 */ /* 0x000fe40000000800 */
[----:B------:R-:W-:Y:S01]  /*15e30*/  HMMA.16816.F32.BF16 R28, R24, R6, R28 ;  /* 0x00000006181c723c */ /* 0x000fe2000004181c */
[----:B------:R-:W1:Y:S01]  /*15e40*/  LDSM.16.MT88.4 R4, [R90+0x7800] ;  /* 0x007800005a04783b */ /* 0x000e620000004200 */
[--C-:B------:R-:W-:Y:S01]  /*15e50*/  FFMA.FTZ R24, R118, UR4, -R89.reuse ;  /* 0x0000000476187c23 */ /* 0x100fe20008010859 */
[----:B------:R-:W-:Y:S04]  /*15e60*/  MUFU.EX2 R81, R98 ;  /* 0x0000006200517308 */ /* 0x000fe80000000800 */
[----:B------:R-:W-:Y:S01]  /*15e70*/  MUFU.EX2 R118, R120 ;  /* 0x0000007800767308 */ /* 0x000fe20000000800 */
[----:B------:R-:W-:Y:S01]  /*15e80*/  HMMA.16816.F32.BF16 R12, R8, R32, R12 ;  /* 0x00000020080c723c */ /* 0x000fe2000004180c */
[----:B------:R-:W-:-:S02]  /*15e90*/  FFMA.FTZ R32, R114, UR4, -R89 ;  /* 0x0000000472207c23 */ /* 0x000fc40008010859 */
[----:B------:R3:W4:Y:S04]  /*15ea0*/  MUFU.EX2 R33, R24 ;  /* 0x0000001800217308 */ /* 0x0007280000000800 */
[----:B------:R-:W5:Y:S01]  /*15eb0*/  MUFU.EX2 R32, R32 ;  /* 0x0000002000207308 */ /* 0x000f620000000800 */
[C---:B------:R-:W-:Y:S01]  /*15ec0*/  HMMA.16816.F32.BF16 R16, R8.reuse, R34, R16 ;  /* 0x000000220810723c */ /* 0x040fe20000041810 */
[----:B------:R-:W-:Y:S02]  /*15ed0*/  FFMA.FTZ R35, R106, UR4, -R85 ;  /* 0x000000046a237c23 */ /* 0x000fe40008010855 */
[----:B------:R-:W-:Y:S04]  /*15ee0*/  MUFU.EX2 R34, R110 ;  /* 0x0000006e00227308 */ /* 0x000fe80000000800 */
[----:B------:R-:W5:Y:S01]  /*15ef0*/  MUFU.EX2 R35, R35 ;  /* 0x0000002300237308 */ /* 0x000f620000000800 */
[C---:B--2---:R-:W-:Y:S01]  /*15f00*/  HMMA.16816.F32.BF16 R36, R8.reuse, R20, R36 ;  /* 0x000000140824723c */ /* 0x044fe20000041824 */
[----:B---3--:R-:W2:Y:S02]  /*15f10*/  LDSM.16.MT88.4 R24, [R2+0x2800] ;  /* 0x002800000218783b */ /* 0x008ea40000004200 */
[----:B------:R-:W-:Y:S04]  /*15f20*/  MUFU.EX2 R80, R97 ;  /* 0x0000006100507308 */ /* 0x000fe80000000800 */
[----:B------:R-:W-:Y:S01]  /*15f30*/  MUFU.EX2 R63, R94 ;  /* 0x0000005e003f7308 */ /* 0x000fe20000000800 */
[----:B------:R-:W-:Y:S01]  /*15f40*/  HMMA.16816.F32.BF16 R28, R8, R22, R28 ;  /* 0x00000016081c723c */ /* 0x000fe2000004181c */
[----:B----4-:R-:W-:Y:S01]  /*15f50*/  F2FP.BF16.F32.PACK_AB R8, R33, R118 ;  /* 0x000000762108723e */ /* 0x010fe200000010ff */
[----:B------:R-:W3:Y:S01]  /*15f60*/  LDSM.16.MT88.4 R20, [R90+0x7c00] ;  /* 0x007c00005a14783b */ /* 0x000ee20000004200 */
[----:B-----5:R-:W-:Y:S01]  /*15f70*/  F2FP.BF16.F32.PACK_AB R10, R173, R32 ;  /* 0x00000020ad0a723e */ /* 0x020fe200000010ff */
[----:B------:R-:W-:Y:S01]  /*15f80*/  MUFU.EX2 R62, R95 ;  /* 0x0000005f003e7308 */ /* 0x000fe20000000800 */
[----:B------:R-:W-:-:S02]  /*15f90*/  F2FP.BF16.F32.PACK_AB R9, R35, R34 ;  /* 0x000000222309723e */ /* 0x000fc400000010ff */
[----:B------:R-:W-:Y:S01]  /*15fa0*/  F2FP.BF16.F32.PACK_AB R11, R175, R102 ;  /* 0x00000066af0b723e */ /* 0x000fe200000010ff */
[----:B------:R-:W-:Y:S06]  /*15fb0*/  MUFU.EX2 R217, R217 ;  /* 0x000000d900d97308 */ /* 0x000fec0000000800 */
[C---:B-1----:R-:W-:Y:S01]  /*15fc0*/  HMMA.16816.F32.BF16 R12, R8.reuse, R4, R12 ;  /* 0x00000004080c723c */ /* 0x042fe2000004180c */
[----:B------:R-:W-:Y:S01]  /*15fd0*/  FADD.FTZ R5, R87, R88 ;  /* 0x0000005857057221 */ /* 0x000fe20000010000 */
[----:B------:R-:W-:Y:S01]  /*15fe0*/  FADD.FTZ R4, R0, R91 ;  /* 0x0000005b00047221 */ /* 0x000fe20000010000 */
[----:B------:R-:W-:Y:S01]  /*15ff0*/  FFMA.FTZ R87, R60, UR4, -R85 ;  /* 0x000000043c577c23 */ /* 0x000fe20008010855 */
[----:B------:R-:W-:Y:S01]  /*16000*/  FFMA.FTZ R60, R78, UR4, -R89 ;  /* 0x000000044e3c7c23 */ /* 0x000fe20008010859 */
[----:B------:R-:W-:Y:S01]  /*16010*/  FADD.FTZ R5, R86, R5 ;  /* 0x0000000556057221 */ /* 0x000fe20000010000 */
[----:B------:R-:W-:Y:S01]  /*16020*/  FADD.FTZ R101, R101, R4 ;  /* 0x0000000465657221 */ /* 0x000fe20000010000 */
[----:B------:R-:W-:Y:S01]  /*16030*/  FFMA.FTZ R86, R61, UR4, -R85 ;  /* 0x000000043d567c23 */ /* 0x000fe20008010855 */
[C---:B------:R-:W-:Y:S01]  /*16040*/  HMMA.16816.F32.BF16 R16, R8.reuse, R6, R16 ;  /* 0x000000060810723c */ /* 0x040fe20000041810 */
[----:B------:R-:W-:Y:S01]  /*16050*/  FADD.FTZ R92, R92, R5 ;  /* 0x000000055c5c7221 */ /* 0x000fe20000010000 */
[----:B------:R-:W-:Y:S01]  /*16060*/  FADD.FTZ R108, R108, R101 ;  /* 0x000000656c6c7221 */ /* 0x000fe20000010000 */
[----:B------:R-:W1:Y:S01]  /*16070*/  LDSM.16.MT88.4 R4, [R2+0x2c00] ;  /* 0x002c00000204783b */ /* 0x000e620000004200 */
[----:B------:R4:W5:Y:S01]  /*16080*/  MUFU.EX2 R61, R84 ;  /* 0x00000054003d7308 */ /* 0x0009620000000800 */
[----:B------:R-:W-:Y:S01]  /*16090*/  FADD.FTZ R93, R93, R92 ;  /* 0x0000005c5d5d7221 */ /* 0x000fe20000010000 */
[----:B------:R-:W-:Y:S01]  /*160a0*/  FADD.FTZ R103, R103, R108 ;  /* 0x0000006c67677221 */ /* 0x000fe20000010000 */
[----:B------:R-:W-:Y:S01]  /*160b0*/  FFMA.FTZ R78, R76, UR4, -R89 ;  /* 0x000000044c4e7c23 */ /* 0x000fe20008010859 */
[----:B------:R-:W-:Y:S01]  /*160c0*/  MUFU.EX2 R0, R86 ;  /* 0x0000005600007308 */ /* 0x000fe20000000800 */
[----:B------:R-:W-:Y:S01]  /*160d0*/  FADD.FTZ R100, R100, R93 ;  /* 0x0000005d64647221 */ /* 0x000fe20000010000 */
[----:B------:R-:W-:Y:S01]  /*160e0*/  FADD.FTZ R116, R116, R103 ;  /* 0x0000006774747221 */ /* 0x000fe20000010000 */
[----:B--2---:R-:W-:Y:S01]  /*160f0*/  HMMA.16816.F32.BF16 R36, R8, R24, R36 ;  /* 0x000000180824723c */ /* 0x004fe20000041824 */
[----:B------:R-:W2:Y:S01]  /*16100*/  MUFU.EX2 R87, R87 ;  /* 0x0000005700577308 */ /* 0x000ea20000000800 */
        /* <DEDUP_REMOVED lines=10> */
[----:B----4-:R-:W-:Y:S01]  /*161b0*/  FFMA.FTZ R84, R77, UR4, -R89 ;  /* 0x000000044d547c23 */ /* 0x010fe20008010859 */
[----:B------:R-:W-:Y:S01]  /*161c0*/  FADD.FTZ R105, R105, R122 ;  /* 0x0000007a69697221 */ /* 0x000fe20000010000 */
[----:B------:R-:W-:Y:S01]  /*161d0*/  FADD.FTZ R113, R113, R126 ;  /* 0x0000007e71717221 */ /* 0x000fe20000010000 */
[----:B-----5:R-:W-:Y:S01]  /*161e0*/  F2FP.BF16.F32.PACK_AB R9, R61, R62 ;  /* 0x0000003e3d09723e */ /* 0x020fe200000010ff */
[----:B------:R4:W5:Y:S01]  /*161f0*/  MUFU.EX2 R77, R79 ;  /* 0x0000004f004d7308 */ /* 0x0009620000000800 */
[----:B------:R-:W-:Y:S01]  /*16200*/  FADD.FTZ R124, R124, R105 ;  /* 0x000000697c7c7221 */ /* 0x000fe20000010000 */
[----:B------:R-:W-:Y:S01]  /*16210*/  F2FP.BF16.F32.PACK_AB R10, R63, R80 ;  /* 0x000000503f0a723e */ /* 0x000fe200000010ff */
[----:B------:R-:W-:Y:S01]  /*16220*/  FADD.FTZ R134, R134, R113 ;  /* 0x0000007186867221 */ /* 0x000fe20000010000 */
[----:B--2---:R-:W-:Y:S01]  /*16230*/  F2FP.BF16.F32.PACK_AB R11, R87, R0 ;  /* 0x00000000570b723e */ /* 0x004fe200000010ff */
[----:B------:R-:W-:Y:S01]  /*16240*/  FADD.FTZ R111, R111, R124 ;  /* 0x0000007c6f6f7221 */ /* 0x000fe20000010000 */
[----:B------:R-:W-:Y:S01]  /*16250*/  MUFU.EX2 R76, R84 ;  /* 0x00000054004c7308 */ /* 0x000fe20000000800 */
[----:B------:R-:W-:-:S02]  /*16260*/  FADD.FTZ R134, R119, R134 ;  /* 0x0000008677867221 */ /* 0x000fc40000010000 */
[----:B------:R-:W-:Y:S02]  /*16270*/  FADD.FTZ R111, R132, R111 ;  /* 0x0000006f846f7221 */ /* 0x000fe40000010000 */
[C---:B---3--:R-:W-:Y:S01]  /*16280*/  HMMA.16816.F32.BF16 R12, R8.reuse, R20, R12 ;  /* 0x00000014080c723c */ /* 0x048fe2000004180c */
[--C-:B------:R-:W-:Y:S01]  /*16290*/  FFMA.FTZ R20, R59, UR4, -R85.reuse ;  /* 0x000000043b147c23 */ /* 0x100fe20008010855 */
[--C-:B------:R-:W-:Y:S01]  /*162a0*/  FFMA.FTZ R21, R58, UR4, -R85.reuse ;  /* 0x000000043a157c23 */ /* 0x100fe20008010855 */
[--C-:B----4-:R-:W-:Y:S01]  /*162b0*/  FFMA.FTZ R79, R56, UR4, -R85.reuse ;  /* 0x00000004384f7c23 */ /* 0x110fe20008010855 */
[----:B------:R-:W-:Y:S01]  /*162c0*/  FADD.FTZ R117, R117, R134 ;  /* 0x0000008675757221 */ /* 0x000fe20000010000 */
[----:B------:R-:W2:Y:S03]  /*162d0*/  MUFU.EX2 R59, R78 ;  /* 0x0000004e003b7308 */ /* 0x000ea60000000800 */
[----:B------:R-:W-:Y:S01]  /*162e0*/  HMMA.16816.F32.BF16 R16, R8, R22, R16 ;  /* 0x000000160810723c */ /* 0x000fe20000041810 */
[----:B------:R-:W-:Y:S01]  /*162f0*/  FFMA.FTZ R22, R57, UR4, -R85 ;  /* 0x0000000439167c23 */ /* 0x000fe20008010855 */
[----:B------:R3:W-:Y:S01]  /*16300*/  MUFU.EX2 R58, R20 ;  /* 0x00000014003a7308 */ /* 0x0007e20000000800 */
[----:B------:R-:W-:-:S03]  /*16310*/  FADD.FTZ R117, R136, R117 ;  /* 0x0000007588757221 */ /* 0x000fc60000010000 */
[----:B------:R-:W4:Y:S02]  /*16320*/  MUFU.EX2 R57, R21 ;  /* 0x0000001500397308 */ /* 0x000f240000000800 */
[C---:B-1----:R-:W-:Y:S01]  /*16330*/  HMMA.16816.F32.BF16 R36, R8.reuse, R4, R36 ;  /* 0x000000040824723c */ /* 0x042fe20000041824 */
[----:B-----5:R-:W-:Y:S01]  /*16340*/  F2FP.BF16.F32.PACK_AB R4, R60, R77 ;  /* 0x0000004d3c04723e */ /* 0x020fe200000010ff */
[----:B------:R-:W-:Y:S04]  /*16350*/  MUFU.EX2 R56, R22 ;  /* 0x0000001600387308 */ /* 0x000fe80000000800 */
[----:B------:R-:W1:Y:S02]  /*16360*/  MUFU.EX2 R79, R79 ;  /* 0x0000004f004f7308 */ /* 0x000e640000000800 */
[----:B------:R-:W-:Y:S01]  /*16370*/  HMMA.16816.F32.BF16 R28, R8, R6, R28 ;  /* 0x00000006081c723c */ /* 0x000fe2000004181c */
[----:B------:R-:W-:Y:S01]  /*16380*/  FADD.FTZ R8, R130, R111 ;  /* 0x0000006f82087221 */ /* 0x000fe20000010000 */
[----:B---3--:R-:W-:Y:S01]  /*16390*/  FADD.FTZ R20, R142, R117 ;  /* 0x000000758e147221 */ /* 0x008fe20000010000 */
[----:B--2---:R-:W-:-:S02]  /*163a0*/  F2FP.BF16.F32.PACK_AB R6, R59, R76 ;  /* 0x0000004c3b06723e */ /* 0x004fc400000010ff */
[----:B------:R-:W-:Y:S01]  /*163b0*/  FADD.FTZ R8, R115, R8 ;  /* 0x0000000873087221 */ /* 0x000fe20000010000 */
[----:B------:R-:W-:Y:S01]  /*163c0*/  FADD.FTZ R20, R127, R20 ;  /* 0x000000147f147221 */ /* 0x000fe20000010000 */
[----:B----4-:R-:W-:Y:S02]  /*163d0*/  F2FP.BF16.F32.PACK_AB R5, R57, R58 ;  /* 0x0000003a3905723e */ /* 0x010fe400000010ff */
[----:B------:R-:W-:Y:S01]  /*163e0*/  FADD.FTZ R121, R121, R8 ;  /* 0x0000000879797221 */ /* 0x000fe20000010000 */
[----:B------:R-:W-:Y:S01]  /*163f0*/  FADD.FTZ R125, R125, R20 ;  /* 0x000000147d7d7221 */ /* 0x000fe20000010000 */
[----:B------:R-:W2:Y:S01]  /*16400*/  LDSM.16.MT88.4 R8, [R2+0x3000] ;  /* 0x003000000208783b */ /* 0x000ea20000004200 */
[----:B-1----:R-:W-:Y:S01]  /*16410*/  F2FP.BF16.F32.PACK_AB R7, R79, R56 ;  /* 0x000000384f07723e */ /* 0x002fe200000010ff */
[----:B------:R-:W-:Y:S01]  /*16420*/  FADD.FTZ R121, R140, R121 ;  /* 0x000000798c797221 */ /* 0x000fe20000010000 */
[----:B------:R-:W-:Y:S01]  /*16430*/  FADD.FTZ R144, R144, R125 ;  /* 0x0000007d90907221 */ /* 0x000fe20000010000 */
[----:B------:R-:W1:Y:S02]  /*16440*/  LDSM.16.MT88.4 R20, [R90+0x8400] ;  /* 0x008400005a14783b */ /* 0x000e640000004200 */
[----:B------:R-:W-:Y:S01]  /*16450*/  FADD.FTZ R138, R138, R121 ;  /* 0x000000798a8a7221 */ /* 0x000fe20000010000 */
[----:B------:R-:W-:Y:S01]  /*16460*/  FADD.FTZ R133, R133, R144 ;  /* 0x0000009085857221 */ /* 0x000fe20000010000 */
[----:B------:R-:W-:Y:S01]  /*16470*/  HMMA.16816.F32.BF16 R16, R4, R26, R16 ;  /* 0x0000001a0410723c */ /* 0x000fe20000041810 */
[----:B------:R-:W-:Y:S01]  /*16480*/  FFMA.FTZ R26, R74, UR4, -R89 ;  /* 0x000000044a1a7c23 */ /* 0x000fe20008010859 */
[----:B------:R-:W-:Y:S01]  /*16490*/  FADD.FTZ R123, R123, R138 ;  /* 0x0000008a7b7b7221 */ /* 0x000fe20000010000 */
[----:B------:R-:W-:Y:S01]  /*164a0*/  FADD.FTZ R230, R230, R133 ;  /* 0x00000085e6e67221 */ /* 0x000fe20000010000 */
[----:B------:R-:W-:-:S02]  /*164b0*/  FFMA.FTZ R27, R75, UR4, -R89 ;  /* 0x000000044b1b7c23 */ /* 0x000fc40008010859 */
[----:B------:R-:W-:Y:S01]  /*164c0*/  FADD.FTZ R74, R146, R123 ;  /* 0x0000007b924a7221 */ /* 0x000fe20000010000 */
[----:B------:R-:W-:Y:S01]  /*164d0*/  FADD.FTZ R137, R137, R230 ;  /* 0x000000e689897221 */ /* 0x000fe20000010000 */
[C---:B------:R-:W-:Y:S01]  /*164e0*/  HMMA.16816.F32.BF16 R12, R4.reuse, R24, R12 ;  /* 0x00000018040c723c */ /* 0x040fe2000004180c */
[----:B------:R-:W-:Y:S01]  /*164f0*/  FFMA.FTZ R25, R73, UR4, -R89 ;  /* 0x0000000449197c23 */ /* 0x000fe20008010859 */
[----:B------:R-:W-:Y:S01]  /*16500*/  FADD.FTZ R74, R131, R74 ;  /* 0x0000004a834a7221 */ /* 0x000fe20000010000 */
[----:B------:R-:W-:Y:S01]  /*16510*/  FADD.FTZ R228, R228, R137 ;  /* 0x00000089e4e47221 */ /* 0x000fe20000010000 */
[----:B------:R-:W-:Y:S01]  /*16520*/  FFMA.FTZ R24, R72, UR4, -R89 ;  /* 0x0000000448187c23 */ /* 0x000fe20008010859 */
[--C-:B------:R-:W-:Y:S01]  /*16530*/  FFMA.FTZ R72, R53, UR4, -R85.reuse ;  /* 0x0000000435487c23 */ /* 0x100fe20008010855 */
[----:B------:R-:W-:Y:S01]  /*16540*/  FADD.FTZ R129, R129, R74 ;  /* 0x0000004a81817221 */ /* 0x000fe20000010000 */
[----:B------:R-:W-:Y:S01]  /*16550*/  FADD.FTZ R141, R141, R228 ;  /* 0x000000e48d8d7221 */ /* 0x000fe20000010000 */
[--C-:B------:R-:W-:Y:S01]  /*16560*/  FFMA.FTZ R73, R52, UR4, -R85.reuse ;  /* 0x0000000434497c23 */ /* 0x100fe20008010855 */
[----:B------:R-:W-:Y:S01]  /*16570*/  FFMA.FTZ R74, R51, UR4, -R85 ;  /* 0x00000004334a7c23 */ /* 0x000fe20008010855 */
[----:B------:R-:W-:Y:S01]  /*16580*/  FADD.FTZ R220, R220, R129 ;  /* 0x00000081dcdc7221 */ /* 0x000fe20000010000 */
[----:B------:R-:W-:Y:S01]  /*16590*/  FADD.FTZ R216, R216, R141 ;  /* 0x0000008dd8d87221 */ /* 0x000fe20000010000 */
[----:B------:R-:W-:Y:S02]  /*165a0*/  MUFU.EX2 R53, R54 ;  /* 0x0000003600357308 */ /* 0x000fe40000000800 */
[----:B------:R-:W-:Y:S01]  /*165b0*/  FADD.FTZ R135, R135, R220 ;  /* 0x000000dc87877221 */ /* 0x000fe20000010000 */
[----:B------:R-:W-:Y:S01]  /*165c0*/  FADD.FTZ R143, R143, R216 ;  /* 0x000000d88f8f7221 */ /* 0x000fe20000010000 */
[----:B------:R-:W-:Y:S02]  /*165d0*/  MUFU.EX2 R27, R27 ;  /* 0x0000001b001b7308 */ /* 0x000fe40000000800 */
[----:B------:R-:W-:Y:S01]  /*165e0*/  FADD.FTZ R226, R226, R135 ;  /* 0x00000087e2e27221 */ /* 0x000fe20000010000 */
[----:B------:R-:W-:Y:S01]  /*165f0*/  FADD.FTZ R212, R212, R143 ;  /* 0x0000008fd4d47221 */ /* 0x000fe20000010000 */
[----:B------:R-:W3:Y:S01]  /*16600*/  MUFU.EX2 R26, R26 ;  /* 0x0000001a001a7308 */ /* 0x000ee20000000800 */
[----:B------:R-:W-:Y:S01]  /*16610*/  LDSM.16.MT88.4 R140, [R90+0x8c00] ;  /* 0x008c00005a8c783b */ /* 0x000fe20000004200 */
[----:B------:R-:W-:Y:S01]  /*16620*/  FADD.FTZ R139, R139, R226 ;  /* 0x000000e28b8b7221 */ /* 0x000fe20000010000 */
[----:B------:R-:W-:Y:S01]  /*16630*/  FADD.FTZ R151, R151, R212 ;  /* 0x000000d497977221 */ /* 0x000fe20000010000 */
[C---:B--2---:R-:W-:Y:S01]  /*16640*/  HMMA.16816.F32.BF16 R36, R4.reuse, R8, R36 ;  /* 0x000000080424723c */ /* 0x044fe20000041824 */
[----:B------:R-:W-:Y:S01]  /*16650*/  MUFU.EX2 R25, R25 ;  /* 0x0000001900197308 */ /* 0x000fe20000000800 */
[----:B------:R-:W-:Y:S01]  /*16660*/  FADD.FTZ R222, R222, R139 ;  /* 0x0000008bdede7221 */ /* 0x000fe20000010000 */
[----:B------:R-:W-:Y:S01]  /*16670*/  FADD.FTZ R188, R188, R151 ;  /* 0x00000097bcbc7221 */ /* 0x000fe20000010000 */
[----:B------:R-:W-:Y:S01]  /*16680*/  LDSM.16.MT88.4 R132, [R2+0x3c00] ;  /* 0x003c00000284783b */ /* 0x000fe20000004200 */
[----:B------:R-:W2:Y:S01]  /*16690*/  MUFU.EX2 R24, R24 ;  /* 0x0000001800187308 */ /* 0x000ea20000000800 */
[----:B------:R-:W-:Y:S01]  /*166a0*/  FADD.FTZ R145, R145, R222 ;  /* 0x000000de91917221 */ /* 0x000fe20000010000 */
[----:B------:R-:W-:Y:S01]  /*166b0*/  FADD.FTZ R153, R153, R188 ;  /* 0x000000bc99997221 */ /* 0x000fe20000010000 */
[----:B------:R-:W-:Y:S01]  /*166c0*/  HMMA.16816.F32.BF16 R28, R4, R10, R28 ;  /* 0x0000000a041c723c */ /* 0x000fe2000004181c */
[----:B------:R-:W4:Y:S01]  /*166d0*/  LDSM.16.MT88.4 R8, [R2+0x3400] ;  /* 0x003400000208783b */ /* 0x000f220000004200 */
[----:B------:R-:W-:Y:S01]  /*166e0*/  FADD.FTZ R196, R196, R145 ;  /* 0x00000091c4c47221 */ /* 0x000fe20000010000 */
[----:B------:R-:W-:Y:S01]  /*166f0*/  FADD.FTZ R186, R186, R153 ;  /* 0x00000099baba7221 */ /* 0x000fe20000010000 */
[----:B------:R-:W5:Y:S01]  /*16700*/  MUFU.EX2 R52, R72 ;  /* 0x0000004800347308 */ /* 0x000f620000000800 */
[----:B---3--:R-:W-:Y:S01]  /*16710*/  F2FP.BF16.F32.PACK_AB R4, R26, R27 ;  /* 0x0000001b1a04723e */ /* 0x008fe200000010ff */
[----:B------:R-:W-:Y:S01]  /*16720*/  FADD.FTZ R147, R147, R196 ;  /* 0x000000c493937221 */ /* 0x000fe20000010000 */
[----:B------:R-:W-:Y:S01]  /*16730*/  FADD.FTZ R163, R163, R186 ;  /* 0x000000baa3a37221 */ /* 0x000fe20000010000 */
[----:B------:R3:W-:Y:S02]  /*16740*/  MUFU.EX2 R51, R73 ;  /* 0x0000004900337308 */ /* 0x0007e40000000800 */
[----:B------:R-:W-:Y:S01]  /*16750*/  FADD.FTZ R192, R192, R147 ;  /* 0x00000093c0c07221 */ /* 0x000fe20000010000 */
[----:B------:R-:W-:Y:S01]  /*16760*/  FADD.FTZ R168, R168, R163 ;  /* 0x000000a3a8a87221 */ /* 0x000fe20000010000 */
[----:B------:R-:W1:Y:S01]  /*16770*/  MUFU.EX2 R54, R74 ;  /* 0x0000004a00367308 */ /* 0x000e620000000800 */
[----:B--2---:R-:W-:Y:S01]  /*16780*/  F2FP.BF16.F32.PACK_AB R6, R24, R25 ;  /* 0x000000191806723e */ /* 0x004fe200000010ff */
[----:B------:R-:W-:Y:S01]  /*16790*/  FADD.FTZ R157, R157, R192 ;  /* 0x000000c09d9d7221 */ /* 0x000fe20000010000 */
[----:B------:R-:W-:-:S03]  /*167a0*/  FADD.FTZ R165, R165, R168 ;  /* 0x000000a8a5a57221 */ /* 0x000fc60000010000 */
[----:B------:R-:W-:Y:S01]  /*167b0*/  FADD.FTZ R180, R180, R157 ;  /* 0x0000009db4b47221 */ /* 0x000fe20000010000 */
[----:B------:R-:W-:Y:S01]  /*167c0*/  FADD.FTZ R165, R166, R165 ;  /* 0x000000a5a6a57221 */ /* 0x000fe20000010000 */
[----:B-----5:R-:W-:Y:S01]  /*167d0*/  F2FP.BF16.F32.PACK_AB R5, R52, R53 ;  /* 0x000000353405723e */ /* 0x020fe200000010ff */
[----:B------:R-:W-:Y:S01]  /*167e0*/  FFMA.FTZ R72, R71, UR4, -R89 ;  /* 0x0000000447487c23 */ /* 0x000fe20008010859 */
[----:B------:R-:W-:Y:S01]  /*167f0*/  FADD.FTZ R159, R159, R180 ;  /* 0x000000b49f9f7221 */ /* 0x000fe20000010000 */
[----:B------:R-:W-:Y:S01]  /*16800*/  FADD.FTZ R158, R158, R165 ;  /* 0x000000a59e9e7221 */ /* 0x000fe20000010000 */
[--C-:B---3--:R-:W-:Y:S01]  /*16810*/  FFMA.FTZ R73, R70, UR4, -R89.reuse ;  /* 0x0000000446497c23 */ /* 0x108fe20008010859 */
[----:B------:R-:W-:Y:S01]  /*16820*/  FFMA.FTZ R71, R69, UR4, -R89 ;  /* 0x0000000445477c23 */ /* 0x000fe20008010859 */
[----:B------:R-:W-:Y:S01]  /*16830*/  FADD.FTZ R176, R176, R159 ;  /* 0x0000009fb0b07221 */ /* 0x000fe20000010000 */
[----:B------:R-:W-:Y:S01]  /*16840*/  FADD.FTZ R169, R169, R158 ;  /* 0x0000009ea9a97221 */ /* 0x000fe20000010000 */
[----:B-1----:R-:W-:Y:S01]  /*16850*/  F2FP.BF16.F32.PACK_AB R7, R54, R51 ;  /* 0x000000333607723e */ /* 0x002fe200000010ff */
[----:B------:R1:W-:Y:S01]  /*16860*/  MUFU.EX2 R70, R72 ;  /* 0x0000004800467308 */ /* 0x0003e20000000800 */
[----:B------:R-:W-:Y:S01]  /*16870*/  FADD.FTZ R161, R161, R176 ;  /* 0x000000b0a1a17221 */ /* 0x000fe20000010000 */
[----:B------:R-:W-:Y:S01]  /*16880*/  FADD.FTZ R150, R150, R169 ;  /* 0x000000a996967221 */ /* 0x000fe20000010000 */
[----:B------:R-:W-:Y:S01]  /*16890*/  FFMA.FTZ R74, R48, UR4, -R85 ;  /* 0x00000004304a7c23 */ /* 0x000fe20008010855 */
[----:B------:R2:W3:Y:S01]  /*168a0*/  MUFU.EX2 R69, R73 ;  /* 0x0000004900457308 */ /* 0x0004e20000000800 */
[----:B------:R-:W-:Y:S01]  /*168b0*/  FADD.FTZ R161, R164, R161 ;  /* 0x000000a1a4a17221 */ /* 0x000fe20000010000 */
[----:B------:R-:W-:Y:S01]  /*168c0*/  FADD.FTZ R171, R171, R150 ;  /* 0x00000096abab7221 */ /* 0x000fe20000010000 */
[----:B------:R-:W-:Y:S01]  /*168d0*/  HMMA.16816.F32.BF16 R12, R4, R20, R12 ;  /* 0x00000014040c723c */ /* 0x000fe2000004180c */
[----:B------:R-:W-:Y:S01]  /*168e0*/  MUFU.EX2 R71, R71 ;  /* 0x0000004700477308 */ /* 0x000fe20000000800 */
[----:B------:R-:W-:Y:S01]  /*168f0*/  FADD.FTZ R162, R162, R161 ;  /* 0x000000a1a2a27221 */ /* 0x000fe20000010000 */
[----:B------:R-:W-:-:S03]  /*16900*/  FADD.FTZ R34, R34, R171 ;  /* 0x000000ab22227221 */ /* 0x000fc60000010000 */
[----:B------:R-:W-:Y:S01]  /*16910*/  FADD.FTZ R167, R167, R162 ;  /* 0x000000a2a7a77221 */ /* 0x000fe20000010000 */
[----:B------:R-:W-:Y:S01]  /*16920*/  FADD.FTZ R35, R35, R34 ;  /* 0x0000002223237221 */ /* 0x000fe20000010000 */
[C---:B------:R-:W-:Y:S01]  /*16930*/  HMMA.16816.F32.BF16 R16, R4.reuse, R22, R16 ;  /* 0x000000160410723c */ /* 0x040fe20000041810 */
[----:B-1----:R-:W-:Y:S01]  /*16940*/  FFMA.FTZ R72, R50, UR4, -R85 ;  /* 0x0000000432487c23 */ /* 0x002fe20008010855 */
[----:B------:R-:W-:Y:S01]  /*16950*/  FADD.FTZ R118, R118, R167 ;  /* 0x000000a776767221 */ /* 0x000fe20000010000 */
[----:B------:R-:W-:Y:S01]  /*16960*/  FADD.FTZ R102, R102, R35 ;  /* 0x0000002366667221 */ /* 0x000fe20000010000 */
[----:B------:R1:W5:Y:S01]  /*16970*/  MUFU.EX2 R50, R68 ;  /* 0x0000004400327308 */ /* 0x0003620000000800 */
[----:B--2---:R-:W-:Y:S01]  /*16980*/  FFMA.FTZ R73, R49, UR4, -R85 ;  /* 0x0000000431497c23 */ /* 0x004fe20008010855 */
[----:B------:R-:W-:Y:S01]  /*16990*/  FADD.FTZ R33, R33, R118 ;  /* 0x0000007621217221 */ /* 0x000fe20000010000 */
[----:B------:R-:W-:Y:S01]  /*169a0*/  FADD.FTZ R175, R175, R102 ;  /* 0x00000066afaf7221 */ /* 0x000fe20000010000 */
[C---:B----4-:R-:W-:Y:S01]  /*169b0*/  HMMA.16816.F32.BF16 R36, R4.reuse, R8, R36 ;  /* 0x000000080424723c */ /* 0x050fe20000041824 */
[----:B------:R-:W2:Y:S01]  /*169c0*/  LDSM.16.MT88.4 R20, [R90+0x8800] ;  /* 0x008800005a14783b */ /* 0x000ea20000004200 */
        /* <DEDUP_REMOVED lines=8> */
[----:B-1----:R-:W-:Y:S01]  /*16a50*/  FFMA.FTZ R68, R47, UR4, -R85 ;  /* 0x000000042f447c23 */ /* 0x002fe20008010855 */
[----:B------:R-:W-:Y:S01]  /*16a60*/  FADD.FTZ R82, R82, R173 ;  /* 0x000000ad52527221 */ /* 0x000fe20000010000 */
[----:B------:R-:W1:Y:S01]  /*16a70*/  MUFU.EX2 R48, R73 ;  /* 0x0000004900307308 */ /* 0x000e620000000800 */
[----:B------:R-:W-:Y:S01]  /*16a80*/  FADD.FTZ R0, R0, R61 ;  /* 0x0000003d00007221 */ /* 0x000fe20000010000 */
[----:B-----5:R-:W-:Y:S01]  /*16a90*/  F2FP.BF16.F32.PACK_AB R10, R50, R71 ;  /* 0x00000047320a723e */ /* 0x020fe200000010ff */
[----:B------:R-:W-:Y:S01]  /*16aa0*/  FADD.FTZ R81, R81, R82 ;  /* 0x0000005251517221 */ /* 0x000fe20000010000 */
[----:B------:R-:W-:Y:S01]  /*16ab0*/  MUFU.EX2 R47, R74 ;  /* 0x0000004a002f7308 */ /* 0x000fe20000000800 */
[----:B------:R-:W-:Y:S01]  /*16ac0*/  FADD.FTZ R87, R87, R0 ;  /* 0x0000000057577221 */ /* 0x000fe20000010000 */
[----:B------:R-:W-:Y:S01]  /*16ad0*/  FFMA.FTZ R0, R45, UR4, -R85 ;  /* 0x000000042d007c23 */ /* 0x000fe20008010855 */
[----:B------:R-:W-:Y:S01]  /*16ae0*/  FADD.FTZ R80, R80, R81 ;  /* 0x0000005150507221 */ /* 0x000fe20000010000 */
[----:B------:R-:W5:Y:S01]  /*16af0*/  MUFU.EX2 R68, R68 ;  /* 0x0000004400447308 */ /* 0x000f620000000800 */
[----:B------:R-:W-:Y:S01]  /*16b00*/  FADD.FTZ R58, R58, R87 ;  /* 0x000000573a3a7221 */ /* 0x000fe20000010000 */
[--C-:B------:R-:W-:Y:S01]  /*16b10*/  FFMA.FTZ R32, R44, UR4, -R85.reuse ;  /* 0x000000042c207c23 */ /* 0x100fe20008010855 */
[----:B------:R-:W-:Y:S01]  /*16b20*/  FADD.FTZ R80, R63, R80 ;  /* 0x000000503f507221 */ /* 0x000fe20000010000 */
[----:B------:R-:W-:Y:S01]  /*16b30*/  FFMA.FTZ R33, R43, UR4, -R85 ;  /* 0x000000042b217c23 */ /* 0x000fe20008010855 */
[----:B------:R-:W-:Y:S01]  /*16b40*/  FADD.FTZ R57, R57, R58 ;  /* 0x0000003a39397221 */ /* 0x000fe20000010000 */
[----:B-1----:R-:W-:Y:S01]  /*16b50*/  F2FP.BF16.F32.PACK_AB R9, R48, R49 ;  /* 0x000000313009723e */ /* 0x002fe200000010ff */
[----:B------:R-:W-:Y:S01]  /*16b60*/  FADD.FTZ R77, R77, R80 ;  /* 0x000000504d4d7221 */ /* 0x000fe20000010000 */
[----:B------:R-:W-:Y:S01]  /*16b70*/  MUFU.EX2 R0, R0 ;  /* 0x0000000000007308 */ /* 0x000fe20000000800 */
[----:B------:R-:W-:-:S02]  /*16b80*/  MOV R61, R83 ;  /* 0x00000053003d7202 */ /* 0x000fc40000000f00 */
[----:B------:R-:W-:Y:S01]  /*16b90*/  FADD.FTZ R77, R60, R77 ;  /* 0x0000004d3c4d7221 */ /* 0x000fe20000010000 */
[----:B------:R-:W-:Y:S01]  /*16ba0*/  MUFU.EX2 R32, R32 ;  /* 0x0000002000207308 */ /* 0x000fe20000000800 */
[-C--:B---3--:R-:W-:Y:S02]  /*16bb0*/  MOV R2, R42.reuse ;  /* 0x0000002a00027202 */ /* 0x088fe40000000f00 */
[----:B-----5:R-:W-:Y:S01]  /*16bc0*/  F2FP.BF16.F32.PACK_AB R11, R68, R47 ;  /* 0x0000002f440b723e */ /* 0x020fe200000010ff */
[----:B------:R-:W-:Y:S01]  /*16bd0*/  FADD.FTZ R76, R76, R77 ;  /* 0x0000004d4c4c7221 */ /* 0x000fe20000010000 */
[----:B------:R-:W-:Y:S01]  /*16be0*/  MUFU.EX2 R33, R33 ;  /* 0x0000002100217308 */ /* 0x000fe20000000800 */
[----:B------:R-:W-:Y:S02]  /*16bf0*/  @P0 MOV R2, R42 ;  /* 0x0000002a00020202 */ /* 0x000fe40000000f00 */
[----:B------:R-:W-:Y:S02]  /*16c00*/  FADD.FTZ R76, R59, R76 ;  /* 0x0000004c3b4c7221 */ /* 0x000fe40000010000 */
[----:B--2---:R-:W-:Y:S01]  /*16c10*/  HMMA.16816.F32.BF16 R12, R8, R20, R12 ;  /* 0x00000014080c723c */ /* 0x004fe2000004180c */
[--C-:B------:R-:W-:Y:S01]  /*16c20*/  FFMA.FTZ R21, R67, UR4, -R89.reuse ;  /* 0x0000000443157c23 */ /* 0x100fe20008010859 */
[----:B------:R-:W-:Y:S01]  /*16c30*/  FADD.FTZ R27, R27, R76 ;  /* 0x0000004c1b1b7221 */ /* 0x000fe20000010000 */
[----:B------:R-:W-:-:S03]  /*16c40*/  FFMA.FTZ R20, R66, UR4, -R89 ;  /* 0x0000000442147c23 */ /* 0x000fc60008010859 */
[----:B------:R-:W-:Y:S01]  /*16c50*/  FADD.FTZ R26, R26, R27 ;  /* 0x0000001b1a1a7221 */ /* 0x000fe20000010000 */
[----:B------:R-:W-:Y:S01]  /*16c60*/  MUFU.EX2 R21, R21 ;  /* 0x0000001500157308 */ /* 0x000fe20000000800 */
[C---:B----4-:R-:W-:Y:S01]  /*16c70*/  HMMA.16816.F32.BF16 R36, R8.reuse, R4, R36 ;  /* 0x000000040824723c */ /* 0x050fe20000041824 */
[----:B------:R-:W-:Y:S01]  /*16c80*/  FADD.FTZ R4, R56, R57 ;  /* 0x0000003938047221 */ /* 0x000fe20000010000 */
[----:B------:R-:W-:Y:S01]  /*16c90*/  FADD.FTZ R25, R25, R26 ;  /* 0x0000001a19197221 */ /* 0x000fe20000010000 */
[----:B------:R-:W1:Y:S02]  /*16ca0*/  MUFU.EX2 R20, R20 ;  /* 0x0000001400147308 */ /* 0x000e640000000800 */
[----:B------:R-:W-:Y:S01]  /*16cb0*/  FADD.FTZ R4, R79, R4 ;  /* 0x000000044f047221 */ /* 0x000fe20000010000 */
[----:B------:R-:W-:Y:S02]  /*16cc0*/  FADD.FTZ R25, R24, R25 ;  /* 0x0000001918197221 */ /* 0x000fe40000010000 */
[----:B------:R-:W-:Y:S01]  /*16cd0*/  HMMA.16816.F32.BF16 R16, R8, R22, R16 ;  /* 0x000000160810723c */ /* 0x000fe20000041810 */
[----:B------:R-:W-:Y:S01]  /*16ce0*/  FADD.FTZ R53, R53, R4 ;  /* 0x0000000435357221 */ /* 0x000fe20000010000 */
[----:B------:R-:W-:Y:S01]  /*16cf0*/  FFMA.FTZ R23, R46, UR4, -R85 ;  /* 0x000000042e177c23 */ /* 0x000fe20008010855 */
[----:B------:R-:W-:Y:S01]  /*16d00*/  FADD.FTZ R70, R70, R25 ;  /* 0x0000001946467221 */ /* 0x000fe20000010000 */
[----:B------:R-:W2:Y:S01]  /*16d10*/  MUFU.EX2 R22, R65 ;  /* 0x0000004100167308 */ /* 0x000ea20000000800 */
[----:B------:R-:W-:-:S02]  /*16d20*/  FADD.FTZ R52, R52, R53 ;  /* 0x0000003534347221 */ /* 0x000fc40000010000 */
[----:B------:R-:W-:Y:S01]  /*16d30*/  FADD.FTZ R70, R69, R70 ;  /* 0x0000004645467221 */ /* 0x000fe20000010000 */
[----:B------:R-:W3:Y:S01]  /*16d40*/  MUFU.EX2 R23, R23 ;  /* 0x0000001700177308 */ /* 0x000ee20000000800 */
[----:B------:R-:W-:Y:S01]  /*16d50*/  FADD.FTZ R51, R51, R52 ;  /* 0x0000003433337221 */ /* 0x000fe20000010000 */
[----:B------:R-:W-:Y:S01]  /*16d60*/  HMMA.16816.F32.BF16 R28, R8, R6, R28 ;  /* 0x00000006081c723c */ /* 0x000fe2000004181c */
[----:B------:R-:W-:Y:S01]  /*16d70*/  FADD.FTZ R71, R71, R70 ;  /* 0x0000004647477221 */ /* 0x000fe20000010000 */
[----:B-1----:R-:W-:Y:S01]  /*16d80*/  F2FP.BF16.F32.PACK_AB R4, R20, R21 ;  /* 0x000000151404723e */ /* 0x002fe200000010ff */
[----:B------:R-:W-:Y:S01]  /*16d90*/  FADD.FTZ R54, R54, R51 ;  /* 0x0000003336367221 */ /* 0x000fe20000010000 */
[----:B------:R-:W-:Y:S01]  /*16da0*/  F2FP.BF16.F32.PACK_AB R7, R33, R32 ;  /* 0x000000202107723e */ /* 0x000fe200000010ff */
[----:B------:R-:W-:Y:S02]  /*16db0*/  FADD.FTZ R50, R50, R71 ;  /* 0x0000004732327221 */ /* 0x000fe40000010000 */
[----:B------:R-:W-:Y:S01]  /*16dc0*/  FADD.FTZ R49, R49, R54 ;  /* 0x0000003631317221 */ /* 0x000fe20000010000 */
[----:B--2---:R-:W-:Y:S01]  /*16dd0*/  F2FP.BF16.F32.PACK_AB R6, R217, R22 ;  /* 0x00000016d906723e */ /* 0x004fe200000010ff */
[----:B------:R-:W-:-:S02]  /*16de0*/  FADD.FTZ R21, R21, R50 ;  /* 0x0000003215157221 */ /* 0x000fc40000010000 */
[----:B------:R-:W-:Y:S01]  /*16df0*/  FADD.FTZ R48, R48, R49 ;  /* 0x0000003130307221 */ /* 0x000fe20000010000 */
[----:B---3--:R-:W-:Y:S01]  /*16e00*/  F2FP.BF16.F32.PACK_AB R5, R0, R23 ;  /* 0x000000170005723e */ /* 0x008fe200000010ff */
        /* <DEDUP_REMOVED lines=9> */
[-C--:B------:R-:W-:Y:S02]  /*16ea0*/  MOV R0, R41.reuse ;  /* 0x0000002900007202 */ /* 0x080fe40000000f00 */
[----:B------:R-:W-:Y:S01]  /*16eb0*/  FADD.FTZ R32, R32, R23 ;  /* 0x0000001720207221 */ /* 0x000fe20000010000 */
[----:B------:R-:W-:-:S03]  /*16ec0*/  @P0 MOV R0, R41 ;  /* 0x0000002900000202 */ /* 0x000fc60000000f00 */
[----:B------:R-:W-:Y:S01]  /*16ed0*/  FADD.FTZ R214, R33, R32 ;  /* 0x0000002021d67221 */ /* 0x000fe20000010000 */
[C---:B------:R-:W-:Y:S08]  /*16ee0*/  HMMA.16816.F32.BF16 R140, R4.reuse, R142, R16 ;  /* 0x0000008e048c723c */ /* 0x040ff00000041810 */
[----:B------:R-:W-:Y:S01]  /*16ef0*/  HMMA.16816.F32.BF16 R132, R4, R134, R28 ;  /* 0x000000860484723c */ /* 0x000fe2000004181c */
[----:B------:R-:W-:-:S04]  /*16f00*/  NOP ;  /* 0x0000000000007918 */ /* 0x000fc80000000000 */
[----:B------:R-:W-:-:S15]  /*16f10*/  @P0 BRA `(.L_x_1323) ;  /* 0x0000000000040947 */ /* 0x000fde0003800000 */
.L_x_1317:
[----:B------:R-:W-:-:S07]  /*16f20*/  IADD3 R55, PT, PT, R61, -0x1, RZ ;  /* 0xffffffff3d377810 */ /* 0x000fce0007ffe0ff */
.L_x_1323:
        /* <DEDUP_REMOVED lines=18> */
[----:B------:R-:W4:Y:S01]  /*17050*/  LDCU UR13, c[0x0][0x50c] ;  /* 0x0000a180ff0d77ac */ /* 0x000f220008000800 */
[----:B------:R-:W2:Y:S01]  /*17060*/  LDCU.64 UR8, c[0x0][0x3a0] ;  /* 0x00007400ff0877ac */ /* 0x000ea20008000a00 */
[----:B------:R-:W2:Y:S01]  /*17070*/  LDCU.64 UR10, c[0x0][0x3a8] ;  /* 0x00007500ff0a77ac */ /* 0x000ea20008000a00 */
[----:B-1----:R-:W-:-:S12]  /*17080*/  ULEA UR5, UR14, UR15, 0x18 ;  /* 0x0000000f0e057291 */ /* 0x002fd8000f8ec0ff */
.L_x_1328:
        /* <DEDUP_REMOVED lines=21> */
[----:B------:R-:W-:Y:S02]  /*171e0*/  IABS R10, R8 ;  /* 0x00000008000a7213 */ /* 0x000fe40000000000 */
        /* <DEDUP_REMOVED lines=29> */
[----:B------:R-:W1:Y:S03]  /*173c0*/  LDC.64 R2, c[0x0][0x3c0] ;  /* 0x0000f000ff027b82 */ /* 0x000e660000000a00 */
        /* <DEDUP_REMOVED lines=12> */
[----:B------:R-:W2:Y:S02]  /*17490*/  LDG.E R13, desc[UR6][R18.64] ;  /* 0x00000006120d7981 */ /* 0x000ea4000c1e1900 */
[-C--:B-1----:R-:W-:Y:S01]  /*174a0*/  IMAD.WIDE.U32 R14, R9, R2.reuse, RZ ;  /* 0x00000002090e7225 */ /* 0x082fe200078e00ff */
[----:B------:R-:W-:Y:S01]  /*174b0*/  SHF.R.S32.HI R11, RZ, 0x1f, R9 ;  /* 0x0000001fff0b7819 */ /* 0x000fe20000011409 */
[----:B------:R-:W2:Y:S04]  /*174c0*/  LDG.E R8, desc[UR6][R16.64] ;  /* 0x0000000610087981 */ /* 0x000ea8000c1e1900 */
[----:B------:R-:W-:Y:S04]  /*174d0*/  IMAD R10, R11, R2, RZ ;  /* 0x000000020b0a7224 */ /* 0x000fe800078e02ff */
        /* <DEDUP_REMOVED lines=10> */
.L_x_1325:
[----:B------:R-:W-:Y:S02]  /*17580*/  LOP3.LUT R0, R0, 0x1f20, R7, 0xf8, !PT ;  /* 0x00001f2000007812 */ /* 0x000fe400078ef807 */
[----:B------:R-:W-:Y:S02]  /*17590*/  SHF.L.U32 R3, R2, 0x6, RZ ;  /* 0x0000000602037819 */ /* 0x000fe400000006ff */
[----:B------:R-:W-:Y:S02]  /*175a0*/  LEA R225, R0, UR5, 0x1 ;  /* 0x0000000500e17c11 */ /* 0x000fe4000f8e08ff */
[----:B------:R-:W-:Y:S02]  /*175b0*/  IADD3 R14, P0, PT, R3, R206, RZ ;  /* 0x000000ce030e7210 */ /* 0x000fe40007f1e0ff */
[----:B------:R-:W-:Y:S01]  /*175c0*/  SHF.L.U64.HI R2, R2, 0x6, R5 ;  /* 0x0000000602027819 */ /* 0x000fe20000010205 */
[----:B------:R-:W-:Y:S01]  /*175d0*/  @!PT LDS RZ, [RZ] ;  /* 0x00000000fffff984 */ /* 0x000fe20000000800 */
[----:B------:R-:W-:Y:S01]  /*175e0*/  @!PT LDS RZ, [RZ] ;  /* 0x00000000fffff984 */ /* 0x000fe20000000800 */
[----:B------:R-:W-:Y:S01]  /*175f0*/  @!PT LDS RZ, [RZ] ;  /* 0x00000000fffff984 */ /* 0x000fe20000000800 */
[----:B------:R-:W-:Y:S01]  /*17600*/  @!P1 LDGSTS.E.BYPASS.LTC128B.128 [R225+0x5000], desc[UR6][R206.64] ;  /* 0x05000000cee19fae */ /* 0x000fe2000b981a06 */
[----:B------:R-:W-:Y:S02]  /*17610*/  IADD3 R12, P3, PT, R14, R3, RZ ;  /* 0x000000030e0c7210 */ /* 0x000fe40007f7e0ff */
[----:B------:R-:W-:Y:S02]  /*17620*/  IADD3.X R15, PT, PT, R2, R207, RZ, P0, !PT ;  /* 0x000000cf020f7210 */ /* 0x000fe400007fe4ff */
[-C--:B------:R-:W-:Y:S02]  /*17630*/  IADD3 R10, P0, PT, R12, R3.reuse, RZ ;  /* 0x000000030c0a7210 */ /* 0x080fe40007f1e0ff */
[-C--:B------:R-:W-:Y:S01]  /*17640*/  IADD3.X R13, PT, PT, R15, R2.reuse, RZ, P3, !PT ;  /* 0x000000020f0d7210 */ /* 0x080fe20001ffe4ff */
[----:B------:R-:W-:Y:S01]  /*17650*/  @P1 STS.128 [R225+0x5000], RZ ;  /* 0x005000ffe1001388 */ /* 0x000fe20000000c00 */
[-C--:B------:R-:W-:Y:S02]  /*17660*/  IADD3 R8, P3, PT, R10, R3.reuse, RZ ;  /* 0x000000030a087210 */ /* 0x080fe40007f7e0ff */
[-C--:B------:R-:W-:Y:S02]  /*17670*/  IADD3.X R11, PT, PT, R13, R2.reuse, RZ, P0, !PT ;  /* 0x000000020d0b7210 */ /* 0x080fe400007fe4ff */
[-C--:B------:R-:W-:Y:S02]  /*17680*/  IADD3 R6, P0, PT, R8, R3.reuse, RZ ;  /* 0x0000000308067210 */ /* 0x080fe40007f1e0ff */
[-C--:B------:R-:W-:Y:S01]  /*17690*/  IADD3.X R9, PT, PT, R11, R2.reuse, RZ, P3, !PT ;  /* 0x000000020b097210 */ /* 0x080fe20001ffe4ff */
[----:B------:R-:W-:Y:S01]  /*176a0*/  @!PT LDS RZ, [RZ] ;  /* 0x00000000fffff984 */ /* 0x000fe20000000800 */
[----:B------:R-:W-:Y:S01]  /*176b0*/  @!PT LDS RZ, [RZ] ;  /* 0x00000000fffff984 */ /* 0x000fe20000000800 */
[----:B------:R-:W-:Y:S01]  /*176c0*/  @!PT LDS RZ, [RZ] ;  /* 0x00000000fffff984 */ /* 0x000fe20000000800 */
[----:B------:R-:W-:Y:S01]  /*176d0*/  @!P1 LDGSTS.E.BYPASS.LTC128B.128 [R225+0x5800], desc[UR6][R14.64] ;  /* 0x058000000ee19fae */ /* 0x000fe2000b981a06 */
[-C--:B------:R-:W-:Y:S02]  /*176e0*/  IADD3 R4, P3, PT, R6, R3.reuse, RZ ;  /* 0x0000000306047210 */ /* 0x080fe40007f7e0ff */
[-C--:B------:R-:W-:Y:S02]  /*176f0*/  IADD3.X R7, PT, PT, R9, R2.reuse, RZ, P0, !PT ;  /* 0x0000000209077210 */ /* 0x080fe400007fe4ff */
[----:B------:R-:W-:Y:S02]  /*17700*/  @!P1 IADD3 R16, P0, PT, R4, R3, RZ ;  /* 0x0000000304109210 */ /* 0x000fe40007f1e0ff */
[-C--:B------:R-:W-:Y:S01]  /*17710*/  IADD3.X R5, PT, PT, R7, R2.reuse, RZ, P3, !PT ;  /* 0x0000000207057210 */ /* 0x080fe20001ffe4ff */
[----:B------:R-:W-:Y:S01]  /*17720*/  @P1 STS.128 [R225+0x5800], RZ ;  /* 0x005800ffe1001388 */ /* 0x000fe20000000c00 */
[----:B------:R-:W-:Y:S02]  /*17730*/  IADD3 R215, PT, PT, R215, -0x1, RZ ;  /* 0xffffffffd7d77810 */ /* 0x000fe40007ffe0ff */
[----:B------:R-:W-:Y:S02]  /*17740*/  @!P1 IADD3.X R17, PT, PT, R5, R2, RZ, P0, !PT ;  /* 0x0000000205119210 */ /* 0x000fe400007fe4ff */
[----:B------:R-:W-:Y:S02]  /*17750*/  MOV R2, 0x20 ;  /* 0x0000002000027802 */ /* 0x000fe40000000f00 */
[----:B------:R-:W-:Y:S01]  /*17760*/  LOP3.LUT P0, RZ, R152, 0x4, RZ, 0xc0, !PT ;  /* 0x0000000498ff7812 */ /* 0x000fe2000780c0ff */
[----:B------:R-:W-:Y:S01]  /*17770*/  @!PT LDS RZ, [RZ] ;  /* 0x00000000fffff984 */ /* 0x000fe20000000800 */
[----:B------:R-:W-:Y:S01]  /*17780*/  @!PT LDS RZ, [RZ] ;  /* 0x00000000fffff984 */ /* 0x000fe20000000800 */
[----:B------:R-:W-:Y:S01]  /*17790*/  @!PT LDS RZ, [RZ] ;  /* 0x00000000fffff984 */ /* 0x000fe20000000800 */
[----:B------:R-:W-:Y:S01]  /*177a0*/  @!P1 LDGSTS.E.BYPASS.LTC128B.128 [R225+0x6000], desc[UR6][R12.64] ;  /* 0x060000000ce19fae */ /* 0x000fe2000b981a06 */
[----:B------:R-:W-:Y:S02]  /*177b0*/  ISETP.GT.AND P3, PT, R215, R200, PT ;  /* 0x000000c8d700720c */ /* 0x000fe40003f64270 */
[----:B------:R-:W-:Y:S04]  /*177c0*/  SEL R2, R2, 0xffffffe0, !P0 ;  /* 0xffffffe002027807 */ /* 0x000fe80004000000 */
[----:B------:R-:W-:Y:S01]  /*177d0*/  IADD3 R192, PT, PT, R155, R2, RZ ;  /* 0x000000029bc07210 */ /* 0x000fe20007ffe0ff */
[----:B------:R-:W-:Y:S01]  /*177e0*/  @P1 STS.128 [R225+0x6000], RZ ;  /* 0x006000ffe1001388 */ /* 0x000fe20000000c00 */
[----:B------:R-:W-:Y:S07]  /*177f0*/  IADD3 R0, PT, PT, R2, R154, RZ ;  /* 0x0000009a02007210 */ /* 0x000fee0007ffe0ff */
        /* <DEDUP_REMOVED lines=28> */
[----:B------:R-:W3:Y:S08]  /*179c0*/  LDSM.16.M88.4 R164, [R154+0x1400] ;  /* 0x001400009aa4783b */ /* 0x000ef00000000200 */
[----:B------:R-:W5:Y:S08]  /*179d0*/  LDSM.16.M88.4 R168, [R154+0x1800] ;  /* 0x001800009aa8783b */ /* 0x000f700000000200 */
        /* <DEDUP_REMOVED lines=13> */
[----:B------:R-:W-:Y:S08]  /*17ab0*/  LDSM.16.M88.4 R192, [R192] ;  /* 0x00000000c0c0783b */ /* 0x000ff00000000200 */
[----:B------:R-:W4:Y:S01]  /*17ac0*/  LDSM.16.M88.4 R196, [R0+0x1000] ;  /* 0x0010000000c4783b */ /* 0x000f220000000200 */
[C---:B-1----:R-:W-:Y:S08]  /*17ad0*/  HMMA.16816.F32.BF16 R4, R156.reuse, R160, RZ ;  /* 0x000000a09c04723c */ /* 0x042ff000000418ff */
[C---:B------:R-:W-:Y:S08]  /*17ae0*/  HMMA.16816.F32.BF16 R8, R156.reuse, R162, RZ ;  /* 0x000000a29c08723c */ /* 0x040ff000000418ff */
[C---:B---3--:R-:W-:Y:S08]  /*17af0*/  HMMA.16816.F32.BF16 R12, R156.reuse, R164, RZ ;  /* 0x000000a49c0c723c */ /* 0x048ff000000418ff */
[C---:B--2---:R-:W-:Y:S08]  /*17b00*/  HMMA.16816.F32.BF16 R16, R156.reuse, R166, RZ ;  /* 0x000000a69c10723c */ /* 0x044ff000000418ff */
[C---:B-----5:R-:W-:Y:S08]  /*17b10*/  HMMA.16816.F32.BF16 R20, R156.reuse, R168, RZ ;  /* 0x000000a89c14723c */ /* 0x060ff000000418ff */
        /* <DEDUP_REMOVED lines=29> */
[C---:B------:R-:W-:Y:S11]  /*17cf0*/  HMMA.16816.F32.BF16 R8, R192.reuse, R198, R8 ;  /* 0x000000c6c008723c */ /* 0x040ff60000041808 */
[----:B------:R-:W-:Y:S01]  /*17d00*/  FMUL.FTZ R2, R4, UR13 ;  /* 0x0000000d04027c20 */ /* 0x000fe20008410000 */
[----:B------:R-:W-:Y:S01]  /*17d10*/  FMUL.FTZ R198, R5, UR13 ;  /* 0x0000000d05c67c20 */ /* 0x000fe20008410000 */
[----:B------:R-:W-:Y:S01]  /*17d20*/  FMUL.FTZ R197, R6, UR13 ;  /* 0x0000000d06c57c20 */ /* 0x000fe20008410000 */
[----:B------:R-:W-:Y:S01]  /*17d30*/  FMUL.FTZ R196, R7, UR13 ;  /* 0x0000000d07c47c20 */ /* 0x000fe20008410000 */
[----:B------:R-:W-:Y:S01]  /*17d40*/  MUFU.TANH R180, R2 ;  /* 0x0000000200b47308 */ /* 0x000fe20000002400 */
[----:B------:R-:W2:Y:S03]  /*17d50*/  LDSM.16.M88.4 R4, [R0+0x1800] ;  /* 0x001800000004783b */ /* 0x000ea60000000200 */
[----:B------:R-:W-:Y:S01]  /*17d60*/  FMUL.FTZ R9, R9, UR13 ;  /* 0x0000000d09097c20 */ /* 0x000fe20008410000 */
[----:B------:R-:W-:Y:S01]  /*17d70*/  FMUL.FTZ R3, R8, UR13 ;  /* 0x0000000d08037c20 */ /* 0x000fe20008410000 */
[----:B------:R-:W-:Y:S01]  /*17d80*/  FMUL.FTZ R10, R10, UR13 ;  /* 0x0000000d0a0a7c20 */ /* 0x000fe20008410000 */
[----:B------:R-:W-:Y:S03]  /*17d90*/  FMUL.FTZ R11, R11, UR13 ;  /* 0x0000000d0b0b7c20 */ /* 0x000fe60008410000 */
[----:B------:R-:W3:Y:S01]  /*17da0*/  MUFU.TANH R2, R9 ;  /* 0x0000000900027308 */ /* 0x000ee20000002400 */
[C---:B-1----:R-:W-:Y:S09]  /*17db0*/  HMMA.16816.F32.BF16 R12, R192.reuse, R156, R12 ;  /* 0x0000009cc00c723c */ /* 0x042ff2000004180c */
[----:B------:R-:W-:Y:S01]  /*17dc0*/  MUFU.TANH R188, R3 ;  /* 0x0000000300bc7308 */ /* 0x000fe20000002400 */
[C---:B------:R-:W-:Y:S09]  /*17dd0*/  HMMA.16816.F32.BF16 R16, R192.reuse, R158, R16 ;  /* 0x0000009ec010723c */ /* 0x040ff20000041810 */
[----:B------:R-:W1:Y:S01]  /*17de0*/  MUFU.TANH R3, R10 ;  /* 0x0000000a00037308 */ /* 0x000e620000002400 */
[----:B---3--:R3:W-:Y:S01]  /*17df0*/  STL [R1], R2 ;  /* 0x0000000201007387 */ /* 0x0087e20000100800 */
[----:B------:R-:W-:Y:S01]  /*17e00*/  FMUL.FTZ R12, R12, UR13 ;  /* 0x0000000d0c0c7c20 */ /* 0x000fe20008410000 */
[----:B------:R-:W-:Y:S01]  /*17e10*/  FMUL.FTZ R13, R13, UR13 ;  /* 0x0000000d0d0d7c20 */ /* 0x000fe20008410000 */
[----:B------:R-:W-:Y:S06]  /*17e20*/  FMUL.FTZ R14, R14, UR13 ;  /* 0x0000000d0e0e7c20 */ /* 0x000fec0008410000 */
[----:B------:R-:W-:Y:S01]  /*17e30*/  MUFU.TANH R172, R196 ;  /* 0x000000c400ac7308 */ /* 0x000fe20000002400 */
[----:B------:R-:W-:Y:S01]  /*17e40*/  FMUL.FTZ R15, R15, UR13 ;  /* 0x0000000d0f0f7c20 */ /* 0x000fe20008410000 */
[----:B------:R-:W-:Y:S08]  /*17e50*/  FMUL.FTZ R17, R17, UR13 ;  /* 0x0000000d11117c20 */ /* 0x000ff00008410000 */
[----:B------:R-:W-:Y:S01]  /*17e60*/  MUFU.TANH R176, R198 ;  /* 0x000000c600b07308 */ /* 0x000fe20000002400 */
[C---:B--2---:R-:W-:Y:S01]  /*17e70*/  HMMA.16816.F32.BF16 R20, R192.reuse, R4, R20 ;  /* 0x00000004c014723c */ /* 0x044fe20000041814 */
[----:B-1----:R-:W-:Y:S08]  /*17e80*/  STL [R1+0x4], R3 ;  /* 0x0000040301007387 */ /* 0x002ff00000100800 */
[----:B------:R-:W-:Y:S01]  /*17e90*/  MUFU.TANH R168, R197 ;  /* 0x000000c500a87308 */ /* 0x000fe20000002400 */
[C---:B------:R-:W-:Y:S01]  /*17ea0*/  HMMA.16816.F32.BF16 R24, R192.reuse, R6, R24 ;  /* 0x00000006c018723c */ /* 0x040fe20000041818 */
[----:B------:R-:W-:Y:S08]  /*17eb0*/  LDSM.16.M88.4 R4, [R0+0x2000] ;  /* 0x002000000004783b */ /* 0x000ff00000000200 */
[----:B---3--:R1:W2:Y:S01]  /*17ec0*/  MUFU.TANH R2, R11 ;  /* 0x0000000b00027308 */ /* 0x0082a20000002400 */
[----:B------:R-:W-:Y:S01]  /*17ed0*/  FMUL.FTZ R20, R20, UR13 ;  /* 0x0000000d14147c20 */ /* 0x000fe20008410000 */
[----:B------:R-:W-:Y:S01]  /*17ee0*/  FMUL.FTZ R21, R21, UR13 ;  /* 0x0000000d15157c20 */ /* 0x000fe20008410000 */
[----:B------:R-:W-:Y:S01]  /*17ef0*/  FMUL.FTZ R22, R22, UR13 ;  /* 0x0000000d16167c20 */ /* 0x000fe20008410000 */
[----:B------:R-:W-:Y:S06]  /*17f00*/  FMUL.FTZ R23, R23, UR13 ;  /* 0x0000000d17177c20 */ /* 0x000fec0008410000 */
[----:B------:R-:W3:Y:S01]  /*17f10*/  MUFU.TANH R183, R20 ;  /* 0x0000001400b77308 */ /* 0x000ee20000002400 */
[----:B------:R-:W-:Y:S01]  /*17f20*/  FMUL.FTZ R26, R26, UR13 ;  /* 0x0000000d1a1a7c20 */ /* 0x000fe20008410000 */
[----:B------:R-:W-:Y:S01]  /*17f30*/  FMUL.FTZ R27, R27, UR13 ;  /* 0x0000000d1b1b7c20 */ /* 0x000fe20008410000 */
[----:B------:R-:W-:Y:S07]  /*17f40*/  FMUL.FTZ R25, R25, UR13 ;  /* 0x0000000d19197c20 */ /* 0x000fee0008410000 */
[----:B------:R-:W4:Y:S01]  /*17f50*/  MUFU.TANH R181, R26 ;  /* 0x0000001a00b57308 */ /* 0x000f220000002400 */
[----:B-1----:R-:W1:Y:S09]  /*17f60*/  LDSM.16.M88.4 R8, [R0+0x1c00] ;  /* 0x001c00000008783b */ /* 0x002e720000000200 */
[----:B------:R-:W1:Y:S01]  /*17f70*/  MUFU.TANH R185, R27 ;  /* 0x0000001b00b97308 */ /* 0x000e620000002400 */
[----:B--2---:R2:W-:Y:S09]  /*17f80*/  STL [R1+0x8], R2 ;  /* 0x0000080201007387 */ /* 0x0045f20000100800 */
[----:B------:R-:W1:Y:S10]  /*17f90*/  MUFU.TANH R187, R21 ;  /* 0x0000001500bb7308 */ /* 0x000e740000002400 */
[----:B------:R-:W1:Y:S10]  /*17fa0*/  MUFU.TANH R182, R22 ;  /* 0x0000001600b67308 */ /* 0x000e740000002400 */
[----:B------:R-:W3:Y:S01]  /*17fb0*/  MUFU.TANH R177, R25 ;  /* 0x0000001900b17308 */ /* 0x000ee20000002400 */
[----:B--2---:R-:W-:Y:S01]  /*17fc0*/  FMUL.FTZ R2, R16, UR13 ;  /* 0x0000000d10027c20 */ /* 0x004fe20008410000 */
[----:B------:R-:W-:Y:S01]  /*17fd0*/  FMUL.FTZ R16, R18, UR13 ;  /* 0x0000000d12107c20 */ /* 0x000fe20008410000 */
[----:B------:R-:W-:Y:S07]  /*17fe0*/  FMUL.FTZ R18, R19, UR13 ;  /* 0x0000000d13127c20 */ /* 0x000fee0008410000 */
[----:B------:R2:W2:Y:S01]  /*17ff0*/  MUFU.TANH R160, R2 ;  /* 0x0000000200a07308 */ /* 0x0004a20000002400 */
[C---:B-1----:R-:W-:Y:S09]  /*18000*/  HMMA.16816.F32.BF16 R28, R192.reuse, R8, R28 ;  /* 0x00000008c01c723c */ /* 0x042ff2000004181c */
[----:B------:R-:W1:Y:S01]  /*18010*/  MUFU.TANH R184, R12 ;  /* 0x0000000c00b87308 */ /* 0x000e620000002400 */
[C---:B------:R-:W-:Y:S01]  /*18020*/  HMMA.16816.F32.BF16 R32, R192.reuse, R10, R32 ;  /* 0x0000000ac020723c */ /* 0x040fe20000041820 */
[----:B------:R-:W5:Y:S08]  /*18030*/  LDSM.16.M88.4 R8, [R0+0x2400] ;  /* 0x002400000008783b */ /* 0x000f700000000200 */
[----:B------:R-:W1:Y:S01]  /*18040*/  MUFU.TANH R156, R13 ;  /* 0x0000000d009c7308 */ /* 0x000e620000002400 */
[C---:B------:R-:W-:Y:S03]  /*18050*/  HMMA.16816.F32.BF16 R36, R192.reuse, R4, R36 ;  /* 0x00000004c024723c */ /* 0x040fe60000041824 */
        /* <DEDUP_REMOVED lines=21> */
[----:B---3--:R-:W-:Y:S01]  /*181b0*/  FMUL.FTZ R2, R32, UR13 ;  /* 0x0000000d20027c20 */ /* 0x008fe20008410000 */
[C---:B-----5:R-:W-:Y:S08]  /*181c0*/  HMMA.16816.F32.BF16 R44, R192.reuse, R8, R44 ;  /* 0x00000008c02c723c */ /* 0x060ff0000004182c */
[----:B------:R3:W1:Y:S01]  /*181d0*/  MUFU.TANH R161, R2 ;  /* 0x0000000200a17308 */ /* 0x0006620000002400 */
        /* <DEDUP_REMOVED lines=8> */
[----:B---3--:R-:W-:Y:S01]  /*18260*/  FMUL.FTZ R2, R40, UR13 ;  /* 0x0000000d28027c20 */ /* 0x008fe20008410000 */
[C---:B------:R-:W-:Y:S01]  /*18270*/  HMMA.16816.F32.BF16 R56, R192.reuse, R6, R56 ;  /* 0x00000006c038723c */ /* 0x040fe20000041838 */
[----:B------:R-:W3:Y:S02]  /*18280*/  LDSM.16.M88.4 R4, [R0+0x3000] ;  /* 0x003000000004783b */ /* 0x000ee40000000200 */
        /* <DEDUP_REMOVED lines=15> */
[----:B--2---:R-:W-:Y:S01]  /*18380*/  FMUL.FTZ R2, R48, UR13 ;  /* 0x0000000d30027c20 */ /* 0x004fe20008410000 */
[C---:B-----5:R-:W-:Y:S06]  /*18390*/  HMMA.16816.F32.BF16 R60, R192.reuse, R8, R60 ;  /* 0x00000008c03c723c */ /* 0x060fec000004183c */
[----:B------:R-:W2:Y:S02]  /*183a0*/  MUFU.TANH R252, R51 ;  /* 0x0000003300fc7308 */ /* 0x000ea40000002400 */
[C---:B------:R-:W-:Y:S01]  /*183b0*/  HMMA.16816.F32.BF16 R64, R192.reuse, R10, R64 ;  /* 0x0000000ac040723c */ /* 0x040fe20000041840 */
[----:B------:R-:W5:Y:S07]  /*183c0*/  LDSM.16.M88.4 R8, [R0+0x3400] ;  /* 0x003400000008783b */ /* 0x000f6e0000000200 */
[----:B------:R-:W1:Y:S01]  /*183d0*/  MUFU.TANH R249, R52 ;  /* 0x0000003400f97308 */ /* 0x000e620000002400 */
[C---:B---3--:R-:W-:Y:S03]  /*183e0*/  HMMA.16816.F32.BF16 R68, R192.reuse, R4, R68 ;  /* 0x00000004c044723c */ /* 0x048fe60000041844 */
[----:B------:R-:W-:Y:S06]  /*183f0*/  FMUL.FTZ R63, R63, UR13 ;  /* 0x0000000d3f3f7c20 */ /* 0x000fec0008410000 */
[----:B------:R-:W3:Y:S01]  /*18400*/  MUFU.TANH R245, R53 ;  /* 0x0000003500f57308 */ /* 0x000ee20000002400 */
[----:B------:R-:W-:Y:S01]  /*18410*/  FMUL.FTZ R27, R60, UR13 ;  /* 0x0000000d3c1b7c20 */ /* 0x000fe20008410000 */
[----:B------:R-:W-:Y:S01]  /*18420*/  FMUL.FTZ R26, R62, UR13 ;  /* 0x0000000d3e1a7c20 */ /* 0x000fe20008410000 */
[----:B------:R-:W-:Y:S01]  /*18430*/  FMUL.FTZ R25, R61, UR13 ;  /* 0x0000000d3d197c20 */ /* 0x000fe20008410000 */
[C---:B------:R-:W-:Y:S01]  /*18440*/  HMMA.16816.F32.BF16 R72, R192.reuse, R6, R72 ;  /* 0x00000006c048723c */ /* 0x040fe20000041848 */
[----:B------:R-:W4:Y:S02]  /*18450*/  LDSM.16.M88.4 R4, [R0+0x3800] ;  /* 0x003800000004783b */ /* 0x000f240000000200 */
        /* <DEDUP_REMOVED lines=20> */
[C---:B----4-:R-:W-:Y:S09]  /*185a0*/  HMMA.16816.F32.BF16 R84, R192.reuse, R4, R84 ;  /* 0x00000004c054723c */ /* 0x050ff20000041854 */
[----:B------:R-:W4:Y:S01]  /*185b0*/  MUFU.TANH R236, R63 ;  /* 0x0000003f00ec7308 */ /* 0x000f220000002400 */
[----:B------:R-:W-:Y:S01]  /*185c0*/  FMUL.FTZ R76, R76, UR13 ;  /* 0x0000000d4c4c7c20 */ /* 0x000fe20008410000 */
[----:B------:R-:W-:Y:S01]  /*185d0*/  FMUL.FTZ R77, R77, UR13 ;  /* 0x0000000d4d4d7c20 */ /* 0x000fe20008410000 */
[----:B------:R-:W-:Y:S01]  /*185e0*/  FMUL.FTZ R78, R78, UR13 ;  /* 0x0000000d4e4e7c20 */ /* 0x000fe20008410000 */
[----:B------:R-:W-:Y:S01]  /*185f0*/  FMUL.FTZ R79, R79, UR13 ;  /* 0x0000000d4f4f7c20 */ /* 0x000fe20008410000 */
[C---:B------:R-:W-:Y:S01]  /*18600*/  HMMA.16816.F32.BF16 R88, R192.reuse, R6, R88 ;  /* 0x00000006c058723c */ /* 0x040fe20000041858 */
[----:B------:R-:W2:Y:S04]  /*18610*/  LDSM.16.M88.4 R4, [R0+0x4000] ;  /* 0x004000000004783b */ /* 0x000ea80000000200 */
        /* <DEDUP_REMOVED lines=14> */
[----:B------:R-:W-:Y:S01]  /*18700*/  FMUL.FTZ R90, R91, UR13 ;  /* 0x0000000d5b5a7c20 */ /* 0x000fe20008410000 */
[C---:B-----5:R-:W-:Y:S05]  /*18710*/  HMMA.16816.F32.BF16 R92, R192.reuse, R8, R92 ;  /* 0x00000008c05c723c */ /* 0x060fea000004185c */
[----:B------:R-:W1:Y:S03]  /*18720*/  MUFU.TANH R233, R69 ;  /* 0x0000004500e97308 */ /* 0x000e660000002400 */
[C---:B------:R-:W-:Y:S01]  /*18730*/  HMMA.16816.F32.BF16 R96, R192.reuse, R10, R96 ;  /* 0x0000000ac060723c */ /* 0x040fe20000041860 */
[----:B------:R-:W5:Y:S06]  /*18740*/  LDSM.16.M88.4 R8, [R0+0x4400] ;  /* 0x004400000008783b */ /* 0x000f6c0000000200 */
[----:B------:R-:W1:Y:S01]  /*18750*/  MUFU.TANH R230, R70 ;  /* 0x0000004600e67308 */ /* 0x000e620000002400 */
[C---:B--2---:R-:W-:Y:S09]  /*18760*/  HMMA.16816.F32.BF16 R100, R192.reuse, R4, R100 ;  /* 0x00000004c064723c */ /* 0x044ff20000041864 */
[----:B------:R2:W1:Y:S01]  /*18770*/  MUFU.TANH R228, R71 ;  /* 0x0000004700e47308 */ /* 0x0004620000002400 */
[C---:B------:R-:W-:Y:S01]  /*18780*/  HMMA.16816.F32.BF16 R104, R192.reuse, R6, R104 ;  /* 0x00000006c068723c */ /* 0x040fe20000041868 */
[----:B------:R-:W3:Y:S08]  /*18790*/  LDSM.16.M88.4 R4, [R0+0x4800] ;  /* 0x004800000004783b */ /* 0x000ef00000000200 */
[----:B------:R4:W1:Y:S01]  /*187a0*/  MUFU.TANH R231, R73 ;  /* 0x0000004900e77308 */ /* 0x0008620000002400 */
[----:B------:R-:W-:Y:S09]  /*187b0*/  FMUL.FTZ R80, R98, UR13 ;  /* 0x0000000d62507c20 */ /* 0x000ff20008410000 */
[----:B------:R1:W1:Y:S10]  /*187c0*/  MUFU.TANH R224, R74 ;  /* 0x0000004a00e07308 */ /* 0x0002740000002400 */
[----:B------:R3:W3:Y:S01]  /*187d0*/  MUFU.TANH R226, R75 ;  /* 0x0000004b00e27308 */ /* 0x0006e20000002400 */
[----:B--2---:R-:W-:Y:S01]  /*187e0*/  FMUL.FTZ R71, R104, UR13 ;  /* 0x0000000d68477c20 */ /* 0x004fe20008410000 */
[----:B----4-:R-:W-:Y:S01]  /*187f0*/  FMUL.FTZ R73, R105, UR13 ;  /* 0x0000000d69497c20 */ /* 0x010fe20008410000 */
[----:B------:R-:W-:Y:S01]  /*18800*/  FMUL.FTZ R72, R106, UR13 ;  /* 0x0000000d6a487c20 */ /* 0x000fe20008410000 */
[C---:B-----5:R-:W-:Y:S06]  /*18810*/  HMMA.16816.F32.BF16 R108, R192.reuse, R8, R108 ;  /* 0x00000008c06c723c */ /* 0x060fec000004186c */
[----:B------:R2:W4:Y:S01]  /*18820*/  MUFU.TANH R227, R76 ;  /* 0x0000004c00e37308 */ /* 0x0005220000002400 */
[----:B-1----:R-:W-:Y:S01]  /*18830*/  FMUL.FTZ R74, R107, UR13 ;  /* 0x0000000d6b4a7c20 */ /* 0x002fe20008410000 */
[C---:B------:R-:W-:Y:S08]  /*18840*/  HMMA.16816.F32.BF16 R112, R192.reuse, R10, R112 ;  /* 0x0000000ac070723c */ /* 0x040ff00000041870 */
[----:B------:R1:W1:Y:S01]  /*18850*/  MUFU.TANH R223, R77 ;  /* 0x0000004d00df7308 */ /* 0x0002620000002400 */
[----:B------:R-:W5:Y:S01]  /*18860*/  LDSM.16.M88.4 R8, [R0+0x4c00] ;  /* 0x004c00000008783b */ /* 0x000f620000000200 */
[----:B------:R-:W-:Y:S04]  /*18870*/  DEPBAR.LE SB0, 0x0 ;  /* 0x000080000000791a */ /* 0x000fe80000000000 */
[----:B---3--:R-:W-:Y:S01]  /*18880*/  FMUL.FTZ R75, R101, UR13 ;  /* 0x0000000d654b7c20 */ /* 0x008fe20008410000 */
[C---:B------:R-:W-:Y:S03]  /*18890*/  HMMA.16816.F32.BF16 R116, R192.reuse, R4, R116 ;  /* 0x00000004c074723c */ /* 0x040fe60000041874 */
[----:B------:R3:W3:Y:S01]  /*188a0*/  MUFU.TANH R222, R78 ;  /* 0x0000004e00de7308 */ /* 0x0006e20000002400 */
[----:B------:R-:W-:Y:S01]  /*188b0*/  BAR.SYNC.DEFER_BLOCKING 0x0 ;  /* 0x0000000000007b1d */ /* 0x000fe20000010000 */
        /* <DEDUP_REMOVED lines=9> */
[----:B------:R-:W-:Y:S01]  /*18950*/  FMUL.FTZ R67, R113, UR13 ;  /* 0x0000000d71437c20 */ /* 0x000fe20008410000 */
[----:B------:R-:W-:Y:S04]  /*18960*/  FMUL.FTZ R60, R114, UR13 ;  /* 0x0000000d723c7c20 */ /* 0x000fe80008410000 */
[----:B------:R1:W1:Y:S01]  /*18970*/  MUFU.TANH R221, R81 ;  /* 0x0000005100dd7308 */ /* 0x0002620000002400 */
[----:B------:R-:W-:Y:S01]  /*18980*/  FMUL.FTZ R64, R115, UR13 ;  /* 0x0000000d73407c20 */ /* 0x000fe20008410000 */
[----:B---3--:R-:W-:Y:S01]  /*18990*/  FMUL.FTZ R78, R102, UR13 ;  /* 0x0000000d664e7c20 */ /* 0x008fe20008410000 */
[----:B------:R-:W-:Y:S01]  /*189a0*/  FMUL.FTZ R59, R116, UR13 ;  /* 0x0000000d743b7c20 */ /* 0x000fe20008410000 */
[----:B------:R-:W-:Y:S01]  /*189b0*/  FMUL.FTZ R62, R117, UR13 ;  /* 0x0000000d753e7c20 */ /* 0x000fe20008410000 */
[----:B------:R-:W-:Y:S01]  /*189c0*/  FMUL.FTZ R57, R118, UR13 ;  /* 0x0000000d76397c20 */ /* 0x000fe20008410000 */
[----:B------:R-:W-:Y:S04]  /*189d0*/  FMUL.FTZ R58, R119, UR13 ;  /* 0x0000000d773a7c20 */ /* 0x000fe80008410000 */
[----:B------:R3:W3:Y:S01]  /*189e0*/  MUFU.TANH R216, R82 ;  /* 0x0000005200d87308 */ /* 0x0006e20000002400 */
[----:B--2---:R-:W-:Y:S01]  /*189f0*/  FMUL.FTZ R79, R96, UR13 ;  /* 0x0000000d604f7c20 */ /* 0x004fe20008410000 */
[----:B------:R-:W-:Y:S01]  /*18a00*/  FMUL.FTZ R56, R120, UR13 ;  /* 0x0000000d78387c20 */ /* 0x000fe20008410000 */
[----:B------:R-:W-:Y:S01]  /*18a10*/  FMUL.FTZ R53, R121, UR13 ;  /* 0x0000000d79357c20 */ /* 0x000fe20008410000 */
[----:B------:R-:W-:Y:S01]  /*18a20*/  FMUL.FTZ R55, R122, UR13 ;  /* 0x0000000d7a377c20 */ /* 0x000fe20008410000 */
[----:B------:R-:W-:Y:S05]  /*18a30*/  FMUL.FTZ R52, R123, UR13 ;  /* 0x0000000d7b347c20 */ /* 0x000fea0008410000 */
[----:B------:R2:W2:Y:S01]  /*18a40*/  MUFU.TANH R218, R83 ;  /* 0x0000005300da7308 */ /* 0x0004a20000002400 */
[C---:B-----5:R-:W-:Y:S03]  /*18a50*/  HMMA.16816.F32.BF16 R124, R192.reuse, R8, R124 ;  /* 0x00000008c07c723c */ /* 0x060fe6000004187c */
[----:B-1----:R-:W-:Y:S06]  /*18a60*/  FMUL.FTZ R81, R97, UR13 ;  /* 0x0000000d61517c20 */ /* 0x002fec0008410000 */
[----:B------:R1:W1:Y:S01]  /*18a70*/  MUFU.TANH R199, R84 ;  /* 0x0000005400c77308 */ /* 0x0002620000002400 */
[----:B------:R-:W-:Y:S03]  /*18a80*/  HMMA.16816.F32.BF16 R128, R192, R10, R128 ;  /* 0x0000000ac080723c */ /* 0x000fe60000041880 */
[----:B---3--:R-:W-:Y:S06]  /*18a90*/  FMUL.FTZ R82, R99, UR13 ;  /* 0x0000000d63527c20 */ /* 0x008fec0008410000 */
        /* <DEDUP_REMOVED lines=10> */
[----:B------:R-:W-:Y:S01]  /*18b40*/  FMUL.FTZ R20, R130, UR13 ;  /* 0x0000000d82147c20 */ /* 0x000fe20008410000 */
[----:B------:R-:W-:Y:S05]  /*18b50*/  FMUL.FTZ R3, R131, UR13 ;  /* 0x0000000d83037c20 */ /* 0x000fea0008410000 */
[----:B------:R1:W1:Y:S01]  /*18b60*/  MUFU.TANH R190, R23 ;  /* 0x0000001700be7308 */ /* 0x0002620000002400 */
[----:B---3--:R-:W-:Y:S09]  /*18b70*/  FMUL.FTZ R85, R92, UR13 ;  /* 0x0000000d5c557c20 */ /* 0x008ff20008410000 */
[----:B------:R3:W1:Y:S01]  /*18b80*/  MUFU.TANH R179, R28 ;  /* 0x0000001c00b37308 */ /* 0x0006620000002400 */
[----:B--2---:R-:W-:Y:S09]  /*18b90*/  FMUL.FTZ R86, R94, UR13 ;  /* 0x0000000d5e567c20 */ /* 0x004ff20008410000 */
[----:B------:R3:W2:Y:S10]  /*18ba0*/  MUFU.TANH R173, R29 ;  /* 0x0000001d00ad7308 */ /* 0x0006b40000002400 */
        /* <DEDUP_REMOVED lines=116> */
[----:B------:R-:W-:Y:S02]  /*192f0*/  ISETP.GE.U32.AND P6, PT, R4, R2, PT ;  /* 0x000000020400720c */ /* 0x000fe40003fc6070 */
[----:B------:R-:W-:Y:S01]  /*19300*/  P2R R2, PR, RZ, 0x20 ;  /* 0x00000020ff027803 */ /* 0x000fe20000000000 */
[----:B------:R-:W2:Y:S01]  /*19310*/  LDC.64 R4, c[0x0][0x3b8] ;  /* 0x0000ee00ff047b82 */ /* 0x000ea20000000a00 */
        /* <DEDUP_REMOVED lines=14> */
[----:B------:R-:W3:Y:S02]  /*19400*/  LDG.E R11, desc[UR6][R28.64] ;  /* 0x000000061c0b7981 */ /* 0x000ee4000c1e1900 */
[----:B------:R-:W-:Y:S02]  /*19410*/  IMAD R9, R9, R0, -0x100 ;  /* 0xffffff0009097424 */ /* 0x000fe400078e0200 */
[----:B------:R-:W3:Y:S03]  /*19420*/  LDG.E R2, desc[UR6][R14.64] ;  /* 0x000000060e027981 */ /* 0x000ee6000c1e1900 */
[----:B------:R-:W-:Y:S05]  /*19430*/  SHF.R.S32.HI R13, RZ, 0x1f, R9 ;  /* 0x0000001fff0d7819 */ /* 0x000fea0000011409 */
[-C--:B--2---:R-:W-:Y:S02]  /*19440*/  IMAD R0, R13, R4.reuse, RZ ;  /* 0x000000040d007224 */ /* 0x084fe400078e02ff */
[C---:B------:R-:W-:Y:S04]  /*19450*/  IMAD.WIDE.U32 R12, R9.reuse, R4, RZ ;  /* 0x00000004090c7225 */ /* 0x040fe800078e00ff */
        /* <DEDUP_REMOVED lines=10> */
.L_x_1327:
        /* <DEDUP_REMOVED lines=59> */
.L_x_1326:
[----:B--2---:R-:W2:Y:S01]  /*198b0*/  LDL.LU R11, [R1] ;  /* 0x00000000010b7983 */ /* 0x004ea20000300800 */
[----:B------:R-:W-:Y:S02]  /*198c0*/  FMNMX3.FTZ R7, R151, R180, R176, !PT ;  /* 0x000000b497077276 */ /* 0x000fe400078100b0 */
[----:B------:R-:W-:Y:S01]  /*198d0*/  FMNMX3.FTZ R5, R153, R168, R172, !PT ;  /* 0x000000a899057276 */ /* 0x000fe200078100ac */
[----:B------:R-:W3:Y:S01]  /*198e0*/  LDL.LU R10, [R1+0x4] ;  /* 0x00000400010a7983 */ /* 0x000ee20000300800 */
[----:B------:R-:W-:Y:S02]  /*198f0*/  MOV R48, R211 ;  /* 0x000000d300307202 */ /* 0x000fe40000000f00 */
[----:B------:R-:W-:Y:S01]  /*19900*/  @P0 IADD3 R48, PT, PT, R212, -0x20, RZ ;  /* 0xffffffe0d4300810 */ /* 0x000fe20007ffe0ff */
[----:B------:R-:W3:Y:S01]  /*19910*/  LDL.LU R8, [R1+0x8] ;  /* 0x0000080001087983 */ /* 0x000ee20000300800 */
[----:B------:R-:W-:Y:S02]  /*19920*/  ISETP.GT.AND P0, PT, R215, R200, PT ;  /* 0x000000c8d700720c */ /* 0x000fe40003f04270 */
[----:B------:R-:W-:Y:S01]  /*19930*/  IADD3 R210, PT, PT, R210, -0x100, RZ ;  /* 0xffffff00d2d27810 */ /* 0x000fe20007ffe0ff */
[----:B------:R-:W-:Y:S08]  /*19940*/  LDSM.16.MT88.4 R12, [R150+0x5000] ;  /* 0x00500000960c783b */ /* 0x000ff00000004200 */
[----:B------:R-:W-:Y:S08]  /*19950*/  LDSM.16.MT88.4 R32, [R48] ;  /* 0x000000003020783b */ /* 0x000ff00000004200 */
[----:B------:R-:W-:Y:S08]  /*19960*/  LDSM.16.MT88.4 R36, [R150+0x5400] ;  /* 0x005400009624783b */ /* 0x000ff00000004200 */
[----:B------:R-:W-:Y:S08]  /*19970*/  LDSM.16.MT88.4 R40, [R48+0x400] ;  /* 0x000400003028783b */ /* 0x000ff00000004200 */
[----:B------:R-:W-:Y:S01]  /*19980*/  LDSM.16.MT88.4 R44, [R150+0x6000] ;  /* 0x00600000962c783b */ /* 0x000fe20000004200 */
[----:B---3--:R-:W-:Y:S02]  /*19990*/  FMNMX3.FTZ R5, R5, R10, R8, !PT ;  /* 0x0000000a05057276 */ /* 0x008fe40007810008 */
[----:B--2---:R-:W-:Y:S02]  /*199a0*/  FMNMX3.FTZ R7, R7, R188, R11, !PT ;  /* 0x000000bc07077276 */ /* 0x004fe4000781000b */
        /* <DEDUP_REMOVED lines=69> */
[----:B------:R-:W-:Y:S01]  /*19e00*/  FADD.FTZ R4, -R0, R153 ;  /* 0x0000009900047221 */ /* 0x000fe20000010100 */
[----:B------:R-:W-:Y:S01]  /*19e10*/  MOV R153, R0 ;  /* 0x0000000000997202 */ /* 0x000fe20000000f00 */
[C---:B------:R-:W-:Y:S01]  /*19e20*/  FMUL.FTZ R66, R2.reuse, UR4 ;  /* 0x0000000402427c20 */ /* 0x040fe20008410000 */
[C---:B------:R-:W-:Y:S01]  /*19e30*/  FSETP.NEU.FTZ.AND P1, PT, R2.reuse, -INF , PT ;  /* 0xff8000000200780b */ /* 0x040fe20003f3d000 */
        /* <DEDUP_REMOVED lines=8> */
[----:B------:R-:W-:Y:S07]  /*19ec0*/  FSEL R61, R61, RZ, P1 ;  /* 0x000000ff3d3d7208 */ /* 0x000fee0000800000 */
[----:B------:R-:W2:Y:S01]  /*19ed0*/  MUFU.EX2 R24, R24 ;  /* 0x0000001800187308 */ /* 0x000ea20000000800 */
[--C-:B------:R-:W-:Y:S01]  /*19ee0*/  FFMA.FTZ R97, R180, UR4, -R66.reuse ;  /* 0x00000004b4617c23 */ /* 0x100fe20008010842 */
[--C-:B------:R-:W-:Y:S01]  /*19ef0*/  FFMA.FTZ R92, R176, UR4, -R66.reuse ;  /* 0x00000004b05c7c23 */ /* 0x100fe20008010842 */
[--C-:B------:R-:W-:Y:S07]  /*19f00*/  FFMA.FTZ R96, R188, UR4, -R66.reuse ;  /* 0x00000004bc607c23 */ /* 0x100fee0008010842 */
[----:B------:R-:W-:Y:S01]  /*19f10*/  MUFU.EX2 R91, R91 ;  /* 0x0000005b005b7308 */ /* 0x000fe20000000800 */
[--C-:B------:R-:W-:Y:S01]  /*19f20*/  FFMA.FTZ R94, R10, UR4, -R61.reuse ;  /* 0x000000040a5e7c23 */ /* 0x100fe2000801083d */
[--C-:B------:R-:W-:Y:S01]  /*19f30*/  FFMA.FTZ R93, R8, UR4, -R61.reuse ;  /* 0x00000004085d7c23 */ /* 0x100fe2000801083d */
[--C-:B------:R-:W-:Y:S01]  /*19f40*/  FFMA.FTZ R95, R172, UR4, -R61.reuse ;  /* 0x00000004ac5f7c23 */ /* 0x100fe2000801083d */
[--C-:B------:R-:W-:Y:S06]  /*19f50*/  FFMA.FTZ R100, R168, UR4, -R61.reuse ;  /* 0x00000004a8647c23 */ /* 0x100fec000801083d */
[----:B------:R-:W-:Y:S01]  /*19f60*/  MUFU.EX2 R97, R97 ;  /* 0x0000006100617308 */ /* 0x000fe20000000800 */
[C---:B-1----:R-:W-:Y:S01]  /*19f70*/  FMUL.FTZ R6, R23.reuse, R146 ;  /* 0x0000009217067220 */ /* 0x042fe20000410000 */
[C---:B------:R-:W-:Y:S01]  /*19f80*/  FMUL.FTZ R7, R23.reuse, R147 ;  /* 0x0000009317077220 */ /* 0x040fe20000410000 */
[C---:B------:R-:W-:Y:S07]  /*19f90*/  FMUL.FTZ R10, R23.reuse, R142 ;  /* 0x0000008e170a7220 */ /* 0x040fee0000410000 */
[----:B------:R-:W-:Y:S01]  /*19fa0*/  MUFU.EX2 R95, R95 ;  /* 0x0000005f005f7308 */ /* 0x000fe20000000800 */
[C---:B--2---:R-:W-:Y:S01]  /*19fb0*/  FMUL.FTZ R4, R24.reuse, R144 ;  /* 0x0000009018047220 */ /* 0x044fe20000410000 */
[C---:B------:R-:W-:Y:S01]  /*19fc0*/  FMUL.FTZ R5, R24.reuse, R145 ;  /* 0x0000009118057220 */ /* 0x040fe20000410000 */
[C---:B------:R-:W-:Y:S07]  /*19fd0*/  FMUL.FTZ R8, R24.reuse, R140 ;  /* 0x0000008c18087220 */ /* 0x040fee0000410000 */
[----:B------:R-:W-:Y:S01]  /*19fe0*/  MUFU.EX2 R94, R94 ;  /* 0x0000005e005e7308 */ /* 0x000fe20000000800 */
[----:B------:R-:W-:Y:S01]  /*19ff0*/  FMUL.FTZ R9, R24, R141 ;  /* 0x0000008d18097220 */ /* 0x000fe20000410000 */
[----:B------:R-:W-:Y:S01]  /*1a000*/  FMUL.FTZ R11, R23, R143 ;  /* 0x0000008f170b7220 */ /* 0x000fe20000410000 */
[--C-:B------:R-:W-:Y:S07]  /*1a010*/  FFMA.FTZ R98, R17, UR4, -R66.reuse ;  /* 0x0000000411627c23 */ /* 0x100fee0008010842 */
[----:B------:R-:W1:Y:S01]  /*1a020*/  MUFU.EX2 R92, R92 ;  /* 0x0000005c005c7308 */ /* 0x000e620000000800 */
[--C-:B------:R-:W-:Y:S01]  /*1a030*/  FFMA.FTZ R99, R16, UR4, -R61.reuse ;  /* 0x0000000410637c23 */ /* 0x100fe2000801083d */
[--C-:B------:R-:W-:Y:S01]  /*1a040*/  FFMA.FTZ R104, R18, UR4, -R61.reuse ;  /* 0x0000000412687c23 */ /* 0x100fe2000801083d */
[--C-:B------:R-:W-:Y:S07]  /*1a050*/  FFMA.FTZ R101, R184, UR4, -R66.reuse ;  /* 0x00000004b8657c23 */ /* 0x100fee0008010842 */
[----:B------:R-:W2:Y:S01]  /*1a060*/  MUFU.EX2 R100, R100 ;  /* 0x0000006400647308 */ /* 0x000ea20000000800 */
[--C-:B------:R-:W-:Y:S01]  /*1a070*/  FFMA.FTZ R102, R156, UR4, -R66.reuse ;  /* 0x000000049c667c23 */ /* 0x100fe20008010842 */
[--C-:B------:R-:W-:Y:S01]  /*1a080*/  FFMA.FTZ R106, R164, UR4, -R61.reuse ;  /* 0x00000004a46a7c23 */ /* 0x100fe2000801083d */
[--C-:B------:R-:W-:Y:S07]  /*1a090*/  FFMA.FTZ R103, R191, UR4, -R61.reuse ;  /* 0x00000004bf677c23 */ /* 0x100fee000801083d */
[----:B------:R-:W3:Y:S01]  /*1a0a0*/  MUFU.EX2 R96, R96 ;  /* 0x0000006000607308 */ /* 0x000ee20000000800 */
[----:B------:R-:W-:Y:S01]  /*1a0b0*/  FFMA.FTZ R105, R160, UR4, -R66 ;  /* 0x00000004a0697c23 */ /* 0x000fe20008010842 */
[C---:B------:R-:W-:Y:S01]  /*1a0c0*/  FMUL.FTZ R16, R24.reuse, R132 ;  /* 0x0000008418107220 */ /* 0x040fe20000410000 */
[----:B------:R-:W-:Y:S07]  /*1a0d0*/  FMUL.FTZ R17, R24, R133 ;  /* 0x0000008518117220 */ /* 0x000fee0000410000 */
[----:B------:R-:W4:Y:S01]  /*1a0e0*/  MUFU.EX2 R93, R93 ;  /* 0x0000005d005d7308 */ /* 0x000f220000000800 */
[C---:B------:R-:W-:Y:S01]  /*1a0f0*/  FMUL.FTZ R18, R23.reuse, R134 ;  /* 0x0000008617127220 */ /* 0x040fe20000410000 */
[----:B-1----:R-:W-:Y:S01]  /*1a100*/  F2FP.BF16.F32.PACK_AB R28, R92, R97 ;  /* 0x000000615c1c723e */ /* 0x002fe200000010ff */
[----:B------:R-:W-:Y:S07]  /*1a110*/  FMUL.FTZ R19, R23, R135 ;  /* 0x0000008717137220 */ /* 0x000fee0000410000 */
[----:B------:R-:W-:Y:S01]  /*1a120*/  MUFU.EX2 R101, R101 ;  /* 0x0000006500657308 */ /* 0x000fe20000000800 */
[----:B------:R-:W-:Y:S01]  /*1a130*/  LDSM.16.MT88.4 R140, [R150+0x8c00] ;  /* 0x008c0000968c783b */ /* 0x000fe20000004200 */
[----:B--2---:R-:W-:Y:S01]  /*1a140*/  F2FP.BF16.F32.PACK_AB R29, R95, R100 ;  /* 0x000000645f1d723e */ /* 0x004fe200000010ff */
[--C-:B------:R-:W-:Y:S07]  /*1a150*/  FFMA.FTZ R22, R22, UR4, -R61.reuse ;  /* 0x0000000416167c23 */ /* 0x100fee000801083d */
[----:B------:R-:W1:Y:S01]  /*1a160*/  MUFU.EX2 R102, R102 ;  /* 0x0000006600667308 */ /* 0x000e620000000800 */
[----:B------:R-:W-:Y:S01]  /*1a170*/  FFMA.FTZ R100, R23, R214, R100 ;  /* 0x000000d617647223 */ /* 0x000fe20000010064 */
[----:B---3--:R-:W-:Y:S01]  /*1a180*/  F2FP.BF16.F32.PACK_AB R30, R91, R96 ;  /* 0x000000605b1e723e */ /* 0x008fe200000010ff */
[--C-:B------:R-:W-:Y:S07]  /*1a190*/  FFMA.FTZ R122, R158, UR4, -R61.reuse ;  /* 0x000000049e7a7c23 */ /* 0x100fee000801083d */
[----:B------:R-:W-:Y:S01]  /*1a1a0*/  MUFU.EX2 R106, R106 ;  /* 0x0000006a006a7308 */ /* 0x000fe20000000800 */
[--C-:B------:R-:W-:Y:S01]  /*1a1b0*/  FFMA.FTZ R124, R174, UR4, -R61.reuse ;  /* 0x00000004ae7c7c23 */ /* 0x100fe2000801083d */
[----:B----4-:R-:W-:Y:S01]  /*1a1c0*/  F2FP.BF16.F32.PACK_AB R31, R93, R94 ;  /* 0x0000005e5d1f723e */ /* 0x010fe200000010ff */
[--C-:B------:R-:W-:Y:S07]  /*1a1d0*/  FFMA.FTZ R132, R251, UR4, -R66.reuse ;  /* 0x00000004fb847c23 */ /* 0x100fee0008010842 */
[----:B------:R-:W2:Y:S01]  /*1a1e0*/  MUFU.EX2 R103, R103 ;  /* 0x0000006700677308 */ /* 0x000ea20000000800 */
[--C-:B------:R-:W-:Y:S01]  /*1a1f0*/  FFMA.FTZ R131, R242, UR4, -R61.reuse ;  /* 0x00000004f2837c23 */ /* 0x100fe2000801083d */
[--C-:B------:R-:W-:Y:S01]  /*1a200*/  FFMA.FTZ R134, R246, UR4, -R61.reuse ;  /* 0x00000004f6867c23 */ /* 0x100fe2000801083d */
[----:B------:R-:W-:Y:S07]  /*1a210*/  FFMA.FTZ R133, R250, UR4, -R61 ;  /* 0x00000004fa857c23 */ /* 0x000fee000801083d */
[----:B------:R-:W-:Y:S01]  /*1a220*/  MUFU.EX2 R122, R122 ;  /* 0x0000007a007a7308 */ /* 0x000fe20000000800 */
[C---:B------:R-:W-:Y:S09]  /*1a230*/  HMMA.16816.F32.BF16 R4, R28.reuse, R12, R4 ;  /* 0x0000000c1c04723c */ /* 0x040ff20000041804 */
[----:B------:R-:W-:Y:S01]  /*1a240*/  MUFU.EX2 R124, R124 ;  /* 0x0000007c007c7308 */ /* 0x000fe20000000800 */
[C---:B------:R-:W-:Y:S01]  /*1a250*/  FMUL.FTZ R12, R24.reuse, R136 ;  /* 0x00000088180c7220 */ /* 0x040fe20000410000 */
[C---:B------:R-:W-:Y:S08]  /*1a260*/  FMUL.FTZ R13, R24.reuse, R137 ;  /* 0x00000089180d7220 */ /* 0x040ff00000410000 */
[----:B------:R-:W-:Y:S01]  /*1a270*/  MUFU.EX2 R132, R132 ;  /* 0x0000008400847308 */ /* 0x000fe20000000800 */
[C---:B------:R-:W-:Y:S03]  /*1a280*/  HMMA.16816.F32.BF16 R8, R28.reuse, R14, R8 ;  /* 0x0000000e1c08723c */ /* 0x040fe60000041808 */
[C---:B------:R-:W-:Y:S01]  /*1a290*/  FMUL.FTZ R14, R23.reuse, R138 ;  /* 0x0000008a170e7220 */ /* 0x040fe20000410000 */
[----:B------:R-:W-:Y:S05]  /*1a2a0*/  FMUL.FTZ R15, R23, R139 ;  /* 0x0000008b170f7220 */ /* 0x000fea0000410000 */
[----:B------:R-:W-:Y:S01]  /*1a2b0*/  MUFU.EX2 R105, R105 ;  /* 0x0000006900697308 */ /* 0x000fe20000000800 */
[--C-:B------:R-:W-:Y:S01]  /*1a2c0*/  FFMA.FTZ R157, R157, UR4, -R66.reuse ;  /* 0x000000049d9d7c23 */ /* 0x100fe20008010842 */
[--C-:B------:R-:W-:Y:S01]  /*1a2d0*/  FFMA.FTZ R159, R159, UR4, -R66.reuse ;  /* 0x000000049f9f7c23 */ /* 0x100fe20008010842 */
[----:B------:R-:W-:Y:S07]  /*1a2e0*/  FFMA.FTZ R97, R24, R217, R97 ;  /* 0x000000d918617223 */ /* 0x000fee0000010061 */
[----:B------:R-:W3:Y:S01]  /*1a2f0*/  MUFU.EX2 R98, R98 ;  /* 0x0000006200627308 */ /* 0x000ee20000000800 */
[--C-:B------:R-:W-:Y:S01]  /*1a300*/  FFMA.FTZ R138, R244, UR4, -R61.reuse ;  /* 0x00000004f48a7c23 */ /* 0x100fe2000801083d */
[C---:B------:R-:W-:Y:S08]  /*1a310*/  HMMA.16816.F32.BF16 R12, R28.reuse, R32, R12 ;  /* 0x000000201c0c723c */ /* 0x040ff0000004180c */
[----:B------:R-:W-:Y:S01]  /*1a320*/  MUFU.EX2 R99, R99 ;  /* 0x0000006300637308 */ /* 0x000fe20000000800 */
[--C-:B------:R-:W-:Y:S01]  /*1a330*/  FFMA.FTZ R248, R248, UR4, -R61.reuse ;  /* 0x00000004f8f87c23 */ /* 0x100fe2000801083d */
[--C-:B------:R-:W-:Y:S01]  /*1a340*/  FFMA.FTZ R88, R88, UR4, -R61.reuse ;  /* 0x0000000458587c23 */ /* 0x100fe2000801083d */
[--C-:B------:R-:W-:Y:S07]  /*1a350*/  FFMA.FTZ R107, R183, UR4, -R66.reuse ;  /* 0x00000004b76b7c23 */ /* 0x100fee0008010842 */
[----:B------:R-:W4:Y:S01]  /*1a360*/  MUFU.EX2 R104, R104 ;  /* 0x0000006800687308 */ /* 0x000f220000000800 */
[--C-:B------:R-:W-:Y:S01]  /*1a370*/  FFMA.FTZ R110, R187, UR4, -R66.reuse ;  /* 0x00000004bb6e7c23 */ /* 0x100fe20008010842 */
[----:B------:R-:W-:Y:S01]  /*1a380*/  HMMA.16816.F32.BF16 R16, R28, R34, R16 ;  /* 0x000000221c10723c */ /* 0x000fe20000041810 */
[----:B------:R-:W5:Y:S07]  /*1a390*/  LDSM.16.MT88.4 R32, [R150+0x5800] ;  /* 0x005800009620783b */ /* 0x000f6e0000004200 */
[----:B------:R-:W-:Y:S01]  /*1a3a0*/  MUFU.EX2 R131, R131 ;  /* 0x0000008300837308 */ /* 0x000fe20000000800 */
[----:B-1----:R-:W-:Y:S01]  /*1a3b0*/  F2FP.BF16.F32.PACK_AB R28, R102, R101 ;  /* 0x00000065661c723e */ /* 0x002fe200000010ff */
[--C-:B------:R-:W-:Y:S01]  /*1a3c0*/  FFMA.FTZ R113, R182, UR4, -R61.reuse ;  /* 0x00000004b6717c23 */ /* 0x100fe2000801083d */
[----:B--2---:R-:W-:Y:S01]  /*1a3d0*/  F2FP.BF16.F32.PACK_AB R29, R103, R106 ;  /* 0x0000006a671d723e */ /* 0x004fe200000010ff */
[--C-:B------:R-:W-:Y:S01]  /*1a3e0*/  FFMA.FTZ R108, R190, UR4, -R61.reuse ;  /* 0x00000004be6c7c23 */ /* 0x100fe2000801083d */
[----:B---3--:R-:W-:Y:S01]  /*1a3f0*/  F2FP.BF16.F32.PACK_AB R30, R98, R105 ;  /* 0x00000069621e723e */ /* 0x008fe200000010ff */
[--C-:B------:R-:W-:Y:S01]  /*1a400*/  FFMA.FTZ R112, R189, UR4, -R66.reuse ;  /* 0x00000004bd707c23 */ /* 0x100fe20008010842 */
[--C-:B------:R-:W-:Y:S01]  /*1a410*/  FFMA.FTZ R109, R177, UR4, -R66.reuse ;  /* 0x00000004b16d7c23 */ /* 0x100fe20008010842 */
[--C-:B------:R-:W-:Y:S01]  /*1a420*/  FFMA.FTZ R114, R181, UR4, -R61.reuse ;  /* 0x00000004b5727c23 */ /* 0x100fe2000801083d */
[--C-:B------:R-:W-:Y:S01]  /*1a430*/  FFMA.FTZ R111, R185, UR4, -R61.reuse ;  /* 0x00000004b96f7c23 */ /* 0x100fe2000801083d */
[----:B----4-:R-:W-:Y:S01]  /*1a440*/  F2FP.BF16.F32.PACK_AB R31, R104, R99 ;  /* 0x00000063681f723e */ /* 0x010fe200000010ff */
        /* <DEDUP_REMOVED lines=15> */
[----:B------:R-:W-:Y:S01]  /*1a540*/  MUFU.EX2 R107, R107 ;  /* 0x0000006b006b7308 */ /* 0x000fe20000000800 */
[--C-:B------:R-:W-:Y:S01]  /*1a550*/  FFMA.FTZ R123, R171, UR4, -R66.reuse ;  /* 0x00000004ab7b7c23 */ /* 0x100fe20008010842 */
[--C-:B------:R-:W-:Y:S01]  /*1a560*/  FFMA.FTZ R117, R162, UR4, -R61.reuse ;  /* 0x00000004a2757c23 */ /* 0x100fe2000801083d */
[--C-:B------:R-:W-:Y:S07]  /*1a570*/  FFMA.FTZ R128, R175, UR4, -R66.reuse ;  /* 0x00000004af807c23 */ /* 0x100fee0008010842 */
[----:B------:R-:W2:Y:S01]  /*1a580*/  MUFU.EX2 R110, R110 ;  /* 0x0000006e006e7308 */ /* 0x000ea20000000800 */
[--C-:B------:R-:W-:Y:S01]  /*1a590*/  FFMA.FTZ R125, R163, UR4, -R66.reuse ;  /* 0x00000004a37d7c23 */ /* 0x100fe20008010842 */
[C---:B------:R-:W-:Y:S08]  /*1a5a0*/  HMMA.16816.F32.BF16 R12, R28.reuse, R40, R12 ;  /* 0x000000281c0c723c */ /* 0x040ff0000004180c */
[----:B------:R-:W-:Y:S01]  /*1a5b0*/  MUFU.EX2 R113, R113 ;  /* 0x0000007100717308 */ /* 0x000fe20000000800 */
[--C-:B------:R-:W-:Y:S01]  /*1a5c0*/  FFMA.FTZ R127, R166, UR4, -R61.reuse ;  /* 0x00000004a67f7c23 */ /* 0x100fe2000801083d */
[----:B------:R-:W-:Y:S01]  /*1a5d0*/  FFMA.FTZ R130, R170, UR4, -R61 ;  /* 0x00000004aa827c23 */ /* 0x000fe2000801083d */
[----:B------:R-:W-:Y:S07]  /*1a5e0*/  FADD.FTZ R97, R92, R97 ;  /* 0x000000615c617221 */ /* 0x000fee0000010000 */
[----:B------:R-:W3:Y:S01]  /*1a5f0*/  MUFU.EX2 R108, R108 ;  /* 0x0000006c006c7308 */ /* 0x000ee20000000800 */
[--C-:B------:R-:W-:Y:S01]  /*1a600*/  FFMA.FTZ R136, R249, UR4, -R66.reuse ;  /* 0x00000004f9887c23 */ /* 0x100fe20008010842 */
[----:B------:R-:W-:Y:S01]  /*1a610*/  HMMA.16816.F32.BF16 R16, R28, R42, R16 ;  /* 0x0000002a1c10723c */ /* 0x000fe20000041810 */
[----:B------:R-:W4:Y:S07]  /*1a620*/  LDSM.16.MT88.4 R40, [R150+0x5c00] ;  /* 0x005c00009628783b */ /* 0x000f2e0000004200 */
[----:B------:R-:W-:Y:S01]  /*1a630*/  MUFU.EX2 R112, R112 ;  /* 0x0000007000707308 */ /* 0x000fe20000000800 */
[--C-:B------:R-:W-:Y:S01]  /*1a640*/  FFMA.FTZ R135, R245, UR4, -R66.reuse ;  /* 0x00000004f5877c23 */ /* 0x100fe20008010842 */
[----:B--2---:R-:W-:Y:S01]  /*1a650*/  F2FP.BF16.F32.PACK_AB R28, R110, R107 ;  /* 0x0000006b6e1c723e */ /* 0x004fe200000010ff */
[--C-:B------:R-:W-:Y:S07]  /*1a660*/  FFMA.FTZ R241, R241, UR4, -R66.reuse ;  /* 0x00000004f1f17c23 */ /* 0x100fee0008010842 */
[----:B------:R-:W2:Y:S01]  /*1a670*/  MUFU.EX2 R109, R109 ;  /* 0x0000006d006d7308 */ /* 0x000ea20000000800 */
[--C-:B------:R-:W-:Y:S01]  /*1a680*/  FFMA.FTZ R238, R238, UR4, -R61.reuse ;  /* 0x00000004eeee7c23 */ /* 0x100fe2000801083d */
[--C-:B------:R-:W-:Y:S01]  /*1a690*/  FFMA.FTZ R240, R240, UR4, -R61.reuse ;  /* 0x00000004f0f07c23 */ /* 0x100fe2000801083d */
[--C-:B------:R-:W-:Y:S07]  /*1a6a0*/  FFMA.FTZ R232, R232, UR4, -R61.reuse ;  /* 0x00000004e8e87c23 */ /* 0x100fee000801083d */
[----:B------:R-:W-:Y:S01]  /*1a6b0*/  MUFU.EX2 R114, R114 ;  /* 0x0000007200727308 */ /* 0x000fe20000000800 */
[--C-:B------:R-:W-:Y:S01]  /*1a6c0*/  FFMA.FTZ R198, R198, UR4, -R61.reuse ;  /* 0x00000004c6c67c23 */ /* 0x100fe2000801083d */
[----:B---3--:R-:W-:Y:S01]  /*1a6d0*/  F2FP.BF16.F32.PACK_AB R29, R108, R113 ;  /* 0x000000716c1d723e */ /* 0x008fe200000010ff */
[--C-:B------:R-:W-:Y:S07]  /*1a6e0*/  FFMA.FTZ R85, R85, UR4, -R66.reuse ;  /* 0x0000000455557c23 */ /* 0x100fee0008010842 */
[----:B------:R-:W3:Y:S01]  /*1a6f0*/  MUFU.EX2 R111, R111 ;  /* 0x0000006f006f7308 */ /* 0x000ee20000000800 */
[--C-:B------:R-:W-:Y:S01]  /*1a700*/  FFMA.FTZ R83, R83, UR4, -R66.reuse ;  /* 0x0000000453537c23 */ /* 0x100fe20008010842 */
[--C-:B------:R-:W-:Y:S01]  /*1a710*/  FFMA.FTZ R84, R84, UR4, -R61.reuse ;  /* 0x0000000454547c23 */ /* 0x100fe2000801083d */
[--C-:B------:R-:W-:Y:S07]  /*1a720*/  FFMA.FTZ R75, R75, UR4, -R66.reuse ;  /* 0x000000044b4b7c23 */ /* 0x100fee0008010842 */
[----:B------:R-:W-:Y:S01]  /*1a730*/  MUFU.EX2 R116, R116 ;  /* 0x0000007400747308 */ /* 0x000fe20000000800 */
[----:B------:R-:W-:Y:S01]  /*1a740*/  FFMA.FTZ R74, R74, UR4, -R61 ;  /* 0x000000044a4a7c23 */ /* 0x000fe2000801083d */
[----:B--2---:R-:W-:Y:S01]  /*1a750*/  F2FP.BF16.F32.PACK_AB R30, R109, R112 ;  /* 0x000000706d1e723e */ /* 0x004fe200000010ff */
[--C-:B------:R-:W-:Y:S07]  /*1a760*/  FFMA.FTZ R65, R65, UR4, -R66.reuse ;  /* 0x0000000441417c23 */ /* 0x100fee0008010842 */
[----:B------:R-:W2:Y:S01]  /*1a770*/  MUFU.EX2 R119, R119 ;  /* 0x0000007700777308 */ /* 0x000ea20000000800 */
[--C-:B------:R-:W-:Y:S01]  /*1a780*/  FFMA.FTZ R67, R67, UR4, -R66.reuse ;  /* 0x0000000443437c23 */ /* 0x100fe20008010842 */
[----:B------:R-:W-:Y:S01]  /*1a790*/  FFMA.FTZ R62, R62, UR4, -R66 ;  /* 0x000000043e3e7c23 */ /* 0x000fe20008010842 */
[----:B------:R-:W-:Y:S07]  /*1a7a0*/  FADD.FTZ R96, R96, R97 ;  /* 0x0000006160607221 */ /* 0x000fee0000010000 */
[----:B------:R-:W-:Y:S01]  /*1a7b0*/  MUFU.EX2 R118, R118 ;  /* 0x0000007600767308 */ /* 0x000fe20000000800 */
[--C-:B------:R-:W-:Y:S01]  /*1a7c0*/  FFMA.FTZ R97, R234, UR4, -R61.reuse ;  /* 0x00000004ea617c23 */ /* 0x100fe2000801083d */
[----:B---3--:R-:W-:Y:S01]  /*1a7d0*/  F2FP.BF16.F32.PACK_AB R31, R111, R114 ;  /* 0x000000726f1f723e */ /* 0x008fe200000010ff */
[----:B------:R-:W-:Y:S07]  /*1a7e0*/  FADD.FTZ R96, R91, R96 ;  /* 0x000000605b607221 */ /* 0x000fee0000010000 */
[----:B------:R-:W3:Y:S01]  /*1a7f0*/  MUFU.EX2 R121, R121 ;  /* 0x0000007900797308 */ /* 0x000ee20000000800 */
[----:B------:R-:W-:Y:S01]  /*1a800*/  FFMA.FTZ R59, R59, UR4, -R66 ;  /* 0x000000043b3b7c23 */ /* 0x000fe20008010842 */
[----:B------:R-:W-:Y:S01]  /*1a810*/  FFMA.FTZ R55, R55, UR4, -R61 ;  /* 0x0000000437377c23 */ /* 0x000fe2000801083d */
[----:B------:R-:W-:Y:S07]  /*1a820*/  FADD.FTZ R101, R101, R96 ;  /* 0x0000006065657221 */ /* 0x000fee0000010000 */
[----:B------:R-:W-:Y:S01]  /*1a830*/  MUFU.EX2 R120, R120 ;  /* 0x0000007800787308 */ /* 0x000fe20000000800 */
[C---:B-----5:R-:W-:Y:S09]  /*1a840*/  HMMA.16816.F32.BF16 R4, R28.reuse, R32, R4 ;  /* 0x000000201c04723c */ /* 0x060ff20000041804 */
[----:B------:R-:W5:Y:S01]  /*1a850*/  MUFU.EX2 R115, R115 ;  /* 0x0000007300737308 */ /* 0x000f620000000800 */
[----:B------:R-:W-:Y:S01]  /*1a860*/  FFMA.FTZ R96, R239, UR4, -R66 ;  /* 0x00000004ef607c23 */ /* 0x000fe20008010842 */
[----:B------:R-:W-:Y:S01]  /*1a870*/  FADD.FTZ R102, R102, R101 ;  /* 0x0000006566667221 */ /* 0x000fe20000010000 */
[----:B------:R-:W-:Y:S07]  /*1a880*/  FFMA.FTZ R101, R228, UR4, -R61 ;  /* 0x00000004e4657c23 */ /* 0x000fee000801083d */
[----:B------:R-:W4:Y:S01]  /*1a890*/  MUFU.EX2 R129, R129 ;  /* 0x0000008100817308 */ /* 0x000f220000000800 */
[C---:B------:R-:W-:Y:S01]  /*1a8a0*/  HMMA.16816.F32.BF16 R8, R28.reuse, R34, R8 ;  /* 0x000000221c08723c */ /* 0x040fe20000041808 */
[----:B------:R-:W4:Y:S08]  /*1a8b0*/  LDSM.16.MT88.4 R32, [R48+0xc00] ;  /* 0x000c00003020783b */ /* 0x000f300000004200 */
[----:B------:R-:W-:Y:S01]  /*1a8c0*/  MUFU.EX2 R126, R126 ;  /* 0x0000007e007e7308 */ /* 0x000fe20000000800 */
[----:B------:R-:W-:Y:S01]  /*1a8d0*/  FADD.FTZ R105, R105, R102 ;  /* 0x0000006669697221 */ /* 0x000fe20000010000 */
[--C-:B------:R-:W-:Y:S01]  /*1a8e0*/  FFMA.FTZ R102, R235, UR4, -R66.reuse ;  /* 0x00000004eb667c23 */ /* 0x100fe20008010842 */
[--C-:B------:R-:W-:Y:S07]  /*1a8f0*/  FFMA.FTZ R56, R56, UR4, -R66.reuse ;  /* 0x0000000438387c23 */ /* 0x100fee0008010842 */
[----:B------:R-:W-:Y:S01]  /*1a900*/  MUFU.EX2 R123, R123 ;  /* 0x0000007b007b7308 */ /* 0x000fe20000000800 */
[C---:B-1----:R-:W-:Y:S09]  /*1a910*/  HMMA.16816.F32.BF16 R12, R28.reuse, R36, R12 ;  /* 0x000000241c0c723c */ /* 0x042ff2000004180c */
[----:B------:R-:W-:Y:S01]  /*1a920*/  MUFU.EX2 R117, R117 ;  /* 0x0000007500757308 */ /* 0x000fe20000000800 */
[----:B------:R-:W-:Y:S01]  /*1a930*/  FADD.FTZ R98, R98, R105 ;  /* 0x0000006962627221 */ /* 0x000fe20000010000 */
[--C-:B------:R-:W-:Y:S01]  /*1a940*/  FFMA.FTZ R105, R224, UR4, -R61.reuse ;  /* 0x00000004e0697c23 */ /* 0x100fe2000801083d */
[--C-:B------:R-:W-:Y:S07]  /*1a950*/  FFMA.FTZ R51, R51, UR4, -R66.reuse ;  /* 0x0000000433337c23 */ /* 0x100fee0008010842 */
[----:B------:R-:W-:Y:S01]  /*1a960*/  MUFU.EX2 R128, R128 ;  /* 0x0000008000807308 */ /* 0x000fe20000000800 */
[----:B------:R-:W-:Y:S01]  /*1a970*/  HMMA.16816.F32.BF16 R16, R28, R38, R16 ;  /* 0x000000261c10723c */ /* 0x000fe20000041810 */
[----:B------:R-:W1:Y:S02]  /*1a980*/  LDSM.16.MT88.4 R36, [R48+0x1000] ;  /* 0x001000003024783b */ /* 0x000e640000004200 */
[----:B--2---:R-:W-:Y:S06]  /*1a990*/  F2FP.BF16.F32.PACK_AB R28, R119, R116 ;  /* 0x00000074771c723e */ /* 0x004fec00000010ff */
[----:B------:R-:W-:Y:S01]  /*1a9a0*/  MUFU.EX2 R125, R125 ;  /* 0x0000007d007d7308 */ /* 0x000fe20000000800 */
[----:B---3--:R-:W-:Y:S01]  /*1a9b0*/  F2FP.BF16.F32.PACK_AB R29, R121, R118 ;  /* 0x00000076791d723e */ /* 0x008fe200000010ff */
[--C-:B------:R-:W-:Y:S01]  /*1a9c0*/  FFMA.FTZ R49, R49, UR4, -R66.reuse ;  /* 0x0000000431317c23 */ /* 0x100fe20008010842 */
[----:B-----5:R-:W-:Y:S07]  /*1a9d0*/  F2FP.BF16.F32.PACK_AB R30, R115, R120 ;  /* 0x00000078731e723e */ /* 0x020fee00000010ff */
[----:B------:R-:W-:Y:S01]  /*1a9e0*/  MUFU.EX2 R127, R127 ;  /* 0x0000007f007f7308 */ /* 0x000fe20000000800 */
[----:B----4-:R-:W-:Y:S09]  /*1a9f0*/  F2FP.BF16.F32.PACK_AB R31, R122, R129 ;  /* 0x000000817a1f723e */ /* 0x010ff200000010ff */
[----:B------:R-:W-:Y:S01]  /*1aa00*/  MUFU.EX2 R130, R130 ;  /* 0x0000008200827308 */ /* 0x000fe20000000800 */
[C---:B------:R-:W-:Y:S09]  /*1aa10*/  HMMA.16816.F32.BF16 R4, R28.reuse, R40, R4 ;  /* 0x000000281c04723c */ /* 0x040ff20000041804 */
[----:B------:R-:W-:Y:S10]  /*1aa20*/  MUFU.EX2 R136, R136 ;  /* 0x0000008800887308 */ /* 0x000ff40000000800 */
[----:B------:R-:W2:Y:S01]  /*1aa30*/  MUFU.EX2 R135, R135 ;  /* 0x0000008700877308 */ /* 0x000ea20000000800 */
[C---:B------:R-:W-:Y:S01]  /*1aa40*/  HMMA.16816.F32.BF16 R8, R28.reuse, R42, R8 ;  /* 0x0000002a1c08723c */ /* 0x040fe20000041808 */
[----:B------:R-:W-:Y:S08]  /*1aa50*/  LDSM.16.MT88.4 R40, [R48+0x1400] ;  /* 0x001400003028783b */ /* 0x000ff00000004200 */
[----:B------:R-:W-:Y:S10]  /*1aa60*/  MUFU.EX2 R92, R241 ;  /* 0x000000f1005c7308 */ /* 0x000ff40000000800 */
[----:B------:R-:W-:Y:S01]  /*1aa70*/  MUFU.EX2 R91, R238 ;  /* 0x000000ee005b7308 */ /* 0x000fe20000000800 */
[C---:B------:R-:W-:Y:S09]  /*1aa80*/  HMMA.16816.F32.BF16 R12, R28.reuse, R32, R12 ;  /* 0x000000201c0c723c */ /* 0x040ff2000004180c */
[----:B------:R-:W-:Y:S01]  /*1aa90*/  MUFU.EX2 R96, R96 ;  /* 0x0000006000607308 */ /* 0x000fe20000000800 */
[----:B--2---:R-:W-:Y:S09]  /*1aaa0*/  F2FP.BF16.F32.PACK_AB R24, R135, R136 ;  /* 0x000000888718723e */ /* 0x004ff200000010ff */
[----:B------:R-:W-:Y:S01]  /*1aab0*/  MUFU.EX2 R97, R97 ;  /* 0x0000006100617308 */ /* 0x000fe20000000800 */
[----:B------:R-:W-:Y:S01]  /*1aac0*/  HMMA.16816.F32.BF16 R16, R28, R34, R16 ;  /* 0x000000221c10723c */ /* 0x000fe20000041810 */
[----:B------:R-:W2:Y:S08]  /*1aad0*/  LDSM.16.MT88.4 R32, [R150+0x6400] ;  /* 0x006400009620783b */ /* 0x000eb00000004200 */
[----:B------:R-:W-:Y:S01]  /*1aae0*/  MUFU.EX2 R102, R102 ;  /* 0x0000006600667308 */ /* 0x000fe20000000800 */
[----:B------:R-:W-:Y:S02]  /*1aaf0*/  F2FP.BF16.F32.PACK_AB R28, R123, R126 ;  /* 0x0000007e7b1c723e */ /* 0x000fe400000010ff */
[----:B------:R-:W-:Y:S07]  /*1ab00*/  F2FP.BF16.F32.PACK_AB R29, R117, R124 ;  /* 0x0000007c751d723e */ /* 0x000fee00000010ff */
[----:B------:R-:W-:Y:S01]  /*1ab10*/  MUFU.EX2 R101, R101 ;  /* 0x0000006500657308 */ /* 0x000fe20000000800 */
[----:B------:R-:W-:Y:S02]  /*1ab20*/  F2FP.BF16.F32.PACK_AB R30, R125, R128 ;  /* 0x000000807d1e723e */ /* 0x000fe400000010ff */
[----:B------:R-:W-:Y:S07]  /*1ab30*/  F2FP.BF16.F32.PACK_AB R31, R130, R127 ;  /* 0x0000007f821f723e */ /* 0x000fee00000010ff */
[----:B------:R-:W-:Y:S10]  /*1ab40*/  MUFU.EX2 R105, R105 ;  /* 0x0000006900697308 */ /* 0x000ff40000000800 */
[----:B------:R-:W-:Y:S01]  /*1ab50*/  MUFU.EX2 R83, R83 ;  /* 0x0000005300537308 */ /* 0x000fe20000000800 */
[C---:B------:R-:W-:Y:S09]  /*1ab60*/  HMMA.16816.F32.BF16 R4, R28.reuse, R44, R4 ;  /* 0x0000002c1c04723c */ /* 0x040ff20000041804 */
[----:B------:R-:W3:Y:S01]  /*1ab70*/  MUFU.EX2 R45, R157 ;  /* 0x0000009d002d7308 */ /* 0x000ee20000000800 */
[----:B------:R-:W-:Y:S09]  /*1ab80*/  FFMA.FTZ R44, R247, UR4, -R66 ;  /* 0x00000004f72c7c23 */ /* 0x000ff20008010842 */
[----:B------:R-:W-:Y:S01]  /*1ab90*/  MUFU.EX2 R75, R75 ;  /* 0x0000004b004b7308 */ /* 0x000fe20000000800 */
[C---:B------:R-:W-:Y:S09]  /*1aba0*/  HMMA.16816.F32.BF16 R8, R28.reuse, R46, R8 ;  /* 0x0000002e1c08723c */ /* 0x040ff20000041808 */
[----:B------:R-:W-:Y:S01]  /*1abb0*/  MUFU.EX2 R47, R159 ;  /* 0x0000009f002f7308 */ /* 0x000fe20000000800 */
[----:B------:R-:W-:Y:S09]  /*1abc0*/  FFMA.FTZ R46, R252, UR4, -R61 ;  /* 0x00000004fc2e7c23 */ /* 0x000ff2000801083d */
[----:B------:R-:W4:Y:S01]  /*1abd0*/  MUFU.EX2 R44, R44 ;  /* 0x0000002c002c7308 */ /* 0x000f220000000800 */
[C---:B-1----:R-:W-:Y:S09]  /*1abe0*/  HMMA.16816.F32.BF16 R12, R28.reuse, R36, R12 ;  /* 0x000000241c0c723c */ /* 0x042ff2000004180c */
[----:B------:R-:W1:Y:S10]  /*1abf0*/  MUFU.EX2 R46, R46 ;  /* 0x0000002e002e7308 */ /* 0x000e740000000800 */
[----:B------:R-:W-:Y:S01]  /*1ac00*/  MUFU.EX2 R74, R74 ;  /* 0x0000004a004a7308 */ /* 0x000fe20000000800 */
[----:B------:R-:W-:Y:S01]  /*1ac10*/  HMMA.16816.F32.BF16 R16, R28, R38, R16 ;  /* 0x000000261c10723c */ /* 0x000fe20000041810 */
[----:B------:R-:W5:Y:S08]  /*1ac20*/  LDSM.16.MT88.4 R36, [R150+0x6800] ;  /* 0x006800009624783b */ /* 0x000f700000004200 */
[----:B------:R-:W-:Y:S01]  /*1ac30*/  MUFU.EX2 R65, R65 ;  /* 0x0000004100417308 */ /* 0x000fe20000000800 */
[----:B---3--:R-:W-:Y:S02]  /*1ac40*/  F2FP.BF16.F32.PACK_AB R28, R45, R132 ;  /* 0x000000842d1c723e */ /* 0x008fe400000010ff */
[----:B------:R-:W-:Y:S07]  /*1ac50*/  F2FP.BF16.F32.PACK_AB R29, R134, R131 ;  /* 0x00000083861d723e */ /* 0x000fee00000010ff */
[----:B------:R-:W-:Y:S01]  /*1ac60*/  MUFU.EX2 R55, R55 ;  /* 0x0000003700377308 */ /* 0x000fe20000000800 */
[----:B----4-:R-:W-:Y:S02]  /*1ac70*/  F2FP.BF16.F32.PACK_AB R30, R44, R47 ;  /* 0x0000002f2c1e723e */ /* 0x010fe400000010ff */
[----:B-1----:R-:W-:Y:S07]  /*1ac80*/  F2FP.BF16.F32.PACK_AB R31, R46, R133 ;  /* 0x000000852e1f723e */ /* 0x002fee00000010ff */
[C---:B--2---:R-:W-:Y:S03]  /*1ac90*/  HMMA.16816.F32.BF16 R4, R28.reuse, R32, R4 ;  /* 0x000000201c04723c */ /* 0x044fe60000041804 */
        /* <DEDUP_REMOVED lines=19> */
[----:B------:R-:W4:Y:S07]  /*1add0*/  LDSM.16.MT88.4 R28, [R150+0x6c00] ;  /* 0x006c0000961c783b */ /* 0x000f2e0000004200 */
[----:B------:R-:W4:Y:S01]  /*1ade0*/  MUFU.EX2 R41, R41 ;  /* 0x0000002900297308 */ /* 0x000f220000000800 */
        /* <DEDUP_REMOVED lines=12> */
[C---:B-----5:R-:W-:Y:S06]  /*1aeb0*/  HMMA.16816.F32.BF16 R4, R24.reuse, R36, R4 ;  /* 0x000000241804723c */ /* 0x060fec0000041804 */
[----:B------:R-:W3:Y:S10]  /*1aec0*/  MUFU.EX2 R43, R43 ;  /* 0x0000002b002b7308 */ /* 0x000ef40000000800 */
[----:B------:R-:W5:Y:S01]  /*1aed0*/  MUFU.EX2 R98, R232 ;  /* 0x000000e800627308 */ /* 0x000f620000000800 */
[----:B------:R-:W-:Y:S01]  /*1aee0*/  FADD.FTZ R113, R113, R104 ;  /* 0x0000006871717221 */ /* 0x000fe20000010000 */
[----:B------:R-:W-:Y:S01]  /*1aef0*/  FFMA.FTZ R104, R230, UR4, -R61 ;  /* 0x00000004e6687c23 */ /* 0x000fe2000801083d */
[C---:B------:R-:W-:Y:S01]  /*1af00*/  HMMA.16816.F32.BF16 R8, R24.reuse, R38, R8 ;  /* 0x000000261808723c */ /* 0x040fe20000041808 */
[----:B------:R-:W5:Y:S06]  /*1af10*/  LDSM.16.MT88.4 R36, [R48+0x1c00] ;  /* 0x001c00003024783b */ /* 0x000f6c0000004200 */
        /* <DEDUP_REMOVED lines=16> */
[----:B----4-:R-:W-:Y:S01]  /*1b020*/  F2FP.BF16.F32.PACK_AB R24, R41, R94 ;  /* 0x0000005e2918723e */ /* 0x010fe200000010ff */
[----:B------:R-:W-:Y:S01]  /*1b030*/  FADD.FTZ R111, R111, R114 ;  /* 0x000000726f6f7221 */ /* 0x000fe20000010000 */
[----:B--2---:R-:W-:Y:S07]  /*1b040*/  F2FP.BF16.F32.PACK_AB R25, R93, R42 ;  /* 0x0000002a5d19723e */ /* 0x004fee00000010ff */
[----:B------:R-:W2:Y:S01]  /*1b050*/  MUFU.EX2 R99, R99 ;  /* 0x0000006300637308 */ /* 0x000ea20000000800 */
[----:B---3--:R-:W-:Y:S01]  /*1b060*/  F2FP.BF16.F32.PACK_AB R26, R96, R43 ;  /* 0x0000002b601a723e */ /* 0x008fe200000010ff */
[----:B------:R-:W-:Y:S01]  /*1b070*/  FADD.FTZ R118, R118, R111 ;  /* 0x0000006f76767221 */ /* 0x000fe20000010000 */
[----:B-----5:R-:W-:Y:S07]  /*1b080*/  F2FP.BF16.F32.PACK_AB R27, R97, R98 ;  /* 0x00000062611b723e */ /* 0x020fee00000010ff */
        /* <DEDUP_REMOVED lines=272> */
.L_x_1324:
[----:B------:R-:W1:Y:S01]  /*1c190*/  SHFL.BFLY PT, R3, R214, 0x2, 0x1f ;  /* 0x0c401f00d6037f89 */ /* 0x000e6200000e0000 */
[C---:B------:R-:W-:Y:S01]  /*1c1a0*/  SHF.L.U32 R9, R152.reuse, 0x1, RZ ;  /* 0x0000000198097819 */ /* 0x040fe200000006ff */
[----:B------:R-:W-:Y:S01]  /*1c1b0*/  S2UR UR8, SR_CTAID.Y ;  /* 0x00000000000879c3 */ /* 0x000fe20000002600 */
[C---:B------:R-:W-:Y:S01]  /*1c1c0*/  SHF.L.U32 R6, R152.reuse, 0x4, RZ ;  /* 0x0000000498067819 */ /* 0x040fe200000006ff */
[----:B------:R-:W2:Y:S01]  /*1c1d0*/  SHFL.BFLY PT, R10, R217, 0x2, 0x1f ;  /* 0x0c401f00d90a7f89 */ /* 0x000ea200000e0000 */
[----:B------:R-:W-:Y:S01]  /*1c1e0*/  SHF.L.U32 R4, R152, 0x3, RZ ;  /* 0x0000000398047819 */ /* 0x000fe200000006ff */
[----:B------:R-:W-:Y:S01]  /*1c1f0*/  BSSY.RECONVERGENT B0, `(.L_x_1329) ;  /* 0x000005f000007945 */ /* 0x000fe20003800200 */
[----:B------:R-:W-:-:S03]  /*1c200*/  LOP3.LUT R9, R9, 0x6, RZ, 0xc0, !PT ;  /* 0x0000000609097812 */ /* 0x000fc600078ec0ff */
[----:B------:R-:W-:Y:S01]  /*1c210*/  BAR.SYNC.DEFER_BLOCKING 0x0 ;  /* 0x0000000000007b1d */ /* 0x000fe20000010000 */
[----:B------:R-:W-:Y:S02]  /*1c220*/  LOP3.LUT R11, R4, 0xc0, RZ, 0xc0, !PT ;  /* 0x000000c0040b7812 */ /* 0x000fe400078ec0ff */
[----:B------:R-:W-:Y:S02]  /*1c230*/  LOP3.LUT R13, R9, 0x3e00, R6, 0xf8, !PT ;  /* 0x00003e00090d7812 */ /* 0x000fe400078ef806 */
[----:B------:R-:W-:-:S03]  /*1c240*/  LOP3.LUT R9, R11, 0x18, R152, 0xf8, !PT ;  /* 0x000000180b097812 */ /* 0x000fc600078ef898 */
[----:B------:R-:W3:Y:S01]  /*1c250*/  S2UR UR4, SR_CTAID.Z ;  /* 0x00000000000479c3 */ /* 0x000ee20000002700 */
[----:B------:R-:W-:Y:S02]  /*1c260*/  LOP3.LUT R6, R13, 0x20, R4, 0xf8, !PT ;  /* 0x000000200d067812 */ /* 0x000fe400078ef804 */
[----:B------:R-:W-:Y:S02]  /*1c270*/  SHF.L.U32 R20, R152, 0x2, RZ ;  /* 0x0000000298147819 */ /* 0x000fe400000006ff */
[----:B------:R-:W-:Y:S02]  /*1c280*/  LOP3.LUT R6, R6, R9, RZ, 0xfc, !PT ;  /* 0x0000000906067212 */ /* 0x000fe400078efcff */
[----:B------:R-:W-:Y:S01]  /*1c290*/  LOP3.LUT R9, R4, 0x80, RZ, 0xc0, !PT ;  /* 0x0000008004097812 */ /* 0x000fe200078ec0ff */
[----:B------:R-:W3:Y:S01]  /*1c2a0*/  LDC R17, c[0x0][0x3e0] ;  /* 0x0000f800ff117b82 */ /* 0x000ee20000000800 */
[----:B------:R-:W-:Y:S01]  /*1c2b0*/  LEA R6, R6, UR5, 0x2 ;  /* 0x0000000506067c11 */ /* 0x000fe2000f8e10ff */
[----:B-1----:R-:W-:Y:S01]  /*1c2c0*/  FADD.FTZ R8, R3, R214 ;  /* 0x000000d603087221 */ /* 0x002fe20000010000 */
[----:B------:R-:W-:-:S02]  /*1c2d0*/  SHF.R.U32.HI R13, RZ, 0x1, R152 ;  /* 0x00000001ff0d7819 */ /* 0x000fc40000011698 */
[----:B------:R-:W-:Y:S01]  /*1c2e0*/  IADD3 R16, PT, PT, R6, -R9, RZ ;  /* 0x8000000906107210 */ /* 0x000fe20007ffe0ff */
[----:B--2---:R-:W-:Y:S01]  /*1c2f0*/  FADD.FTZ R10, R10, R217 ;  /* 0x000000d90a0a7221 */ /* 0x004fe20000010000 */
[----:B------:R-:W1:Y:S01]  /*1c300*/  SHFL.BFLY PT, R3, R8, 0x1, 0x1f ;  /* 0x0c201f0008037f89 */ /* 0x000e6200000e0000 */
[----:B------:R-:W2:Y:S01]  /*1c310*/  LDC.64 R14, c[0x0][0x430] ;  /* 0x00010c00ff0e7b82 */ /* 0x000ea20000000a00 */
[----:B------:R-:W-:Y:S02]  /*1c320*/  IADD3 R18, PT, PT, -R203, RZ, RZ ;  /* 0x000000ffcb127210 */ /* 0x000fe40007ffe1ff */
[----:B------:R-:W4:Y:S01]  /*1c330*/  SHFL.BFLY PT, R5, R10, 0x1, 0x1f ;  /* 0x0c201f000a057f89 */ /* 0x000f2200000e0000 */
[----:B------:R-:W-:Y:S02]  /*1c340*/  LOP3.LUT P2, RZ, R152, 0x3, RZ, 0xc0, !PT ;  /* 0x0000000398ff7812 */ /* 0x000fe4000784c0ff */
[----:B---3--:R-:W-:Y:S02]  /*1c350*/  IMAD R18, R17, R18, UR4 ;  /* 0x0000000411127e24 */ /* 0x008fe4000f8e0212 */
[----:B-1----:R-:W-:Y:S01]  /*1c360*/  FADD.FTZ R3, R8, R3 ;  /* 0x0000000308037221 */ /* 0x002fe20000010000 */
[----:B--2---:R-:W-:-:S02]  /*1c370*/  IMAD R14, R14, UR8, R203 ;  /* 0x000000080e0e7c24 */ /* 0x004fc4000f8e02cb */
[----:B----4-:R-:W-:Y:S02]  /*1c380*/  FADD.FTZ R12, R10, R5 ;  /* 0x000000050a0c7221 */ /* 0x010fe40000010000 */
[----:B------:R-:W-:Y:S01]  /*1c390*/  FSETP.NE.FTZ.AND P0, PT, R3, RZ, PT ;  /* 0x000000ff0300720b */ /* 0x000fe20003f15000 */
[----:B------:R-:W1:Y:S01]  /*1c3a0*/  MUFU.RCP R5, R3 ;  /* 0x0000000300057308 */ /* 0x000e620000001000 */
[----:B------:R-:W-:Y:S01]  /*1c3b0*/  IMAD R17, R14, R17, R18 ;  /* 0x000000110e117224 */ /* 0x000fe200078e0212 */
[----:B------:R-:W-:Y:S02]  /*1c3c0*/  SHF.R.U32.HI R14, RZ, 0x2, R152 ;  /* 0x00000002ff0e7819 */ /* 0x000fe40000011698 */
[----:B------:R-:W-:Y:S01]  /*1c3d0*/  FSETP.NE.FTZ.AND P1, PT, R12, RZ, PT ;  /* 0x000000ff0c00720b */ /* 0x000fe20003f35000 */
[----:B------:R-:W-:Y:S01]  /*1c3e0*/  IMAD R15, R17, R15, R202 ;  /* 0x0000000f110f7224 */ /* 0x000fe200078e02ca */
[----:B------:R-:W-:Y:S02]  /*1c3f0*/  MOV R18, 0xff800000 ;  /* 0xff80000000127802 */ /* 0x000fe40000000f00 */
[----:B------:R-:W2:Y:S04]  /*1c400*/  MUFU.RCP R7, R12 ;  /* 0x0000000c00077308 */ /* 0x000ea80000001000 */
[----:B------:R-:W3:Y:S04]  /*1c410*/  @P0 LDC R19, c[0x0][0x458] ;  /* 0x00011600ff130b82 */ /* 0x000ee80000000800 */
[----:B------:R-:W4:Y:S01]  /*1c420*/  @P0 MUFU.LG2 R3, R3 ;  /* 0x0000000300030308 */ /* 0x000f220000000c00 */
[----:B-1----:R-:W-:-:S03]  /*1c430*/  FSEL R5, R5, 1, P0 ;  /* 0x3f80000005057808 */ /* 0x002fc60000000000 */
[----:B------:R-:W1:Y:S02]  /*1c440*/  @P1 LDC R23, c[0x0][0x458] ;  /* 0x00011600ff171b82 */ /* 0x000e640000000800 */
[C---:B------:R-:W-:Y:S01]  /*1c450*/  FMUL.FTZ R146, R5.reuse, R146 ;  /* 0x0000009205927220 */ /* 0x040fe20000410000 */
[C---:B------:R-:W-:Y:S01]  /*1c460*/  FMUL.FTZ R147, R5.reuse, R147 ;  /* 0x0000009305937220 */ /* 0x040fe20000410000 */
[----:B------:R-:W-:Y:S01]  /*1c470*/  FMUL.FTZ R142, R5, R142 ;  /* 0x0000008e058e7220 */ /* 0x000fe20000410000 */
[----:B--2---:R-:W-:Y:S01]  /*1c480*/  FSEL R7, R7, 1, P1 ;  /* 0x3f80000007077808 */ /* 0x004fe20000800000 */
        /* <DEDUP_REMOVED lines=17> */
[----:B------:R-:W2:Y:S01]  /*1c5a0*/  @P1 MUFU.LG2 R12, R12 ;  /* 0x0000000c000c1308 */ /* 0x000ea20000000c00 */
[----:B------:R-:W-:Y:S01]  /*1c5b0*/  LOP3.LUT R4, R20, 0xd8, RZ, 0xc0, !PT ;  /* 0x000000d814047812 */ /* 0x000fe200078ec0ff */
[----:B------:R-:W-:Y:S01]  /*1c5c0*/  STS.64 [R6+0x400], R146 ;  /* 0x0004009206007388 */ /* 0x000fe20000000a00 */
[----:B----4-:R-:W-:-:S02]  /*1c5d0*/  @P0 FMUL.FTZ R3, R3, 0.69314718246459960938 ;  /* 0x3f31721803030820 */ /* 0x010fc40000410000 */
[----:B------:R-:W-:Y:S01]  /*1c5e0*/  LOP3.LUT R21, R4, 0x18, R13, 0x78, !PT ;  /* 0x0000001804157812 */ /* 0x000fe200078e780d */
[----:B------:R-:W-:Y:S01]  /*1c5f0*/  STS.64 [R7+0x20], R140 ;  /* 0x0000208c07007388 */ /* 0x000fe20000000a00 */
[----:B------:R-:W-:Y:S02]  /*1c600*/  LOP3.LUT R13, R13, 0x30, RZ, 0xc0, !PT ;  /* 0x000000300d0d7812 */ /* 0x000fe400078ec0ff */
[----:B------:R-:W-:Y:S01]  /*1c610*/  LOP3.LUT R21, R21, 0xf24, R20, 0xf8, !PT ;  /* 0x00000f2415157812 */ /* 0x000fe200078ef814 */
[----:B------:R-:W-:Y:S01]  /*1c620*/  STS.64 [R7+0x420], R142 ;  /* 0x0004208e07007388 */ /* 0x000fe20000000a00 */
[----:B------:R-:W-:Y:S02]  /*1c630*/  LOP3.LUT R14, R13, 0x7, R14, 0xf8, !PT ;  /* 0x000000070d0e7812 */ /* 0x000fe400078ef80e */
[----:B------:R-:W-:Y:S01]  /*1c640*/  LEA R21, R21, UR5, 0x2 ;  /* 0x0000000515157c11 */ /* 0x000fe2000f8e10ff */
[----:B------:R-:W-:Y:S01]  /*1c650*/  STS.64 [R16+0x40], R136 ;  /* 0x0000408810007388 */ /* 0x000fe20000000a00 */
[----:B------:R-:W4:Y:S03]  /*1c660*/  LDCU UR5, c[0x0][0x44c] ;  /* 0x00008980ff0577ac */ /* 0x000f260008000800 */
[----:B------:R5:W-:Y:S01]  /*1c670*/  STS.64 [R16+0x440], R138 ;  /* 0x0004408a10007388 */ /* 0x000be20000000a00 */
[----:B--2---:R-:W-:-:S03]  /*1c680*/  @P1 FMUL.FTZ R25, R12, 0.69314718246459960938 ;  /* 0x3f3172180c191820 */ /* 0x004fc60000410000 */
[----:B------:R2:W-:Y:S01]  /*1c690*/  STS.64 [R22+0x60], R132 ;  /* 0x0000608416007388 */ /* 0x0005e20000000a00 */
[----:B-1----:R-:W-:-:S03]  /*1c6a0*/  @P1 FFMA.FTZ R18, R2, R23, R25 ;  /* 0x0000001702121223 */ /* 0x002fc60000010019 */
[----:B------:R2:W-:Y:S01]  /*1c6b0*/  STS.64 [R22+0x460], R134 ;  /* 0x0004608616007388 */ /* 0x0005e20000000a00 */
[----:B------:R-:W-:Y:S01]  /*1c6c0*/  BAR.SYNC.DEFER_BLOCKING 0x0 ;  /* 0x0000000000007b1d */ /* 0x000fe20000010000 */
[----:B-----5:R-:W-:Y:S01]  /*1c6d0*/  MOV R16, 0xff800000 ;  /* 0xff80000000107802 */ /* 0x020fe20000000f00 */
[----:B---3--:R-:W-:Y:S01]  /*1c6e0*/  @P0 FFMA.FTZ R16, R0, R19, R3 ;  /* 0x0000001300100223 */ /* 0x008fe20000010003 */
[----:B----4-:R-:W-:-:S03]  /*1c6f0*/  IMAD R0, R15, UR5, RZ ;  /* 0x000000050f007c24 */ /* 0x010fc6000f8e02ff */
[----:B------:R2:W1:Y:S04]  /*1c700*/  LDS.128 R8, [R21] ;  /* 0x0000000015087984 */ /* 0x0004680000000c00 */
[----:B------:R2:W3:Y:S01]  /*1c710*/  LDS.128 R4, [R21+0x800] ;  /* 0x0008000015047984 */ /* 0x0004e20000000c00 */
[----:B------:R-:W-:Y:S05]  /*1c720*/  @P2 BRA `(.L_x_1330) ;  /* 0x00000000002c2947 */ /* 0x000fea0003800000 */
[----:B------:R-:W4:Y:S01]  /*1c730*/  LDCU.64 UR4, c[0x0][0x428] ;  /* 0x00008500ff0477ac */ /* 0x000f220008000a00 */
[----:B------:R-:W-:Y:S01]  /*1c740*/  IMAD.IADD R3, R201, 0x1, -R202 ;  /* 0x00000001c9037824 */ /* 0x000fe200078e0aca */
[----:B------:R-:W-:Y:S01]  /*1c750*/  IADD3 R2, P0, PT, R15, R14, RZ ;  /* 0x0000000e0f027210 */ /* 0x000fe20007f1e0ff */
[----:B------:R-:W-:-:S03]  /*1c760*/  VIADD R12, R14, 0x8 ;  /* 0x000000080e0c7836 */ /* 0x000fc60000000000 */
[-C--:B------:R-:W-:Y:S02]  /*1c770*/  ISETP.GE.AND P2, PT, R14, R3.reuse, PT ;  /* 0x000000030e00720c */ /* 0x080fe40003f46270 */
[----:B------:R-:W-:Y:S02]  /*1c780*/  ISETP.GE.AND P1, PT, R12, R3, PT ;  /* 0x000000030c00720c */ /* 0x000fe40003f26270 */
[----:B------:R-:W-:Y:S02]  /*1c790*/  LEA.HI.X.SX32 R15, R15, RZ, 0x1, P0 ;  /* 0x000000ff0f0f7211 */ /* 0x000fe400000f0eff */
[----:B----4-:R-:W-:-:S04]  /*1c7a0*/  LEA R12, P0, R2, UR4, 0x2 ;  /* 0x00000004020c7c11 */ /* 0x010fc8000f8010ff */
[----:B------:R-:W-:-:S05]  /*1c7b0*/  LEA.HI.X R13, R2, UR5, R15, 0x2, P0 ;  /* 0x00000005020d7c11 */ /* 0x000fca00080f140f */
[----:B------:R4:W-:Y:S04]  /*1c7c0*/  @!P2 STG.E desc[UR6][R12.64], R18 ;  /* 0x000000120c00a986 */ /* 0x0009e8000c101906 */
[----:B------:R4:W-:Y:S02]  /*1c7d0*/  @!P1 STG.E desc[UR6][R12.64+0x20], R16 ;  /* 0x000020100c009986 */ /* 0x0009e4000c101906 */
.L_x_1330:
[----:B------:R-:W-:Y:S05]  /*1c7e0*/  BSYNC.RECONVERGENT B0 ;  /* 0x0000000000007941 */ /* 0x000fea0003800200 */
.L_x_1329:
[----:B----4-:R-:W4:Y:S01]  /*1c7f0*/  LDS.128 R16, [R21+0x1000] ;  /* 0x0010000015107984 */ /* 0x010f220000000c00 */
[----:B------:R-:W5:Y:S01]  /*1c800*/  LDCU UR8, c[0x0][0x440] ;  /* 0x00008800ff0877ac */ /* 0x000f620008000800 */
[C---:B------:R-:W-:Y:S01]  /*1c810*/  LOP3.LUT R2, R20.reuse, 0x1c, RZ, 0xc0, !PT ;  /* 0x0000001c14027812 */ /* 0x040fe200078ec0ff */
[----:B------:R-:W-:Y:S01]  /*1c820*/  IMAD.IADD R201, R201, 0x1, -R202 ;  /* 0x00000001c9c97824 */ /* 0x000fe200078e0aca */
[----:B------:R1:W2:Y:S01]  /*1c830*/  LDS.128 R12, [R21+0x1800] ;  /* 0x00180000150c7984 */ /* 0x0002a20000000c00 */
[----:B------:R-:W1:Y:S01]  /*1c840*/  LDCU.64 UR4, c[0x0][0x3f8] ;  /* 0x00007f00ff0477ac */ /* 0x000e620008000a00 */
[----:B------:R-:W-:Y:S02]  /*1c850*/  LOP3.LUT R3, R20, 0xfe0, RZ, 0xc0, !PT ;  /* 0x00000fe014037812 */ /* 0x000fe400078ec0ff */
[----:B------:R-:W-:Y:S02]  /*1c860*/  SHF.R.U32.HI R152, RZ, 0x3, R152 ;  /* 0x00000003ff987819 */ /* 0x000fe40000011698 */
[----:B------:R-:W-:-:S03]  /*1c870*/  LOP3.LUT R3, R3, 0x1c, R20, 0xf8, !PT ;  /* 0x0000001c03037812 */ /* 0x000fc600078ef814 */
[----:B------:R-:W-:Y:S01]  /*1c880*/  VIADD R20, R152, 0x10 ;  /* 0x0000001098147836 */ /* 0x000fe20000000000 */
[----:B------:R-:W-:-:S04]  /*1c890*/  IADD3 R3, P1, PT, R0, R3, RZ ;  /* 0x0000000300037210 */ /* 0x000fc80007f3e0ff */
[----:B------:R-:W-:Y:S02]  /*1c8a0*/  LEA.HI.X.SX32 R0, R0, RZ, 0x1, P1 ;  /* 0x000000ff00007211 */ /* 0x000fe400008f0eff */
[----:B-----5:R-:W-:Y:S01]  /*1c8b0*/  ISETP.GE.AND P0, PT, R2, UR8, PT ;  /* 0x0000000802007c0c */ /* 0x020fe2000bf06270 */
[----:B------:R-:W-:-:S03]  /*1c8c0*/  VIADD R2, R152, 0x20 ;  /* 0x0000002098027836 */ /* 0x000fc60000000000 */
[CC--:B------:R-:W-:Y:S01]  /*1c8d0*/  ISETP.GE.OR P4, PT, R152.reuse, R201.reuse, P0 ;  /* 0x000000c99800720c */ /* 0x0c0fe20000786670 */
[----:B------:R-:W-:Y:S01]  /*1c8e0*/  VIADD R152, R152, 0x30 ;  /* 0x0000003098987836 */ /* 0x000fe20000000000 */
[-C--:B------:R-:W-:Y:S02]  /*1c8f0*/  ISETP.GE.OR P3, PT, R20, R201.reuse, P0 ;  /* 0x000000c91400720c */ /* 0x080fe40000766670 */
[-C--:B------:R-:W-:Y:S02]  /*1c900*/  ISETP.GE.OR P2, PT, R2, R201.reuse, P0 ;  /* 0x000000c90200720c */ /* 0x080fe40000746670 */
[----:B------:R-:W-:Y:S02]  /*1c910*/  ISETP.GE.OR P0, PT, R152, R201, P0 ;  /* 0x000000c99800720c */ /* 0x000fe40000706670 */
[----:B-1----:R-:W-:-:S04]  /*1c920*/  LEA R2, P1, R3, UR4, 0x2 ;  /* 0x0000000403027c11 */ /* 0x002fc8000f8210ff */
[----:B------:R-:W-:-:S05]  /*1c930*/  LEA.HI.X R3, R3, UR5, R0, 0x2, P1 ;  /* 0x0000000503037c11 */ /* 0x000fca00088f1400 */
[----:B------:R1:W-:Y:S04]  /*1c940*/  @!P4 STG.E.128 desc[UR6][R2.64], R8 ;  /* 0x000000080200c986 */ /* 0x0003e8000c101d06 */
[----:B---3--:R1:W-:Y:S04]  /*1c950*/  @!P3 STG.E.128 desc[UR6][R2.64+0x800], R4 ;  /* 0x000800040200b986 */ /* 0x0083e8000c101d06 */
[----:B----4-:R1:W-:Y:S01]  /*1c960*/  @!P2 STG.E.128 desc[UR6][R2.64+0x1000], R16 ;  /* 0x001000100200a986 */ /* 0x0103e2000c101d06 */
[----:B--2---:R-:W-:Y:S05]  /*1c970*/  @P0 EXIT ;  /* 0x000000000000094d */ /* 0x004fea0003800000 */
[----:B------:R-:W-:Y:S01]  /*1c980*/  STG.E.128 desc[UR6][R2.64+0x1800], R12 ;  /* 0x0018000c02007986 */ /* 0x000fe2000c101d06 */
[----:B------:R-:W-:Y:S05]  /*1c990*/  EXIT ;  /* 0x000000000000794d */ /* 0x000fea0003800000 */
.L_x_1331:
        /* <DEDUP_REMOVED lines=14> */
.L_x_4881:


//--------------------- .text._ZN5flash24flash_fwd_splitkv_kernelI23Flash_fwd_kernel_traitsILi32ELi64ELi256ELi4ELb0ELb0EN7cutlass10bfloat16_tE19Flash_kernel_traitsILi32ELi64ELi256ELi4ES3_EELb1ELb0ELb0ELb1ELb1ELb0ELb0ELb0EEEvNS_16Flash_fwd_paramsE --------------------------
	.section	.text._ZN5flash24flash_fwd_splitkv_kernelI23Flash_fwd_kernel_traitsILi32ELi64ELi256ELi4ELb0ELb0EN7cutlass10bfloat16_tE19Flash_kernel_traitsILi32ELi64ELi256ELi4ES3_EELb1ELb0ELb0ELb1ELb1ELb0ELb0ELb0EEEvNS_16Flash_fwd_paramsE,"ax",@progbits
	.align	128
        .global         _ZN5flash24flash_fwd_splitkv_kernelI23Flash_fwd_kernel_traitsILi32ELi64ELi256ELi4ELb0ELb0EN7cutlass10bfloat16_tE19Flash_kernel_traitsILi32ELi64ELi256ELi4ES3_EELb1ELb0ELb0ELb1ELb1ELb0ELb0ELb0EEEvNS_16Flash_fwd_paramsE
        .type           _ZN5flash24flash_fwd_splitkv_kernelI23Flash_fwd_kernel_traitsILi32ELi64ELi256ELi4ELb0ELb0EN7cutlass10bfloat16_tE19Flash_kernel_traitsILi32ELi64ELi256ELi4ES3_EELb1ELb0ELb0ELb1ELb1ELb0ELb0ELb0EEEvNS_16Flash_fwd_paramsE,@function
        .size           _ZN5flash24flash_fwd_splitkv_kernelI23Flash_fwd_kernel_traitsILi32ELi64ELi256ELi4ELb0ELb0EN7cutlass10bfloat16_tE19Flash_kernel_traitsILi32ELi64ELi256ELi4ES3_EELb1ELb0ELb0ELb1ELb1ELb0ELb0ELb0EEEvNS_16Flash_fwd_paramsE,(.L_x_4882 - _ZN5flash24flash_fwd_splitkv_kernelI23Flash_fwd_kernel_traitsILi32ELi64ELi256ELi4ELb0ELb0EN7cutlass10bfloat16_tE19Flash_kernel_traitsILi32ELi64ELi256ELi4ES3_EELb1ELb0ELb0ELb1ELb1ELb0ELb0ELb0EEEvNS_16Flash_fwd_paramsE)
        .other          _ZN5flash24flash_fwd_splitkv_kernelI23Flash_fwd_kernel_traitsILi32ELi64ELi256ELi4ELb0ELb0EN7cutlass10bfloat16_tE19Flash_kernel_traitsILi32ELi64ELi256ELi4ES3_EELb1ELb0ELb0ELb1ELb1ELb0ELb0ELb0EEEvNS_16Flash_fwd_paramsE,@"STO_CUDA_ENTRY STV_DEFAULT"
_ZN5flash24flash_fwd_splitkv_kernelI23Flash_fwd_kernel_traitsILi32ELi64ELi256ELi4ELb0ELb0EN7cutlass10bfloat16_tE19Flash_kernel_traitsILi32ELi64ELi256ELi4ES3_EELb1ELb0ELb0ELb1ELb1ELb0ELb0ELb0EEEvNS_16Flash_fwd_paramsE:
.text._ZN5flash24flash_fwd_splitkv_kernelI23Flash_fwd_kernel_traitsILi32ELi64ELi256ELi4ELb0ELb0EN7cutlass10bfloat16_tE19Flash_kernel_traitsILi32ELi64ELi256ELi4ES3_EELb1ELb0ELb0ELb1ELb1ELb0ELb0ELb0EEEvNS_16Flash_fwd_paramsE:
[----:B------:R-:W-:Y:S08]  /*0000*/  LDC R1, c[0x0][0x37c] ;  /* 0x0000df00ff017b82 */ /* 0x000ff00000000800 */
[----:B------:R-:W1:Y:S01]  /*0010*/  LDC.64 R2, c[0x0][0x478] ;  /* 0x00011e00ff027b82 */ /* 0x000e620000000a00 */
[----:B------:R-:W2:Y:S01]  /*0020*/  S2R R0, SR_CTAID.Y ;  /* 0x0000000000007919 */ /* 0x000ea20000002600 */
[----:B------:R-:W3:Y:S01]  /*0030*/  LDCU.64 UR24, c[0x0][0x358] ;  /* 0x00006b00ff1877ac */ /* 0x000ee20008000a00 */
[----:B------:R-:W-:-:S05]  /*0040*/  IMAD.MOV.U32 R17, RZ, RZ, RZ ;  /* 0x000000ffff117224 */ /* 0x000fca00078e00ff */
[----:B------:R-:W4:Y:S01]  /*0050*/  LDC.64 R4, c[0x0][0x470] ;  /* 0x00011c00ff047b82 */ /* 0x000f220000000a00 */
[----:B------:R-:W3:Y:S01]  /*0060*/  S2R R13, SR_CTAID.X ;  /* 0x00000000000d7919 */ /* 0x000ee20000002500 */
[----:B------:R-:W3:Y:S01]  /*0070*/  LDCU UR22, c[0x0][0x434] ;  /* 0x00008680ff1677ac */ /* 0x000ee20008000800 */
[----:B-1----:R-:W-:-:S04]  /*0080*/  ISETP.NE.U32.AND P2, PT, R2, RZ, PT ;  /* 0x000000ff0200720c */ /* 0x002fc80003f45070 */
[----:B------:R-:W-:Y:S02]  /*0090*/  ISETP.NE.AND.EX P2, PT, R3, RZ, PT, P2 ;  /* 0x000000ff0300720c */ /* 0x000fe40003f45320 */
[----:B----4-:R-:W-:-:S04]  /*00a0*/  ISETP.NE.U32.AND P0, PT, R4, RZ, PT ;  /* 0x000000ff0400720c */ /* 0x010fc80003f05070 */
[----:B------:R-:W-:-:S07]  /*00b0*/  ISETP.NE.AND.EX P0, PT, R5, RZ, PT, P0 ;  /* 0x000000ff0500720c */ /* 0x000fce0003f05300 */
[----:B------:R-:W2:Y:S08]  /*00c0*/  @P2 LDC.64 R2, c[0x0][0x478] ;  /* 0x00011e00ff022b82 */ /* 0x000eb00000000a00 */
[----:B------:R-:W1:Y:S01]  /*00d0*/  @P0 LDC.64 R4, c[0x0][0x470] ;  /* 0x00011c00ff040b82 */ /* 0x000e620000000a00 */
[----:B--2---:R-:W-:-:S07]  /*00e0*/  @P2 IMAD.WIDE.U32 R152, R0, 0x4, R2 ;  /* 0x0000000400982825 */ /* 0x004fce00078e0002 */
[----:B------:R-:W2:Y:S01]  /*00f0*/  @!P2 LDC.64 R2, c[0x0][0x438] ;  /* 0x00010e00ff02ab82 */ /* 0x000ea20000000a00 */
[----:B---3--:R3:W5:Y:S01]  /*0100*/  @P2 LDG.E R152, desc[UR24][R152.64] ;  /* 0x0000001898982981 */ /* 0x008762000c1e1900 */
[----:B-1----:R-:W-:-:S06]  /*0110*/  @P0 IMAD.WIDE.U32 R6, R0, 0x4, R4 ;  /* 0x0000000400060825 */ /* 0x002fcc00078e0004 */
[----:B------:R-:W1:Y:S01]  /*0120*/  @!P2 LDC.64 R4, c[0x0][0x488] ;  /* 0x00012200ff04ab82 */ /* 0x000e620000000a00 */
[----:B------:R-:W-:Y:S01]  /*0130*/  IMAD.SHL.U32 R157, R13, 0x40, RZ ;  /* 0x000000400d9d7824 */ /* 0x000fe200078e00ff */
[----:B------:R3:W5:Y:S04]  /*0140*/  @P0 LDG.E R17, desc[UR24][R6.64] ;  /* 0x0000001806110981 */ /* 0x000768000c1e1900 */
[----:B------:R-:W-:Y:S02]  /*0150*/  ISETP.GE.AND P1, PT, R157, UR22, PT ;  /* 0x000000169d007c0c */ /* 0x000fe4000bf26270 */
[----:B-1----:R-:W-:-:S11]  /*0160*/  @!P2 ISETP.NE.U32.AND P0, PT, R4, RZ, PT ;  /* 0x000000ff0400a20c */ /* 0x002fd60003f05070 */
[----:B--23--:R-:W-:Y:S05]  /*0170*/  @P1 EXIT ;  /* 0x000000000000194d */ /* 0x00cfea0003800000 */
[----:B------:R-:W1:Y:S01]  /*0180*/  LDC R156, c[0x0][0x508] ;  /* 0x00014200ff9c7b82 */ /* 0x000e620000000800 */
[----:B------:R-:W-:Y:S01]  /*0190*/  @!P2 ISETP.NE.AND.EX P0, PT, R5, RZ, PT, P0 ;  /* 0x000000ff0500a20c */ /* 0x000fe20003f05300 */
[----:B------:R-:W2:Y:S01]  /*01a0*/  LDCU UR5, c[0x0][0x438] ;  /* 0x00008700ff0577ac */ /* 0x000ea20008000800 */
[----:B-----5:R-:W-:Y:S01]  /*01b0*/  @P2 IMAD.IADD R152, R152, 0x1, -R17 ;  /* 0x0000000198982824 */ /* 0x020fe200078e0a11 */
[----:B------:R-:W3:Y:S01]  /*01c0*/  S2R R150, SR_TID.X ;  /* 0x0000000000967919 */ /* 0x000ee20000002100 */
[----:B------:R-:W-:-:S04]  /*01d0*/  @!P2 SEL R3, R3, RZ, P0 ;  /* 0x000000ff0303a207 */ /* 0x000fc80000000000 */
[----:B------:R-:W-:-:S05]  /*01e0*/  @!P2 IADD3 R152, PT, PT, R3, R2, -R17 ;  /* 0x000000020398a210 */ /* 0x000fca0007ffe811 */
[----:B------:R-:W-:-:S05]  /*01f0*/  VIADD R5, R152, 0xff ;  /* 0x000000ff98057836 */ /* 0x000fca0000000000 */
[----:B------:R-:W-:Y:S01]  /*0200*/  IADD3 R3, PT, PT, R5, -UR22, R157 ;  /* 0x8000001605037c10 */ /* 0x000fe2000fffe09d */
[----:B--2---:R-:W-:Y:S01]  /*0210*/  UIADD3 UR5, UPT, UPT, UR5, 0xff, URZ ;  /* 0x000000ff05057890 */ /* 0x004fe2000fffe0ff */
[----:B------:R-:W-:Y:S02]  /*0220*/  SHF.R.S32.HI R4, RZ, 0x1f, R5 ;  /* 0x0000001fff047819 */ /* 0x000fe40000011405 */
[----:B-1----:R-:W-:Y:S01]  /*0230*/  IADD3 R3, PT, PT, R3, 0x40, R156 ;  /* 0x0000004003037810 */ /* 0x002fe20007ffe09c */
[----:B------:R-:W-:Y:S01]  /*0240*/  USHF.R.S32.HI UR4, URZ, 0x1f, UR5 ;  /* 0x0000001fff047899 */ /* 0x000fe20008011405 */
[----:B------:R-:W-:Y:S02]  /*0250*/  LEA.HI R4, R4, R5, RZ, 0x8 ;  /* 0x0000000504047211 */ /* 0x000fe400078f40ff */
[----:B------:R-:W-:Y:S01]  /*0260*/  SHF.R.S32.HI R2, RZ, 0x1f, R3 ;  /* 0x0000001fff027819 */ /* 0x000fe20000011403 */
[----:B------:R-:W-:Y:S01]  /*0270*/  ULEA.HI UR4, UR4, UR5, URZ, 0x8 ;  /* 0x0000000504047291 */ /* 0x000fe2000f8f40ff */
[----:B------:R-:W-:-:S02]  /*0280*/  SHF.R.S32.HI R4, RZ, 0x8, R4 ;  /* 0x00000008ff047819 */ /* 0x000fc40000011404 */
[----:B------:R-:W-:Y:S01]  /*0290*/  LEA.HI R2, R2, R3, RZ, 0x8 ;  /* 0x0000000302027211 */ /* 0x000fe200078f40ff */
[----:B------:R-:W-:Y:S01]  /*02a0*/  USHF.R.S32.HI UR4, URZ, 0x8, UR4 ;  /* 0x00000008ff047899 */ /* 0x000fe20008011404 */
[----:B------:R-:W1:Y:S02]  /*02b0*/  S2R R3, SR_CTAID.Z ;  /* 0x0000000000037919 */ /* 0x000e640000002700 */
[----:B------:R-:W-:-:S04]  /*02c0*/  SHF.R.S32.HI R151, RZ, 0x8, R2 ;  /* 0x00000008ff977819 */ /* 0x000fc80000011402 */
[----:B------:R-:W-:-:S04]  /*02d0*/  VIMNMX3 R151, R4, UR4, R151, PT ;  /* 0x0000000404977c0f */ /* 0x000fc8000b800197 */
[----:B------:R-:W-:-:S13]  /*02e0*/  ISETP.GT.AND P0, PT, R151, RZ, PT ;  /* 0x000000ff9700720c */ /* 0x000fda0003f04270 */
[----:B---3--:R-:W-:Y:S05]  /*02f0*/  @P0 BRA `(.L_x_1332) ;  /* 0x0000000000b00947 */ /* 0x008fea0003800000 */
[----:B------:R-:W2:Y:S01]  /*0300*/  LDC.64 R4, c[0x0][0x408] ;  /* 0x00010200ff047b82 */ /* 0x000ea20000000a00 */
[----:B------:R-:W-:Y:S01]  /*0310*/  IMAD.SHL.U32 R6, R150, 0x8, RZ ;  /* 0x0000000896067824 */ /* 0x000fe200078e00ff */
[----:B------:R-:W3:Y:S01]  /*0320*/  LDCU.64 UR6, c[0x0][0x400] ;  /* 0x00008000ff0677ac */ /* 0x000ee20008000a00 */
[----:B------:R-:W-:Y:S01]  /*0330*/  IMAD.MOV.U32 R7, RZ, RZ, RZ ;  /* 0x000000ffff077224 */ /* 0x000fe200078e00ff */
[----:B------:R-:W-:Y:S02]  /*0340*/  SHF.R.U32.HI R2, RZ, 0x2, R150 ;  /* 0x00000002ff027819 */ /* 0x000fe40000011696 */
[----:B------:R-:W-:Y:S01]  /*0350*/  LOP3.LUT R6, R6, 0x18, RZ, 0xc0, !PT ;  /* 0x0000001806067812 */ /* 0x000fe200078ec0ff */
[----:B------:R-:W4:Y:S01]  /*0360*/  LDCU.64 UR4, c[0x0][0x410] ;  /* 0x00008200ff0477ac */ /* 0x000f220008000a00 */
[----:B------:R-:W-:Y:S01]  /*0370*/  LOP3.LUT P2, R150, R150, 0x3, RZ, 0xc0, !PT ;  /* 0x0000000396967812 */ /* 0x000fe2000784c0ff */
[----:B------:R-:W1:Y:S02]  /*0380*/  LDCU UR8, c[0x0][0x3e0] ;  /* 0x00007c00ff0877ac */ /* 0x000e640008000800 */
[----:B--2---:R-:W-:-:S04]  /*0390*/  IMAD.WIDE.U32 R6, R157, R4, R6 ;  /* 0x000000049d067225 */ /* 0x004fc800078e0006 */
[----:B------:R-:W-:Y:S02]  /*03a0*/  IMAD R7, R157, R5, R7 ;  /* 0x000000059d077224 */ /* 0x000fe400078e0207 */
[----:B------:R-:W-:-:S04]  /*03b0*/  IMAD.WIDE.U32 R10, R4, 0x40, RZ ;  /* 0x00000040040a7825 */ /* 0x000fc800078e00ff */
[----:B---3--:R-:W-:-:S04]  /*03c0*/  IMAD.WIDE.U32 R6, R0, UR6, R6 ;  /* 0x0000000600067c25 */ /* 0x008fc8000f8e0006 */
[C---:B------:R-:W-:Y:S01]  /*03d0*/  IMAD R7, R0.reuse, UR7, R7 ;  /* 0x0000000700077c24 */ /* 0x040fe2000f8e0207 */
[----:B------:R-:W2:Y:S01]  /*03e0*/  LDCU.64 UR6, c[0x0][0x3f0] ;  /* 0x00007e00ff0677ac */ /* 0x000ea20008000a00 */
[----:B-1----:R-:W-:Y:S02]  /*03f0*/  IMAD R0, R0, UR8, R3 ;  /* 0x0000000800007c24 */ /* 0x002fe4000f8e0203 */
[----:B----4-:R-:W-:-:S04]  /*0400*/  IMAD.WIDE.U32 R6, R3, UR4, R6 ;  /* 0x0000000403067c25 */ /* 0x010fc8000f8e0006 */
[----:B------:R-:W-:Y:S01]  /*0410*/  IMAD R7, R3, UR5, R7 ;  /* 0x0000000503077c24 */ /* 0x000fe2000f8e0207 */
[----:B------:R-:W1:Y:S01]  /*0420*/  LDCU.64 UR4, c[0x0][0x420] ;  /* 0x00008400ff0477ac */ /* 0x000e620008000a00 */
[----:B------:R-:W-:Y:S01]  /*0430*/  IADD3 R3, PT, PT, -R157, UR22, RZ ;  /* 0x000000169d037c10 */ /* 0x000fe2000fffe1ff */
[----:B------:R-:W-:Y:S02]  /*0440*/  IMAD R157, R0, UR22, R157 ;  /* 0x00000016009d7c24 */ /* 0x000fe4000f8e029d */
[C---:B------:R-:W-:Y:S01]  /*0450*/  IMAD.WIDE.U32 R6, R2.reuse, R4, R6 ;  /* 0x0000000402067225 */ /* 0x040fe200078e0006 */
[C---:B------:R-:W-:Y:S02]  /*0460*/  ISETP.GE.OR P2, PT, R2.reuse, R3, P2 ;  /* 0x000000030200720c */ /* 0x040fe40001746670 */
[----:B------:R-:W-:Y:S01]  /*0470*/  IADD3 R0, P0, PT, R157, R2, RZ ;  /* 0x000000029d007210 */ /* 0x000fe20007f1e0ff */
[C---:B------:R-:W-:Y:S01]  /*0480*/  IMAD R7, R2.reuse, R5, R7 ;  /* 0x0000000502077224 */ /* 0x040fe200078e0207 */
[----:B------:R-:W-:-:S02]  /*0490*/  IADD3 R2, PT, PT, R2, 0x20, RZ ;  /* 0x0000002002027810 */ /* 0x000fc40007ffe0ff */
[C---:B--2---:R-:W-:Y:S02]  /*04a0*/  LEA R8, P1, R6.reuse, UR6, 0x1 ;  /* 0x0000000606087c11 */ /* 0x044fe4000f8208ff */
[----:B------:R-:W-:Y:S02]  /*04b0*/  LEA.HI.X.SX32 R157, R157, RZ, 0x1, P0 ;  /* 0x000000ff9d9d7211 */ /* 0x000fe400000f0eff */
[----:B------:R-:W-:Y:S02]  /*04c0*/  LEA.HI.X R9, R6, UR7, R7, 0x1, P1 ;  /* 0x0000000706097c11 */ /* 0x000fe400088f0c07 */
[----:B------:R-:W-:Y:S02]  /*04d0*/  SHF.L.U32 R5, R5, 0x6, RZ ;  /* 0x0000000605057819 */ /* 0x000fe400000006ff */
[----:B-1----:R-:W-:Y:S01]  /*04e0*/  LEA R6, P0, R0, UR4, 0x2 ;  /* 0x0000000400067c11 */ /* 0x002fe2000f8010ff */
[----:B------:R1:W-:Y:S01]  /*04f0*/  STG.E.128 desc[UR24][R8.64], RZ ;  /* 0x000000ff08007986 */ /* 0x0003e2000c101d18 */
[----:B------:R-:W-:-:S02]  /*0500*/  IADD3 R10, P1, PT, R8, R10, RZ ;  /* 0x0000000a080a7210 */ /* 0x000fc40007f3e0ff */
[----:B------:R-:W-:Y:S02]  /*0510*/  LEA.HI.X R7, R0, UR5, R157, 0x2, P0 ;  /* 0x0000000500077c11 */ /* 0x000fe400080f149d */
[----:B------:R-:W-:Y:S02]  /*0520*/  ISETP.GE.AND P0, PT, R2, R3, PT ;  /* 0x000000030200720c */ /* 0x000fe40003f06270 */
[----:B------:R-:W-:Y:S01]  /*0530*/  IADD3.X R11, PT, PT, R9, R11, R5, P1, !PT ;  /* 0x0000000b090b7210 */ /* 0x000fe20000ffe405 */
[----:B------:R-:W-:Y:S01]  /*0540*/  @!P2 IMAD.MOV.U32 R5, RZ, RZ, 0x7f800000 ;  /* 0x7f800000ff05a424 */ /* 0x000fe200078e00ff */
[----:B------:R-:W-:-:S03]  /*0550*/  ISETP.NE.OR P0, PT, R150, RZ, P0 ;  /* 0x000000ff9600720c */ /* 0x000fc60000705670 */
[----:B------:R1:W-:Y:S04]  /*0560*/  STG.E.128 desc[UR24][R10.64], RZ ;  /* 0x000000ff0a007986 */ /* 0x0003e8000c101d18 */
[----:B------:R1:W-:Y:S06]  /*0570*/  @!P2 STG.E desc[UR24][R6.64], R5 ;  /* 0x000000050600a986 */ /* 0x0003ec000c101918 */
[----:B------:R-:W-:Y:S05]  /*0580*/  @P0 EXIT ;  /* 0x000000000000094d */ /* 0x000fea0003800000 */
[----:B------:R-:W-:-:S05]  /*0590*/  MOV R3, 0x7f800000 ;  /* 0x7f80000000037802 */ /* 0x000fca0000000f00 */
[----:B------:R-:W-:Y:S01]  /*05a0*/  STG.E desc[UR24][R6.64+0x80], R3 ;  /* 0x0000800306007986 */ /* 0x000fe2000c101918 */
[----:B------:R-:W-:Y:S05]  /*05b0*/  EXIT ;  /* 0x000000000000794d */ /* 0x000fea0003800000 */
.L_x_1332:
[----:B------:R-:W2:Y:S01]  /*05c0*/  LDCU.64 UR4, c[0x0][0x4d8] ;  /* 0x00009b00ff0477ac */ /* 0x000ea20008000a00 */
[----:B------:R-:W-:Y:S01]  /*05d0*/  MOV R6, R0 ;  /* 0x0000000000067202 */ /* 0x000fe20000000f00 */
[----:B--2---:R-:W-:-:S04]  /*05e0*/  UISETP.NE.U32.AND UP0, UPT, UR4, URZ, UPT ;  /* 0x000000ff0400728c */ /* 0x004fc8000bf05070 */
[----:B------:R-:W-:-:S09]  /*05f0*/  UISETP.NE.AND.EX UP0, UPT, UR5, URZ, UPT, UP0 ;  /* 0x000000ff0500728c */ /* 0x000fd2000bf05300 */
[----:B------:R-:W-:Y:S05]  /*0600*/  BRA.U !UP0, `(.L_x_1333) ;  /* 0x00000001080c7547 */ /* 0x000fea000b800000 */
[----:B------:R-:W2:Y:S02]  /*0610*/  LDC.64 R4, c[0x0][0x4d8] ;  /* 0x00013600ff047b82 */ /* 0x000ea40000000a00 */
[----:B--2---:R-:W-:-:S05]  /*0620*/  IMAD.WIDE.U32 R4, R0, 0x4, R4 ;  /* 0x0000000400047825 */ /* 0x004fca00078e0004 */
[----:B------:R2:W5:Y:S02]  /*0630*/  LDG.E R6, desc[UR24][R4.64] ;  /* 0x0000001804067981 */ /* 0x000564000c1e1900 */
.L_x_1333:
[----:B------:R-:W3:Y:S02]  /*0640*/  LDCU.64 UR6, c[0x0][0x4e0] ;  /* 0x00009c00ff0677ac */ /* 0x000ee40008000a00 */
[----:B---3--:R-:W-:-:S04]  /*0650*/  UISETP.NE.U32.AND UP0, UPT, UR6, URZ, UPT ;  /* 0x000000ff0600728c */ /* 0x008fc8000bf05070 */
[----:B------:R-:W-:-:S09]  /*0660*/  UISETP.NE.AND.EX UP0, UPT, UR7, URZ, UPT, UP0 ;  /* 0x000000ff0700728c */ /* 0x000fd2000bf05300 */
[----:B------:R-:W-:Y:S05]  /*0670*/  BRA.U !UP0, `(.L_x_1334) ;  /* 0x0000000508787547 */ /* 0x000fea000b800000 */
[----:B------:R-:W3:Y:S01]  /*0680*/  LDC R7, c[0x0][0x4f0] ;  /* 0x00013c00ff077b82 */ /* 0x000ee20000000800 */
[----:B------:R-:W-:Y:S01]  /*0690*/  MOV R8, RZ ;  /* 0x000000ff00087202 */ /* 0x000fe20000000f00 */
[----:B------:R-:W4:Y:S01]  /*06a0*/  LDCU.64 UR4, c[0x0][0x4e8] ;  /* 0x00009d00ff0477ac */ /* 0x000f220008000a00 */
[----:B------:R-:W-:Y:S01]  /*06b0*/  LEA R2, R151, 0xffffff00, 0x8 ;  /* 0xffffff0097027811 */ /* 0x000fe200078e40ff */
[----:B------:R-:W1:Y:S03]  /*06c0*/  LDCU.64 UR8, c[0x0][0x3a8] ;  /* 0x00007500ff0877ac */ /* 0x000e660008000a00 */
[----:B--2---:R-:W-:Y:S01]  /*06d0*/  IABS R4, R2 ;  /* 0x0000000200047213 */ /* 0x004fe20000000000 */
[----:B------:R-:W2:Y:S01]  /*06e0*/  LDCU.64 UR18, c[0x0][0x3a0] ;  /* 0x00007400ff1277ac */ /* 0x000ea20008000a00 */
[----:B------:R-:W2:Y:S01]  /*06f0*/  LDCU.64 UR16, c[0x0][0x3c0] ;  /* 0x00007800ff1077ac */ /* 0x000ea20008000a00 */
[----:B---3-5:R-:W-:-:S04]  /*0700*/  IABS R6, R7 ;  /* 0x0000000700067213 */ /* 0x028fc80000000000 */
[----:B------:R-:W3:Y:S08]  /*0710*/  I2F.RP R10, R6 ;  /* 0x00000006000a7306 */ /* 0x000ef00000209400 */
[----:B---3--:R-:W3:Y:S02]  /*0720*/  MUFU.RCP R9, R10 ;  /* 0x0000000a00097308 */ /* 0x008ee40000001000 */
[----:B---3--:R-:W-:-:S06]  /*0730*/  IADD3 R9, PT, PT, R9, 0xffffffe, RZ ;  /* 0x0ffffffe09097810 */ /* 0x008fcc0007ffe0ff */
[----:B------:R-:W3:Y:S02]  /*0740*/  F2I.FTZ.U32.TRUNC.NTZ R9, R9 ;  /* 0x0000000900097305 */ /* 0x000ee4000021f000 */
[----:B---3--:R-:W-:-:S04]  /*0750*/  IMAD.MOV R5, RZ, RZ, -R9 ;  /* 0x000000ffff057224 */ /* 0x008fc800078e0a09 */
        /* <DEDUP_REMOVED lines=8> */
[-C--:B------:R-:W-:Y:S01]  /*07e0*/  @!P2 IADD3 R5, PT, PT, R5, -R6.reuse, RZ ;  /* 0x800000060505a210 */ /* 0x080fe20007ffe0ff */
[----:B------:R-:W-:Y:S01]  /*07f0*/  @!P2 VIADD R8, R8, 0x1 ;  /* 0x000000010808a836 */ /* 0x000fe20000000000 */
[----:B------:R-:W-:Y:S02]  /*0800*/  ISETP.NE.AND P2, PT, R7, RZ, PT ;  /* 0x000000ff0700720c */ /* 0x000fe40003f45270 */
[----:B------:R-:W-:Y:S01]  /*0810*/  ISETP.GE.U32.AND P0, PT, R5, R6, PT ;  /* 0x000000060500720c */ /* 0x000fe20003f06070 */
[C---:B----4-:R-:W-:Y:S01]  /*0820*/  IMAD.WIDE.U32 R4, R0.reuse, UR4, RZ ;  /* 0x0000000400047c25 */ /* 0x050fe2000f8e00ff */
[----:B------:R-:W3:Y:S03]  /*0830*/  LDC R6, c[0x0][0x3e8] ;  /* 0x0000fa00ff067b82 */ /* 0x000ee60000000800 */
[----:B------:R-:W-:Y:S01]  /*0840*/  IMAD R221, R0, UR5, R5 ;  /* 0x0000000500dd7c24 */ /* 0x000fe2000f8e0205 */
[----:B------:R-:W-:Y:S01]  /*0850*/  MOV R10, RZ ;  /* 0x000000ff000a7202 */ /* 0x000fe20000000f00 */
[----:B------:R-:W4:Y:S06]  /*0860*/  LDCU.64 UR4, c[0x0][0x3b8] ;  /* 0x00007700ff0477ac */ /* 0x000f2c0008000a00 */
[----:B------:R-:W-:-:S02]  /*0870*/  @P0 IADD3 R8, PT, PT, R8, 0x1, RZ ;  /* 0x0000000108080810 */ /* 0x000fc40007ffe0ff */
[----:B------:R-:W-:Y:S02]  /*0880*/  LEA R220, P0, R4, UR6, 0x2 ;  /* 0x0000000604dc7c11 */ /* 0x000fe4000f8010ff */
[----:B------:R-:W-:Y:S02]  /*0890*/  @!P1 IADD3 R8, PT, PT, -R8, RZ, RZ ;  /* 0x000000ff08089210 */ /* 0x000fe40007ffe1ff */
[----:B------:R-:W-:Y:S02]  /*08a0*/  LEA.HI.X R221, R4, UR7, R221, 0x2, P0 ;  /* 0x0000000704dd7c11 */ /* 0x000fe400080f14dd */
[----:B------:R-:W-:-:S05]  /*08b0*/  @!P2 LOP3.LUT R8, RZ, R7, RZ, 0x33, !PT ;  /* 0x00000007ff08a212 */ /* 0x000fca00078e33ff */
[----:B------:R-:W-:-:S06]  /*08c0*/  IMAD.WIDE R14, R8, 0x4, R220 ;  /* 0x00000004080e7825 */ /* 0x000fcc00078e02dc */
[----:B------:R-:W2:Y:S01]  /*08d0*/  LDG.E R14, desc[UR24][R14.64] ;  /* 0x000000180e0e7981 */ /* 0x000ea2000c1e1900 */
[----:B---3--:R-:W-:Y:S01]  /*08e0*/  IABS R5, R6 ;  /* 0x0000000600057213 */ /* 0x008fe20000000000 */
[----:B------:R-:W-:Y:S01]  /*08f0*/  IMAD.MOV R8, RZ, RZ, -R8 ;  /* 0x000000ffff087224 */ /* 0x000fe200078e0a08 */
[----:B----4-:R-:W-:Y:S02]  /*0900*/  MOV R148, UR4 ;  /* 0x0000000400947c02 */ /* 0x010fe40008000f00 */
[----:B------:R-:W3:Y:S01]  /*0910*/  I2F.RP R12, R5 ;  /* 0x00000005000c7306 */ /* 0x000ee20000209400 */
[----:B------:R-:W-:Y:S01]  /*0920*/  IMAD R2, R7, R8, R2 ;  /* 0x0000000807027224 */ /* 0x000fe200078e0202 */
[----:B------:R-:W-:-:S06]  /*0930*/  MOV R149, UR5 ;  /* 0x0000000500957c02 */ /* 0x000fcc0008000f00 */
[----:B---3--:R-:W3:Y:S02]  /*0940*/  MUFU.RCP R11, R12 ;  /* 0x0000000c000b7308 */ /* 0x008ee40000001000 */
[----:B---3--:R-:W-:-:S06]  /*0950*/  VIADD R11, R11, 0xffffffe ;  /* 0x0ffffffe0b0b7836 */ /* 0x008fcc0000000000 */
[----:B------:R-:W3:Y:S02]  /*0960*/  F2I.FTZ.U32.TRUNC.NTZ R11, R11 ;  /* 0x0000000b000b7305 */ /* 0x000ee4000021f000 */
[----:B---3--:R-:W-:-:S05]  /*0970*/  IADD3 R4, PT, PT, RZ, -R11, RZ ;  /* 0x8000000bff047210 */ /* 0x008fca0007ffe0ff */
[----:B------:R-:W-:Y:S01]  /*0980*/  IMAD R9, R4, R5, RZ ;  /* 0x0000000504097224 */ /* 0x000fe200078e02ff */
[----:B-1----:R-:W-:-:S03]  /*0990*/  IABS R4, R3 ;  /* 0x0000000300047213 */ /* 0x002fc60000000000 */
[----:B------:R-:W-:-:S04]  /*09a0*/  IMAD.HI.U32 R10, R11, R9, R10 ;  /* 0x000000090b0a7227 */ /* 0x000fc800078e000a */
[----:B------:R-:W-:-:S04]  /*09b0*/  IMAD.MOV.U32 R9, RZ, RZ, R4 ;  /* 0x000000ffff097224 */ /* 0x000fc800078e0004 */
[----:B------:R-:W-:-:S05]  /*09c0*/  IMAD.HI.U32 R4, R10, R9, RZ ;  /* 0x000000090a047227 */ /* 0x000fca00078e00ff */
[----:B------:R-:W-:-:S05]  /*09d0*/  IADD3 R10, PT, PT, -R4, RZ, RZ ;  /* 0x000000ff040a7210 */ /* 0x000fca0007ffe1ff */
        /* <DEDUP_REMOVED lines=8> */
[----:B------:R-:W-:-:S06]  /*0a60*/  @P2 IADD3 R4, PT, PT, R4, 0x1, RZ ;  /* 0x0000000104042810 */ /* 0x000fcc0007ffe0ff */
[----:B------:R-:W-:Y:S01]  /*0a70*/  @!P0 IMAD.MOV R4, RZ, RZ, -R4 ;  /* 0x000000ffff048224 */ /* 0x000fe200078e0a04 */
[----:B------:R-:W-:Y:S02]  /*0a80*/  @!P1 LOP3.LUT R4, RZ, R6, RZ, 0x33, !PT ;  /* 0x00000006ff049212 */ /* 0x000fe400078e33ff */
[----:B--2---:R-:W-:-:S05]  /*0a90*/  SHF.R.S32.HI R8, RZ, 0x1f, R14 ;  /* 0x0000001fff087819 */ /* 0x004fca000001140e */
[C---:B------:R-:W-:Y:S02]  /*0aa0*/  IMAD R7, R8.reuse, UR8, RZ ;  /* 0x0000000808077c24 */ /* 0x040fe4000f8e02ff */
[----:B------:R-:W-:Y:S02]  /*0ab0*/  IMAD R5, R8, UR18, RZ ;  /* 0x0000001208057c24 */ /* 0x000fe4000f8e02ff */
[----:B------:R-:W-:-:S04]  /*0ac0*/  IMAD.WIDE.U32 R8, R14, UR8, RZ ;  /* 0x000000080e087c25 */ /* 0x000fc8000f8e00ff */
[C---:B------:R-:W-:Y:S01]  /*0ad0*/  IMAD R7, R14.reuse, UR9, R7 ;  /* 0x000000090e077c24 */ /* 0x040fe2000f8e0207 */
[----:B------:R-:W1:Y:S01]  /*0ae0*/  LDCU.128 UR8, c[0x0][0x3d0] ;  /* 0x00007a00ff0877ac */ /* 0x000e620008000c00 */
[C---:B------:R-:W-:Y:S01]  /*0af0*/  IMAD R10, R14.reuse, UR19, R5 ;  /* 0x000000130e0a7c24 */ /* 0x040fe2000f8e0205 */
[----:B------:R-:W-:Y:S01]  /*0b00*/  SHF.R.S32.HI R5, RZ, 0x1f, R2 ;  /* 0x0000001fff057819 */ /* 0x000fe20000011402 */
[----:B------:R-:W-:-:S04]  /*0b10*/  IMAD.WIDE.U32 R14, R14, UR18, RZ ;  /* 0x000000120e0e7c25 */ /* 0x000fc8000f8e00ff */
[----:B------:R-:W-:Y:S01]  /*0b20*/  IMAD R6, R5, R148, RZ ;  /* 0x0000009405067224 */ /* 0x000fe200078e02ff */
[----:B------:R-:W-:Y:S01]  /*0b30*/  IADD3 R15, PT, PT, R15, R10, RZ ;  /* 0x0000000a0f0f7210 */ /* 0x000fe20007ffe0ff */
[----:B------:R-:W-:Y:S02]  /*0b40*/  IMAD.IADD R9, R9, 0x1, R7 ;  /* 0x0000000109097824 */ /* 0x000fe400078e0207 */
[----:B------:R-:W-:Y:S02]  /*0b50*/  IMAD R5, R5, UR16, RZ ;  /* 0x0000001005057c24 */ /* 0x000fe4000f8e02ff */
[C---:B------:R-:W-:Y:S02]  /*0b60*/  IMAD R6, R2.reuse, R149, R6 ;  /* 0x0000009502067224 */ /* 0x040fe400078e0206 */
[----:B------:R-:W-:-:S04]  /*0b70*/  IMAD.WIDE.U32 R14, R2, R148, R14 ;  /* 0x00000094020e7225 */ /* 0x000fc800078e000e */
[C---:B------:R-:W-:Y:S01]  /*0b80*/  IMAD R5, R2.reuse, UR17, R5 ;  /* 0x0000001102057c24 */ /* 0x040fe2000f8e0205 */
[----:B------:R-:W-:Y:S01]  /*0b90*/  IADD3 R15, PT, PT, R15, R6, RZ ;  /* 0x000000060f0f7210 */ /* 0x000fe20007ffe0ff */
[----:B------:R-:W-:Y:S01]  /*0ba0*/  IMAD.WIDE.U32 R8, R2, UR16, R8 ;  /* 0x0000001002087c25 */ /* 0x000fe2000f8e0008 */
[----:B------:R-:W-:-:S03]  /*0bb0*/  SHF.R.S32.HI R2, RZ, 0x1f, R4 ;  /* 0x0000001fff027819 */ /* 0x000fc60000011404 */
[----:B------:R-:W-:Y:S02]  /*0bc0*/  IMAD.IADD R9, R9, 0x1, R5 ;  /* 0x0000000109097824 */ /* 0x000fe400078e0205 */
[C---:B-1----:R-:W-:Y:S02]  /*0bd0*/  IMAD R5, R2.reuse, UR8, RZ ;  /* 0x0000000802057c24 */ /* 0x042fe4000f8e02ff */
[----:B------:R-:W-:Y:S02]  /*0be0*/  IMAD R7, R2, UR10, RZ ;  /* 0x0000000a02077c24 */ /* 0x000fe4000f8e02ff */
[C---:B------:R-:W-:Y:S02]  /*0bf0*/  IMAD R5, R4.reuse, UR9, R5 ;  /* 0x0000000904057c24 */ /* 0x040fe4000f8e0205 */
[----:B------:R-:W-:-:S04]  /*0c00*/  IMAD.WIDE.U32 R14, R4, UR8, R14 ;  /* 0x00000008040e7c25 */ /* 0x000fc8000f8e000e */
[C---:B------:R-:W-:Y:S02]  /*0c10*/  IMAD R7, R4.reuse, UR11, R7 ;  /* 0x0000000b04077c24 */ /* 0x040fe4000f8e0207 */
[----:B------:R-:W-:Y:S01]  /*0c20*/  IMAD.WIDE.U32 R10, R4, UR10, R8 ;  /* 0x0000000a040a7c25 */ /* 0x000fe2000f8e0008 */
[----:B------:R-:W-:-:S04]  /*0c30*/  IADD3 R4, PT, PT, R15, R5, RZ ;  /* 0x000000050f047210 */ /* 0x000fc80007ffe0ff */
[----:B------:R-:W-:Y:S01]  /*0c40*/  IADD3 R2, PT, PT, R11, R7, RZ ;  /* 0x000000070b027210 */ /* 0x000fe20007ffe0ff */
[----:B------:R-:W-:Y:S06]  /*0c50*/  BRA `(.L_x_1335) ;  /* 0x0000000400107947 */ /* 0x000fec0003800000 */
.L_x_1334:
[----:B------:R-:W3:Y:S01]  /*0c60*/  LDC R8, c[0x0][0x3e8] ;  /* 0x0000fa00ff087b82 */ /* 0x000ee20000000800 */
[----:B-12---:R-:W-:Y:S01]  /*0c70*/  IABS R4, R3 ;  /* 0x0000000300047213 */ /* 0x006fe20000000000 */
[----:B------:R-:W1:Y:S01]  /*0c80*/  LDCU.64 UR16, c[0x0][0x3c0] ;  /* 0x00007800ff1077ac */ /* 0x000e620008000a00 */
[----:B------:R-:W-:Y:S02]  /*0c90*/  SHF.R.S32.HI R9, RZ, 0x1f, R17 ;  /* 0x0000001fff097819 */ /* 0x000fe40000011411 */
[----:B------:R-:W-:Y:S02]  /*0ca0*/  CS2R R220, SRZ ;  /* 0x0000000000dc7805 */ /* 0x000fe4000001ff00 */
[----:B-----5:R-:W-:Y:S01]  /*0cb0*/  SHF.R.S32.HI R11, RZ, 0x1f, R6 ;  /* 0x0000001fff0b7819 */ /* 0x020fe20000011406 */
[----:B------:R-:W2:Y:S01]  /*0cc0*/  LDCU.64 UR18, c[0x0][0x3a0] ;  /* 0x00007400ff1277ac */ /* 0x000ea20008000a00 */
[----:B------:R-:W4:Y:S01]  /*0cd0*/  LDC.64 R148, c[0x0][0x3b8] ;  /* 0x0000ee00ff947b82 */ /* 0x000f220000000a00 */
[----:B-1----:R-:W-:Y:S01]  /*0ce0*/  IMAD.WIDE.U32 R18, R17, UR16, RZ ;  /* 0x0000001011127c25 */ /* 0x002fe2000f8e00ff */
[----:B---3--:R-:W-:-:S04]  /*0cf0*/  IABS R10, R8 ;  /* 0x00000008000a7213 */ /* 0x008fc80000000000 */
[----:B------:R-:W1:Y:S01]  /*0d00*/  I2F.RP R7, R10 ;  /* 0x0000000a00077306 */ /* 0x000e620000209400 */
[----:B----4-:R-:W-:-:S07]  /*0d10*/  IMAD R12, R9, R148, RZ ;  /* 0x00000094090c7224 */ /* 0x010fce00078e02ff */
[----:B-1----:R-:W1:Y:S02]  /*0d20*/  MUFU.RCP R14, R7 ;  /* 0x00000007000e7308 */ /* 0x002e640000001000 */
[----:B-1----:R-:W-:-:S06]  /*0d30*/  IADD3 R14, PT, PT, R14, 0xffffffe, RZ ;  /* 0x0ffffffe0e0e7810 */ /* 0x002fcc0007ffe0ff */
[----:B------:R-:W1:Y:S02]  /*0d40*/  F2I.FTZ.U32.TRUNC.NTZ R15, R14 ;  /* 0x0000000e000f7305 */ /* 0x000e64000021f000 */
[----:B-1----:R-:W-:Y:S02]  /*0d50*/  IADD3 R2, PT, PT, RZ, -R15, RZ ;  /* 0x8000000fff027210 */ /* 0x002fe40007ffe0ff */
[----:B------:R-:W-:-:S03]  /*0d60*/  MOV R14, RZ ;  /* 0x000000ff000e7202 */ /* 0x000fc60000000f00 */
[----:B------:R-:W-:-:S04]  /*0d70*/  IMAD R5, R2, R10, RZ ;  /* 0x0000000a02057224 */ /* 0x000fc800078e02ff */
[----:B------:R-:W-:-:S04]  /*0d80*/  IMAD.HI.U32 R5, R15, R5, R14 ;  /* 0x000000050f057227 */ /* 0x000fc800078e000e */
[----:B------:R-:W-:Y:S02]  /*0d90*/  IMAD R14, R9, UR16, RZ ;  /* 0x00000010090e7c24 */ /* 0x000fe4000f8e02ff */
[----:B------:R-:W-:-:S04]  /*0da0*/  IMAD.HI.U32 R2, R5, R4, RZ ;  /* 0x0000000405027227 */ /* 0x000fc800078e00ff */
[C---:B------:R-:W-:Y:S01]  /*0db0*/  IMAD R14, R17.reuse, UR17, R14 ;  /* 0x00000011110e7c24 */ /* 0x040fe2000f8e020e */
[----:B------:R-:W-:Y:S01]  /*0dc0*/  IADD3 R7, PT, PT, -R2, RZ, RZ ;  /* 0x000000ff02077210 */ /* 0x000fe20007ffe1ff */
[C---:B------:R-:W-:Y:S02]  /*0dd0*/  IMAD R9, R17.reuse, R149, R12 ;  /* 0x0000009511097224 */ /* 0x040fe400078e020c */
[----:B------:R-:W-:-:S04]  /*0de0*/  IMAD.WIDE.U32 R16, R17, R148, RZ ;  /* 0x0000009411107225 */ /* 0x000fc800078e00ff */
[C---:B------:R-:W-:Y:S01]  /*0df0*/  IMAD R7, R10.reuse, R7, R4 ;  /* 0x000000070a077224 */ /* 0x040fe200078e0204 */
[----:B------:R-:W-:Y:S01]  /*0e00*/  IADD3 R17, PT, PT, R17, R9, RZ ;  /* 0x0000000911117210 */ /* 0x000fe20007ffe0ff */
[----:B------:R-:W1:Y:S01]  /*0e10*/  LDC.64 R4, c[0x0][0x3a8] ;  /* 0x0000ea00ff047b82 */ /* 0x000e620000000a00 */
[----:B------:R-:W-:Y:S01]  /*0e20*/  IMAD.IADD R15, R19, 0x1, R14 ;  /* 0x00000001130f7824 */ /* 0x000fe200078e020e */
[----:B------:R-:W-:Y:S02]  /*0e30*/  MOV R14, R18 ;  /* 0x00000012000e7202 */ /* 0x000fe40000000f00 */
[----:B------:R-:W-:Y:S01]  /*0e40*/  ISETP.GT.U32.AND P0, PT, R10, R7, PT ;  /* 0x000000070a00720c */ /* 0x000fe20003f04070 */
[----:B--2---:R-:W-:-:S12]  /*0e50*/  IMAD.WIDE.U32 R16, R6, UR18, R16 ;  /* 0x0000001206107c25 */ /* 0x004fd8000f8e0010 */
[-C--:B------:R-:W-:Y:S02]  /*0e60*/  @!P0 IADD3 R7, PT, PT, R7, -R10.reuse, RZ ;  /* 0x8000000a07078210 */ /* 0x080fe40007ffe0ff */
[----:B------:R-:W-:Y:S02]  /*0e70*/  @!P0 IADD3 R2, PT, PT, R2, 0x1, RZ ;  /* 0x0000000102028810 */ /* 0x000fe40007ffe0ff */
[----:B------:R-:W-:Y:S02]  /*0e80*/  ISETP.GE.U32.AND P2, PT, R7, R10, PT ;  /* 0x0000000a0700720c */ /* 0x000fe40003f46070 */
[----:B------:R-:W-:Y:S01]  /*0e90*/  LOP3.LUT R7, R3, R8, RZ, 0x3c, !PT ;  /* 0x0000000803077212 */ /* 0x000fe200078e3cff */
[C---:B-1----:R-:W-:Y:S01]  /*0ea0*/  IMAD R9, R11.reuse, R4, RZ ;  /* 0x000000040b097224 */ /* 0x042fe200078e02ff */
[----:B------:R-:W-:Y:S01]  /*0eb0*/  ISETP.NE.AND P0, PT, R8, RZ, PT ;  /* 0x000000ff0800720c */ /* 0x000fe20003f05270 */
[----:B------:R-:W-:Y:S01]  /*0ec0*/  IMAD R11, R11, UR18, RZ ;  /* 0x000000120b0b7c24 */ /* 0x000fe2000f8e02ff */
[----:B------:R-:W-:Y:S01]  /*0ed0*/  ISETP.GE.AND P1, PT, R7, RZ, PT ;  /* 0x000000ff0700720c */ /* 0x000fe20003f26270 */
[----:B------:R-:W-:-:S02]  /*0ee0*/  IMAD R9, R6, R5, R9 ;  /* 0x0000000506097224 */ /* 0x000fc400078e0209 */
[C---:B------:R-:W-:Y:S02]  /*0ef0*/  IMAD R10, R6.reuse, UR19, R11 ;  /* 0x00000013060a7c24 */ /* 0x040fe4000f8e020b */
[----:B------:R-:W-:Y:S02]  /*0f00*/  IMAD.WIDE.U32 R14, R6, R4, R14 ;  /* 0x00000004060e7225 */ /* 0x000fe400078e000e */
[----:B------:R-:W1:Y:S01]  /*0f10*/  LDC.64 R6, c[0x0][0x3d0] ;  /* 0x0000f400ff067b82 */ /* 0x000e620000000a00 */
[----:B------:R-:W-:Y:S01]  /*0f20*/  IADD3 R17, PT, PT, R17, R10, RZ ;  /* 0x0000000a11117210 */ /* 0x000fe20007ffe0ff */
[----:B------:R-:W-:Y:S01]  /*0f30*/  @P2 VIADD R2, R2, 0x1 ;  /* 0x0000000102022836 */ /* 0x000fe20000000000 */
[----:B------:R-:W-:Y:S02]  /*0f40*/  IADD3 R15, PT, PT, R15, R9, RZ ;  /* 0x000000090f0f7210 */ /* 0x000fe40007ffe0ff */
[----:B------:R-:W-:Y:S02]  /*0f50*/  LEA R9, R151, 0xffffff00, 0x8 ;  /* 0xffffff0097097811 */ /* 0x000fe400078e40ff */
[----:B------:R-:W-:Y:S01]  /*0f60*/  @!P1 IADD3 R2, PT, PT, -R2, RZ, RZ ;  /* 0x000000ff02029210 */ /* 0x000fe20007ffe1ff */
[----:B------:R-:W2:Y:S01]  /*0f70*/  LDC.64 R4, c[0x0][0x3d8] ;  /* 0x0000f600ff047b82 */ /* 0x000ea20000000a00 */
[----:B------:R-:W-:Y:S01]  /*0f80*/  @!P0 LOP3.LUT R2, RZ, R8, RZ, 0x33, !PT ;  /* 0x00000008ff028212 */ /* 0x000fe200078e33ff */
[----:B------:R-:W-:-:S02]  /*0f90*/  IMAD R8, R9, R149, RZ ;  /* 0x0000009509087224 */ /* 0x000fc400078e02ff */
[----:B------:R-:W-:Y:S01]  /*0fa0*/  IMAD.WIDE.U32 R16, R9, R148, R16 ;  /* 0x0000009409107225 */ /* 0x000fe200078e0010 */
[----:B------:R-:W-:-:S03]  /*0fb0*/  SHF.R.S32.HI R11, RZ, 0x1f, R2 ;  /* 0x0000001fff0b7819 */ /* 0x000fc60000011402 */
[----:B------:R-:W-:Y:S01]  /*0fc0*/  IMAD.WIDE.U32 R14, R9, UR16, R14 ;  /* 0x00000010090e7c25 */ /* 0x000fe2000f8e000e */
[----:B------:R-:W-:-:S03]  /*0fd0*/  IADD3 R17, PT, PT, R17, R8, RZ ;  /* 0x0000000811117210 */ /* 0x000fc60007ffe0ff */
[----:B------:R-:W-:Y:S02]  /*0fe0*/  IMAD R9, R9, UR17, RZ ;  /* 0x0000001109097c24 */ /* 0x000fe4000f8e02ff */
[-C--:B-1----:R-:W-:Y:S02]  /*0ff0*/  IMAD R8, R11, R6.reuse, RZ ;  /* 0x000000060b087224 */ /* 0x082fe400078e02ff */
[----:B------:R-:W-:Y:S02]  /*1000*/  IMAD.IADD R15, R15, 0x1, R9 ;  /* 0x000000010f0f7824 */ /* 0x000fe400078e0209 */
[C---:B------:R-:W-:Y:S02]  /*1010*/  IMAD R7, R2.reuse, R7, R8 ;  /* 0x0000000702077224 */ /* 0x040fe400078e0208 */
[----:B------:R-:W-:-:S04]  /*1020*/  IMAD.WIDE.U32 R16, R2, R6, R16 ;  /* 0x0000000602107225 */ /* 0x000fc800078e0010 */
[-C--:B--2---:R-:W-:Y:S02]  /*1030*/  IMAD R11, R11, R4.reuse, RZ ;  /* 0x000000040b0b7224 */ /* 0x084fe400078e02ff */
[C---:B------:R-:W-:Y:S01]  /*1040*/  IMAD.WIDE.U32 R8, R2.reuse, R4, R14 ;  /* 0x0000000402087225 */ /* 0x040fe200078e000e */
[----:B------:R-:W-:Y:S02]  /*1050*/  MOV R14, R16 ;  /* 0x00000010000e7202 */ /* 0x000fe40000000f00 */
[----:B------:R-:W-:Y:S01]  /*1060*/  IADD3 R4, PT, PT, R17, R7, RZ ;  /* 0x0000000711047210 */ /* 0x000fe20007ffe0ff */
[----:B------:R-:W-:Y:S01]  /*1070*/  IMAD R5, R2, R5, R11 ;  /* 0x0000000502057224 */ /* 0x000fe200078e020b */
[----:B------:R-:W-:-:S04]  /*1080*/  MOV R10, R8 ;  /* 0x00000008000a7202 */ /* 0x000fc80000000f00 */
[----:B------:R-:W-:-:S07]  /*1090*/  IADD3 R2, PT, PT, R9, R5, RZ ;  /* 0x0000000509027210 */ /* 0x000fce0007ffe0ff */
.L_x_1335:
[----:B------:R-:W1:Y:S01]  /*10a0*/  LDCU.128 UR12, c[0x0][0x390] ;  /* 0x00007200ff0c77ac */ /* 0x000e620008000c00 */
[C---:B------:R-:W-:Y:S01]  /*10b0*/  IMAD.SHL.U32 R212, R150.reuse, 0x8, RZ ;  /* 0x0000000896d47824 */ /* 0x040fe200078e00ff */
[----:B------:R-:W-:Y:S01]  /*10c0*/  LOP3.LUT R219, R150, 0x18, RZ, 0xc0, !PT ;  /* 0x0000001896db7812 */ /* 0x000fe200078ec0ff */
[----:B------:R-:W-:Y:S01]  /*10d0*/  IMAD.MOV.U32 R17, RZ, RZ, RZ ;  /* 0x000000ffff117224 */ /* 0x000fe200078e00ff */
[----:B------:R-:W2:Y:S01]  /*10e0*/  LDCU.64 UR4, c[0x0][0x3b0] ;  /* 0x00007600ff0477ac */ /* 0x000ea20008000a00 */
[----:B------:R-:W-:Y:S01]  /*10f0*/  SHF.R.U32.HI R158, RZ, 0x2, R150 ;  /* 0x00000002ff9e7819 */ /* 0x000fe20000011696 */
[----:B------:R-:W-:Y:S01]  /*1100*/  IMAD.MOV.U32 R159, RZ, RZ, RZ ;  /* 0x000000ffff9f7224 */ /* 0x000fe200078e00ff */
[C---:B------:R-:W-:Y:S01]  /*1110*/  LOP3.LUT R16, R212.reuse, 0x18, RZ, 0xc0, !PT ;  /* 0x00000018d4107812 */ /* 0x040fe200078ec0ff */
[----:B------:R-:W3:Y:S01]  /*1120*/  LDCU.64 UR20, c[0x0][0x3c8] ;  /* 0x00007900ff1477ac */ /* 0x000ee20008000a00 */
[----:B------:R-:W-:Y:S01]  /*1130*/  LOP3.LUT R8, R212, 0xd8, RZ, 0xc0, !PT ;  /* 0x000000d8d4087812 */ /* 0x000fe200078ec0ff */
[----:B------:R-:W-:Y:S01]  /*1140*/  IMAD.WIDE.U32 R12, R13, 0x40, R158 ;  /* 0x000000400d0c7825 */ /* 0x000fe200078e009e */
[C---:B------:R-:W-:Y:S01]  /*1150*/  IADD3 R14, P0, PT, R16.reuse, R14, RZ ;  /* 0x0000000e100e7210 */ /* 0x040fe20007f1e0ff */
[----:B------:R-:W4:Y:S01]  /*1160*/  LDCU.128 UR8, c[0x0][0x380] ;  /* 0x00007000ff0877ac */ /* 0x000f220008000c00 */
[----:B------:R-:W-:Y:S01]  /*1170*/  IADD3 R10, P2, PT, R16, R10, RZ ;  /* 0x0000000a100a7210 */ /* 0x000fe20007f5e0ff */
[----:B------:R-:W-:Y:S01]  /*1180*/  IMAD.SHL.U32 R153, R148, 0x40, RZ ;  /* 0x0000004094997824 */ /* 0x000fe200078e00ff */
[----:B------:R-:W-:Y:S01]  /*1190*/  LOP3.LUT R6, R212, 0x1f20, RZ, 0xc0, !PT ;  /* 0x00001f20d4067812 */ /* 0x000fe200078ec0ff */
[----:B------:R-:W-:Y:S01]  /*11a0*/  IMAD.X R15, RZ, RZ, R4, P0 ;  /* 0x000000ffff0f7224 */ /* 0x000fe200000e0604 */
[----:B------:R-:W-:Y:S01]  /*11b0*/  LOP3.LUT R227, R8, R219, RZ, 0x3c, !PT ;  /* 0x000000db08e37212 */ /* 0x000fe200078e3cff */
[----:B-1----:R-:W-:Y:S01]  /*11c0*/  IMAD.WIDE.U32 R16, R0, UR14, R16 ;  /* 0x0000000e00107c25 */ /* 0x002fe2000f8e0010 */
[----:B------:R-:W1:Y:S01]  /*11d0*/  S2UR UR14, SR_CgaCtaId ;  /* 0x00000000000e79c3 */ /* 0x000e620000008800 */
[----:B------:R-:W-:-:S02]  /*11e0*/  SHF.R.U32.HI R211, RZ, 0x1, R150 ;  /* 0x00000001ffd37819 */ /* 0x000fc40000011696 */
[----:B------:R-:W-:Y:S01]  /*11f0*/  IMAD R17, R0, UR15, R17 ;  /* 0x0000000f00117c24 */ /* 0x000fe2000f8e0211 */
[----:B--2---:R-:W-:Y:S01]  /*1200*/  USHF.L.U32 UR23, UR4, 0x5, URZ ;  /* 0x0000000504177899 */ /* 0x004fe200080006ff */
[----:B------:R-:W-:Y:S01]  /*1210*/  LOP3.LUT R227, R6, R227, RZ, 0xfc, !PT ;  /* 0x000000e306e37212 */ /* 0x000fe200078efcff */
[----:B------:R-:W-:Y:S01]  /*1220*/  USHF.L.U64.HI UR15, UR4, 0x5, UR5 ;  /* 0x00000005040f7899 */ /* 0x000fe20008010205 */
[----:B---3--:R-:W-:Y:S01]  /*1230*/  IMAD.WIDE.U32 R8, R3, UR20, R16 ;  /* 0x0000001403087c25 */ /* 0x008fe2000f8e0010 */
[----:B------:R-:W-:Y:S02]  /*1240*/  SHF.L.U64.HI R0, R148, 0x6, R149 ;  /* 0x0000000694007819 */ /* 0x000fe40000010295 */
[----:B------:R-:W-:Y:S01]  /*1250*/  LEA R218, R151, 0xffffff00, 0x8 ;  /* 0xffffff0097da7811 */ /* 0x000fe200078e40ff */
[----:B------:R-:W-:-:S04]  /*1260*/  IMAD.WIDE.U32 R4, R158, R148, R14 ;  /* 0x000000949e047225 */ /* 0x000fc800078e000e */
[----:B------:R-:W-:Y:S01]  /*1270*/  IMAD.U32 R6, RZ, RZ, UR23 ;  /* 0x00000017ff067e24 */ /* 0x000fe2000f8e00ff */
[----:B----4-:R-:W-:Y:S01]  /*1280*/  LEA R214, P0, R4, UR10, 0x1 ;  /* 0x0000000a04d67c11 */ /* 0x010fe2000f8008ff */
[----:B------:R-:W-:Y:S02]  /*1290*/  IMAD.U32 R7, RZ, RZ, UR15 ;  /* 0x0000000fff077e24 */ /* 0x000fe4000f8e00ff */
[----:B------:R-:W-:Y:S02]  /*12a0*/  IMAD R9, R3, UR21, R9 ;  /* 0x0000001503097c24 */ /* 0x000fe4000f8e0209 */
[----:B------:R-:W-:Y:S02]  /*12b0*/  IMAD R213, R158, R149, R5 ;  /* 0x000000959ed57224 */ /* 0x000fe400078e0205 */
[----:B------:R-:W-:Y:S02]  /*12c0*/  IMAD R3, R13, UR4, RZ ;  /* 0x000000040d037c24 */ /* 0x000fe4000f8e02ff */
[----:B------:R-:W-:Y:S01]  /*12d0*/  IMAD.WIDE.U32 R6, R12, UR4, R6 ;  /* 0x000000040c067c25 */ /* 0x000fe2000f8e0006 */
[----:B------:R-:W-:-:S03]  /*12e0*/  LEA.HI.X R213, R4, UR11, R213, 0x1, P0 ;  /* 0x0000000b04d57c11 */ /* 0x000fc600080f0cd5 */
[----:B------:R-:W-:Y:S01]  /*12f0*/  IMAD R3, R12, UR5, R3 ;  /* 0x000000050c037c24 */ /* 0x000fe2000f8e0203 */
[----:B------:R-:W-:Y:S01]  /*1300*/  IADD3 R4, P0, PT, R8, R6, RZ ;  /* 0x0000000608047210 */ /* 0x000fe20007f1e0ff */
[----:B------:R-:W-:Y:S01]  /*1310*/  IMAD.WIDE.U32 R12, R12, UR4, R8 ;  /* 0x000000040c0c7c25 */ /* 0x000fe2000f8e0008 */
[----:B------:R-:W-:Y:S01]  /*1320*/  UMOV UR5, 0x400 ;  /* 0x0000040000057882 */ /* 0x000fe20000000000 */
[----:B------:R-:W-:Y:S02]  /*1330*/  USHF.L.U32 UR4, UR16, 0x6, URZ ;  /* 0x0000000610047899 */ /* 0x000fe400080006ff */
[----:B------:R-:W-:Y:S01]  /*1340*/  IMAD.IADD R5, R13, 0x1, R3 ;  /* 0x000000010d057824 */ /* 0x000fe200078e0203 */
[----:B------:R-:W-:Y:S01]  /*1350*/  IADD3.X R3, PT, PT, R9, R3, R7, P0, !PT ;  /* 0x0000000309037210 */ /* 0x000fe200007fe407 */
[----:B-1----:R-:W-:Y:S01]  /*1360*/  ULEA UR5, UR14, UR5, 0x18 ;  /* 0x000000050e057291 */ /* 0x002fe2000f8ec0ff */
[----:B------:R-:W-:Y:S01]  /*1370*/  IADD3 R6, P0, PT, R153, R214, RZ ;  /* 0x000000d699067210 */ /* 0x000fe20007f1e0ff */
[--C-:B------:R-:W-:Y:S01]  /*1380*/  IMAD.MOV.U32 R215, RZ, RZ, R213.reuse ;  /* 0x000000ffffd77224 */ /* 0x100fe200078e00d5 */
[----:B------:R-:W-:Y:S01]  /*1390*/  LEA R8, P1, R12, UR8, 0x1 ;  /* 0x000000080c087c11 */ /* 0x000fe2000f8208ff */
[----:B------:R-:W-:Y:S01]  /*13a0*/  IMAD.X R11, RZ, RZ, R2, P2 ;  /* 0x000000ffff0b7224 */ /* 0x000fe200010e0602 */
[----:B------:R-:W-:Y:S01]  /*13b0*/  LOP3.LUT R2, R211, 0x8, RZ, 0xc0, !PT ;  /* 0x00000008d3027812 */ /* 0x000fe200078ec0ff */
[----:B------:R-:W-:Y:S01]  /*13c0*/  IMAD.X R7, R0, 0x1, R213, P0 ;  /* 0x0000000100077824 */ /* 0x000fe200000e06d5 */
[----:B------:R-:W-:Y:S01]  /*13d0*/  LEA.HI.X R9, R12, UR9, R5, 0x1, P1 ;  /* 0x000000090c097c11 */ /* 0x000fe200088f0c05 */
[----:B------:R-:W-:Y:S01]  /*13e0*/  IMAD.WIDE.U32 R10, R158, UR16, R10 ;  /* 0x000000109e0a7c25 */ /* 0x000fe2000f8e000a */
[-C--:B------:R-:W-:Y:S01]  /*13f0*/  IADD3 R14, P0, PT, R6, R153.reuse, RZ ;  /* 0x00000099060e7210 */ /* 0x080fe20007f1e0ff */
[----:B------:R-:W-:Y:S01]  /*1400*/  USHF.L.U64.HI UR16, UR16, 0x6, UR17 ;  /* 0x0000000610107899 */ /* 0x000fe20008010211 */
[----:B------:R-:W-:Y:S01]  /*1410*/  LEA R12, P1, R4, UR8, 0x1 ;  /* 0x00000008040c7c11 */ /* 0x000fe2000f8208ff */
[----:B------:R-:W-:Y:S01]  /*1420*/  IMAD R217, R158, UR17, R11 ;  /* 0x000000119ed97c24 */ /* 0x000fe2000f8e020b */
[----:B------:R-:W-:Y:S01]  /*1430*/  LEA R227, R227, UR5, 0x1 ;  /* 0x00000005e3e37c11 */ /* 0x000fe2000f8e08ff */
[--C-:B------:R-:W-:Y:S01]  /*1440*/  IMAD.X R15, R7, 0x1, R0.reuse, P0 ;  /* 0x00000001070f7824 */ /* 0x100fe200000e0600 */
[----:B------:R-:W-:Y:S01]  /*1450*/  LEA.HI.X R13, R4, UR9, R3, 0x1, P1 ;  /* 0x00000009040d7c11 */ /* 0x000fe200088f0c03 */
[----:B------:R-:W-:Y:S01]  /*1460*/  IMAD.SHL.U32 R209, R150, 0x4, RZ ;  /* 0x0000000496d17824 */ /* 0x000fe200078e00ff */
[-C--:B------:R-:W-:Y:S01]  /*1470*/  IADD3 R4, P0, PT, R14, R153.reuse, RZ ;  /* 0x000000990e047210 */ /* 0x080fe20007f1e0ff */
[----:B------:R-:W-:Y:S01]  /*1480*/  @!PT LDS RZ, [RZ] ;  /* 0x00000000fffff984 */ /* 0x000fe20000000800 */
[----:B------:R-:W-:Y:S01]  /*1490*/  @!PT LDS RZ, [RZ] ;  /* 0x00000000fffff984 */ /* 0x000fe20000000800 */
[----:B------:R-:W-:Y:S01]  /*14a0*/  @!PT LDS RZ, [RZ] ;  /* 0x00000000fffff984 */ /* 0x000fe20000000800 */
[----:B------:R-:W-:Y:S01]  /*14b0*/  LDGSTS.E.BYPASS.LTC128B.128 [R227], desc[UR24][R8.64] ;  /* 0x0000000008e37fae */ /* 0x000fe2000b981a18 */
[----:B------:R-:W-:Y:S01]  /*14c0*/  LEA R216, P1, R10, UR12, 0x1 ;  /* 0x0000000c0ad87c11 */ /* 0x000fe2000f8208ff */
[----:B------:R-:W-:Y:S01]  /*14d0*/  IMAD.SHL.U32 R210, R150, 0x10, RZ ;  /* 0x0000001096d27824 */ /* 0x000fe200078e00ff */
[----:B------:R-:W-:Y:S01]  /*14e0*/  LOP3.LUT R3, R209, 0x18, RZ, 0xc0, !PT ;  /* 0x00000018d1037812 */ /* 0x000fe200078ec0ff */
[--C-:B------:R-:W-:Y:S01]  /*14f0*/  IMAD.X R5, R15, 0x1, R0.reuse, P0 ;  /* 0x000000010f057824 */ /* 0x100fe200000e0600 */
[-C--:B------:R-:W-:Y:S01]  /*1500*/  IADD3 R18, P0, PT, R4, R153.reuse, RZ ;  /* 0x0000009904127210 */ /* 0x080fe20007f1e0ff */
[----:B------:R1:W-:Y:S01]  /*1510*/  LDGSTS.E.BYPASS.LTC128B.128 [R227+0x800], desc[UR24][R12.64] ;  /* 0x008000000ce37fae */ /* 0x0003e2000b981a18 */
[----:B------:R-:W-:Y:S01]  /*1520*/  LEA.HI.X R217, R10, UR13, R217, 0x1, P1 ;  /* 0x0000000d0ad97c11 */ /* 0x000fe200088f0cd9 */
[----:B------:R-:W-:Y:S01]  /*1530*/  IMAD.SHL.U32 R154, R150, 0x20, RZ ;  /* 0x00000020969a7824 */ /* 0x000fe200078e00ff */
[----:B------:R-:W-:Y:S01]  /*1540*/  LOP3.LUT R158, R158, 0x7, RZ, 0xc0, !PT ;  /* 0x000000079e9e7812 */ /* 0x000fe200078ec0ff */
[----:B------:R-:W-:Y:S01]  /*1550*/  IMAD.X R19, R5, 0x1, R0, P0 ;  /* 0x0000000105137824 */ /* 0x000fe200000e0600 */
[----:B------:R-:W-:Y:S01]  /*1560*/  IADD3 R16, P0, PT, R18, R153, RZ ;  /* 0x0000009912107210 */ /* 0x000fe20007f1e0ff */
[----:B------:R-:W-:Y:S01]  /*1570*/  LDGSTS.E.BYPASS.LTC128B.128 [R227+0x1000], desc[UR24][R214.64] ;  /* 0x01000000d6e37fae */ /* 0x000fe2000b981a18 */
[----:B------:R-:W-:Y:S01]  /*1580*/  LOP3.LUT R3, R3, 0xc0, R154, 0xf8, !PT ;  /* 0x000000c003037812 */ /* 0x000fe200078ef89a */
[----:B------:R-:W-:-:S02]  /*1590*/  IMAD.MOV.U32 R155, RZ, RZ, 0x20 ;  /* 0x00000020ff9b7424 */ /* 0x000fc400078e00ff */
[----:B------:R-:W-:Y:S01]  /*15a0*/  IMAD.X R17, R19, 0x1, R0, P0 ;  /* 0x0000000113117824 */ /* 0x000fe200000e0600 */
[----:B------:R2:W-:Y:S04]  /*15b0*/  LDGSTS.E.BYPASS.LTC128B.128 [R227+0x1800], desc[UR24][R6.64] ;  /* 0x0180000006e37fae */ /* 0x0005e8000b981a18 */
[----:B------:R-:W-:Y:S04]  /*15c0*/  LDGSTS.E.BYPASS.LTC128B.128 [R227+0x2000], desc[UR24][R14.64] ;  /* 0x020000000ee37fae */ /* 0x000fe8000b981a18 */
[----:B------:R3:W-:Y:S04]  /*15d0*/  LDGSTS.E.BYPASS.LTC128B.128 [R227+0x2800], desc[UR24][R4.64] ;  /* 0x0280000004e37fae */ /* 0x0007e8000b981a18 */
[----:B------:R-:W-:Y:S01]  /*15e0*/  LDGSTS.E.BYPASS.LTC128B.128 [R227+0x3000], desc[UR24][R18.64] ;  /* 0x0300000012e37fae */ /* 0x000fe2000b981a18 */
[----:B-1----:R-:W-:-:S03]  /*15f0*/  IADD3 R12, P0, PT, R16, R153, RZ ;  /* 0x00000099100c7210 */ /* 0x002fc60007f1e0ff */
[----:B------:R1:W-:Y:S02]  /*1600*/  LDGSTS.E.BYPASS.LTC128B.128 [R227+0x3800], desc[UR24][R16.64] ;  /* 0x0380000010e37fae */ /* 0x0003e4000b981a18 */
[----:B------:R-:W-:Y:S01]  /*1610*/  IMAD.X R13, R17, 0x1, R0, P0 ;  /* 0x00000001110d7824 */ /* 0x000fe200000e0600 */
[----:B------:R-:W-:-:S04]  /*1620*/  IADD3 R8, P0, PT, R12, R153, RZ ;  /* 0x000000990c087210 */ /* 0x000fc80007f1e0ff */
[----:B------:R4:W-:Y:S01]  /*1630*/  LDGSTS.E.BYPASS.LTC128B.128 [R227+0x4000], desc[UR24][R12.64] ;  /* 0x040000000ce37fae */ /* 0x0009e2000b981a18 */
[----:B------:R-:W-:Y:S01]  /*1640*/  IMAD.X R9, R13, 0x1, R0, P0 ;  /* 0x000000010d097824 */ /* 0x000fe200000e0600 */
[----:B------:R-:W-:-:S04]  /*1650*/  IADD3 R10, P0, PT, R216, UR4, RZ ;  /* 0x00000004d80a7c10 */ /* 0x000fc8000ff1e0ff */
[----:B------:R5:W-:Y:S01]  /*1660*/  LDGSTS.E.BYPASS.LTC128B.128 [R227+0x4800], desc[UR24][R8.64] ;  /* 0x0480000008e37fae */ /* 0x000be2000b981a18 */
[----:B------:R-:W-:Y:S02]  /*1670*/  IADD3.X R11, PT, PT, R217, UR16, RZ, P0, !PT ;  /* 0x00000010d90b7c10 */ /* 0x000fe400087fe4ff */
[----:B--2---:R-:W-:Y:S01]  /*1680*/  IADD3 R6, P0, PT, R10, UR4, RZ ;  /* 0x000000040a067c10 */ /* 0x004fe2000ff1e0ff */
[----:B------:R-:W0:Y:S01]  /*1690*/  LDGDEPBAR ;  /* 0x00000000000079af */ /* 0x000e220000000000 */
[C---:B---3--:R-:W-:Y:S02]  /*16a0*/  LOP3.LUT R5, R210.reuse, 0x100, RZ, 0xc0, !PT ;  /* 0x00000100d2057812 */ /* 0x048fe400078ec0ff */
[----:B------:R-:W-:Y:S02]  /*16b0*/  IADD3.X R7, PT, PT, R11, UR16, RZ, P0, !PT ;  /* 0x000000100b077c10 */ /* 0x000fe400087fe4ff */
[----:B------:R-:W-:Y:S02]  /*16c0*/  LOP3.LUT R5, R5, 0x20, R154, 0xf8, !PT ;  /* 0x0000002005057812 */ /* 0x000fe400078ef89a */
[----:B------:R-:W-:-:S02]  /*16d0*/  LOP3.LUT R210, R210, 0x3e00, RZ, 0xc0, !PT ;  /* 0x00003e00d2d27812 */ /* 0x000fc400078ec0ff */
[C---:B-1----:R-:W-:Y:S02]  /*16e0*/  LOP3.LUT R16, R3.reuse, 0x8, R150, 0x78, !PT ;  /* 0x0000000803107812 */ /* 0x042fe400078e7896 */
[----:B------:R-:W-:Y:S02]  /*16f0*/  LOP3.LUT R3, R3, R2, RZ, 0x3c, !PT ;  /* 0x0000000203037212 */ /* 0x000fe400078e3cff */
[----:B------:R-:W-:Y:S02]  /*1700*/  LOP3.LUT R16, R5, R16, RZ, 0xfc, !PT ;  /* 0x0000001005107212 */ /* 0x000fe400078efcff */
[----:B------:R-:W-:Y:S02]  /*1710*/  LOP3.LUT R2, R210, 0x120, R154, 0xf8, !PT ;  /* 0x00000120d2027812 */ /* 0x000fe400078ef89a */
[----:B----4-:R-:W-:Y:S02]  /*1720*/  IADD3 R12, P0, PT, R6, UR4, RZ ;  /* 0x00000004060c7c10 */ /* 0x010fe4000ff1e0ff */
[----:B------:R-:W-:-:S02]  /*1730*/  LOP3.LUT R2, R2, R3, RZ, 0xfc, !PT ;  /* 0x0000000302027212 */ /* 0x000fc400078efcff */
[----:B------:R-:W-:Y:S02]  /*1740*/  IADD3.X R13, PT, PT, R7, UR16, RZ, P0, !PT ;  /* 0x00000010070d7c10 */ /* 0x000fe400087fe4ff */
[----:B------:R-:W-:Y:S01]  /*1750*/  IADD3 R4, P0, PT, R12, UR4, RZ ;  /* 0x000000040c047c10 */ /* 0x000fe2000ff1e0ff */
[----:B------:R-:W-:-:S04]  /*1760*/  DEPBAR.LE SB0, 0x0 ;  /* 0x000080000000791a */ /* 0x000fc80000000000 */
[----:B------:R-:W-:Y:S01]  /*1770*/  BAR.SYNC.DEFER_BLOCKING 0x0 ;  /* 0x0000000000007b1d */ /* 0x000fe20000010000 */
[----:B------:R-:W-:Y:S02]  /*1780*/  IADD3.X R5, PT, PT, R13, UR16, RZ, P0, !PT ;  /* 0x000000100d057c10 */ /* 0x000fe400087fe4ff */
[----:B-----5:R-:W-:Y:S02]  /*1790*/  IADD3 R8, P0, PT, R4, UR4, RZ ;  /* 0x0000000404087c10 */ /* 0x020fe4000ff1e0ff */
[----:B------:R-:W-:Y:S02]  /*17a0*/  LEA R2, R2, UR5, 0x1 ;  /* 0x0000000502027c11 */ /* 0x000fe4000f8e08ff */
[----:B------:R-:W-:Y:S02]  /*17b0*/  IADD3.X R9, PT, PT, R5, UR16, RZ, P0, !PT ;  /* 0x0000001005097c10 */ /* 0x000fe400087fe4ff */
[----:B------:R-:W-:Y:S02]  /*17c0*/  IADD3 R20, P0, PT, R8, UR4, RZ ;  /* 0x0000000408147c10 */ /* 0x000fe4000ff1e0ff */
[----:B------:R-:W-:-:S02]  /*17d0*/  LEA R16, R16, UR5, 0x1 ;  /* 0x0000000510107c11 */ /* 0x000fc4000f8e08ff */
[----:B------:R-:W-:Y:S02]  /*17e0*/  IADD3.X R21, PT, PT, R9, UR16, RZ, P0, !PT ;  /* 0x0000001009157c10 */ /* 0x000fe400087fe4ff */
[----:B------:R-:W-:Y:S02]  /*17f0*/  IADD3 R18, P0, PT, R20, UR4, RZ ;  /* 0x0000000414127c10 */ /* 0x000fe4000ff1e0ff */
[----:B------:R-:W-:Y:S02]  /*1800*/  LOP3.LUT R3, R3, 0x120, R154, 0xf8, !PT ;  /* 0x0000012003037812 */ /* 0x000fe400078ef89a */
[----:B------:R-:W-:Y:S02]  /*1810*/  IADD3.X R19, PT, PT, R21, UR16, RZ, P0, !PT ;  /* 0x0000001015137c10 */ /* 0x000fe400087fe4ff */
[----:B------:R-:W-:Y:S01]  /*1820*/  LOP3.LUT P0, RZ, R150, 0x4, RZ, 0xc0, !PT ;  /* 0x0000000496ff7812 */ /* 0x000fe2000780c0ff */
[----:B------:R-:W-:Y:S01]  /*1830*/  @!PT LDS RZ, [RZ] ;  /* 0x00000000fffff984 */ /* 0x000fe20000000800 */
[----:B------:R-:W-:Y:S01]  /*1840*/  @!PT LDS RZ, [RZ] ;  /* 0x00000000fffff984 */ /* 0x000fe20000000800 */
[----:B------:R-:W-:Y:S01]  /*1850*/  @!PT LDS RZ, [RZ] ;  /* 0x00000000fffff984 */ /* 0x000fe20000000800 */
[----:B------:R-:W-:Y:S03]  /*1860*/  LDGSTS.E.BYPASS.LTC128B.128 [R227+0x5000], desc[UR24][R216.64] ;  /* 0x05000000d8e37fae */ /* 0x000fe6000b981a18 */
[----:B------:R-:W-:Y:S01]  /*1870*/  SEL R155, R155, 0xffffffe0, !P0 ;  /* 0xffffffe09b9b7807 */ /* 0x000fe20004000000 */
[----:B------:R-:W-:Y:S04]  /*1880*/  LDGSTS.E.BYPASS.LTC128B.128 [R227+0x5800], desc[UR24][R10.64] ;  /* 0x058000000ae37fae */ /* 0x000fe8000b981a18 */
[C---:B------:R-:W-:Y:S01]  /*1890*/  IMAD.IADD R140, R155.reuse, 0x1, R2 ;  /* 0x000000019b8c7824 */ /* 0x040fe200078e0202 */
[----:B------:R-:W-:Y:S04]  /*18a0*/  LDGSTS.E.BYPASS.LTC128B.128 [R227+0x6000], desc[UR24][R6.64] ;  /* 0x0600000006e37fae */ /* 0x000fe8000b981a18 */
[----:B------:R1:W-:Y:S04]  /*18b0*/  LDGSTS.E.BYPASS.LTC128B.128 [R227+0x6800], desc[UR24][R12.64] ;  /* 0x068000000ce37fae */ /* 0x0003e8000b981a18 */
[----:B------:R2:W-:Y:S04]  /*18c0*/  LDGSTS.E.BYPASS.LTC128B.128 [R227+0x7000], desc[UR24][R4.64] ;  /* 0x0700000004e37fae */ /* 0x0005e8000b981a18 */
[----:B------:R3:W-:Y:S04]  /*18d0*/  LDGSTS.E.BYPASS.LTC128B.128 [R227+0x7800], desc[UR24][R8.64] ;  /* 0x0780000008e37fae */ /* 0x0007e8000b981a18 */
[----:B------:R4:W-:Y:S04]  /*18e0*/  LDGSTS.E.BYPASS.LTC128B.128 [R227+0x8000], desc[UR24][R20.64] ;  /* 0x0800000014e37fae */ /* 0x0009e8000b981a18 */
[----:B------:R5:W-:Y:S04]  /*18f0*/  LDGSTS.E.BYPASS.LTC128B.128 [R227+0x8800], desc[UR24][R18.64] ;  /* 0x0880000012e37fae */ /* 0x000be8000b981a18 */
[----:B------:R-:W-:Y:S04]  /*1900*/  LDSM.16.M88.4 R132, [R16+0x4c00] ;  /* 0x004c00001084783b */ /* 0x000fe80000000200 */
[----:B------:R-:W-:Y:S04]  /*1910*/  LDSM.16.M88.4 R140, [R140] ;  /* 0x000000008c8c783b */ /* 0x000fe80000000200 */
[----:B-1----:R1:W-:Y:S04]  /*1920*/  LDSM.16.M88.4 R12, [R2] ;  /* 0x00000000020c783b */ /* 0x0023e80000000200 */
[----:B--2---:R-:W3:Y:S04]  /*1930*/  LDSM.16.M88.4 R4, [R16+0x1000] ;  /* 0x001000001004783b */ /* 0x004ee80000000200 */
[----:B------:R-:W2:Y:S04]  /*1940*/  LDSM.16.M88.4 R124, [R16+0x1400] ;  /* 0x00140000107c783b */ /* 0x000ea80000000200 */
[----:B------:R-:W-:Y:S04]  /*1950*/  LDSM.16.M88.4 R116, [R16+0x1800] ;  /* 0x001800001074783b */ /* 0x000fe80000000200 */
[----:B------:R-:W-:Y:S04]  /*1960*/  LDSM.16.M88.4 R108, [R16+0x1c00] ;  /* 0x001c0000106c783b */ /* 0x000fe80000000200 */
[----:B------:R-:W-:Y:S01]  /*1970*/  LDSM.16.M88.4 R100, [R16+0x2000] ;  /* 0x002000001064783b */ /* 0x000fe20000000200 */
[----:B-1----:R-:W-:-:S03]  /*1980*/  IMAD.IADD R2, R155, 0x1, R16 ;  /* 0x000000019b027824 */ /* 0x002fc600078e0210 */
[----:B------:R-:W-:Y:S04]  /*1990*/  LDSM.16.M88.4 R92, [R16+0x2400] ;  /* 0x00240000105c783b */ /* 0x000fe80000000200 */
[----:B------:R-:W1:Y:S04]  /*19a0*/  LDSM.16.M88.4 R144, [R2+0x1000] ;  /* 0x001000000290783b */ /* 0x000e680000000200 */
[----:B------:R-:W5:Y:S04]  /*19b0*/  LDSM.16.M88.4 R84, [R16+0x2800] ;  /* 0x002800001054783b */ /* 0x000f680000000200 */
[----:B------:R-:W5:Y:S04]  /*19c0*/  LDSM.16.M88.4 R76, [R16+0x2c00] ;  /* 0x002c0000104c783b */ /* 0x000f680000000200 */
[----:B------:R-:W5:Y:S04]  /*19d0*/  LDSM.16.M88.4 R68, [R16+0x3000] ;  /* 0x003000001044783b */ /* 0x000f680000000200 */
[----:B------:R-:W5:Y:S01]  /*19e0*/  LDSM.16.M88.4 R60, [R16+0x3400] ;  /* 0x00340000103c783b */ /* 0x000f620000000200 */
[C---:B---3--:R-:W-:Y:S03]  /*19f0*/  HMMA.16816.F32.BF16 R8, R12.reuse, R4, RZ ;  /* 0x000000040c08723c */ /* 0x048fe600000418ff */
[----:B------:R-:W3:Y:S04]  /*1a00*/  LDSM.16.M88.4 R52, [R16+0x3800] ;  /* 0x003800001034783b */ /* 0x000ee80000000200 */
[----:B------:R-:W3:Y:S01]  /*1a10*/  LDSM.16.M88.4 R44, [R16+0x3c00] ;  /* 0x003c0000102c783b */ /* 0x000ee20000000200 */
[C---:B------:R-:W-:Y:S03]  /*1a20*/  HMMA.16816.F32.BF16 R4, R12.reuse, R6, RZ ;  /* 0x000000060c04723c */ /* 0x040fe600000418ff */
[----:B------:R-:W3:Y:S04]  /*1a30*/  LDSM.16.M88.4 R36, [R16+0x4000] ;  /* 0x004000001024783b */ /* 0x000ee80000000200 */
[----:B------:R-:W3:Y:S01]  /*1a40*/  LDSM.16.M88.4 R28, [R16+0x4400] ;  /* 0x00440000101c783b */ /* 0x000ee20000000200 */
[----:B--2---:R-:W-:Y:S03]  /*1a50*/  HMMA.16816.F32.BF16 R128, R12, R124, RZ ;  /* 0x0000007c0c80723c */ /* 0x004fe600000418ff */
[----:B----4-:R5:W2:Y:S04]  /*1a60*/  LDSM.16.M88.4 R20, [R16+0x4800] ;  /* 0x004800001014783b */ /* 0x010aa80000000200 */
[----:B------:R-:W4:Y:S01]  /*1a70*/  LDSM.16.M88.4 R136, [R2+0x1400] ;  /* 0x001400000288783b */ /* 0x000f220000000200 */
[----:B-1----:R-:W-:Y:S03]  /*1a80*/  HMMA.16816.F32.BF16 R8, R140, R144, R8 ;  /* 0x000000908c08723c */ /* 0x002fe60000041808 */
[----:B------:R-:W0:Y:S05]  /*1a90*/  LDGDEPBAR ;  /* 0x00000000000079af */ /* 0x000e2a0000000000 */
[C---:B------:R-:W-:Y:S08]  /*1aa0*/  HMMA.16816.F32.BF16 R120, R12.reuse, R116, RZ ;  /* 0x000000740c78723c */ /* 0x040ff000000418ff */
[C---:B------:R-:W-:Y:S08]  /*1ab0*/  HMMA.16816.F32.BF16 R112, R12.reuse, R108, RZ ;  /* 0x0000006c0c70723c */ /* 0x040ff000000418ff */
[----:B-----5:R-:W-:Y:S01]  /*1ac0*/  HMMA.16816.F32.BF16 R16, R12, R132, RZ ;  /* 0x000000840c10723c */ /* 0x020fe200000418ff */
[----:B------:R-:W-:-:S04]  /*1ad0*/  LOP3.LUT R132, R211, 0x1f0, RZ, 0xc0, !PT ;  /* 0x000001f0d3847812 */ /* 0x000fc800078ec0ff */
[----:B------:R-:W-:Y:S01]  /*1ae0*/  IADD3 R133, PT, PT, R158, R132, R157 ;  /* 0x000000849e857210 */ /* 0x000fe20007ffe09d */
[----:B------:R-:W-:Y:S02]  /*1af0*/  IMAD.SHL.U32 R157, R150, 0x2, RZ ;  /* 0x00000002969d7824 */ /* 0x000fe400078e00ff */
[----:B------:R-:W-:Y:S01]  /*1b00*/  HMMA.16816.F32.BF16 R104, R12, R100, RZ ;  /* 0x000000640c68723c */ /* 0x000fe200000418ff */
[----:B------:R-:W-:Y:S02]  /*1b10*/  IADD3 R133, PT, PT, R152, -UR22, R133 ;  /* 0x8000001698857c10 */ /* 0x000fe4000fffe085 */
[----:B------:R-:W-:-:S03]  /*1b20*/  LOP3.LUT R157, R218, 0x6, R157, 0xf8, !PT ;  /* 0x00000006da9d7812 */ /* 0x000fc600078ef89d */
[----:B------:R-:W-:Y:S01]  /*1b30*/  IMAD.IADD R145, R133, 0x1, R156 ;  /* 0x0000000185917824 */ /* 0x000fe200078e029c */
[C---:B------:R-:W-:Y:S01]  /*1b40*/  LOP3.LUT R159, R157.reuse, 0x8, RZ, 0xfc, !PT ;  /* 0x000000089d9f7812 */ /* 0x040fe200078efcff */
[C---:B------:R-:W-:Y:S01]  /*1b50*/  HMMA.16816.F32.BF16 R96, R12.reuse, R92, RZ ;  /* 0x0000005c0c60723c */ /* 0x040fe200000418ff */
[----:B------:R-:W-:Y:S02]  /*1b60*/  LOP3.LUT R161, R157, 0x19, RZ, 0xfc, !PT ;  /* 0x000000199da17812 */ /* 0x000fe400078efcff */
[C-C-:B------:R-:W-:Y:S02]  /*1b70*/  VIADDMNMX R154, R145.reuse, 0x1, R152.reuse, PT ;  /* 0x00000001919a7846 */ /* 0x140fe40003800198 */
[----:B------:R-:W-:Y:S02]  /*1b80*/  VIADDMNMX R152, R145, 0x9, R152, PT ;  /* 0x0000000991987846 */ /* 0x000fe40003800198 */
[C---:B------:R-:W-:Y:S01]  /*1b90*/  LOP3.LUT R145, R157.reuse, 0x1, RZ, 0xfc, !PT ;  /* 0x000000019d917812 */ /* 0x040fe200078efcff */
[----:B------:R-:W-:Y:S01]  /*1ba0*/  HMMA.16816.F32.BF16 R88, R12, R84, RZ ;  /* 0x000000540c58723c */ /* 0x000fe200000418ff */
[----:B------:R-:W-:-:S02]  /*1bb0*/  ISETP.GE.AND P4, PT, R157, R152, PT ;  /* 0x000000989d00720c */ /* 0x000fc40003f86270 */
[C---:B------:R-:W-:Y:S02]  /*1bc0*/  ISETP.GE.AND P1, PT, R145.reuse, R154, PT ;  /* 0x0000009a9100720c */ /* 0x040fe40003f26270 */
[----:B------:R-:W-:Y:S02]  /*1bd0*/  ISETP.GE.AND P0, PT, R145, R152, PT ;  /* 0x000000989100720c */ /* 0x000fe40003f06270 */
[----:B------:R-:W-:Y:S01]  /*1be0*/  LOP3.LUT R145, R157, 0x10, RZ, 0xfc, !PT ;  /* 0x000000109d917812 */ /* 0x000fe200078efcff */
[----:B------:R-:W-:Y:S01]  /*1bf0*/  HMMA.16816.F32.BF16 R80, R12, R76, RZ ;  /* 0x0000004c0c50723c */ /* 0x000fe200000418ff */
[----:B------:R-:W-:Y:S02]  /*1c00*/  FSEL R10, R10, -INF , !P4 ;  /* 0xff8000000a0a7808 */ /* 0x000fe40006000000 */
[----:B------:R-:W-:Y:S02]  /*1c10*/  FSEL R9, R9, -INF , !P1 ;  /* 0xff80000009097808 */ /* 0x000fe40004800000 */
[----:B------:R-:W-:-:S02]  /*1c20*/  ISETP.GE.AND P4, PT, R145, R154, PT ;  /* 0x0000009a9100720c */ /* 0x000fc40003f86270 */
[----:B------:R-:W-:Y:S01]  /*1c30*/  ISETP.GE.AND P1, PT, R145, R152, PT ;  /* 0x000000989100720c */ /* 0x000fe20003f26270 */
[C---:B------:R-:W-:Y:S01]  /*1c40*/  HMMA.16816.F32.BF16 R72, R12.reuse, R68, RZ ;  /* 0x000000440c48723c */ /* 0x040fe200000418ff */
[C---:B------:R-:W-:Y:S02]  /*1c50*/  ISETP.GE.AND P3, PT, R159.reuse, R154, PT ;  /* 0x0000009a9f00720c */ /* 0x040fe40003f66270 */
[----:B------:R-:W-:Y:S02]  /*1c60*/  ISETP.GE.AND P5, PT, R159, R152, PT ;  /* 0x000000989f00720c */ /* 0x000fe40003fa6270 */
[----:B------:R-:W-:Y:S02]  /*1c70*/  FSEL R11, R11, -INF , !P0 ;  /* 0xff8000000b0b7808 */ /* 0x000fe40004000000 */
[C---:B------:R-:W-:Y:S01]  /*1c80*/  LOP3.LUT R159, R157.reuse, 0x18, RZ, 0xfc, !PT ;  /* 0x000000189d9f7812 */ /* 0x040fe200078efcff */
[C---:B------:R-:W-:Y:S08]  /*1c90*/  HMMA.16816.F32.BF16 R64, R12.reuse, R60, RZ ;  /* 0x0000003c0c40723c */ /* 0x040ff000000418ff */
[C---:B---3--:R-:W-:Y:S08]  /*1ca0*/  HMMA.16816.F32.BF16 R56, R12.reuse, R52, RZ ;  /* 0x000000340c38723c */ /* 0x048ff000000418ff */
[C---:B------:R-:W-:Y:S08]  /*1cb0*/  HMMA.16816.F32.BF16 R48, R12.reuse, R44, RZ ;  /* 0x0000002c0c30723c */ /* 0x040ff000000418ff */
[C---:B------:R-:W-:Y:S08]  /*1cc0*/  HMMA.16816.F32.BF16 R40, R12.reuse, R36, RZ ;  /* 0x000000240c28723c */ /* 0x040ff000000418ff */
        /* <DEDUP_REMOVED lines=18> */
[----:B------:R-:W-:Y:S01]  /*1df0*/  HMMA.16816.F32.BF16 R4, R140, R146, R4 ;  /* 0x000000928c04723c */ /* 0x000fe20000041804 */
[----:B------:R-:W-:-:S04]  /*1e00*/  LOP3.LUT R147, R157, 0x9, RZ, 0xfc, !PT ;  /* 0x000000099d937812 */ /* 0x000fc800078efcff */
[C---:B------:R-:W-:Y:S02]  /*1e10*/  ISETP.GE.AND P2, PT, R147.reuse, R154, PT ;  /* 0x0000009a9300720c */ /* 0x040fe40003f46270 */
[----:B------:R-:W-:Y:S01]  /*1e20*/  ISETP.GE.AND P6, PT, R147, R152, PT ;  /* 0x000000989300720c */ /* 0x000fe20003fc6270 */
[----:B----4-:R-:W-:Y:S01]  /*1e30*/  HMMA.16816.F32.BF16 R128, R140, R136, R128 ;  /* 0x000000888c80723c */ /* 0x010fe20000041880 */
[----:B------:R-:W2:Y:S01]  /*1e40*/  LDSM.16.M88.4 R144, [R2+0x1c00] ;  /* 0x001c00000290783b */ /* 0x000ea20000000200 */
[----:B------:R-:W-:-:S04]  /*1e50*/  LOP3.LUT R137, R157, 0x11, RZ, 0xfc, !PT ;  /* 0x000000119d897812 */ /* 0x000fc800078efcff */
[----:B------:R-:W-:Y:S02]  /*1e60*/  ISETP.GE.AND P0, PT, R137, R154, PT ;  /* 0x0000009a8900720c */ /* 0x000fe40003f06270 */
[----:B------:R-:W-:Y:S03]  /*1e70*/  HMMA.16816.F32.BF16 R124, R140, R138, R124 ;  /* 0x0000008a8c7c723c */ /* 0x000fe6000004187c */
[----:B------:R-:W-:Y:S02]  /*1e80*/  FSEL R138, R5, -INF , !P2 ;  /* 0xff800000058a7808 */ /* 0x000fe40005000000 */
[----:B------:R-:W-:Y:S02]  /*1e90*/  FSEL R136, R4, -INF , !P3 ;  /* 0xff80000004887808 */ /* 0x000fe40005800000 */
[----:B------:R-:W-:Y:S02]  /*1ea0*/  LOP3.LUT R5, R157, 0x20, RZ, 0xfc, !PT ;  /* 0x000000209d057812 */ /* 0x000fe400078efcff */
[----:B------:R-:W-:-:S02]  /*1eb0*/  ISETP.GE.AND P3, PT, R137, R152, PT ;  /* 0x000000988900720c */ /* 0x000fc40003f66270 */
[----:B------:R-:W-:Y:S02]  /*1ec0*/  FSEL R137, R6, -INF , !P5 ;  /* 0xff80000006897808 */ /* 0x000fe40006800000 */
[----:B------:R-:W-:Y:S02]  /*1ed0*/  ISETP.GE.AND P5, PT, R159, R154, PT ;  /* 0x0000009a9f00720c */ /* 0x000fe40003fa6270 */
[----:B------:R-:W-:Y:S01]  /*1ee0*/  FSEL R139, R7, -INF , !P6 ;  /* 0xff800000078b7808 */ /* 0x000fe20007000000 */
[----:B-1----:R-:W-:Y:S01]  /*1ef0*/  HMMA.16816.F32.BF16 R120, R140, R132, R120 ;  /* 0x000000848c78723c */ /* 0x002fe20000041878 */
[----:B------:R-:W-:Y:S02]  /*1f00*/  LOP3.LUT R133, R157, 0x21, RZ, 0xfc, !PT ;  /* 0x000000219d857812 */ /* 0x000fe400078efcff */
[----:B------:R-:W-:Y:S02]  /*1f10*/  FSEL R130, R130, -INF , !P1 ;  /* 0xff80000082827808 */ /* 0x000fe40004800000 */
[----:B------:R-:W-:-:S02]  /*1f20*/  FSEL R129, R129, -INF , !P0 ;  /* 0xff80000081817808 */ /* 0x000fc40004000000 */
[----:B------:R-:W-:Y:S01]  /*1f30*/  ISETP.GE.AND P2, PT, R159, R152, PT ;  /* 0x000000989f00720c */ /* 0x000fe20003f46270 */
[C---:B------:R-:W-:Y:S01]  /*1f40*/  HMMA.16816.F32.BF16 R116, R140.reuse, R134, R116 ;  /* 0x000000868c74723c */ /* 0x040fe20000041874 */
[-C--:B------:R-:W-:Y:S02]  /*1f50*/  ISETP.GE.AND P6, PT, R161, R154.reuse, PT ;  /* 0x0000009aa100720c */ /* 0x080fe40003fc6270 */
[C---:B------:R-:W-:Y:S02]  /*1f60*/  ISETP.GE.AND P1, PT, R5.reuse, R154, PT ;  /* 0x0000009a0500720c */ /* 0x040fe40003f26270 */
[----:B------:R-:W-:Y:S02]  /*1f70*/  ISETP.GE.AND P0, PT, R5, R152, PT ;  /* 0x000000980500720c */ /* 0x000fe40003f06270 */
[----:B------:R-:W-:Y:S01]  /*1f80*/  FSEL R159, R128, -INF , !P4 ;  /* 0xff800000809f7808 */ /* 0x000fe20006000000 */
[----:B--2---:R-:W-:Y:S01]  /*1f90*/  HMMA.16816.F32.BF16 R112, R140, R144, R112 ;  /* 0x000000908c70723c */ /* 0x004fe20000041870 */
[----:B------:R-:W1:Y:S01]  /*1fa0*/  LDSM.16.M88.4 R4, [R2+0x2000] ;  /* 0x002000000204783b */ /* 0x000e620000000200 */
[----:B------:R-:W-:-:S02]  /*1fb0*/  FSEL R131, R131, -INF , !P3 ;  /* 0xff80000083837808 */ /* 0x000fc40005800000 */
[----:B------:R-:W-:Y:S02]  /*1fc0*/  FSEL R128, R124, -INF , !P5 ;  /* 0xff8000007c807808 */ /* 0x000fe40006800000 */
[----:B------:R-:W-:Y:S02]  /*1fd0*/  ISETP.GE.AND P4, PT, R161, R152, PT ;  /* 0x00000098a100720c */ /* 0x000fe40003f86270 */
[C---:B------:R-:W-:Y:S01]  /*1fe0*/  ISETP.GE.AND P3, PT, R133.reuse, R154, PT ;  /* 0x0000009a8500720c */ /* 0x040fe20003f66270 */
[----:B------:R-:W-:Y:S01]  /*1ff0*/  HMMA.16816.F32.BF16 R108, R140, R146, R108 ;  /* 0x000000928c6c723c */ /* 0x000fe2000004186c */
[----:B------:R-:W-:Y:S02]  /*2000*/  ISETP.GE.AND P5, PT, R133, R152, PT ;  /* 0x000000988500720c */ /* 0x000fe40003fa6270 */
[C---:B------:R-:W-:Y:S02]  /*2010*/  LOP3.LUT R161, R157.reuse, 0x28, RZ, 0xfc, !PT ;  /* 0x000000289da17812 */ /* 0x040fe400078efcff */
[----:B------:R-:W-:-:S02]  /*2020*/  LOP3.LUT R135, R157, 0x29, RZ, 0xfc, !PT ;  /* 0x000000299d877812 */ /* 0x000fc400078efcff */
[----:B------:R-:W-:Y:S02]  /*2030*/  FSEL R133, R125, -INF , !P6 ;  /* 0xff8000007d857808 */ /* 0x000fe40007000000 */
[----:B------:R-:W-:Y:S02]  /*2040*/  LOP3.LUT R125, R157, 0x30, RZ, 0xfc, !PT ;  /* 0x000000309d7d7812 */ /* 0x000fe400078efcff */
[----:B------:R-:W-:Y:S02]  /*2050*/  FSEL R132, R126, -INF , !P2 ;  /* 0xff8000007e847808 */ /* 0x000fe40005000000 */
[----:B------:R-:W-:Y:S02]  /*2060*/  FSEL R134, R127, -INF , !P4 ;  /* 0xff8000007f867808 */ /* 0x000fe40006000000 */
[----:B------:R-:W-:Y:S02]  /*2070*/  FSEL R120, R120, -INF , !P1 ;  /* 0xff80000078787808 */ /* 0x000fe40004800000 */
[----:B------:R-:W-:-:S02]  /*2080*/  ISETP.GE.AND P2, PT, R161, R154, PT ;  /* 0x0000009aa100720c */ /* 0x000fc40003f46270 */
[C---:B------:R-:W-:Y:S02]  /*2090*/  ISETP.GE.AND P4, PT, R135.reuse, R154, PT ;  /* 0x0000009a8700720c */ /* 0x040fe40003f86270 */
[----:B------:R-:W-:Y:S02]  /*20a0*/  ISETP.GE.AND P1, PT, R135, R152, PT ;  /* 0x000000988700720c */ /* 0x000fe40003f26270 */
[----:B------:R-:W-:Y:S02]  /*20b0*/  LOP3.LUT R145, R157, 0x31, RZ, 0xfc, !PT ;  /* 0x000000319d917812 */ /* 0x000fe400078efcff */
[----:B------:R-:W-:Y:S02]  /*20c0*/  FSEL R135, R122, -INF , !P0 ;  /* 0xff8000007a877808 */ /* 0x000fe40004000000 */
[----:B------:R-:W-:Y:S02]  /*20d0*/  FSEL R121, R121, -INF , !P3 ;  /* 0xff80000079797808 */ /* 0x000fe40005800000 */
[----:B------:R-:W-:-:S02]  /*20e0*/  ISETP.GE.AND P0, PT, R125, R154, PT ;  /* 0x0000009a7d00720c */ /* 0x000fc40003f06270 */
[----:B------:R-:W-:Y:S01]  /*20f0*/  ISETP.GE.AND P3, PT, R125, R152, PT ;  /* 0x000000987d00720c */ /* 0x000fe20003f66270 */
[C---:B-1----:R-:W-:Y:S01]  /*2100*/  HMMA.16816.F32.BF16 R104, R140.reuse, R4, R104 ;  /* 0x000000048c68723c */ /* 0x042fe20000041868 */
[----:B------:R-:W1:Y:S01]  /*2110*/  LDSM.16.M88.4 R124, [R2+0x2400] ;  /* 0x00240000027c783b */ /* 0x000e620000000200 */
[----:B------:R-:W-:Y:S02]  /*2120*/  FSEL R123, R123, -INF , !P5 ;  /* 0xff8000007b7b7808 */ /* 0x000fe40006800000 */
[----:B------:R-:W-:Y:S02]  /*2130*/  FSEL R122, R116, -INF , !P2 ;  /* 0xff800000747a7808 */ /* 0x000fe40005000000 */
[C---:B------:R-:W-:Y:S02]  /*2140*/  ISETP.GE.AND P5, PT, R145.reuse, R154, PT ;  /* 0x0000009a9100720c */ /* 0x040fe40003fa6270 */
[----:B------:R-:W-:Y:S01]  /*2150*/  ISETP.GE.AND P2, PT, R145, R152, PT ;  /* 0x000000989100720c */ /* 0x000fe20003f46270 */
[----:B------:R-:W-:Y:S01]  /*2160*/  HMMA.16816.F32.BF16 R100, R140, R6, R100 ;  /* 0x000000068c64723c */ /* 0x000fe20000041864 */
[----:B------:R-:W-:-:S02]  /*2170*/  LOP3.LUT R147, R157, 0x39, RZ, 0xfc, !PT ;  /* 0x000000399d937812 */ /* 0x000fc400078efcff */
[----:B------:R-:W-:Y:S02]  /*2180*/  FSEL R145, R117, -INF , !P4 ;  /* 0xff80000075917808 */ /* 0x000fe40006000000 */
[----:B------:R-:W-:Y:S02]  /*2190*/  LOP3.LUT R117, R157, 0x40, RZ, 0xfc, !PT ;  /* 0x000000409d757812 */ /* 0x000fe400078efcff */
[----:B------:R-:W-:Y:S02]  /*21a0*/  ISETP.GE.AND P6, PT, R161, R152, PT ;  /* 0x00000098a100720c */ /* 0x000fe40003fc6270 */
[----:B------:R-:W-:Y:S02]  /*21b0*/  FSEL R146, R119, -INF , !P1 ;  /* 0xff80000077927808 */ /* 0x000fe40004800000 */
[----:B------:R-:W-:Y:S02]  /*21c0*/  FSEL R112, R112, -INF , !P0 ;  /* 0xff80000070707808 */ /* 0x000fe40004000000 */
[----:B------:R-:W-:-:S02]  /*21d0*/  ISETP.GE.AND P1, PT, R147, R154, PT ;  /* 0x0000009a9300720c */ /* 0x000fc40003f26270 */
[----:B------:R-:W-:Y:S02]  /*21e0*/  ISETP.GE.AND P0, PT, R147, R152, PT ;  /* 0x000000989300720c */ /* 0x000fe40003f06270 */
[----:B------:R-:W-:Y:S02]  /*21f0*/  FSEL R147, R114, -INF , !P3 ;  /* 0xff80000072937808 */ /* 0x000fe40005800000 */
[----:B------:R-:W-:Y:S02]  /*2200*/  FSEL R113, R113, -INF , !P5 ;  /* 0xff80000071717808 */ /* 0x000fe40006800000 */
[----:B------:R-:W-:Y:S02]  /*2210*/  FSEL R144, R118, -INF , !P6 ;  /* 0xff80000076907808 */ /* 0x000fe40007000000 */
[C---:B------:R-:W-:Y:S02]  /*2220*/  ISETP.GE.AND P3, PT, R117.reuse, R154, PT ;  /* 0x0000009a7500720c */ /* 0x040fe40003f66270 */
[----:B------:R-:W-:-:S02]  /*2230*/  ISETP.GE.AND P5, PT, R117, R152, PT ;  /* 0x000000987500720c */ /* 0x000fc40003fa6270 */
[----:B------:R-:W2:Y:S01]  /*2240*/  LDSM.16.M88.4 R116, [R2+0x2800] ;  /* 0x002800000274783b */ /* 0x000ea20000000200 */
[C---:B------:R-:W-:Y:S02]  /*2250*/  LOP3.LUT R161, R157.reuse, 0x38, RZ, 0xfc, !PT ;  /* 0x000000389da17812 */ /* 0x040fe400078efcff */
[----:B------:R-:W-:Y:S02]  /*2260*/  LOP3.LUT R5, R157, 0x41, RZ, 0xfc, !PT ;  /* 0x000000419d057812 */ /* 0x000fe400078efcff */
[----:B------:R-:W-:Y:S01]  /*2270*/  ISETP.GE.AND P6, PT, R161, R154, PT ;  /* 0x0000009aa100720c */ /* 0x000fe20003fc6270 */
[----:B-1----:R-:W-:Y:S01]  /*2280*/  HMMA.16816.F32.BF16 R96, R140, R124, R96 ;  /* 0x0000007c8c60723c */ /* 0x002fe20000041860 */
[----:B------:R-:W-:Y:S02]  /*2290*/  FSEL R115, R115, -INF , !P2 ;  /* 0xff80000073737808 */ /* 0x000fe40005000000 */
[----:B------:R-:W-:Y:S02]  /*22a0*/  FSEL R108, R108, -INF , !P6 ;  /* 0xff8000006c6c7808 */ /* 0x000fe40007000000 */
[----:B------:R-:W-:-:S02]  /*22b0*/  ISETP.GE.AND P4, PT, R161, R152, PT ;  /* 0x00000098a100720c */ /* 0x000fc40003f86270 */
[C---:B------:R-:W-:Y:S01]  /*22c0*/  ISETP.GE.AND P2, PT, R5.reuse, R154, PT ;  /* 0x0000009a0500720c */ /* 0x040fe20003f46270 */
[----:B------:R-:W-:Y:S01]  /*22d0*/  HMMA.16816.F32.BF16 R92, R140, R126, R92 ;  /* 0x0000007e8c5c723c */ /* 0x000fe2000004185c */
[----:B------:R-:W-:Y:S02]  /*22e0*/  ISETP.GE.AND P6, PT, R5, R152, PT ;  /* 0x000000980500720c */ /* 0x000fe40003fc6270 */
[----:B------:R-:W-:Y:S02]  /*22f0*/  LOP3.LUT R5, R157, 0x48, RZ, 0xfc, !PT ;  /* 0x000000489d057812 */ /* 0x000fe400078efcff */
[----:B------:R-:W-:Y:S02]  /*2300*/  FSEL R110, R110, -INF , !P4 ;  /* 0xff8000006e6e7808 */ /* 0x000fe40006000000 */
[----:B------:R-:W-:Y:S02]  /*2310*/  FSEL R109, R109, -INF , !P1 ;  /* 0xff8000006d6d7808 */ /* 0x000fe40004800000 */
[----:B------:R-:W-:-:S02]  /*2320*/  ISETP.GE.AND P4, PT, R5, R154, PT ;  /* 0x0000009a0500720c */ /* 0x000fc40003f86270 */
[----:B------:R-:W-:Y:S02]  /*2330*/  ISETP.GE.AND P1, PT, R5, R152, PT ;  /* 0x000000980500720c */ /* 0x000fe40003f26270 */
[C---:B------:R-:W-:Y:S02]  /*2340*/  LOP3.LUT R7, R157.reuse, 0x49, RZ, 0xfc, !PT ;  /* 0x000000499d077812 */ /* 0x040fe400078efcff */
[----:B------:R-:W-:Y:S02]  /*2350*/  LOP3.LUT R5, R157, 0x50, RZ, 0xfc, !PT ;  /* 0x000000509d057812 */ /* 0x000fe400078efcff */
[----:B------:R-:W-:Y:S02]  /*2360*/  FSEL R111, R111, -INF , !P0 ;  /* 0xff8000006f6f7808 */ /* 0x000fe40004000000 */
[----:B------:R-:W-:Y:S02]  /*2370*/  FSEL R104, R104, -INF , !P3 ;  /* 0xff80000068687808 */ /* 0x000fe40005800000 */
[----:B------:R-:W-:-:S02]  /*2380*/  LOP3.LUT R125, R157, 0x51, RZ, 0xfc, !PT ;  /* 0x000000519d7d7812 */ /* 0x000fc400078efcff */
[----:B------:R-:W-:Y:S02]  /*2390*/  FSEL R106, R106, -INF , !P5 ;  /* 0xff8000006a6a7808 */ /* 0x000fe40006800000 */
[----:B------:R-:W-:Y:S01]  /*23a0*/  FSEL R105, R105, -INF , !P2 ;  /* 0xff80000069697808 */ /* 0x000fe20005000000 */
[C---:B--2---:R-:W-:Y:S01]  /*23b0*/  HMMA.16816.F32.BF16 R88, R140.reuse, R116, R88 ;  /* 0x000000748c58723c */ /* 0x044fe20000041858 */
[C---:B------:R-:W-:Y:S02]  /*23c0*/  ISETP.GE.AND P0, PT, R7.reuse, R154, PT ;  /* 0x0000009a0700720c */ /* 0x040fe40003f06270 */
[----:B------:R-:W-:Y:S02]  /*23d0*/  ISETP.GE.AND P3, PT, R7, R152, PT ;  /* 0x000000980700720c */ /* 0x000fe40003f66270 */
[C---:B------:R-:W-:Y:S02]  /*23e0*/  ISETP.GE.AND P5, PT, R5.reuse, R154, PT ;  /* 0x0000009a0500720c */ /* 0x040fe40003fa6270 */
[----:B------:R-:W-:Y:S01]  /*23f0*/  ISETP.GE.AND P2, PT, R5, R152, PT ;  /* 0x000000980500720c */ /* 0x000fe20003f46270 */
[----:B------:R-:W-:Y:S01]  /*2400*/  HMMA.16816.F32.BF16 R84, R140, R118, R84 ;  /* 0x000000768c54723c */ /* 0x000fe20000041854 */
[----:B------:R-:W1:Y:S01]  /*2410*/  LDSM.16.M88.4 R4, [R2+0x2c00] ;  /* 0x002c00000204783b */ /* 0x000e620000000200 */
[----:B------:R-:W-:-:S02]  /*2420*/  FSEL R107, R107, -INF , !P6 ;  /* 0xff8000006b6b7808 */ /* 0x000fc40007000000 */
[----:B------:R-:W-:Y:S02]  /*2430*/  FSEL R114, R100, -INF , !P4 ;  /* 0xff80000064727808 */ /* 0x000fe40006000000 */
[C---:B------:R-:W-:Y:S02]  /*2440*/  ISETP.GE.AND P6, PT, R125.reuse, R154, PT ;  /* 0x0000009a7d00720c */ /* 0x040fe40003fc6270 */
[----:B------:R-:W-:Y:S02]  /*2450*/  ISETP.GE.AND P4, PT, R125, R152, PT ;  /* 0x000000987d00720c */ /* 0x000fe40003f86270 */
[----:B------:R-:W-:Y:S02]  /*2460*/  FSEL R125, R101, -INF , !P0 ;  /* 0xff800000657d7808 */ /* 0x000fe40004000000 */
[C---:B------:R-:W-:Y:S02]  /*2470*/  LOP3.LUT R101, R157.reuse, 0x60, RZ, 0xfc, !PT ;  /* 0x000000609d657812 */ /* 0x040fe400078efcff */
[----:B------:R-:W-:-:S02]  /*2480*/  LOP3.LUT R127, R157, 0x59, RZ, 0xfc, !PT ;  /* 0x000000599d7f7812 */ /* 0x000fc400078efcff */
[----:B------:R-:W-:Y:S02]  /*2490*/  FSEL R126, R103, -INF , !P3 ;  /* 0xff800000677e7808 */ /* 0x000fe40005800000 */
[----:B------:R-:W-:Y:S02]  /*24a0*/  FSEL R96, R96, -INF , !P5 ;  /* 0xff80000060607808 */ /* 0x000fe40006800000 */
[----:B------:R-:W-:Y:S02]  /*24b0*/  FSEL R117, R98, -INF , !P2 ;  /* 0xff80000062757808 */ /* 0x000fe40005000000 */
[----:B------:R-:W-:Y:S02]  /*24c0*/  FSEL R97, R97, -INF , !P6 ;  /* 0xff80000061617808 */ /* 0x000fe40007000000 */
[----:B------:R-:W-:Y:S02]  /*24d0*/  FSEL R124, R102, -INF , !P1 ;  /* 0xff800000667c7808 */ /* 0x000fe40004800000 */
[----:B------:R-:W-:-:S02]  /*24e0*/  ISETP.GE.AND P3, PT, R127, R154, PT ;  /* 0x0000009a7f00720c */ /* 0x000fc40003f66270 */
[----:B------:R-:W-:Y:S02]  /*24f0*/  ISETP.GE.AND P5, PT, R127, R152, PT ;  /* 0x000000987f00720c */ /* 0x000fe40003fa6270 */
[C---:B------:R-:W-:Y:S02]  /*2500*/  ISETP.GE.AND P2, PT, R101.reuse, R154, PT ;  /* 0x0000009a6500720c */ /* 0x040fe40003f46270 */
[----:B------:R-:W-:Y:S02]  /*2510*/  ISETP.GE.AND P6, PT, R101, R152, PT ;  /* 0x000000986500720c */ /* 0x000fe40003fc6270 */
[C---:B------:R-:W-:Y:S01]  /*2520*/  LOP3.LUT R127, R157.reuse, 0x61, RZ, 0xfc, !PT ;  /* 0x000000619d7f7812 */ /* 0x040fe200078efcff */
[----:B------:R-:W2:Y:S01]  /*2530*/  LDSM.16.M88.4 R100, [R2+0x3000] ;  /* 0x003000000264783b */ /* 0x000ea20000000200 */
[----:B------:R-:W-:Y:S02]  /*2540*/  LOP3.LUT R161, R157, 0x58, RZ, 0xfc, !PT ;  /* 0x000000589da17812 */ /* 0x000fe400078efcff */
[----:B------:R-:W-:-:S02]  /*2550*/  FSEL R99, R99, -INF , !P4 ;  /* 0xff80000063637808 */ /* 0x000fc40006000000 */
[----:B------:R-:W-:Y:S01]  /*2560*/  FSEL R118, R93, -INF , !P3 ;  /* 0xff8000005d767808 */ /* 0x000fe20005800000 */
[C---:B-1----:R-:W-:Y:S01]  /*2570*/  HMMA.16816.F32.BF16 R80, R140.reuse, R4, R80 ;  /* 0x000000048c50723c */ /* 0x042fe20000041850 */
[-C--:B------:R-:W-:Y:S02]  /*2580*/  ISETP.GE.AND P4, PT, R127, R154.reuse, PT ;  /* 0x0000009a7f00720c */ /* 0x080fe40003f86270 */
[----:B------:R-:W-:Y:S02]  /*2590*/  LOP3.LUT R93, R157, 0x70, RZ, 0xfc, !PT ;  /* 0x000000709d5d7812 */ /* 0x000fe400078efcff */
[C---:B------:R-:W-:Y:S02]  /*25a0*/  ISETP.GE.AND P1, PT, R161.reuse, R154, PT ;  /* 0x0000009aa100720c */ /* 0x040fe40003f26270 */
[----:B------:R-:W-:Y:S01]  /*25b0*/  ISETP.GE.AND P0, PT, R161, R152, PT ;  /* 0x00000098a100720c */ /* 0x000fe20003f06270 */
[----:B------:R-:W-:Y:S01]  /*25c0*/  HMMA.16816.F32.BF16 R76, R140, R6, R76 ;  /* 0x000000068c4c723c */ /* 0x000fe2000004184c */
[----:B------:R-:W-:-:S02]  /*25d0*/  FSEL R90, R90, -INF , !P6 ;  /* 0xff8000005a5a7808 */ /* 0x000fc40007000000 */
[----:B------:R-:W-:Y:S02]  /*25e0*/  FSEL R89, R89, -INF , !P4 ;  /* 0xff80000059597808 */ /* 0x000fe40006000000 */
[----:B------:R-:W-:Y:S02]  /*25f0*/  FSEL R98, R92, -INF , !P1 ;  /* 0xff8000005c627808 */ /* 0x000fe40004800000 */
[----:B------:R-:W-:Y:S02]  /*2600*/  FSEL R116, R94, -INF , !P0 ;  /* 0xff8000005e747808 */ /* 0x000fe40004000000 */
[----:B------:R-:W-:Y:S02]  /*2610*/  FSEL R119, R95, -INF , !P5 ;  /* 0xff8000005f777808 */ /* 0x000fe40006800000 */
[C---:B------:R-:W-:Y:S02]  /*2620*/  ISETP.GE.AND P6, PT, R93.reuse, R154, PT ;  /* 0x0000009a5d00720c */ /* 0x040fe40003fc6270 */
[----:B------:R-:W-:-:S02]  /*2630*/  ISETP.GE.AND P4, PT, R93, R152, PT ;  /* 0x000000985d00720c */ /* 0x000fc40003f86270 */
[----:B------:R-:W1:Y:S01]  /*2640*/  LDSM.16.M88.4 R92, [R2+0x3400] ;  /* 0x00340000025c783b */ /* 0x000e620000000200 */
[----:B------:R-:W-:Y:S02]  /*2650*/  ISETP.GE.AND P1, PT, R127, R152, PT ;  /* 0x000000987f00720c */ /* 0x000fe40003f26270 */
[C---:B------:R-:W-:Y:S02]  /*2660*/  LOP3.LUT R127, R157.reuse, 0x68, RZ, 0xfc, !PT ;  /* 0x000000689d7f7812 */ /* 0x040fe400078efcff */
[----:B------:R-:W-:Y:S02]  /*2670*/  LOP3.LUT R161, R157, 0x69, RZ, 0xfc, !PT ;  /* 0x000000699da17812 */ /* 0x000fe400078efcff */
[----:B------:R-:W-:Y:S02]  /*2680*/  ISETP.GE.AND P0, PT, R127, R154, PT ;  /* 0x0000009a7f00720c */ /* 0x000fe40003f06270 */
[----:B------:R-:W-:Y:S02]  /*2690*/  LOP3.LUT R5, R157, 0x71, RZ, 0xfc, !PT ;  /* 0x000000719d057812 */ /* 0x000fe400078efcff */
[----:B------:R-:W-:Y:S01]  /*26a0*/  FSEL R91, R91, -INF , !P1 ;  /* 0xff8000005b5b7808 */ /* 0x000fe20004800000 */
[----:B--2---:R-:W-:Y:S01]  /*26b0*/  HMMA.16816.F32.BF16 R72, R140, R100, R72 ;  /* 0x000000648c48723c */ /* 0x004fe20000041848 */
[----:B------:R-:W-:-:S02]  /*26c0*/  FSEL R84, R84, -INF , !P0 ;  /* 0xff80000054547808 */ /* 0x000fc40004000000 */
[----:B------:R-:W-:Y:S02]  /*26d0*/  ISETP.GE.AND P3, PT, R127, R152, PT ;  /* 0x000000987f00720c */ /* 0x000fe40003f66270 */
[-C--:B------:R-:W-:Y:S02]  /*26e0*/  ISETP.GE.AND P5, PT, R161, R154.reuse, PT ;  /* 0x0000009aa100720c */ /* 0x080fe40003fa6270 */
[C---:B------:R-:W-:Y:S01]  /*26f0*/  ISETP.GE.AND P1, PT, R5.reuse, R154, PT ;  /* 0x0000009a0500720c */ /* 0x040fe20003f26270 */
[----:B------:R-:W-:Y:S01]  /*2700*/  HMMA.16816.F32.BF16 R68, R140, R102, R68 ;  /* 0x000000668c44723c */ /* 0x000fe20000041844 */
[----:B------:R-:W-:Y:S02]  /*2710*/  ISETP.GE.AND P0, PT, R5, R152, PT ;  /* 0x000000980500720c */ /* 0x000fe40003f06270 */
[----:B------:R-:W-:Y:S02]  /*2720*/  LOP3.LUT R5, R157, 0x78, RZ, 0xfc, !PT ;  /* 0x000000789d057812 */ /* 0x000fe400078efcff */
[----:B------:R-:W-:-:S02]  /*2730*/  FSEL R86, R86, -INF , !P3 ;  /* 0xff80000056567808 */ /* 0x000fc40005800000 */
[----:B------:R-:W-:Y:S02]  /*2740*/  FSEL R85, R85, -INF , !P5 ;  /* 0xff80000055557808 */ /* 0x000fe40006800000 */
[----:B------:R-:W-:Y:S02]  /*2750*/  FSEL R127, R88, -INF , !P2 ;  /* 0xff800000587f7808 */ /* 0x000fe40005000000 */
[C---:B------:R-:W-:Y:S02]  /*2760*/  ISETP.GE.AND P3, PT, R5.reuse, R154, PT ;  /* 0x0000009a0500720c */ /* 0x040fe40003f66270 */
[-C--:B------:R-:W-:Y:S02]  /*2770*/  ISETP.GE.AND P5, PT, R5, R152.reuse, PT ;  /* 0x000000980500720c */ /* 0x080fe40003fa6270 */
[----:B------:R-:W-:Y:S02]  /*2780*/  ISETP.GE.AND P2, PT, R161, R152, PT ;  /* 0x00000098a100720c */ /* 0x000fe40003f46270 */
[----:B------:R-:W-:-:S02]  /*2790*/  LOP3.LUT R7, R157, 0x79, RZ, 0xfc, !PT ;  /* 0x000000799d077812 */ /* 0x000fc400078efcff */
[----:B------:R-:W-:Y:S01]  /*27a0*/  LOP3.LUT R5, R157, 0x80, RZ, 0xfc, !PT ;  /* 0x000000809d057812 */ /* 0x000fe200078efcff */
[C---:B-1----:R-:W-:Y:S01]  /*27b0*/  HMMA.16816.F32.BF16 R64, R140.reuse, R92, R64 ;  /* 0x0000005c8c40723c */ /* 0x042fe20000041840 */
[----:B------:R-:W-:Y:S02]  /*27c0*/  FSEL R87, R87, -INF , !P2 ;  /* 0xff80000057577808 */ /* 0x000fe40005000000 */
[----:B------:R-:W-:Y:S02]  /*27d0*/  FSEL R80, R80, -INF , !P6 ;  /* 0xff80000050507808 */ /* 0x000fe40007000000 */
[----:B------:R-:W-:Y:S02]  /*27e0*/  LOP3.LUT R101, R157, 0x81, RZ, 0xfc, !PT ;  /* 0x000000819d657812 */ /* 0x000fe400078efcff */
[----:B------:R-:W-:Y:S01]  /*27f0*/  FSEL R82, R82, -INF , !P4 ;  /* 0xff80000052527808 */ /* 0x000fe20006000000 */
[----:B------:R-:W-:Y:S01]  /*2800*/  HMMA.16816.F32.BF16 R60, R140, R94, R60 ;  /* 0x0000005e8c3c723c */ /* 0x000fe2000004183c */
[----:B------:R-:W-:-:S02]  /*2810*/  FSEL R81, R81, -INF , !P1 ;  /* 0xff80000051517808 */ /* 0x000fc40004800000 */
[C---:B------:R-:W-:Y:S02]  /*2820*/  ISETP.GE.AND P2, PT, R7.reuse, R154, PT ;  /* 0x0000009a0700720c */ /* 0x040fe40003f46270 */
[----:B------:R-:W-:Y:S02]  /*2830*/  ISETP.GE.AND P6, PT, R7, R152, PT ;  /* 0x000000980700720c */ /* 0x000fe40003fc6270 */
[C---:B------:R-:W-:Y:S02]  /*2840*/  ISETP.GE.AND P4, PT, R5.reuse, R154, PT ;  /* 0x0000009a0500720c */ /* 0x040fe40003f86270 */
[----:B------:R-:W-:Y:S02]  /*2850*/  ISETP.GE.AND P1, PT, R5, R152, PT ;  /* 0x000000980500720c */ /* 0x000fe40003f26270 */
[----:B------:R-:W1:Y:S01]  /*2860*/  LDSM.16.M88.4 R4, [R2+0x3800] ;  /* 0x003800000204783b */ /* 0x000e620000000200 */
[----:B------:R-:W-:Y:S02]  /*2870*/  FSEL R83, R83, -INF , !P0 ;  /* 0xff80000053537808 */ /* 0x000fe40004000000 */
[----:B------:R-:W-:-:S02]  /*2880*/  FSEL R88, R76, -INF , !P3 ;  /* 0xff8000004c587808 */ /* 0x000fc40005800000 */
[C---:B------:R-:W-:Y:S02]  /*2890*/  ISETP.GE.AND P0, PT, R101.reuse, R154, PT ;  /* 0x0000009a6500720c */ /* 0x040fe40003f06270 */
[----:B------:R-:W-:Y:S02]  /*28a0*/  ISETP.GE.AND P3, PT, R101, R152, PT ;  /* 0x000000986500720c */ /* 0x000fe40003f66270 */
[----:B------:R-:W-:Y:S02]  /*28b0*/  FSEL R101, R77, -INF , !P2 ;  /* 0xff8000004d657808 */ /* 0x000fe40005000000 */
[C---:B------:R-:W-:Y:S02]  /*28c0*/  LOP3.LUT R77, R157.reuse, 0x90, RZ, 0xfc, !PT ;  /* 0x000000909d4d7812 */ /* 0x040fe400078efcff */
[----:B------:R-:W-:Y:S02]  /*28d0*/  LOP3.LUT R103, R157, 0x89, RZ, 0xfc, !PT ;  /* 0x000000899d677812 */ /* 0x000fe400078efcff */
[----:B------:R-:W-:-:S02]  /*28e0*/  FSEL R102, R79, -INF , !P6 ;  /* 0xff8000004f667808 */ /* 0x000fc40007000000 */
[----:B------:R-:W-:Y:S02]  /*28f0*/  FSEL R72, R72, -INF , !P4 ;  /* 0xff80000048487808 */ /* 0x000fe40006000000 */
[----:B------:R-:W-:Y:S02]  /*2900*/  FSEL R93, R74, -INF , !P1 ;  /* 0xff8000004a5d7808 */ /* 0x000fe40004800000 */
[----:B------:R-:W-:Y:S02]  /*2910*/  FSEL R73, R73, -INF , !P0 ;  /* 0xff80000049497808 */ /* 0x000fe40004000000 */
[----:B------:R-:W-:Y:S02]  /*2920*/  FSEL R100, R78, -INF , !P5 ;  /* 0xff8000004e647808 */ /* 0x000fe40006800000 */
[C---:B------:R-:W-:Y:S02]  /*2930*/  ISETP.GE.AND P6, PT, R103.reuse, R154, PT ;  /* 0x0000009a6700720c */ /* 0x040fe40003fc6270 */
[----:B------:R-:W-:-:S02]  /*2940*/  ISETP.GE.AND P4, PT, R103, R152, PT ;  /* 0x000000986700720c */ /* 0x000fc40003f86270 */
[C---:B------:R-:W-:Y:S02]  /*2950*/  ISETP.GE.AND P1, PT, R77.reuse, R154, PT ;  /* 0x0000009a4d00720c */ /* 0x040fe40003f26270 */
[----:B------:R-:W-:Y:S02]  /*2960*/  ISETP.GE.AND P0, PT, R77, R152, PT ;  /* 0x000000984d00720c */ /* 0x000fe40003f06270 */
[C---:B------:R-:W-:Y:S01]  /*2970*/  LOP3.LUT R103, R157.reuse, 0x91, RZ, 0xfc, !PT ;  /* 0x000000919d677812 */ /* 0x040fe200078efcff */
[----:B------:R-:W2:Y:S01]  /*2980*/  LDSM.16.M88.4 R76, [R2+0x3c00] ;  /* 0x003c0000024c783b */ /* 0x000ea20000000200 */
[----:B------:R-:W-:Y:S02]  /*2990*/  LOP3.LUT R161, R157, 0x88, RZ, 0xfc, !PT ;  /* 0x000000889da17812 */ /* 0x000fe400078efcff */
[----:B------:R-:W-:Y:S02]  /*29a0*/  FSEL R75, R75, -INF , !P3 ;  /* 0xff8000004b4b7808 */ /* 0x000fe40005800000 */
[----:B------:R-:W-:Y:S01]  /*29b0*/  FSEL R94, R69, -INF , !P6 ;  /* 0xff800000455e7808 */ /* 0x000fe20007000000 */
[----:B-1----:R-:W-:Y:S01]  /*29c0*/  HMMA.16816.F32.BF16 R56, R140, R4, R56 ;  /* 0x000000048c38723c */ /* 0x002fe20000041838 */
[----:B------:R-:W-:-:S02]  /*29d0*/  ISETP.GE.AND P3, PT, R103, R154, PT ;  /* 0x0000009a6700720c */ /* 0x000fc40003f66270 */
[----:B------:R-:W-:Y:S02]  /*29e0*/  LOP3.LUT R69, R157, 0xa0, RZ, 0xfc, !PT ;  /* 0x000000a09d457812 */ /* 0x000fe400078efcff */
[C---:B------:R-:W-:Y:S02]  /*29f0*/  ISETP.GE.AND P5, PT, R161.reuse, R154, PT ;  /* 0x0000009aa100720c */ /* 0x040fe40003fa6270 */
[----:B------:R-:W-:Y:S01]  /*2a00*/  ISETP.GE.AND P2, PT, R161, R152, PT ;  /* 0x00000098a100720c */ /* 0x000fe20003f46270 */
[----:B------:R-:W-:Y:S01]  /*2a10*/  HMMA.16816.F32.BF16 R52, R140, R6, R52 ;  /* 0x000000068c34723c */ /* 0x000fe20000041834 */
[----:B------:R-:W-:Y:S02]  /*2a20*/  FSEL R66, R66, -INF , !P0 ;  /* 0xff80000042427808 */ /* 0x000fe40004000000 */
[----:B------:R-:W-:Y:S02]  /*2a30*/  FSEL R65, R65, -INF , !P3 ;  /* 0xff80000041417808 */ /* 0x000fe40005800000 */
[----:B------:R-:W-:-:S02]  /*2a40*/  FSEL R74, R68, -INF , !P5 ;  /* 0xff800000444a7808 */ /* 0x000fc40006800000 */
[----:B------:R-:W-:Y:S02]  /*2a50*/  FSEL R92, R70, -INF , !P2 ;  /* 0xff800000465c7808 */ /* 0x000fe40005000000 */
[----:B------:R-:W-:Y:S02]  /*2a60*/  FSEL R95, R71, -INF , !P4 ;  /* 0xff800000475f7808 */ /* 0x000fe40006000000 */
[C---:B------:R-:W-:Y:S02]  /*2a70*/  ISETP.GE.AND P0, PT, R69.reuse, R154, PT ;  /* 0x0000009a4500720c */ /* 0x040fe40003f06270 */
[-C--:B------:R-:W-:Y:S02]  /*2a80*/  ISETP.GE.AND P3, PT, R69, R152.reuse, PT ;  /* 0x000000984500720c */ /* 0x080fe40003f66270 */
[----:B------:R-:W1:Y:S01]  /*2a90*/  LDSM.16.M88.4 R68, [R2+0x4000] ;  /* 0x004000000244783b */ /* 0x000e620000000200 */
[----:B------:R-:W-:Y:S02]  /*2aa0*/  ISETP.GE.AND P5, PT, R103, R152, PT ;  /* 0x000000986700720c */ /* 0x000fe40003fa6270 */
[----:B------:R-:W-:-:S02]  /*2ab0*/  LOP3.LUT R103, R157, 0x98, RZ, 0xfc, !PT ;  /* 0x000000989d677812 */ /* 0x000fc400078efcff */
[----:B------:R-:W-:Y:S02]  /*2ac0*/  LOP3.LUT R161, R157, 0x99, RZ, 0xfc, !PT ;  /* 0x000000999da17812 */ /* 0x000fe400078efcff */
[----:B------:R-:W-:Y:S02]  /*2ad0*/  ISETP.GE.AND P2, PT, R103, R154, PT ;  /* 0x0000009a6700720c */ /* 0x000fe40003f46270 */
[----:B------:R-:W-:Y:S02]  /*2ae0*/  LOP3.LUT R5, R157, 0xa1, RZ, 0xfc, !PT ;  /* 0x000000a19d057812 */ /* 0x000fe400078efcff */
[----:B------:R-:W-:Y:S01]  /*2af0*/  FSEL R67, R67, -INF , !P5 ;  /* 0xff80000043437808 */ /* 0x000fe20006800000 */
[----:B--2---:R-:W-:Y:S01]  /*2b00*/  HMMA.16816.F32.BF16 R48, R140, R76, R48 ;  /* 0x0000004c8c30723c */ /* 0x004fe20000041830 */
[----:B------:R-:W-:Y:S02]  /*2b10*/  FSEL R60, R60, -INF , !P2 ;  /* 0xff8000003c3c7808 */ /* 0x000fe40005000000 */
[----:B------:R-:W-:-:S02]  /*2b20*/  ISETP.GE.AND P6, PT, R103, R152, PT ;  /* 0x000000986700720c */ /* 0x000fc40003fc6270 */
[-C--:B------:R-:W-:Y:S02]  /*2b30*/  ISETP.GE.AND P4, PT, R161, R154.reuse, PT ;  /* 0x0000009aa100720c */ /* 0x080fe40003f86270 */
[C---:B------:R-:W-:Y:S01]  /*2b40*/  ISETP.GE.AND P5, PT, R5.reuse, R154, PT ;  /* 0x0000009a0500720c */ /* 0x040fe20003fa6270 */
[----:B------:R-:W-:Y:S01]  /*2b50*/  HMMA.16816.F32.BF16 R44, R140, R78, R44 ;  /* 0x0000004e8c2c723c */ /* 0x000fe2000004182c */
[----:B------:R-:W-:Y:S02]  /*2b60*/  ISETP.GE.AND P2, PT, R5, R152, PT ;  /* 0x000000980500720c */ /* 0x000fe40003f46270 */
[----:B------:R-:W-:Y:S02]  /*2b70*/  LOP3.LUT R5, R157, 0xa8, RZ, 0xfc, !PT ;  /* 0x000000a89d057812 */ /* 0x000fe400078efcff */
[----:B------:R-:W-:Y:S02]  /*2b80*/  FSEL R62, R62, -INF , !P6 ;  /* 0xff8000003e3e7808 */ /* 0x000fe40007000000 */
[----:B------:R-:W-:-:S02]  /*2b90*/  FSEL R61, R61, -INF , !P4 ;  /* 0xff8000003d3d7808 */ /* 0x000fc40006000000 */
[----:B------:R-:W-:Y:S02]  /*2ba0*/  FSEL R103, R64, -INF , !P1 ;  /* 0xff80000040677808 */ /* 0x000fe40004800000 */
[C---:B------:R-:W-:Y:S02]  /*2bb0*/  ISETP.GE.AND P6, PT, R5.reuse, R154, PT ;  /* 0x0000009a0500720c */ /* 0x040fe40003fc6270 */
[-C--:B------:R-:W-:Y:S02]  /*2bc0*/  ISETP.GE.AND P4, PT, R5, R152.reuse, PT ;  /* 0x000000980500720c */ /* 0x080fe40003f86270 */
[----:B------:R-:W-:Y:S02]  /*2bd0*/  ISETP.GE.AND P1, PT, R161, R152, PT ;  /* 0x00000098a100720c */ /* 0x000fe40003f26270 */
[C---:B------:R-:W-:Y:S02]  /*2be0*/  LOP3.LUT R7, R157.reuse, 0xa9, RZ, 0xfc, !PT ;  /* 0x000000a99d077812 */ /* 0x040fe400078efcff */
[----:B------:R-:W-:Y:S01]  /*2bf0*/  LOP3.LUT R5, R157, 0xb0, RZ, 0xfc, !PT ;  /* 0x000000b09d057812 */ /* 0x000fe200078efcff */
[----:B-1----:R-:W-:Y:S01]  /*2c00*/  HMMA.16816.F32.BF16 R40, R140, R68, R40 ;  /* 0x000000448c28723c */ /* 0x002fe20000041828 */
[----:B------:R-:W-:-:S02]  /*2c10*/  FSEL R63, R63, -INF , !P1 ;  /* 0xff8000003f3f7808 */ /* 0x000fc40004800000 */
[----:B------:R-:W-:Y:S02]  /*2c20*/  FSEL R56, R56, -INF , !P0 ;  /* 0xff80000038387808 */ /* 0x000fe40004000000 */
[----:B------:R-:W-:Y:S02]  /*2c30*/  LOP3.LUT R77, R157, 0xb1, RZ, 0xfc, !PT ;  /* 0x000000b19d4d7812 */ /* 0x000fe400078efcff */
[----:B------:R-:W-:Y:S01]  /*2c40*/  FSEL R58, R58, -INF , !P3 ;  /* 0xff8000003a3a7808 */ /* 0x000fe20005800000 */
[----:B------:R-:W-:Y:S01]  /*2c50*/  HMMA.16816.F32.BF16 R36, R140, R70, R36 ;  /* 0x000000468c24723c */ /* 0x000fe20000041824 */
[----:B------:R-:W-:Y:S02]  /*2c60*/  FSEL R57, R57, -INF , !P5 ;  /* 0xff80000039397808 */ /* 0x000fe40006800000 */
[C---:B------:R-:W-:Y:S02]  /*2c70*/  ISETP.GE.AND P1, PT, R7.reuse, R154, PT ;  /* 0x0000009a0700720c */ /* 0x040fe40003f26270 */
[----:B------:R-:W-:-:S02]  /*2c80*/  ISETP.GE.AND P0, PT, R7, R152, PT ;  /* 0x000000980700720c */ /* 0x000fc40003f06270 */
[C---:B------:R-:W-:Y:S02]  /*2c90*/  ISETP.GE.AND P3, PT, R5.reuse, R154, PT ;  /* 0x0000009a0500720c */ /* 0x040fe40003f66270 */
[----:B------:R-:W-:Y:S02]  /*2ca0*/  ISETP.GE.AND P5, PT, R5, R152, PT ;  /* 0x000000980500720c */ /* 0x000fe40003fa6270 */
[----:B------:R-:W1:Y:S01]  /*2cb0*/  LDSM.16.M88.4 R4, [R2+0x4400] ;  /* 0x004400000204783b */ /* 0x000e620000000200 */
[----:B------:R-:W-:Y:S02]  /*2cc0*/  FSEL R59, R59, -INF , !P2 ;  /* 0xff8000003b3b7808 */ /* 0x000fe40005000000 */
[----:B------:R-:W-:Y:S02]  /*2cd0*/  FSEL R64, R52, -INF , !P6 ;  /* 0xff80000034407808 */ /* 0x000fe40007000000 */
[C---:B------:R-:W-:Y:S02]  /*2ce0*/  ISETP.GE.AND P2, PT, R77.reuse, R154, PT ;  /* 0x0000009a4d00720c */ /* 0x040fe40003f46270 */
[----:B------:R-:W-:-:S02]  /*2cf0*/  ISETP.GE.AND P6, PT, R77, R152, PT ;  /* 0x000000984d00720c */ /* 0x000fc40003fc6270 */
[----:B------:R-:W-:Y:S02]  /*2d00*/  FSEL R77, R53, -INF , !P1 ;  /* 0xff800000354d7808 */ /* 0x000fe40004800000 */
[C---:B------:R-:W-:Y:S02]  /*2d10*/  LOP3.LUT R53, R157.reuse, 0xc0, RZ, 0xfc, !PT ;  /* 0x000000c09d357812 */ /* 0x040fe400078efcff */
[----:B------:R-:W-:Y:S02]  /*2d20*/  LOP3.LUT R79, R157, 0xb9, RZ, 0xfc, !PT ;  /* 0x000000b99d4f7812 */ /* 0x000fe400078efcff */
[----:B------:R-:W-:Y:S02]  /*2d30*/  FSEL R78, R55, -INF , !P0 ;  /* 0xff800000374e7808 */ /* 0x000fe40004000000 */
[----:B------:R-:W-:Y:S02]  /*2d40*/  FSEL R48, R48, -INF , !P3 ;  /* 0xff80000030307808 */ /* 0x000fe40005800000 */
[----:B------:R-:W-:-:S02]  /*2d50*/  FSEL R69, R50, -INF , !P5 ;  /* 0xff80000032457808 */ /* 0x000fc40006800000 */
[----:B------:R-:W-:Y:S02]  /*2d60*/  FSEL R49, R49, -INF , !P2 ;  /* 0xff80000031317808 */ /* 0x000fe40005000000 */
[----:B------:R-:W-:Y:S02]  /*2d70*/  FSEL R76, R54, -INF , !P4 ;  /* 0xff800000364c7808 */ /* 0x000fe40006000000 */
[C---:B------:R-:W-:Y:S02]  /*2d80*/  ISETP.GE.AND P0, PT, R79.reuse, R154, PT ;  /* 0x0000009a4f00720c */ /* 0x040fe40003f06270 */
[----:B------:R-:W-:Y:S02]  /*2d90*/  ISETP.GE.AND P3, PT, R79, R152, PT ;  /* 0x000000984f00720c */ /* 0x000fe40003f66270 */
[C---:B------:R-:W-:Y:S02]  /*2da0*/  ISETP.GE.AND P5, PT, R53.reuse, R154, PT ;  /* 0x0000009a3500720c */ /* 0x040fe40003fa6270 */
[----:B------:R-:W-:-:S02]  /*2db0*/  ISETP.GE.AND P2, PT, R53, R152, PT ;  /* 0x000000983500720c */ /* 0x000fc40003f46270 */
[C---:B------:R-:W-:Y:S01]  /*2dc0*/  LOP3.LUT R79, R157.reuse, 0xc1, RZ, 0xfc, !PT ;  /* 0x000000c19d4f7812 */ /* 0x040fe200078efcff */
[----:B------:R-:W2:Y:S01]  /*2dd0*/  LDSM.16.M88.4 R52, [R2+0x4800] ;  /* 0x004800000234783b */ /* 0x000ea20000000200 */
[----:B------:R-:W-:Y:S02]  /*2de0*/  LOP3.LUT R161, R157, 0xb8, RZ, 0xfc, !PT ;  /* 0x000000b89da17812 */ /* 0x000fe400078efcff */
[----:B------:R-:W-:Y:S02]  /*2df0*/  FSEL R51, R51, -INF , !P6 ;  /* 0xff80000033337808 */ /* 0x000fe40007000000 */
[----:B------:R-:W-:Y:S01]  /*2e00*/  FSEL R70, R45, -INF , !P0 ;  /* 0xff8000002d467808 */ /* 0x000fe20004000000 */
[----:B-1----:R-:W-:Y:S01]  /*2e10*/  HMMA.16816.F32.BF16 R32, R140, R4, R32 ;  /* 0x000000048c20723c */ /* 0x002fe20000041820 */
[----:B------:R-:W-:Y:S02]  /*2e20*/  ISETP.GE.AND P6, PT, R79, R154, PT ;  /* 0x0000009a4f00720c */ /* 0x000fe40003fc6270 */
[----:B------:R-:W-:-:S02]  /*2e30*/  LOP3.LUT R45, R157, 0xd0, RZ, 0xfc, !PT ;  /* 0x000000d09d2d7812 */ /* 0x000fc400078efcff */
[C---:B------:R-:W-:Y:S02]  /*2e40*/  ISETP.GE.AND P4, PT, R161.reuse, R154, PT ;  /* 0x0000009aa100720c */ /* 0x040fe40003f86270 */
[----:B------:R-:W-:Y:S01]  /*2e50*/  ISETP.GE.AND P1, PT, R161, R152, PT ;  /* 0x00000098a100720c */ /* 0x000fe20003f26270 */
[----:B------:R-:W-:Y:S01]  /*2e60*/  HMMA.16816.F32.BF16 R28, R140, R6, R28 ;  /* 0x000000068c1c723c */ /* 0x000fe2000004181c */
[----:B------:R-:W-:Y:S02]  /*2e70*/  FSEL R42, R42, -INF , !P2 ;  /* 0xff8000002a2a7808 */ /* 0x000fe40005000000 */
[----:B------:R-:W-:Y:S02]  /*2e80*/  FSEL R41, R41, -INF , !P6 ;  /* 0xff80000029297808 */ /* 0x000fe40007000000 */
[----:B------:R-:W-:Y:S02]  /*2e90*/  FSEL R50, R44, -INF , !P4 ;  /* 0xff8000002c327808 */ /* 0x000fe40006000000 */
[----:B------:R-:W-:-:S02]  /*2ea0*/  FSEL R68, R46, -INF , !P1 ;  /* 0xff8000002e447808 */ /* 0x000fc40004800000 */
[----:B------:R-:W-:Y:S02]  /*2eb0*/  FSEL R71, R47, -INF , !P3 ;  /* 0xff8000002f477808 */ /* 0x000fe40005800000 */
[C---:B------:R-:W-:Y:S02]  /*2ec0*/  ISETP.GE.AND P2, PT, R45.reuse, R154, PT ;  /* 0x0000009a2d00720c */ /* 0x040fe40003f46270 */
[-C--:B------:R-:W-:Y:S02]  /*2ed0*/  ISETP.GE.AND P6, PT, R45, R152.reuse, PT ;  /* 0x000000982d00720c */ /* 0x080fe40003fc6270 */
[----:B------:R-:W1:Y:S01]  /*2ee0*/  LDSM.16.M88.4 R44, [R2+0x4c00] ;  /* 0x004c0000022c783b */ /* 0x000e620000000200 */
[----:B------:R-:W-:Y:S01]  /*2ef0*/  ISETP.GE.AND P4, PT, R79, R152, PT ;  /* 0x000000984f00720c */ /* 0x000fe20003f86270 */
[----:B------:R-:W-:-:S04]  /*2f00*/  DEPBAR.LE SB0, 0x0 ;  /* 0x000080000000791a */ /* 0x000fc80000000000 */
[C---:B------:R-:W-:Y:S02]  /*2f10*/  LOP3.LUT R79, R157.reuse, 0xc8, RZ, 0xfc, !PT ;  /* 0x000000c89d4f7812 */ /* 0x040fe400078efcff */
[----:B------:R-:W-:Y:S02]  /*2f20*/  LOP3.LUT R161, R157, 0xc9, RZ, 0xfc, !PT ;  /* 0x000000c99da17812 */ /* 0x000fe400078efcff */
[----:B------:R-:W-:Y:S01]  /*2f30*/  ISETP.GE.AND P1, PT, R79, R154, PT ;  /* 0x0000009a4f00720c */ /* 0x000fe20003f26270 */
[----:B--2---:R-:W-:Y:S01]  /*2f40*/  HMMA.16816.F32.BF16 R24, R140, R52, R24 ;  /* 0x000000348c18723c */ /* 0x004fe20000041818 */
[----:B------:R-:W-:Y:S02]  /*2f50*/  LOP3.LUT R5, R157, 0xd1, RZ, 0xfc, !PT ;  /* 0x000000d19d057812 */ /* 0x000fe400078efcff */
[----:B------:R-:W-:Y:S02]  /*2f60*/  ISETP.GE.AND P0, PT, R79, R152, PT ;  /* 0x000000984f00720c */ /* 0x000fe40003f06270 */
[----:B------:R-:W-:-:S02]  /*2f70*/  FSEL R79, R40, -INF , !P5 ;  /* 0xff800000284f7808 */ /* 0x000fc40006800000 */
[----:B------:R-:W-:Y:S01]  /*2f80*/  FSEL R43, R43, -INF , !P4 ;  /* 0xff8000002b2b7808 */ /* 0x000fe20006000000 */
[----:B------:R-:W-:Y:S01]  /*2f90*/  HMMA.16816.F32.BF16 R20, R140, R54, R20 ;  /* 0x000000368c14723c */ /* 0x000fe20000041814 */
[----:B------:R-:W-:Y:S02]  /*2fa0*/  FSEL R40, R36, -INF , !P1 ;  /* 0xff80000024287808 */ /* 0x000fe40004800000 */
[C---:B------:R-:W-:Y:S02]  /*2fb0*/  ISETP.GE.AND P3, PT, R161.reuse, R154, PT ;  /* 0x0000009aa100720c */ /* 0x040fe40003f66270 */
[----:B------:R-:W-:Y:S02]  /*2fc0*/  ISETP.GE.AND P5, PT, R161, R152, PT ;  /* 0x00000098a100720c */ /* 0x000fe40003fa6270 */
[C---:B------:R-:W-:Y:S02]  /*2fd0*/  ISETP.GE.AND P4, PT, R5.reuse, R154, PT ;  /* 0x0000009a0500720c */ /* 0x040fe40003f86270 */
[----:B------:R-:W-:-:S02]  /*2fe0*/  ISETP.GE.AND P1, PT, R5, R152, PT ;  /* 0x000000980500720c */ /* 0x000fc40003f26270 */
[C---:B------:R-:W-:Y:S02]  /*2ff0*/  LOP3.LUT R5, R157.reuse, 0xd8, RZ, 0xfc, !PT ;  /* 0x000000d89d057812 */ /* 0x040fe400078efcff */
[----:B------:R-:W-:Y:S02]  /*3000*/  LOP3.LUT R7, R157, 0xd9, RZ, 0xfc, !PT ;  /* 0x000000d99d077812 */ /* 0x000fe400078efcff */
[----:B------:R-:W-:Y:S02]  /*3010*/  FSEL R156, R38, -INF , !P0 ;  /* 0xff800000269c7808 */ /* 0x000fe40004000000 */
[----:B------:R-:W-:Y:S02]  /*3020*/  FSEL R158, R37, -INF , !P3 ;  /* 0xff800000259e7808 */ /* 0x000fe40005800000 */
[----:B------:R-:W-:Y:S02]  /*3030*/  FSEL R160, R39, -INF , !P5 ;  /* 0xff80000027a07808 */ /* 0x000fe40006800000 */
[----:B------:R-:W-:Y:S01]  /*3040*/  FSEL R161, R32, -INF , !P2 ;  /* 0xff80000020a17808 */ /* 0x000fe20005000000 */
[----:B-1----:R-:W-:Y:S01]  /*3050*/  HMMA.16816.F32.BF16 R16, R140, R44, R16 ;  /* 0x0000002c8c10723c */ /* 0x002fe20000041810 */
[----:B------:R-:W-:-:S02]  /*3060*/  ISETP.GE.AND P0, PT, R5, R154, PT ;  /* 0x0000009a0500720c */ /* 0x000fc40003f06270 */
[----:B------:R-:W-:Y:S02]  /*3070*/  ISETP.GE.AND P3, PT, R5, R152, PT ;  /* 0x000000980500720c */ /* 0x000fe40003f66270 */
[C---:B------:R-:W-:Y:S02]  /*3080*/  ISETP.GE.AND P5, PT, R7.reuse, R154, PT ;  /* 0x0000009a0700720c */ /* 0x040fe40003fa6270 */
[----:B------:R-:W-:Y:S01]  /*3090*/  ISETP.GE.AND P2, PT, R7, R152, PT ;  /* 0x000000980700720c */ /* 0x000fe20003f46270 */
[----:B------:R-:W-:Y:S01]  /*30a0*/  HMMA.16816.F32.BF16 R12, R140, R46, R12 ;  /* 0x0000002e8c0c723c */ /* 0x000fe2000004180c */
[C---:B------:R-:W-:Y:S02]  /*30b0*/  LOP3.LUT R5, R157.reuse, 0xe0, RZ, 0xfc, !PT ;  /* 0x000000e09d057812 */ /* 0x040fe400078efcff */
[----:B------:R-:W-:Y:S02]  /*30c0*/  LOP3.LUT R7, R157, 0xe1, RZ, 0xfc, !PT ;  /* 0x000000e19d077812 */ /* 0x000fe400078efcff */
[----:B------:R-:W-:-:S02]  /*30d0*/  FSEL R53, R34, -INF , !P6 ;  /* 0xff80000022357808 */ /* 0x000fc40007000000 */
[----:B------:R-:W-:Y:S02]  /*30e0*/  FSEL R162, R35, -INF , !P1 ;  /* 0xff80000023a27808 */ /* 0x000fe40004800000 */
[----:B------:R-:W-:Y:S01]  /*30f0*/  FSEL R163, R28, -INF , !P0 ;  /* 0xff8000001ca37808 */ /* 0x000fe20004000000 */
[----:B------:R-:W-:Y:S01]  /*3100*/  BAR.SYNC.DEFER_BLOCKING 0x0 ;  /* 0x0000000000007b1d */ /* 0x000fe20000010000 */
[-C--:B------:R-:W-:Y:S02]  /*3110*/  ISETP.GE.AND P6, PT, R5, R154.reuse, PT ;  /* 0x0000009a0500720c */ /* 0x080fe40003fc6270 */
[C---:B------:R-:W-:Y:S02]  /*3120*/  ISETP.GE.AND P1, PT, R7.reuse, R154, PT ;  /* 0x0000009a0700720c */ /* 0x040fe40003f26270 */
[----:B------:R-:W-:Y:S02]  /*3130*/  ISETP.GE.AND P0, PT, R7, R152, PT ;  /* 0x000000980700720c */ /* 0x000fe40003f06270 */
[----:B------:R-:W-:-:S02]  /*3140*/  LOP3.LUT R7, R157, 0xe9, RZ, 0xfc, !PT ;  /* 0x000000e99d077812 */ /* 0x000fc400078efcff */
[----:B------:R-:W-:Y:S02]  /*3150*/  FSEL R164, R31, -INF , !P2 ;  /* 0xff8000001fa47808 */ /* 0x000fe40005000000 */
[----:B------:R-:W-:Y:S02]  /*3160*/  FSEL R165, R24, -INF , !P6 ;  /* 0xff80000018a57808 */ /* 0x000fe40007000000 */
[----:B------:R-:W-:Y:S02]  /*3170*/  FSEL R52, R33, -INF , !P4 ;  /* 0xff80000021347808 */ /* 0x000fe40006000000 */
[C---:B------:R-:W-:Y:S02]  /*3180*/  ISETP.GE.AND P2, PT, R7.reuse, R154, PT ;  /* 0x0000009a0700720c */ /* 0x040fe40003f46270 */
[-C--:B------:R-:W-:Y:S02]  /*3190*/  ISETP.GE.AND P6, PT, R7, R152.reuse, PT ;  /* 0x000000980700720c */ /* 0x080fe40003fc6270 */
[----:B------:R-:W-:-:S02]  /*31a0*/  ISETP.GE.AND P4, PT, R5, R152, PT ;  /* 0x000000980500720c */ /* 0x000fc40003f86270 */
[C---:B------:R-:W-:Y:S02]  /*31b0*/  LOP3.LUT R7, R157.reuse, 0xf1, RZ, 0xfc, !PT ;  /* 0x000000f19d077812 */ /* 0x040fe400078efcff */
        /* <DEDUP_REMOVED lines=10> */
[----:B------:R-:W-:-:S02]  /*3260*/  FSEL R44, R25, -INF , !P1 ;  /* 0xff800000192c7808 */ /* 0x000fc40004800000 */
[----:B------:R-:W-:Y:S02]  /*3270*/  ISETP.NE.AND P0, PT, R151, 0x1, PT ;  /* 0x000000019700780c */ /* 0x000fe40003f05270 */
[C---:B------:R-:W-:Y:S02]  /*3280*/  ISETP.GE.AND P4, PT, R5.reuse, R154, PT ;  /* 0x0000009a0500720c */ /* 0x040fe40003f86270 */
[----:B------:R-:W-:Y:S02]  /*3290*/  ISETP.GE.AND P1, PT, R5, R152, PT ;  /* 0x000000980500720c */ /* 0x000fe40003f26270 */
[----:B------:R-:W-:Y:S02]  /*32a0*/  LOP3.LUT R5, R157, 0xf8, RZ, 0xfc, !PT ;  /* 0x000000f89d057812 */ /* 0x000fe400078efcff */
[----:B------:R-:W-:Y:S02]  /*32b0*/  FSEL R47, R22, -INF , !P5 ;  /* 0xff800000162f7808 */ /* 0x000fe40006800000 */
[----:B------:R-:W-:-:S02]  /*32c0*/  FSEL R46, R21, -INF , !P2 ;  /* 0xff800000152e7808 */ /* 0x000fc40005000000 */
[C---:B------:R-:W-:Y:S02]  /*32d0*/  ISETP.GE.AND P5, PT, R5.reuse, R154, PT ;  /* 0x0000009a0500720c */ /* 0x040fe40003fa6270 */
[----:B------:R-:W-:Y:S02]  /*32e0*/  ISETP.GE.AND P2, PT, R5, R152, PT ;  /* 0x000000980500720c */ /* 0x000fe40003f46270 */
[----:B------:R-:W-:Y:S02]  /*32f0*/  LOP3.LUT R5, R157, 0xf9, RZ, 0xfc, !PT ;  /* 0x000000f99d057812 */ /* 0x000fe400078efcff */
[----:B------:R-:W-:Y:S02]  /*3300*/  FSEL R167, R20, -INF , !P3 ;  /* 0xff80000014a77808 */ /* 0x000fe40005800000 */
[----:B------:R-:W-:Y:S02]  /*3310*/  FSEL R140, R23, -INF , !P6 ;  /* 0xff800000178c7808 */ /* 0x000fe40007000000 */
[----:B------:R-:W-:-:S02]  /*3320*/  FSEL R141, R16, -INF , !P4 ;  /* 0xff800000108d7808 */ /* 0x000fc40006000000 */
[----:B------:R-:W-:Y:S02]  /*3330*/  FSEL R143, R18, -INF , !P1 ;  /* 0xff800000128f7808 */ /* 0x000fe40004800000 */
[----:B------:R-:W-:Y:S02]  /*3340*/  ISETP.GE.AND P3, PT, R7, R152, PT ;  /* 0x000000980700720c */ /* 0x000fe40003f66270 */
[-C--:B------:R-:W-:Y:S02]  /*3350*/  ISETP.GE.AND P6, PT, R157, R154.reuse, PT ;  /* 0x0000009a9d00720c */ /* 0x080fe40003fc6270 */
[C---:B------:R-:W-:Y:S02]  /*3360*/  ISETP.GE.AND P4, PT, R5.reuse, R154, PT ;  /* 0x0000009a0500720c */ /* 0x040fe40003f86270 */
[----:B------:R-:W-:Y:S02]  /*3370*/  ISETP.GE.AND P1, PT, R5, R152, PT ;  /* 0x000000980500720c */ /* 0x000fe40003f26270 */
[----:B------:R-:W-:-:S02]  /*3380*/  FSEL R8, R8, -INF , !P6 ;  /* 0xff80000008087808 */ /* 0x000fc40007000000 */
[----:B------:R-:W-:Y:S02]  /*3390*/  FSEL R152, R19, -INF , !P3 ;  /* 0xff80000013987808 */ /* 0x000fe40005800000 */
[----:B------:R-:W-:Y:S02]  /*33a0*/  FSEL R157, R12, -INF , !P5 ;  /* 0xff8000000c9d7808 */ /* 0x000fe40006800000 */
[----:B------:R-:W-:Y:S02]  /*33b0*/  FSEL R169, R14, -INF , !P2 ;  /* 0xff8000000ea97808 */ /* 0x000fe40005000000 */
[----:B------:R-:W-:Y:S02]  /*33c0*/  FSEL R154, R13, -INF , !P4 ;  /* 0xff8000000d9a7808 */ /* 0x000fe40006000000 */
[----:B------:R-:W-:Y:S01]  /*33d0*/  FSEL R168, R15, -INF , !P1 ;  /* 0xff8000000fa87808 */ /* 0x000fe20004800000 */
[----:B------:R-:W-:Y:S06]  /*33e0*/  @!P0 BRA `(.L_x_1336) ;  /* 0x0000000400888947 */ /* 0x000fec0003800000 */
[----:B------:R-:W-:Y:S01]  /*33f0*/  UISETP.NE.U32.AND UP0, UPT, UR6, URZ, UPT ;  /* 0x000000ff0600728c */ /* 0x000fe2000bf05070 */
[C---:B------:R-:W-:Y:S02]  /*3400*/  SHF.L.U64.HI R12, R148.reuse, 0x5, R149 ;  /* 0x00000005940c7819 */ /* 0x040fe40000010295 */
[----:B------:R-:W-:Y:S01]  /*3410*/  SHF.L.U32 R15, R148, 0x5, RZ ;  /* 0x00000005940f7819 */ /* 0x000fe200000006ff */
        /* <DEDUP_REMOVED lines=10> */
.L_x_1337:
[----:B------:R-:W1:Y:S01]  /*34c0*/  LDC R5, c[0x0][0x4f0] ;  /* 0x00013c00ff057b82 */ /* 0x000e620000000800 */
[----:B------:R-:W-:Y:S02]  /*34d0*/  LEA R16, R151, 0xfffffe00, 0x8 ;  /* 0xfffffe0097107811 */ /* 0x000fe400078e40ff */
        /* <DEDUP_REMOVED lines=27> */
[----:B------:R-:W-:Y:S02]  /*3690*/  ISETP.GE.U32.AND P6, PT, R13, R2, PT ;  /* 0x000000020d00720c */ /* 0x000fe40003fc6070 */
[----:B------:R-:W-:-:S02]  /*36a0*/  LOP3.LUT R2, R218, R5, RZ, 0x3c, !PT ;  /* 0x00000005da027212 */ /* 0x000fc400078e3cff */
[----:B------:R-:W-:Y:S02]  /*36b0*/  LOP3.LUT R7, RZ, R5, RZ, 0x33, !PT ;  /* 0x00000005ff077212 */ /* 0x000fe400078e33ff */
[----:B------:R-:W-:-:S03]  /*36c0*/  ISETP.GE.AND P3, PT, R2, RZ, PT ;  /* 0x000000ff0200720c */ /* 0x000fc60003f66270 */
[----:B------:R-:W-:-:S04]  /*36d0*/  @P5 VIADD R14, R14, 0x1 ;  /* 0x000000010e0e5836 */ /* 0x000fc80000000000 */
[----:B------:R-:W-:Y:S01]  /*36e0*/  @P6 IADD3 R17, PT, PT, R17, 0x1, RZ ;  /* 0x0000000111116810 */ /* 0x000fe20007ffe0ff */
[----:B------:R-:W-:-:S05]  /*36f0*/  @!P1 IMAD.MOV R14, RZ, RZ, -R14 ;  /* 0x000000ffff0e9224 */ /* 0x000fca00078e0a0e */
[----:B------:R-:W-:Y:S02]  /*3700*/  @!P3 IADD3 R17, PT, PT, -R17, RZ, RZ ;  /* 0x000000ff1111b210 */ /* 0x000fe40007ffe1ff */
[C---:B------:R-:W-:Y:S02]  /*3710*/  SEL R4, R7.reuse, R14, !P2 ;  /* 0x0000000e07047207 */ /* 0x040fe40005000000 */
[----:B------:R-:W-:-:S03]  /*3720*/  SEL R7, R7, R17, !P2 ;  /* 0x0000001107077207 */ /* 0x000fc60005000000 */
[----:B------:R-:W-:-:S04]  /*3730*/  IMAD.WIDE R18, R4, 0x4, R220 ;  /* 0x0000000404127825 */ /* 0x000fc800078e02dc */
[C---:B------:R-:W-:Y:S01]  /*3740*/  IMAD.WIDE R16, R7.reuse, 0x4, R220 ;  /* 0x0000000407107825 */ /* 0x040fe200078e02dc */
[----:B------:R-:W2:Y:S04]  /*3750*/  LDG.E R13, desc[UR24][R18.64] ;  /* 0x00000018120d7981 */ /* 0x000ea8000c1e1900 */
[----:B------:R-:W2:Y:S01]  /*3760*/  LDG.E R2, desc[UR24][R16.64] ;  /* 0x0000001810027981 */ /* 0x000ea2000c1e1900 */
[----:B------:R-:W-:-:S04]  /*3770*/  IMAD.IADD R4, R7, 0x1, -R4 ;  /* 0x0000000107047824 */ /* 0x000fc800078e0a04 */
[----:B------:R-:W-:-:S05]  /*3780*/  IMAD R5, R4, R5, -0x100 ;  /* 0xffffff0004057424 */ /* 0x000fca00078e0205 */
[----:B------:R-:W-:-:S05]  /*3790*/  SHF.R.S32.HI R7, RZ, 0x1f, R5 ;  /* 0x0000001fff077819 */ /* 0x000fca0000011405 */
[-C--:B------:R-:W-:Y:S02]  /*37a0*/  IMAD R4, R7, R148.reuse, RZ ;  /* 0x0000009407047224 */ /* 0x080fe400078e02ff */
[----:B------:R-:W-:-:S04]  /*37b0*/  IMAD.WIDE.U32 R6, R5, R148, RZ ;  /* 0x0000009405067225 */ /* 0x000fc800078e00ff */
[----:B------:R-:W-:-:S04]  /*37c0*/  IMAD R5, R5, R149, R4 ;  /* 0x0000009505057224 */ /* 0x000fc800078e0204 */
[----:B------:R-:W-:Y:S01]  /*37d0*/  IMAD.IADD R7, R7, 0x1, R5 ;  /* 0x0000000107077824 */ /* 0x000fe200078e0205 */
[----:B--2---:R-:W-:-:S04]  /*37e0*/  IADD3 R2, PT, PT, R13, -R2, RZ ;  /* 0x800000020d027210 */ /* 0x004fc80007ffe0ff */
[----:B------:R-:W-:Y:S01]  /*37f0*/  SHF.R.S32.HI R4, RZ, 0x1f, R2 ;  /* 0x0000001fff047819 */ /* 0x000fe20000011402 */
[----:B------:R-:W-:-:S04]  /*3800*/  IMAD.WIDE.U32 R6, R2, UR18, R6 ;  /* 0x0000001202067c25 */ /* 0x000fc8000f8e0006 */
[----:B------:R-:W-:Y:S01]  /*3810*/  IMAD R5, R4, UR18, RZ ;  /* 0x0000001204057c24 */ /* 0x000fe2000f8e02ff */
[----:B------:R-:W-:-:S03]  /*3820*/  LEA R214, P1, R6, R214, 0x1 ;  /* 0x000000d606d67211 */ /* 0x000fc600078208ff */
[----:B------:R-:W-:-:S05]  /*3830*/  IMAD R5, R2, UR19, R5 ;  /* 0x0000001302057c24 */ /* 0x000fca000f8e0205 */
[----:B------:R-:W-:-:S04]  /*3840*/  IADD3 R5, PT, PT, R7, R5, RZ ;  /* 0x0000000507057210 */ /* 0x000fc80007ffe0ff */
[----:B------:R-:W-:-:S07]  /*3850*/  LEA.HI.X R213, R6, R213, R5, 0x1, P1 ;  /* 0x000000d506d57211 */ /* 0x000fce00008f0c05 */
.L_x_1338:
[----:B------:R-:W-:Y:S01]  /*3860*/  LEA R6, P1, R15, R214, 0x1 ;  /* 0x000000d60f067211 */ /* 0x000fe200078208ff */
[----:B------:R-:W-:-:S03]  /*3870*/  IMAD.MOV.U32 R215, RZ, RZ, R213 ;  /* 0x000000ffffd77224 */ /* 0x000fc600078e00d5 */
[----:B------:R-:W-:Y:S02]  /*3880*/  IADD3 R4, P2, PT, R6, R153, RZ ;  /* 0x0000009906047210 */ /* 0x000fe40007f5e0ff */
[----:B------:R-:W-:Y:S01]  /*3890*/  LEA.HI.X R7, R15, R213, R12, 0x1, P1 ;  /* 0x000000d50f077211 */ /* 0x000fe200008f0c0c */
[----:B------:R-:W-:Y:S01]  /*38a0*/  @!PT LDS RZ, [RZ] ;  /* 0x00000000fffff984 */ /* 0x000fe20000000800 */
[----:B------:R-:W-:Y:S01]  /*38b0*/  @!PT LDS RZ, [RZ] ;  /* 0x00000000fffff984 */ /* 0x000fe20000000800 */
[----:B------:R-:W-:Y:S01]  /*38c0*/  @!PT LDS RZ, [RZ] ;  /* 0x00000000fffff984 */ /* 0x000fe20000000800 */
[----:B------:R1:W-:Y:S01]  /*38d0*/  LDGSTS.E.BYPASS.LTC128B.128 [R227+0x1000], desc[UR24][R214.64] ;  /* 0x01000000d6e37fae */ /* 0x0003e2000b981a18 */
[----:B------:R-:W-:-:S03]  /*38e0*/  IADD3 R16, P1, PT, R4, R153, RZ ;  /* 0x0000009904107210 */ /* 0x000fc60007f3e0ff */
[--C-:B------:R-:W-:Y:S01]  /*38f0*/  IMAD.X R5, R7, 0x1, R0.reuse, P2 ;  /* 0x0000000107057824 */ /* 0x100fe200010e0600 */
[-C--:B------:R-:W-:Y:S01]  /*3900*/  IADD3 R14, P2, PT, R16, R153.reuse, RZ ;  /* 0x00000099100e7210 */ /* 0x080fe20007f5e0ff */
[----:B------:R1:W-:Y:S02]  /*3910*/  LDGSTS.E.BYPASS.LTC128B.128 [R227+0x1800], desc[UR24][R6.64] ;  /* 0x0180000006e37fae */ /* 0x0003e4000b981a18 */
[--C-:B------:R-:W-:Y:S01]  /*3920*/  IMAD.X R17, R5, 0x1, R0.reuse, P1 ;  /* 0x0000000105117824 */ /* 0x100fe200008e0600 */
[-C--:B------:R-:W-:Y:S01]  /*3930*/  IADD3 R12, P1, PT, R14, R153.reuse, RZ ;  /* 0x000000990e0c7210 */ /* 0x080fe20007f3e0ff */
[----:B------:R1:W-:Y:S02]  /*3940*/  LDGSTS.E.BYPASS.LTC128B.128 [R227+0x2000], desc[UR24][R4.64] ;  /* 0x0200000004e37fae */ /* 0x0003e4000b981a18 */
[--C-:B------:R-:W-:Y:S01]  /*3950*/  IMAD.X R15, R17, 0x1, R0.reuse, P2 ;  /* 0x00000001110f7824 */ /* 0x100fe200010e0600 */
[-C--:B------:R-:W-:Y:S01]  /*3960*/  IADD3 R18, P2, PT, R12, R153.reuse, RZ ;  /* 0x000000990c127210 */ /* 0x080fe20007f5e0ff */
[----:B------:R1:W-:Y:S02]  /*3970*/  LDGSTS.E.BYPASS.LTC128B.128 [R227+0x2800], desc[UR24][R16.64] ;  /* 0x0280000010e37fae */ /* 0x0003e4000b981a18 */
[--C-:B------:R-:W-:Y:S01]  /*3980*/  IMAD.X R13, R15, 0x1, R0.reuse, P1 ;  /* 0x000000010f0d7824 */ /* 0x100fe200008e0600 */
[----:B------:R-:W-:Y:S01]  /*3990*/  IADD3 R20, P1, PT, R18, R153, RZ ;  /* 0x0000009912147210 */ /* 0x000fe20007f3e0ff */
[----:B------:R1:W-:Y:S02]  /*39a0*/  LDGSTS.E.BYPASS.LTC128B.128 [R227+0x3000], desc[UR24][R14.64] ;  /* 0x030000000ee37fae */ /* 0x0003e4000b981a18 */
[----:B------:R-:W-:-:S02]  /*39b0*/  IMAD.X R19, R13, 0x1, R0, P2 ;  /* 0x000000010d137824 */ /* 0x000fc400010e0600 */
[----:B------:R1:W-:Y:S02]  /*39c0*/  LDGSTS.E.BYPASS.LTC128B.128 [R227+0x3800], desc[UR24][R12.64] ;  /* 0x038000000ce37fae */ /* 0x0003e4000b981a18 */
[----:B------:R-:W-:Y:S02]  /*39d0*/  IMAD.X R21, R19, 0x1, R0, P1 ;  /* 0x0000000113157824 */ /* 0x000fe400008e0600 */
[----:B------:R1:W-:Y:S04]  /*39e0*/  LDGSTS.E.BYPASS.LTC128B.128 [R227+0x4000], desc[UR24][R18.64] ;  /* 0x0400000012e37fae */ /* 0x0003e8000b981a18 */
[----:B------:R1:W-:Y:S04]  /*39f0*/  LDGSTS.E.BYPASS.LTC128B.128 [R227+0x4800], desc[UR24][R20.64] ;  /* 0x0480000014e37fae */ /* 0x0003e8000b981a18 */
[----:B------:R-:W0:Y:S02]  /*3a00*/  LDGDEPBAR ;  /* 0x00000000000079af */ /* 0x000e240000000000 */
.L_x_1336:
[----:B-1----:R-:W-:Y:S01]  /*3a10*/  FMNMX3.FTZ R7, R8, R9, R136, !PT ;  /* 0x0000000908077276 */ /* 0x002fe20007810088 */
[----:B------:R-:W1:Y:S01]  /*3a20*/  LDCU UR4, c[0x0][0x45c] ;  /* 0x00008b80ff0477ac */ /* 0x000e620008000800 */
        /* <DEDUP_REMOVED lines=61> */
[----:B------:R-:W-:Y:S02]  /*3e00*/  FMNMX.FTZ R6, R154, R7, !PT ;  /* 0x000000079a067209 */ /* 0x000fe40007810000 */
[----:B------:R-:W-:Y:S02]  /*3e10*/  FMNMX.FTZ R4, R168, R5, !PT ;  /* 0x00000005a8047209 */ /* 0x000fe40007810000 */
[----:B------:R-:W-:Y:S01]  /*3e20*/  LEA R208, R3, UR5, 0x1 ;  /* 0x0000000503d07c11 */ /* 0x000fe2000f8e08ff */
[----:B------:R-:W2:Y:S03]  /*3e30*/  SHFL.BFLY PT, R7, R6, 0x2, 0x1f ;  /* 0x0c401f0006077f89 */ /* 0x000ea600000e0000 */
[----:B------:R-:W-:Y:S01]  /*3e40*/  IADD3 R155, PT, PT, R155, R208, RZ ;  /* 0x000000d09b9b7210 */ /* 0x000fe20007ffe0ff */
[----:B------:R-:W3:Y:S04]  /*3e50*/  SHFL.BFLY PT, R5, R4, 0x2, 0x1f ;  /* 0x0c401f0004057f89 */ /* 0x000ee800000e0000 */
[----:B------:R-:W-:Y:S01]  /*3e60*/  LDSM.16.MT88.4 R12, [R208+0x5400] ;  /* 0x00540000d00c783b */ /* 0x000fe20000004200 */
[----:B--2---:R-:W-:-:S02]  /*3e70*/  FMNMX.FTZ R7, R6, R7, !PT ;  /* 0x0000000706077209 */ /* 0x004fc40007810000 */
[----:B---3--:R-:W-:-:S03]  /*3e80*/  FMNMX.FTZ R5, R4, R5, !PT ;  /* 0x0000000504057209 */ /* 0x008fc60007810000 */
[----:B------:R-:W2:Y:S04]  /*3e90*/  SHFL.BFLY PT, R2, R7, 0x1, 0x1f ;  /* 0x0c201f0007027f89 */ /* 0x000ea800000e0000 */
[----:B------:R-:W3:Y:S01]  /*3ea0*/  SHFL.BFLY PT, R0, R5, 0x1, 0x1f ;  /* 0x0c201f0005007f89 */ /* 0x000ee200000e0000 */
[----:B--2---:R-:W-:Y:S02]  /*3eb0*/  FMNMX.FTZ R2, R7, R2, !PT ;  /* 0x0000000207027209 */ /* 0x004fe40007810000 */
[----:B---3--:R-:W-:-:S03]  /*3ec0*/  FMNMX.FTZ R0, R5, R0, !PT ;  /* 0x0000000005007209 */ /* 0x008fc60007810000 */
[C---:B-1----:R-:W-:Y:S01]  /*3ed0*/  FMUL.FTZ R149, R2.reuse, UR4 ;  /* 0x0000000402957c20 */ /* 0x042fe20008410000 */
[----:B------:R-:W-:Y:S01]  /*3ee0*/  FSETP.NEU.FTZ.AND P1, PT, R2, -INF , PT ;  /* 0xff8000000200780b */ /* 0x000fe20003f3d000 */
[----:B------:R-:W1:Y:S01]  /*3ef0*/  LDSM.16.MT88.4 R4, [R208+0x5000] ;  /* 0x00500000d004783b */ /* 0x000e620000004200 */
[C---:B------:R-:W-:Y:S02]  /*3f00*/  FMUL.FTZ R3, R0.reuse, UR4 ;  /* 0x0000000400037c20 */ /* 0x040fe40008410000 */
[----:B------:R-:W-:Y:S02]  /*3f10*/  FSEL R149, R149, RZ, P1 ;  /* 0x000000ff95957208 */ /* 0x000fe40000800000 */
[----:B------:R-:W-:-:S03]  /*3f20*/  FSETP.NEU.FTZ.AND P1, PT, R0, -INF , PT ;  /* 0xff8000000000780b */ /* 0x000fc60003f3d000 */
[--C-:B------:R-:W-:Y:S01]  /*3f30*/  FFMA.FTZ R171, R138, UR4, -R149.reuse ;  /* 0x000000048aab7c23 */ /* 0x100fe20008010895 */
[----:B------:R-:W-:Y:S01]  /*3f40*/  FSEL R3, R3, RZ, P1 ;  /* 0x000000ff03037208 */ /* 0x000fe20000800000 */
[--C-:B------:R-:W-:Y:S01]  /*3f50*/  FFMA.FTZ R148, R8, UR4, -R149.reuse ;  /* 0x0000000408947c23 */ /* 0x100fe20008010895 */
[--C-:B------:R-:W-:Y:S01]  /*3f60*/  FFMA.FTZ R153, R9, UR4, -R149.reuse ;  /* 0x0000000409997c23 */ /* 0x100fe20008010895 */
[--C-:B------:R-:W-:Y:S01]  /*3f70*/  FFMA.FTZ R136, R136, UR4, -R149.reuse ;  /* 0x0000000488887c23 */ /* 0x100fe20008010895 */
[----:B------:R-:W-:Y:S01]  /*3f80*/  FFMA.FTZ R159, R159, UR4, -R149 ;  /* 0x000000049f9f7c23 */ /* 0x000fe20008010895 */
[--C-:B------:R-:W-:Y:S01]  /*3f90*/  FFMA.FTZ R138, R10, UR4, -R3.reuse ;  /* 0x000000040a8a7c23 */ /* 0x100fe20008010803 */
[--C-:B------:R-:W-:Y:S01]  /*3fa0*/  FFMA.FTZ R16, R11, UR4, -R3.reuse ;  /* 0x000000040b107c23 */ /* 0x100fe20008010803 */
[--C-:B------:R-:W-:Y:S01]  /*3fb0*/  FFMA.FTZ R170, R137, UR4, -R3.reuse ;  /* 0x0000000489aa7c23 */ /* 0x100fe20008010803 */
[----:B------:R-:W2:Y:S01]  /*3fc0*/  LDSM.16.MT88.4 R8, [R155+0x5000] ;  /* 0x005000009b08783b */ /* 0x000ea20000004200 */
[----:B------:R-:W-:Y:S01]  /*3fd0*/  FFMA.FTZ R139, R139, UR4, -R3 ;  /* 0x000000048b8b7c23 */ /* 0x000fe20008010803 */
[----:B------:R-:W-:Y:S01]  /*3fe0*/  MUFU.EX2 R148, R148 ;  /* 0x0000009400947308 */ /* 0x000fe20000000800 */
[--C-:B------:R-:W-:Y:S01]  /*3ff0*/  FFMA.FTZ R25, R129, UR4, -R149.reuse ;  /* 0x0000000481197c23 */ /* 0x100fe20008010895 */
[--C-:B------:R-:W-:Y:S01]  /*4000*/  FFMA.FTZ R24, R128, UR4, -R149.reuse ;  /* 0x0000000480187c23 */ /* 0x100fe20008010895 */
[----:B------:R-:W-:Y:S01]  /*4010*/  FFMA.FTZ R28, R133, UR4, -R149 ;  /* 0x00000004851c7c23 */ /* 0x000fe20008010895 */
[----:B------:R-:W-:Y:S01]  /*4020*/  MUFU.EX2 R153, R153 ;  /* 0x0000009900997308 */ /* 0x000fe20000000800 */
[--C-:B------:R-:W-:Y:S01]  /*4030*/  FFMA.FTZ R32, R130, UR4, -R3.reuse ;  /* 0x0000000482207c23 */ /* 0x100fe20008010803 */
[--C-:B------:R-:W-:Y:S01]  /*4040*/  FFMA.FTZ R34, R131, UR4, -R3.reuse ;  /* 0x0000000483227c23 */ /* 0x100fe20008010803 */
[--C-:B------:R-:W-:Y:S01]  /*4050*/  FFMA.FTZ R33, R132, UR4, -R3.reuse ;  /* 0x0000000484217c23 */ /* 0x100fe20008010803 */
[----:B------:R-:W-:Y:S01]  /*4060*/  MUFU.EX2 R136, R136 ;  /* 0x0000008800887308 */ /* 0x000fe20000000800 */
[----:B------:R-:W-:Y:S01]  /*4070*/  FFMA.FTZ R36, R135, UR4, -R3 ;  /* 0x0000000487247c23 */ /* 0x000fe20008010803 */
[--C-:B------:R-:W-:Y:S01]  /*4080*/  FFMA.FTZ R120, R120, UR4, -R149.reuse ;  /* 0x0000000478787c23 */ /* 0x100fe20008010895 */
[--C-:B------:R-:W-:Y:S01]  /*4090*/  FFMA.FTZ R121, R121, UR4, -R149.reuse ;  /* 0x0000000479797c23 */ /* 0x100fe20008010895 */
[----:B------:R-:W3:Y:S01]  /*40a0*/  MUFU.EX2 R171, R171 ;  /* 0x000000ab00ab7308 */ /* 0x000ee20000000800 */
[--C-:B------:R-:W-:Y:S01]  /*40b0*/  FFMA.FTZ R122, R122, UR4, -R149.reuse ;  /* 0x000000047a7a7c23 */ /* 0x100fe20008010895 */
[----:B------:R-:W-:Y:S01]  /*40c0*/  FFMA.FTZ R145, R145, UR4, -R149 ;  /* 0x0000000491917c23 */ /* 0x000fe20008010895 */
[--C-:B------:R-:W-:Y:S01]  /*40d0*/  FFMA.FTZ R135, R144, UR4, -R3.reuse ;  /* 0x0000000490877c23 */ /* 0x100fe20008010803 */
[----:B------:R-:W-:Y:S01]  /*40e0*/  MUFU.EX2 R138, R138 ;  /* 0x0000008a008a7308 */ /* 0x000fe20000000800 */
[--C-:B------:R-:W-:Y:S01]  /*40f0*/  FFMA.FTZ R146, R146, UR4, -R3.reuse ;  /* 0x0000000492927c23 */ /* 0x100fe20008010803 */
[----:B------:R-:W-:Y:S01]  /*4100*/  FFMA.FTZ R172, R123, UR4, -R3 ;  /* 0x000000047bac7c23 */ /* 0x000fe20008010803 */
[--C-:B------:R-:W-:Y:S01]  /*4110*/  FFMA.FTZ R112, R112, UR4, -R149.reuse ;  /* 0x0000000470707c23 */ /* 0x100fe20008010895 */
[----:B------:R4:W5:Y:S01]  /*4120*/  MUFU.EX2 R137, R16 ;  /* 0x0000001000897308 */ /* 0x0009620000000800 */
[--C-:B------:R-:W-:Y:S01]  /*4130*/  FFMA.FTZ R113, R113, UR4, -R149.reuse ;  /* 0x0000000471717c23 */ /* 0x100fe20008010895 */
[--C-:B------:R-:W-:Y:S01]  /*4140*/  FFMA.FTZ R108, R108, UR4, -R149.reuse ;  /* 0x000000046c6c7c23 */ /* 0x100fe20008010895 */
[----:B------:R-:W-:Y:S01]  /*4150*/  FFMA.FTZ R109, R109, UR4, -R149 ;  /* 0x000000046d6d7c23 */ /* 0x000fe20008010895 */
[----:B------:R-:W-:Y:S01]  /*4160*/  MUFU.EX2 R170, R170 ;  /* 0x000000aa00aa7308 */ /* 0x000fe20000000800 */
[--C-:B------:R-:W-:Y:S01]  /*4170*/  FFMA.FTZ R147, R147, UR4, -R3.reuse ;  /* 0x0000000493937c23 */ /* 0x100fe20008010803 */
[----:B---3--:R-:W-:Y:S01]  /*4180*/  F2FP.BF16.F32.PACK_AB R18, R171, R136 ;  /* 0x00000088ab12723e */ /* 0x008fe200000010ff */
[--C-:B------:R-:W-:Y:S01]  /*4190*/  FFMA.FTZ R174, R115, UR4, -R3.reuse ;  /* 0x0000000473ae7c23 */ /* 0x100fe20008010803 */
[----:B------:R-:W3:Y:S01]  /*41a0*/  MUFU.EX2 R139, R139 ;  /* 0x0000008b008b7308 */ /* 0x000ee20000000800 */
[----:B------:R-:W-:Y:S01]  /*41b0*/  FFMA.FTZ R173, R110, UR4, -R3 ;  /* 0x000000046ead7c23 */ /* 0x000fe20008010803 */
[--C-:B------:R-:W-:Y:S01]  /*41c0*/  FFMA.FTZ R104, R104, UR4, -R149.reuse ;  /* 0x0000000468687c23 */ /* 0x100fe20008010895 */
[--C-:B------:R-:W-:Y:S01]  /*41d0*/  FFMA.FTZ R105, R105, UR4, -R149.reuse ;  /* 0x0000000469697c23 */ /* 0x100fe20008010895 */
[----:B------:R1:W-:Y:S01]  /*41e0*/  MUFU.EX2 R129, R159 ;  /* 0x0000009f00817308 */ /* 0x0003e20000000800 */
[--C-:B------:R-:W-:Y:S01]  /*41f0*/  FFMA.FTZ R114, R114, UR4, -R149.reuse ;  /* 0x0000000472727c23 */ /* 0x100fe20008010895 */
[----:B----4-:R-:W-:Y:S01]  /*4200*/  F2FP.BF16.F32.PACK_AB R16, R153, R148 ;  /* 0x000000949910723e */ /* 0x010fe200000010ff */
[----:B------:R-:W-:Y:S01]  /*4210*/  FFMA.FTZ R125, R125, UR4, -R149 ;  /* 0x000000047d7d7c23 */ /* 0x000fe20008010895 */
[----:B-----5:R-:W-:Y:S01]  /*4220*/  F2FP.BF16.F32.PACK_AB R17, R137, R138 ;  /* 0x0000008a8911723e */ /* 0x020fe200000010ff */
[----:B------:R-:W4:Y:S01]  /*4230*/  MUFU.EX2 R128, R25 ;  /* 0x0000001900807308 */ /* 0x000f220000000800 */
[--C-:B------:R-:W-:Y:S01]  /*4240*/  FFMA.FTZ R106, R106, UR4, -R3.reuse ;  /* 0x000000046a6a7c23 */ /* 0x100fe20008010803 */
[--C-:B------:R-:W-:Y:S01]  /*4250*/  FFMA.FTZ R107, R107, UR4, -R3.reuse ;  /* 0x000000046b6b7c23 */ /* 0x100fe20008010803 */
[----:B------:R-:W-:Y:S01]  /*4260*/  FFMA.FTZ R124, R124, UR4, -R3 ;  /* 0x000000047c7c7c23 */ /* 0x000fe20008010803 */
[----:B------:R5:W-:Y:S01]  /*4270*/  MUFU.EX2 R133, R24 ;  /* 0x0000001800857308 */ /* 0x000be20000000800 */
[----:B---3--:R-:W-:Y:S01]  /*4280*/  F2FP.BF16.F32.PACK_AB R19, R139, R170 ;  /* 0x000000aa8b13723e */ /* 0x008fe200000010ff */
[--C-:B------:R-:W-:Y:S01]  /*4290*/  FFMA.FTZ R96, R96, UR4, -R149.reuse ;  /* 0x0000000460607c23 */ /* 0x100fe20008010895 */
[----:B------:R-:W-:Y:S01]  /*42a0*/  FFMA.FTZ R97, R97, UR4, -R149 ;  /* 0x0000000461617c23 */ /* 0x000fe20008010895 */
[----:B------:R2:W-:Y:S01]  /*42b0*/  MUFU.EX2 R130, R28 ;  /* 0x0000001c00827308 */ /* 0x0005e20000000800 */
[----:B-1----:R-:W-:Y:S01]  /*42c0*/  FFMA.FTZ R159, R134, UR4, -R3 ;  /* 0x00000004869f7c23 */ /* 0x002fe20008010803 */
[----:B------:R-:W-:Y:S01]  /*42d0*/  FFMA.FTZ R98, R98, UR4, -R149 ;  /* 0x0000000462627c23 */ /* 0x000fe20008010895 */
[--C-:B------:R-:W-:Y:S01]  /*42e0*/  FFMA.FTZ R175, R119, UR4, -R3.reuse ;  /* 0x0000000477af7c23 */ /* 0x100fe20008010803 */
[C---:B------:R-:W-:Y:S01]  /*42f0*/  HMMA.16816.F32.BF16 R20, R16.reuse, R4, RZ ;  /* 0x000000041014723c */ /* 0x040fe200000418ff */
[----:B------:R-:W-:Y:S01]  /*4300*/  MUFU.EX2 R131, R32 ;  /* 0x0000002000837308 */ /* 0x000fe20000000800 */
[----:B------:R-:W-:Y:S01]  /*4310*/  FFMA.FTZ R119, R90, UR4, -R3 ;  /* 0x000000045a777c23 */ /* 0x000fe20008010803 */
[--C-:B------:R-:W-:Y:S01]  /*4320*/  FFMA.FTZ R80, R80, UR4, -R149.reuse ;  /* 0x0000000450507c23 */ /* 0x100fe20008010895 */
[--C-:B------:R-:W-:Y:S01]  /*4330*/  FFMA.FTZ R81, R81, UR4, -R149.reuse ;  /* 0x0000000451517c23 */ /* 0x100fe20008010895 */
[----:B------:R-:W1:Y:S01]  /*4340*/  MUFU.EX2 R132, R34 ;  /* 0x0000002200847308 */ /* 0x000e620000000800 */
[----:B-----5:R-:W3:Y:S01]  /*4350*/  LDSM.16.MT88.4 R24, [R155+0x5400] ;  /* 0x005400009b18783b */ /* 0x020ee20000004200 */
[--C-:B------:R-:W-:Y:S01]  /*4360*/  FFMA.FTZ R88, R88, UR4, -R149.reuse ;  /* 0x0000000458587c23 */ /* 0x100fe20008010895 */
[C---:B------:R-:W-:Y:S01]  /*4370*/  HMMA.16816.F32.BF16 R4, R16.reuse, R6, RZ ;  /* 0x000000061004723c */ /* 0x040fe200000418ff */
[----:B------:R5:W-:Y:S01]  /*4380*/  MUFU.EX2 R134, R33 ;  /* 0x0000002100867308 */ /* 0x000be20000000800 */
[----:B------:R-:W-:Y:S01]  /*4390*/  FFMA.FTZ R101, R101, UR4, -R149 ;  /* 0x0000000465657c23 */ /* 0x000fe20008010895 */
[--C-:B------:R-:W-:Y:S01]  /*43a0*/  FFMA.FTZ R82, R82, UR4, -R3.reuse ;  /* 0x0000000452527c23 */ /* 0x100fe20008010803 */
[--C-:B------:R-:W-:Y:S01]  /*43b0*/  FFMA.FTZ R83, R83, UR4, -R3.reuse ;  /* 0x0000000453537c23 */ /* 0x100fe20008010803 */
[----:B------:R-:W1:Y:S01]  /*43c0*/  MUFU.EX2 R159, R159 ;  /* 0x0000009f009f7308 */ /* 0x000e620000000800 */
[----:B------:R-:W-:Y:S01]  /*43d0*/  FFMA.FTZ R100, R100, UR4, -R3 ;  /* 0x0000000464647c23 */ /* 0x000fe20008010803 */
[--C-:B------:R-:W-:Y:S01]  /*43e0*/  FFMA.FTZ R72, R72, UR4, -R149.reuse ;  /* 0x0000000448487c23 */ /* 0x100fe20008010895 */
[C---:B--2---:R-:W-:Y:S01]  /*43f0*/  HMMA.16816.F32.BF16 R28, R16.reuse, R8, RZ ;  /* 0x00000008101c723c */ /* 0x044fe200000418ff */
[----:B------:R-:W-:Y:S01]  /*4400*/  MUFU.EX2 R120, R120 ;  /* 0x0000007800787308 */ /* 0x000fe20000000800 */
[--C-:B------:R-:W-:Y:S01]  /*4410*/  FFMA.FTZ R73, R73, UR4, -R149.reuse ;  /* 0x0000000449497c23 */ /* 0x100fe20008010895 */
[--C-:B------:R-:W-:Y:S01]  /*4420*/  FFMA.FTZ R74, R74, UR4, -R149.reuse ;  /* 0x000000044a4a7c23 */ /* 0x100fe20008010895 */
[----:B------:R-:W-:Y:S01]  /*4430*/  FFMA.FTZ R56, R56, UR4, -R149 ;  /* 0x0000000438387c23 */ /* 0x000fe20008010895 */
[----:B------:R-:W2:Y:S01]  /*4440*/  MUFU.EX2 R121, R121 ;  /* 0x0000007900797308 */ /* 0x000ea20000000800 */
[----:B------:R-:W-:Y:S01]  /*4450*/  FADD.FTZ R153, R148, R153 ;  /* 0x0000009994997221 */ /* 0x000fe20000010000 */
[----:B-----5:R-:W5:Y:S01]  /*4460*/  LDSM.16.MT88.4 R32, [R208+0x5800] ;  /* 0x00580000d020783b */ /* 0x020f620000004200 */
[----:B------:R-:W-:Y:S01]  /*4470*/  HMMA.16816.F32.BF16 R8, R16, R10, RZ ;  /* 0x0000000a1008723c */ /* 0x000fe200000418ff */
[----:B----4-:R-:W-:Y:S01]  /*4480*/  F2FP.BF16.F32.PACK_AB R16, R128, R129 ;  /* 0x000000818010723e */ /* 0x010fe200000010ff */
[----:B------:R-:W-:Y:S01]  /*4490*/  MUFU.EX2 R122, R122 ;  /* 0x0000007a007a7308 */ /* 0x000fe20000000800 */
[----:B-1----:R-:W-:Y:S01]  /*44a0*/  F2FP.BF16.F32.PACK_AB R17, R132, R131 ;  /* 0x000000838411723e */ /* 0x002fe200000010ff */
[----:B------:R-:W-:Y:S01]  /*44b0*/  FADD.FTZ R137, R138, R137 ;  /* 0x000000898a897221 */ /* 0x000fe20000010000 */
[----:B------:R-:W-:Y:S01]  /*44c0*/  F2FP.BF16.F32.PACK_AB R18, R130, R133 ;  /* 0x000000858212723e */ /* 0x000fe200000010ff */
[----:B------:R-:W-:Y:S01]  /*44d0*/  MUFU.EX2 R145, R145 ;  /* 0x0000009100917308 */ /* 0x000fe20000000800 */
[----:B------:R-:W-:Y:S01]  /*44e0*/  F2FP.BF16.F32.PACK_AB R19, R159, R134 ;  /* 0x000000869f13723e */ /* 0x000fe200000010ff */
[----:B------:R-:W-:Y:S01]  /*44f0*/  FADD.FTZ R136, R136, R153 ;  /* 0x0000009988887221 */ /* 0x000fe20000010000 */
[----:B------:R-:W-:Y:S01]  /*4500*/  FADD.FTZ R170, R170, R137 ;  /* 0x00000089aaaa7221 */ /* 0x000fe20000010000 */
[----:B------:R1:W-:Y:S01]  /*4510*/  MUFU.EX2 R123, R36 ;  /* 0x00000024007b7308 */ /* 0x0003e20000000800 */
[----:B------:R-:W-:Y:S01]  /*4520*/  FFMA.FTZ R50, R50, UR4, -R149 ;  /* 0x0000000432327c23 */ /* 0x000fe20008010895 */
[----:B------:R-:W-:Y:S01]  /*4530*/  FADD.FTZ R136, R171, R136 ;  /* 0x00000088ab887221 */ /* 0x000fe20000010000 */
[----:B------:R-:W-:Y:S01]  /*4540*/  FADD.FTZ R170, R139, R170 ;  /* 0x000000aa8baa7221 */ /* 0x000fe20000010000 */
[C---:B------:R-:W-:Y:S01]  /*4550*/  HMMA.16816.F32.BF16 R20, R16.reuse, R12, R20 ;  /* 0x0000000c1014723c */ /* 0x040fe20000041814 */
[----:B------:R4:W2:Y:S01]  /*4560*/  MUFU.EX2 R144, R172 ;  /* 0x000000ac00907308 */ /* 0x0008a20000000800 */
[----:B------:R-:W-:Y:S01]  /*4570*/  FADD.FTZ R129, R129, R136 ;  /* 0x0000008881817221 */ /* 0x000fe20000010000 */
[--C-:B------:R-:W-:Y:S01]  /*4580*/  FFMA.FTZ R68, R68, UR4, -R3.reuse ;  /* 0x0000000444447c23 */ /* 0x100fe20008010803 */
[----:B------:R-:W-:Y:S01]  /*4590*/  FFMA.FTZ R71, R71, UR4, -R3 ;  /* 0x0000000447477c23 */ /* 0x000fe20008010803 */
[----:B------:R-:W-:Y:S01]  /*45a0*/  MUFU.EX2 R135, R135 ;  /* 0x0000008700877308 */ /* 0x000fe20000000800 */
[----:B------:R-:W-:Y:S01]  /*45b0*/  FADD.FTZ R128, R128, R129 ;  /* 0x0000008180807221 */ /* 0x000fe20000010000 */
[--C-:B------:R-:W-:Y:S01]  /*45c0*/  FFMA.FTZ R70, R70, UR4, -R149.reuse ;  /* 0x0000000446467c23 */ /* 0x100fe20008010895 */
[C---:B------:R-:W-:Y:S01]  /*45d0*/  HMMA.16816.F32.BF16 R4, R16.reuse, R14, R4 ;  /* 0x0000000e1004723c */ /* 0x040fe20000041804 */
[----:B------:R-:W5:Y:S01]  /*45e0*/  LDSM.16.MT88.4 R12, [R155+0x5800] ;  /* 0x005800009b0c783b */ /* 0x000f620000004200 */
[----:B------:R-:W2:Y:S01]  /*45f0*/  MUFU.EX2 R146, R146 ;  /* 0x0000009200927308 */ /* 0x000ea20000000800 */
[----:B------:R-:W-:Y:S01]  /*4600*/  FADD.FTZ R133, R133, R128 ;  /* 0x0000008085857221 */ /* 0x000fe20000010000 */
[----:B------:R-:W-:Y:S01]  /*4610*/  FFMA.FTZ R79, R79, UR4, -R149 ;  /* 0x000000044f4f7c23 */ /* 0x000fe20008010895 */
[----:B-1----:R-:W1:Y:S01]  /*4620*/  LDSM.16.MT88.4 R36, [R208+0x5c00] ;  /* 0x005c0000d024783b */ /* 0x002e620000004200 */
[----:B------:R-:W-:Y:S01]  /*4630*/  MUFU.EX2 R112, R112 ;  /* 0x0000007000707308 */ /* 0x000fe20000000800 */
[----:B----4-:R-:W-:Y:S01]  /*4640*/  FFMA.FTZ R172, R111, UR4, -R3 ;  /* 0x000000046fac7c23 */ /* 0x010fe20008010803 */
[C---:B---3--:R-:W-:Y:S01]  /*4650*/  HMMA.16816.F32.BF16 R28, R16.reuse, R24, R28 ;  /* 0x00000018101c723c */ /* 0x048fe2000004181c */
[----:B------:R-:W-:Y:S01]  /*4660*/  FADD.FTZ R133, R130, R133 ;  /* 0x0000008582857221 */ /* 0x000fe20000010000 */
[----:B------:R-:W3:Y:S01]  /*4670*/  MUFU.EX2 R113, R113 ;  /* 0x0000007100717308 */ /* 0x000ee20000000800 */
[----:B------:R-:W-:Y:S01]  /*4680*/  FFMA.FTZ R40, R40, UR4, -R149 ;  /* 0x0000000428287c23 */ /* 0x000fe20008010895 */
[--C-:B------:R-:W-:Y:S01]  /*4690*/  FFMA.FTZ R162, R162, UR4, -R3.reuse ;  /* 0x00000004a2a27c23 */ /* 0x100fe20008010803 */
[----:B------:R-:W-:Y:S01]  /*46a0*/  FFMA.FTZ R47, R47, UR4, -R3 ;  /* 0x000000042f2f7c23 */ /* 0x000fe20008010803 */
[----:B------:R-:W-:Y:S01]  /*46b0*/  MUFU.EX2 R108, R108 ;  /* 0x0000006c006c7308 */ /* 0x000fe20000000800 */
[----:B------:R-:W-:Y:S01]  /*46c0*/  FFMA.FTZ R165, R165, UR4, -R149 ;  /* 0x00000004a5a57c23 */ /* 0x000fe20008010895 */
[----:B------:R-:W-:Y:S01]  /*46d0*/  HMMA.16816.F32.BF16 R8, R16, R26, R8 ;  /* 0x0000001a1008723c */ /* 0x000fe20000041808 */
[----:B--2---:R-:W-:Y:S01]  /*46e0*/  F2FP.BF16.F32.PACK_AB R16, R121, R120 ;  /* 0x000000787910723e */ /* 0x004fe200000010ff */
[----:B------:R-:W2:Y:S01]  /*46f0*/  LDSM.16.MT88.4 R24, [R155+0x5c00] ;  /* 0x005c00009b18783b */ /* 0x000ea20000004200 */
[----:B------:R-:W-:Y:S01]  /*4700*/  F2FP.BF16.F32.PACK_AB R17, R144, R123 ;  /* 0x0000007b9011723e */ /* 0x000fe200000010ff */
[----:B------:R-:W-:Y:S01]  /*4710*/  MUFU.EX2 R109, R109 ;  /* 0x0000006d006d7308 */ /* 0x000fe20000000800 */
[----:B------:R-:W-:Y:S01]  /*4720*/  F2FP.BF16.F32.PACK_AB R18, R145, R122 ;  /* 0x0000007a9112723e */ /* 0x000fe200000010ff */
[----:B------:R-:W-:Y:S01]  /*4730*/  FADD.FTZ R120, R120, R133 ;  /* 0x0000008578787221 */ /* 0x000fe20000010000 */
[----:B------:R-:W-:Y:S01]  /*4740*/  F2FP.BF16.F32.PACK_AB R19, R146, R135 ;  /* 0x000000879213723e */ /* 0x000fe200000010ff */
[----:B------:R4:W-:Y:S01]  /*4750*/  MUFU.EX2 R115, R147 ;  /* 0x0000009300737308 */ /* 0x0009e20000000800 */
[----:B------:R-:W-:Y:S01]  /*4760*/  FFMA.FTZ R167, R167, UR4, -R149 ;  /* 0x00000004a7a77c23 */ /* 0x000fe20008010895 */
[----:B------:R-:W-:Y:S01]  /*4770*/  FADD.FTZ R121, R121, R120 ;  /* 0x0000007879797221 */ /* 0x000fe20000010000 */
[--C-:B------:R-:W-:Y:S01]  /*4780*/  FFMA.FTZ R166, R166, UR4, -R3.reuse ;  /* 0x00000004a6a67c23 */ /* 0x100fe20008010803 */
[----:B------:R3:W1:Y:S01]  /*4790*/  MUFU.EX2 R110, R174 ;  /* 0x000000ae006e7308 */ /* 0x0006620000000800 */
[----:B------:R-:W-:Y:S01]  /*47a0*/  FFMA.FTZ R140, R140, UR4, -R3 ;  /* 0x000000048c8c7c23 */ /* 0x000fe20008010803 */
[C---:B-----5:R-:W-:Y:S01]  /*47b0*/  HMMA.16816.F32.BF16 R20, R16.reuse, R32, R20 ;  /* 0x000000201014723c */ /* 0x060fe20000041814 */
[----:B------:R-:W-:Y:S01]  /*47c0*/  FADD.FTZ R122, R122, R121 ;  /* 0x000000797a7a7221 */ /* 0x000fe20000010000 */
[----:B------:R5:W-:Y:S01]  /*47d0*/  MUFU.EX2 R111, R173 ;  /* 0x000000ad006f7308 */ /* 0x000be20000000800 */
[----:B------:R-:W-:Y:S01]  /*47e0*/  FFMA.FTZ R229, R154, UR4, -R149 ;  /* 0x000000049ae57c23 */ /* 0x000fe20008010895 */
[----:B------:R-:W-:Y:S01]  /*47f0*/  FFMA.FTZ R226, R168, UR4, -R3 ;  /* 0x00000004a8e27c23 */ /* 0x000fe20008010803 */
[----:B------:R-:W-:Y:S01]  /*4800*/  FADD.FTZ R145, R145, R122 ;  /* 0x0000007a91917221 */ /* 0x000fe20000010000 */
[----:B------:R-:W2:Y:S01]  /*4810*/  MUFU.EX2 R172, R172 ;  /* 0x000000ac00ac7308 */ /* 0x000ea20000000800 */
[----:B------:R-:W-:Y:S01]  /*4820*/  FFMA.FTZ R141, R141, UR4, -R149 ;  /* 0x000000048d8d7c23 */ /* 0x000fe20008010895 */
[C---:B------:R-:W-:Y:S01]  /*4830*/  HMMA.16816.F32.BF16 R4, R16.reuse, R34, R4 ;  /* 0x000000221004723c */ /* 0x040fe20000041804 */
[--C-:B----4-:R-:W-:Y:S01]  /*4840*/  FFMA.FTZ R147, R126, UR4, -R3.reuse ;  /* 0x000000047e937c23 */ /* 0x110fe20008010803 */
[----:B------:R-:W-:Y:S01]  /*4850*/  MUFU.EX2 R104, R104 ;  /* 0x0000006800687308 */ /* 0x000fe20000000800 */
[----:B------:R-:W-:Y:S01]  /*4860*/  LDSM.16.MT88.4 R32, [R155+0x6000] ;  /* 0x006000009b20783b */ /* 0x000fe20000004200 */
[--C-:B------:R-:W-:Y:S01]  /*4870*/  FFMA.FTZ R126, R99, UR4, -R3.reuse ;  /* 0x00000004637e7c23 */ /* 0x100fe20008010803 */
[--C-:B---3--:R-:W-:Y:S01]  /*4880*/  FFMA.FTZ R174, R91, UR4, -R3.reuse ;  /* 0x000000045bae7c23 */ /* 0x108fe20008010803 */
[----:B------:R-:W3:Y:S01]  /*4890*/  MUFU.EX2 R105, R105 ;  /* 0x0000006900697308 */ /* 0x000ee20000000800 */
[----:B------:R-:W-:Y:S01]  /*48a0*/  FFMA.FTZ R169, R169, UR4, -R3 ;  /* 0x00000004a9a97c23 */ /* 0x000fe20008010803 */
[C---:B------:R-:W-:Y:S01]  /*48b0*/  HMMA.16816.F32.BF16 R28, R16.reuse, R12, R28 ;  /* 0x0000000c101c723c */ /* 0x040fe2000004181c */
[----:B------:R-:W-:Y:S01]  /*48c0*/  F2FP.BF16.F32.PACK_AB R12, R113, R112 ;  /* 0x00000070710c723e */ /* 0x000fe200000010ff */
[----:B------:R-:W-:Y:S01]  /*48d0*/  MUFU.EX2 R114, R114 ;  /* 0x0000007200727308 */ /* 0x000fe20000000800 */
[----:B-1----:R-:W-:Y:S01]  /*48e0*/  F2FP.BF16.F32.PACK_AB R13, R110, R115 ;  /* 0x000000736e0d723e */ /* 0x002fe200000010ff */
[----:B-----5:R-:W-:Y:S01]  /*48f0*/  FFMA.FTZ R173, R89, UR4, -R149 ;  /* 0x0000000459ad7c23 */ /* 0x020fe20008010895 */
[----:B------:R-:W-:Y:S01]  /*4900*/  FADD.FTZ R112, R112, R145 ;  /* 0x0000009170707221 */ /* 0x000fe20000010000 */
[----:B------:R-:W-:Y:S01]  /*4910*/  MUFU.EX2 R125, R125 ;  /* 0x0000007d007d7308 */ /* 0x000fe20000000800 */
[----:B------:R-:W-:Y:S01]  /*4920*/  LDSM.16.MT88.4 R136, [R155+0x8c00] ;  /* 0x008c00009b88783b */ /* 0x000fe20000004200 */
[----:B------:R-:W-:Y:S01]  /*4930*/  HMMA.16816.F32.BF16 R8, R16, R14, R8 ;  /* 0x0000000e1008723c */ /* 0x000fe20000041808 */
[----:B------:R-:W-:Y:S01]  /*4940*/  F2FP.BF16.F32.PACK_AB R14, R109, R108 ;  /* 0x0000006c6d0e723e */ /* 0x000fe200000010ff */
[----:B------:R-:W-:Y:S01]  /*4950*/  MUFU.EX2 R106, R106 ;  /* 0x0000006a006a7308 */ /* 0x000fe20000000800 */
[----:B------:R-:W1:Y:S01]  /*4960*/  LDSM.16.MT88.4 R16, [R208+0x6000] ;  /* 0x00600000d010783b */ /* 0x000e620000004200 */
[----:B--2---:R-:W-:Y:S01]  /*4970*/  F2FP.BF16.F32.PACK_AB R15, R172, R111 ;  /* 0x0000006fac0f723e */ /* 0x004fe200000010ff */
[----:B------:R-:W-:Y:S01]  /*4980*/  FADD.FTZ R113, R113, R112 ;  /* 0x0000007071717221 */ /* 0x000fe20000010000 */
[----:B------:R-:W2:Y:S03]  /*4990*/  MUFU.EX2 R107, R107 ;  /* 0x0000006b006b7308 */ /* 0x000ea60000000800 */
[----:B------:R-:W-:Y:S01]  /*49a0*/  FADD.FTZ R108, R108, R113 ;  /* 0x000000716c6c7221 */ /* 0x000fe20000010000 */
[----:B------:R-:W-:Y:S01]  /*49b0*/  MUFU.EX2 R124, R124 ;  /* 0x0000007c007c7308 */ /* 0x000fe20000000800 */
[----:B------:R-:W-:Y:S01]  /*49c0*/  HMMA.16816.F32.BF16 R20, R12, R36, R20 ;  /* 0x000000240c14723c */ /* 0x000fe20000041814 */
[----:B------:R-:W-:Y:S01]  /*49d0*/  FFMA.FTZ R36, R118, UR4, -R149 ;  /* 0x0000000476247c23 */ /* 0x000fe20008010895 */
[--C-:B------:R-:W-:Y:S01]  /*49e0*/  FFMA.FTZ R118, R116, UR4, -R3.reuse ;  /* 0x0000000474767c23 */ /* 0x100fe20008010803 */
[----:B------:R-:W4:Y:S01]  /*49f0*/  MUFU.EX2 R147, R147 ;  /* 0x0000009300937308 */ /* 0x000f220000000800 */
[----:B------:R-:W-:Y:S01]  /*4a00*/  FFMA.FTZ R37, R117, UR4, -R3 ;  /* 0x0000000475257c23 */ /* 0x000fe20008010803 */
[----:B------:R-:W-:-:S02]  /*4a10*/  FADD.FTZ R109, R109, R108 ;  /* 0x0000006c6d6d7221 */ /* 0x000fc40000010000 */
[----:B------:R-:W-:Y:S01]  /*4a20*/  MUFU.EX2 R96, R96 ;  /* 0x0000006000607308 */ /* 0x000fe20000000800 */
[C---:B------:R-:W-:Y:S01]  /*4a30*/  HMMA.16816.F32.BF16 R4, R12.reuse, R38, R4 ;  /* 0x000000260c04723c */ /* 0x040fe20000041804 */
[----:B------:R-:W-:Y:S02]  /*4a40*/  FFMA.FTZ R38, R127, UR4, -R149 ;  /* 0x000000047f267c23 */ /* 0x000fe40008010895 */
[----:B------:R-:W5:Y:S04]  /*4a50*/  MUFU.EX2 R97, R97 ;  /* 0x0000006100617308 */ /* 0x000f680000000800 */
[----:B------:R-:W-:Y:S01]  /*4a60*/  MUFU.EX2 R98, R98 ;  /* 0x0000006200627308 */ /* 0x000fe20000000800 */
[C---:B------:R-:W-:Y:S03]  /*4a70*/  HMMA.16816.F32.BF16 R28, R12.reuse, R24, R28 ;  /* 0x000000180c1c723c */ /* 0x040fe6000004181c */
[----:B------:R-:W-:Y:S04]  /*4a80*/  MUFU.EX2 R127, R36 ;  /* 0x00000024007f7308 */ /* 0x000fe80000000800 */
[----:B------:R-:W-:Y:S01]  /*4a90*/  MUFU.EX2 R99, R37 ;  /* 0x0000002500637308 */ /* 0x000fe20000000800 */
[----:B------:R-:W-:Y:S01]  /*4aa0*/  HMMA.16816.F32.BF16 R8, R12, R26, R8 ;  /* 0x0000001a0c08723c */ /* 0x000fe20000041808 */
[----:B---3--:R-:W-:Y:S01]  /*4ab0*/  F2FP.BF16.F32.PACK_AB R12, R105, R104 ;  /* 0x00000068690c723e */ /* 0x008fe200000010ff */
[----:B------:R-:W3:Y:S01]  /*4ac0*/  LDSM.16.MT88.4 R24, [R208+0x6400] ;  /* 0x00640000d018783b */ /* 0x000ee20000004200 */
[----:B--2---:R-:W-:Y:S01]  /*4ad0*/  F2FP.BF16.F32.PACK_AB R13, R107, R106 ;  /* 0x0000006a6b0d723e */ /* 0x004fe200000010ff */
[----:B------:R2:W5:Y:S01]  /*4ae0*/  MUFU.EX2 R116, R126 ;  /* 0x0000007e00747308 */ /* 0x0005620000000800 */
[----:B------:R-:W-:Y:S01]  /*4af0*/  F2FP.BF16.F32.PACK_AB R14, R125, R114 ;  /* 0x000000727d0e723e */ /* 0x000fe200000010ff */
[----:B------:R-:W-:Y:S01]  /*4b00*/  FADD.FTZ R104, R104, R109 ;  /* 0x0000006d68687221 */ /* 0x000fe20000010000 */
[----:B----4-:R-:W-:Y:S01]  /*4b10*/  F2FP.BF16.F32.PACK_AB R15, R147, R124 ;  /* 0x0000007c930f723e */ /* 0x010fe200000010ff */
[----:B------:R-:W-:Y:S02]  /*4b20*/  MUFU.EX2 R118, R118 ;  /* 0x0000007600767308 */ /* 0x000fe40000000800 */
[----:B------:R-:W-:-:S02]  /*4b30*/  FADD.FTZ R105, R105, R104 ;  /* 0x0000006869697221 */ /* 0x000fc40000010000 */
[----:B------:R4:W5:Y:S02]  /*4b40*/  MUFU.EX2 R89, R175 ;  /* 0x000000af00597308 */ /* 0x0009640000000800 */
[C---:B-1----:R-:W-:Y:S01]  /*4b50*/  HMMA.16816.F32.BF16 R20, R12.reuse, R16, R20 ;  /* 0x000000100c14723c */ /* 0x042fe20000041814 */
[----:B------:R-:W-:Y:S01]  /*4b60*/  FADD.FTZ R114, R114, R105 ;  /* 0x0000006972727221 */ /* 0x000fe20000010000 */
[----:B------:R1:W-:Y:S01]  /*4b70*/  MUFU.EX2 R117, R38 ;  /* 0x0000002600757308 */ /* 0x0003e20000000800 */
[--C-:B--2---:R-:W-:Y:S02]  /*4b80*/  FFMA.FTZ R126, R87, UR4, -R3.reuse ;  /* 0x00000004577e7c23 */ /* 0x104fe40008010803 */
[----:B------:R-:W-:Y:S01]  /*4b90*/  FADD.FTZ R125, R125, R114 ;  /* 0x000000727d7d7221 */ /* 0x000fe20000010000 */
[----:B------:R2:W-:Y:S02]  /*4ba0*/  MUFU.EX2 R91, R119 ;  /* 0x00000077005b7308 */ /* 0x0005e40000000800 */
[----:B------:R-:W-:Y:S01]  /*4bb0*/  HMMA.16816.F32.BF16 R4, R12, R18, R4 ;  /* 0x000000120c04723c */ /* 0x000fe20000041804 */
[----:B------:R-:W3:Y:S01]  /*4bc0*/  LDSM.16.MT88.4 R16, [R155+0x6400] ;  /* 0x006400009b10783b */ /* 0x000ee20000004200 */
[----:B------:R-:W-:Y:S01]  /*4bd0*/  MUFU.EX2 R126, R126 ;  /* 0x0000007e007e7308 */ /* 0x000fe20000000800 */
[--C-:B----4-:R-:W-:Y:S01]  /*4be0*/  FFMA.FTZ R175, R95, UR4, -R3.reuse ;  /* 0x000000045faf7c23 */ /* 0x110fe20008010803 */
[----:B------:R-:W-:-:S02]  /*4bf0*/  FFMA.FTZ R95, R66, UR4, -R3 ;  /* 0x00000004425f7c23 */ /* 0x000fc40008010803 */
[----:B------:R-:W-:Y:S02]  /*4c00*/  MUFU.EX2 R80, R80 ;  /* 0x0000005000507308 */ /* 0x000fe40000000800 */
[C---:B------:R-:W-:Y:S01]  /*4c10*/  HMMA.16816.F32.BF16 R28, R12.reuse, R32, R28 ;  /* 0x000000200c1c723c */ /* 0x040fe2000004181c */
[----:B-1----:R-:W1:Y:S01]  /*4c20*/  LDSM.16.MT88.4 R36, [R208+0x6800] ;  /* 0x00680000d024783b */ /* 0x002e620000004200 */
[--C-:B------:R-:W-:Y:S01]  /*4c30*/  FFMA.FTZ R33, R84, UR4, -R149.reuse ;  /* 0x0000000454217c23 */ /* 0x100fe20008010895 */
[----:B------:R-:W-:Y:S01]  /*4c40*/  FFMA.FTZ R32, R85, UR4, -R149 ;  /* 0x0000000455207c23 */ /* 0x000fe20008010895 */
[----:B------:R4:W1:Y:S01]  /*4c50*/  MUFU.EX2 R84, R173 ;  /* 0x000000ad00547308 */ /* 0x0008620000000800 */
[--C-:B--2---:R-:W-:Y:S01]  /*4c60*/  FFMA.FTZ R119, R102, UR4, -R3.reuse ;  /* 0x0000000466777c23 */ /* 0x104fe20008010803 */
[----:B------:R-:W-:Y:S02]  /*4c70*/  FFMA.FTZ R102, R75, UR4, -R3 ;  /* 0x000000044b667c23 */ /* 0x000fe40008010803 */
[----:B------:R-:W-:Y:S01]  /*4c80*/  HMMA.16816.F32.BF16 R8, R12, R34, R8 ;  /* 0x000000220c08723c */ /* 0x000fe20000041808 */
[----:B------:R-:W-:Y:S01]  /*4c90*/  MUFU.EX2 R85, R33 ;  /* 0x0000002100557308 */ /* 0x000fe20000000800 */
[----:B-----5:R-:W-:Y:S01]  /*4ca0*/  F2FP.BF16.F32.PACK_AB R12, R97, R96 ;  /* 0x00000060610c723e */ /* 0x020fe200000010ff */
[----:B------:R-:W-:Y:S01]  /*4cb0*/  FADD.FTZ R96, R96, R125 ;  /* 0x0000007d60607221 */ /* 0x000fe20000010000 */
[----:B------:R-:W-:Y:S01]  /*4cc0*/  F2FP.BF16.F32.PACK_AB R13, R116, R99 ;  /* 0x00000063740d723e */ /* 0x000fe200000010ff */
[----:B------:R2:W-:Y:S01]  /*4cd0*/  MUFU.EX2 R90, R32 ;  /* 0x00000020005a7308 */ /* 0x0005e20000000800 */
[----:B------:R-:W-:Y:S01]  /*4ce0*/  F2FP.BF16.F32.PACK_AB R14, R127, R98 ;  /* 0x000000627f0e723e */ /* 0x000fe200000010ff */
[----:B------:R-:W-:Y:S01]  /*4cf0*/  FADD.FTZ R97, R97, R96 ;  /* 0x0000006061617221 */ /* 0x000fe20000010000 */
[----:B------:R-:W-:Y:S01]  /*4d00*/  F2FP.BF16.F32.PACK_AB R15, R89, R118 ;  /* 0x00000076590f723e */ /* 0x000fe200000010ff */
[----:B------:R-:W-:Y:S01]  /*4d10*/  MUFU.EX2 R81, R81 ;  /* 0x0000005100517308 */ /* 0x000fe20000000800 */
[----:B----4-:R-:W-:Y:S01]  /*4d20*/  FFMA.FTZ R173, R86, UR4, -R3 ;  /* 0x0000000456ad7c23 */ /* 0x010fe20008010803 */
[----:B------:R-:W-:-:S02]  /*4d30*/  FADD.FTZ R98, R98, R97 ;  /* 0x0000006162627221 */ /* 0x000fc40000010000 */
[----:B------:R4:W5:Y:S02]  /*4d40*/  MUFU.EX2 R86, R174 ;  /* 0x000000ae00567308 */ /* 0x0009640000000800 */
[C---:B---3--:R-:W-:Y:S01]  /*4d50*/  HMMA.16816.F32.BF16 R20, R12.reuse, R24, R20 ;  /* 0x000000180c14723c */ /* 0x048fe20000041814 */
[----:B------:R-:W-:Y:S01]  /*4d60*/  FADD.FTZ R98, R127, R98 ;  /* 0x000000627f627221 */ /* 0x000fe20000010000 */
[----:B------:R3:W5:Y:S01]  /*4d70*/  MUFU.EX2 R87, R173 ;  /* 0x000000ad00577308 */ /* 0x0007620000000800 */
[----:B--2---:R-:W2:Y:S03]  /*4d80*/  LDSM.16.MT88.4 R32, [R155+0x6800] ;  /* 0x006800009b20783b */ /* 0x004ea60000004200 */
[----:B------:R-:W-:Y:S02]  /*4d90*/  MUFU.EX2 R88, R88 ;  /* 0x0000005800587308 */ /* 0x000fe40000000800 */
[----:B------:R-:W-:Y:S01]  /*4da0*/  HMMA.16816.F32.BF16 R4, R12, R26, R4 ;  /* 0x0000001a0c04723c */ /* 0x000fe20000041804 */
[----:B------:R-:W-:Y:S01]  /*4db0*/  LDSM.16.MT88.4 R24, [R155+0x6c00] ;  /* 0x006c00009b18783b */ /* 0x000fe20000004200 */
[----:B------:R-:W-:Y:S01]  /*4dc0*/  MUFU.EX2 R101, R101 ;  /* 0x0000006500657308 */ /* 0x000fe20000000800 */
[----:B----4-:R-:W-:-:S03]  /*4dd0*/  FFMA.FTZ R174, R67, UR4, -R3 ;  /* 0x0000000443ae7c23 */ /* 0x010fc60008010803 */
[----:B------:R-:W-:Y:S02]  /*4de0*/  MUFU.EX2 R82, R82 ;  /* 0x0000005200527308 */ /* 0x000fe40000000800 */
[C---:B------:R-:W-:Y:S01]  /*4df0*/  HMMA.16816.F32.BF16 R28, R12.reuse, R16, R28 ;  /* 0x000000100c1c723c */ /* 0x040fe2000004181c */
[----:B---3--:R-:W-:Y:S01]  /*4e00*/  FFMA.FTZ R173, R65, UR4, -R149 ;  /* 0x0000000441ad7c23 */ /* 0x008fe20008010895 */
[----:B------:R-:W3:Y:S04]  /*4e10*/  MUFU.EX2 R83, R83 ;  /* 0x0000005300537308 */ /* 0x000ee80000000800 */
[----:B------:R-:W-:Y:S02]  /*4e20*/  MUFU.EX2 R100, R100 ;  /* 0x0000006400647308 */ /* 0x000fe40000000800 */
[----:B------:R-:W-:Y:S01]  /*4e30*/  HMMA.16816.F32.BF16 R8, R12, R18, R8 ;  /* 0x000000120c08723c */ /* 0x000fe20000041808 */
[----:B------:R-:W4:Y:S01]  /*4e40*/  LDSM.16.MT88.4 R16, [R208+0x6c00] ;  /* 0x006c0000d010783b */ /* 0x000f220000004200 */
[----:B-1----:R-:W-:Y:S01]  /*4e50*/  F2FP.BF16.F32.PACK_AB R12, R84, R117 ;  /* 0x00000075540c723e */ /* 0x002fe200000010ff */
[----:B------:R-:W1:Y:S01]  /*4e60*/  MUFU.EX2 R119, R119 ;  /* 0x0000007700777308 */ /* 0x000e620000000800 */
[----:B-----5:R-:W-:Y:S01]  /*4e70*/  F2FP.BF16.F32.PACK_AB R13, R86, R91 ;  /* 0x0000005b560d723e */ /* 0x020fe200000010ff */
[----:B------:R-:W-:Y:S01]  /*4e80*/  FADD.FTZ R117, R117, R98 ;  /* 0x0000006275757221 */ /* 0x000fe20000010000 */
[----:B------:R-:W-:Y:S01]  /*4e90*/  F2FP.BF16.F32.PACK_AB R14, R90, R85 ;  /* 0x000000555a0e723e */ /* 0x000fe200000010ff */
[----:B------:R-:W-:Y:S01]  /*4ea0*/  MUFU.EX2 R72, R72 ;  /* 0x0000004800487308 */ /* 0x000fe20000000800 */
[----:B------:R-:W-:Y:S01]  /*4eb0*/  F2FP.BF16.F32.PACK_AB R15, R126, R87 ;  /* 0x000000577e0f723e */ /* 0x000fe200000010ff */
[----:B------:R-:W-:-:S02]  /*4ec0*/  FADD.FTZ R84, R84, R117 ;  /* 0x0000007554547221 */ /* 0x000fc40000010000 */
[----:B------:R-:W5:Y:S02]  /*4ed0*/  MUFU.EX2 R73, R73 ;  /* 0x0000004900497308 */ /* 0x000f640000000800 */
[----:B------:R-:W-:Y:S02]  /*4ee0*/  FADD.FTZ R85, R85, R84 ;  /* 0x0000005455557221 */ /* 0x000fe40000010000 */
[----:B------:R-:W-:Y:S01]  /*4ef0*/  HMMA.16816.F32.BF16 R20, R12, R36, R20 ;  /* 0x000000240c14723c */ /* 0x000fe20000041814 */
[----:B------:R-:W-:Y:S01]  /*4f00*/  FFMA.FTZ R36, R94, UR4, -R149 ;  /* 0x000000045e247c23 */ /* 0x000fe20008010895 */
[--C-:B------:R-:W-:Y:S01]  /*4f10*/  FFMA.FTZ R94, R92, UR4, -R3.reuse ;  /* 0x000000045c5e7c23 */ /* 0x100fe20008010803 */
[----:B------:R-:W-:Y:S01]  /*4f20*/  FFMA.FTZ R37, R93, UR4, -R3 ;  /* 0x000000045d257c23 */ /* 0x000fe20008010803 */
[----:B------:R-:W-:Y:S01]  /*4f30*/  MUFU.EX2 R74, R74 ;  /* 0x0000004a004a7308 */ /* 0x000fe20000000800 */
[----:B------:R-:W-:-:S03]  /*4f40*/  FADD.FTZ R85, R90, R85 ;  /* 0x000000555a557221 */ /* 0x000fc60000010000 */
[C---:B------:R-:W-:Y:S01]  /*4f50*/  HMMA.16816.F32.BF16 R4, R12.reuse, R38, R4 ;  /* 0x000000260c04723c */ /* 0x040fe20000041804 */
[----:B------:R-:W-:Y:S01]  /*4f60*/  FFMA.FTZ R38, R103, UR4, -R149 ;  /* 0x0000000467267c23 */ /* 0x000fe20008010895 */
[----:B------:R-:W-:Y:S04]  /*4f70*/  MUFU.EX2 R75, R37 ;  /* 0x00000025004b7308 */ /* 0x000fe80000000800 */
[----:B------:R-:W-:Y:S02]  /*4f80*/  MUFU.EX2 R103, R36 ;  /* 0x0000002400677308 */ /* 0x000fe40000000800 */
[C---:B--2---:R-:W-:Y:S02]  /*4f90*/  HMMA.16816.F32.BF16 R28, R12.reuse, R32, R28 ;  /* 0x000000200c1c723c */ /* 0x044fe4000004181c */
[----:B------:R2:W-:Y:S04]  /*4fa0*/  MUFU.EX2 R93, R38 ;  /* 0x00000026005d7308 */ /* 0x0005e80000000800 */
[----:B------:R5:W4:Y:S02]  /*4fb0*/  MUFU.EX2 R92, R102 ;  /* 0x00000066005c7308 */ /* 0x000b240000000800 */
[----:B------:R-:W-:Y:S01]  /*4fc0*/  HMMA.16816.F32.BF16 R8, R12, R34, R8 ;  /* 0x000000220c08723c */ /* 0x000fe20000041808 */
[----:B------:R-:W4:Y:S01]  /*4fd0*/  LDSM.16.MT88.4 R32, [R208+0x7000] ;  /* 0x00700000d020783b */ /* 0x000f220000004200 */
[----:B------:R-:W-:Y:S01]  /*4fe0*/  F2FP.BF16.F32.PACK_AB R12, R81, R80 ;  /* 0x00000050510c723e */ /* 0x000fe200000010ff */
[----:B------:R-:W-:Y:S01]  /*4ff0*/  MUFU.EX2 R94, R94 ;  /* 0x0000005e005e7308 */ /* 0x000fe20000000800 */
[----:B---3--:R-:W-:Y:S01]  /*5000*/  F2FP.BF16.F32.PACK_AB R13, R83, R82 ;  /* 0x00000052530d723e */ /* 0x008fe200000010ff */
[----:B------:R-:W-:Y:S01]  /*5010*/  FADD.FTZ R80, R80, R85 ;  /* 0x0000005550507221 */ /* 0x000fe20000010000 */
[----:B------:R-:W-:Y:S01]  /*5020*/  F2FP.BF16.F32.PACK_AB R14, R101, R88 ;  /* 0x00000058650e723e */ /* 0x000fe200000010ff */
[----:B------:R-:W3:Y:S01]  /*5030*/  MUFU.EX2 R65, R175 ;  /* 0x000000af00417308 */ /* 0x000ee20000000800 */
[----:B-1----:R-:W-:Y:S01]  /*5040*/  F2FP.BF16.F32.PACK_AB R15, R119, R100 ;  /* 0x00000064770f723e */ /* 0x002fe200000010ff */
[----:B--2---:R-:W-:Y:S01]  /*5050*/  LDSM.16.MT88.4 R36, [R208+0x7400] ;  /* 0x00740000d024783b */ /* 0x004fe20000004200 */
[----:B------:R-:W-:Y:S01]  /*5060*/  FADD.FTZ R81, R81, R80 ;  /* 0x0000005051517221 */ /* 0x000fe20000010000 */
[----:B------:R-:W-:Y:S01]  /*5070*/  MUFU.EX2 R67, R95 ;  /* 0x0000005f00437308 */ /* 0x000fe20000000800 */
[----:B-----5:R-:W-:Y:S01]  /*5080*/  FFMA.FTZ R102, R63, UR4, -R3 ;  /* 0x000000043f667c23 */ /* 0x020fe20008010803 */
[----:B------:R-:W-:Y:S01]  /*5090*/  FFMA.FTZ R80, R46, UR4, -R149 ;  /* 0x000000042e507c23 */ /* 0x000fe20008010895 */
[----:B------:R-:W-:Y:S01]  /*50a0*/  FADD.FTZ R88, R88, R81 ;  /* 0x0000005158587221 */ /* 0x000fe20000010000 */
[----:B----4-:R-:W-:Y:S01]  /*50b0*/  HMMA.16816.F32.BF16 R20, R12, R16, R20 ;  /* 0x000000100c14723c */ /* 0x010fe20000041814 */
[----:B------:R-:W-:Y:S02]  /*50c0*/  MUFU.EX2 R56, R56 ;  /* 0x0000003800387308 */ /* 0x000fe40000000800 */
[----:B------:R-:W-:-:S02]  /*50d0*/  FADD.FTZ R101, R101, R88 ;  /* 0x0000005865657221 */ /* 0x000fc40000010000 */
[----:B------:R-:W-:Y:S03]  /*50e0*/  MUFU.EX2 R102, R102 ;  /* 0x0000006600667308 */ /* 0x000fe60000000800 */
[C---:B------:R-:W-:Y:S01]  /*50f0*/  HMMA.16816.F32.BF16 R4, R12.reuse, R18, R4 ;  /* 0x000000120c04723c */ /* 0x040fe20000041804 */
[----:B------:R-:W1:Y:S01]  /*5100*/  LDSM.16.MT88.4 R16, [R155+0x7000] ;  /* 0x007000009b10783b */ /* 0x000e620000004200 */
[----:B------:R-:W-:Y:S04]  /*5110*/  MUFU.EX2 R50, R50 ;  /* 0x0000003200327308 */ /* 0x000fe80000000800 */
[----:B------:R-:W-:Y:S02]  /*5120*/  MUFU.EX2 R68, R68 ;  /* 0x0000004400447308 */ /* 0x000fe40000000800 */
[C---:B------:R-:W-:Y:S01]  /*5130*/  HMMA.16816.F32.BF16 R28, R12.reuse, R24, R28 ;  /* 0x000000180c1c723c */ /* 0x040fe2000004181c */
[--C-:B------:R-:W-:Y:S01]  /*5140*/  FFMA.FTZ R25, R60, UR4, -R149.reuse ;  /* 0x000000043c197c23 */ /* 0x100fe20008010895 */
[----:B------:R-:W-:Y:S01]  /*5150*/  FFMA.FTZ R24, R61, UR4, -R149 ;  /* 0x000000043d187c23 */ /* 0x000fe20008010895 */
[----:B------:R2:W4:Y:S04]  /*5160*/  MUFU.EX2 R60, R173 ;  /* 0x000000ad003c7308 */ /* 0x0005280000000800 */
[----:B------:R-:W-:Y:S01]  /*5170*/  MUFU.EX2 R61, R25 ;  /* 0x00000019003d7308 */ /* 0x000fe20000000800 */
[----:B------:R-:W-:Y:S01]  /*5180*/  HMMA.16816.F32.BF16 R8, R12, R26, R8 ;  /* 0x0000001a0c08723c */ /* 0x000fe20000041808 */
[----:B------:R-:W-:Y:S01]  /*5190*/  F2FP.BF16.F32.PACK_AB R12, R73, R72 ;  /* 0x00000048490c723e */ /* 0x000fe200000010ff */
[----:B------:R-:W-:Y:S01]  /*51a0*/  FADD.FTZ R72, R72, R101 ;  /* 0x0000006548487221 */ /* 0x000fe20000010000 */
[----:B------:R-:W-:Y:S01]  /*51b0*/  F2FP.BF16.F32.PACK_AB R13, R92, R75 ;  /* 0x0000004b5c0d723e */ /* 0x000fe200000010ff */
[----:B------:R5:W-:Y:S01]  /*51c0*/  MUFU.EX2 R66, R24 ;  /* 0x0000001800427308 */ /* 0x000be20000000800 */
[----:B------:R-:W-:Y:S01]  /*51d0*/  F2FP.BF16.F32.PACK_AB R14, R103, R74 ;  /* 0x0000004a670e723e */ /* 0x000fe200000010ff */
[----:B------:R-:W-:Y:S01]  /*51e0*/  FADD.FTZ R81, R73, R72 ;  /* 0x0000004849517221 */ /* 0x000fe20000010000 */
[----:B---3--:R-:W-:Y:S01]  /*51f0*/  F2FP.BF16.F32.PACK_AB R15, R65, R94 ;  /* 0x0000005e410f723e */ /* 0x008fe200000010ff */
[----:B------:R-:W-:Y:S01]  /*5200*/  MUFU.EX2 R71, R71 ;  /* 0x0000004700477308 */ /* 0x000fe20000000800 */
[----:B--2---:R-:W-:Y:S01]  /*5210*/  FFMA.FTZ R173, R62, UR4, -R3 ;  /* 0x000000043ead7c23 */ /* 0x004fe20008010803 */
[----:B------:R-:W-:Y:S01]  /*5220*/  FADD.FTZ R74, R74, R81 ;  /* 0x000000514a4a7221 */ /* 0x000fe20000010000 */
[----:B------:R-:W-:Y:S01]  /*5230*/  FFMA.FTZ R72, R45, UR4, -R3 ;  /* 0x000000042d487c23 */ /* 0x000fe20008010803 */
[----:B------:R-:W2:Y:S02]  /*5240*/  MUFU.EX2 R62, R174 ;  /* 0x000000ae003e7308 */ /* 0x000ea40000000800 */
[C---:B------:R-:W-:Y:S01]  /*5250*/  HMMA.16816.F32.BF16 R20, R12.reuse, R32, R20 ;  /* 0x000000200c14723c */ /* 0x040fe20000041814 */
[--C-:B------:R-:W-:Y:S01]  /*5260*/  FFMA.FTZ R32, R57, UR4, -R149.reuse ;  /* 0x0000000439207c23 */ /* 0x100fe20008010895 */
[----:B------:R-:W3:Y:S01]  /*5270*/  MUFU.EX2 R63, R173 ;  /* 0x000000ad003f7308 */ /* 0x000ee20000000800 */
[----:B------:R-:W-:Y:S01]  /*5280*/  FFMA.FTZ R57, R77, UR4, -R149 ;  /* 0x000000044d397c23 */ /* 0x000fe20008010895 */
[----:B-----5:R-:W5:Y:S01]  /*5290*/  LDSM.16.MT88.4 R24, [R155+0x7400] ;  /* 0x007400009b18783b */ /* 0x020f620000004200 */
[----:B------:R-:W-:Y:S01]  /*52a0*/  FADD.FTZ R77, R131, R170 ;  /* 0x000000aa834d7221 */ /* 0x000fe20000010000 */
[----:B------:R-:W-:Y:S01]  /*52b0*/  MUFU.EX2 R40, R40 ;  /* 0x0000002800287308 */ /* 0x000fe20000000800 */
[----:B------:R-:W-:Y:S01]  /*52c0*/  FADD.FTZ R74, R103, R74 ;  /* 0x0000004a674a7221 */ /* 0x000fe20000010000 */
[C---:B------:R-:W-:Y:S01]  /*52d0*/  HMMA.16816.F32.BF16 R4, R12.reuse, R34, R4 ;  /* 0x000000220c04723c */ /* 0x040fe20000041804 */
[----:B------:R-:W-:Y:S01]  /*52e0*/  FADD.FTZ R77, R132, R77 ;  /* 0x0000004d844d7221 */ /* 0x000fe20000010000 */
[----:B------:R-:W-:Y:S03]  /*52f0*/  MUFU.EX2 R57, R57 ;  /* 0x0000003900397308 */ /* 0x000fe60000000800 */
[----:B------:R-:W-:Y:S01]  /*5300*/  FADD.FTZ R134, R134, R77 ;  /* 0x0000004d86867221 */ /* 0x000fe20000010000 */
[----:B------:R-:W-:Y:S01]  /*5310*/  FFMA.FTZ R77, R158, UR4, -R149 ;  /* 0x000000049e4d7c23 */ /* 0x000fe20008010895 */
[----:B------:R-:W-:Y:S01]  /*5320*/  MUFU.EX2 R46, R167 ;  /* 0x000000a7002e7308 */ /* 0x000fe20000000800 */
[----:B-1----:R-:W-:Y:S01]  /*5330*/  HMMA.16816.F32.BF16 R28, R12, R16, R28 ;  /* 0x000000100c1c723c */ /* 0x002fe2000004181c */
[----:B------:R-:W-:-:S02]  /*5340*/  FADD.FTZ R134, R159, R134 ;  /* 0x000000869f867221 */ /* 0x000fc40000010000 */
[----:B------:R-:W-:Y:S02]  /*5350*/  MUFU.EX2 R45, R80 ;  /* 0x00000050002d7308 */ /* 0x000fe40000000800 */
[----:B------:R-:W-:Y:S02]  /*5360*/  FADD.FTZ R123, R123, R134 ;  /* 0x000000867b7b7221 */ /* 0x000fe40000010000 */
[----:B------:R-:W-:Y:S01]  /*5370*/  MUFU.EX2 R77, R77 ;  /* 0x0000004d004d7308 */ /* 0x000fe20000000800 */
[----:B------:R-:W-:Y:S01]  /*5380*/  HMMA.16816.F32.BF16 R8, R12, R18, R8 ;  /* 0x000000120c08723c */ /* 0x000fe20000041808 */
[----:B------:R-:W1:Y:S01]  /*5390*/  LDSM.16.MT88.4 R16, [R208+0x7800] ;  /* 0x00780000d010783b */ /* 0x000e620000004200 */
[----:B----4-:R-:W-:Y:S01]  /*53a0*/  F2FP.BF16.F32.PACK_AB R12, R60, R93 ;  /* 0x0000005d3c0c723e */ /* 0x010fe200000010ff */
[----:B------:R-:W-:Y:S01]  /*53b0*/  FADD.FTZ R144, R144, R123 ;  /* 0x0000007b90907221 */ /* 0x000fe20000010000 */
[----:B--2---:R-:W-:Y:S01]  /*53c0*/  F2FP.BF16.F32.PACK_AB R13, R62, R67 ;  /* 0x000000433e0d723e */ /* 0x004fe200000010ff */
[----:B------:R-:W-:Y:S01]  /*53d0*/  FADD.FTZ R93, R93, R74 ;  /* 0x0000004a5d5d7221 */ /* 0x000fe20000010000 */
[----:B------:R-:W-:Y:S01]  /*53e0*/  F2FP.BF16.F32.PACK_AB R14, R66, R61 ;  /* 0x0000003d420e723e */ /* 0x000fe200000010ff */
[----:B------:R-:W-:Y:S01]  /*53f0*/  FADD.FTZ R135, R135, R144 ;  /* 0x0000009087877221 */ /* 0x000fe20000010000 */
[----:B---3--:R-:W-:Y:S01]  /*5400*/  F2FP.BF16.F32.PACK_AB R15, R102, R63 ;  /* 0x0000003f660f723e */ /* 0x008fe200000010ff */
[----:B------:R-:W-:Y:S01]  /*5410*/  FADD.FTZ R60, R60, R93 ;  /* 0x0000005d3c3c7221 */ /* 0x000fe20000010000 */
[----:B------:R-:W-:Y:S01]  /*5420*/  MUFU.EX2 R72, R72 ;  /* 0x0000004800487308 */ /* 0x000fe20000000800 */
[----:B------:R-:W-:-:S02]  /*5430*/  FADD.FTZ R146, R146, R135 ;  /* 0x0000008792927221 */ /* 0x000fc40000010000 */
[----:B------:R-:W-:Y:S01]  /*5440*/  LDSM.16.MT88.4 R132, [R208+0x8c00] ;  /* 0x008c0000d084783b */ /* 0x000fe20000004200 */
[----:B------:R-:W-:Y:S01]  /*5450*/  MUFU.EX2 R47, R47 ;  /* 0x0000002f002f7308 */ /* 0x000fe20000000800 */
[C---:B------:R-:W-:Y:S01]  /*5460*/  HMMA.16816.F32.BF16 R20, R12.reuse, R36, R20 ;  /* 0x000000240c14723c */ /* 0x040fe20000041814 */
[----:B------:R-:W-:Y:S01]  /*5470*/  FFMA.FTZ R36, R64, UR4, -R149 ;  /* 0x0000000440247c23 */ /* 0x000fe20008010895 */
[--C-:B------:R-:W-:Y:S01]  /*5480*/  FFMA.FTZ R64, R58, UR4, -R3.reuse ;  /* 0x000000043a407c23 */ /* 0x100fe20008010803 */
[----:B------:R-:W-:Y:S01]  /*5490*/  FFMA.FTZ R58, R76, UR4, -R3 ;  /* 0x000000044c3a7c23 */ /* 0x000fe20008010803 */
[----:B------:R2:W3:Y:S01]  /*54a0*/  MUFU.EX2 R37, R32 ;  /* 0x0000002000257308 */ /* 0x0004e20000000800 */
[--C-:B------:R-:W-:Y:S01]  /*54b0*/  FFMA.FTZ R76, R48, UR4, -R149.reuse ;  /* 0x00000004304c7c23 */ /* 0x100fe20008010895 */
[----:B------:R-:W-:Y:S01]  /*54c0*/  FFMA.FTZ R48, R49, UR4, -R149 ;  /* 0x0000000431307c23 */ /* 0x000fe20008010895 */
[----:B------:R-:W-:Y:S01]  /*54d0*/  FADD.FTZ R115, R115, R146 ;  /* 0x0000009273737221 */ /* 0x000fe20000010000 */
[C---:B------:R-:W-:Y:S01]  /*54e0*/  HMMA.16816.F32.BF16 R4, R12.reuse, R38, R4 ;  /* 0x000000260c04723c */ /* 0x040fe20000041804 */
[--C-:B------:R-:W-:Y:S01]  /*54f0*/  FFMA.FTZ R39, R59, UR4, -R3.reuse ;  /* 0x000000043b277c23 */ /* 0x100fe20008010803 */
[----:B------:R-:W-:Y:S01]  /*5500*/  FFMA.FTZ R59, R78, UR4, -R3 ;  /* 0x000000044e3b7c23 */ /* 0x000fe20008010803 */
[----:B------:R-:W4:Y:S01]  /*5510*/  MUFU.EX2 R36, R36 ;  /* 0x0000002400247308 */ /* 0x000f220000000800 */
[----:B------:R-:W-:Y:S01]  /*5520*/  FADD.FTZ R110, R110, R115 ;  /* 0x000000736e6e7221 */ /* 0x000fe20000010000 */
[--C-:B------:R-:W-:Y:S01]  /*5530*/  FFMA.FTZ R78, R42, UR4, -R3.reuse ;  /* 0x000000042a4e7c23 */ /* 0x100fe20008010803 */
[----:B------:R-:W-:Y:S01]  /*5540*/  FFMA.FTZ R42, R43, UR4, -R3 ;  /* 0x000000042b2a7c23 */ /* 0x000fe20008010803 */
[----:B------:R1:W-:Y:S01]  /*5550*/  MUFU.EX2 R38, R64 ;  /* 0x0000004000267308 */ /* 0x0003e20000000800 */
[----:B-----5:R-:W-:Y:S01]  /*5560*/  HMMA.16816.F32.BF16 R28, R12, R24, R28 ;  /* 0x000000180c1c723c */ /* 0x020fe2000004181c */
[----:B------:R-:W-:Y:S01]  /*5570*/  FADD.FTZ R111, R111, R110 ;  /* 0x0000006e6f6f7221 */ /* 0x000fe20000010000 */
[----:B--2---:R-:W2:Y:S01]  /*5580*/  LDSM.16.MT88.4 R32, [R155+0x7800] ;  /* 0x007800009b20783b */ /* 0x004ea20000004200 */
[----:B------:R-:W5:Y:S02]  /*5590*/  MUFU.EX2 R39, R39 ;  /* 0x0000002700277308 */ /* 0x000f640000000800 */
[----:B------:R-:W-:-:S02]  /*55a0*/  FADD.FTZ R111, R172, R111 ;  /* 0x0000006fac6f7221 */ /* 0x000fc40000010000 */
[----:B------:R-:W-:Y:S01]  /*55b0*/  MUFU.EX2 R58, R58 ;  /* 0x0000003a003a7308 */ /* 0x000fe20000000800 */
[----:B------:R-:W-:Y:S01]  /*55c0*/  HMMA.16816.F32.BF16 R8, R12, R26, R8 ;  /* 0x0000001a0c08723c */ /* 0x000fe20000041808 */
[----:B---3--:R-:W-:Y:S01]  /*55d0*/  F2FP.BF16.F32.PACK_AB R12, R37, R56 ;  /* 0x00000038250c723e */ /* 0x008fe200000010ff */
[----:B------:R-:W3:Y:S01]  /*55e0*/  LDSM.16.MT88.4 R24, [R208+0x7c00] ;  /* 0x007c0000d018783b */ /* 0x000ee20000004200 */
[----:B------:R-:W5:Y:S01]  /*55f0*/  MUFU.EX2 R59, R59 ;  /* 0x0000003b003b7308 */ /* 0x000f620000000800 */
[----:B----4-:R-:W-:Y:S01]  /*5600*/  F2FP.BF16.F32.PACK_AB R14, R57, R36 ;  /* 0x00000024390e723e */ /* 0x010fe200000010ff */
[----:B-1----:R-:W-:Y:S01]  /*5610*/  FFMA.FTZ R64, R51, UR4, -R3 ;  /* 0x0000000433407c23 */ /* 0x002fe20008010803 */
[----:B------:R-:W-:Y:S01]  /*5620*/  FADD.FTZ R106, R106, R111 ;  /* 0x0000006f6a6a7221 */ /* 0x000fe20000010000 */
[----:B------:R1:W-:Y:S01]  /*5630*/  MUFU.EX2 R49, R76 ;  /* 0x0000004c00317308 */ /* 0x0003e20000000800 */
[----:B-----5:R-:W-:Y:S02]  /*5640*/  F2FP.BF16.F32.PACK_AB R13, R39, R38 ;  /* 0x00000026270d723e */ /* 0x020fe400000010ff */
[----:B------:R-:W-:Y:S01]  /*5650*/  FADD.FTZ R107, R107, R106 ;  /* 0x0000006a6b6b7221 */ /* 0x000fe20000010000 */
[----:B------:R-:W4:Y:S04]  /*5660*/  MUFU.EX2 R48, R48 ;  /* 0x0000003000307308 */ /* 0x000f280000000800 */
[----:B------:R-:W-:Y:S01]  /*5670*/  MUFU.EX2 R64, R64 ;  /* 0x0000004000407308 */ /* 0x000fe20000000800 */
[----:B------:R-:W-:-:S03]  /*5680*/  F2FP.BF16.F32.PACK_AB R15, R59, R58 ;  /* 0x0000003a3b0f723e */ /* 0x000fc600000010ff */
[----:B------:R5:W-:Y:S01]  /*5690*/  MUFU.EX2 R43, R78 ;  /* 0x0000004e002b7308 */ /* 0x000be20000000800 */
[----:B-1----:R-:W-:-:S03]  /*56a0*/  FFMA.FTZ R76, R69, UR4, -R3 ;  /* 0x00000004454c7c23 */ /* 0x002fc60008010803 */
[----:B------:R1:W-:Y:S01]  /*56b0*/  MUFU.EX2 R69, R70 ;  /* 0x0000004600457308 */ /* 0x0003e20000000800 */
[C---:B------:R-:W-:Y:S03]  /*56c0*/  HMMA.16816.F32.BF16 R20, R12.reuse, R16, R20 ;  /* 0x000000100c14723c */ /* 0x040fe60000041814 */
[----:B------:R3:W3:Y:S04]  /*56d0*/  MUFU.EX2 R51, R76 ;  /* 0x0000004c00337308 */ /* 0x0006e80000000800 */
[----:B------:R-:W-:Y:S01]  /*56e0*/  MUFU.EX2 R42, R42 ;  /* 0x0000002a002a7308 */ /* 0x000fe20000000800 */
[----:B------:R-:W-:Y:S01]  /*56f0*/  HMMA.16816.F32.BF16 R4, R12, R18, R4 ;  /* 0x000000120c04723c */ /* 0x000fe20000041804 */
[----:B------:R-:W3:Y:S01]  /*5700*/  LDSM.16.MT88.4 R16, [R155+0x7c00] ;  /* 0x007c00009b10783b */ /* 0x000ee20000004200 */
[--C-:B-----5:R-:W-:Y:S01]  /*5710*/  FFMA.FTZ R78, R44, UR4, -R149.reuse ;  /* 0x000000042c4e7c23 */ /* 0x120fe20008010895 */
[----:B------:R-:W-:Y:S01]  /*5720*/  MUFU.EX2 R229, R229 ;  /* 0x000000e500e57308 */ /* 0x000fe20000000800 */
[----:B-1----:R-:W-:-:S03]  /*5730*/  FFMA.FTZ R70, R41, UR4, -R149 ;  /* 0x0000000429467c23 */ /* 0x002fc60008010895 */
[----:B------:R1:W-:Y:S01]  /*5740*/  MUFU.EX2 R41, R79 ;  /* 0x0000004f00297308 */ /* 0x0003e20000000800 */
[C---:B--2---:R-:W-:Y:S01]  /*5750*/  HMMA.16816.F32.BF16 R28, R12.reuse, R32, R28 ;  /* 0x000000200c1c723c */ /* 0x044fe2000004181c */
[----:B----4-:R-:W-:Y:S01]  /*5760*/  F2FP.BF16.F32.PACK_AB R32, R48, R49 ;  /* 0x000000313020723e */ /* 0x010fe200000010ff */
[--C-:B---3--:R-:W-:Y:S01]  /*5770*/  FFMA.FTZ R76, R156, UR4, -R3.reuse ;  /* 0x000000049c4c7c23 */ /* 0x108fe20008010803 */
[----:B------:R-:W-:Y:S01]  /*5780*/  F2FP.BF16.F32.PACK_AB R33, R64, R51 ;  /* 0x000000334021723e */ /* 0x000fe200000010ff */
[----:B------:R-:W2:Y:S04]  /*5790*/  MUFU.EX2 R70, R70 ;  /* 0x0000004600467308 */ /* 0x000ea80000000800 */
[----:B------:R-:W-:Y:S01]  /*57a0*/  HMMA.16816.F32.BF16 R8, R12, R34, R8 ;  /* 0x000000220c08723c */ /* 0x000fe20000041808 */
[----:B------:R-:W3:Y:S01]  /*57b0*/  LDSM.16.MT88.4 R12, [R208+0x8000] ;  /* 0x00800000d00c783b */ /* 0x000ee20000004200 */
[----:B------:R-:W-:Y:S01]  /*57c0*/  F2FP.BF16.F32.PACK_AB R34, R69, R50 ;  /* 0x000000324522723e */ /* 0x000fe200000010ff */
[----:B------:R-:W-:Y:S01]  /*57d0*/  MUFU.EX2 R76, R76 ;  /* 0x0000004c004c7308 */ /* 0x000fe20000000800 */
[----:B------:R-:W-:Y:S01]  /*57e0*/  F2FP.BF16.F32.PACK_AB R35, R71, R68 ;  /* 0x000000444723723e */ /* 0x000fe200000010ff */
[----:B-1----:R-:W-:-:S02]  /*57f0*/  FFMA.FTZ R79, R160, UR4, -R3 ;  /* 0x00000004a04f7c23 */ /* 0x002fc40008010803 */
[----:B------:R-:W-:Y:S04]  /*5800*/  MUFU.EX2 R44, R165 ;  /* 0x000000a5002c7308 */ /* 0x000fe80000000800 */
[----:B------:R-:W1:Y:S01]  /*5810*/  MUFU.EX2 R79, R79 ;  /* 0x0000004f004f7308 */ /* 0x000e620000000800 */
[C---:B------:R-:W-:Y:S03]  /*5820*/  HMMA.16816.F32.BF16 R20, R32.reuse, R24, R20 ;  /* 0x000000182014723c */ /* 0x040fe60000041814 */
[----:B------:R-:W-:Y:S05]  /*5830*/  MUFU.EX2 R226, R226 ;  /* 0x000000e200e27308 */ /* 0x000fea0000000800 */
[C---:B------:R-:W-:Y:S01]  /*5840*/  HMMA.16816.F32.BF16 R4, R32.reuse, R26, R4 ;  /* 0x0000001a2004723c */ /* 0x040fe20000041804 */
[----:B------:R-:W4:Y:S07]  /*5850*/  LDSM.16.MT88.4 R24, [R155+0x8000] ;  /* 0x008000009b18783b */ /* 0x000f2e0000004200 */
[----:B------:R-:W-:Y:S01]  /*5860*/  HMMA.16816.F32.BF16 R28, R32, R16, R28 ;  /* 0x00000010201c723c */ /* 0x000fe2000004181c */
[----:B--2---:R-:W-:-:S02]  /*5870*/  F2FP.BF16.F32.PACK_AB R16, R70, R41 ;  /* 0x000000294610723e */ /* 0x004fc400000010ff */
[----:B------:R-:W-:-:S05]  /*5880*/  F2FP.BF16.F32.PACK_AB R17, R42, R43 ;  /* 0x0000002b2a11723e */ /* 0x000fca00000010ff */
[----:B------:R-:W-:Y:S01]  /*5890*/  HMMA.16816.F32.BF16 R8, R32, R18, R8 ;  /* 0x000000122008723c */ /* 0x000fe20000041808 */
[----:B------:R-:W-:Y:S01]  /*58a0*/  FFMA.FTZ R33, R52, UR4, -R149 ;  /* 0x0000000434217c23 */ /* 0x000fe20008010895 */
[----:B------:R-:W-:Y:S01]  /*58b0*/  FADD.FTZ R52, R124, R107 ;  /* 0x0000006b7c347221 */ /* 0x000fe20000010000 */
[----:B------:R-:W-:Y:S01]  /*58c0*/  F2FP.BF16.F32.PACK_AB R18, R77, R40 ;  /* 0x000000284d12723e */ /* 0x000fe200000010ff */
[--C-:B------:R-:W-:Y:S01]  /*58d0*/  FFMA.FTZ R35, R54, UR4, -R149.reuse ;  /* 0x0000000436237c23 */ /* 0x100fe20008010895 */
[----:B-1----:R-:W-:Y:S01]  /*58e0*/  F2FP.BF16.F32.PACK_AB R19, R79, R76 ;  /* 0x0000004c4f13723e */ /* 0x002fe200000010ff */
[----:B------:R-:W-:Y:S01]  /*58f0*/  FADD.FTZ R52, R147, R52 ;  /* 0x0000003493347221 */ /* 0x000fe20000010000 */
[--C-:B------:R-:W-:Y:S01]  /*5900*/  FFMA.FTZ R34, R161, UR4, -R149.reuse ;  /* 0x00000004a1227c23 */ /* 0x100fe20008010895 */
[----:B------:R-:W-:Y:S01]  /*5910*/  FFMA.FTZ R32, R163, UR4, -R149 ;  /* 0x00000004a3207c23 */ /* 0x000fe20008010895 */
[--C-:B------:R-:W-:Y:S01]  /*5920*/  FFMA.FTZ R54, R164, UR4, -R3.reuse ;  /* 0x00000004a4367c23 */ /* 0x100fe20008010803 */
[----:B------:R-:W-:Y:S01]  /*5930*/  FADD.FTZ R99, R99, R52 ;  /* 0x0000003463637221 */ /* 0x000fe20000010000 */
[--C-:B------:R-:W-:Y:S01]  /*5940*/  FFMA.FTZ R52, R53, UR4, -R3.reuse ;  /* 0x0000000435347c23 */ /* 0x100fe20008010803 */
[C---:B---3--:R-:W-:Y:S01]  /*5950*/  HMMA.16816.F32.BF16 R20, R16.reuse, R12, R20 ;  /* 0x0000000c1014723c */ /* 0x048fe20000041814 */
[----:B------:R-:W-:Y:S01]  /*5960*/  FFMA.FTZ R53, R55, UR4, -R3 ;  /* 0x0000000437357c23 */ /* 0x000fe20008010803 */
[----:B------:R-:W-:Y:S01]  /*5970*/  FADD.FTZ R99, R116, R99 ;  /* 0x0000006374637221 */ /* 0x000fe20000010000 */
[----:B------:R-:W-:Y:S03]  /*5980*/  MUFU.EX2 R34, R34 ;  /* 0x0000002200227308 */ /* 0x000fe60000000800 */
[----:B------:R-:W-:Y:S01]  /*5990*/  FADD.FTZ R118, R118, R99 ;  /* 0x0000006376767221 */ /* 0x000fe20000010000 */
[----:B------:R-:W1:Y:S01]  /*59a0*/  MUFU.EX2 R33, R33 ;  /* 0x0000002100217308 */ /* 0x000e620000000800 */
[C---:B------:R-:W-:Y:S01]  /*59b0*/  HMMA.16816.F32.BF16 R4, R16.reuse, R14, R4 ;  /* 0x0000000e1004723c */ /* 0x040fe20000041804 */
[----:B------:R-:W2:Y:S01]  /*59c0*/  LDSM.16.MT88.4 R12, [R208+0x8400] ;  /* 0x00840000d00c783b */ /* 0x000ea20000004200 */
[----:B------:R-:W-:Y:S01]  /*59d0*/  FADD.FTZ R118, R89, R118 ;  /* 0x0000007659767221 */ /* 0x000fe20000010000 */
[----:B------:R-:W-:Y:S03]  /*59e0*/  MUFU.EX2 R32, R32 ;  /* 0x0000002000207308 */ /* 0x000fe60000000800 */
[----:B------:R-:W-:Y:S01]  /*59f0*/  FADD.FTZ R91, R91, R118 ;  /* 0x000000765b5b7221 */ /* 0x000fe20000010000 */
[----:B------:R-:W3:Y:S01]  /*5a00*/  MUFU.EX2 R35, R35 ;  /* 0x0000002300237308 */ /* 0x000ee20000000800 */
[C---:B----4-:R-:W-:Y:S02]  /*5a10*/  HMMA.16816.F32.BF16 R28, R16.reuse, R24, R28 ;  /* 0x00000018101c723c */ /* 0x050fe4000004181c */
[----:B------:R-:W-:Y:S01]  /*5a20*/  FADD.FTZ R86, R86, R91 ;  /* 0x0000005b56567221 */ /* 0x000fe20000010000 */
[----:B------:R-:W-:Y:S03]  /*5a30*/  MUFU.EX2 R52, R52 ;  /* 0x0000003400347308 */ /* 0x000fe60000000800 */
[----:B------:R-:W-:Y:S01]  /*5a40*/  FADD.FTZ R87, R87, R86 ;  /* 0x0000005657577221 */ /* 0x000fe20000010000 */
[----:B------:R-:W4:Y:S01]  /*5a50*/  MUFU.EX2 R55, R162 ;  /* 0x000000a200377308 */ /* 0x000f220000000800 */
[----:B------:R-:W-:Y:S01]  /*5a60*/  HMMA.16816.F32.BF16 R8, R16, R26, R8 ;  /* 0x0000001a1008723c */ /* 0x000fe20000041808 */
[----:B------:R-:W5:Y:S01]  /*5a70*/  LDSM.16.MT88.4 R24, [R155+0x8400] ;  /* 0x008400009b18783b */ /* 0x000f620000004200 */
[----:B------:R-:W-:Y:S01]  /*5a80*/  FADD.FTZ R87, R126, R87 ;  /* 0x000000577e577221 */ /* 0x000fe20000010000 */
[----:B------:R-:W-:Y:S01]  /*5a90*/  MUFU.EX2 R53, R53 ;  /* 0x0000003500357308 */ /* 0x000fe20000000800 */
[----:B-1----:R-:W-:-:S02]  /*5aa0*/  F2FP.BF16.F32.PACK_AB R16, R33, R34 ;  /* 0x000000222110723e */ /* 0x002fc400000010ff */
[----:B------:R-:W-:Y:S01]  /*5ab0*/  FADD.FTZ R82, R82, R87 ;  /* 0x0000005752527221 */ /* 0x000fe20000010000 */
[----:B------:R-:W1:Y:S01]  /*5ac0*/  MUFU.EX2 R54, R54 ;  /* 0x0000003600367308 */ /* 0x000e620000000800 */
[----:B---3--:R-:W-:Y:S02]  /*5ad0*/  F2FP.BF16.F32.PACK_AB R18, R35, R32 ;  /* 0x000000202312723e */ /* 0x008fe400000010ff */
[----:B------:R-:W-:Y:S01]  /*5ae0*/  FADD.FTZ R83, R83, R82 ;  /* 0x0000005253537221 */ /* 0x000fe20000010000 */
[----:B----4-:R-:W-:-:S03]  /*5af0*/  F2FP.BF16.F32.PACK_AB R17, R55, R52 ;  /* 0x000000343711723e */ /* 0x010fc600000010ff */
[----:B------:R-:W-:-:S04]  /*5b00*/  FADD.FTZ R100, R100, R83 ;  /* 0x0000005364647221 */ /* 0x000fc80000010000 */
[----:B------:R-:W-:Y:S01]  /*5b10*/  FADD.FTZ R100, R119, R100 ;  /* 0x0000006477647221 */ /* 0x000fe20000010000 */
[----:B-1----:R-:W-:-:S07]  /*5b20*/  F2FP.BF16.F32.PACK_AB R19, R54, R53 ;  /* 0x000000353613723e */ /* 0x002fce00000010ff */
[----:B--2---:R-:W-:Y:S01]  /*5b30*/  HMMA.16816.F32.BF16 R20, R16, R12, R20 ;  /* 0x0000000c1014723c */ /* 0x004fe20000041814 */
[----:B------:R-:W-:Y:S02]  /*5b40*/  FADD.FTZ R13, R75, R100 ;  /* 0x000000644b0d7221 */ /* 0x000fe40000010000 */
[----:B------:R-:W1:Y:S02]  /*5b50*/  MUFU.EX2 R75, R78 ;  /* 0x0000004e004b7308 */ /* 0x000e640000000800 */
[----:B------:R-:W-:-:S03]  /*5b60*/  FADD.FTZ R73, R92, R13 ;  /* 0x0000000d5c497221 */ /* 0x000fc60000010000 */
[----:B------:R-:W-:Y:S01]  /*5b70*/  HMMA.16816.F32.BF16 R4, R16, R14, R4 ;  /* 0x0000000e1004723c */ /* 0x000fe20000041804 */
[----:B------:R-:W2:Y:S01]  /*5b80*/  LDSM.16.MT88.4 R12, [R208+0x8800] ;  /* 0x00880000d00c783b */ /* 0x000ea20000004200 */
[----:B------:R-:W-:-:S04]  /*5b90*/  FADD.FTZ R94, R94, R73 ;  /* 0x000000495e5e7221 */ /* 0x000fc80000010000 */
[----:B------:R-:W-:Y:S02]  /*5ba0*/  FADD.FTZ R94, R65, R94 ;  /* 0x0000005e415e7221 */ /* 0x000fe40000010000 */
[C---:B-----5:R-:W-:Y:S01]  /*5bb0*/  HMMA.16816.F32.BF16 R28, R16.reuse, R24, R28 ;  /* 0x00000018101c723c */ /* 0x060fe2000004181c */
[----:B------:R-:W-:Y:S01]  /*5bc0*/  FADD.FTZ R25, R61, R60 ;  /* 0x0000003c3d197221 */ /* 0x000fe20000010000 */
[----:B------:R-:W-:Y:S01]  /*5bd0*/  FADD.FTZ R67, R67, R94 ;  /* 0x0000005e43437221 */ /* 0x000fe20000010000 */
[----:B------:R-:W3:Y:S01]  /*5be0*/  MUFU.EX2 R65, R166 ;  /* 0x000000a600417308 */ /* 0x000ee20000000800 */
[----:B-1----:R-:W-:Y:S01]  /*5bf0*/  F2FP.BF16.F32.PACK_AB R24, R75, R44 ;  /* 0x0000002c4b18723e */ /* 0x002fe200000010ff */
[----:B------:R-:W-:Y:S01]  /*5c00*/  FADD.FTZ R25, R66, R25 ;  /* 0x0000001942197221 */ /* 0x000fe20000010000 */
[----:B------:R-:W-:Y:S01]  /*5c10*/  FADD.FTZ R62, R62, R67 ;  /* 0x000000433e3e7221 */ /* 0x000fe20000010000 */
[----:B------:R-:W1:Y:S01]  /*5c20*/  MUFU.EX2 R60, R140 ;  /* 0x0000008c003c7308 */ /* 0x000e620000000800 */
[----:B------:R-:W-:Y:S01]  /*5c30*/  HMMA.16816.F32.BF16 R8, R16, R26, R8 ;  /* 0x0000001a1008723c */ /* 0x000fe20000041808 */
[----:B------:R-:W-:Y:S01]  /*5c40*/  FADD.FTZ R56, R56, R25 ;  /* 0x0000001938387221 */ /* 0x000fe20000010000 */
[----:B------:R-:W-:Y:S01]  /*5c50*/  FADD.FTZ R61, R63, R62 ;  /* 0x0000003e3f3d7221 */ /* 0x000fe20000010000 */
[----:B------:R-:W-:Y:S01]  /*5c60*/  F2FP.BF16.F32.PACK_AB R26, R45, R46 ;  /* 0x0000002e2d1a723e */ /* 0x000fe200000010ff */
[----:B------:R-:W4:Y:S01]  /*5c70*/  LDSM.16.MT88.4 R16, [R155+0x8800] ;  /* 0x008800009b10783b */ /* 0x000f220000004200 */
[----:B------:R-:W-:Y:S01]  /*5c80*/  FADD.FTZ R37, R37, R56 ;  /* 0x0000003825257221 */ /* 0x000fe20000010000 */
[----:B------:R-:W-:Y:S01]  /*5c90*/  FADD.FTZ R61, R102, R61 ;  /* 0x0000003d663d7221 */ /* 0x000fe20000010000 */
[----:B---3--:R-:W-:-:S03]  /*5ca0*/  F2FP.BF16.F32.PACK_AB R25, R65, R72 ;  /* 0x000000484119723e */ /* 0x008fc600000010ff */
[----:B------:R-:W-:Y:S01]  /*5cb0*/  FADD.FTZ R38, R38, R61 ;  /* 0x0000003d26267221 */ /* 0x000fe20000010000 */
[----:B------:R-:W-:Y:S01]  /*5cc0*/  FADD.FTZ R36, R36, R37 ;  /* 0x0000002524247221 */ /* 0x000fe20000010000 */
[--C-:B------:R-:W-:Y:S01]  /*5cd0*/  FFMA.FTZ R37, R142, UR4, -R149.reuse ;  /* 0x000000048e257c23 */ /* 0x100fe20008010895 */
[----:B-1----:R-:W-:Y:S01]  /*5ce0*/  F2FP.BF16.F32.PACK_AB R27, R60, R47 ;  /* 0x0000002f3c1b723e */ /* 0x002fe200000010ff */
[----:B------:R-:W-:Y:S01]  /*5cf0*/  FADD.FTZ R39, R39, R38 ;  /* 0x0000002627277221 */ /* 0x000fe20000010000 */
[----:B------:R-:W-:-:S03]  /*5d00*/  FFMA.FTZ R38, R157, UR4, -R149 ;  /* 0x000000049d267c23 */ /* 0x000fc60008010895 */
[----:B------:R-:W-:Y:S01]  /*5d10*/  FADD.FTZ R58, R58, R39 ;  /* 0x000000273a3a7221 */ /* 0x000fe20000010000 */
[----:B------:R-:W-:Y:S01]  /*5d20*/  FFMA.FTZ R39, R143, UR4, -R3 ;  /* 0x000000048f277c23 */ /* 0x000fe20008010803 */
[----:B------:R-:W-:Y:S02]  /*5d30*/  MUFU.EX2 R37, R37 ;  /* 0x0000002500257308 */ /* 0x000fe40000000800 */
[----:B------:R-:W-:Y:S02]  /*5d40*/  FADD.FTZ R58, R59, R58 ;  /* 0x0000003a3b3a7221 */ /* 0x000fe40000010000 */
[----:B------:R-:W1:Y:S01]  /*5d50*/  MUFU.EX2 R38, R38 ;  /* 0x0000002600267308 */ /* 0x000e620000000800 */
[C---:B--2---:R-:W-:Y:S01]  /*5d60*/  HMMA.16816.F32.BF16 R20, R24.reuse, R12, R20 ;  /* 0x0000000c1814723c */ /* 0x044fe20000041814 */
[----:B------:R-:W-:Y:S01]  /*5d70*/  FADD.FTZ R12, R57, R36 ;  /* 0x00000024390c7221 */ /* 0x000fe20000010000 */
[----:B------:R-:W-:Y:S01]  /*5d80*/  FADD.FTZ R51, R51, R58 ;  /* 0x0000003a33337221 */ /* 0x000fe20000010000 */
[----:B------:R-:W2:Y:S02]  /*5d90*/  MUFU.EX2 R36, R141 ;  /* 0x0000008d00247308 */ /* 0x000ea40000000800 */
[----:B------:R-:W-:Y:S01]  /*5da0*/  FADD.FTZ R49, R49, R12 ;  /* 0x0000000c31317221 */ /* 0x000fe20000010000 */
[----:B------:R-:W-:Y:S01]  /*5db0*/  FADD.FTZ R51, R64, R51 ;  /* 0x0000003340337221 */ /* 0x000fe20000010000 */
[----:B------:R-:W-:Y:S01]  /*5dc0*/  MUFU.EX2 R39, R39 ;  /* 0x0000002700277308 */ /* 0x000fe20000000800 */
[----:B------:R-:W-:Y:S01]  /*5dd0*/  HMMA.16816.F32.BF16 R4, R24, R14, R4 ;  /* 0x0000000e1804723c */ /* 0x000fe20000041804 */
[----:B------:R-:W-:Y:S01]  /*5de0*/  FADD.FTZ R49, R48, R49 ;  /* 0x0000003130317221 */ /* 0x000fe20000010000 */
[----:B------:R-:W-:Y:S01]  /*5df0*/  FADD.FTZ R68, R68, R51 ;  /* 0x0000003344447221 */ /* 0x000fe20000010000 */
[----:B------:R-:W-:-:S02]  /*5e00*/  FFMA.FTZ R48, R152, UR4, -R3 ;  /* 0x0000000498307c23 */ /* 0x000fc40008010803 */
[----:B------:R-:W-:Y:S01]  /*5e10*/  FADD.FTZ R50, R50, R49 ;  /* 0x0000003132327221 */ /* 0x000fe20000010000 */
[----:B------:R-:W-:Y:S01]  /*5e20*/  FADD.FTZ R68, R71, R68 ;  /* 0x0000004447447221 */ /* 0x000fe20000010000 */
[----:B------:R-:W3:Y:S01]  /*5e30*/  MUFU.EX2 R3, R169 ;  /* 0x000000a900037308 */ /* 0x000ee20000000800 */
[----:B-1----:R-:W-:Y:S01]  /*5e40*/  F2FP.BF16.F32.PACK_AB R14, R229, R38 ;  /* 0x00000026e50e723e */ /* 0x002fe200000010ff */
[----:B------:R-:W-:Y:S01]  /*5e50*/  FADD.FTZ R50, R69, R50 ;  /* 0x0000003245327221 */ /* 0x000fe20000010000 */
[----:B------:R-:W-:Y:S01]  /*5e60*/  FADD.FTZ R43, R43, R68 ;  /* 0x000000442b2b7221 */ /* 0x000fe20000010000 */
[----:B------:R-:W1:Y:S01]  /*5e70*/  MUFU.EX2 R48, R48 ;  /* 0x0000003000307308 */ /* 0x000e620000000800 */
[----:B----4-:R-:W-:Y:S01]  /*5e80*/  HMMA.16816.F32.BF16 R28, R24, R16, R28 ;  /* 0x00000010181c723c */ /* 0x010fe2000004181c */
[----:B------:R-:W-:Y:S01]  /*5e90*/  FADD.FTZ R13, R41, R50 ;  /* 0x00000032290d7221 */ /* 0x000fe20000010000 */
[----:B------:R-:W-:Y:S01]  /*5ea0*/  FADD.FTZ R43, R42, R43 ;  /* 0x0000002b2a2b7221 */ /* 0x000fe20000010000 */
[----:B--2---:R-:W-:-:S02]  /*5eb0*/  F2FP.BF16.F32.PACK_AB R12, R37, R36 ;  /* 0x00000024250c723e */ /* 0x004fc400000010ff */
[----:B------:R-:W-:Y:S01]  /*5ec0*/  FADD.FTZ R13, R70, R13 ;  /* 0x0000000d460d7221 */ /* 0x000fe20000010000 */
[----:B------:R-:W-:Y:S02]  /*5ed0*/  FADD.FTZ R76, R76, R43 ;  /* 0x0000002b4c4c7221 */ /* 0x000fe40000010000 */
[----:B------:R-:W-:Y:S01]  /*5ee0*/  HMMA.16816.F32.BF16 R8, R24, R18, R8 ;  /* 0x000000121808723c */ /* 0x000fe20000041808 */
[----:B------:R-:W-:Y:S01]  /*5ef0*/  FADD.FTZ R40, R40, R13 ;  /* 0x0000000d28287221 */ /* 0x000fe20000010000 */
[----:B------:R-:W-:Y:S01]  /*5f00*/  FADD.FTZ R79, R79, R76 ;  /* 0x0000004c4f4f7221 */ /* 0x000fe20000010000 */
[----:B---3--:R-:W-:Y:S02]  /*5f10*/  F2FP.BF16.F32.PACK_AB R15, R226, R3 ;  /* 0x00000003e20f723e */ /* 0x008fe400000010ff */
[----:B------:R-:W-:Y:S01]  /*5f20*/  FADD.FTZ R77, R77, R40 ;  /* 0x000000284d4d7221 */ /* 0x000fe20000010000 */
[----:B------:R-:W-:Y:S01]  /*5f30*/  FADD.FTZ R16, R52, R79 ;  /* 0x0000004f34107221 */ /* 0x000fe20000010000 */
[----:B-1----:R-:W-:-:S02]  /*5f40*/  F2FP.BF16.F32.PACK_AB R13, R48, R39 ;  /* 0x00000027300d723e */ /* 0x002fc400000010ff */
[----:B------:R-:W-:Y:S01]  /*5f50*/  FADD.FTZ R34, R34, R77 ;  /* 0x0000004d22227221 */ /* 0x000fe20000010000 */
[----:B------:R-:W-:-:S03]  /*5f60*/  FADD.FTZ R16, R55, R16 ;  /* 0x0000001037107221 */ /* 0x000fc60000010000 */
[----:B------:R-:W-:Y:S01]  /*5f70*/  FADD.FTZ R33, R33, R34 ;  /* 0x0000002221217221 */ /* 0x000fe20000010000 */
[----:B------:R-:W-:Y:S01]  /*5f80*/  FADD.FTZ R17, R53, R16 ;  /* 0x0000001035117221 */ /* 0x000fe20000010000 */
[----:B------:R-:W-:Y:S02]  /*5f90*/  HMMA.16816.F32.BF16 R144, R12, R132, R20 ;  /* 0x000000840c90723c */ /* 0x000fe40000041814 */
[----:B------:R-:W-:Y:S01]  /*5fa0*/  FADD.FTZ R32, R32, R33 ;  /* 0x0000002120207221 */ /* 0x000fe20000010000 */
[----:B------:R-:W-:-:S03]  /*5fb0*/  FADD.FTZ R17, R54, R17 ;  /* 0x0000001136117221 */ /* 0x000fc60000010000 */
        /* <DEDUP_REMOVED lines=15> */
[----:B------:R-:W-:-:S03]  /*60b0*/  FADD.FTZ R37, R37, R36 ;  /* 0x0000002425257221 */ /* 0x000fc60000010000 */
[----:B------:R-:W-:Y:S01]  /*60c0*/  FADD.FTZ R3, R3, R48 ;  /* 0x0000003003037221 */ /* 0x000fe20000010000 */
[----:B------:R-:W-:-:S03]  /*60d0*/  FADD.FTZ R38, R38, R37 ;  /* 0x0000002526267221 */ /* 0x000fc60000010000 */
[----:B------:R-:W-:Y:S01]  /*60e0*/  FADD.FTZ R226, R226, R3 ;  /* 0x00000003e2e27221 */ /* 0x000fe20000010000 */
[----:B------:R-:W-:Y:S01]  /*60f0*/  FADD.FTZ R229, R229, R38 ;  /* 0x00000026e5e57221 */ /* 0x000fe20000010000 */
[----:B------:R-:W-:Y:S06]  /*6100*/  @!P0 BRA `(.L_x_1339) ;  /* 0x0000003c00b88947 */ /* 0x000fec0003800000 */
[----:B------:R-:W1:Y:S01]  /*6110*/  S2UR UR5, SR_CgaCtaId ;  /* 0x00000000000579c3 */ /* 0x000e620000008800 */
[----:B------:R-:W-:Y:S01]  /*6120*/  UISETP.NE.U32.AND UP0, UPT, UR6, URZ, UPT ;  /* 0x000000ff0600728c */ /* 0x000fe2000bf05070 */
[----:B------:R-:W-:Y:S01]  /*6130*/  VIADD R225, R151, 0xfffffffe ;  /* 0xfffffffe97e17836 */ /* 0x000fe20000000000 */
[----:B------:R-:W-:Y:S01]  /*6140*/  MOV R3, R2 ;  /* 0x0000000200037202 */ /* 0x000fe20000000f00 */
[----:B------:R-:W-:Y:S01]  /*6150*/  IMAD.MOV.U32 R149, RZ, RZ, R0 ;  /* 0x000000ffff957224 */ /* 0x000fe200078e0000 */
[----:B------:R-:W-:Y:S01]  /*6160*/  UISETP.NE.AND.EX UP0, UPT, UR7, URZ, UPT, UP0 ;  /* 0x000000ff0700728c */ /* 0x000fe2000bf05300 */
[C---:B------:R-:W-:Y:S01]  /*6170*/  VIADD R224, R208.reuse, 0x5000 ;  /* 0x00005000d0e07836 */ /* 0x040fe20000000000 */
[----:B------:R-:W-:Y:S01]  /*6180*/  IADD3 R222, PT, PT, R208, 0x5020, RZ ;  /* 0x00005020d0de7810 */ /* 0x000fe20007ffe0ff */
[----:B------:R-:W-:Y:S01]  /*6190*/  UMOV UR10, 0x400 ;  /* 0x00000400000a7882 */ /* 0x000fe20000000000 */
[----:B------:R-:W-:Y:S01]  /*61a0*/  MOV R223, RZ ;  /* 0x000000ff00df7202 */ /* 0x000fe20000000f00 */
[----:B------:R-:W2:Y:S01]  /*61b0*/  LDCU UR4, c[0x0][0x45c] ;  /* 0x00008b80ff0477ac */ /* 0x000ea20008000800 */
[----:B------:R-:W-:Y:S01]  /*61c0*/  PLOP3.LUT P1, PT, PT, PT, UP0, 0x80, 0x8 ;  /* 0x000000000008781c */ /* 0x000fe20003f2f008 */
[----:B------:R-:W3:Y:S01]  /*61d0*/  LDCU.64 UR8, c[0x0][0x3a8] ;  /* 0x00007500ff0877ac */ /* 0x000ee20008000a00 */
[----:B------:R-:W4:Y:S01]  /*61e0*/  LDCU.64 UR6, c[0x0][0x3a0] ;  /* 0x00007400ff0677ac */ /* 0x000f220008000a00 */
[----:B-1----:R-:W-:-:S12]  /*61f0*/  ULEA UR5, UR5, UR10, 0x18 ;  /* 0x0000000a05057291 */ /* 0x002fd8000f8ec0ff */
.L_x_1343:
[----:B------:R-:W-:Y:S01]  /*6200*/  @!P1 IADD3 R5, P0, PT, RZ, -R223, RZ ;  /* 0x800000dfff059210 */ /* 0x000fe20007f1e0ff */
[----:B------:R-:W1:Y:S01]  /*6210*/  S2R R150, SR_TID.X ;  /* 0x0000000000967919 */ /* 0x000e620000002100 */
[----:B------:R-:W5:Y:S01]  /*6220*/  @!P1 LDC R124, c[0x0][0x3c0] ;  /* 0x0000f000ff7c9b82 */ /* 0x000f620000000800 */
[----:B------:R-:W-:Y:S07]  /*6230*/  DEPBAR.LE SB0, 0x0 ;  /* 0x000080000000791a */ /* 0x000fee0000000000 */
[----:B------:R-:W2:Y:S08]  /*6240*/  LDC R127, c[0x0][0x3c4] ;  /* 0x0000f100ff7f7b82 */ /* 0x000eb00000000800 */
[----:B------:R-:W-:Y:S01]  /*6250*/  BAR.SYNC.DEFER_BLOCKING 0x0 ;  /* 0x0000000000007b1d */ /* 0x000fe20000010000 */
[----:B------:R-:W-:Y:S01]  /*6260*/  IMAD.MOV.U32 R6, RZ, RZ, R216 ;  /* 0x000000ffff067224 */ /* 0x000fe200078e00d8 */
[----:B-1----:R-:W-:Y:S01]  /*6270*/  SHF.R.U32.HI R211, RZ, 0x1, R150 ;  /* 0x00000001ffd37819 */ /* 0x002fe20000011696 */
[----:B-----5:R-:W-:Y:S01]  /*6280*/  @!P1 IMAD.SHL.U32 R8, R124, 0x100, RZ ;  /* 0x000001007c089824 */ /* 0x020fe200078e00ff */
[C---:B------:R-:W-:Y:S01]  /*6290*/  LOP3.LUT R219, R150.reuse, 0x18, RZ, 0xc0, !PT ;  /* 0x0000001896db7812 */ /* 0x040fe200078ec0ff */
[C---:B------:R-:W-:Y:S01]  /*62a0*/  IMAD.SHL.U32 R210, R150.reuse, 0x10, RZ ;  /* 0x0000001096d27824 */ /* 0x040fe200078e00ff */
[----:B------:R-:W-:Y:S01]  /*62b0*/  LOP3.LUT R0, R211, 0x8, RZ, 0xc0, !PT ;  /* 0x00000008d3007812 */ /* 0x000fe200078ec0ff */
[----:B------:R-:W-:Y:S02]  /*62c0*/  @!P1 IMAD.X R8, RZ, RZ, ~R8, P0 ;  /* 0x000000ffff089224 */ /* 0x000fe400000e0e08 */
[----:B------:R-:W-:Y:S01]  /*62d0*/  IMAD.SHL.U32 R209, R150, 0x4, RZ ;  /* 0x0000000496d17824 */ /* 0x000fe200078e00ff */
[----:B------:R-:W-:Y:S01]  /*62e0*/  LOP3.LUT R4, R210, 0x100, RZ, 0xc0, !PT ;  /* 0x00000100d2047812 */ /* 0x000fe200078ec0ff */
[C---:B------:R-:W-:Y:S01]  /*62f0*/  IMAD.SHL.U32 R212, R150.reuse, 0x8, RZ ;  /* 0x0000000896d47824 */ /* 0x040fe200078e00ff */
[----:B------:R-:W-:Y:S01]  /*6300*/  @!P1 SHF.R.S64 R5, R5, 0x1f, R8 ;  /* 0x0000001f05059819 */ /* 0x000fe20000001008 */
[----:B------:R-:W-:Y:S01]  /*6310*/  IMAD.SHL.U32 R151, R150, 0x20, RZ ;  /* 0x0000002096977824 */ /* 0x000fe200078e00ff */
[----:B------:R-:W-:Y:S02]  /*6320*/  LOP3.LUT R2, R209, 0x18, RZ, 0xc0, !PT ;  /* 0x00000018d1027812 */ /* 0x000fe400078ec0ff */
[----:B------:R-:W-:Y:S01]  /*6330*/  @!P1 IADD3 R216, P0, PT, R216, R5, RZ ;  /* 0x00000005d8d89210 */ /* 0x000fe20007f1e0ff */
[----:B------:R-:W-:Y:S01]  /*6340*/  IMAD.MOV.U32 R5, RZ, RZ, R217 ;  /* 0x000000ffff057224 */ /* 0x000fe200078e00d9 */
[----:B------:R-:W-:Y:S02]  /*6350*/  LOP3.LUT R210, R210, 0x3e00, RZ, 0xc0, !PT ;  /* 0x00003e00d2d27812 */ /* 0x000fe400078ec0ff */
[----:B------:R-:W-:Y:S02]  /*6360*/  LOP3.LUT R126, R212, 0xd8, RZ, 0xc0, !PT ;  /* 0x000000d8d47e7812 */ /* 0x000fe400078ec0ff */
[--C-:B------:R-:W-:Y:S02]  /*6370*/  LOP3.LUT R2, R2, 0xc0, R151.reuse, 0xf8, !PT ;  /* 0x000000c002027812 */ /* 0x100fe400078ef897 */
[--C-:B------:R-:W-:Y:S02]  /*6380*/  LOP3.LUT R153, R4, 0x20, R151.reuse, 0xf8, !PT ;  /* 0x0000002004997812 */ /* 0x100fe400078ef897 */
[----:B------:R-:W-:Y:S02]  /*6390*/  @!P1 LEA.HI.X.SX32 R217, R8, R217, 0x1, P0 ;  /* 0x000000d908d99211 */ /* 0x000fe400000f0eff */
[----:B------:R-:W-:Y:S02]  /*63a0*/  LOP3.LUT R129, R212, 0x1f20, RZ, 0xc0, !PT ;  /* 0x00001f20d4817812 */ /* 0x000fe400078ec0ff */
[----:B------:R-:W-:Y:S02]  /*63b0*/  LOP3.LUT R126, R126, R219, RZ, 0x3c, !PT ;  /* 0x000000db7e7e7212 */ /* 0x000fe400078e3cff */
[----:B------:R-:W-:Y:S01]  /*63c0*/  LOP3.LUT R151, R210, 0x120, R151, 0xf8, !PT ;  /* 0x00000120d2977812 */ /* 0x000fe200078ef897 */
[----:B--2---:R-:W-:Y:S06]  /*63d0*/  @!P1 BRA `(.L_x_1340) ;  /* 0x0000000000f49947 */ /* 0x004fec0003800000 */
[----:B------:R-:W1:Y:S01]  /*63e0*/  LDC R7, c[0x0][0x4f0] ;  /* 0x00013c00ff077b82 */ /* 0x000e620000000800 */
[----:B------:R-:W-:Y:S07]  /*63f0*/  IABS R12, R218 ;  /* 0x000000da000c7213 */ /* 0x000fee0000000000 */
[----:B------:R-:W2:Y:S01]  /*6400*/  LDC.64 R124, c[0x0][0x3c0] ;  /* 0x0000f000ff7c7b82 */ /* 0x000ea20000000a00 */
[-C--:B-1----:R-:W-:Y:S04]  /*6410*/  IABS R4, R7.reuse ;  /* 0x0000000700047213 */ /* 0x082fe80000000000 */
[----:B------:R-:W1:Y:S10]  /*6420*/  I2F.RP R11, R4 ;  /* 0x00000004000b7306 */ /* 0x000e740000209400 */
[----:B-1----:R-:W1:Y:S02]  /*6430*/  MUFU.RCP R8, R11 ;  /* 0x0000000b00087308 */ /* 0x002e640000001000 */
[----:B-1----:R-:W-:Y:S02]  /*6440*/  VIADD R14, R8, 0xffffffe ;  /* 0x0ffffffe080e7836 */ /* 0x002fe40000000000 */
[----:B------:R-:W-:Y:S06]  /*6450*/  VIADD R8, R218, 0xffffff00 ;  /* 0xffffff00da087836 */ /* 0x000fec0000000000 */
[----:B------:R-:W1:Y:S01]  /*6460*/  F2I.FTZ.U32.TRUNC.NTZ R15, R14 ;  /* 0x0000000e000f7305 */ /* 0x000e62000021f000 */
[----:B------:R-:W-:Y:S02]  /*6470*/  IABS R10, R8 ;  /* 0x00000008000a7213 */ /* 0x000fe40000000000 */
[----:B------:R-:W-:Y:S04]  /*6480*/  LOP3.LUT R8, R8, R7, RZ, 0x3c, !PT ;  /* 0x0000000708087212 */ /* 0x000fe800078e3cff */
[----:B------:R-:W-:Y:S01]  /*6490*/  ISETP.GE.AND P0, PT, R8, RZ, PT ;  /* 0x000000ff0800720c */ /* 0x000fe20003f06270 */
        /* <DEDUP_REMOVED lines=15> */
[----:B------:R-:W-:Y:S01]  /*6590*/  @!P2 VIADD R13, R13, 0x1 ;  /* 0x000000010d0da836 */ /* 0x000fe20000000000 */
[----:B------:R-:W-:Y:S01]  /*65a0*/  ISETP.NE.AND P2, PT, R7, RZ, PT ;  /* 0x000000ff0700720c */ /* 0x000fe20003f45270 */
[----:B------:R-:W-:Y:S01]  /*65b0*/  @!P4 VIADD R14, R14, 0x1 ;  /* 0x000000010e0ec836 */ /* 0x000fe20000000000 */
[-C--:B------:R-:W-:Y:S02]  /*65c0*/  ISETP.GE.U32.AND P5, PT, R10, R4.reuse, PT ;  /* 0x000000040a00720c */ /* 0x080fe40003fa6070 */
[----:B------:R-:W-:Y:S02]  /*65d0*/  ISETP.GE.U32.AND P6, PT, R12, R4, PT ;  /* 0x000000040c00720c */ /* 0x000fe40003fc6070 */
[----:B------:R-:W-:Y:S04]  /*65e0*/  LOP3.LUT R4, R218, R7, RZ, 0x3c, !PT ;  /* 0x00000007da047212 */ /* 0x000fe800078e3cff */
[----:B------:R-:W-:Y:S05]  /*65f0*/  ISETP.GE.AND P3, PT, R4, RZ, PT ;  /* 0x000000ff0400720c */ /* 0x000fea0003f66270 */
        /* <DEDUP_REMOVED lines=20> */
[C---:B---3--:R-:W-:Y:S01]  /*6740*/  IMAD.WIDE.U32 R10, R9.reuse, UR8, R10 ;  /* 0x00000008090a7c25 */ /* 0x048fe2000f8e000a */
[----:B------:R-:W-:Y:S02]  /*6750*/  SHF.R.S32.HI R4, RZ, 0x1f, R9 ;  /* 0x0000001fff047819 */ /* 0x000fe40000011409 */
[----:B------:R-:W-:Y:S03]  /*6760*/  LEA R216, P0, R10, R6, 0x1 ;  /* 0x000000060ad87211 */ /* 0x000fe600078008ff */
[----:B------:R-:W-:Y:S04]  /*6770*/  IMAD R4, R4, UR8, RZ ;  /* 0x0000000804047c24 */ /* 0x000fe8000f8e02ff */
[----:B------:R-:W-:Y:S04]  /*6780*/  IMAD R4, R9, UR9, R4 ;  /* 0x0000000909047c24 */ /* 0x000fe8000f8e0204 */
[----:B------:R-:W-:Y:S05]  /*6790*/  IMAD.IADD R4, R11, 0x1, R4 ;  /* 0x000000010b047824 */ /* 0x000fea00078e0204 */
[----:B------:R-:W-:Y:S07]  /*67a0*/  LEA.HI.X R217, R10, R5, R4, 0x1, P0 ;  /* 0x000000050ad97211 */ /* 0x000fee00000f0c04 */
.L_x_1340:
[C---:B------:R-:W-:Y:S01]  /*67b0*/  IMAD.SHL.U32 R125, R124.reuse, 0x40, RZ ;  /* 0x000000407c7d7824 */ /* 0x040fe200078e00ff */
[----:B------:R-:W-:Y:S02]  /*67c0*/  LOP3.LUT R126, R129, R126, RZ, 0xfc, !PT ;  /* 0x0000007e817e7212 */ /* 0x000fe400078efcff */
[----:B------:R-:W-:Y:S02]  /*67d0*/  SHF.L.U64.HI R124, R124, 0x6, R127 ;  /* 0x000000067c7c7819 */ /* 0x000fe4000001027f */
[----:B------:R-:W-:Y:S02]  /*67e0*/  IADD3 R128, P0, PT, R125, R216, RZ ;  /* 0x000000d87d807210 */ /* 0x000fe40007f1e0ff */
[----:B------:R-:W-:Y:S02]  /*67f0*/  LEA R227, R126, UR5, 0x1 ;  /* 0x000000057ee37c11 */ /* 0x000fe4000f8e08ff */
[-C--:B------:R-:W-:Y:S01]  /*6800*/  IADD3 R126, P2, PT, R128, R125.reuse, RZ ;  /* 0x0000007d807e7210 */ /* 0x080fe20007f5e0ff */
[----:B------:R-:W-:Y:S01]  /*6810*/  IMAD.X R129, R124, 0x1, R217, P0 ;  /* 0x000000017c817824 */ /* 0x000fe200000e06d9 */
[----:B------:R-:W-:Y:S01]  /*6820*/  LOP3.LUT R148, R150, 0x8, RZ, 0xc0, !PT ;  /* 0x0000000896947812 */ /* 0x000fe200078ec0ff */
[----:B------:R-:W-:Y:S01]  /*6830*/  @!PT LDS RZ, [RZ] ;  /* 0x00000000fffff984 */ /* 0x000fe20000000800 */
[----:B------:R-:W-:Y:S01]  /*6840*/  @!PT LDS RZ, [RZ] ;  /* 0x00000000fffff984 */ /* 0x000fe20000000800 */
[----:B------:R-:W-:Y:S01]  /*6850*/  @!PT LDS RZ, [RZ] ;  /* 0x00000000fffff984 */ /* 0x000fe20000000800 */
[----:B------:R-:W-:Y:S01]  /*6860*/  LDGSTS.E.BYPASS.LTC128B.128 [R227+0x5000], desc[UR24][R216.64] ;  /* 0x05000000d8e37fae */ /* 0x000fe2000b981a18 */
[-C--:B------:R-:W-:Y:S01]  /*6870*/  IADD3 R232, P0, PT, R126, R125.reuse, RZ ;  /* 0x0000007d7ee87210 */ /* 0x080fe20007f1e0ff */
[----:B------:R-:W-:Y:S01]  /*6880*/  IMAD.X R127, R129, 0x1, R124, P2 ;  /* 0x00000001817f7824 */ /* 0x000fe200010e067c */
[-C--:B------:R-:W-:Y:S02]  /*6890*/  LOP3.LUT R0, R151, R2.reuse, R0, 0xf6, !PT ;  /* 0x0000000297007212 */ /* 0x080fe400078ef600 */
[----:B------:R-:W-:Y:S01]  /*68a0*/  LDGSTS.E.BYPASS.LTC128B.128 [R227+0x5800], desc[UR24][R128.64] ;  /* 0x0580000080e37fae */ /* 0x000fe2000b981a18 */
[-C--:B------:R-:W-:Y:S01]  /*68b0*/  IADD3 R230, P2, PT, R232, R125.reuse, RZ ;  /* 0x0000007de8e67210 */ /* 0x080fe20007f5e0ff */
[----:B------:R-:W-:Y:S01]  /*68c0*/  IMAD.X R233, R127, 0x1, R124, P0 ;  /* 0x000000017fe97824 */ /* 0x000fe200000e067c */
[----:B------:R-:W-:Y:S02]  /*68d0*/  LOP3.LUT R2, R153, R2, R148, 0xf6, !PT ;  /* 0x0000000299027212 */ /* 0x000fe400078ef694 */
[----:B------:R1:W-:Y:S01]  /*68e0*/  LDGSTS.E.BYPASS.LTC128B.128 [R227+0x6000], desc[UR24][R126.64] ;  /* 0x060000007ee37fae */ /* 0x0003e2000b981a18 */
[-C--:B------:R-:W-:Y:S01]  /*68f0*/  IADD3 R234, P0, PT, R230, R125.reuse, RZ ;  /* 0x0000007de6ea7210 */ /* 0x080fe20007f1e0ff */
[--C-:B------:R-:W-:Y:S01]  /*6900*/  IMAD.X R231, R233, 0x1, R124.reuse, P2 ;  /* 0x00000001e9e77824 */ /* 0x100fe200010e067c */
[----:B------:R-:W-:Y:S02]  /*6910*/  LEA R0, R0, UR5, 0x1 ;  /* 0x0000000500007c11 */ /* 0x000fe4000f8e08ff */
[----:B------:R-:W-:Y:S01]  /*6920*/  LDGSTS.E.BYPASS.LTC128B.128 [R227+0x6800], desc[UR24][R232.64] ;  /* 0x06800000e8e37fae */ /* 0x000fe2000b981a18 */
[-C--:B------:R-:W-:Y:S01]  /*6930*/  IADD3 R130, P2, PT, R234, R125.reuse, RZ ;  /* 0x0000007dea827210 */ /* 0x080fe20007f5e0ff */
[--C-:B------:R-:W-:Y:S01]  /*6940*/  IMAD.X R235, R231, 0x1, R124.reuse, P0 ;  /* 0x00000001e7eb7824 */ /* 0x100fe200000e067c */
[----:B------:R-:W-:Y:S02]  /*6950*/  LEA R2, R2, UR5, 0x1 ;  /* 0x0000000502027c11 */ /* 0x000fe4000f8e08ff */
[----:B------:R-:W-:Y:S01]  /*6960*/  LDGSTS.E.BYPASS.LTC128B.128 [R227+0x7000], desc[UR24][R230.64] ;  /* 0x07000000e6e37fae */ /* 0x000fe2000b981a18 */
[----:B------:R-:W-:Y:S01]  /*6970*/  IADD3 R236, P0, PT, R130, R125, RZ ;  /* 0x0000007d82ec7210 */ /* 0x000fe20007f1e0ff */
[--C-:B------:R-:W-:Y:S01]  /*6980*/  IMAD.X R131, R235, 0x1, R124.reuse, P2 ;  /* 0x00000001eb837824 */ /* 0x100fe200010e067c */
[----:B------:R-:W-:Y:S02]  /*6990*/  ISETP.NE.AND P2, PT, R225, RZ, PT ;  /* 0x000000ffe100720c */ /* 0x000fe40003f45270 */
[----:B------:R-:W-:Y:S01]  /*69a0*/  LDGSTS.E.BYPASS.LTC128B.128 [R227+0x7800], desc[UR24][R234.64] ;  /* 0x07800000eae37fae */ /* 0x000fe2000b981a18 */
[----:B------:R-:W-:Y:S02]  /*69b0*/  IMAD.MOV.U32 R151, RZ, RZ, 0x20 ;  /* 0x00000020ff977424 */ /* 0x000fe400078e00ff */
[----:B------:R-:W-:Y:S02]  /*69c0*/  IMAD.X R237, R131, 0x1, R124, P0 ;  /* 0x0000000183ed7824 */ /* 0x000fe400000e067c */
[----:B------:R2:W-:Y:S01]  /*69d0*/  LDGSTS.E.BYPASS.LTC128B.128 [R227+0x8000], desc[UR24][R130.64] ;  /* 0x0800000082e37fae */ /* 0x0005e2000b981a18 */
[----:B------:R-:W-:Y:S04]  /*69e0*/  LOP3.LUT P0, RZ, R150, 0x4, RZ, 0xc0, !PT ;  /* 0x0000000496ff7812 */ /* 0x000fe8000780c0ff */
[----:B------:R1:W-:Y:S01]  /*69f0*/  LDGSTS.E.BYPASS.LTC128B.128 [R227+0x8800], desc[UR24][R236.64] ;  /* 0x08800000ece37fae */ /* 0x0003e2000b981a18 */
[----:B------:R-:W-:Y:S04]  /*6a00*/  SEL R151, R151, 0xffffffe0, !P0 ;  /* 0xffffffe097977807 */ /* 0x000fe80004000000 */
[----:B------:R5:W-:Y:S01]  /*6a10*/  LDSM.16.M88.4 R152, [R0] ;  /* 0x000000000098783b */ /* 0x000be20000000200 */
[C---:B------:R-:W-:Y:S04]  /*6a20*/  IMAD.IADD R200, R151.reuse, 0x1, R0 ;  /* 0x0000000197c87824 */ /* 0x040fe800078e0200 */
[----:B------:R-:W3:Y:S05]  /*6a30*/  LDSM.16.M88.4 R156, [R2+0x1000] ;  /* 0x00100000029c783b */ /* 0x000eea0000000200 */
[----:B------:R-:W4:Y:S05]  /*6a40*/  LDSM.16.M88.4 R160, [R2+0x1400] ;  /* 0x0014000002a0783b */ /* 0x000f2a0000000200 */
[----:B------:R-:W2:Y:S05]  /*6a50*/  LDSM.16.M88.4 R164, [R2+0x1800] ;  /* 0x0018000002a4783b */ /* 0x000eaa0000000200 */
[----:B------:R-:W0:Y:S01]  /*6a60*/  LDGDEPBAR ;  /* 0x00000000000079af */ /* 0x000e220000000000 */
[----:B-----5:R-:W-:Y:S04]  /*6a70*/  IMAD.IADD R0, R151, 0x1, R2 ;  /* 0x0000000197007824 */ /* 0x020fe800078e0202 */
[----:B------:R-:W5:Y:S05]  /*6a80*/  LDSM.16.M88.4 R168, [R2+0x1c00] ;  /* 0x001c000002a8783b */ /* 0x000f6a0000000200 */
[----:B------:R-:W1:Y:S05]  /*6a90*/  LDSM.16.M88.4 R172, [R2+0x2000] ;  /* 0x0020000002ac783b */ /* 0x000e6a0000000200 */
[----:B------:R-:W-:Y:S05]  /*6aa0*/  LDSM.16.M88.4 R176, [R2+0x3000] ;  /* 0x0030000002b0783b */ /* 0x000fea0000000200 */
[----:B------:R-:W-:Y:S05]  /*6ab0*/  LDSM.16.M88.4 R180, [R2+0x3400] ;  /* 0x0034000002b4783b */ /* 0x000fea0000000200 */
[----:B------:R-:W-:Y:S01]  /*6ac0*/  LDSM.16.M88.4 R184, [R2+0x3c00] ;  /* 0x003c000002b8783b */ /* 0x000fe20000000200 */
[C---:B---3--:R-:W-:Y:S04]  /*6ad0*/  HMMA.16816.F32.BF16 R4, R152.reuse, R156, RZ ;  /* 0x0000009c9804723c */ /* 0x048fe800000418ff */
[----:B------:R-:W-:Y:S04]  /*6ae0*/  LDSM.16.M88.4 R188, [R2+0x4000] ;  /* 0x0040000002bc783b */ /* 0x000fe80000000200 */
[C---:B------:R-:W-:Y:S01]  /*6af0*/  HMMA.16816.F32.BF16 R8, R152.reuse, R158, RZ ;  /* 0x0000009e9808723c */ /* 0x040fe200000418ff */
[----:B------:R-:W3:Y:S05]  /*6b00*/  LDSM.16.M88.4 R156, [R2+0x2400] ;  /* 0x00240000029c783b */ /* 0x000eea0000000200 */
[----:B------:R-:W-:Y:S02]  /*6b10*/  LDSM.16.M88.4 R192, [R2+0x4800] ;  /* 0x0048000002c0783b */ /* 0x000fe40000000200 */
[C---:B----4-:R-:W-:Y:S03]  /*6b20*/  HMMA.16816.F32.BF16 R12, R152.reuse, R160, RZ ;  /* 0x000000a0980c723c */ /* 0x050fe600000418ff */
[----:B------:R-:W-:Y:S05]  /*6b30*/  LDSM.16.M88.4 R196, [R2+0x4c00] ;  /* 0x004c000002c4783b */ /* 0x000fea0000000200 */
[C---:B------:R-:W-:Y:S01]  /*6b40*/  HMMA.16816.F32.BF16 R16, R152.reuse, R162, RZ ;  /* 0x000000a29810723c */ /* 0x040fe200000418ff */
[----:B------:R-:W4:Y:S05]  /*6b50*/  LDSM.16.M88.4 R160, [R2+0x2800] ;  /* 0x0028000002a0783b */ /* 0x000f2a0000000200 */
[----:B------:R-:W-:Y:S02]  /*6b60*/  LDSM.16.M88.4 R200, [R200] ;  /* 0x00000000c8c8783b */ /* 0x000fe40000000200 */
[C---:B--2---:R-:W-:Y:S03]  /*6b70*/  HMMA.16816.F32.BF16 R20, R152.reuse, R164, RZ ;  /* 0x000000a49814723c */ /* 0x044fe600000418ff */
[----:B------:R-:W-:Y:S05]  /*6b80*/  LDSM.16.M88.4 R204, [R0+0x1000] ;  /* 0x0010000000cc783b */ /* 0x000fea0000000200 */
[C---:B------:R-:W-:Y:S01]  /*6b90*/  HMMA.16816.F32.BF16 R24, R152.reuse, R166, RZ ;  /* 0x000000a69818723c */ /* 0x040fe200000418ff */
[----:B------:R-:W2:Y:S07]  /*6ba0*/  LDSM.16.M88.4 R164, [R2+0x2c00] ;  /* 0x002c000002a4783b */ /* 0x000eae0000000200 */
[C---:B-----5:R-:W-:Y:S08]  /*6bb0*/  HMMA.16816.F32.BF16 R28, R152.reuse, R168, RZ ;  /* 0x000000a8981c723c */ /* 0x060ff000000418ff */
[C---:B------:R-:W-:Y:S01]  /*6bc0*/  HMMA.16816.F32.BF16 R32, R152.reuse, R170, RZ ;  /* 0x000000aa9820723c */ /* 0x040fe200000418ff */
[----:B------:R-:W5:Y:S07]  /*6bd0*/  LDSM.16.M88.4 R168, [R2+0x3800] ;  /* 0x0038000002a8783b */ /* 0x000f6e0000000200 */
[C---:B-1----:R-:W-:Y:S08]  /*6be0*/  HMMA.16816.F32.BF16 R36, R152.reuse, R172, RZ ;  /* 0x000000ac9824723c */ /* 0x042ff000000418ff */
[C---:B------:R-:W-:Y:S01]  /*6bf0*/  HMMA.16816.F32.BF16 R40, R152.reuse, R174, RZ ;  /* 0x000000ae9828723c */ /* 0x040fe200000418ff */
[----:B------:R-:W1:Y:S07]  /*6c00*/  LDSM.16.M88.4 R172, [R2+0x4400] ;  /* 0x0044000002ac783b */ /* 0x000e6e0000000200 */
[C---:B---3--:R-:W-:Y:S08]  /*6c10*/  HMMA.16816.F32.BF16 R44, R152.reuse, R156, RZ ;  /* 0x0000009c982c723c */ /* 0x048ff000000418ff */
[C---:B------:R-:W-:Y:S01]  /*6c20*/  HMMA.16816.F32.BF16 R48, R152.reuse, R158, RZ ;  /* 0x0000009e9830723c */ /* 0x040fe200000418ff */
[----:B------:R-:W3:Y:S07]  /*6c30*/  LDSM.16.M88.4 R156, [R0+0x1400] ;  /* 0x00140000009c783b */ /* 0x000eee0000000200 */
[C---:B----4-:R-:W-:Y:S08]  /*6c40*/  HMMA.16816.F32.BF16 R52, R152.reuse, R160, RZ ;  /* 0x000000a09834723c */ /* 0x050ff000000418ff */
[C---:B------:R-:W-:Y:S01]  /*6c50*/  HMMA.16816.F32.BF16 R56, R152.reuse, R162, RZ ;  /* 0x000000a29838723c */ /* 0x040fe200000418ff */
[----:B------:R-:W4:Y:S07]  /*6c60*/  LDSM.16.M88.4 R160, [R0+0x1800] ;  /* 0x0018000000a0783b */ /* 0x000f2e0000000200 */
[C---:B--2---:R-:W-:Y:S08]  /*6c70*/  HMMA.16816.F32.BF16 R60, R152.reuse, R164, RZ ;  /* 0x000000a4983c723c */ /* 0x044ff000000418ff */
        /* <DEDUP_REMOVED lines=17> */
[C---:B-1----:R-:W-:Y:S08]  /*6d90*/  HMMA.16816.F32.BF16 R108, R152.reuse, R172, RZ ;  /* 0x000000ac986c723c */ /* 0x042ff000000418ff */
[C---:B------:R-:W-:Y:S01]  /*6da0*/  HMMA.16816.F32.BF16 R112, R152.reuse, R174, RZ ;  /* 0x000000ae9870723c */ /* 0x040fe200000418ff */
[----:B------:R-:W-:Y:S07]  /*6db0*/  LDSM.16.M88.4 R172, [R0+0x2800] ;  /* 0x0028000000ac783b */ /* 0x000fee0000000200 */
[C---:B------:R-:W-:Y:S08]  /*6dc0*/  HMMA.16816.F32.BF16 R116, R152.reuse, R192, RZ ;  /* 0x000000c09874723c */ /* 0x040ff000000418ff */
[C---:B------:R-:W-:Y:S01]  /*6dd0*/  HMMA.16816.F32.BF16 R120, R152.reuse, R194, RZ ;  /* 0x000000c29878723c */ /* 0x040fe200000418ff */
[----:B------:R-:W-:Y:S07]  /*6de0*/  LDSM.16.M88.4 R192, [R0+0x4000] ;  /* 0x0040000000c0783b */ /* 0x000fee0000000200 */
[C---:B------:R-:W-:Y:S08]  /*6df0*/  HMMA.16816.F32.BF16 R124, R152.reuse, R196, RZ ;  /* 0x000000c4987c723c */ /* 0x040ff000000418ff */
[----:B------:R-:W-:Y:S01]  /*6e00*/  HMMA.16816.F32.BF16 R128, R152, R198, RZ ;  /* 0x000000c69880723c */ /* 0x000fe200000418ff */
[----:B------:R-:W1:Y:S05]  /*6e10*/  LDSM.16.M88.4 R152, [R0+0x1c00] ;  /* 0x001c00000098783b */ /* 0x000e6a0000000200 */
[----:B------:R-:W-:Y:S02]  /*6e20*/  LDSM.16.M88.4 R196, [R0+0x4400] ;  /* 0x0044000000c4783b */ /* 0x000fe40000000200 */
[C---:B------:R-:W-:Y:S08]  /*6e30*/  HMMA.16816.F32.BF16 R4, R200.reuse, R204, R4 ;  /* 0x000000ccc804723c */ /* 0x040ff00000041804 */
[C---:B------:R-:W-:Y:S01]  /*6e40*/  HMMA.16816.F32.BF16 R8, R200.reuse, R206, R8 ;  /* 0x000000cec808723c */ /* 0x040fe20000041808 */
[----:B------:R-:W-:Y:S07]  /*6e50*/  LDSM.16.M88.4 R204, [R0+0x4800] ;  /* 0x0048000000cc783b */ /* 0x000fee0000000200 */
[C---:B---3--:R-:W-:Y:S08]  /*6e60*/  HMMA.16816.F32.BF16 R12, R200.reuse, R156, R12 ;  /* 0x0000009cc80c723c */ /* 0x048ff0000004180c */
[C---:B------:R-:W-:Y:S01]  /*6e70*/  HMMA.16816.F32.BF16 R16, R200.reuse, R158, R16 ;  /* 0x0000009ec810723c */ /* 0x040fe20000041810 */
[----:B------:R-:W2:Y:S07]  /*6e80*/  LDSM.16.M88.4 R156, [R0+0x3400] ;  /* 0x00340000009c783b */ /* 0x000eae0000000200 */
[C---:B----4-:R-:W-:Y:S08]  /*6e90*/  HMMA.16816.F32.BF16 R20, R200.reuse, R160, R20 ;  /* 0x000000a0c814723c */ /* 0x050ff00000041814 */
[C---:B------:R-:W-:Y:S01]  /*6ea0*/  HMMA.16816.F32.BF16 R24, R200.reuse, R162, R24 ;  /* 0x000000a2c818723c */ /* 0x040fe20000041818 */
[----:B------:R-:W3:Y:S01]  /*6eb0*/  LDSM.16.M88.4 R160, [R0+0x4c00] ;  /* 0x004c000000a0783b */ /* 0x000ee20000000200 */
[----:B------:R-:W-:Y:S04]  /*6ec0*/  DEPBAR.LE SB0, 0x0 ;  /* 0x000080000000791a */ /* 0x000fe80000000000 */
[----:B------:R-:W-:Y:S02]  /*6ed0*/  BAR.SYNC.DEFER_BLOCKING 0x0 ;  /* 0x0000000000007b1d */ /* 0x000fe40000010000 */
[C---:B-1----:R-:W-:Y:S08]  /*6ee0*/  HMMA.16816.F32.BF16 R28, R200.reuse, R152, R28 ;  /* 0x00000098c81c723c */ /* 0x042ff0000004181c */
        /* <DEDUP_REMOVED lines=62> */
[C---:B------:R-:W-:Y:S01]  /*72d0*/  IMAD R152, R2.reuse, R157, R152 ;  /* 0x0000009d02987224 */ /* 0x040fe200078e0298 */
[----:B------:R-:W-:Y:S01]  /*72e0*/  LOP3.LUT R157, RZ, R0, RZ, 0x33, !PT ;  /* 0x00000000ff9d7212 */ /* 0x000fe200078e33ff */
[C---:B------:R-:W-:Y:S03]  /*72f0*/  IMAD R148, R2.reuse, R155, R148 ;  /* 0x0000009b02947224 */ /* 0x040fe600078e0294 */
        /* <DEDUP_REMOVED lines=38> */
.L_x_1342:
[C---:B------:R-:W-:Y:S01]  /*7560*/  IMAD.SHL.U32 R153, R152.reuse, 0x40, RZ ;  /* 0x0000004098997824 */ /* 0x040fe200078e00ff */
[----:B------:R-:W-:Y:S01]  /*7570*/  SHF.L.U64.HI R152, R152, 0x6, R151 ;  /* 0x0000000698987819 */ /* 0x000fe20000010297 */
[----:B------:R-:W-:Y:S03]  /*7580*/  IMAD.MOV.U32 R215, RZ, RZ, R213 ;  /* 0x000000ffffd77224 */ /* 0x000fe600078e00d5 */
[-C--:B------:R-:W-:Y:S02]  /*7590*/  IADD3 R154, P2, PT, R214, R153.reuse, RZ ;  /* 0x00000099d69a7210 */ /* 0x080fe40007f5e0ff */
[----:B------:R-:W-:Y:S01]  /*75a0*/  @!PT LDS RZ, [RZ] ;  /* 0x00000000fffff984 */ /* 0x000fe20000000800 */
[----:B------:R-:W-:Y:S01]  /*75b0*/  @!PT LDS RZ, [RZ] ;  /* 0x00000000fffff984 */ /* 0x000fe20000000800 */
[----:B------:R-:W-:Y:S01]  /*75c0*/  @!PT LDS RZ, [RZ] ;  /* 0x00000000fffff984 */ /* 0x000fe20000000800 */
[----:B------:R1:W-:Y:S02]  /*75d0*/  LDGSTS.E.BYPASS.LTC128B.128 [R227+0x1000], desc[UR24][R214.64] ;  /* 0x01000000d6e37fae */ /* 0x0003e4000b981a18 */
[-C--:B------:R-:W-:Y:S01]  /*75e0*/  IADD3 R160, P3, PT, R154, R153.reuse, RZ ;  /* 0x000000999aa07210 */ /* 0x080fe20007f7e0ff */
[--C-:B------:R-:W-:Y:S03]  /*75f0*/  IMAD.X R155, R213, 0x1, R152.reuse, P2 ;  /* 0x00000001d59b7824 */ /* 0x100fe600010e0698 */
[-C--:B------:R-:W-:Y:S01]  /*7600*/  IADD3 R158, P2, PT, R160, R153.reuse, RZ ;  /* 0x00000099a09e7210 */ /* 0x080fe20007f5e0ff */
[--C-:B------:R-:W-:Y:S01]  /*7610*/  IMAD.X R161, R155, 0x1, R152.reuse, P3 ;  /* 0x000000019ba17824 */ /* 0x100fe200018e0698 */
[----:B------:R1:W-:Y:S02]  /*7620*/  LDGSTS.E.BYPASS.LTC128B.128 [R227+0x1800], desc[UR24][R154.64] ;  /* 0x018000009ae37fae */ /* 0x0003e4000b981a18 */
[-C--:B------:R-:W-:Y:S02]  /*7630*/  IADD3 R156, P3, PT, R158, R153.reuse, RZ ;  /* 0x000000999e9c7210 */ /* 0x080fe40007f7e0ff */
[----:B------:R1:W-:Y:S01]  /*7640*/  LDGSTS.E.BYPASS.LTC128B.128 [R227+0x2000], desc[UR24][R160.64] ;  /* 0x02000000a0e37fae */ /* 0x0003e2000b981a18 */
[-C--:B------:R-:W-:Y:S02]  /*7650*/  IADD3.X R159, PT, PT, R161, R152.reuse, RZ, P2, !PT ;  /* 0x00000098a19f7210 */ /* 0x080fe400017fe4ff */
[-C--:B------:R-:W-:Y:S03]  /*7660*/  IADD3 R162, P2, PT, R156, R153.reuse, RZ ;  /* 0x000000999ca27210 */ /* 0x080fe60007f5e0ff */
[----:B------:R1:W-:Y:S01]  /*7670*/  LDGSTS.E.BYPASS.LTC128B.128 [R227+0x2800], desc[UR24][R158.64] ;  /* 0x028000009ee37fae */ /* 0x0003e2000b981a18 */
[--C-:B------:R-:W-:Y:S01]  /*7680*/  IMAD.X R157, R159, 0x1, R152.reuse, P3 ;  /* 0x000000019f9d7824 */ /* 0x100fe200018e0698 */
[-C--:B------:R-:W-:Y:S03]  /*7690*/  IADD3 R164, P3, PT, R162, R153.reuse, RZ ;  /* 0x00000099a2a47210 */ /* 0x080fe60007f7e0ff */
[--C-:B------:R-:W-:Y:S01]  /*76a0*/  IMAD.X R163, R157, 0x1, R152.reuse, P2 ;  /* 0x000000019da37824 */ /* 0x100fe200010e0698 */
[----:B------:R1:W-:Y:S01]  /*76b0*/  LDGSTS.E.BYPASS.LTC128B.128 [R227+0x3000], desc[UR24][R156.64] ;  /* 0x030000009ce37fae */ /* 0x0003e2000b981a18 */
[----:B------:R-:W-:Y:S03]  /*76c0*/  IADD3 R166, P2, PT, R164, R153, RZ ;  /* 0x00000099a4a67210 */ /* 0x000fe60007f5e0ff */
[----:B------:R1:W-:Y:S01]  /*76d0*/  LDGSTS.E.BYPASS.LTC128B.128 [R227+0x3800], desc[UR24][R162.64] ;  /* 0x03800000a2e37fae */ /* 0x0003e2000b981a18 */
[----:B------:R-:W-:Y:S05]  /*76e0*/  IADD3.X R165, PT, PT, R163, R152, RZ, P3, !PT ;  /* 0x00000098a3a57210 */ /* 0x000fea0001ffe4ff */
[----:B------:R1:W-:Y:S01]  /*76f0*/  LDGSTS.E.BYPASS.LTC128B.128 [R227+0x4000], desc[UR24][R164.64] ;  /* 0x04000000a4e37fae */ /* 0x0003e2000b981a18 */
[----:B------:R-:W-:Y:S05]  /*7700*/  IMAD.X R167, R165, 0x1, R152, P2 ;  /* 0x00000001a5a77824 */ /* 0x000fea00010e0698 */
[----:B------:R1:W-:Y:S04]  /*7710*/  LDGSTS.E.BYPASS.LTC128B.128 [R227+0x4800], desc[UR24][R166.64] ;  /* 0x04800000a6e37fae */ /* 0x0003e8000b981a18 */
[----:B------:R-:W0:Y:S02]  /*7720*/  LDGDEPBAR ;  /* 0x00000000000079af */ /* 0x000e240000000000 */
.L_x_1341:
        /* <DEDUP_REMOVED lines=91> */
[----:B------:R-:W-:Y:S01]  /*7ce0*/  MOV R6, R222 ;  /* 0x000000de00067202 */ /* 0x000fe20000000f00 */
[--C-:B------:R-:W-:Y:S07]  /*7cf0*/  FFMA.FTZ R167, R7, UR4, -R149.reuse ;  /* 0x0000000407a77c23 */ /* 0x100fee0008010895 */
[----:B------:R-:W-:Y:S01]  /*7d00*/  MUFU.EX2 R169, R169 ;  /* 0x000000a900a97308 */ /* 0x000fe20000000800 */
[----:B------:R-:W-:Y:S01]  /*7d10*/  @P0 IADD3 R6, PT, PT, R224, -0x20, RZ ;  /* 0xffffffe0e0060810 */ /* 0x000fe20007ffe0ff */
[--C-:B------:R-:W-:Y:S01]  /*7d20*/  FFMA.FTZ R7, R9, UR4, -R164.reuse ;  /* 0x0000000409077c23 */ /* 0x100fe200080108a4 */
[--C-:B------:R-:W-:Y:S01]  /*7d30*/  FFMA.FTZ R168, R10, UR4, -R149.reuse ;  /* 0x000000040aa87c23 */ /* 0x100fe20008010895 */
[--C-:B------:R-:W-:Y:S06]  /*7d40*/  FFMA.FTZ R151, R11, UR4, -R149.reuse ;  /* 0x000000040b977c23 */ /* 0x100fec0008010895 */
[----:B------:R-:W4:Y:S01]  /*7d50*/  MUFU.EX2 R165, R165 ;  /* 0x000000a500a57308 */ /* 0x000f220000000800 */
[----:B------:R-:W5:Y:S01]  /*7d60*/  LDSM.16.MT88.4 R156, [R6] ;  /* 0x00000000069c783b */ /* 0x000f620000004200 */
[C---:B-1----:R-:W-:Y:S01]  /*7d70*/  FMUL.FTZ R8, R148.reuse, R144 ;  /* 0x0000009094087220 */ /* 0x042fe20000410000 */
[C---:B------:R-:W-:Y:S07]  /*7d80*/  FMUL.FTZ R9, R148.reuse, R145 ;  /* 0x0000009194097220 */ /* 0x040fee0000410000 */
[----:B------:R-:W-:Y:S01]  /*7d90*/  MUFU.EX2 R170, R170 ;  /* 0x000000aa00aa7308 */ /* 0x000fe20000000800 */
[C---:B---3--:R-:W-:Y:S01]  /*7da0*/  FMUL.FTZ R10, R3.reuse, R146 ;  /* 0x00000092030a7220 */ /* 0x048fe20000410000 */
[C---:B------:R-:W-:Y:S01]  /*7db0*/  FMUL.FTZ R11, R3.reuse, R147 ;  /* 0x00000093030b7220 */ /* 0x040fe20000410000 */
[C---:B------:R-:W-:Y:S07]  /*7dc0*/  FMUL.FTZ R132, R148.reuse, R132 ;  /* 0x0000008494847220 */ /* 0x040fee0000410000 */
[----:B------:R-:W1:Y:S01]  /*7dd0*/  MUFU.EX2 R167, R167 ;  /* 0x000000a700a77308 */ /* 0x000e620000000800 */
[----:B------:R-:W-:Y:S01]  /*7de0*/  FMUL.FTZ R133, R148, R133 ;  /* 0x0000008594857220 */ /* 0x000fe20000410000 */
[C---:B------:R-:W-:Y:S01]  /*7df0*/  FMUL.FTZ R134, R3.reuse, R134 ;  /* 0x0000008603867220 */ /* 0x040fe20000410000 */
[----:B------:R-:W-:Y:S07]  /*7e00*/  FMUL.FTZ R135, R3, R135 ;  /* 0x0000008703877220 */ /* 0x000fee0000410000 */
[----:B------:R-:W-:Y:S01]  /*7e10*/  MUFU.EX2 R166, R166 ;  /* 0x000000a600a67308 */ /* 0x000fe20000000800 */
[--C-:B------:R-:W-:Y:S01]  /*7e20*/  FFMA.FTZ R171, R12, UR4, -R164.reuse ;  /* 0x000000040cab7c23 */ /* 0x100fe200080108a4 */
[----:B----4-:R-:W-:Y:S01]  /*7e30*/  F2FP.BF16.F32.PACK_AB R144, R165, R169 ;  /* 0x000000a9a590723e */ /* 0x010fe200000010ff */
[--C-:B------:R-:W-:Y:S07]  /*7e40*/  FFMA.FTZ R174, R14, UR4, -R149.reuse ;  /* 0x000000040eae7c23 */ /* 0x100fee0008010895 */
[----:B------:R-:W3:Y:S01]  /*7e50*/  MUFU.EX2 R7, R7 ;  /* 0x0000000700077308 */ /* 0x000ee20000000800 */
[--C-:B------:R-:W-:Y:S01]  /*7e60*/  FFMA.FTZ R175, R15, UR4, -R149.reuse ;  /* 0x000000040faf7c23 */ /* 0x100fe20008010895 */
[----:B------:R-:W-:Y:S01]  /*7e70*/  FMUL.FTZ R12, R148, R140 ;  /* 0x0000008c940c7220 */ /* 0x000fe20000410000 */
[C---:B------:R-:W-:Y:S07]  /*7e80*/  FMUL.FTZ R14, R3.reuse, R142 ;  /* 0x0000008e030e7220 */ /* 0x040fee0000410000 */
[----:B------:R-:W-:Y:S01]  /*7e90*/  MUFU.EX2 R168, R168 ;  /* 0x000000a800a87308 */ /* 0x000fe20000000800 */
[----:B------:R-:W-:Y:S01]  /*7ea0*/  FMUL.FTZ R15, R3, R143 ;  /* 0x0000008f030f7220 */ /* 0x000fe20000410000 */
[----:B-1----:R-:W-:Y:S01]  /*7eb0*/  F2FP.BF16.F32.PACK_AB R145, R167, R170 ;  /* 0x000000aaa791723e */ /* 0x002fe200000010ff */
[--C-:B------:R-:W-:Y:S07]  /*7ec0*/  FFMA.FTZ R172, R18, UR4, -R149.reuse ;  /* 0x0000000412ac7c23 */ /* 0x100fee0008010895 */
[----:B------:R-:W1:Y:S01]  /*7ed0*/  MUFU.EX2 R151, R151 ;  /* 0x0000009700977308 */ /* 0x000e620000000800 */
[--C-:B------:R-:W-:Y:S01]  /*7ee0*/  FFMA.FTZ R173, R19, UR4, -R149.reuse ;  /* 0x0000000413ad7c23 */ /* 0x100fe20008010895 */
[C---:B------:R-:W-:Y:S01]  /*7ef0*/  FMUL.FTZ R18, R3.reuse, R138 ;  /* 0x0000008a03127220 */ /* 0x040fe20000410000 */
[----:B------:R-:W-:Y:S07]  /*7f00*/  FMUL.FTZ R19, R3, R139 ;  /* 0x0000008b03137220 */ /* 0x000fee0000410000 */
[----:B------:R-:W-:Y:S01]  /*7f10*/  MUFU.EX2 R171, R171 ;  /* 0x000000ab00ab7308 */ /* 0x000fe20000000800 */
[--C-:B------:R-:W-:Y:S01]  /*7f20*/  FFMA.FTZ R176, R20, UR4, -R164.reuse ;  /* 0x0000000414b07c23 */ /* 0x100fe200080108a4 */
[----:B---3--:R-:W-:Y:S01]  /*7f30*/  F2FP.BF16.F32.PACK_AB R146, R7, R166 ;  /* 0x000000a60792723e */ /* 0x008fe200000010ff */
[--C-:B------:R-:W-:Y:S07]  /*7f40*/  FFMA.FTZ R53, R53, UR4, -R164.reuse ;  /* 0x0000000435357c23 */ /* 0x100fee00080108a4 */
[----:B------:R-:W-:Y:S01]  /*7f50*/  MUFU.EX2 R174, R174 ;  /* 0x000000ae00ae7308 */ /* 0x000fe20000000800 */
[--C-:B------:R-:W-:Y:S01]  /*7f60*/  FFMA.FTZ R75, R75, UR4, -R149.reuse ;  /* 0x000000044b4b7c23 */ /* 0x100fe20008010895 */
[--C-:B------:R-:W-:Y:S01]  /*7f70*/  FFMA.FTZ R78, R78, UR4, -R149.reuse ;  /* 0x000000044e4e7c23 */ /* 0x100fe20008010895 */
[--C-:B------:R-:W-:Y:S07]  /*7f80*/  FFMA.FTZ R89, R89, UR4, -R164.reuse ;  /* 0x0000000459597c23 */ /* 0x100fee00080108a4 */
[----:B------:R-:W-:Y:S01]  /*7f90*/  MUFU.EX2 R172, R172 ;  /* 0x000000ac00ac7308 */ /* 0x000fe20000000800 */
[--C-:B------:R-:W-:Y:S01]  /*7fa0*/  FFMA.FTZ R70, R70, UR4, -R149.reuse ;  /* 0x0000000446467c23 */ /* 0x100fe20008010895 */
[----:B-1----:R-:W-:Y:S01]  /*7fb0*/  F2FP.BF16.F32.PACK_AB R147, R151, R168 ;  /* 0x000000a89793723e */ /* 0x002fe200000010ff */
[--C-:B------:R-:W-:Y:S07]  /*7fc0*/  FFMA.FTZ R74, R74, UR4, -R149.reuse ;  /* 0x000000044a4a7c23 */ /* 0x100fee0008010895 */
[----:B------:R-:W-:Y:S01]  /*7fd0*/  MUFU.EX2 R176, R176 ;  /* 0x000000b000b07308 */ /* 0x000fe20000000800 */
[--C-:B------:R-:W-:Y:S01]  /*7fe0*/  FFMA.FTZ R77, R77, UR4, -R164.reuse ;  /* 0x000000044d4d7c23 */ /* 0x100fe200080108a4 */
[--C-:B------:R-:W-:Y:S01]  /*7ff0*/  FFMA.FTZ R79, R79, UR4, -R149.reuse ;  /* 0x000000044f4f7c23 */ /* 0x100fe20008010895 */
[--C-:B------:R-:W-:Y:S07]  /*8000*/  FFMA.FTZ R81, R81, UR4, -R164.reuse ;  /* 0x0000000451517c23 */ /* 0x100fee00080108a4 */
[----:B------:R-:W-:Y:S01]  /*8010*/  MUFU.EX2 R70, R70 ;  /* 0x0000004600467308 */ /* 0x000fe20000000800 */
[C---:B--2---:R-:W-:Y:S05]  /*8020*/  HMMA.16816.F32.BF16 R8, R144.reuse, R152, R8 ;  /* 0x000000989008723c */ /* 0x044fea0000041808 */
[--C-:B------:R-:W-:Y:S01]  /*8030*/  FFMA.FTZ R152, R13, UR4, -R164.reuse ;  /* 0x000000040d987c23 */ /* 0x100fe200080108a4 */
[----:B------:R-:W-:Y:S01]  /*8040*/  FMUL.FTZ R13, R148, R141 ;  /* 0x0000008d940d7220 */ /* 0x000fe20000410000 */
[--C-:B------:R-:W-:Y:S01]  /*8050*/  FFMA.FTZ R153, R17, UR4, -R164.reuse ;  /* 0x0000000411997c23 */ /* 0x100fe200080108a4 */
[C---:B------:R-:W-:Y:S01]  /*8060*/  HMMA.16816.F32.BF16 R132, R144.reuse, R154, R132 ;  /* 0x0000009a9084723c */ /* 0x040fe20000041884 */
[----:B------:R-:W1:Y:S01]  /*8070*/  LDSM.16.MT88.4 R140, [R6+0x400] ;  /* 0x00040000068c783b */ /* 0x000e620000004200 */
[----:B------:R-:W2:Y:S01]  /*8080*/  MUFU.EX2 R155, R175 ;  /* 0x000000af009b7308 */ /* 0x000ea20000000800 */
[--C-:B------:R-:W-:Y:S01]  /*8090*/  FFMA.FTZ R154, R16, UR4, -R164.reuse ;  /* 0x00000004109a7c23 */ /* 0x100fe200080108a4 */
[C---:B------:R-:W-:Y:S01]  /*80a0*/  FMUL.FTZ R16, R148.reuse, R136 ;  /* 0x0000008894107220 */ /* 0x040fe20000410000 */
[----:B------:R-:W-:Y:S07]  /*80b0*/  FMUL.FTZ R17, R148, R137 ;  /* 0x0000008994117220 */ /* 0x000fee0000410000 */
[----:B------:R-:W3:Y:S01]  /*80c0*/  MUFU.EX2 R152, R152 ;  /* 0x0000009800987308 */ /* 0x000ee20000000800 */
[--C-:B------:R-:W-:Y:S01]  /*80d0*/  FFMA.FTZ R82, R82, UR4, -R149.reuse ;  /* 0x0000000452527c23 */ /* 0x100fe20008010895 */
[C---:B-----5:R-:W-:Y:S08]  /*80e0*/  HMMA.16816.F32.BF16 R12, R144.reuse, R156, R12 ;  /* 0x0000009c900c723c */ /* 0x060ff0000004180c */
        /* <DEDUP_REMOVED lines=8> */
[----:B------:R-:W1:Y:S01]  /*8170*/  MUFU.EX2 R157, R173 ;  /* 0x000000ad009d7308 */ /* 0x000e620000000800 */
[----:B--2---:R-:W-:Y:S01]  /*8180*/  F2FP.BF16.F32.PACK_AB R137, R155, R174 ;  /* 0x000000ae9b89723e */ /* 0x004fe200000010ff */
[--C-:B------:R-:W-:Y:S01]  /*8190*/  FFMA.FTZ R158, R25, UR4, -R164.reuse ;  /* 0x00000004199e7c23 */ /* 0x100fe200080108a4 */
[----:B---3--:R-:W-:Y:S01]  /*81a0*/  F2FP.BF16.F32.PACK_AB R136, R152, R171 ;  /* 0x000000ab9888723e */ /* 0x008fe200000010ff */
[--C-:B------:R-:W-:Y:S06]  /*81b0*/  FFMA.FTZ R159, R21, UR4, -R164.reuse ;  /* 0x00000004159f7c23 */ /* 0x100fec00080108a4 */
[----:B------:R-:W-:Y:S01]  /*81c0*/  MUFU.EX2 R156, R156 ;  /* 0x0000009c009c7308 */ /* 0x000fe20000000800 */
[--C-:B------:R-:W-:Y:S01]  /*81d0*/  FFMA.FTZ R175, R30, UR4, -R149.reuse ;  /* 0x000000041eaf7c23 */ /* 0x100fe20008010895 */
[--C-:B------:R-:W-:Y:S01]  /*81e0*/  FFMA.FTZ R93, R93, UR4, -R164.reuse ;  /* 0x000000045d5d7c23 */ /* 0x100fe200080108a4 */
[--C-:B------:R-:W-:Y:S07]  /*81f0*/  FFMA.FTZ R94, R94, UR4, -R149.reuse ;  /* 0x000000045e5e7c23 */ /* 0x100fee0008010895 */
[----:B------:R-:W-:Y:S01]  /*8200*/  MUFU.EX2 R158, R158 ;  /* 0x0000009e009e7308 */ /* 0x000fe20000000800 */
[----:B----4-:R-:W-:Y:S01]  /*8210*/  F2FP.BF16.F32.PACK_AB R138, R153, R154 ;  /* 0x0000009a998a723e */ /* 0x010fe200000010ff */
[--C-:B------:R-:W-:Y:S01]  /*8220*/  FFMA.FTZ R99, R99, UR4, -R149.reuse ;  /* 0x0000000463637c23 */ /* 0x100fe20008010895 */
[--C-:B------:R-:W-:Y:S07]  /*8230*/  FFMA.FTZ R103, R103, UR4, -R149.reuse ;  /* 0x0000000467677c23 */ /* 0x100fee0008010895 */
[----:B------:R-:W2:Y:S01]  /*8240*/  MUFU.EX2 R159, R159 ;  /* 0x0000009f009f7308 */ /* 0x000ea20000000800 */
[----:B-1----:R-:W-:Y:S01]  /*8250*/  F2FP.BF16.F32.PACK_AB R139, R157, R172 ;  /* 0x000000ac9d8b723e */ /* 0x002fe200000010ff */
[--C-:B------:R-:W-:Y:S01]  /*8260*/  FFMA.FTZ R173, R22, UR4, -R149.reuse ;  /* 0x0000000416ad7c23 */ /* 0x100fe20008010895 */
[--C-:B------:R-:W-:Y:S01]  /*8270*/  FFMA.FTZ R105, R105, UR4, -R164.reuse ;  /* 0x0000000469697c23 */ /* 0x100fe200080108a4 */
[--C-:B------:R-:W-:Y:S01]  /*8280*/  FFMA.FTZ R106, R106, UR4, -R149.reuse ;  /* 0x000000046a6a7c23 */ /* 0x100fe20008010895 */
[--C-:B------:R-:W-:Y:S01]  /*8290*/  FFMA.FTZ R107, R107, UR4, -R149.reuse ;  /* 0x000000046b6b7c23 */ /* 0x100fe20008010895 */
[--C-:B------:R-:W-:Y:S01]  /*82a0*/  FFMA.FTZ R109, R109, UR4, -R164.reuse ;  /* 0x000000046d6d7c23 */ /* 0x100fe200080108a4 */
[--C-:B------:R-:W-:Y:S01]  /*82b0*/  FFMA.FTZ R110, R110, UR4, -R149.reuse ;  /* 0x000000046e6e7c23 */ /* 0x100fe20008010895 */
[C---:B------:R-:W-:Y:S02]  /*82c0*/  HMMA.16816.F32.BF16 R8, R136.reuse, R160, R8 ;  /* 0x000000a08808723c */ /* 0x040fe40000041808 */
[----:B------:R-:W1:Y:S03]  /*82d0*/  MUFU.EX2 R173, R173 ;  /* 0x000000ad00ad7308 */ /* 0x000e660000000800 */
[--C-:B------:R-:W-:Y:S01]  /*82e0*/  FFMA.FTZ R161, R24, UR4, -R164.reuse ;  /* 0x0000000418a17c23 */ /* 0x100fe200080108a4 */
[--C-:B------:R-:W-:Y:S01]  /*82f0*/  FFMA.FTZ R160, R26, UR4, -R149.reuse ;  /* 0x000000041aa07c23 */ /* 0x100fe20008010895 */
[----:B--2---:R-:W-:Y:S01]  /*8300*/  F2FP.BF16.F32.PACK_AB R20, R159, R176 ;  /* 0x000000b09f14723e */ /* 0x004fe200000010ff */
[C---:B------:R-:W-:Y:S03]  /*8310*/  HMMA.16816.F32.BF16 R132, R136.reuse, R162, R132 ;  /* 0x000000a28884723c */ /* 0x040fe60000041884 */
[--C-:B------:R-:W-:Y:S01]  /*8320*/  FFMA.FTZ R163, R27, UR4, -R149.reuse ;  /* 0x000000041ba37c23 */ /* 0x100fe20008010895 */
[----:B------:R-:W2:Y:S01]  /*8330*/  MUFU.EX2 R161, R161 ;  /* 0x000000a100a17308 */ /* 0x000ea20000000800 */
[----:B------:R-:W3:Y:S01]  /*8340*/  LDSM.16.MT88.4 R24, [R6+0x800] ;  /* 0x000800000618783b */ /* 0x000ee20000004200 */
[--C-:B------:R-:W-:Y:S01]  /*8350*/  FFMA.FTZ R162, R31, UR4, -R149.reuse ;  /* 0x000000041fa27c23 */ /* 0x100fe20008010895 */
[----:B-1----:R-:W-:Y:S01]  /*8360*/  F2FP.BF16.F32.PACK_AB R21, R156, R173 ;  /* 0x000000ad9c15723e */ /* 0x002fe200000010ff */
[C---:B------:R-:W-:Y:S06]  /*8370*/  HMMA.16816.F32.BF16 R12, R136.reuse, R140, R12 ;  /* 0x0000008c880c723c */ /* 0x040fec000004180c */
[----:B------:R-:W-:Y:S01]  /*8380*/  MUFU.EX2 R160, R160 ;  /* 0x000000a000a07308 */ /* 0x000fe20000000800 */
[--C-:B------:R-:W-:Y:S01]  /*8390*/  FFMA.FTZ R141, R28, UR4, -R164.reuse ;  /* 0x000000041c8d7c23 */ /* 0x100fe200080108a4 */
[--C-:B------:R-:W-:Y:S08]  /*83a0*/  FFMA.FTZ R140, R29, UR4, -R164.reuse ;  /* 0x000000041d8c7c23 */ /* 0x100ff000080108a4 */
[----:B------:R-:W1:Y:S01]  /*83b0*/  MUFU.EX2 R163, R163 ;  /* 0x000000a300a37308 */ /* 0x000e620000000800 */
[----:B------:R-:W4:Y:S01]  /*83c0*/  LDSM.16.MT88.4 R28, [R208+0x5c00] ;  /* 0x005c0000d01c783b */ /* 0x000f220000004200 */
[--C-:B------:R-:W-:Y:S01]  /*83d0*/  FFMA.FTZ R111, R111, UR4, -R149.reuse ;  /* 0x000000046f6f7c23 */ /* 0x100fe20008010895 */
[----:B------:R-:W-:Y:S07]  /*83e0*/  HMMA.16816.F32.BF16 R16, R136, R142, R16 ;  /* 0x0000008e8810723c */ /* 0x000fee0000041810 */
[----:B------:R-:W-:Y:S01]  /*83f0*/  MUFU.EX2 R141, R141 ;  /* 0x0000008d008d7308 */ /* 0x000fe20000000800 */
[----:B--2---:R-:W-:Y:S01]  /*8400*/  F2FP.BF16.F32.PACK_AB R22, R158, R161 ;  /* 0x000000a19e16723e */ /* 0x004fe200000010ff */
[--C-:B------:R-:W-:Y:S01]  /*8410*/  FFMA.FTZ R137, R32, UR4, -R164.reuse ;  /* 0x0000000420897c23 */ /* 0x100fe200080108a4 */
[--C-:B------:R-:W-:Y:S01]  /*8420*/  FFMA.FTZ R136, R33, UR4, -R164.reuse ;  /* 0x0000000421887c23 */ /* 0x100fe200080108a4 */
[--C-:B------:R-:W-:Y:S01]  /*8430*/  FFMA.FTZ R138, R34, UR4, -R149.reuse ;  /* 0x00000004228a7c23 */ /* 0x100fe20008010895 */
[--C-:B------:R-:W-:Y:S05]  /*8440*/  FFMA.FTZ R139, R35, UR4, -R149.reuse ;  /* 0x00000004238b7c23 */ /* 0x100fea0008010895 */
[----:B------:R-:W2:Y:S01]  /*8450*/  MUFU.EX2 R140, R140 ;  /* 0x0000008c008c7308 */ /* 0x000ea20000000800 */
[----:B------:R-:W4:Y:S01]  /*8460*/  LDSM.16.MT88.4 R32, [R6+0xc00] ;  /* 0x000c00000620783b */ /* 0x000f220000004200 */
[--C-:B------:R-:W-:Y:S01]  /*8470*/  FFMA.FTZ R113, R113, UR4, -R164.reuse ;  /* 0x0000000471717c23 */ /* 0x100fe200080108a4 */
[----:B-1----:R-:W-:Y:S07]  /*8480*/  F2FP.BF16.F32.PACK_AB R23, R163, R160 ;  /* 0x000000a0a317723e */ /* 0x002fee00000010ff */
[----:B------:R-:W-:Y:S01]  /*8490*/  MUFU.EX2 R143, R175 ;  /* 0x000000af008f7308 */ /* 0x000fe20000000800 */
[--C-:B------:R-:W-:Y:S01]  /*84a0*/  FFMA.FTZ R114, R114, UR4, -R149.reuse ;  /* 0x0000000472727c23 */ /* 0x100fe20008010895 */
[--C-:B------:R-:W-:Y:S01]  /*84b0*/  FFMA.FTZ R115, R115, UR4, -R149.reuse ;  /* 0x0000000473737c23 */ /* 0x100fe20008010895 */
[--C-:B------:R-:W-:Y:S07]  /*84c0*/  FFMA.FTZ R117, R117, UR4, -R164.reuse ;  /* 0x0000000475757c23 */ /* 0x100fee00080108a4 */
[----:B------:R-:W1:Y:S01]  /*84d0*/  MUFU.EX2 R142, R162 ;  /* 0x000000a2008e7308 */ /* 0x000e620000000800 */
[--C-:B------:R-:W-:Y:S01]  /*84e0*/  FFMA.FTZ R118, R118, UR4, -R149.reuse ;  /* 0x0000000476767c23 */ /* 0x100fe20008010895 */
[C---:B-----5:R-:W-:Y:S08]  /*84f0*/  HMMA.16816.F32.BF16 R8, R20.reuse, R144, R8 ;  /* 0x000000901408723c */ /* 0x060ff00000041808 */
[----:B------:R-:W-:Y:S01]  /*8500*/  MUFU.EX2 R137, R137 ;  /* 0x0000008900897308 */ /* 0x000fe20000000800 */
[--C-:B------:R-:W-:Y:S09]  /*8510*/  FFMA.FTZ R144, R39, UR4, -R149.reuse ;  /* 0x0000000427907c23 */ /* 0x100ff20008010895 */
[----:B------:R-:W5:Y:S01]  /*8520*/  MUFU.EX2 R136, R136 ;  /* 0x0000008800887308 */ /* 0x000f620000000800 */
        /* <DEDUP_REMOVED lines=8> */
[C---:B---3--:R-:W-:Y:S08]  /*85b0*/  HMMA.16816.F32.BF16 R12, R20.reuse, R24, R12 ;  /* 0x00000018140c723c */ /* 0x048ff0000004180c */
[----:B------:R3:W-:Y:S01]  /*85c0*/  MUFU.EX2 R37, R146 ;  /* 0x0000009200257308 */ /* 0x0007e20000000800 */
[--C-:B------:R-:W-:Y:S01]  /*85d0*/  FFMA.FTZ R40, R43, UR4, -R149.reuse ;  /* 0x000000042b287c23 */ /* 0x100fe20008010895 */
[--C-:B------:R-:W-:Y:S01]  /*85e0*/  FFMA.FTZ R147, R42, UR4, -R149.reuse ;  /* 0x000000042a937c23 */ /* 0x100fe20008010895 */
[--C-:B------:R-:W-:Y:S07]  /*85f0*/  FFMA.FTZ R42, R45, UR4, -R164.reuse ;  /* 0x000000042d2a7c23 */ /* 0x100fee00080108a4 */
[----:B------:R-:W4:Y:S01]  /*8600*/  MUFU.EX2 R36, R36 ;  /* 0x0000002400247308 */ /* 0x000f220000000800 */
[--C-:B------:R-:W-:Y:S01]  /*8610*/  FFMA.FTZ R45, R46, UR4, -R149.reuse ;  /* 0x000000042e2d7c23 */ /* 0x100fe20008010895 */
[----:B------:R-:W-:Y:S01]  /*8620*/  HMMA.16816.F32.BF16 R16, R20, R26, R16 ;  /* 0x0000001a1410723c */ /* 0x000fe20000041810 */
[----:B------:R-:W4:Y:S07]  /*8630*/  LDSM.16.MT88.4 R24, [R208+0x6000] ;  /* 0x00600000d018783b */ /* 0x000f2e0000004200 */
[----:B------:R-:W-:Y:S01]  /*8640*/  MUFU.EX2 R145, R145 ;  /* 0x0000009100917308 */ /* 0x000fe20000000800 */
[----:B--2---:R-:W-:Y:S01]  /*8650*/  F2FP.BF16.F32.PACK_AB R20, R140, R141 ;  /* 0x0000008d8c14723e */ /* 0x004fe200000010ff */
[--C-:B------:R-:W-:Y:S01]  /*8660*/  FFMA.FTZ R46, R48, UR4, -R164.reuse ;  /* 0x00000004302e7c23 */ /* 0x100fe200080108a4 */
[----:B-1----:R-:W-:Y:S07]  /*8670*/  F2FP.BF16.F32.PACK_AB R21, R142, R143 ;  /* 0x0000008f8e15723e */ /* 0x002fee00000010ff */
[----:B------:R-:W1:Y:S01]  /*8680*/  MUFU.EX2 R144, R144 ;  /* 0x0000009000907308 */ /* 0x000e620000000800 */
[----:B-----5:R-:W-:Y:S01]  /*8690*/  F2FP.BF16.F32.PACK_AB R22, R136, R137 ;  /* 0x000000898816723e */ /* 0x020fe200000010ff */
[--C-:B---3--:R-:W-:Y:S01]  /*86a0*/  FFMA.FTZ R146, R44, UR4, -R164.reuse ;  /* 0x000000042c927c23 */ /* 0x108fe200080108a4 */
[----:B----4-:R-:W-:Y:S07]  /*86b0*/  F2FP.BF16.F32.PACK_AB R23, R139, R138 ;  /* 0x0000008a8b17723e */ /* 0x010fee00000010ff */
        /* <DEDUP_REMOVED lines=19> */
[----:B------:R-:W-:Y:S01]  /*87f0*/  MUFU.EX2 R54, R54 ;  /* 0x0000003600367308 */ /* 0x000fe20000000800 */
[--C-:B------:R-:W-:Y:S01]  /*8800*/  FFMA.FTZ R59, R65, UR4, -R164.reuse ;  /* 0x00000004413b7c23 */ /* 0x100fe200080108a4 */
[C---:B------:R-:W-:Y:S08]  /*8810*/  HMMA.16816.F32.BF16 R12, R20.reuse, R32, R12 ;  /* 0x00000020140c723c */ /* 0x040ff0000004180c */
[----:B------:R-:W5:Y:S01]  /*8820*/  MUFU.EX2 R42, R42 ;  /* 0x0000002a002a7308 */ /* 0x000f620000000800 */
[--C-:B------:R-:W-:Y:S01]  /*8830*/  FFMA.FTZ R63, R67, UR4, -R149.reuse ;  /* 0x00000004433f7c23 */ /* 0x100fe20008010895 */
[--C-:B------:R-:W-:Y:S01]  /*8840*/  FFMA.FTZ R65, R68, UR4, -R164.reuse ;  /* 0x0000000444417c23 */ /* 0x100fe200080108a4 */
[--C-:B------:R-:W-:Y:S07]  /*8850*/  FFMA.FTZ R68, R69, UR4, -R164.reuse ;  /* 0x0000000445447c23 */ /* 0x100fee00080108a4 */
[----:B------:R-:W-:Y:S01]  /*8860*/  MUFU.EX2 R45, R45 ;  /* 0x0000002d002d7308 */ /* 0x000fe20000000800 */
[----:B------:R-:W-:Y:S01]  /*8870*/  FFMA.FTZ R67, R71, UR4, -R149 ;  /* 0x0000000447437c23 */ /* 0x000fe20008010895 */
[----:B------:R-:W-:Y:S01]  /*8880*/  HMMA.16816.F32.BF16 R16, R20, R34, R16 ;  /* 0x000000221410723c */ /* 0x000fe20000041810 */
[----:B------:R-:W5:Y:S07]  /*8890*/  LDSM.16.MT88.4 R32, [R208+0x6400] ;  /* 0x00640000d020783b */ /* 0x000f6e0000004200 */
[----:B------:R-:W5:Y:S01]  /*88a0*/  MUFU.EX2 R44, R44 ;  /* 0x0000002c002c7308 */ /* 0x000f620000000800 */
[----:B------:R-:W-:Y:S01]  /*88b0*/  F2FP.BF16.F32.PACK_AB R20, R36, R37 ;  /* 0x000000252414723e */ /* 0x000fe200000010ff */
[----:B------:R-:W-:Y:S01]  /*88c0*/  FFMA.FTZ R169, R148, R229, R169 ;  /* 0x000000e594a97223 */ /* 0x000fe200000100a9 */
[----:B-1----:R-:W-:Y:S07]  /*88d0*/  F2FP.BF16.F32.PACK_AB R21, R144, R145 ;  /* 0x000000919015723e */ /* 0x002fee00000010ff */
[----:B------:R-:W-:Y:S01]  /*88e0*/  MUFU.EX2 R46, R46 ;  /* 0x0000002e002e7308 */ /* 0x000fe20000000800 */
[----:B--2---:R-:W-:Y:S01]  /*88f0*/  F2FP.BF16.F32.PACK_AB R22, R38, R41 ;  /* 0x000000292616723e */ /* 0x004fe200000010ff */
[----:B------:R-:W-:Y:S01]  /*8900*/  FADD.FTZ R169, R165, R169 ;  /* 0x000000a9a5a97221 */ /* 0x000fe20000010000 */
[----:B---3--:R-:W-:Y:S07]  /*8910*/  F2FP.BF16.F32.PACK_AB R23, R40, R43 ;  /* 0x0000002b2817723e */ /* 0x008fee00000010ff */
[----:B------:R-:W1:Y:S01]  /*8920*/  MUFU.EX2 R47, R47 ;  /* 0x0000002f002f7308 */ /* 0x000e620000000800 */
[--C-:B------:R-:W-:Y:S01]  /*8930*/  FFMA.FTZ R120, R120, UR4, -R164.reuse ;  /* 0x0000000478787c23 */ /* 0x100fe200080108a4 */
[----:B------:R-:W-:Y:S01]  /*8940*/  FADD.FTZ R166, R166, R169 ;  /* 0x000000a9a6a67221 */ /* 0x000fe20000010000 */
[----:B------:R-:W-:Y:S07]  /*8950*/  FFMA.FTZ R121, R121, UR4, -R164 ;  /* 0x0000000479797c23 */ /* 0x000fee00080108a4 */
[----:B------:R-:W-:Y:S01]  /*8960*/  MUFU.EX2 R49, R49 ;  /* 0x0000003100317308 */ /* 0x000fe20000000800 */
[--C-:B------:R-:W-:Y:S01]  /*8970*/  FFMA.FTZ R122, R122, UR4, -R149.reuse ;  /* 0x000000047a7a7c23 */ /* 0x100fe20008010895 */
[C---:B------:R-:W-:Y:S08]  /*8980*/  HMMA.16816.F32.BF16 R8, R20.reuse, R24, R8 ;  /* 0x000000181408723c */ /* 0x040ff00000041808 */
[----:B------:R-:W2:Y:S01]  /*8990*/  MUFU.EX2 R48, R48 ;  /* 0x0000003000307308 */ /* 0x000ea20000000800 */
[----:B------:R-:W-:Y:S01]  /*89a0*/  FADD.FTZ R166, R7, R166 ;  /* 0x000000a607a67221 */ /* 0x000fe20000010000 */
[----:B------:R-:W-:Y:S01]  /*89b0*/  FFMA.FTZ R123, R123, UR4, -R149 ;  /* 0x000000047b7b7c23 */ /* 0x000fe20008010895 */
[----:B------:R-:W-:Y:S07]  /*89c0*/  FFMA.FTZ R170, R3, R226, R170 ;  /* 0x000000e203aa7223 */ /* 0x000fee00000100aa */
[----:B------:R3:W-:Y:S01]  /*89d0*/  MUFU.EX2 R7, R53 ;  /* 0x0000003500077308 */ /* 0x0007e20000000800 */
[----:B------:R-:W-:Y:S01]  /*89e0*/  FADD.FTZ R171, R171, R166 ;  /* 0x000000a6abab7221 */ /* 0x000fe20000010000 */
[C---:B------:R-:W-:Y:S01]  /*89f0*/  HMMA.16816.F32.BF16 R132, R20.reuse, R26, R132 ;  /* 0x0000001a1484723c */ /* 0x040fe20000041884 */
[----:B------:R-:W2:Y:S07]  /*8a00*/  LDSM.16.MT88.4 R24, [R6+0x1400] ;  /* 0x001400000618783b */ /* 0x000eae0000004200 */
[----:B------:R-:W2:Y:S01]  /*8a10*/  MUFU.EX2 R50, R50 ;  /* 0x0000003200327308 */ /* 0x000ea20000000800 */
[----:B------:R-:W-:Y:S01]  /*8a20*/  FADD.FTZ R171, R152, R171 ;  /* 0x000000ab98ab7221 */ /* 0x000fe20000010000 */
[----:B------:R-:W-:Y:S01]  /*8a30*/  FADD.FTZ R167, R167, R170 ;  /* 0x000000aaa7a77221 */ /* 0x000fe20000010000 */
[----:B------:R-:W-:Y:S07]  /*8a40*/  FFMA.FTZ R126, R126, UR4, -R149 ;  /* 0x000000047e7e7c23 */ /* 0x000fee0008010895 */
[----:B------:R-:W-:Y:S01]  /*8a50*/  MUFU.EX2 R52, R52 ;  /* 0x0000003400347308 */ /* 0x000fe20000000800 */
[----:B------:R-:W-:Y:S01]  /*8a60*/  FADD.FTZ R154, R154, R171 ;  /* 0x000000ab9a9a7221 */ /* 0x000fe20000010000 */
[C---:B----4-:R-:W-:Y:S08]  /*8a70*/  HMMA.16816.F32.BF16 R12, R20.reuse, R28, R12 ;  /* 0x0000001c140c723c */ /* 0x050ff0000004180c */
[----:B------:R-:W4:Y:S01]  /*8a80*/  MUFU.EX2 R51, R51 ;  /* 0x0000003300337308 */ /* 0x000f220000000800 */
[----:B------:R-:W-:Y:S01]  /*8a90*/  FADD.FTZ R153, R153, R154 ;  /* 0x0000009a99997221 */ /* 0x000fe20000010000 */
[--C-:B---3--:R-:W-:Y:S01]  /*8aa0*/  FFMA.FTZ R53, R57, UR4, -R164.reuse ;  /* 0x0000000439357c23 */ /* 0x108fe200080108a4 */
[--C-:B------:R-:W-:Y:S07]  /*8ab0*/  FFMA.FTZ R57, R60, UR4, -R164.reuse ;  /* 0x000000043c397c23 */ /* 0x100fee00080108a4 */
[----:B------:R-:W-:Y:S01]  /*8ac0*/  MUFU.EX2 R56, R56 ;  /* 0x0000003800387308 */ /* 0x000fe20000000800 */
[--C-:B------:R-:W-:Y:S01]  /*8ad0*/  FFMA.FTZ R60, R61, UR4, -R164.reuse ;  /* 0x000000043d3c7c23 */ /* 0x100fe200080108a4 */
[----:B------:R-:W-:Y:S01]  /*8ae0*/  HMMA.16816.F32.BF16 R16, R20, R30, R16 ;  /* 0x0000001e1410723c */ /* 0x000fe20000041810 */
[----:B------:R-:W3:Y:S07]  /*8af0*/  LDSM.16.MT88.4 R28, [R208+0x6800] ;  /* 0x00680000d01c783b */ /* 0x000eee0000004200 */
[----:B------:R-:W4:Y:S01]  /*8b00*/  MUFU.EX2 R53, R53 ;  /* 0x0000003500357308 */ /* 0x000f220000000800 */
[----:B-----5:R-:W-:Y:S01]  /*8b10*/  F2FP.BF16.F32.PACK_AB R20, R42, R39 ;  /* 0x000000272a14723e */ /* 0x020fe200000010ff */
[--C-:B------:R-:W-:Y:S01]  /*8b20*/  FFMA.FTZ R61, R62, UR4, -R149.reuse ;  /* 0x000000043e3d7c23 */ /* 0x100fe20008010895 */
[----:B------:R-:W-:Y:S07]  /*8b30*/  F2FP.BF16.F32.PACK_AB R21, R44, R45 ;  /* 0x0000002d2c15723e */ /* 0x000fee00000010ff */
[----:B------:R-:W5:Y:S01]  /*8b40*/  MUFU.EX2 R55, R55 ;  /* 0x0000003700377308 */ /* 0x000f620000000800 */
[----:B-1----:R-:W-:Y:S01]  /*8b50*/  F2FP.BF16.F32.PACK_AB R22, R47, R46 ;  /* 0x0000002e2f16723e */ /* 0x002fe200000010ff */
[--C-:B------:R-:W-:Y:S01]  /*8b60*/  FFMA.FTZ R62, R64, UR4, -R164.reuse ;  /* 0x00000004403e7c23 */ /* 0x100fe200080108a4 */
[----:B--2---:R-:W-:Y:S07]  /*8b70*/  F2FP.BF16.F32.PACK_AB R23, R48, R49 ;  /* 0x000000313017723e */ /* 0x004fee00000010ff */
[----:B------:R-:W-:Y:S01]  /*8b80*/  MUFU.EX2 R57, R57 ;  /* 0x0000003900397308 */ /* 0x000fe20000000800 */
[----:B------:R-:W-:Y:S01]  /*8b90*/  FFMA.FTZ R64, R66, UR4, -R149 ;  /* 0x0000000442407c23 */ /* 0x000fe20008010895 */
[----:B------:R-:W-:Y:S01]  /*8ba0*/  FFMA.FTZ R66, R73, UR4, -R164 ;  /* 0x0000000449427c23 */ /* 0x000fe200080108a4 */
[----:B------:R-:W-:Y:S07]  /*8bb0*/  FADD.FTZ R176, R176, R153 ;  /* 0x00000099b0b07221 */ /* 0x000fee0000010000 */
[----:B------:R-:W1:Y:S01]  /*8bc0*/  MUFU.EX2 R60, R60 ;  /* 0x0000003c003c7308 */ /* 0x000e620000000800 */
[----:B------:R-:W-:Y:S01]  /*8bd0*/  FADD.FTZ R168, R168, R167 ;  /* 0x000000a7a8a87221 */ /* 0x000fe20000010000 */
[C---:B------:R-:W-:Y:S08]  /*8be0*/  HMMA.16816.F32.BF16 R8, R20.reuse, R32, R8 ;  /* 0x000000201408723c */ /* 0x040ff00000041808 */
[----:B------:R-:W-:Y:S01]  /*8bf0*/  MUFU.EX2 R61, R61 ;  /* 0x0000003d003d7308 */ /* 0x000fe20000000800 */
[----:B------:R-:W-:Y:S01]  /*8c00*/  FADD.FTZ R176, R159, R176 ;  /* 0x000000b09fb07221 */ /* 0x000fe20000010000 */
[----:B------:R-:W-:Y:S01]  /*8c10*/  FADD.FTZ R151, R151, R168 ;  /* 0x000000a897977221 */ /* 0x000fe20000010000 */
[----:B------:R-:W-:Y:S07]  /*8c20*/  FFMA.FTZ R128, R128, UR4, -R164 ;  /* 0x0000000480807c23 */ /* 0x000fee00080108a4 */
[----:B------:R-:W2:Y:S01]  /*8c30*/  MUFU.EX2 R58, R58 ;  /* 0x0000003a003a7308 */ /* 0x000ea20000000800 */
[----:B------:R-:W-:Y:S01]  /*8c40*/  FADD.FTZ R161, R161, R176 ;  /* 0x000000b0a1a17221 */ /* 0x000fe20000010000 */
[C---:B------:R-:W-:Y:S01]  /*8c50*/  HMMA.16816.F32.BF16 R132, R20.reuse, R34, R132 ;  /* 0x000000221484723c */ /* 0x040fe20000041884 */
[----:B------:R-:W1:Y:S07]  /*8c60*/  LDSM.16.MT88.4 R32, [R6+0x1800] ;  /* 0x001800000620783b */ /* 0x000e6e0000004200 */
[----:B------:R-:W-:Y:S01]  /*8c70*/  MUFU.EX2 R62, R62 ;  /* 0x0000003e003e7308 */ /* 0x000fe20000000800 */
[----:B------:R-:W-:Y:S01]  /*8c80*/  FADD.FTZ R158, R158, R161 ;  /* 0x000000a19e9e7221 */ /* 0x000fe20000010000 */
[----:B------:R-:W-:Y:S01]  /*8c90*/  FADD.FTZ R174, R174, R151 ;  /* 0x00000097aeae7221 */ /* 0x000fe20000010000 */
[----:B------:R-:W-:Y:S07]  /*8ca0*/  FFMA.FTZ R130, R130, UR4, -R149 ;  /* 0x0000000482827c23 */ /* 0x000fee0008010895 */
[----:B------:R-:W2:Y:S01]  /*8cb0*/  MUFU.EX2 R59, R59 ;  /* 0x0000003b003b7308 */ /* 0x000ea20000000800 */
[----:B------:R-:W-:Y:S01]  /*8cc0*/  FADD.FTZ R141, R141, R158 ;  /* 0x0000009e8d8d7221 */ /* 0x000fe20000010000 */
[C---:B------:R-:W-:Y:S08]  /*8cd0*/  HMMA.16816.F32.BF16 R12, R20.reuse, R24, R12 ;  /* 0x00000018140c723c */ /* 0x040ff0000004180c */
[----:B------:R-:W-:Y:S01]  /*8ce0*/  MUFU.EX2 R64, R64 ;  /* 0x0000004000407308 */ /* 0x000fe20000000800 */
[----:B------:R-:W-:Y:S01]  /*8cf0*/  FADD.FTZ R140, R140, R141 ;  /* 0x0000008d8c8c7221 */ /* 0x000fe20000010000 */
[----:B------:R-:W-:Y:S01]  /*8d00*/  FADD.FTZ R155, R155, R174 ;  /* 0x000000ae9b9b7221 */ /* 0x000fe20000010000 */
[----:B------:R-:W-:Y:S07]  /*8d10*/  ISETP.GT.AND P0, PT, R225, RZ, PT ;  /* 0x000000ffe100720c */ /* 0x000fee0003f04270 */
[----:B------:R-:W2:Y:S01]  /*8d20*/  MUFU.EX2 R63, R63 ;  /* 0x0000003f003f7308 */ /* 0x000ea20000000800 */
[----:B------:R-:W-:Y:S01]  /*8d30*/  FADD.FTZ R137, R137, R140 ;  /* 0x0000008c89897221 */ /* 0x000fe20000010000 */
[----:B------:R-:W-:Y:S01]  /*8d40*/  HMMA.16816.F32.BF16 R16, R20, R26, R16 ;  /* 0x0000001a1410723c */ /* 0x000fe20000041810 */
[----:B------:R-:W2:Y:S07]  /*8d50*/  LDSM.16.MT88.4 R24, [R208+0x6c00] ;  /* 0x006c0000d018783b */ /* 0x000eae0000004200 */
[----:B------:R-:W-:Y:S01]  /*8d60*/  MUFU.EX2 R65, R65 ;  /* 0x0000004100417308 */ /* 0x000fe20000000800 */
[----:B------:R-:W-:Y:S01]  /*8d70*/  F2FP.BF16.F32.PACK_AB R20, R7, R50 ;  /* 0x000000320714723e */ /* 0x000fe200000010ff */
[----:B------:R-:W-:Y:S01]  /*8d80*/  FADD.FTZ R146, R172, R155 ;  /* 0x0000009bac927221 */ /* 0x000fe20000010000 */
[----:B----4-:R-:W-:Y:S07]  /*8d90*/  F2FP.BF16.F32.PACK_AB R21, R51, R52 ;  /* 0x000000343315723e */ /* 0x010fee00000010ff */
[----:B------:R-:W4:Y:S01]  /*8da0*/  MUFU.EX2 R68, R68 ;  /* 0x0000004400447308 */ /* 0x000f220000000800 */
[----:B------:R-:W-:Y:S01]  /*8db0*/  F2FP.BF16.F32.PACK_AB R22, R53, R54 ;  /* 0x000000363516723e */ /* 0x000fe200000010ff */
[----:B------:R-:W-:Y:S01]  /*8dc0*/  FADD.FTZ R146, R157, R146 ;  /* 0x000000929d927221 */ /* 0x000fe20000010000 */
[----:B-----5:R-:W-:Y:S07]  /*8dd0*/  F2FP.BF16.F32.PACK_AB R23, R55, R56 ;  /* 0x000000383717723e */ /* 0x020fee00000010ff */
[----:B------:R-:W5:Y:S01]  /*8de0*/  MUFU.EX2 R67, R67 ;  /* 0x0000004300437308 */ /* 0x000f620000000800 */
[----:B------:R-:W-:Y:S01]  /*8df0*/  FADD.FTZ R136, R136, R137 ;  /* 0x0000008988887221 */ /* 0x000fe20000010000 */
[----:B------:R-:W-:Y:S01]  /*8e00*/  FADD.FTZ R173, R173, R146 ;  /* 0x00000092adad7221 */ /* 0x000fe20000010000 */
[----:B------:R-:W-:Y:S07]  /*8e10*/  IADD3 R225, PT, PT, R225, -0x1, RZ ;  /* 0xffffffffe1e17810 */ /* 0x000fee0007ffe0ff */
[----:B------:R-:W-:Y:S01]  /*8e20*/  MUFU.EX2 R66, R66 ;  /* 0x0000004200427308 */ /* 0x000fe20000000800 */
[----:B------:R-:W-:Y:S01]  /*8e30*/  FADD.FTZ R71, R37, R136 ;  /* 0x0000008825477221 */ /* 0x000fe20000010000 */
[C---:B---3--:R-:W-:Y:S08]  /*8e40*/  HMMA.16816.F32.BF16 R8, R20.reuse, R28, R8 ;  /* 0x0000001c1408723c */ /* 0x048ff00000041808 */
[----:B------:R3:W-:Y:S01]  /*8e50*/  MUFU.EX2 R37, R74 ;  /* 0x0000004a00257308 */ /* 0x0007e20000000800 */
[----:B------:R-:W-:Y:S01]  /*8e60*/  FADD.FTZ R173, R156, R173 ;  /* 0x000000ad9cad7221 */ /* 0x000fe20000010000 */
[----:B------:R-:W-:Y:S03]  /*8e70*/  MOV R3, R2 ;  /* 0x0000000200037202 */ /* 0x000fe60000000f00 */
[----:B------:R-:W-:Y:S01]  /*8e80*/  FADD.FTZ R160, R160, R173 ;  /* 0x000000ada0a07221 */ /* 0x000fe20000010000 */
[C---:B------:R-:W-:Y:S01]  /*8e90*/  HMMA.16816.F32.BF16 R132, R20.reuse, R30, R132 ;  /* 0x0000001e1484723c */ /* 0x040fe20000041884 */
[----:B------:R-:W4:Y:S02]  /*8ea0*/  LDSM.16.MT88.4 R28, [R6+0x1c00] ;  /* 0x001c0000061c783b */ /* 0x000f240000004200 */
[----:B------:R-:W-:Y:S04]  /*8eb0*/  FADD.FTZ R160, R163, R160 ;  /* 0x000000a0a3a07221 */ /* 0x000fe80000010000 */
[----:B------:R-:W-:Y:S01]  /*8ec0*/  FADD.FTZ R143, R143, R160 ;  /* 0x000000a08f8f7221 */ /* 0x000fe20000010000 */
[C---:B-1----:R-:W-:Y:S03]  /*8ed0*/  HMMA.16816.F32.BF16 R12, R20.reuse, R32, R12 ;  /* 0x00000020140c723c */ /* 0x042fe6000004180c */
[----:B------:R-:W-:Y:S04]  /*8ee0*/  FADD.FTZ R69, R142, R143 ;  /* 0x0000008f8e457221 */ /* 0x000fe80000010000 */
[----:B------:R-:W-:Y:S01]  /*8ef0*/  FADD.FTZ R138, R138, R69 ;  /* 0x000000458a8a7221 */ /* 0x000fe20000010000 */
[----:B------:R-:W-:Y:S01]  /*8f00*/  HMMA.16816.F32.BF16 R16, R20, R34, R16 ;  /* 0x000000221410723c */ /* 0x000fe20000041810 */
[----:B------:R-:W1:Y:S02]  /*8f10*/  LDSM.16.MT88.4 R32, [R208+0x7000] ;  /* 0x00700000d020783b */ /* 0x000e640000004200 */
[----:B------:R-:W-:Y:S01]  /*8f20*/  F2FP.BF16.F32.PACK_AB R20, R60, R57 ;  /* 0x000000393c14723e */ /* 0x000fe200000010ff */
[----:B------:R-:W-:Y:S01]  /*8f30*/  FFMA.FTZ R69, R72, UR4, -R164 ;  /* 0x0000000448457c23 */ /* 0x000fe200080108a4 */
[----:B--2---:R-:W-:Y:S01]  /*8f40*/  F2FP.BF16.F32.PACK_AB R21, R58, R61 ;  /* 0x0000003d3a15723e */ /* 0x004fe200000010ff */
[----:B------:R-:W-:Y:S01]  /*8f50*/  FADD.FTZ R72, R36, R71 ;  /* 0x0000004724487221 */ /* 0x000fe20000010000 */
[----:B------:R-:W-:Y:S01]  /*8f60*/  F2FP.BF16.F32.PACK_AB R22, R59, R62 ;  /* 0x0000003e3b16723e */ /* 0x000fe200000010ff */
[----:B------:R-:W-:Y:S01]  /*8f70*/  MUFU.EX2 R36, R75 ;  /* 0x0000004b00247308 */ /* 0x000fe20000000800 */
[----:B------:R-:W-:Y:S01]  /*8f80*/  F2FP.BF16.F32.PACK_AB R23, R63, R64 ;  /* 0x000000403f17723e */ /* 0x000fe200000010ff */
[----:B------:R-:W-:Y:S01]  /*8f90*/  FADD.FTZ R41, R41, R72 ;  /* 0x0000004829297221 */ /* 0x000fe20000010000 */
[----:B------:R-:W-:Y:S07]  /*8fa0*/  FFMA.FTZ R71, R76, UR4, -R164 ;  /* 0x000000044c477c23 */ /* 0x000fee00080108a4 */
[----:B------:R-:W2:Y:S01]  /*8fb0*/  MUFU.EX2 R69, R69 ;  /* 0x0000004500457308 */ /* 0x000ea20000000800 */
[----:B------:R-:W-:Y:S01]  /*8fc0*/  FADD.FTZ R138, R139, R138 ;  /* 0x0000008a8b8a7221 */ /* 0x000fe20000010000 */
[----:B------:R-:W-:Y:S01]  /*8fd0*/  FADD.FTZ R38, R38, R41 ;  /* 0x0000002926267221 */ /* 0x000fe20000010000 */
[C---:B------:R-:W-:Y:S07]  /*8fe0*/  HMMA.16816.F32.BF16 R8, R20.reuse, R24, R8 ;  /* 0x000000181408723c */ /* 0x040fee0000041808 */
[----:B------:R-:W-:Y:S01]  /*8ff0*/  MUFU.EX2 R41, R78 ;  /* 0x0000004e00297308 */ /* 0x000fe20000000800 */
[----:B------:R-:W-:Y:S01]  /*9000*/  FADD.FTZ R39, R39, R38 ;  /* 0x0000002627277221 */ /* 0x000fe20000010000 */
[----:B------:R-:W-:Y:S08]  /*9010*/  FADD.FTZ R145, R145, R138 ;  /* 0x0000008a91917221 */ /* 0x000ff00000010000 */
[----:B------:R-:W-:Y:S01]  /*9020*/  MUFU.EX2 R71, R71 ;  /* 0x0000004700477308 */ /* 0x000fe20000000800 */
[----:B------:R-:W-:Y:S01]  /*9030*/  FADD.FTZ R39, R42, R39 ;  /* 0x000000272a277221 */ /* 0x000fe20000010000 */
[C---:B------:R-:W-:Y:S01]  /*9040*/  HMMA.16816.F32.BF16 R132, R20.reuse, R26, R132 ;  /* 0x0000001a1484723c */ /* 0x040fe20000041884 */
[----:B------:R-:W1:Y:S07]  /*9050*/  LDSM.16.MT88.4 R24, [R6+0x2000] ;  /* 0x002000000618783b */ /* 0x000e6e0000004200 */
[----:B------:R-:W1:Y:S01]  /*9060*/  MUFU.EX2 R72, R77 ;  /* 0x0000004d00487308 */ /* 0x000e620000000800 */
[----:B------:R-:W-:Y:S09]  /*9070*/  FADD.FTZ R144, R144, R145 ;  /* 0x0000009190907221 */ /* 0x000ff20000010000 */
[----:B------:R-:W-:Y:S01]  /*9080*/  MUFU.EX2 R38, R81 ;  /* 0x0000005100267308 */ /* 0x000fe20000000800 */
[----:B------:R-:W-:Y:S01]  /*9090*/  FADD.FTZ R43, R43, R144 ;  /* 0x000000902b2b7221 */ /* 0x000fe20000010000 */
[C---:B----4-:R-:W-:Y:S03]  /*90a0*/  HMMA.16816.F32.BF16 R12, R20.reuse, R28, R12 ;  /* 0x0000001c140c723c */ /* 0x050fe6000004180c */
[----:B---3--:R-:W-:Y:S01]  /*90b0*/  FADD.FTZ R74, R40, R43 ;  /* 0x0000002b284a7221 */ /* 0x008fe20000010000 */
[----:B------:R-:W-:Y:S04]  /*90c0*/  FFMA.FTZ R43, R80, UR4, -R164 ;  /* 0x00000004502b7c23 */ /* 0x000fe800080108a4 */
[----:B------:R-:W3:Y:S01]  /*90d0*/  MUFU.EX2 R40, R79 ;  /* 0x0000004f00287308 */ /* 0x000ee20000000800 */
[----:B------:R-:W-:Y:S01]  /*90e0*/  FADD.FTZ R45, R45, R74 ;  /* 0x0000004a2d2d7221 */ /* 0x000fe20000010000 */
[----:B------:R-:W-:Y:S01]  /*90f0*/  HMMA.16816.F32.BF16 R16, R20, R30, R16 ;  /* 0x0000001e1410723c */ /* 0x000fe20000041810 */
[----:B------:R-:W4:Y:S07]  /*9100*/  LDSM.16.MT88.4 R28, [R208+0x7400] ;  /* 0x00740000d01c783b */ /* 0x000f2e0000004200 */
[----:B------:R-:W3:Y:S01]  /*9110*/  MUFU.EX2 R43, R43 ;  /* 0x0000002b002b7308 */ /* 0x000ee20000000800 */
[----:B------:R-:W-:Y:S01]  /*9120*/  F2FP.BF16.F32.PACK_AB R20, R68, R65 ;  /* 0x000000414414723e */ /* 0x000fe200000010ff */
[----:B------:R-:W-:Y:S01]  /*9130*/  FADD.FTZ R42, R44, R45 ;  /* 0x0000002d2c2a7221 */ /* 0x000fe20000010000 */
[----:B-----5:R-:W-:Y:S01]  /*9140*/  F2FP.BF16.F32.PACK_AB R21, R67, R70 ;  /* 0x000000464315723e */ /* 0x020fe200000010ff */
[----:B------:R-:W-:Y:S01]  /*9150*/  FADD.FTZ R74, R46, R39 ;  /* 0x000000272e4a7221 */ /* 0x000fe20000010000 */
[----:B--2---:R-:W-:Y:S05]  /*9160*/  F2FP.BF16.F32.PACK_AB R22, R66, R69 ;  /* 0x000000454216723e */ /* 0x004fea00000010ff */
[----:B------:R-:W-:Y:S01]  /*9170*/  MUFU.EX2 R44, R82 ;  /* 0x00000052002c7308 */ /* 0x000fe20000000800 */
[----:B------:R-:W-:Y:S01]  /*9180*/  F2FP.BF16.F32.PACK_AB R23, R36, R37 ;  /* 0x000000252417723e */ /* 0x000fe200000010ff */
[----:B------:R-:W-:Y:S01]  /*9190*/  FADD.FTZ R47, R47, R74 ;  /* 0x0000004a2f2f7221 */ /* 0x000fe20000010000 */
[----:B------:R-:W-:Y:S07]  /*91a0*/  FFMA.FTZ R45, R85, UR4, -R164 ;  /* 0x00000004552d7c23 */ /* 0x000fee00080108a4 */
[----:B------:R-:W2:Y:S01]  /*91b0*/  MUFU.EX2 R39, R83 ;  /* 0x0000005300277308 */ /* 0x000ea20000000800 */
[----:B------:R-:W-:Y:S01]  /*91c0*/  FADD.FTZ R49, R49, R42 ;  /* 0x0000002a31317221 */ /* 0x000fe20000010000 */
[----:B------:R-:W-:Y:S01]  /*91d0*/  FADD.FTZ R50, R50, R47 ;  /* 0x0000002f32327221 */ /* 0x000fe20000010000 */
[--C-:B------:R-:W-:Y:S01]  /*91e0*/  FFMA.FTZ R42, R84, UR4, -R164.reuse ;  /* 0x00000004542a7c23 */ /* 0x100fe200080108a4 */
[C---:B-1----:R-:W-:Y:S06]  /*91f0*/  HMMA.16816.F32.BF16 R8, R20.reuse, R32, R8 ;  /* 0x000000201408723c */ /* 0x042fec0000041808 */
[----:B------:R-:W-:Y:S01]  /*9200*/  MUFU.EX2 R45, R45 ;  /* 0x0000002d002d7308 */ /* 0x000fe20000000800 */
[----:B------:R-:W-:Y:S01]  /*9210*/  FADD.FTZ R49, R48, R49 ;  /* 0x0000003130317221 */ /* 0x000fe20000010000 */
[----:B------:R-:W-:Y:S08]  /*9220*/  FFMA.FTZ R46, R87, UR4, -R149 ;  /* 0x00000004572e7c23 */ /* 0x000ff00008010895 */
[----:B------:R-:W1:Y:S01]  /*9230*/  MUFU.EX2 R42, R42 ;  /* 0x0000002a002a7308 */ /* 0x000e620000000800 */
[----:B------:R-:W-:Y:S01]  /*9240*/  FFMA.FTZ R48, R88, UR4, -R164 ;  /* 0x0000000458307c23 */ /* 0x000fe200080108a4 */
[----:B------:R-:W-:Y:S01]  /*9250*/  FADD.FTZ R52, R52, R49 ;  /* 0x0000003134347221 */ /* 0x000fe20000010000 */
[C---:B------:R-:W-:Y:S01]  /*9260*/  HMMA.16816.F32.BF16 R132, R20.reuse, R34, R132 ;  /* 0x000000221484723c */ /* 0x040fe20000041884 */
[----:B------:R-:W5:Y:S06]  /*9270*/  LDSM.16.MT88.4 R32, [R6+0x2400] ;  /* 0x002400000620783b */ /* 0x000f6c0000004200 */
[----:B------:R-:W-:Y:S01]  /*9280*/  MUFU.EX2 R47, R86 ;  /* 0x00000056002f7308 */ /* 0x000fe20000000800 */
[----:B------:R-:W-:Y:S01]  /*9290*/  FADD.FTZ R51, R51, R52 ;  /* 0x0000003433337221 */ /* 0x000fe20000010000 */
[----:B------:R-:W-:Y:S08]  /*92a0*/  FFMA.FTZ R49, R91, UR4, -R149 ;  /* 0x000000045b317c23 */ /* 0x000ff00008010895 */
[----:B------:R-:W1:Y:S01]  /*92b0*/  MUFU.EX2 R46, R46 ;  /* 0x0000002e002e7308 */ /* 0x000e620000000800 */
[C---:B------:R-:W-:Y:S09]  /*92c0*/  HMMA.16816.F32.BF16 R12, R20.reuse, R24, R12 ;  /* 0x00000018140c723c */ /* 0x040ff2000004180c */
[----:B------:R-:W-:Y:S10]  /*92d0*/  MUFU.EX2 R48, R48 ;  /* 0x0000003000307308 */ /* 0x000ff40000000800 */
[----:B------:R-:W-:Y:S01]  /*92e0*/  MUFU.EX2 R49, R49 ;  /* 0x0000003100317308 */ /* 0x000fe20000000800 */
[----:B------:R-:W-:Y:S01]  /*92f0*/  HMMA.16816.F32.BF16 R16, R20, R26, R16 ;  /* 0x0000001a1410723c */ /* 0x000fe20000041810 */
[----:B------:R-:W1:Y:S02]  /*9300*/  LDSM.16.MT88.4 R24, [R208+0x7800] ;  /* 0x00780000d018783b */ /* 0x000e640000004200 */
[----:B------:R-:W-:Y:S02]  /*9310*/  F2FP.BF16.F32.PACK_AB R20, R72, R71 ;  /* 0x000000474814723e */ /* 0x000fe400000010ff */
[----:B---3--:R-:W-:Y:S02]  /*9320*/  F2FP.BF16.F32.PACK_AB R21, R40, R41 ;  /* 0x000000292815723e */ /* 0x008fe400000010ff */
[----:B------:R-:W-:Y:S02]  /*9330*/  F2FP.BF16.F32.PACK_AB R22, R38, R43 ;  /* 0x0000002b2616723e */ /* 0x000fe400000010ff */
[----:B--2---:R-:W-:Y:S07]  /*9340*/  F2FP.BF16.F32.PACK_AB R23, R39, R44 ;  /* 0x0000002c2717723e */ /* 0x004fee00000010ff */
[C---:B----4-:R-:W-:Y:S03]  /*9350*/  HMMA.16816.F32.BF16 R8, R20.reuse, R28, R8 ;  /* 0x0000001c1408723c */ /* 0x050fe60000041808 */
[----:B------:R-:W-:Y:S02]  /*9360*/  FADD.FTZ R29, R7, R50 ;  /* 0x00000032071d7221 */ /* 0x000fe40000010000 */
[----:B------:R-:W2:Y:S02]  /*9370*/  MUFU.EX2 R7, R89 ;  /* 0x0000005900077308 */ /* 0x000ea40000000800 */
[----:B------:R-:W-:Y:S01]  /*9380*/  FADD.FTZ R52, R54, R29 ;  /* 0x0000001d36347221 */ /* 0x000fe20000010000 */
[C---:B------:R-:W-:Y:S01]  /*9390*/  HMMA.16816.F32.BF16 R132, R20.reuse, R30, R132 ;  /* 0x0000001e1484723c */ /* 0x040fe20000041884 */
[----:B------:R-:W3:Y:S06]  /*93a0*/  LDSM.16.MT88.4 R28, [R6+0x2800] ;  /* 0x00280000061c783b */ /* 0x000eec0000004200 */
[----:B------:R-:W4:Y:S01]  /*93b0*/  MUFU.EX2 R50, R90 ;  /* 0x0000005a00327308 */ /* 0x000f220000000800 */
[----:B------:R-:W-:Y:S01]  /*93c0*/  FADD.FTZ R54, R56, R51 ;  /* 0x0000003338367221 */ /* 0x000fe20000010000 */
[----:B------:R-:W-:Y:S01]  /*93d0*/  FFMA.FTZ R51, R92, UR4, -R164 ;  /* 0x000000045c337c23 */ /* 0x000fe200080108a4 */
[----:B------:R-:W-:Y:S01]  /*93e0*/  FADD.FTZ R52, R53, R52 ;  /* 0x0000003435347221 */ /* 0x000fe20000010000 */
[----:B------:R-:W-:Y:S01]  /*93f0*/  FFMA.FTZ R53, R95, UR4, -R149 ;  /* 0x000000045f357c23 */ /* 0x000fe20008010895 */
[----:B------:R-:W-:Y:S01]  /*9400*/  FADD.FTZ R54, R55, R54 ;  /* 0x0000003637367221 */ /* 0x000fe20000010000 */
[C---:B-----5:R-:W-:Y:S04]  /*9410*/  HMMA.16816.F32.BF16 R12, R20.reuse, R32, R12 ;  /* 0x00000020140c723c */ /* 0x060fe8000004180c */
[----:B------:R-:W-:Y:S01]  /*9420*/  MUFU.EX2 R51, R51 ;  /* 0x0000003300337308 */ /* 0x000fe20000000800 */
[----:B------:R-:W-:Y:S01]  /*9430*/  FADD.FTZ R61, R61, R54 ;  /* 0x000000363d3d7221 */ /* 0x000fe20000010000 */
[----:B------:R-:W-:Y:S01]  /*9440*/  FADD.FTZ R57, R57, R52 ;  /* 0x0000003439397221 */ /* 0x000fe20000010000 */
[--C-:B------:R-:W-:Y:S07]  /*9450*/  FFMA.FTZ R56, R96, UR4, -R164.reuse ;  /* 0x0000000460387c23 */ /* 0x100fee00080108a4 */
[----:B------:R-:W5:Y:S01]  /*9460*/  MUFU.EX2 R52, R93 ;  /* 0x0000005d00347308 */ /* 0x000f620000000800 */
[--C-:B------:R-:W-:Y:S01]  /*9470*/  FFMA.FTZ R55, R97, UR4, -R164.reuse ;  /* 0x0000000461377c23 */ /* 0x100fe200080108a4 */
[----:B------:R-:W-:Y:S01]  /*9480*/  HMMA.16816.F32.BF16 R16, R20, R34, R16 ;  /* 0x000000221410723c */ /* 0x000fe20000041810 */
[----:B------:R-:W5:Y:S07]  /*9490*/  LDSM.16.MT88.4 R32, [R208+0x7c00] ;  /* 0x007c0000d020783b */ /* 0x000f6e0000004200 */
[----:B------:R-:W-:Y:S01]  /*94a0*/  MUFU.EX2 R54, R94 ;  /* 0x0000005e00367308 */ /* 0x000fe20000000800 */
[----:B-1----:R-:W-:Y:S01]  /*94b0*/  F2FP.BF16.F32.PACK_AB R20, R45, R42 ;  /* 0x0000002a2d14723e */ /* 0x002fe200000010ff */
[----:B------:R-:W-:Y:S01]  /*94c0*/  FADD.FTZ R61, R58, R61 ;  /* 0x0000003d3a3d7221 */ /* 0x000fe20000010000 */
[----:B------:R-:W-:Y:S01]  /*94d0*/  F2FP.BF16.F32.PACK_AB R21, R46, R47 ;  /* 0x0000002f2e15723e */ /* 0x000fe200000010ff */
[----:B------:R-:W-:Y:S01]  /*94e0*/  FADD.FTZ R57, R60, R57 ;  /* 0x000000393c397221 */ /* 0x000fe20000010000 */
[----:B--2---:R-:W-:Y:S01]  /*94f0*/  F2FP.BF16.F32.PACK_AB R22, R7, R48 ;  /* 0x000000300716723e */ /* 0x004fe200000010ff */
[----:B------:R-:W-:Y:S01]  /*9500*/  FFMA.FTZ R58, R98, UR4, -R149 ;  /* 0x00000004623a7c23 */ /* 0x000fe20008010895 */
[----:B----4-:R-:W-:Y:S03]  /*9510*/  F2FP.BF16.F32.PACK_AB R23, R49, R50 ;  /* 0x000000323117723e */ /* 0x010fe600000010ff */
[----:B------:R-:W1:Y:S01]  /*9520*/  MUFU.EX2 R53, R53 ;  /* 0x0000003500357308 */ /* 0x000e620000000800 */
[----:B------:R-:W-:Y:S01]  /*9530*/  FADD.FTZ R62, R62, R57 ;  /* 0x000000393e3e7221 */ /* 0x000fe20000010000 */
[----:B------:R-:W-:Y:S01]  /*9540*/  FADD.FTZ R64, R64, R61 ;  /* 0x0000003d40407221 */ /* 0x000fe20000010000 */
[----:B------:R-:W-:Y:S07]  /*9550*/  FFMA.FTZ R60, R100, UR4, -R164 ;  /* 0x00000004643c7c23 */ /* 0x000fee00080108a4 */
[----:B------:R-:W-:Y:S01]  /*9560*/  MUFU.EX2 R56, R56 ;  /* 0x0000003800387308 */ /* 0x000fe20000000800 */
[----:B------:R-:W-:Y:S01]  /*9570*/  FADD.FTZ R62, R59, R62 ;  /* 0x0000003e3b3e7221 */ /* 0x000fe20000010000 */
[C---:B------:R-:W-:Y:S08]  /*9580*/  HMMA.16816.F32.BF16 R8, R20.reuse, R24, R8 ;  /* 0x000000181408723c */ /* 0x040ff00000041808 */
[----:B------:R-:W2:Y:S01]  /*9590*/  MUFU.EX2 R55, R55 ;  /* 0x0000003700377308 */ /* 0x000ea20000000800 */
[----:B------:R-:W-:Y:S01]  /*95a0*/  FADD.FTZ R65, R65, R62 ;  /* 0x0000003e41417221 */ /* 0x000fe20000010000 */
[----:B------:R-:W-:Y:S01]  /*95b0*/  FADD.FTZ R63, R63, R64 ;  /* 0x000000403f3f7221 */ /* 0x000fe20000010000 */
[--C-:B------:R-:W-:Y:S07]  /*95c0*/  FFMA.FTZ R59, R101, UR4, -R164.reuse ;  /* 0x00000004653b7c23 */ /* 0x100fee00080108a4 */
[----:B------:R-:W-:Y:S01]  /*95d0*/  MUFU.EX2 R58, R58 ;  /* 0x0000003a003a7308 */ /* 0x000fe20000000800 */
[----:B------:R-:W-:Y:S01]  /*95e0*/  FADD.FTZ R68, R68, R65 ;  /* 0x0000004144447221 */ /* 0x000fe20000010000 */
[C---:B------:R-:W-:Y:S01]  /*95f0*/  HMMA.16816.F32.BF16 R132, R20.reuse, R26, R132 ;  /* 0x0000001a1484723c */ /* 0x040fe20000041884 */
[----:B------:R-:W4:Y:S07]  /*9600*/  LDSM.16.MT88.4 R24, [R6+0x2c00] ;  /* 0x002c00000618783b */ /* 0x000f2e0000004200 */
[----:B------:R-:W2:Y:S01]  /*9610*/  MUFU.EX2 R57, R99 ;  /* 0x0000006300397308 */ /* 0x000ea20000000800 */
[----:B------:R-:W-:Y:S01]  /*9620*/  FADD.FTZ R64, R70, R63 ;  /* 0x0000003f46407221 */ /* 0x000fe20000010000 */
[----:B------:R-:W-:Y:S01]  /*9630*/  FFMA.FTZ R62, R102, UR4, -R149 ;  /* 0x00000004663e7c23 */ /* 0x000fe20008010895 */
[----:B------:R-:W-:Y:S07]  /*9640*/  FFMA.FTZ R61, R104, UR4, -R164 ;  /* 0x00000004683d7c23 */ /* 0x000fee00080108a4 */
[----:B------:R-:W-:Y:S01]  /*9650*/  MUFU.EX2 R60, R60 ;  /* 0x0000003c003c7308 */ /* 0x000fe20000000800 */
[----:B------:R-:W-:Y:S01]  /*9660*/  FADD.FTZ R64, R67, R64 ;  /* 0x0000004043407221 */ /* 0x000fe20000010000 */
[C---:B---3--:R-:W-:Y:S08]  /*9670*/  HMMA.16816.F32.BF16 R12, R20.reuse, R28, R12 ;  /* 0x0000001c140c723c */ /* 0x048ff0000004180c */
[----:B------:R-:W3:Y:S01]  /*9680*/  MUFU.EX2 R59, R59 ;  /* 0x0000003b003b7308 */ /* 0x000ee20000000800 */
[----:B------:R-:W-:Y:S01]  /*9690*/  FADD.FTZ R63, R37, R64 ;  /* 0x00000040253f7221 */ /* 0x000fe20000010000 */
[----:B------:R-:W-:Y:S08]  /*96a0*/  FADD.FTZ R69, R69, R68 ;  /* 0x0000004445457221 */ /* 0x000ff00000010000 */
[----:B------:R-:W-:Y:S01]  /*96b0*/  MUFU.EX2 R62, R62 ;  /* 0x0000003e003e7308 */ /* 0x000fe20000000800 */
[----:B------:R-:W-:Y:S01]  /*96c0*/  HMMA.16816.F32.BF16 R16, R20, R30, R16 ;  /* 0x0000001e1410723c */ /* 0x000fe20000041810 */
[----:B------:R-:W3:Y:S08]  /*96d0*/  LDSM.16.MT88.4 R28, [R208+0x8000] ;  /* 0x00800000d01c783b */ /* 0x000ef00000004200 */
[----:B------:R-:W3:Y:S01]  /*96e0*/  MUFU.EX2 R37, R103 ;  /* 0x0000006700257308 */ /* 0x000ee20000000800 */
[----:B-----5:R-:W-:Y:S01]  /*96f0*/  F2FP.BF16.F32.PACK_AB R20, R52, R51 ;  /* 0x000000333414723e */ /* 0x020fe200000010ff */
[----:B------:R-:W-:Y:S01]  /*9700*/  FADD.FTZ R66, R66, R69 ;  /* 0x0000004542427221 */ /* 0x000fe20000010000 */
[----:B-1----:R-:W-:Y:S07]  /*9710*/  F2FP.BF16.F32.PACK_AB R21, R53, R54 ;  /* 0x000000363515723e */ /* 0x002fee00000010ff */
[----:B------:R-:W-:Y:S01]  /*9720*/  MUFU.EX2 R61, R61 ;  /* 0x0000003d003d7308 */ /* 0x000fe20000000800 */
[----:B--2---:R-:W-:Y:S01]  /*9730*/  F2FP.BF16.F32.PACK_AB R22, R55, R56 ;  /* 0x000000383716723e */ /* 0x004fe200000010ff */
[----:B------:R-:W-:Y:S01]  /*9740*/  FADD.FTZ R71, R71, R66 ;  /* 0x0000004247477221 */ /* 0x000fe20000010000 */
[----:B------:R-:W-:Y:S03]  /*9750*/  F2FP.BF16.F32.PACK_AB R23, R57, R58 ;  /* 0x0000003a3917723e */ /* 0x000fe600000010ff */
[----:B------:R-:W-:Y:S04]  /*9760*/  FADD.FTZ R72, R72, R71 ;  /* 0x0000004748487221 */ /* 0x000fe80000010000 */
[C---:B------:R-:W-:Y:S03]  /*9770*/  HMMA.16816.F32.BF16 R8, R20.reuse, R32, R8 ;  /* 0x000000201408723c */ /* 0x040fe60000041808 */
[----:B------:R-:W-:Y:S01]  /*9780*/  FADD.FTZ R32, R36, R63 ;  /* 0x0000003f24207221 */ /* 0x000fe20000010000 */
[----:B------:R-:W-:Y:S01]  /*9790*/  FADD.FTZ R43, R43, R72 ;  /* 0x000000482b2b7221 */ /* 0x000fe20000010000 */
[----:B------:R-:W1:Y:S01]  /*97a0*/  MUFU.EX2 R36, R105 ;  /* 0x0000006900247308 */ /* 0x000e620000000800 */
[----:B------:R-:W-:Y:S01]  /*97b0*/  FFMA.FTZ R63, R108, UR4, -R164 ;  /* 0x000000046c3f7c23 */ /* 0x000fe200080108a4 */
[----:B------:R-:W-:Y:S01]  /*97c0*/  FADD.FTZ R65, R41, R32 ;  /* 0x0000002029417221 */ /* 0x000fe20000010000 */
[C---:B------:R-:W-:Y:S01]  /*97d0*/  HMMA.16816.F32.BF16 R132, R20.reuse, R34, R132 ;  /* 0x000000221484723c */ /* 0x040fe20000041884 */
[----:B------:R-:W2:Y:S06]  /*97e0*/  LDSM.16.MT88.4 R32, [R6+0x3000] ;  /* 0x003000000620783b */ /* 0x000eac0000004200 */
[----:B------:R-:W-:Y:S01]  /*97f0*/  MUFU.EX2 R41, R106 ;  /* 0x0000006a00297308 */ /* 0x000fe20000000800 */
[----:B------:R-:W-:Y:S09]  /*9800*/  FADD.FTZ R65, R40, R65 ;  /* 0x0000004128417221 */ /* 0x000ff20000010000 */
[----:B------:R-:W5:Y:S01]  /*9810*/  MUFU.EX2 R40, R107 ;  /* 0x0000006b00287308 */ /* 0x000f620000000800 */
[----:B------:R-:W-:Y:S01]  /*9820*/  FADD.FTZ R64, R44, R65 ;  /* 0x000000412c407221 */ /* 0x000fe20000010000 */
[C---:B----4-:R-:W-:Y:S08]  /*9830*/  HMMA.16816.F32.BF16 R12, R20.reuse, R24, R12 ;  /* 0x00000018140c723c */ /* 0x050ff0000004180c */
[----:B------:R-:W-:Y:S01]  /*9840*/  MUFU.EX2 R63, R63 ;  /* 0x0000003f003f7308 */ /* 0x000fe20000000800 */
[----:B------:R-:W-:Y:S01]  /*9850*/  FADD.FTZ R65, R38, R43 ;  /* 0x0000002b26417221 */ /* 0x000fe20000010000 */
[----:B------:R-:W-:Y:S01]  /*9860*/  FADD.FTZ R64, R39, R64 ;  /* 0x0000004027407221 */ /* 0x000fe20000010000 */
[----:B------:R-:W-:Y:S07]  /*9870*/  FFMA.FTZ R43, R112, UR4, -R164 ;  /* 0x00000004702b7c23 */ /* 0x000fee00080108a4 */
[----:B------:R-:W4:Y:S01]  /*9880*/  MUFU.EX2 R44, R109 ;  /* 0x0000006d002c7308 */ /* 0x000f220000000800 */
[----:B------:R-:W-:Y:S01]  /*9890*/  HMMA.16816.F32.BF16 R16, R20, R26, R16 ;  /* 0x0000001a1410723c */ /* 0x000fe20000041810 */
[----:B------:R-:W4:Y:S08]  /*98a0*/  LDSM.16.MT88.4 R24, [R208+0x8400] ;  /* 0x00840000d018783b */ /* 0x000f300000004200 */
[----:B------:R-:W-:Y:S01]  /*98b0*/  MUFU.EX2 R38, R110 ;  /* 0x0000006e00267308 */ /* 0x000fe20000000800 */
[----:B---3--:R-:W-:Y:S01]  /*98c0*/  F2FP.BF16.F32.PACK_AB R20, R59, R60 ;  /* 0x0000003c3b14723e */ /* 0x008fe200000010ff */
[----:B------:R-:W-:Y:S01]  /*98d0*/  FADD.FTZ R47, R47, R64 ;  /* 0x000000402f2f7221 */ /* 0x000fe20000010000 */
[----:B------:R-:W-:Y:S07]  /*98e0*/  F2FP.BF16.F32.PACK_AB R21, R37, R62 ;  /* 0x0000003e2515723e */ /* 0x000fee00000010ff */
[----:B------:R-:W3:Y:S01]  /*98f0*/  MUFU.EX2 R39, R111 ;  /* 0x0000006f00277308 */ /* 0x000ee20000000800 */
[----:B-1----:R-:W-:Y:S01]  /*9900*/  F2FP.BF16.F32.PACK_AB R22, R36, R61 ;  /* 0x0000003d2416723e */ /* 0x002fe200000010ff */
[----:B------:R-:W-:Y:S01]  /*9910*/  FADD.FTZ R47, R46, R47 ;  /* 0x0000002f2e2f7221 */ /* 0x000fe20000010000 */
[----:B-----5:R-:W-:Y:S07]  /*9920*/  F2FP.BF16.F32.PACK_AB R23, R40, R41 ;  /* 0x000000292817723e */ /* 0x020fee00000010ff */
[----:B------:R-:W-:Y:S01]  /*9930*/  MUFU.EX2 R43, R43 ;  /* 0x0000002b002b7308 */ /* 0x000fe20000000800 */
[----:B------:R-:W-:Y:S01]  /*9940*/  FADD.FTZ R64, R50, R47 ;  /* 0x0000002f32407221 */ /* 0x000fe20000010000 */
[----:B------:R-:W-:Y:S08]  /*9950*/  FFMA.FTZ R47, R116, UR4, -R164 ;  /* 0x00000004742f7c23 */ /* 0x000ff000080108a4 */
[----:B------:R-:W-:Y:S01]  /*9960*/  MUFU.EX2 R46, R115 ;  /* 0x00000073002e7308 */ /* 0x000fe20000000800 */
[----:B------:R-:W-:Y:S01]  /*9970*/  FFMA.FTZ R50, R119, UR4, -R149 ;  /* 0x0000000477327c23 */ /* 0x000fe20008010895 */
[C---:B------:R-:W-:Y:S03]  /*9980*/  HMMA.16816.F32.BF16 R8, R20.reuse, R28, R8 ;  /* 0x0000001c1408723c */ /* 0x040fe60000041808 */
[----:B------:R-:W-:Y:S05]  /*9990*/  FADD.FTZ R28, R42, R65 ;  /* 0x000000412a1c7221 */ /* 0x000fea0000010000 */
[----:B------:R-:W-:Y:S01]  /*99a0*/  MUFU.EX2 R47, R47 ;  /* 0x0000002f002f7308 */ /* 0x000fe20000000800 */
[----:B------:R-:W-:Y:S01]  /*99b0*/  FADD.FTZ R49, R49, R64 ;  /* 0x0000004031317221 */ /* 0x000fe20000010000 */
[----:B------:R-:W-:Y:S01]  /*99c0*/  FADD.FTZ R65, R45, R28 ;  /* 0x0000001c2d417221 */ /* 0x000fe20000010000 */
[C---:B------:R-:W-:Y:S01]  /*99d0*/  HMMA.16816.F32.BF16 R132, R20.reuse, R30, R132 ;  /* 0x0000001e1484723c */ /* 0x040fe20000041884 */
[----:B------:R-:W1:Y:S06]  /*99e0*/  LDSM.16.MT88.4 R28, [R6+0x3400] ;  /* 0x00340000061c783b */ /* 0x000e6c0000004200 */
[----:B------:R-:W5:Y:S01]  /*99f0*/  MUFU.EX2 R42, R113 ;  /* 0x00000071002a7308 */ /* 0x000f620000000800 */
[----:B------:R-:W-:Y:S01]  /*9a00*/  FADD.FTZ R48, R48, R65 ;  /* 0x0000004130307221 */ /* 0x000fe20000010000 */
[----:B------:R-:W-:Y:S08]  /*9a10*/  FADD.FTZ R54, R54, R49 ;  /* 0x0000003136367221 */ /* 0x000ff00000010000 */
[----:B------:R-:W5:Y:S01]  /*9a20*/  MUFU.EX2 R45, R114 ;  /* 0x00000072002d7308 */ /* 0x000f620000000800 */
[C---:B--2---:R-:W-:Y:S09]  /*9a30*/  HMMA.16816.F32.BF16 R12, R20.reuse, R32, R12 ;  /* 0x00000020140c723c */ /* 0x044ff2000004180c */
[----:B------:R-:W-:Y:S01]  /*9a40*/  MUFU.EX2 R50, R50 ;  /* 0x0000003200327308 */ /* 0x000fe20000000800 */
[----:B------:R-:W-:Y:S01]  /*9a50*/  FADD.FTZ R32, R7, R48 ;  /* 0x0000003007207221 */ /* 0x000fe20000010000 */
[----:B------:R-:W-:Y:S08]  /*9a60*/  FADD.FTZ R53, R53, R54 ;  /* 0x0000003635357221 */ /* 0x000ff00000010000 */
[----:B------:R-:W2:Y:S01]  /*9a70*/  MUFU.EX2 R48, R117 ;  /* 0x0000007500307308 */ /* 0x000ea20000000800 */
[----:B------:R-:W-:Y:S01]  /*9a80*/  FADD.FTZ R51, R51, R32 ;  /* 0x0000002033337221 */ /* 0x000fe20000010000 */
[----:B------:R-:W-:Y:S01]  /*9a90*/  HMMA.16816.F32.BF16 R16, R20, R34, R16 ;  /* 0x000000221410723c */ /* 0x000fe20000041810 */
[----:B------:R-:W2:Y:S07]  /*9aa0*/  LDSM.16.MT88.4 R32, [R208+0x8800] ;  /* 0x00880000d020783b */ /* 0x000eae0000004200 */
[----:B------:R-:W2:Y:S01]  /*9ab0*/  MUFU.EX2 R7, R118 ;  /* 0x0000007600077308 */ /* 0x000ea20000000800 */
[----:B----4-:R-:W-:Y:S01]  /*9ac0*/  F2FP.BF16.F32.PACK_AB R20, R44, R63 ;  /* 0x0000003f2c14723e */ /* 0x010fe200000010ff */
[----:B------:R-:W-:Y:S01]  /*9ad0*/  FADD.FTZ R51, R52, R51 ;  /* 0x0000003334337221 */ /* 0x000fe20000010000 */
[----:B---3--:R-:W-:Y:S07]  /*9ae0*/  F2FP.BF16.F32.PACK_AB R21, R39, R38 ;  /* 0x000000262715723e */ /* 0x008fee00000010ff */
[----:B------:R-:W-:Y:S01]  /*9af0*/  MUFU.EX2 R49, R120 ;  /* 0x0000007800317308 */ /* 0x000fe20000000800 */
[----:B-----5:R-:W-:Y:S01]  /*9b00*/  F2FP.BF16.F32.PACK_AB R22, R42, R43 ;  /* 0x0000002b2a16723e */ /* 0x020fe200000010ff */
[----:B------:R-:W-:Y:S01]  /*9b10*/  FADD.FTZ R56, R56, R51 ;  /* 0x0000003338387221 */ /* 0x000fe20000010000 */
[----:B------:R-:W-:Y:S07]  /*9b20*/  F2FP.BF16.F32.PACK_AB R23, R46, R45 ;  /* 0x0000002d2e17723e */ /* 0x000fee00000010ff */
[----:B------:R-:W3:Y:S01]  /*9b30*/  MUFU.EX2 R52, R121 ;  /* 0x0000007900347308 */ /* 0x000ee20000000800 */
[----:B------:R-:W-:Y:S01]  /*9b40*/  FADD.FTZ R58, R58, R53 ;  /* 0x000000353a3a7221 */ /* 0x000fe20000010000 */
[----:B------:R-:W-:Y:S01]  /*9b50*/  FADD.FTZ R55, R55, R56 ;  /* 0x0000003837377221 */ /* 0x000fe20000010000 */
[----:B------:R-:W-:Y:S07]  /*9b60*/  FFMA.FTZ R53, R124, UR4, -R164 ;  /* 0x000000047c357c23 */ /* 0x000fee00080108a4 */
[----:B------:R-:W-:Y:S01]  /*9b70*/  MUFU.EX2 R51, R122 ;  /* 0x0000007a00337308 */ /* 0x000fe20000000800 */
[----:B------:R-:W-:Y:S01]  /*9b80*/  FADD.FTZ R57, R57, R58 ;  /* 0x0000003a39397221 */ /* 0x000fe20000010000 */
[C---:B------:R-:W-:Y:S08]  /*9b90*/  HMMA.16816.F32.BF16 R8, R20.reuse, R24, R8 ;  /* 0x000000181408723c */ /* 0x040ff00000041808 */
[----:B------:R-:W4:Y:S01]  /*9ba0*/  MUFU.EX2 R54, R123 ;  /* 0x0000007b00367308 */ /* 0x000f220000000800 */
[----:B------:R-:W-:Y:S01]  /*9bb0*/  FADD.FTZ R60, R60, R55 ;  /* 0x000000373c3c7221 */ /* 0x000fe20000010000 */
[----:B------:R-:W-:Y:S01]  /*9bc0*/  FFMA.FTZ R56, R125, UR4, -R164 ;  /* 0x000000047d387c23 */ /* 0x000fe200080108a4 */
[----:B------:R-:W-:Y:S07]  /*9bd0*/  FFMA.FTZ R58, R127, UR4, -R149 ;  /* 0x000000047f3a7c23 */ /* 0x000fee0008010895 */
[----:B------:R-:W-:Y:S01]  /*9be0*/  MUFU.EX2 R53, R53 ;  /* 0x0000003500357308 */ /* 0x000fe20000000800 */
[----:B------:R-:W-:Y:S01]  /*9bf0*/  FADD.FTZ R60, R59, R60 ;  /* 0x0000003c3b3c7221 */ /* 0x000fe20000010000 */
[C---:B------:R-:W-:Y:S01]  /*9c00*/  HMMA.16816.F32.BF16 R132, R20.reuse, R26, R132 ;  /* 0x0000001a1484723c */ /* 0x040fe20000041884 */
[----:B------:R-:W5:Y:S07]  /*9c10*/  LDSM.16.MT88.4 R24, [R6+0x3800] ;  /* 0x003800000618783b */ /* 0x000f6e0000004200 */
[----:B------:R-:W4:Y:S01]  /*9c20*/  MUFU.EX2 R56, R56 ;  /* 0x0000003800387308 */ /* 0x000f220000000800 */
[----:B------:R-:W-:Y:S01]  /*9c30*/  FADD.FTZ R62, R62, R57 ;  /* 0x000000393e3e7221 */ /* 0x000fe20000010000 */
[----:B------:R-:W-:Y:S01]  /*9c40*/  FFMA.FTZ R164, R129, UR4, -R164 ;  /* 0x0000000481a47c23 */ /* 0x000fe200080108a4 */
[----:B------:R-:W-:Y:S01]  /*9c50*/  FADD.FTZ R61, R61, R60 ;  /* 0x0000003c3d3d7221 */ /* 0x000fe20000010000 */
[----:B------:R-:W-:Y:S01]  /*9c60*/  FFMA.FTZ R149, R131, UR4, -R149 ;  /* 0x0000000483957c23 */ /* 0x000fe20008010895 */
[----:B------:R-:W-:Y:S01]  /*9c70*/  FADD.FTZ R62, R37, R62 ;  /* 0x0000003e253e7221 */ /* 0x000fe20000010000 */
[C---:B-1----:R-:W-:Y:S04]  /*9c80*/  HMMA.16816.F32.BF16 R12, R20.reuse, R28, R12 ;  /* 0x0000001c140c723c */ /* 0x042fe8000004180c */
[----:B------:R-:W-:Y:S01]  /*9c90*/  MUFU.EX2 R55, R126 ;  /* 0x0000007e00377308 */ /* 0x000fe20000000800 */
[----:B------:R-:W-:Y:S01]  /*9ca0*/  FADD.FTZ R60, R36, R61 ;  /* 0x0000003d243c7221 */ /* 0x000fe20000010000 */
[----:B------:R-:W-:Y:S08]  /*9cb0*/  FADD.FTZ R41, R41, R62 ;  /* 0x0000003e29297221 */ /* 0x000ff00000010000 */
[----:B------:R-:W1:Y:S01]  /*9cc0*/  MUFU.EX2 R58, R58 ;  /* 0x0000003a003a7308 */ /* 0x000e620000000800 */
        /* <DEDUP_REMOVED lines=8> */
[----:B---3--:R-:W-:Y:S01]  /*9d50*/  F2FP.BF16.F32.PACK_AB R22, R52, R49 ;  /* 0x000000313416723e */ /* 0x008fe200000010ff */
[----:B------:R-:W-:Y:S01]  /*9d60*/  FADD.FTZ R44, R44, R63 ;  /* 0x0000003f2c2c7221 */ /* 0x000fe20000010000 */
[----:B----4-:R-:W-:Y:S07]  /*9d70*/  F2FP.BF16.F32.PACK_AB R23, R54, R51 ;  /* 0x000000333617723e */ /* 0x010fee00000010ff */
[----:B------:R-:W-:Y:S01]  /*9d80*/  MUFU.EX2 R36, R130 ;  /* 0x0000008200247308 */ /* 0x000fe20000000800 */
[----:B------:R-:W-:Y:S01]  /*9d90*/  F2FP.BF16.F32.PACK_AB R136, R56, R53 ;  /* 0x000000353888723e */ /* 0x000fe200000010ff */
[----:B------:R-:W-:Y:S01]  /*9da0*/  FADD.FTZ R43, R43, R44 ;  /* 0x0000002c2b2b7221 */ /* 0x000fe20000010000 */
[----:B-1----:R-:W-:Y:S07]  /*9db0*/  F2FP.BF16.F32.PACK_AB R137, R58, R55 ;  /* 0x000000373a89723e */ /* 0x002fee00000010ff */
[----:B------:R-:W1:Y:S01]  /*9dc0*/  MUFU.EX2 R149, R149 ;  /* 0x0000009500957308 */ /* 0x000e620000000800 */
[C---:B------:R-:W-:Y:S03]  /*9dd0*/  HMMA.16816.F32.BF16 R8, R20.reuse, R32, R8 ;  /* 0x000000201408723c */ /* 0x040fe60000041808 */
[----:B------:R-:W-:Y:S01]  /*9de0*/  FADD.FTZ R42, R42, R43 ;  /* 0x0000002b2a2a7221 */ /* 0x000fe20000010000 */
[----:B--2---:R-:W-:Y:S03]  /*9df0*/  F2FP.BF16.F32.PACK_AB R138, R164, R37 ;  /* 0x00000025a48a723e */ /* 0x004fe600000010ff */
[----:B------:R-:W-:Y:S01]  /*9e00*/  FADD.FTZ R47, R47, R42 ;  /* 0x0000002a2f2f7221 */ /* 0x000fe20000010000 */
[C---:B------:R-:W-:Y:S01]  /*9e10*/  HMMA.16816.F32.BF16 R132, R20.reuse, R34, R132 ;  /* 0x000000221484723c */ /* 0x040fe20000041884 */
[----:B------:R-:W2:Y:S02]  /*9e20*/  LDSM.16.MT88.4 R32, [R6+0x3c00] ;  /* 0x003c00000620783b */ /* 0x000ea40000004200 */
[----:B------:R-:W-:Y:S01]  /*9e30*/  FADD.FTZ R48, R48, R47 ;  /* 0x0000002f30307221 */ /* 0x000fe20000010000 */
[----:B-1----:R-:W-:Y:S03]  /*9e40*/  F2FP.BF16.F32.PACK_AB R139, R149, R36 ;  /* 0x00000024958b723e */ /* 0x002fe600000010ff */
        /* <DEDUP_REMOVED lines=16> */
[----:B------:R-:W-:Y:S01]  /*9f50*/  FADD.FTZ R229, R164, R37 ;  /* 0x00000025a4e57221 */ /* 0x000fe20000010000 */
[C---:B--2---:R-:W-:Y:S03]  /*9f60*/  HMMA.16816.F32.BF16 R140, R136.reuse, R32, R12 ;  /* 0x00000020888c723c */ /* 0x044fe6000004180c */
[----:B------:R-:W-:Y:S04]  /*9f70*/  FADD.FTZ R54, R54, R51 ;  /* 0x0000003336367221 */ /* 0x000fe80000010000 */
[----:B------:R-:W-:Y:S01]  /*9f80*/  FADD.FTZ R7, R55, R54 ;  /* 0x0000003637077221 */ /* 0x000fe20000010000 */
[----:B------:R-:W-:Y:S03]  /*9f90*/  HMMA.16816.F32.BF16 R136, R136, R34, R16 ;  /* 0x000000228888723c */ /* 0x000fe60000041810 */
[----:B------:R-:W-:Y:S04]  /*9fa0*/  FADD.FTZ R7, R58, R7 ;  /* 0x000000073a077221 */ /* 0x000fe80000010000 */
[----:B------:R-:W-:Y:S04]  /*9fb0*/  FADD.FTZ R36, R36, R7 ;  /* 0x0000000724247221 */ /* 0x000fe80000010000 */
[----:B------:R-:W-:Y:S01]  /*9fc0*/  FADD.FTZ R226, R149, R36 ;  /* 0x0000002495e27221 */ /* 0x000fe20000010000 */
[----:B------:R-:W-:Y:S01]  /*9fd0*/  MOV R149, R0 ;  /* 0x0000000000957202 */ /* 0x000fe20000000f00 */
[----:B------:R-:W-:Y:S07]  /*9fe0*/  @P0 BRA `(.L_x_1343) ;  /* 0xffffffc000840947 */ /* 0x000fee000383ffff */
.L_x_1339:
[----:B------:R-:W1:Y:S01]  /*9ff0*/  SHFL.BFLY PT, R4, R229, 0x2, 0x1f ;  /* 0x0c401f00e5047f89 */ /* 0x000e6200000e0000 */
[----:B------:R-:W-:Y:S01]  /*a000*/  SHF.L.U32 R5, R150, 0x1, RZ ;  /* 0x0000000196057819 */ /* 0x000fe200000006ff */
[----:B------:R-:W2:Y:S01]  /*a010*/  LDCU.U8 UR4, c[0x0][0x548] ;  /* 0x0000a900ff0477ac */ /* 0x000ea20008000000 */
[--C-:B------:R-:W-:Y:S01]  /*a020*/  LOP3.LUT R219, R219, 0xc0, R212.reuse, 0xf8, !PT ;  /* 0x000000c0dbdb7812 */ /* 0x100fe200078ef8d4 */
[----:B------:R-:W3:Y:S01]  /*a030*/  SHFL.BFLY PT, R3, R226, 0x2, 0x1f ;  /* 0x0c401f00e2037f89 */ /* 0x000ee200000e0000 */
[----:B------:R-:W-:Y:S01]  /*a040*/  LOP3.LUT R5, R210, 0x6, R5, 0xf8, !PT ;  /* 0x00000006d2057812 */ /* 0x000fe200078ef805 */
[----:B------:R-:W-:Y:S01]  /*a050*/  S2UR UR8, SR_CTAID.Y ;  /* 0x00000000000879c3 */ /* 0x000fe20000002600 */
[----:B------:R-:W-:Y:S01]  /*a060*/  LOP3.LUT R24, R212, 0x18, RZ, 0xc0, !PT ;  /* 0x00000018d4187812 */ /* 0x000fe200078ec0ff */
[----:B------:R-:W4:Y:S01]  /*a070*/  S2R R13, SR_CTAID.X ;  /* 0x00000000000d7919 */ /* 0x000f220000002500 */
[----:B------:R-:W-:Y:S01]  /*a080*/  LOP3.LUT R8, R5, 0x20, R212, 0xf8, !PT ;  /* 0x0000002005087812 */ /* 0x000fe200078ef8d4 */
[----:B------:R-:W-:Y:S01]  /*a090*/  BSSY.RECONVERGENT B0, `(.L_x_1344) ;  /* 0x0000066000007945 */ /* 0x000fe20003800200 */
[----:B------:R-:W-:-:S02]  /*a0a0*/  MOV R25, RZ ;  /* 0x000000ff00197202 */ /* 0x000fc40000000f00 */
[----:B------:R-:W-:Y:S01]  /*a0b0*/  LOP3.LUT R8, R8, R219, RZ, 0xfc, !PT ;  /* 0x000000db08087212 */ /* 0x000fe200078efcff */
[----:B------:R-:W5:Y:S01]  /*a0c0*/  S2UR UR7, SR_CTAID.Z ;  /* 0x00000000000779c3 */ /* 0x000f620000002700 */
[----:B------:R-:W-:Y:S01]  /*a0d0*/  MOV R22, 0x7f800000 ;  /* 0x7f80000000167802 */ /* 0x000fe20000000f00 */
[----:B--2---:R-:W-:Y:S01]  /*a0e0*/  UISETP.NE.AND UP0, UPT, UR4, URZ, UPT ;  /* 0x000000ff0400728c */ /* 0x004fe2000bf05270 */
[----:B------:R-:W2:Y:S01]  /*a0f0*/  LDCU UR4, c[0x0][0x434] ;  /* 0x00008680ff0477ac */ /* 0x000ea20008000800 */
[----:B-1----:R-:W-:Y:S01]  /*a100*/  FADD.FTZ R7, R4, R229 ;  /* 0x000000e504077221 */ /* 0x002fe20000010000 */
[----:B---3--:R-:W-:-:S04]  /*a110*/  FADD.FTZ R10, R3, R226 ;  /* 0x000000e2030a7221 */ /* 0x008fc80000010000 */
[----:B------:R-:W1:Y:S04]  /*a120*/  SHFL.BFLY PT, R12, R7, 0x1, 0x1f ;  /* 0x0c201f00070c7f89 */ /* 0x000e6800000e0000 */
[----:B------:R-:W5:Y:S01]  /*a130*/  @!UP0 LDCU UR9, c[0x0][0x3e0] ;  /* 0x00007c00ff0987ac */ /* 0x000f620008000800 */
[----:B------:R-:W3:Y:S01]  /*a140*/  SHFL.BFLY PT, R3, R10, 0x1, 0x1f ;  /* 0x0c201f000a037f89 */ /* 0x000ee200000e0000 */
[----:B----4-:R-:W-:Y:S01]  /*a150*/  SHF.L.U32 R20, R13, 0x6, RZ ;  /* 0x000000060d147819 */ /* 0x010fe200000006ff */
[----:B--2---:R-:W-:Y:S01]  /*a160*/  @!UP0 UMOV UR6, UR4 ;  /* 0x0000000400068c82 */ /* 0x004fe20008000000 */
[----:B-----5:R-:W-:Y:S01]  /*a170*/  @!UP0 UIMAD UR9, UR8, UR9, UR7 ;  /* 0x00000009080982a4 */ /* 0x020fe2000f8e0207 */
[----:B-1----:R-:W-:Y:S01]  /*a180*/  FADD.FTZ R12, R7, R12 ;  /* 0x0000000c070c7221 */ /* 0x002fe20000010000 */
[----:B------:R-:W-:Y:S01]  /*a190*/  LEA R7, R8, UR5, 0x1 ;  /* 0x0000000508077c11 */ /* 0x000fe2000f8e08ff */
[----:B------:R-:W1:Y:S01]  /*a1a0*/  @UP0 LDCU UR5, c[0x0][0x454] ;  /* 0x00008a80ff0507ac */ /* 0x000e620008000800 */
[----:B---3--:R-:W-:Y:S01]  /*a1b0*/  FADD.FTZ R3, R10, R3 ;  /* 0x000000030a037221 */ /* 0x008fe20000010000 */
[----:B------:R-:W2:Y:S01]  /*a1c0*/  MUFU.RCP R6, R12 ;  /* 0x0000000c00067308 */ /* 0x000ea20000001000 */
[----:B------:R-:W-:Y:S01]  /*a1d0*/  FSETP.NE.FTZ.AND P1, PT, R12, RZ, PT ;  /* 0x000000ff0c00720b */ /* 0x000fe20003f35000 */
[----:B------:R-:W-:-:S02]  /*a1e0*/  @!UP0 UIMAD UR9, UR9, UR6, URZ ;  /* 0x00000006090982a4 */ /* 0x000fc4000f8e02ff */
[----:B------:R-:W-:Y:S01]  /*a1f0*/  FSETP.NE.FTZ.AND P0, PT, R3, RZ, PT ;  /* 0x000000ff0300720b */ /* 0x000fe20003f15000 */
[----:B------:R-:W-:-:S03]  /*a200*/  @UP0 UMOV UR6, UR4 ;  /* 0x0000000400060c82 */ /* 0x000fc60008000000 */
[----:B------:R-:W3:Y:S06]  /*a210*/  MUFU.RCP R4, R3 ;  /* 0x0000000300047308 */ /* 0x000eec0000001000 */
[----:B------:R-:W4:Y:S01]  /*a220*/  @P1 LDC R15, c[0x0][0x458] ;  /* 0x00011600ff0f1b82 */ /* 0x000f220000000800 */
[----:B-1----:R-:W-:Y:S01]  /*a230*/  @UP0 UIMAD UR5, UR7, UR5, URZ ;  /* 0x00000005070502a4 */ /* 0x002fe2000f8e02ff */
[----:B------:R1:W-:Y:S01]  /*a240*/  @P1 MUFU.LG2 R14, R12 ;  /* 0x0000000c000e1308 */ /* 0x0003e20000000c00 */
[----:B--2---:R-:W-:Y:S02]  /*a250*/  FSEL R6, R6, 1, P1 ;  /* 0x3f80000006067808 */ /* 0x004fe40000800000 */
[----:B------:R-:W-:-:S03]  /*a260*/  @UP0 UIMAD UR9, UR8, UR6, UR5 ;  /* 0x00000006080902a4 */ /* 0x000fc6000f8e0205 */
[C---:B------:R-:W-:Y:S01]  /*a270*/  FMUL.FTZ R144, R6.reuse, R144 ;  /* 0x0000009006907220 */ /* 0x040fe20000410000 */
[C---:B------:R-:W-:Y:S01]  /*a280*/  FMUL.FTZ R145, R6.reuse, R145 ;  /* 0x0000009106917220 */ /* 0x040fe20000410000 */
[----:B------:R-:W-:Y:S01]  /*a290*/  FMUL.FTZ R132, R6, R132 ;  /* 0x0000008406847220 */ /* 0x000fe20000410000 */
[----:B---3--:R-:W-:Y:S01]  /*a2a0*/  FSEL R4, R4, 1, P0 ;  /* 0x3f80000004047808 */ /* 0x008fe20000000000 */
[C---:B------:R-:W-:Y:S01]  /*a2b0*/  FMUL.FTZ R133, R6.reuse, R133 ;  /* 0x0000008506857220 */ /* 0x040fe20000410000 */
[C---:B------:R-:W-:Y:S01]  /*a2c0*/  FMUL.FTZ R140, R6.reuse, R140 ;  /* 0x0000008c068c7220 */ /* 0x040fe20000410000 */
[C---:B------:R-:W-:Y:S01]  /*a2d0*/  FMUL.FTZ R141, R6.reuse, R141 ;  /* 0x0000008d068d7220 */ /* 0x040fe20000410000 */
[C---:B------:R-:W-:Y:S01]  /*a2e0*/  FMUL.FTZ R136, R6.reuse, R136 ;  /* 0x0000008806887220 */ /* 0x040fe20000410000 */
[----:B------:R-:W-:Y:S01]  /*a2f0*/  FMUL.FTZ R137, R6, R137 ;  /* 0x0000008906897220 */ /* 0x000fe20000410000 */
[C---:B------:R-:W-:Y:S01]  /*a300*/  FMUL.FTZ R146, R4.reuse, R146 ;  /* 0x0000009204927220 */ /* 0x040fe20000410000 */
[C---:B------:R-:W-:Y:S01]  /*a310*/  FMUL.FTZ R147, R4.reuse, R147 ;  /* 0x0000009304937220 */ /* 0x040fe20000410000 */
[C---:B------:R-:W-:Y:S01]  /*a320*/  LOP3.LUT R6, R209.reuse, 0x40, RZ, 0xc0, !PT ;  /* 0x00000040d1067812 */ /* 0x040fe200078ec0ff */
[C---:B------:R-:W-:Y:S01]  /*a330*/  FMUL.FTZ R134, R4.reuse, R134 ;  /* 0x0000008604867220 */ /* 0x040fe20000410000 */
[C---:B------:R-:W-:Y:S01]  /*a340*/  FMUL.FTZ R135, R4.reuse, R135 ;  /* 0x0000008704877220 */ /* 0x040fe20000410000 */
[C---:B------:R-:W-:Y:S01]  /*a350*/  FMUL.FTZ R142, R4.reuse, R142 ;  /* 0x0000008e048e7220 */ /* 0x040fe20000410000 */
[C---:B------:R-:W-:Y:S01]  /*a360*/  FMUL.FTZ R143, R4.reuse, R143 ;  /* 0x0000008f048f7220 */ /* 0x040fe20000410000 */
[C---:B------:R-:W-:Y:S01]  /*a370*/  FMUL.FTZ R138, R4.reuse, R138 ;  /* 0x0000008a048a7220 */ /* 0x040fe20000410000 */
[----:B------:R-:W-:Y:S01]  /*a380*/  FMUL.FTZ R139, R4, R139 ;  /* 0x0000008b048b7220 */ /* 0x000fe20000410000 */
[----:B------:R-:W-:Y:S01]  /*a390*/  LOP3.LUT R4, R209, 0x20, RZ, 0xc0, !PT ;  /* 0x00000020d1047812 */ /* 0x000fe200078ec0ff */
[----:B------:R-:W2:Y:S01]  /*a3a0*/  @P0 MUFU.LG2 R3, R3 ;  /* 0x0000000300030308 */ /* 0x000ea20000000c00 */
[----:B------:R-:W-:Y:S01]  /*a3b0*/  IADD3 R21, PT, PT, R7, -R6, RZ ;  /* 0x8000000607157210 */ /* 0x000fe20007ffe0ff */
[----:B-1----:R-:W1:Y:S01]  /*a3c0*/  LDC.64 R12, c[0x0][0x410] ;  /* 0x00010400ff0c7b82 */ /* 0x002e620000000a00 */
[----:B------:R-:W-:-:S02]  /*a3d0*/  F2FP.BF16.F32.PACK_AB R144, R145, R144 ;  /* 0x000000909190723e */ /* 0x000fc400000010ff */
[----:B------:R-:W-:Y:S02]  /*a3e0*/  F2FP.BF16.F32.PACK_AB R146, R147, R146 ;  /* 0x000000929392723e */ /* 0x000fe400000010ff */
[----:B------:R-:W-:Y:S01]  /*a3f0*/  F2FP.BF16.F32.PACK_AB R132, R133, R132 ;  /* 0x000000848584723e */ /* 0x000fe200000010ff */
[----:B------:R-:W-:Y:S01]  /*a400*/  STS [R7], R144 ;  /* 0x0000009007007388 */ /* 0x000fe20000000800 */
[----:B------:R-:W-:Y:S02]  /*a410*/  F2FP.BF16.F32.PACK_AB R134, R135, R134 ;  /* 0x000000868786723e */ /* 0x000fe400000010ff */
[----:B------:R-:W-:Y:S01]  /*a420*/  IADD3 R9, PT, PT, R7, -R4, RZ ;  /* 0x8000000407097210 */ /* 0x000fe20007ffe0ff */
[----:B------:R3:W-:Y:S01]  /*a430*/  STS [R7+0x200], R146 ;  /* 0x0002009207007388 */ /* 0x0007e20000000800 */
[----:B------:R-:W-:Y:S02]  /*a440*/  F2FP.BF16.F32.PACK_AB R140, R141, R140 ;  /* 0x0000008c8d8c723e */ /* 0x000fe400000010ff */
[----:B------:R-:W-:Y:S01]  /*a450*/  F2FP.BF16.F32.PACK_AB R142, R143, R142 ;  /* 0x0000008e8f8e723e */ /* 0x000fe200000010ff */
[----:B------:R-:W-:Y:S01]  /*a460*/  STS [R9+0x10], R132 ;  /* 0x0000108409007388 */ /* 0x000fe20000000800 */
[----:B------:R-:W-:Y:S01]  /*a470*/  F2FP.BF16.F32.PACK_AB R136, R137, R136 ;  /* 0x000000888988723e */ /* 0x000fe200000010ff */
[----:B--2---:R-:W-:Y:S01]  /*a480*/  @P0 FMUL.FTZ R3, R3, 0.69314718246459960938 ;  /* 0x3f31721803030820 */ /* 0x004fe20000410000 */
[----:B------:R-:W-:Y:S01]  /*a490*/  F2FP.BF16.F32.PACK_AB R138, R139, R138 ;  /* 0x0000008a8b8a723e */ /* 0x000fe200000010ff */
[----:B------:R-:W-:Y:S01]  /*a4a0*/  STS [R9+0x210], R134 ;  /* 0x0002108609007388 */ /* 0x000fe20000000800 */
[----:B------:R-:W-:-:S02]  /*a4b0*/  IADD3 R23, PT, PT, -R4, R21, RZ ;  /* 0x0000001504177210 */ /* 0x000fc40007ffe1ff */
[----:B------:R-:W2:Y:S01]  /*a4c0*/  LDC.64 R4, c[0x0][0x408] ;  /* 0x00010200ff047b82 */ /* 0x000ea20000000a00 */
[----:B------:R-:W-:Y:S04]  /*a4d0*/  STS [R21+0x20], R140 ;  /* 0x0000208c15007388 */ /* 0x000fe80000000800 */
[----:B------:R5:W-:Y:S04]  /*a4e0*/  STS [R21+0x220], R142 ;  /* 0x0002208e15007388 */ /* 0x000be80000000800 */
[----:B------:R-:W-:Y:S04]  /*a4f0*/  STS [R23+0x30], R136 ;  /* 0x0000308817007388 */ /* 0x000fe80000000800 */
[----:B------:R4:W-:Y:S01]  /*a500*/  STS [R23+0x230], R138 ;  /* 0x0002308a17007388 */ /* 0x0009e20000000800 */
[----:B---3--:R-:W3:Y:S08]  /*a510*/  LDC.64 R6, c[0x0][0x400] ;  /* 0x00010000ff067b82 */ /* 0x008ef00000000a00 */
[----:B------:R-:W-:Y:S01]  /*a520*/  BAR.SYNC.DEFER_BLOCKING 0x0 ;  /* 0x0000000000007b1d */ /* 0x000fe20000010000 */
[----:B--2---:R-:W-:-:S04]  /*a530*/  IMAD.WIDE.U32 R24, R20, R4, R24 ;  /* 0x0000000414187225 */ /* 0x004fc800078e0018 */
[----:B------:R-:W-:-:S03]  /*a540*/  IMAD R25, R20, R5, R25 ;  /* 0x0000000514197224 */ /* 0x000fc600078e0219 */
[----:B-----5:R-:W2:Y:S01]  /*a550*/  @P0 LDC R21, c[0x0][0x458] ;  /* 0x00011600ff150b82 */ /* 0x020ea20000000800 */
[----:B----4-:R-:W-:Y:S01]  /*a560*/  @P1 FMUL.FTZ R23, R14, 0.69314718246459960938 ;  /* 0x3f3172180e171820 */ /* 0x010fe20000410000 */
[----:B---3--:R-:W-:Y:S01]  /*a570*/  IMAD.WIDE.U32 R24, R6, UR8, R24 ;  /* 0x0000000806187c25 */ /* 0x008fe2000f8e0018 */
[----:B------:R3:W4:Y:S03]  /*a580*/  LDS.128 R8, [R227] ;  /* 0x00000000e3087984 */ /* 0x0007260000000c00 */
[----:B------:R-:W-:Y:S01]  /*a590*/  @P1 FFMA.FTZ R22, R2, R15, R23 ;  /* 0x0000000f02161223 */ /* 0x000fe20000010017 */
[----:B------:R-:W-:Y:S01]  /*a5a0*/  LOP3.LUT P1, RZ, R150, 0x3, RZ, 0xc0, !PT ;  /* 0x0000000396ff7812 */ /* 0x000fe2000782c0ff */
[----:B------:R-:W-:Y:S01]  /*a5b0*/  IMAD R15, R7, UR8, R25 ;  /* 0x00000008070f7c24 */ /* 0x000fe2000f8e0219 */
[----:B------:R3:W1:Y:S01]  /*a5c0*/  LDS.128 R16, [R227+0x800] ;  /* 0x00080000e3107984 */ /* 0x0006620000000c00 */
[----:B------:R-:W-:-:S02]  /*a5d0*/  MOV R2, 0x7f800000 ;  /* 0x7f80000000027802 */ /* 0x000fc40000000f00 */
[----:B------:R-:W-:Y:S01]  /*a5e0*/  SHF.R.U32.HI R150, RZ, 0x2, R150 ;  /* 0x00000002ff967819 */ /* 0x000fe20000011696 */
[----:B--2---:R-:W-:-:S07]  /*a5f0*/  @P0 FFMA.FTZ R2, R0, R21, R3 ;  /* 0x0000001500020223 */ /* 0x004fce0000010003 */
[----:B---34-:R-:W-:Y:S05]  /*a600*/  @P1 BRA `(.L_x_1345) ;  /* 0x0000000000381947 */ /* 0x018fea0003800000 */
[----:B------:R-:W2:Y:S01]  /*a610*/  LDCU.64 UR4, c[0x0][0x420] ;  /* 0x00008400ff0477ac */ /* 0x000ea20008000a00 */
[----:B------:R-:W-:Y:S01]  /*a620*/  LOP3.LUT R3, R211, 0x30, RZ, 0xc0, !PT ;  /* 0x00000030d3037812 */ /* 0x000fe200078ec0ff */
[C---:B------:R-:W-:Y:S01]  /*a630*/  VIADD R0, R20.reuse, UR9 ;  /* 0x0000000914007c36 */ /* 0x040fe20008000000 */
[----:B------:R-:W-:Y:S02]  /*a640*/  IADD3 R20, PT, PT, -R20, UR6, RZ ;  /* 0x0000000614147c10 */ /* 0x000fe4000fffe1ff */
[----:B------:R-:W-:-:S04]  /*a650*/  LOP3.LUT R3, R3, 0x7, R150, 0xf8, !PT ;  /* 0x0000000703037812 */ /* 0x000fc800078ef896 */
[C---:B------:R-:W-:Y:S01]  /*a660*/  IADD3 R6, P0, PT, R3.reuse, R0, RZ ;  /* 0x0000000003067210 */ /* 0x040fe20007f1e0ff */
[C---:B------:R-:W-:Y:S01]  /*a670*/  VIADD R7, R3.reuse, 0x8 ;  /* 0x0000000803077836 */ /* 0x040fe20000000000 */
[-C--:B------:R-:W-:Y:S02]  /*a680*/  ISETP.GE.AND P2, PT, R3, R20.reuse, PT ;  /* 0x000000140300720c */ /* 0x080fe40003f46270 */
[----:B------:R-:W-:Y:S02]  /*a690*/  LEA.HI.X.SX32 R3, R0, RZ, 0x1, P0 ;  /* 0x000000ff00037211 */ /* 0x000fe400000f0eff */
[----:B------:R-:W-:Y:S02]  /*a6a0*/  ISETP.GE.AND P1, PT, R7, R20, PT ;  /* 0x000000140700720c */ /* 0x000fe40003f26270 */
[----:B--2---:R-:W-:-:S04]  /*a6b0*/  LEA R20, P0, R6, UR4, 0x2 ;  /* 0x0000000406147c11 */ /* 0x004fc8000f8010ff */
[----:B------:R-:W-:-:S05]  /*a6c0*/  LEA.HI.X R21, R6, UR5, R3, 0x2, P0 ;  /* 0x0000000506157c11 */ /* 0x000fca00080f1403 */
[----:B------:R2:W-:Y:S04]  /*a6d0*/  @!P2 STG.E desc[UR24][R20.64], R22 ;  /* 0x000000161400a986 */ /* 0x0005e8000c101918 */
[----:B------:R2:W-:Y:S02]  /*a6e0*/  @!P1 STG.E desc[UR24][R20.64+0x20], R2 ;  /* 0x0000200214009986 */ /* 0x0005e4000c101918 */
.L_x_1345:
[----:B------:R-:W-:Y:S05]  /*a6f0*/  BSYNC.RECONVERGENT B0 ;  /* 0x0000000000007941 */ /* 0x000fea0003800200 */
.L_x_1344:
[----:B------:R-:W3:Y:S01]  /*a700*/  LDCU.64 UR4, c[0x0][0x3f0] ;  /* 0x00007e00ff0477ac */ /* 0x000ee20008000a00 */
[----:B------:R-:W-:-:S05]  /*a710*/  MOV R14, R24 ;  /* 0x00000018000e7202 */ /* 0x000fca0000000f00 */
[----:B-1----:R-:W-:-:S04]  /*a720*/  IMAD.WIDE.U32 R14, R12, UR7, R14 ;  /* 0x000000070c0e7c25 */ /* 0x002fc8000f8e000e */
[----:B------:R-:W-:Y:S02]  /*a730*/  IMAD R15, R13, UR7, R15 ;  /* 0x000000070d0f7c24 */ /* 0x000fe4000f8e020f */
[----:B--2---:R-:W-:-:S04]  /*a740*/  IMAD.WIDE.U32 R2, R150, R4, R14 ;  /* 0x0000000496027225 */ /* 0x004fc800078e000e */
[----:B------:R-:W-:Y:S01]  /*a750*/  IMAD R150, R150, R5, R3 ;  /* 0x0000000596967224 */ /* 0x000fe200078e0203 */
[----:B---3--:R-:W-:-:S04]  /*a760*/  LEA R6, P0, R2, UR4, 0x1 ;  /* 0x0000000402067c11 */ /* 0x008fc8000f8008ff */
[----:B------:R-:W-:Y:S02]  /*a770*/  LEA.HI.X R7, R2, UR5, R150, 0x1, P0 ;  /* 0x0000000502077c11 */ /* 0x000fe400080f0c96 */
[----:B------:R-:W-:-:S03]  /*a780*/  LEA R2, P0, R4, R6, 0x6 ;  /* 0x0000000604027211 */ /* 0x000fc600078030ff */
[----:B------:R-:W-:Y:S01]  /*a790*/  STG.E.128 desc[UR24][R6.64], R8 ;  /* 0x0000000806007986 */ /* 0x000fe2000c101d18 */
[----:B------:R-:W-:-:S05]  /*a7a0*/  LEA.HI.X R3, R4, R7, R5, 0x6, P0 ;  /* 0x0000000704037211 */ /* 0x000fca00000f3405 */
[----:B------:R-:W-:Y:S01]  /*a7b0*/  STG.E.128 desc[UR24][R2.64], R16 ;  /* 0x0000001002007986 */ /* 0x000fe2000c101d18 */
[----:B------:R-:W-:Y:S05]  /*a7c0*/  EXIT ;  /* 0x000000000000794d */ /* 0x000fea0003800000 */
.L_x_1346:
        /* <DEDUP_REMOVED lines=11> */
.L_x_4882:


//--------------------- .text._ZN5flash24flash_fwd_splitkv_kernelI23Flash_fwd_kernel_traitsILi32ELi64ELi256ELi4ELb0ELb0EN7cutlass10bfloat16_tE19Flash_kernel_traitsILi32ELi64ELi256ELi4ES3_EELb1ELb0ELb0ELb1ELb1ELb1ELb0ELb0EEEvNS_16Flash_fwd_paramsE --------------------------
	.section	.text._ZN5flash24flash_fwd_splitkv_kernelI23Flash_fwd_kernel_traitsILi32ELi64ELi256ELi4ELb0ELb0EN7cutlass10bfloat16_tE19Flash_kernel_traitsILi32ELi64ELi256ELi4ES3_EELb1ELb0ELb0ELb1ELb1ELb1ELb0ELb0EEEvNS_16Flash_fwd_paramsE,"ax",@progbits
	.align	128
        .global         _ZN5flash24flash_fwd_splitkv_kernelI23Flash_fwd_kernel_traitsILi32ELi64ELi256ELi4ELb0ELb0EN7cutlass10bfloat16_tE19Flash_kernel_traitsILi32ELi64ELi256ELi4ES3_EELb1ELb0ELb0ELb1ELb1ELb1ELb0ELb0EEEvNS_16Flash_fwd_paramsE
        .type           _ZN5flash24flash_fwd_splitkv_kernelI23Flash_fwd_kernel_traitsILi32ELi64ELi256ELi4ELb0ELb0EN7cutlass10bfloat16_tE19Flash_kernel_traitsILi32ELi64ELi256ELi4ES3_EELb1ELb0ELb0ELb1ELb1ELb1ELb0ELb0EEEvNS_16Flash_fwd_paramsE,@function
        .size           _ZN5flash24flash_fwd_splitkv_kernelI23Flash_fwd_kernel_traitsILi32ELi64ELi256ELi4ELb0ELb0EN7cutlass10bfloat16_tE19Flash_kernel_traitsILi32ELi64ELi256ELi4ES3_EELb1ELb0ELb0ELb1ELb1ELb1ELb0ELb0EEEvNS_16Flash_fwd_paramsE,(.L_x_4883 - _ZN5flash24flash_fwd_splitkv_kernelI23Flash_fwd_kernel_traitsILi32ELi64ELi256ELi4ELb0ELb0EN7cutlass10bfloat16_tE19Flash_kernel_traitsILi32ELi64ELi256ELi4ES3_EELb1ELb0ELb0ELb1ELb1ELb1ELb0ELb0EEEvNS_16Flash_fwd_paramsE)
        .other          _ZN5flash24flash_fwd_splitkv_kernelI23Flash_fwd_kernel_traitsILi32ELi64ELi256ELi4ELb0ELb0EN7cutlass10bfloat16_tE19Flash_kernel_traitsILi32ELi64ELi256ELi4ES3_EELb1ELb0ELb0ELb1ELb1ELb1ELb0ELb0EEEvNS_16Flash_fwd_paramsE,@"STO_CUDA_ENTRY STV_DEFAULT"
_ZN5flash24flash_fwd_splitkv_kernelI23Flash_fwd_kernel_traitsILi32ELi64ELi256ELi4ELb0ELb0EN7cutlass10bfloat16_tE19Flash_kernel_traitsILi32ELi64ELi256ELi4ES3_EELb1ELb0ELb0ELb1ELb1ELb1ELb0ELb0EEEvNS_16Flash_fwd_paramsE:
.text._ZN5flash24flash_fwd_splitkv_kernelI23Flash_fwd_kernel_traitsILi32ELi64ELi256ELi4ELb0ELb0EN7cutlass10bfloat16_tE19Flash_kernel_traitsILi32ELi64ELi256ELi4ES3_EELb1ELb0ELb0ELb1ELb1ELb1ELb0ELb0EEEvNS_16Flash_fwd_paramsE:
        /* <DEDUP_REMOVED lines=44> */
[----:B------:R-:W-:Y:S02]  /*02c0*/  VIMNMX3 R40, R4, UR4, R3, PT ;  /* 0x0000000404287c0f */ /* 0x000fe4000b800103 */
[----:B------:R-:W1:Y:S02]  /*02d0*/  S2R R3, SR_CTAID.Z ;  /* 0x0000000000037919 */ /* 0x000e640000002700 */
        /* <DEDUP_REMOVED lines=46> */
.L_x_1347:
        /* <DEDUP_REMOVED lines=8> */
.L_x_1348:
        /* <DEDUP_REMOVED lines=98> */
.L_x_1349:
        /* <DEDUP_REMOVED lines=68> */
.L_x_1350:
        /* <DEDUP_REMOVED lines=46> */
[----:B------:R-:W-:Y:S01]  /*1380*/  IMAD.X R11, RZ, RZ, R2, P2 ;  /* 0x000000ffff0b7224 */ /* 0x000fe200010e0602 */
[----:B------:R-:W-:Y:S01]  /*1390*/  LEA R8, P1, R12, UR8, 0x1 ;  /* 0x000000080c087c11 */ /* 0x000fe2000f8208ff */
[----:B------:R-:W-:Y:S01]  /*13a0*/  IMAD.SHL.U32 R228, R148, 0x4, RZ ;  /* 0x0000000494e47824 */ /* 0x000fe200078e00ff */
        /* <DEDUP_REMOVED lines=17> */
[----:B------:R-:W-:Y:S01]  /*14c0*/  IMAD.SHL.U32 R42, R148, 0x20, RZ ;  /* 0x00000020942a7824 */ /* 0x000fe200078e00ff */
[----:B------:R-:W-:Y:S01]  /*14d0*/  LEA R234, P1, R10, UR12, 0x1 ;  /* 0x0000000c0aea7c11 */ /* 0x000fe2000f8208ff */
[----:B------:R-:W-:Y:S01]  /*14e0*/  IMAD.MOV.U32 R81, RZ, RZ, 0x20 ;  /* 0x00000020ff517424 */ /* 0x000fe200078e00ff */
[----:B------:R1:W-:Y:S01]  /*14f0*/  LDGSTS.E.BYPASS.LTC128B.128 [R245+0x800], desc[UR24][R12.64] ;  /* 0x008000000cf57fae */ /* 0x0003e2000b981a18 */
[----:B------:R-:W-:Y:S01]  /*1500*/  IMAD.X R5, R15, 0x1, R0, P0 ;  /* 0x000000010f057824 */ /* 0x000fe200000e0600 */
[----:B------:R-:W-:-:S02]  /*1510*/  IADD3 R18, P0, PT, R4, R69, RZ ;  /* 0x0000004504127210 */ /* 0x000fc40007f1e0ff */
[----:B------:R-:W-:Y:S01]  /*1520*/  LDGSTS.E.BYPASS.LTC128B.128 [R245+0x1000], desc[UR24][R232.64] ;  /* 0x01000000e8f57fae */ /* 0x000fe2000b981a18 */
[----:B------:R-:W-:Y:S02]  /*1530*/  LOP3.LUT R3, R228, 0x18, RZ, 0xc0, !PT ;  /* 0x00000018e4037812 */ /* 0x000fe400078ec0ff */
[----:B------:R-:W-:Y:S01]  /*1540*/  IMAD.X R19, R5, 0x1, R0, P0 ;  /* 0x0000000105137824 */ /* 0x000fe200000e0600 */
[----:B------:R-:W-:Y:S01]  /*1550*/  IADD3 R16, P0, PT, R18, R69, RZ ;  /* 0x0000004512107210 */ /* 0x000fe20007f1e0ff */
[----:B------:R2:W-:Y:S01]  /*1560*/  LDGSTS.E.BYPASS.LTC128B.128 [R245+0x1800], desc[UR24][R6.64] ;  /* 0x0180000006f57fae */ /* 0x0005e2000b981a18 */
[----:B------:R-:W-:Y:S02]  /*1570*/  LEA.HI.X R235, R10, UR13, R235, 0x1, P1 ;  /* 0x0000000d0aeb7c11 */ /* 0x000fe400088f0ceb */
[----:B------:R-:W-:Y:S01]  /*1580*/  LOP3.LUT R3, R3, 0xc0, R42, 0xf8, !PT ;  /* 0x000000c003037812 */ /* 0x000fe200078ef82a */
[----:B------:R-:W-:Y:S01]  /*1590*/  IMAD.X R17, R19, 0x1, R0, P0 ;  /* 0x0000000113117824 */ /* 0x000fe200000e0600 */
[----:B------:R-:W-:Y:S02]  /*15a0*/  LDGSTS.E.BYPASS.LTC128B.128 [R245+0x2000], desc[UR24][R14.64] ;  /* 0x020000000ef57fae */ /* 0x000fe4000b981a18 */
[----:B------:R-:W-:-:S02]  /*15b0*/  LOP3.LUT R46, R3, 0x8, R148, 0x78, !PT ;  /* 0x00000008032e7812 */ /* 0x000fc400078e7894 */
[----:B------:R3:W-:Y:S01]  /*15c0*/  LDGSTS.E.BYPASS.LTC128B.128 [R245+0x2800], desc[UR24][R4.64] ;  /* 0x0280000004f57fae */ /* 0x0007e2000b981a18 */
[----:B------:R-:W-:-:S03]  /*15d0*/  LOP3.LUT R3, R3, R2, RZ, 0x3c, !PT ;  /* 0x0000000203037212 */ /* 0x000fc600078e3cff */
[----:B------:R-:W-:Y:S04]  /*15e0*/  LDGSTS.E.BYPASS.LTC128B.128 [R245+0x3000], desc[UR24][R18.64] ;  /* 0x0300000012f57fae */ /* 0x000fe8000b981a18 */
[----:B------:R-:W-:Y:S01]  /*15f0*/  LDGSTS.E.BYPASS.LTC128B.128 [R245+0x3800], desc[UR24][R16.64] ;  /* 0x0380000010f57fae */ /* 0x000fe2000b981a18 */
[----:B-1----:R-:W-:-:S05]  /*1600*/  IADD3 R12, P0, PT, R16, R69, RZ ;  /* 0x00000045100c7210 */ /* 0x002fca0007f1e0ff */
[----:B------:R-:W-:Y:S01]  /*1610*/  IMAD.X R13, R17, 0x1, R0, P0 ;  /* 0x00000001110d7824 */ /* 0x000fe200000e0600 */
[----:B------:R-:W-:-:S04]  /*1620*/  IADD3 R8, P0, PT, R12, R69, RZ ;  /* 0x000000450c087210 */ /* 0x000fc80007f1e0ff */
[----:B------:R1:W-:Y:S01]  /*1630*/  LDGSTS.E.BYPASS.LTC128B.128 [R245+0x4000], desc[UR24][R12.64] ;  /* 0x040000000cf57fae */ /* 0x0003e2000b981a18 */
[----:B------:R-:W-:Y:S01]  /*1640*/  IMAD.X R9, R13, 0x1, R0, P0 ;  /* 0x000000010d097824 */ /* 0x000fe200000e0600 */
[----:B--2---:R-:W-:-:S04]  /*1650*/  IADD3 R6, P0, PT, R234, UR4, RZ ;  /* 0x00000004ea067c10 */ /* 0x004fc8000ff1e0ff */
[----:B------:R2:W-:Y:S01]  /*1660*/  LDGSTS.E.BYPASS.LTC128B.128 [R245+0x4800], desc[UR24][R8.64] ;  /* 0x0480000008f57fae */ /* 0x0005e2000b981a18 */
[----:B------:R-:W-:Y:S02]  /*1670*/  IADD3.X R7, PT, PT, R235, UR6, RZ, P0, !PT ;  /* 0x00000006eb077c10 */ /* 0x000fe400087fe4ff */
[----:B---3--:R-:W-:Y:S01]  /*1680*/  LOP3.LUT R5, R229, 0x100, RZ, 0xc0, !PT ;  /* 0x00000100e5057812 */ /* 0x008fe200078ec0ff */
[----:B------:R-:W0:Y:S01]  /*1690*/  LDGDEPBAR ;  /* 0x00000000000079af */ /* 0x000e220000000000 */
[----:B------:R-:W-:Y:S02]  /*16a0*/  IADD3 R4, P0, PT, R6, UR4, RZ ;  /* 0x0000000406047c10 */ /* 0x000fe4000ff1e0ff */
[----:B------:R-:W-:Y:S02]  /*16b0*/  LOP3.LUT R5, R5, 0x20, R42, 0xf8, !PT ;  /* 0x0000002005057812 */ /* 0x000fe400078ef82a */
[----:B------:R-:W-:Y:S02]  /*16c0*/  LOP3.LUT R229, R229, 0x3e00, RZ, 0xc0, !PT ;  /* 0x00003e00e5e57812 */ /* 0x000fe400078ec0ff */
[----:B------:R-:W-:-:S02]  /*16d0*/  LOP3.LUT R46, R5, R46, RZ, 0xfc, !PT ;  /* 0x0000002e052e7212 */ /* 0x000fc400078efcff */
[----:B------:R-:W-:Y:S02]  /*16e0*/  IADD3.X R5, PT, PT, R7, UR6, RZ, P0, !PT ;  /* 0x0000000607057c10 */ /* 0x000fe400087fe4ff */
[----:B------:R-:W-:Y:S02]  /*16f0*/  LOP3.LUT R2, R229, 0x120, R42, 0xf8, !PT ;  /* 0x00000120e5027812 */ /* 0x000fe400078ef82a */
[----:B------:R-:W-:Y:S02]  /*1700*/  LEA R46, R46, UR5, 0x1 ;  /* 0x000000052e2e7c11 */ /* 0x000fe4000f8e08ff */
[----:B------:R-:W-:Y:S02]  /*1710*/  LOP3.LUT R2, R2, R3, RZ, 0xfc, !PT ;  /* 0x0000000302027212 */ /* 0x000fe400078efcff */
[----:B-1----:R-:W-:Y:S02]  /*1720*/  IADD3 R12, P0, PT, R4, UR4, RZ ;  /* 0x00000004040c7c10 */ /* 0x002fe4000ff1e0ff */
[----:B------:R-:W-:-:S02]  /*1730*/  LEA R2, R2, UR5, 0x1 ;  /* 0x0000000502027c11 */ /* 0x000fc4000f8e08ff */
[----:B------:R-:W-:Y:S02]  /*1740*/  IADD3.X R13, PT, PT, R5, UR6, RZ, P0, !PT ;  /* 0x00000006050d7c10 */ /* 0x000fe400087fe4ff */
[----:B------:R-:W-:Y:S01]  /*1750*/  IADD3 R10, P0, PT, R12, UR4, RZ ;  /* 0x000000040c0a7c10 */ /* 0x000fe2000ff1e0ff */
[----:B------:R-:W-:-:S04]  /*1760*/  DEPBAR.LE SB0, 0x0 ;  /* 0x000080000000791a */ /* 0x000fc80000000000 */
[----:B------:R-:W-:Y:S01]  /*1770*/  BAR.SYNC.DEFER_BLOCKING 0x0 ;  /* 0x0000000000007b1d */ /* 0x000fe20000010000 */
[----:B------:R-:W-:Y:S02]  /*1780*/  IADD3.X R11, PT, PT, R13, UR6, RZ, P0, !PT ;  /* 0x000000060d0b7c10 */ /* 0x000fe400087fe4ff */
[----:B--2---:R-:W-:Y:S02]  /*1790*/  IADD3 R8, P0, PT, R10, UR4, RZ ;  /* 0x000000040a087c10 */ /* 0x004fe4000ff1e0ff */
[----:B------:R-:W-:Y:S02]  /*17a0*/  LOP3.LUT R3, R3, 0x120, R42, 0xf8, !PT ;  /* 0x0000012003037812 */ /* 0x000fe400078ef82a */
[----:B------:R-:W-:Y:S02]  /*17b0*/  IADD3.X R9, PT, PT, R11, UR6, RZ, P0, !PT ;  /* 0x000000060b097c10 */ /* 0x000fe400087fe4ff */
[----:B------:R-:W-:-:S04]  /*17c0*/  IADD3 R18, P0, PT, R8, UR4, RZ ;  /* 0x0000000408127c10 */ /* 0x000fc8000ff1e0ff */
[----:B------:R-:W-:Y:S02]  /*17d0*/  IADD3.X R19, PT, PT, R9, UR6, RZ, P0, !PT ;  /* 0x0000000609137c10 */ /* 0x000fe400087fe4ff */
[----:B------:R-:W-:Y:S01]  /*17e0*/  IADD3 R16, P0, PT, R18, UR4, RZ ;  /* 0x0000000412107c10 */ /* 0x000fe2000ff1e0ff */
[----:B------:R-:W1:Y:S03]  /*17f0*/  LDCU UR4, c[0x0][0x50c] ;  /* 0x0000a180ff0477ac */ /* 0x000e660008000800 */
        /* <DEDUP_REMOVED lines=9> */
[----:B------:R2:W-:Y:S04]  /*1890*/  LDGSTS.E.BYPASS.LTC128B.128 [R245+0x6000], desc[UR24][R4.64] ;  /* 0x0600000004f57fae */ /* 0x0005e8000b981a18 */
[----:B------:R3:W-:Y:S04]  /*18a0*/  LDGSTS.E.BYPASS.LTC128B.128 [R245+0x6800], desc[UR24][R12.64] ;  /* 0x068000000cf57fae */ /* 0x0007e8000b981a18 */
[----:B------:R-:W-:Y:S04]  /*18b0*/  LDGSTS.E.BYPASS.LTC128B.128 [R245+0x7000], desc[UR24][R10.64] ;  /* 0x070000000af57fae */ /* 0x000fe8000b981a18 */
[----:B------:R4:W-:Y:S04]  /*18c0*/  LDGSTS.E.BYPASS.LTC128B.128 [R245+0x7800], desc[UR24][R8.64] ;  /* 0x0780000008f57fae */ /* 0x0009e8000b981a18 */
[----:B------:R-:W-:Y:S04]  /*18d0*/  LDGSTS.E.BYPASS.LTC128B.128 [R245+0x8000], desc[UR24][R18.64] ;  /* 0x0800000012f57fae */ /* 0x000fe8000b981a18 */
[----:B------:R5:W-:Y:S04]  /*18e0*/  LDGSTS.E.BYPASS.LTC128B.128 [R245+0x8800], desc[UR24][R16.64] ;  /* 0x0880000010f57fae */ /* 0x000be8000b981a18 */
[----:B------:R-:W-:Y:S04]  /*18f0*/  LDSM.16.M88.4 R20, [R46+0x1000] ;  /* 0x001000002e14783b */ /* 0x000fe80000000200 */
[----:B--2---:R-:W2:Y:S01]  /*1900*/  LDSM.16.M88.4 R4, [R2] ;  /* 0x000000000204783b */ /* 0x004ea20000000200 */
[----:B---3--:R-:W-:-:S03]  /*1910*/  IMAD.IADD R12, R81, 0x1, R2 ;  /* 0x00000001510c7824 */ /* 0x008fc600078e0202 */
[----:B------:R-:W5:Y:S04]  /*1920*/  LDSM.16.M88.4 R24, [R46+0x1400] ;  /* 0x001400002e18783b */ /* 0x000f680000000200 */
[----:B------:R-:W-:Y:S04]  /*1930*/  LDSM.16.M88.4 R48, [R44+0x1400] ;  /* 0x001400002c30783b */ /* 0x000fe80000000200 */
[----:B------:R-:W-:Y:S04]  /*1940*/  LDSM.16.M88.4 R12, [R12] ;  /* 0x000000000c0c783b */ /* 0x000fe80000000200 */
[----:B----4-:R-:W3:Y:S04]  /*1950*/  LDSM.16.M88.4 R8, [R44+0x1000] ;  /* 0x001000002c08783b */ /* 0x010ee80000000200 */
[----:B------:R-:W0:Y:S01]  /*1960*/  LDGDEPBAR ;  /* 0x00000000000079af */ /* 0x000e220000000000 */
[C---:B--2---:R-:W-:Y:S08]  /*1970*/  HMMA.16816.F32.BF16 R28, R4.reuse, R20, RZ ;  /* 0x00000014041c723c */ /* 0x044ff000000418ff */
[C---:B------:R-:W-:Y:S08]  /*1980*/  HMMA.16816.F32.BF16 R20, R4.reuse, R22, RZ ;  /* 0x000000160414723c */ /* 0x040ff000000418ff */
[----:B-----5:R-:W-:Y:S08]  /*1990*/  HMMA.16816.F32.BF16 R16, R4, R24, RZ ;  /* 0x000000180410723c */ /* 0x020ff000000418ff */
[C---:B---3--:R-:W-:Y:S08]  /*19a0*/  HMMA.16816.F32.BF16 R28, R12.reuse, R8, R28 ;  /* 0x000000080c1c723c */ /* 0x048ff0000004181c */
[----:B------:R-:W-:Y:S01]  /*19b0*/  HMMA.16816.F32.BF16 R20, R12, R10, R20 ;  /* 0x0000000a0c14723c */ /* 0x000fe20000041814 */
[----:B------:R-:W2:Y:S07]  /*19c0*/  LDSM.16.M88.4 R8, [R46+0x1800] ;  /* 0x001800002e08783b */ /* 0x000eae0000000200 */
[----:B------:R-:W-:Y:S03]  /*19d0*/  HMMA.16816.F32.BF16 R24, R4, R26, RZ ;  /* 0x0000001a0418723c */ /* 0x000fe600000418ff */
[----:B-1----:R-:W-:Y:S01]  /*19e0*/  FMUL.FTZ R2, R28, UR4 ;  /* 0x000000041c027c20 */ /* 0x002fe20008410000 */
[----:B------:R-:W-:Y:S01]  /*19f0*/  FMUL.FTZ R47, R29, UR4 ;  /* 0x000000041d2f7c20 */ /* 0x000fe20008410000 */
[----:B------:R-:W-:Y:S01]  /*1a00*/  FMUL.FTZ R83, R30, UR4 ;  /* 0x000000041e537c20 */ /* 0x000fe20008410000 */
[----:B------:R-:W-:-:S02]  /*1a10*/  FMUL.FTZ R119, R31, UR4 ;  /* 0x000000041f777c20 */ /* 0x000fc40008410000 */
[----:B------:R-:W-:Y:S01]  /*1a20*/  HMMA.16816.F32.BF16 R16, R12, R48, R16 ;  /* 0x000000300c10723c */ /* 0x000fe20000041810 */
[----:B------:R-:W1:Y:S01]  /*1a30*/  LDSM.16.M88.4 R28, [R44+0x1800] ;  /* 0x001800002c1c783b */ /* 0x000e620000000200 */
[----:B------:R-:W3:Y:S01]  /*1a40*/  MUFU.TANH R47, R47 ;  /* 0x0000002f002f7308 */ /* 0x000ee20000002400 */
[----:B------:R-:W-:Y:S01]  /*1a50*/  FMUL.FTZ R20, R20, UR4 ;  /* 0x0000000414147c20 */ /* 0x000fe20008410000 */
[----:B------:R-:W-:Y:S01]  /*1a60*/  FMUL.FTZ R21, R21, UR4 ;  /* 0x0000000415157c20 */ /* 0x000fe20008410000 */
[----:B------:R-:W-:Y:S01]  /*1a70*/  FMUL.FTZ R22, R22, UR4 ;  /* 0x0000000416167c20 */ /* 0x000fe20008410000 */
[----:B------:R-:W-:-:S04]  /*1a80*/  FMUL.FTZ R108, R23, UR4 ;  /* 0x00000004176c7c20 */ /* 0x000fc80008410000 */
[----:B------:R-:W-:Y:S02]  /*1a90*/  MUFU.TANH R89, R20 ;  /* 0x0000001400597308 */ /* 0x000fe40000002400 */
[----:B------:R-:W-:Y:S01]  /*1aa0*/  HMMA.16816.F32.BF16 R24, R12, R50, R24 ;  /* 0x000000320c18723c */ /* 0x000fe20000041818 */
[----:B------:R-:W-:Y:S05]  /*1ab0*/  LDSM.16.M88.4 R48, [R44+0x2000] ;  /* 0x002000002c30783b */ /* 0x000fea0000000200 */
[----:B------:R-:W-:Y:S01]  /*1ac0*/  MUFU.TANH R110, R21 ;  /* 0x00000015006e7308 */ /* 0x000fe20000002400 */
[----:B------:R-:W-:Y:S01]  /*1ad0*/  FMUL.FTZ R16, R16, UR4 ;  /* 0x0000000410107c20 */ /* 0x000fe20008410000 */
[----:B------:R-:W-:Y:S01]  /*1ae0*/  FMUL.FTZ R17, R17, UR4 ;  /* 0x0000000411117c20 */ /* 0x000fe20008410000 */
[----:B------:R-:W-:Y:S01]  /*1af0*/  FMUL.FTZ R18, R18, UR4 ;  /* 0x0000000412127c20 */ /* 0x000fe20008410000 */
[----:B------:R-:W-:Y:S01]  /*1b00*/  FMUL.FTZ R74, R19, UR4 ;  /* 0x00000004134a7c20 */ /* 0x000fe20008410000 */
[C---:B--2---:R-:W-:Y:S03]  /*1b10*/  HMMA.16816.F32.BF16 R36, R4.reuse, R8, RZ ;  /* 0x000000080424723c */ /* 0x044fe600000418ff */
[----:B------:R2:W-:Y:S05]  /*1b20*/  MUFU.TANH R79, R22 ;  /* 0x00000016004f7308 */ /* 0x0005ea0000002400 */
[----:B------:R-:W-:Y:S01]  /*1b30*/  FMUL.FTZ R24, R24, UR4 ;  /* 0x0000000418187c20 */ /* 0x000fe20008410000 */
[----:B------:R-:W-:Y:S01]  /*1b40*/  FMUL.FTZ R25, R25, UR4 ;  /* 0x0000000419197c20 */ /* 0x000fe20008410000 */
[----:B------:R-:W-:Y:S01]  /*1b50*/  HMMA.16816.F32.BF16 R8, R4, R10, RZ ;  /* 0x0000000a0408723c */ /* 0x000fe200000418ff */
[----:B------:R-:W-:Y:S01]  /*1b60*/  MUFU.TANH R118, R16 ;  /* 0x0000001000767308 */ /* 0x000fe20000002400 */
[----:B------:R-:W-:Y:S01]  /*1b70*/  FMUL.FTZ R116, R26, UR4 ;  /* 0x000000041a747c20 */ /* 0x000fe20008410000 */
[----:B------:R-:W-:-:S06]  /*1b80*/  FMUL.FTZ R115, R27, UR4 ;  /* 0x000000041b737c20 */ /* 0x000fcc0008410000 */
[----:B------:R-:W-:Y:S01]  /*1b90*/  MUFU.TANH R104, R17 ;  /* 0x0000001100687308 */ /* 0x000fe20000002400 */
[----:B--2---:R-:W2:Y:S01]  /*1ba0*/  LDSM.16.M88.4 R20, [R46+0x1c00] ;  /* 0x001c00002e14783b */ /* 0x004ea20000000200 */
[C---:B-1----:R-:W-:Y:S06]  /*1bb0*/  HMMA.16816.F32.BF16 R36, R12.reuse, R28, R36 ;  /* 0x0000001c0c24723c */ /* 0x042fec0000041824 */
[----:B------:R1:W-:Y:S03]  /*1bc0*/  MUFU.TANH R98, R18 ;  /* 0x0000001200627308 */ /* 0x0003e60000002400 */
[----:B------:R-:W-:Y:S05]  /*1bd0*/  HMMA.16816.F32.BF16 R8, R12, R30, R8 ;  /* 0x0000001e0c08723c */ /* 0x000fea0000041808 */
[----:B------:R-:W-:Y:S05]  /*1be0*/  MUFU.TANH R117, R24 ;  /* 0x0000001800757308 */ /* 0x000fea0000002400 */
[----:B------:R-:W-:Y:S01]  /*1bf0*/  FMUL.FTZ R37, R37, UR4 ;  /* 0x0000000425257c20 */ /* 0x000fe20008410000 */
[----:B------:R-:W-:-:S02]  /*1c00*/  FMUL.FTZ R38, R38, UR4 ;  /* 0x0000000426267c20 */ /* 0x000fc40008410000 */
[----:B------:R4:W-:Y:S01]  /*1c10*/  MUFU.TANH R90, R25 ;  /* 0x00000019005a7308 */ /* 0x0009e20000002400 */
[----:B------:R-:W-:Y:S01]  /*1c20*/  FMUL.FTZ R39, R39, UR4 ;  /* 0x0000000427277c20 */ /* 0x000fe20008410000 */
[----:B-1----:R-:W1:Y:S01]  /*1c30*/  LDSM.16.M88.4 R16, [R44+0x1c00] ;  /* 0x001c00002c10783b */ /* 0x002e620000000200 */
[----:B------:R-:W-:-:S03]  /*1c40*/  FMUL.FTZ R35, R36, UR4 ;  /* 0x0000000424237c20 */ /* 0x000fc60008410000 */
[----:B------:R-:W-:Y:S01]  /*1c50*/  FMUL.FTZ R8, R8, UR4 ;  /* 0x0000000408087c20 */ /* 0x000fe20008410000 */
[----:B------:R-:W-:Y:S01]  /*1c60*/  FMUL.FTZ R34, R9, UR4 ;  /* 0x0000000409227c20 */ /* 0x000fe20008410000 */
[----:B------:R-:W-:Y:S01]  /*1c70*/  FMUL.FTZ R72, R10, UR4 ;  /* 0x000000040a487c20 */ /* 0x000fe20008410000 */
[----:B------:R-:W-:Y:S01]  /*1c80*/  FMUL.FTZ R71, R11, UR4 ;  /* 0x000000040b477c20 */ /* 0x000fe20008410000 */
[----:B------:R5:W-:Y:S01]  /*1c90*/  MUFU.TANH R78, R8 ;  /* 0x00000008004e7308 */ /* 0x000be20000002400 */
[----:B----4-:R-:W4:Y:S01]  /*1ca0*/  LDSM.16.M88.4 R24, [R46+0x2000] ;  /* 0x002000002e18783b */ /* 0x010f220000000200 */
[C---:B--2---:R-:W-:Y:S06]  /*1cb0*/  HMMA.16816.F32.BF16 R28, R4.reuse, R20, RZ ;  /* 0x00000014041c723c */ /* 0x044fec00000418ff */
[----:B------:R-:W-:Y:S02]  /*1cc0*/  MUFU.TANH R80, R37 ;  /* 0x0000002500507308 */ /* 0x000fe40000002400 */
[----:B------:R-:W-:Y:S01]  /*1cd0*/  HMMA.16816.F32.BF16 R20, R4, R22, RZ ;  /* 0x000000160414723c */ /* 0x000fe200000418ff */
[----:B-----5:R-:W2:Y:S05]  /*1ce0*/  LDSM.16.M88.4 R8, [R46+0x2400] ;  /* 0x002400002e08783b */ /* 0x020eaa0000000200 */
[----:B------:R-:W-:Y:S08]  /*1cf0*/  MUFU.TANH R76, R38 ;  /* 0x00000026004c7308 */ /* 0x000ff00000002400 */
[----:B------:R2:W-:Y:S01]  /*1d00*/  MUFU.TANH R73, R39 ;  /* 0x0000002700497308 */ /* 0x0005e20000002400 */
[C---:B-1----:R-:W-:Y:S07]  /*1d10*/  HMMA.16816.F32.BF16 R28, R12.reuse, R16, R28 ;  /* 0x000000100c1c723c */ /* 0x042fee000004181c */
[----:B------:R-:W-:Y:S01]  /*1d20*/  MUFU.TANH R83, R83 ;  /* 0x0000005300537308 */ /* 0x000fe20000002400 */
[----:B------:R-:W-:Y:S07]  /*1d30*/  HMMA.16816.F32.BF16 R20, R12, R18, R20 ;  /* 0x000000120c14723c */ /* 0x000fee0000041814 */
[----:B------:R-:W1:Y:S01]  /*1d40*/  MUFU.TANH R119, R119 ;  /* 0x0000007700777308 */ /* 0x000e620000002400 */
[C---:B----4-:R-:W-:Y:S03]  /*1d50*/  HMMA.16816.F32.BF16 R16, R4.reuse, R24, RZ ;  /* 0x000000180410723c */ /* 0x050fe600000418ff */
[----:B------:R-:W-:Y:S01]  /*1d60*/  FMUL.FTZ R28, R28, UR4 ;  /* 0x000000041c1c7c20 */ /* 0x000fe20008410000 */
[----:B------:R-:W-:Y:S01]  /*1d70*/  FMUL.FTZ R70, R29, UR4 ;  /* 0x000000041d467c20 */ /* 0x000fe20008410000 */
[----:B------:R-:W-:Y:S01]  /*1d80*/  FMUL.FTZ R85, R30, UR4 ;  /* 0x000000041e557c20 */ /* 0x000fe20008410000 */
[----:B------:R-:W-:Y:S01]  /*1d90*/  FMUL.FTZ R114, R31, UR4 ;  /* 0x000000041f727c20 */ /* 0x000fe20008410000 */
[----:B------:R4:W-:Y:S01]  /*1da0*/  MUFU.TANH R77, R28 ;  /* 0x0000001c004d7308 */ /* 0x0009e20000002400 */
[C---:B------:R-:W-:Y:S03]  /*1db0*/  HMMA.16816.F32.BF16 R24, R4.reuse, R26, RZ ;  /* 0x0000001a0418723c */ /* 0x040fe600000418ff */
[----:B------:R-:W-:Y:S01]  /*1dc0*/  FMUL.FTZ R20, R20, UR4 ;  /* 0x0000000414147c20 */ /* 0x000fe20008410000 */
[----:B------:R-:W-:Y:S01]  /*1dd0*/  FMUL.FTZ R21, R21, UR4 ;  /* 0x0000000415157c20 */ /* 0x000fe20008410000 */
[----:B------:R-:W-:Y:S01]  /*1de0*/  FMUL.FTZ R22, R22, UR4 ;  /* 0x0000000416167c20 */ /* 0x000fe20008410000 */
[----:B------:R-:W-:Y:S01]  /*1df0*/  FMUL.FTZ R113, R23, UR4 ;  /* 0x0000000417717c20 */ /* 0x000fe20008410000 */
[----:B------:R-:W-:Y:S01]  /*1e00*/  MUFU.TANH R87, R20 ;  /* 0x0000001400577308 */ /* 0x000fe20000002400 */
[----:B--2---:R-:W-:Y:S07]  /*1e10*/  HMMA.16816.F32.BF16 R36, R4, R8, RZ ;  /* 0x000000080424723c */ /* 0x004fee00000418ff */
[----:B------:R-:W-:Y:S01]  /*1e20*/  MUFU.TANH R92, R21 ;  /* 0x00000015005c7308 */ /* 0x000fe20000002400 */
[----:B------:R-:W-:Y:S01]  /*1e30*/  HMMA.16816.F32.BF16 R16, R12, R48, R16 ;  /* 0x000000300c10723c */ /* 0x000fe20000041810 */
[----:B----4-:R-:W2:Y:S06]  /*1e40*/  LDSM.16.M88.4 R28, [R44+0x2400] ;  /* 0x002400002c1c783b */ /* 0x010eac0000000200 */
[----:B------:R4:W-:Y:S01]  /*1e50*/  MUFU.TANH R97, R22 ;  /* 0x0000001600617308 */ /* 0x0009e20000002400 */
[----:B------:R-:W-:Y:S07]  /*1e60*/  HMMA.16816.F32.BF16 R8, R4, R10, RZ ;  /* 0x0000000a0408723c */ /* 0x000fee00000418ff */
[----:B------:R-:W5:Y:S01]  /*1e70*/  MUFU.TANH R108, R108 ;  /* 0x0000006c006c7308 */ /* 0x000f620000002400 */
[C---:B------:R-:W-:Y:S01]  /*1e80*/  HMMA.16816.F32.BF16 R24, R12.reuse, R50, R24 ;  /* 0x000000320c18723c */ /* 0x040fe20000041818 */
[----:B------:R-:W-:Y:S02]  /*1e90*/  LDSM.16.M88.4 R48, [R44+0x2c00] ;  /* 0x002c00002c30783b */ /* 0x000fe40000000200 */
[----:B------:R-:W-:Y:S01]  /*1ea0*/  FMUL.FTZ R16, R16, UR4 ;  /* 0x0000000410107c20 */ /* 0x000fe20008410000 */
[----:B------:R-:W-:Y:S01]  /*1eb0*/  FMUL.FTZ R17, R17, UR4 ;  /* 0x0000000411117c20 */ /* 0x000fe20008410000 */
[----:B------:R-:W-:Y:S01]  /*1ec0*/  FMUL.FTZ R18, R18, UR4 ;  /* 0x0000000412127c20 */ /* 0x000fe20008410000 */
[----:B------:R-:W-:Y:S01]  /*1ed0*/  FMUL.FTZ R109, R19, UR4 ;  /* 0x00000004136d7c20 */ /* 0x000fe20008410000 */
[----:B------:R-:W-:Y:S01]  /*1ee0*/  MUFU.TANH R105, R16 ;  /* 0x0000001000697308 */ /* 0x000fe20000002400 */
[----:B----4-:R-:W4:Y:S07]  /*1ef0*/  LDSM.16.M88.4 R20, [R46+0x2800] ;  /* 0x002800002e14783b */ /* 0x010f2e0000000200 */
[----:B------:R-:W-:Y:S04]  /*1f00*/  MUFU.TANH R111, R17 ;  /* 0x00000011006f7308 */ /* 0x000fe80000002400 */
[----:B------:R-:W-:Y:S01]  /*1f10*/  FMUL.FTZ R24, R24, UR4 ;  /* 0x0000000418187c20 */ /* 0x000fe20008410000 */
[----:B------:R-:W-:Y:S01]  /*1f20*/  FMUL.FTZ R25, R25, UR4 ;  /* 0x0000000419197c20 */ /* 0x000fe20008410000 */
[----:B------:R-:W-:Y:S01]  /*1f30*/  FMUL.FTZ R106, R26, UR4 ;  /* 0x000000041a6a7c20 */ /* 0x000fe20008410000 */
[----:B------:R-:W-:Y:S01]  /*1f40*/  FMUL.FTZ R102, R27, UR4 ;  /* 0x000000041b667c20 */ /* 0x000fe20008410000 */
[----:B------:R3:W-:Y:S01]  /*1f50*/  MUFU.TANH R112, R18 ;  /* 0x0000001200707308 */ /* 0x0007e20000002400 */
[C---:B--2---:R-:W-:Y:S07]  /*1f60*/  HMMA.16816.F32.BF16 R36, R12.reuse, R28, R36 ;  /* 0x0000001c0c24723c */ /* 0x044fee0000041824 */
[----:B------:R-:W-:Y:S01]  /*1f70*/  MUFU.TANH R107, R24 ;  /* 0x00000018006b7308 */ /* 0x000fe20000002400 */
[----:B------:R-:W-:Y:S01]  /*1f80*/  HMMA.16816.F32.BF16 R8, R12, R30, R8 ;  /* 0x0000001e0c08723c */ /* 0x000fe20000041808 */
[----:B------:R-:W2:Y:S06]  /*1f90*/  LDSM.16.M88.4 R28, [R46+0x2c00] ;  /* 0x002c00002e1c783b */ /* 0x000eac0000000200 */
[----:B------:R4:W-:Y:S01]  /*1fa0*/  MUFU.TANH R103, R25 ;  /* 0x0000001900677308 */ /* 0x0009e20000002400 */
[----:B---3--:R-:W3:Y:S03]  /*1fb0*/  LDSM.16.M88.4 R16, [R44+0x2800] ;  /* 0x002800002c10783b */ /* 0x008ee60000000200 */
[----:B------:R-:W-:Y:S01]  /*1fc0*/  FMUL.FTZ R36, R36, UR4 ;  /* 0x0000000424247c20 */ /* 0x000fe20008410000 */
[----:B------:R-:W-:Y:S01]  /*1fd0*/  FMUL.FTZ R37, R37, UR4 ;  /* 0x0000000425257c20 */ /* 0x000fe20008410000 */
[----:B------:R-:W-:Y:S01]  /*1fe0*/  FMUL.FTZ R38, R38, UR4 ;  /* 0x0000000426267c20 */ /* 0x000fe20008410000 */
[----:B------:R-:W-:Y:S01]  /*1ff0*/  FMUL.FTZ R39, R39, UR4 ;  /* 0x0000000427277c20 */ /* 0x000fe20008410000 */
[----:B------:R-:W-:Y:S04]  /*2000*/  MUFU.TANH R101, R36 ;  /* 0x0000002400657308 */ /* 0x000fe80000002400 */
[----:B------:R-:W-:Y:S01]  /*2010*/  FMUL.FTZ R8, R8, UR4 ;  /* 0x0000000408087c20 */ /* 0x000fe20008410000 */
[----:B------:R-:W-:Y:S01]  /*2020*/  FMUL.FTZ R93, R9, UR4 ;  /* 0x00000004095d7c20 */ /* 0x000fe20008410000 */
[----:B------:R-:W-:Y:S01]  /*2030*/  FMUL.FTZ R94, R10, UR4 ;  /* 0x000000040a5e7c20 */ /* 0x000fe20008410000 */
[----:B------:R-:W-:Y:S01]  /*2040*/  FMUL.FTZ R91, R11, UR4 ;  /* 0x000000040b5b7c20 */ /* 0x000fe20008410000 */
[----:B------:R2:W-:Y:S01]  /*2050*/  MUFU.TANH R95, R8 ;  /* 0x00000008005f7308 */ /* 0x0005e20000002400 */
[C---:B----4-:R-:W-:Y:S07]  /*2060*/  HMMA.16816.F32.BF16 R24, R4.reuse, R20, RZ ;  /* 0x000000140418723c */ /* 0x050fee00000418ff */
[----:B------:R-:W-:Y:S01]  /*2070*/  MUFU.TANH R99, R37 ;  /* 0x0000002500637308 */ /* 0x000fe20000002400 */
[C---:B------:R-:W-:Y:S07]  /*2080*/  HMMA.16816.F32.BF16 R20, R4.reuse, R22, RZ ;  /* 0x000000160414723c */ /* 0x040fee00000418ff */
[----:B------:R-:W-:Y:S01]  /*2090*/  MUFU.TANH R100, R38 ;  /* 0x0000002600647308 */ /* 0x000fe20000002400 */
[----:B--2---:R-:W-:Y:S07]  /*20a0*/  HMMA.16816.F32.BF16 R8, R4, R28, RZ ;  /* 0x0000001c0408723c */ /* 0x004fee00000418ff */
[----:B------:R2:W-:Y:S01]  /*20b0*/  MUFU.TANH R96, R39 ;  /* 0x0000002700607308 */ /* 0x0005e20000002400 */
[C---:B---3--:R-:W-:Y:S07]  /*20c0*/  HMMA.16816.F32.BF16 R24, R12.reuse, R16, R24 ;  /* 0x000000100c18723c */ /* 0x048fee0000041818 */
[----:B------:R-:W3:Y:S01]  /*20d0*/  MUFU.TANH R74, R74 ;  /* 0x0000004a004a7308 */ /* 0x000ee20000002400 */
[C---:B------:R-:W-:Y:S01]  /*20e0*/  HMMA.16816.F32.BF16 R20, R12.reuse, R18, R20 ;  /* 0x000000120c14723c */ /* 0x040fe20000041814 */
[----:B------:R-:W4:Y:S06]  /*20f0*/  LDSM.16.M88.4 R16, [R46+0x3000] ;  /* 0x003000002e10783b */ /* 0x000f2c0000000200 */
[----:B------:R-:W3:Y:S01]  /*2100*/  MUFU.TANH R115, R115 ;  /* 0x0000007300737308 */ /* 0x000ee20000002400 */
[----:B--2---:R-:W2:Y:S01]  /*2110*/  LDSM.16.M88.4 R36, [R44+0x3000] ;  /* 0x003000002c24783b */ /* 0x004ea20000000200 */
[----:B------:R-:W-:Y:S02]  /*2120*/  HMMA.16816.F32.BF16 R8, R12, R48, R8 ;  /* 0x000000300c08723c */ /* 0x000fe40000041808 */
[----:B------:R-:W-:Y:S01]  /*2130*/  FMUL.FTZ R24, R24, UR4 ;  /* 0x0000000418187c20 */ /* 0x000fe20008410000 */
[----:B------:R-:W-:Y:S01]  /*2140*/  FMUL.FTZ R25, R25, UR4 ;  /* 0x0000000419197c20 */ /* 0x000fe20008410000 */
[----:B------:R-:W-:Y:S01]  /*2150*/  FMUL.FTZ R26, R26, UR4 ;  /* 0x000000041a1a7c20 */ /* 0x000fe20008410000 */
[----:B------:R-:W-:Y:S01]  /*2160*/  FMUL.FTZ R27, R27, UR4 ;  /* 0x000000041b1b7c20 */ /* 0x000fe20008410000 */
[----:B------:R-:W-:Y:S02]  /*2170*/  MUFU.TANH R88, R24 ;  /* 0x0000001800587308 */ /* 0x000fe40000002400 */
[----:B------:R-:W-:Y:S02]  /*2180*/  HMMA.16816.F32.BF16 R28, R4, R30, RZ ;  /* 0x0000001e041c723c */ /* 0x000fe400000418ff */
[----:B------:R-:W-:Y:S01]  /*2190*/  FMUL.FTZ R20, R20, UR4 ;  /* 0x0000000414147c20 */ /* 0x000fe20008410000 */
[----:B------:R-:W-:Y:S01]  /*21a0*/  FMUL.FTZ R21, R21, UR4 ;  /* 0x0000000415157c20 */ /* 0x000fe20008410000 */
[----:B------:R-:W-:Y:S01]  /*21b0*/  FMUL.FTZ R22, R22, UR4 ;  /* 0x0000000416167c20 */ /* 0x000fe20008410000 */
[----:B------:R-:W-:Y:S01]  /*21c0*/  FMUL.FTZ R66, R23, UR4 ;  /* 0x0000000417427c20 */ /* 0x000fe20008410000 */
[----:B------:R-:W-:Y:S05]  /*21d0*/  MUFU.TANH R75, R20 ;  /* 0x00000014004b7308 */ /* 0x000fea0000002400 */
[----:B------:R-:W-:Y:S01]  /*21e0*/  FMUL.FTZ R8, R8, UR4 ;  /* 0x0000000408087c20 */ /* 0x000fe20008410000 */
[----:B------:R-:W-:Y:S01]  /*21f0*/  FMUL.FTZ R9, R9, UR4 ;  /* 0x0000000409097c20 */ /* 0x000fe20008410000 */
[----:B------:R-:W-:Y:S01]  /*2200*/  FMUL.FTZ R10, R10, UR4 ;  /* 0x000000040a0a7c20 */ /* 0x000fe20008410000 */
[----:B------:R-:W-:Y:S01]  /*2210*/  MUFU.TANH R67, R21 ;  /* 0x0000001500437308 */ /* 0x000fe20000002400 */
[----:B------:R-:W-:-:S05]  /*2220*/  FMUL.FTZ R62, R11, UR4 ;  /* 0x000000040b3e7c20 */ /* 0x000fca0008410000 */
[----:B------:R-:W-:Y:S02]  /*2230*/  HMMA.16816.F32.BF16 R28, R12, R50, R28 ;  /* 0x000000320c1c723c */ /* 0x000fe4000004181c */
[----:B------:R1:W-:Y:S08]  /*2240*/  MUFU.TANH R68, R22 ;  /* 0x0000001600447308 */ /* 0x0003f00000002400 */
[----:B------:R-:W-:Y:S08]  /*2250*/  MUFU.TANH R84, R25 ;  /* 0x0000001900547308 */ /* 0x000ff00000002400 */
[----:B------:R-:W-:Y:S01]  /*2260*/  MUFU.TANH R86, R26 ;  /* 0x0000001a00567308 */ /* 0x000fe20000002400 */
[----:B------:R-:W-:Y:S01]  /*2270*/  FMUL.FTZ R28, R28, UR4 ;  /* 0x000000041c1c7c20 */ /* 0x000fe20008410000 */
[----:B-1----:R-:W1:Y:S01]  /*2280*/  LDSM.16.M88.4 R20, [R46+0x3400] ;  /* 0x003400002e14783b */ /* 0x002e620000000200 */
[----:B------:R-:W-:Y:S01]  /*2290*/  FMUL.FTZ R29, R29, UR4 ;  /* 0x000000041d1d7c20 */ /* 0x000fe20008410000 */
[----:B------:R-:W-:Y:S01]  /*22a0*/  FMUL.FTZ R60, R30, UR4 ;  /* 0x000000041e3c7c20 */ /* 0x000fe20008410000 */
[----:B------:R-:W-:-:S03]  /*22b0*/  FMUL.FTZ R58, R31, UR4 ;  /* 0x000000041f3a7c20 */ /* 0x000fc60008410000 */
[----:B------:R4:W-:Y:S08]  /*22c0*/  MUFU.TANH R82, R27 ;  /* 0x0000001b00527308 */ /* 0x0009f00000002400 */
[----:B------:R-:W-:Y:S08]  /*22d0*/  MUFU.TANH R65, R8 ;  /* 0x0000000800417308 */ /* 0x000ff00000002400 */
[----:B------:R-:W-:Y:S01]  /*22e0*/  MUFU.TANH R63, R9 ;  /* 0x00000009003f7308 */ /* 0x000fe20000002400 */
[C---:B----4-:R-:W-:Y:S07]  /*22f0*/  HMMA.16816.F32.BF16 R24, R4.reuse, R16, RZ ;  /* 0x000000100418723c */ /* 0x050fee00000418ff */
[----:B------:R4:W-:Y:S01]  /*2300*/  MUFU.TANH R64, R10 ;  /* 0x0000000a00407308 */ /* 0x0009e20000002400 */
[----:B------:R-:W-:Y:S07]  /*2310*/  HMMA.16816.F32.BF16 R16, R4, R18, RZ ;  /* 0x000000120410723c */ /* 0x000fee00000418ff */
[----:B------:R-:W-:Y:S05]  /*2320*/  MUFU.TANH R61, R28 ;  /* 0x0000001c003d7308 */ /* 0x000fea0000002400 */
[C---:B--2---:R-:W-:Y:S03]  /*2330*/  HMMA.16816.F32.BF16 R24, R12.reuse, R36, R24 ;  /* 0x000000240c18723c */ /* 0x044fe60000041818 */
[----:B------:R1:W-:Y:S01]  /*2340*/  MUFU.TANH R59, R29 ;  /* 0x0000001d003b7308 */ /* 0x0003e20000002400 */
[----:B----4-:R-:W2:Y:S04]  /*2350*/  LDSM.16.M88.4 R8, [R44+0x3400] ;  /* 0x003400002c08783b */ /* 0x010ea80000000200 */
[----:B------:R-:W-:Y:S03]  /*2360*/  HMMA.16816.F32.BF16 R16, R12, R38, R16 ;  /* 0x000000260c10723c */ /* 0x000fe60000041810 */
[----:B------:R-:W4:Y:S08]  /*2370*/  MUFU.TANH R35, R35 ;  /* 0x0000002300237308 */ /* 0x000f300000002400 */
[----:B------:R-:W4:Y:S01]  /*2380*/  MUFU.TANH R116, R116 ;  /* 0x0000007400747308 */ /* 0x000f220000002400 */
[----:B------:R-:W-:Y:S01]  /*2390*/  FMUL.FTZ R24, R24, UR4 ;  /* 0x0000000418187c20 */ /* 0x000fe20008410000 */
[----:B------:R-:W-:Y:S01]  /*23a0*/  FMUL.FTZ R25, R25, UR4 ;  /* 0x0000000419197c20 */ /* 0x000fe20008410000 */
[----:B-1----:R-:W-:Y:S01]  /*23b0*/  HMMA.16816.F32.BF16 R28, R4, R20, RZ ;  /* 0x00000014041c723c */ /* 0x002fe200000418ff */
[----:B------:R-:W-:Y:S01]  /*23c0*/  FMUL.FTZ R56, R26, UR4 ;  /* 0x000000041a387c20 */ /* 0x000fe20008410000 */
[----:B------:R-:W-:-:S03]  /*23d0*/  FMUL.FTZ R54, R27, UR4 ;  /* 0x000000041b367c20 */ /* 0x000fc60008410000 */
[----:B------:R-:W-:Y:S01]  /*23e0*/  MUFU.TANH R57, R24 ;  /* 0x0000001800397308 */ /* 0x000fe20000002400 */
[----:B------:R-:W-:Y:S01]  /*23f0*/  FMUL.FTZ R16, R16, UR4 ;  /* 0x0000000410107c20 */ /* 0x000fe20008410000 */
[----:B------:R-:W-:Y:S01]  /*2400*/  FMUL.FTZ R17, R17, UR4 ;  /* 0x0000000411117c20 */ /* 0x000fe20008410000 */
[----:B------:R-:W-:Y:S01]  /*2410*/  HMMA.16816.F32.BF16 R20, R4, R22, RZ ;  /* 0x000000160414723c */ /* 0x000fe200000418ff */
[----:B------:R-:W-:Y:S01]  /*2420*/  FMUL.FTZ R18, R18, UR4 ;  /* 0x0000000412127c20 */ /* 0x000fe20008410000 */
[----:B------:R-:W-:-:S03]  /*2430*/  FMUL.FTZ R50, R19, UR4 ;  /* 0x0000000413327c20 */ /* 0x000fc60008410000 */
[----:B------:R1:W-:Y:S08]  /*2440*/  MUFU.TANH R55, R25 ;  /* 0x0000001900377308 */ /* 0x0003f00000002400 */
[----:B------:R-:W-:Y:S01]  /*2450*/  MUFU.TANH R53, R16 ;  /* 0x0000001000357308 */ /* 0x000fe20000002400 */
[----:B--2---:R-:W-:Y:S01]  /*2460*/  HMMA.16816.F32.BF16 R28, R12, R8, R28 ;  /* 0x000000080c1c723c */ /* 0x004fe2000004181c */
[----:B------:R-:W-:-:S02]  /*2470*/  LOP3.LUT R8, R120, 0x7, RZ, 0xc0, !PT ;  /* 0x0000000778087812 */ /* 0x000fc400078ec0ff */
[----:B------:R-:W-:-:S04]  /*2480*/  LOP3.LUT R9, R230, 0x1f0, RZ, 0xc0, !PT ;  /* 0x000001f0e6097812 */ /* 0x000fc800078ec0ff */
[----:B------:R-:W-:Y:S01]  /*2490*/  MUFU.TANH R51, R17 ;  /* 0x0000001100337308 */ /* 0x000fe20000002400 */
[----:B------:R-:W-:Y:S01]  /*24a0*/  IADD3 R8, PT, PT, R8, R9, R45 ;  /* 0x0000000908087210 */ /* 0x000fe20007ffe02d */
[----:B-1----:R-:W1:Y:S01]  /*24b0*/  LDSM.16.M88.4 R24, [R46+0x3800] ;  /* 0x003800002e18783b */ /* 0x002e620000000200 */
[----:B------:R-:W-:Y:S01]  /*24c0*/  IMAD.SHL.U32 R9, R148, 0x2, RZ ;  /* 0x0000000294097824 */ /* 0x000fe200078e00ff */
[----:B------:R-:W-:Y:S01]  /*24d0*/  HMMA.16816.F32.BF16 R20, R12, R10, R20 ;  /* 0x0000000a0c14723c */ /* 0x000fe20000041814 */
[----:B------:R-:W-:-:S03]  /*24e0*/  IADD3 R8, PT, PT, R41, -UR22, R8 ;  /* 0x8000001629087c10 */ /* 0x000fc6000fffe008 */
[----:B------:R2:W-:Y:S02]  /*24f0*/  MUFU.TANH R52, R18 ;  /* 0x0000001200347308 */ /* 0x0005e40000002400 */
[----:B------:R-:W-:Y:S01]  /*2500*/  IMAD.IADD R8, R8, 0x1, R43 ;  /* 0x0000000108087824 */ /* 0x000fe200078e022b */
[----:B------:R-:W-:Y:S01]  /*2510*/  LOP3.LUT R43, R236, 0x6, R9, 0xf8, !PT ;  /* 0x00000006ec2b7812 */ /* 0x000fe200078ef809 */
[----:B------:R-:W-:Y:S01]  /*2520*/  FMUL.FTZ R28, R28, UR4 ;  /* 0x000000041c1c7c20 */ /* 0x000fe20008410000 */
[----:B------:R-:W-:Y:S02]  /*2530*/  FMUL.FTZ R29, R29, UR4 ;  /* 0x000000041d1d7c20 */ /* 0x000fe40008410000 */
[--C-:B------:R-:W-:Y:S01]  /*2540*/  VIADDMNMX R42, R8, 0x1, R41.reuse, PT ;  /* 0x00000001082a7846 */ /* 0x100fe20003800129 */
[----:B------:R-:W-:Y:S01]  /*2550*/  FMUL.FTZ R30, R30, UR4 ;  /* 0x000000041e1e7c20 */ /* 0x000fe20008410000 */
[----:B------:R-:W-:Y:S01]  /*2560*/  VIADDMNMX R41, R8, 0x9, R41, PT ;  /* 0x0000000908297846 */ /* 0x000fe20003800129 */
[----:B------:R5:W-:Y:S01]  /*2570*/  MUFU.TANH R49, R28 ;  /* 0x0000001c00317308 */ /* 0x000be20000002400 */
[----:B------:R-:W-:Y:S01]  /*2580*/  LOP3.LUT R9, R43, 0x1, RZ, 0xfc, !PT ;  /* 0x000000012b097812 */ /* 0x000fe200078efcff */
[----:B------:R-:W-:Y:S01]  /*2590*/  FMUL.FTZ R31, R31, UR4 ;  /* 0x000000041f1f7c20 */ /* 0x000fe20008410000 */
[----:B------:R-:W-:-:S02]  /*25a0*/  LOP3.LUT R8, R43, 0x8, RZ, 0xfc, !PT ;  /* 0x000000082b087812 */ /* 0x000fc400078efcff */
[-C--:B------:R-:W-:Y:S01]  /*25b0*/  ISETP.GE.AND P1, PT, R9, R42.reuse, PT ;  /* 0x0000002a0900720c */ /* 0x080fe20003f26270 */
[----:B------:R-:W-:Y:S01]  /*25c0*/  FMUL.FTZ R21, R21, UR4 ;  /* 0x0000000415157c20 */ /* 0x000fe20008410000 */
[-C--:B------:R-:W-:Y:S01]  /*25d0*/  ISETP.GE.AND P0, PT, R9, R41.reuse, PT ;  /* 0x000000290900720c */ /* 0x080fe20003f06270 */
[----:B--2---:R-:W2:Y:S01]  /*25e0*/  LDSM.16.M88.4 R16, [R44+0x3800] ;  /* 0x003800002c10783b */ /* 0x004ea20000000200 */
[C---:B------:R-:W-:Y:S01]  /*25f0*/  ISETP.GE.AND P3, PT, R8.reuse, R42, PT ;  /* 0x0000002a0800720c */ /* 0x040fe20003f66270 */
[----:B------:R-:W-:Y:S01]  /*2600*/  MUFU.TANH R45, R29 ;  /* 0x0000001d002d7308 */ /* 0x000fe20000002400 */
[-C--:B------:R-:W-:Y:S01]  /*2610*/  ISETP.GE.AND P5, PT, R8, R41.reuse, PT ;  /* 0x000000290800720c */ /* 0x080fe20003fa6270 */
[----:B------:R-:W-:Y:S01]  /*2620*/  FMUL.FTZ R22, R22, UR4 ;  /* 0x0000000416167c20 */ /* 0x000fe20008410000 */
[----:B------:R-:W-:Y:S01]  /*2630*/  FSEL R124, R47, -INF , !P1 ;  /* 0xff8000002f7c7808 */ /* 0x000fe20004800000 */
[----:B------:R-:W-:Y:S01]  /*2640*/  FMUL.FTZ R154, R23, UR4 ;  /* 0x00000004179a7c20 */ /* 0x000fe20008410000 */
[----:B------:R-:W-:-:S02]  /*2650*/  ISETP.GE.AND P4, PT, R43, R41, PT ;  /* 0x000000292b00720c */ /* 0x000fc40003f86270 */
[----:B------:R-:W-:Y:S01]  /*2660*/  FSEL R122, R119, -INF , !P0 ;  /* 0xff800000777a7808 */ /* 0x000fe20004000000 */
[----:B------:R-:W-:Y:S01]  /*2670*/  MUFU.TANH R172, R30 ;  /* 0x0000001e00ac7308 */ /* 0x000fe20000002400 */
[----:B-----5:R-:W-:Y:S02]  /*2680*/  LOP3.LUT R28, R43, 0x9, RZ, 0xfc, !PT ;  /* 0x000000092b1c7812 */ /* 0x020fe400078efcff */
[----:B------:R-:W-:Y:S02]  /*2690*/  FSEL R83, R83, -INF , !P4 ;  /* 0xff80000053537808 */ /* 0x000fe40006000000 */
[C---:B------:R-:W-:Y:S01]  /*26a0*/  ISETP.GE.AND P2, PT, R28.reuse, R42, PT ;  /* 0x0000002a1c00720c */ /* 0x040fe20003f46270 */
[----:B-1----:R-:W-:Y:S01]  /*26b0*/  HMMA.16816.F32.BF16 R8, R4, R24, RZ ;  /* 0x000000180408723c */ /* 0x002fe200000418ff */
[----:B------:R-:W-:Y:S01]  /*26c0*/  ISETP.GE.AND P6, PT, R28, R41, PT ;  /* 0x000000291c00720c */ /* 0x000fe20003fc6270 */
[----:B------:R-:W-:Y:S01]  /*26d0*/  FMUL.FTZ R28, R20, UR4 ;  /* 0x00000004141c7c20 */ /* 0x000fe20008410000 */
[----:B------:R-:W-:Y:S01]  /*26e0*/  MUFU.TANH R48, R31 ;  /* 0x0000001f00307308 */ /* 0x000fe20000002400 */
[----:B------:R-:W-:-:S02]  /*26f0*/  LOP3.LUT R25, R43, 0x10, RZ, 0xfc, !PT ;  /* 0x000000102b197812 */ /* 0x000fc400078efcff */
[C---:B------:R-:W-:Y:S02]  /*2700*/  LOP3.LUT R24, R43.reuse, 0x11, RZ, 0xfc, !PT ;  /* 0x000000112b187812 */ /* 0x040fe400078efcff */
[----:B------:R-:W-:Y:S02]  /*2710*/  LOP3.LUT R20, R43, 0x18, RZ, 0xfc, !PT ;  /* 0x000000182b147812 */ /* 0x000fe400078efcff */
[----:B------:R-:W-:Y:S01]  /*2720*/  FSEL R89, R89, -INF , !P3 ;  /* 0xff80000059597808 */ /* 0x000fe20005800000 */
[----:B------:R1:W-:Y:S01]  /*2730*/  MUFU.TANH R47, R28 ;  /* 0x0000001c002f7308 */ /* 0x0003e20000002400 */
[CC--:B------:R-:W-:Y:S02]  /*2740*/  ISETP.GE.AND P4, PT, R25.reuse, R42.reuse, PT ;  /* 0x0000002a1900720c */ /* 0x0c0fe40003f86270 */
[----:B------:R-:W-:Y:S02]  /*2750*/  ISETP.GE.AND P1, PT, R25, R41, PT ;  /* 0x000000291900720c */ /* 0x000fe40003f26270 */
[----:B------:R-:W-:-:S02]  /*2760*/  ISETP.GE.AND P0, PT, R24, R42, PT ;  /* 0x0000002a1800720c */ /* 0x000fc40003f06270 */
[-C--:B------:R-:W-:Y:S01]  /*2770*/  ISETP.GE.AND P3, PT, R24, R41.reuse, PT ;  /* 0x000000291800720c */ /* 0x080fe20003f66270 */
[----:B------:R-:W-:Y:S01]  /*2780*/  MUFU.TANH R174, R21 ;  /* 0x0000001500ae7308 */ /* 0x000fe20000002400 */
[----:B------:R-:W-:Y:S01]  /*2790*/  FSEL R79, R79, -INF , !P5 ;  /* 0xff8000004f4f7808 */ /* 0x000fe20006800000 */
[----:B------:R-:W-:Y:S01]  /*27a0*/  HMMA.16816.F32.BF16 R24, R4, R26, RZ ;  /* 0x0000001a0418723c */ /* 0x000fe200000418ff */
[----:B------:R-:W-:Y:S02]  /*27b0*/  FSEL R110, R110, -INF , !P2 ;  /* 0xff8000006e6e7808 */ /* 0x000fe40005000000 */
[C---:B------:R-:W-:Y:S02]  /*27c0*/  ISETP.GE.AND P5, PT, R20.reuse, R42, PT ;  /* 0x0000002a1400720c */ /* 0x040fe40003fa6270 */
[----:B------:R-:W-:Y:S01]  /*27d0*/  ISETP.GE.AND P2, PT, R20, R41, PT ;  /* 0x000000291400720c */ /* 0x000fe20003f46270 */
[----:B------:R5:W-:Y:S01]  /*27e0*/  MUFU.TANH R156, R22 ;  /* 0x00000016009c7308 */ /* 0x000be20000002400 */
[----:B------:R-:W-:Y:S01]  /*27f0*/  FSEL R108, R108, -INF , !P6 ;  /* 0xff8000006c6c7808 */ /* 0x000fe20007000000 */
[----:B-1----:R-:W1:Y:S01]  /*2800*/  LDSM.16.M88.4 R28, [R46+0x3c00] ;  /* 0x003c00002e1c783b */ /* 0x002e620000000200 */
[----:B--2---:R-:W-:Y:S01]  /*2810*/  HMMA.16816.F32.BF16 R8, R12, R16, R8 ;  /* 0x000000100c08723c */ /* 0x004fe20000041808 */
[----:B------:R-:W-:-:S02]  /*2820*/  LOP3.LUT R16, R43, 0x19, RZ, 0xfc, !PT ;  /* 0x000000192b107812 */ /* 0x000fc400078efcff */
[----:B------:R-:W-:Y:S02]  /*2830*/  LOP3.LUT R17, R43, 0x20, RZ, 0xfc, !PT ;  /* 0x000000202b117812 */ /* 0x000fe400078efcff */
[----:B------:R-:W-:Y:S01]  /*2840*/  MUFU.TANH R34, R34 ;  /* 0x0000002200227308 */ /* 0x000fe20000002400 */
[----:B------:R-:W-:Y:S02]  /*2850*/  FSEL R39, R118, -INF , !P4 ;  /* 0xff80000076277808 */ /* 0x000fe40006000000 */
[----:B------:R-:W-:Y:S02]  /*2860*/  FSEL R98, R98, -INF , !P1 ;  /* 0xff80000062627808 */ /* 0x000fe40004800000 */
[CC--:B------:R-:W-:Y:S01]  /*2870*/  ISETP.GE.AND P6, PT, R16.reuse, R42.reuse, PT ;  /* 0x0000002a1000720c */ /* 0x0c0fe20003fc6270 */
[----:B------:R-:W-:Y:S01]  /*2880*/  HMMA.16816.F32.BF16 R24, R12, R18, R24 ;  /* 0x000000120c18723c */ /* 0x000fe20000041818 */
[----:B------:R-:W-:Y:S01]  /*2890*/  ISETP.GE.AND P4, PT, R16, R41, PT ;  /* 0x000000291000720c */ /* 0x000fe20003f86270 */
[----:B------:R-:W2:Y:S01]  /*28a0*/  MUFU.TANH R72, R72 ;  /* 0x0000004800487308 */ /* 0x000ea20000002400 */
[----:B------:R-:W-:Y:S01]  /*28b0*/  ISETP.GE.AND P1, PT, R17, R42, PT ;  /* 0x0000002a1100720c */ /* 0x000fe20003f26270 */
[----:B-----5:R-:W5:Y:S01]  /*28c0*/  LDSM.16.M88.4 R20, [R44+0x3c00] ;  /* 0x003c00002c14783b */ /* 0x020f620000000200 */
[----:B------:R-:W-:-:S02]  /*28d0*/  LOP3.LUT R16, R43, 0x21, RZ, 0xfc, !PT ;  /* 0x000000212b107812 */ /* 0x000fc400078efcff */
[----:B------:R-:W-:Y:S01]  /*28e0*/  FSEL R104, R104, -INF , !P0 ;  /* 0xff80000068687808 */ /* 0x000fe20004000000 */
[----:B------:R-:W-:Y:S01]  /*28f0*/  FMUL.FTZ R140, R8, UR4 ;  /* 0x00000004088c7c20 */ /* 0x000fe20008410000 */
[----:B------:R-:W-:Y:S01]  /*2900*/  LOP3.LUT R8, R43, 0x29, RZ, 0xfc, !PT ;  /* 0x000000292b087812 */ /* 0x000fe200078efcff */
[----:B------:R-:W1:Y:S01]  /*2910*/  MUFU.TANH R71, R71 ;  /* 0x0000004700477308 */ /* 0x000e620000002400 */
[----:B---3--:R-:W-:Y:S01]  /*2920*/  FSEL R74, R74, -INF , !P3 ;  /* 0xff8000004a4a7808 */ /* 0x008fe20005800000 */
[----:B------:R-:W-:Y:S01]  /*2930*/  FMUL.FTZ R9, R9, UR4 ;  /* 0x0000000409097c20 */ /* 0x000fe20008410000 */
[----:B------:R-:W-:Y:S01]  /*2940*/  FSEL R37, R117, -INF , !P5 ;  /* 0xff80000075257808 */ /* 0x000fe20006800000 */
[----:B------:R-:W-:Y:S01]  /*2950*/  FMUL.FTZ R10, R10, UR4 ;  /* 0x000000040a0a7c20 */ /* 0x000fe20008410000 */
[----:B------:R-:W-:Y:S01]  /*2960*/  FSEL R36, R115, -INF , !P4 ;  /* 0xff80000073247808 */ /* 0x000fe20006000000 */
[----:B------:R-:W-:Y:S01]  /*2970*/  FMUL.FTZ R11, R11, UR4 ;  /* 0x000000040b0b7c20 */ /* 0x000fe20008410000 */
[----:B----4-:R-:W-:Y:S01]  /*2980*/  FSEL R35, R35, -INF , !P1 ;  /* 0xff80000023237808 */ /* 0x010fe20004800000 */
[----:B------:R3:W-:Y:S01]  /*2990*/  MUFU.TANH R138, R9 ;  /* 0x00000009008a7308 */ /* 0x0007e20000002400 */
[-C--:B------:R-:W-:Y:S01]  /*29a0*/  ISETP.GE.AND P0, PT, R17, R41.reuse, PT ;  /* 0x000000291100720c */ /* 0x080fe20003f06270 */
[----:B------:R-:W-:Y:S01]  /*29b0*/  FMUL.FTZ R24, R24, UR4 ;  /* 0x0000000418187c20 */ /* 0x000fe20008410000 */
[CC--:B------:R-:W-:Y:S01]  /*29c0*/  ISETP.GE.AND P3, PT, R16.reuse, R42.reuse, PT ;  /* 0x0000002a1000720c */ /* 0x0c0fe20003f66270 */
[----:B------:R-:W-:Y:S01]  /*29d0*/  FMUL.FTZ R25, R25, UR4 ;  /* 0x0000000419197c20 */ /* 0x000fe20008410000 */
[-C--:B------:R-:W-:Y:S01]  /*29e0*/  ISETP.GE.AND P5, PT, R16, R41.reuse, PT ;  /* 0x000000291000720c */ /* 0x080fe20003fa6270 */
[----:B------:R-:W-:Y:S01]  /*29f0*/  FMUL.FTZ R26, R26, UR4 ;  /* 0x000000041a1a7c20 */ /* 0x000fe20008410000 */
[C---:B------:R-:W-:Y:S01]  /*2a00*/  ISETP.GE.AND P4, PT, R8.reuse, R42, PT ;  /* 0x0000002a0800720c */ /* 0x040fe20003f86270 */
[----:B------:R-:W-:Y:S01]  /*2a10*/  MUFU.TANH R132, R10 ;  /* 0x0000000a00847308 */ /* 0x000fe20000002400 */
[----:B------:R-:W-:Y:S01]  /*2a20*/  ISETP.GE.AND P1, PT, R8, R41, PT ;  /* 0x000000290800720c */ /* 0x000fe20003f26270 */
[----:B------:R-:W-:Y:S01]  /*2a30*/  FMUL.FTZ R126, R27, UR4 ;  /* 0x000000041b7e7c20 */ /* 0x000fe20008410000 */
[----:B------:R-:W-:-:S02]  /*2a40*/  LOP3.LUT R16, R43, 0x28, RZ, 0xfc, !PT ;  /* 0x000000282b107812 */ /* 0x000fc400078efcff */
[----:B------:R-:W-:Y:S02]  /*2a50*/  LOP3.LUT R8, R43, 0x30, RZ, 0xfc, !PT ;  /* 0x000000302b087812 */ /* 0x000fe400078efcff */
[----:B------:R-:W-:Y:S01]  /*2a60*/  FSEL R90, R90, -INF , !P6 ;  /* 0xff8000005a5a7808 */ /* 0x000fe20007000000 */
[----:B------:R4:W-:Y:S01]  /*2a70*/  MUFU.TANH R130, R11 ;  /* 0x0000000b00827308 */ /* 0x0009e20000002400 */
[----:B------:R-:W-:Y:S02]  /*2a80*/  FSEL R76, R76, -INF , !P0 ;  /* 0xff8000004c4c7808 */ /* 0x000fe40004000000 */
[----:B------:R-:W-:Y:S02]  /*2a90*/  FSEL R80, R80, -INF , !P3 ;  /* 0xff80000050507808 */ /* 0x000fe40005800000 */
[-C--:B------:R-:W-:Y:S02]  /*2aa0*/  ISETP.GE.AND P6, PT, R16, R41.reuse, PT ;  /* 0x000000291000720c */ /* 0x080fe40003fc6270 */
[C---:B------:R-:W-:Y:S01]  /*2ab0*/  ISETP.GE.AND P0, PT, R8.reuse, R42, PT ;  /* 0x0000002a0800720c */ /* 0x040fe20003f06270 */
[----:B------:R-:W-:Y:S01]  /*2ac0*/  MUFU.TANH R70, R70 ;  /* 0x0000004600467308 */ /* 0x000fe20000002400 */
[----:B------:R-:W-:-:S02]  /*2ad0*/  ISETP.GE.AND P3, PT, R8, R41, PT ;  /* 0x000000290800720c */ /* 0x000fc40003f66270 */
[----:B------:R-:W-:Y:S02]  /*2ae0*/  LOP3.LUT R8, R43, 0x38, RZ, 0xfc, !PT ;  /* 0x000000382b087812 */ /* 0x000fe400078efcff */
[----:B------:R-:W-:Y:S02]  /*2af0*/  FSEL R38, R116, -INF , !P2 ;  /* 0xff80000074267808 */ /* 0x000fe40005000000 */
[-C--:B------:R-:W-:Y:S01]  /*2b00*/  ISETP.GE.AND P2, PT, R16, R42.reuse, PT ;  /* 0x0000002a1000720c */ /* 0x080fe20003f46270 */
[----:B------:R-:W4:Y:S01]  /*2b10*/  MUFU.TANH R85, R85 ;  /* 0x0000005500557308 */ /* 0x000f220000002400 */
[----:B--2---:R-:W-:Y:S01]  /*2b20*/  FSEL R72, R72, -INF , !P6 ;  /* 0xff80000048487808 */ /* 0x004fe20007000000 */
[----:B-1----:R-:W-:Y:S01]  /*2b30*/  HMMA.16816.F32.BF16 R16, R4, R28, RZ ;  /* 0x0000001c0410723c */ /* 0x002fe200000418ff */
[----:B------:R-:W-:Y:S02]  /*2b40*/  FSEL R34, R34, -INF , !P4 ;  /* 0xff80000022227808 */ /* 0x000fe40006000000 */
[----:B------:R-:W-:-:S02]  /*2b50*/  ISETP.GE.AND P6, PT, R8, R42, PT ;  /* 0x0000002a0800720c */ /* 0x000fc40003fc6270 */
[----:B------:R-:W-:Y:S01]  /*2b60*/  ISETP.GE.AND P4, PT, R8, R41, PT ;  /* 0x000000290800720c */ /* 0x000fe20003f86270 */
[----:B------:R-:W1:Y:S01]  /*2b70*/  MUFU.TANH R114, R114 ;  /* 0x0000007200727308 */ /* 0x000e620000002400 */
[C---:B---3--:R-:W-:Y:S01]  /*2b80*/  LOP3.LUT R9, R43.reuse, 0x31, RZ, 0xfc, !PT ;  /* 0x000000312b097812 */ /* 0x048fe200078efcff */
[----:B------:R-:W-:Y:S01]  /*2b90*/  HMMA.16816.F32.BF16 R28, R4, R30, RZ ;  /* 0x0000001e041c723c */ /* 0x000fe200000418ff */
[----:B------:R-:W-:Y:S02]  /*2ba0*/  LOP3.LUT R8, R43, 0x39, RZ, 0xfc, !PT ;  /* 0x000000392b087812 */ /* 0x000fe400078efcff */
[----:B------:R-:W-:Y:S02]  /*2bb0*/  FSEL R73, R73, -INF , !P5 ;  /* 0xff80000049497808 */ /* 0x000fe40006800000 */
[----:B------:R-:W-:Y:S01]  /*2bc0*/  FSEL R78, R78, -INF , !P2 ;  /* 0xff8000004e4e7808 */ /* 0x000fe20005000000 */
[----:B------:R-:W-:Y:S01]  /*2bd0*/  MUFU.TANH R136, R24 ;  /* 0x0000001800887308 */ /* 0x000fe20000002400 */
[----:B------:R-:W-:-:S02]  /*2be0*/  FSEL R71, R71, -INF , !P1 ;  /* 0xff80000047477808 */ /* 0x000fc40004800000 */
[----:B------:R-:W-:Y:S02]  /*2bf0*/  FSEL R77, R77, -INF , !P0 ;  /* 0xff8000004d4d7808 */ /* 0x000fe40004000000 */
[CC--:B------:R-:W-:Y:S01]  /*2c00*/  ISETP.GE.AND P5, PT, R9.reuse, R42.reuse, PT ;  /* 0x0000002a0900720c */ /* 0x0c0fe20003fa6270 */
[C---:B-----5:R-:W-:Y:S01]  /*2c10*/  HMMA.16816.F32.BF16 R16, R12.reuse, R20, R16 ;  /* 0x000000140c10723c */ /* 0x060fe20000041810 */
[-C--:B------:R-:W-:Y:S01]  /*2c20*/  ISETP.GE.AND P2, PT, R9, R41.reuse, PT ;  /* 0x000000290900720c */ /* 0x080fe20003f46270 */
[----:B------:R-:W-:Y:S01]  /*2c30*/  MUFU.TANH R134, R25 ;  /* 0x0000001900867308 */ /* 0x000fe20000002400 */
[C---:B------:R-:W-:Y:S02]  /*2c40*/  ISETP.GE.AND P1, PT, R8.reuse, R42, PT ;  /* 0x0000002a0800720c */ /* 0x040fe40003f26270 */
[----:B------:R-:W-:Y:S02]  /*2c50*/  ISETP.GE.AND P0, PT, R8, R41, PT ;  /* 0x000000290800720c */ /* 0x000fe40003f06270 */
[----:B----4-:R-:W2:Y:S01]  /*2c60*/  LDSM.16.M88.4 R8, [R46+0x4000] ;  /* 0x004000002e08783b */ /* 0x010ea20000000200 */
[----:B------:R-:W-:Y:S01]  /*2c70*/  LOP3.LUT R20, R43, 0x40, RZ, 0xfc, !PT ;  /* 0x000000402b147812 */ /* 0x000fe200078efcff */
[----:B------:R-:W-:Y:S01]  /*2c80*/  HMMA.16816.F32.BF16 R28, R12, R22, R28 ;  /* 0x000000160c1c723c */ /* 0x000fe2000004181c */
[----:B------:R3:W-:Y:S01]  /*2c90*/  MUFU.TANH R128, R26 ;  /* 0x0000001a00807308 */ /* 0x0007e20000002400 */
[----:B------:R-:W-:-:S02]  /*2ca0*/  FSEL R85, R85, -INF , !P3 ;  /* 0xff80000055557808 */ /* 0x000fc40005800000 */
[----:B------:R-:W-:Y:S02]  /*2cb0*/  FSEL R70, R70, -INF , !P5 ;  /* 0xff80000046467808 */ /* 0x000fe40006800000 */
[C---:B------:R-:W-:Y:S02]  /*2cc0*/  LOP3.LUT R21, R43.reuse, 0x41, RZ, 0xfc, !PT ;  /* 0x000000412b157812 */ /* 0x040fe400078efcff */
[CC--:B------:R-:W-:Y:S01]  /*2cd0*/  ISETP.GE.AND P3, PT, R20.reuse, R42.reuse, PT ;  /* 0x0000002a1400720c */ /* 0x0c0fe20003f66270 */
[----:B------:R-:W4:Y:S01]  /*2ce0*/  MUFU.TANH R113, R113 ;  /* 0x0000007100717308 */ /* 0x000f220000002400 */
[-C--:B------:R-:W-:Y:S01]  /*2cf0*/  ISETP.GE.AND P5, PT, R20, R41.reuse, PT ;  /* 0x000000291400720c */ /* 0x080fe20003fa6270 */
[----:B------:R-:W-:Y:S01]  /*2d00*/  FMUL.FTZ R120, R16, UR4 ;  /* 0x0000000410787c20 */ /* 0x000fe20008410000 */
[----:B------:R-:W-:Y:S01]  /*2d10*/  LOP3.LUT R20, R43, 0x48, RZ, 0xfc, !PT ;  /* 0x000000482b147812 */ /* 0x000fe200078efcff */
[----:B------:R-:W-:Y:S01]  /*2d20*/  FMUL.FTZ R17, R17, UR4 ;  /* 0x0000000411117c20 */ /* 0x000fe20008410000 */
[----:B-1----:R-:W-:Y:S01]  /*2d30*/  FSEL R116, R114, -INF , !P2 ;  /* 0xff80000072747808 */ /* 0x002fe20005000000 */
[----:B------:R-:W-:Y:S01]  /*2d40*/  FMUL.FTZ R18, R18, UR4 ;  /* 0x0000000412127c20 */ /* 0x000fe20008410000 */
[-C--:B------:R-:W-:Y:S01]  /*2d50*/  ISETP.GE.AND P2, PT, R21, R42.reuse, PT ;  /* 0x0000002a1500720c */ /* 0x080fe20003f46270 */
[----:B------:R-:W1:Y:S01]  /*2d60*/  MUFU.TANH R109, R109 ;  /* 0x0000006d006d7308 */ /* 0x000e620000002400 */
[----:B------:R-:W-:Y:S01]  /*2d70*/  FSEL R97, R97, -INF , !P4 ;  /* 0xff80000061617808 */ /* 0x000fe20006000000 */
[----:B---3--:R-:W3:Y:S01]  /*2d80*/  LDSM.16.M88.4 R24, [R44+0x4000] ;  /* 0x004000002c18783b */ /* 0x008ee20000000200 */
[----:B------:R-:W-:Y:S01]  /*2d90*/  FSEL R92, R92, -INF , !P1 ;  /* 0xff8000005c5c7808 */ /* 0x000fe20004800000 */
[----:B------:R-:W-:Y:S01]  /*2da0*/  FMUL.FTZ R19, R19, UR4 ;  /* 0x0000000413137c20 */ /* 0x000fe20008410000 */
[----:B------:R-:W-:Y:S01]  /*2db0*/  LOP3.LUT R16, R43, 0x50, RZ, 0xfc, !PT ;  /* 0x000000502b107812 */ /* 0x000fe200078efcff */
[----:B------:R-:W-:Y:S01]  /*2dc0*/  FMUL.FTZ R28, R28, UR4 ;  /* 0x000000041c1c7c20 */ /* 0x000fe20008410000 */
[C---:B------:R-:W-:Y:S01]  /*2dd0*/  ISETP.GE.AND P4, PT, R20.reuse, R42, PT ;  /* 0x0000002a1400720c */ /* 0x040fe20003f86270 */
[----:B------:R-:W5:Y:S01]  /*2de0*/  MUFU.TANH R102, R102 ;  /* 0x0000006600667308 */ /* 0x000f620000002400 */
[----:B------:R-:W-:Y:S01]  /*2df0*/  ISETP.GE.AND P1, PT, R20, R41, PT ;  /* 0x000000291400720c */ /* 0x000fe20003f26270 */
[----:B------:R-:W-:Y:S01]  /*2e00*/  FMUL.FTZ R29, R29, UR4 ;  /* 0x000000041d1d7c20 */ /* 0x000fe20008410000 */
[----:B------:R-:W-:Y:S01]  /*2e10*/  LOP3.LUT R20, R43, 0x49, RZ, 0xfc, !PT ;  /* 0x000000492b147812 */ /* 0x000fe200078efcff */
[----:B------:R-:W-:Y:S01]  /*2e20*/  FMUL.FTZ R30, R30, UR4 ;  /* 0x000000041e1e7c20 */ /* 0x000fe20008410000 */
[----:B------:R-:W-:-:S02]  /*2e30*/  FSEL R250, R112, -INF , !P5 ;  /* 0xff80000070fa7808 */ /* 0x000fc40006800000 */
[----:B------:R-:W-:Y:S01]  /*2e40*/  FSEL R252, R111, -INF , !P2 ;  /* 0xff8000006ffc7808 */ /* 0x000fe20005000000 */
[----:B------:R-:W3:Y:S01]  /*2e50*/  MUFU.TANH R106, R106 ;  /* 0x0000006a006a7308 */ /* 0x000ee20000002400 */
[----:B------:R-:W-:Y:S02]  /*2e60*/  FSEL R87, R87, -INF , !P6 ;  /* 0xff80000057577808 */ /* 0x000fe40007000000 */
[C---:B------:R-:W-:Y:S02]  /*2e70*/  ISETP.GE.AND P5, PT, R16.reuse, R42, PT ;  /* 0x0000002a1000720c */ /* 0x040fe40003fa6270 */
[-C--:B------:R-:W-:Y:S02]  /*2e80*/  ISETP.GE.AND P2, PT, R16, R41.reuse, PT ;  /* 0x000000291000720c */ /* 0x080fe40003f46270 */
[----:B------:R-:W-:Y:S01]  /*2e90*/  ISETP.GE.AND P6, PT, R21, R41, PT ;  /* 0x000000291500720c */ /* 0x000fe20003fc6270 */
[----:B------:R-:W-:Y:S01]  /*2ea0*/  MUFU.TANH R114, R17 ;  /* 0x0000001100727308 */ /* 0x000fe20000002400 */
[----:B----4-:R-:W-:-:S02]  /*2eb0*/  FSEL R118, R113, -INF , !P0 ;  /* 0xff80000071767808 */ /* 0x010fc40004000000 */
[----:B------:R-:W-:Y:S02]  /*2ec0*/  FSEL R105, R105, -INF , !P3 ;  /* 0xff80000069697808 */ /* 0x000fe40005800000 */
[----:B------:R-:W-:Y:S02]  /*2ed0*/  LOP3.LUT R16, R43, 0x51, RZ, 0xfc, !PT ;  /* 0x000000512b107812 */ /* 0x000fe400078efcff */
[C---:B------:R-:W-:Y:S01]  /*2ee0*/  ISETP.GE.AND P0, PT, R20.reuse, R42, PT ;  /* 0x0000002a1400720c */ /* 0x040fe20003f06270 */
[----:B------:R-:W-:Y:S01]  /*2ef0*/  MUFU.TANH R111, R18 ;  /* 0x00000012006f7308 */ /* 0x000fe20000002400 */
[----:B------:R-:W-:Y:S02]  /*2f00*/  ISETP.GE.AND P3, PT, R20, R41, PT ;  /* 0x000000291400720c */ /* 0x000fe40003f66270 */
[----:B--2---:R-:W-:Y:S01]  /*2f10*/  HMMA.16816.F32.BF16 R20, R4, R8, RZ ;  /* 0x000000080414723c */ /* 0x004fe200000418ff */
[----:B-1----:R-:W-:Y:S02]  /*2f20*/  FSEL R146, R109, -INF , !P6 ;  /* 0xff8000006d927808 */ /* 0x002fe40007000000 */
[----:B------:R-:W-:-:S02]  /*2f30*/  FSEL R144, R107, -INF , !P4 ;  /* 0xff8000006b907808 */ /* 0x000fc40006000000 */
[CC--:B------:R-:W-:Y:S01]  /*2f40*/  ISETP.GE.AND P6, PT, R16.reuse, R42.reuse, PT ;  /* 0x0000002a1000720c */ /* 0x0c0fe20003fc6270 */
[----:B------:R1:W-:Y:S01]  /*2f50*/  MUFU.TANH R107, R19 ;  /* 0x00000013006b7308 */ /* 0x0003e20000002400 */
[----:B------:R-:W-:Y:S02]  /*2f60*/  ISETP.GE.AND P4, PT, R16, R41, PT ;  /* 0x000000291000720c */ /* 0x000fe40003f86270 */
[----:B------:R-:W-:Y:S02]  /*2f70*/  LOP3.LUT R8, R43, 0x59, RZ, 0xfc, !PT ;  /* 0x000000592b087812 */ /* 0x000fe400078efcff */
[----:B-----5:R-:W-:Y:S02]  /*2f80*/  FSEL R152, R102, -INF , !P3 ;  /* 0xff80000066987808 */ /* 0x020fe40005800000 */
[----:B------:R-:W-:Y:S01]  /*2f90*/  FSEL R246, R101, -INF , !P5 ;  /* 0xff80000065f67808 */ /* 0x000fe20006800000 */
[----:B------:R-:W-:Y:S01]  /*2fa0*/  MUFU.TANH R93, R93 ;  /* 0x0000005d005d7308 */ /* 0x000fe20000002400 */
[----:B------:R-:W-:-:S02]  /*2fb0*/  ISETP.GE.AND P3, PT, R8, R42, PT ;  /* 0x0000002a0800720c */ /* 0x000fc40003f66270 */
[----:B------:R-:W-:Y:S02]  /*2fc0*/  ISETP.GE.AND P5, PT, R8, R41, PT ;  /* 0x000000290800720c */ /* 0x000fe40003fa6270 */
[C---:B------:R-:W-:Y:S01]  /*2fd0*/  LOP3.LUT R9, R43.reuse, 0x58, RZ, 0xfc, !PT ;  /* 0x000000582b097812 */ /* 0x040fe200078efcff */
[----:B---3--:R-:W-:Y:S01]  /*2fe0*/  HMMA.16816.F32.BF16 R20, R12, R24, R20 ;  /* 0x000000180c14723c */ /* 0x008fe20000041814 */
[----:B------:R-:W-:Y:S01]  /*2ff0*/  LOP3.LUT R8, R43, 0x60, RZ, 0xfc, !PT ;  /* 0x000000602b087812 */ /* 0x000fe200078efcff */
[----:B------:R-:W2:Y:S01]  /*3000*/  MUFU.TANH R94, R94 ;  /* 0x0000005e005e7308 */ /* 0x000ea20000002400 */
[----:B------:R-:W-:Y:S01]  /*3010*/  FSEL R248, R106, -INF , !P1 ;  /* 0xff8000006af87808 */ /* 0x000fe20004800000 */
[----:B-1----:R-:W1:Y:S01]  /*3020*/  LDSM.16.M88.4 R16, [R46+0x4400] ;  /* 0x004400002e10783b */ /* 0x002e620000000200 */
[----:B------:R-:W-:Y:S02]  /*3030*/  FSEL R142, R103, -INF , !P0 ;  /* 0xff800000678e7808 */ /* 0x000fe40004000000 */
[----:B------:R-:W-:Y:S01]  /*3040*/  FSEL R226, R100, -INF , !P2 ;  /* 0xff80000064e27808 */ /* 0x000fe20005000000 */
[----:B------:R-:W-:Y:S01]  /*3050*/  FMUL.FTZ R100, R31, UR4 ;  /* 0x000000041f647c20 */ /* 0x000fe20008410000 */
[----:B------:R-:W-:Y:S01]  /*3060*/  FSEL R158, R99, -INF , !P6 ;  /* 0xff800000639e7808 */ /* 0x000fe20007000000 */
[----:B------:R-:W3:Y:S01]  /*3070*/  MUFU.TANH R91, R91 ;  /* 0x0000005b005b7308 */ /* 0x000ee20000002400 */
[----:B------:R-:W-:-:S02]  /*3080*/  ISETP.GE.AND P1, PT, R9, R42, PT ;  /* 0x0000002a0900720c */ /* 0x000fc40003f26270 */
[-C--:B------:R-:W-:Y:S02]  /*3090*/  ISETP.GE.AND P0, PT, R9, R41.reuse, PT ;  /* 0x000000290900720c */ /* 0x080fe40003f06270 */
[CC--:B------:R-:W-:Y:S02]  /*30a0*/  ISETP.GE.AND P2, PT, R8.reuse, R42.reuse, PT ;  /* 0x0000002a0800720c */ /* 0x0c0fe40003f46270 */
[----:B------:R-:W-:Y:S01]  /*30b0*/  ISETP.GE.AND P6, PT, R8, R41, PT ;  /* 0x000000290800720c */ /* 0x000fe20003fc6270 */
[----:B------:R-:W-:Y:S01]  /*30c0*/  MUFU.TANH R112, R28 ;  /* 0x0000001c00707308 */ /* 0x000fe20000002400 */
[----:B------:R-:W-:Y:S01]  /*30d0*/  HMMA.16816.F32.BF16 R8, R4, R10, RZ ;  /* 0x0000000a0408723c */ /* 0x000fe200000418ff */
[----:B------:R-:W-:Y:S01]  /*30e0*/  LOP3.LUT R24, R43, 0x61, RZ, 0xfc, !PT ;  /* 0x000000612b187812 */ /* 0x000fe200078efcff */
[----:B------:R-:W-:Y:S01]  /*30f0*/  FMUL.FTZ R21, R21, UR4 ;  /* 0x0000000415157c20 */ /* 0x000fe20008410000 */
[----:B------:R-:W-:Y:S01]  /*3100*/  FSEL R224, R96, -INF , !P4 ;  /* 0xff80000060e07808 */ /* 0x000fe20006000000 */
[----:B------:R-:W-:Y:S01]  /*3110*/  FMUL.FTZ R22, R22, UR4 ;  /* 0x0000000416167c20 */ /* 0x000fe20008410000 */
[----:B------:R-:W-:Y:S01]  /*3120*/  FSEL R244, R95, -INF , !P1 ;  /* 0xff8000005ff47808 */ /* 0x000fe20004800000 */
[----:B------:R-:W-:Y:S01]  /*3130*/  FMUL.FTZ R23, R23, UR4 ;  /* 0x0000000417177c20 */ /* 0x000fe20008410000 */
[----:B------:R-:W-:Y:S01]  /*3140*/  MUFU.TANH R106, R29 ;  /* 0x0000001d006a7308 */ /* 0x000fe20000002400 */
[----:B------:R-:W-:-:S02]  /*3150*/  ISETP.GE.AND P4, PT, R24, R42, PT ;  /* 0x0000002a1800720c */ /* 0x000fc40003f86270 */
[----:B------:R-:W-:Y:S02]  /*3160*/  ISETP.GE.AND P1, PT, R24, R41, PT ;  /* 0x000000291800720c */ /* 0x000fe40003f26270 */
[C---:B------:R-:W-:Y:S02]  /*3170*/  LOP3.LUT R25, R43.reuse, 0x68, RZ, 0xfc, !PT ;  /* 0x000000682b197812 */ /* 0x040fe400078efcff */
[----:B------:R-:W-:Y:S01]  /*3180*/  LOP3.LUT R24, R43, 0x69, RZ, 0xfc, !PT ;  /* 0x000000692b187812 */ /* 0x000fe200078efcff */
[----:B------:R4:W-:Y:S01]  /*3190*/  MUFU.TANH R99, R30 ;  /* 0x0000001e00637308 */ /* 0x0009e20000002400 */
[----:B--2---:R-:W-:Y:S02]  /*31a0*/  FSEL R164, R94, -INF , !P0 ;  /* 0xff8000005ea47808 */ /* 0x004fe40004000000 */
[----:B------:R-:W-:Y:S02]  /*31b0*/  FSEL R242, R93, -INF , !P3 ;  /* 0xff8000005df27808 */ /* 0x000fe40005800000 */
[----:B---3--:R-:W-:Y:S01]  /*31c0*/  FSEL R162, R91, -INF , !P5 ;  /* 0xff8000005ba27808 */ /* 0x008fe20006800000 */
[----:B------:R-:W-:Y:S01]  /*31d0*/  HMMA.16816.F32.BF16 R8, R12, R26, R8 ;  /* 0x0000001a0c08723c */ /* 0x000fe20000041808 */
[----:B------:R-:W-:Y:S01]  /*31e0*/  FSEL R160, R88, -INF , !P2 ;  /* 0xff80000058a07808 */ /* 0x000fe20005000000 */
[----:B------:R-:W2:Y:S01]  /*31f0*/  MUFU.TANH R66, R66 ;  /* 0x0000004200427308 */ /* 0x000ea20000002400 */
[----:B------:R-:W-:-:S02]  /*3200*/  ISETP.GE.AND P0, PT, R25, R42, PT ;  /* 0x0000002a1900720c */ /* 0x000fc40003f06270 */
[-C--:B------:R-:W-:Y:S01]  /*3210*/  ISETP.GE.AND P3, PT, R25, R41.reuse, PT ;  /* 0x000000291900720c */ /* 0x080fe20003f66270 */
[----:B------:R-:W-:Y:S01]  /*3220*/  FMUL.FTZ R25, R20, UR4 ;  /* 0x0000000414197c20 */ /* 0x000fe20008410000 */
[C---:B------:R-:W-:Y:S02]  /*3230*/  ISETP.GE.AND P5, PT, R24.reuse, R42, PT ;  /* 0x0000002a1800720c */ /* 0x040fe40003fa6270 */
[----:B------:R-:W-:Y:S01]  /*3240*/  ISETP.GE.AND P2, PT, R24, R41, PT ;  /* 0x000000291800720c */ /* 0x000fe20003f46270 */
[----:B------:R1:W-:Y:S01]  /*3250*/  MUFU.TANH R91, R25 ;  /* 0x00000019005b7308 */ /* 0x0003e20000002400 */
[----:B------:R-:W-:Y:S01]  /*3260*/  LOP3.LUT R24, R43, 0x70, RZ, 0xfc, !PT ;  /* 0x000000702b187812 */ /* 0x000fe200078efcff */
[----:B----4-:R-:W3:Y:S01]  /*3270*/  LDSM.16.M88.4 R28, [R44+0x4400] ;  /* 0x004400002c1c783b */ /* 0x010ee20000000200 */
[----:B------:R-:W-:Y:S02]  /*3280*/  FSEL R220, R86, -INF , !P6 ;  /* 0xff80000056dc7808 */ /* 0x000fe40007000000 */
[----:B------:R-:W-:-:S02]  /*3290*/  FSEL R222, R84, -INF , !P4 ;  /* 0xff80000054de7808 */ /* 0x000fc40006000000 */
[CC--:B------:R-:W-:Y:S01]  /*32a0*/  ISETP.GE.AND P6, PT, R24.reuse, R42.reuse, PT ;  /* 0x0000002a1800720c */ /* 0x0c0fe20003fc6270 */
[----:B------:R-:W4:Y:S01]  /*32b0*/  MUFU.TANH R62, R62 ;  /* 0x0000003e003e7308 */ /* 0x000f220000002400 */
[-C--:B------:R-:W-:Y:S01]  /*32c0*/  ISETP.GE.AND P4, PT, R24, R41.reuse, PT ;  /* 0x000000291800720c */ /* 0x080fe20003f86270 */
[----:B------:R-:W-:Y:S01]  /*32d0*/  FMUL.FTZ R84, R8, UR4 ;  /* 0x0000000408547c20 */ /* 0x000fe20008410000 */
[----:B------:R-:W-:Y:S01]  /*32e0*/  LOP3.LUT R20, R43, 0x71, RZ, 0xfc, !PT ;  /* 0x000000712b147812 */ /* 0x000fe200078efcff */
[----:B------:R-:W-:Y:S01]  /*32f0*/  FMUL.FTZ R9, R9, UR4 ;  /* 0x0000000409097c20 */ /* 0x000fe20008410000 */
[----:B------:R-:W-:Y:S01]  /*3300*/  FSEL R178, R82, -INF , !P1 ;  /* 0xff80000052b27808 */ /* 0x000fe20004800000 */
[----:B------:R-:W-:Y:S01]  /*3310*/  FMUL.FTZ R10, R10, UR4 ;  /* 0x000000040a0a7c20 */ /* 0x000fe20008410000 */
[----:B------:R-:W-:Y:S01]  /*3320*/  FSEL R168, R75, -INF , !P0 ;  /* 0xff8000004ba87808 */ /* 0x000fe20004000000 */
[----:B------:R-:W5:Y:S01]  /*3330*/  MUFU.TANH R60, R60 ;  /* 0x0000003c003c7308 */ /* 0x000f620000002400 */
[C---:B------:R-:W-:Y:S01]  /*3340*/  ISETP.GE.AND P1, PT, R20.reuse, R42, PT ;  /* 0x0000002a1400720c */ /* 0x040fe20003f26270 */
[----:B-1----:R-:W-:Y:S01]  /*3350*/  HMMA.16816.F32.BF16 R24, R4, R16, RZ ;  /* 0x000000100418723c */ /* 0x002fe200000418ff */
[----:B------:R-:W-:-:S02]  /*3360*/  ISETP.GE.AND P0, PT, R20, R41, PT ;  /* 0x000000291400720c */ /* 0x000fc40003f06270 */
[----:B------:R-:W-:Y:S02]  /*3370*/  LOP3.LUT R20, R43, 0x78, RZ, 0xfc, !PT ;  /* 0x000000782b147812 */ /* 0x000fe400078efcff */
[----:B------:R-:W-:Y:S01]  /*3380*/  FSEL R218, R68, -INF , !P3 ;  /* 0xff80000044da7808 */ /* 0x000fe20005800000 */
[----:B------:R-:W-:Y:S01]  /*3390*/  MUFU.TANH R86, R21 ;  /* 0x0000001500567308 */ /* 0x000fe20000002400 */
[----:B------:R-:W-:Y:S02]  /*33a0*/  FSEL R166, R67, -INF , !P5 ;  /* 0xff80000043a67808 */ /* 0x000fe40006800000 */
[C---:B------:R-:W-:Y:S02]  /*33b0*/  ISETP.GE.AND P3, PT, R20.reuse, R42, PT ;  /* 0x0000002a1400720c */ /* 0x040fe40003f66270 */
[----:B------:R-:W-:Y:S02]  /*33c0*/  ISETP.GE.AND P5, PT, R20, R41, PT ;  /* 0x000000291400720c */ /* 0x000fe40003fa6270 */
[C---:B------:R-:W-:Y:S01]  /*33d0*/  LOP3.LUT R17, R43.reuse, 0x79, RZ, 0xfc, !PT ;  /* 0x000000792b117812 */ /* 0x040fe200078efcff */
[----:B------:R-:W-:Y:S01]  /*33e0*/  MUFU.TANH R75, R22 ;  /* 0x00000016004b7308 */ /* 0x000fe20000002400 */
[----:B------:R-:W-:-:S02]  /*33f0*/  LOP3.LUT R8, R43, 0x81, RZ, 0xfc, !PT ;  /* 0x000000812b087812 */ /* 0x000fc400078efcff */
[----:B------:R-:W-:Y:S02]  /*3400*/  LOP3.LUT R16, R43, 0x80, RZ, 0xfc, !PT ;  /* 0x000000802b107812 */ /* 0x000fe400078efcff */
[----:B--2---:R-:W-:Y:S02]  /*3410*/  FSEL R180, R66, -INF , !P2 ;  /* 0xff80000042b47808 */ /* 0x004fe40005000000 */
[----:B----4-:R-:W-:Y:S01]  /*3420*/  FSEL R206, R62, -INF , !P0 ;  /* 0xff8000003ece7808 */ /* 0x010fe20004000000 */
[----:B------:R1:W-:Y:S01]  /*3430*/  MUFU.TANH R67, R23 ;  /* 0x0000001700437308 */ /* 0x0003e20000002400 */
[----:B------:R-:W-:Y:S01]  /*3440*/  FSEL R202, R61, -INF , !P3 ;  /* 0xff8000003dca7808 */ /* 0x000fe20005800000 */
[----:B---3--:R-:W-:Y:S01]  /*3450*/  HMMA.16816.F32.BF16 R24, R12, R28, R24 ;  /* 0x0000001c0c18723c */ /* 0x008fe20000041818 */
[----:B------:R-:W-:Y:S01]  /*3460*/  ISETP.GE.AND P2, PT, R17, R42, PT ;  /* 0x0000002a1100720c */ /* 0x000fe20003f46270 */
[----:B------:R-:W-:Y:S01]  /*3470*/  FMUL.FTZ R29, R11, UR4 ;  /* 0x000000040b1d7c20 */ /* 0x000fe20008410000 */
[----:B------:R-:W-:-:S02]  /*3480*/  FSEL R216, R65, -INF , !P6 ;  /* 0xff80000041d87808 */ /* 0x000fc40007000000 */
[----:B------:R-:W-:Y:S01]  /*3490*/  FSEL R212, R64, -INF , !P4 ;  /* 0xff80000040d47808 */ /* 0x000fe20006000000 */
[----:B------:R-:W2:Y:S01]  /*34a0*/  MUFU.TANH R58, R58 ;  /* 0x0000003a003a7308 */ /* 0x000ea20000002400 */
[----:B------:R-:W-:Y:S02]  /*34b0*/  FSEL R214, R63, -INF , !P1 ;  /* 0xff8000003fd67808 */ /* 0x000fe40004800000 */
[CC--:B------:R-:W-:Y:S02]  /*34c0*/  ISETP.GE.AND P0, PT, R8.reuse, R42.reuse, PT ;  /* 0x0000002a0800720c */ /* 0x0c0fe40003f06270 */
[-C--:B------:R-:W-:Y:S02]  /*34d0*/  ISETP.GE.AND P3, PT, R8, R41.reuse, PT ;  /* 0x000000290800720c */ /* 0x080fe40003f66270 */
[-C--:B------:R-:W-:Y:S01]  /*34e0*/  ISETP.GE.AND P6, PT, R17, R41.reuse, PT ;  /* 0x000000291100720c */ /* 0x080fe20003fc6270 */
[----:B------:R-:W3:Y:S01]  /*34f0*/  MUFU.TANH R56, R56 ;  /* 0x0000003800387308 */ /* 0x000ee20000002400 */
[C---:B------:R-:W-:Y:S01]  /*3500*/  ISETP.GE.AND P4, PT, R16.reuse, R42, PT ;  /* 0x0000002a1000720c */ /* 0x040fe20003f86270 */
[----:B-1----:R-:W1:Y:S01]  /*3510*/  LDSM.16.M88.4 R20, [R46+0x4800] ;  /* 0x004800002e14783b */ /* 0x002e620000000200 */
[----:B------:R-:W-:-:S02]  /*3520*/  ISETP.GE.AND P1, PT, R16, R41, PT ;  /* 0x000000291000720c */ /* 0x000fc40003f26270 */
[----:B------:R-:W-:Y:S01]  /*3530*/  LOP3.LUT R8, R43, 0x88, RZ, 0xfc, !PT ;  /* 0x000000882b087812 */ /* 0x000fe200078efcff */
[----:B------:R-:W-:Y:S01]  /*3540*/  HMMA.16816.F32.BF16 R16, R4, R18, RZ ;  /* 0x000000120410723c */ /* 0x000fe200000418ff */
[----:B-----5:R-:W-:Y:S01]  /*3550*/  FSEL R210, R60, -INF , !P5 ;  /* 0xff8000003cd27808 */ /* 0x020fe20006800000 */
[----:B------:R-:W4:Y:S01]  /*3560*/  MUFU.TANH R50, R50 ;  /* 0x0000003200327308 */ /* 0x000f220000002400 */
[----:B------:R-:W-:Y:S01]  /*3570*/  FSEL R200, R59, -INF , !P2 ;  /* 0xff8000003bc87808 */ /* 0x000fe20005000000 */
[----:B------:R-:W-:Y:S01]  /*3580*/  FMUL.FTZ R68, R24, UR4 ;  /* 0x0000000418447c20 */ /* 0x000fe20008410000 */
[C---:B------:R-:W-:Y:S01]  /*3590*/  ISETP.GE.AND P5, PT, R8.reuse, R42, PT ;  /* 0x0000002a0800720c */ /* 0x040fe20003fa6270 */
[----:B------:R-:W-:Y:S01]  /*35a0*/  FMUL.FTZ R25, R25, UR4 ;  /* 0x0000000419197c20 */ /* 0x000fe20008410000 */
[----:B------:R-:W-:Y:S01]  /*35b0*/  ISETP.GE.AND P2, PT, R8, R41, PT ;  /* 0x000000290800720c */ /* 0x000fe20003f46270 */
[----:B------:R-:W-:Y:S01]  /*35c0*/  FMUL.FTZ R26, R26, UR4 ;  /* 0x000000041a1a7c20 */ /* 0x000fe20008410000 */
[----:B------:R-:W-:Y:S01]  /*35d0*/  LOP3.LUT R8, R43, 0x89, RZ, 0xfc, !PT ;  /* 0x000000892b087812 */ /* 0x000fe200078efcff */
[----:B------:R-:W-:Y:S01]  /*35e0*/  MUFU.TANH R82, R9 ;  /* 0x0000000900527308 */ /* 0x000fe20000002400 */
[----:B--2---:R-:W-:Y:S01]  /*35f0*/  FSEL R208, R58, -INF , !P6 ;  /* 0xff8000003ad07808 */ /* 0x004fe20007000000 */
[----:B------:R-:W-:Y:S01]  /*3600*/  FMUL.FTZ R27, R27, UR4 ;  /* 0x000000041b1b7c20 */ /* 0x000fe20008410000 */
[----:B------:R-:W-:-:S02]  /*3610*/  FSEL R204, R57, -INF , !P4 ;  /* 0xff80000039cc7808 */ /* 0x000fc40006000000 */
[C---:B------:R-:W-:Y:S02]  /*3620*/  ISETP.GE.AND P6, PT, R8.reuse, R42, PT ;  /* 0x0000002a0800720c */ /* 0x040fe40003fc6270 */
[----:B------:R-:W-:Y:S01]  /*3630*/  ISETP.GE.AND P4, PT, R8, R41, PT ;  /* 0x000000290800720c */ /* 0x000fe20003f86270 */
[----:B------:R2:W-:Y:S01]  /*3640*/  MUFU.TANH R61, R10 ;  /* 0x0000000a003d7308 */ /* 0x0005e20000002400 */
[C---:B------:R-:W-:Y:S01]  /*3650*/  LOP3.LUT R24, R43.reuse, 0x98, RZ, 0xfc, !PT ;  /* 0x000000982b187812 */ /* 0x040fe200078efcff */
[----:B------:R-:W-:Y:S01]  /*3660*/  HMMA.16816.F32.BF16 R16, R12, R30, R16 ;  /* 0x0000001e0c10723c */ /* 0x000fe20000041810 */
[----:B------:R-:W-:Y:S02]  /*3670*/  LOP3.LUT R28, R43, 0x90, RZ, 0xfc, !PT ;  /* 0x000000902b1c7812 */ /* 0x000fe400078efcff */
[----:B------:R-:W-:Y:S02]  /*3680*/  FSEL R184, R52, -INF , !P2 ;  /* 0xff80000034b87808 */ /* 0x000fe40005000000 */
[----:B------:R-:W-:Y:S01]  /*3690*/  FSEL R194, R51, -INF , !P6 ;  /* 0xff80000033c27808 */ /* 0x000fe20007000000 */
[----:B------:R-:W5:Y:S01]  /*36a0*/  MUFU.TANH R54, R54 ;  /* 0x0000003600367308 */ /* 0x000f620000002400 */
[----:B---3--:R-:W-:-:S02]  /*36b0*/  FSEL R190, R56, -INF , !P1 ;  /* 0xff80000038be7808 */ /* 0x008fc40004800000 */
[CC--:B------:R-:W-:Y:S02]  /*36c0*/  ISETP.GE.AND P2, PT, R24.reuse, R42.reuse, PT ;  /* 0x0000002a1800720c */ /* 0x0c0fe40003f46270 */
[-C--:B------:R-:W-:Y:S02]  /*36d0*/  ISETP.GE.AND P6, PT, R24, R41.reuse, PT ;  /* 0x000000291800720c */ /* 0x080fe40003fc6270 */
[CC--:B------:R-:W-:Y:S01]  /*36e0*/  ISETP.GE.AND P1, PT, R28.reuse, R42.reuse, PT ;  /* 0x0000002a1c00720c */ /* 0x0c0fe20003f26270 */
[----:B------:R-:W-:Y:S01]  /*36f0*/  MUFU.TANH R57, R25 ;  /* 0x0000001900397308 */ /* 0x000fe20000002400 */
[----:B------:R-:W-:Y:S01]  /*3700*/  LOP3.LUT R24, R43, 0x99, RZ, 0xfc, !PT ;  /* 0x000000992b187812 */ /* 0x000fe200078efcff */
[----:B--2---:R-:W2:Y:S01]  /*3710*/  LDSM.16.M88.4 R8, [R44+0x4800] ;  /* 0x004800002c08783b */ /* 0x004ea20000000200 */
[----:B------:R-:W-:Y:S02]  /*3720*/  FSEL R198, R55, -INF , !P0 ;  /* 0xff80000037c67808 */ /* 0x000fe40004000000 */
[-C--:B------:R-:W-:Y:S01]  /*3730*/  ISETP.GE.AND P0, PT, R28, R41.reuse, PT ;  /* 0x000000291c00720c */ /* 0x080fe20003f06270 */
[----:B------:R-:W-:Y:S01]  /*3740*/  FMUL.FTZ R66, R16, UR4 ;  /* 0x0000000410427c20 */ /* 0x000fe20008410000 */
[----:B----4-:R-:W-:Y:S01]  /*3750*/  FSEL R182, R50, -INF , !P4 ;  /* 0xff80000032b67808 */ /* 0x010fe20006000000 */
[----:B------:R-:W-:Y:S01]  /*3760*/  MUFU.TANH R52, R26 ;  /* 0x0000001a00347308 */ /* 0x000fe20000002400 */
[----:B------:R-:W-:Y:S01]  /*3770*/  FSEL R192, R49, -INF , !P1 ;  /* 0xff80000031c07808 */ /* 0x000fe20004800000 */
[----:B------:R-:W-:Y:S01]  /*3780*/  FMUL.FTZ R17, R17, UR4 ;  /* 0x0000000411117c20 */ /* 0x000fe20008410000 */
[----:B------:R-:W-:Y:S01]  /*3790*/  LOP3.LUT R28, R43, 0x91, RZ, 0xfc, !PT ;  /* 0x000000912b1c7812 */ /* 0x000fe200078efcff */
[----:B------:R-:W-:Y:S01]  /*37a0*/  FMUL.FTZ R18, R18, UR4 ;  /* 0x0000000412127c20 */ /* 0x000fe20008410000 */
[C---:B------:R-:W-:Y:S01]  /*37b0*/  ISETP.GE.AND P4, PT, R24.reuse, R42, PT ;  /* 0x0000002a1800720c */ /* 0x040fe20003f86270 */
[----:B------:R-:W-:Y:S01]  /*37c0*/  FMUL.FTZ R49, R19, UR4 ;  /* 0x0000000413317c20 */ /* 0x000fe20008410000 */
[----:B------:R-:W-:Y:S01]  /*37d0*/  ISETP.GE.AND P1, PT, R24, R41, PT ;  /* 0x000000291800720c */ /* 0x000fe20003f26270 */
[----:B------:R3:W-:Y:S01]  /*37e0*/  MUFU.TANH R51, R27 ;  /* 0x0000001b00337308 */ /* 0x0007e20000002400 */
[----:B-----5:R-:W-:-:S02]  /*37f0*/  FSEL R188, R54, -INF , !P3 ;  /* 0xff80000036bc7808 */ /* 0x020fc40005800000 */
[----:B------:R-:W-:Y:S02]  /*3800*/  FSEL R196, R53, -INF , !P5 ;  /* 0xff80000035c47808 */ /* 0x000fe40006800000 */
[C---:B------:R-:W-:Y:S02]  /*3810*/  ISETP.GE.AND P3, PT, R28.reuse, R42, PT ;  /* 0x0000002a1c00720c */ /* 0x040fe40003f66270 */
[----:B------:R-:W-:Y:S01]  /*3820*/  ISETP.GE.AND P5, PT, R28, R41, PT ;  /* 0x000000291c00720c */ /* 0x000fe20003fa6270 */
[----:B------:R1:W-:Y:S01]  /*3830*/  MUFU.TANH R59, R29 ;  /* 0x0000001d003b7308 */ /* 0x0003e20000002400 */
[----:B------:R-:W-:Y:S02]  /*3840*/  LOP3.LUT R16, R43, 0xa8, RZ, 0xfc, !PT ;  /* 0x000000a82b107812 */ /* 0x000fe400078efcff */
[----:B------:R-:W-:Y:S02]  /*3850*/  FSEL R172, R172, -INF , !P0 ;  /* 0xff800000acac7808 */ /* 0x000fe40004000000 */
[----:B------:R-:W-:-:S02]  /*3860*/  FSEL R186, R45, -INF , !P3 ;  /* 0xff8000002dba7808 */ /* 0x000fc40005800000 */
[----:B------:R-:W-:Y:S01]  /*3870*/  FSEL R170, R48, -INF , !P5 ;  /* 0xff80000030aa7808 */ /* 0x000fe20006800000 */
[----:B------:R-:W4:Y:S01]  /*3880*/  MUFU.TANH R154, R154 ;  /* 0x0000009a009a7308 */ /* 0x000f220000002400 */
[----:B------:R-:W-:Y:S01]  /*3890*/  FSEL R176, R47, -INF , !P2 ;  /* 0xff8000002fb07808 */ /* 0x000fe20005000000 */
[----:B---3--:R-:W3:Y:S01]  /*38a0*/  LDSM.16.M88.4 R24, [R46+0x4c00] ;  /* 0x004c00002e18783b */ /* 0x008ee20000000200 */
[----:B------:R-:W-:Y:S02]  /*38b0*/  FSEL R156, R156, -INF , !P6 ;  /* 0xff8000009c9c7808 */ /* 0x000fe40007000000 */
[----:B------:R-:W-:Y:S02]  /*38c0*/  FSEL R174, R174, -INF , !P4 ;  /* 0xff800000aeae7808 */ /* 0x000fe40006000000 */
[C---:B------:R-:W-:Y:S01]  /*38d0*/  ISETP.GE.AND P6, PT, R16.reuse, R42, PT ;  /* 0x0000002a1000720c */ /* 0x040fe20003fc6270 */
[----:B------:R-:W5:Y:S01]  /*38e0*/  MUFU.TANH R140, R140 ;  /* 0x0000008c008c7308 */ /* 0x000f620000002400 */
[----:B------:R-:W-:Y:S01]  /*38f0*/  ISETP.GE.AND P4, PT, R16, R41, PT ;  /* 0x000000291000720c */ /* 0x000fe20003f86270 */
[----:B-1----:R-:W-:Y:S01]  /*3900*/  HMMA.16816.F32.BF16 R28, R4, R20, RZ ;  /* 0x00000014041c723c */ /* 0x002fe200000418ff */
[----:B------:R-:W-:-:S02]  /*3910*/  LOP3.LUT R21, R43, 0xa0, RZ, 0xfc, !PT ;  /* 0x000000a02b157812 */ /* 0x000fc400078efcff */
[----:B------:R-:W-:Y:S02]  /*3920*/  LOP3.LUT R20, R43, 0xa1, RZ, 0xfc, !PT ;  /* 0x000000a12b147812 */ /* 0x000fe400078efcff */
[CC--:B------:R-:W-:Y:S01]  /*3930*/  ISETP.GE.AND P0, PT, R21.reuse, R42.reuse, PT ;  /* 0x0000002a1500720c */ /* 0x0c0fe20003f06270 */
[----:B------:R-:W-:Y:S01]  /*3940*/  MUFU.TANH R65, R17 ;  /* 0x0000001100417308 */ /* 0x000fe20000002400 */
[-C--:B------:R-:W-:Y:S02]  /*3950*/  ISETP.GE.AND P3, PT, R21, R41.reuse, PT ;  /* 0x000000291500720c */ /* 0x080fe40003f66270 */
[C---:B------:R-:W-:Y:S02]  /*3960*/  ISETP.GE.AND P5, PT, R20.reuse, R42, PT ;  /* 0x0000002a1400720c */ /* 0x040fe40003fa6270 */
[----:B------:R-:W-:Y:S02]  /*3970*/  ISETP.GE.AND P2, PT, R20, R41, PT ;  /* 0x000000291400720c */ /* 0x000fe40003f46270 */
[----:B------:R-:W-:Y:S01]  /*3980*/  HMMA.16816.F32.BF16 R20, R4, R22, RZ ;  /* 0x000000160414723c */ /* 0x000fe200000418ff */
[----:B------:R1:W-:Y:S01]  /*3990*/  MUFU.TANH R50, R18 ;  /* 0x0000001200327308 */ /* 0x0003e20000002400 */
[----:B----4-:R-:W-:-:S02]  /*39a0*/  FSEL R154, R154, -INF , !P1 ;  /* 0xff8000009a9a7808 */ /* 0x010fc40004800000 */
[----:B-----5:R-:W-:Y:S02]  /*39b0*/  FSEL R140, R140, -INF , !P0 ;  /* 0xff8000008c8c7808 */ /* 0x020fe40004000000 */
[----:B------:R-:W-:Y:S02]  /*39c0*/  FSEL R132, R132, -INF , !P3 ;  /* 0xff80000084847808 */ /* 0x000fe40005800000 */
[----:B--2---:R-:W-:Y:S01]  /*39d0*/  HMMA.16816.F32.BF16 R28, R12, R8, R28 ;  /* 0x000000080c1c723c */ /* 0x004fe2000004181c */
[----:B------:R-:W2:Y:S01]  /*39e0*/  MUFU.TANH R126, R126 ;  /* 0x0000007e007e7308 */ /* 0x000ea20000002400 */
[C---:B------:R-:W-:Y:S02]  /*39f0*/  LOP3.LUT R8, R43.reuse, 0xa9, RZ, 0xfc, !PT ;  /* 0x000000a92b087812 */ /* 0x040fe400078efcff */
[----:B------:R-:W-:Y:S02]  /*3a00*/  LOP3.LUT R9, R43, 0xb0, RZ, 0xfc, !PT ;  /* 0x000000b02b097812 */ /* 0x000fe400078efcff */
[----:B------:R-:W-:-:S02]  /*3a10*/  ISETP.GE.AND P1, PT, R8, R42, PT ;  /* 0x0000002a0800720c */ /* 0x000fc40003f26270 */
[----:B------:R-:W-:Y:S01]  /*3a20*/  ISETP.GE.AND P0, PT, R8, R41, PT ;  /* 0x000000290800720c */ /* 0x000fe20003f06270 */
[----:B------:R-:W4:Y:S01]  /*3a30*/  MUFU.TANH R120, R120 ;  /* 0x0000007800787308 */ /* 0x000f220000002400 */
[----:B------:R-:W-:Y:S01]  /*3a40*/  LOP3.LUT R8, R43, 0xb1, RZ, 0xfc, !PT ;  /* 0x000000b12b087812 */ /* 0x000fe200078efcff */
[----:B-1----:R-:W1:Y:S01]  /*3a50*/  LDSM.16.M88.4 R16, [R44+0x4c00] ;  /* 0x004c00002c10783b */ /* 0x002e620000000200 */
[----:B------:R-:W-:Y:S01]  /*3a60*/  FSEL R138, R138, -INF , !P5 ;  /* 0xff8000008a8a7808 */ /* 0x000fe20006800000 */
[----:B------:R-:W-:Y:S01]  /*3a70*/  HMMA.16816.F32.BF16 R20, R12, R10, R20 ;  /* 0x0000000a0c14723c */ /* 0x000fe20000041814 */
[----:B------:R-:W-:Y:S01]  /*3a80*/  FSEL R130, R130, -INF , !P2 ;  /* 0xff80000082827808 */ /* 0x000fe20005000000 */
[----:B------:R-:W-:-:S04]  /*3a90*/  DEPBAR.LE SB0, 0x0 ;  /* 0x000080000000791a */ /* 0x000fc80000000000 */
[----:B------:R-:W-:Y:S01]  /*3aa0*/  FSEL R136, R136, -INF , !P6 ;  /* 0xff80000088887808 */ /* 0x000fe20007000000 */
[----:B------:R-:W5:Y:S01]  /*3ab0*/  MUFU.TANH R84, R84 ;  /* 0x0000005400547308 */ /* 0x000f620000002400 */
[CC--:B------:R-:W-:Y:S01]  /*3ac0*/  ISETP.GE.AND P3, PT, R9.reuse, R42.reuse, PT ;  /* 0x0000002a0900720c */ /* 0x0c0fe20003f66270 */
[----:B------:R-:W-:Y:S01]  /*3ad0*/  FMUL.FTZ R28, R28, UR4 ;  /* 0x000000041c1c7c20 */ /* 0x000fe20008410000 */
[-C--:B------:R-:W-:Y:S01]  /*3ae0*/  ISETP.GE.AND P5, PT, R9, R41.reuse, PT ;  /* 0x000000290900720c */ /* 0x080fe20003fa6270 */
[----:B------:R-:W-:Y:S01]  /*3af0*/  FMUL.FTZ R31, R31, UR4 ;  /* 0x000000041f1f7c20 */ /* 0x000fe20008410000 */
[CC--:B------:R-:W-:Y:S01]  /*3b00*/  ISETP.GE.AND P2, PT, R8.reuse, R42.reuse, PT ;  /* 0x0000002a0800720c */ /* 0x0c0fe20003f46270 */
[----:B------:R-:W-:Y:S01]  /*3b10*/  FMUL.FTZ R29, R29, UR4 ;  /* 0x000000041d1d7c20 */ /* 0x000fe20008410000 */
[----:B------:R-:W-:Y:S01]  /*3b20*/  ISETP.GE.AND P6, PT, R8, R41, PT ;  /* 0x000000290800720c */ /* 0x000fe20003fc6270 */
[----:B------:R5:W-:Y:S01]  /*3b30*/  MUFU.TANH R64, R28 ;  /* 0x0000001c00407308 */ /* 0x000be20000002400 */
[C---:B------:R-:W-:Y:S01]  /*3b40*/  LOP3.LUT R9, R43.reuse, 0xb8, RZ, 0xfc, !PT ;  /* 0x000000b82b097812 */ /* 0x040fe200078efcff */
[----:B------:R-:W-:Y:S01]  /*3b50*/  FMUL.FTZ R30, R30, UR4 ;  /* 0x000000041e1e7c20 */ /* 0x000fe20008410000 */
[----:B------:R-:W-:Y:S01]  /*3b60*/  LOP3.LUT R8, R43, 0xb9, RZ, 0xfc, !PT ;  /* 0x000000b92b087812 */ /* 0x000fe200078efcff */
[----:B------:R-:W-:Y:S01]  /*3b70*/  FMUL.FTZ R20, R20, UR4 ;  /* 0x0000000414147c20 */ /* 0x000fe20008410000 */
[----:B------:R-:W-:Y:S01]  /*3b80*/  FSEL R128, R128, -INF , !P4 ;  /* 0xff80000080807808 */ /* 0x000fe20006000000 */
[----:B------:R-:W-:Y:S01]  /*3b90*/  FMUL.FTZ R21, R21, UR4 ;  /* 0x0000000415157c20 */ /* 0x000fe20008410000 */
[----:B------:R-:W-:Y:S01]  /*3ba0*/  FSEL R134, R134, -INF , !P1 ;  /* 0xff80000086867808 */ /* 0x000fe20004800000 */
[----:B------:R1:W1:Y:S01]  /*3bb0*/  MUFU.TANH R95, R100 ;  /* 0x00000064005f7308 */ /* 0x0002620000002400 */
[----:B--2---:R-:W-:Y:S01]  /*3bc0*/  FSEL R126, R126, -INF , !P0 ;  /* 0xff8000007e7e7808 */ /* 0x004fe20004000000 */
[----:B------:R-:W-:Y:S01]  /*3bd0*/  FMUL.FTZ R22, R22, UR4 ;  /* 0x0000000416167c20 */ /* 0x000fe20008410000 */
[----:B----4-:R-:W-:Y:S01]  /*3be0*/  FSEL R120, R120, -INF , !P3 ;  /* 0xff80000078787808 */ /* 0x010fe20005800000 */
[----:B------:R-:W-:Y:S01]  /*3bf0*/  FMUL.FTZ R23, R23, UR4 ;  /* 0x0000000417177c20 */ /* 0x000fe20008410000 */
[----:B------:R-:W-:-:S02]  /*3c00*/  ISETP.GE.AND P4, PT, R9, R42, PT ;  /* 0x0000002a0900720c */ /* 0x000fc40003f86270 */
[-C--:B------:R-:W-:Y:S01]  /*3c10*/  ISETP.GE.AND P1, PT, R9, R41.reuse, PT ;  /* 0x000000290900720c */ /* 0x080fe20003f26270 */
[----:B------:R-:W2:Y:S01]  /*3c20*/  MUFU.TANH R66, R66 ;  /* 0x0000004200427308 */ /* 0x000ea20000002400 */
[C---:B------:R-:W-:Y:S02]  /*3c30*/  ISETP.GE.AND P0, PT, R8.reuse, R42, PT ;  /* 0x0000002a0800720c */ /* 0x040fe40003f06270 */
[----:B------:R-:W-:Y:S02]  /*3c40*/  ISETP.GE.AND P3, PT, R8, R41, PT ;  /* 0x000000290800720c */ /* 0x000fe40003f66270 */
[----:B---3--:R-:W-:Y:S01]  /*3c50*/  HMMA.16816.F32.BF16 R8, R4, R24, RZ ;  /* 0x000000180408723c */ /* 0x008fe200000418ff */
[C---:B-----5:R-:W-:Y:S02]  /*3c60*/  LOP3.LUT R28, R43.reuse, 0xc0, RZ, 0xfc, !PT ;  /* 0x000000c02b1c7812 */ /* 0x060fe400078efcff */
[----:B------:R-:W-:Y:S01]  /*3c70*/  LOP3.LUT R25, R43, 0xc1, RZ, 0xfc, !PT ;  /* 0x000000c12b197812 */ /* 0x000fe200078efcff */
[----:B------:R-:W3:Y:S01]  /*3c80*/  MUFU.TANH R68, R68 ;  /* 0x0000004400447308 */ /* 0x000ee20000002400 */
[----:B------:R-:W-:-:S02]  /*3c90*/  FSEL R114, R114, -INF , !P2 ;  /* 0xff80000072727808 */ /* 0x000fc40005000000 */
[----:B-1----:R-:W-:Y:S01]  /*3ca0*/  FSEL R100, R107, -INF , !P6 ;  /* 0xff8000006b647808 */ /* 0x002fe20007000000 */
[----:B------:R-:W-:Y:S01]  /*3cb0*/  HMMA.16816.F32.BF16 R4, R4, R26, RZ ;  /* 0x0000001a0404723c */ /* 0x000fe200000418ff */
[----:B------:R-:W-:Y:S02]  /*3cc0*/  ISETP.GE.AND P2, PT, R28, R41, PT ;  /* 0x000000291c00720c */ /* 0x000fe40003f46270 */
[----:B------:R-:W-:Y:S01]  /*3cd0*/  ISETP.GE.AND P6, PT, R25, R42, PT ;  /* 0x0000002a1900720c */ /* 0x000fe20003fc6270 */
[----:B------:R-:W1:Y:S01]  /*3ce0*/  MUFU.TANH R47, R31 ;  /* 0x0000001f002f7308 */ /* 0x000e620000002400 */
[----:B------:R-:W-:Y:S02]  /*3cf0*/  LOP3.LUT R24, R43, 0xc8, RZ, 0xfc, !PT ;  /* 0x000000c82b187812 */ /* 0x000fe400078efcff */
[----:B------:R-:W-:Y:S02]  /*3d00*/  FSEL R112, R112, -INF , !P4 ;  /* 0xff80000070707808 */ /* 0x000fe40006000000 */
[----:B------:R-:W-:-:S02]  /*3d10*/  FSEL R96, R99, -INF , !P1 ;  /* 0xff80000063607808 */ /* 0x000fc40004800000 */
[----:B------:R-:W-:Y:S01]  /*3d20*/  FSEL R56, R75, -INF , !P2 ;  /* 0xff8000004b387808 */ /* 0x000fe20005000000 */
[C---:B------:R-:W-:Y:S01]  /*3d30*/  HMMA.16816.F32.BF16 R8, R12.reuse, R16, R8 ;  /* 0x000000100c08723c */ /* 0x040fe20000041808 */
[----:B------:R-:W-:Y:S01]  /*3d40*/  LOP3.LUT R17, R43, 0xd0, RZ, 0xfc, !PT ;  /* 0x000000d02b117812 */ /* 0x000fe200078efcff */
[----:B------:R-:W4:Y:S01]  /*3d50*/  MUFU.TANH R62, R20 ;  /* 0x00000014003e7308 */ /* 0x000f220000002400 */
[----:B------:R-:W-:Y:S02]  /*3d60*/  FSEL R86, R86, -INF , !P6 ;  /* 0xff80000056567808 */ /* 0x000fe40007000000 */
[-C--:B------:R-:W-:Y:S02]  /*3d70*/  ISETP.GE.AND P4, PT, R25, R41.reuse, PT ;  /* 0x000000291900720c */ /* 0x080fe40003f86270 */
[-C--:B------:R-:W-:Y:S01]  /*3d80*/  ISETP.GE.AND P1, PT, R24, R42.reuse, PT ;  /* 0x0000002a1800720c */ /* 0x080fe20003f26270 */
[----:B------:R-:W-:Y:S01]  /*3d90*/  HMMA.16816.F32.BF16 R4, R12, R18, R4 ;  /* 0x000000120c04723c */ /* 0x000fe20000041804 */
[C---:B------:R-:W-:Y:S01]  /*3da0*/  ISETP.GE.AND P2, PT, R17.reuse, R42, PT ;  /* 0x0000002a1100720c */ /* 0x040fe20003f46270 */
[----:B------:R-:W-:Y:S01]  /*3db0*/  MUFU.TANH R49, R49 ;  /* 0x0000003100317308 */ /* 0x000fe20000002400 */
[----:B------:R-:W-:-:S02]  /*3dc0*/  ISETP.GE.AND P6, PT, R17, R41, PT ;  /* 0x000000291100720c */ /* 0x000fc40003fc6270 */
[----:B------:R-:W-:Y:S02]  /*3dd0*/  LOP3.LUT R17, R43, 0xd1, RZ, 0xfc, !PT ;  /* 0x000000d12b117812 */ /* 0x000fe400078efcff */
[----:B------:R-:W-:Y:S02]  /*3de0*/  FSEL R106, R106, -INF , !P0 ;  /* 0xff8000006a6a7808 */ /* 0x000fe40004000000 */
[----:B------:R-:W-:Y:S01]  /*3df0*/  FSEL R55, R67, -INF , !P4 ;  /* 0xff80000043377808 */ /* 0x000fe20006000000 */
[----:B------:R-:W-:Y:S01]  /*3e00*/  MUFU.TANH R63, R29 ;  /* 0x0000001d003f7308 */ /* 0x000fe20000002400 */
[----:B------:R-:W-:Y:S01]  /*3e10*/  FSEL R84, R84, -INF , !P1 ;  /* 0xff80000054547808 */ /* 0x000fe20004800000 */
[----:B------:R-:W-:Y:S01]  /*3e20*/  FMUL.FTZ R44, R10, UR4 ;  /* 0x000000040a2c7c20 */ /* 0x000fe20008410000 */
[----:B------:R-:W-:Y:S01]  /*3e30*/  FSEL R102, R111, -INF , !P5 ;  /* 0xff8000006f667808 */ /* 0x000fe20006800000 */
[----:B------:R-:W-:Y:S01]  /*3e40*/  FMUL.FTZ R9, R9, UR4 ;  /* 0x0000000409097c20 */ /* 0x000fe20008410000 */
[-C--:B------:R-:W-:Y:S01]  /*3e50*/  ISETP.GE.AND P0, PT, R24, R41.reuse, PT ;  /* 0x000000291800720c */ /* 0x080fe20003f06270 */
[----:B------:R-:W-:Y:S01]  /*3e60*/  FMUL.FTZ R60, R8, UR4 ;  /* 0x00000004083c7c20 */ /* 0x000fe20008410000 */
[CC--:B------:R-:W-:Y:S01]  /*3e70*/  ISETP.GE.AND P4, PT, R17.reuse, R42.reuse, PT ;  /* 0x0000002a1100720c */ /* 0x0c0fe20003f86270 */
[----:B------:R-:W-:Y:S01]  /*3e80*/  MUFU.TANH R48, R30 ;  /* 0x0000001e00307308 */ /* 0x000fe20000002400 */
[----:B------:R-:W-:Y:S01]  /*3e90*/  ISETP.GE.AND P1, PT, R17, R41, PT ;  /* 0x000000291100720c */ /* 0x000fe20003f26270 */
[----:B------:R-:W-:Y:S01]  /*3ea0*/  FMUL.FTZ R58, R4, UR4 ;  /* 0x00000004043a7c20 */ /* 0x000fe20008410000 */
[----:B------:R-:W-:-:S02]  /*3eb0*/  ISETP.GE.AND P5, PT, R28, R42, PT ;  /* 0x0000002a1c00720c */ /* 0x000fc40003fa6270 */
[C---:B------:R-:W-:Y:S02]  /*3ec0*/  LOP3.LUT R24, R43.reuse, 0xc9, RZ, 0xfc, !PT ;  /* 0x000000c92b187812 */ /* 0x040fe400078efcff */
[----:B------:R-:W-:Y:S01]  /*3ed0*/  LOP3.LUT R17, R43, 0xd8, RZ, 0xfc, !PT ;  /* 0x000000d82b117812 */ /* 0x000fe200078efcff */
[----:B------:R-:W-:Y:S01]  /*3ee0*/  MUFU.TANH R16, R21 ;  /* 0x0000001500107308 */ /* 0x000fe20000002400 */
[----:B------:R-:W-:Y:S02]  /*3ef0*/  FSEL R94, R95, -INF , !P3 ;  /* 0xff8000005f5e7808 */ /* 0x000fe40005800000 */
[----:B------:R-:W-:Y:S02]  /*3f00*/  FSEL R54, R61, -INF , !P0 ;  /* 0xff8000003d367808 */ /* 0x000fe40004000000 */
[-C--:B------:R-:W-:Y:S02]  /*3f10*/  ISETP.GE.AND P3, PT, R24, R42.reuse, PT ;  /* 0x0000002a1800720c */ /* 0x080fe40003f66270 */
[----:B------:R-:W-:Y:S01]  /*3f20*/  FSEL R88, R91, -INF , !P5 ;  /* 0xff8000005b587808 */ /* 0x000fe20006800000 */
[----:B------:R-:W-:Y:S01]  /*3f30*/  MUFU.TANH R46, R22 ;  /* 0x00000016002e7308 */ /* 0x000fe20000002400 */
[----:B------:R-:W-:-:S02]  /*3f40*/  ISETP.GE.AND P0, PT, R17, R42, PT ;  /* 0x0000002a1100720c */ /* 0x000fc40003f06270 */
[-C--:B------:R-:W-:Y:S02]  /*3f50*/  ISETP.GE.AND P5, PT, R24, R41.reuse, PT ;  /* 0x000000291800720c */ /* 0x080fe40003fa6270 */
[----:B------:R-:W-:Y:S02]  /*3f60*/  LOP3.LUT R10, R43, 0xe1, RZ, 0xfc, !PT ;  /* 0x000000e12b0a7812 */ /* 0x000fe400078efcff */
[----:B------:R-:W-:Y:S01]  /*3f70*/  FSEL R82, R82, -INF , !P3 ;  /* 0xff80000052527808 */ /* 0x000fe20005800000 */
[----:B------:R-:W-:Y:S01]  /*3f80*/  MUFU.TANH R45, R23 ;  /* 0x00000017002d7308 */ /* 0x000fe20000002400 */
[----:B------:R-:W-:Y:S02]  /*3f90*/  FSEL R51, R51, -INF , !P1 ;  /* 0xff80000033337808 */ /* 0x000fe40004800000 */
[----:B--2---:R-:W-:Y:S02]  /*3fa0*/  FSEL R66, R66, -INF , !P0 ;  /* 0xff80000042427808 */ /* 0x004fe40004000000 */
[----:B------:R-:W-:-:S02]  /*3fb0*/  ISETP.GE.AND P3, PT, R17, R41, PT ;  /* 0x000000291100720c */ /* 0x000fc40003f66270 */
[----:B------:R-:W-:Y:S01]  /*3fc0*/  FSEL R53, R59, -INF , !P5 ;  /* 0xff8000003b357808 */ /* 0x000fe20006800000 */
[----:B------:R-:W-:Y:S01]  /*3fd0*/  MUFU.TANH R60, R60 ;  /* 0x0000003c003c7308 */ /* 0x000fe20000002400 */
[C---:B------:R-:W-:Y:S02]  /*3fe0*/  ISETP.GE.AND P1, PT, R10.reuse, R42, PT ;  /* 0x0000002a0a00720c */ /* 0x040fe40003f26270 */
[----:B------:R-:W-:Y:S02]  /*3ff0*/  ISETP.GE.AND P0, PT, R10, R41, PT ;  /* 0x000000290a00720c */ /* 0x000fe40003f06270 */
[C---:B------:R-:W-:Y:S02]  /*4000*/  LOP3.LUT R8, R43.reuse, 0xd9, RZ, 0xfc, !PT ;  /* 0x000000d92b087812 */ /* 0x040fe400078efcff */
[----:B------:R-:W-:Y:S01]  /*4010*/  LOP3.LUT R10, R43, 0xe8, RZ, 0xfc, !PT ;  /* 0x000000e82b0a7812 */ /* 0x000fe200078efcff */
[----:B------:R2:W5:Y:S01]  /*4020*/  MUFU.TANH R59, R9 ;  /* 0x00000009003b7308 */ /* 0x0005620000002400 */
[----:B---3--:R-:W-:-:S02]  /*4030*/  FSEL R68, R68, -INF , !P2 ;  /* 0xff80000044447808 */ /* 0x008fc40005000000 */
[----:B------:R-:W-:Y:S02]  /*4040*/  FSEL R50, R50, -INF , !P3 ;  /* 0xff80000032327808 */ /* 0x000fe40005800000 */
[CC--:B------:R-:W-:Y:S02]  /*4050*/  ISETP.GE.AND P5, PT, R8.reuse, R42.reuse, PT ;  /* 0x0000002a0800720c */ /* 0x0c0fe40003fa6270 */
[----:B------:R-:W-:Y:S01]  /*4060*/  ISETP.GE.AND P2, PT, R8, R41, PT ;  /* 0x000000290800720c */ /* 0x000fe20003f46270 */
[----:B------:R-:W3:Y:S01]  /*4070*/  MUFU.TANH R44, R44 ;  /* 0x0000002c002c7308 */ /* 0x000ee20000002400 */
[----:B------:R-:W-:Y:S02]  /*4080*/  ISETP.GE.AND P3, PT, R10, R42, PT ;  /* 0x0000002a0a00720c */ /* 0x000fe40003f66270 */
[C---:B------:R-:W-:Y:S02]  /*4090*/  LOP3.LUT R8, R43.reuse, 0xe0, RZ, 0xfc, !PT ;  /* 0x000000e02b087812 */ /* 0x040fe400078efcff */
[----:B------:R-:W-:-:S02]  /*40a0*/  LOP3.LUT R4, R43, 0xf1, RZ, 0xfc, !PT ;  /* 0x000000f12b047812 */ /* 0x000fc400078efcff */
[----:B------:R-:W-:Y:S01]  /*40b0*/  FSEL R52, R52, -INF , !P6 ;  /* 0xff80000034347808 */ /* 0x000fe20007000000 */
[----:B------:R-:W-:Y:S01]  /*40c0*/  MUFU.TANH R2, R2 ;  /* 0x0000000200027308 */ /* 0x000fe20000002400 */
[----:B------:R-:W-:Y:S01]  /*40d0*/  FSEL R67, R57, -INF , !P4 ;  /* 0xff80000039437808 */ /* 0x000fe20006000000 */
[----:B------:R-:W-:Y:S01]  /*40e0*/  FMUL.FTZ R57, R5, UR4 ;  /* 0x0000000405397c20 */ /* 0x000fe20008410000 */
[----:B-1----:R-:W-:Y:S01]  /*40f0*/  FSEL R47, R47, -INF , !P0 ;  /* 0xff8000002f2f7808 */ /* 0x002fe20004000000 */
[----:B------:R-:W-:Y:S01]  /*4100*/  FMUL.FTZ R5, R6, UR4 ;  /* 0x0000000406057c20 */ /* 0x000fe20008410000 */
[----:B----4-:R-:W-:Y:S02]  /*4110*/  FSEL R62, R62, -INF , !P3 ;  /* 0xff8000003e3e7808 */ /* 0x010fe40005800000 */
[CC--:B------:R-:W-:Y:S01]  /*4120*/  ISETP.GE.AND P6, PT, R8.reuse, R42.reuse, PT ;  /* 0x0000002a0800720c */ /* 0x0c0fe20003fc6270 */
[----:B------:R-:W-:Y:S01]  /*4130*/  MUFU.TANH R58, R58 ;  /* 0x0000003a003a7308 */ /* 0x000fe20000002400 */
[----:B------:R-:W-:Y:S01]  /*4140*/  ISETP.GE.AND P4, PT, R8, R41, PT ;  /* 0x000000290800720c */ /* 0x000fe20003f86270 */
[----:B------:R-:W-:Y:S01]  /*4150*/  FMUL.FTZ R8, R11, UR4 ;  /* 0x000000040b087c20 */ /* 0x000fe20008410000 */
[----:B------:R-:W-:-:S02]  /*4160*/  ISETP.GE.AND P0, PT, R4, R42, PT ;  /* 0x0000002a0400720c */ /* 0x000fc40003f06270 */
[----:B------:R-:W-:Y:S01]  /*4170*/  ISETP.GE.AND P3, PT, R4, R41, PT ;  /* 0x000000290400720c */ /* 0x000fe20003f66270 */
[----:B------:R-:W-:Y:S01]  /*4180*/  FMUL.FTZ R4, R7, UR4 ;  /* 0x0000000407047c20 */ /* 0x000fe20008410000 */
[----:B--2---:R-:W-:Y:S01]  /*4190*/  LOP3.LUT R9, R43, 0xe9, RZ, 0xfc, !PT ;  /* 0x000000e92b097812 */ /* 0x004fe200078efcff */
[----:B------:R-:W1:Y:S01]  /*41a0*/  MUFU.TANH R8, R8 ;  /* 0x0000000800087308 */ /* 0x000e620000002400 */
[----:B-----5:R-:W-:Y:S02]  /*41b0*/  FSEL R59, R59, -INF , !P0 ;  /* 0xff8000003b3b7808 */ /* 0x020fe40004000000 */
[----:B------:R-:W-:Y:S02]  /*41c0*/  FSEL R65, R65, -INF , !P5 ;  /* 0xff80000041417808 */ /* 0x000fe40006800000 */
[----:B------:R-:W-:Y:S02]  /*41d0*/  FSEL R49, R49, -INF , !P2 ;  /* 0xff80000031317808 */ /* 0x000fe40005000000 */
[----:B------:R-:W-:Y:S01]  /*41e0*/  FSEL R64, R64, -INF , !P6 ;  /* 0xff80000040407808 */ /* 0x000fe20007000000 */
[----:B------:R-:W-:Y:S01]  /*41f0*/  MUFU.TANH R57, R57 ;  /* 0x0000003900397308 */ /* 0x000fe20000002400 */
[----:B------:R-:W-:-:S02]  /*4200*/  ISETP.NE.AND P0, PT, R40, 0x1, PT ;  /* 0x000000012800780c */ /* 0x000fc40003f05270 */
[-C--:B------:R-:W-:Y:S02]  /*4210*/  ISETP.GE.AND P5, PT, R10, R41.reuse, PT ;  /* 0x000000290a00720c */ /* 0x080fe40003fa6270 */
[C---:B------:R-:W-:Y:S02]  /*4220*/  ISETP.GE.AND P2, PT, R9.reuse, R42, PT ;  /* 0x0000002a0900720c */ /* 0x040fe40003f46270 */
[----:B------:R-:W-:Y:S01]  /*4230*/  ISETP.GE.AND P6, PT, R9, R41, PT ;  /* 0x000000290900720c */ /* 0x000fe20003fc6270 */
[----:B------:R-:W2:Y:S01]  /*4240*/  MUFU.TANH R5, R5 ;  /* 0x0000000500057308 */ /* 0x000ea20000002400 */
[C---:B------:R-:W-:Y:S02]  /*4250*/  LOP3.LUT R9, R43.reuse, 0xf0, RZ, 0xfc, !PT ;  /* 0x000000f02b097812 */ /* 0x040fe400078efcff */
[----:B------:R-:W-:Y:S02]  /*4260*/  LOP3.LUT R6, R43, 0xf8, RZ, 0xfc, !PT ;  /* 0x000000f82b067812 */ /* 0x000fe400078efcff */
[----:B------:R-:W-:-:S02]  /*4270*/  FSEL R48, R48, -INF , !P4 ;  /* 0xff80000030307808 */ /* 0x000fc40006000000 */
[----:B------:R-:W-:Y:S01]  /*4280*/  FSEL R63, R63, -INF , !P1 ;  /* 0xff8000003f3f7808 */ /* 0x000fe20004800000 */
[----:B------:R-:W4:Y:S01]  /*4290*/  MUFU.TANH R4, R4 ;  /* 0x0000000400047308 */ /* 0x000f220000002400 */
[----:B------:R-:W-:Y:S02]  /*42a0*/  FSEL R46, R46, -INF , !P5 ;  /* 0xff8000002e2e7808 */ /* 0x000fe40006800000 */
[----:B------:R-:W-:Y:S01]  /*42b0*/  FSEL R61, R16, -INF , !P2 ;  /* 0xff800000103d7808 */ /* 0x000fe20005000000 */
[----:B------:R-:W-:Y:S01]  /*42c0*/  BAR.SYNC.DEFER_BLOCKING 0x0 ;  /* 0x0000000000007b1d */ /* 0x000fe20000010000 */
[CC--:B------:R-:W-:Y:S02]  /*42d0*/  ISETP.GE.AND P4, PT, R9.reuse, R42.reuse, PT ;  /* 0x0000002a0900720c */ /* 0x0c0fe40003f86270 */
[----:B------:R-:W-:Y:S02]  /*42e0*/  ISETP.GE.AND P1, PT, R9, R41, PT ;  /* 0x000000290900720c */ /* 0x000fe40003f26270 */
[----:B------:R-:W-:-:S02]  /*42f0*/  ISETP.GE.AND P5, PT, R6, R42, PT ;  /* 0x0000002a0600720c */ /* 0x000fc40003fa6270 */
[----:B------:R-:W-:Y:S02]  /*4300*/  ISETP.GE.AND P2, PT, R6, R41, PT ;  /* 0x000000290600720c */ /* 0x000fe40003f46270 */
[----:B------:R-:W-:Y:S02]  /*4310*/  LOP3.LUT R6, R43, 0xf9, RZ, 0xfc, !PT ;  /* 0x000000f92b067812 */ /* 0x000fe400078efcff */
[----:B------:R-:W-:Y:S02]  /*4320*/  FSEL R45, R45, -INF , !P6 ;  /* 0xff8000002d2d7808 */ /* 0x000fe40007000000 */
[----:B------:R-:W-:Y:S02]  /*4330*/  FSEL R60, R60, -INF , !P4 ;  /* 0xff8000003c3c7808 */ /* 0x000fe40006000000 */
[----:B---3--:R-:W-:Y:S02]  /*4340*/  FSEL R44, R44, -INF , !P1 ;  /* 0xff8000002c2c7808 */ /* 0x008fe40004800000 */
[----:B------:R-:W-:-:S02]  /*4350*/  ISETP.GE.AND P6, PT, R43, R42, PT ;  /* 0x0000002a2b00720c */ /* 0x000fc40003fc6270 */
[C---:B------:R-:W-:Y:S02]  /*4360*/  ISETP.GE.AND P4, PT, R6.reuse, R42, PT ;  /* 0x0000002a0600720c */ /* 0x040fe40003f86270 */
[----:B------:R-:W-:Y:S02]  /*4370*/  ISETP.GE.AND P1, PT, R6, R41, PT ;  /* 0x000000290600720c */ /* 0x000fe40003f26270 */
[----:B-1----:R-:W-:Y:S02]  /*4380*/  FSEL R43, R8, -INF , !P3 ;  /* 0xff800000082b7808 */ /* 0x002fe40005800000 */
[----:B------:R-:W-:Y:S02]  /*4390*/  FSEL R58, R58, -INF , !P5 ;  /* 0xff8000003a3a7808 */ /* 0x000fe40006800000 */
[----:B--2---:R-:W-:Y:S02]  /*43a0*/  FSEL R42, R5, -INF , !P2 ;  /* 0xff800000052a7808 */ /* 0x004fe40005000000 */
[----:B------:R-:W-:-:S02]  /*43b0*/  FSEL R6, R2, -INF , !P6 ;  /* 0xff80000002067808 */ /* 0x000fc40007000000 */
[----:B------:R-:W-:Y:S02]  /*43c0*/  FSEL R57, R57, -INF , !P4 ;  /* 0xff80000039397808 */ /* 0x000fe40006000000 */
[----:B----4-:R-:W-:Y:S01]  /*43d0*/  FSEL R41, R4, -INF , !P1 ;  /* 0xff80000004297808 */ /* 0x010fe20004800000 */
        /* <DEDUP_REMOVED lines=14> */
.L_x_1352:
        /* <DEDUP_REMOVED lines=40> */
[C---:B------:R-:W-:Y:S02]  /*4740*/  IMAD.WIDE R12, R7.reuse, 0x4, R240 ;  /* 0x00000004070c7825 */ /* 0x040fe400078e02f0 */
[----:B------:R-:W2:Y:S04]  /*4750*/  LDG.E R9, desc[UR24][R8.64] ;  /* 0x0000001808097981 */ /* 0x000ea8000c1e1900 */
[----:B------:R-:W2:Y:S01]  /*4760*/  LDG.E R2, desc[UR24][R12.64] ;  /* 0x000000180c027981 */ /* 0x000ea2000c1e1900 */
[----:B------:R-:W-:-:S04]  /*4770*/  IMAD.IADD R4, R7, 0x1, -R4 ;  /* 0x0000000107047824 */ /* 0x000fc800078e0a04 */
[----:B------:R-:W-:-:S04]  /*4780*/  IMAD R5, R4, R5, -0x100 ;  /* 0xffffff0004057424 */ /* 0x000fc800078e0205 */
[----:B------:R-:W-:Y:S01]  /*4790*/  IMAD.WIDE.U32 R14, R5, R32, RZ ;  /* 0x00000020050e7225 */ /* 0x000fe200078e00ff */
[----:B------:R-:W-:-:S05]  /*47a0*/  SHF.R.S32.HI R7, RZ, 0x1f, R5 ;  /* 0x0000001fff077819 */ /* 0x000fca0000011405 */
[----:B------:R-:W-:-:S04]  /*47b0*/  IMAD R4, R7, R32, RZ ;  /* 0x0000002007047224 */ /* 0x000fc800078e02ff */
        /* <DEDUP_REMOVED lines=10> */
.L_x_1353:
[C---:B------:R-:W-:Y:S01]  /*4860*/  LEA R8, P1, R11.reuse, R232, 0x1 ;  /* 0x000000e80b087211 */ /* 0x040fe200078208ff */
[----:B------:R-:W-:Y:S01]  /*4870*/  @!PT LDS RZ, [RZ] ;  /* 0x00000000fffff984 */ /* 0x000fe20000000800 */
[----:B------:R-:W-:Y:S01]  /*4880*/  @!PT LDS RZ, [RZ] ;  /* 0x00000000fffff984 */ /* 0x000fe20000000800 */
[----:B------:R-:W-:Y:S01]  /*4890*/  @!PT LDS RZ, [RZ] ;  /* 0x00000000fffff984 */ /* 0x000fe20000000800 */
[----:B------:R1:W-:Y:S03]  /*48a0*/  LDGSTS.E.BYPASS.LTC128B.128 [R245+0x1000], desc[UR24][R232.64] ;  /* 0x01000000e8f57fae */ /* 0x0003e6000b981a18 */
[----:B------:R-:W-:Y:S02]  /*48b0*/  IADD3 R4, P2, PT, R8, R69, RZ ;  /* 0x0000004508047210 */ /* 0x000fe40007f5e0ff */
[----:B------:R-:W-:Y:S02]  /*48c0*/  LEA.HI.X R9, R11, R233, R10, 0x1, P1 ;  /* 0x000000e90b097211 */ /* 0x000fe400008f0c0a */
        /* <DEDUP_REMOVED lines=19> */
.L_x_1351:
        /* <DEDUP_REMOVED lines=70> */
[----:B--2---:R-:W-:-:S03]  /*4e60*/  FMNMX.FTZ R7, R8, R7, !PT ;  /* 0x0000000708077209 */ /* 0x004fc60007810000 */
[----:B------:R-:W-:Y:S01]  /*4e70*/  LDSM.16.MT88.4 R8, [R150+0x5400] ;  /* 0x005400009608783b */ /* 0x000fe20000004200 */
[----:B---3--:R-:W-:-:S03]  /*4e80*/  FMNMX.FTZ R5, R4, R5, !PT ;  /* 0x0000000504057209 */ /* 0x008fc60007810000 */
[----:B------:R-:W2:Y:S04]  /*4e90*/  SHFL.BFLY PT, R2, R7, 0x1, 0x1f ;  /* 0x0c201f0007027f89 */ /* 0x000ea800000e0000 */
[----:B------:R-:W3:Y:S01]  /*4ea0*/  SHFL.BFLY PT, R0, R5, 0x1, 0x1f ;  /* 0x0c201f0005007f89 */ /* 0x000ee200000e0000 */
[----:B--2---:R-:W-:-:S04]  /*4eb0*/  FMNMX.FTZ R2, R7, R2, !PT ;  /* 0x0000000207027209 */ /* 0x004fc80007810000 */
[C---:B------:R-:W-:Y:S01]  /*4ec0*/  FSETP.NEU.FTZ.AND P1, PT, R2.reuse, -INF , PT ;  /* 0xff8000000200780b */ /* 0x040fe20003f3d000 */
[----:B-1----:R-:W-:Y:S01]  /*4ed0*/  FMUL.FTZ R69, R2, UR4 ;  /* 0x0000000402457c20 */ /* 0x002fe20008410000 */
[----:B---3--:R-:W-:-:S04]  /*4ee0*/  FMNMX.FTZ R0, R5, R0, !PT ;  /* 0x0000000005007209 */ /* 0x008fc80007810000 */
[----:B------:R-:W-:Y:S01]  /*4ef0*/  FSEL R69, R69, RZ, P1 ;  /* 0x000000ff45457208 */ /* 0x000fe20000800000 */
[C---:B------:R-:W-:Y:S01]  /*4f00*/  FMUL.FTZ R75, R0.reuse, UR4 ;  /* 0x00000004004b7c20 */ /* 0x040fe20008410000 */
[----:B------:R-:W-:-:S03]  /*4f10*/  FSETP.NEU.FTZ.AND P1, PT, R0, -INF , PT ;  /* 0xff8000000000780b */ /* 0x000fc60003f3d000 */
[--C-:B------:R-:W-:Y:S01]  /*4f20*/  FFMA.FTZ R6, R6, UR4, -R69.reuse ;  /* 0x0000000406067c23 */ /* 0x100fe20008010845 */
[----:B------:R-:W-:Y:S01]  /*4f30*/  FSEL R75, R75, RZ, P1 ;  /* 0x000000ff4b4b7208 */ /* 0x000fe20000800000 */
[--C-:B------:R-:W-:Y:S01]  /*4f40*/  FFMA.FTZ R103, R124, UR4, -R69.reuse ;  /* 0x000000047c677c23 */ /* 0x100fe20008010845 */
[--C-:B------:R-:W-:Y:S01]  /*4f50*/  FFMA.FTZ R95, R110, UR4, -R69.reuse ;  /* 0x000000046e5f7c23 */ /* 0x100fe20008010845 */
[----:B------:R1:W-:Y:S01]  /*4f60*/  MUFU.EX2 R124, R6 ;  /* 0x00000006007c7308 */ /* 0x0003e20000000800 */
[----:B------:R-:W-:Y:S01]  /*4f70*/  FFMA.FTZ R89, R89, UR4, -R69 ;  /* 0x0000000459597c23 */ /* 0x000fe20008010845 */
[--C-:B------:R-:W-:Y:S01]  /*4f80*/  FFMA.FTZ R101, R122, UR4, -R75.reuse ;  /* 0x000000047a657c23 */ /* 0x100fe2000801084b */
[--C-:B------:R-:W-:Y:S01]  /*4f90*/  FFMA.FTZ R93, R108, UR4, -R75.reuse ;  /* 0x000000046c5d7c23 */ /* 0x100fe2000801084b */
[--C-:B------:R-:W-:Y:S01]  /*4fa0*/  FFMA.FTZ R83, R83, UR4, -R75.reuse ;  /* 0x0000000453537c23 */ /* 0x100fe2000801084b */
[----:B------:R-:W-:Y:S01]  /*4fb0*/  FFMA.FTZ R79, R79, UR4, -R75 ;  /* 0x000000044f4f7c23 */ /* 0x000fe2000801084b */
[----:B------:R-:W2:Y:S01]  /*4fc0*/  MUFU.EX2 R103, R103 ;  /* 0x0000006700677308 */ /* 0x000ea20000000800 */
[--C-:B------:R-:W-:Y:S01]  /*4fd0*/  FFMA.FTZ R39, R39, UR4, -R69.reuse ;  /* 0x0000000427277c23 */ /* 0x100fe20008010845 */
[--C-:B------:R-:W-:Y:S01]  /*4fe0*/  FFMA.FTZ R37, R37, UR4, -R69.reuse ;  /* 0x0000000425257c23 */ /* 0x100fe20008010845 */
[--C-:B------:R-:W-:Y:S01]  /*4ff0*/  FFMA.FTZ R91, R104, UR4, -R69.reuse ;  /* 0x00000004685b7c23 */ /* 0x100fe20008010845 */
[----:B------:R3:W-:Y:S01]  /*5000*/  MUFU.EX2 R110, R89 ;  /* 0x00000059006e7308 */ /* 0x0007e20000000800 */
[----:B------:R-:W-:Y:S01]  /*5010*/  FFMA.FTZ R81, R90, UR4, -R69 ;  /* 0x000000045a517c23 */ /* 0x000fe20008010845 */
[----:B------:R-:W-:Y:S01]  /*5020*/  FFMA.FTZ R98, R98, UR4, -R75 ;  /* 0x0000000462627c23 */ /* 0x000fe2000801084b */
[--C-:B------:R-:W-:Y:S01]  /*5030*/  FFMA.FTZ R28, R35, UR4, -R69.reuse ;  /* 0x00000004231c7c23 */ /* 0x100fe20008010845 */
[----:B-1----:R-:W1:Y:S01]  /*5040*/  LDSM.16.MT88.4 R4, [R3+0x5000] ;  /* 0x005000000304783b */ /* 0x002e620000004200 */
[----:B------:R-:W4:Y:S01]  /*5050*/  MUFU.EX2 R95, R95 ;  /* 0x0000005f005f7308 */ /* 0x000f220000000800 */
[--C-:B------:R-:W-:Y:S01]  /*5060*/  FFMA.FTZ R107, R34, UR4, -R69.reuse ;  /* 0x00000004226b7c23 */ /* 0x100fe20008010845 */
[----:B------:R-:W-:Y:S01]  /*5070*/  FFMA.FTZ R78, R78, UR4, -R69 ;  /* 0x000000044e4e7c23 */ /* 0x000fe20008010845 */
[----:B------:R-:W-:Y:S01]  /*5080*/  LDSM.16.MT88.4 R32, [R150+0x5800] ;  /* 0x005800009620783b */ /* 0x000fe20000004200 */
[----:B------:R5:W-:Y:S01]  /*5090*/  MUFU.EX2 R122, R83 ;  /* 0x00000053007a7308 */ /* 0x000be20000000800 */
[----:B--2---:R-:W-:Y:S01]  /*50a0*/  F2FP.BF16.F32.PACK_AB R12, R103, R124 ;  /* 0x0000007c670c723e */ /* 0x004fe200000010ff */
[--C-:B------:R-:W-:Y:S01]  /*50b0*/  FFMA.FTZ R99, R73, UR4, -R75.reuse ;  /* 0x0000000449637c23 */ /* 0x100fe2000801084b */
[--C-:B------:R-:W-:Y:S01]  /*50c0*/  FFMA.FTZ R117, R72, UR4, -R75.reuse ;  /* 0x0000000448757c23 */ /* 0x100fe2000801084b */
[----:B------:R-:W2:Y:S01]  /*50d0*/  MUFU.EX2 R101, R101 ;  /* 0x0000006500657308 */ /* 0x000ea20000000800 */
[--C-:B---3--:R-:W-:Y:S01]  /*50e0*/  FFMA.FTZ R89, R74, UR4, -R75.reuse ;  /* 0x000000044a597c23 */ /* 0x108fe2000801084b */
[--C-:B------:R-:W-:Y:S01]  /*50f0*/  FFMA.FTZ R74, R36, UR4, -R75.reuse ;  /* 0x00000004244a7c23 */ /* 0x100fe2000801084b */
[----:B------:R-:W-:Y:S01]  /*5100*/  FFMA.FTZ R115, R71, UR4, -R75 ;  /* 0x0000000447737c23 */ /* 0x000fe2000801084b */
[----:B------:R3:W-:Y:S01]  /*5110*/  MUFU.EX2 R108, R79 ;  /* 0x0000004f006c7308 */ /* 0x0007e20000000800 */
[----:B------:R-:W-:Y:S01]  /*5120*/  FFMA.FTZ R109, R70, UR4, -R69 ;  /* 0x00000004466d7c23 */ /* 0x000fe20008010845 */
[----:B----4-:R-:W-:Y:S01]  /*5130*/  F2FP.BF16.F32.PACK_AB R14, R95, R110 ;  /* 0x0000006e5f0e723e */ /* 0x010fe200000010ff */
[--C-:B------:R-:W-:Y:S01]  /*5140*/  FFMA.FTZ R97, R97, UR4, -R75.reuse ;  /* 0x0000000461617c23 */ /* 0x100fe2000801084b */
[----:B------:R-:W4:Y:S01]  /*5150*/  MUFU.EX2 R93, R93 ;  /* 0x0000005d005d7308 */ /* 0x000f220000000800 */
[--C-:B------:R-:W-:Y:S01]  /*5160*/  FFMA.FTZ R118, R118, UR4, -R75.reuse ;  /* 0x0000000476767c23 */ /* 0x100fe2000801084b */
[----:B-----5:R-:W-:Y:S01]  /*5170*/  FFMA.FTZ R83, R38, UR4, -R75 ;  /* 0x0000000426537c23 */ /* 0x020fe2000801084b */
[--C-:B------:R-:W-:Y:S01]  /*5180*/  FFMA.FTZ R113, R87, UR4, -R69.reuse ;  /* 0x0000000457717c23 */ /* 0x100fe20008010845 */
[----:B------:R-:W-:Y:S01]  /*5190*/  MUFU.EX2 R104, R39 ;  /* 0x0000002700687308 */ /* 0x000fe20000000800 */
[--C-:B------:R-:W-:Y:S01]  /*51a0*/  FFMA.FTZ R111, R92, UR4, -R69.reuse ;  /* 0x000000045c6f7c23 */ /* 0x100fe20008010845 */
[----:B--2---:R-:W-:Y:S01]  /*51b0*/  F2FP.BF16.F32.PACK_AB R13, R101, R122 ;  /* 0x0000007a650d723e */ /* 0x004fe200000010ff */
[----:B------:R-:W-:Y:S01]  /*51c0*/  FFMA.FTZ R105, R105, UR4, -R69 ;  /* 0x0000000469697c23 */ /* 0x000fe20008010845 */
[----:B------:R2:W-:Y:S01]  /*51d0*/  MUFU.EX2 R90, R37 ;  /* 0x00000025005a7308 */ /* 0x0005e20000000800 */
[----:B------:R-:W-:Y:S01]  /*51e0*/  FFMA.FTZ R152, R152, UR4, -R75 ;  /* 0x0000000498987c23 */ /* 0x000fe2000801084b */
[--C-:B---3--:R-:W-:Y:S01]  /*51f0*/  FFMA.FTZ R79, R80, UR4, -R69.reuse ;  /* 0x00000004504f7c23 */ /* 0x108fe20008010845 */
[----:B------:R-:W-:Y:S01]  /*5200*/  FFMA.FTZ R252, R252, UR4, -R69 ;  /* 0x00000004fcfc7c23 */ /* 0x000fe20008010845 */
[----:B------:R-:W3:Y:S01]  /*5210*/  MUFU.EX2 R91, R91 ;  /* 0x0000005b005b7308 */ /* 0x000ee20000000800 */
[--C-:B------:R-:W-:Y:S01]  /*5220*/  FFMA.FTZ R250, R250, UR4, -R75.reuse ;  /* 0x00000004fafa7c23 */ /* 0x100fe2000801084b */
        /* <DEDUP_REMOVED lines=8> */
[----:B--2---:R-:W2:Y:S01]  /*52b0*/  LDSM.16.MT88.4 R36, [R3+0x5400] ;  /* 0x005400000324783b */ /* 0x004ea20000004200 */
[----:B------:R-:W-:Y:S01]  /*52c0*/  FFMA.FTZ R125, R164, UR4, -R75 ;  /* 0x00000004a47d7c23 */ /* 0x000fe2000801084b */
[----:B------:R-:W4:Y:S01]  /*52d0*/  MUFU.EX2 R89, R89 ;  /* 0x0000005900597308 */ /* 0x000f220000000800 */
[--C-:B------:R-:W-:Y:S01]  /*52e0*/  FFMA.FTZ R119, R160, UR4, -R69.reuse ;  /* 0x00000004a0777c23 */ /* 0x100fe20008010845 */
[----:B------:R-:W-:Y:S01]  /*52f0*/  FFMA.FTZ R123, R166, UR4, -R69 ;  /* 0x00000004a67b7c23 */ /* 0x000fe20008010845 */
[--C-:B------:R-:W-:Y:S01]  /*5300*/  FFMA.FTZ R127, R178, UR4, -R75.reuse ;  /* 0x00000004b27f7c23 */ /* 0x100fe2000801084b */
[----:B------:R-:W-:Y:S01]  /*5310*/  MUFU.EX2 R83, R83 ;  /* 0x0000005300537308 */ /* 0x000fe20000000800 */
[C---:B------:R-:W-:Y:S01]  /*5320*/  HMMA.16816.F32.BF16 R20, R12.reuse, R22, RZ ;  /* 0x000000160c14723c */ /* 0x040fe200000418ff */
[----:B------:R-:W-:Y:S01]  /*5330*/  FFMA.FTZ R180, R180, UR4, -R75 ;  /* 0x00000004b4b47c23 */ /* 0x000fe2000801084b */
[----:B------:R-:W-:Y:S01]  /*5340*/  FFMA.FTZ R222, R222, UR4, -R69 ;  /* 0x00000004dede7c23 */ /* 0x000fe20008010845 */
[----:B------:R-:W5:Y:S01]  /*5350*/  MUFU.EX2 R74, R74 ;  /* 0x0000004a004a7308 */ /* 0x000f620000000800 */
[----:B------:R-:W-:Y:S01]  /*5360*/  FFMA.FTZ R220, R220, UR4, -R75 ;  /* 0x00000004dcdc7c23 */ /* 0x000fe2000801084b */
[--C-:B------:R-:W-:Y:S01]  /*5370*/  FFMA.FTZ R129, R216, UR4, -R69.reuse ;  /* 0x00000004d8817c23 */ /* 0x100fe20008010845 */
[----:B------:R-:W-:Y:S01]  /*5380*/  FFMA.FTZ R131, R200, UR4, -R69 ;  /* 0x00000004c8837c23 */ /* 0x000fe20008010845 */
[----:B------:R5:W-:Y:S01]  /*5390*/  MUFU.EX2 R80, R28 ;  /* 0x0000001c00507308 */ /* 0x000be20000000800 */
[C---:B-1----:R-:W-:Y:S01]  /*53a0*/  HMMA.16816.F32.BF16 R16, R12.reuse, R4, RZ ;  /* 0x000000040c10723c */ /* 0x042fe200000418ff */
[----:B---3--:R-:W-:Y:S01]  /*53b0*/  F2FP.BF16.F32.PACK_AB R4, R91, R104 ;  /* 0x000000685b04723e */ /* 0x008fe200000010ff */
[--C-:B------:R-:W-:Y:S01]  /*53c0*/  FFMA.FTZ R135, R206, UR4, -R75.reuse ;  /* 0x00000004ce877c23 */ /* 0x100fe2000801084b */
[----:B----4-:R-:W-:Y:S01]  /*53d0*/  F2FP.BF16.F32.PACK_AB R5, R89, R98 ;  /* 0x000000625905723e */ /* 0x010fe200000010ff */
[----:B------:R-:W1:Y:S01]  /*53e0*/  MUFU.EX2 R79, R79 ;  /* 0x0000004f004f7308 */ /* 0x000e620000000800 */
[--C-:B------:R-:W-:Y:S01]  /*53f0*/  FFMA.FTZ R133, R210, UR4, -R75.reuse ;  /* 0x00000004d2857c23 */ /* 0x100fe2000801084b */
[----:B------:R-:W-:Y:S01]  /*5400*/  FFMA.FTZ R208, R208, UR4, -R75 ;  /* 0x00000004d0d07c23 */ /* 0x000fe2000801084b */
[----:B------:R-:W-:Y:S01]  /*5410*/  FFMA.FTZ R214, R214, UR4, -R69 ;  /* 0x00000004d6d67c23 */ /* 0x000fe20008010845 */
[----:B------:R-:W-:Y:S01]  /*5420*/  HMMA.16816.F32.BF16 R12, R12, R6, RZ ;  /* 0x000000060c0c723c */ /* 0x000fe200000418ff */
[----:B------:R-:W-:Y:S01]  /*5430*/  F2FP.BF16.F32.PACK_AB R6, R81, R90 ;  /* 0x0000005a5106723e */ /* 0x000fe200000010ff */
[----:B------:R-:W-:Y:S01]  /*5440*/  MUFU.EX2 R78, R78 ;  /* 0x0000004e004e7308 */ /* 0x000fe20000000800 */
[----:B-----5:R-:W-:Y:S01]  /*5450*/  F2FP.BF16.F32.PACK_AB R7, R74, R83 ;  /* 0x000000534a07723e */ /* 0x020fe200000010ff */
[----:B------:R-:W-:Y:S01]  /*5460*/  FFMA.FTZ R212, R212, UR4, -R75 ;  /* 0x00000004d4d47c23 */ /* 0x000fe2000801084b */
[----:B------:R-:W3:Y:S01]  /*5470*/  LDSM.16.MT88.4 R28, [R3+0x5800] ;  /* 0x00580000031c783b */ /* 0x000ee20000004200 */
[----:B------:R4:W-:Y:S01]  /*5480*/  MUFU.EX2 R72, R99 ;  /* 0x0000006300487308 */ /* 0x0009e20000000800 */
[--C-:B------:R-:W-:Y:S01]  /*5490*/  FFMA.FTZ R137, R204, UR4, -R69.reuse ;  /* 0x00000004cc897c23 */ /* 0x100fe20008010845 */
[----:B------:R-:W-:Y:S01]  /*54a0*/  FFMA.FTZ R139, R196, UR4, -R69 ;  /* 0x00000004c48b7c23 */ /* 0x000fe20008010845 */
[----:B------:R-:W-:Y:S01]  /*54b0*/  FFMA.FTZ R143, R190, UR4, -R75 ;  /* 0x00000004be8f7c23 */ /* 0x000fe2000801084b */
[C---:B------:R-:W-:Y:S01]  /*54c0*/  HMMA.16816.F32.BF16 R24, R4.reuse, R8, R24 ;  /* 0x000000080418723c */ /* 0x040fe20000041818 */
[----:B------:R-:W-:Y:S01]  /*54d0*/  FFMA.FTZ R9, R77, UR4, -R69 ;  /* 0x000000044d097c23 */ /* 0x000fe20008010845 */
[--C-:B------:R-:W-:Y:S01]  /*54e0*/  FFMA.FTZ R8, R76, UR4, -R75.reuse ;  /* 0x000000044c087c23 */ /* 0x100fe2000801084b */
[----:B------:R5:W-:Y:S01]  /*54f0*/  MUFU.EX2 R77, R107 ;  /* 0x0000006b004d7308 */ /* 0x000be20000000800 */
[--C-:B------:R-:W-:Y:S01]  /*5500*/  FFMA.FTZ R145, R184, UR4, -R75.reuse ;  /* 0x00000004b8917c23 */ /* 0x100fe2000801084b */
[----:B------:R-:W-:Y:S01]  /*5510*/  FFMA.FTZ R182, R182, UR4, -R75 ;  /* 0x00000004b6b67c23 */ /* 0x000fe2000801084b */
[--C-:B------:R-:W-:Y:S01]  /*5520*/  FFMA.FTZ R198, R198, UR4, -R69.reuse ;  /* 0x00000004c6c67c23 */ /* 0x100fe20008010845 */
[----:B------:R-:W-:Y:S01]  /*5530*/  MUFU.EX2 R76, R9 ;  /* 0x00000009004c7308 */ /* 0x000fe20000000800 */
[C---:B------:R-:W-:Y:S01]  /*5540*/  HMMA.16816.F32.BF16 R20, R4.reuse, R10, R20 ;  /* 0x0000000a0414723c */ /* 0x040fe20000041814 */
[----:B------:R-:W-:Y:S01]  /*5550*/  FFMA.FTZ R194, R194, UR4, -R69 ;  /* 0x00000004c2c27c23 */ /* 0x000fe20008010845 */
[--C-:B----4-:R-:W-:Y:S01]  /*5560*/  FFMA.FTZ R99, R116, UR4, -R75.reuse ;  /* 0x0000000474637c23 */ /* 0x110fe2000801084b */
[----:B------:R4:W4:Y:S01]  /*5570*/  MUFU.EX2 R73, R8 ;  /* 0x0000000800497308 */ /* 0x0009220000000800 */
[----:B------:R-:W-:Y:S01]  /*5580*/  FFMA.FTZ R188, R188, UR4, -R75 ;  /* 0x00000004bcbc7c23 */ /* 0x000fe2000801084b */
[--C-:B------:R-:W-:Y:S01]  /*5590*/  FFMA.FTZ R141, R192, UR4, -R69.reuse ;  /* 0x00000004c08d7c23 */ /* 0x100fe20008010845 */
[----:B------:R-:W-:Y:S01]  /*55a0*/  FFMA.FTZ R147, R176, UR4, -R69 ;  /* 0x00000004b0937c23 */ /* 0x000fe20008010845 */
[----:B------:R4:W-:Y:S01]  /*55b0*/  MUFU.EX2 R71, R117 ;  /* 0x0000007500477308 */ /* 0x0009e20000000800 */
[C---:B--2---:R-:W-:Y:S01]  /*55c0*/  HMMA.16816.F32.BF16 R16, R4.reuse, R36, R16 ;  /* 0x000000240410723c */ /* 0x044fe20000041810 */
[----:B-1----:R-:W-:Y:S01]  /*55d0*/  F2FP.BF16.F32.PACK_AB R36, R79, R80 ;  /* 0x000000504f24723e */ /* 0x002fe200000010ff */
[--C-:B-----5:R-:W-:Y:S01]  /*55e0*/  FFMA.FTZ R107, R85, UR4, -R75.reuse ;  /* 0x00000004556b7c23 */ /* 0x120fe2000801084b */
[----:B------:R-:W1:Y:S01]  /*55f0*/  MUFU.EX2 R70, R115 ;  /* 0x0000007300467308 */ /* 0x000e620000000800 */
[--C-:B------:R-:W-:Y:S01]  /*5600*/  FFMA.FTZ R149, R172, UR4, -R75.reuse ;  /* 0x00000004ac957c23 */ /* 0x100fe2000801084b */
[--C-:B------:R-:W-:Y:S01]  /*5610*/  FFMA.FTZ R151, R156, UR4, -R75.reuse ;  /* 0x000000049c977c23 */ /* 0x100fe2000801084b */
[--C-:B------:R-:W-:Y:S01]  /*5620*/  FFMA.FTZ R154, R154, UR4, -R75.reuse ;  /* 0x000000049a9a7c23 */ /* 0x100fe2000801084b */
[----:B------:R2:W5:Y:S01]  /*5630*/  MUFU.EX2 R87, R109 ;  /* 0x0000006d00577308 */ /* 0x0005620000000800 */
[----:B------:R-:W-:Y:S01]  /*5640*/  HMMA.16816.F32.BF16 R12, R4, R38, R12 ;  /* 0x00000026040c723c */ /* 0x000fe2000004180c */
[----:B----4-:R-:W4:Y:S01]  /*5650*/  LDSM.16.MT88.4 R8, [R150+0x5c00] ;  /* 0x005c00009608783b */ /* 0x010f220000004200 */
[----:B------:R-:W-:Y:S01]  /*5660*/  F2FP.BF16.F32.PACK_AB R37, R72, R73 ;  /* 0x000000494825723e */ /* 0x000fe200000010ff */
[----:B------:R3:W-:Y:S01]  /*5670*/  MUFU.EX2 R92, R113 ;  /* 0x00000071005c7308 */ /* 0x0007e20000000800 */
[----:B------:R-:W-:Y:S01]  /*5680*/  F2FP.BF16.F32.PACK_AB R38, R77, R78 ;  /* 0x0000004e4d26723e */ /* 0x000fe200000010ff */
[----:B------:R-:W4:Y:S01]  /*5690*/  LDSM.16.MT88.4 R4, [R3+0x5c00] ;  /* 0x005c00000304783b */ /* 0x000f220000004200 */
[----:B------:R-:W-:Y:S01]  /*56a0*/  FFMA.FTZ R117, R226, UR4, -R75 ;  /* 0x00000004e2757c23 */ /* 0x000fe2000801084b */
[----:B------:R3:W3:Y:S01]  /*56b0*/  MUFU.EX2 R85, R111 ;  /* 0x0000006f00557308 */ /* 0x0006e20000000800 */
[--C-:B------:R-:W-:Y:S01]  /*56c0*/  FFMA.FTZ R186, R186, UR4, -R69.reuse ;  /* 0x00000004baba7c23 */ /* 0x100fe20008010845 */
[----:B-1----:R-:W-:Y:S01]  /*56d0*/  F2FP.BF16.F32.PACK_AB R39, R70, R71 ;  /* 0x000000474627723e */ /* 0x002fe200000010ff */
[--C-:B------:R-:W-:Y:S01]  /*56e0*/  FFMA.FTZ R115, R158, UR4, -R69.reuse ;  /* 0x000000049e737c23 */ /* 0x100fe20008010845 */
[----:B------:R1:W-:Y:S01]  /*56f0*/  MUFU.EX2 R116, R107 ;  /* 0x0000006b00747308 */ /* 0x0003e20000000800 */
[----:B------:R-:W-:Y:S01]  /*5700*/  FFMA.FTZ R174, R174, UR4, -R69 ;  /* 0x00000004aeae7c23 */ /* 0x000fe20008010845 */
[--C-:B--2---:R-:W-:Y:S01]  /*5710*/  FFMA.FTZ R109, R248, UR4, -R75.reuse ;  /* 0x00000004f86d7c23 */ /* 0x104fe2000801084b */
[----:B------:R-:W-:Y:S01]  /*5720*/  FFMA.FTZ R170, R170, UR4, -R75 ;  /* 0x00000004aaaa7c23 */ /* 0x000fe2000801084b */
[----:B------:R-:W2:Y:S01]  /*5730*/  MUFU.EX2 R99, R99 ;  /* 0x0000006300637308 */ /* 0x000ea20000000800 */
[C---:B------:R-:W-:Y:S01]  /*5740*/  HMMA.16816.F32.BF16 R24, R36.reuse, R32, R24 ;  /* 0x000000202418723c */ /* 0x040fe20000041818 */
[----:B-----5:R-:W-:Y:S01]  /*5750*/  F2FP.BF16.F32.PACK_AB R32, R87, R76 ;  /* 0x0000004c5720723e */ /* 0x020fe200000010ff */
[--C-:B---3--:R-:W-:Y:S01]  /*5760*/  FFMA.FTZ R113, R244, UR4, -R69.reuse ;  /* 0x00000004f4717c23 */ /* 0x108fe20008010845 */
[----:B------:R-:W-:Y:S01]  /*5770*/  MUFU.EX2 R97, R97 ;  /* 0x0000006100617308 */ /* 0x000fe20000000800 */
[----:B------:R-:W-:Y:S01]  /*5780*/  FFMA.FTZ R153, R134, UR4, -R69 ;  /* 0x0000000486997c23 */ /* 0x000fe20008010845 */
[--C-:B------:R-:W-:Y:S01]  /*5790*/  FFMA.FTZ R111, R146, UR4, -R75.reuse ;  /* 0x00000004926f7c23 */ /* 0x100fe2000801084b */
[----:B------:R-:W-:Y:S01]  /*57a0*/  FFMA.FTZ R155, R126, UR4, -R75 ;  /* 0x000000047e9b7c23 */ /* 0x000fe2000801084b */
[----:B------:R-:W3:Y:S01]  /*57b0*/  MUFU.EX2 R118, R118 ;  /* 0x0000007600767308 */ /* 0x000ee20000000800 */
[C---:B------:R-:W-:Y:S01]  /*57c0*/  HMMA.16816.F32.BF16 R20, R36.reuse, R34, R20 ;  /* 0x000000222414723c */ /* 0x040fe20000041814 */
[----:B------:R-:W-:Y:S01]  /*57d0*/  F2FP.BF16.F32.PACK_AB R34, R85, R92 ;  /* 0x0000005c5522723e */ /* 0x000fe200000010ff */
[--C-:B-1----:R-:W-:Y:S01]  /*57e0*/  FFMA.FTZ R107, R142, UR4, -R69.reuse ;  /* 0x000000048e6b7c23 */ /* 0x102fe20008010845 */
[----:B------:R-:W-:Y:S01]  /*57f0*/  MUFU.EX2 R105, R105 ;  /* 0x0000006900697308 */ /* 0x000fe20000000800 */
[----:B------:R-:W-:Y:S01]  /*5800*/  FFMA.FTZ R140, R140, UR4, -R69 ;  /* 0x000000048c8c7c23 */ /* 0x000fe20008010845 */
[----:B--2---:R-:W-:Y:S01]  /*5810*/  F2FP.BF16.F32.PACK_AB R33, R99, R116 ;  /* 0x000000746321723e */ /* 0x004fe200000010ff */
[--C-:B------:R-:W-:Y:S01]  /*5820*/  FFMA.FTZ R132, R132, UR4, -R75.reuse ;  /* 0x0000000484847c23 */ /* 0x100fe2000801084b */
[----:B------:R-:W-:Y:S01]  /*5830*/  MUFU.EX2 R146, R250 ;  /* 0x000000fa00927308 */ /* 0x000fe20000000800 */
[C---:B------:R-:W-:Y:S01]  /*5840*/  HMMA.16816.F32.BF16 R16, R36.reuse, R28, R16 ;  /* 0x0000001c2410723c */ /* 0x040fe20000041810 */
[----:B------:R-:W-:Y:S01]  /*5850*/  FFMA.FTZ R128, R128, UR4, -R75 ;  /* 0x0000000480807c23 */ /* 0x000fe2000801084b */
[----:B------:R-:W-:Y:S01]  /*5860*/  FADD.FTZ R103, R124, R103 ;  /* 0x000000677c677221 */ /* 0x000fe20000010000 */
[----:B------:R-:W-:Y:S01]  /*5870*/  MUFU.EX2 R107, R107 ;  /* 0x0000006b006b7308 */ /* 0x000fe20000000800 */
[----:B------:R-:W-:Y:S01]  /*5880*/  FADD.FTZ R157, R122, R101 ;  /* 0x000000657a9d7221 */ /* 0x000fe20000010000 */
[----:B---3--:R-:W-:Y:S01]  /*5890*/  F2FP.BF16.F32.PACK_AB R35, R118, R97 ;  /* 0x000000617623723e */ /* 0x008fe200000010ff */
[----:B------:R-:W-:Y:S01]  /*58a0*/  FADD.FTZ R110, R110, R103 ;  /* 0x000000676e6e7221 */ /* 0x000fe20000010000 */
[----:B------:R-:W-:Y:S01]  /*58b0*/  MUFU.EX2 R111, R111 ;  /* 0x0000006f006f7308 */ /* 0x000fe20000000800 */
[----:B------:R-:W-:Y:S01]  /*58c0*/  HMMA.16816.F32.BF16 R28, R36, R30, R12 ;  /* 0x0000001e241c723c */ /* 0x000fe2000004180c */
[----:B------:R-:W1:Y:S01]  /*58d0*/  LDSM.16.MT88.4 R12, [R150+0x6000] ;  /* 0x00600000960c783b */ /* 0x000e620000004200 */
[----:B------:R-:W-:Y:S01]  /*58e0*/  FFMA.FTZ R36, R144, UR4, -R69 ;  /* 0x0000000490247c23 */ /* 0x000fe20008010845 */
[----:B------:R-:W-:Y:S01]  /*58f0*/  MUFU.EX2 R109, R109 ;  /* 0x0000006d006d7308 */ /* 0x000fe20000000800 */
[----:B------:R-:W-:Y:S01]  /*5900*/  FADD.FTZ R108, R108, R157 ;  /* 0x0000009d6c6c7221 */ /* 0x000fe20000010000 */
[--C-:B------:R-:W-:Y:S01]  /*5910*/  FFMA.FTZ R120, R120, UR4, -R69.reuse ;  /* 0x0000000478787c23 */ /* 0x100fe20008010845 */
[----:B------:R-:W-:Y:S01]  /*5920*/  FADD.FTZ R95, R95, R110 ;  /* 0x0000006e5f5f7221 */ /* 0x000fe20000010000 */
[----:B------:R-:W2:Y:S01]  /*5930*/  MUFU.EX2 R144, R252 ;  /* 0x000000fc00907308 */ /* 0x000ea20000000800 */
[C---:B----4-:R-:W-:Y:S01]  /*5940*/  HMMA.16816.F32.BF16 R24, R32.reuse, R8, R24 ;  /* 0x000000082018723c */ /* 0x050fe20000041818 */
[--C-:B------:R-:W-:Y:S01]  /*5950*/  FFMA.FTZ R101, R114, UR4, -R69.reuse ;  /* 0x0000000472657c23 */ /* 0x100fe20008010845 */
[----:B------:R-:W-:Y:S01]  /*5960*/  FFMA.FTZ R114, R112, UR4, -R69 ;  /* 0x0000000470727c23 */ /* 0x000fe20008010845 */
[----:B------:R-:W3:Y:S01]  /*5970*/  MUFU.EX2 R142, R36 ;  /* 0x00000024008e7308 */ /* 0x000ee20000000800 */
[----:B------:R-:W-:Y:S01]  /*5980*/  FFMA.FTZ R94, R94, UR4, -R75 ;  /* 0x000000045e5e7c23 */ /* 0x000fe2000801084b */
[----:B------:R-:W-:Y:S01]  /*5990*/  FADD.FTZ R104, R104, R95 ;  /* 0x0000005f68687221 */ /* 0x000fe20000010000 */
[----:B------:R-:W-:Y:S01]  /*59a0*/  FFMA.FTZ R106, R106, UR4, -R69 ;  /* 0x000000046a6a7c23 */ /* 0x000fe20008010845 */
[----:B------:R-:W4:Y:S01]  /*59b0*/  MUFU.EX2 R152, R152 ;  /* 0x0000009800987308 */ /* 0x000f220000000800 */
[C---:B------:R-:W-:Y:S01]  /*59c0*/  HMMA.16816.F32.BF16 R20, R32.reuse, R10, R20 ;  /* 0x0000000a2014723c */ /* 0x040fe20000041814 */
[----:B------:R-:W5:Y:S01]  /*59d0*/  LDSM.16.MT88.4 R8, [R3+0x6000] ;  /* 0x006000000308783b */ /* 0x000f620000004200 */
[----:B------:R-:W-:Y:S01]  /*59e0*/  FFMA.FTZ R100, R100, UR4, -R75 ;  /* 0x0000000464647c23 */ /* 0x000fe2000801084b */
[----:B------:R-:W-:Y:S01]  /*59f0*/  MUFU.EX2 R158, R246 ;  /* 0x000000f6009e7308 */ /* 0x000fe20000000800 */
[----:B------:R-:W-:Y:S01]  /*5a00*/  FADD.FTZ R95, R91, R104 ;  /* 0x000000685b5f7221 */ /* 0x000fe20000010000 */
[----:B------:R-:W-:Y:S01]  /*5a10*/  FFMA.FTZ R104, R88, UR4, -R69 ;  /* 0x0000000458687c23 */ /* 0x000fe20008010845 */
[----:B------:R-:W-:Y:S01]  /*5a20*/  FFMA.FTZ R56, R56, UR4, -R75 ;  /* 0x0000000438387c23 */ /* 0x000fe2000801084b */
[----:B------:R-:W5:Y:S01]  /*5a30*/  MUFU.EX2 R115, R115 ;  /* 0x0000007300737308 */ /* 0x000f620000000800 */
[C---:B------:R-:W-:Y:S01]  /*5a40*/  HMMA.16816.F32.BF16 R16, R32.reuse, R4, R16 ;  /* 0x000000042010723c */ /* 0x040fe20000041810 */
[----:B------:R-:W-:Y:S01]  /*5a50*/  FADD.FTZ R90, R90, R95 ;  /* 0x0000005f5a5a7221 */ /* 0x000fe20000010000 */
[--C-:B------:R-:W-:Y:S01]  /*5a60*/  FFMA.FTZ R88, R86, UR4, -R69.reuse ;  /* 0x0000000456587c23 */ /* 0x100fe20008010845 */
[----:B------:R-:W-:Y:S01]  /*5a70*/  MUFU.EX2 R113, R113 ;  /* 0x0000007100717308 */ /* 0x000fe20000000800 */
[----:B------:R-:W-:Y:S01]  /*5a80*/  FFMA.FTZ R86, R82, UR4, -R69 ;  /* 0x0000000452567c23 */ /* 0x000fe20008010845 */
[----:B------:R-:W-:Y:S01]  /*5a90*/  FADD.FTZ R95, R81, R90 ;  /* 0x0000005a515f7221 */ /* 0x000fe20000010000 */
[----:B------:R-:W-:Y:S01]  /*5aa0*/  FFMA.FTZ R52, R52, UR4, -R75 ;  /* 0x0000000434347c23 */ /* 0x000fe2000801084b */
[----:B------:R-:W-:Y:S01]  /*5ab0*/  MUFU.EX2 R160, R242 ;  /* 0x000000f200a07308 */ /* 0x000fe20000000800 */
[----:B------:R-:W-:Y:S01]  /*5ac0*/  HMMA.16816.F32.BF16 R28, R32, R6, R28 ;  /* 0x00000006201c723c */ /* 0x000fe2000004181c */
[----:B------:R-:W5:Y:S01]  /*5ad0*/  LDSM.16.MT88.4 R4, [R150+0x6400] ;  /* 0x006400009604783b */ /* 0x000f620000004200 */
[----:B--2---:R-:W-:Y:S01]  /*5ae0*/  F2FP.BF16.F32.PACK_AB R32, R144, R105 ;  /* 0x000000699020723e */ /* 0x004fe200000010ff */
[----:B------:R-:W-:Y:S01]  /*5af0*/  MUFU.EX2 R117, R117 ;  /* 0x0000007500757308 */ /* 0x000fe20000000800 */
[----:B------:R-:W-:Y:S01]  /*5b00*/  F2FP.BF16.F32.PACK_AB R33, R111, R146 ;  /* 0x000000926f21723e */ /* 0x000fe200000010ff */
[----:B------:R-:W-:Y:S01]  /*5b10*/  FADD.FTZ R80, R80, R95 ;  /* 0x0000005f50507221 */ /* 0x000fe20000010000 */
[----:B---3--:R-:W-:Y:S01]  /*5b20*/  F2FP.BF16.F32.PACK_AB R34, R107, R142 ;  /* 0x0000008e6b22723e */ /* 0x008fe200000010ff */
[----:B------:R-:W2:Y:S01]  /*5b30*/  MUFU.EX2 R164, R224 ;  /* 0x000000e000a47308 */ /* 0x000ea20000000800 */
[----:B----4-:R-:W-:Y:S01]  /*5b40*/  F2FP.BF16.F32.PACK_AB R35, R152, R109 ;  /* 0x0000006d9823723e */ /* 0x010fe200000010ff */
[----:B------:R-:W-:Y:S01]  /*5b50*/  FADD.FTZ R79, R79, R80 ;  /* 0x000000504f4f7221 */ /* 0x000fe20000010000 */
[--C-:B------:R-:W-:Y:S01]  /*5b60*/  FFMA.FTZ R64, R64, UR4, -R69.reuse ;  /* 0x0000000440407c23 */ /* 0x100fe20008010845 */
[----:B------:R3:W-:Y:S01]  /*5b70*/  MUFU.EX2 R162, R125 ;  /* 0x0000007d00a27308 */ /* 0x0007e20000000800 */
[----:B------:R-:W-:Y:S01]  /*5b80*/  FFMA.FTZ R247, R57, UR4, -R69 ;  /* 0x0000000439f77c23 */ /* 0x000fe20008010845 */
[----:B------:R-:W-:Y:S01]  /*5b90*/  FADD.FTZ R78, R78, R79 ;  /* 0x0000004f4e4e7221 */ /* 0x000fe20000010000 */
[----:B------:R-:W-:Y:S01]  /*5ba0*/  FFMA.FTZ R244, R41, UR4, -R75 ;  /* 0x0000000429f47c23 */ /* 0x000fe2000801084b */
[----:B-1----:R-:W-:Y:S01]  /*5bb0*/  HMMA.16816.F32.BF16 R24, R32, R12, R24 ;  /* 0x0000000c2018723c */ /* 0x002fe20000041818 */
[----:B------:R-:W1:Y:S01]  /*5bc0*/  MUFU.EX2 R121, R121 ;  /* 0x0000007900797308 */ /* 0x000e620000000800 */
[----:B------:R-:W-:Y:S01]  /*5bd0*/  FADD.FTZ R77, R77, R78 ;  /* 0x0000004e4d4d7221 */ /* 0x000fe20000010000 */
[----:B------:R-:W-:-:S02]  /*5be0*/  FFMA.FTZ R58, R58, UR4, -R69 ;  /* 0x000000043a3a7c23 */ /* 0x000fc40008010845 */
[----:B------:R-:W-:Y:S01]  /*5bf0*/  MUFU.EX2 R119, R119 ;  /* 0x0000007700777308 */ /* 0x000fe20000000800 */
[----:B------:R-:W-:Y:S02]  /*5c00*/  FADD.FTZ R76, R76, R77 ;  /* 0x0000004d4c4c7221 */ /* 0x000fe40000010000 */
[----:B------:R-:W-:Y:S01]  /*5c10*/  HMMA.16816.F32.BF16 R20, R32, R14, R20 ;  /* 0x0000000e2014723c */ /* 0x000fe20000041814 */
[----:B------:R-:W4:Y:S01]  /*5c20*/  LDSM.16.MT88.4 R12, [R3+0x6400] ;  /* 0x00640000030c783b */ /* 0x000f220000004200 */
[----:B---3--:R-:W-:Y:S01]  /*5c30*/  FFMA.FTZ R125, R218, UR4, -R75 ;  /* 0x00000004da7d7c23 */ /* 0x008fe2000801084b */
[----:B------:R-:W-:Y:S01]  /*5c40*/  MUFU.EX2 R123, R123 ;  /* 0x0000007b007b7308 */ /* 0x000fe20000000800 */
[----:B------:R-:W-:-:S03]  /*5c50*/  FADD.FTZ R87, R87, R76 ;  /* 0x0000004c57577221 */ /* 0x000fc60000010000 */
[----:B------:R-:W-:Y:S01]  /*5c60*/  MUFU.EX2 R178, R220 ;  /* 0x000000dc00b27308 */ /* 0x000fe20000000800 */
[----:B-----5:R-:W-:Y:S01]  /*5c70*/  HMMA.16816.F32.BF16 R36, R32, R8, R16 ;  /* 0x000000082024723c */ /* 0x020fe20000041810 */
[----:B------:R-:W3:Y:S01]  /*5c80*/  LDSM.16.MT88.4 R16, [R150+0x6800] ;  /* 0x006800009610783b */ /* 0x000ee20000004200 */
[----:B------:R-:W-:Y:S01]  /*5c90*/  FFMA.FTZ R8, R168, UR4, -R69 ;  /* 0x00000004a8087c23 */ /* 0x000fe20008010845 */
[----:B------:R-:W-:Y:S01]  /*5ca0*/  MUFU.EX2 R127, R127 ;  /* 0x0000007f007f7308 */ /* 0x000fe20000000800 */
[----:B------:R-:W-:-:S03]  /*5cb0*/  FADD.FTZ R92, R92, R87 ;  /* 0x000000575c5c7221 */ /* 0x000fc60000010000 */
[----:B------:R5:W-:Y:S01]  /*5cc0*/  MUFU.EX2 R166, R8 ;  /* 0x0000000800a67308 */ /* 0x000be20000000800 */
[----:B------:R-:W-:Y:S01]  /*5cd0*/  HMMA.16816.F32.BF16 R28, R32, R10, R28 ;  /* 0x0000000a201c723c */ /* 0x000fe2000004181c */
[----:B------:R-:W-:Y:S01]  /*5ce0*/  F2FP.BF16.F32.PACK_AB R32, R115, R158 ;  /* 0x0000009e7320723e */ /* 0x000fe200000010ff */
[----:B------:R-:W-:Y:S01]  /*5cf0*/  FADD.FTZ R92, R85, R92 ;  /* 0x0000005c555c7221 */ /* 0x000fe20000010000 */
[----:B--2---:R-:W-:Y:S01]  /*5d00*/  F2FP.BF16.F32.PACK_AB R33, R164, R117 ;  /* 0x00000075a421723e */ /* 0x004fe200000010ff */
[----:B------:R-:W2:Y:S01]  /*5d10*/  MUFU.EX2 R168, R222 ;  /* 0x000000de00a87308 */ /* 0x000ea20000000800 */
[----:B------:R-:W-:Y:S02]  /*5d20*/  F2FP.BF16.F32.PACK_AB R34, R160, R113 ;  /* 0x00000071a022723e */ /* 0x000fe400000010ff */
[----:B-1----:R-:W-:Y:S01]  /*5d30*/  F2FP.BF16.F32.PACK_AB R35, R121, R162 ;  /* 0x000000a27923723e */ /* 0x002fe200000010ff */
[----:B------:R-:W-:Y:S04]  /*5d40*/  MUFU.EX2 R125, R125 ;  /* 0x0000007d007d7308 */ /* 0x000fe80000000800 */
[----:B------:R-:W1:Y:S01]  /*5d50*/  MUFU.EX2 R180, R180 ;  /* 0x000000b400b47308 */ /* 0x000e620000000800 */
[----:B-----5:R-:W5:Y:S01]  /*5d60*/  LDSM.16.MT88.4 R8, [R3+0x6800] ;  /* 0x006800000308783b */ /* 0x020f620000004200 */
[C---:B------:R-:W-:Y:S02]  /*5d70*/  HMMA.16816.F32.BF16 R24, R32.reuse, R4, R24 ;  /* 0x000000042018723c */ /* 0x040fe40000041818 */
[----:B------:R-:W-:Y:S04]  /*5d80*/  MUFU.EX2 R129, R129 ;  /* 0x0000008100817308 */ /* 0x000fe80000000800 */
[----:B------:R-:W-:Y:S02]  /*5d90*/  MUFU.EX2 R131, R131 ;  /* 0x0000008300837308 */ /* 0x000fe40000000800 */
[C---:B------:R-:W-:Y:S01]  /*5da0*/  HMMA.16816.F32.BF16 R20, R32.reuse, R6, R20 ;  /* 0x000000062014723c */ /* 0x040fe20000041814 */
[----:B------:R-:W5:Y:S01]  /*5db0*/  LDSM.16.MT88.4 R4, [R150+0x6c00] ;  /* 0x006c00009604783b */ /* 0x000f620000004200 */
[----:B------:R-:W-:Y:S04]  /*5dc0*/  MUFU.EX2 R206, R212 ;  /* 0x000000d400ce7308 */ /* 0x000fe80000000800 */
[----:B------:R-:W-:Y:S02]  /*5dd0*/  MUFU.EX2 R135, R135 ;  /* 0x0000008700877308 */ /* 0x000fe40000000800 */
[----:B----4-:R-:W-:Y:S01]  /*5de0*/  HMMA.16816.F32.BF16 R36, R32, R12, R36 ;  /* 0x0000000c2024723c */ /* 0x010fe20000041824 */
[----:B--2---:R-:W-:Y:S01]  /*5df0*/  F2FP.BF16.F32.PACK_AB R12, R168, R119 ;  /* 0x00000077a80c723e */ /* 0x004fe200000010ff */
[----:B------:R-:W-:Y:S01]  /*5e00*/  MUFU.EX2 R133, R133 ;  /* 0x0000008500857308 */ /* 0x000fe20000000800 */
[----:B------:R-:W-:-:S03]  /*5e10*/  F2FP.BF16.F32.PACK_AB R13, R127, R178 ;  /* 0x000000b27f0d723e */ /* 0x000fc600000010ff */
[----:B------:R-:W-:Y:S02]  /*5e20*/  MUFU.EX2 R208, R208 ;  /* 0x000000d000d07308 */ /* 0x000fe40000000800 */
[----:B------:R-:W-:Y:S01]  /*5e30*/  HMMA.16816.F32.BF16 R28, R32, R14, R28 ;  /* 0x0000000e201c723c */ /* 0x000fe2000004181c */
[----:B------:R-:W-:Y:S01]  /*5e40*/  F2FP.BF16.F32.PACK_AB R14, R123, R166 ;  /* 0x000000a67b0e723e */ /* 0x000fe200000010ff */
[----:B------:R-:W-:Y:S01]  /*5e50*/  FFMA.FTZ R32, R202, UR4, -R69 ;  /* 0x00000004ca207c23 */ /* 0x000fe20008010845 */
[----:B-1----:R-:W-:Y:S01]  /*5e60*/  F2FP.BF16.F32.PACK_AB R15, R180, R125 ;  /* 0x0000007db40f723e */ /* 0x002fe200000010ff */
[----:B------:R-:W1:Y:S04]  /*5e70*/  MUFU.EX2 R202, R214 ;  /* 0x000000d600ca7308 */ /* 0x000e680000000800 */
[----:B------:R2:W4:Y:S02]  /*5e80*/  MUFU.EX2 R200, R32 ;  /* 0x0000002000c87308 */ /* 0x0005240000000800 */
[C---:B---3--:R-:W-:Y:S02]  /*5e90*/  HMMA.16816.F32.BF16 R24, R12.reuse, R16, R24 ;  /* 0x000000100c18723c */ /* 0x048fe40000041818 */
[----:B------:R-:W-:Y:S04]  /*5ea0*/  MUFU.EX2 R137, R137 ;  /* 0x0000008900897308 */ /* 0x000fe80000000800 */
[----:B------:R-:W3:Y:S02]  /*5eb0*/  MUFU.EX2 R196, R198 ;  /* 0x000000c600c47308 */ /* 0x000ee40000000800 */
[C---:B------:R-:W-:Y:S01]  /*5ec0*/  HMMA.16816.F32.BF16 R20, R12.reuse, R18, R20 ;  /* 0x000000120c14723c */ /* 0x040fe20000041814 */
[----:B------:R-:W3:Y:S01]  /*5ed0*/  LDSM.16.MT88.4 R16, [R3+0x6c00] ;  /* 0x006c00000310783b */ /* 0x000ee20000004200 */
[----:B------:R-:W-:Y:S03]  /*5ee0*/  MUFU.EX2 R139, R139 ;  /* 0x0000008b008b7308 */ /* 0x000fe60000000800 */
[----:B--2---:R-:W-:Y:S01]  /*5ef0*/  LDSM.16.MT88.4 R32, [R150+0x7400] ;  /* 0x007400009620783b */ /* 0x004fe20000004200 */
[----:B------:R-:W-:Y:S02]  /*5f00*/  MUFU.EX2 R192, R194 ;  /* 0x000000c200c07308 */ /* 0x000fe40000000800 */
[C---:B-----5:R-:W-:Y:S02]  /*5f10*/  HMMA.16816.F32.BF16 R36, R12.reuse, R8, R36 ;  /* 0x000000080c24723c */ /* 0x060fe40000041824 */
[----:B------:R-:W-:Y:S04]  /*5f20*/  MUFU.EX2 R143, R143 ;  /* 0x0000008f008f7308 */ /* 0x000fe80000000800 */
[----:B------:R-:W2:Y:S02]  /*5f30*/  MUFU.EX2 R184, R188 ;  /* 0x000000bc00b87308 */ /* 0x000ea40000000800 */
[----:B------:R-:W-:Y:S01]  /*5f40*/  HMMA.16816.F32.BF16 R28, R12, R10, R28 ;  /* 0x0000000a0c1c723c */ /* 0x000fe2000004181c */
[----:B-1----:R-:W-:Y:S01]  /*5f50*/  F2FP.BF16.F32.PACK_AB R12, R202, R129 ;  /* 0x00000081ca0c723e */ /* 0x002fe200000010ff */
[----:B------:R-:W1:Y:S01]  /*5f60*/  LDSM.16.MT88.4 R8, [R150+0x7000] ;  /* 0x007000009608783b */ /* 0x000e620000004200 */
[----:B------:R-:W-:Y:S01]  /*5f70*/  F2FP.BF16.F32.PACK_AB R13, R135, R206 ;  /* 0x000000ce870d723e */ /* 0x000fe200000010ff */
[----:B------:R-:W-:Y:S01]  /*5f80*/  MUFU.EX2 R145, R145 ;  /* 0x0000009100917308 */ /* 0x000fe20000000800 */
[----:B----4-:R-:W-:-:S02]  /*5f90*/  F2FP.BF16.F32.PACK_AB R14, R131, R200 ;  /* 0x000000c8830e723e */ /* 0x010fc400000010ff */
[----:B------:R-:W-:Y:S01]  /*5fa0*/  F2FP.BF16.F32.PACK_AB R15, R208, R133 ;  /* 0x00000085d00f723e */ /* 0x000fe200000010ff */
[----:B------:R-:W4:Y:S04]  /*5fb0*/  MUFU.EX2 R182, R182 ;  /* 0x000000b600b67308 */ /* 0x000f280000000800 */
[----:B------:R-:W-:Y:S02]  /*5fc0*/  MUFU.EX2 R141, R141 ;  /* 0x0000008d008d7308 */ /* 0x000fe40000000800 */
[C---:B------:R-:W-:Y:S02]  /*5fd0*/  HMMA.16816.F32.BF16 R24, R12.reuse, R4, R24 ;  /* 0x000000040c18723c */ /* 0x040fe40000041818 */
[----:B------:R-:W5:Y:S04]  /*5fe0*/  MUFU.EX2 R176, R186 ;  /* 0x000000ba00b07308 */ /* 0x000f680000000800 */
[----:B------:R-:W-:Y:S02]  /*5ff0*/  MUFU.EX2 R147, R147 ;  /* 0x0000009300937308 */ /* 0x000fe40000000800 */
[C---:B------:R-:W-:Y:S01]  /*6000*/  HMMA.16816.F32.BF16 R20, R12.reuse, R6, R20 ;  /* 0x000000060c14723c */ /* 0x040fe20000041814 */
[----:B------:R-:W5:Y:S01]  /*6010*/  LDSM.16.MT88.4 R4, [R3+0x7000] ;  /* 0x007000000304783b */ /* 0x000f620000004200 */
[----:B------:R-:W-:Y:S04]  /*6020*/  MUFU.EX2 R172, R174 ;  /* 0x000000ae00ac7308 */ /* 0x000fe80000000800 */
[----:B------:R-:W-:Y:S02]  /*6030*/  MUFU.EX2 R149, R149 ;  /* 0x0000009500957308 */ /* 0x000fe40000000800 */
[----:B---3--:R-:W-:Y:S01]  /*6040*/  HMMA.16816.F32.BF16 R36, R12, R16, R36 ;  /* 0x000000100c24723c */ /* 0x008fe20000041824 */
[----:B------:R-:W-:Y:S01]  /*6050*/  F2FP.BF16.F32.PACK_AB R16, R196, R137 ;  /* 0x00000089c410723e */ /* 0x000fe200000010ff */
[----:B------:R-:W3:Y:S01]  /*6060*/  MUFU.EX2 R156, R170 ;  /* 0x000000aa009c7308 */ /* 0x000ee20000000800 */
[----:B--2---:R-:W-:-:S03]  /*6070*/  F2FP.BF16.F32.PACK_AB R17, R184, R143 ;  /* 0x0000008fb811723e */ /* 0x004fc600000010ff */
[----:B------:R-:W-:Y:S02]  /*6080*/  MUFU.EX2 R151, R151 ;  /* 0x0000009700977308 */ /* 0x000fe40000000800 */
[----:B------:R-:W-:Y:S01]  /*6090*/  HMMA.16816.F32.BF16 R28, R12, R18, R28 ;  /* 0x000000120c1c723c */ /* 0x000fe2000004181c */
[----:B------:R-:W-:Y:S01]  /*60a0*/  F2FP.BF16.F32.PACK_AB R18, R192, R139 ;  /* 0x0000008bc012723e */ /* 0x000fe200000010ff */
[----:B------:R-:W2:Y:S01]  /*60b0*/  LDSM.16.MT88.4 R12, [R3+0x7400] ;  /* 0x00740000030c783b */ /* 0x000ea20000004200 */
[----:B----4-:R-:W-:Y:S01]  /*60c0*/  F2FP.BF16.F32.PACK_AB R19, R182, R145 ;  /* 0x00000091b613723e */ /* 0x010fe200000010ff */
[----:B------:R-:W4:Y:S04]  /*60d0*/  MUFU.EX2 R154, R154 ;  /* 0x0000009a009a7308 */ /* 0x000f280000000800 */
[----:B------:R-:W-:Y:S02]  /*60e0*/  MUFU.EX2 R153, R153 ;  /* 0x0000009900997308 */ /* 0x000fe40000000800 */
[----:B-1----:R-:W-:Y:S01]  /*60f0*/  HMMA.16816.F32.BF16 R24, R16, R8, R24 ;  /* 0x000000081018723c */ /* 0x002fe20000041818 */
[----:B-----5:R-:W-:Y:S01]  /*6100*/  F2FP.BF16.F32.PACK_AB R8, R176, R141 ;  /* 0x0000008db008723e */ /* 0x020fe200000010ff */
[----:B------:R-:W-:Y:S01]  /*6110*/  MUFU.EX2 R126, R128 ;  /* 0x00000080007e7308 */ /* 0x000fe20000000800 */
[----:B---3--:R-:W-:-:S03]  /*6120*/  F2FP.BF16.F32.PACK_AB R9, R156, R149 ;  /* 0x000000959c09723e */ /* 0x008fc600000010ff */
[----:B------:R-:W-:Y:S02]  /*6130*/  MUFU.EX2 R155, R155 ;  /* 0x0000009b009b7308 */ /* 0x000fe40000000800 */
[----:B------:R-:W-:Y:S01]  /*6140*/  HMMA.16816.F32.BF16 R20, R16, R10, R20 ;  /* 0x0000000a1014723c */ /* 0x000fe20000041814 */
[----:B------:R-:W-:Y:S01]  /*6150*/  F2FP.BF16.F32.PACK_AB R10, R172, R147 ;  /* 0x00000093ac0a723e */ /* 0x000fe200000010ff */
[----:B------:R1:W-:Y:S01]  /*6160*/  MUFU.EX2 R112, R120 ;  /* 0x0000007800707308 */ /* 0x0003e20000000800 */
[----:B----4-:R-:W-:-:S03]  /*6170*/  F2FP.BF16.F32.PACK_AB R11, R154, R151 ;  /* 0x000000979a0b723e */ /* 0x010fc600000010ff */
[----:B------:R-:W-:Y:S02]  /*6180*/  MUFU.EX2 R101, R101 ;  /* 0x0000006500657308 */ /* 0x000fe40000000800 */
[C---:B------:R-:W-:Y:S02]  /*6190*/  HMMA.16816.F32.BF16 R36, R16.reuse, R4, R36 ;  /* 0x000000041024723c */ /* 0x040fe40000041824 */
[----:B------:R-:W-:Y:S04]  /*61a0*/  MUFU.EX2 R103, R114 ;  /* 0x0000007200677308 */ /* 0x000fe80000000800 */
[----:B------:R-:W-:Y:S02]  /*61b0*/  MUFU.EX2 R94, R94 ;  /* 0x0000005e005e7308 */ /* 0x000fe40000000800 */
[----:B------:R-:W-:Y:S01]  /*61c0*/  HMMA.16816.F32.BF16 R28, R16, R6, R28 ;  /* 0x00000006101c723c */ /* 0x000fe2000004181c */
[----:B------:R-:W3:Y:S01]  /*61d0*/  LDSM.16.MT88.4 R4, [R150+0x7800] ;  /* 0x007800009604783b */ /* 0x000ee20000004200 */
[----:B------:R-:W-:Y:S01]  /*61e0*/  FFMA.FTZ R16, R138, UR4, -R69 ;  /* 0x000000048a107c23 */ /* 0x000fe20008010845 */
[----:B-1----:R-:W-:Y:S01]  /*61f0*/  FFMA.FTZ R120, R102, UR4, -R75 ;  /* 0x0000000466787c23 */ /* 0x002fe2000801084b */
[----:B------:R-:W-:Y:S04]  /*6200*/  MUFU.EX2 R138, R140 ;  /* 0x0000008c008a7308 */ /* 0x000fe80000000800 */
[C---:B------:R-:W-:Y:S01]  /*6210*/  HMMA.16816.F32.BF16 R24, R8.reuse, R32, R24 ;  /* 0x000000200818723c */ /* 0x040fe20000041818 */
[----:B------:R-:W-:Y:S01]  /*6220*/  FFMA.FTZ R32, R136, UR4, -R69 ;  /* 0x0000000488207c23 */ /* 0x000fe20008010845 */
[----:B------:R1:W4:Y:S04]  /*6230*/  MUFU.EX2 R33, R16 ;  /* 0x0000001000217308 */ /* 0x0003280000000800 */
[----:B------:R-:W-:Y:S02]  /*6240*/  MUFU.EX2 R102, R106 ;  /* 0x0000006a00667308 */ /* 0x000fe40000000800 */
[C---:B------:R-:W-:Y:S01]  /*6250*/  HMMA.16816.F32.BF16 R20, R8.reuse, R34, R20 ;  /* 0x000000220814723c */ /* 0x040fe20000041814 */
[----:B------:R-:W-:Y:S01]  /*6260*/  FFMA.FTZ R35, R130, UR4, -R75 ;  /* 0x0000000482237c23 */ /* 0x000fe2000801084b */
[----:B------:R-:W5:Y:S04]  /*6270*/  MUFU.EX2 R32, R32 ;  /* 0x0000002000207308 */ /* 0x000f680000000800 */
[----:B------:R-:W-:Y:S01]  /*6280*/  MUFU.EX2 R34, R132 ;  /* 0x0000008400227308 */ /* 0x000fe20000000800 */
[----:B-1----:R-:W1:Y:S01]  /*6290*/  LDSM.16.MT88.4 R16, [R3+0x7800] ;  /* 0x007800000310783b */ /* 0x002e620000004200 */
[----:B--2---:R-:W-:Y:S02]  /*62a0*/  HMMA.16816.F32.BF16 R36, R8, R12, R36 ;  /* 0x0000000c0824723c */ /* 0x004fe40000041824 */
[----:B------:R-:W2:Y:S01]  /*62b0*/  MUFU.EX2 R35, R35 ;  /* 0x0000002300237308 */ /* 0x000ea20000000800 */
[----:B----4-:R-:W-:-:S03]  /*62c0*/  F2FP.BF16.F32.PACK_AB R12, R33, R138 ;  /* 0x0000008a210c723e */ /* 0x010fc600000010ff */
[----:B------:R-:W-:Y:S02]  /*62d0*/  MUFU.EX2 R81, R86 ;  /* 0x0000005600517308 */ /* 0x000fe40000000800 */
[----:B------:R-:W-:Y:S01]  /*62e0*/  HMMA.16816.F32.BF16 R28, R8, R14, R28 ;  /* 0x0000000e081c723c */ /* 0x000fe2000004181c */
[----:B------:R-:W4:Y:S01]  /*62f0*/  LDSM.16.MT88.4 R8, [R150+0x7c00] ;  /* 0x007c00009608783b */ /* 0x000f220000004200 */
[----:B-----5:R-:W-:Y:S01]  /*6300*/  F2FP.BF16.F32.PACK_AB R14, R153, R32 ;  /* 0x00000020990e723e */ /* 0x020fe200000010ff */
[----:B------:R-:W-:Y:S01]  /*6310*/  MUFU.EX2 R247, R247 ;  /* 0x000000f700f77308 */ /* 0x000fe20000000800 */
[----:B------:R-:W-:Y:S02]  /*6320*/  F2FP.BF16.F32.PACK_AB R15, R155, R126 ;  /* 0x0000007e9b0f723e */ /* 0x000fe400000010ff */
[----:B--2---:R-:W-:Y:S01]  /*6330*/  F2FP.BF16.F32.PACK_AB R13, R35, R34 ;  /* 0x00000022230d723e */ /* 0x004fe200000010ff */
[----:B------:R-:W-:Y:S06]  /*6340*/  MUFU.EX2 R244, R244 ;  /* 0x000000f400f47308 */ /* 0x000fec0000000800 */
[----:B---3--:R-:W-:Y:S01]  /*6350*/  HMMA.16816.F32.BF16 R24, R12, R4, R24 ;  /* 0x000000040c18723c */ /* 0x008fe20000041818 */
[----:B------:R-:W-:Y:S01]  /*6360*/  FADD.FTZ R5, R93, R108 ;  /* 0x0000006c5d057221 */ /* 0x000fe20000010000 */
[----:B------:R-:W-:Y:S01]  /*6370*/  FFMA.FTZ R108, R96, UR4, -R75 ;  /* 0x00000004606c7c23 */ /* 0x000fe2000801084b */
[----:B------:R-:W-:Y:S02]  /*6380*/  MUFU.EX2 R93, R120 ;  /* 0x00000078005d7308 */ /* 0x000fe40000000800 */
[----:B------:R-:W-:-:S02]  /*6390*/  FADD.FTZ R98, R98, R5 ;  /* 0x0000000562627221 */ /* 0x000fc40000010000 */
[----:B------:R-:W2:Y:S01]  /*63a0*/  MUFU.EX2 R96, R100 ;  /* 0x0000006400607308 */ /* 0x000ea20000000800 */
[C---:B------:R-:W-:Y:S01]  /*63b0*/  HMMA.16816.F32.BF16 R20, R12.reuse, R6, R20 ;  /* 0x000000060c14723c */ /* 0x040fe20000041814 */
[----:B------:R-:W3:Y:S01]  /*63c0*/  LDSM.16.MT88.4 R4, [R3+0x7c00] ;  /* 0x007c00000304783b */ /* 0x000ee20000004200 */
[----:B------:R-:W-:Y:S01]  /*63d0*/  FADD.FTZ R98, R89, R98 ;  /* 0x0000006259627221 */ /* 0x000fe20000010000 */
[----:B------:R-:W5:Y:S03]  /*63e0*/  MUFU.EX2 R91, R108 ;  /* 0x0000006c005b7308 */ /* 0x000f660000000800 */
[----:B------:R-:W-:Y:S01]  /*63f0*/  FADD.FTZ R89, R83, R98 ;  /* 0x0000006253597221 */ /* 0x000fe20000010000 */
[----:B------:R-:W-:Y:S01]  /*6400*/  FFMA.FTZ R98, R84, UR4, -R69 ;  /* 0x0000000454627c23 */ /* 0x000fe20008010845 */
[----:B------:R-:W-:Y:S01]  /*6410*/  MUFU.EX2 R83, R104 ;  /* 0x0000006800537308 */ /* 0x000fe20000000800 */
[----:B-1----:R-:W-:Y:S01]  /*6420*/  HMMA.16816.F32.BF16 R36, R12, R16, R36 ;  /* 0x000000100c24723c */ /* 0x002fe20000041824 */
[----:B------:R-:W-:Y:S01]  /*6430*/  FADD.FTZ R74, R74, R89 ;  /* 0x000000594a4a7221 */ /* 0x000fe20000010000 */
[----:B------:R-:W-:Y:S01]  /*6440*/  F2FP.BF16.F32.PACK_AB R16, R101, R112 ;  /* 0x000000706510723e */ /* 0x000fe200000010ff */
[----:B------:R-:W1:Y:S01]  /*6450*/  MUFU.EX2 R84, R88 ;  /* 0x0000005800547308 */ /* 0x000e620000000800 */
[----:B--2---:R-:W-:Y:S01]  /*6460*/  F2FP.BF16.F32.PACK_AB R17, R96, R93 ;  /* 0x0000005d6011723e */ /* 0x004fe200000010ff */
[----:B------:R-:W-:-:S02]  /*6470*/  FADD.FTZ R73, R73, R74 ;  /* 0x0000004a49497221 */ /* 0x000fc40000010000 */
[----:B------:R-:W-:Y:S01]  /*6480*/  MUFU.EX2 R82, R98 ;  /* 0x0000006200527308 */ /* 0x000fe20000000800 */
[----:B------:R-:W-:Y:S01]  /*6490*/  HMMA.16816.F32.BF16 R28, R12, R18, R28 ;  /* 0x000000120c1c723c */ /* 0x000fe2000004181c */
[----:B------:R-:W2:Y:S01]  /*64a0*/  LDSM.16.MT88.4 R12, [R150+0x8000] ;  /* 0x00800000960c783b */ /* 0x000ea20000004200 */
[----:B------:R-:W-:Y:S01]  /*64b0*/  F2FP.BF16.F32.PACK_AB R18, R102, R103 ;  /* 0x000000676612723e */ /* 0x000fe200000010ff */
[----:B------:R-:W-:Y:S01]  /*64c0*/  FADD.FTZ R72, R72, R73 ;  /* 0x0000004948487221 */ /* 0x000fe20000010000 */
[----:B-----5:R-:W-:-:S03]  /*64d0*/  F2FP.BF16.F32.PACK_AB R19, R94, R91 ;  /* 0x0000005b5e13723e */ /* 0x020fc600000010ff */
[----:B------:R-:W-:-:S04]  /*64e0*/  FADD.FTZ R71, R71, R72 ;  /* 0x0000004847477221 */ /* 0x000fc80000010000 */
[----:B----4-:R-:W-:Y:S01]  /*64f0*/  HMMA.16816.F32.BF16 R24, R16, R8, R24 ;  /* 0x000000081018723c */ /* 0x010fe20000041818 */
[--C-:B------:R-:W-:Y:S01]  /*6500*/  FFMA.FTZ R8, R55, UR4, -R75.reuse ;  /* 0x0000000437087c23 */ /* 0x100fe2000801084b */
[----:B------:R-:W-:Y:S01]  /*6510*/  FFMA.FTZ R9, R54, UR4, -R75 ;  /* 0x0000000436097c23 */ /* 0x000fe2000801084b */
[----:B------:R-:W-:Y:S01]  /*6520*/  MUFU.EX2 R55, R56 ;  /* 0x0000003800377308 */ /* 0x000fe20000000800 */
[----:B------:R-:W-:-:S03]  /*6530*/  FADD.FTZ R71, R70, R71 ;  /* 0x0000004746477221 */ /* 0x000fc60000010000 */
[----:B------:R-:W4:Y:S01]  /*6540*/  MUFU.EX2 R54, R8 ;  /* 0x0000000800367308 */ /* 0x000f220000000800 */
[C---:B------:R-:W-:Y:S01]  /*6550*/  HMMA.16816.F32.BF16 R20, R16.reuse, R10, R20 ;  /* 0x0000000a1014723c */ /* 0x040fe20000041814 */
[----:B------:R-:W-:Y:S01]  /*6560*/  FFMA.FTZ R10, R53, UR4, -R75 ;  /* 0x00000004350a7c23 */ /* 0x000fe2000801084b */
[----:B------:R-:W-:Y:S01]  /*6570*/  FADD.FTZ R116, R116, R71 ;  /* 0x0000004774747221 */ /* 0x000fe20000010000 */
[----:B------:R-:W-:Y:S03]  /*6580*/  MUFU.EX2 R53, R9 ;  /* 0x0000000900357308 */ /* 0x000fe60000000800 */
[----:B------:R-:W-:Y:S01]  /*6590*/  FADD.FTZ R116, R99, R116 ;  /* 0x0000007463747221 */ /* 0x000fe20000010000 */
[----:B------:R-:W5:Y:S01]  /*65a0*/  MUFU.EX2 R56, R10 ;  /* 0x0000000a00387308 */ /* 0x000f620000000800 */
[----:B---3--:R-:W-:Y:S01]  /*65b0*/  HMMA.16816.F32.BF16 R36, R16, R4, R36 ;  /* 0x000000041024723c */ /* 0x008fe20000041824 */
[----:B-1----:R-:W-:Y:S01]  /*65c0*/  F2FP.BF16.F32.PACK_AB R4, R84, R83 ;  /* 0x000000535404723e */ /* 0x002fe200000010ff */
[----:B------:R-:W-:Y:S01]  /*65d0*/  FADD.FTZ R97, R97, R116 ;  /* 0x0000007461617221 */ /* 0x000fe20000010000 */
[----:B----4-:R-:W-:-:S03]  /*65e0*/  F2FP.BF16.F32.PACK_AB R5, R54, R55 ;  /* 0x000000373605723e */ /* 0x010fc600000010ff */
[----:B------:R-:W-:Y:S02]  /*65f0*/  FADD.FTZ R97, R118, R97 ;  /* 0x0000006176617221 */ /* 0x000fe40000010000 */
[----:B------:R-:W-:Y:S01]  /*6600*/  HMMA.16816.F32.BF16 R28, R16, R6, R28 ;  /* 0x00000006101c723c */ /* 0x000fe2000004181c */
[----:B------:R-:W-:Y:S01]  /*6610*/  F2FP.BF16.F32.PACK_AB R6, R81, R82 ;  /* 0x000000525106723e */ /* 0x000fe200000010ff */
[----:B------:R-:W-:Y:S01]  /*6620*/  FADD.FTZ R146, R146, R97 ;  /* 0x0000006192927221 */ /* 0x000fe20000010000 */
[--C-:B------:R-:W-:Y:S01]  /*6630*/  FFMA.FTZ R18, R68, UR4, -R69.reuse ;  /* 0x0000000444127c23 */ /* 0x100fe20008010845 */
[--C-:B------:R-:W-:Y:S01]  /*6640*/  FFMA.FTZ R17, R67, UR4, -R69.reuse ;  /* 0x0000000443117c23 */ /* 0x100fe20008010845 */
[----:B-----5:R-:W-:Y:S01]  /*6650*/  F2FP.BF16.F32.PACK_AB R7, R56, R53 ;  /* 0x000000353807723e */ /* 0x020fe200000010ff */
[----:B------:R-:W-:Y:S01]  /*6660*/  FADD.FTZ R146, R111, R146 ;  /* 0x000000926f927221 */ /* 0x000fe20000010000 */
[----:B------:R-:W1:Y:S01]  /*6670*/  LDSM.16.MT88.4 R8, [R3+0x8000] ;  /* 0x008000000308783b */ /* 0x000e620000004200 */
[--C-:B------:R-:W-:Y:S01]  /*6680*/  FFMA.FTZ R16, R66, UR4, -R69.reuse ;  /* 0x0000000442107c23 */ /* 0x100fe20008010845 */
[----:B------:R-:W-:Y:S01]  /*6690*/  FFMA.FTZ R19, R65, UR4, -R69 ;  /* 0x0000000441137c23 */ /* 0x000fe20008010845 */
[----:B------:R-:W-:Y:S01]  /*66a0*/  FADD.FTZ R109, R109, R146 ;  /* 0x000000926d6d7221 */ /* 0x000fe20000010000 */
[----:B------:R-:W-:Y:S01]  /*66b0*/  FFMA.FTZ R65, R51, UR4, -R75 ;  /* 0x0000000433417c23 */ /* 0x000fe2000801084b */
[C---:B--2---:R-:W-:Y:S01]  /*66c0*/  HMMA.16816.F32.BF16 R24, R4.reuse, R12, R24 ;  /* 0x0000000c0418723c */ /* 0x044fe20000041818 */
[----:B------:R-:W-:Y:S01]  /*66d0*/  FADD.FTZ R13, R105, R92 ;  /* 0x0000005c690d7221 */ /* 0x000fe20000010000 */
[----:B------:R-:W-:Y:S01]  /*66e0*/  FADD.FTZ R152, R152, R109 ;  /* 0x0000006d98987221 */ /* 0x000fe20000010000 */
[--C-:B------:R-:W-:Y:S01]  /*66f0*/  FFMA.FTZ R66, R50, UR4, -R75.reuse ;  /* 0x0000000432427c23 */ /* 0x100fe2000801084b */
[----:B------:R-:W-:Y:S01]  /*6700*/  FFMA.FTZ R67, R49, UR4, -R75 ;  /* 0x0000000431437c23 */ /* 0x000fe2000801084b */
[----:B------:R-:W-:Y:S01]  /*6710*/  FADD.FTZ R13, R144, R13 ;  /* 0x0000000d900d7221 */ /* 0x000fe20000010000 */
[----:B------:R-:W-:Y:S01]  /*6720*/  FADD.FTZ R117, R117, R152 ;  /* 0x0000009875757221 */ /* 0x000fe20000010000 */
[----:B------:R-:W-:Y:S01]  /*6730*/  MUFU.EX2 R51, R52 ;  /* 0x0000003400337308 */ /* 0x000fe20000000800 */
[C---:B------:R-:W-:Y:S01]  /*6740*/  HMMA.16816.F32.BF16 R20, R4.reuse, R14, R20 ;  /* 0x0000000e0414723c */ /* 0x040fe20000041814 */
[----:B------:R-:W-:Y:S01]  /*6750*/  FADD.FTZ R142, R142, R13 ;  /* 0x0000000d8e8e7221 */ /* 0x000fe20000010000 */
[----:B------:R-:W-:Y:S01]  /*6760*/  FADD.FTZ R117, R164, R117 ;  /* 0x00000075a4757221 */ /* 0x000fe20000010000 */
[----:B------:R-:W-:Y:S01]  /*6770*/  MUFU.EX2 R18, R18 ;  /* 0x0000001200127308 */ /* 0x000fe20000000800 */
[----:B------:R-:W2:Y:S01]  /*6780*/  LDSM.16.MT88.4 R12, [R150+0x8400] ;  /* 0x00840000960c783b */ /* 0x000ea20000004200 */
[----:B------:R-:W-:Y:S01]  /*6790*/  FADD.FTZ R107, R107, R142 ;  /* 0x0000008e6b6b7221 */ /* 0x000fe20000010000 */
[----:B------:R-:W-:Y:S01]  /*67a0*/  FADD.FTZ R162, R162, R117 ;  /* 0x00000075a2a27221 */ /* 0x000fe20000010000 */
[----:B------:R-:W3:Y:S01]  /*67b0*/  MUFU.EX2 R17, R17 ;  /* 0x0000001100117308 */ /* 0x000ee20000000800 */
        /* <DEDUP_REMOVED lines=9> */
[----:B------:R4:W5:Y:S02]  /*6850*/  MUFU.EX2 R50, R65 ;  /* 0x0000004100327308 */ /* 0x0009640000000800 */
[----:B------:R-:W-:Y:S01]  /*6860*/  FADD.FTZ R160, R160, R113 ;  /* 0x00000071a0a07221 */ /* 0x000fe20000010000 */
[----:B------:R-:W-:Y:S01]  /*6870*/  FADD.FTZ R125, R125, R178 ;  /* 0x000000b27d7d7221 */ /* 0x000fe20000010000 */
[----:B------:R5:W-:Y:S02]  /*6880*/  MUFU.EX2 R49, R66 ;  /* 0x0000004200317308 */ /* 0x000be40000000800 */
[----:B------:R-:W-:Y:S01]  /*6890*/  FADD.FTZ R119, R119, R160 ;  /* 0x000000a077777221 */ /* 0x000fe20000010000 */
[----:B------:R-:W-:Y:S01]  /*68a0*/  FADD.FTZ R125, R180, R125 ;  /* 0x0000007db47d7221 */ /* 0x000fe20000010000 */
[----:B-1----:R-:W-:Y:S01]  /*68b0*/  HMMA.16816.F32.BF16 R36, R4, R8, R36 ;  /* 0x000000080424723c */ /* 0x002fe20000041824 */
[----:B------:R-:W1:Y:S01]  /*68c0*/  MUFU.EX2 R52, R67 ;  /* 0x0000004300347308 */ /* 0x000e620000000800 */
[----:B------:R-:W-:Y:S01]  /*68d0*/  FADD.FTZ R119, R168, R119 ;  /* 0x00000077a8777221 */ /* 0x000fe20000010000 */
[----:B------:R-:W-:-:S03]  /*68e0*/  FADD.FTZ R206, R206, R125 ;  /* 0x0000007dcece7221 */ /* 0x000fc60000010000 */
        /* <DEDUP_REMOVED lines=10> */
[----:B-----5:R-:W-:Y:S01]  /*6990*/  F2FP.BF16.F32.PACK_AB R5, R50, R51 ;  /* 0x000000333205723e */ /* 0x020fe200000010ff */
        /* <DEDUP_REMOVED lines=8> */
[----:B------:R1:W4:Y:S01]  /*6a20*/  MUFU.EX2 R63, R64 ;  /* 0x00000040003f7308 */ /* 0x0003220000000800 */
[----:B------:R-:W-:Y:S01]  /*6a30*/  FADD.FTZ R200, R131, R200 ;  /* 0x000000c883c87221 */ /* 0x000fe20000010000 */
[----:B------:R-:W-:Y:S01]  /*6a40*/  FADD.FTZ R145, R145, R184 ;  /* 0x000000b891917221 */ /* 0x000fe20000010000 */
[----:B------:R-:W-:Y:S01]  /*6a50*/  FFMA.FTZ R67, R61, UR4, -R69 ;  /* 0x000000043d437c23 */ /* 0x000fe20008010845 */
[----:B------:R-:W-:Y:S01]  /*6a60*/  LDSM.16.MT88.4 R132, [R3+0x8c00] ;  /* 0x008c00000384783b */ /* 0x000fe20000004200 */
[----:B------:R-:W-:Y:S01]  /*6a70*/  FADD.FTZ R137, R137, R200 ;  /* 0x000000c889897221 */ /* 0x000fe20000010000 */
[----:B------:R-:W-:Y:S01]  /*6a80*/  FADD.FTZ R182, R182, R145 ;  /* 0x00000091b6b67221 */ /* 0x000fe20000010000 */
[----:B--2---:R-:W-:Y:S01]  /*6a90*/  HMMA.16816.F32.BF16 R24, R4, R12, R24 ;  /* 0x0000000c0418723c */ /* 0x004fe20000041818 */
[----:B------:R2:W-:Y:S01]  /*6aa0*/  MUFU.EX2 R61, R66 ;  /* 0x00000042003d7308 */ /* 0x0005e20000000800 */
[----:B------:R-:W-:Y:S01]  /*6ab0*/  FADD.FTZ R196, R196, R137 ;  /* 0x00000089c4c47221 */ /* 0x000fe20000010000 */
[----:B------:R-:W-:Y:S01]  /*6ac0*/  FADD.FTZ R149, R149, R182 ;  /* 0x000000b695957221 */ /* 0x000fe20000010000 */
[----:B---3--:R-:W-:-:S02]  /*6ad0*/  FFMA.FTZ R65, R47, UR4, -R75 ;  /* 0x000000042f417c23 */ /* 0x008fc4000801084b */
[----:B------:R-:W-:Y:S01]  /*6ae0*/  FADD.FTZ R139, R139, R196 ;  /* 0x000000c48b8b7221 */ /* 0x000fe20000010000 */
[----:B------:R-:W-:Y:S01]  /*6af0*/  FADD.FTZ R156, R156, R149 ;  /* 0x000000959c9c7221 */ /* 0x000fe20000010000 */
[----:B------:R3:W-:Y:S01]  /*6b00*/  MUFU.EX2 R46, R65 ;  /* 0x00000041002e7308 */ /* 0x0007e20000000800 */
[C---:B------:R-:W-:Y:S01]  /*6b10*/  HMMA.16816.F32.BF16 R20, R4.reuse, R14, R20 ;  /* 0x0000000e0414723c */ /* 0x040fe20000041814 */
[----:B------:R-:W-:Y:S01]  /*6b20*/  FADD.FTZ R192, R192, R139 ;  /* 0x0000008bc0c07221 */ /* 0x000fe20000010000 */
[----:B------:R-:W-:Y:S01]  /*6b30*/  FADD.FTZ R151, R151, R156 ;  /* 0x0000009c97977221 */ /* 0x000fe20000010000 */
[----:B------:R-:W5:Y:S01]  /*6b40*/  LDSM.16.MT88.4 R12, [R150+0x8800] ;  /* 0x00880000960c783b */ /* 0x000f620000004200 */
[--C-:B-1----:R-:W-:Y:S01]  /*6b50*/  FFMA.FTZ R64, R48, UR4, -R75.reuse ;  /* 0x0000000430407c23 */ /* 0x102fe2000801084b */
[----:B------:R-:W-:Y:S01]  /*6b60*/  FADD.FTZ R141, R141, R192 ;  /* 0x000000c08d8d7221 */ /* 0x000fe20000010000 */
[----:B--2---:R-:W-:Y:S01]  /*6b70*/  FFMA.FTZ R66, R45, UR4, -R75 ;  /* 0x000000042d427c23 */ /* 0x004fe2000801084b */
[----:B------:R-:W1:Y:S01]  /*6b80*/  MUFU.EX2 R48, R67 ;  /* 0x0000004300307308 */ /* 0x000e620000000800 */
[C---:B------:R-:W-:Y:S01]  /*6b90*/  HMMA.16816.F32.BF16 R36, R4.reuse, R8, R36 ;  /* 0x000000080424723c */ /* 0x040fe20000041824 */
[----:B------:R-:W-:Y:S01]  /*6ba0*/  FADD.FTZ R176, R176, R141 ;  /* 0x0000008db0b07221 */ /* 0x000fe20000010000 */
[----:B----4-:R-:W-:Y:S01]  /*6bb0*/  F2FP.BF16.F32.PACK_AB R8, R62, R63 ;  /* 0x0000003f3e08723e */ /* 0x010fe200000010ff */
[----:B------:R-:W2:Y:S01]  /*6bc0*/  MUFU.EX2 R47, R64 ;  /* 0x00000040002f7308 */ /* 0x000ea20000000800 */
[----:B------:R-:W-:Y:S01]  /*6bd0*/  LDSM.16.MT88.4 R140, [R150+0x8c00] ;  /* 0x008c0000968c783b */ /* 0x000fe20000004200 */
[----:B------:R-:W-:Y:S01]  /*6be0*/  FADD.FTZ R9, R147, R176 ;  /* 0x000000b093097221 */ /* 0x000fe20000010000 */
[----:B---3--:R-:W-:Y:S01]  /*6bf0*/  FADD.FTZ R65, R154, R151 ;  /* 0x000000979a417221 */ /* 0x008fe20000010000 */
[----:B------:R-:W-:Y:S01]  /*6c00*/  MUFU.EX2 R45, R68 ;  /* 0x00000044002d7308 */ /* 0x000fe20000000800 */
[----:B------:R-:W-:Y:S01]  /*6c10*/  HMMA.16816.F32.BF16 R28, R4, R10, R28 ;  /* 0x0000000a041c723c */ /* 0x000fe2000004181c */
[----:B------:R-:W-:Y:S01]  /*6c20*/  FADD.FTZ R9, R172, R9 ;  /* 0x00000009ac097221 */ /* 0x000fe20000010000 */
[----:B------:R-:W-:Y:S01]  /*6c30*/  FADD.FTZ R34, R34, R65 ;  /* 0x0000004122227221 */ /* 0x000fe20000010000 */
[----:B------:R-:W3:Y:S01]  /*6c40*/  LDSM.16.MT88.4 R4, [R3+0x8800] ;  /* 0x008800000304783b */ /* 0x000ee20000004200 */
[----:B------:R-:W4:Y:S01]  /*6c50*/  MUFU.EX2 R64, R66 ;  /* 0x0000004200407308 */ /* 0x000f220000000800 */
[----:B------:R-:W-:Y:S01]  /*6c60*/  FADD.FTZ R138, R138, R9 ;  /* 0x000000098a8a7221 */ /* 0x000fe20000010000 */
[----:B------:R-:W-:Y:S01]  /*6c70*/  FADD.FTZ R35, R35, R34 ;  /* 0x0000002223237221 */ /* 0x000fe20000010000 */
[----:B-1----:R-:W-:-:S02]  /*6c80*/  F2FP.BF16.F32.PACK_AB R10, R48, R61 ;  /* 0x0000003d300a723e */ /* 0x002fc400000010ff */
[----:B------:R-:W-:Y:S01]  /*6c90*/  FADD.FTZ R33, R33, R138 ;  /* 0x0000008a21217221 */ /* 0x000fe20000010000 */
[----:B------:R-:W-:Y:S01]  /*6ca0*/  FADD.FTZ R126, R126, R35 ;  /* 0x000000237e7e7221 */ /* 0x000fe20000010000 */
[----:B--2---:R-:W-:Y:S02]  /*6cb0*/  F2FP.BF16.F32.PACK_AB R9, R46, R47 ;  /* 0x0000002f2e09723e */ /* 0x004fe400000010ff */
[----:B------:R-:W-:Y:S01]  /*6cc0*/  FADD.FTZ R32, R32, R33 ;  /* 0x0000002120207221 */ /* 0x000fe20000010000 */
[----:B------:R-:W-:Y:S01]  /*6cd0*/  FADD.FTZ R126, R155, R126 ;  /* 0x0000007e9b7e7221 */ /* 0x000fe20000010000 */
[--C-:B------:R-:W-:Y:S02]  /*6ce0*/  FFMA.FTZ R33, R42, UR4, -R75.reuse ;  /* 0x000000042a217c23 */ /* 0x100fe4000801084b */
[----:B------:R-:W-:Y:S01]  /*6cf0*/  FADD.FTZ R153, R153, R32 ;  /* 0x0000002099997221 */ /* 0x000fe20000010000 */
[----:B------:R-:W-:Y:S01]  /*6d00*/  FADD.FTZ R93, R93, R126 ;  /* 0x0000007e5d5d7221 */ /* 0x000fe20000010000 */
[----:B----4-:R-:W-:Y:S01]  /*6d10*/  F2FP.BF16.F32.PACK_AB R11, R64, R45 ;  /* 0x0000002d400b723e */ /* 0x010fe200000010ff */
[----:B------:R-:W-:Y:S01]  /*6d20*/  FFMA.FTZ R32, R43, UR4, -R75 ;  /* 0x000000042b207c23 */ /* 0x000fe2000801084b */
[----:B------:R-:W-:Y:S01]  /*6d30*/  FADD.FTZ R112, R112, R153 ;  /* 0x0000009970707221 */ /* 0x000fe20000010000 */
[----:B------:R-:W-:Y:S01]  /*6d40*/  FADD.FTZ R96, R96, R93 ;  /* 0x0000005d60607221 */ /* 0x000fe20000010000 */
[----:B------:R-:W1:Y:S02]  /*6d50*/  MUFU.EX2 R33, R33 ;  /* 0x0000002100217308 */ /* 0x000e640000000800 */
[----:B------:R-:W-:Y:S01]  /*6d60*/  FADD.FTZ R112, R101, R112 ;  /* 0x0000007065707221 */ /* 0x000fe20000010000 */
[----:B------:R-:W-:Y:S01]  /*6d70*/  FADD.FTZ R91, R91, R96 ;  /* 0x000000605b5b7221 */ /* 0x000fe20000010000 */
[C---:B-----5:R-:W-:Y:S01]  /*6d80*/  HMMA.16816.F32.BF16 R24, R8.reuse, R12, R24 ;  /* 0x0000000c0818723c */ /* 0x060fe20000041818 */
[----:B------:R-:W-:Y:S01]  /*6d90*/  FFMA.FTZ R12, R60, UR4, -R69 ;  /* 0x000000043c0c7c23 */ /* 0x000fe20008010845 */
[----:B------:R-:W-:Y:S01]  /*6da0*/  FADD.FTZ R103, R103, R112 ;  /* 0x0000007067677221 */ /* 0x000fe20000010000 */
[----:B------:R-:W-:Y:S01]  /*6db0*/  FADD.FTZ R94, R94, R91 ;  /* 0x0000005b5e5e7221 */ /* 0x000fe20000010000 */
[----:B------:R-:W-:Y:S01]  /*6dc0*/  FFMA.FTZ R13, R59, UR4, -R69 ;  /* 0x000000043b0d7c23 */ /* 0x000fe20008010845 */
[----:B------:R-:W-:Y:S01]  /*6dd0*/  MUFU.EX2 R32, R32 ;  /* 0x0000002000207308 */ /* 0x000fe20000000800 */
[----:B------:R-:W-:Y:S01]  /*6de0*/  FADD.FTZ R102, R102, R103 ;  /* 0x0000006766667221 */ /* 0x000fe20000010000 */
[----:B------:R-:W-:Y:S01]  /*6df0*/  FADD.FTZ R55, R55, R94 ;  /* 0x0000005e37377221 */ /* 0x000fe20000010000 */
[C---:B------:R-:W-:Y:S01]  /*6e00*/  HMMA.16816.F32.BF16 R20, R8.reuse, R14, R20 ;  /* 0x0000000e0814723c */ /* 0x040fe20000041814 */
[----:B------:R-:W-:Y:S01]  /*6e10*/  FFMA.FTZ R15, R44, UR4, -R75 ;  /* 0x000000042c0f7c23 */ /* 0x000fe2000801084b */
[----:B------:R-:W-:Y:S01]  /*6e20*/  FADD.FTZ R35, R83, R102 ;  /* 0x0000006653237221 */ /* 0x000fe20000010000 */
[----:B------:R-:W-:Y:S01]  /*6e30*/  FADD.FTZ R54, R54, R55 ;  /* 0x0000003736367221 */ /* 0x000fe20000010000 */
[----:B------:R-:W-:Y:S02]  /*6e40*/  MUFU.EX2 R12, R12 ;  /* 0x0000000c000c7308 */ /* 0x000fe40000000800 */
[----:B------:R-:W-:Y:S01]  /*6e50*/  FADD.FTZ R35, R84, R35 ;  /* 0x0000002354237221 */ /* 0x000fe20000010000 */
        /* <DEDUP_REMOVED lines=14> */
[----:B------:R-:W-:Y:S01]  /*6f40*/  FADD.FTZ R49, R49, R50 ;  /* 0x0000003231317221 */ /* 0x000fe20000010000 */
[----:B--2---:R-:W-:-:S02]  /*6f50*/  F2FP.BF16.F32.PACK_AB R4, R13, R12 ;  /* 0x0000000c0d04723e */ /* 0x004fc400000010ff */
[----:B------:R-:W-:Y:S01]  /*6f60*/  FADD.FTZ R8, R16, R17 ;  /* 0x0000001110087221 */ /* 0x000fe20000010000 */
[----:B------:R-:W-:Y:S01]  /*6f70*/  FADD.FTZ R52, R52, R49 ;  /* 0x0000003134347221 */ /* 0x000fe20000010000 */
[----:B---3--:R-:W-:Y:S02]  /*6f80*/  F2FP.BF16.F32.PACK_AB R5, R32, R15 ;  /* 0x0000000f2005723e */ /* 0x008fe400000010ff */
[----:B------:R-:W-:Y:S01]  /*6f90*/  FADD.FTZ R8, R19, R8 ;  /* 0x0000000813087221 */ /* 0x000fe20000010000 */
[----:B------:R-:W-:Y:S01]  /*6fa0*/  FADD.FTZ R47, R47, R52 ;  /* 0x000000342f2f7221 */ /* 0x000fe20000010000 */
[----:B----4-:R-:W-:Y:S02]  /*6fb0*/  F2FP.BF16.F32.PACK_AB R6, R247, R14 ;  /* 0x0000000ef706723e */ /* 0x010fe400000010ff */
        /* <DEDUP_REMOVED lines=19> */
[----:B------:R-:W-:-:S04]  /*70f0*/  NOP ;  /* 0x0000000000007918 */ /* 0x000fc80000000000 */
[----:B------:R-:W-:-:S15]  /*7100*/  @!P0 BRA `(.L_x_1354) ;  /* 0x0000004c00b48947 */ /* 0x000fde0003800000 */
        /* <DEDUP_REMOVED lines=12> */
[----:B------:R-:W3:Y:S01]  /*71d0*/  LDCU UR4, c[0x0][0x45c] ;  /* 0x00008b80ff0477ac */ /* 0x000ee20008000800 */
[----:B------:R-:W4:Y:S01]  /*71e0*/  LDCU.64 UR8, c[0x0][0x3a8] ;  /* 0x00007500ff0877ac */ /* 0x000f220008000a00 */
[----:B------:R-:W2:Y:S01]  /*71f0*/  LDCU.64 UR6, c[0x0][0x3a0] ;  /* 0x00007400ff0677ac */ /* 0x000ea20008000a00 */
[----:B-1----:R-:W-:-:S12]  /*7200*/  ULEA UR5, UR5, UR11, 0x18 ;  /* 0x0000000b05057291 */ /* 0x002fd8000f8ec0ff */
.L_x_1358:
        /* <DEDUP_REMOVED lines=10> */
[----:B------:R-:W-:Y:S01]  /*72b0*/  IMAD.SHL.U32 R229, R148, 0x10, RZ ;  /* 0x0000001094e57824 */ /* 0x000fe200078e00ff */
[----:B------:R-:W-:Y:S01]  /*72c0*/  LOP3.LUT R0, R230, 0x8, RZ, 0xc0, !PT ;  /* 0x00000008e6007812 */ /* 0x000fe200078ec0ff */
[----:B------:R-:W-:Y:S02]  /*72d0*/  @!P1 IMAD.X R8, RZ, RZ, ~R8, P0 ;  /* 0x000000ffff089224 */ /* 0x000fe400000e0e08 */
[C---:B------:R-:W-:Y:S01]  /*72e0*/  IMAD.SHL.U32 R231, R148.reuse, 0x8, RZ ;  /* 0x0000000894e77824 */ /* 0x040fe200078e00ff */
[----:B------:R-:W-:Y:S01]  /*72f0*/  LOP3.LUT R155, R229, 0x100, RZ, 0xc0, !PT ;  /* 0x00000100e59b7812 */ /* 0x000fe200078ec0ff */
[C---:B------:R-:W-:Y:S01]  /*7300*/  IMAD.SHL.U32 R228, R148.reuse, 0x4, RZ ;  /* 0x0000000494e47824 */ /* 0x040fe200078e00ff */
[----:B------:R-:W-:Y:S01]  /*7310*/  @!P1 SHF.R.S64 R5, R5, 0x1f, R8 ;  /* 0x0000001f05059819 */ /* 0x000fe20000001008 */
[----:B------:R-:W-:Y:S01]  /*7320*/  IMAD.SHL.U32 R4, R148, 0x20, RZ ;  /* 0x0000002094047824 */ /* 0x000fe200078e00ff */
[----:B------:R-:W-:Y:S02]  /*7330*/  LOP3.LUT R229, R229, 0x3e00, RZ, 0xc0, !PT ;  /* 0x00003e00e5e57812 */ /* 0x000fe400078ec0ff */
[----:B------:R-:W-:Y:S01]  /*7340*/  @!P1 IADD3 R234, P0, PT, R234, R5, RZ ;  /* 0x00000005eaea9210 */ /* 0x000fe20007f1e0ff */
[----:B------:R-:W-:Y:S01]  /*7350*/  IMAD.MOV.U32 R5, RZ, RZ, R235 ;  /* 0x000000ffff057224 */ /* 0x000fe200078e00eb */
[C---:B------:R-:W-:Y:S02]  /*7360*/  LOP3.LUT R7, R231.reuse, 0xd8, RZ, 0xc0, !PT ;  /* 0x000000d8e7077812 */ /* 0x040fe400078ec0ff */
[----:B------:R-:W-:Y:S02]  /*7370*/  LOP3.LUT R3, R228, 0x18, RZ, 0xc0, !PT ;  /* 0x00000018e4037812 */ /* 0x000fe400078ec0ff */
[----:B------:R-:W-:Y:S02]  /*7380*/  @!P1 LEA.HI.X.SX32 R235, R8, R235, 0x1, P0 ;  /* 0x000000eb08eb9211 */ /* 0x000fe400000f0eff */
[----:B------:R-:W-:Y:S02]  /*7390*/  LOP3.LUT R17, R231, 0x1f20, RZ, 0xc0, !PT ;  /* 0x00001f20e7117812 */ /* 0x000fe400078ec0ff */
[----:B------:R-:W-:Y:S02]  /*73a0*/  LOP3.LUT R14, R7, R238, RZ, 0x3c, !PT ;  /* 0x000000ee070e7212 */ /* 0x000fe400078e3cff */
[--C-:B------:R-:W-:Y:S02]  /*73b0*/  LOP3.LUT R2, R3, 0xc0, R4.reuse, 0xf8, !PT ;  /* 0x000000c003027812 */ /* 0x100fe400078ef804 */
[--C-:B------:R-:W-:Y:S02]  /*73c0*/  LOP3.LUT R155, R155, 0x20, R4.reuse, 0xf8, !PT ;  /* 0x000000209b9b7812 */ /* 0x100fe400078ef804 */
[----:B------:R-:W-:Y:S01]  /*73d0*/  LOP3.LUT R153, R229, 0x120, R4, 0xf8, !PT ;  /* 0x00000120e5997812 */ /* 0x000fe200078ef804 */
[----:B--2---:R-:W-:Y:S06]  /*73e0*/  @!P1 BRA `(.L_x_1355) ;  /* 0x0000000000f49947 */ /* 0x004fec0003800000 */
        /* <DEDUP_REMOVED lines=30> */
[-C--:B------:R-:W-:Y:S02]  /*75d0*/  LOP3.LUT R4, R236, R3.reuse, RZ, 0x3c, !PT ;  /* 0x00000003ec047212 */ /* 0x080fe400078e3cff */
[----:B------:R-:W-:Y:S02]  /*75e0*/  LOP3.LUT R9, RZ, R3, RZ, 0x33, !PT ;  /* 0x00000003ff097212 */ /* 0x000fe400078e33ff */
[----:B------:R-:W-:Y:S05]  /*75f0*/  ISETP.GE.AND P3, PT, R4, RZ, PT ;  /* 0x000000ff0400720c */ /* 0x000fea0003f66270 */
[----:B------:R-:W-:Y:S02]  /*7600*/  @P5 IADD3 R12, PT, PT, R12, 0x1, RZ ;  /* 0x000000010c0c5810 */ /* 0x000fe40007ffe0ff */
[----:B------:R-:W-:Y:S03]  /*7610*/  @P6 VIADD R13, R13, 0x1 ;  /* 0x000000010d0d6836 */ /* 0x000fe60000000000 */
[----:B------:R-:W-:Y:S03]  /*7620*/  @!P0 IMAD.MOV R12, RZ, RZ, -R12 ;  /* 0x000000ffff0c8224 */ /* 0x000fe600078e0a0c */
[----:B------:R-:W-:Y:S02]  /*7630*/  @!P3 IADD3 R13, PT, PT, -R13, RZ, RZ ;  /* 0x000000ff0d0db210 */ /* 0x000fe40007ffe1ff */
[C---:B------:R-:W-:Y:S02]  /*7640*/  SEL R11, R9.reuse, R12, !P2 ;  /* 0x0000000c090b7207 */ /* 0x040fe40005000000 */
[----:B------:R-:W-:Y:S02]  /*7650*/  SEL R9, R9, R13, !P2 ;  /* 0x0000000d09097207 */ /* 0x000fe40005000000 */
[-C--:B------:R-:W-:Y:S01]  /*7660*/  LEA R20, P2, R11, R240.reuse, 0x2 ;  /* 0x000000f00b147211 */ /* 0x080fe200078410ff */
[----:B------:R-:W1:Y:S01]  /*7670*/  LDC.64 R12, c[0x0][0x3c0] ;  /* 0x0000f000ff0c7b82 */ /* 0x000e620000000a00 */
[C---:B------:R-:W-:Y:S01]  /*7680*/  LEA R18, P0, R9.reuse, R240, 0x2 ;  /* 0x000000f009127211 */ /* 0x040fe200078010ff */
[----:B------:R-:W-:Y:S01]  /*7690*/  IMAD.IADD R8, R9, 0x1, -R11 ;  /* 0x0000000109087824 */ /* 0x000fe200078e0a0b */
[-C--:B------:R-:W-:Y:S02]  /*76a0*/  LEA.HI.X.SX32 R21, R11, R241.reuse, 0x2, P2 ;  /* 0x000000f10b157211 */ /* 0x080fe400010f16ff */
[----:B------:R-:W-:Y:S01]  /*76b0*/  LEA.HI.X.SX32 R19, R9, R241, 0x2, P0 ;  /* 0x000000f109137211 */ /* 0x000fe200000f16ff */
[----:B------:R-:W-:Y:S02]  /*76c0*/  IMAD R3, R8, R3, -0x100 ;  /* 0xffffff0008037424 */ /* 0x000fe400078e0203 */
[----:B------:R-:W2:Y:S03]  /*76d0*/  LDG.E R7, desc[UR24][R20.64] ;  /* 0x0000001814077981 */ /* 0x000ea6000c1e1900 */
[----:B------:R-:W-:Y:S01]  /*76e0*/  SHF.R.S32.HI R9, RZ, 0x1f, R3 ;  /* 0x0000001fff097819 */ /* 0x000fe20000011403 */
[----:B------:R-:W2:Y:S04]  /*76f0*/  LDG.E R4, desc[UR24][R18.64] ;  /* 0x0000001812047981 */ /* 0x000ea8000c1e1900 */
[-C--:B-1----:R-:W-:Y:S02]  /*7700*/  IMAD R8, R9, R12.reuse, RZ ;  /* 0x0000000c09087224 */ /* 0x082fe400078e02ff */
[C---:B------:R-:W-:Y:S04]  /*7710*/  IMAD.WIDE.U32 R10, R3.reuse, R12, RZ ;  /* 0x0000000c030a7225 */ /* 0x040fe800078e00ff */
[----:B------:R-:W-:Y:S05]  /*7720*/  IMAD R8, R3, R13, R8 ;  /* 0x0000000d03087224 */ /* 0x000fea00078e0208 */
[----:B------:R-:W-:Y:S01]  /*7730*/  IADD3 R11, PT, PT, R11, R8, RZ ;  /* 0x000000080b0b7210 */ /* 0x000fe20007ffe0ff */
[----:B--2---:R-:W-:Y:S04]  /*7740*/  IMAD.IADD R7, R7, 0x1, -R4 ;  /* 0x0000000107077824 */ /* 0x004fe800078e0a04 */
[----:B----4-:R-:W-:Y:S01]  /*7750*/  IMAD.WIDE.U32 R10, R7, UR8, R10 ;  /* 0x00000008070a7c25 */ /* 0x010fe2000f8e000a */
[----:B------:R-:W-:Y:S02]  /*7760*/  SHF.R.S32.HI R3, RZ, 0x1f, R7 ;  /* 0x0000001fff037819 */ /* 0x000fe40000011407 */
[C---:B------:R-:W-:Y:S03]  /*7770*/  LEA R234, P0, R10.reuse, R6, 0x1 ;  /* 0x000000060aea7211 */ /* 0x040fe600078008ff */
[----:B------:R-:W-:Y:S04]  /*7780*/  IMAD R4, R3, UR8, RZ ;  /* 0x0000000803047c24 */ /* 0x000fe8000f8e02ff */
[----:B------:R-:W-:Y:S04]  /*7790*/  IMAD R4, R7, UR9, R4 ;  /* 0x0000000907047c24 */ /* 0x000fe8000f8e0204 */
[----:B------:R-:W-:Y:S05]  /*77a0*/  IMAD.IADD R4, R11, 0x1, R4 ;  /* 0x000000010b047824 */ /* 0x000fea00078e0204 */
[----:B------:R-:W-:Y:S07]  /*77b0*/  LEA.HI.X R235, R10, R5, R4, 0x1, P0 ;  /* 0x000000050aeb7211 */ /* 0x000fee00000f0c04 */
.L_x_1355:
[----:B------:R-:W-:Y:S02]  /*77c0*/  LOP3.LUT R152, R148, 0x8, RZ, 0xc0, !PT ;  /* 0x0000000894987812 */ /* 0x000fe400078ec0ff */
[-C--:B------:R-:W-:Y:S02]  /*77d0*/  LOP3.LUT R0, R153, R2.reuse, R0, 0xf6, !PT ;  /* 0x0000000299007212 */ /* 0x080fe400078ef600 */
[----:B------:R-:W-:Y:S02]  /*77e0*/  LOP3.LUT R2, R155, R2, R152, 0xf6, !PT ;  /* 0x000000029b027212 */ /* 0x000fe400078ef698 */
[----:B------:R-:W-:Y:S02]  /*77f0*/  LEA R220, R0, UR5, 0x1 ;  /* 0x0000000500dc7c11 */ /* 0x000fe4000f8e08ff */
[----:B------:R-:W-:Y:S02]  /*7800*/  LEA R2, R2, UR5, 0x1 ;  /* 0x0000000502027c11 */ /* 0x000fe4000f8e08ff */
[----:B------:R-:W-:Y:S02]  /*7810*/  LOP3.LUT R14, R17, R14, RZ, 0xfc, !PT ;  /* 0x0000000e110e7212 */ /* 0x000fe400078efcff */
[----:B------:R-:W-:Y:S02]  /*7820*/  MOV R213, 0x20 ;  /* 0x0000002000d57802 */ /* 0x000fe40000000f00 */
[----:B------:R-:W-:Y:S02]  /*7830*/  LEA R245, R14, UR5, 0x1 ;  /* 0x000000050ef57c11 */ /* 0x000fe4000f8e08ff */
[C---:B------:R-:W-:Y:S02]  /*7840*/  SHF.L.U32 R3, R12.reuse, 0x6, RZ ;  /* 0x000000060c037819 */ /* 0x040fe400000006ff */
[----:B------:R-:W-:Y:S01]  /*7850*/  SHF.L.U64.HI R12, R12, 0x6, R15 ;  /* 0x000000060c0c7819 */ /* 0x000fe2000001020f */
[----:B------:R-:W-:Y:S01]  /*7860*/  @!PT LDS RZ, [RZ] ;  /* 0x00000000fffff984 */ /* 0x000fe20000000800 */
[----:B------:R-:W-:Y:S01]  /*7870*/  @!PT LDS RZ, [RZ] ;  /* 0x00000000fffff984 */ /* 0x000fe20000000800 */
[----:B------:R-:W-:Y:S01]  /*7880*/  @!PT LDS RZ, [RZ] ;  /* 0x00000000fffff984 */ /* 0x000fe20000000800 */
[----:B------:R-:W-:Y:S01]  /*7890*/  LDGSTS.E.BYPASS.LTC128B.128 [R245+0x5000], desc[UR24][R234.64] ;  /* 0x05000000eaf57fae */ /* 0x000fe2000b981a18 */
[----:B------:R-:W-:Y:S04]  /*78a0*/  IADD3 R16, P0, PT, R3, R234, RZ ;  /* 0x000000ea03107210 */ /* 0x000fe80007f1e0ff */
[----:B------:R-:W-:Y:S02]  /*78b0*/  IADD3.X R17, PT, PT, R12, R235, RZ, P0, !PT ;  /* 0x000000eb0c117210 */ /* 0x000fe400007fe4ff */
[-C--:B------:R-:W-:Y:S03]  /*78c0*/  IADD3 R14, P2, PT, R16, R3.reuse, RZ ;  /* 0x00000003100e7210 */ /* 0x080fe60007f5e0ff */
[----:B------:R-:W-:Y:S01]  /*78d0*/  LDGSTS.E.BYPASS.LTC128B.128 [R245+0x5800], desc[UR24][R16.64] ;  /* 0x0580000010f57fae */ /* 0x000fe2000b981a18 */
[-C--:B------:R-:W-:Y:S02]  /*78e0*/  IADD3.X R15, PT, PT, R17, R12.reuse, RZ, P2, !PT ;  /* 0x0000000c110f7210 */ /* 0x080fe400017fe4ff */
[-C--:B------:R-:W-:Y:S04]  /*78f0*/  IADD3 R22, P0, PT, R14, R3.reuse, RZ ;  /* 0x000000030e167210 */ /* 0x080fe80007f1e0ff */
[-C--:B------:R-:W-:Y:S01]  /*7900*/  IADD3.X R23, PT, PT, R15, R12.reuse, RZ, P0, !PT ;  /* 0x0000000c0f177210 */ /* 0x080fe200007fe4ff */
[----:B------:R1:W-:Y:S01]  /*7910*/  LDGSTS.E.BYPASS.LTC128B.128 [R245+0x6000], desc[UR24][R14.64] ;  /* 0x060000000ef57fae */ /* 0x0003e2000b981a18 */
[-C--:B------:R-:W-:Y:S04]  /*7920*/  IADD3 R20, P2, PT, R22, R3.reuse, RZ ;  /* 0x0000000316147210 */ /* 0x080fe80007f5e0ff */
[-C--:B------:R-:W-:Y:S02]  /*7930*/  IADD3.X R21, PT, PT, R23, R12.reuse, RZ, P2, !PT ;  /* 0x0000000c17157210 */ /* 0x080fe400017fe4ff */
[-C--:B------:R-:W-:Y:S01]  /*7940*/  IADD3 R24, P0, PT, R20, R3.reuse, RZ ;  /* 0x0000000314187210 */ /* 0x080fe20007f1e0ff */
[----:B------:R-:W-:Y:S03]  /*7950*/  LDGSTS.E.BYPASS.LTC128B.128 [R245+0x6800], desc[UR24][R22.64] ;  /* 0x0680000016f57fae */ /* 0x000fe6000b981a18 */
[-C--:B------:R-:W-:Y:S02]  /*7960*/  IADD3.X R25, PT, PT, R21, R12.reuse, RZ, P0, !PT ;  /* 0x0000000c15197210 */ /* 0x080fe400007fe4ff */
[-C--:B------:R-:W-:Y:S03]  /*7970*/  IADD3 R18, P2, PT, R24, R3.reuse, RZ ;  /* 0x0000000318127210 */ /* 0x080fe60007f5e0ff */
[----:B------:R-:W-:Y:S01]  /*7980*/  LDGSTS.E.BYPASS.LTC128B.128 [R245+0x7000], desc[UR24][R20.64] ;  /* 0x0700000014f57fae */ /* 0x000fe2000b981a18 */
[-C--:B------:R-:W-:Y:S02]  /*7990*/  IADD3.X R19, PT, PT, R25, R12.reuse, RZ, P2, !PT ;  /* 0x0000000c19137210 */ /* 0x080fe400017fe4ff */
[----:B------:R-:W-:Y:S02]  /*79a0*/  IADD3 R26, P0, PT, R18, R3, RZ ;  /* 0x00000003121a7210 */ /* 0x000fe40007f1e0ff */
[----:B------:R-:W-:Y:S02]  /*79b0*/  ISETP.NE.AND P2, PT, R243, RZ, PT ;  /* 0x000000fff300720c */ /* 0x000fe40003f45270 */
[----:B------:R-:W-:Y:S01]  /*79c0*/  IADD3.X R27, PT, PT, R19, R12, RZ, P0, !PT ;  /* 0x0000000c131b7210 */ /* 0x000fe200007fe4ff */
[----:B------:R-:W-:Y:S01]  /*79d0*/  LDGSTS.E.BYPASS.LTC128B.128 [R245+0x7800], desc[UR24][R24.64] ;  /* 0x0780000018f57fae */ /* 0x000fe2000b981a18 */
[----:B------:R-:W-:Y:S04]  /*79e0*/  LOP3.LUT P0, RZ, R148, 0x4, RZ, 0xc0, !PT ;  /* 0x0000000494ff7812 */ /* 0x000fe8000780c0ff */
[----:B------:R-:W-:Y:S03]  /*79f0*/  SEL R213, R213, 0xffffffe0, !P0 ;  /* 0xffffffe0d5d57807 */ /* 0x000fe60004000000 */
[----:B------:R2:W-:Y:S01]  /*7a00*/  LDGSTS.E.BYPASS.LTC128B.128 [R245+0x8000], desc[UR24][R18.64] ;  /* 0x0800000012f57fae */ /* 0x0005e2000b981a18 */
[C---:B------:R-:W-:Y:S07]  /*7a10*/  IADD3 R0, PT, PT, R213.reuse, R2, RZ ;  /* 0x00000002d5007210 */ /* 0x040fee0007ffe0ff */
[----:B------:R5:W-:Y:S08]  /*7a20*/  LDGSTS.E.BYPASS.LTC128B.128 [R245+0x8800], desc[UR24][R26.64] ;  /* 0x088000001af57fae */ /* 0x000bf0000b981a18 */
[----:B------:R3:W-:Y:S08]  /*7a30*/  LDSM.16.M88.4 R152, [R220] ;  /* 0x00000000dc98783b */ /* 0x0007f00000000200 */
[----:B------:R-:W0:Y:S08]  /*7a40*/  LDGDEPBAR ;  /* 0x00000000000079af */ /* 0x000e300000000000 */
[----:B------:R-:W4:Y:S08]  /*7a50*/  LDSM.16.M88.4 R156, [R2+0x1000] ;  /* 0x00100000029c783b */ /* 0x000f300000000200 */
[----:B------:R-:W1:Y:S01]  /*7a60*/  LDSM.16.M88.4 R160, [R2+0x1400] ;  /* 0x0014000002a0783b */ /* 0x000e620000000200 */
[----:B---3--:R-:W-:Y:S07]  /*7a70*/  IADD3 R220, PT, PT, R213, R220, RZ ;  /* 0x000000dcd5dc7210 */ /* 0x008fee0007ffe0ff */
[----:B------:R-:W3:Y:S08]  /*7a80*/  LDSM.16.M88.4 R164, [R2+0x1800] ;  /* 0x0018000002a4783b */ /* 0x000ef00000000200 */
[----:B------:R-:W5:Y:S08]  /*7a90*/  LDSM.16.M88.4 R168, [R2+0x1c00] ;  /* 0x001c000002a8783b */ /* 0x000f700000000200 */
        /* <DEDUP_REMOVED lines=12> */
[----:B------:R-:W-:Y:S08]  /*7b60*/  LDSM.16.M88.4 R220, [R220] ;  /* 0x00000000dcdc783b */ /* 0x000ff00000000200 */
[----:B------:R-:W5:Y:S01]  /*7b70*/  LDSM.16.M88.4 R224, [R0+0x1000] ;  /* 0x0010000000e0783b */ /* 0x000f620000000200 */
[C---:B----4-:R-:W-:Y:S08]  /*7b80*/  HMMA.16816.F32.BF16 R4, R152.reuse, R156, RZ ;  /* 0x0000009c9804723c */ /* 0x050ff000000418ff */
[C---:B------:R-:W-:Y:S01]  /*7b90*/  HMMA.16816.F32.BF16 R8, R152.reuse, R158, RZ ;  /* 0x0000009e9808723c */ /* 0x040fe200000418ff */
[----:B------:R-:W-:Y:S07]  /*7ba0*/  LDSM.16.M88.4 R156, [R0+0x1800] ;  /* 0x00180000009c783b */ /* 0x000fee0000000200 */
[C---:B-1----:R-:W-:Y:S08]  /*7bb0*/  HMMA.16816.F32.BF16 R12, R152.reuse, R160, RZ ;  /* 0x000000a0980c723c */ /* 0x042ff000000418ff */
[C---:B--2---:R-:W-:Y:S08]  /*7bc0*/  HMMA.16816.F32.BF16 R16, R152.reuse, R162, RZ ;  /* 0x000000a29810723c */ /* 0x044ff000000418ff */
[C---:B---3--:R-:W-:Y:S08]  /*7bd0*/  HMMA.16816.F32.BF16 R20, R152.reuse, R164, RZ ;  /* 0x000000a49814723c */ /* 0x048ff000000418ff */
        /* <DEDUP_REMOVED lines=34> */
[----:B------:R2:W3:Y:S04]  /*7e00*/  MUFU.TANH R224, R3 ;  /* 0x0000000300e07308 */ /* 0x0004e80000002400 */
[----:B------:R-:W-:Y:S01]  /*7e10*/  FMUL.FTZ R250, R9, UR10 ;  /* 0x0000000a09fa7c20 */ /* 0x000fe20008410000 */
[----:B------:R-:W-:Y:S05]  /*7e20*/  FMUL.FTZ R246, R8, UR10 ;  /* 0x0000000a08f67c20 */ /* 0x000fea0008410000 */
[----:B------:R4:W2:Y:S01]  /*7e30*/  MUFU.TANH R212, R251 ;  /* 0x000000fb00d47308 */ /* 0x0008a20000002400 */
[C---:B-1----:R-:W-:Y:S09]  /*7e40*/  HMMA.16816.F32.BF16 R12, R220.reuse, R152, R12 ;  /* 0x00000098dc0c723c */ /* 0x042ff2000004180c */
[----:B------:R1:W1:Y:S01]  /*7e50*/  MUFU.TANH R213, R250 ;  /* 0x000000fa00d57308 */ /* 0x0002620000002400 */
[C---:B------:R-:W-:Y:S09]  /*7e60*/  HMMA.16816.F32.BF16 R16, R220.reuse, R154, R16 ;  /* 0x0000009adc10723c */ /* 0x040ff20000041810 */
[----:B------:R5:W3:Y:S01]  /*7e70*/  MUFU.TANH R8, R246 ;  /* 0x000000f600087308 */ /* 0x000ae20000002400 */
[C---:B------:R-:W-:Y:S03]  /*7e80*/  HMMA.16816.F32.BF16 R20, R220.reuse, R156, R20 ;  /* 0x0000009cdc14723c */ /* 0x040fe60000041814 */
[----:B--2---:R-:W-:Y:S01]  /*7e90*/  FMUL.FTZ R3, R12, UR10 ;  /* 0x0000000a0c037c20 */ /* 0x004fe20008410000 */
[----:B------:R-:W-:Y:S01]  /*7ea0*/  FMUL.FTZ R252, R13, UR10 ;  /* 0x0000000a0dfc7c20 */ /* 0x000fe20008410000 */
[----:B----4-:R-:W-:Y:S04]  /*7eb0*/  FMUL.FTZ R251, R14, UR10 ;  /* 0x0000000a0efb7c20 */ /* 0x010fe80008410000 */
[----:B------:R2:W4:Y:S01]  /*7ec0*/  MUFU.TANH R6, R248 ;  /* 0x000000f800067308 */ /* 0x0005220000002400 */
[----:B-1----:R-:W-:Y:S01]  /*7ed0*/  FMUL.FTZ R250, R15, UR10 ;  /* 0x0000000a0ffa7c20 */ /* 0x002fe20008410000 */
[C---:B------:R-:W-:Y:S01]  /*7ee0*/  HMMA.16816.F32.BF16 R24, R220.reuse, R158, R24 ;  /* 0x0000009edc18723c */ /* 0x040fe20000041818 */
[----:B------:R-:W1:Y:S02]  /*7ef0*/  LDSM.16.M88.4 R12, [R0+0x1c00] ;  /* 0x001c0000000c783b */ /* 0x000e640000000200 */
[----:B------:R-:W-:Y:S01]  /*7f00*/  FMUL.FTZ R17, R17, UR10 ;  /* 0x0000000a11117c20 */ /* 0x000fe20008410000 */
[----:B------:R-:W-:Y:S04]  /*7f10*/  FMUL.FTZ R18, R18, UR10 ;  /* 0x0000000a12127c20 */ /* 0x000fe80008410000 */
[----:B------:R3:W1:Y:S01]  /*7f20*/  MUFU.TANH R216, R249 ;  /* 0x000000f900d87308 */ /* 0x0006620000002400 */
[----:B------:R-:W-:Y:S01]  /*7f30*/  FMUL.FTZ R19, R19, UR10 ;  /* 0x0000000a13137c20 */ /* 0x000fe20008410000 */
[----:B-----5:R-:W-:Y:S01]  /*7f40*/  FMUL.FTZ R246, R16, UR10 ;  /* 0x0000000a10f67c20 */ /* 0x020fe20008410000 */
[----:B------:R-:W-:Y:S01]  /*7f50*/  FMUL.FTZ R20, R20, UR10 ;  /* 0x0000000a14147c20 */ /* 0x000fe20008410000 */
[----:B------:R-:W-:Y:S01]  /*7f60*/  FMUL.FTZ R21, R21, UR10 ;  /* 0x0000000a15157c20 */ /* 0x000fe20008410000 */
[----:B------:R-:W-:Y:S05]  /*7f70*/  FMUL.FTZ R22, R22, UR10 ;  /* 0x0000000a16167c20 */ /* 0x000fea0008410000 */
[----:B------:R-:W1:Y:S01]  /*7f80*/  MUFU.TANH R208, R17 ;  /* 0x0000001100d07308 */ /* 0x000e620000002400 */
[----:B------:R-:W-:Y:S01]  /*7f90*/  FMUL.FTZ R23, R23, UR10 ;  /* 0x0000000a17177c20 */ /* 0x000fe20008410000 */
[----:B--2---:R-:W-:Y:S01]  /*7fa0*/  FMUL.FTZ R248, R11, UR10 ;  /* 0x0000000a0bf87c20 */ /* 0x004fe20008410000 */
[----:B------:R-:W-:Y:S01]  /*7fb0*/  FMUL.FTZ R27, R27, UR10 ;  /* 0x0000000a1b1b7c20 */ /* 0x000fe20008410000 */
[----:B------:R-:W-:Y:S06]  /*7fc0*/  FMUL.FTZ R25, R25, UR10 ;  /* 0x0000000a19197c20 */ /* 0x000fec0008410000 */
[----:B------:R-:W2:Y:S01]  /*7fd0*/  MUFU.TANH R188, R18 ;  /* 0x0000001200bc7308 */ /* 0x000ea20000002400 */
[----:B------:R-:W-:Y:S01]  /*7fe0*/  FMUL.FTZ R26, R26, UR10 ;  /* 0x0000000a1a1a7c20 */ /* 0x000fe20008410000 */
[----:B---3--:R-:W-:Y:S08]  /*7ff0*/  FMUL.FTZ R249, R10, UR10 ;  /* 0x0000000a0af97c20 */ /* 0x008ff00008410000 */
[----:B------:R3:W2:Y:S10]  /*8000*/  MUFU.TANH R192, R19 ;  /* 0x0000001300c07308 */ /* 0x0006b40000002400 */
[----:B------:R5:W2:Y:S01]  /*8010*/  MUFU.TANH R11, R3 ;  /* 0x00000003000b7308 */ /* 0x000aa20000002400 */
[C---:B-1----:R-:W-:Y:S09]  /*8020*/  HMMA.16816.F32.BF16 R28, R220.reuse, R12, R28 ;  /* 0x0000000cdc1c723c */ /* 0x042ff2000004181c */
[----:B------:R-:W1:Y:S01]  /*8030*/  MUFU.TANH R200, R246 ;  /* 0x000000f600c87308 */ /* 0x000e620000002400 */
[----:B---3--:R-:W3:Y:S01]  /*8040*/  LDSM.16.M88.4 R16, [R0+0x2000] ;  /* 0x002000000010783b */ /* 0x008ee20000000200 */
[C---:B------:R-:W-:Y:S08]  /*8050*/  HMMA.16816.F32.BF16 R32, R220.reuse, R14, R32 ;  /* 0x0000000edc20723c */ /* 0x040ff00000041820 */
[----:B------:R-:W1:Y:S01]  /*8060*/  MUFU.TANH R10, R249 ;  /* 0x000000f9000a7308 */ /* 0x000e620000002400 */
[----:B------:R-:W4:Y:S01]  /*8070*/  LDSM.16.M88.4 R12, [R0+0x2400] ;  /* 0x00240000000c783b */ /* 0x000f220000000200 */
[----:B-----5:R-:W-:Y:S01]  /*8080*/  FMUL.FTZ R3, R24, UR10 ;  /* 0x0000000a18037c20 */ /* 0x020fe20008410000 */
        /* <DEDUP_REMOVED lines=8> */
[----:B------:R-:W-:Y:S08]  /*8110*/  FMUL.FTZ R35, R35, UR10 ;  /* 0x0000000a23237c20 */ /* 0x000ff00008410000 */
[----:B------:R-:W1:Y:S01]  /*8120*/  MUFU.TANH R196, R252 ;  /* 0x000000fc00c47308 */ /* 0x000e620000002400 */
[----:B-----5:R-:W-:Y:S09]  /*8130*/  FMUL.FTZ R3, R32, UR10 ;  /* 0x0000000a20037c20 */ /* 0x020ff20008410000 */
[----:B------:R5:W1:Y:S01]  /*8140*/  MUFU.TANH R205, R3 ;  /* 0x0000000300cd7308 */ /* 0x000a620000002400 */
[C---:B---3--:R-:W-:Y:S09]  /*8150*/  HMMA.16816.F32.BF16 R36, R220.reuse, R16, R36 ;  /* 0x00000010dc24723c */ /* 0x048ff20000041824 */
[----:B------:R-:W3:Y:S01]  /*8160*/  MUFU.TANH R204, R251 ;  /* 0x000000fb00cc7308 */ /* 0x000ee20000002400 */
[C---:B------:R-:W-:Y:S01]  /*8170*/  HMMA.16816.F32.BF16 R40, R220.reuse, R18, R40 ;  /* 0x00000012dc28723c */ /* 0x040fe20000041828 */
[----:B------:R-:W2:Y:S08]  /*8180*/  LDSM.16.M88.4 R16, [R0+0x2800] ;  /* 0x002800000010783b */ /* 0x000eb00000000200 */
[----:B------:R-:W1:Y:S01]  /*8190*/  MUFU.TANH R184, R250 ;  /* 0x000000fa00b87308 */ /* 0x000e620000002400 */
[C---:B----4-:R-:W-:Y:S03]  /*81a0*/  HMMA.16816.F32.BF16 R44, R220.reuse, R12, R44 ;  /* 0x0000000cdc2c723c */ /* 0x050fe6000004182c */
[----:B------:R-:W-:Y:S01]  /*81b0*/  FMUL.FTZ R36, R36, UR10 ;  /* 0x0000000a24247c20 */ /* 0x000fe20008410000 */
[----:B------:R-:W-:Y:S01]  /*81c0*/  FMUL.FTZ R37, R37, UR10 ;  /* 0x0000000a25257c20 */ /* 0x000fe20008410000 */
[----:B------:R-:W-:Y:S04]  /*81d0*/  FMUL.FTZ R38, R38, UR10 ;  /* 0x0000000a26267c20 */ /* 0x000fe80008410000 */
[----:B------:R-:W4:Y:S01]  /*81e0*/  MUFU.TANH R172, R27 ;  /* 0x0000001b00ac7308 */ /* 0x000f220000002400 */
[----:B------:R-:W-:Y:S01]  /*81f0*/  FMUL.FTZ R39, R39, UR10 ;  /* 0x0000000a27277c20 */ /* 0x000fe20008410000 */
[C---:B------:R-:W-:Y:S01]  /*8200*/  HMMA.16816.F32.BF16 R48, R220.reuse, R14, R48 ;  /* 0x0000000edc30723c */ /* 0x040fe20000041830 */
[----:B------:R-:W3:Y:S02]  /*8210*/  LDSM.16.M88.4 R12, [R0+0x2c00] ;  /* 0x002c0000000c783b */ /* 0x000ee40000000200 */
[----:B-----5:R-:W-:Y:S01]  /*8220*/  FMUL.FTZ R3, R40, UR10 ;  /* 0x0000000a28037c20 */ /* 0x020fe20008410000 */
[----:B------:R-:W-:Y:S01]  /*8230*/  FMUL.FTZ R41, R41, UR10 ;  /* 0x0000000a29297c20 */ /* 0x000fe20008410000 */
[----:B------:R-:W-:Y:S03]  /*8240*/  FMUL.FTZ R42, R42, UR10 ;  /* 0x0000000a2a2a7c20 */ /* 0x000fe60008410000 */
[----:B------:R-:W1:Y:S01]  /*8250*/  MUFU.TANH R168, R20 ;  /* 0x0000001400a87308 */ /* 0x000e620000002400 */
[----:B------:R-:W-:Y:S01]  /*8260*/  FMUL.FTZ R43, R43, UR10 ;  /* 0x0000000a2b2b7c20 */ /* 0x000fe20008410000 */
[----:B------:R-:W-:Y:S01]  /*8270*/  FMUL.FTZ R44, R44, UR10 ;  /* 0x0000000a2c2c7c20 */ /* 0x000fe20008410000 */
[----:B------:R-:W-:Y:S07]  /*8280*/  FMUL.FTZ R45, R45, UR10 ;  /* 0x0000000a2d2d7c20 */ /* 0x000fee0008410000 */
[----:B------:R5:W1:Y:S01]  /*8290*/  MUFU.TANH R153, R3 ;  /* 0x0000000300997308 */ /* 0x000a620000002400 */
[----:B------:R-:W-:Y:S01]  /*82a0*/  FMUL.FTZ R49, R49, UR10 ;  /* 0x0000000a31317c20 */ /* 0x000fe20008410000 */
[----:B------:R-:W-:Y:S01]  /*82b0*/  FMUL.FTZ R50, R50, UR10 ;  /* 0x0000000a32327c20 */ /* 0x000fe20008410000 */
[----:B------:R-:W-:Y:S07]  /*82c0*/  FMUL.FTZ R51, R51, UR10 ;  /* 0x0000000a33337c20 */ /* 0x000fee0008410000 */
[----:B------:R-:W1:Y:S01]  /*82d0*/  MUFU.TANH R176, R21 ;  /* 0x0000001500b07308 */ /* 0x000e620000002400 */
[C---:B--2---:R-:W-:Y:S09]  /*82e0*/  HMMA.16816.F32.BF16 R52, R220.reuse, R16, R52 ;  /* 0x00000010dc34723c */ /* 0x044ff20000041834 */
[----:B------:R-:W2:Y:S01]  /*82f0*/  MUFU.TANH R209, R22 ;  /* 0x0000001600d17308 */ /* 0x000ea20000002400 */
[----:B-----5:R-:W-:Y:S01]  /*8300*/  FMUL.FTZ R3, R48, UR10 ;  /* 0x0000000a30037c20 */ /* 0x020fe20008410000 */
[C---:B------:R-:W-:Y:S01]  /*8310*/  HMMA.16816.F32.BF16 R56, R220.reuse, R18, R56 ;  /* 0x00000012dc38723c */ /* 0x040fe20000041838 */
[----:B------:R-:W5:Y:S07]  /*8320*/  LDSM.16.M88.4 R16, [R0+0x3000] ;  /* 0x003000000010783b */ /* 0x000f6e0000000200 */
[----:B------:R4:W1:Y:S01]  /*8330*/  MUFU.TANH R197, R3 ;  /* 0x0000000300c57308 */ /* 0x0008620000002400 */
[C---:B---3--:R-:W-:Y:S03]  /*8340*/  HMMA.16816.F32.BF16 R60, R220.reuse, R12, R60 ;  /* 0x0000000cdc3c723c */ /* 0x048fe6000004183c */
[----:B------:R-:W-:Y:S01]  /*8350*/  FMUL.FTZ R52, R52, UR10 ;  /* 0x0000000a34347c20 */ /* 0x000fe20008410000 */
[----:B------:R-:W-:Y:S05]  /*8360*/  FMUL.FTZ R54, R54, UR10 ;  /* 0x0000000a36367c20 */ /* 0x000fea0008410000 */
[----:B------:R3:W1:Y:S01]  /*8370*/  MUFU.TANH R155, R25 ;  /* 0x00000019009b7308 */ /* 0x0006620000002400 */
[----:B------:R-:W-:Y:S01]  /*8380*/  FMUL.FTZ R55, R55, UR10 ;  /* 0x0000000a37377c20 */ /* 0x000fe20008410000 */
[----:B------:R-:W-:Y:S01]  /*8390*/  FMUL.FTZ R27, R53, UR10 ;  /* 0x0000000a351b7c20 */ /* 0x000fe20008410000 */
[C---:B------:R-:W-:Y:S01]  /*83a0*/  HMMA.16816.F32.BF16 R64, R220.reuse, R14, R64 ;  /* 0x0000000edc40723c */ /* 0x040fe20000041840 */
[----:B------:R-:W2:Y:S02]  /*83b0*/  LDSM.16.M88.4 R12, [R0+0x3400] ;  /* 0x00340000000c783b */ /* 0x000ea40000000200 */
[----:B------:R-:W-:Y:S01]  /*83c0*/  FMUL.FTZ R57, R57, UR10 ;  /* 0x0000000a39397c20 */ /* 0x000fe20008410000 */
[----:B------:R-:W-:Y:S03]  /*83d0*/  FMUL.FTZ R58, R58, UR10 ;  /* 0x0000000a3a3a7c20 */ /* 0x000fe60008410000 */
[----:B------:R1:W1:Y:S01]  /*83e0*/  MUFU.TANH R164, R26 ;  /* 0x0000001a00a47308 */ /* 0x0002620000002400 */
[----:B------:R-:W-:Y:S01]  /*83f0*/  FMUL.FTZ R59, R59, UR10 ;  /* 0x0000000a3b3b7c20 */ /* 0x000fe20008410000 */
[----:B----4-:R-:W-:Y:S01]  /*8400*/  FMUL.FTZ R3, R56, UR10 ;  /* 0x0000000a38037c20 */ /* 0x010fe20008410000 */
[----:B------:R-:W-:Y:S01]  /*8410*/  FMUL.FTZ R60, R60, UR10 ;  /* 0x0000000a3c3c7c20 */ /* 0x000fe20008410000 */
[----:B------:R-:W-:Y:S06]  /*8420*/  FMUL.FTZ R62, R62, UR10 ;  /* 0x0000000a3e3e7c20 */ /* 0x000fec0008410000 */
[----:B------:R4:W2:Y:S01]  /*8430*/  MUFU.TANH R185, R3 ;  /* 0x0000000300b97308 */ /* 0x0008a20000002400 */
[----:B------:R-:W-:Y:S01]  /*8440*/  FMUL.FTZ R63, R63, UR10 ;  /* 0x0000000a3f3f7c20 */ /* 0x000fe20008410000 */
[----:B---3--:R-:W-:Y:S01]  /*8450*/  FMUL.FTZ R25, R47, UR10 ;  /* 0x0000000a2f197c20 */ /* 0x008fe20008410000 */
[----:B------:R-:W-:Y:S01]  /*8460*/  FMUL.FTZ R61, R61, UR10 ;  /* 0x0000000a3d3d7c20 */ /* 0x000fe20008410000 */
[----:B------:R-:W-:Y:S01]  /*8470*/  FMUL.FTZ R65, R65, UR10 ;  /* 0x0000000a41417c20 */ /* 0x000fe20008410000 */
[----:B------:R-:W-:Y:S05]  /*8480*/  FMUL.FTZ R67, R67, UR10 ;  /* 0x0000000a43437c20 */ /* 0x000fea0008410000 */
[----:B------:R-:W3:Y:S01]  /*8490*/  MUFU.TANH R189, R49 ;  /* 0x0000003100bd7308 */ /* 0x000ee20000002400 */
[----:B------:R-:W-:Y:S01]  /*84a0*/  FMUL.FTZ R66, R66, UR10 ;  /* 0x0000000a42427c20 */ /* 0x000fe20008410000 */
[----:B-1----:R-:W-:Y:S01]  /*84b0*/  FMUL.FTZ R26, R46, UR10 ;  /* 0x0000000a2e1a7c20 */ /* 0x002fe20008410000 */
[C---:B-----5:R-:W-:Y:S07]  /*84c0*/  HMMA.16816.F32.BF16 R68, R220.reuse, R16, R68 ;  /* 0x00000010dc44723c */ /* 0x060fee0000041844 */
[----:B------:R-:W1:Y:S01]  /*84d0*/  MUFU.TANH R218, R50 ;  /* 0x0000003200da7308 */ /* 0x000e620000002400 */
[----:B----4-:R-:W-:Y:S01]  /*84e0*/  FMUL.FTZ R3, R64, UR10 ;  /* 0x0000000a40037c20 */ /* 0x010fe20008410000 */
[C---:B------:R-:W-:Y:S01]  /*84f0*/  HMMA.16816.F32.BF16 R72, R220.reuse, R18, R72 ;  /* 0x00000012dc48723c */ /* 0x040fe20000041848 */
[----:B------:R-:W4:Y:S07]  /*8500*/  LDSM.16.M88.4 R16, [R0+0x3800] ;  /* 0x003800000010783b */ /* 0x000f2e0000000200 */
[----:B------:R5:W1:Y:S01]  /*8510*/  MUFU.TANH R177, R3 ;  /* 0x0000000300b17308 */ /* 0x000a620000002400 */
        /* <DEDUP_REMOVED lines=22> */
[C---:B----4-:R-:W-:Y:S07]  /*8680*/  HMMA.16816.F32.BF16 R84, R220.reuse, R16, R84 ;  /* 0x00000010dc54723c */ /* 0x050fee0000041854 */
[----:B------:R-:W4:Y:S01]  /*8690*/  MUFU.TANH R210, R55 ;  /* 0x0000003700d27308 */ /* 0x000f220000002400 */
[----:B-----5:R-:W-:Y:S01]  /*86a0*/  FMUL.FTZ R3, R80, UR10 ;  /* 0x0000000a50037c20 */ /* 0x020fe20008410000 */
[C---:B------:R-:W-:Y:S01]  /*86b0*/  HMMA.16816.F32.BF16 R88, R220.reuse, R18, R88 ;  /* 0x00000012dc58723c */ /* 0x040fe20000041858 */
[----:B------:R-:W5:Y:S07]  /*86c0*/  LDSM.16.M88.4 R16, [R0+0x4000] ;  /* 0x004000000010783b */ /* 0x000f6e0000000200 */
[----:B------:R-:W1:Y:S01]  /*86d0*/  MUFU.TANH R187, R57 ;  /* 0x0000003900bb7308 */ /* 0x000e620000002400 */
[C---:B---3--:R-:W-:Y:S09]  /*86e0*/  HMMA.16816.F32.BF16 R92, R220.reuse, R12, R92 ;  /* 0x0000000cdc5c723c */ /* 0x048ff2000004185c */
[----:B------:R-:W3:Y:S01]  /*86f0*/  MUFU.TANH R202, R58 ;  /* 0x0000003a00ca7308 */ /* 0x000ee20000002400 */
        /* <DEDUP_REMOVED lines=11> */
[----:B------:R-:W1:Y:S10]  /*87b0*/  MUFU.TANH R183, R60 ;  /* 0x0000003c00b77308 */ /* 0x000e740000002400 */
[----:B------:R-:W1:Y:S01]  /*87c0*/  MUFU.TANH R198, R62 ;  /* 0x0000003e00c67308 */ /* 0x000e620000002400 */
[----:B------:R-:W-:Y:S01]  /*87d0*/  FMUL.FTZ R80, R98, UR10 ;  /* 0x0000000a62507c20 */ /* 0x000fe20008410000 */
[C---:B-----5:R-:W-:Y:S08]  /*87e0*/  HMMA.16816.F32.BF16 R100, R220.reuse, R16, R100 ;  /* 0x00000010dc64723c */ /* 0x060ff00000041864 */
[----:B------:R5:W1:Y:S01]  /*87f0*/  MUFU.TANH R194, R63 ;  /* 0x0000003f00c27308 */ /* 0x000a620000002400 */
[C---:B------:R-:W-:Y:S01]  /*8800*/  HMMA.16816.F32.BF16 R104, R220.reuse, R18, R104 ;  /* 0x00000012dc68723c */ /* 0x040fe20000041868 */
[----:B------:R-:W4:Y:S08]  /*8810*/  LDSM.16.M88.4 R16, [R0+0x4800] ;  /* 0x004800000010783b */ /* 0x000f300000000200 */
[----:B------:R3:W1:Y:S01]  /*8820*/  MUFU.TANH R179, R65 ;  /* 0x0000004100b37308 */ /* 0x0006620000002400 */
[C---:B--2---:R-:W-:Y:S09]  /*8830*/  HMMA.16816.F32.BF16 R108, R220.reuse, R12, R108 ;  /* 0x0000000cdc6c723c */ /* 0x044ff2000004186c */
[----:B------:R-:W2:Y:S01]  /*8840*/  MUFU.TANH R190, R67 ;  /* 0x0000004300be7308 */ /* 0x000ea20000002400 */
[C---:B------:R-:W-:Y:S01]  /*8850*/  HMMA.16816.F32.BF16 R112, R220.reuse, R14, R112 ;  /* 0x0000000edc70723c */ /* 0x040fe20000041870 */
[----:B------:R-:W1:Y:S08]  /*8860*/  LDSM.16.M88.4 R12, [R0+0x4c00] ;  /* 0x004c0000000c783b */ /* 0x000e700000000200 */
[----:B------:R2:W1:Y:S01]  /*8870*/  MUFU.TANH R175, R68 ;  /* 0x0000004400af7308 */ /* 0x0004620000002400 */
[----:B------:R-:W-:Y:S04]  /*8880*/  DEPBAR.LE SB0, 0x0 ;  /* 0x000080000000791a */ /* 0x000fe80000000000 */
[----:B------:R-:W-:Y:S05]  /*8890*/  FMUL.FTZ R72, R106, UR10 ;  /* 0x0000000a6a487c20 */ /* 0x000fea0008410000 */
[----:B------:R1:W1:Y:S01]  /*88a0*/  MUFU.TANH R173, R69 ;  /* 0x0000004500ad7308 */ /* 0x0002620000002400 */
[----:B------:R-:W-:Y:S01]  /*88b0*/  BAR.SYNC.DEFER_BLOCKING 0x0 ;  /* 0x0000000000007b1d */ /* 0x000fe20000010000 */
[----:B-----5:R-:W-:Y:S08]  /*88c0*/  FMUL.FTZ R63, R108, UR10 ;  /* 0x0000000a6c3f7c20 */ /* 0x020ff00008410000 */
[----:B------:R5:W5:Y:S01]  /*88d0*/  MUFU.TANH R182, R70 ;  /* 0x0000004600b67308 */ /* 0x000b620000002400 */
[----:B---3--:R-:W-:Y:S01]  /*88e0*/  FMUL.FTZ R65, R112, UR10 ;  /* 0x0000000a70417c20 */ /* 0x008fe20008410000 */
[----:B--2---:R-:W-:Y:S01]  /*88f0*/  FMUL.FTZ R68, R111, UR10 ;  /* 0x0000000a6f447c20 */ /* 0x004fe20008410000 */
[----:B------:R-:W-:Y:S01]  /*8900*/  FMUL.FTZ R67, R113, UR10 ;  /* 0x0000000a71437c20 */ /* 0x000fe20008410000 */
[----:B------:R-:W-:Y:S01]  /*8910*/  FMUL.FTZ R60, R114, UR10 ;  /* 0x0000000a723c7c20 */ /* 0x000fe20008410000 */
[----:B------:R-:W-:Y:S01]  /*8920*/  FMUL.FTZ R64, R115, UR10 ;  /* 0x0000000a73407c20 */ /* 0x000fe20008410000 */
[C---:B----4-:R-:W-:Y:S04]  /*8930*/  HMMA.16816.F32.BF16 R116, R220.reuse, R16, R116 ;  /* 0x00000010dc74723c */ /* 0x050fe80000041874 */
[----:B------:R2:W3:Y:S01]  /*8940*/  MUFU.TANH R178, R71 ;  /* 0x0000004700b27308 */ /* 0x0004e20000002400 */
[----:B-1----:R-:W-:Y:S03]  /*8950*/  FMUL.FTZ R69, R109, UR10 ;  /* 0x0000000a6d457c20 */ /* 0x002fe60008410000 */
[C---:B------:R-:W-:Y:S06]  /*8960*/  HMMA.16816.F32.BF16 R120, R220.reuse, R18, R120 ;  /* 0x00000012dc78723c */ /* 0x040fec0000041878 */
[----:B------:R1:W4:Y:S01]  /*8970*/  MUFU.TANH R171, R73 ;  /* 0x0000004900ab7308 */ /* 0x0003220000002400 */
[----:B-----5:R-:W-:Y:S01]  /*8980*/  FMUL.FTZ R70, R110, UR10 ;  /* 0x0000000a6e467c20 */ /* 0x020fe20008410000 */
[C---:B------:R-:W-:Y:S08]  /*8990*/  HMMA.16816.F32.BF16 R124, R220.reuse, R12, R124 ;  /* 0x0000000cdc7c723c */ /* 0x040ff0000004187c */
[----:B------:R5:W3:Y:S01]  /*89a0*/  MUFU.TANH R170, R74 ;  /* 0x0000004a00aa7308 */ /* 0x000ae20000002400 */
[----:B--2---:R-:W-:Y:S01]  /*89b0*/  FMUL.FTZ R71, R104, UR10 ;  /* 0x0000000a68477c20 */ /* 0x004fe20008410000 */
[----:B------:R-:W-:Y:S01]  /*89c0*/  FMUL.FTZ R59, R116, UR10 ;  /* 0x0000000a743b7c20 */ /* 0x000fe20008410000 */
[----:B------:R-:W-:Y:S01]  /*89d0*/  FMUL.FTZ R62, R117, UR10 ;  /* 0x0000000a753e7c20 */ /* 0x000fe20008410000 */
[----:B------:R-:W-:Y:S01]  /*89e0*/  FMUL.FTZ R57, R118, UR10 ;  /* 0x0000000a76397c20 */ /* 0x000fe20008410000 */
[----:B------:R-:W-:Y:S01]  /*89f0*/  FMUL.FTZ R58, R119, UR10 ;  /* 0x0000000a773a7c20 */ /* 0x000fe20008410000 */
[----:B------:R-:W-:Y:S04]  /*8a00*/  HMMA.16816.F32.BF16 R128, R220, R14, R128 ;  /* 0x0000000edc80723c */ /* 0x000fe80000041880 */
        /* <DEDUP_REMOVED lines=20> */
[----:B-----5:R-:W-:Y:S09]  /*8b50*/  FMUL.FTZ R77, R100, UR10 ;  /* 0x0000000a644d7c20 */ /* 0x020ff20008410000 */
[----:B------:R5:W3:Y:S01]  /*8b60*/  MUFU.TANH R161, R3 ;  /* 0x0000000300a17308 */ /* 0x000ae20000002400 */
[----:B--2---:R-:W-:Y:S09]  /*8b70*/  FMUL.FTZ R78, R102, UR10 ;  /* 0x0000000a664e7c20 */ /* 0x004ff20008410000 */
        /* <DEDUP_REMOVED lines=137> */
[-C--:B-1----:R-:W-:Y:S02]  /*9410*/  LEA R28, P3, R15, R240.reuse, 0x2 ;  /* 0x000000f00f1c7211 */ /* 0x082fe400078610ff */
        /* <DEDUP_REMOVED lines=20> */
.L_x_1357:
[----:B------:R-:W-:Y:S01]  /*9560*/  @!PT LDS RZ, [RZ] ;  /* 0x00000000fffff984 */ /* 0x000fe20000000800 */
[----:B------:R-:W-:Y:S01]  /*9570*/  @!PT LDS RZ, [RZ] ;  /* 0x00000000fffff984 */ /* 0x000fe20000000800 */
[----:B------:R-:W-:Y:S01]  /*9580*/  @!PT LDS RZ, [RZ] ;  /* 0x00000000fffff984 */ /* 0x000fe20000000800 */
[----:B------:R2:W-:Y:S01]  /*9590*/  LDGSTS.E.BYPASS.LTC128B.128 [R245+0x1000], desc[UR24][R232.64] ;  /* 0x01000000e8f57fae */ /* 0x0005e2000b981a18 */
[C---:B------:R-:W-:Y:S01]  /*95a0*/  IMAD.SHL.U32 R5, R4.reuse, 0x40, RZ ;  /* 0x0000004004057824 */ /* 0x040fe200078e00ff */
[----:B------:R-:W-:Y:S04]  /*95b0*/  SHF.L.U64.HI R4, R4, 0x6, R7 ;  /* 0x0000000604047819 */ /* 0x000fe80000010207 */
[-C--:B------:R-:W-:Y:S04]  /*95c0*/  IADD3 R12, P2, PT, R232, R5.reuse, RZ ;  /* 0x00000005e80c7210 */ /* 0x080fe80007f5e0ff */
[-C--:B------:R-:W-:Y:S01]  /*95d0*/  IADD3 R18, P3, PT, R12, R5.reuse, RZ ;  /* 0x000000050c127210 */ /* 0x080fe20007f7e0ff */
[--C-:B------:R-:W-:Y:S03]  /*95e0*/  IMAD.X R13, R233, 0x1, R4.reuse, P2 ;  /* 0x00000001e90d7824 */ /* 0x100fe600010e0604 */
[-C--:B------:R-:W-:Y:S01]  /*95f0*/  IADD3 R16, P2, PT, R18, R5.reuse, RZ ;  /* 0x0000000512107210 */ /* 0x080fe20007f5e0ff */
[--C-:B------:R-:W-:Y:S01]  /*9600*/  IMAD.X R19, R13, 0x1, R4.reuse, P3 ;  /* 0x000000010d137824 */ /* 0x100fe200018e0604 */
[----:B------:R2:W-:Y:S02]  /*9610*/  LDGSTS.E.BYPASS.LTC128B.128 [R245+0x1800], desc[UR24][R12.64] ;  /* 0x018000000cf57fae */ /* 0x0005e4000b981a18 */
[-C--:B------:R-:W-:Y:S01]  /*9620*/  IADD3 R14, P3, PT, R16, R5.reuse, RZ ;  /* 0x00000005100e7210 */ /* 0x080fe20007f7e0ff */
[--C-:B------:R-:W-:Y:S01]  /*9630*/  IMAD.X R17, R19, 0x1, R4.reuse, P2 ;  /* 0x0000000113117824 */ /* 0x100fe200010e0604 */
[----:B------:R2:W-:Y:S02]  /*9640*/  LDGSTS.E.BYPASS.LTC128B.128 [R245+0x2000], desc[UR24][R18.64] ;  /* 0x0200000012f57fae */ /* 0x0005e4000b981a18 */
[-C--:B-1----:R-:W-:Y:S01]  /*9650*/  IADD3 R28, P2, PT, R14, R5.reuse, RZ ;  /* 0x000000050e1c7210 */ /* 0x082fe20007f5e0ff */
[--C-:B------:R-:W-:Y:S01]  /*9660*/  IMAD.X R15, R17, 0x1, R4.reuse, P3 ;  /* 0x00000001110f7824 */ /* 0x100fe200018e0604 */
[----:B------:R2:W-:Y:S02]  /*9670*/  LDGSTS.E.BYPASS.LTC128B.128 [R245+0x2800], desc[UR24][R16.64] ;  /* 0x0280000010f57fae */ /* 0x0005e4000b981a18 */
[-C--:B------:R-:W-:Y:S01]  /*9680*/  IADD3 R30, P3, PT, R28, R5.reuse, RZ ;  /* 0x000000051c1e7210 */ /* 0x080fe20007f7e0ff */
[--C-:B------:R-:W-:Y:S01]  /*9690*/  IMAD.X R29, R15, 0x1, R4.reuse, P2 ;  /* 0x000000010f1d7824 */ /* 0x100fe200010e0604 */
[----:B------:R2:W-:Y:S02]  /*96a0*/  LDGSTS.E.BYPASS.LTC128B.128 [R245+0x3000], desc[UR24][R14.64] ;  /* 0x030000000ef57fae */ /* 0x0005e4000b981a18 */
[----:B------:R-:W-:Y:S01]  /*96b0*/  IADD3 R32, P2, PT, R30, R5, RZ ;  /* 0x000000051e207210 */ /* 0x000fe20007f5e0ff */
[--C-:B------:R-:W-:Y:S01]  /*96c0*/  IMAD.X R31, R29, 0x1, R4.reuse, P3 ;  /* 0x000000011d1f7824 */ /* 0x100fe200018e0604 */
[----:B------:R2:W-:Y:S03]  /*96d0*/  LDGSTS.E.BYPASS.LTC128B.128 [R245+0x3800], desc[UR24][R28.64] ;  /* 0x038000001cf57fae */ /* 0x0005e6000b981a18 */
[----:B------:R-:W-:Y:S01]  /*96e0*/  IMAD.X R33, R31, 0x1, R4, P2 ;  /* 0x000000011f217824 */ /* 0x000fe200010e0604 */
[----:B------:R2:W-:Y:S04]  /*96f0*/  LDGSTS.E.BYPASS.LTC128B.128 [R245+0x4000], desc[UR24][R30.64] ;  /* 0x040000001ef57fae */ /* 0x0005e8000b981a18 */
[----:B------:R2:W-:Y:S04]  /*9700*/  LDGSTS.E.BYPASS.LTC128B.128 [R245+0x4800], desc[UR24][R32.64] ;  /* 0x0480000020f57fae */ /* 0x0005e8000b981a18 */
[----:B------:R-:W0:Y:S02]  /*9710*/  LDGDEPBAR ;  /* 0x00000000000079af */ /* 0x000e240000000000 */
.L_x_1356:
[----:B------:R-:W-:Y:S01]  /*9720*/  FMNMX3.FTZ R5, R149, R224, R216, !PT ;  /* 0x000000e095057276 */ /* 0x000fe200078100d8 */
[----:B-1----:R-:W-:Y:S01]  /*9730*/  LDSM.16.MT88.4 R36, [R150+0x5400] ;  /* 0x005400009624783b */ /* 0x002fe20000004200 */
[----:B------:R-:W-:Y:S02]  /*9740*/  FMNMX3.FTZ R7, R151, R6, R212, !PT ;  /* 0x0000000697077276 */ /* 0x000fe400078100d4 */
[----:B------:R-:W-:Y:S02]  /*9750*/  FMNMX3.FTZ R5, R5, R8, R213, !PT ;  /* 0x0000000805057276 */ /* 0x000fe400078100d5 */
[----:B------:R-:W-:Y:S02]  /*9760*/  FMNMX3.FTZ R7, R7, R10, R152, !PT ;  /* 0x0000000a07077276 */ /* 0x000fe40007810098 */
[----:B------:R-:W-:Y:S01]  /*9770*/  FMNMX3.FTZ R5, R5, R11, R196, !PT ;  /* 0x0000000b05057276 */ /* 0x000fe200078100c4 */
[----:B------:R-:W-:Y:S01]  /*9780*/  LDSM.16.MT88.4 R44, [R150+0x6000] ;  /* 0x00600000962c783b */ /* 0x000fe20000004200 */
        /* <DEDUP_REMOVED lines=59> */
[----:B------:R-:W-:Y:S01]  /*9b40*/  MOV R48, R237 ;  /* 0x000000ed00307202 */ /* 0x000fe20000000f00 */
[----:B------:R-:W1:Y:S01]  /*9b50*/  SHFL.BFLY PT, R5, R4, 0x2, 0x1f ;  /* 0x0c401f0004057f89 */ /* 0x000e6200000e0000 */
[----:B------:R-:W-:Y:S02]  /*9b60*/  @P0 IADD3 R48, PT, PT, R242, -0x20, RZ ;  /* 0xffffffe0f2300810 */ /* 0x000fe40007ffe0ff */
[C---:B------:R-:W-:Y:S05]  /*9b70*/  ISETP.GT.AND P0, PT, R243.reuse, RZ, PT ;  /* 0x000000fff300720c */ /* 0x040fea0003f04270 */
[----:B------:R-:W3:Y:S01]  /*9b80*/  SHFL.BFLY PT, R0, R9, 0x2, 0x1f ;  /* 0x0c401f0009007f89 */ /* 0x000ee200000e0000 */
[----:B------:R-:W-:Y:S02]  /*9b90*/  IADD3 R243, PT, PT, R243, -0x1, RZ ;  /* 0xfffffffff3f37810 */ /* 0x000fe40007ffe0ff */
[----:B------:R-:W-:Y:S05]  /*9ba0*/  IADD3 R236, PT, PT, R236, -0x100, RZ ;  /* 0xffffff00ecec7810 */ /* 0x000fea0007ffe0ff */
[----:B--2---:R-:W-:Y:S08]  /*9bb0*/  LDSM.16.MT88.4 R32, [R48] ;  /* 0x000000003020783b */ /* 0x004ff00000004200 */
[----:B------:R-:W-:Y:S01]  /*9bc0*/  LDSM.16.MT88.4 R40, [R48+0x400] ;  /* 0x000400003028783b */ /* 0x000fe20000004200 */
[----:B-1----:R-:W-:Y:S02]  /*9bd0*/  FMNMX.FTZ R12, R4, R5, !PT ;  /* 0x00000005040c7209 */ /* 0x002fe40007810000 */
[----:B---3--:R-:W-:Y:S05]  /*9be0*/  FMNMX.FTZ R7, R9, R0, !PT ;  /* 0x0000000009077209 */ /* 0x008fea0007810000 */
[----:B------:R-:W1:Y:S08]  /*9bf0*/  SHFL.BFLY PT, R5, R12, 0x1, 0x1f ;  /* 0x0c201f000c057f89 */ /* 0x000e7000000e0000 */
[----:B------:R-:W2:Y:S01]  /*9c00*/  SHFL.BFLY PT, R0, R7, 0x1, 0x1f ;  /* 0x0c201f0007007f89 */ /* 0x000ea200000e0000 */
[----:B-1----:R-:W-:Y:S07]  /*9c10*/  FMNMX.FTZ R2, R12, R5, !PT ;  /* 0x000000050c027209 */ /* 0x002fee0007810000 */
[----:B------:R-:W1:Y:S01]  /*9c20*/  LDSM.16.MT88.4 R12, [R150+0x5000] ;  /* 0x00500000960c783b */ /* 0x000e620000004200 */
[----:B--2---:R-:W-:Y:S01]  /*9c30*/  FMNMX.FTZ R0, R7, R0, !PT ;  /* 0x0000000007007209 */ /* 0x004fe20007810000 */
        /* <DEDUP_REMOVED lines=12> */
[----:B------:R-:W-:Y:S01]  /*9d00*/  FMUL.FTZ R23, R4, UR4 ;  /* 0x0000000404177c20 */ /* 0x000fe20008410000 */
[--C-:B------:R-:W-:Y:S01]  /*9d10*/  FFMA.FTZ R91, R213, UR4, -R66.reuse ;  /* 0x00000004d55b7c23 */ /* 0x100fe20008010842 */
[----:B------:R-:W2:Y:S01]  /*9d20*/  MUFU.EX2 R24, R24 ;  /* 0x0000001800187308 */ /* 0x000ea20000000800 */
[--C-:B------:R-:W-:Y:S01]  /*9d30*/  FFMA.FTZ R103, R224, UR4, -R66.reuse ;  /* 0x00000004e0677c23 */ /* 0x100fe20008010842 */
        /* <DEDUP_REMOVED lines=9> */
[--C-:B------:R-:W-:Y:S07]  /*9dd0*/  FFMA.FTZ R107, R184, UR4, -R61.reuse ;  /* 0x00000004b86b7c23 */ /* 0x100fee000801083d */
[----:B------:R-:W-:Y:S01]  /*9de0*/  MUFU.EX2 R94, R94 ;  /* 0x0000005e005e7308 */ /* 0x000fe20000000800 */
[--C-:B------:R-:W-:Y:S01]  /*9df0*/  FFMA.FTZ R101, R200, UR4, -R66.reuse ;  /* 0x00000004c8657c23 */ /* 0x100fe20008010842 */
[C---:B--2---:R-:W-:Y:S01]  /*9e00*/  FMUL.FTZ R4, R24.reuse, R144 ;  /* 0x0000009018047220 */ /* 0x044fe20000410000 */
[C---:B------:R-:W-:Y:S07]  /*9e10*/  FMUL.FTZ R5, R24.reuse, R145 ;  /* 0x0000009118057220 */ /* 0x040fee0000410000 */
[----:B------:R-:W2:Y:S01]  /*9e20*/  MUFU.EX2 R91, R91 ;  /* 0x0000005b005b7308 */ /* 0x000ea20000000800 */
[C---:B------:R-:W-:Y:S01]  /*9e30*/  FMUL.FTZ R8, R24.reuse, R140 ;  /* 0x0000008c18087220 */ /* 0x040fe20000410000 */
[C---:B---3--:R-:W-:Y:S01]  /*9e40*/  FMUL.FTZ R6, R23.reuse, R146 ;  /* 0x0000009217067220 */ /* 0x048fe20000410000 */
[C---:B------:R-:W-:Y:S07]  /*9e50*/  FMUL.FTZ R7, R23.reuse, R147 ;  /* 0x0000009317077220 */ /* 0x040fee0000410000 */
[----:B------:R-:W3:Y:S01]  /*9e60*/  MUFU.EX2 R97, R97 ;  /* 0x0000006100617308 */ /* 0x000ee20000000800 */
[----:B------:R-:W-:Y:S01]  /*9e70*/  FMUL.FTZ R9, R24, R141 ;  /* 0x0000008d18097220 */ /* 0x000fe20000410000 */
[C---:B------:R-:W-:Y:S01]  /*9e80*/  FMUL.FTZ R10, R23.reuse, R142 ;  /* 0x0000008e170a7220 */ /* 0x040fe20000410000 */
[----:B------:R-:W-:Y:S07]  /*9e90*/  FMUL.FTZ R11, R23, R143 ;  /* 0x0000008f170b7220 */ /* 0x000fee0000410000 */
[----:B------:R-:W-:Y:S01]  /*9ea0*/  MUFU.EX2 R98, R98 ;  /* 0x0000006200627308 */ /* 0x000fe20000000800 */
[--C-:B------:R-:W-:Y:S01]  /*9eb0*/  FFMA.FTZ R105, R188, UR4, -R61.reuse ;  /* 0x00000004bc697c23 */ /* 0x100fe2000801083d */
[--C-:B------:R-:W-:Y:S01]  /*9ec0*/  FFMA.FTZ R102, R204, UR4, -R61.reuse ;  /* 0x00000004cc667c23 */ /* 0x100fe2000801083d */
[--C-:B------:R-:W-:Y:S07]  /*9ed0*/  FFMA.FTZ R96, R208, UR4, -R66.reuse ;  /* 0x00000004d0607c23 */ /* 0x100fee0008010842 */
[----:B------:R-:W4:Y:S01]  /*9ee0*/  MUFU.EX2 R93, R93 ;  /* 0x0000005d005d7308 */ /* 0x000f220000000800 */
[--C-:B------:R-:W-:Y:S01]  /*9ef0*/  FFMA.FTZ R100, R192, UR4, -R61.reuse ;  /* 0x00000004c0647c23 */ /* 0x100fe2000801083d */
[----:B--2---:R-:W-:Y:S01]  /*9f00*/  F2FP.BF16.F32.PACK_AB R30, R91, R94 ;  /* 0x0000005e5b1e723e */ /* 0x004fe200000010ff */
[C---:B------:R-:W-:Y:S07]  /*9f10*/  FMUL.FTZ R16, R24.reuse, R132 ;  /* 0x0000008418107220 */ /* 0x040fee0000410000 */
[----:B------:R-:W-:Y:S01]  /*9f20*/  MUFU.EX2 R95, R95 ;  /* 0x0000005f005f7308 */ /* 0x000fe20000000800 */
[----:B------:R-:W-:Y:S01]  /*9f30*/  FMUL.FTZ R17, R24, R133 ;  /* 0x0000008518117220 */ /* 0x000fe20000410000 */
[----:B---3--:R-:W-:Y:S01]  /*9f40*/  F2FP.BF16.F32.PACK_AB R28, R97, R103 ;  /* 0x00000067611c723e */ /* 0x008fe200000010ff */
[C---:B------:R-:W-:Y:S07]  /*9f50*/  FMUL.FTZ R18, R23.reuse, R134 ;  /* 0x0000008617127220 */ /* 0x040fee0000410000 */
[----:B------:R-:W2:Y:S01]  /*9f60*/  MUFU.EX2 R92, R92 ;  /* 0x0000005c005c7308 */ /* 0x000ea20000000800 */
[----:B------:R-:W-:Y:S01]  /*9f70*/  FMUL.FTZ R19, R23, R135 ;  /* 0x0000008717137220 */ /* 0x000fe20000410000 */
[----:B------:R-:W-:Y:S01]  /*9f80*/  LDSM.16.MT88.4 R140, [R150+0x8c00] ;  /* 0x008c0000968c783b */ /* 0x000fe20000004200 */
[--C-:B------:R-:W-:Y:S07]  /*9f90*/  FFMA.FTZ R22, R22, UR4, -R61.reuse ;  /* 0x0000000416167c23 */ /* 0x100fee000801083d */
[----:B------:R-:W-:Y:S01]  /*9fa0*/  MUFU.EX2 R104, R104 ;  /* 0x0000006800687308 */ /* 0x000fe20000000800 */
[--C-:B------:R-:W-:Y:S01]  /*9fb0*/  FFMA.FTZ R125, R217, UR4, -R61.reuse ;  /* 0x00000004d97d7c23 */ /* 0x100fe2000801083d */
[----:B----4-:R-:W-:Y:S01]  /*9fc0*/  F2FP.BF16.F32.PACK_AB R29, R93, R98 ;  /* 0x000000625d1d723e */ /* 0x010fe200000010ff */
[--C-:B------:R-:W-:Y:S07]  /*9fd0*/  FFMA.FTZ R129, R227, UR4, -R61.reuse ;  /* 0x00000004e3817c23 */ /* 0x100fee000801083d */
[----:B------:R-:W3:Y:S01]  /*9fe0*/  MUFU.EX2 R99, R99 ;  /* 0x0000006300637308 */ /* 0x000ee20000000800 */
[--C-:B------:R-:W-:Y:S01]  /*9ff0*/  FFMA.FTZ R122, R225, UR4, -R66.reuse ;  /* 0x00000004e17a7c23 */ /* 0x100fe20008010842 */
[--C-:B------:R-:W-:Y:S01]  /*a000*/  FFMA.FTZ R119, R157, UR4, -R66.reuse ;  /* 0x000000049d777c23 */ /* 0x100fe20008010842 */
[--C-:B------:R-:W-:Y:S07]  /*a010*/  FFMA.FTZ R128, R203, UR4, -R61.reuse ;  /* 0x00000004cb807c23 */ /* 0x100fee000801083d */
[----:B------:R-:W-:Y:S01]  /*a020*/  MUFU.EX2 R107, R107 ;  /* 0x0000006b006b7308 */ /* 0x000fe20000000800 */
[--C-:B------:R-:W-:Y:S01]  /*a030*/  FFMA.FTZ R123, R199, UR4, -R61.reuse ;  /* 0x00000004c77b7c23 */ /* 0x100fe2000801083d */
[----:B--2---:R-:W-:Y:S01]  /*a040*/  F2FP.BF16.F32.PACK_AB R31, R92, R95 ;  /* 0x0000005f5c1f723e */ /* 0x004fe200000010ff */
        /* <DEDUP_REMOVED lines=14> */
[----:B------:R-:W1:Y:S01]  /*a130*/  MUFU.EX2 R102, R102 ;  /* 0x0000006600667308 */ /* 0x000e620000000800 */
[--C-:B------:R-:W-:Y:S01]  /*a140*/  FFMA.FTZ R133, R193, UR4, -R66.reuse ;  /* 0x00000004c1857c23 */ /* 0x100fe20008010842 */
[--C-:B------:R-:W-:Y:S01]  /*a150*/  FFMA.FTZ R135, R26, UR4, -R61.reuse ;  /* 0x000000041a877c23 */ /* 0x100fe2000801083d */
[--C-:B------:R-:W-:Y:S07]  /*a160*/  FFMA.FTZ R130, R25, UR4, -R61.reuse ;  /* 0x0000000419827c23 */ /* 0x100fee000801083d */
[----:B------:R-:W2:Y:S01]  /*a170*/  MUFU.EX2 R96, R96 ;  /* 0x0000006000607308 */ /* 0x000ea20000000800 */
[----:B------:R-:W-:Y:S01]  /*a180*/  FFMA.FTZ R132, R218, UR4, -R61 ;  /* 0x00000004da847c23 */ /* 0x000fe2000801083d */
[C---:B------:R-:W-:Y:S08]  /*a190*/  HMMA.16816.F32.BF16 R12, R28.reuse, R32, R12 ;  /* 0x000000201c0c723c */ /* 0x040ff0000004180c */
[----:B------:R-:W4:Y:S01]  /*a1a0*/  MUFU.EX2 R100, R100 ;  /* 0x0000006400647308 */ /* 0x000f220000000800 */
[----:B------:R-:W-:Y:S01]  /*a1b0*/  FFMA.FTZ R103, R24, R247, R103 ;  /* 0x000000f718677223 */ /* 0x000fe20000010067 */
[----:B------:R-:W-:Y:S01]  /*a1c0*/  FFMA.FTZ R134, R27, UR4, -R66 ;  /* 0x000000041b867c23 */ /* 0x000fe20008010842 */
[----:B------:R-:W-:Y:S07]  /*a1d0*/  FFMA.FTZ R98, R23, R244, R98 ;  /* 0x000000f417627223 */ /* 0x000fee0000010062 */
[----:B------:R-:W-:Y:S01]  /*a1e0*/  MUFU.EX2 R122, R122 ;  /* 0x0000007a007a7308 */ /* 0x000fe20000000800 */
[----:B------:R-:W-:Y:S01]  /*a1f0*/  FADD.FTZ R103, R97, R103 ;  /* 0x0000006761677221 */ /* 0x000fe20000010000 */
[----:B------:R-:W-:Y:S01]  /*a200*/  HMMA.16816.F32.BF16 R16, R28, R34, R16 ;  /* 0x000000221c10723c */ /* 0x000fe20000041810 */
[----:B------:R-:W5:Y:S07]  /*a210*/  LDSM.16.MT88.4 R32, [R150+0x5800] ;  /* 0x005800009620783b */ /* 0x000f6e0000004200 */
[----:B------:R-:W-:Y:S01]  /*a220*/  MUFU.EX2 R119, R119 ;  /* 0x0000007700777308 */ /* 0x000fe20000000800 */
[----:B---3--:R-:W-:Y:S01]  /*a230*/  F2FP.BF16.F32.PACK_AB R28, R99, R104 ;  /* 0x00000068631c723e */ /* 0x008fe200000010ff */
[--C-:B------:R-:W-:Y:S01]  /*a240*/  FFMA.FTZ R106, R168, UR4, -R66.reuse ;  /* 0x00000004a86a7c23 */ /* 0x100fe20008010842 */
[----:B-1----:R-:W-:Y:S01]  /*a250*/  F2FP.BF16.F32.PACK_AB R29, R107, R102 ;  /* 0x000000666b1d723e */ /* 0x002fe200000010ff */
[--C-:B------:R-:W-:Y:S01]  /*a260*/  FFMA.FTZ R109, R176, UR4, -R66.reuse ;  /* 0x00000004b06d7c23 */ /* 0x100fe20008010842 */
[----:B--2---:R-:W-:Y:S01]  /*a270*/  F2FP.BF16.F32.PACK_AB R30, R96, R101 ;  /* 0x00000065601e723e */ /* 0x004fe200000010ff */
[--C-:B------:R-:W-:Y:S01]  /*a280*/  FFMA.FTZ R110, R209, UR4, -R61.reuse ;  /* 0x00000004d16e7c23 */ /* 0x100fe2000801083d */
[----:B----4-:R-:W-:Y:S03]  /*a290*/  F2FP.BF16.F32.PACK_AB R31, R100, R105 ;  /* 0x00000069641f723e */ /* 0x010fe600000010ff */
        /* <DEDUP_REMOVED lines=10> */
[--C-:B------:R-:W-:Y:S01]  /*a340*/  FFMA.FTZ R112, R155, UR4, -R66.reuse ;  /* 0x000000049b707c23 */ /* 0x100fe20008010842 */
[--C-:B------:R-:W-:Y:S01]  /*a350*/  FFMA.FTZ R115, R164, UR4, -R61.reuse ;  /* 0x00000004a4737c23 */ /* 0x100fe2000801083d */
[--C-:B------:R-:W-:Y:S01]  /*a360*/  FFMA.FTZ R108, R172, UR4, -R61.reuse ;  /* 0x00000004ac6c7c23 */ /* 0x100fe2000801083d */
[C---:B------:R-:W-:Y:S01]  /*a370*/  HMMA.16816.F32.BF16 R8, R28.reuse, R38, R8 ;  /* 0x000000261c08723c */ /* 0x040fe20000041808 */
[----:B------:R-:W1:Y:S03]  /*a380*/  LDSM.16.MT88.4 R36, [R48+0x800] ;  /* 0x000800003024783b */ /* 0x000e660000004200 */
        /* <DEDUP_REMOVED lines=34> */
[----:B------:R-:W-:Y:S07]  /*a5b0*/  FFMA.FTZ R67, R67, UR4, -R66 ;  /* 0x0000000443437c23 */ /* 0x000fee0008010842 */
[----:B------:R-:W2:Y:S01]  /*a5c0*/  MUFU.EX2 R114, R114 ;  /* 0x0000007200727308 */ /* 0x000ea20000000800 */
[--C-:B------:R-:W-:Y:S01]  /*a5d0*/  FFMA.FTZ R64, R64, UR4, -R61.reuse ;  /* 0x0000000440407c23 */ /* 0x100fe2000801083d */
[----:B------:R-:W-:Y:S01]  /*a5e0*/  FADD.FTZ R98, R93, R98 ;  /* 0x000000625d627221 */ /* 0x000fe20000010000 */
[--C-:B------:R-:W-:Y:S07]  /*a5f0*/  FFMA.FTZ R93, R187, UR4, -R66.reuse ;  /* 0x00000004bb5d7c23 */ /* 0x100fee0008010842 */
[----:B------:R-:W4:Y:S01]  /*a600*/  MUFU.EX2 R116, R116 ;  /* 0x0000007400747308 */ /* 0x000f220000000800 */
[----:B------:R-:W-:Y:S01]  /*a610*/  FFMA.FTZ R59, R59, UR4, -R66 ;  /* 0x000000043b3b7c23 */ /* 0x000fe20008010842 */
[----:B---3--:R-:W-:Y:S01]  /*a620*/  F2FP.BF16.F32.PACK_AB R31, R108, R115 ;  /* 0x000000736c1f723e */ /* 0x008fe200000010ff */
[----:B------:R-:W-:Y:S07]  /*a630*/  FADD.FTZ R95, R95, R98 ;  /* 0x000000625f5f7221 */ /* 0x000fee0000010000 */
[----:B------:R-:W-:Y:S01]  /*a640*/  MUFU.EX2 R127, R127 ;  /* 0x0000007f007f7308 */ /* 0x000fe20000000800 */
[--C-:B------:R-:W-:Y:S01]  /*a650*/  FFMA.FTZ R98, R190, UR4, -R61.reuse ;  /* 0x00000004be627c23 */ /* 0x100fe2000801083d */
[----:B------:R-:W-:Y:S01]  /*a660*/  FFMA.FTZ R57, R57, UR4, -R61 ;  /* 0x0000000439397c23 */ /* 0x000fe2000801083d */
        /* <DEDUP_REMOVED lines=9> */
[----:B------:R-:W3:Y:S08]  /*a700*/  LDSM.16.MT88.4 R32, [R48+0xc00] ;  /* 0x000c00003020783b */ /* 0x000ef00000004200 */
[----:B------:R-:W-:Y:S01]  /*a710*/  MUFU.EX2 R117, R117 ;  /* 0x0000007500757308 */ /* 0x000fe20000000800 */
[--C-:B------:R-:W-:Y:S09]  /*a720*/  FFMA.FTZ R49, R49, UR4, -R66.reuse ;  /* 0x0000000431317c23 */ /* 0x100ff20008010842 */
[----:B------:R-:W5:Y:S01]  /*a730*/  MUFU.EX2 R120, R120 ;  /* 0x0000007800787308 */ /* 0x000f620000000800 */
[C---:B-1----:R-:W-:Y:S09]  /*a740*/  HMMA.16816.F32.BF16 R12, R28.reuse, R36, R12 ;  /* 0x000000241c0c723c */ /* 0x042ff2000004180c */
[----:B------:R-:W1:Y:S10]  /*a750*/  MUFU.EX2 R118, R118 ;  /* 0x0000007600767308 */ /* 0x000e740000000800 */
[----:B------:R-:W-:Y:S01]  /*a760*/  MUFU.EX2 R130, R130 ;  /* 0x0000008200827308 */ /* 0x000fe20000000800 */
[----:B------:R-:W-:Y:S01]  /*a770*/  HMMA.16816.F32.BF16 R16, R28, R38, R16 ;  /* 0x000000261c10723c */ /* 0x000fe20000041810 */
[----:B------:R-:W3:Y:S02]  /*a780*/  LDSM.16.MT88.4 R36, [R48+0x1000] ;  /* 0x001000003024783b */ /* 0x000ee40000004200 */
[----:B--2---:R-:W-:Y:S06]  /*a790*/  F2FP.BF16.F32.PACK_AB R28, R114, R121 ;  /* 0x00000079721c723e */ /* 0x004fec00000010ff */
[----:B------:R-:W-:Y:S01]  /*a7a0*/  MUFU.EX2 R132, R132 ;  /* 0x0000008400847308 */ /* 0x000fe20000000800 */
[----:B----4-:R-:W-:Y:S02]  /*a7b0*/  F2FP.BF16.F32.PACK_AB R29, R125, R116 ;  /* 0x000000747d1d723e */ /* 0x010fe400000010ff */
[----:B-----5:R-:W-:Y:S07]  /*a7c0*/  F2FP.BF16.F32.PACK_AB R30, R120, R117 ;  /* 0x00000075781e723e */ /* 0x020fee00000010ff */
[----:B------:R-:W-:Y:S01]  /*a7d0*/  MUFU.EX2 R23, R214 ;  /* 0x000000d600177308 */ /* 0x000fe20000000800 */
[----:B-1----:R-:W-:Y:S09]  /*a7e0*/  F2FP.BF16.F32.PACK_AB R31, R118, R129 ;  /* 0x00000081761f723e */ /* 0x002ff200000010ff */
[----:B------:R-:W-:Y:S01]  /*a7f0*/  MUFU.EX2 R136, R136 ;  /* 0x0000008800887308 */ /* 0x000fe20000000800 */
[C---:B------:R-:W-:Y:S09]  /*a800*/  HMMA.16816.F32.BF16 R4, R28.reuse, R40, R4 ;  /* 0x000000281c04723c */ /* 0x040ff20000041804 */
[----:B------:R-:W-:Y:S10]  /*a810*/  MUFU.EX2 R92, R92 ;  /* 0x0000005c005c7308 */ /* 0x000ff40000000800 */
[----:B------:R-:W1:Y:S01]  /*a820*/  MUFU.EX2 R135, R135 ;  /* 0x0000008700877308 */ /* 0x000e620000000800 */
[C---:B------:R-:W-:Y:S01]  /*a830*/  HMMA.16816.F32.BF16 R8, R28.reuse, R42, R8 ;  /* 0x0000002a1c08723c */ /* 0x040fe20000041808 */
[----:B------:R-:W-:Y:S08]  /*a840*/  LDSM.16.MT88.4 R40, [R48+0x1400] ;  /* 0x001400003028783b */ /* 0x000ff00000004200 */
[----:B------:R-:W-:Y:S10]  /*a850*/  MUFU.EX2 R137, R137 ;  /* 0x0000008900897308 */ /* 0x000ff40000000800 */
[----:B------:R-:W-:Y:S01]  /*a860*/  MUFU.EX2 R134, R134 ;  /* 0x0000008600867308 */ /* 0x000fe20000000800 */
[C---:B---3--:R-:W-:Y:S09]  /*a870*/  HMMA.16816.F32.BF16 R12, R28.reuse, R32, R12 ;  /* 0x000000201c0c723c */ /* 0x048ff2000004180c */
[----:B------:R-:W-:Y:S01]  /*a880*/  MUFU.EX2 R93, R93 ;  /* 0x0000005d005d7308 */ /* 0x000fe20000000800 */
[----:B-1----:R-:W-:Y:S09]  /*a890*/  F2FP.BF16.F32.PACK_AB R25, R130, R135 ;  /* 0x000000878219723e */ /* 0x002ff200000010ff */
[----:B------:R-:W-:Y:S01]  /*a8a0*/  MUFU.EX2 R97, R97 ;  /* 0x0000006100617308 */ /* 0x000fe20000000800 */
[----:B------:R-:W-:Y:S01]  /*a8b0*/  HMMA.16816.F32.BF16 R16, R28, R34, R16 ;  /* 0x000000221c10723c */ /* 0x000fe20000041810 */
[----:B------:R-:W1:Y:S08]  /*a8c0*/  LDSM.16.MT88.4 R32, [R150+0x6400] ;  /* 0x006400009620783b */ /* 0x000e700000004200 */
        /* <DEDUP_REMOVED lines=9> */
[----:B------:R-:W2:Y:S01]  /*a960*/  MUFU.EX2 R44, R195 ;  /* 0x000000c3002c7308 */ /* 0x000ea20000000800 */
[----:B------:R-:W-:Y:S09]  /*a970*/  FFMA.FTZ R45, R226, UR4, -R61 ;  /* 0x00000004e22d7c23 */ /* 0x000ff2000801083d */
[----:B------:R-:W-:Y:S01]  /*a980*/  MUFU.EX2 R71, R71 ;  /* 0x0000004700477308 */ /* 0x000fe20000000800 */
[C---:B------:R-:W-:Y:S09]  /*a990*/  HMMA.16816.F32.BF16 R8, R28.reuse, R46, R8 ;  /* 0x0000002e1c08723c */ /* 0x040ff20000041808 */
[----:B------:R-:W-:Y:S01]  /*a9a0*/  MUFU.EX2 R47, R197 ;  /* 0x000000c5002f7308 */ /* 0x000fe20000000800 */
[--C-:B------:R-:W-:Y:S09]  /*a9b0*/  FFMA.FTZ R46, R189, UR4, -R66.reuse ;  /* 0x00000004bd2e7c23 */ /* 0x100ff20008010842 */
[----:B------:R-:W3:Y:S01]  /*a9c0*/  MUFU.EX2 R45, R45 ;  /* 0x0000002d002d7308 */ /* 0x000ee20000000800 */
[C---:B------:R-:W-:Y:S09]  /*a9d0*/  HMMA.16816.F32.BF16 R12, R28.reuse, R36, R12 ;  /* 0x000000241c0c723c */ /* 0x040ff2000004180c */
[----:B------:R-:W4:Y:S01]  /*a9e0*/  MUFU.EX2 R46, R46 ;  /* 0x0000002e002e7308 */ /* 0x000f220000000800 */
[----:B--2---:R-:W-:Y:S09]  /*a9f0*/  F2FP.BF16.F32.PACK_AB R24, R44, R133 ;  /* 0x000000852c18723e */ /* 0x004ff200000010ff */
[----:B------:R-:W-:Y:S01]  /*aa00*/  MUFU.EX2 R59, R59 ;  /* 0x0000003b003b7308 */ /* 0x000fe20000000800 */
[----:B------:R-:W-:Y:S01]  /*aa10*/  HMMA.16816.F32.BF16 R16, R28, R38, R16 ;  /* 0x000000261c10723c */ /* 0x000fe20000041810 */
[----:B------:R-:W2:Y:S08]  /*aa20*/  LDSM.16.MT88.4 R28, [R150+0x6800] ;  /* 0x00680000961c783b */ /* 0x000eb00000004200 */
[----:B------:R-:W-:Y:S01]  /*aa30*/  MUFU.EX2 R57, R57 ;  /* 0x0000003900397308 */ /* 0x000fe20000000800 */
[----:B------:R-:W-:Y:S01]  /*aa40*/  FADD.FTZ R38, R102, R95 ;  /* 0x0000005f66267221 */ /* 0x000fe20000010000 */
[----:B---3--:R-:W-:Y:S01]  /*aa50*/  F2FP.BF16.F32.PACK_AB R27, R45, R132 ;  /* 0x000000842d1b723e */ /* 0x008fe200000010ff */
[----:B------:R-:W-:Y:S01]  /*aa60*/  FFMA.FTZ R95, R177, UR4, -R66 ;  /* 0x00000004b15f7c23 */ /* 0x000fe20008010842 */
[----:B------:R-:W-:Y:S01]  /*aa70*/  FFMA.FTZ R102, R182, UR4, -R61 ;  /* 0x00000004b6667c23 */ /* 0x000fe2000801083d */
[----:B------:R-:W-:Y:S01]  /*aa80*/  FADD.FTZ R38, R107, R38 ;  /* 0x000000266b267221 */ /* 0x000fe20000010000 */
[----:B----4-:R-:W-:Y:S04]  /*aa90*/  F2FP.BF16.F32.PACK_AB R26, R46, R47 ;  /* 0x0000002f2e1a723e */ /* 0x010fe800000010ff */
[----:B------:R-:W-:Y:S01]  /*aaa0*/  MUFU.EX2 R53, R53 ;  /* 0x0000003500357308 */ /* 0x000fe20000000800 */
[----:B------:R-:W-:Y:S09]  /*aab0*/  FADD.FTZ R105, R105, R38 ;  /* 0x0000002669697221 */ /* 0x000ff20000010000 */
[----:B------:R-:W-:Y:S01]  /*aac0*/  MUFU.EX2 R95, R95 ;  /* 0x0000005f005f7308 */ /* 0x000fe20000000800 */
[C---:B-1----:R-:W-:Y:S09]  /*aad0*/  HMMA.16816.F32.BF16 R4, R24.reuse, R32, R4 ;  /* 0x000000201804723c */ /* 0x042ff20000041804 */
[----:B------:R-:W-:Y:S01]  /*aae0*/  MUFU.EX2 R102, R102 ;  /* 0x0000006600667308 */ /* 0x000fe20000000800 */
[----:B------:R-:W-:Y:S01]  /*aaf0*/  FADD.FTZ R32, R94, R103 ;  /* 0x000000675e207221 */ /* 0x000fe20000010000 */
[----:B------:R-:W-:Y:S08]  /*ab00*/  FFMA.FTZ R103, R171, UR4, -R66 ;  /* 0x00000004ab677c23 */ /* 0x000ff00008010842 */
[----:B------:R-:W1:Y:S01]  /*ab10*/  MUFU.EX2 R94, R185 ;  /* 0x000000b9005e7308 */ /* 0x000e620000000800 */
[C---:B------:R-:W-:Y:S03]  /*ab20*/  HMMA.16816.F32.BF16 R8, R24.reuse, R34, R8 ;  /* 0x000000221808723c */ /* 0x040fe60000041808 */
[----:B------:R-:W-:Y:S06]  /*ab30*/  FADD.FTZ R33, R91, R32 ;  /* 0x000000205b217221 */ /* 0x000fec0000010000 */
[----:B------:R-:W-:Y:S01]  /*ab40*/  MUFU.EX2 R103, R103 ;  /* 0x0000006700677308 */ /* 0x000fe20000000800 */
[----:B------:R-:W-:Y:S01]  /*ab50*/  FADD.FTZ R105, R100, R105 ;  /* 0x0000006964697221 */ /* 0x000fe20000010000 */
[----:B------:R-:W-:Y:S01]  /*ab60*/  FADD.FTZ R36, R104, R33 ;  /* 0x0000002168247221 */ /* 0x000fe20000010000 */
[C---:B------:R-:W-:Y:S01]  /*ab70*/  HMMA.16816.F32.BF16 R12, R24.reuse, R40, R12 ;  /* 0x00000028180c723c */ /* 0x040fe2000004180c */
[----:B------:R-:W3:Y:S06]  /*ab80*/  LDSM.16.MT88.4 R32, [R48+0x1800] ;  /* 0x001800003020783b */ /* 0x000eec0000004200 */
[----:B------:R-:W-:Y:S01]  /*ab90*/  MUFU.EX2 R40, R206 ;  /* 0x000000ce00287308 */ /* 0x000fe20000000800 */
[----:B------:R-:W-:Y:S01]  /*aba0*/  FADD.FTZ R36, R99, R36 ;  /* 0x0000002463247221 */ /* 0x000fe20000010000 */
[----:B------:R-:W-:Y:S01]  /*abb0*/  FFMA.FTZ R41, R181, UR4, -R66 ;  /* 0x00000004b5297c23 */ /* 0x000fe20008010842 */
[----:B------:R-:W-:Y:S07]  /*abc0*/  FADD.FTZ R100, R110, R105 ;  /* 0x000000696e647221 */ /* 0x000fee0000010000 */
[----:B------:R-:W4:Y:S01]  /*abd0*/  MUFU.EX2 R91, R202 ;  /* 0x000000ca005b7308 */ /* 0x000f220000000800 */
[----:B------:R-:W-:Y:S01]  /*abe0*/  FADD.FTZ R101, R101, R36 ;  /* 0x0000002465657221 */ /* 0x000fe20000010000 */
[----:B------:R-:W-:Y:S01]  /*abf0*/  HMMA.16816.F32.BF16 R16, R24, R42, R16 ;  /* 0x0000002a1810723c */ /* 0x000fe20000041810 */
[----:B------:R-:W5:Y:S07]  /*ac00*/  LDSM.16.MT88.4 R36, [R150+0x6c00] ;  /* 0x006c00009624783b */ /* 0x000f6e0000004200 */
[----:B------:R-:W-:Y:S01]  /*ac10*/  MUFU.EX2 R42, R183 ;  /* 0x000000b7002a7308 */ /* 0x000fe20000000800 */
[----:B------:R-:W-:Y:S01]  /*ac20*/  F2FP.BF16.F32.PACK_AB R24, R134, R137 ;  /* 0x000000898618723e */ /* 0x000fe200000010ff */
[----:B------:R-:W-:Y:S01]  /*ac30*/  FADD.FTZ R101, R96, R101 ;  /* 0x0000006560657221 */ /* 0x000fe20000010000 */
[----:B------:R-:W-:Y:S01]  /*ac40*/  F2FP.BF16.F32.PACK_AB R25, R136, R23 ;  /* 0x000000178819723e */ /* 0x000fe200000010ff */
[--C-:B------:R-:W-:Y:S01]  /*ac50*/  FFMA.FTZ R43, R194, UR4, -R61.reuse ;  /* 0x00000004c22b7c23 */ /* 0x100fe2000801083d */
[----:B-1----:R-:W-:Y:S01]  /*ac60*/  F2FP.BF16.F32.PACK_AB R26, R93, R94 ;  /* 0x0000005e5d1a723e */ /* 0x002fe200000010ff */
[----:B------:R-:W-:Y:S04]  /*ac70*/  FFMA.FTZ R96, R179, UR4, -R66 ;  /* 0x00000004b3607c23 */ /* 0x000fe80008010842 */
[----:B------:R-:W1:Y:S01]  /*ac80*/  MUFU.EX2 R41, R41 ;  /* 0x0000002900297308 */ /* 0x000e620000000800 */
[----:B------:R-:W-:Y:S01]  /*ac90*/  FADD.FTZ R100, R113, R100 ;  /* 0x0000006471647221 */ /* 0x000fe20000010000 */
[----:B------:R-:W-:Y:S01]  /*aca0*/  FFMA.FTZ R110, R166, UR4, -R61 ;  /* 0x00000004a66e7c23 */ /* 0x000fe2000801083d */
[----:B----4-:R-:W-:Y:S07]  /*acb0*/  F2FP.BF16.F32.PACK_AB R27, R40, R91 ;  /* 0x0000005b281b723e */ /* 0x010fee00000010ff */
[----:B------:R-:W4:Y:S01]  /*acc0*/  MUFU.EX2 R43, R43 ;  /* 0x0000002b002b7308 */ /* 0x000f220000000800 */
[----:B------:R-:W-:Y:S01]  /*acd0*/  FADD.FTZ R115, R115, R100 ;  /* 0x0000006473737221 */ /* 0x000fe20000010000 */
[--C-:B------:R-:W-:Y:S01]  /*ace0*/  FFMA.FTZ R100, R175, UR4, -R66.reuse ;  /* 0x00000004af647c23 */ /* 0x100fe20008010842 */
[--C-:B------:R-:W-:Y:S07]  /*acf0*/  FFMA.FTZ R99, R173, UR4, -R66.reuse ;  /* 0x00000004ad637c23 */ /* 0x100fee0008010842 */
[----:B------:R-:W-:Y:S01]  /*ad00*/  MUFU.EX2 R110, R110 ;  /* 0x0000006e006e7308 */ /* 0x000fe20000000800 */
[----:B------:R-:W-:Y:S01]  /*ad10*/  FADD.FTZ R115, R108, R115 ;  /* 0x000000736c737221 */ /* 0x000fe20000010000 */
[C---:B--2---:R-:W-:Y:S08]  /*ad20*/  HMMA.16816.F32.BF16 R4, R24.reuse, R28, R4 ;  /* 0x0000001c1804723c */ /* 0x044ff00000041804 */
[----:B------:R-:W2:Y:S01]  /*ad30*/  MUFU.EX2 R96, R96 ;  /* 0x0000006000607308 */ /* 0x000ea20000000800 */
[--C-:B------:R-:W-:Y:S01]  /*ad40*/  FFMA.FTZ R104, R169, UR4, -R66.reuse ;  /* 0x00000004a9687c23 */ /* 0x100fe20008010842 */
[--C-:B------:R-:W-:Y:S01]  /*ad50*/  FFMA.FTZ R105, R170, UR4, -R61.reuse ;  /* 0x00000004aa697c23 */ /* 0x100fe2000801083d */
[----:B------:R-:W-:Y:S07]  /*ad60*/  FFMA.FTZ R108, R167, UR4, -R66 ;  /* 0x00000004a76c7c23 */ /* 0x000fee0008010842 */
[----:B------:R-:W-:Y:S01]  /*ad70*/  MUFU.EX2 R100, R100 ;  /* 0x0000006400647308 */ /* 0x000fe20000000800 */
[----:B------:R-:W-:Y:S01]  /*ad80*/  FFMA.FTZ R113, R252, UR4, -R61 ;  /* 0x00000004fc717c23 */ /* 0x000fe2000801083d */
[C---:B------:R-:W-:Y:S01]  /*ad90*/  HMMA.16816.F32.BF16 R8, R24.reuse, R30, R8 ;  /* 0x0000001e1808723c */ /* 0x040fe20000041808 */
[----:B------:R-:W5:Y:S07]  /*ada0*/  LDSM.16.MT88.4 R28, [R48+0x1c00] ;  /* 0x001c0000301c783b */ /* 0x000f6e0000004200 */
[----:B------:R-:W5:Y:S01]  /*adb0*/  MUFU.EX2 R99, R99 ;  /* 0x0000006300637308 */ /* 0x000f620000000800 */
[----:B------:R-:W-:Y:S01]  /*adc0*/  FADD.FTZ R106, R106, R101 ;  /* 0x000000656a6a7221 */ /* 0x000fe20000010000 */
[--C-:B------:R-:W-:Y:S08]  /*add0*/  FFMA.FTZ R101, R178, UR4, -R61.reuse ;  /* 0x00000004b2657c23 */ /* 0x100ff0000801083d */
[----:B------:R-:W-:Y:S01]  /*ade0*/  MUFU.EX2 R104, R104 ;  /* 0x0000006800687308 */ /* 0x000fe20000000800 */
[----:B------:R-:W-:Y:S01]  /*adf0*/  FADD.FTZ R106, R109, R106 ;  /* 0x0000006a6d6a7221 */ /* 0x000fe20000010000 */
[C---:B---3--:R-:W-:Y:S08]  /*ae00*/  HMMA.16816.F32.BF16 R12, R24.reuse, R32, R12 ;  /* 0x00000020180c723c */ /* 0x048ff0000004180c */
[----:B------:R-:W3:Y:S01]  /*ae10*/  MUFU.EX2 R101, R101 ;  /* 0x0000006500657308 */ /* 0x000ee20000000800 */
[----:B------:R-:W-:Y:S01]  /*ae20*/  FADD.FTZ R111, R111, R106 ;  /* 0x0000006a6f6f7221 */ /* 0x000fe20000010000 */
[--C-:B------:R-:W-:Y:S01]  /*ae30*/  FFMA.FTZ R106, R174, UR4, -R61.reuse ;  /* 0x00000004ae6a7c23 */ /* 0x100fe2000801083d */
[----:B------:R-:W-:Y:S07]  /*ae40*/  FFMA.FTZ R109, R162, UR4, -R61 ;  /* 0x00000004a26d7c23 */ /* 0x000fee000801083d */
[----:B------:R-:W-:Y:S01]  /*ae50*/  MUFU.EX2 R105, R105 ;  /* 0x0000006900697308 */ /* 0x000fe20000000800 */
[----:B------:R-:W-:Y:S01]  /*ae60*/  FADD.FTZ R112, R112, R111 ;  /* 0x0000006f70707221 */ /* 0x000fe20000010000 */
[----:B------:R-:W-:Y:S01]  /*ae70*/  HMMA.16816.F32.BF16 R16, R24, R34, R16 ;  /* 0x000000221810723c */ /* 0x000fe20000041810 */
[----:B------:R-:W3:Y:S07]  /*ae80*/  LDSM.16.MT88.4 R32, [R150+0x7000] ;  /* 0x007000009620783b */ /* 0x000eee0000004200 */
[----:B------:R-:W3:Y:S01]  /*ae90*/  MUFU.EX2 R106, R106 ;  /* 0x0000006a006a7308 */ /* 0x000ee20000000800 */
[----:B-1----:R-:W-:Y:S01]  /*aea0*/  F2FP.BF16.F32.PACK_AB R24, R41, R42 ;  /* 0x0000002a2918723e */ /* 0x002fe200000010ff */
[----:B------:R-:W-:Y:S01]  /*aeb0*/  FADD.FTZ R121, R121, R112 ;  /* 0x0000007079797221 */ /* 0x000fe20000010000 */
[----:B----4-:R-:W-:Y:S07]  /*aec0*/  F2FP.BF16.F32.PACK_AB R25, R43, R92 ;  /* 0x0000005c2b19723e */ /* 0x010fee00000010ff */
[----:B------:R-:W-:Y:S01]  /*aed0*/  MUFU.EX2 R108, R108 ;  /* 0x0000006c006c7308 */ /* 0x000fe20000000800 */
[----:B--2---:R-:W-:Y:S01]  /*aee0*/  F2FP.BF16.F32.PACK_AB R26, R96, R95 ;  /* 0x0000005f601a723e */ /* 0x004fe200000010ff */
[----:B------:R-:W-:Y:S01]  /*aef0*/  FADD.FTZ R114, R114, R121 ;  /* 0x0000007972727221 */ /* 0x000fe20000010000 */
[----:B------:R-:W-:Y:S07]  /*af00*/  F2FP.BF16.F32.PACK_AB R27, R98, R97 ;  /* 0x00000061621b723e */ /* 0x000fee00000010ff */
[----:B------:R-:W-:Y:S01]  /*af10*/  MUFU.EX2 R109, R109 ;  /* 0x0000006d006d7308 */ /* 0x000fe20000000800 */
[--C-:B------:R-:W-:Y:S01]  /*af20*/  FFMA.FTZ R112, R161, UR4, -R66.reuse ;  /* 0x00000004a1707c23 */ /* 0x100fe20008010842 */
[----:B------:R-:W-:Y:S01]  /*af30*/  FFMA.FTZ R111, R163, UR4, -R66 ;  /* 0x00000004a36f7c23 */ /* 0x000fe20008010842 */
[----:B------:R-:W-:Y:S07]  /*af40*/  FADD.FTZ R107, R117, R114 ;  /* 0x00000072756b7221 */ /* 0x000fee0000010000 */
[----:B------:R-:W-:Y:S01]  /*af50*/  MUFU.EX2 R113, R113 ;  /* 0x0000007100717308 */ /* 0x000fe20000000800 */
[----:B------:R-:W-:Y:S01]  /*af60*/  FFMA.FTZ R114, R250, UR4, -R61 ;  /* 0x00000004fa727c23 */ /* 0x000fe2000801083d */
[C---:B-----5:R-:W-:Y:S08]  /*af70*/  HMMA.16816.F32.BF16 R4, R24.reuse, R36, R4 ;  /* 0x000000241804723c */ /* 0x060ff00000041804 */
[----:B------:R-:W-:Y:S01]  /*af80*/  MUFU.EX2 R112, R112 ;  /* 0x0000007000707308 */ /* 0x000fe20000000800 */
[----:B------:R-:W-:Y:S01]  /*af90*/  FADD.FTZ R36, R116, R115 ;  /* 0x0000007374247221 */ /* 0x000fe20000010000 */
[----:B------:R-:W-:Y:S08]  /*afa0*/  FADD.FTZ R107, R120, R107 ;  /* 0x0000006b786b7221 */ /* 0x000ff00000010000 */
[----:B------:R-:W-:Y:S01]  /*afb0*/  MUFU.EX2 R111, R111 ;  /* 0x0000006f006f7308 */ /* 0x000fe20000000800 */
[----:B------:R-:W-:Y:S01]  /*afc0*/  FADD.FTZ R36, R125, R36 ;  /* 0x000000247d247221 */ /* 0x000fe20000010000 */
[C---:B------:R-:W-:Y:S08]  /*afd0*/  HMMA.16816.F32.BF16 R8, R24.reuse, R38, R8 ;  /* 0x000000261808723c */ /* 0x040ff00000041808 */
[----:B------:R-:W-:Y:S01]  /*afe0*/  MUFU.EX2 R114, R114 ;  /* 0x0000007200727308 */ /* 0x000fe20000000800 */
[----:B------:R-:W-:Y:S01]  /*aff0*/  FADD.FTZ R129, R129, R36 ;  /* 0x0000002481817221 */ /* 0x000fe20000010000 */
[----:B------:R-:W-:Y:S01]  /*b000*/  FADD.FTZ R122, R122, R107 ;  /* 0x0000006b7a7a7221 */ /* 0x000fe20000010000 */
[----:B------:R-:W1:Y:S01]  /*b010*/  LDSM.16.MT88.4 R36, [R48+0x2000] ;  /* 0x002000003024783b */ /* 0x000e620000004200 */
[----:B------:R-:W-:Y:S01]  /*b020*/  FFMA.FTZ R107, R165, UR4, -R66 ;  /* 0x00000004a56b7c23 */ /* 0x000fe20008010842 */
[----:B------:R-:W-:Y:S01]  /*b030*/  FADD.FTZ R129, R118, R129 ;  /* 0x0000008176817221 */ /* 0x000fe20000010000 */
[C---:B------:R-:W-:Y:S03]  /*b040*/  HMMA.16816.F32.BF16 R12, R24.reuse, R28, R12 ;  /* 0x0000001c180c723c */ /* 0x040fe6000004180c */
[----:B------:R-:W-:Y:S01]  /*b050*/  FADD.FTZ R119, R119, R122 ;  /* 0x0000007a77777221 */ /* 0x000fe20000010000 */
[----:B------:R-:W2:Y:S01]  /*b060*/  MUFU.EX2 R107, R107 ;  /* 0x0000006b006b7308 */ /* 0x000ea20000000800 */
[----:B------:R-:W-:Y:S03]  /*b070*/  FADD.FTZ R128, R128, R129 ;  /* 0x0000008180807221 */ /* 0x000fe60000010000 */
[----:B------:R-:W-:Y:S01]  /*b080*/  HMMA.16816.F32.BF16 R16, R24, R30, R16 ;  /* 0x0000001e1810723c */ /* 0x000fe20000041810 */
[----:B------:R-:W4:Y:S02]  /*b090*/  LDSM.16.MT88.4 R28, [R150+0x7400] ;  /* 0x00740000961c783b */ /* 0x000f240000004200 */
[----:B------:R-:W-:Y:S01]  /*b0a0*/  F2FP.BF16.F32.PACK_AB R24, R99, R100 ;  /* 0x000000646318723e */ /* 0x000fe200000010ff */
[----:B------:R-:W-:Y:S01]  /*b0b0*/  FADD.FTZ R123, R123, R128 ;  /* 0x000000807b7b7221 */ /* 0x000fe20000010000 */
[----:B---3--:R-:W-:Y:S02]  /*b0c0*/  F2FP.BF16.F32.PACK_AB R25, R101, R102 ;  /* 0x000000666519723e */ /* 0x008fe400000010ff */
[----:B------:R-:W-:Y:S01]  /*b0d0*/  F2FP.BF16.F32.PACK_AB R26, R103, R104 ;  /* 0x00000068671a723e */ /* 0x000fe200000010ff */
[----:B------:R-:W-:Y:S01]  /*b0e0*/  FADD.FTZ R126, R126, R123 ;  /* 0x0000007b7e7e7221 */ /* 0x000fe20000010000 */
[----:B------:R-:W-:Y:S03]  /*b0f0*/  F2FP.BF16.F32.PACK_AB R27, R106, R105 ;  /* 0x000000696a1b723e */ /* 0x000fe600000010ff */
[----:B------:R-:W-:Y:S04]  /*b100*/  FADD.FTZ R126, R131, R126 ;  /* 0x0000007e837e7221 */ /* 0x000fe80000010000 */
[C---:B------:R-:W-:Y:S03]  /*b110*/  HMMA.16816.F32.BF16 R4, R24.reuse, R32, R4 ;  /* 0x000000201804723c */ /* 0x040fe60000041804 */
[----:B------:R-:W-:Y:S01]  /*b120*/  FADD.FTZ R32, R124, R119 ;  /* 0x000000777c207221 */ /* 0x000fe20000010000 */
[----:B------:R-:W-:Y:S03]  /*b130*/  FADD.FTZ R135, R135, R126 ;  /* 0x0000007e87877221 */ /* 0x000fe60000010000 */
[----:B------:R-:W-:Y:S01]  /*b140*/  FADD.FTZ R32, R127, R32 ;  /* 0x000000207f207221 */ /* 0x000fe20000010000 */
[C---:B------:R-:W-:Y:S03]  /*b150*/  HMMA.16816.F32.BF16 R8, R24.reuse, R34, R8 ;  /* 0x000000221808723c */ /* 0x040fe60000041808 */
[----:B------:R-:W-:Y:S02]  /*b160*/  FADD.FTZ R133, R133, R32 ;  /* 0x0000002085857221 */ /* 0x000fe40000010000 */
[----:B------:R-:W3:Y:S02]  /*b170*/  LDSM.16.MT88.4 R32, [R48+0x2400] ;  /* 0x002400003020783b */ /* 0x000ee40000004200 */
[----:B------:R-:W-:Y:S01]  /*b180*/  FADD.FTZ R44, R44, R133 ;  /* 0x000000852c2c7221 */ /* 0x000fe20000010000 */
[C---:B-1----:R-:W-:Y:S03]  /*b190*/  HMMA.16816.F32.BF16 R12, R24.reuse, R36, R12 ;  /* 0x00000024180c723c */ /* 0x042fe6000004180c */
[----:B------:R-:W-:Y:S01]  /*b1a0*/  FADD.FTZ R37, R130, R135 ;  /* 0x0000008782257221 */ /* 0x000fe20000010000 */
[----:B------:R-:W-:Y:S01]  /*b1b0*/  FADD.FTZ R115, R47, R44 ;  /* 0x0000002c2f737221 */ /* 0x000fe20000010000 */
[--C-:B------:R-:W-:Y:S01]  /*b1c0*/  FFMA.FTZ R44, R249, UR4, -R66.reuse ;  /* 0x00000004f92c7c23 */ /* 0x100fe20008010842 */
[----:B------:R-:W-:Y:S01]  /*b1d0*/  FFMA.FTZ R47, R251, UR4, -R66 ;  /* 0x00000004fb2f7c23 */ /* 0x000fe20008010842 */
[----:B------:R-:W-:Y:S01]  /*b1e0*/  FADD.FTZ R132, R132, R37 ;  /* 0x0000002584847221 */ /* 0x000fe20000010000 */
[----:B------:R-:W-:Y:S01]  /*b1f0*/  HMMA.16816.F32.BF16 R16, R24, R38, R16 ;  /* 0x000000261810723c */ /* 0x000fe20000041810 */
[----:B------:R-:W1:Y:S02]  /*b200*/  LDSM.16.MT88.4 R36, [R150+0x7800] ;  /* 0x007800009624783b */ /* 0x000e640000004200 */
[----:B--2---:R-:W-:Y:S01]  /*b210*/  F2FP.BF16.F32.PACK_AB R24, R107, R108 ;  /* 0x0000006c6b18723e */ /* 0x004fe200000010ff */
[----:B------:R-:W-:Y:S01]  /*b220*/  FADD.FTZ R132, R45, R132 ;  /* 0x000000842d847221 */ /* 0x000fe20000010000 */
[----:B------:R-:W-:Y:S01]  /*b230*/  F2FP.BF16.F32.PACK_AB R25, R109, R110 ;  /* 0x0000006e6d19723e */ /* 0x000fe200000010ff */
[----:B------:R-:W-:Y:S01]  /*b240*/  FADD.FTZ R116, R46, R115 ;  /* 0x000000732e747221 */ /* 0x000fe20000010000 */
[----:B------:R-:W-:Y:S01]  /*b250*/  F2FP.BF16.F32.PACK_AB R26, R111, R112 ;  /* 0x000000706f1a723e */ /* 0x000fe200000010ff */
[--C-:B------:R-:W-:Y:S01]  /*b260*/  FFMA.FTZ R45, R88, UR4, -R61.reuse ;  /* 0x00000004582d7c23 */ /* 0x100fe2000801083d */
[----:B------:R-:W-:Y:S01]  /*b270*/  F2FP.BF16.F32.PACK_AB R27, R113, R114 ;  /* 0x00000072711b723e */ /* 0x000fe200000010ff */
[----:B------:R-:W-:Y:S01]  /*b280*/  MUFU.EX2 R44, R44 ;  /* 0x0000002c002c7308 */ /* 0x000fe20000000800 */
[----:B------:R-:W-:Y:S01]  /*b290*/  FFMA.FTZ R115, R87, UR4, -R66 ;  /* 0x0000000457737c23 */ /* 0x000fe20008010842 */
[----:B------:R-:W-:Y:S01]  /*b2a0*/  FADD.FTZ R137, R137, R116 ;  /* 0x0000007489897221 */ /* 0x000fe20000010000 */
[--C-:B------:R-:W-:Y:S07]  /*b2b0*/  FFMA.FTZ R88, R90, UR4, -R61.reuse ;  /* 0x000000045a587c23 */ /* 0x100fee000801083d */
[----:B------:R-:W2:Y:S01]  /*b2c0*/  MUFU.EX2 R47, R47 ;  /* 0x0000002f002f7308 */ /* 0x000ea20000000800 */
[----:B------:R-:W-:Y:S01]  /*b2d0*/  FFMA.FTZ R90, R86, UR4, -R61 ;  /* 0x00000004565a7c23 */ /* 0x000fe2000801083d */
[C---:B----4-:R-:W-:Y:S08]  /*b2e0*/  HMMA.16816.F32.BF16 R4, R24.reuse, R28, R4 ;  /* 0x0000001c1804723c */ /* 0x050ff00000041804 */
[----:B------:R-:W-:Y:S01]  /*b2f0*/  MUFU.EX2 R116, R115 ;  /* 0x0000007300747308 */ /* 0x000fe20000000800 */
[----:B------:R-:W-:Y:S01]  /*b300*/  FADD.FTZ R29, R23, R132 ;  /* 0x00000084171d7221 */ /* 0x000fe20000010000 */
[----:B------:R-:W-:Y:S08]  /*b310*/  FADD.FTZ R137, R134, R137 ;  /* 0x0000008986897221 */ /* 0x000ff00000010000 */
[----:B------:R4:W-:Y:S01]  /*b320*/  MUFU.EX2 R23, R89 ;  /* 0x0000005900177308 */ /* 0x0009e20000000800 */
[----:B------:R-:W-:Y:S01]  /*b330*/  FADD.FTZ R136, R136, R29 ;  /* 0x0000001d88887221 */ /* 0x000fe20000010000 */
[C---:B------:R-:W-:Y:S01]  /*b340*/  HMMA.16816.F32.BF16 R8, R24.reuse, R30, R8 ;  /* 0x0000001e1808723c */ /* 0x040fe20000041808 */
[----:B------:R-:W5:Y:S07]  /*b350*/  LDSM.16.MT88.4 R28, [R48+0x2800] ;  /* 0x00280000301c783b */ /* 0x000f6e0000004200 */
[----:B------:R-:W-:Y:S01]  /*b360*/  MUFU.EX2 R46, R248 ;  /* 0x000000f8002e7308 */ /* 0x000fe20000000800 */
[----:B------:R-:W-:Y:S09]  /*b370*/  FADD.FTZ R94, R94, R137 ;  /* 0x000000895e5e7221 */ /* 0x000ff20000010000 */
[----:B------:R-:W1:Y:S01]  /*b380*/  MUFU.EX2 R87, R246 ;  /* 0x000000f600577308 */ /* 0x000e620000000800 */
[----:B------:R-:W-:Y:S01]  /*b390*/  FADD.FTZ R93, R93, R94 ;  /* 0x0000005e5d5d7221 */ /* 0x000fe20000010000 */
[C---:B---3--:R-:W-:Y:S08]  /*b3a0*/  HMMA.16816.F32.BF16 R12, R24.reuse, R32, R12 ;  /* 0x00000020180c723c */ /* 0x048ff0000004180c */
[----:B------:R-:W-:Y:S01]  /*b3b0*/  MUFU.EX2 R45, R45 ;  /* 0x0000002d002d7308 */ /* 0x000fe20000000800 */
[----:B------:R-:W-:Y:S01]  /*b3c0*/  FADD.FTZ R33, R91, R136 ;  /* 0x000000885b217221 */ /* 0x000fe20000010000 */
[----:B----4-:R-:W-:Y:S01]  /*b3d0*/  FFMA.FTZ R89, R85, UR4, -R66 ;  /* 0x0000000455597c23 */ /* 0x010fe20008010842 */
[----:B------:R-:W-:Y:S07]  /*b3e0*/  FADD.FTZ R86, R42, R93 ;  /* 0x0000005d2a567221 */ /* 0x000fee0000010000 */
[----:B------:R-:W3:Y:S01]  /*b3f0*/  MUFU.EX2 R88, R88 ;  /* 0x0000005800587308 */ /* 0x000ee20000000800 */
[----:B------:R-:W-:Y:S01]  /*b400*/  FADD.FTZ R33, R40, R33 ;  /* 0x0000002128217221 */ /* 0x000fe20000010000 */
[----:B------:R-:W-:Y:S08]  /*b410*/  HMMA.16816.F32.BF16 R16, R24, R34, R16 ;  /* 0x000000221810723c */ /* 0x000ff00000041810 */
[----:B------:R-:W-:Y:S01]  /*b420*/  MUFU.EX2 R42, R90 ;  /* 0x0000005a002a7308 */ /* 0x000fe20000000800 */
[----:B------:R-:W-:Y:S01]  /*b430*/  FADD.FTZ R92, R92, R33 ;  /* 0x000000215c5c7221 */ /* 0x000fe20000010000 */
[----:B--2---:R-:W-:Y:S01]  /*b440*/  F2FP.BF16.F32.PACK_AB R24, R44, R47 ;  /* 0x0000002f2c18723e */ /* 0x004fe200000010ff */
[----:B------:R-:W2:Y:S01]  /*b450*/  LDSM.16.MT88.4 R32, [R150+0x7c00] ;  /* 0x007c00009620783b */ /* 0x000ea20000004200 */
[----:B-1----:R-:W-:Y:S01]  /*b460*/  F2FP.BF16.F32.PACK_AB R25, R87, R46 ;  /* 0x0000002e5719723e */ /* 0x002fe200000010ff */
[----:B------:R-:W-:Y:S01]  /*b470*/  FADD.FTZ R92, R43, R92 ;  /* 0x0000005c2b5c7221 */ /* 0x000fe20000010000 */
[----:B------:R-:W-:Y:S01]  /*b480*/  F2FP.BF16.F32.PACK_AB R26, R23, R116 ;  /* 0x00000074171a723e */ /* 0x000fe200000010ff */
[----:B------:R-:W-:Y:S01]  /*b490*/  FADD.FTZ R86, R41, R86 ;  /* 0x0000005629567221 */ /* 0x000fe20000010000 */
[----:B------:R-:W-:Y:S01]  /*b4a0*/  FFMA.FTZ R41, R81, UR4, -R66 ;  /* 0x0000000451297c23 */ /* 0x000fe20008010842 */
[----:B------:R-:W-:Y:S01]  /*b4b0*/  FADD.FTZ R81, R97, R92 ;  /* 0x0000005c61517221 */ /* 0x000fe20000010000 */
[----:B---3--:R-:W-:Y:S01]  /*b4c0*/  F2FP.BF16.F32.PACK_AB R27, R88, R45 ;  /* 0x0000002d581b723e */ /* 0x008fe200000010ff */
[--C-:B------:R-:W-:Y:S01]  /*b4d0*/  FFMA.FTZ R40, R83, UR4, -R66.reuse ;  /* 0x0000000453287c23 */ /* 0x100fe20008010842 */
[--C-:B------:R-:W-:Y:S01]  /*b4e0*/  FFMA.FTZ R85, R84, UR4, -R61.reuse ;  /* 0x0000000454557c23 */ /* 0x100fe2000801083d */
[----:B------:R-:W-:Y:S01]  /*b4f0*/  MUFU.EX2 R83, R89 ;  /* 0x0000005900537308 */ /* 0x000fe20000000800 */
[----:B------:R-:W-:Y:S01]  /*b500*/  FFMA.FTZ R84, R79, UR4, -R66 ;  /* 0x000000044f547c23 */ /* 0x000fe20008010842 */
[--C-:B------:R-:W-:Y:S01]  /*b510*/  FFMA.FTZ R43, R82, UR4, -R61.reuse ;  /* 0x00000004522b7c23 */ /* 0x100fe2000801083d */
[----:B------:R-:W-:Y:S01]  /*b520*/  FFMA.FTZ R82, R72, UR4, -R61 ;  /* 0x0000000448527c23 */ /* 0x000fe2000801083d */
[C---:B------:R-:W-:Y:S06]  /*b530*/  HMMA.16816.F32.BF16 R4, R24.reuse, R36, R4 ;  /* 0x000000241804723c */ /* 0x040fec0000041804 */
[----:B------:R-:W1:Y:S01]  /*b540*/  MUFU.EX2 R40, R40 ;  /* 0x0000002800287308 */ /* 0x000e620000000800 */
[----:B------:R-:W-:Y:S01]  /*b550*/  FADD.FTZ R81, R98, R81 ;  /* 0x0000005162517221 */ /* 0x000fe20000010000 */
[----:B------:R-:W-:Y:S08]  /*b560*/  FADD.FTZ R95, R95, R86 ;  /* 0x000000565f5f7221 */ /* 0x000ff00000010000 */
[----:B------:R-:W3:Y:S01]  /*b570*/  MUFU.EX2 R79, R85 ;  /* 0x00000055004f7308 */ /* 0x000ee20000000800 */
[----:B------:R-:W-:Y:S01]  /*b580*/  FADD.FTZ R102, R102, R81 ;  /* 0x0000005166667221 */ /* 0x000fe20000010000 */
[C---:B------:R-:W-:Y:S01]  /*b590*/  HMMA.16816.F32.BF16 R8, R24.reuse, R38, R8 ;  /* 0x000000261808723c */ /* 0x040fe20000041808 */
[----:B------:R-:W4:Y:S07]  /*b5a0*/  LDSM.16.MT88.4 R36, [R48+0x2c00] ;  /* 0x002c00003024783b */ /* 0x000f2e0000004200 */
[----:B------:R-:W-:Y:S01]  /*b5b0*/  MUFU.EX2 R84, R84 ;  /* 0x0000005400547308 */ /* 0x000fe20000000800 */
[----:B------:R-:W-:Y:S01]  /*b5c0*/  FFMA.FTZ R81, R77, UR4, -R66 ;  /* 0x000000044d517c23 */ /* 0x000fe20008010842 */
[----:B------:R-:W-:Y:S01]  /*b5d0*/  FFMA.FTZ R77, R78, UR4, -R61 ;  /* 0x000000044e4d7c23 */ /* 0x000fe2000801083d */
[----:B------:R-:W-:Y:S07]  /*b5e0*/  FADD.FTZ R102, R101, R102 ;  /* 0x0000006665667221 */ /* 0x000fee0000010000 */
[----:B------:R-:W2:Y:S01]  /*b5f0*/  MUFU.EX2 R41, R41 ;  /* 0x0000002900297308 */ /* 0x000ea20000000800 */
[----:B------:R-:W-:Y:S01]  /*b600*/  FADD.FTZ R95, R96, R95 ;  /* 0x0000005f605f7221 */ /* 0x000fe20000010000 */
[C---:B-----5:R-:W-:Y:S08]  /*b610*/  HMMA.16816.F32.BF16 R12, R24.reuse, R28, R12 ;  /* 0x0000001c180c723c */ /* 0x060ff0000004180c */
[----:B------:R5:W-:Y:S01]  /*b620*/  MUFU.EX2 R78, R81 ;  /* 0x00000051004e7308 */ /* 0x000be20000000800 */
[----:B------:R-:W-:Y:S09]  /*b630*/  FADD.FTZ R100, R100, R95 ;  /* 0x0000005f64647221 */ /* 0x000ff20000010000 */
[----:B------:R-:W4:Y:S01]  /*b640*/  MUFU.EX2 R43, R43 ;  /* 0x0000002b002b7308 */ /* 0x000f220000000800 */
[----:B------:R-:W-:Y:S01]  /*b650*/  FADD.FTZ R99, R99, R100 ;  /* 0x0000006463637221 */ /* 0x000fe20000010000 */
[----:B------:R-:W-:Y:S01]  /*b660*/  HMMA.16816.F32.BF16 R16, R24, R30, R16 ;  /* 0x0000001e1810723c */ /* 0x000fe20000041810 */
[----:B------:R-:W4:Y:S07]  /*b670*/  LDSM.16.MT88.4 R28, [R150+0x8000] ;  /* 0x00800000961c783b */ /* 0x000f2e0000004200 */
[----:B------:R-:W4:Y:S01]  /*b680*/  MUFU.EX2 R77, R77 ;  /* 0x0000004d004d7308 */ /* 0x000f220000000800 */
[----:B-1----:R-:W-:Y:S01]  /*b690*/  F2FP.BF16.F32.PACK_AB R24, R40, R83 ;  /* 0x000000532818723e */ /* 0x002fe200000010ff */
[----:B------:R-:W-:Y:S01]  /*b6a0*/  FADD.FTZ R104, R104, R99 ;  /* 0x0000006368687221 */ /* 0x000fe20000010000 */
[----:B---3--:R-:W-:Y:S02]  /*b6b0*/  F2FP.BF16.F32.PACK_AB R25, R79, R42 ;  /* 0x0000002a4f19723e */ /* 0x008fe400000010ff */
[----:B--2---:R-:W-:Y:S01]  /*b6c0*/  F2FP.BF16.F32.PACK_AB R26, R41, R84 ;  /* 0x00000054291a723e */ /* 0x004fe200000010ff */
[----:B-----5:R-:W-:Y:S01]  /*b6d0*/  FFMA.FTZ R81, R73, UR4, -R66 ;  /* 0x0000000449517c23 */ /* 0x020fe20008010842 */
[----:B------:R-:W-:Y:S01]  /*b6e0*/  FFMA.FTZ R73, R74, UR4, -R61 ;  /* 0x000000044a497c23 */ /* 0x000fe2000801083d */
[----:B------:R-:W-:Y:S02]  /*b6f0*/  FADD.FTZ R103, R103, R104 ;  /* 0x0000006867677221 */ /* 0x000fe40000010000 */
[----:B------:R1:W-:Y:S01]  /*b700*/  MUFU.EX2 R74, R82 ;  /* 0x00000052004a7308 */ /* 0x0003e20000000800 */
[----:B----4-:R-:W-:Y:S01]  /*b710*/  F2FP.BF16.F32.PACK_AB R27, R43, R80 ;  /* 0x000000502b1b723e */ /* 0x010fe200000010ff */
[----:B------:R-:W-:Y:S08]  /*b720*/  FADD.FTZ R108, R108, R103 ;  /* 0x000000676c6c7221 */ /* 0x000ff00000010000 */
[----:B------:R2:W3:Y:S01]  /*b730*/  MUFU.EX2 R72, R81 ;  /* 0x0000005100487308 */ /* 0x0004e20000000800 */
[----:B------:R-:W-:Y:S01]  /*b740*/  FADD.FTZ R107, R107, R108 ;  /* 0x0000006c6b6b7221 */ /* 0x000fe20000010000 */
[C---:B------:R-:W-:Y:S08]  /*b750*/  HMMA.16816.F32.BF16 R4, R24.reuse, R32, R4 ;  /* 0x000000201804723c */ /* 0x040ff00000041804 */
[----:B------:R-:W4:Y:S01]  /*b760*/  MUFU.EX2 R73, R73 ;  /* 0x0000004900497308 */ /* 0x000f220000000800 */
[----:B------:R-:W-:Y:S01]  /*b770*/  FADD.FTZ R33, R105, R102 ;  /* 0x0000006669217221 */ /* 0x000fe20000010000 */
[----:B------:R-:W-:Y:S01]  /*b780*/  FADD.FTZ R112, R112, R107 ;  /* 0x0000006b70707221 */ /* 0x000fe20000010000 */
[----:B-1----:R-:W-:Y:S02]  /*b790*/  FFMA.FTZ R82, R70, UR4, -R61 ;  /* 0x0000000446527c23 */ /* 0x002fe4000801083d */
[----:B------:R-:W-:Y:S01]  /*b7a0*/  FADD.FTZ R33, R106, R33 ;  /* 0x000000216a217221 */ /* 0x000fe20000010000 */
[C---:B------:R-:W-:Y:S03]  /*b7b0*/  HMMA.16816.F32.BF16 R8, R24.reuse, R34, R8 ;  /* 0x000000221808723c */ /* 0x040fe60000041808 */
[----:B------:R-:W-:Y:S01]  /*b7c0*/  FADD.FTZ R110, R110, R33 ;  /* 0x000000216e6e7221 */ /* 0x000fe20000010000 */
[----:B--2---:R-:W-:Y:S01]  /*b7d0*/  FFMA.FTZ R81, R63, UR4, -R66 ;  /* 0x000000043f517c23 */ /* 0x004fe20008010842 */
[----:B------:R-:W1:Y:S01]  /*b7e0*/  LDSM.16.MT88.4 R32, [R48+0x3000] ;  /* 0x003000003020783b */ /* 0x000e620000004200 */
[----:B------:R-:W-:Y:S01]  /*b7f0*/  FADD.FTZ R112, R111, R112 ;  /* 0x000000706f707221 */ /* 0x000fe20000010000 */
[----:B------:R-:W-:Y:S01]  /*b800*/  FFMA.FTZ R63, R69, UR4, -R66 ;  /* 0x00000004453f7c23 */ /* 0x000fe20008010842 */
[C---:B------:R-:W-:Y:S01]  /*b810*/  HMMA.16816.F32.BF16 R12, R24.reuse, R36, R12 ;  /* 0x00000024180c723c */ /* 0x040fe2000004180c */
[----:B------:R2:W-:Y:S02]  /*b820*/  MUFU.EX2 R70, R81 ;  /* 0x0000005100467308 */ /* 0x0005e40000000800 */
[----:B------:R-:W-:Y:S01]  /*b830*/  FFMA.FTZ R69, R68, UR4, -R61 ;  /* 0x0000000444457c23 */ /* 0x000fe2000801083d */
[----:B------:R-:W-:Y:S07]  /*b840*/  FADD.FTZ R109, R109, R110 ;  /* 0x0000006e6d6d7221 */ /* 0x000fee0000010000 */
[----:B------:R5:W-:Y:S01]  /*b850*/  MUFU.EX2 R68, R82 ;  /* 0x0000005200447308 */ /* 0x000be20000000800 */
[----:B------:R-:W-:Y:S01]  /*b860*/  HMMA.16816.F32.BF16 R16, R24, R38, R16 ;  /* 0x000000261810723c */ /* 0x000fe20000041810 */
[----:B------:R-:W1:Y:S08]  /*b870*/  LDSM.16.MT88.4 R36, [R150+0x8400] ;  /* 0x008400009624783b */ /* 0x000e700000004200 */
[----:B------:R-:W1:Y:S01]  /*b880*/  MUFU.EX2 R63, R63 ;  /* 0x0000003f003f7308 */ /* 0x000e620000000800 */
[----:B------:R-:W-:Y:S01]  /*b890*/  F2FP.BF16.F32.PACK_AB R24, R75, R78 ;  /* 0x0000004e4b18723e */ /* 0x000fe200000010ff */
[----:B------:R-:W-:Y:S01]  /*b8a0*/  FADD.FTZ R114, R114, R109 ;  /* 0x0000006d72727221 */ /* 0x000fe20000010000 */
[----:B------:R-:W-:Y:S02]  /*b8b0*/  F2FP.BF16.F32.PACK_AB R25, R76, R77 ;  /* 0x0000004d4c19723e */ /* 0x000fe400000010ff */
[----:B---3--:R-:W-:Y:S01]  /*b8c0*/  F2FP.BF16.F32.PACK_AB R26, R72, R71 ;  /* 0x00000047481a723e */ /* 0x008fe200000010ff */
[----:B--2---:R-:W-:Y:S01]  /*b8d0*/  FFMA.FTZ R81, R65, UR4, -R66 ;  /* 0x0000000441517c23 */ /* 0x004fe20008010842 */
[----:B----4-:R-:W-:Y:S03]  /*b8e0*/  F2FP.BF16.F32.PACK_AB R27, R73, R74 ;  /* 0x0000004a491b723e */ /* 0x010fe600000010ff */
[----:B------:R2:W3:Y:S01]  /*b8f0*/  MUFU.EX2 R65, R69 ;  /* 0x0000004500417308 */ /* 0x0004e20000000800 */
[----:B------:R-:W-:Y:S01]  /*b900*/  FADD.FTZ R113, R113, R114 ;  /* 0x0000007271717221 */ /* 0x000fe20000010000 */
[----:B-----5:R-:W-:Y:S03]  /*b910*/  FFMA.FTZ R82, R60, UR4, -R61 ;  /* 0x000000043c527c23 */ /* 0x020fe6000801083d */
[----:B------:R-:W-:Y:S01]  /*b920*/  FADD.FTZ R46, R46, R113 ;  /* 0x000000712e2e7221 */ /* 0x000fe20000010000 */
[C---:B------:R-:W-:Y:S03]  /*b930*/  HMMA.16816.F32.BF16 R4, R24.reuse, R28, R4 ;  /* 0x0000001c1804723c */ /* 0x040fe60000041804 */
[----:B------:R-:W-:Y:S01]  /*b940*/  FADD.FTZ R29, R47, R112 ;  /* 0x000000702f1d7221 */ /* 0x000fe20000010000 */
[----:B------:R-:W-:Y:S01]  /*b950*/  FADD.FTZ R60, R87, R46 ;  /* 0x0000002e573c7221 */ /* 0x000fe20000010000 */
[----:B------:R-:W-:Y:S02]  /*b960*/  MUFU.EX2 R47, R81 ;  /* 0x00000051002f7308 */ /* 0x000fe40000000800 */
[----:B------:R-:W-:Y:S01]  /*b970*/  FADD.FTZ R29, R44, R29 ;  /* 0x0000001d2c1d7221 */ /* 0x000fe20000010000 */
[C---:B------:R-:W-:Y:S07]  /*b980*/  HMMA.16816.F32.BF16 R8, R24.reuse, R30, R8 ;  /* 0x0000001e1808723c */ /* 0x040fee0000041808 */
[----:B------:R-:W4:Y:S01]  /*b990*/  MUFU.EX2 R44, R67 ;  /* 0x00000043002c7308 */ /* 0x000f220000000800 */
[----:B------:R-:W-:Y:S01]  /*b9a0*/  FADD.FTZ R116, R116, R29 ;  /* 0x0000001d74747221 */ /* 0x000fe20000010000 */
[----:B--2---:R-:W-:Y:S01]  /*b9b0*/  FADD.FTZ R69, R45, R60 ;  /* 0x0000003c2d457221 */ /* 0x004fe20000010000 */
[----:B------:R-:W2:Y:S07]  /*b9c0*/  LDSM.16.MT88.4 R28, [R48+0x3400] ;  /* 0x00340000301c783b */ /* 0x000eae0000004200 */
[----:B------:R-:W-:Y:S01]  /*b9d0*/  MUFU.EX2 R46, R82 ;  /* 0x00000052002e7308 */ /* 0x000fe20000000800 */
[----:B------:R-:W-:Y:S01]  /*b9e0*/  FFMA.FTZ R60, R56, UR4, -R66 ;  /* 0x00000004383c7c23 */ /* 0x000fe20008010842 */
[C---:B-1----:R-:W-:Y:S08]  /*b9f0*/  HMMA.16816.F32.BF16 R12, R24.reuse, R32, R12 ;  /* 0x00000020180c723c */ /* 0x042ff0000004180c */
[----:B------:R-:W1:Y:S01]  /*ba00*/  MUFU.EX2 R45, R64 ;  /* 0x00000040002d7308 */ /* 0x000e620000000800 */
[----:B------:R-:W-:Y:S01]  /*ba10*/  FADD.FTZ R32, R23, R116 ;  /* 0x0000007417207221 */ /* 0x000fe20000010000 */
[----:B------:R-:W-:Y:S01]  /*ba20*/  FADD.FTZ R23, R88, R69 ;  /* 0x0000004558177221 */ /* 0x000fe20000010000 */
[----:B------:R-:W-:Y:S02]  /*ba30*/  FFMA.FTZ R69, R62, UR4, -R66 ;  /* 0x000000043e457c23 */ /* 0x000fe40008010842 */
[----:B------:R-:W-:Y:S01]  /*ba40*/  FADD.FTZ R83, R83, R32 ;  /* 0x0000002053537221 */ /* 0x000fe20000010000 */
[----:B------:R-:W-:Y:S01]  /*ba50*/  HMMA.16816.F32.BF16 R16, R24, R34, R16 ;  /* 0x000000221810723c */ /* 0x000fe20000041810 */
[----:B------:R-:W5:Y:S02]  /*ba60*/  LDSM.16.MT88.4 R32, [R150+0x8800] ;  /* 0x008800009620783b */ /* 0x000f640000004200 */
[----:B------:R-:W-:Y:S01]  /*ba70*/  F2FP.BF16.F32.PACK_AB R24, R63, R70 ;  /* 0x000000463f18723e */ /* 0x000fe200000010ff */
[----:B------:R-:W-:Y:S01]  /*ba80*/  FADD.FTZ R83, R40, R83 ;  /* 0x0000005328537221 */ /* 0x000fe20000010000 */
[----:B---3--:R-:W-:Y:S01]  /*ba90*/  F2FP.BF16.F32.PACK_AB R25, R65, R68 ;  /* 0x000000444119723e */ /* 0x008fe200000010ff */
[--C-:B------:R-:W-:Y:S01]  /*baa0*/  FFMA.FTZ R40, R55, UR4, -R61.reuse ;  /* 0x0000000437287c23 */ /* 0x100fe2000801083d */
[----:B----4-:R-:W-:Y:S01]  /*bab0*/  F2FP.BF16.F32.PACK_AB R26, R44, R47 ;  /* 0x0000002f2c1a723e */ /* 0x010fe200000010ff */
[----:B------:R-:W-:Y:S01]  /*bac0*/  FFMA.FTZ R67, R58, UR4, -R61 ;  /* 0x000000043a437c23 */ /* 0x000fe2000801083d */
[----:B-1----:R-:W-:Y:S01]  /*bad0*/  F2FP.BF16.F32.PACK_AB R27, R45, R46 ;  /* 0x0000002e2d1b723e */ /* 0x002fe200000010ff */
[----:B------:R-:W-:Y:S01]  /*bae0*/  FADD.FTZ R62, R42, R23 ;  /* 0x000000172a3e7221 */ /* 0x000fe20000010000 */
[----:B------:R-:W-:Y:S01]  /*baf0*/  FFMA.FTZ R23, R51, UR4, -R66 ;  /* 0x0000000433177c23 */ /* 0x000fe20008010842 */
[----:B------:R-:W-:Y:S01]  /*bb00*/  FADD.FTZ R84, R84, R83 ;  /* 0x0000005354547221 */ /* 0x000fe20000010000 */
[----:B------:R-:W1:Y:S01]  /*bb10*/  MUFU.EX2 R58, R69 ;  /* 0x00000045003a7308 */ /* 0x000e620000000800 */
[----:B------:R-:W-:Y:S02]  /*bb20*/  FADD.FTZ R79, R79, R62 ;  /* 0x0000003e4f4f7221 */ /* 0x000fe40000010000 */
[C---:B------:R-:W-:Y:S07]  /*bb30*/  HMMA.16816.F32.BF16 R4, R24.reuse, R36, R4 ;  /* 0x000000241804723c */ /* 0x040fee0000041804 */
[----:B------:R-:W3:Y:S01]  /*bb40*/  MUFU.EX2 R56, R67 ;  /* 0x0000004300387308 */ /* 0x000ee20000000800 */
[----:B------:R-:W-:Y:S01]  /*bb50*/  FADD.FTZ R41, R41, R84 ;  /* 0x0000005429297221 */ /* 0x000fe20000010000 */
[----:B------:R-:W-:Y:S08]  /*bb60*/  FADD.FTZ R80, R80, R79 ;  /* 0x0000004f50507221 */ /* 0x000ff00000010000 */
[----:B------:R-:W4:Y:S01]  /*bb70*/  MUFU.EX2 R42, R60 ;  /* 0x0000003c002a7308 */ /* 0x000f220000000800 */
[----:B------:R-:W-:Y:S01]  /*bb80*/  FADD.FTZ R78, R78, R41 ;  /* 0x000000294e4e7221 */ /* 0x000fe20000010000 */
[C---:B------:R-:W-:Y:S01]  /*bb90*/  HMMA.16816.F32.BF16 R8, R24.reuse, R38, R8 ;  /* 0x000000261808723c */ /* 0x040fe20000041808 */
[----:B------:R-:W5:Y:S07]  /*bba0*/  LDSM.16.MT88.4 R36, [R48+0x3800] ;  /* 0x003800003024783b */ /* 0x000f6e0000004200 */
[----:B------:R-:W-:Y:S01]  /*bbb0*/  MUFU.EX2 R40, R40 ;  /* 0x0000002800287308 */ /* 0x000fe20000000800 */
[--C-:B------:R-:W-:Y:S01]  /*bbc0*/  FFMA.FTZ R41, R20, UR4, -R61.reuse ;  /* 0x0000000414297c23 */ /* 0x100fe2000801083d */
[----:B------:R-:W-:Y:S01]  /*bbd0*/  FADD.FTZ R80, R43, R80 ;  /* 0x000000502b507221 */ /* 0x000fe20000010000 */
[----:B------:R-:W-:Y:S07]  /*bbe0*/  FADD.FTZ R78, R75, R78 ;  /* 0x0000004e4b4e7221 */ /* 0x000fee0000010000 */
[----:B------:R-:W4:Y:S01]  /*bbf0*/  MUFU.EX2 R51, R52 ;  /* 0x0000003400337308 */ /* 0x000f220000000800 */
[C---:B--2---:R-:W-:Y:S09]  /*bc00*/  HMMA.16816.F32.BF16 R12, R24.reuse, R28, R12 ;  /* 0x0000001c180c723c */ /* 0x044ff2000004180c */
[----:B------:R-:W-:Y:S01]  /*bc10*/  MUFU.EX2 R28, R23 ;  /* 0x00000017001c7308 */ /* 0x000fe20000000800 */
[--C-:B------:R-:W-:Y:S01]  /*bc20*/  FFMA.FTZ R29, R54, UR4, -R66.reuse ;  /* 0x00000004361d7c23 */ /* 0x100fe20008010842 */
[----:B------:R-:W-:Y:S01]  /*bc30*/  FFMA.FTZ R66, R50, UR4, -R66 ;  /* 0x0000000432427c23 */ /* 0x000fe20008010842 */
[----:B------:R-:W-:Y:S01]  /*bc40*/  FADD.FTZ R77, R77, R80 ;  /* 0x000000504d4d7221 */ /* 0x000fe20000010000 */
[----:B------:R-:W-:Y:S06]  /*bc50*/  HMMA.16816.F32.BF16 R16, R24, R30, R16 ;  /* 0x0000001e1810723c */ /* 0x000fec0000041810 */
[----:B------:R2:W-:Y:S01]  /*bc60*/  MUFU.EX2 R30, R22 ;  /* 0x00000016001e7308 */ /* 0x0005e20000000800 */
[----:B-1----:R-:W-:Y:S01]  /*bc70*/  F2FP.BF16.F32.PACK_AB R24, R58, R59 ;  /* 0x0000003b3a18723e */ /* 0x002fe200000010ff */
[--C-:B------:R-:W-:Y:S01]  /*bc80*/  FFMA.FTZ R31, R21, UR4, -R61.reuse ;  /* 0x00000004151f7c23 */ /* 0x100fe2000801083d */
[----:B---3--:R-:W-:Y:S01]  /*bc90*/  F2FP.BF16.F32.PACK_AB R25, R56, R57 ;  /* 0x000000393819723e */ /* 0x008fe200000010ff */
[----:B------:R-:W-:Y:S01]  /*bca0*/  FFMA.FTZ R61, R3, UR4, -R61 ;  /* 0x00000004033d7c23 */ /* 0x000fe2000801083d */
[----:B----4-:R-:W-:Y:S05]  /*bcb0*/  F2FP.BF16.F32.PACK_AB R26, R53, R42 ;  /* 0x0000002a351a723e */ /* 0x010fea00000010ff */
[----:B------:R-:W1:Y:S01]  /*bcc0*/  MUFU.EX2 R29, R29 ;  /* 0x0000001d001d7308 */ /* 0x000e620000000800 */
[----:B------:R-:W-:Y:S01]  /*bcd0*/  F2FP.BF16.F32.PACK_AB R27, R51, R40 ;  /* 0x00000028331b723e */ /* 0x000fe200000010ff */
[----:B------:R-:W-:Y:S08]  /*bce0*/  FADD.FTZ R77, R76, R77 ;  /* 0x0000004d4c4d7221 */ /* 0x000ff00000010000 */
[----:B------:R-:W3:Y:S01]  /*bcf0*/  MUFU.EX2 R31, R31 ;  /* 0x0000001f001f7308 */ /* 0x000ee20000000800 */
[----:B------:R-:W-:Y:S01]  /*bd00*/  FADD.FTZ R74, R74, R77 ;  /* 0x0000004d4a4a7221 */ /* 0x000fe20000010000 */
[----:B--2---:R-:W2:Y:S01]  /*bd10*/  LDSM.16.MT88.4 R20, [R48+0x3c00] ;  /* 0x003c00003014783b */ /* 0x004ea20000004200 */
[C---:B-----5:R-:W-:Y:S07]  /*bd20*/  HMMA.16816.F32.BF16 R4, R24.reuse, R32, R4 ;  /* 0x000000201804723c */ /* 0x060fee0000041804 */
[----:B------:R-:W-:Y:S01]  /*bd30*/  MUFU.EX2 R32, R49 ;  /* 0x0000003100207308 */ /* 0x000fe20000000800 */
[----:B------:R-:W-:Y:S01]  /*bd40*/  FADD.FTZ R33, R71, R78 ;  /* 0x0000004e47217221 */ /* 0x000fe20000010000 */
[----:B------:R-:W-:Y:S08]  /*bd50*/  FADD.FTZ R73, R73, R74 ;  /* 0x0000004a49497221 */ /* 0x000ff00000010000 */
[----:B------:R-:W4:Y:S01]  /*bd60*/  MUFU.EX2 R247, R66 ;  /* 0x0000004200f77308 */ /* 0x000f220000000800 */
[----:B-1----:R-:W-:Y:S01]  /*bd70*/  F2FP.BF16.F32.PACK_AB R132, R29, R28 ;  /* 0x0000001c1d84723e */ /* 0x002fe200000010ff */
[----:B------:R-:W-:Y:S01]  /*bd80*/  FADD.FTZ R33, R72, R33 ;  /* 0x0000002148217221 */ /* 0x000fe20000010000 */
[C---:B------:R-:W-:Y:S07]  /*bd90*/  HMMA.16816.F32.BF16 R8, R24.reuse, R34, R8 ;  /* 0x000000221808723c */ /* 0x040fee0000041808 */
[----:B------:R-:W-:Y:S01]  /*bda0*/  MUFU.EX2 R3, R41 ;  /* 0x0000002900037308 */ /* 0x000fe20000000800 */
[----:B---3--:R-:W-:Y:S01]  /*bdb0*/  F2FP.BF16.F32.PACK_AB R133, R31, R30 ;  /* 0x0000001e1f85723e */ /* 0x008fe200000010ff */
[----:B------:R-:W-:Y:S08]  /*bdc0*/  FADD.FTZ R70, R70, R33 ;  /* 0x0000002146467221 */ /* 0x000ff00000010000 */
[----:B------:R-:W1:Y:S01]  /*bdd0*/  MUFU.EX2 R244, R61 ;  /* 0x0000003d00f47308 */ /* 0x000e620000000800 */
[----:B------:R-:W-:Y:S01]  /*bde0*/  FADD.FTZ R68, R68, R73 ;  /* 0x0000004944447221 */ /* 0x000fe20000010000 */
[C---:B------:R-:W-:Y:S03]  /*bdf0*/  HMMA.16816.F32.BF16 R12, R24.reuse, R36, R12 ;  /* 0x00000024180c723c */ /* 0x040fe6000004180c */
        /* <DEDUP_REMOVED lines=16> */
[C---:B--2---:R-:W-:Y:S03]  /*bf00*/  HMMA.16816.F32.BF16 R136, R132.reuse, R20, R12 ;  /* 0x000000148488723c */ /* 0x044fe6000004180c */
        /* <DEDUP_REMOVED lines=11> */
[----:B------:R-:W-:Y:S01]  /*bfc0*/  FADD.FTZ R244, R244, R3 ;  /* 0x00000003f4f47221 */ /* 0x000fe20000010000 */
[----:B------:R-:W-:Y:S06]  /*bfd0*/  @P0 BRA `(.L_x_1358) ;  /* 0xffffffb0008c0947 */ /* 0x000fec000383ffff */
.L_x_1354:
[----:B------:R-:W1:Y:S01]  /*bfe0*/  SHFL.BFLY PT, R4, R247, 0x2, 0x1f ;  /* 0x0c401f00f7047f89 */ /* 0x000e6200000e0000 */
[----:B------:R-:W-:Y:S01]  /*bff0*/  LOP3.LUT R238, R238, 0xc0, R231, 0xf8, !PT ;  /* 0x000000c0eeee7812 */ /* 0x000fe200078ef8e7 */
[----:B------:R-:W2:Y:S01]  /*c000*/  LDCU.U8 UR4, c[0x0][0x548] ;  /* 0x0000a900ff0477ac */ /* 0x000ea20008000000 */
[----:B------:R-:W-:Y:S01]  /*c010*/  S2UR UR8, SR_CTAID.Y ;  /* 0x00000000000879c3 */ /* 0x000fe20000002600 */
[----:B------:R-:W3:Y:S01]  /*c020*/  SHFL.BFLY PT, R3, R244, 0x2, 0x1f ;  /* 0x0c401f00f4037f89 */ /* 0x000ee200000e0000 */
[----:B------:R-:W-:Y:S01]  /*c030*/  LOP3.LUT R24, R231, 0x18, RZ, 0xc0, !PT ;  /* 0x00000018e7187812 */ /* 0x000fe200078ec0ff */
[----:B------:R-:W-:Y:S01]  /*c040*/  BSSY.RECONVERGENT B0, `(.L_x_1359) ;  /* 0x000006a000007945 */ /* 0x000fe20003800200 */
[----:B------:R-:W-:Y:S01]  /*c050*/  MOV R25, RZ ;  /* 0x000000ff00197202 */ /* 0x000fe20000000f00 */
[----:B------:R-:W4:Y:S01]  /*c060*/  S2R R13, SR_CTAID.X ;  /* 0x00000000000d7919 */ /* 0x000f220000002500 */
[----:B------:R-:W-:Y:S02]  /*c070*/  MOV R22, 0x7f800000 ;  /* 0x7f80000000167802 */ /* 0x000fe40000000f00 */
[----:B------:R-:W5:Y:S01]  /*c080*/  S2UR UR7, SR_CTAID.Z ;  /* 0x00000000000779c3 */ /* 0x000f620000002700 */
[----:B--2---:R-:W-:Y:S01]  /*c090*/  UISETP.NE.AND UP0, UPT, UR4, URZ, UPT ;  /* 0x000000ff0400728c */ /* 0x004fe2000bf05270 */
[----:B------:R-:W2:Y:S01]  /*c0a0*/  LDCU UR4, c[0x0][0x434] ;  /* 0x00008680ff0477ac */ /* 0x000ea20008000800 */
[----:B-1----:R-:W-:Y:S01]  /*c0b0*/  FADD.FTZ R9, R4, R247 ;  /* 0x000000f704097221 */ /* 0x002fe20000010000 */
[----:B------:R-:W-:Y:S01]  /*c0c0*/  SHF.L.U32 R4, R148, 0x1, RZ ;  /* 0x0000000194047819 */ /* 0x000fe200000006ff */
[----:B---3--:R-:W-:-:S03]  /*c0d0*/  FADD.FTZ R8, R3, R244 ;  /* 0x000000f403087221 */ /* 0x008fc60000010000 */
[----:B------:R-:W1:Y:S01]  /*c0e0*/  SHFL.BFLY PT, R12, R9, 0x1, 0x1f ;  /* 0x0c201f00090c7f89 */ /* 0x000e6200000e0000 */
[----:B------:R-:W-:-:S03]  /*c0f0*/  LOP3.LUT R4, R229, 0x6, R4, 0xf8, !PT ;  /* 0x00000006e5047812 */ /* 0x000fc600078ef804 */
[----:B------:R-:W5:Y:S01]  /*c100*/  @!UP0 LDCU UR9, c[0x0][0x3e0] ;  /* 0x00007c00ff0987ac */ /* 0x000f620008000800 */
[----:B------:R-:W3:Y:S01]  /*c110*/  SHFL.BFLY PT, R3, R8, 0x1, 0x1f ;  /* 0x0c201f0008037f89 */ /* 0x000ee200000e0000 */
[----:B------:R-:W-:Y:S02]  /*c120*/  LOP3.LUT R7, R4, 0x20, R231, 0xf8, !PT ;  /* 0x0000002004077812 */ /* 0x000fe400078ef8e7 */
[C---:B------:R-:W-:Y:S02]  /*c130*/  LOP3.LUT R4, R228.reuse, 0x20, RZ, 0xc0, !PT ;  /* 0x00000020e4047812 */ /* 0x040fe400078ec0ff */
[----:B------:R-:W-:Y:S02]  /*c140*/  LOP3.LUT R7, R7, R238, RZ, 0xfc, !PT ;  /* 0x000000ee07077212 */ /* 0x000fe400078efcff */
[----:B------:R-:W-:Y:S01]  /*c150*/  LOP3.LUT R228, R228, 0x40, RZ, 0xc0, !PT ;  /* 0x00000040e4e47812 */ /* 0x000fe200078ec0ff */
[----:B--2---:R-:W-:Y:S01]  /*c160*/  @!UP0 UMOV UR6, UR4 ;  /* 0x0000000400068c82 */ /* 0x004fe20008000000 */
[----:B------:R-:W-:Y:S01]  /*c170*/  LEA R7, R7, UR5, 0x1 ;  /* 0x0000000507077c11 */ /* 0x000fe2000f8e08ff */
[----:B------:R-:W2:Y:S01]  /*c180*/  @UP0 LDCU UR5, c[0x0][0x454] ;  /* 0x00008a80ff0507ac */ /* 0x000ea20008000800 */
[----:B----4-:R-:W-:-:S02]  /*c190*/  SHF.L.U32 R20, R13, 0x6, RZ ;  /* 0x000000060d147819 */ /* 0x010fc400000006ff */
[----:B------:R-:W-:Y:S01]  /*c1a0*/  IADD3 R21, PT, PT, R7, -R228, RZ ;  /* 0x800000e407157210 */ /* 0x000fe20007ffe0ff */
[----:B-----5:R-:W-:-:S03]  /*c1b0*/  @!UP0 UIMAD UR9, UR8, UR9, UR7 ;  /* 0x00000009080982a4 */ /* 0x020fc6000f8e0207 */
[----:B------:R-:W-:Y:S01]  /*c1c0*/  IADD3 R23, PT, PT, -R4, R21, RZ ;  /* 0x0000001504177210 */ /* 0x000fe20007ffe1ff */
[----:B-1----:R-:W-:Y:S01]  /*c1d0*/  FADD.FTZ R12, R9, R12 ;  /* 0x0000000c090c7221 */ /* 0x002fe20000010000 */
[----:B------:R-:W-:Y:S01]  /*c1e0*/  IADD3 R9, PT, PT, R7, -R4, RZ ;  /* 0x8000000407097210 */ /* 0x000fe20007ffe0ff */
[----:B------:R-:W-:Y:S01]  /*c1f0*/  @!UP0 UIMAD UR9, UR9, UR6, URZ ;  /* 0x00000006090982a4 */ /* 0x000fe2000f8e02ff */
[----:B---3--:R-:W-:Y:S01]  /*c200*/  FADD.FTZ R3, R8, R3 ;  /* 0x0000000308037221 */ /* 0x008fe20000010000 */
[----:B------:R-:W1:Y:S01]  /*c210*/  MUFU.RCP R6, R12 ;  /* 0x0000000c00067308 */ /* 0x000e620000001000 */
[----:B------:R-:W-:Y:S01]  /*c220*/  FSETP.NE.FTZ.AND P1, PT, R12, RZ, PT ;  /* 0x000000ff0c00720b */ /* 0x000fe20003f35000 */
[----:B------:R-:W-:Y:S01]  /*c230*/  @UP0 UMOV UR6, UR4 ;  /* 0x0000000400060c82 */ /* 0x000fe20008000000 */
[----:B--2---:R-:W-:Y:S01]  /*c240*/  @UP0 UIMAD UR5, UR7, UR5, URZ ;  /* 0x00000005070502a4 */ /* 0x004fe2000f8e02ff */
[----:B------:R-:W-:-:S03]  /*c250*/  FSETP.NE.FTZ.AND P0, PT, R3, RZ, PT ;  /* 0x000000ff0300720b */ /* 0x000fc60003f15000 */
[----:B------:R-:W-:Y:S01]  /*c260*/  @UP0 UIMAD UR9, UR8, UR6, UR5 ;  /* 0x00000006080902a4 */ /* 0x000fe2000f8e0205 */
[----:B------:R-:W2:Y:S06]  /*c270*/  MUFU.RCP R5, R3 ;  /* 0x0000000300057308 */ /* 0x000eac0000001000 */
[----:B------:R-:W3:Y:S02]  /*c280*/  @P1 LDC R15, c[0x0][0x458] ;  /* 0x00011600ff0f1b82 */ /* 0x000ee40000000800 */
[----:B------:R4:W-:Y:S01]  /*c290*/  @P1 MUFU.LG2 R14, R12 ;  /* 0x0000000c000e1308 */ /* 0x0009e20000000c00 */
[----:B-1----:R-:W-:-:S05]  /*c2a0*/  FSEL R6, R6, 1, P1 ;  /* 0x3f80000006067808 */ /* 0x002fca0000800000 */
[C---:B------:R-:W-:Y:S01]  /*c2b0*/  FMUL.FTZ R144, R6.reuse, R144 ;  /* 0x0000009006907220 */ /* 0x040fe20000410000 */
[C---:B------:R-:W-:Y:S01]  /*c2c0*/  FMUL.FTZ R145, R6.reuse, R145 ;  /* 0x0000009106917220 */ /* 0x040fe20000410000 */
[C---:B------:R-:W-:Y:S01]  /*c2d0*/  FMUL.FTZ R140, R6.reuse, R140 ;  /* 0x0000008c068c7220 */ /* 0x040fe20000410000 */
[----:B--2---:R-:W-:Y:S01]  /*c2e0*/  FSEL R5, R5, 1, P0 ;  /* 0x3f80000005057808 */ /* 0x004fe20000000000 */
[C---:B------:R-:W-:Y:S01]  /*c2f0*/  FMUL.FTZ R141, R6.reuse, R141 ;  /* 0x0000008d068d7220 */ /* 0x040fe20000410000 */
        /* <DEDUP_REMOVED lines=11> */
[----:B------:R-:W-:Y:S01]  /*c3b0*/  FMUL.FTZ R5, R5, R135 ;  /* 0x0000008705057220 */ /* 0x000fe20000410000 */
[----:B------:R-:W-:Y:S01]  /*c3c0*/  F2FP.BF16.F32.PACK_AB R144, R145, R144 ;  /* 0x000000909190723e */ /* 0x000fe200000010ff */
[----:B------:R-:W1:Y:S01]  /*c3d0*/  @P0 MUFU.LG2 R3, R3 ;  /* 0x0000000300030308 */ /* 0x000e620000000c00 */
[----:B------:R-:W-:Y:S01]  /*c3e0*/  F2FP.BF16.F32.PACK_AB R146, R147, R146 ;  /* 0x000000929392723e */ /* 0x000fe200000010ff */
[----:B----4-:R-:W2:Y:S01]  /*c3f0*/  LDC.64 R12, c[0x0][0x410] ;  /* 0x00010400ff0c7b82 */ /* 0x010ea20000000a00 */
[----:B------:R-:W-:Y:S01]  /*c400*/  F2FP.BF16.F32.PACK_AB R140, R141, R140 ;  /* 0x0000008c8d8c723e */ /* 0x000fe200000010ff */
[----:B------:R-:W-:Y:S01]  /*c410*/  STS [R7], R144 ;  /* 0x0000009007007388 */ /* 0x000fe20000000800 */
[----:B------:R-:W-:-:S02]  /*c420*/  F2FP.BF16.F32.PACK_AB R142, R143, R142 ;  /* 0x0000008e8f8e723e */ /* 0x000fc400000010ff */
[----:B------:R-:W-:Y:S01]  /*c430*/  F2FP.BF16.F32.PACK_AB R136, R137, R136 ;  /* 0x000000888988723e */ /* 0x000fe200000010ff */
[----:B------:R4:W-:Y:S01]  /*c440*/  STS [R7+0x200], R146 ;  /* 0x0002009207007388 */ /* 0x0009e20000000800 */
[----:B------:R-:W-:Y:S02]  /*c450*/  F2FP.BF16.F32.PACK_AB R138, R139, R138 ;  /* 0x0000008a8b8a723e */ /* 0x000fe400000010ff */
[----:B------:R-:W-:Y:S01]  /*c460*/  F2FP.BF16.F32.PACK_AB R132, R133, R132 ;  /* 0x000000848584723e */ /* 0x000fe200000010ff */
[----:B------:R-:W-:Y:S01]  /*c470*/  STS [R9+0x10], R140 ;  /* 0x0000108c09007388 */ /* 0x000fe20000000800 */
[----:B------:R-:W-:Y:S02]  /*c480*/  F2FP.BF16.F32.PACK_AB R134, R5, R134 ;  /* 0x000000860586723e */ /* 0x000fe400000010ff */
[----:B------:R-:W5:Y:S01]  /*c490*/  LDC.64 R4, c[0x0][0x408] ;  /* 0x00010200ff047b82 */ /* 0x000f620000000a00 */
[----:B------:R-:W-:Y:S01]  /*c4a0*/  STS [R9+0x210], R142 ;  /* 0x0002108e09007388 */ /* 0x000fe20000000800 */
[----:B-1----:R-:W-:-:S03]  /*c4b0*/  @P0 FMUL.FTZ R3, R3, 0.69314718246459960938 ;  /* 0x3f31721803030820 */ /* 0x002fc60000410000 */
[----:B------:R-:W-:Y:S04]  /*c4c0*/  STS [R21+0x20], R136 ;  /* 0x0000208815007388 */ /* 0x000fe80000000800 */
[----:B------:R1:W-:Y:S04]  /*c4d0*/  STS [R21+0x220], R138 ;  /* 0x0002208a15007388 */ /* 0x0003e80000000800 */
[----:B------:R-:W-:Y:S04]  /*c4e0*/  STS [R23+0x30], R132 ;  /* 0x0000308417007388 */ /* 0x000fe80000000800 */
[----:B------:R3:W-:Y:S01]  /*c4f0*/  STS [R23+0x230], R134 ;  /* 0x0002308617007388 */ /* 0x0007e20000000800 */
[----:B----4-:R-:W4:Y:S08]  /*c500*/  LDC.64 R6, c[0x0][0x400] ;  /* 0x00010000ff067b82 */ /* 0x010f300000000a00 */
[----:B------:R-:W-:Y:S01]  /*c510*/  BAR.SYNC.DEFER_BLOCKING 0x0 ;  /* 0x0000000000007b1d */ /* 0x000fe20000010000 */
[----:B-----5:R-:W-:-:S04]  /*c520*/  IMAD.WIDE.U32 R24, R20, R4, R24 ;  /* 0x0000000414187225 */ /* 0x020fc800078e0018 */
[----:B------:R-:W-:-:S03]  /*c530*/  IMAD R25, R20, R5, R25 ;  /* 0x0000000514197224 */ /* 0x000fc600078e0219 */
[----:B-1----:R-:W1:Y:S01]  /*c540*/  @P0 LDC R21, c[0x0][0x458] ;  /* 0x00011600ff150b82 */ /* 0x002e620000000800 */
[----:B---3--:R-:W-:Y:S01]  /*c550*/  @P1 FMUL.FTZ R23, R14, 0.69314718246459960938 ;  /* 0x3f3172180e171820 */ /* 0x008fe20000410000 */
[----:B----4-:R-:W-:Y:S01]  /*c560*/  IMAD.WIDE.U32 R24, R6, UR8, R24 ;  /* 0x0000000806187c25 */ /* 0x010fe2000f8e0018 */
[----:B------:R3:W4:Y:S03]  /*c570*/  LDS.128 R8, [R245] ;  /* 0x00000000f5087984 */ /* 0x0007260000000c00 */
[----:B------:R-:W-:Y:S01]  /*c580*/  @P1 FFMA.FTZ R22, R2, R15, R23 ;  /* 0x0000000f02161223 */ /* 0x000fe20000010017 */
[----:B------:R-:W-:Y:S01]  /*c590*/  LOP3.LUT P1, RZ, R148, 0x3, RZ, 0xc0, !PT ;  /* 0x0000000394ff7812 */ /* 0x000fe2000782c0ff */
[----:B------:R-:W-:Y:S01]  /*c5a0*/  IMAD R15, R7, UR8, R25 ;  /* 0x00000008070f7c24 */ /* 0x000fe2000f8e0219 */
[----:B------:R3:W2:Y:S01]  /*c5b0*/  LDS.128 R16, [R245+0x800] ;  /* 0x00080000f5107984 */ /* 0x0006a20000000c00 */
[----:B------:R-:W-:-:S02]  /*c5c0*/  MOV R2, 0x7f800000 ;  /* 0x7f80000000027802 */ /* 0x000fc40000000f00 */
[----:B------:R-:W-:Y:S01]  /*c5d0*/  SHF.R.U32.HI R148, RZ, 0x2, R148 ;  /* 0x00000002ff947819 */ /* 0x000fe20000011694 */
[----:B-1----:R-:W-:-:S07]  /*c5e0*/  @P0 FFMA.FTZ R2, R0, R21, R3 ;  /* 0x0000001500020223 */ /* 0x002fce0000010003 */
[----:B---3--:R-:W-:Y:S05]  /*c5f0*/  @P1 BRA `(.L_x_1360) ;  /* 0x0000000000381947 */ /* 0x008fea0003800000 */
[----:B------:R-:W1:Y:S01]  /*c600*/  LDCU.64 UR4, c[0x0][0x420] ;  /* 0x00008400ff0477ac */ /* 0x000e620008000a00 */
        /* <DEDUP_REMOVED lines=13> */
.L_x_1360:
[----:B------:R-:W-:Y:S05]  /*c6e0*/  BSYNC.RECONVERGENT B0 ;  /* 0x0000000000007941 */ /* 0x000fea0003800200 */
.L_x_1359:
[----:B------:R-:W3:Y:S01]  /*c6f0*/  LDCU.64 UR4, c[0x0][0x3f0] ;  /* 0x00007e00ff0477ac */ /* 0x000ee20008000a00 */
[----:B------:R-:W-:-:S05]  /*c700*/  MOV R14, R24 ;  /* 0x00000018000e7202 */ /* 0x000fca0000000f00 */
[----:B--2---:R-:W-:-:S04]  /*c710*/  IMAD.WIDE.U32 R14, R12, UR7, R14 ;  /* 0x000000070c0e7c25 */ /* 0x004fc8000f8e000e */
[----:B------:R-:W-:Y:S02]  /*c720*/  IMAD R15, R13, UR7, R15 ;  /* 0x000000070d0f7c24 */ /* 0x000fe4000f8e020f */
[----:B-1----:R-:W-:-:S04]  /*c730*/  IMAD.WIDE.U32 R2, R148, R4, R14 ;  /* 0x0000000494027225 */ /* 0x002fc800078e000e */
[----:B------:R-:W-:Y:S01]  /*c740*/  IMAD R148, R148, R5, R3 ;  /* 0x0000000594947224 */ /* 0x000fe200078e0203 */
[----:B---3--:R-:W-:-:S04]  /*c750*/  LEA R6, P0, R2, UR4, 0x1 ;  /* 0x0000000402067c11 */ /* 0x008fc8000f8008ff */
[----:B------:R-:W-:Y:S02]  /*c760*/  LEA.HI.X R7, R2, UR5, R148, 0x1, P0 ;  /* 0x0000000502077c11 */ /* 0x000fe400080f0c94 */
[----:B------:R-:W-:-:S03]  /*c770*/  LEA R2, P0, R4, R6, 0x6 ;  /* 0x0000000604027211 */ /* 0x000fc600078030ff */
[----:B----4-:R-:W-:Y:S01]  /*c780*/  STG.E.128 desc[UR24][R6.64], R8 ;  /* 0x0000000806007986 */ /* 0x010fe2000c101d18 */
[----:B------:R-:W-:-:S05]  /*c790*/  LEA.HI.X R3, R4, R7, R5, 0x6, P0 ;  /* 0x0000000704037211 */ /* 0x000fca00000f3405 */
[----:B------:R-:W-:Y:S01]  /*c7a0*/  STG.E.128 desc[UR24][R2.64], R16 ;  /* 0x0000001002007986 */ /* 0x000fe2000c101d18 */
[----:B------:R-:W-:Y:S05]  /*c7b0*/  EXIT ;  /* 0x000000000000794d */ /* 0x000fea0003800000 */
.L_x_1361:
        /* <DEDUP_REMOVED lines=12> */
.L_x_4883:


//--------------------- .text._ZN5flash24flash_fwd_splitkv_kernelI23Flash_fwd_kernel_traitsILi32ELi64ELi256ELi4ELb0ELb0EN7cutlass10bfloat16_tE19Flash_kernel_traitsILi32ELi64ELi256ELi4ES3_EELb1ELb0ELb0ELb1ELb1ELb0ELb1ELb0EEEvNS_16Flash_fwd_paramsE --------------------------
	.section	.text._ZN5flash24flash_fwd_splitkv_kernelI23Flash_fwd_kernel_traitsILi32ELi64ELi256ELi4ELb0ELb0EN7cutlass10bfloat16_tE19Flash_kernel_traitsILi32ELi64ELi256ELi4ES3_EELb1ELb0ELb0ELb1ELb1ELb0ELb1ELb0EEEvNS_16Flash_fwd_paramsE,"ax",@progbits
	.align	128
        .global         _ZN5flash24flash_fwd_splitkv_kernelI23Flash_fwd_kernel_traitsILi32ELi64ELi256ELi4ELb0ELb0EN7cutlass10bfloat16_tE19Flash_kernel_traitsILi32ELi64ELi256ELi4ES3_EELb1ELb0ELb0ELb1ELb1ELb0ELb1ELb0EEEvNS_16Flash_fwd_paramsE
        .type           _ZN5flash24flash_fwd_splitkv_kernelI23Flash_fwd_kernel_traitsILi32ELi64ELi256ELi4ELb0ELb0EN7cutlass10bfloat16_tE19Flash_kernel_traitsILi32ELi64ELi256ELi4ES3_EELb1ELb0ELb0ELb1ELb1ELb0ELb1ELb0EEEvNS_16Flash_fwd_paramsE,@function
        .size           _ZN5flash24flash_fwd_splitkv_kernelI23Flash_fwd_kernel_traitsILi32ELi64ELi256ELi4ELb0ELb0EN7cutlass10bfloat16_tE19Flash_kernel_traitsILi32ELi64ELi256ELi4ES3_EELb1ELb0ELb0ELb1ELb1ELb0ELb1ELb0EEEvNS_16Flash_fwd_paramsE,(.L_x_4884 - _ZN5flash24flash_fwd_splitkv_kernelI23Flash_fwd_kernel_traitsILi32ELi64ELi256ELi4ELb0ELb0EN7cutlass10bfloat16_tE19Flash_kernel_traitsILi32ELi64ELi256ELi4ES3_EELb1ELb0ELb0ELb1ELb1ELb0ELb1ELb0EEEvNS_16Flash_fwd_paramsE)
        .other          _ZN5flash24flash_fwd_splitkv_kernelI23Flash_fwd_kernel_traitsILi32ELi64ELi256ELi4ELb0ELb0EN7cutlass10bfloat16_tE19Flash_kernel_traitsILi32ELi64ELi256ELi4ES3_EELb1ELb0ELb0ELb1ELb1ELb0ELb1ELb0EEEvNS_16Flash_fwd_paramsE,@"STO_CUDA_ENTRY STV_DEFAULT"
_ZN5flash24flash_fwd_splitkv_kernelI23Flash_fwd_kernel_traitsILi32ELi64ELi256ELi4ELb0ELb0EN7cutlass10bfloat16_tE19Flash_kernel_traitsILi32ELi64ELi256ELi4ES3_EELb1ELb0ELb0ELb1ELb1ELb0ELb1ELb0EEEvNS_16Flash_fwd_paramsE:
.text._ZN5flash24flash_fwd_splitkv_kernelI23Flash_fwd_kernel_traitsILi32ELi64ELi256ELi4ELb0ELb0EN7cutlass10bfloat16_tE19Flash_kernel_traitsILi32ELi64ELi256ELi4ES3_EELb1ELb0ELb0ELb1ELb1ELb0ELb1ELb0EEEvNS_16Flash_fwd_paramsE:
[----:B------:R-:W-:Y:S08]  /*0000*/  LDC R1, c[0x0][0x37c] ;  /* 0x0000df00ff017b82 */ /* 0x000ff00000000800 */
[----:B------:R-:W1:Y:S01]  /*0010*/  LDC R7, c[0x0][0x3e0] ;  /* 0x0000f800ff077b82 */ /* 0x000e620000000800 */
[----:B------:R-:W2:Y:S07]  /*0020*/  LDCU.64 UR24, c[0x0][0x358] ;  /* 0x00006b00ff1877ac */ /* 0x000eae0008000a00 */
[----:B------:R-:W3:Y:S08]  /*0030*/  S2UR UR4, SR_CTAID.Z ;  /* 0x00000000000479c3 */ /* 0x000ef00000002700 */
[----:B------:R-:W4:Y:S08]  /*0040*/  LDC.64 R2, c[0x0][0x478] ;  /* 0x00011e00ff027b82 */ /* 0x000f300000000a00 */
[----:B------:R-:W2:Y:S01]  /*0050*/  LDC.64 R4, c[0x0][0x470] ;  /* 0x00011c00ff047b82 */ /* 0x000ea20000000a00 */
[----:B-1----:R-:W1:Y:S01]  /*0060*/  I2F.U32.RP R6, R7 ;  /* 0x0000000700067306 */ /* 0x002e620000209000 */
[----:B------:R-:W-:Y:S01]  /*0070*/  ISETP.NE.U32.AND P2, PT, R7, RZ, PT ;  /* 0x000000ff0700720c */ /* 0x000fe20003f45070 */
[----:B------:R-:W3:Y:S01]  /*0080*/  S2R R15, SR_CTAID.X ;  /* 0x00000000000f7919 */ /* 0x000ee20000002500 */
[----:B------:R-:W3:Y:S01]  /*0090*/  LDCU UR22, c[0x0][0x434] ;  /* 0x00008680ff1677ac */ /* 0x000ee20008000800 */
[----:B------:R-:W-:-:S04]  /*00a0*/  IMAD.MOV.U32 R19, RZ, RZ, RZ ;  /* 0x000000ffff137224 */ /* 0x000fc800078e00ff */
[----:B-1----:R-:W1:Y:S01]  /*00b0*/  MUFU.RCP R8, R6 ;  /* 0x0000000600087308 */ /* 0x002e620000001000 */
[----:B----4-:R-:W-:-:S04]  /*00c0*/  ISETP.NE.U32.AND P0, PT, R2, RZ, PT ;  /* 0x000000ff0200720c */ /* 0x010fc80003f05070 */
[----:B------:R-:W-:Y:S02]  /*00d0*/  ISETP.NE.AND.EX P0, PT, R3, RZ, PT, P0 ;  /* 0x000000ff0300720c */ /* 0x000fe40003f05300 */
[----:B--2---:R-:W-:-:S04]  /*00e0*/  ISETP.NE.U32.AND P1, PT, R4, RZ, PT ;  /* 0x000000ff0400720c */ /* 0x004fc80003f25070 */
[----:B------:R-:W-:Y:S01]  /*00f0*/  ISETP.NE.AND.EX P1, PT, R5, RZ, PT, P1 ;  /* 0x000000ff0500720c */ /* 0x000fe20003f25310 */
[----:B-1----:R-:W-:-:S06]  /*0100*/  VIADD R8, R8, 0xffffffe ;  /* 0x0ffffffe08087836 */ /* 0x002fcc0000000000 */
[----:B------:R-:W1:Y:S01]  /*0110*/  @P0 LDC.64 R2, c[0x0][0x478] ;  /* 0x00011e00ff020b82 */ /* 0x000e620000000a00 */
[----:B------:R-:W2:Y:S07]  /*0120*/  F2I.FTZ.U32.TRUNC.NTZ R9, R8 ;  /* 0x0000000800097305 */ /* 0x000eae000021f000 */
[----:B------:R-:W4:Y:S01]  /*0130*/  @P1 LDC.64 R4, c[0x0][0x470] ;  /* 0x00011c00ff041b82 */ /* 0x000f220000000a00 */
[----:B--2---:R-:W-:Y:S01]  /*0140*/  IMAD.MOV R0, RZ, RZ, -R9 ;  /* 0x000000ffff007224 */ /* 0x004fe200078e0a09 */
[----:B------:R-:W-:-:S03]  /*0150*/  MOV R8, RZ ;  /* 0x000000ff00087202 */ /* 0x000fc60000000f00 */
[----:B------:R-:W-:-:S04]  /*0160*/  IMAD R11, R0, R7, RZ ;  /* 0x00000007000b7224 */ /* 0x000fc800078e02ff */
[----:B------:R-:W-:-:S06]  /*0170*/  IMAD.HI.U32 R11, R9, R11, R8 ;  /* 0x0000000b090b7227 */ /* 0x000fcc00078e0008 */
[----:B---3--:R-:W-:-:S04]  /*0180*/  IMAD.HI.U32 R223, R11, UR4, RZ ;  /* 0x000000040bdf7c27 */ /* 0x008fc8000f8e00ff */
[----:B------:R-:W-:-:S04]  /*0190*/  IMAD.MOV R0, RZ, RZ, -R223 ;  /* 0x000000ffff007224 */ /* 0x000fc800078e0adf */
[----:B------:R-:W-:-:S05]  /*01a0*/  IMAD R0, R7, R0, UR4 ;  /* 0x0000000407007e24 */ /* 0x000fca000f8e0200 */
[----:B------:R-:W-:-:S13]  /*01b0*/  ISETP.GE.U32.AND P4, PT, R0, R7, PT ;  /* 0x000000070000720c */ /* 0x000fda0003f86070 */
[----:B------:R-:W-:Y:S01]  /*01c0*/  @P4 IADD3 R0, PT, PT, R0, -R7, RZ ;  /* 0x8000000700004210 */ /* 0x000fe20007ffe0ff */
[----:B------:R-:W-:-:S03]  /*01d0*/  @P4 VIADD R223, R223, 0x1 ;  /* 0x00000001dfdf4836 */ /* 0x000fc60000000000 */
[----:B------:R-:W-:-:S13]  /*01e0*/  ISETP.GE.U32.AND P3, PT, R0, R7, PT ;  /* 0x000000070000720c */ /* 0x000fda0003f66070 */
[----:B------:R-:W-:Y:S02]  /*01f0*/  @P3 IADD3 R223, PT, PT, R223, 0x1, RZ ;  /* 0x00000001dfdf3810 */ /* 0x000fe40007ffe0ff */
[----:B------:R-:W-:-:S05]  /*0200*/  @!P2 LOP3.LUT R223, RZ, R7, RZ, 0x33, !PT ;  /* 0x00000007ffdfa212 */ /* 0x000fca00078e33ff */
[----:B-1----:R-:W-:Y:S01]  /*0210*/  @P0 IMAD.WIDE.U32 R2, R223, 0x4, R2 ;  /* 0x00000004df020825 */ /* 0x002fe200078e0002 */
[----:B------:R-:W-:-:S03]  /*0220*/  SHF.L.U32 R158, R15, 0x6, RZ ;  /* 0x000000060f9e7819 */ /* 0x000fc600000006ff */
[----:B----4-:R-:W-:Y:S01]  /*0230*/  @P1 IMAD.WIDE.U32 R4, R223, 0x4, R4 ;  /* 0x00000004df041825 */ /* 0x010fe200078e0004 */
[----:B------:R1:W5:Y:S04]  /*0240*/  @P0 LDG.E R14, desc[UR24][R2.64] ;  /* 0x00000018020e0981 */ /* 0x000368000c1e1900 */
[----:B------:R1:W5:Y:S01]  /*0250*/  @P1 LDG.E R19, desc[UR24][R4.64] ;  /* 0x0000001804131981 */ /* 0x000362000c1e1900 */
[----:B------:R-:W-:Y:S01]  /*0260*/  ISETP.GE.AND P1, PT, R158, UR22, PT ;  /* 0x000000169e007c0c */ /* 0x000fe2000bf26270 */
[----:B------:R-:W-:-:S04]  /*0270*/  IMAD.MOV R10, RZ, RZ, -R223 ;  /* 0x000000ffff0a7224 */ /* 0x000fc800078e0adf */
[----:B------:R-:W-:-:S08]  /*0280*/  IMAD R10, R7, R10, UR4 ;  /* 0x00000004070a7e24 */ /* 0x000fd0000f8e020a */
[----:B------:R-:W-:Y:S05]  /*0290*/  @P1 EXIT ;  /* 0x000000000000194d */ /* 0x000fea0003800000 */
[----:B------:R-:W2:Y:S01]  /*02a0*/  LDC R6, c[0x0][0x374] ;  /* 0x0000dd00ff067b82 */ /* 0x000ea20000000800 */
[----:B-----5:R-:W-:Y:S01]  /*02b0*/  @P0 IMAD.IADD R155, R14, 0x1, -R19 ;  /* 0x000000010e9b0824 */ /* 0x020fe200078e0a13 */
[----:B------:R-:W3:Y:S06]  /*02c0*/  S2R R208, SR_TID.X ;  /* 0x0000000000d07919 */ /* 0x000eec0000002100 */
[----:B------:R-:W4:Y:S08]  /*02d0*/  LDC R0, c[0x0][0x438] ;  /* 0x00010e00ff007b82 */ /* 0x000f300000000800 */
[----:B------:R-:W3:Y:S01]  /*02e0*/  LDC R157, c[0x0][0x508] ;  /* 0x00014200ff9d7b82 */ /* 0x000ee20000000800 */
[----:B--2---:R-:W-:-:S02]  /*02f0*/  IABS R9, R6 ;  /* 0x0000000600097213 */ /* 0x004fc40000000000 */
[----:B-1----:R-:W-:Y:S02]  /*0300*/  IABS R3, R6 ;  /* 0x0000000600037213 */ /* 0x002fe40000000000 */
[----:B------:R-:W1:Y:S03]  /*0310*/  I2F.RP R2, R9 ;  /* 0x0000000900027306 */ /* 0x000e660000209400 */
[----:B------:R-:W-:Y:S02]  /*0320*/  IMAD.MOV R3, RZ, RZ, -R3 ;  /* 0x000000ffff037224 */ /* 0x000fe400078e0a03 */
[----:B----4-:R-:W-:-:S05]  /*0330*/  VIADD R0, R0, 0xff ;  /* 0x000000ff00007836 */ /* 0x010fca0000000000 */
[----:B------:R-:W-:-:S04]  /*0340*/  SHF.R.S32.HI R11, RZ, 0x1f, R0 ;  /* 0x0000001fff0b7819 */ /* 0x000fc80000011400 */
[----:B------:R-:W-:Y:S01]  /*0350*/  LEA.HI R11, R11, R0, RZ, 0x8 ;  /* 0x000000000b0b7211 */ /* 0x000fe200078f40ff */
[----:B-1----:R-:W1:Y:S03]  /*0360*/  MUFU.RCP R4, R2 ;  /* 0x0000000200047308 */ /* 0x002e660000001000 */
[----:B------:R-:W-:-:S05]  /*0370*/  LEA.HI.SX32 R11, R11, R6, 0x18 ;  /* 0x000000060b0b7211 */ /* 0x000fca00078fc2ff */
[----:B------:R-:W-:-:S05]  /*0380*/  VIADD R11, R11, 0xffffffff ;  /* 0xffffffff0b0b7836 */ /* 0x000fca0000000000 */
[----:B------:R-:W-:Y:S02]  /*0390*/  IABS R12, R11 ;  /* 0x0000000b000c7213 */ /* 0x000fe40000000000 */
[----:B------:R-:W-:Y:S01]  /*03a0*/  LOP3.LUT R11, R11, R6, RZ, 0x3c, !PT ;  /* 0x000000060b0b7212 */ /* 0x000fe200078e3cff */
[----:B-1----:R-:W-:-:S04]  /*03b0*/  VIADD R4, R4, 0xffffffe ;  /* 0x0ffffffe04047836 */ /* 0x002fc80000000000 */
[----:B------:R-:W1:Y:S02]  /*03c0*/  F2I.FTZ.U32.TRUNC.NTZ R5, R4 ;  /* 0x0000000400057305 */ /* 0x000e64000021f000 */
[--C-:B-1----:R-:W-:Y:S02]  /*03d0*/  IMAD.MOV R0, RZ, RZ, -R5.reuse ;  /* 0x000000ffff007224 */ /* 0x102fe400078e0a05 */
[----:B------:R-:W-:Y:S02]  /*03e0*/  IMAD.MOV.U32 R4, RZ, RZ, RZ ;  /* 0x000000ffff047224 */ /* 0x000fe400078e00ff */
[----:B------:R-:W-:Y:S02]  /*03f0*/  IMAD R13, R0, R9, RZ ;  /* 0x00000009000d7224 */ /* 0x000fe400078e02ff */
[----:B------:R-:W1:Y:S02]  /*0400*/  S2R R0, SR_CTAID.Y ;  /* 0x0000000000007919 */ /* 0x000e640000002600 */
[----:B------:R-:W-:-:S02]  /*0410*/  IMAD.HI.U32 R13, R5, R13, R4 ;  /* 0x0000000d050d7227 */ /* 0x000fc400078e0004 */
[----:B------:R-:W2:Y:S04]  /*0420*/  @!P0 LDC.64 R4, c[0x0][0x488] ;  /* 0x00012200ff048b82 */ /* 0x000ea80000000a00 */
[----:B------:R-:W-:-:S04]  /*0430*/  IMAD.HI.U32 R8, R13, R12, RZ ;  /* 0x0000000c0d087227 */ /* 0x000fc800078e00ff */
[----:B------:R-:W-:Y:S02]  /*0440*/  IMAD R12, R8, R3, R12 ;  /* 0x00000003080c7224 */ /* 0x000fe400078e020c */
[----:B------:R-:W4:Y:S03]  /*0450*/  @!P0 LDC.64 R2, c[0x0][0x438] ;  /* 0x00010e00ff028b82 */ /* 0x000f260000000a00 */
[----:B------:R-:W-:Y:S02]  /*0460*/  ISETP.GT.U32.AND P2, PT, R9, R12, PT ;  /* 0x0000000c0900720c */ /* 0x000fe40003f44070 */
[----:B--2---:R-:W-:-:S11]  /*0470*/  @!P0 ISETP.NE.U32.AND P1, PT, R4, RZ, PT ;  /* 0x000000ff0400820c */ /* 0x004fd60003f25070 */
[----:B------:R-:W-:Y:S01]  /*0480*/  @!P2 IMAD.IADD R12, R12, 0x1, -R9 ;  /* 0x000000010c0ca824 */ /* 0x000fe200078e0a09 */
[----:B------:R-:W-:Y:S01]  /*0490*/  @!P0 ISETP.NE.AND.EX P1, PT, R5, RZ, PT, P1 ;  /* 0x000000ff0500820c */ /* 0x000fe20003f25310 */
[----:B------:R-:W-:-:S03]  /*04a0*/  @!P2 VIADD R8, R8, 0x1 ;  /* 0x000000010808a836 */ /* 0x000fc60000000000 */
[----:B------:R-:W-:Y:S02]  /*04b0*/  ISETP.GE.U32.AND P3, PT, R12, R9, PT ;  /* 0x000000090c00720c */ /* 0x000fe40003f66070 */
[----:B----4-:R-:W-:Y:S02]  /*04c0*/  @!P0 SEL R3, R3, RZ, P1 ;  /* 0x000000ff03038207 */ /* 0x010fe40000800000 */
[----:B------:R-:W-:Y:S02]  /*04d0*/  ISETP.GE.AND P1, PT, R11, RZ, PT ;  /* 0x000000ff0b00720c */ /* 0x000fe40003f26270 */
[----:B------:R-:W-:Y:S02]  /*04e0*/  @!P0 IADD3 R155, PT, PT, R3, R2, -R19 ;  /* 0x00000002039b8210 */ /* 0x000fe40007ffe813 */
[----:B------:R-:W-:-:S03]  /*04f0*/  ISETP.NE.AND P0, PT, R6, RZ, PT ;  /* 0x000000ff0600720c */ /* 0x000fc60003f05270 */
[----:B------:R-:W-:Y:S02]  /*0500*/  VIADD R3, R155, 0xff ;  /* 0x000000ff9b037836 */ /* 0x000fe40000000000 */
[----:B------:R-:W-:-:S03]  /*0510*/  @P3 VIADD R8, R8, 0x1 ;  /* 0x0000000108083836 */ /* 0x000fc60000000000 */
[----:B------:R-:W-:Y:S01]  /*0520*/  IADD3 R2, PT, PT, R3, -UR22, R158 ;  /* 0x8000001603027c10 */ /* 0x000fe2000fffe09e */
[----:B------:R-:W-:Y:S01]  /*0530*/  @!P1 IMAD.MOV R8, RZ, RZ, -R8 ;  /* 0x000000ffff089224 */ /* 0x000fe200078e0a08 */
[----:B------:R-:W-:Y:S02]  /*0540*/  SHF.R.S32.HI R4, RZ, 0x1f, R3 ;  /* 0x0000001fff047819 */ /* 0x000fe40000011403 */
[----:B---3--:R-:W-:Y:S02]  /*0550*/  IADD3 R2, PT, PT, R2, 0x40, R157 ;  /* 0x0000004002027810 */ /* 0x008fe40007ffe09d */
[----:B------:R-:W-:Y:S02]  /*0560*/  @!P0 LOP3.LUT R8, RZ, R6, RZ, 0x33, !PT ;  /* 0x00000006ff088212 */ /* 0x000fe400078e33ff */
[----:B------:R-:W-:Y:S02]  /*0570*/  SHF.R.S32.HI R5, RZ, 0x1f, R2 ;  /* 0x0000001fff057819 */ /* 0x000fe40000011402 */
[----:B------:R-:W-:Y:S01]  /*0580*/  LEA.HI R4, R4, R3, RZ, 0x8 ;  /* 0x0000000304047211 */ /* 0x000fe200078f40ff */
[----:B-1----:R-:W-:Y:S01]  /*0590*/  IMAD R212, R8, R0, RZ ;  /* 0x0000000008d47224 */ /* 0x002fe200078e02ff */
[----:B------:R-:W-:-:S02]  /*05a0*/  LEA.HI R5, R5, R2, RZ, 0x8 ;  /* 0x0000000205057211 */ /* 0x000fc400078f40ff */
[----:B------:R-:W-:Y:S02]  /*05b0*/  SHF.R.S32.HI R3, RZ, 0x8, R4 ;  /* 0x00000008ff037819 */ /* 0x000fe40000011404 */
[----:B------:R-:W-:Y:S02]  /*05c0*/  SHF.R.S32.HI R5, RZ, 0x8, R5 ;  /* 0x00000008ff057819 */ /* 0x000fe40000011405 */
[----:B------:R-:W-:-:S04]  /*05d0*/  VIADDMNMX R8, R212, R8, R3, PT ;  /* 0x00000008d4087246 */ /* 0x000fc80003800103 */
[----:B------:R-:W-:-:S04]  /*05e0*/  VIMNMX R151, PT, PT, R8, R5, PT ;  /* 0x0000000508977248 */ /* 0x000fc80003fe0100 */
[----:B------:R-:W-:-:S13]  /*05f0*/  ISETP.GE.AND P0, PT, R212, R151, PT ;  /* 0x00000097d400720c */ /* 0x000fda0003f06270 */
[----:B------:R-:W-:Y:S05]  /*0600*/  @!P0 BRA `(.L_x_1362) ;  /* 0x0000000000ac8947 */ /* 0x000fea0003800000 */
[----:B------:R-:W1:Y:S01]  /*0610*/  LDC R2, c[0x0][0x430] ;  /* 0x00010c00ff027b82 */ /* 0x000e620000000800 */
[----:B------:R-:W2:Y:S01]  /*0620*/  LDCU UR8, c[0x0][0x44c] ;  /* 0x00008980ff0877ac */ /* 0x000ea20008000800 */
[----:B------:R-:W-:Y:S02]  /*0630*/  IADD3 R3, PT, PT, -R158, UR22, RZ ;  /* 0x000000169e037c10 */ /* 0x000fe4000fffe1ff */
[----:B------:R-:W-:Y:S01]  /*0640*/  LOP3.LUT P4, R4, R208, 0x7, RZ, 0xc0, !PT ;  /* 0x00000007d0047812 */ /* 0x000fe2000788c0ff */
[----:B------:R-:W3:Y:S01]  /*0650*/  LDCU.64 UR4, c[0x0][0x428] ;  /* 0x00008500ff0477ac */ /* 0x000ee20008000a00 */
[----:B------:R-:W4:Y:S01]  /*0660*/  LDCU.64 UR6, c[0x0][0x3f8] ;  /* 0x00007f00ff0677ac */ /* 0x000f220008000a00 */
[----:B-1----:R-:W-:Y:S01]  /*0670*/  IMAD R2, R0, R2, R223 ;  /* 0x0000000200027224 */ /* 0x002fe200078e02df */
[----:B------:R-:W-:-:S03]  /*0680*/  SHF.R.U32.HI R0, RZ, 0x3, R208 ;  /* 0x00000003ff007819 */ /* 0x000fc600000116d0 */
[----:B------:R-:W-:Y:S01]  /*0690*/  IMAD R7, R2, R7, R10 ;  /* 0x0000000702077224 */ /* 0x000fe200078e020a */
[CC--:B------:R-:W-:Y:S01]  /*06a0*/  ISETP.GE.OR P4, PT, R0.reuse, R3.reuse, P4 ;  /* 0x000000030000720c */ /* 0x0c0fe20002786670 */
[C---:B------:R-:W-:Y:S02]  /*06b0*/  VIADD R2, R0.reuse, 0x20 ;  /* 0x0000002000027836 */ /* 0x040fe40000000000 */
[----:B------:R-:W-:Y:S02]  /*06c0*/  IMAD R7, R7, UR22, R158 ;  /* 0x0000001607077c24 */ /* 0x000fe4000f8e029e */
[----:B------:R-:W-:Y:S01]  /*06d0*/  VIADD R6, R0, 0x10 ;  /* 0x0000001000067836 */ /* 0x000fe20000000000 */
[-C--:B------:R-:W-:Y:S01]  /*06e0*/  ISETP.GE.AND P2, PT, R2, R3.reuse, PT ;  /* 0x000000030200720c */ /* 0x080fe20003f46270 */
[C---:B--2---:R-:W-:Y:S01]  /*06f0*/  IMAD R5, R7.reuse, UR8, RZ ;  /* 0x0000000807057c24 */ /* 0x044fe2000f8e02ff */
[----:B------:R-:W-:Y:S01]  /*0700*/  IADD3 R2, P0, PT, R7, R0, RZ ;  /* 0x0000000007027210 */ /* 0x000fe20007f1e0ff */
[----:B------:R-:W-:Y:S01]  /*0710*/  VIADD R0, R0, 0x30 ;  /* 0x0000003000007836 */ /* 0x000fe20000000000 */
[----:B------:R-:W-:-:S02]  /*0720*/  ISETP.GE.AND P3, PT, R6, R3, PT ;  /* 0x000000030600720c */ /* 0x000fc40003f66270 */
[----:B------:R-:W-:Y:S01]  /*0730*/  LEA.HI.X.SX32 R7, R7, RZ, 0x1, P0 ;  /* 0x000000ff07077211 */ /* 0x000fe200000f0eff */
[----:B------:R-:W-:Y:S01]  /*0740*/  @!P4 IMAD.MOV.U32 R13, RZ, RZ, -0x800000 ;  /* 0xff800000ff0dc424 */ /* 0x000fe200078e00ff */
[----:B---3--:R-:W-:Y:S02]  /*0750*/  LEA R6, P0, R2, UR4, 0x2 ;  /* 0x0000000402067c11 */ /* 0x008fe4000f8010ff */
[C---:B------:R-:W-:Y:S02]  /*0760*/  ISETP.NE.OR P3, PT, R4.reuse, RZ, P3 ;  /* 0x000000ff0400720c */ /* 0x040fe40001f65670 */
[----:B------:R-:W-:Y:S02]  /*0770*/  ISETP.NE.OR P2, PT, R4, RZ, P2 ;  /* 0x000000ff0400720c */ /* 0x000fe40001745670 */
[----:B------:R-:W-:Y:S02]  /*0780*/  LEA.HI.X R7, R2, UR5, R7, 0x2, P0 ;  /* 0x0000000502077c11 */ /* 0x000fe400080f1407 */
[----:B------:R-:W-:-:S02]  /*0790*/  ISETP.GE.AND P0, PT, R0, R3, PT ;  /* 0x000000030000720c */ /* 0x000fc40003f06270 */
[----:B------:R-:W-:Y:S02]  /*07a0*/  LEA R208, P1, R208, R5, 0x2 ;  /* 0x00000005d0d07211 */ /* 0x000fe400078210ff */
[----:B------:R-:W-:Y:S02]  /*07b0*/  ISETP.NE.OR P0, PT, R4, RZ, P0 ;  /* 0x000000ff0400720c */ /* 0x000fe40000705670 */
[----:B------:R-:W-:Y:S01]  /*07c0*/  LEA.HI.X.SX32 R5, R5, RZ, 0x1, P1 ;  /* 0x000000ff05057211 */ /* 0x000fe200008f0eff */
[----:B------:R-:W-:Y:S01]  /*07d0*/  @!P3 IMAD.MOV.U32 R11, RZ, RZ, -0x800000 ;  /* 0xff800000ff0bb424 */ /* 0x000fe200078e00ff */
[----:B----4-:R-:W-:-:S04]  /*07e0*/  LEA R8, P1, R208, UR6, 0x2 ;  /* 0x00000006d0087c11 */ /* 0x010fc8000f8210ff */
[----:B------:R-:W-:Y:S01]  /*07f0*/  LEA.HI.X R9, R208, UR7, R5, 0x2, P1 ;  /* 0x00000007d0097c11 */ /* 0x000fe200088f1405 */
[----:B------:R-:W-:-:S04]  /*0800*/  @!P2 IMAD.MOV.U32 R5, RZ, RZ, -0x800000 ;  /* 0xff800000ff05a424 */ /* 0x000fc800078e00ff */
[----:B------:R1:W-:Y:S04]  /*0810*/  STG.E.128 desc[UR24][R8.64], RZ ;  /* 0x000000ff08007986 */ /* 0x0003e8000c101d18 */
[----:B------:R1:W-:Y:S04]  /*0820*/  STG.E.128 desc[UR24][R8.64+0x800], RZ ;  /* 0x000800ff08007986 */ /* 0x0003e8000c101d18 */
[----:B------:R1:W-:Y:S04]  /*0830*/  STG.E.128 desc[UR24][R8.64+0x1000], RZ ;  /* 0x001000ff08007986 */ /* 0x0003e8000c101d18 */
[----:B------:R1:W-:Y:S04]  /*0840*/  STG.E.128 desc[UR24][R8.64+0x1800], RZ ;  /* 0x001800ff08007986 */ /* 0x0003e8000c101d18 */
[----:B------:R1:W-:Y:S04]  /*0850*/  @!P4 STG.E desc[UR24][R6.64], R13 ;  /* 0x0000000d0600c986 */ /* 0x0003e8000c101918 */
[----:B------:R1:W-:Y:S04]  /*0860*/  @!P3 STG.E desc[UR24][R6.64+0x40], R11 ;  /* 0x0000400b0600b986 */ /* 0x0003e8000c101918 */
[----:B------:R1:W-:Y:S01]  /*0870*/  @!P2 STG.E desc[UR24][R6.64+0x80], R5 ;  /* 0x000080050600a986 */ /* 0x0003e2000c101918 */
[----:B------:R-:W-:Y:S05]  /*0880*/  @P0 EXIT ;  /* 0x000000000000094d */ /* 0x000fea0003800000 */
[----:B------:R-:W-:-:S05]  /*0890*/  MOV R3, 0xff800000 ;  /* 0xff80000000037802 */ /* 0x000fca0000000f00 */
[----:B------:R-:W-:Y:S01]  /*08a0*/  STG.E desc[UR24][R6.64+0xc0], R3 ;  /* 0x0000c00306007986 */ /* 0x000fe2000c101918 */
[----:B------:R-:W-:Y:S05]  /*08b0*/  EXIT ;  /* 0x000000000000794d */ /* 0x000fea0003800000 */
.L_x_1362:
[----:B------:R-:W1:Y:S01]  /*08c0*/  LDCU.64 UR4, c[0x0][0x4d8] ;  /* 0x00009b00ff0477ac */ /* 0x000e620008000a00 */
[----:B------:R-:W-:Y:S01]  /*08d0*/  MOV R4, R223 ;  /* 0x000000df00047202 */ /* 0x000fe20000000f00 */
[----:B-1----:R-:W-:-:S04]  /*08e0*/  UISETP.NE.U32.AND UP0, UPT, UR4, URZ, UPT ;  /* 0x000000ff0400728c */ /* 0x002fc8000bf05070 */
[----:B------:R-:W-:-:S09]  /*08f0*/  UISETP.NE.AND.EX UP0, UPT, UR5, URZ, UPT, UP0 ;  /* 0x000000ff0500728c */ /* 0x000fd2000bf05300 */
[----:B------:R-:W-:Y:S05]  /*0900*/  BRA.U !UP0, `(.L_x_1363) ;  /* 0x00000001080c7547 */ /* 0x000fea000b800000 */
[----:B------:R-:W1:Y:S02]  /*0910*/  LDC.64 R2, c[0x0][0x4d8] ;  /* 0x00013600ff027b82 */ /* 0x000e640000000a00 */
[----:B-1----:R-:W-:-:S05]  /*0920*/  IMAD.WIDE.U32 R2, R223, 0x4, R2 ;  /* 0x00000004df027825 */ /* 0x002fca00078e0002 */
[----:B------:R1:W5:Y:S02]  /*0930*/  LDG.E R4, desc[UR24][R2.64] ;  /* 0x0000001802047981 */ /* 0x000364000c1e1900 */
.L_x_1363:
[----:B------:R-:W2:Y:S02]  /*0940*/  LDCU.64 UR6, c[0x0][0x4e0] ;  /* 0x00009c00ff0677ac */ /* 0x000ea40008000a00 */
[----:B--2---:R-:W-:-:S04]  /*0950*/  UISETP.NE.U32.AND UP0, UPT, UR6, URZ, UPT ;  /* 0x000000ff0600728c */ /* 0x004fc8000bf05070 */
        /* <DEDUP_REMOVED lines=8> */
[----:B------:R-:W4:Y:S01]  /*09e0*/  LDCU.64 UR16, c[0x0][0x3c0] ;  /* 0x00007800ff1077ac */ /* 0x000f220008000a00 */
[----:B--2--5:R-:W-:-:S04]  /*09f0*/  IABS R4, R7 ;  /* 0x0000000700047213 */ /* 0x024fc80000000000 */
[----:B------:R-:W2:Y:S08]  /*0a00*/  I2F.RP R5, R4 ;  /* 0x0000000400057306 */ /* 0x000eb00000209400 */
[----:B--2---:R-:W2:Y:S02]  /*0a10*/  MUFU.RCP R8, R5 ;  /* 0x0000000500087308 */ /* 0x004ea40000001000 */
        /* <DEDUP_REMOVED lines=16> */
[----:B---3--:R-:W-:-:S04]  /*0b20*/  IMAD.WIDE.U32 R2, R223, UR4, RZ ;  /* 0x00000004df027c25 */ /* 0x008fc8000f8e00ff */
[----:B------:R-:W-:Y:S01]  /*0b30*/  IMAD R225, R223, UR5, R3 ;  /* 0x00000005dfe17c24 */ /* 0x000fe2000f8e0203 */
[----:B------:R-:W2:Y:S07]  /*0b40*/  LDCU.64 UR4, c[0x0][0x3b8] ;  /* 0x00007700ff0477ac */ /* 0x000eae0008000a00 */
[----:B------:R-:W-:Y:S02]  /*0b50*/  @P0 IADD3 R5, PT, PT, R5, 0x1, RZ ;  /* 0x0000000105050810 */ /* 0x000fe40007ffe0ff */
[----:B------:R-:W-:-:S02]  /*0b60*/  LEA R224, P0, R2, UR6, 0x2 ;  /* 0x0000000602e07c11 */ /* 0x000fc4000f8010ff */
[----:B------:R-:W-:Y:S02]  /*0b70*/  MOV R4, R5 ;  /* 0x0000000500047202 */ /* 0x000fe40000000f00 */
[----:B------:R-:W-:Y:S01]  /*0b80*/  LEA.HI.X R225, R2, UR7, R225, 0x2, P0 ;  /* 0x0000000702e17c11 */ /* 0x000fe200080f14e1 */
[----:B------:R-:W3:Y:S02]  /*0b90*/  LDC R5, c[0x0][0x3e8] ;  /* 0x0000fa00ff057b82 */ /* 0x000ee40000000800 */
[----:B------:R-:W-:Y:S01]  /*0ba0*/  @!P1 IMAD.MOV R4, RZ, RZ, -R4 ;  /* 0x000000ffff049224 */ /* 0x000fe200078e0a04 */
[----:B------:R-:W-:-:S05]  /*0bb0*/  @!P2 LOP3.LUT R4, RZ, R7, RZ, 0x33, !PT ;  /* 0x00000007ff04a212 */ /* 0x000fca00078e33ff */
[----:B------:R-:W-:-:S05]  /*0bc0*/  IMAD.WIDE R16, R4, 0x4, R224 ;  /* 0x0000000404107825 */ /* 0x000fca00078e02e0 */
[----:B------:R-:W4:Y:S01]  /*0bd0*/  LDG.E R12, desc[UR24][R16.64] ;  /* 0x00000018100c7981 */ /* 0x000f22000c1e1900 */
[----:B------:R-:W-:Y:S01]  /*0be0*/  IMAD.MOV R4, RZ, RZ, -R4 ;  /* 0x000000ffff047224 */ /* 0x000fe200078e0a04 */
[----:B--2---:R-:W-:Y:S02]  /*0bf0*/  MOV R148, UR4 ;  /* 0x0000000400947c02 */ /* 0x004fe40008000f00 */
[----:B------:R-:W-:Y:S01]  /*0c00*/  MOV R149, UR5 ;  /* 0x0000000500957c02 */ /* 0x000fe20008000f00 */
[----:B------:R-:W-:Y:S01]  /*0c10*/  IMAD R0, R7, R4, R0 ;  /* 0x0000000407007224 */ /* 0x000fe200078e0200 */
[----:B---3--:R-:W-:-:S04]  /*0c20*/  IABS R3, R5 ;  /* 0x0000000500037213 */ /* 0x008fc80000000000 */
[----:B------:R-:W2:Y:S08]  /*0c30*/  I2F.RP R13, R3 ;  /* 0x00000003000d7306 */ /* 0x000eb00000209400 */
[----:B--2---:R-:W2:Y:S02]  /*0c40*/  MUFU.RCP R11, R13 ;  /* 0x0000000d000b7308 */ /* 0x004ea40000001000 */
[----:B--2---:R-:W-:-:S06]  /*0c50*/  IADD3 R11, PT, PT, R11, 0xffffffe, RZ ;  /* 0x0ffffffe0b0b7810 */ /* 0x004fcc0007ffe0ff */
[----:B------:R-:W2:Y:S02]  /*0c60*/  F2I.FTZ.U32.TRUNC.NTZ R9, R11 ;  /* 0x0000000b00097305 */ /* 0x000ea4000021f000 */
[----:B--2---:R-:W-:-:S05]  /*0c70*/  IADD3 R2, PT, PT, RZ, -R9, RZ ;  /* 0x80000009ff027210 */ /* 0x004fca0007ffe0ff */
        /* <DEDUP_REMOVED lines=17> */
[----:B----4-:R-:W-:Y:S01]  /*0d90*/  SHF.R.S32.HI R4, RZ, 0x1f, R12 ;  /* 0x0000001fff047819 */ /* 0x010fe2000001140c */
[----:B-1----:R-:W-:-:S04]  /*0da0*/  IMAD.WIDE.U32 R6, R12, UR8, RZ ;  /* 0x000000080c067c25 */ /* 0x002fc8000f8e00ff */
[C---:B------:R-:W-:Y:S02]  /*0db0*/  IMAD R9, R4.reuse, UR8, RZ ;  /* 0x0000000804097c24 */ /* 0x040fe4000f8e02ff */
[----:B------:R-:W-:Y:S02]  /*0dc0*/  IMAD R3, R4, UR18, RZ ;  /* 0x0000001204037c24 */ /* 0x000fe4000f8e02ff */
[C---:B------:R-:W-:Y:S01]  /*0dd0*/  IMAD R4, R12.reuse, UR9, R9 ;  /* 0x000000090c047c24 */ /* 0x040fe2000f8e0209 */
[----:B------:R-:W1:Y:S01]  /*0de0*/  LDCU.128 UR8, c[0x0][0x3d0] ;  /* 0x00007a00ff0877ac */ /* 0x000e620008000c00 */
[C---:B------:R-:W-:Y:S01]  /*0df0*/  IMAD R8, R12.reuse, UR19, R3 ;  /* 0x000000130c087c24 */ /* 0x040fe2000f8e0203 */
[----:B------:R-:W-:Y:S01]  /*0e00*/  SHF.R.S32.HI R3, RZ, 0x1f, R0 ;  /* 0x0000001fff037819 */ /* 0x000fe20000011400 */
[----:B------:R-:W-:-:S04]  /*0e10*/  IMAD.WIDE.U32 R12, R12, UR18, RZ ;  /* 0x000000120c0c7c25 */ /* 0x000fc8000f8e00ff */
[----:B------:R-:W-:Y:S01]  /*0e20*/  IMAD.IADD R7, R7, 0x1, R4 ;  /* 0x0000000107077824 */ /* 0x000fe200078e0204 */
[----:B------:R-:W-:Y:S01]  /*0e30*/  IADD3 R13, PT, PT, R13, R8, RZ ;  /* 0x000000080d0d7210 */ /* 0x000fe20007ffe0ff */
[CC--:B------:R-:W-:Y:S02]  /*0e40*/  IMAD R4, R3.reuse, R148.reuse, RZ ;  /* 0x0000009403047224 */ /* 0x0c0fe400078e02ff */
        /* <DEDUP_REMOVED lines=12> */
[C---:B------:R-:W-:Y:S01]  /*0f10*/  IMAD R5, R2.reuse, UR11, R5 ;  /* 0x0000000b02057c24 */ /* 0x040fe2000f8e0205 */
[----:B------:R-:W-:Y:S01]  /*0f20*/  IADD3 R0, PT, PT, R9, R3, RZ ;  /* 0x0000000309007210 */ /* 0x000fe20007ffe0ff */
[----:B------:R-:W-:-:S05]  /*0f30*/  IMAD.WIDE.U32 R12, R2, UR10, R6 ;  /* 0x0000000a020c7c25 */ /* 0x000fca000f8e0006 */
[----:B------:R-:W-:Y:S01]  /*0f40*/  IADD3 R3, PT, PT, R13, R5, RZ ;  /* 0x000000050d037210 */ /* 0x000fe20007ffe0ff */
[----:B------:R-:W-:Y:S06]  /*0f50*/  BRA `(.L_x_1365) ;  /* 0x0000000400187947 */ /* 0x000fec0003800000 */
.L_x_1364:
[----:B------:R-:W2:Y:S01]  /*0f60*/  LDC R7, c[0x0][0x3e8] ;  /* 0x0000fa00ff077b82 */ /* 0x000ea20000000800 */
[----:B------:R-:W-:Y:S01]  /*0f70*/  IABS R6, R10 ;  /* 0x0000000a00067213 */ /* 0x000fe20000000000 */
[----:B------:R-:W3:Y:S01]  /*0f80*/  LDCU.64 UR16, c[0x0][0x3c0] ;  /* 0x00007800ff1077ac */ /* 0x000ee20008000a00 */
[----:B------:R-:W-:Y:S02]  /*0f90*/  SHF.R.S32.HI R9, RZ, 0x1f, R19 ;  /* 0x0000001fff097819 */ /* 0x000fe40000011413 */
[----:B------:R-:W-:Y:S01]  /*0fa0*/  CS2R R224, SRZ ;  /* 0x0000000000e07805 */ /* 0x000fe2000001ff00 */
[----:B------:R-:W4:Y:S02]  /*0fb0*/  LDCU.64 UR18, c[0x0][0x3a0] ;  /* 0x00007400ff1277ac */ /* 0x000f240008000a00 */
[----:B------:R-:W1:Y:S01]  /*0fc0*/  LDC.64 R148, c[0x0][0x3b8] ;  /* 0x0000ee00ff947b82 */ /* 0x000e620000000a00 */
[----:B---3--:R-:W-:Y:S02]  /*0fd0*/  IMAD R12, R9, UR16, RZ ;  /* 0x00000010090c7c24 */ /* 0x008fe4000f8e02ff */
[----:B------:R-:W-:Y:S01]  /*0fe0*/  IMAD.WIDE.U32 R20, R19, UR16, RZ ;  /* 0x0000001013147c25 */ /* 0x000fe2000f8e00ff */
[----:B--2---:R-:W-:-:S03]  /*0ff0*/  IABS R8, R7 ;  /* 0x0000000700087213 */ /* 0x004fc60000000000 */
[----:B------:R-:W-:Y:S01]  /*1000*/  IMAD R12, R19, UR17, R12 ;  /* 0x00000011130c7c24 */ /* 0x000fe2000f8e020c */
[----:B------:R-:W2:Y:S04]  /*1010*/  I2F.RP R5, R8 ;  /* 0x0000000800057306 */ /* 0x000ea80000209400 */
[----:B------:R-:W-:Y:S01]  /*1020*/  IADD3 R13, PT, PT, R21, R12, RZ ;  /* 0x0000000c150d7210 */ /* 0x000fe20007ffe0ff */
[----:B-1----:R-:W-:Y:S01]  /*1030*/  IMAD R16, R9, R148, RZ ;  /* 0x0000009409107224 */ /* 0x002fe200078e02ff */
[----:B-----5:R-:W-:Y:S02]  /*1040*/  SHF.R.S32.HI R9, RZ, 0x1f, R4 ;  /* 0x0000001fff097819 */ /* 0x020fe40000011404 */
[----:B------:R-:W-:Y:S01]  /*1050*/  MOV R12, R20 ;  /* 0x00000014000c7202 */ /* 0x000fe20000000f00 */
[----:B------:R-:W-:-:S02]  /*1060*/  IMAD R16, R19, R149, R16 ;  /* 0x0000009513107224 */ /* 0x000fc400078e0210 */
[----:B------:R-:W-:Y:S01]  /*1070*/  IMAD.WIDE.U32 R18, R19, R148, RZ ;  /* 0x0000009413127225 */ /* 0x000fe200078e00ff */
[----:B--2---:R-:W1:Y:S04]  /*1080*/  MUFU.RCP R2, R5 ;  /* 0x0000000500027308 */ /* 0x004e680000001000 */
[----:B------:R-:W-:Y:S01]  /*1090*/  IADD3 R17, PT, PT, R19, R16, RZ ;  /* 0x0000001013117210 */ /* 0x000fe20007ffe0ff */
[----:B------:R-:W-:-:S04]  /*10a0*/  IMAD.MOV.U32 R16, RZ, RZ, R18 ;  /* 0x000000ffff107224 */ /* 0x000fc800078e0012 */
[----:B----4-:R-:W-:Y:S01]  /*10b0*/  IMAD.WIDE.U32 R16, R4, UR18, R16 ;  /* 0x0000001204107c25 */ /* 0x010fe2000f8e0010 */
[----:B-1----:R-:W-:-:S04]  /*10c0*/  IADD3 R2, PT, PT, R2, 0xffffffe, RZ ;  /* 0x0ffffffe02027810 */ /* 0x002fc80007ffe0ff */
[----:B------:R-:W1:Y:S02]  /*10d0*/  F2I.FTZ.U32.TRUNC.NTZ R3, R2 ;  /* 0x0000000200037305 */ /* 0x000e64000021f000 */
[----:B-1----:R-:W-:Y:S02]  /*10e0*/  IADD3 R0, PT, PT, RZ, -R3, RZ ;  /* 0x80000003ff007210 */ /* 0x002fe40007ffe0ff */
[----:B------:R-:W-:-:S03]  /*10f0*/  MOV R2, RZ ;  /* 0x000000ff00027202 */ /* 0x000fc60000000f00 */
[----:B------:R-:W-:-:S04]  /*1100*/  IMAD R0, R0, R8, RZ ;  /* 0x0000000800007224 */ /* 0x000fc800078e02ff */
[----:B------:R-:W-:-:S06]  /*1110*/  IMAD.HI.U32 R3, R3, R0, R2 ;  /* 0x0000000003037227 */ /* 0x000fcc00078e0002 */
[----:B------:R-:W-:Y:S02]  /*1120*/  IMAD.HI.U32 R0, R3, R6, RZ ;  /* 0x0000000603007227 */ /* 0x000fe400078e00ff */
[----:B------:R-:W1:Y:S03]  /*1130*/  LDC.64 R2, c[0x0][0x3a8] ;  /* 0x0000ea00ff027b82 */ /* 0x000e660000000a00 */
[----:B------:R-:W-:-:S05]  /*1140*/  IADD3 R5, PT, PT, -R0, RZ, RZ ;  /* 0x000000ff00057210 */ /* 0x000fca0007ffe1ff */
[----:B------:R-:W-:-:S05]  /*1150*/  IMAD R5, R8, R5, R6 ;  /* 0x0000000508057224 */ /* 0x000fca00078e0206 */
[----:B------:R-:W-:Y:S01]  /*1160*/  ISETP.GT.U32.AND P0, PT, R8, R5, PT ;  /* 0x000000050800720c */ /* 0x000fe20003f04070 */
[----:B-1----:R-:W-:-:S12]  /*1170*/  IMAD R6, R9, R2, RZ ;  /* 0x0000000209067224 */ /* 0x002fd800078e02ff */
[----:B------:R-:W-:Y:S01]  /*1180*/  @!P0 IADD3 R5, PT, PT, R5, -R8, RZ ;  /* 0x8000000805058210 */ /* 0x000fe20007ffe0ff */
[----:B------:R-:W-:Y:S01]  /*1190*/  IMAD R9, R9, UR18, RZ ;  /* 0x0000001209097c24 */ /* 0x000fe2000f8e02ff */
[----:B------:R-:W-:Y:S01]  /*11a0*/  @!P0 IADD3 R0, PT, PT, R0, 0x1, RZ ;  /* 0x0000000100008810 */ /* 0x000fe20007ffe0ff */
[----:B------:R-:W-:Y:S01]  /*11b0*/  IMAD R6, R4, R3, R6 ;  /* 0x0000000304067224 */ /* 0x000fe200078e0206 */
[----:B------:R-:W-:Y:S01]  /*11c0*/  LOP3.LUT R3, R10, R7, RZ, 0x3c, !PT ;  /* 0x000000070a037212 */ /* 0x000fe200078e3cff */
[C---:B------:R-:W-:Y:S01]  /*11d0*/  IMAD.WIDE.U32 R12, R4.reuse, R2, R12 ;  /* 0x00000002040c7225 */ /* 0x040fe200078e000c */
[----:B------:R-:W-:Y:S02]  /*11e0*/  ISETP.GE.U32.AND P2, PT, R5, R8, PT ;  /* 0x000000080500720c */ /* 0x000fe40003f46070 */
[----:B------:R-:W-:Y:S01]  /*11f0*/  ISETP.GE.AND P1, PT, R3, RZ, PT ;  /* 0x000000ff0300720c */ /* 0x000fe20003f26270 */
[----:B------:R-:W-:Y:S01]  /*1200*/  IMAD R8, R4, UR19, R9 ;  /* 0x0000001304087c24 */ /* 0x000fe2000f8e0209 */
[----:B------:R-:W1:Y:S01]  /*1210*/  LDC.64 R2, c[0x0][0x3d8] ;  /* 0x0000f600ff027b82 */ /* 0x000e620000000a00 */
[----:B------:R-:W-:-:S02]  /*1220*/  ISETP.NE.AND P0, PT, R7, RZ, PT ;  /* 0x000000ff0700720c */ /* 0x000fc40003f05270 */
[----:B------:R-:W-:Y:S02]  /*1230*/  LEA R9, R151, 0xffffff00, 0x8 ;  /* 0xffffff0097097811 */ /* 0x000fe400078e40ff */
[----:B------:R-:W-:Y:S02]  /*1240*/  IADD3 R13, PT, PT, R13, R6, RZ ;  /* 0x000000060d0d7210 */ /* 0x000fe40007ffe0ff */
[----:B------:R-:W-:Y:S01]  /*1250*/  SHF.R.S32.HI R11, RZ, 0x1f, R9 ;  /* 0x0000001fff0b7819 */ /* 0x000fe20000011409 */
[----:B------:R-:W2:Y:S01]  /*1260*/  LDC.64 R4, c[0x0][0x3d0] ;  /* 0x0000f400ff047b82 */ /* 0x000ea20000000a00 */
[----:B------:R-:W-:Y:S01]  /*1270*/  @P2 IADD3 R0, PT, PT, R0, 0x1, RZ ;  /* 0x0000000100002810 */ /* 0x000fe20007ffe0ff */
[----:B------:R-:W-:Y:S01]  /*1280*/  IMAD.WIDE.U32 R12, R9, UR16, R12 ;  /* 0x00000010090c7c25 */ /* 0x000fe2000f8e000c */
[----:B------:R-:W-:-:S03]  /*1290*/  IADD3 R17, PT, PT, R17, R8, RZ ;  /* 0x0000000811117210 */ /* 0x000fc60007ffe0ff */
[C---:B------:R-:W-:Y:S02]  /*12a0*/  IMAD R6, R11.reuse, UR16, RZ ;  /* 0x000000100b067c24 */ /* 0x040fe4000f8e02ff */
[----:B------:R-:W-:Y:S01]  /*12b0*/  @!P1 IMAD.MOV R0, RZ, RZ, -R0 ;  /* 0x000000ffff009224 */ /* 0x000fe200078e0a00 */
[----:B------:R-:W-:Y:S01]  /*12c0*/  @!P0 LOP3.LUT R0, RZ, R7, RZ, 0x33, !PT ;  /* 0x00000007ff008212 */ /* 0x000fe200078e33ff */
[-C--:B------:R-:W-:Y:S02]  /*12d0*/  IMAD R8, R11, R148.reuse, RZ ;  /* 0x000000940b087224 */ /* 0x080fe400078e02ff */
[C---:B------:R-:W-:Y:S01]  /*12e0*/  IMAD R6, R9.reuse, UR17, R6 ;  /* 0x0000001109067c24 */ /* 0x040fe2000f8e0206 */
[----:B------:R-:W-:Y:S01]  /*12f0*/  SHF.R.S32.HI R7, RZ, 0x1f, R0 ;  /* 0x0000001fff077819 */ /* 0x000fe20000011400 */
[C---:B------:R-:W-:Y:S02]  /*1300*/  IMAD R8, R9.reuse, R149, R8 ;  /* 0x0000009509087224 */ /* 0x040fe400078e0208 */
[----:B------:R-:W-:Y:S01]  /*1310*/  IMAD.WIDE.U32 R16, R9, R148, R16 ;  /* 0x0000009409107225 */ /* 0x000fe200078e0010 */
[----:B------:R-:W-:-:S04]  /*1320*/  IADD3 R13, PT, PT, R13, R6, RZ ;  /* 0x000000060d0d7210 */ /* 0x000fc80007ffe0ff */
[----:B------:R-:W-:Y:S01]  /*1330*/  IADD3 R17, PT, PT, R17, R8, RZ ;  /* 0x0000000811117210 */ /* 0x000fe20007ffe0ff */
[----:B-1----:R-:W-:-:S04]  /*1340*/  IMAD.WIDE.U32 R12, R0, R2, R12 ;  /* 0x00000002000c7225 */ /* 0x002fc800078e000c */
[C---:B--2---:R-:W-:Y:S02]  /*1350*/  IMAD R6, R7.reuse, R4, RZ ;  /* 0x0000000407067224 */ /* 0x044fe400078e02ff */
[----:B------:R-:W-:Y:S02]  /*1360*/  IMAD R7, R7, R2, RZ ;  /* 0x0000000207077224 */ /* 0x000fe400078e02ff */
[----:B------:R-:W-:-:S04]  /*1370*/  IMAD.WIDE.U32 R8, R0, R4, R16 ;  /* 0x0000000400087225 */ /* 0x000fc800078e0010 */
[C---:B------:R-:W-:Y:S02]  /*1380*/  IMAD R5, R0.reuse, R5, R6 ;  /* 0x0000000500057224 */ /* 0x040fe400078e0206 */
[----:B------:R-:W-:-:S03]  /*1390*/  IMAD R3, R0, R3, R7 ;  /* 0x0000000300037224 */ /* 0x000fc600078e0207 */
[----:B------:R-:W-:Y:S02]  /*13a0*/  IADD3 R0, PT, PT, R9, R5, RZ ;  /* 0x0000000509007210 */ /* 0x000fe40007ffe0ff */
[----:B------:R-:W-:-:S07]  /*13b0*/  IADD3 R3, PT, PT, R13, R3, RZ ;  /* 0x000000030d037210 */ /* 0x000fce0007ffe0ff */
.L_x_1365:
[----:B------:R-:W1:Y:S01]  /*13c0*/  LDCU.128 UR12, c[0x0][0x390] ;  /* 0x00007200ff0c77ac */ /* 0x000e620008000c00 */
[C---:B------:R-:W-:Y:S01]  /*13d0*/  IMAD.SHL.U32 R221, R208.reuse, 0x8, RZ ;  /* 0x00000008d0dd7824 */ /* 0x040fe200078e00ff */
[----:B------:R-:W-:Y:S01]  /*13e0*/  LOP3.LUT R218, R208, 0x18, RZ, 0xc0, !PT ;  /* 0x00000018d0da7812 */ /* 0x000fe200078ec0ff */
[----:B------:R-:W-:Y:S01]  /*13f0*/  IMAD.MOV.U32 R17, RZ, RZ, RZ ;  /* 0x000000ffff117224 */ /* 0x000fe200078e00ff */
[----:B------:R-:W2:Y:S01]  /*1400*/  LDCU.64 UR20, c[0x0][0x3c8] ;  /* 0x00007900ff1477ac */ /* 0x000ea20008000a00 */
[----:B------:R-:W-:Y:S01]  /*1410*/  SHF.R.S32.HI R2, RZ, 0x1f, R10 ;  /* 0x0000001fff027819 */ /* 0x000fe2000001140a */
[----:B------:R-:W3:Y:S01]  /*1420*/  S2UR UR23, SR_CgaCtaId ;  /* 0x00000000001779c3 */ /* 0x000ee20000008800 */
[C---:B------:R-:W-:Y:S01]  /*1430*/  LOP3.LUT R16, R221.reuse, 0x18, RZ, 0xc0, !PT ;  /* 0x00000018dd107812 */ /* 0x040fe200078ec0ff */
[----:B------:R-:W4:Y:S01]  /*1440*/  LDCU.64 UR4, c[0x0][0x3b0] ;  /* 0x00007600ff0477ac */ /* 0x000f220008000a00 */
[C---:B------:R-:W-:Y:S01]  /*1450*/  LOP3.LUT R7, R221.reuse, 0xd8, RZ, 0xc0, !PT ;  /* 0x000000d8dd077812 */ /* 0x040fe200078ec0ff */
[----:B------:R-:W-:Y:S01]  /*1460*/  IMAD.MOV.U32 R161, RZ, RZ, RZ ;  /* 0x000000ffffa17224 */ /* 0x000fe200078e00ff */
[----:B------:R-:W-:Y:S01]  /*1470*/  LOP3.LUT R5, R221, 0x1f20, RZ, 0xc0, !PT ;  /* 0x00001f20dd057812 */ /* 0x000fe200078ec0ff */
[----:B------:R-:W5:Y:S01]  /*1480*/  LDCU.128 UR8, c[0x0][0x380] ;  /* 0x00007000ff0877ac */ /* 0x000f620008000c00 */
[----:B------:R-:W-:Y:S01]  /*1490*/  IADD3 R8, P0, PT, R16, R8, RZ ;  /* 0x0000000810087210 */ /* 0x000fe20007f1e0ff */
[----:B------:R-:W-:Y:S01]  /*14a0*/  IMAD.SHL.U32 R153, R148, 0x40, RZ ;  /* 0x0000004094997824 */ /* 0x000fe200078e00ff */
[----:B------:R-:W-:Y:S01]  /*14b0*/  IADD3 R12, P2, PT, R16, R12, RZ ;  /* 0x0000000c100c7210 */ /* 0x000fe20007f5e0ff */
[----:B------:R-:W-:Y:S01]  /*14c0*/  IMAD.SHL.U32 R150, R208, 0x4, RZ ;  /* 0x00000004d0967824 */ /* 0x000fe200078e00ff */
[----:B------:R-:W-:Y:S01]  /*14d0*/  LOP3.LUT R6, R7, R218, RZ, 0x3c, !PT ;  /* 0x000000da07067212 */ /* 0x000fe200078e3cff */
[----:B-1----:R-:W-:Y:S01]  /*14e0*/  IMAD.WIDE.U32 R16, R223, UR14, R16 ;  /* 0x0000000edf107c25 */ /* 0x002fe2000f8e0010 */
[----:B------:R-:W-:-:S02]  /*14f0*/  SHF.R.U32.HI R160, RZ, 0x2, R208 ;  /* 0x00000002ffa07819 */ /* 0x000fc400000116d0 */
[----:B------:R-:W-:Y:S01]  /*1500*/  LOP3.LUT R6, R5, R6, RZ, 0xfc, !PT ;  /* 0x0000000605067212 */ /* 0x000fe200078efcff */
[----:B------:R-:W-:Y:S01]  /*1510*/  IMAD R17, R223, UR15, R17 ;  /* 0x0000000fdf117c24 */ /* 0x000fe2000f8e0211 */
[----:B------:R-:W-:Y:S01]  /*1520*/  SHF.R.U32.HI R211, RZ, 0x1, R208 ;  /* 0x00000001ffd37819 */ /* 0x000fe200000116d0 */
[----:B--2---:R-:W-:Y:S01]  /*1530*/  IMAD R5, R2, UR20, RZ ;  /* 0x0000001402057c24 */ /* 0x004fe2000f8e02ff */
[----:B----4-:R-:W-:Y:S01]  /*1540*/  USHF.L.U32 UR15, UR4, 0x5, URZ ;  /* 0x00000005040f7899 */ /* 0x010fe200080006ff */
[----:B------:R-:W-:Y:S01]  /*1550*/  IMAD.X R9, RZ, RZ, R0, P0 ;  /* 0x000000ffff097224 */ /* 0x000fe200000e0600 */
[----:B------:R-:W-:Y:S01]  /*1560*/  USHF.L.U64.HI UR14, UR4, 0x5, UR5 ;  /* 0x00000005040e7899 */ /* 0x000fe20008010205 */
[----:B------:R-:W-:Y:S01]  /*1570*/  IMAD R5, R10, UR21, R5 ;  /* 0x000000150a057c24 */ /* 0x000fe2000f8e0205 */
[----:B------:R-:W-:Y:S01]  /*1580*/  SHF.L.U64.HI R0, R148, 0x6, R149 ;  /* 0x0000000694007819 */ /* 0x000fe20000010295 */
[----:B------:R-:W-:Y:S01]  /*1590*/  IMAD.WIDE.U32 R14, R15, 0x40, R160 ;  /* 0x000000400f0e7825 */ /* 0x000fe200078e00a0 */
[----:B------:R-:W-:-:S03]  /*15a0*/  LOP3.LUT R161, R160, 0x7, RZ, 0xc0, !PT ;  /* 0x00000007a0a17812 */ /* 0x000fc600078ec0ff */
[----:B------:R-:W-:-:S04]  /*15b0*/  IMAD.WIDE.U32 R10, R10, UR20, R16 ;  /* 0x000000140a0a7c25 */ /* 0x000fc8000f8e0010 */
[----:B------:R-:W-:-:S04]  /*15c0*/  IMAD.WIDE.U32 R16, R160, R148, R8 ;  /* 0x00000094a0107225 */ /* 0x000fc800078e0008 */
[----:B------:R-:W-:Y:S01]  /*15d0*/  IMAD.U32 R8, RZ, RZ, UR15 ;  /* 0x0000000fff087e24 */ /* 0x000fe2000f8e00ff */
[----:B-----5:R-:W-:Y:S01]  /*15e0*/  LEA R214, P0, R16, UR10, 0x1 ;  /* 0x0000000a10d67c11 */ /* 0x020fe2000f8008ff */
[----:B------:R-:W-:Y:S02]  /*15f0*/  IMAD.U32 R9, RZ, RZ, UR14 ;  /* 0x0000000eff097e24 */ /* 0x000fe4000f8e00ff */
[----:B------:R-:W-:Y:S02]  /*1600*/  IMAD R4, R15, UR4, RZ ;  /* 0x000000040f047c24 */ /* 0x000fe4000f8e02ff */
[----:B------:R-:W-:Y:S02]  /*1610*/  IMAD R213, R160, R149, R17 ;  /* 0x00000095a0d57224 */ /* 0x000fe400078e0211 */
[----:B------:R-:W-:Y:S02]  /*1620*/  IMAD.IADD R11, R11, 0x1, R5 ;  /* 0x000000010b0b7824 */ /* 0x000fe400078e0205 */
        /* <DEDUP_REMOVED lines=8> */
[----:B---3--:R-:W-:Y:S01]  /*16b0*/  ULEA UR5, UR23, UR5, 0x18 ;  /* 0x0000000517057291 */ /* 0x008fe2000f8ec0ff */
[----:B------:R-:W-:Y:S01]  /*16c0*/  IADD3.X R4, PT, PT, R11, R4, R9, P0, !PT ;  /* 0x000000040b047210 */ /* 0x000fe200007fe409 */
[----:B------:R-:W-:Y:S01]  /*16d0*/  IMAD.MOV.U32 R215, RZ, RZ, R213 ;  /* 0x000000ffffd77224 */ /* 0x000fe200078e00d5 */
[----:B------:R-:W-:Y:S01]  /*16e0*/  LEA R10, P1, R14, UR8, 0x1 ;  /* 0x000000080e0a7c11 */ /* 0x000fe2000f8208ff */
[----:B------:R-:W-:Y:S01]  /*16f0*/  IMAD.X R13, RZ, RZ, R3, P2 ;  /* 0x000000ffff0d7224 */ /* 0x000fe200010e0603 */
[----:B------:R-:W-:Y:S01]  /*1700*/  IADD3 R8, P0, PT, R153, R214, RZ ;  /* 0x000000d699087210 */ /* 0x000fe20007f1e0ff */
[----:B------:R-:W-:Y:S01]  /*1710*/  IMAD.SHL.U32 R156, R208, 0x20, RZ ;  /* 0x00000020d09c7824 */ /* 0x000fe200078e00ff */
[----:B------:R-:W-:Y:S01]  /*1720*/  LEA.HI.X R11, R14, UR9, R2, 0x1, P1 ;  /* 0x000000090e0b7c11 */ /* 0x000fe200088f0c02 */
[----:B------:R-:W-:Y:S01]  /*1730*/  IMAD.WIDE.U32 R12, R160, UR16, R12 ;  /* 0x00000010a00c7c25 */ /* 0x000fe2000f8e000c */
[----:B------:R-:W-:Y:S01]  /*1740*/  LEA R2, R6, UR5, 0x1 ;  /* 0x0000000506027c11 */ /* 0x000fe2000f8e08ff */
[----:B------:R-:W-:Y:S01]  /*1750*/  USHF.L.U64.HI UR16, UR16, 0x6, UR17 ;  /* 0x0000000610107899 */ /* 0x000fe20008010211 */
[C---:B------:R-:W-:Y:S01]  /*1760*/  LEA R14, P1, R5.reuse, UR8, 0x1 ;  /* 0x00000008050e7c11 */ /* 0x040fe2000f8208ff */
[----:B------:R-:W-:Y:S01]  /*1770*/  IMAD.X R9, R0, 0x1, R213, P0 ;  /* 0x0000000100097824 */ /* 0x000fe200000e06d5 */
[-C--:B------:R-:W-:Y:S01]  /*1780*/  IADD3 R6, P0, PT, R8, R153.reuse, RZ ;  /* 0x0000009908067210 */ /* 0x080fe20007f1e0ff */
[----:B------:R-:W-:Y:S01]  /*1790*/  @!PT LDS RZ, [RZ] ;  /* 0x00000000fffff984 */ /* 0x000fe20000000800 */
[----:B------:R-:W-:Y:S01]  /*17a0*/  @!PT LDS RZ, [RZ] ;  /* 0x00000000fffff984 */ /* 0x000fe20000000800 */
[----:B------:R-:W-:Y:S01]  /*17b0*/  @!PT LDS RZ, [RZ] ;  /* 0x00000000fffff984 */ /* 0x000fe20000000800 */
[----:B------:R-:W-:Y:S01]  /*17c0*/  LDGSTS.E.BYPASS.LTC128B.128 [R2], desc[UR24][R10.64] ;  /* 0x000000000a027fae */ /* 0x000fe2000b981a18 */
[----:B------:R-:W-:Y:S01]  /*17d0*/  LEA.HI.X R15, R5, UR9, R4, 0x1, P1 ;  /* 0x00000009050f7c11 */ /* 0x000fe200088f0c04 */
[----:B------:R-:W-:Y:S01]  /*17e0*/  IMAD R217, R160, UR17, R13 ;  /* 0x00000011a0d97c24 */ /* 0x000fe2000f8e020d */
[----:B------:R-:W-:Y:S01]  /*17f0*/  LEA R216, P1, R12, UR12, 0x1 ;  /* 0x0000000c0cd87c11 */ /* 0x000fe2000f8208ff */
        /* <DEDUP_REMOVED lines=12> */
[----:B------:R-:W-:Y:S01]  /*18c0*/  IADD3 R16, P0, PT, R18, R153, RZ ;  /* 0x0000009912107210 */ /* 0x000fe20007f1e0ff */
[----:B------:R-:W-:Y:S01]  /*18d0*/  LDGSTS.E.BYPASS.LTC128B.128 [R2+0x1800], desc[UR24][R8.64] ;  /* 0x0180000008027fae */ /* 0x000fe2000b981a18 */
[----:B------:R-:W-:-:S03]  /*18e0*/  VIADD R219, R151, 0xffffffff ;  /* 0xffffffff97db7836 */ /* 0x000fc60000000000 */
[----:B------:R-:W-:Y:S01]  /*18f0*/  IMAD.X R17, R19, 0x1, R0, P0 ;  /* 0x0000000113117824 */ /* 0x000fe200000e0600 */
[----:B------:R2:W-:Y:S01]  /*1900*/  LDGSTS.E.BYPASS.LTC128B.128 [R2+0x2000], desc[UR24][R6.64] ;  /* 0x0200000006027fae */ /* 0x0005e2000b981a18 */
[----:B------:R-:W-:-:S03]  /*1910*/  IMAD.SHL.U32 R227, R219, 0x100, RZ ;  /* 0x00000100dbe37824 */ /* 0x000fc600078e00ff */
[----:B------:R3:W-:Y:S04]  /*1920*/  LDGSTS.E.BYPASS.LTC128B.128 [R2+0x2800], desc[UR24][R4.64] ;  /* 0x0280000004027fae */ /* 0x0007e8000b981a18 */
[----:B------:R-:W-:Y:S01]  /*1930*/  LDGSTS.E.BYPASS.LTC128B.128 [R2+0x3000], desc[UR24][R18.64] ;  /* 0x0300000012027fae */ /* 0x000fe2000b981a18 */
[----:B-1----:R-:W-:-:S03]  /*1940*/  IADD3 R14, P0, PT, R16, R153, RZ ;  /* 0x00000099100e7210 */ /* 0x002fc60007f1e0ff */
[----:B------:R1:W-:Y:S02]  /*1950*/  LDGSTS.E.BYPASS.LTC128B.128 [R2+0x3800], desc[UR24][R16.64] ;  /* 0x0380000010027fae */ /* 0x0003e4000b981a18 */
[----:B------:R-:W-:Y:S01]  /*1960*/  IMAD.X R15, R17, 0x1, R0, P0 ;  /* 0x00000001110f7824 */ /* 0x000fe200000e0600 */
[----:B------:R-:W-:-:S04]  /*1970*/  IADD3 R10, P0, PT, R14, R153, RZ ;  /* 0x000000990e0a7210 */ /* 0x000fc80007f1e0ff */
[----:B------:R-:W-:Y:S01]  /*1980*/  LDGSTS.E.BYPASS.LTC128B.128 [R2+0x4000], desc[UR24][R14.64] ;  /* 0x040000000e027fae */ /* 0x000fe2000b981a18 */
[----:B------:R-:W-:Y:S01]  /*1990*/  IMAD.X R11, R15, 0x1, R0, P0 ;  /* 0x000000010f0b7824 */ /* 0x000fe200000e0600 */
[----:B------:R-:W-:-:S04]  /*19a0*/  IADD3 R12, P0, PT, R216, UR4, RZ ;  /* 0x00000004d80c7c10 */ /* 0x000fc8000ff1e0ff */
[----:B------:R4:W-:Y:S01]  /*19b0*/  LDGSTS.E.BYPASS.LTC128B.128 [R2+0x4800], desc[UR24][R10.64] ;  /* 0x048000000a027fae */ /* 0x0009e2000b981a18 */
[----:B------:R-:W-:Y:S02]  /*19c0*/  IADD3.X R13, PT, PT, R217, UR16, RZ, P0, !PT ;  /* 0x00000010d90d7c10 */ /* 0x000fe400087fe4ff */
[----:B--2---:R-:W-:Y:S01]  /*19d0*/  LOP3.LUT R6, R211, 0x8, RZ, 0xc0, !PT ;  /* 0x00000008d3067812 */ /* 0x004fe200078ec0ff */
[----:B------:R-:W0:Y:S01]  /*19e0*/  LDGDEPBAR ;  /* 0x00000000000079af */ /* 0x000e220000000000 */
[C---:B---3--:R-:W-:Y:S02]  /*19f0*/  LOP3.LUT R5, R210.reuse, 0x100, RZ, 0xc0, !PT ;  /* 0x00000100d2057812 */ /* 0x048fe400078ec0ff */
[----:B------:R-:W-:Y:S02]  /*1a00*/  LOP3.LUT R210, R210, 0x3e00, RZ, 0xc0, !PT ;  /* 0x00003e00d2d27812 */ /* 0x000fe400078ec0ff */
[----:B------:R-:W-:Y:S02]  /*1a10*/  LOP3.LUT R4, R5, 0x20, R156, 0xf8, !PT ;  /* 0x0000002005047812 */ /* 0x000fe400078ef89c */
[----:B-1----:R-:W-:-:S02]  /*1a20*/  LOP3.LUT R17, R3, 0x8, R208, 0x78, !PT ;  /* 0x0000000803117812 */ /* 0x002fc400078e78d0 */
[----:B------:R-:W-:Y:S02]  /*1a30*/  LOP3.LUT R3, R3, R6, RZ, 0x3c, !PT ;  /* 0x0000000603037212 */ /* 0x000fe400078e3cff */
[----:B------:R-:W-:Y:S02]  /*1a40*/  LOP3.LUT R17, R4, R17, RZ, 0xfc, !PT ;  /* 0x0000001104117212 */ /* 0x000fe400078efcff */
[--C-:B------:R-:W-:Y:S02]  /*1a50*/  LOP3.LUT R4, R210, 0x120, R156.reuse, 0xf8, !PT ;  /* 0x00000120d2047812 */ /* 0x100fe400078ef89c */
[----:B------:R-:W-:Y:S02]  /*1a60*/  LEA R17, R17, UR5, 0x1 ;  /* 0x0000000511117c11 */ /* 0x000fe4000f8e08ff */
[----:B------:R-:W-:Y:S02]  /*1a70*/  LOP3.LUT R19, R4, R3, RZ, 0xfc, !PT ;  /* 0x0000000304137212 */ /* 0x000fe400078efcff */
[----:B------:R-:W-:-:S02]  /*1a80*/  LOP3.LUT R3, R3, 0x120, R156, 0xf8, !PT ;  /* 0x0000012003037812 */ /* 0x000fc400078ef89c */
[----:B----4-:R-:W-:Y:S01]  /*1a90*/  IADD3 R10, P0, PT, R12, UR4, RZ ;  /* 0x000000040c0a7c10 */ /* 0x010fe2000ff1e0ff */
[----:B------:R-:W-:-:S04]  /*1aa0*/  DEPBAR.LE SB0, 0x0 ;  /* 0x000080000000791a */ /* 0x000fc80000000000 */
[----:B------:R-:W-:Y:S01]  /*1ab0*/  BAR.SYNC.DEFER_BLOCKING 0x0 ;  /* 0x0000000000007b1d */ /* 0x000fe20000010000 */
[----:B------:R-:W-:Y:S02]  /*1ac0*/  IADD3.X R11, PT, PT, R13, UR16, RZ, P0, !PT ;  /* 0x000000100d0b7c10 */ /* 0x000fe400087fe4ff */
[----:B------:R-:W-:Y:S02]  /*1ad0*/  IADD3 R14, P0, PT, R10, UR4, RZ ;  /* 0x000000040a0e7c10 */ /* 0x000fe4000ff1e0ff */
[----:B------:R-:W-:Y:S02]  /*1ae0*/  LEA R19, R19, UR5, 0x1 ;  /* 0x0000000513137c11 */ /* 0x000fe4000f8e08ff */
[----:B------:R-:W-:Y:S02]  /*1af0*/  IADD3.X R15, PT, PT, R11, UR16, RZ, P0, !PT ;  /* 0x000000100b0f7c10 */ /* 0x000fe400087fe4ff */
[----:B------:R-:W-:-:S04]  /*1b00*/  IADD3 R6, P0, PT, R14, UR4, RZ ;  /* 0x000000040e067c10 */ /* 0x000fc8000ff1e0ff */
[----:B------:R-:W-:Y:S02]  /*1b10*/  IADD3.X R7, PT, PT, R15, UR16, RZ, P0, !PT ;  /* 0x000000100f077c10 */ /* 0x000fe400087fe4ff */
[----:B------:R-:W-:-:S04]  /*1b20*/  IADD3 R8, P0, PT, R6, UR4, RZ ;  /* 0x0000000406087c10 */ /* 0x000fc8000ff1e0ff */
[----:B------:R-:W-:Y:S02]  /*1b30*/  IADD3.X R9, PT, PT, R7, UR16, RZ, P0, !PT ;  /* 0x0000001007097c10 */ /* 0x000fe400087fe4ff */
[----:B------:R-:W-:Y:S01]  /*1b40*/  IADD3 R22, P0, PT, R8, UR4, RZ ;  /* 0x0000000408167c10 */ /* 0x000fe2000ff1e0ff */
[----:B------:R-:W-:Y:S01]  /*1b50*/  @!PT LDS RZ, [RZ] ;  /* 0x00000000fffff984 */ /* 0x000fe20000000800 */
[----:B------:R-:W-:Y:S01]  /*1b60*/  @!PT LDS RZ, [RZ] ;  /* 0x00000000fffff984 */ /* 0x000fe20000000800 */
[----:B------:R-:W-:Y:S01]  /*1b70*/  @!PT LDS RZ, [RZ] ;  /* 0x00000000fffff984 */ /* 0x000fe20000000800 */
[----:B------:R-:W-:Y:S03]  /*1b80*/  LDGSTS.E.BYPASS.LTC128B.128 [R2+0x5000], desc[UR24][R216.64] ;  /* 0x05000000d8027fae */ /* 0x000fe6000b981a18 */
[----:B------:R-:W-:Y:S02]  /*1b90*/  IADD3.X R23, PT, PT, R9, UR16, RZ, P0, !PT ;  /* 0x0000001009177c10 */ /* 0x000fe400087fe4ff */
[----:B------:R-:W-:Y:S01]  /*1ba0*/  IADD3 R20, P0, PT, R22, UR4, RZ ;  /* 0x0000000416147c10 */ /* 0x000fe2000ff1e0ff */
[----:B------:R-:W-:Y:S03]  /*1bb0*/  LDGSTS.E.BYPASS.LTC128B.128 [R2+0x5800], desc[UR24][R12.64] ;  /* 0x058000000c027fae */ /* 0x000fe6000b981a18 */
[----:B------:R-:W-:Y:S01]  /*1bc0*/  IADD3.X R21, PT, PT, R23, UR16, RZ, P0, !PT ;  /* 0x0000001017157c10 */ /* 0x000fe200087fe4ff */
[----:B------:R-:W-:Y:S01]  /*1bd0*/  LDGSTS.E.BYPASS.LTC128B.128 [R2+0x6000], desc[UR24][R10.64] ;  /* 0x060000000a027fae */ /* 0x000fe2000b981a18 */
[----:B------:R-:W-:-:S03]  /*1be0*/  LOP3.LUT P0, RZ, R208, 0x4, RZ, 0xc0, !PT ;  /* 0x00000004d0ff7812 */ /* 0x000fc6000780c0ff */
[----:B------:R1:W-:Y:S01]  /*1bf0*/  LDGSTS.E.BYPASS.LTC128B.128 [R2+0x6800], desc[UR24][R14.64] ;  /* 0x068000000e027fae */ /* 0x0003e2000b981a18 */
[----:B------:R-:W-:-:S03]  /*1c00*/  SEL R152, R152, 0xffffffe0, !P0 ;  /* 0xffffffe098987807 */ /* 0x000fc60004000000 */
[----:B------:R2:W-:Y:S02]  /*1c10*/  LDGSTS.E.BYPASS.LTC128B.128 [R2+0x7000], desc[UR24][R6.64] ;  /* 0x0700000006027fae */ /* 0x0005e4000b981a18 */
[C---:B------:R-:W-:Y:S02]  /*1c20*/  IMAD.IADD R140, R152.reuse, 0x1, R19 ;  /* 0x00000001988c7824 */ /* 0x040fe400078e0213 */
[----:B------:R3:W-:Y:S01]  /*1c30*/  LDGSTS.E.BYPASS.LTC128B.128 [R2+0x7800], desc[UR24][R8.64] ;  /* 0x0780000008027fae */ /* 0x0007e2000b981a18 */
[----:B------:R-:W-:-:S03]  /*1c40*/  IMAD.IADD R154, R152, 0x1, R17 ;  /* 0x00000001989a7824 */ /* 0x000fc600078e0211 */
[----:B------:R-:W-:Y:S04]  /*1c50*/  LDGSTS.E.BYPASS.LTC128B.128 [R2+0x8000], desc[UR24][R22.64] ;  /* 0x0800000016027fae */ /* 0x000fe8000b981a18 */
[----:B------:R4:W-:Y:S04]  /*1c60*/  LDGSTS.E.BYPASS.LTC128B.128 [R2+0x8800], desc[UR24][R20.64] ;  /* 0x0880000014027fae */ /* 0x0009e8000b981a18 */
[----:B------:R-:W-:Y:S04]  /*1c70*/  LDSM.16.M88.4 R132, [R17+0x4c00] ;  /* 0x004c00001184783b */ /* 0x000fe80000000200 */
[----:B------:R-:W-:Y:S04]  /*1c80*/  LDSM.16.M88.4 R124, [R17+0x1400] ;  /* 0x00140000117c783b */ /* 0x000fe80000000200 */
[----:B-1----:R-:W1:Y:S04]  /*1c90*/  LDSM.16.M88.4 R12, [R19] ;  /* 0x00000000130c783b */ /* 0x002e680000000200 */
[----:B--2---:R-:W3:Y:S04]  /*1ca0*/  LDSM.16.M88.4 R4, [R17+0x1000] ;  /* 0x001000001104783b */ /* 0x004ee80000000200 */
[----:B------:R-:W2:Y:S04]  /*1cb0*/  LDSM.16.M88.4 R116, [R17+0x1800] ;  /* 0x001800001174783b */ /* 0x000ea80000000200 */
[----:B------:R-:W5:Y:S04]  /*1cc0*/  LDSM.16.M88.4 R108, [R17+0x1c00] ;  /* 0x001c0000116c783b */ /* 0x000f680000000200 */
[----:B------:R-:W5:Y:S04]  /*1cd0*/  LDSM.16.M88.4 R100, [R17+0x2000] ;  /* 0x002000001164783b */ /* 0x000f680000000200 */
[----:B------:R-:W5:Y:S04]  /*1ce0*/  LDSM.16.M88.4 R92, [R17+0x2400] ;  /* 0x00240000115c783b */ /* 0x000f680000000200 */
[----:B------:R-:W5:Y:S04]  /*1cf0*/  LDSM.16.M88.4 R84, [R17+0x2800] ;  /* 0x002800001154783b */ /* 0x000f680000000200 */
[----:B------:R-:W5:Y:S04]  /*1d00*/  LDSM.16.M88.4 R76, [R17+0x2c00] ;  /* 0x002c0000114c783b */ /* 0x000f680000000200 */
[----:B------:R-:W5:Y:S04]  /*1d10*/  LDSM.16.M88.4 R68, [R17+0x3000] ;  /* 0x003000001144783b */ /* 0x000f680000000200 */
[----:B------:R-:W5:Y:S04]  /*1d20*/  LDSM.16.M88.4 R60, [R17+0x3400] ;  /* 0x00340000113c783b */ /* 0x000f680000000200 */
[----:B------:R-:W5:Y:S01]  /*1d30*/  LDSM.16.M88.4 R52, [R17+0x3800] ;  /* 0x003800001134783b */ /* 0x000f620000000200 */
[C---:B-1----:R-:W-:Y:S03]  /*1d40*/  HMMA.16816.F32.BF16 R128, R12.reuse, R124, RZ ;  /* 0x0000007c0c80723c */ /* 0x042fe600000418ff */
[----:B------:R-:W1:Y:S04]  /*1d50*/  LDSM.16.M88.4 R44, [R17+0x3c00] ;  /* 0x003c0000112c783b */ /* 0x000e680000000200 */
[----:B------:R-:W1:Y:S01]  /*1d60*/  LDSM.16.M88.4 R36, [R17+0x4000] ;  /* 0x004000001124783b */ /* 0x000e620000000200 */
[C---:B---3--:R-:W-:Y:S03]  /*1d70*/  HMMA.16816.F32.BF16 R8, R12.reuse, R4, RZ ;  /* 0x000000040c08723c */ /* 0x048fe600000418ff */
[----:B------:R-:W3:Y:S04]  /*1d80*/  LDSM.16.M88.4 R28, [R17+0x4400] ;  /* 0x00440000111c783b */ /* 0x000ee80000000200 */
[----:B----4-:R4:W3:Y:S01]  /*1d90*/  LDSM.16.M88.4 R20, [R17+0x4800] ;  /* 0x004800001114783b */ /* 0x0108e20000000200 */
[C---:B------:R-:W-:Y:S03]  /*1da0*/  HMMA.16816.F32.BF16 R4, R12.reuse, R6, RZ ;  /* 0x000000060c04723c */ /* 0x040fe600000418ff */
[----:B------:R-:W-:Y:S04]  /*1db0*/  LDSM.16.M88.4 R140, [R140] ;  /* 0x000000008c8c783b */ /* 0x000fe80000000200 */
[----:B------:R-:W3:Y:S01]  /*1dc0*/  LDSM.16.M88.4 R144, [R154+0x1000] ;  /* 0x001000009a90783b */ /* 0x000ee20000000200 */
[C---:B--2---:R-:W-:Y:S03]  /*1dd0*/  HMMA.16816.F32.BF16 R120, R12.reuse, R116, RZ ;  /* 0x000000740c78723c */ /* 0x044fe600000418ff */
[----:B------:R-:W2:Y:S04]  /*1de0*/  LDSM.16.M88.4 R136, [R154+0x1400] ;  /* 0x001400009a88783b */ /* 0x000ea80000000200 */
[----:B------:R-:W0:Y:S01]  /*1df0*/  LDGDEPBAR ;  /* 0x00000000000079af */ /* 0x000e220000000000 */
[C---:B-----5:R-:W-:Y:S08]  /*1e00*/  HMMA.16816.F32.BF16 R112, R12.reuse, R108, RZ ;  /* 0x0000006c0c70723c */ /* 0x060ff000000418ff */
[----:B----4-:R-:W-:Y:S01]  /*1e10*/  HMMA.16816.F32.BF16 R16, R12, R132, RZ ;  /* 0x000000840c10723c */ /* 0x010fe200000418ff */
[----:B------:R-:W-:-:S04]  /*1e20*/  LOP3.LUT R132, R211, 0x1f0, RZ, 0xc0, !PT ;  /* 0x000001f0d3847812 */ /* 0x000fc800078ec0ff */
[----:B------:R-:W-:Y:S01]  /*1e30*/  IADD3 R132, PT, PT, R161, R132, R158 ;  /* 0x00000084a1847210 */ /* 0x000fe20007ffe09e */
[----:B------:R-:W-:Y:S02]  /*1e40*/  IMAD.SHL.U32 R158, R208, 0x2, RZ ;  /* 0x00000002d09e7824 */ /* 0x000fe400078e00ff */
[----:B------:R-:W-:Y:S01]  /*1e50*/  HMMA.16816.F32.BF16 R104, R12, R100, RZ ;  /* 0x000000640c68723c */ /* 0x000fe200000418ff */
[----:B------:R-:W-:-:S07]  /*1e60*/  IADD3 R132, PT, PT, R155, -UR22, R132 ;  /* 0x800000169b847c10 */ /* 0x000fce000fffe084 */
[C---:B------:R-:W-:Y:S08]  /*1e70*/  HMMA.16816.F32.BF16 R96, R12.reuse, R92, RZ ;  /* 0x0000005c0c60723c */ /* 0x040ff000000418ff */
[C---:B------:R-:W-:Y:S08]  /*1e80*/  HMMA.16816.F32.BF16 R88, R12.reuse, R84, RZ ;  /* 0x000000540c58723c */ /* 0x040ff000000418ff */
[C---:B------:R-:W-:Y:S08]  /*1e90*/  HMMA.16816.F32.BF16 R80, R12.reuse, R76, RZ ;  /* 0x0000004c0c50723c */ /* 0x040ff000000418ff */
[C---:B------:R-:W-:Y:S08]  /*1ea0*/  HMMA.16816.F32.BF16 R72, R12.reuse, R68, RZ ;  /* 0x000000440c48723c */ /* 0x040ff000000418ff */
[C---:B------:R-:W-:Y:S08]  /*1eb0*/  HMMA.16816.F32.BF16 R64, R12.reuse, R60, RZ ;  /* 0x0000003c0c40723c */ /* 0x040ff000000418ff */
[C---:B------:R-:W-:Y:S08]  /*1ec0*/  HMMA.16816.F32.BF16 R56, R12.reuse, R52, RZ ;  /* 0x000000340c38723c */ /* 0x040ff000000418ff */
[C---:B-1----:R-:W-:Y:S08]  /*1ed0*/  HMMA.16816.F32.BF16 R48, R12.reuse, R44, RZ ;  /* 0x0000002c0c30723c */ /* 0x042ff000000418ff */
[C---:B------:R-:W-:Y:S08]  /*1ee0*/  HMMA.16816.F32.BF16 R40, R12.reuse, R36, RZ ;  /* 0x000000240c28723c */ /* 0x040ff000000418ff */
[C---:B---3--:R-:W-:Y:S08]  /*1ef0*/  HMMA.16816.F32.BF16 R32, R12.reuse, R28, RZ ;  /* 0x0000001c0c20723c */ /* 0x048ff000000418ff */
[----:B------:R-:W-:Y:S08]  /*1f00*/  HMMA.16816.F32.BF16 R24, R12, R20, RZ ;  /* 0x000000140c18723c */ /* 0x000ff000000418ff */
[----:B------:R-:W-:Y:S01]  /*1f10*/  HMMA.16816.F32.BF16 R8, R140, R144, R8 ;  /* 0x000000908c08723c */ /* 0x000fe20000041808 */
[----:B------:R-:W-:Y:S01]  /*1f20*/  IMAD.IADD R144, R132, 0x1, R157 ;  /* 0x0000000184907824 */ /* 0x000fe200078e029d */
[----:B------:R-:W-:-:S04]  /*1f30*/  LOP3.LUT R157, R227, 0x6, R158, 0xf8, !PT ;  /* 0x00000006e39d7812 */ /* 0x000fc800078ef89e */
[C-C-:B------:R-:W-:Y:S02]  /*1f40*/  VIADDMNMX R156, R144.reuse, 0x1, R155.reuse, PT ;  /* 0x00000001909c7846 */ /* 0x140fe4000380019b */
[C---:B------:R-:W-:Y:S01]  /*1f50*/  HMMA.16816.F32.BF16 R124, R12.reuse, R126, RZ ;  /* 0x0000007e0c7c723c */ /* 0x040fe200000418ff */
[----:B------:R-:W-:Y:S02]  /*1f60*/  VIADDMNMX R155, R144, 0x9, R155, PT ;  /* 0x00000009909b7846 */ /* 0x000fe4000380019b */
[C---:B------:R-:W-:Y:S02]  /*1f70*/  LOP3.LUT R144, R157.reuse, 0x1, RZ, 0xfc, !PT ;  /* 0x000000019d907812 */ /* 0x040fe400078efcff */
[----:B------:R-:W-:Y:S02]  /*1f80*/  LOP3.LUT R145, R157, 0x9, RZ, 0xfc, !PT ;  /* 0x000000099d917812 */ /* 0x000fe400078efcff */
[C---:B------:R-:W-:Y:S01]  /*1f90*/  ISETP.GE.AND P1, PT, R144.reuse, R156, PT ;  /* 0x0000009c9000720c */ /* 0x040fe20003f26270 */
[----:B------:R-:W-:Y:S01]  /*1fa0*/  HMMA.16816.F32.BF16 R116, R12, R118, RZ ;  /* 0x000000760c74723c */ /* 0x000fe200000418ff */
[----:B------:R-:W-:-:S02]  /*1fb0*/  ISETP.GE.AND P0, PT, R144, R155, PT ;  /* 0x0000009b9000720c */ /* 0x000fc40003f06270 */
[CC--:B------:R-:W-:Y:S02]  /*1fc0*/  ISETP.GE.AND P4, PT, R157.reuse, R155.reuse, PT ;  /* 0x0000009b9d00720c */ /* 0x0c0fe40003f86270 */
[----:B------:R-:W-:Y:S02]  /*1fd0*/  LOP3.LUT R144, R157, 0x10, RZ, 0xfc, !PT ;  /* 0x000000109d907812 */ /* 0x000fe400078efcff */
[----:B------:R-:W-:Y:S01]  /*1fe0*/  FSEL R10, R10, -INF , !P4 ;  /* 0xff8000000a0a7808 */ /* 0x000fe20006000000 */
[----:B------:R-:W-:Y:S01]  /*1ff0*/  HMMA.16816.F32.BF16 R108, R12, R110, RZ ;  /* 0x0000006e0c6c723c */ /* 0x000fe200000418ff */
[----:B------:R-:W-:Y:S02]  /*2000*/  FSEL R9, R9, -INF , !P1 ;  /* 0xff80000009097808 */ /* 0x000fe40004800000 */
[C---:B------:R-:W-:Y:S02]  /*2010*/  ISETP.GE.AND P2, PT, R145.reuse, R156, PT ;  /* 0x0000009c9100720c */ /* 0x040fe40003f46270 */
[----:B------:R-:W-:-:S02]  /*2020*/  ISETP.GE.AND P6, PT, R145, R155, PT ;  /* 0x0000009b9100720c */ /* 0x000fc40003fc6270 */
[C---:B------:R-:W-:Y:S01]  /*2030*/  ISETP.GE.AND P4, PT, R144.reuse, R156, PT ;  /* 0x0000009c9000720c */ /* 0x040fe20003f86270 */
[----:B------:R-:W-:Y:S01]  /*2040*/  HMMA.16816.F32.BF16 R100, R12, R102, RZ ;  /* 0x000000660c64723c */ /* 0x000fe200000418ff */
[----:B------:R-:W-:Y:S02]  /*2050*/  ISETP.GE.AND P1, PT, R144, R155, PT ;  /* 0x0000009b9000720c */ /* 0x000fe40003f26270 */
[----:B------:R-:W-:Y:S02]  /*2060*/  FSEL R11, R11, -INF , !P0 ;  /* 0xff8000000b0b7808 */ /* 0x000fe40004000000 */
[----:B------:R-:W-:-:S03]  /*2070*/  LOP3.LUT R158, R157, 0x19, RZ, 0xfc, !PT ;  /* 0x000000199d9e7812 */ /* 0x000fc600078efcff */
        /* <DEDUP_REMOVED lines=16> */
[----:B--2---:R-:W-:Y:S01]  /*2180*/  HMMA.16816.F32.BF16 R128, R140, R136, R128 ;  /* 0x000000888c80723c */ /* 0x004fe20000041880 */
[----:B------:R-:W2:Y:S01]  /*2190*/  LDSM.16.M88.4 R144, [R154+0x1c00] ;  /* 0x001c00009a90783b */ /* 0x000ea20000000200 */
[----:B------:R-:W-:-:S04]  /*21a0*/  LOP3.LUT R137, R157, 0x11, RZ, 0xfc, !PT ;  /* 0x000000119d897812 */ /* 0x000fc800078efcff */
[----:B------:R-:W-:Y:S02]  /*21b0*/  ISETP.GE.AND P0, PT, R137, R156, PT ;  /* 0x0000009c8900720c */ /* 0x000fe40003f06270 */
[----:B------:R-:W-:Y:S03]  /*21c0*/  HMMA.16816.F32.BF16 R124, R140, R138, R124 ;  /* 0x0000008a8c7c723c */ /* 0x000fe6000004187c */
[----:B------:R-:W-:Y:S02]  /*21d0*/  FSEL R136, R4, -INF , !P3 ;  /* 0xff80000004887808 */ /* 0x000fe40005800000 */
[----:B------:R-:W-:Y:S02]  /*21e0*/  LOP3.LUT R4, R157, 0x18, RZ, 0xfc, !PT ;  /* 0x000000189d047812 */ /* 0x000fe400078efcff */
[----:B------:R-:W-:Y:S02]  /*21f0*/  ISETP.GE.AND P3, PT, R137, R155, PT ;  /* 0x0000009b8900720c */ /* 0x000fe40003f66270 */
[----:B------:R-:W-:-:S02]  /*2200*/  FSEL R137, R6, -INF , !P5 ;  /* 0xff80000006897808 */ /* 0x000fc40006800000 */
[----:B------:R-:W-:Y:S02]  /*2210*/  FSEL R138, R5, -INF , !P2 ;  /* 0xff800000058a7808 */ /* 0x000fe40005000000 */
[C---:B------:R-:W-:Y:S02]  /*2220*/  ISETP.GE.AND P5, PT, R4.reuse, R156, PT ;  /* 0x0000009c0400720c */ /* 0x040fe40003fa6270 */
[----:B------:R-:W-:Y:S01]  /*2230*/  ISETP.GE.AND P2, PT, R4, R155, PT ;  /* 0x0000009b0400720c */ /* 0x000fe20003f46270 */
[----:B-1----:R-:W-:Y:S01]  /*2240*/  HMMA.16816.F32.BF16 R120, R140, R132, R120 ;  /* 0x000000848c78723c */ /* 0x002fe20000041878 */
[----:B------:R-:W-:Y:S02]  /*2250*/  LOP3.LUT R4, R157, 0x20, RZ, 0xfc, !PT ;  /* 0x000000209d047812 */ /* 0x000fe400078efcff */
[----:B------:R-:W-:Y:S02]  /*2260*/  FSEL R139, R7, -INF , !P6 ;  /* 0xff800000078b7808 */ /* 0x000fe40007000000 */
[----:B------:R-:W-:-:S02]  /*2270*/  FSEL R159, R128, -INF , !P4 ;  /* 0xff800000809f7808 */ /* 0x000fc40006000000 */
[----:B------:R-:W-:Y:S01]  /*2280*/  LOP3.LUT R132, R157, 0x21, RZ, 0xfc, !PT ;  /* 0x000000219d847812 */ /* 0x000fe200078efcff */
[C---:B------:R-:W-:Y:S01]  /*2290*/  HMMA.16816.F32.BF16 R116, R140.reuse, R134, R116 ;  /* 0x000000868c74723c */ /* 0x040fe20000041874 */
[-C--:B------:R-:W-:Y:S02]  /*22a0*/  ISETP.GE.AND P6, PT, R158, R156.reuse, PT ;  /* 0x0000009c9e00720c */ /* 0x080fe40003fc6270 */
[----:B------:R-:W-:Y:S02]  /*22b0*/  FSEL R130, R130, -INF , !P1 ;  /* 0xff80000082827808 */ /* 0x000fe40004800000 */
[----:B------:R-:W-:Y:S02]  /*22c0*/  FSEL R129, R129, -INF , !P0 ;  /* 0xff80000081817808 */ /* 0x000fe40004000000 */
[----:B------:R-:W-:Y:S01]  /*22d0*/  FSEL R128, R124, -INF , !P5 ;  /* 0xff8000007c807808 */ /* 0x000fe20006800000 */
[----:B--2---:R-:W-:Y:S01]  /*22e0*/  HMMA.16816.F32.BF16 R112, R140, R144, R112 ;  /* 0x000000908c70723c */ /* 0x004fe20000041870 */
[----:B------:R-:W-:-:S02]  /*22f0*/  ISETP.GE.AND P1, PT, R4, R156, PT ;  /* 0x0000009c0400720c */ /* 0x000fc40003f26270 */
[-C--:B------:R-:W-:Y:S02]  /*2300*/  ISETP.GE.AND P0, PT, R4, R155.reuse, PT ;  /* 0x0000009b0400720c */ /* 0x080fe40003f06270 */
[----:B------:R-:W-:Y:S01]  /*2310*/  LOP3.LUT R124, R157, 0x28, RZ, 0xfc, !PT ;  /* 0x000000289d7c7812 */ /* 0x000fe200078efcff */
[----:B------:R-:W1:Y:S01]  /*2320*/  LDSM.16.M88.4 R4, [R154+0x2000] ;  /* 0x002000009a04783b */ /* 0x000e620000000200 */
[----:B------:R-:W-:Y:S01]  /*2330*/  FSEL R131, R131, -INF , !P3 ;  /* 0xff80000083837808 */ /* 0x000fe20005800000 */
[----:B------:R-:W-:Y:S01]  /*2340*/  HMMA.16816.F32.BF16 R108, R140, R146, R108 ;  /* 0x000000928c6c723c */ /* 0x000fe2000004186c */
[C---:B------:R-:W-:Y:S02]  /*2350*/  ISETP.GE.AND P3, PT, R132.reuse, R156, PT ;  /* 0x0000009c8400720c */ /* 0x040fe40003f66270 */
[-C--:B------:R-:W-:Y:S02]  /*2360*/  ISETP.GE.AND P5, PT, R132, R155.reuse, PT ;  /* 0x0000009b8400720c */ /* 0x080fe40003fa6270 */
[----:B------:R-:W-:-:S02]  /*2370*/  ISETP.GE.AND P4, PT, R158, R155, PT ;  /* 0x0000009b9e00720c */ /* 0x000fc40003f86270 */
[----:B------:R-:W-:Y:S02]  /*2380*/  FSEL R132, R126, -INF , !P2 ;  /* 0xff8000007e847808 */ /* 0x000fe40005000000 */
[----:B------:R-:W-:Y:S02]  /*2390*/  FSEL R133, R125, -INF , !P6 ;  /* 0xff8000007d857808 */ /* 0x000fe40007000000 */
[C---:B------:R-:W-:Y:S02]  /*23a0*/  LOP3.LUT R135, R157.reuse, 0x29, RZ, 0xfc, !PT ;  /* 0x000000299d877812 */ /* 0x040fe400078efcff */
[C---:B------:R-:W-:Y:S02]  /*23b0*/  ISETP.GE.AND P2, PT, R124.reuse, R156, PT ;  /* 0x0000009c7c00720c */ /* 0x040fe40003f46270 */
[----:B------:R-:W-:Y:S02]  /*23c0*/  ISETP.GE.AND P6, PT, R124, R155, PT ;  /* 0x0000009b7c00720c */ /* 0x000fe40003fc6270 */
[----:B------:R-:W-:-:S02]  /*23d0*/  LOP3.LUT R124, R157, 0x30, RZ, 0xfc, !PT ;  /* 0x000000309d7c7812 */ /* 0x000fc400078efcff */
[----:B------:R-:W-:Y:S02]  /*23e0*/  FSEL R134, R127, -INF , !P4 ;  /* 0xff8000007f867808 */ /* 0x000fe40006000000 */
[----:B------:R-:W-:Y:S02]  /*23f0*/  FSEL R120, R120, -INF , !P1 ;  /* 0xff80000078787808 */ /* 0x000fe40004800000 */
[C---:B------:R-:W-:Y:S02]  /*2400*/  ISETP.GE.AND P4, PT, R135.reuse, R156, PT ;  /* 0x0000009c8700720c */ /* 0x040fe40003f86270 */
[----:B------:R-:W-:Y:S02]  /*2410*/  ISETP.GE.AND P1, PT, R135, R155, PT ;  /* 0x0000009b8700720c */ /* 0x000fe40003f26270 */
[----:B------:R-:W-:Y:S02]  /*2420*/  FSEL R135, R122, -INF , !P0 ;  /* 0xff8000007a877808 */ /* 0x000fe40004000000 */
[----:B------:R-:W-:-:S02]  /*2430*/  FSEL R121, R121, -INF , !P3 ;  /* 0xff80000079797808 */ /* 0x000fc40005800000 */
[C---:B------:R-:W-:Y:S02]  /*2440*/  ISETP.GE.AND P0, PT, R124.reuse, R156, PT ;  /* 0x0000009c7c00720c */ /* 0x040fe40003f06270 */
[----:B------:R-:W-:Y:S02]  /*2450*/  ISETP.GE.AND P3, PT, R124, R155, PT ;  /* 0x0000009b7c00720c */ /* 0x000fe40003f66270 */
[----:B------:R-:W2:Y:S01]  /*2460*/  LDSM.16.M88.4 R124, [R154+0x2400] ;  /* 0x002400009a7c783b */ /* 0x000ea20000000200 */
[C---:B------:R-:W-:Y:S02]  /*2470*/  LOP3.LUT R144, R157.reuse, 0x31, RZ, 0xfc, !PT ;  /* 0x000000319d907812 */ /* 0x040fe400078efcff */
[----:B------:R-:W-:Y:S01]  /*2480*/  FSEL R122, R116, -INF , !P2 ;  /* 0xff800000747a7808 */ /* 0x000fe20005000000 */
[----:B-1----:R-:W-:Y:S01]  /*2490*/  HMMA.16816.F32.BF16 R104, R140, R4, R104 ;  /* 0x000000048c68723c */ /* 0x002fe20000041868 */
[----:B------:R-:W-:Y:S02]  /*24a0*/  LOP3.LUT R116, R157, 0x38, RZ, 0xfc, !PT ;  /* 0x000000389d747812 */ /* 0x000fe400078efcff */
[----:B------:R-:W-:-:S02]  /*24b0*/  FSEL R123, R123, -INF , !P5 ;  /* 0xff8000007b7b7808 */ /* 0x000fc40006800000 */
[CC--:B------:R-:W-:Y:S02]  /*24c0*/  ISETP.GE.AND P5, PT, R144.reuse, R156.reuse, PT ;  /* 0x0000009c9000720c */ /* 0x0c0fe40003fa6270 */
[----:B------:R-:W-:Y:S01]  /*24d0*/  ISETP.GE.AND P2, PT, R144, R155, PT ;  /* 0x0000009b9000720c */ /* 0x000fe20003f46270 */
[----:B------:R-:W-:Y:S01]  /*24e0*/  HMMA.16816.F32.BF16 R100, R140, R6, R100 ;  /* 0x000000068c64723c */ /* 0x000fe20000041864 */
[----:B------:R-:W-:Y:S02]  /*24f0*/  FSEL R144, R118, -INF , !P6 ;  /* 0xff80000076907808 */ /* 0x000fe40007000000 */
[----:B------:R-:W-:Y:S02]  /*2500*/  FSEL R145, R117, -INF , !P4 ;  /* 0xff80000075917808 */ /* 0x000fe40006000000 */
[----:B------:R-:W-:Y:S02]  /*2510*/  LOP3.LUT R147, R157, 0x39, RZ, 0xfc, !PT ;  /* 0x000000399d937812 */ /* 0x000fe400078efcff */
[----:B------:R-:W-:-:S02]  /*2520*/  ISETP.GE.AND P6, PT, R116, R156, PT ;  /* 0x0000009c7400720c */ /* 0x000fc40003fc6270 */
[-C--:B------:R-:W-:Y:S02]  /*2530*/  ISETP.GE.AND P4, PT, R116, R155.reuse, PT ;  /* 0x0000009b7400720c */ /* 0x080fe40003f86270 */
[----:B------:R-:W-:Y:S02]  /*2540*/  LOP3.LUT R116, R157, 0x40, RZ, 0xfc, !PT ;  /* 0x000000409d747812 */ /* 0x000fe400078efcff */
[----:B------:R-:W-:Y:S02]  /*2550*/  FSEL R146, R119, -INF , !P1 ;  /* 0xff80000077927808 */ /* 0x000fe40004800000 */
[----:B------:R-:W-:Y:S02]  /*2560*/  FSEL R112, R112, -INF , !P0 ;  /* 0xff80000070707808 */ /* 0x000fe40004000000 */
[C---:B------:R-:W-:Y:S02]  /*2570*/  ISETP.GE.AND P1, PT, R147.reuse, R156, PT ;  /* 0x0000009c9300720c */ /* 0x040fe40003f26270 */
[----:B------:R-:W-:-:S02]  /*2580*/  ISETP.GE.AND P0, PT, R147, R155, PT ;  /* 0x0000009b9300720c */ /* 0x000fc40003f06270 */
[----:B------:R-:W-:Y:S02]  /*2590*/  FSEL R147, R114, -INF , !P3 ;  /* 0xff80000072937808 */ /* 0x000fe40005800000 */
[----:B------:R-:W-:Y:S02]  /*25a0*/  FSEL R113, R113, -INF , !P5 ;  /* 0xff80000071717808 */ /* 0x000fe40006800000 */
[C---:B------:R-:W-:Y:S02]  /*25b0*/  ISETP.GE.AND P3, PT, R116.reuse, R156, PT ;  /* 0x0000009c7400720c */ /* 0x040fe40003f66270 */
[----:B------:R-:W-:Y:S01]  /*25c0*/  ISETP.GE.AND P5, PT, R116, R155, PT ;  /* 0x0000009b7400720c */ /* 0x000fe20003fa6270 */
[----:B--2---:R-:W-:Y:S01]  /*25d0*/  HMMA.16816.F32.BF16 R96, R140, R124, R96 ;  /* 0x0000007c8c60723c */ /* 0x004fe20000041860 */
[----:B------:R-:W1:Y:S01]  /*25e0*/  LDSM.16.M88.4 R116, [R154+0x2800] ;  /* 0x002800009a74783b */ /* 0x000e620000000200 */
[----:B------:R-:W-:Y:S02]  /*25f0*/  LOP3.LUT R4, R157, 0x41, RZ, 0xfc, !PT ;  /* 0x000000419d047812 */ /* 0x000fe400078efcff */
[----:B------:R-:W-:-:S02]  /*2600*/  FSEL R115, R115, -INF , !P2 ;  /* 0xff80000073737808 */ /* 0x000fc40005000000 */
[----:B------:R-:W-:Y:S02]  /*2610*/  FSEL R108, R108, -INF , !P6 ;  /* 0xff8000006c6c7808 */ /* 0x000fe40007000000 */
[C---:B------:R-:W-:Y:S01]  /*2620*/  ISETP.GE.AND P2, PT, R4.reuse, R156, PT ;  /* 0x0000009c0400720c */ /* 0x040fe20003f46270 */
[----:B------:R-:W-:Y:S01]  /*2630*/  HMMA.16816.F32.BF16 R92, R140, R126, R92 ;  /* 0x0000007e8c5c723c */ /* 0x000fe2000004185c */
[----:B------:R-:W-:Y:S02]  /*2640*/  ISETP.GE.AND P6, PT, R4, R155, PT ;  /* 0x0000009b0400720c */ /* 0x000fe40003fc6270 */
[----:B------:R-:W-:Y:S02]  /*2650*/  LOP3.LUT R4, R157, 0x48, RZ, 0xfc, !PT ;  /* 0x000000489d047812 */ /* 0x000fe400078efcff */
[----:B------:R-:W-:Y:S02]  /*2660*/  FSEL R110, R110, -INF , !P4 ;  /* 0xff8000006e6e7808 */ /* 0x000fe40006000000 */
[----:B------:R-:W-:-:S02]  /*2670*/  FSEL R109, R109, -INF , !P1 ;  /* 0xff8000006d6d7808 */ /* 0x000fc40004800000 */
[C---:B------:R-:W-:Y:S02]  /*2680*/  ISETP.GE.AND P4, PT, R4.reuse, R156, PT ;  /* 0x0000009c0400720c */ /* 0x040fe40003f86270 */
[----:B------:R-:W-:Y:S02]  /*2690*/  ISETP.GE.AND P1, PT, R4, R155, PT ;  /* 0x0000009b0400720c */ /* 0x000fe40003f26270 */
[C---:B------:R-:W-:Y:S02]  /*26a0*/  LOP3.LUT R5, R157.reuse, 0x49, RZ, 0xfc, !PT ;  /* 0x000000499d057812 */ /* 0x040fe400078efcff */
[----:B------:R-:W-:Y:S02]  /*26b0*/  LOP3.LUT R4, R157, 0x50, RZ, 0xfc, !PT ;  /* 0x000000509d047812 */ /* 0x000fe400078efcff */
[----:B------:R-:W-:Y:S02]  /*26c0*/  FSEL R111, R111, -INF , !P0 ;  /* 0xff8000006f6f7808 */ /* 0x000fe40004000000 */
[----:B------:R-:W-:-:S02]  /*26d0*/  LOP3.LUT R124, R157, 0x51, RZ, 0xfc, !PT ;  /* 0x000000519d7c7812 */ /* 0x000fc400078efcff */
[-C--:B------:R-:W-:Y:S02]  /*26e0*/  ISETP.GE.AND P0, PT, R5, R156.reuse, PT ;  /* 0x0000009c0500720c */ /* 0x080fe40003f06270 */
[----:B------:R-:W-:Y:S02]  /*26f0*/  FSEL R104, R104, -INF , !P3 ;  /* 0xff80000068687808 */ /* 0x000fe40005800000 */
[----:B------:R-:W-:Y:S02]  /*2700*/  FSEL R106, R106, -INF , !P5 ;  /* 0xff8000006a6a7808 */ /* 0x000fe40006800000 */
[----:B------:R-:W-:Y:S02]  /*2710*/  FSEL R105, R105, -INF , !P2 ;  /* 0xff80000069697808 */ /* 0x000fe40005000000 */
[----:B------:R-:W-:Y:S02]  /*2720*/  FSEL R114, R100, -INF , !P4 ;  /* 0xff80000064727808 */ /* 0x000fe40006000000 */
[----:B------:R-:W-:Y:S01]  /*2730*/  ISETP.GE.AND P3, PT, R5, R155, PT ;  /* 0x0000009b0500720c */ /* 0x000fe20003f66270 */
[----:B-1----:R-:W-:Y:S01]  /*2740*/  HMMA.16816.F32.BF16 R88, R140, R116, R88 ;  /* 0x000000748c58723c */ /* 0x002fe20000041858 */
[----:B------:R-:W-:-:S02]  /*2750*/  ISETP.GE.AND P5, PT, R4, R156, PT ;  /* 0x0000009c0400720c */ /* 0x000fc40003fa6270 */
[-C--:B------:R-:W-:Y:S02]  /*2760*/  ISETP.GE.AND P2, PT, R4, R155.reuse, PT ;  /* 0x0000009b0400720c */ /* 0x080fe40003f46270 */
[----:B------:R-:W-:Y:S01]  /*2770*/  LOP3.LUT R100, R157, 0x58, RZ, 0xfc, !PT ;  /* 0x000000589d647812 */ /* 0x000fe200078efcff */
[----:B------:R-:W1:Y:S01]  /*2780*/  LDSM.16.M88.4 R4, [R154+0x2c00] ;  /* 0x002c00009a04783b */ /* 0x000e620000000200 */
[----:B------:R-:W-:Y:S01]  /*2790*/  FSEL R107, R107, -INF , !P6 ;  /* 0xff8000006b6b7808 */ /* 0x000fe20007000000 */
[----:B------:R-:W-:Y:S01]  /*27a0*/  HMMA.16816.F32.BF16 R84, R140, R118, R84 ;  /* 0x000000768c54723c */ /* 0x000fe20000041854 */
[C---:B------:R-:W-:Y:S02]  /*27b0*/  ISETP.GE.AND P6, PT, R124.reuse, R156, PT ;  /* 0x0000009c7c00720c */ /* 0x040fe40003fc6270 */
[----:B------:R-:W-:Y:S02]  /*27c0*/  ISETP.GE.AND P4, PT, R124, R155, PT ;  /* 0x0000009b7c00720c */ /* 0x000fe40003f86270 */
[----:B------:R-:W-:-:S02]  /*27d0*/  FSEL R124, R102, -INF , !P1 ;  /* 0xff800000667c7808 */ /* 0x000fc40004800000 */
[----:B------:R-:W-:Y:S02]  /*27e0*/  FSEL R125, R101, -INF , !P0 ;  /* 0xff800000657d7808 */ /* 0x000fe40004000000 */
[C---:B------:R-:W-:Y:S02]  /*27f0*/  ISETP.GE.AND P1, PT, R100.reuse, R156, PT ;  /* 0x0000009c6400720c */ /* 0x040fe40003f26270 */
[----:B------:R-:W-:Y:S02]  /*2800*/  ISETP.GE.AND P0, PT, R100, R155, PT ;  /* 0x0000009b6400720c */ /* 0x000fe40003f06270 */
[----:B------:R-:W-:Y:S02]  /*2810*/  LOP3.LUT R100, R157, 0x60, RZ, 0xfc, !PT ;  /* 0x000000609d647812 */ /* 0x000fe400078efcff */
[----:B------:R-:W-:Y:S02]  /*2820*/  FSEL R117, R98, -INF , !P2 ;  /* 0xff80000062757808 */ /* 0x000fe40005000000 */
[----:B------:R-:W-:-:S02]  /*2830*/  FSEL R97, R97, -INF , !P6 ;  /* 0xff80000061617808 */ /* 0x000fc40007000000 */
[----:B------:R-:W-:Y:S02]  /*2840*/  FSEL R126, R103, -INF , !P3 ;  /* 0xff800000677e7808 */ /* 0x000fe40005800000 */
[C---:B------:R-:W-:Y:S02]  /*2850*/  ISETP.GE.AND P2, PT, R100.reuse, R156, PT ;  /* 0x0000009c6400720c */ /* 0x040fe40003f46270 */
[----:B------:R-:W-:Y:S02]  /*2860*/  ISETP.GE.AND P6, PT, R100, R155, PT ;  /* 0x0000009b6400720c */ /* 0x000fe40003fc6270 */
[----:B------:R-:W2:Y:S01]  /*2870*/  LDSM.16.M88.4 R100, [R154+0x3000] ;  /* 0x003000009a64783b */ /* 0x000ea20000000200 */
[C---:B------:R-:W-:Y:S02]  /*2880*/  LOP3.LUT R127, R157.reuse, 0x59, RZ, 0xfc, !PT ;  /* 0x000000599d7f7812 */ /* 0x040fe400078efcff */
[----:B------:R-:W-:Y:S02]  /*2890*/  LOP3.LUT R116, R157, 0x61, RZ, 0xfc, !PT ;  /* 0x000000619d747812 */ /* 0x000fe400078efcff */
[----:B------:R-:W-:-:S02]  /*28a0*/  FSEL R98, R92, -INF , !P1 ;  /* 0xff8000005c627808 */ /* 0x000fc40004800000 */
[-C--:B------:R-:W-:Y:S02]  /*28b0*/  ISETP.GE.AND P3, PT, R127, R156.reuse, PT ;  /* 0x0000009c7f00720c */ /* 0x080fe40003f66270 */
[----:B------:R-:W-:Y:S02]  /*28c0*/  FSEL R96, R96, -INF , !P5 ;  /* 0xff80000060607808 */ /* 0x000fe40006800000 */
[----:B------:R-:W-:Y:S02]  /*28d0*/  LOP3.LUT R92, R157, 0x68, RZ, 0xfc, !PT ;  /* 0x000000689d5c7812 */ /* 0x000fe400078efcff */
[----:B------:R-:W-:Y:S01]  /*28e0*/  ISETP.GE.AND P5, PT, R127, R155, PT ;  /* 0x0000009b7f00720c */ /* 0x000fe20003fa6270 */
[----:B-1----:R-:W-:Y:S01]  /*28f0*/  HMMA.16816.F32.BF16 R80, R140, R4, R80 ;  /* 0x000000048c50723c */ /* 0x002fe20000041850 */
[----:B------:R-:W-:Y:S02]  /*2900*/  FSEL R99, R99, -INF , !P4 ;  /* 0xff80000063637808 */ /* 0x000fe40006000000 */
[----:B------:R-:W-:-:S02]  /*2910*/  ISETP.GE.AND P4, PT, R116, R156, PT ;  /* 0x0000009c7400720c */ /* 0x000fc40003f86270 */
[-C--:B------:R-:W-:Y:S02]  /*2920*/  ISETP.GE.AND P1, PT, R116, R155.reuse, PT ;  /* 0x0000009b7400720c */ /* 0x080fe40003f26270 */
[----:B------:R-:W-:Y:S01]  /*2930*/  FSEL R116, R94, -INF , !P0 ;  /* 0xff8000005e747808 */ /* 0x000fe20004000000 */
[----:B------:R-:W-:Y:S01]  /*2940*/  HMMA.16816.F32.BF16 R76, R140, R6, R76 ;  /* 0x000000068c4c723c */ /* 0x000fe2000004184c */
[----:B------:R-:W-:Y:S02]  /*2950*/  FSEL R118, R93, -INF , !P3 ;  /* 0xff8000005d767808 */ /* 0x000fe40005800000 */
[C---:B------:R-:W-:Y:S02]  /*2960*/  ISETP.GE.AND P0, PT, R92.reuse, R156, PT ;  /* 0x0000009c5c00720c */ /* 0x040fe40003f06270 */
[----:B------:R-:W-:Y:S02]  /*2970*/  ISETP.GE.AND P3, PT, R92, R155, PT ;  /* 0x0000009b5c00720c */ /* 0x000fe40003f66270 */
[----:B------:R-:W-:-:S02]  /*2980*/  FSEL R119, R95, -INF , !P5 ;  /* 0xff8000005f777808 */ /* 0x000fc40006800000 */
[----:B------:R-:W1:Y:S01]  /*2990*/  LDSM.16.M88.4 R92, [R154+0x3400] ;  /* 0x003400009a5c783b */ /* 0x000e620000000200 */
[C---:B------:R-:W-:Y:S02]  /*29a0*/  LOP3.LUT R158, R157.reuse, 0x69, RZ, 0xfc, !PT ;  /* 0x000000699d9e7812 */ /* 0x040fe400078efcff */
[----:B------:R-:W-:Y:S02]  /*29b0*/  LOP3.LUT R4, R157, 0x71, RZ, 0xfc, !PT ;  /* 0x000000719d047812 */ /* 0x000fe400078efcff */
[----:B------:R-:W-:Y:S02]  /*29c0*/  FSEL R91, R91, -INF , !P1 ;  /* 0xff8000005b5b7808 */ /* 0x000fe40004800000 */
[----:B------:R-:W-:Y:S02]  /*29d0*/  FSEL R84, R84, -INF , !P0 ;  /* 0xff80000054547808 */ /* 0x000fe40004000000 */
[-C--:B------:R-:W-:Y:S01]  /*29e0*/  ISETP.GE.AND P5, PT, R158, R156.reuse, PT ;  /* 0x0000009c9e00720c */ /* 0x080fe20003fa6270 */
[----:B--2---:R-:W-:Y:S01]  /*29f0*/  HMMA.16816.F32.BF16 R72, R140, R100, R72 ;  /* 0x000000648c48723c */ /* 0x004fe20000041848 */
[----:B------:R-:W-:-:S02]  /*2a00*/  ISETP.GE.AND P1, PT, R4, R156, PT ;  /* 0x0000009c0400720c */ /* 0x000fc40003f26270 */
[----:B------:R-:W-:Y:S02]  /*2a10*/  ISETP.GE.AND P0, PT, R4, R155, PT ;  /* 0x0000009b0400720c */ /* 0x000fe40003f06270 */
[----:B------:R-:W-:Y:S02]  /*2a20*/  FSEL R127, R88, -INF , !P2 ;  /* 0xff800000587f7808 */ /* 0x000fe40005000000 */
[C---:B------:R-:W-:Y:S01]  /*2a30*/  LOP3.LUT R4, R157.reuse, 0x78, RZ, 0xfc, !PT ;  /* 0x000000789d047812 */ /* 0x040fe200078efcff */
[----:B------:R-:W-:Y:S01]  /*2a40*/  HMMA.16816.F32.BF16 R68, R140, R102, R68 ;  /* 0x000000668c44723c */ /* 0x000fe20000041844 */
[----:B------:R-:W-:Y:S02]  /*2a50*/  LOP3.LUT R88, R157, 0x70, RZ, 0xfc, !PT ;  /* 0x000000709d587812 */ /* 0x000fe400078efcff */
[----:B------:R-:W-:Y:S02]  /*2a60*/  FSEL R86, R86, -INF , !P3 ;  /* 0xff80000056567808 */ /* 0x000fe40005800000 */
[----:B------:R-:W-:-:S02]  /*2a70*/  FSEL R85, R85, -INF , !P5 ;  /* 0xff80000055557808 */ /* 0x000fc40006800000 */
[-C--:B------:R-:W-:Y:S02]  /*2a80*/  ISETP.GE.AND P2, PT, R158, R155.reuse, PT ;  /* 0x0000009b9e00720c */ /* 0x080fe40003f46270 */
[----:B------:R-:W-:Y:S02]  /*2a90*/  FSEL R90, R90, -INF , !P6 ;  /* 0xff8000005a5a7808 */ /* 0x000fe40007000000 */
[----:B------:R-:W-:Y:S02]  /*2aa0*/  FSEL R89, R89, -INF , !P4 ;  /* 0xff80000059597808 */ /* 0x000fe40006000000 */
[CC--:B------:R-:W-:Y:S02]  /*2ab0*/  ISETP.GE.AND P3, PT, R4.reuse, R156.reuse, PT ;  /* 0x0000009c0400720c */ /* 0x0c0fe40003f66270 */
[----:B------:R-:W-:Y:S02]  /*2ac0*/  ISETP.GE.AND P5, PT, R4, R155, PT ;  /* 0x0000009b0400720c */ /* 0x000fe40003fa6270 */
[----:B------:R-:W-:-:S02]  /*2ad0*/  ISETP.GE.AND P6, PT, R88, R156, PT ;  /* 0x0000009c5800720c */ /* 0x000fc40003fc6270 */
[----:B------:R-:W-:Y:S02]  /*2ae0*/  ISETP.GE.AND P4, PT, R88, R155, PT ;  /* 0x0000009b5800720c */ /* 0x000fe40003f86270 */
[C---:B------:R-:W-:Y:S01]  /*2af0*/  LOP3.LUT R5, R157.reuse, 0x79, RZ, 0xfc, !PT ;  /* 0x000000799d057812 */ /* 0x040fe200078efcff */
[C---:B-1----:R-:W-:Y:S01]  /*2b00*/  HMMA.16816.F32.BF16 R64, R140.reuse, R92, R64 ;  /* 0x0000005c8c40723c */ /* 0x042fe20000041840 */
[----:B------:R-:W-:Y:S02]  /*2b10*/  LOP3.LUT R4, R157, 0x80, RZ, 0xfc, !PT ;  /* 0x000000809d047812 */ /* 0x000fe400078efcff */
[----:B------:R-:W-:Y:S02]  /*2b20*/  FSEL R87, R87, -INF , !P2 ;  /* 0xff80000057577808 */ /* 0x000fe40005000000 */
[----:B------:R-:W-:Y:S02]  /*2b30*/  LOP3.LUT R100, R157, 0x81, RZ, 0xfc, !PT ;  /* 0x000000819d647812 */ /* 0x000fe400078efcff */
[----:B------:R-:W-:Y:S01]  /*2b40*/  ISETP.GE.AND P2, PT, R5, R156, PT ;  /* 0x0000009c0500720c */ /* 0x000fe20003f46270 */
[----:B------:R-:W-:Y:S01]  /*2b50*/  HMMA.16816.F32.BF16 R60, R140, R94, R60 ;  /* 0x0000005e8c3c723c */ /* 0x000fe2000004183c */
[----:B------:R-:W-:-:S02]  /*2b60*/  FSEL R80, R80, -INF , !P6 ;  /* 0xff80000050507808 */ /* 0x000fc40007000000 */
[----:B------:R-:W-:Y:S02]  /*2b70*/  FSEL R82, R82, -INF , !P4 ;  /* 0xff80000052527808 */ /* 0x000fe40006000000 */
[----:B------:R-:W-:Y:S02]  /*2b80*/  FSEL R81, R81, -INF , !P1 ;  /* 0xff80000051517808 */ /* 0x000fe40004800000 */
[----:B------:R-:W-:Y:S02]  /*2b90*/  FSEL R88, R76, -INF , !P3 ;  /* 0xff8000004c587808 */ /* 0x000fe40005800000 */
[-C--:B------:R-:W-:Y:S02]  /*2ba0*/  ISETP.GE.AND P6, PT, R5, R155.reuse, PT ;  /* 0x0000009b0500720c */ /* 0x080fe40003fc6270 */
[C---:B------:R-:W-:Y:S02]  /*2bb0*/  ISETP.GE.AND P4, PT, R4.reuse, R156, PT ;  /* 0x0000009c0400720c */ /* 0x040fe40003f86270 */
[----:B------:R-:W-:-:S02]  /*2bc0*/  ISETP.GE.AND P1, PT, R4, R155, PT ;  /* 0x0000009b0400720c */ /* 0x000fc40003f26270 */
[----:B------:R-:W-:Y:S01]  /*2bd0*/  LOP3.LUT R76, R157, 0x88, RZ, 0xfc, !PT ;  /* 0x000000889d4c7812 */ /* 0x000fe200078efcff */
[----:B------:R-:W1:Y:S01]  /*2be0*/  LDSM.16.M88.4 R4, [R154+0x3800] ;  /* 0x003800009a04783b */ /* 0x000e620000000200 */
[----:B------:R-:W-:Y:S02]  /*2bf0*/  FSEL R83, R83, -INF , !P0 ;  /* 0xff80000053537808 */ /* 0x000fe40004000000 */
[C---:B------:R-:W-:Y:S02]  /*2c00*/  ISETP.GE.AND P0, PT, R100.reuse, R156, PT ;  /* 0x0000009c6400720c */ /* 0x040fe40003f06270 */
[----:B------:R-:W-:Y:S02]  /*2c10*/  ISETP.GE.AND P3, PT, R100, R155, PT ;  /* 0x0000009b6400720c */ /* 0x000fe40003f66270 */
        /* <DEDUP_REMOVED lines=8> */
[CC--:B------:R-:W-:Y:S02]  /*2ca0*/  ISETP.GE.AND P1, PT, R76.reuse, R156.reuse, PT ;  /* 0x0000009c4c00720c */ /* 0x0c0fe40003f26270 */
[----:B------:R-:W-:Y:S02]  /*2cb0*/  ISETP.GE.AND P0, PT, R76, R155, PT ;  /* 0x0000009b4c00720c */ /* 0x000fe40003f06270 */
[----:B------:R-:W2:Y:S01]  /*2cc0*/  LDSM.16.M88.4 R76, [R154+0x3c00] ;  /* 0x003c00009a4c783b */ /* 0x000ea20000000200 */
[C---:B------:R-:W-:Y:S02]  /*2cd0*/  LOP3.LUT R103, R157.reuse, 0x89, RZ, 0xfc, !PT ;  /* 0x000000899d677812 */ /* 0x040fe400078efcff */
[----:B------:R-:W-:Y:S02]  /*2ce0*/  LOP3.LUT R92, R157, 0x91, RZ, 0xfc, !PT ;  /* 0x000000919d5c7812 */ /* 0x000fe400078efcff */
[----:B------:R-:W-:Y:S02]  /*2cf0*/  FSEL R74, R68, -INF , !P5 ;  /* 0xff800000444a7808 */ /* 0x000fe40006800000 */
[----:B------:R-:W-:-:S02]  /*2d00*/  ISETP.GE.AND P6, PT, R103, R156, PT ;  /* 0x0000009c6700720c */ /* 0x000fc40003fc6270 */
[----:B------:R-:W-:Y:S02]  /*2d10*/  FSEL R72, R72, -INF , !P4 ;  /* 0xff80000048487808 */ /* 0x000fe40006000000 */
[----:B------:R-:W-:Y:S02]  /*2d20*/  LOP3.LUT R68, R157, 0x98, RZ, 0xfc, !PT ;  /* 0x000000989d447812 */ /* 0x000fe400078efcff */
[-C--:B------:R-:W-:Y:S01]  /*2d30*/  ISETP.GE.AND P4, PT, R103, R155.reuse, PT ;  /* 0x0000009b6700720c */ /* 0x080fe20003f86270 */
[----:B-1----:R-:W-:Y:S01]  /*2d40*/  HMMA.16816.F32.BF16 R56, R140, R4, R56 ;  /* 0x000000048c38723c */ /* 0x002fe20000041838 */
[----:B------:R-:W-:Y:S02]  /*2d50*/  FSEL R75, R75, -INF , !P3 ;  /* 0xff8000004b4b7808 */ /* 0x000fe40005800000 */
[C---:B------:R-:W-:Y:S02]  /*2d60*/  ISETP.GE.AND P3, PT, R92.reuse, R156, PT ;  /* 0x0000009c5c00720c */ /* 0x040fe40003f66270 */
[----:B------:R-:W-:-:S02]  /*2d70*/  ISETP.GE.AND P5, PT, R92, R155, PT ;  /* 0x0000009b5c00720c */ /* 0x000fc40003fa6270 */
[----:B------:R-:W-:Y:S01]  /*2d80*/  FSEL R92, R70, -INF , !P2 ;  /* 0xff800000465c7808 */ /* 0x000fe20005000000 */
[----:B------:R-:W-:Y:S01]  /*2d90*/  HMMA.16816.F32.BF16 R52, R140, R6, R52 ;  /* 0x000000068c34723c */ /* 0x000fe20000041834 */
[----:B------:R-:W-:Y:S02]  /*2da0*/  FSEL R94, R69, -INF , !P6 ;  /* 0xff800000455e7808 */ /* 0x000fe40007000000 */
[C---:B------:R-:W-:Y:S02]  /*2db0*/  ISETP.GE.AND P2, PT, R68.reuse, R156, PT ;  /* 0x0000009c4400720c */ /* 0x040fe40003f46270 */
[----:B------:R-:W-:Y:S02]  /*2dc0*/  ISETP.GE.AND P6, PT, R68, R155, PT ;  /* 0x0000009b4400720c */ /* 0x000fe40003fc6270 */
[----:B------:R-:W-:Y:S02]  /*2dd0*/  FSEL R95, R71, -INF , !P4 ;  /* 0xff800000475f7808 */ /* 0x000fe40006000000 */
[----:B------:R-:W1:Y:S01]  /*2de0*/  LDSM.16.M88.4 R68, [R154+0x4000] ;  /* 0x004000009a44783b */ /* 0x000e620000000200 */
[----:B------:R-:W-:-:S02]  /*2df0*/  LOP3.LUT R158, R157, 0x99, RZ, 0xfc, !PT ;  /* 0x000000999d9e7812 */ /* 0x000fc400078efcff */
[----:B------:R-:W-:Y:S02]  /*2e00*/  LOP3.LUT R4, R157, 0xa1, RZ, 0xfc, !PT ;  /* 0x000000a19d047812 */ /* 0x000fe400078efcff */
[----:B------:R-:W-:Y:S02]  /*2e10*/  FSEL R67, R67, -INF , !P5 ;  /* 0xff80000043437808 */ /* 0x000fe40006800000 */
[----:B------:R-:W-:Y:S02]  /*2e20*/  FSEL R60, R60, -INF , !P2 ;  /* 0xff8000003c3c7808 */ /* 0x000fe40005000000 */
[-C--:B------:R-:W-:Y:S01]  /*2e30*/  ISETP.GE.AND P4, PT, R158, R156.reuse, PT ;  /* 0x0000009c9e00720c */ /* 0x080fe20003f86270 */
[----:B--2---:R-:W-:Y:S01]  /*2e40*/  HMMA.16816.F32.BF16 R48, R140, R76, R48 ;  /* 0x0000004c8c30723c */ /* 0x004fe20000041830 */
[C---:B------:R-:W-:Y:S02]  /*2e50*/  ISETP.GE.AND P5, PT, R4.reuse, R156, PT ;  /* 0x0000009c0400720c */ /* 0x040fe40003fa6270 */
[----:B------:R-:W-:-:S02]  /*2e60*/  ISETP.GE.AND P2, PT, R4, R155, PT ;  /* 0x0000009b0400720c */ /* 0x000fc40003f46270 */
[----:B------:R-:W-:Y:S02]  /*2e70*/  FSEL R103, R64, -INF , !P1 ;  /* 0xff80000040677808 */ /* 0x000fe40004800000 */
[C---:B------:R-:W-:Y:S01]  /*2e80*/  LOP3.LUT R4, R157.reuse, 0xa8, RZ, 0xfc, !PT ;  /* 0x000000a89d047812 */ /* 0x040fe200078efcff */
[----:B------:R-:W-:Y:S01]  /*2e90*/  HMMA.16816.F32.BF16 R44, R140, R78, R44 ;  /* 0x0000004e8c2c723c */ /* 0x000fe2000004182c */
[----:B------:R-:W-:Y:S02]  /*2ea0*/  LOP3.LUT R64, R157, 0xa0, RZ, 0xfc, !PT ;  /* 0x000000a09d407812 */ /* 0x000fe400078efcff */
[----:B------:R-:W-:Y:S02]  /*2eb0*/  FSEL R62, R62, -INF , !P6 ;  /* 0xff8000003e3e7808 */ /* 0x000fe40007000000 */
[----:B------:R-:W-:Y:S02]  /*2ec0*/  FSEL R61, R61, -INF , !P4 ;  /* 0xff8000003d3d7808 */ /* 0x000fe40006000000 */
[----:B------:R-:W-:-:S02]  /*2ed0*/  ISETP.GE.AND P1, PT, R158, R155, PT ;  /* 0x0000009b9e00720c */ /* 0x000fc40003f26270 */
[----:B------:R-:W-:Y:S02]  /*2ee0*/  FSEL R66, R66, -INF , !P0 ;  /* 0xff80000042427808 */ /* 0x000fe40004000000 */
[----:B------:R-:W-:Y:S02]  /*2ef0*/  FSEL R65, R65, -INF , !P3 ;  /* 0xff80000041417808 */ /* 0x000fe40005800000 */
[CC--:B------:R-:W-:Y:S02]  /*2f00*/  ISETP.GE.AND P6, PT, R4.reuse, R156.reuse, PT ;  /* 0x0000009c0400720c */ /* 0x0c0fe40003fc6270 */
[-C--:B------:R-:W-:Y:S02]  /*2f10*/  ISETP.GE.AND P4, PT, R4, R155.reuse, PT ;  /* 0x0000009b0400720c */ /* 0x080fe40003f86270 */
[C---:B------:R-:W-:Y:S02]  /*2f20*/  ISETP.GE.AND P0, PT, R64.reuse, R156, PT ;  /* 0x0000009c4000720c */ /* 0x040fe40003f06270 */
[----:B------:R-:W-:-:S02]  /*2f30*/  ISETP.GE.AND P3, PT, R64, R155, PT ;  /* 0x0000009b4000720c */ /* 0x000fc40003f66270 */
        /* <DEDUP_REMOVED lines=29> */
[C---:B------:R-:W-:Y:S01]  /*3110*/  LOP3.LUT R79, R157.reuse, 0xb9, RZ, 0xfc, !PT ;  /* 0x000000b99d4f7812 */ /* 0x040fe200078efcff */
[----:B------:R-:W2:Y:S01]  /*3120*/  LDSM.16.M88.4 R52, [R154+0x4800] ;  /* 0x004800009a34783b */ /* 0x000ea20000000200 */
        /* <DEDUP_REMOVED lines=16> */
[----:B------:R1:W3:Y:S01]  /*3230*/  LDSM.16.M88.4 R44, [R154+0x4c00] ;  /* 0x004c00009a2c783b */ /* 0x0002e20000000200 */
[----:B------:R-:W-:Y:S01]  /*3240*/  FSEL R79, R40, -INF , !P5 ;  /* 0xff800000284f7808 */ /* 0x000fe20006800000 */
[----:B------:R-:W-:-:S04]  /*3250*/  DEPBAR.LE SB0, 0x0 ;  /* 0x000080000000791a */ /* 0x000fc80000000000 */
[C---:B------:R-:W-:Y:S02]  /*3260*/  LOP3.LUT R40, R157.reuse, 0xd0, RZ, 0xfc, !PT ;  /* 0x000000d09d287812 */ /* 0x040fe400078efcff */
[C---:B------:R-:W-:Y:S02]  /*3270*/  LOP3.LUT R158, R157.reuse, 0xc9, RZ, 0xfc, !PT ;  /* 0x000000c99d9e7812 */ /* 0x040fe400078efcff */
[----:B------:R-:W-:Y:S01]  /*3280*/  LOP3.LUT R4, R157, 0xd1, RZ, 0xfc, !PT ;  /* 0x000000d19d047812 */ /* 0x000fe200078efcff */
[----:B--2---:R-:W-:Y:S01]  /*3290*/  HMMA.16816.F32.BF16 R24, R140, R52, R24 ;  /* 0x000000348c18723c */ /* 0x004fe20000041818 */
[----:B------:R-:W-:Y:S02]  /*32a0*/  FSEL R42, R42, -INF , !P2 ;  /* 0xff8000002a2a7808 */ /* 0x000fe40005000000 */
[----:B------:R-:W-:Y:S02]  /*32b0*/  FSEL R41, R41, -INF , !P6 ;  /* 0xff80000029297808 */ /* 0x000fe40007000000 */
[----:B------:R-:W-:-:S02]  /*32c0*/  ISETP.GE.AND P2, PT, R40, R156, PT ;  /* 0x0000009c2800720c */ /* 0x000fc40003f46270 */
[-C--:B------:R-:W-:Y:S01]  /*32d0*/  ISETP.GE.AND P6, PT, R40, R155.reuse, PT ;  /* 0x0000009b2800720c */ /* 0x080fe20003fc6270 */
[----:B------:R-:W-:Y:S01]  /*32e0*/  HMMA.16816.F32.BF16 R20, R140, R54, R20 ;  /* 0x000000368c14723c */ /* 0x000fe20000041814 */
[----:B------:R-:W-:Y:S02]  /*32f0*/  FSEL R43, R43, -INF , !P4 ;  /* 0xff8000002b2b7808 */ /* 0x000fe40006000000 */
[----:B------:R-:W-:Y:S02]  /*3300*/  FSEL R40, R36, -INF , !P1 ;  /* 0xff80000024287808 */ /* 0x000fe40004800000 */
[CC--:B------:R-:W-:Y:S02]  /*3310*/  ISETP.GE.AND P3, PT, R158.reuse, R156.reuse, PT ;  /* 0x0000009c9e00720c */ /* 0x0c0fe40003f66270 */
[----:B------:R-:W-:Y:S02]  /*3320*/  ISETP.GE.AND P5, PT, R158, R155, PT ;  /* 0x0000009b9e00720c */ /* 0x000fe40003fa6270 */
[----:B------:R-:W-:-:S02]  /*3330*/  ISETP.GE.AND P4, PT, R4, R156, PT ;  /* 0x0000009c0400720c */ /* 0x000fc40003f86270 */
[----:B------:R-:W-:Y:S02]  /*3340*/  ISETP.GE.AND P1, PT, R4, R155, PT ;  /* 0x0000009b0400720c */ /* 0x000fe40003f26270 */
[C---:B------:R-:W-:Y:S02]  /*3350*/  LOP3.LUT R4, R157.reuse, 0xd8, RZ, 0xfc, !PT ;  /* 0x000000d89d047812 */ /* 0x040fe400078efcff */
[----:B------:R-:W-:Y:S02]  /*3360*/  LOP3.LUT R5, R157, 0xd9, RZ, 0xfc, !PT ;  /* 0x000000d99d057812 */ /* 0x000fe400078efcff */
[----:B------:R-:W-:Y:S02]  /*3370*/  FSEL R158, R38, -INF , !P0 ;  /* 0xff800000269e7808 */ /* 0x000fe40004000000 */
[----:B------:R-:W-:Y:S02]  /*3380*/  FSEL R160, R37, -INF , !P3 ;  /* 0xff80000025a07808 */ /* 0x000fe40005800000 */
[----:B-1----:R-:W-:Y:S01]  /*3390*/  FSEL R154, R39, -INF , !P5 ;  /* 0xff800000279a7808 */ /* 0x002fe20006800000 */
[----:B---3--:R-:W-:Y:S01]  /*33a0*/  HMMA.16816.F32.BF16 R16, R140, R44, R16 ;  /* 0x0000002c8c10723c */ /* 0x008fe20000041810 */
[----:B------:R-:W-:-:S02]  /*33b0*/  FSEL R161, R32, -INF , !P2 ;  /* 0xff80000020a17808 */ /* 0x000fc40005000000 */
[CC--:B------:R-:W-:Y:S02]  /*33c0*/  ISETP.GE.AND P0, PT, R4.reuse, R156.reuse, PT ;  /* 0x0000009c0400720c */ /* 0x0c0fe40003f06270 */
[-C--:B------:R-:W-:Y:S02]  /*33d0*/  ISETP.GE.AND P3, PT, R4, R155.reuse, PT ;  /* 0x0000009b0400720c */ /* 0x080fe40003f66270 */
[C---:B------:R-:W-:Y:S01]  /*33e0*/  ISETP.GE.AND P5, PT, R5.reuse, R156, PT ;  /* 0x0000009c0500720c */ /* 0x040fe20003fa6270 */
[----:B------:R-:W-:Y:S01]  /*33f0*/  HMMA.16816.F32.BF16 R12, R140, R46, R12 ;  /* 0x0000002e8c0c723c */ /* 0x000fe2000004180c */
[----:B------:R-:W-:Y:S02]  /*3400*/  ISETP.GE.AND P2, PT, R5, R155, PT ;  /* 0x0000009b0500720c */ /* 0x000fe40003f46270 */
[C---:B------:R-:W-:Y:S02]  /*3410*/  LOP3.LUT R4, R157.reuse, 0xe0, RZ, 0xfc, !PT ;  /* 0x000000e09d047812 */ /* 0x040fe400078efcff */
[----:B------:R-:W-:-:S02]  /*3420*/  LOP3.LUT R5, R157, 0xe1, RZ, 0xfc, !PT ;  /* 0x000000e19d057812 */ /* 0x000fc400078efcff */
[----:B------:R-:W-:Y:S02]  /*3430*/  FSEL R53, R34, -INF , !P6 ;  /* 0xff80000022357808 */ /* 0x000fe40007000000 */
[----:B------:R-:W-:Y:S02]  /*3440*/  FSEL R162, R35, -INF , !P1 ;  /* 0xff80000023a27808 */ /* 0x000fe40004800000 */
[----:B------:R-:W-:Y:S01]  /*3450*/  FSEL R163, R28, -INF , !P0 ;  /* 0xff8000001ca37808 */ /* 0x000fe20004000000 */
[----:B------:R-:W-:Y:S01]  /*3460*/  BAR.SYNC.DEFER_BLOCKING 0x0 ;  /* 0x0000000000007b1d */ /* 0x000fe20000010000 */
[-C--:B------:R-:W-:Y:S02]  /*3470*/  ISETP.GE.AND P6, PT, R4, R156.reuse, PT ;  /* 0x0000009c0400720c */ /* 0x080fe40003fc6270 */
[C---:B------:R-:W-:Y:S02]  /*3480*/  ISETP.GE.AND P1, PT, R5.reuse, R156, PT ;  /* 0x0000009c0500720c */ /* 0x040fe40003f26270 */
[----:B------:R-:W-:-:S02]  /*3490*/  ISETP.GE.AND P0, PT, R5, R155, PT ;  /* 0x0000009b0500720c */ /* 0x000fc40003f06270 */
[----:B------:R-:W-:Y:S02]  /*34a0*/  LOP3.LUT R5, R157, 0xe9, RZ, 0xfc, !PT ;  /* 0x000000e99d057812 */ /* 0x000fe400078efcff */
[----:B------:R-:W-:Y:S02]  /*34b0*/  FSEL R164, R31, -INF , !P2 ;  /* 0xff8000001fa47808 */ /* 0x000fe40005000000 */
[----:B------:R-:W-:Y:S02]  /*34c0*/  FSEL R165, R24, -INF , !P6 ;  /* 0xff80000018a57808 */ /* 0x000fe40007000000 */
[----:B------:R-:W-:Y:S02]  /*34d0*/  FSEL R52, R33, -INF , !P4 ;  /* 0xff80000021347808 */ /* 0x000fe40006000000 */
[C---:B------:R-:W-:Y:S02]  /*34e0*/  ISETP.GE.AND P2, PT, R5.reuse, R156, PT ;  /* 0x0000009c0500720c */ /* 0x040fe40003f46270 */
[----:B------:R-:W-:-:S02]  /*34f0*/  ISETP.GE.AND P6, PT, R5, R155, PT ;  /* 0x0000009b0500720c */ /* 0x000fc40003fc6270 */
[----:B------:R-:W-:Y:S02]  /*3500*/  ISETP.GE.AND P4, PT, R4, R155, PT ;  /* 0x0000009b0400720c */ /* 0x000fe40003f86270 */
[C---:B------:R-:W-:Y:S02]  /*3510*/  LOP3.LUT R5, R157.reuse, 0xf1, RZ, 0xfc, !PT ;  /* 0x000000f19d057812 */ /* 0x040fe400078efcff */
[----:B------:R-:W-:Y:S02]  /*3520*/  LOP3.LUT R4, R157, 0xe8, RZ, 0xfc, !PT ;  /* 0x000000e89d047812 */ /* 0x000fe400078efcff */
[----:B------:R-:W-:Y:S02]  /*3530*/  FSEL R166, R27, -INF , !P0 ;  /* 0xff8000001ba67808 */ /* 0x000fe40004000000 */
[----:B------:R-:W-:Y:S02]  /*3540*/  FSEL R55, R30, -INF , !P3 ;  /* 0xff8000001e377808 */ /* 0x000fe40005800000 */
[----:B------:R-:W-:-:S02]  /*3550*/  FSEL R54, R29, -INF , !P5 ;  /* 0xff8000001d367808 */ /* 0x000fc40006800000 */
[-C--:B------:R-:W-:Y:S02]  /*3560*/  ISETP.GE.AND P0, PT, R5, R156.reuse, PT ;  /* 0x0000009c0500720c */ /* 0x080fe40003f06270 */
[C---:B------:R-:W-:Y:S02]  /*3570*/  ISETP.GE.AND P3, PT, R4.reuse, R156, PT ;  /* 0x0000009c0400720c */ /* 0x040fe40003f66270 */
[----:B------:R-:W-:Y:S02]  /*3580*/  ISETP.GE.AND P5, PT, R4, R155, PT ;  /* 0x0000009b0400720c */ /* 0x000fe40003fa6270 */
[----:B------:R-:W-:Y:S02]  /*3590*/  LOP3.LUT R4, R157, 0xf0, RZ, 0xfc, !PT ;  /* 0x000000f09d047812 */ /* 0x000fe400078efcff */
[----:B------:R-:W-:Y:S02]  /*35a0*/  FSEL R142, R17, -INF , !P0 ;  /* 0xff800000118e7808 */ /* 0x000fe40004000000 */
[----:B------:R-:W-:-:S02]  /*35b0*/  FSEL R45, R26, -INF , !P4 ;  /* 0xff8000001a2d7808 */ /* 0x000fc40006000000 */
[----:B------:R-:W-:Y:S02]  /*35c0*/  FSEL R44, R25, -INF , !P1 ;  /* 0xff800000192c7808 */ /* 0x000fe40004800000 */
[----:B------:R-:W-:Y:S02]  /*35d0*/  ISETP.GT.AND P0, PT, R219, R212, PT ;  /* 0x000000d4db00720c */ /* 0x000fe40003f04270 */
[C---:B------:R-:W-:Y:S02]  /*35e0*/  ISETP.GE.AND P4, PT, R4.reuse, R156, PT ;  /* 0x0000009c0400720c */ /* 0x040fe40003f86270 */
[----:B------:R-:W-:Y:S02]  /*35f0*/  ISETP.GE.AND P1, PT, R4, R155, PT ;  /* 0x0000009b0400720c */ /* 0x000fe40003f26270 */
[----:B------:R-:W-:Y:S02]  /*3600*/  LOP3.LUT R4, R157, 0xf8, RZ, 0xfc, !PT ;  /* 0x000000f89d047812 */ /* 0x000fe400078efcff */
        /* <DEDUP_REMOVED lines=8> */
[----:B------:R-:W-:Y:S02]  /*3690*/  FSEL R143, R18, -INF , !P1 ;  /* 0xff800000128f7808 */ /* 0x000fe40004800000 */
[-C--:B------:R-:W-:Y:S02]  /*36a0*/  ISETP.GE.AND P3, PT, R5, R155.reuse, PT ;  /* 0x0000009b0500720c */ /* 0x080fe40003f66270 */
[-C--:B------:R-:W-:Y:S02]  /*36b0*/  ISETP.GE.AND P6, PT, R157, R156.reuse, PT ;  /* 0x0000009c9d00720c */ /* 0x080fe40003fc6270 */
[C---:B------:R-:W-:Y:S02]  /*36c0*/  ISETP.GE.AND P4, PT, R4.reuse, R156, PT ;  /* 0x0000009c0400720c */ /* 0x040fe40003f86270 */
[----:B------:R-:W-:-:S02]  /*36d0*/  ISETP.GE.AND P1, PT, R4, R155, PT ;  /* 0x0000009b0400720c */ /* 0x000fc40003f26270 */
[----:B------:R-:W-:Y:S02]  /*36e0*/  FSEL R8, R8, -INF , !P6 ;  /* 0xff80000008087808 */ /* 0x000fe40007000000 */
        /* <DEDUP_REMOVED lines=19> */
.L_x_1367:
[----:B------:R-:W1:Y:S01]  /*3820*/  LDC R6, c[0x0][0x4f0] ;  /* 0x00013c00ff067b82 */ /* 0x000e620000000800 */
[----:B------:R-:W-:Y:S02]  /*3830*/  IADD3 R17, PT, PT, R227, -0x100, RZ ;  /* 0xffffff00e3117810 */ /* 0x000fe40007ffe0ff */
        /* <DEDUP_REMOVED lines=56> */
.L_x_1368:
        /* <DEDUP_REMOVED lines=27> */
.L_x_1366:
        /* <DEDUP_REMOVED lines=66> */
[----:B------:R-:W2:Y:S01]  /*4190*/  SHFL.BFLY PT, R7, R6, 0x2, 0x1f ;  /* 0x0c401f0006077f89 */ /* 0x000ea200000e0000 */
[----:B------:R-:W-:-:S02]  /*41a0*/  IADD3 R151, PT, PT, R151, -0x2, RZ ;  /* 0xfffffffe97977810 */ /* 0x000fc40007ffe0ff */
[----:B------:R-:W-:Y:S01]  /*41b0*/  IADD3 R152, PT, PT, R152, R209, RZ ;  /* 0x000000d198987210 */ /* 0x000fe20007ffe0ff */
[----:B------:R-:W3:Y:S01]  /*41c0*/  SHFL.BFLY PT, R5, R4, 0x2, 0x1f ;  /* 0x0c401f0004057f89 */ /* 0x000ee200000e0000 */
[----:B--2---:R-:W-:Y:S02]  /*41d0*/  FMNMX.FTZ R7, R6, R7, !PT ;  /* 0x0000000706077209 */ /* 0x004fe40007810000 */
        /* <DEDUP_REMOVED lines=15> */
[----:B------:R2:W-:Y:S01]  /*42d0*/  MUFU.EX2 R136, R9 ;  /* 0x0000000900887308 */ /* 0x0005e20000000800 */
        /* <DEDUP_REMOVED lines=9> */
[----:B------:R3:W-:Y:S01]  /*4370*/  MUFU.EX2 R138, R12 ;  /* 0x0000000c008a7308 */ /* 0x0007e20000000800 */
[--C-:B------:R-:W-:Y:S01]  /*4380*/  FFMA.FTZ R28, R133, UR4, -R149.reuse ;  /* 0x00000004851c7c23 */ /* 0x100fe20008010895 */
[--C-:B------:R-:W-:Y:S01]  /*4390*/  FFMA.FTZ R32, R130, UR4, -R148.reuse ;  /* 0x0000000482207c23 */ /* 0x100fe20008010894 */
[--C-:B------:R-:W-:Y:S01]  /*43a0*/  FFMA.FTZ R34, R131, UR4, -R148.reuse ;  /* 0x0000000483227c23 */ /* 0x100fe20008010894 */
[----:B--2---:R-:W2:Y:S01]  /*43b0*/  LDSM.16.MT88.4 R8, [R152+0x5000] ;  /* 0x005000009808783b */ /* 0x004ea20000004200 */
[----:B------:R-:W4:Y:S01]  /*43c0*/  MUFU.EX2 R153, R153 ;  /* 0x0000009900997308 */ /* 0x000f220000000800 */
[--C-:B------:R-:W-:Y:S01]  /*43d0*/  FFMA.FTZ R33, R132, UR4, -R148.reuse ;  /* 0x0000000484217c23 */ /* 0x100fe20008010894 */
[--C-:B------:R-:W-:Y:S01]  /*43e0*/  FFMA.FTZ R36, R135, UR4, -R148.reuse ;  /* 0x0000000487247c23 */ /* 0x100fe20008010894 */
[--C-:B------:R-:W-:Y:S01]  /*43f0*/  FFMA.FTZ R120, R120, UR4, -R149.reuse ;  /* 0x0000000478787c23 */ /* 0x100fe20008010895 */
[----:B------:R-:W-:Y:S01]  /*4400*/  MUFU.EX2 R170, R170 ;  /* 0x000000aa00aa7308 */ /* 0x000fe20000000800 */
[--C-:B------:R-:W-:Y:S01]  /*4410*/  FFMA.FTZ R121, R121, UR4, -R149.reuse ;  /* 0x0000000479797c23 */ /* 0x100fe20008010895 */
[--C-:B------:R-:W-:Y:S01]  /*4420*/  FFMA.FTZ R122, R122, UR4, -R149.reuse ;  /* 0x000000047a7a7c23 */ /* 0x100fe20008010895 */
[--C-:B------:R-:W-:Y:S01]  /*4430*/  FFMA.FTZ R145, R145, UR4, -R149.reuse ;  /* 0x0000000491917c23 */ /* 0x100fe20008010895 */
[----:B------:R5:W1:Y:S01]  /*4440*/  MUFU.EX2 R137, R16 ;  /* 0x0000001000897308 */ /* 0x000a620000000800 */
[----:B---3--:R-:W3:Y:S01]  /*4450*/  LDSM.16.MT88.4 R12, [R209+0x5400] ;  /* 0x00540000d10c783b */ /* 0x008ee20000004200 */
        /* <DEDUP_REMOVED lines=10> */
[----:B------:R4:W-:Y:S01]  /*4500*/  MUFU.EX2 R129, R159 ;  /* 0x0000009f00817308 */ /* 0x0009e20000000800 */
[--C-:B------:R-:W-:Y:S01]  /*4510*/  FFMA.FTZ R174, R111, UR4, -R148.reuse ;  /* 0x000000046fae7c23 */ /* 0x100fe20008010894 */
[----:B-----5:R-:W-:Y:S01]  /*4520*/  F2FP.BF16.F32.PACK_AB R16, R136, R3 ;  /* 0x000000038810723e */ /* 0x020fe200000010ff */
[--C-:B------:R-:W-:Y:S01]  /*4530*/  FFMA.FTZ R147, R147, UR4, -R148.reuse ;  /* 0x0000000493937c23 */ /* 0x100fe20008010894 */
[----:B-1----:R-:W-:Y:S01]  /*4540*/  F2FP.BF16.F32.PACK_AB R17, R137, R170 ;  /* 0x000000aa8911723e */ /* 0x002fe200000010ff */
[----:B------:R-:W1:Y:S01]  /*4550*/  MUFU.EX2 R128, R25 ;  /* 0x0000001900807308 */ /* 0x000e620000000800 */
[--C-:B------:R-:W-:Y:S01]  /*4560*/  FFMA.FTZ R173, R115, UR4, -R148.reuse ;  /* 0x0000000473ad7c23 */ /* 0x100fe20008010894 */
[--C-:B------:R-:W-:Y:S01]  /*4570*/  FFMA.FTZ R104, R104, UR4, -R149.reuse ;  /* 0x0000000468687c23 */ /* 0x100fe20008010895 */
[--C-:B------:R-:W-:Y:S01]  /*4580*/  FFMA.FTZ R105, R105, UR4, -R149.reuse ;  /* 0x0000000469697c23 */ /* 0x100fe20008010895 */
[----:B------:R5:W-:Y:S01]  /*4590*/  MUFU.EX2 R133, R24 ;  /* 0x0000001800857308 */ /* 0x000be20000000800 */
[----:B----4-:R-:W-:Y:S01]  /*45a0*/  F2FP.BF16.F32.PACK_AB R19, R139, R172 ;  /* 0x000000ac8b13723e */ /* 0x010fe200000010ff */
[--C-:B------:R-:W-:Y:S01]  /*45b0*/  FFMA.FTZ R114, R114, UR4, -R149.reuse ;  /* 0x0000000472727c23 */ /* 0x100fe20008010895 */
[--C-:B------:R-:W-:Y:S01]  /*45c0*/  FFMA.FTZ R125, R125, UR4, -R149.reuse ;  /* 0x000000047d7d7c23 */ /* 0x100fe20008010895 */
[----:B------:R2:W-:Y:S01]  /*45d0*/  MUFU.EX2 R130, R28 ;  /* 0x0000001c00827308 */ /* 0x0005e20000000800 */
[--C-:B------:R-:W-:Y:S01]  /*45e0*/  FFMA.FTZ R159, R134, UR4, -R148.reuse ;  /* 0x00000004869f7c23 */ /* 0x100fe20008010894 */
[--C-:B------:R-:W-:Y:S01]  /*45f0*/  FFMA.FTZ R106, R106, UR4, -R148.reuse ;  /* 0x000000046a6a7c23 */ /* 0x100fe20008010894 */
[--C-:B------:R-:W-:Y:S01]  /*4600*/  FFMA.FTZ R107, R107, UR4, -R148.reuse ;  /* 0x000000046b6b7c23 */ /* 0x100fe20008010894 */
[C---:B------:R-:W-:Y:S01]  /*4610*/  HMMA.16816.F32.BF16 R20, R16.reuse, R4, RZ ;  /* 0x000000041014723c */ /* 0x040fe200000418ff */
[----:B------:R-:W-:Y:S01]  /*4620*/  MUFU.EX2 R131, R32 ;  /* 0x0000002000837308 */ /* 0x000fe20000000800 */
[--C-:B------:R-:W-:Y:S01]  /*4630*/  FFMA.FTZ R124, R124, UR4, -R148.reuse ;  /* 0x000000047c7c7c23 */ /* 0x100fe20008010894 */
[--C-:B------:R-:W-:Y:S01]  /*4640*/  FFMA.FTZ R96, R96, UR4, -R149.reuse ;  /* 0x0000000460607c23 */ /* 0x100fe20008010895 */
[--C-:B------:R-:W-:Y:S01]  /*4650*/  FFMA.FTZ R97, R97, UR4, -R149.reuse ;  /* 0x0000000461617c23 */ /* 0x100fe20008010895 */
[----:B------:R-:W4:Y:S01]  /*4660*/  MUFU.EX2 R132, R34 ;  /* 0x0000002200847308 */ /* 0x000f220000000800 */
[----:B-----5:R-:W5:Y:S01]  /*4670*/  LDSM.16.MT88.4 R24, [R152+0x5400] ;  /* 0x005400009818783b */ /* 0x020f620000004200 */
[--C-:B------:R-:W-:Y:S01]  /*4680*/  FFMA.FTZ R98, R98, UR4, -R149.reuse ;  /* 0x0000000462627c23 */ /* 0x100fe20008010895 */
[C---:B------:R-:W-:Y:S01]  /*4690*/  HMMA.16816.F32.BF16 R4, R16.reuse, R6, RZ ;  /* 0x000000061004723c */ /* 0x040fe200000418ff */
[----:B------:R1:W-:Y:S01]  /*46a0*/  MUFU.EX2 R134, R33 ;  /* 0x0000002100867308 */ /* 0x0003e20000000800 */
[--C-:B------:R-:W-:Y:S01]  /*46b0*/  FFMA.FTZ R175, R119, UR4, -R148.reuse ;  /* 0x0000000477af7c23 */ /* 0x100fe20008010894 */
[--C-:B------:R-:W-:Y:S01]  /*46c0*/  FFMA.FTZ R119, R90, UR4, -R148.reuse ;  /* 0x000000045a777c23 */ /* 0x100fe20008010894 */
[--C-:B------:R-:W-:Y:S01]  /*46d0*/  FFMA.FTZ R80, R80, UR4, -R149.reuse ;  /* 0x0000000450507c23 */ /* 0x100fe20008010895 */
[----:B------:R-:W3:Y:S01]  /*46e0*/  MUFU.EX2 R159, R159 ;  /* 0x0000009f009f7308 */ /* 0x000ee20000000800 */
[--C-:B------:R-:W-:Y:S01]  /*46f0*/  FFMA.FTZ R81, R81, UR4, -R149.reuse ;  /* 0x0000000451517c23 */ /* 0x100fe20008010895 */
[--C-:B------:R-:W-:Y:S01]  /*4700*/  FFMA.FTZ R88, R88, UR4, -R149.reuse ;  /* 0x0000000458587c23 */ /* 0x100fe20008010895 */
[C---:B--2---:R-:W-:Y:S01]  /*4710*/  HMMA.16816.F32.BF16 R28, R16.reuse, R8, RZ ;  /* 0x00000008101c723c */ /* 0x044fe200000418ff */
[----:B------:R-:W-:Y:S01]  /*4720*/  MUFU.EX2 R120, R120 ;  /* 0x0000007800787308 */ /* 0x000fe20000000800 */
[--C-:B------:R-:W-:Y:S01]  /*4730*/  FFMA.FTZ R101, R101, UR4, -R149.reuse ;  /* 0x0000000465657c23 */ /* 0x100fe20008010895 */
[--C-:B------:R-:W-:Y:S01]  /*4740*/  FFMA.FTZ R82, R82, UR4, -R148.reuse ;  /* 0x0000000452527c23 */ /* 0x100fe20008010894 */
[--C-:B------:R-:W-:Y:S01]  /*4750*/  FFMA.FTZ R83, R83, UR4, -R148.reuse ;  /* 0x0000000453537c23 */ /* 0x100fe20008010894 */
[----:B------:R-:W2:Y:S01]  /*4760*/  MUFU.EX2 R121, R121 ;  /* 0x0000007900797308 */ /* 0x000ea20000000800 */
[--C-:B------:R-:W-:Y:S01]  /*4770*/  FFMA.FTZ R100, R100, UR4, -R148.reuse ;  /* 0x0000000464647c23 */ /* 0x100fe20008010894 */
[----:B-1----:R-:W1:Y:S01]  /*4780*/  LDSM.16.MT88.4 R32, [R209+0x5800] ;  /* 0x00580000d120783b */ /* 0x002e620000004200 */
[----:B------:R-:W-:Y:S01]  /*4790*/  HMMA.16816.F32.BF16 R8, R16, R10, RZ ;  /* 0x0000000a1008723c */ /* 0x000fe200000418ff */
[----:B------:R-:W-:Y:S01]  /*47a0*/  F2FP.BF16.F32.PACK_AB R16, R128, R129 ;  /* 0x000000818010723e */ /* 0x000fe200000010ff */
[----:B------:R-:W-:Y:S01]  /*47b0*/  MUFU.EX2 R122, R122 ;  /* 0x0000007a007a7308 */ /* 0x000fe20000000800 */
[----:B----4-:R-:W-:Y:S01]  /*47c0*/  F2FP.BF16.F32.PACK_AB R17, R132, R131 ;  /* 0x000000838411723e */ /* 0x010fe200000010ff */
[--C-:B------:R-:W-:Y:S01]  /*47d0*/  FFMA.FTZ R72, R72, UR4, -R149.reuse ;  /* 0x0000000448487c23 */ /* 0x100fe20008010895 */
[----:B------:R-:W-:Y:S01]  /*47e0*/  F2FP.BF16.F32.PACK_AB R18, R130, R133 ;  /* 0x000000858212723e */ /* 0x000fe200000010ff */
[----:B------:R-:W-:Y:S01]  /*47f0*/  MUFU.EX2 R145, R145 ;  /* 0x0000009100917308 */ /* 0x000fe20000000800 */
[----:B---3--:R-:W-:Y:S01]  /*4800*/  F2FP.BF16.F32.PACK_AB R19, R159, R134 ;  /* 0x000000869f13723e */ /* 0x008fe200000010ff */
[--C-:B------:R-:W-:Y:S01]  /*4810*/  FFMA.FTZ R73, R73, UR4, -R149.reuse ;  /* 0x0000000449497c23 */ /* 0x100fe20008010895 */
[--C-:B------:R-:W-:Y:S01]  /*4820*/  FFMA.FTZ R74, R74, UR4, -R149.reuse ;  /* 0x000000044a4a7c23 */ /* 0x100fe20008010895 */
[----:B------:R3:W-:Y:S01]  /*4830*/  MUFU.EX2 R123, R36 ;  /* 0x00000024007b7308 */ /* 0x0007e20000000800 */
[----:B------:R-:W-:Y:S01]  /*4840*/  FFMA.FTZ R56, R56, UR4, -R149 ;  /* 0x0000000438387c23 */ /* 0x000fe20008010895 */
[----:B------:R-:W-:Y:S01]  /*4850*/  FADD.FTZ R137, R170, R137 ;  /* 0x00000089aa897221 */ /* 0x000fe20000010000 */
[----:B------:R-:W-:Y:S01]  /*4860*/  FFMA.FTZ R48, R48, UR4, -R149 ;  /* 0x0000000430307c23 */ /* 0x000fe20008010895 */
        /* <DEDUP_REMOVED lines=9> */
[----:B------:R-:W1:Y:S01]  /*4900*/  LDSM.16.MT88.4 R12, [R152+0x5800] ;  /* 0x00580000980c783b */ /* 0x000e620000004200 */
[----:B------:R-:W2:Y:S01]  /*4910*/  MUFU.EX2 R146, R146 ;  /* 0x0000009200927308 */ /* 0x000ea20000000800 */
[----:B------:R-:W-:Y:S01]  /*4920*/  FADD.FTZ R131, R131, R172 ;  /* 0x000000ac83837221 */ /* 0x000fe20000010000 */
[--C-:B------:R-:W-:Y:S01]  /*4930*/  FFMA.FTZ R79, R79, UR4, -R149.reuse ;  /* 0x000000044f4f7c23 */ /* 0x100fe20008010895 */
[----:B---3--:R-:W3:Y:S01]  /*4940*/  LDSM.16.MT88.4 R36, [R209+0x5c00] ;  /* 0x005c0000d124783b */ /* 0x008ee20000004200 */
[----:B------:R-:W-:Y:S01]  /*4950*/  MUFU.EX2 R112, R112 ;  /* 0x0000007000707308 */ /* 0x000fe20000000800 */
[--C-:B----4-:R-:W-:Y:S01]  /*4960*/  FFMA.FTZ R171, R110, UR4, -R148.reuse ;  /* 0x000000046eab7c23 */ /* 0x110fe20008010894 */
[C---:B-----5:R-:W-:Y:S01]  /*4970*/  HMMA.16816.F32.BF16 R28, R16.reuse, R24, R28 ;  /* 0x00000018101c723c */ /* 0x060fe2000004181c */
[--C-:B------:R-:W-:Y:S01]  /*4980*/  FFMA.FTZ R154, R154, UR4, -R148.reuse ;  /* 0x000000049a9a7c23 */ /* 0x100fe20008010894 */
[----:B------:R-:W4:Y:S01]  /*4990*/  MUFU.EX2 R113, R113 ;  /* 0x0000007100717308 */ /* 0x000f220000000800 */
[--C-:B------:R-:W-:Y:S01]  /*49a0*/  FFMA.FTZ R162, R162, UR4, -R148.reuse ;  /* 0x00000004a2a27c23 */ /* 0x100fe20008010894 */
[--C-:B------:R-:W-:Y:S01]  /*49b0*/  FFMA.FTZ R47, R47, UR4, -R148.reuse ;  /* 0x000000042f2f7c23 */ /* 0x100fe20008010894 */
[--C-:B------:R-:W-:Y:S01]  /*49c0*/  FFMA.FTZ R165, R165, UR4, -R149.reuse ;  /* 0x00000004a5a57c23 */ /* 0x100fe20008010895 */
[----:B------:R-:W-:Y:S01]  /*49d0*/  MUFU.EX2 R108, R108 ;  /* 0x0000006c006c7308 */ /* 0x000fe20000000800 */
[--C-:B------:R-:W-:Y:S01]  /*49e0*/  FFMA.FTZ R167, R167, UR4, -R149.reuse ;  /* 0x00000004a7a77c23 */ /* 0x100fe20008010895 */
[----:B------:R-:W-:Y:S01]  /*49f0*/  HMMA.16816.F32.BF16 R8, R16, R26, R8 ;  /* 0x0000001a1008723c */ /* 0x000fe20000041808 */
[----:B--2---:R-:W-:Y:S01]  /*4a00*/  F2FP.BF16.F32.PACK_AB R16, R121, R120 ;  /* 0x000000787910723e */ /* 0x004fe200000010ff */
[----:B------:R-:W2:Y:S01]  /*4a10*/  LDSM.16.MT88.4 R24, [R152+0x5c00] ;  /* 0x005c00009818783b */ /* 0x000ea20000004200 */
[----:B------:R-:W-:Y:S01]  /*4a20*/  F2FP.BF16.F32.PACK_AB R17, R144, R123 ;  /* 0x0000007b9011723e */ /* 0x000fe200000010ff */
[----:B------:R-:W-:Y:S01]  /*4a30*/  MUFU.EX2 R109, R109 ;  /* 0x0000006d006d7308 */ /* 0x000fe20000000800 */
[----:B------:R-:W-:Y:S01]  /*4a40*/  F2FP.BF16.F32.PACK_AB R18, R145, R122 ;  /* 0x0000007a9112723e */ /* 0x000fe200000010ff */
[--C-:B------:R-:W-:Y:S01]  /*4a50*/  FFMA.FTZ R166, R166, UR4, -R148.reuse ;  /* 0x00000004a6a67c23 */ /* 0x100fe20008010894 */
[----:B------:R-:W-:Y:S01]  /*4a60*/  F2FP.BF16.F32.PACK_AB R19, R146, R135 ;  /* 0x000000879213723e */ /* 0x000fe200000010ff */
[----:B------:R5:W-:Y:S01]  /*4a70*/  MUFU.EX2 R115, R147 ;  /* 0x0000009300737308 */ /* 0x000be20000000800 */
[--C-:B------:R-:W-:Y:S01]  /*4a80*/  FFMA.FTZ R140, R140, UR4, -R148.reuse ;  /* 0x000000048c8c7c23 */ /* 0x100fe20008010894 */
[--C-:B------:R-:W-:Y:S01]  /*4a90*/  FFMA.FTZ R228, R169, UR4, -R148.reuse ;  /* 0x00000004a9e47c23 */ /* 0x100fe20008010894 */
[--C-:B------:R-:W-:Y:S01]  /*4aa0*/  FFMA.FTZ R141, R141, UR4, -R149.reuse ;  /* 0x000000048d8d7c23 */ /* 0x100fe20008010895 */
[----:B------:R4:W3:Y:S01]  /*4ab0*/  MUFU.EX2 R110, R173 ;  /* 0x000000ad006e7308 */ /* 0x0008e20000000800 */
[----:B------:R-:W-:Y:S01]  /*4ac0*/  FFMA.FTZ R157, R157, UR4, -R149 ;  /* 0x000000049d9d7c23 */ /* 0x000fe20008010895 */
[----:B-1----:R-:W-:Y:S01]  /*4ad0*/  HMMA.16816.F32.BF16 R20, R16, R32, R20 ;  /* 0x000000201014723c */ /* 0x002fe20000041814 */
[----:B------:R-:W-:Y:S01]  /*4ae0*/  FFMA.FTZ R156, R156, UR4, -R148 ;  /* 0x000000049c9c7c23 */ /* 0x000fe20008010894 */
[----:B------:R1:W-:Y:S01]  /*4af0*/  MUFU.EX2 R111, R171 ;  /* 0x000000ab006f7308 */ /* 0x0003e20000000800 */
[----:B------:R-:W-:-:S03]  /*4b00*/  ISETP.GE.AND P0, PT, R151, R212, PT ;  /* 0x000000d49700720c */ /* 0x000fc60003f06270 */
[----:B------:R-:W1:Y:S02]  /*4b10*/  MUFU.EX2 R174, R174 ;  /* 0x000000ae00ae7308 */ /* 0x000e640000000800 */
[C---:B------:R-:W-:Y:S01]  /*4b20*/  HMMA.16816.F32.BF16 R4, R16.reuse, R34, R4 ;  /* 0x000000221004723c */ /* 0x040fe20000041804 */
[--C-:B-----5:R-:W-:Y:S01]  /*4b30*/  FFMA.FTZ R147, R126, UR4, -R148.reuse ;  /* 0x000000047e937c23 */ /* 0x120fe20008010894 */
[----:B------:R-:W-:Y:S01]  /*4b40*/  MUFU.EX2 R104, R104 ;  /* 0x0000006800687308 */ /* 0x000fe20000000800 */
[----:B------:R-:W-:Y:S01]  /*4b50*/  LDSM.16.MT88.4 R32, [R152+0x6000] ;  /* 0x006000009820783b */ /* 0x000fe20000004200 */
[--C-:B------:R-:W-:Y:S01]  /*4b60*/  FFMA.FTZ R126, R99, UR4, -R148.reuse ;  /* 0x00000004637e7c23 */ /* 0x100fe20008010894 */
[----:B----4-:R-:W-:Y:S01]  /*4b70*/  FFMA.FTZ R173, R91, UR4, -R148 ;  /* 0x000000045bad7c23 */ /* 0x010fe20008010894 */
[----:B------:R-:W4:Y:S02]  /*4b80*/  MUFU.EX2 R105, R105 ;  /* 0x0000006900697308 */ /* 0x000f240000000800 */
[----:B------:R-:W-:Y:S01]  /*4b90*/  HMMA.16816.F32.BF16 R28, R16, R12, R28 ;  /* 0x0000000c101c723c */ /* 0x000fe2000004181c */
[----:B------:R-:W-:Y:S01]  /*4ba0*/  F2FP.BF16.F32.PACK_AB R12, R113, R112 ;  /* 0x00000070710c723e */ /* 0x000fe200000010ff */
[----:B------:R-:W-:Y:S01]  /*4bb0*/  MUFU.EX2 R114, R114 ;  /* 0x0000007200727308 */ /* 0x000fe20000000800 */
[----:B---3--:R-:W-:Y:S01]  /*4bc0*/  F2FP.BF16.F32.PACK_AB R13, R110, R115 ;  /* 0x000000736e0d723e */ /* 0x008fe200000010ff */
[----:B-1----:R-:W-:-:S02]  /*4bd0*/  FFMA.FTZ R171, R89, UR4, -R149 ;  /* 0x0000000459ab7c23 */ /* 0x002fc40008010895 */
[----:B------:R-:W-:Y:S02]  /*4be0*/  MUFU.EX2 R125, R125 ;  /* 0x0000007d007d7308 */ /* 0x000fe40000000800 */
[----:B------:R-:W-:Y:S01]  /*4bf0*/  HMMA.16816.F32.BF16 R8, R16, R14, R8 ;  /* 0x0000000e1008723c */ /* 0x000fe20000041808 */
[----:B------:R-:W1:Y:S01]  /*4c00*/  LDSM.16.MT88.4 R16, [R209+0x6000] ;  /* 0x00600000d110783b */ /* 0x000e620000004200 */
[----:B------:R-:W-:Y:S01]  /*4c10*/  F2FP.BF16.F32.PACK_AB R14, R109, R108 ;  /* 0x0000006c6d0e723e */ /* 0x000fe200000010ff */
[----:B------:R-:W-:Y:S01]  /*4c20*/  MUFU.EX2 R106, R106 ;  /* 0x0000006a006a7308 */ /* 0x000fe20000000800 */
[----:B------:R-:W-:-:S03]  /*4c30*/  F2FP.BF16.F32.PACK_AB R15, R174, R111 ;  /* 0x0000006fae0f723e */ /* 0x000fc600000010ff */
[----:B------:R-:W3:Y:S04]  /*4c40*/  MUFU.EX2 R107, R107 ;  /* 0x0000006b006b7308 */ /* 0x000ee80000000800 */
[----:B------:R-:W-:Y:S01]  /*4c50*/  MUFU.EX2 R124, R124 ;  /* 0x0000007c007c7308 */ /* 0x000fe20000000800 */
[----:B------:R-:W-:Y:S01]  /*4c60*/  HMMA.16816.F32.BF16 R20, R12, R36, R20 ;  /* 0x000000240c14723c */ /* 0x000fe20000041814 */
[----:B------:R-:W-:Y:S01]  /*4c70*/  FFMA.FTZ R36, R118, UR4, -R149 ;  /* 0x0000000476247c23 */ /* 0x000fe20008010895 */
[--C-:B------:R-:W-:Y:S01]  /*4c80*/  FFMA.FTZ R118, R116, UR4, -R148.reuse ;  /* 0x0000000474767c23 */ /* 0x100fe20008010894 */
[----:B------:R-:W5:Y:S01]  /*4c90*/  MUFU.EX2 R147, R147 ;  /* 0x0000009300937308 */ /* 0x000f620000000800 */
[----:B------:R-:W-:-:S03]  /*4ca0*/  FFMA.FTZ R37, R117, UR4, -R148 ;  /* 0x0000000475257c23 */ /* 0x000fc60008010894 */
[----:B------:R-:W-:Y:S01]  /*4cb0*/  MUFU.EX2 R96, R96 ;  /* 0x0000006000607308 */ /* 0x000fe20000000800 */
[C---:B------:R-:W-:Y:S01]  /*4cc0*/  HMMA.16816.F32.BF16 R4, R12.reuse, R38, R4 ;  /* 0x000000260c04723c */ /* 0x040fe20000041804 */
[----:B------:R-:W-:Y:S02]  /*4cd0*/  FFMA.FTZ R38, R127, UR4, -R149 ;  /* 0x000000047f267c23 */ /* 0x000fe40008010895 */
[----:B------:R-:W1:Y:S04]  /*4ce0*/  MUFU.EX2 R97, R97 ;  /* 0x0000006100617308 */ /* 0x000e680000000800 */
[----:B------:R-:W-:Y:S01]  /*4cf0*/  MUFU.EX2 R98, R98 ;  /* 0x0000006200627308 */ /* 0x000fe20000000800 */
[C---:B--2---:R-:W-:Y:S03]  /*4d00*/  HMMA.16816.F32.BF16 R28, R12.reuse, R24, R28 ;  /* 0x000000180c1c723c */ /* 0x044fe6000004181c */
[----:B------:R-:W-:Y:S04]  /*4d10*/  MUFU.EX2 R127, R36 ;  /* 0x00000024007f7308 */ /* 0x000fe80000000800 */
[----:B------:R-:W-:Y:S01]  /*4d20*/  MUFU.EX2 R99, R37 ;  /* 0x0000002500637308 */ /* 0x000fe20000000800 */
[----:B------:R-:W-:Y:S01]  /*4d30*/  HMMA.16816.F32.BF16 R8, R12, R26, R8 ;  /* 0x0000001a0c08723c */ /* 0x000fe20000041808 */
[----:B----4-:R-:W-:Y:S01]  /*4d40*/  F2FP.BF16.F32.PACK_AB R12, R105, R104 ;  /* 0x00000068690c723e */ /* 0x010fe200000010ff */
[----:B------:R-:W2:Y:S01]  /*4d50*/  LDSM.16.MT88.4 R24, [R209+0x6400] ;  /* 0x00640000d118783b */ /* 0x000ea20000004200 */
[----:B---3--:R-:W-:Y:S01]  /*4d60*/  F2FP.BF16.F32.PACK_AB R13, R107, R106 ;  /* 0x0000006a6b0d723e */ /* 0x008fe200000010ff */
[----:B------:R3:W4:Y:S01]  /*4d70*/  MUFU.EX2 R116, R126 ;  /* 0x0000007e00747308 */ /* 0x0007220000000800 */
[----:B------:R-:W-:-:S02]  /*4d80*/  F2FP.BF16.F32.PACK_AB R14, R125, R114 ;  /* 0x000000727d0e723e */ /* 0x000fc400000010ff */
[----:B-----5:R-:W-:Y:S01]  /*4d90*/  F2FP.BF16.F32.PACK_AB R15, R147, R124 ;  /* 0x0000007c930f723e */ /* 0x020fe200000010ff */
[----:B------:R-:W-:Y:S04]  /*4da0*/  MUFU.EX2 R118, R118 ;  /* 0x0000007600767308 */ /* 0x000fe80000000800 */
[----:B------:R5:W4:Y:S02]  /*4db0*/  MUFU.EX2 R89, R175 ;  /* 0x000000af00597308 */ /* 0x000b240000000800 */
[----:B-1----:R-:W-:Y:S02]  /*4dc0*/  HMMA.16816.F32.BF16 R20, R12, R16, R20 ;  /* 0x000000100c14723c */ /* 0x002fe40000041814 */
[----:B------:R1:W-:Y:S01]  /*4dd0*/  MUFU.EX2 R117, R38 ;  /* 0x0000002600757308 */ /* 0x0003e20000000800 */
[----:B---3--:R-:W-:-:S03]  /*4de0*/  FFMA.FTZ R126, R87, UR4, -R148 ;  /* 0x00000004577e7c23 */ /* 0x008fc60008010894 */
[----:B------:R3:W-:Y:S02]  /*4df0*/  MUFU.EX2 R91, R119 ;  /* 0x00000077005b7308 */ /* 0x0007e40000000800 */
[C---:B------:R-:W-:Y:S01]  /*4e00*/  HMMA.16816.F32.BF16 R4, R12.reuse, R18, R4 ;  /* 0x000000120c04723c */ /* 0x040fe20000041804 */
[----:B------:R-:W2:Y:S01]  /*4e10*/  LDSM.16.MT88.4 R16, [R152+0x6400] ;  /* 0x006400009810783b */ /* 0x000ea20000004200 */
[----:B------:R-:W-:Y:S01]  /*4e20*/  MUFU.EX2 R126, R126 ;  /* 0x0000007e007e7308 */ /* 0x000fe20000000800 */
[--C-:B-----5:R-:W-:Y:S01]  /*4e30*/  FFMA.FTZ R175, R95, UR4, -R148.reuse ;  /* 0x000000045faf7c23 */ /* 0x120fe20008010894 */
[--C-:B------:R-:W-:Y:S02]  /*4e40*/  FFMA.FTZ R95, R66, UR4, -R148.reuse ;  /* 0x00000004425f7c23 */ /* 0x100fe40008010894 */
[----:B------:R-:W-:Y:S02]  /*4e50*/  MUFU.EX2 R80, R80 ;  /* 0x0000005000507308 */ /* 0x000fe40000000800 */
[----:B------:R-:W-:Y:S01]  /*4e60*/  HMMA.16816.F32.BF16 R28, R12, R32, R28 ;  /* 0x000000200c1c723c */ /* 0x000fe2000004181c */
[----:B-1----:R-:W1:Y:S01]  /*4e70*/  LDSM.16.MT88.4 R36, [R209+0x6800] ;  /* 0x00680000d124783b */ /* 0x002e620000004200 */
[--C-:B------:R-:W-:Y:S01]  /*4e80*/  FFMA.FTZ R33, R84, UR4, -R149.reuse ;  /* 0x0000000454217c23 */ /* 0x100fe20008010895 */
[----:B------:R-:W-:Y:S01]  /*4e90*/  FFMA.FTZ R32, R85, UR4, -R149 ;  /* 0x0000000455207c23 */ /* 0x000fe20008010895 */
[----:B------:R5:W1:Y:S01]  /*4ea0*/  MUFU.EX2 R84, R171 ;  /* 0x000000ab00547308 */ /* 0x000a620000000800 */
[--C-:B---3--:R-:W-:Y:S01]  /*4eb0*/  FFMA.FTZ R119, R102, UR4, -R148.reuse ;  /* 0x0000000466777c23 */ /* 0x108fe20008010894 */
[----:B------:R-:W-:-:S02]  /*4ec0*/  FFMA.FTZ R102, R75, UR4, -R148 ;  /* 0x000000044b667c23 */ /* 0x000fc40008010894 */
[----:B------:R-:W-:Y:S01]  /*4ed0*/  HMMA.16816.F32.BF16 R8, R12, R34, R8 ;  /* 0x000000220c08723c */ /* 0x000fe20000041808 */
[----:B------:R-:W-:Y:S01]  /*4ee0*/  MUFU.EX2 R85, R33 ;  /* 0x0000002100557308 */ /* 0x000fe20000000800 */
[----:B------:R-:W-:Y:S02]  /*4ef0*/  F2FP.BF16.F32.PACK_AB R12, R97, R96 ;  /* 0x00000060610c723e */ /* 0x000fe400000010ff */
[----:B----4-:R-:W-:Y:S01]  /*4f00*/  F2FP.BF16.F32.PACK_AB R13, R116, R99 ;  /* 0x00000063740d723e */ /* 0x010fe200000010ff */
[----:B------:R3:W-:Y:S01]  /*4f10*/  MUFU.EX2 R90, R32 ;  /* 0x00000020005a7308 */ /* 0x0007e20000000800 */
[----:B------:R-:W-:Y:S02]  /*4f20*/  F2FP.BF16.F32.PACK_AB R14, R127, R98 ;  /* 0x000000627f0e723e */ /* 0x000fe400000010ff */
[----:B------:R-:W-:Y:S01]  /*4f30*/  F2FP.BF16.F32.PACK_AB R15, R89, R118 ;  /* 0x00000076590f723e */ /* 0x000fe200000010ff */
[----:B------:R-:W-:Y:S01]  /*4f40*/  MUFU.EX2 R81, R81 ;  /* 0x0000005100517308 */ /* 0x000fe20000000800 */
[----:B-----5:R-:W-:-:S03]  /*4f50*/  FFMA.FTZ R171, R86, UR4, -R148 ;  /* 0x0000000456ab7c23 */ /* 0x020fc60008010894 */
[----:B------:R4:W5:Y:S02]  /*4f60*/  MUFU.EX2 R86, R173 ;  /* 0x000000ad00567308 */ /* 0x0009640000000800 */
[C---:B--2---:R-:W-:Y:S02]  /*4f70*/  HMMA.16816.F32.BF16 R20, R12.reuse, R24, R20 ;  /* 0x000000180c14723c */ /* 0x044fe40000041814 */
[----:B------:R2:W5:Y:S01]  /*4f80*/  MUFU.EX2 R87, R171 ;  /* 0x000000ab00577308 */ /* 0x0005620000000800 */
[----:B---3--:R-:W3:Y:S03]  /*4f90*/  LDSM.16.MT88.4 R32, [R152+0x6800] ;  /* 0x006800009820783b */ /* 0x008ee60000004200 */
[----:B------:R-:W-:Y:S02]  /*4fa0*/  MUFU.EX2 R88, R88 ;  /* 0x0000005800587308 */ /* 0x000fe40000000800 */
[----:B------:R-:W-:Y:S01]  /*4fb0*/  HMMA.16816.F32.BF16 R4, R12, R26, R4 ;  /* 0x0000001a0c04723c */ /* 0x000fe20000041804 */
[----:B------:R-:W-:Y:S01]  /*4fc0*/  LDSM.16.MT88.4 R24, [R152+0x6c00] ;  /* 0x006c00009818783b */ /* 0x000fe20000004200 */
[----:B------:R-:W-:Y:S01]  /*4fd0*/  MUFU.EX2 R101, R101 ;  /* 0x0000006500657308 */ /* 0x000fe20000000800 */
[----:B----4-:R-:W-:-:S03]  /*4fe0*/  FFMA.FTZ R173, R67, UR4, -R148 ;  /* 0x0000000443ad7c23 */ /* 0x010fc60008010894 */
[----:B------:R-:W-:Y:S02]  /*4ff0*/  MUFU.EX2 R82, R82 ;  /* 0x0000005200527308 */ /* 0x000fe40000000800 */
[C---:B------:R-:W-:Y:S01]  /*5000*/  HMMA.16816.F32.BF16 R28, R12.reuse, R16, R28 ;  /* 0x000000100c1c723c */ /* 0x040fe2000004181c */
[----:B--2---:R-:W-:Y:S01]  /*5010*/  FFMA.FTZ R171, R65, UR4, -R149 ;  /* 0x0000000441ab7c23 */ /* 0x004fe20008010895 */
[----:B------:R-:W2:Y:S04]  /*5020*/  MUFU.EX2 R83, R83 ;  /* 0x0000005300537308 */ /* 0x000ea80000000800 */
[----:B------:R-:W-:Y:S02]  /*5030*/  MUFU.EX2 R100, R100 ;  /* 0x0000006400647308 */ /* 0x000fe40000000800 */
[----:B------:R-:W-:Y:S01]  /*5040*/  HMMA.16816.F32.BF16 R8, R12, R18, R8 ;  /* 0x000000120c08723c */ /* 0x000fe20000041808 */
[----:B------:R-:W4:Y:S01]  /*5050*/  LDSM.16.MT88.4 R16, [R209+0x6c00] ;  /* 0x006c0000d110783b */ /* 0x000f220000004200 */
[----:B-1----:R-:W-:Y:S01]  /*5060*/  F2FP.BF16.F32.PACK_AB R12, R84, R117 ;  /* 0x00000075540c723e */ /* 0x002fe200000010ff */
[----:B------:R-:W1:Y:S01]  /*5070*/  MUFU.EX2 R119, R119 ;  /* 0x0000007700777308 */ /* 0x000e620000000800 */
[----:B-----5:R-:W-:-:S02]  /*5080*/  F2FP.BF16.F32.PACK_AB R13, R86, R91 ;  /* 0x0000005b560d723e */ /* 0x020fc400000010ff */
[----:B------:R-:W-:Y:S01]  /*5090*/  F2FP.BF16.F32.PACK_AB R14, R90, R85 ;  /* 0x000000555a0e723e */ /* 0x000fe200000010ff */
[----:B------:R-:W-:Y:S01]  /*50a0*/  MUFU.EX2 R72, R72 ;  /* 0x0000004800487308 */ /* 0x000fe20000000800 */
[----:B------:R-:W-:-:S03]  /*50b0*/  F2FP.BF16.F32.PACK_AB R15, R126, R87 ;  /* 0x000000577e0f723e */ /* 0x000fc600000010ff */
[----:B------:R-:W5:Y:S04]  /*50c0*/  MUFU.EX2 R73, R73 ;  /* 0x0000004900497308 */ /* 0x000f680000000800 */
[C---:B------:R-:W-:Y:S01]  /*50d0*/  HMMA.16816.F32.BF16 R20, R12.reuse, R36, R20 ;  /* 0x000000240c14723c */ /* 0x040fe20000041814 */
[--C-:B------:R-:W-:Y:S01]  /*50e0*/  FFMA.FTZ R36, R94, UR4, -R149.reuse ;  /* 0x000000045e247c23 */ /* 0x100fe20008010895 */
[--C-:B------:R-:W-:Y:S01]  /*50f0*/  FFMA.FTZ R94, R92, UR4, -R148.reuse ;  /* 0x000000045c5e7c23 */ /* 0x100fe20008010894 */
[----:B------:R-:W-:Y:S01]  /*5100*/  FFMA.FTZ R37, R93, UR4, -R148 ;  /* 0x000000045d257c23 */ /* 0x000fe20008010894 */
[----:B------:R-:W-:Y:S04]  /*5110*/  MUFU.EX2 R74, R74 ;  /* 0x0000004a004a7308 */ /* 0x000fe80000000800 */
[C---:B------:R-:W-:Y:S01]  /*5120*/  HMMA.16816.F32.BF16 R4, R12.reuse, R38, R4 ;  /* 0x000000260c04723c */ /* 0x040fe20000041804 */
[----:B------:R-:W-:Y:S01]  /*5130*/  FFMA.FTZ R38, R103, UR4, -R149 ;  /* 0x0000000467267c23 */ /* 0x000fe20008010895 */
[----:B------:R-:W-:Y:S04]  /*5140*/  MUFU.EX2 R75, R37 ;  /* 0x00000025004b7308 */ /* 0x000fe80000000800 */
[----:B------:R-:W-:Y:S02]  /*5150*/  MUFU.EX2 R103, R36 ;  /* 0x0000002400677308 */ /* 0x000fe40000000800 */
[C---:B---3--:R-:W-:Y:S02]  /*5160*/  HMMA.16816.F32.BF16 R28, R12.reuse, R32, R28 ;  /* 0x000000200c1c723c */ /* 0x048fe4000004181c */
[----:B------:R3:W-:Y:S04]  /*5170*/  MUFU.EX2 R93, R38 ;  /* 0x00000026005d7308 */ /* 0x0007e80000000800 */
[----:B------:R5:W4:Y:S02]  /*5180*/  MUFU.EX2 R92, R102 ;  /* 0x00000066005c7308 */ /* 0x000b240000000800 */
[----:B------:R-:W-:Y:S01]  /*5190*/  HMMA.16816.F32.BF16 R8, R12, R34, R8 ;  /* 0x000000220c08723c */ /* 0x000fe20000041808 */
[----:B------:R-:W-:Y:S01]  /*51a0*/  F2FP.BF16.F32.PACK_AB R12, R81, R80 ;  /* 0x00000050510c723e */ /* 0x000fe200000010ff */
[----:B------:R-:W4:Y:S01]  /*51b0*/  LDSM.16.MT88.4 R32, [R209+0x7000] ;  /* 0x00700000d120783b */ /* 0x000f220000004200 */
[----:B--2---:R-:W-:Y:S01]  /*51c0*/  F2FP.BF16.F32.PACK_AB R13, R83, R82 ;  /* 0x00000052530d723e */ /* 0x004fe200000010ff */
[----:B------:R-:W-:Y:S01]  /*51d0*/  MUFU.EX2 R94, R94 ;  /* 0x0000005e005e7308 */ /* 0x000fe20000000800 */
[----:B------:R-:W-:-:S02]  /*51e0*/  F2FP.BF16.F32.PACK_AB R14, R101, R88 ;  /* 0x00000058650e723e */ /* 0x000fc400000010ff */
[----:B-1----:R-:W-:Y:S01]  /*51f0*/  F2FP.BF16.F32.PACK_AB R15, R119, R100 ;  /* 0x00000064770f723e */ /* 0x002fe200000010ff */
[----:B------:R-:W1:Y:S01]  /*5200*/  MUFU.EX2 R65, R175 ;  /* 0x000000af00417308 */ /* 0x000e620000000800 */
[----:B---3--:R-:W-:Y:S01]  /*5210*/  LDSM.16.MT88.4 R36, [R209+0x7400] ;  /* 0x00740000d124783b */ /* 0x008fe20000004200 */
[----:B-----5:R-:W-:Y:S02]  /*5220*/  FFMA.FTZ R102, R63, UR4, -R148 ;  /* 0x000000043f667c23 */ /* 0x020fe40008010894 */
[----:B------:R-:W-:Y:S02]  /*5230*/  MUFU.EX2 R67, R95 ;  /* 0x0000005f00437308 */ /* 0x000fe40000000800 */
[C---:B----4-:R-:W-:Y:S02]  /*5240*/  HMMA.16816.F32.BF16 R20, R12.reuse, R16, R20 ;  /* 0x000000100c14723c */ /* 0x050fe40000041814 */
[----:B------:R-:W-:Y:S04]  /*5250*/  MUFU.EX2 R56, R56 ;  /* 0x0000003800387308 */ /* 0x000fe80000000800 */
[----:B------:R-:W-:Y:S02]  /*5260*/  MUFU.EX2 R102, R102 ;  /* 0x0000006600667308 */ /* 0x000fe40000000800 */
[C---:B------:R-:W-:Y:S01]  /*5270*/  HMMA.16816.F32.BF16 R4, R12.reuse, R18, R4 ;  /* 0x000000120c04723c */ /* 0x040fe20000041804 */
[----:B------:R-:W2:Y:S01]  /*5280*/  LDSM.16.MT88.4 R16, [R152+0x7000] ;  /* 0x007000009810783b */ /* 0x000ea20000004200 */
        /* <DEDUP_REMOVED lines=8> */
[----:B------:R-:W-:-:S02]  /*5310*/  F2FP.BF16.F32.PACK_AB R12, R73, R72 ;  /* 0x00000048490c723e */ /* 0x000fc400000010ff */
[----:B------:R5:W-:Y:S01]  /*5320*/  MUFU.EX2 R66, R24 ;  /* 0x0000001800427308 */ /* 0x000be20000000800 */
[----:B------:R-:W-:Y:S02]  /*5330*/  F2FP.BF16.F32.PACK_AB R13, R92, R75 ;  /* 0x0000004b5c0d723e */ /* 0x000fe400000010ff */
[----:B------:R-:W-:Y:S01]  /*5340*/  F2FP.BF16.F32.PACK_AB R14, R103, R74 ;  /* 0x0000004a670e723e */ /* 0x000fe200000010ff */
[----:B------:R-:W-:Y:S01]  /*5350*/  MUFU.EX2 R40, R40 ;  /* 0x0000002800287308 */ /* 0x000fe20000000800 */
[----:B-1----:R-:W-:Y:S01]  /*5360*/  F2FP.BF16.F32.PACK_AB R15, R65, R94 ;  /* 0x0000005e410f723e */ /* 0x002fe200000010ff */
[--C-:B---3--:R-:W-:Y:S02]  /*5370*/  FFMA.FTZ R171, R62, UR4, -R148.reuse ;  /* 0x000000043eab7c23 */ /* 0x108fe40008010894 */
[----:B------:R-:W1:Y:S04]  /*5380*/  MUFU.EX2 R62, R173 ;  /* 0x000000ad003e7308 */ /* 0x000e680000000800 */
[----:B------:R-:W3:Y:S01]  /*5390*/  MUFU.EX2 R63, R171 ;  /* 0x000000ab003f7308 */ /* 0x000ee20000000800 */
[C---:B------:R-:W-:Y:S01]  /*53a0*/  HMMA.16816.F32.BF16 R20, R12.reuse, R32, R20 ;  /* 0x000000200c14723c */ /* 0x040fe20000041814 */
[----:B-----5:R-:W5:Y:S01]  /*53b0*/  LDSM.16.MT88.4 R24, [R152+0x7400] ;  /* 0x007400009818783b */ /* 0x020f620000004200 */
[--C-:B------:R-:W-:Y:S01]  /*53c0*/  FFMA.FTZ R32, R57, UR4, -R149.reuse ;  /* 0x0000000439207c23 */ /* 0x100fe20008010895 */
[----:B------:R-:W-:Y:S01]  /*53d0*/  FFMA.FTZ R57, R77, UR4, -R149 ;  /* 0x000000044d397c23 */ /* 0x000fe20008010895 */
[--C-:B------:R-:W-:Y:S01]  /*53e0*/  FFMA.FTZ R77, R42, UR4, -R148.reuse ;  /* 0x000000042a4d7c23 */ /* 0x100fe20008010894 */
[----:B------:R-:W-:Y:S01]  /*53f0*/  FFMA.FTZ R42, R43, UR4, -R148 ;  /* 0x000000042b2a7c23 */ /* 0x000fe20008010894 */
[----:B------:R-:W-:Y:S02]  /*5400*/  MUFU.EX2 R47, R47 ;  /* 0x0000002f002f7308 */ /* 0x000fe40000000800 */
[C---:B------:R-:W-:Y:S02]  /*5410*/  HMMA.16816.F32.BF16 R4, R12.reuse, R34, R4 ;  /* 0x000000220c04723c */ /* 0x040fe40000041804 */
[----:B------:R-:W-:Y:S04]  /*5420*/  MUFU.EX2 R57, R57 ;  /* 0x0000003900397308 */ /* 0x000fe80000000800 */
[----:B------:R-:W-:Y:S02]  /*5430*/  MUFU.EX2 R43, R77 ;  /* 0x0000004d002b7308 */ /* 0x000fe40000000800 */
[C---:B--2---:R-:W-:Y:S02]  /*5440*/  HMMA.16816.F32.BF16 R28, R12.reuse, R16, R28 ;  /* 0x000000100c1c723c */ /* 0x044fe4000004181c */
[----:B------:R-:W-:Y:S04]  /*5450*/  MUFU.EX2 R42, R42 ;  /* 0x0000002a002a7308 */ /* 0x000fe80000000800 */
[----:B------:R-:W-:Y:S02]  /*5460*/  MUFU.EX2 R77, R154 ;  /* 0x0000009a004d7308 */ /* 0x000fe40000000800 */
[----:B------:R-:W-:Y:S01]  /*5470*/  HMMA.16816.F32.BF16 R8, R12, R18, R8 ;  /* 0x000000120c08723c */ /* 0x000fe20000041808 */
[----:B------:R-:W2:Y:S01]  /*5480*/  LDSM.16.MT88.4 R16, [R209+0x7800] ;  /* 0x00780000d110783b */ /* 0x000ea20000004200 */
[----:B----4-:R-:W-:Y:S01]  /*5490*/  F2FP.BF16.F32.PACK_AB R12, R60, R93 ;  /* 0x0000005d3c0c723e */ /* 0x010fe200000010ff */
[----:B------:R-:W-:Y:S01]  /*54a0*/  MUFU.EX2 R228, R228 ;  /* 0x000000e400e47308 */ /* 0x000fe20000000800 */
[----:B-1----:R-:W-:-:S02]  /*54b0*/  F2FP.BF16.F32.PACK_AB R13, R62, R67 ;  /* 0x000000433e0d723e */ /* 0x002fc400000010ff */
[----:B------:R-:W-:Y:S02]  /*54c0*/  F2FP.BF16.F32.PACK_AB R14, R66, R61 ;  /* 0x0000003d420e723e */ /* 0x000fe400000010ff */
[----:B---3--:R-:W-:-:S07]  /*54d0*/  F2FP.BF16.F32.PACK_AB R15, R102, R63 ;  /* 0x0000003f660f723e */ /* 0x008fce00000010ff */
[C---:B------:R-:W-:Y:S01]  /*54e0*/  HMMA.16816.F32.BF16 R20, R12.reuse, R36, R20 ;  /* 0x000000240c14723c */ /* 0x040fe20000041814 */
[----:B------:R-:W-:Y:S01]  /*54f0*/  FFMA.FTZ R36, R64, UR4, -R149 ;  /* 0x0000000440247c23 */ /* 0x000fe20008010895 */
[--C-:B------:R-:W-:Y:S01]  /*5500*/  FFMA.FTZ R64, R58, UR4, -R148.reuse ;  /* 0x000000043a407c23 */ /* 0x100fe20008010894 */
[--C-:B------:R-:W-:Y:S01]  /*5510*/  FFMA.FTZ R58, R76, UR4, -R148.reuse ;  /* 0x000000044c3a7c23 */ /* 0x100fe20008010894 */
[----:B------:R1:W3:Y:S01]  /*5520*/  MUFU.EX2 R37, R32 ;  /* 0x0000002000257308 */ /* 0x0002e20000000800 */
[--C-:B------:R-:W-:Y:S01]  /*5530*/  FFMA.FTZ R76, R71, UR4, -R148.reuse ;  /* 0x00000004474c7c23 */ /* 0x100fe20008010894 */
[----:B------:R-:W-:Y:S02]  /*5540*/  FADD.FTZ R71, R132, R131 ;  /* 0x0000008384477221 */ /* 0x000fe40000010000 */
[C---:B------:R-:W-:Y:S01]  /*5550*/  HMMA.16816.F32.BF16 R4, R12.reuse, R38, R4 ;  /* 0x000000260c04723c */ /* 0x040fe20000041804 */
[--C-:B------:R-:W-:Y:S01]  /*5560*/  FFMA.FTZ R39, R59, UR4, -R148.reuse ;  /* 0x000000043b277c23 */ /* 0x100fe20008010894 */
[----:B------:R-:W-:Y:S01]  /*5570*/  FFMA.FTZ R59, R78, UR4, -R148 ;  /* 0x000000044e3b7c23 */ /* 0x000fe20008010894 */
[----:B------:R-:W4:Y:S01]  /*5580*/  MUFU.EX2 R36, R36 ;  /* 0x0000002400247308 */ /* 0x000f220000000800 */
[----:B------:R-:W-:Y:S01]  /*5590*/  FADD.FTZ R134, R134, R71 ;  /* 0x0000004786867221 */ /* 0x000fe20000010000 */
[--C-:B------:R-:W-:Y:S01]  /*55a0*/  FFMA.FTZ R71, R160, UR4, -R149.reuse ;  /* 0x00000004a0477c23 */ /* 0x100fe20008010895 */
[----:B------:R-:W-:Y:S01]  /*55b0*/  FFMA.FTZ R78, R44, UR4, -R149 ;  /* 0x000000042c4e7c23 */ /* 0x000fe20008010895 */
[----:B------:R-:W-:Y:S01]  /*55c0*/  MUFU.EX2 R38, R64 ;  /* 0x0000004000267308 */ /* 0x000fe20000000800 */
[C---:B-----5:R-:W-:Y:S01]  /*55d0*/  HMMA.16816.F32.BF16 R28, R12.reuse, R24, R28 ;  /* 0x000000180c1c723c */ /* 0x060fe2000004181c */
[----:B------:R-:W-:Y:S01]  /*55e0*/  FADD.FTZ R25, R3, R136 ;  /* 0x0000008803197221 */ /* 0x000fe20000010000 */
[----:B-1----:R-:W1:Y:S01]  /*55f0*/  LDSM.16.MT88.4 R32, [R152+0x7800] ;  /* 0x007800009820783b */ /* 0x002e620000004200 */
[----:B------:R-:W5:Y:S01]  /*5600*/  MUFU.EX2 R39, R39 ;  /* 0x0000002700277308 */ /* 0x000f620000000800 */
[----:B------:R-:W-:Y:S01]  /*5610*/  FADD.FTZ R134, R159, R134 ;  /* 0x000000869f867221 */ /* 0x000fe20000010000 */
[----:B------:R-:W-:Y:S01]  /*5620*/  FADD.FTZ R138, R138, R25 ;  /* 0x000000198a8a7221 */ /* 0x000fe20000010000 */
[--C-:B------:R-:W-:Y:S01]  /*5630*/  FFMA.FTZ R3, R49, UR4, -R149.reuse ;  /* 0x0000000431037c23 */ /* 0x100fe20008010895 */
[----:B------:R-:W-:Y:S01]  /*5640*/  MUFU.EX2 R58, R58 ;  /* 0x0000003a003a7308 */ /* 0x000fe20000000800 */
[----:B------:R-:W-:Y:S01]  /*5650*/  HMMA.16816.F32.BF16 R8, R12, R26, R8 ;  /* 0x0000001a0c08723c */ /* 0x000fe20000041808 */
[----:B------:R-:W-:Y:S01]  /*5660*/  FADD.FTZ R138, R153, R138 ;  /* 0x0000008a998a7221 */ /* 0x000fe20000010000 */
[----:B---3--:R-:W-:Y:S01]  /*5670*/  F2FP.BF16.F32.PACK_AB R12, R37, R56 ;  /* 0x00000038250c723e */ /* 0x008fe200000010ff */
[----:B------:R-:W3:Y:S01]  /*5680*/  MUFU.EX2 R59, R59 ;  /* 0x0000003b003b7308 */ /* 0x000ee20000000800 */
[----:B----4-:R-:W-:Y:S01]  /*5690*/  F2FP.BF16.F32.PACK_AB R14, R57, R36 ;  /* 0x00000024390e723e */ /* 0x010fe200000010ff */
[----:B------:R-:W-:Y:S01]  /*56a0*/  FADD.FTZ R129, R129, R138 ;  /* 0x0000008a81817221 */ /* 0x000fe20000010000 */
[----:B------:R-:W4:Y:S01]  /*56b0*/  LDSM.16.MT88.4 R24, [R209+0x7c00] ;  /* 0x007c0000d118783b */ /* 0x000f220000004200 */
[----:B------:R-:W-:Y:S01]  /*56c0*/  FADD.FTZ R123, R123, R134 ;  /* 0x000000867b7b7221 */ /* 0x000fe20000010000 */
[----:B------:R-:W-:Y:S01]  /*56d0*/  FFMA.FTZ R49, R50, UR4, -R149 ;  /* 0x0000000432317c23 */ /* 0x000fe20008010895 */
[----:B------:R-:W-:Y:S01]  /*56e0*/  FADD.FTZ R128, R128, R129 ;  /* 0x0000008180807221 */ /* 0x000fe20000010000 */
[----:B-----5:R-:W-:Y:S01]  /*56f0*/  F2FP.BF16.F32.PACK_AB R13, R39, R38 ;  /* 0x00000026270d723e */ /* 0x020fe200000010ff */
[----:B------:R-:W-:Y:S01]  /*5700*/  FADD.FTZ R144, R144, R123 ;  /* 0x0000007b90907221 */ /* 0x000fe20000010000 */
[----:B------:R-:W-:Y:S01]  /*5710*/  FFMA.FTZ R50, R70, UR4, -R149 ;  /* 0x0000000446327c23 */ /* 0x000fe20008010895 */
[----:B------:R-:W-:Y:S01]  /*5720*/  FADD.FTZ R133, R133, R128 ;  /* 0x0000008085857221 */ /* 0x000fe20000010000 */
[----:B------:R-:W-:Y:S01]  /*5730*/  FFMA.FTZ R64, R51, UR4, -R148 ;  /* 0x0000000433407c23 */ /* 0x000fe20008010894 */
[----:B------:R-:W-:Y:S01]  /*5740*/  FADD.FTZ R135, R135, R144 ;  /* 0x0000009087877221 */ /* 0x000fe20000010000 */
[----:B------:R-:W-:Y:S01]  /*5750*/  MUFU.EX2 R51, R69 ;  /* 0x0000004500337308 */ /* 0x000fe20000000800 */
[----:B---3--:R-:W-:Y:S01]  /*5760*/  F2FP.BF16.F32.PACK_AB R15, R59, R58 ;  /* 0x0000003a3b0f723e */ /* 0x008fe200000010ff */
[----:B------:R-:W-:Y:S01]  /*5770*/  FADD.FTZ R133, R130, R133 ;  /* 0x0000008582857221 */ /* 0x000fe20000010000 */
[----:B------:R-:W-:Y:S01]  /*5780*/  FADD.FTZ R146, R146, R135 ;  /* 0x0000008792927221 */ /* 0x000fe20000010000 */
[----:B------:R-:W3:Y:S01]  /*5790*/  MUFU.EX2 R3, R3 ;  /* 0x0000000300037308 */ /* 0x000ee20000000800 */
[----:B------:R-:W-:Y:S01]  /*57a0*/  FFMA.FTZ R70, R41, UR4, -R149 ;  /* 0x0000000429467c23 */ /* 0x000fe20008010895 */
[----:B------:R-:W-:Y:S01]  /*57b0*/  FADD.FTZ R120, R120, R133 ;  /* 0x0000008578787221 */ /* 0x000fe20000010000 */
[----:B------:R-:W-:Y:S01]  /*57c0*/  FADD.FTZ R115, R115, R146 ;  /* 0x0000009273737221 */ /* 0x000fe20000010000 */
[C---:B--2---:R-:W-:Y:S01]  /*57d0*/  HMMA.16816.F32.BF16 R20, R12.reuse, R16, R20 ;  /* 0x000000100c14723c */ /* 0x044fe20000041814 */
[----:B------:R-:W-:Y:S01]  /*57e0*/  MUFU.EX2 R49, R49 ;  /* 0x0000003100317308 */ /* 0x000fe20000000800 */
[----:B------:R-:W-:Y:S01]  /*57f0*/  FADD.FTZ R121, R121, R120 ;  /* 0x0000007879797221 */ /* 0x000fe20000010000 */
[----:B------:R-:W-:Y:S01]  /*5800*/  FADD.FTZ R110, R110, R115 ;  /* 0x000000736e6e7221 */ /* 0x000fe20000010000 */
[----:B------:R-:W-:Y:S01]  /*5810*/  LDSM.16.MT88.4 R132, [R209+0x8c00] ;  /* 0x008c0000d184783b */ /* 0x000fe20000004200 */
[----:B------:R-:W-:Y:S01]  /*5820*/  MUFU.EX2 R50, R50 ;  /* 0x0000003200327308 */ /* 0x000fe20000000800 */
[----:B------:R-:W-:Y:S01]  /*5830*/  FADD.FTZ R122, R122, R121 ;  /* 0x000000797a7a7221 */ /* 0x000fe20000010000 */
[----:B------:R-:W-:Y:S01]  /*5840*/  FADD.FTZ R111, R111, R110 ;  /* 0x0000006e6f6f7221 */ /* 0x000fe20000010000 */
[C---:B------:R-:W-:Y:S01]  /*5850*/  HMMA.16816.F32.BF16 R4, R12.reuse, R18, R4 ;  /* 0x000000120c04723c */ /* 0x040fe20000041804 */
[----:B------:R-:W2:Y:S01]  /*5860*/  LDSM.16.MT88.4 R16, [R152+0x7c00] ;  /* 0x007c00009810783b */ /* 0x000ea20000004200 */
[----:B------:R-:W-:Y:S01]  /*5870*/  FADD.FTZ R145, R145, R122 ;  /* 0x0000007a91917221 */ /* 0x000fe20000010000 */
[----:B------:R-:W5:Y:S01]  /*5880*/  MUFU.EX2 R64, R64 ;  /* 0x0000004000407308 */ /* 0x000f620000000800 */
[----:B------:R-:W-:Y:S01]  /*5890*/  FADD.FTZ R111, R174, R111 ;  /* 0x0000006fae6f7221 */ /* 0x000fe20000010000 */
[----:B------:R-:W-:Y:S01]  /*58a0*/  LDSM.16.MT88.4 R136, [R152+0x8c00] ;  /* 0x008c00009888783b */ /* 0x000fe20000004200 */
[----:B------:R-:W-:Y:S01]  /*58b0*/  FADD.FTZ R112, R112, R145 ;  /* 0x0000009170707221 */ /* 0x000fe20000010000 */
[----:B------:R4:W4:Y:S01]  /*58c0*/  MUFU.EX2 R69, R76 ;  /* 0x0000004c00457308 */ /* 0x0009220000000800 */
[C---:B-1----:R-:W-:Y:S01]  /*58d0*/  HMMA.16816.F32.BF16 R28, R12.reuse, R32, R28 ;  /* 0x000000200c1c723c */ /* 0x042fe2000004181c */
[----:B---3--:R-:W-:Y:S01]  /*58e0*/  F2FP.BF16.F32.PACK_AB R32, R3, R48 ;  /* 0x000000300320723e */ /* 0x008fe200000010ff */
[----:B------:R-:W-:Y:S01]  /*58f0*/  FADD.FTZ R113, R113, R112 ;  /* 0x0000007071717221 */ /* 0x000fe20000010000 */
[----:B------:R-:W-:Y:S01]  /*5900*/  FADD.FTZ R106, R106, R111 ;  /* 0x0000006f6a6a7221 */ /* 0x000fe20000010000 */
[----:B------:R-:W-:Y:S02]  /*5910*/  MUFU.EX2 R41, R79 ;  /* 0x0000004f00297308 */ /* 0x000fe40000000800 */
[----:B------:R-:W-:Y:S01]  /*5920*/  FADD.FTZ R108, R108, R113 ;  /* 0x000000716c6c7221 */ /* 0x000fe20000010000 */
[----:B------:R-:W-:Y:S01]  /*5930*/  FADD.FTZ R107, R107, R106 ;  /* 0x0000006a6b6b7221 */ /* 0x000fe20000010000 */
[----:B------:R-:W-:Y:S01]  /*5940*/  HMMA.16816.F32.BF16 R8, R12, R34, R8 ;  /* 0x000000220c08723c */ /* 0x000fe20000041808 */
[----:B------:R-:W1:Y:S01]  /*5950*/  LDSM.16.MT88.4 R12, [R209+0x8000] ;  /* 0x00800000d10c783b */ /* 0x000e620000004200 */
[----:B-----5:R-:W-:Y:S01]  /*5960*/  F2FP.BF16.F32.PACK_AB R33, R64, R51 ;  /* 0x000000334021723e */ /* 0x020fe200000010ff */
[----:B------:R-:W-:Y:S01]  /*5970*/  FADD.FTZ R109, R109, R108 ;  /* 0x0000006c6d6d7221 */ /* 0x000fe20000010000 */
[----:B------:R-:W-:Y:S01]  /*5980*/  F2FP.BF16.F32.PACK_AB R34, R50, R49 ;  /* 0x000000313222723e */ /* 0x000fe200000010ff */
[----:B----4-:R-:W-:Y:S01]  /*5990*/  FFMA.FTZ R76, R158, UR4, -R148 ;  /* 0x000000049e4c7c23 */ /* 0x010fe20008010894 */
[----:B------:R-:W-:Y:S01]  /*59a0*/  F2FP.BF16.F32.PACK_AB R35, R69, R68 ;  /* 0x000000444523723e */ /* 0x000fe200000010ff */
[----:B------:R-:W-:Y:S01]  /*59b0*/  FADD.FTZ R104, R104, R109 ;  /* 0x0000006d68687221 */ /* 0x000fe20000010000 */
[----:B------:R-:W3:Y:S03]  /*59c0*/  MUFU.EX2 R70, R70 ;  /* 0x0000004600467308 */ /* 0x000ee60000000800 */
[----:B------:R-:W-:Y:S01]  /*59d0*/  FADD.FTZ R105, R105, R104 ;  /* 0x0000006869697221 */ /* 0x000fe20000010000 */
[----:B------:R-:W4:Y:S01]  /*59e0*/  MUFU.EX2 R71, R71 ;  /* 0x0000004700477308 */ /* 0x000f220000000800 */
[C---:B------:R-:W-:Y:S02]  /*59f0*/  HMMA.16816.F32.BF16 R20, R32.reuse, R24, R20 ;  /* 0x000000182014723c */ /* 0x040fe40000041814 */
[----:B------:R-:W-:Y:S01]  /*5a00*/  FADD.FTZ R114, R114, R105 ;  /* 0x0000006972727221 */ /* 0x000fe20000010000 */
[----:B------:R-:W5:Y:S03]  /*5a10*/  MUFU.EX2 R76, R76 ;  /* 0x0000004c004c7308 */ /* 0x000f660000000800 */
[----:B------:R-:W-:Y:S01]  /*5a20*/  FADD.FTZ R125, R125, R114 ;  /* 0x000000727d7d7221 */ /* 0x000fe20000010000 */
[----:B------:R-:W-:Y:S01]  /*5a30*/  MUFU.EX2 R44, R165 ;  /* 0x000000a5002c7308 */ /* 0x000fe20000000800 */
[----:B------:R-:W-:Y:S01]  /*5a40*/  HMMA.16816.F32.BF16 R4, R32, R26, R4 ;  /* 0x0000001a2004723c */ /* 0x000fe20000041804 */
[----:B------:R-:W1:Y:S01]  /*5a50*/  LDSM.16.MT88.4 R24, [R152+0x8000] ;  /* 0x008000009818783b */ /* 0x000e620000004200 */
[----:B------:R-:W-:-:S04]  /*5a60*/  FADD.FTZ R96, R96, R125 ;  /* 0x0000007d60607221 */ /* 0x000fc80000010000 */
[----:B------:R-:W-:Y:S02]  /*5a70*/  FADD.FTZ R97, R97, R96 ;  /* 0x0000006061617221 */ /* 0x000fe40000010000 */
[----:B--2---:R-:W-:Y:S01]  /*5a80*/  HMMA.16816.F32.BF16 R28, R32, R16, R28 ;  /* 0x00000010201c723c */ /* 0x004fe2000004181c */
[----:B---3--:R-:W-:Y:S01]  /*5a90*/  F2FP.BF16.F32.PACK_AB R16, R70, R41 ;  /* 0x000000294610723e */ /* 0x008fe200000010ff */
[----:B------:R-:W-:Y:S01]  /*5aa0*/  FADD.FTZ R98, R98, R97 ;  /* 0x0000006162627221 */ /* 0x000fe20000010000 */
[----:B------:R-:W-:-:S03]  /*5ab0*/  F2FP.BF16.F32.PACK_AB R17, R42, R43 ;  /* 0x0000002b2a11723e */ /* 0x000fc600000010ff */
[----:B------:R-:W-:Y:S02]  /*5ac0*/  FADD.FTZ R98, R127, R98 ;  /* 0x000000627f627221 */ /* 0x000fe40000010000 */
[----:B------:R-:W-:Y:S01]  /*5ad0*/  HMMA.16816.F32.BF16 R8, R32, R18, R8 ;  /* 0x000000122008723c */ /* 0x000fe20000041808 */
[----:B------:R-:W-:Y:S01]  /*5ae0*/  FFMA.FTZ R33, R52, UR4, -R149 ;  /* 0x0000000434217c23 */ /* 0x000fe20008010895 */
[----:B------:R-:W-:Y:S01]  /*5af0*/  FADD.FTZ R52, R124, R107 ;  /* 0x0000006b7c347221 */ /* 0x000fe20000010000 */
[----:B----4-:R-:W-:Y:S01]  /*5b00*/  F2FP.BF16.F32.PACK_AB R18, R71, R40 ;  /* 0x000000284712723e */ /* 0x010fe200000010ff */
[----:B------:R-:W-:Y:S01]  /*5b10*/  FADD.FTZ R117, R117, R98 ;  /* 0x0000006275757221 */ /* 0x000fe20000010000 */
[----:B-----5:R-:W-:Y:S01]  /*5b20*/  F2FP.BF16.F32.PACK_AB R19, R77, R76 ;  /* 0x0000004c4d13723e */ /* 0x020fe200000010ff */
[----:B------:R-:W-:Y:S01]  /*5b30*/  FADD.FTZ R52, R147, R52 ;  /* 0x0000003493347221 */ /* 0x000fe20000010000 */
[----:B------:R-:W-:Y:S01]  /*5b40*/  FFMA.FTZ R35, R54, UR4, -R149 ;  /* 0x0000000436237c23 */ /* 0x000fe20008010895 */
[----:B------:R-:W-:Y:S01]  /*5b50*/  FADD.FTZ R84, R84, R117 ;  /* 0x0000007554547221 */ /* 0x000fe20000010000 */
[--C-:B------:R-:W-:Y:S01]  /*5b60*/  FFMA.FTZ R34, R161, UR4, -R149.reuse ;  /* 0x00000004a1227c23 */ /* 0x100fe20008010895 */
[----:B------:R-:W-:Y:S01]  /*5b70*/  FADD.FTZ R99, R99, R52 ;  /* 0x0000003463637221 */ /* 0x000fe20000010000 */
[--C-:B------:R-:W-:Y:S01]  /*5b80*/  FFMA.FTZ R52, R53, UR4, -R148.reuse ;  /* 0x0000000435347c23 */ /* 0x100fe20008010894 */
[C---:B-1----:R-:W-:Y:S01]  /*5b90*/  HMMA.16816.F32.BF16 R20, R16.reuse, R12, R20 ;  /* 0x0000000c1014723c */ /* 0x042fe20000041814 */
[----:B------:R-:W-:Y:S01]  /*5ba0*/  FFMA.FTZ R32, R163, UR4, -R149 ;  /* 0x00000004a3207c23 */ /* 0x000fe20008010895 */
[----:B------:R-:W-:Y:S01]  /*5bb0*/  FADD.FTZ R99, R116, R99 ;  /* 0x0000006374637221 */ /* 0x000fe20000010000 */
[--C-:B------:R-:W-:Y:S01]  /*5bc0*/  FFMA.FTZ R53, R55, UR4, -R148.reuse ;  /* 0x0000000437357c23 */ /* 0x100fe20008010894 */
[----:B------:R-:W-:Y:S01]  /*5bd0*/  FFMA.FTZ R54, R164, UR4, -R148 ;  /* 0x00000004a4367c23 */ /* 0x000fe20008010894 */
[----:B------:R-:W-:Y:S01]  /*5be0*/  FADD.FTZ R85, R85, R84 ;  /* 0x0000005455557221 */ /* 0x000fe20000010000 */
[----:B------:R-:W-:Y:S01]  /*5bf0*/  FADD.FTZ R118, R118, R99 ;  /* 0x0000006376767221 */ /* 0x000fe20000010000 */
[----:B------:R-:W-:Y:S01]  /*5c00*/  MUFU.EX2 R34, R34 ;  /* 0x0000002200227308 */ /* 0x000fe20000000800 */
[----:B------:R-:W-:Y:S01]  /*5c10*/  HMMA.16816.F32.BF16 R4, R16, R14, R4 ;  /* 0x0000000e1004723c */ /* 0x000fe20000041804 */
[----:B------:R-:W1:Y:S01]  /*5c20*/  LDSM.16.MT88.4 R12, [R209+0x8400] ;  /* 0x00840000d10c783b */ /* 0x000e620000004200 */
[----:B------:R-:W-:Y:S01]  /*5c30*/  FADD.FTZ R118, R89, R118 ;  /* 0x0000007659767221 */ /* 0x000fe20000010000 */
[----:B------:R-:W2:Y:S01]  /*5c40*/  MUFU.EX2 R33, R33 ;  /* 0x0000002100217308 */ /* 0x000ea20000000800 */
[----:B------:R-:W-:-:S02]  /*5c50*/  FADD.FTZ R85, R90, R85 ;  /* 0x000000555a557221 */ /* 0x000fc40000010000 */
[----:B------:R-:W-:Y:S01]  /*5c60*/  FADD.FTZ R91, R91, R118 ;  /* 0x000000765b5b7221 */ /* 0x000fe20000010000 */
[----:B------:R-:W-:Y:S01]  /*5c70*/  MUFU.EX2 R32, R32 ;  /* 0x0000002000207308 */ /* 0x000fe20000000800 */
[C---:B------:R-:W-:Y:S01]  /*5c80*/  HMMA.16816.F32.BF16 R28, R16.reuse, R24, R28 ;  /* 0x00000018101c723c */ /* 0x040fe2000004181c */
[----:B------:R-:W-:Y:S01]  /*5c90*/  FADD.FTZ R80, R80, R85 ;  /* 0x0000005550507221 */ /* 0x000fe20000010000 */
[----:B------:R-:W-:Y:S01]  /*5ca0*/  FADD.FTZ R86, R86, R91 ;  /* 0x0000005b56567221 */ /* 0x000fe20000010000 */
[----:B------:R-:W3:Y:S02]  /*5cb0*/  MUFU.EX2 R35, R35 ;  /* 0x0000002300237308 */ /* 0x000ee40000000800 */
[----:B------:R-:W-:Y:S01]  /*5cc0*/  FADD.FTZ R81, R81, R80 ;  /* 0x0000005051517221 */ /* 0x000fe20000010000 */
[----:B------:R-:W-:Y:S01]  /*5cd0*/  FADD.FTZ R87, R87, R86 ;  /* 0x0000005657577221 */ /* 0x000fe20000010000 */
[----:B------:R-:W-:Y:S01]  /*5ce0*/  MUFU.EX2 R52, R52 ;  /* 0x0000003400347308 */ /* 0x000fe20000000800 */
[----:B------:R-:W-:Y:S01]  /*5cf0*/  HMMA.16816.F32.BF16 R8, R16, R26, R8 ;  /* 0x0000001a1008723c */ /* 0x000fe20000041808 */
[----:B------:R-:W4:Y:S01]  /*5d00*/  LDSM.16.MT88.4 R24, [R152+0x8400] ;  /* 0x008400009818783b */ /* 0x000f220000004200 */
[----:B------:R-:W-:Y:S01]  /*5d10*/  FADD.FTZ R87, R126, R87 ;  /* 0x000000577e577221 */ /* 0x000fe20000010000 */
[----:B------:R-:W5:Y:S01]  /*5d20*/  MUFU.EX2 R55, R162 ;  /* 0x000000a200377308 */ /* 0x000f620000000800 */
[----:B------:R-:W-:Y:S01]  /*5d30*/  FADD.FTZ R88, R88, R81 ;  /* 0x0000005158587221 */ /* 0x000fe20000010000 */
[----:B--2---:R-:W-:Y:S01]  /*5d40*/  F2FP.BF16.F32.PACK_AB R16, R33, R34 ;  /* 0x000000222110723e */ /* 0x004fe200000010ff */
[----:B------:R-:W-:Y:S01]  /*5d50*/  FADD.FTZ R82, R82, R87 ;  /* 0x0000005752527221 */ /* 0x000fe20000010000 */
[----:B------:R-:W-:Y:S01]  /*5d60*/  MUFU.EX2 R53, R53 ;  /* 0x0000003500357308 */ /* 0x000fe20000000800 */
[----:B------:R-:W-:Y:S01]  /*5d70*/  FADD.FTZ R101, R101, R88 ;  /* 0x0000005865657221 */ /* 0x000fe20000010000 */
[----:B---3--:R-:W-:Y:S01]  /*5d80*/  F2FP.BF16.F32.PACK_AB R18, R35, R32 ;  /* 0x000000202312723e */ /* 0x008fe200000010ff */
[----:B------:R-:W-:Y:S01]  /*5d90*/  FADD.FTZ R83, R83, R82 ;  /* 0x0000005253537221 */ /* 0x000fe20000010000 */
[----:B------:R-:W2:Y:S01]  /*5da0*/  MUFU.EX2 R54, R54 ;  /* 0x0000003600367308 */ /* 0x000ea20000000800 */
[----:B------:R-:W-:Y:S01]  /*5db0*/  FADD.FTZ R72, R72, R101 ;  /* 0x0000006548487221 */ /* 0x000fe20000010000 */
[----:B------:R-:W-:Y:S01]  /*5dc0*/  FFMA.FTZ R80, R46, UR4, -R149 ;  /* 0x000000042e507c23 */ /* 0x000fe20008010895 */
[----:B------:R-:W-:Y:S01]  /*5dd0*/  FADD.FTZ R100, R100, R83 ;  /* 0x0000005364647221 */ /* 0x000fe20000010000 */
[----:B------:R-:W-:Y:S01]  /*5de0*/  MUFU.EX2 R46, R167 ;  /* 0x000000a7002e7308 */ /* 0x000fe20000000800 */
[----:B------:R-:W-:Y:S01]  /*5df0*/  FADD.FTZ R79, R73, R72 ;  /* 0x00000048494f7221 */ /* 0x000fe20000010000 */
[----:B-----5:R-:W-:Y:S01]  /*5e00*/  F2FP.BF16.F32.PACK_AB R17, R55, R52 ;  /* 0x000000343711723e */ /* 0x020fe200000010ff */
[----:B------:R-:W-:Y:S01]  /*5e10*/  FADD.FTZ R100, R119, R100 ;  /* 0x0000006477647221 */ /* 0x000fe20000010000 */
[----:B------:R-:W-:Y:S01]  /*5e20*/  FFMA.FTZ R72, R45, UR4, -R148 ;  /* 0x000000042d487c23 */ /* 0x000fe20008010894 */
[----:B------:R-:W-:Y:S01]  /*5e30*/  FADD.FTZ R74, R74, R79 ;  /* 0x0000004f4a4a7221 */ /* 0x000fe20000010000 */
[----:B------:R-:W-:Y:S03]  /*5e40*/  MUFU.EX2 R45, R80 ;  /* 0x00000050002d7308 */ /* 0x000fe60000000800 */
[----:B------:R-:W-:Y:S01]  /*5e50*/  FADD.FTZ R74, R103, R74 ;  /* 0x0000004a674a7221 */ /* 0x000fe20000010000 */
[----:B--2---:R-:W-:Y:S01]  /*5e60*/  F2FP.BF16.F32.PACK_AB R19, R54, R53 ;  /* 0x000000353613723e */ /* 0x004fe200000010ff */
[----:B------:R-:W-:Y:S02]  /*5e70*/  MUFU.EX2 R72, R72 ;  /* 0x0000004800487308 */ /* 0x000fe40000000800 */
[----:B------:R-:W-:-:S04]  /*5e80*/  FADD.FTZ R93, R93, R74 ;  /* 0x0000004a5d5d7221 */ /* 0x000fc80000010000 */
[----:B-1----:R-:W-:Y:S01]  /*5e90*/  HMMA.16816.F32.BF16 R20, R16, R12, R20 ;  /* 0x0000000c1014723c */ /* 0x002fe20000041814 */
[----:B------:R-:W-:Y:S01]  /*5ea0*/  FADD.FTZ R13, R75, R100 ;  /* 0x000000644b0d7221 */ /* 0x000fe20000010000 */
[----:B------:R-:W-:Y:S01]  /*5eb0*/  FADD.FTZ R60, R60, R93 ;  /* 0x0000005d3c3c7221 */ /* 0x000fe20000010000 */
[----:B------:R-:W1:Y:S02]  /*5ec0*/  MUFU.EX2 R75, R78 ;  /* 0x0000004e004b7308 */ /* 0x000e640000000800 */
[----:B------:R-:W-:-:S03]  /*5ed0*/  FADD.FTZ R73, R92, R13 ;  /* 0x0000000d5c497221 */ /* 0x000fc60000010000 */
[C---:B------:R-:W-:Y:S01]  /*5ee0*/  HMMA.16816.F32.BF16 R4, R16.reuse, R14, R4 ;  /* 0x0000000e1004723c */ /* 0x040fe20000041804 */
[----:B------:R-:W-:Y:S01]  /*5ef0*/  FADD.FTZ R94, R94, R73 ;  /* 0x000000495e5e7221 */ /* 0x000fe20000010000 */
[----:B------:R-:W2:Y:S03]  /*5f00*/  LDSM.16.MT88.4 R12, [R209+0x8800] ;  /* 0x00880000d10c783b */ /* 0x000ea60000004200 */
[----:B------:R-:W-:Y:S02]  /*5f10*/  FADD.FTZ R94, R65, R94 ;  /* 0x0000005e415e7221 */ /* 0x000fe40000010000 */
[----:B------:R-:W3:Y:S01]  /*5f20*/  MUFU.EX2 R65, R166 ;  /* 0x000000a600417308 */ /* 0x000ee20000000800 */
[----:B----4-:R-:W-:Y:S01]  /*5f30*/  HMMA.16816.F32.BF16 R28, R16, R24, R28 ;  /* 0x00000018101c723c */ /* 0x010fe2000004181c */
[----:B------:R-:W-:Y:S01]  /*5f40*/  FADD.FTZ R67, R67, R94 ;  /* 0x0000005e43437221 */ /* 0x000fe20000010000 */
[----:B------:R-:W-:Y:S01]  /*5f50*/  FADD.FTZ R25, R61, R60 ;  /* 0x0000003c3d197221 */ /* 0x000fe20000010000 */
[----:B-1----:R-:W-:Y:S01]  /*5f60*/  F2FP.BF16.F32.PACK_AB R24, R75, R44 ;  /* 0x0000002c4b18723e */ /* 0x002fe200000010ff */
[----:B------:R-:W1:Y:S01]  /*5f70*/  MUFU.EX2 R60, R140 ;  /* 0x0000008c003c7308 */ /* 0x000e620000000800 */
[----:B------:R-:W-:Y:S01]  /*5f80*/  FADD.FTZ R62, R62, R67 ;  /* 0x000000433e3e7221 */ /* 0x000fe20000010000 */
[----:B------:R-:W-:-:S02]  /*5f90*/  FADD.FTZ R25, R66, R25 ;  /* 0x0000001942197221 */ /* 0x000fc40000010000 */
[----:B------:R-:W-:Y:S01]  /*5fa0*/  HMMA.16816.F32.BF16 R8, R16, R26, R8 ;  /* 0x0000001a1008723c */ /* 0x000fe20000041808 */
[----:B------:R-:W-:Y:S01]  /*5fb0*/  FADD.FTZ R61, R63, R62 ;  /* 0x0000003e3f3d7221 */ /* 0x000fe20000010000 */
[----:B------:R-:W-:Y:S01]  /*5fc0*/  FADD.FTZ R56, R56, R25 ;  /* 0x0000001938387221 */ /* 0x000fe20000010000 */
[----:B------:R-:W4:Y:S01]  /*5fd0*/  LDSM.16.MT88.4 R16, [R152+0x8800] ;  /* 0x008800009810783b */ /* 0x000f220000004200 */
[----:B------:R-:W-:Y:S01]  /*5fe0*/  F2FP.BF16.F32.PACK_AB R26, R45, R46 ;  /* 0x0000002e2d1a723e */ /* 0x000fe200000010ff */
[----:B------:R-:W-:Y:S01]  /*5ff0*/  FADD.FTZ R61, R102, R61 ;  /* 0x0000003d663d7221 */ /* 0x000fe20000010000 */
[----:B------:R-:W-:Y:S01]  /*6000*/  FADD.FTZ R37, R37, R56 ;  /* 0x0000003825257221 */ /* 0x000fe20000010000 */
[----:B---3--:R-:W-:Y:S02]  /*6010*/  F2FP.BF16.F32.PACK_AB R25, R65, R72 ;  /* 0x000000484119723e */ /* 0x008fe400000010ff */
[----:B------:R-:W-:Y:S01]  /*6020*/  FADD.FTZ R38, R38, R61 ;  /* 0x0000003d26267221 */ /* 0x000fe20000010000 */
[----:B------:R-:W-:Y:S01]  /*6030*/  FADD.FTZ R36, R36, R37 ;  /* 0x0000002524247221 */ /* 0x000fe20000010000 */
[----:B-1----:R-:W-:Y:S01]  /*6040*/  F2FP.BF16.F32.PACK_AB R27, R60, R47 ;  /* 0x0000002f3c1b723e */ /* 0x002fe200000010ff */
[--C-:B------:R-:W-:Y:S01]  /*6050*/  FFMA.FTZ R37, R142, UR4, -R149.reuse ;  /* 0x000000048e257c23 */ /* 0x100fe20008010895 */
[----:B------:R-:W-:Y:S01]  /*6060*/  FADD.FTZ R39, R39, R38 ;  /* 0x0000002627277221 */ /* 0x000fe20000010000 */
[----:B------:R-:W-:Y:S01]  /*6070*/  FADD.FTZ R57, R57, R36 ;  /* 0x0000002439397221 */ /* 0x000fe20000010000 */
[----:B------:R-:W-:Y:S01]  /*6080*/  FFMA.FTZ R38, R168, UR4, -R149 ;  /* 0x00000004a8267c23 */ /* 0x000fe20008010895 */
[----:B------:R-:W-:Y:S01]  /*6090*/  MUFU.EX2 R36, R141 ;  /* 0x0000008d00247308 */ /* 0x000fe20000000800 */
[----:B------:R-:W-:Y:S01]  /*60a0*/  FADD.FTZ R58, R58, R39 ;  /* 0x000000273a3a7221 */ /* 0x000fe20000010000 */
[----:B------:R-:W-:Y:S01]  /*60b0*/  FADD.FTZ R48, R48, R57 ;  /* 0x0000003930307221 */ /* 0x000fe20000010000 */
[----:B------:R-:W-:Y:S01]  /*60c0*/  FFMA.FTZ R39, R143, UR4, -R148 ;  /* 0x000000048f277c23 */ /* 0x000fe20008010894 */
[----:B------:R-:W1:Y:S01]  /*60d0*/  MUFU.EX2 R37, R37 ;  /* 0x0000002500257308 */ /* 0x000e620000000800 */
        /* <DEDUP_REMOVED lines=9> */
[----:B------:R-:W2:Y:S02]  /*6170*/  MUFU.EX2 R38, R38 ;  /* 0x0000002600267308 */ /* 0x000ea40000000800 */
[----:B------:R-:W-:Y:S01]  /*6180*/  FADD.FTZ R68, R68, R51 ;  /* 0x0000003344447221 */ /* 0x000fe20000010000 */
[----:B------:R-:W-:Y:S01]  /*6190*/  FADD.FTZ R13, R41, R50 ;  /* 0x00000032290d7221 */ /* 0x000fe20000010000 */
[----:B------:R-:W-:Y:S01]  /*61a0*/  MUFU.EX2 R39, R39 ;  /* 0x0000002700277308 */ /* 0x000fe20000000800 */
[C---:B------:R-:W-:Y:S01]  /*61b0*/  HMMA.16816.F32.BF16 R4, R24.reuse, R14, R4 ;  /* 0x0000000e1804723c */ /* 0x040fe20000041804 */
        /* <DEDUP_REMOVED lines=26> */
[----:B------:R-:W-:-:S03]  /*6360*/  FADD.FTZ R75, R75, R44 ;  /* 0x0000002c4b4b7221 */ /* 0x000fc60000010000 */
        /* <DEDUP_REMOVED lines=15> */
[----:B------:R-:W-:-:S04]  /*6460*/  FADD.FTZ R41, R41, R48 ;  /* 0x0000003029297221 */ /* 0x000fc80000010000 */
[----:B------:R-:W-:Y:S01]  /*6470*/  FADD.FTZ R228, R228, R41 ;  /* 0x00000029e4e47221 */ /* 0x000fe20000010000 */
[----:B------:R-:W-:Y:S06]  /*6480*/  @!P0 BRA `(.L_x_1369) ;  /* 0x0000003c00b48947 */ /* 0x000fec0003800000 */
[----:B------:R-:W1:Y:S01]  /*6490*/  S2UR UR5, SR_CgaCtaId ;  /* 0x00000000000579c3 */ /* 0x000e620000008800 */
[----:B------:R-:W-:Y:S01]  /*64a0*/  UISETP.NE.U32.AND UP0, UPT, UR6, URZ, UPT ;  /* 0x000000ff0600728c */ /* 0x000fe2000bf05070 */
[----:B------:R-:W-:Y:S01]  /*64b0*/  IMAD.MOV.U32 R149, RZ, RZ, R0 ;  /* 0x000000ffff957224 */ /* 0x000fe200078e0000 */
[----:B------:R-:W-:Y:S01]  /*64c0*/  MOV R3, R2 ;  /* 0x0000000200037202 */ /* 0x000fe20000000f00 */
[C---:B------:R-:W-:Y:S01]  /*64d0*/  VIADD R226, R209.reuse, 0x5000 ;  /* 0x00005000d1e27836 */ /* 0x040fe20000000000 */
[----:B------:R-:W-:Y:S01]  /*64e0*/  UISETP.NE.AND.EX UP0, UPT, UR7, URZ, UPT, UP0 ;  /* 0x000000ff0700728c */ /* 0x000fe2000bf05300 */
[----:B------:R-:W-:Y:S01]  /*64f0*/  IADD3 R220, PT, PT, R209, 0x5020, RZ ;  /* 0x00005020d1dc7810 */ /* 0x000fe20007ffe0ff */
[----:B------:R-:W-:Y:S01]  /*6500*/  IMAD.MOV.U32 R222, RZ, RZ, RZ ;  /* 0x000000ffffde7224 */ /* 0x000fe200078e00ff */
[----:B------:R-:W-:Y:S01]  /*6510*/  UMOV UR10, 0x400 ;  /* 0x00000400000a7882 */ /* 0x000fe20000000000 */
[----:B------:R-:W2:Y:S02]  /*6520*/  LDCU UR4, c[0x0][0x45c] ;  /* 0x00008b80ff0477ac */ /* 0x000ea40008000800 */
[----:B------:R-:W-:Y:S01]  /*6530*/  PLOP3.LUT P1, PT, PT, PT, UP0, 0x80, 0x8 ;  /* 0x000000000008781c */ /* 0x000fe20003f2f008 */
[----:B------:R-:W3:Y:S01]  /*6540*/  LDCU.64 UR8, c[0x0][0x3a8] ;  /* 0x00007500ff0877ac */ /* 0x000ee20008000a00 */
[----:B------:R-:W4:Y:S01]  /*6550*/  LDCU.64 UR6, c[0x0][0x3a0] ;  /* 0x00007400ff0677ac */ /* 0x000f220008000a00 */
[----:B-1----:R-:W-:-:S12]  /*6560*/  ULEA UR5, UR5, UR10, 0x18 ;  /* 0x0000000a05057291 */ /* 0x002fd8000f8ec0ff */
.L_x_1373:
        /* <DEDUP_REMOVED lines=22> */
[C---:B------:R-:W-:Y:S02]  /*66d0*/  LOP3.LUT R7, R221.reuse, 0xd8, RZ, 0xc0, !PT ;  /* 0x000000d8dd077812 */ /* 0x040fe400078ec0ff */
[--C-:B------:R-:W-:Y:S02]  /*66e0*/  LOP3.LUT R2, R2, 0xc0, R151.reuse, 0xf8, !PT ;  /* 0x000000c002027812 */ /* 0x100fe400078ef897 */
[--C-:B------:R-:W-:Y:S02]  /*66f0*/  LOP3.LUT R153, R4, 0x20, R151.reuse, 0xf8, !PT ;  /* 0x0000002004997812 */ /* 0x100fe400078ef897 */
[----:B------:R-:W-:Y:S02]  /*6700*/  @!P1 LEA.HI.X.SX32 R217, R8, R217, 0x1, P0 ;  /* 0x000000d908d99211 */ /* 0x000fe400000f0eff */
[----:B------:R-:W-:Y:S02]  /*6710*/  LOP3.LUT R129, R221, 0x1f20, RZ, 0xc0, !PT ;  /* 0x00001f20dd817812 */ /* 0x000fe400078ec0ff */
[----:B------:R-:W-:Y:S02]  /*6720*/  LOP3.LUT R126, R7, R218, RZ, 0x3c, !PT ;  /* 0x000000da077e7212 */ /* 0x000fe400078e3cff */
[----:B------:R-:W-:Y:S01]  /*6730*/  LOP3.LUT R151, R210, 0x120, R151, 0xf8, !PT ;  /* 0x00000120d2977812 */ /* 0x000fe200078ef897 */
[----:B--2---:R-:W-:Y:S06]  /*6740*/  @!P1 BRA `(.L_x_1370) ;  /* 0x0000000000f49947 */ /* 0x004fec0003800000 */
[----:B------:R-:W-:Y:S01]  /*6750*/  VIADD R9, R227, 0xffffff00 ;  /* 0xffffff00e3097836 */ /* 0x000fe20000000000 */
[----:B------:R-:W1:Y:S01]  /*6760*/  LDC R4, c[0x0][0x4f0] ;  /* 0x00013c00ff047b82 */ /* 0x000e620000000800 */
[----:B------:R-:W-:Y:S03]  /*6770*/  IABS R11, R227 ;  /* 0x000000e3000b7213 */ /* 0x000fe60000000000 */
[----:B------:R-:W-:Y:S04]  /*6780*/  IABS R10, R9 ;  /* 0x00000009000a7213 */ /* 0x000fe80000000000 */
[----:B------:R-:W2:Y:S01]  /*6790*/  LDC.64 R124, c[0x0][0x3c0] ;  /* 0x0000f000ff7c7b82 */ /* 0x000ea20000000a00 */
[-C--:B-1----:R-:W-:Y:S02]  /*67a0*/  IABS R7, R4.reuse ;  /* 0x0000000400077213 */ /* 0x082fe40000000000 */
[-C--:B------:R-:W-:Y:S02]  /*67b0*/  LOP3.LUT R9, R9, R4.reuse, RZ, 0x3c, !PT ;  /* 0x0000000409097212 */ /* 0x080fe400078e3cff */
[----:B------:R-:W1:Y:S02]  /*67c0*/  I2F.RP R8, R7 ;  /* 0x0000000700087306 */ /* 0x000e640000209400 */
[----:B------:R-:W-:Y:S02]  /*67d0*/  ISETP.GE.AND P0, PT, R9, RZ, PT ;  /* 0x000000ff0900720c */ /* 0x000fe40003f06270 */
[----:B------:R-:W-:Y:S06]  /*67e0*/  LOP3.LUT R9, RZ, R4, RZ, 0x33, !PT ;  /* 0x00000004ff097212 */ /* 0x000fec00078e33ff */
        /* <DEDUP_REMOVED lines=51> */
.L_x_1370:
[C---:B------:R-:W-:Y:S01]  /*6b20*/  IMAD.SHL.U32 R125, R124.reuse, 0x40, RZ ;  /* 0x000000407c7d7824 */ /* 0x040fe200078e00ff */
[----:B------:R-:W-:Y:S01]  /*6b30*/  LOP3.LUT R126, R129, R126, RZ, 0xfc, !PT ;  /* 0x0000007e817e7212 */ /* 0x000fe200078efcff */
[----:B------:R-:W-:Y:S01]  /*6b40*/  VIADD R219, R219, 0xffffffff ;  /* 0xffffffffdbdb7836 */ /* 0x000fe20000000000 */
        /* <DEDUP_REMOVED lines=28> */
[----:B------:R-:W-:Y:S02]  /*6d10*/  ISETP.GT.AND P2, PT, R219, R212, PT ;  /* 0x000000d4db00720c */ /* 0x000fe40003f44270 */
        /* <DEDUP_REMOVED lines=188> */
.L_x_1372:
        /* <DEDUP_REMOVED lines=29> */
.L_x_1371:
        /* <DEDUP_REMOVED lines=651> */
.L_x_1369:
[----:B------:R-:W1:Y:S01]  /*a360*/  SHFL.BFLY PT, R3, R228, 0x2, 0x1f ;  /* 0x0c401f00e4037f89 */ /* 0x000e6200000e0000 */
[----:B------:R-:W-:Y:S01]  /*a370*/  SHF.L.U32 R5, R208, 0x1, RZ ;  /* 0x00000001d0057819 */ /* 0x000fe200000006ff */
[----:B------:R-:W2:Y:S01]  /*a380*/  S2UR UR4, SR_CTAID.Y ;  /* 0x00000000000479c3 */ /* 0x000ea20000002600 */
[----:B------:R-:W-:Y:S01]  /*a390*/  LOP3.LUT R218, R218, 0xc0, R221, 0xf8, !PT ;  /* 0x000000c0dada7812 */ /* 0x000fe200078ef8dd */
[----:B------:R-:W3:Y:S01]  /*a3a0*/  SHFL.BFLY PT, R4, R229, 0x2, 0x1f ;  /* 0x0c401f00e5047f89 */ /* 0x000ee200000e0000 */
[----:B------:R-:W-:Y:S01]  /*a3b0*/  LOP3.LUT R210, R210, 0x6, R5, 0xf8, !PT ;  /* 0x00000006d2d27812 */ /* 0x000fe200078ef805 */
[----:B------:R-:W-:Y:S04]  /*a3c0*/  BSSY.RECONVERGENT B0, `(.L_x_1374) ;  /* 0x000005d000007945 */ /* 0x000fe80003800200 */
[----:B------:R-:W-:Y:S01]  /*a3d0*/  BAR.SYNC.DEFER_BLOCKING 0x0 ;  /* 0x0000000000007b1d */ /* 0x000fe20000010000 */
[----:B------:R-:W-:-:S02]  /*a3e0*/  LOP3.LUT R5, R210, 0x20, R221, 0xf8, !PT ;  /* 0x00000020d2057812 */ /* 0x000fc400078ef8dd */
[----:B------:R-:W-:Y:S02]  /*a3f0*/  LOP3.LUT P2, RZ, R208, 0x3, RZ, 0xc0, !PT ;  /* 0x00000003d0ff7812 */ /* 0x000fe4000784c0ff */
[----:B------:R-:W-:-:S03]  /*a400*/  LOP3.LUT R5, R5, R218, RZ, 0xfc, !PT ;  /* 0x000000da05057212 */ /* 0x000fc600078efcff */
[----:B------:R-:W2:Y:S01]  /*a410*/  LDC.64 R20, c[0x0][0x430] ;  /* 0x00010c00ff147b82 */ /* 0x000ea20000000a00 */
[----:B------:R-:W-:Y:S02]  /*a420*/  SHF.R.U32.HI R208, RZ, 0x2, R208 ;  /* 0x00000002ffd07819 */ /* 0x000fe400000116d0 */
[----:B------:R-:W-:-:S05]  /*a430*/  LEA R5, R5, UR5, 0x2 ;  /* 0x0000000505057c11 */ /* 0x000fca000f8e10ff */
[----:B------:R-:W4:Y:S01]  /*a440*/  S2UR UR6, SR_CTAID.Z ;  /* 0x00000000000679c3 */ /* 0x000f220000002700 */
[----:B-1----:R-:W-:Y:S01]  /*a450*/  FADD.FTZ R8, R3, R228 ;  /* 0x000000e403087221 */ /* 0x002fe20000010000 */
[----:B---3--:R-:W-:-:S04]  /*a460*/  FADD.FTZ R7, R4, R229 ;  /* 0x000000e504077221 */ /* 0x008fc80000010000 */
[----:B------:R-:W1:Y:S02]  /*a470*/  SHFL.BFLY PT, R3, R8, 0x1, 0x1f ;  /* 0x0c201f0008037f89 */ /* 0x000e6400000e0000 */
[----:B------:R-:W4:Y:S02]  /*a480*/  LDC R23, c[0x0][0x3e0] ;  /* 0x0000f800ff177b82 */ /* 0x000f240000000800 */
[----:B------:R-:W3:Y:S01]  /*a490*/  SHFL.BFLY PT, R22, R7, 0x1, 0x1f ;  /* 0x0c201f0007167f89 */ /* 0x000ee200000e0000 */
[----:B--2---:R-:W-:Y:S01]  /*a4a0*/  IMAD R20, R20, UR4, R223 ;  /* 0x0000000414147c24 */ /* 0x004fe2000f8e02df */
[----:B------:R-:W2:Y:S01]  /*a4b0*/  LDCU UR4, c[0x0][0x44c] ;  /* 0x00008980ff0477ac */ /* 0x000ea20008000800 */
[----:B-1----:R-:W-:Y:S01]  /*a4c0*/  FADD.FTZ R3, R8, R3 ;  /* 0x0000000308037221 */ /* 0x002fe20000010000 */
[----:B---3--:R-:W-:-:S03]  /*a4d0*/  FADD.FTZ R22, R7, R22 ;  /* 0x0000001607167221 */ /* 0x008fc60000010000 */
[----:B------:R-:W1:Y:S01]  /*a4e0*/  MUFU.RCP R4, R3 ;  /* 0x0000000300047308 */ /* 0x000e620000001000 */
[----:B------:R-:W-:Y:S02]  /*a4f0*/  FSETP.NE.FTZ.AND P0, PT, R3, RZ, PT ;  /* 0x000000ff0300720b */ /* 0x000fe40003f15000 */
[----:B------:R-:W-:-:S05]  /*a500*/  FSETP.NE.FTZ.AND P1, PT, R22, RZ, PT ;  /* 0x000000ff1600720b */ /* 0x000fca0003f35000 */
[----:B------:R-:W3:Y:S06]  /*a510*/  MUFU.RCP R6, R22 ;  /* 0x0000001600067308 */ /* 0x000eec0000001000 */
[----:B------:R-:W5:Y:S02]  /*a520*/  @P0 LDC R25, c[0x0][0x458] ;  /* 0x00011600ff190b82 */ /* 0x000f640000000800 */
[----:B------:R-:W4:Y:S01]  /*a530*/  @P0 MUFU.LG2 R3, R3 ;  /* 0x0000000300030308 */ /* 0x000f220000000c00 */
[----:B-1----:R-:W-:-:S05]  /*a540*/  FSEL R4, R4, 1, P0 ;  /* 0x3f80000004047808 */ /* 0x002fca0000000000 */
[----:B------:R-:W1:Y:S01]  /*a550*/  @P1 LDC R27, c[0x0][0x458] ;  /* 0x00011600ff1b1b82 */ /* 0x000e620000000800 */
        /* <DEDUP_REMOVED lines=9> */
[C---:B------:R-:W-:Y:S01]  /*a5f0*/  LOP3.LUT R4, R221.reuse, 0x80, RZ, 0xc0, !PT ;  /* 0x00000080dd047812 */ /* 0x040fe200078ec0ff */
        /* <DEDUP_REMOVED lines=8> */
[----:B------:R-:W-:Y:S01]  /*a680*/  LOP3.LUT R6, R221, 0x40, RZ, 0xc0, !PT ;  /* 0x00000040dd067812 */ /* 0x000fe200078ec0ff */
[----:B------:R-:W-:Y:S01]  /*a690*/  STS.64 [R5], R144 ;  /* 0x0000009005007388 */ /* 0x000fe20000000a00 */
[C---:B------:R-:W-:Y:S01]  /*a6a0*/  IADD3 R9, PT, PT, R5.reuse, -R4, RZ ;  /* 0x8000000405097210 */ /* 0x040fe20007ffe0ff */
[----:B------:R-:W3:Y:S01]  /*a6b0*/  @P1 MUFU.LG2 R22, R22 ;  /* 0x0000001600161308 */ /* 0x000ee20000000c00 */
[----:B------:R-:W-:Y:S01]  /*a6c0*/  IADD3 R7, PT, PT, R5, -R6, RZ ;  /* 0x8000000605077210 */ /* 0x000fe20007ffe0ff */
[----:B------:R-:W-:Y:S01]  /*a6d0*/  STS.64 [R5+0x400], R146 ;  /* 0x0004009205007388 */ /* 0x000fe20000000a00 */
[----:B------:R-:W-:Y:S01]  /*a6e0*/  IADD3 R24, PT, PT, -R6, R9, RZ ;  /* 0x0000000906187210 */ /* 0x000fe20007ffe1ff */
[----:B----4-:R-:W-:Y:S01]  /*a6f0*/  @P0 FMUL.FTZ R3, R3, 0.69314718246459960938 ;  /* 0x3f31721803030820 */ /* 0x010fe20000410000 */
[----:B------:R-:W-:Y:S01]  /*a700*/  LOP3.LUT R4, R150, 0xd8, RZ, 0xc0, !PT ;  /* 0x000000d896047812 */ /* 0x000fe200078ec0ff */
[----:B------:R-:W-:Y:S03]  /*a710*/  STS.64 [R7+0x20], R132 ;  /* 0x0000208407007388 */ /* 0x000fe60000000a00 */
        /* <DEDUP_REMOVED lines=8> */
[----:B------:R-:W4:Y:S01]  /*a7a0*/  S2UR UR5, SR_CTAID.X ;  /* 0x00000000000579c3 */ /* 0x000f220000002500 */
[----:B---3--:R-:W-:Y:S02]  /*a7b0*/  @P1 FMUL.FTZ R29, R22, 0.69314718246459960938 ;  /* 0x3f317218161d1820 */ /* 0x008fe40000410000 */
[----:B------:R-:W-:Y:S04]  /*a7c0*/  STS.64 [R24+0x60], R136 ;  /* 0x0000608818007388 */ /* 0x000fe80000000a00 */
[----:B------:R3:W-:Y:S01]  /*a7d0*/  STS.64 [R24+0x460], R138 ;  /* 0x0004608a18007388 */ /* 0x0007e20000000a00 */
[----:B------:R-:W-:Y:S01]  /*a7e0*/  BAR.SYNC.DEFER_BLOCKING 0x0 ;  /* 0x0000000000007b1d */ /* 0x000fe20000010000 */
[----:B---3--:R-:W-:-:S05]  /*a7f0*/  IADD3 R24, PT, PT, -R223, RZ, RZ ;  /* 0x000000ffdf187210 */ /* 0x008fca0007ffe1ff */
[----:B------:R3:W3:Y:S04]  /*a800*/  LDS.128 R16, [R26] ;  /* 0x000000001a107984 */ /* 0x0006e80000000c00 */
[----:B------:R3:W3:Y:S01]  /*a810*/  LDS.128 R12, [R26+0x800] ;  /* 0x000800001a0c7984 */ /* 0x0006e20000000c00 */
[----:B------:R-:W-:Y:S01]  /*a820*/  IMAD R24, R23, R24, UR6 ;  /* 0x0000000617187e24 */ /* 0x000fe2000f8e0218 */
[----:B----4-:R-:W-:Y:S02]  /*a830*/  USHF.L.U32 UR6, UR5, 0x6, URZ ;  /* 0x0000000605067899 */ /* 0x010fe400080006ff */
[----:B------:R4:W3:Y:S01]  /*a840*/  LDS.128 R8, [R26+0x1000] ;  /* 0x001000001a087984 */ /* 0x0008e20000000c00 */
[----:B------:R-:W-:Y:S01]  /*a850*/  IMAD R20, R20, R23, R24 ;  /* 0x0000001714147224 */ /* 0x000fe200078e0218 */
[----:B------:R-:W-:Y:S01]  /*a860*/  MOV R23, 0xff800000 ;  /* 0xff80000000177802 */ /* 0x000fe20000000f00 */
[----:B-----5:R-:W-:Y:S01]  /*a870*/  @P0 FFMA.FTZ R23, R0, R25, R3 ;  /* 0x0000001900170223 */ /* 0x020fe20000010003 */
[----:B------:R4:W3:Y:S01]  /*a880*/  LDS.128 R4, [R26+0x1800] ;  /* 0x001800001a047984 */ /* 0x0008e20000000c00 */
[----:B------:R-:W-:Y:S01]  /*a890*/  IMAD R20, R20, R21, UR6 ;  /* 0x0000000614147e24 */ /* 0x000fe2000f8e0215 */
[----:B------:R-:W-:Y:S01]  /*a8a0*/  MOV R24, 0xff800000 ;  /* 0xff80000000187802 */ /* 0x000fe20000000f00 */
[----:B-1----:R-:W-:-:S02]  /*a8b0*/  @P1 FFMA.FTZ R24, R2, R27, R29 ;  /* 0x0000001b02181223 */ /* 0x002fc4000001001d */
[----:B--2---:R-:W-:Y:S01]  /*a8c0*/  IMAD R0, R20, UR4, RZ ;  /* 0x0000000414007c24 */ /* 0x004fe2000f8e02ff */
[----:B------:R-:W-:Y:S06]  /*a8d0*/  @P2 BRA `(.L_x_1375) ;  /* 0x00000000002c2947 */ /* 0x000fec0003800000 */
[----:B------:R-:W1:Y:S01]  /*a8e0*/  LDCU.64 UR4, c[0x0][0x428] ;  /* 0x00008500ff0477ac */ /* 0x000e620008000a00 */
[----:B------:R-:W-:Y:S01]  /*a8f0*/  VIADD R2, R21, -UR6 ;  /* 0x8000000615027c36 */ /* 0x000fe20008000000 */
[----:B------:R-:W-:Y:S01]  /*a900*/  IADD3 R3, P0, PT, R20, R211, RZ ;  /* 0x000000d314037210 */ /* 0x000fe20007f1e0ff */
[----:B------:R-:W-:-:S03]  /*a910*/  VIADD R21, R211, 0x8 ;  /* 0x00000008d3157836 */ /* 0x000fc60000000000 */
[-C--:B------:R-:W-:Y:S02]  /*a920*/  ISETP.GE.AND P2, PT, R211, R2.reuse, PT ;  /* 0x00000002d300720c */ /* 0x080fe40003f46270 */
[----:B------:R-:W-:Y:S02]  /*a930*/  ISETP.GE.AND P1, PT, R21, R2, PT ;  /* 0x000000021500720c */ /* 0x000fe40003f26270 */
[----:B------:R-:W-:Y:S02]  /*a940*/  LEA.HI.X.SX32 R20, R20, RZ, 0x1, P0 ;  /* 0x000000ff14147211 */ /* 0x000fe400000f0eff */
[----:B-1----:R-:W-:-:S04]  /*a950*/  LEA R2, P0, R3, UR4, 0x2 ;  /* 0x0000000403027c11 */ /* 0x002fc8000f8010ff */
[----:B------:R-:W-:-:S05]  /*a960*/  LEA.HI.X R3, R3, UR5, R20, 0x2, P0 ;  /* 0x0000000503037c11 */ /* 0x000fca00080f1414 */
[----:B------:R1:W-:Y:S04]  /*a970*/  @!P2 STG.E desc[UR24][R2.64], R24 ;  /* 0x000000180200a986 */ /* 0x0003e8000c101918 */
[----:B------:R1:W-:Y:S02]  /*a980*/  @!P1 STG.E desc[UR24][R2.64+0x20], R23 ;  /* 0x0000201702009986 */ /* 0x0003e4000c101918 */
.L_x_1375:
[----:B------:R-:W-:Y:S05]  /*a990*/  BSYNC.RECONVERGENT B0 ;  /* 0x0000000000007941 */ /* 0x000fea0003800200 */
.L_x_1374:
[----:B------:R-:W2:Y:S01]  /*a9a0*/  LDCU.64 UR4, c[0x0][0x3f8] ;  /* 0x00007f00ff0477ac */ /* 0x000ea20008000a00 */
[----:B-1----:R-:W-:-:S04]  /*a9b0*/  LOP3.LUT R3, R150, 0xffc, RZ, 0xc0, !PT ;  /* 0x00000ffc96037812 */ /* 0x002fc800078ec0ff */
[----:B------:R-:W-:-:S04]  /*a9c0*/  IADD3 R2, P0, PT, R0, R3, RZ ;  /* 0x0000000300027210 */ /* 0x000fc80007f1e0ff */
[----:B------:R-:W-:Y:S02]  /*a9d0*/  LEA.HI.X.SX32 R3, R0, RZ, 0x1, P0 ;  /* 0x000000ff00037211 */ /* 0x000fe400000f0eff */
[----:B--2---:R-:W-:-:S04]  /*a9e0*/  LEA R20, P0, R2, UR4, 0x2 ;  /* 0x0000000402147c11 */ /* 0x004fc8000f8010ff */
[----:B------:R-:W-:-:S05]  /*a9f0*/  LEA.HI.X R21, R2, UR5, R3, 0x2, P0 ;  /* 0x0000000502157c11 */ /* 0x000fca00080f1403 */
[----:B---3--:R-:W-:Y:S04]  /*aa00*/  STG.E.128 desc[UR24][R20.64], R16 ;  /* 0x0000001014007986 */ /* 0x008fe8000c101d18 */
[----:B------:R-:W-:Y:S04]  /*aa10*/  STG.E.128 desc[UR24][R20.64+0x800], R12 ;  /* 0x0008000c14007986 */ /* 0x000fe8000c101d18 */
[----:B------:R-:W-:Y:S04]  /*aa20*/  STG.E.128 desc[UR24][R20.64+0x1000], R8 ;  /* 0x0010000814007986 */ /* 0x000fe8000c101d18 */
[----:B------:R-:W-:Y:S01]  /*aa30*/  STG.E.128 desc[UR24][R20.64+0x1800], R4 ;  /* 0x0018000414007986 */ /* 0x000fe2000c101d18 */
[----:B------:R-:W-:Y:S05]  /*aa40*/  EXIT ;  /* 0x000000000000794d */ /* 0x000fea0003800000 */
.L_x_1376:
        /* <DEDUP_REMOVED lines=11> */
.L_x_4884:


//--------------------- .text._ZN5flash24flash_fwd_splitkv_kernelI23Flash_fwd_kernel_traitsILi32ELi64ELi256ELi4ELb0ELb0EN7cutlass10bfloat16_tE19Flash_kernel_traitsILi32ELi64ELi256ELi4ES3_EELb1ELb0ELb0ELb1ELb1ELb1ELb1ELb0EEEvNS_16Flash_fwd_paramsE --------------------------
	.section	.text._ZN5flash24flash_fwd_splitkv_kernelI23Flash_fwd_kernel_traitsILi32ELi64ELi256ELi4ELb0ELb0EN7cutlass10bfloat16_tE19Flash_kernel_traitsILi32ELi64ELi256ELi4ES3_EELb1ELb0ELb0ELb1ELb1ELb1ELb1ELb0EEEvNS_16Flash_fwd_paramsE,"ax",@progbits
	.align	128
        .global         _ZN5flash24flash_fwd_splitkv_kernelI23Flash_fwd_kernel_traitsILi32ELi64ELi256ELi4ELb0ELb0EN7cutlass10bfloat16_tE19Flash_kernel_traitsILi32ELi64ELi256ELi4ES3_EELb1ELb0ELb0ELb1ELb1ELb1ELb1ELb0EEEvNS_16Flash_fwd_paramsE
        .type           _ZN5flash24flash_fwd_splitkv_kernelI23Flash_fwd_kernel_traitsILi32ELi64ELi256ELi4ELb0ELb0EN7cutlass10bfloat16_tE19Flash_kernel_traitsILi32ELi64ELi256ELi4ES3_EELb1ELb0ELb0ELb1ELb1ELb1ELb1ELb0EEEvNS_16Flash_fwd_paramsE,@function
        .size           _ZN5flash24flash_fwd_splitkv_kernelI23Flash_fwd_kernel_traitsILi32ELi64ELi256ELi4ELb0ELb0EN7cutlass10bfloat16_tE19Flash_kernel_traitsILi32ELi64ELi256ELi4ES3_EELb1ELb0ELb0ELb1ELb1ELb1ELb1ELb0EEEvNS_16Flash_fwd_paramsE,(.L_x_4885 - _ZN5flash24flash_fwd_splitkv_kernelI23Flash_fwd_kernel_traitsILi32ELi64ELi256ELi4ELb0ELb0EN7cutlass10bfloat16_tE19Flash_kernel_traitsILi32ELi64ELi256ELi4ES3_EELb1ELb0ELb0ELb1ELb1ELb1ELb1ELb0EEEvNS_16Flash_fwd_paramsE)
        .other          _ZN5flash24flash_fwd_splitkv_kernelI23Flash_fwd_kernel_traitsILi32ELi64ELi256ELi4ELb0ELb0EN7cutlass10bfloat16_tE19Flash_kernel_traitsILi32ELi64ELi256ELi4ES3_EELb1ELb0ELb0ELb1ELb1ELb1ELb1ELb0EEEvNS_16Flash_fwd_paramsE,@"STO_CUDA_ENTRY STV_DEFAULT"
_ZN5flash24flash_fwd_splitkv_kernelI23Flash_fwd_kernel_traitsILi32ELi64ELi256ELi4ELb0ELb0EN7cutlass10bfloat16_tE19Flash_kernel_traitsILi32ELi64ELi256ELi4ES3_EELb1ELb0ELb0ELb1ELb1ELb1ELb1ELb0EEEvNS_16Flash_fwd_paramsE:
.text._ZN5flash24flash_fwd_splitkv_kernelI23Flash_fwd_kernel_traitsILi32ELi64ELi256ELi4ELb0ELb0EN7cutlass10bfloat16_tE19Flash_kernel_traitsILi32ELi64ELi256ELi4ES3_EELb1ELb0ELb0ELb1ELb1ELb1ELb1ELb0EEEvNS_16Flash_fwd_paramsE:
[----:B------:R-:W1:Y:S08]  /*0000*/  LDC R1, c[0x0][0x37c] ;  /* 0x0000df00ff017b82 */ /* 0x000e700000000800 */
[----:B------:R-:W2:Y:S01]  /*0010*/  LDC R7, c[0x0][0x3e0] ;  /* 0x0000f800ff077b82 */ /* 0x000ea20000000800 */
[----:B------:R-:W3:Y:S01]  /*0020*/  LDCU.64 UR24, c[0x0][0x358] ;  /* 0x00006b00ff1877ac */ /* 0x000ee20008000a00 */
[----:B-1----:R-:W-:-:S06]  /*0030*/  VIADD R1, R1, 0xfffffff8 ;  /* 0xfffffff801017836 */ /* 0x002fcc0000000000 */
[----:B------:R-:W1:Y:S08]  /*0040*/  S2UR UR4, SR_CTAID.Z ;  /* 0x00000000000479c3 */ /* 0x000e700000002700 */
[----:B------:R-:W4:Y:S08]  /*0050*/  LDC.64 R2, c[0x0][0x478] ;  /* 0x00011e00ff027b82 */ /* 0x000f300000000a00 */
[----:B------:R-:W3:Y:S01]  /*0060*/  LDC.64 R4, c[0x0][0x470] ;  /* 0x00011c00ff047b82 */ /* 0x000ee20000000a00 */
[----:B--2---:R-:W2:Y:S01]  /*0070*/  I2F.U32.RP R6, R7 ;  /* 0x0000000700067306 */ /* 0x004ea20000209000 */
[----:B------:R-:W-:Y:S01]  /*0080*/  ISETP.NE.U32.AND P2, PT, R7, RZ, PT ;  /* 0x000000ff0700720c */ /* 0x000fe20003f45070 */
[----:B------:R-:W1:Y:S01]  /*0090*/  S2R R15, SR_CTAID.X ;  /* 0x00000000000f7919 */ /* 0x000e620000002500 */
[----:B------:R-:W1:Y:S01]  /*00a0*/  LDCU UR22, c[0x0][0x434] ;  /* 0x00008680ff1677ac */ /* 0x000e620008000800 */
[----:B------:R-:W-:-:S04]  /*00b0*/  IMAD.MOV.U32 R19, RZ, RZ, RZ ;  /* 0x000000ffff137224 */ /* 0x000fc800078e00ff */
[----:B--2---:R-:W2:Y:S01]  /*00c0*/  MUFU.RCP R8, R6 ;  /* 0x0000000600087308 */ /* 0x004ea20000001000 */
[----:B----4-:R-:W-:-:S04]  /*00d0*/  ISETP.NE.U32.AND P0, PT, R2, RZ, PT ;  /* 0x000000ff0200720c */ /* 0x010fc80003f05070 */
[----:B------:R-:W-:Y:S02]  /*00e0*/  ISETP.NE.AND.EX P0, PT, R3, RZ, PT, P0 ;  /* 0x000000ff0300720c */ /* 0x000fe40003f05300 */
[----:B---3--:R-:W-:-:S04]  /*00f0*/  ISETP.NE.U32.AND P1, PT, R4, RZ, PT ;  /* 0x000000ff0400720c */ /* 0x008fc80003f25070 */
[----:B------:R-:W-:Y:S02]  /*0100*/  ISETP.NE.AND.EX P1, PT, R5, RZ, PT, P1 ;  /* 0x000000ff0500720c */ /* 0x000fe40003f25310 */
[----:B--2---:R-:W-:-:S05]  /*0110*/  IADD3 R8, PT, PT, R8, 0xffffffe, RZ ;  /* 0x0ffffffe08087810 */ /* 0x004fca0007ffe0ff */
[----:B------:R-:W2:Y:S01]  /*0120*/  @P0 LDC.64 R2, c[0x0][0x478] ;  /* 0x00011e00ff020b82 */ /* 0x000ea20000000a00 */
[----:B------:R-:W3:Y:S07]  /*0130*/  F2I.FTZ.U32.TRUNC.NTZ R9, R8 ;  /* 0x0000000800097305 */ /* 0x000eee000021f000 */
[----:B------:R-:W4:Y:S01]  /*0140*/  @P1 LDC.64 R4, c[0x0][0x470] ;  /* 0x00011c00ff041b82 */ /* 0x000f220000000a00 */
[----:B---3--:R-:W-:Y:S01]  /*0150*/  IMAD.MOV R0, RZ, RZ, -R9 ;  /* 0x000000ffff007224 */ /* 0x008fe200078e0a09 */
[----:B------:R-:W-:-:S03]  /*0160*/  MOV R8, RZ ;  /* 0x000000ff00087202 */ /* 0x000fc60000000f00 */
[----:B------:R-:W-:-:S04]  /*0170*/  IMAD R11, R0, R7, RZ ;  /* 0x00000007000b7224 */ /* 0x000fc800078e02ff */
[----:B------:R-:W-:-:S06]  /*0180*/  IMAD.HI.U32 R11, R9, R11, R8 ;  /* 0x0000000b090b7227 */ /* 0x000fcc00078e0008 */
[----:B-1----:R-:W-:-:S04]  /*0190*/  IMAD.HI.U32 R239, R11, UR4, RZ ;  /* 0x000000040bef7c27 */ /* 0x002fc8000f8e00ff */
        /* <DEDUP_REMOVED lines=8> */
[----:B--2---:R-:W-:Y:S01]  /*0220*/  @P0 IMAD.WIDE.U32 R2, R239, 0x4, R2 ;  /* 0x00000004ef020825 */ /* 0x004fe200078e0002 */
        /* <DEDUP_REMOVED lines=106> */
.L_x_1377:
        /* <DEDUP_REMOVED lines=8> */
.L_x_1378:
        /* <DEDUP_REMOVED lines=98> */
.L_x_1379:
        /* <DEDUP_REMOVED lines=70> */
.L_x_1380:
        /* <DEDUP_REMOVED lines=29> */
[----:B------:R-:W-:-:S04]  /*15a0*/  IMAD.WIDE.U32 R14, R15, 0x40, R122 ;  /* 0x000000400f0e7825 */ /* 0x000fc800078e007a */
        /* <DEDUP_REMOVED lines=18> */
[----:B------:R-:W-:Y:S01]  /*16d0*/  IMAD.X R13, RZ, RZ, R3, P2 ;  /* 0x000000ffff0d7224 */ /* 0x000fe200010e0603 */
[----:B------:R-:W-:Y:S01]  /*16e0*/  LEA R10, P1, R14, UR8, 0x1 ;  /* 0x000000080e0a7c11 */ /* 0x000fe2000f8208ff */
[----:B------:R-:W-:Y:S01]  /*16f0*/  IMAD.SHL.U32 R229, R150, 0x10, RZ ;  /* 0x0000001096e57824 */ /* 0x000fe200078e00ff */
[----:B------:R-:W-:Y:S01]  /*1700*/  IADD3 R8, P0, PT, R73, R232, RZ ;  /* 0x000000e849087210 */ /* 0x000fe20007f1e0ff */
[----:B------:R-:W-:Y:S01]  /*1710*/  IMAD.WIDE.U32 R12, R122, UR6, R12 ;  /* 0x000000067a0c7c25 */ /* 0x000fe2000f8e000c */
[----:B------:R-:W-:Y:S01]  /*1720*/  LEA.HI.X R11, R14, UR9, R2, 0x1, P1 ;  /* 0x000000090e0b7c11 */ /* 0x000fe200088f0c02 */
[----:B------:R-:W-:Y:S01]  /*1730*/  USHF.L.U64.HI UR6, UR6, 0x6, UR7 ;  /* 0x0000000606067899 */ /* 0x000fe20008010207 */
[----:B------:R-:W-:Y:S01]  /*1740*/  LEA R2, R6, UR5, 0x1 ;  /* 0x0000000506027c11 */ /* 0x000fe2000f8e08ff */
[----:B------:R-:W-:Y:S01]  /*1750*/  IMAD.X R9, R0, 0x1, R233, P0 ;  /* 0x0000000100097824 */ /* 0x000fe200000e06e9 */
[-C--:B------:R-:W-:Y:S01]  /*1760*/  IADD3 R6, P0, PT, R8, R73.reuse, RZ ;  /* 0x0000004908067210 */ /* 0x080fe20007f1e0ff */
[----:B------:R-:W-:Y:S01]  /*1770*/  IMAD R235, R122, UR7, R13 ;  /* 0x000000077aeb7c24 */ /* 0x000fe2000f8e020d */
[----:B------:R-:W-:Y:S01]  /*1780*/  LEA R14, P1, R5, UR8, 0x1 ;  /* 0x00000008050e7c11 */ /* 0x000fe2000f8208ff */
[----:B------:R-:W-:Y:S01]  /*1790*/  @!PT LDS RZ, [RZ] ;  /* 0x00000000fffff984 */ /* 0x000fe20000000800 */
[----:B------:R-:W-:Y:S01]  /*17a0*/  @!PT LDS RZ, [RZ] ;  /* 0x00000000fffff984 */ /* 0x000fe20000000800 */
[----:B------:R-:W-:Y:S01]  /*17b0*/  @!PT LDS RZ, [RZ] ;  /* 0x00000000fffff984 */ /* 0x000fe20000000800 */
[----:B------:R-:W-:Y:S01]  /*17c0*/  LDGSTS.E.BYPASS.LTC128B.128 [R2], desc[UR24][R10.64] ;  /* 0x000000000a027fae */ /* 0x000fe2000b981a18 */
[----:B------:R-:W-:Y:S01]  /*17d0*/  IMAD.SHL.U32 R120, R150, 0x20, RZ ;  /* 0x0000002096787824 */ /* 0x000fe200078e00ff */
[----:B------:R-:W-:Y:S01]  /*17e0*/  LOP3.LUT R3, R148, 0x18, RZ, 0xc0, !PT ;  /* 0x0000001894037812 */ /* 0x000fe200078ec0ff */
[----:B------:R-:W-:Y:S01]  /*17f0*/  IMAD.X R7, R9, 0x1, R0, P0 ;  /* 0x0000000109077824 */ /* 0x000fe200000e0600 */
[----:B------:R-:W-:Y:S01]  /*1800*/  LEA.HI.X R15, R5, UR9, R4, 0x1, P1 ;  /* 0x00000009050f7c11 */ /* 0x000fe200088f0c04 */
[----:B------:R-:W-:Y:S01]  /*1810*/  IMAD.MOV.U32 R79, RZ, RZ, 0x20 ;  /* 0x00000020ff4f7424 */ /* 0x000fe200078e00ff */
[-C--:B------:R-:W-:Y:S01]  /*1820*/  IADD3 R4, P0, PT, R6, R73.reuse, RZ ;  /* 0x0000004906047210 */ /* 0x080fe20007f1e0ff */
[----:B------:R-:W-:Y:S01]  /*1830*/  VIADD R236, R40, 0xffffffff ;  /* 0xffffffff28ec7836 */ /* 0x000fe20000000000 */
[----:B------:R-:W-:Y:S01]  /*1840*/  LEA R234, P1, R12, UR12, 0x1 ;  /* 0x0000000c0cea7c11 */ /* 0x000fe2000f8208ff */
[----:B------:R1:W-:Y:S01]  /*1850*/  LDGSTS.E.BYPASS.LTC128B.128 [R2+0x800], desc[UR24][R14.64] ;  /* 0x008000000e027fae */ /* 0x0003e2000b981a18 */
[----:B------:R-:W-:Y:S01]  /*1860*/  LOP3.LUT R3, R3, 0xc0, R120, 0xf8, !PT ;  /* 0x000000c003037812 */ /* 0x000fe200078ef878 */
[----:B------:R-:W-:Y:S01]  /*1870*/  IMAD.X R5, R7, 0x1, R0, P0 ;  /* 0x0000000107057824 */ /* 0x000fe200000e0600 */
[-C--:B------:R-:W-:Y:S01]  /*1880*/  IADD3 R18, P0, PT, R4, R73.reuse, RZ ;  /* 0x0000004904127210 */ /* 0x080fe20007f1e0ff */
[----:B------:R-:W-:Y:S01]  /*1890*/  LDGSTS.E.BYPASS.LTC128B.128 [R2+0x1000], desc[UR24][R232.64] ;  /* 0x01000000e8027fae */ /* 0x000fe2000b981a18 */
[----:B------:R-:W-:Y:S01]  /*18a0*/  LEA.HI.X R235, R12, UR13, R235, 0x1, P1 ;  /* 0x0000000d0ceb7c11 */ /* 0x000fe200088f0ceb */
[----:B------:R-:W-:Y:S01]  /*18b0*/  IMAD.SHL.U32 R245, R236, 0x100, RZ ;  /* 0x00000100ecf57824 */ /* 0x000fe200078e00ff */
[----:B------:R-:W-:Y:S01]  /*18c0*/  LOP3.LUT R46, R3, 0x8, R150, 0x78, !PT ;  /* 0x00000008032e7812 */ /* 0x000fe200078e7896 */
[--C-:B------:R-:W-:Y:S01]  /*18d0*/  IMAD.X R19, R5, 0x1, R0.reuse, P0 ;  /* 0x0000000105137824 */ /* 0x100fe200000e0600 */
[-C--:B------:R-:W-:Y:S01]  /*18e0*/  IADD3 R16, P0, PT, R18, R73.reuse, RZ ;  /* 0x0000004912107210 */ /* 0x080fe20007f1e0ff */
[----:B------:R2:W-:Y:S04]  /*18f0*/  LDGSTS.E.BYPASS.LTC128B.128 [R2+0x1800], desc[UR24][R8.64] ;  /* 0x0180000008027fae */ /* 0x0005e8000b981a18 */
[----:B------:R-:W-:Y:S01]  /*1900*/  IMAD.X R17, R19, 0x1, R0, P0 ;  /* 0x0000000113117824 */ /* 0x000fe200000e0600 */
[----:B------:R3:W-:Y:S04]  /*1910*/  LDGSTS.E.BYPASS.LTC128B.128 [R2+0x2000], desc[UR24][R6.64] ;  /* 0x0200000006027fae */ /* 0x0007e8000b981a18 */
        /* <DEDUP_REMOVED lines=8> */
[----:B--2---:R-:W-:Y:S02]  /*19a0*/  LOP3.LUT R8, R230, 0x8, RZ, 0xc0, !PT ;  /* 0x00000008e6087812 */ /* 0x004fe400078ec0ff */
[----:B---3--:R-:W-:Y:S02]  /*19b0*/  IADD3 R6, P0, PT, R234, UR4, RZ ;  /* 0x00000004ea067c10 */ /* 0x008fe4000ff1e0ff */
[----:B------:R2:W-:Y:S01]  /*19c0*/  LDGSTS.E.BYPASS.LTC128B.128 [R2+0x4800], desc[UR24][R10.64] ;  /* 0x048000000a027fae */ /* 0x0005e2000b981a18 */
[----:B------:R-:W-:Y:S02]  /*19d0*/  LOP3.LUT R3, R3, R8, RZ, 0x3c, !PT ;  /* 0x0000000803037212 */ /* 0x000fe400078e3cff */
[----:B----4-:R-:W-:Y:S01]  /*19e0*/  LOP3.LUT R5, R229, 0x100, RZ, 0xc0, !PT ;  /* 0x00000100e5057812 */ /* 0x010fe200078ec0ff */
[----:B------:R-:W0:Y:S01]  /*19f0*/  LDGDEPBAR ;  /* 0x00000000000079af */ /* 0x000e220000000000 */
[----:B------:R-:W-:-:S02]  /*1a00*/  IADD3.X R7, PT, PT, R235, UR6, RZ, P0, !PT ;  /* 0x00000006eb077c10 */ /* 0x000fc400087fe4ff */
[----:B------:R-:W-:Y:S02]  /*1a10*/  LOP3.LUT R5, R5, 0x20, R120, 0xf8, !PT ;  /* 0x0000002005057812 */ /* 0x000fe400078ef878 */
[----:B------:R-:W-:Y:S02]  /*1a20*/  IADD3 R4, P0, PT, R6, UR4, RZ ;  /* 0x0000000406047c10 */ /* 0x000fe4000ff1e0ff */
[----:B------:R-:W-:Y:S02]  /*1a30*/  LOP3.LUT R46, R5, R46, RZ, 0xfc, !PT ;  /* 0x0000002e052e7212 */ /* 0x000fe400078efcff */
[----:B------:R-:W-:Y:S02]  /*1a40*/  IADD3.X R5, PT, PT, R7, UR6, RZ, P0, !PT ;  /* 0x0000000607057c10 */ /* 0x000fe400087fe4ff */
[----:B------:R-:W-:Y:S02]  /*1a50*/  IADD3 R12, P0, PT, R4, UR4, RZ ;  /* 0x00000004040c7c10 */ /* 0x000fe4000ff1e0ff */
[----:B------:R-:W-:-:S02]  /*1a60*/  LOP3.LUT R229, R229, 0x3e00, RZ, 0xc0, !PT ;  /* 0x00003e00e5e57812 */ /* 0x000fc400078ec0ff */
[----:B------:R-:W-:Y:S02]  /*1a70*/  IADD3.X R13, PT, PT, R5, UR6, RZ, P0, !PT ;  /* 0x00000006050d7c10 */ /* 0x000fe400087fe4ff */
[----:B-1----:R-:W-:Y:S02]  /*1a80*/  LOP3.LUT R16, R229, 0x120, R120, 0xf8, !PT ;  /* 0x00000120e5107812 */ /* 0x002fe400078ef878 */
[----:B------:R-:W-:Y:S02]  /*1a90*/  LEA R46, R46, UR5, 0x1 ;  /* 0x000000052e2e7c11 */ /* 0x000fe4000f8e08ff */
[----:B------:R-:W-:Y:S02]  /*1aa0*/  LOP3.LUT R16, R16, R3, RZ, 0xfc, !PT ;  /* 0x0000000310107212 */ /* 0x000fe400078efcff */
[----:B--2---:R-:W-:Y:S01]  /*1ab0*/  IADD3 R10, P0, PT, R12, UR4, RZ ;  /* 0x000000040c0a7c10 */ /* 0x004fe2000ff1e0ff */
[----:B------:R-:W-:-:S04]  /*1ac0*/  DEPBAR.LE SB0, 0x0 ;  /* 0x000080000000791a */ /* 0x000fc80000000000 */
[----:B------:R-:W-:Y:S01]  /*1ad0*/  BAR.SYNC.DEFER_BLOCKING 0x0 ;  /* 0x0000000000007b1d */ /* 0x000fe20000010000 */
[----:B------:R-:W-:Y:S02]  /*1ae0*/  IADD3.X R11, PT, PT, R13, UR6, RZ, P0, !PT ;  /* 0x000000060d0b7c10 */ /* 0x000fe400087fe4ff */
[----:B------:R-:W-:Y:S02]  /*1af0*/  IADD3 R8, P0, PT, R10, UR4, RZ ;  /* 0x000000040a087c10 */ /* 0x000fe4000ff1e0ff */
[----:B------:R-:W-:Y:S02]  /*1b00*/  LEA R16, R16, UR5, 0x1 ;  /* 0x0000000510107c11 */ /* 0x000fe4000f8e08ff */
[----:B------:R-:W-:Y:S02]  /*1b10*/  IADD3.X R9, PT, PT, R11, UR6, RZ, P0, !PT ;  /* 0x000000060b097c10 */ /* 0x000fe400087fe4ff */
[----:B------:R-:W-:Y:S02]  /*1b20*/  IADD3 R24, P0, PT, R8, UR4, RZ ;  /* 0x0000000408187c10 */ /* 0x000fe4000ff1e0ff */
[----:B------:R-:W-:-:S02]  /*1b30*/  LOP3.LUT R3, R3, 0x120, R120, 0xf8, !PT ;  /* 0x0000012003037812 */ /* 0x000fc400078ef878 */
        /* <DEDUP_REMOVED lines=16> */
[----:B------:R5:W-:Y:S04]  /*1c40*/  LDGSTS.E.BYPASS.LTC128B.128 [R2+0x8000], desc[UR24][R24.64] ;  /* 0x0800000018027fae */ /* 0x000be8000b981a18 */
[----:B------:R1:W-:Y:S04]  /*1c50*/  LDGSTS.E.BYPASS.LTC128B.128 [R2+0x8800], desc[UR24][R18.64] ;  /* 0x0880000012027fae */ /* 0x0003e8000b981a18 */
[----:B------:R-:W-:Y:S04]  /*1c60*/  LDSM.16.M88.4 R20, [R46+0x1000] ;  /* 0x001000002e14783b */ /* 0x000fe80000000200 */
[----:B--2---:R-:W2:Y:S01]  /*1c70*/  LDSM.16.M88.4 R4, [R16] ;  /* 0x000000001004783b */ /* 0x004ea20000000200 */
[----:B---3--:R-:W-:-:S03]  /*1c80*/  IMAD.IADD R12, R79, 0x1, R16 ;  /* 0x000000014f0c7824 */ /* 0x008fc600078e0210 */
[----:B------:R-:W-:Y:S04]  /*1c90*/  LDSM.16.M88.4 R48, [R45+0x1400] ;  /* 0x001400002d30783b */ /* 0x000fe80000000200 */
[----:B------:R-:W0:Y:S04]  /*1ca0*/  LDGDEPBAR ;  /* 0x00000000000079af */ /* 0x000e280000000000 */
[----:B------:R-:W-:Y:S04]  /*1cb0*/  LDSM.16.M88.4 R12, [R12] ;  /* 0x000000000c0c783b */ /* 0x000fe80000000200 */
[----:B----4-:R-:W3:Y:S04]  /*1cc0*/  LDSM.16.M88.4 R8, [R45+0x1000] ;  /* 0x001000002d08783b */ /* 0x010ee80000000200 */
[----:B-----5:R-:W1:Y:S01]  /*1cd0*/  LDSM.16.M88.4 R24, [R46+0x1400] ;  /* 0x001400002e18783b */ /* 0x020e620000000200 */
[C---:B--2---:R-:W-:Y:S08]  /*1ce0*/  HMMA.16816.F32.BF16 R28, R4.reuse, R20, RZ ;  /* 0x00000014041c723c */ /* 0x044ff000000418ff */
[----:B------:R-:W-:-:S12]  /*1cf0*/  HMMA.16816.F32.BF16 R20, R4, R22, RZ ;  /* 0x000000160414723c */ /* 0x000fd800000418ff */
[C---:B---3--:R-:W-:Y:S08]  /*1d00*/  HMMA.16816.F32.BF16 R28, R12.reuse, R8, R28 ;  /* 0x000000080c1c723c */ /* 0x048ff0000004181c */
[----:B------:R-:W-:Y:S01]  /*1d10*/  HMMA.16816.F32.BF16 R20, R12, R10, R20 ;  /* 0x0000000a0c14723c */ /* 0x000fe20000041814 */
[----:B------:R-:W2:Y:S07]  /*1d20*/  LDSM.16.M88.4 R8, [R46+0x1800] ;  /* 0x001800002e08783b */ /* 0x000eae0000000200 */
[C---:B-1----:R-:W-:Y:S03]  /*1d30*/  HMMA.16816.F32.BF16 R16, R4.reuse, R24, RZ ;  /* 0x000000180410723c */ /* 0x042fe600000418ff */
        /* <DEDUP_REMOVED lines=11> */
[C---:B------:R-:W-:Y:S03]  /*1df0*/  HMMA.16816.F32.BF16 R16, R12.reuse, R48, R16 ;  /* 0x000000300c10723c */ /* 0x040fe60000041810 */
[----:B------:R-:W-:Y:S01]  /*1e00*/  MUFU.TANH R108, R21 ;  /* 0x00000015006c7308 */ /* 0x000fe20000002400 */
[----:B-1----:R-:W1:Y:S04]  /*1e10*/  LDSM.16.M88.4 R28, [R45+0x1800] ;  /* 0x001800002d1c783b */ /* 0x002e680000000200 */
[----:B------:R-:W-:Y:S01]  /*1e20*/  HMMA.16816.F32.BF16 R24, R12, R50, R24 ;  /* 0x000000320c18723c */ /* 0x000fe20000041818 */
[----:B------:R-:W-:Y:S02]  /*1e30*/  LDSM.16.M88.4 R48, [R45+0x2000] ;  /* 0x002000002d30783b */ /* 0x000fe40000000200 */
[----:B------:R3:W-:Y:S05]  /*1e40*/  MUFU.TANH R77, R22 ;  /* 0x00000016004d7308 */ /* 0x0007ea0000002400 */
[C---:B--2---:R-:W-:Y:S03]  /*1e50*/  HMMA.16816.F32.BF16 R36, R4.reuse, R8, RZ ;  /* 0x000000080424723c */ /* 0x044fe600000418ff */
        /* <DEDUP_REMOVED lines=8> */
[----:B---3--:R-:W2:Y:S01]  /*1ee0*/  LDSM.16.M88.4 R20, [R46+0x1c00] ;  /* 0x001c00002e14783b */ /* 0x008ea20000000200 */
[----:B------:R-:W-:Y:S01]  /*1ef0*/  FMUL.FTZ R114, R26, UR4 ;  /* 0x000000041a727c20 */ /* 0x000fe20008410000 */
[----:B------:R-:W-:Y:S01]  /*1f00*/  MUFU.TANH R115, R17 ;  /* 0x0000001100737308 */ /* 0x000fe20000002400 */
[----:B------:R-:W-:-:S07]  /*1f10*/  FMUL.FTZ R113, R27, UR4 ;  /* 0x000000041b717c20 */ /* 0x000fce0008410000 */
[----:B------:R3:W-:Y:S01]  /*1f20*/  MUFU.TANH R90, R18 ;  /* 0x00000012005a7308 */ /* 0x0007e20000002400 */
[C---:B-1----:R-:W-:Y:S07]  /*1f30*/  HMMA.16816.F32.BF16 R36, R12.reuse, R28, R36 ;  /* 0x0000001c0c24723c */ /* 0x042fee0000041824 */
[----:B------:R-:W-:Y:S01]  /*1f40*/  MUFU.TANH R92, R24 ;  /* 0x00000018005c7308 */ /* 0x000fe20000002400 */
[----:B------:R-:W-:Y:S07]  /*1f50*/  HMMA.16816.F32.BF16 R8, R12, R30, R8 ;  /* 0x0000001e0c08723c */ /* 0x000fee0000041808 */
[----:B------:R1:W-:Y:S01]  /*1f60*/  MUFU.TANH R84, R25 ;  /* 0x0000001900547308 */ /* 0x0003e20000002400 */
[----:B---3--:R-:W3:Y:S07]  /*1f70*/  LDSM.16.M88.4 R16, [R45+0x1c00] ;  /* 0x001c00002d10783b */ /* 0x008eee0000000200 */
[----:B------:R-:W-:Y:S01]  /*1f80*/  MUFU.TANH R118, R118 ;  /* 0x0000007600767308 */ /* 0x000fe20000002400 */
[----:B------:R-:W-:Y:S01]  /*1f90*/  FMUL.FTZ R37, R37, UR4 ;  /* 0x0000000425257c20 */ /* 0x000fe20008410000 */
[----:B------:R-:W-:Y:S01]  /*1fa0*/  FMUL.FTZ R38, R38, UR4 ;  /* 0x0000000426267c20 */ /* 0x000fe20008410000 */
[----:B------:R-:W-:Y:S01]  /*1fb0*/  FMUL.FTZ R39, R39, UR4 ;  /* 0x0000000427277c20 */ /* 0x000fe20008410000 */
[----:B------:R-:W-:Y:S01]  /*1fc0*/  FMUL.FTZ R35, R36, UR4 ;  /* 0x0000000424237c20 */ /* 0x000fe20008410000 */
[C---:B--2---:R-:W-:Y:S03]  /*1fd0*/  HMMA.16816.F32.BF16 R28, R4.reuse, R20, RZ ;  /* 0x00000014041c723c */ /* 0x044fe600000418ff */
[----:B------:R-:W-:Y:S01]  /*1fe0*/  MUFU.TANH R78, R37 ;  /* 0x00000025004e7308 */ /* 0x000fe20000002400 */
[----:B------:R-:W-:Y:S01]  /*1ff0*/  FMUL.FTZ R8, R8, UR4 ;  /* 0x0000000408087c20 */ /* 0x000fe20008410000 */
[----:B-1----:R-:W1:Y:S01]  /*2000*/  LDSM.16.M88.4 R24, [R46+0x2000] ;  /* 0x002000002e18783b */ /* 0x002e620000000200 */
[----:B------:R-:W-:Y:S01]  /*2010*/  FMUL.FTZ R34, R9, UR4 ;  /* 0x0000000409227c20 */ /* 0x000fe20008410000 */
[----:B------:R-:W-:Y:S01]  /*2020*/  FMUL.FTZ R87, R10, UR4 ;  /* 0x000000040a577c20 */ /* 0x000fe20008410000 */
[----:B------:R-:W-:Y:S01]  /*2030*/  FMUL.FTZ R85, R11, UR4 ;  /* 0x000000040b557c20 */ /* 0x000fe20008410000 */
[----:B------:R-:W-:Y:S02]  /*2040*/  HMMA.16816.F32.BF16 R20, R4, R22, RZ ;  /* 0x000000160414723c */ /* 0x000fe400000418ff */
[----:B------:R2:W-:Y:S08]  /*2050*/  MUFU.TANH R76, R8 ;  /* 0x00000008004c7308 */ /* 0x0005f00000002400 */
[----:B------:R-:W-:Y:S08]  /*2060*/  MUFU.TANH R81, R38 ;  /* 0x0000002600517308 */ /* 0x000ff00000002400 */
[----:B------:R-:W-:Y:S01]  /*2070*/  MUFU.TANH R80, R39 ;  /* 0x0000002700507308 */ /* 0x000fe20000002400 */
[C---:B---3--:R-:W-:Y:S01]  /*2080*/  HMMA.16816.F32.BF16 R28, R12.reuse, R16, R28 ;  /* 0x000000100c1c723c */ /* 0x048fe2000004181c */
[----:B--2---:R-:W2:Y:S06]  /*2090*/  LDSM.16.M88.4 R8, [R46+0x2400] ;  /* 0x002400002e08783b */ /* 0x004eac0000000200 */
[----:B------:R-:W3:Y:S01]  /*20a0*/  MUFU.TANH R89, R89 ;  /* 0x0000005900597308 */ /* 0x000ee20000002400 */
[----:B------:R-:W-:Y:S07]  /*20b0*/  HMMA.16816.F32.BF16 R20, R12, R18, R20 ;  /* 0x000000120c14723c */ /* 0x000fee0000041814 */
[----:B------:R-:W4:Y:S01]  /*20c0*/  MUFU.TANH R116, R116 ;  /* 0x0000007400747308 */ /* 0x000f220000002400 */
        /* <DEDUP_REMOVED lines=12> */
[----:B------:R-:W-:Y:S03]  /*2190*/  HMMA.16816.F32.BF16 R16, R12, R48, R16 ;  /* 0x000000300c10723c */ /* 0x000fe60000041810 */
[----:B------:R-:W-:Y:S01]  /*21a0*/  MUFU.TANH R99, R21 ;  /* 0x0000001500637308 */ /* 0x000fe20000002400 */
[----:B-1----:R-:W1:Y:S04]  /*21b0*/  LDSM.16.M88.4 R28, [R45+0x2400] ;  /* 0x002400002d1c783b */ /* 0x002e680000000200 */
[C---:B--2---:R-:W-:Y:S03]  /*21c0*/  HMMA.16816.F32.BF16 R36, R4.reuse, R8, RZ ;  /* 0x000000080424723c */ /* 0x044fe600000418ff */
[----:B------:R2:W-:Y:S05]  /*21d0*/  MUFU.TANH R112, R22 ;  /* 0x0000001600707308 */ /* 0x0005ea0000002400 */
[----:B------:R-:W-:Y:S03]  /*21e0*/  HMMA.16816.F32.BF16 R8, R4, R10, RZ ;  /* 0x0000000a0408723c */ /* 0x000fe600000418ff */
[----:B------:R-:W-:Y:S01]  /*21f0*/  FMUL.FTZ R16, R16, UR4 ;  /* 0x0000000410107c20 */ /* 0x000fe20008410000 */
[----:B------:R-:W-:Y:S01]  /*2200*/  FMUL.FTZ R17, R17, UR4 ;  /* 0x0000000411117c20 */ /* 0x000fe20008410000 */
[----:B------:R-:W-:Y:S01]  /*2210*/  FMUL.FTZ R18, R18, UR4 ;  /* 0x0000000412127c20 */ /* 0x000fe20008410000 */
[----:B------:R-:W-:Y:S01]  /*2220*/  FMUL.FTZ R105, R19, UR4 ;  /* 0x0000000413697c20 */ /* 0x000fe20008410000 */
[----:B------:R-:W-:Y:S01]  /*2230*/  MUFU.TANH R110, R16 ;  /* 0x00000010006e7308 */ /* 0x000fe20000002400 */
[C---:B------:R-:W-:Y:S01]  /*2240*/  HMMA.16816.F32.BF16 R24, R12.reuse, R50, R24 ;  /* 0x000000320c18723c */ /* 0x040fe20000041818 */
[----:B------:R-:W-:Y:S04]  /*2250*/  LDSM.16.M88.4 R48, [R45+0x2c00] ;  /* 0x002c00002d30783b */ /* 0x000fe80000000200 */
[----:B--2---:R-:W2:Y:S02]  /*2260*/  LDSM.16.M88.4 R20, [R46+0x2800] ;  /* 0x002800002e14783b */ /* 0x004ea40000000200 */
[----:B------:R-:W-:Y:S08]  /*2270*/  MUFU.TANH R107, R17 ;  /* 0x00000011006b7308 */ /* 0x000ff00000002400 */
[----:B------:R5:W-:Y:S04]  /*2280*/  MUFU.TANH R109, R18 ;  /* 0x00000012006d7308 */ /* 0x000be80000002400 */
[----:B------:R-:W-:Y:S01]  /*2290*/  FMUL.FTZ R24, R24, UR4 ;  /* 0x0000000418187c20 */ /* 0x000fe20008410000 */
[----:B------:R-:W-:Y:S01]  /*22a0*/  FMUL.FTZ R25, R25, UR4 ;  /* 0x0000000419197c20 */ /* 0x000fe20008410000 */
[----:B-1----:R-:W-:Y:S01]  /*22b0*/  HMMA.16816.F32.BF16 R36, R12, R28, R36 ;  /* 0x0000001c0c24723c */ /* 0x002fe20000041824 */
[----:B------:R-:W-:Y:S01]  /*22c0*/  FMUL.FTZ R102, R26, UR4 ;  /* 0x000000041a667c20 */ /* 0x000fe20008410000 */
[----:B------:R-:W-:Y:S01]  /*22d0*/  MUFU.TANH R103, R24 ;  /* 0x0000001800677308 */ /* 0x000fe20000002400 */
[----:B------:R-:W-:-:S05]  /*22e0*/  FMUL.FTZ R97, R27, UR4 ;  /* 0x000000041b617c20 */ /* 0x000fca0008410000 */
[----:B------:R-:W-:Y:S01]  /*22f0*/  HMMA.16816.F32.BF16 R8, R12, R30, R8 ;  /* 0x0000001e0c08723c */ /* 0x000fe20000041808 */
[----:B------:R-:W1:Y:S01]  /*2300*/  LDSM.16.M88.4 R28, [R46+0x2c00] ;  /* 0x002c00002e1c783b */ /* 0x000e620000000200 */
[----:B------:R2:W-:Y:S03]  /*2310*/  MUFU.TANH R101, R25 ;  /* 0x0000001900657308 */ /* 0x0005e60000002400 */
[----:B-----5:R-:W5:Y:S05]  /*2320*/  LDSM.16.M88.4 R16, [R45+0x2800] ;  /* 0x002800002d10783b */ /* 0x020f6a0000000200 */
[----:B------:R-:W4:Y:S01]  /*2330*/  MUFU.TANH R106, R106 ;  /* 0x0000006a006a7308 */ /* 0x000f220000002400 */
[----:B------:R-:W-:Y:S01]  /*2340*/  FMUL.FTZ R36, R36, UR4 ;  /* 0x0000000424247c20 */ /* 0x000fe20008410000 */
[----:B------:R-:W-:Y:S01]  /*2350*/  FMUL.FTZ R37, R37, UR4 ;  /* 0x0000000425257c20 */ /* 0x000fe20008410000 */
[----:B------:R-:W-:Y:S01]  /*2360*/  FMUL.FTZ R38, R38, UR4 ;  /* 0x0000000426267c20 */ /* 0x000fe20008410000 */
[----:B------:R-:W-:-:S04]  /*2370*/  FMUL.FTZ R39, R39, UR4 ;  /* 0x0000000427277c20 */ /* 0x000fc80008410000 */
[----:B------:R-:W-:Y:S01]  /*2380*/  MUFU.TANH R96, R36 ;  /* 0x0000002400607308 */ /* 0x000fe20000002400 */
[----:B------:R-:W-:Y:S01]  /*2390*/  FMUL.FTZ R8, R8, UR4 ;  /* 0x0000000408087c20 */ /* 0x000fe20008410000 */
[----:B--2---:R-:W-:Y:S01]  /*23a0*/  HMMA.16816.F32.BF16 R24, R4, R20, RZ ;  /* 0x000000140418723c */ /* 0x004fe200000418ff */
[----:B------:R-:W-:Y:S01]  /*23b0*/  FMUL.FTZ R75, R9, UR4 ;  /* 0x00000004094b7c20 */ /* 0x000fe20008410000 */
[----:B------:R-:W-:Y:S01]  /*23c0*/  FMUL.FTZ R86, R10, UR4 ;  /* 0x000000040a567c20 */ /* 0x000fe20008410000 */
[----:B------:R-:W-:-:S03]  /*23d0*/  FMUL.FTZ R72, R11, UR4 ;  /* 0x000000040b487c20 */ /* 0x000fc60008410000 */
[----:B------:R1:W-:Y:S02]  /*23e0*/  MUFU.TANH R88, R8 ;  /* 0x0000000800587308 */ /* 0x0003e40000002400 */
[C---:B------:R-:W-:Y:S06]  /*23f0*/  HMMA.16816.F32.BF16 R20, R4.reuse, R22, RZ ;  /* 0x000000160414723c */ /* 0x040fec00000418ff */
[----:B------:R-:W-:Y:S08]  /*2400*/  MUFU.TANH R94, R37 ;  /* 0x00000025005e7308 */ /* 0x000ff00000002400 */
[----:B------:R-:W-:Y:S01]  /*2410*/  MUFU.TANH R95, R38 ;  /* 0x00000026005f7308 */ /* 0x000fe20000002400 */
[----:B-1----:R-:W-:Y:S07]  /*2420*/  HMMA.16816.F32.BF16 R8, R4, R28, RZ ;  /* 0x0000001c0408723c */ /* 0x002fee00000418ff */
[----:B------:R1:W-:Y:S01]  /*2430*/  MUFU.TANH R93, R39 ;  /* 0x00000027005d7308 */ /* 0x0003e20000002400 */
[C---:B-----5:R-:W-:Y:S07]  /*2440*/  HMMA.16816.F32.BF16 R24, R12.reuse, R16, R24 ;  /* 0x000000100c18723c */ /* 0x060fee0000041818 */
[----:B------:R-:W2:Y:S01]  /*2450*/  MUFU.TANH R74, R74 ;  /* 0x0000004a004a7308 */ /* 0x000ea20000002400 */
[C---:B------:R-:W-:Y:S01]  /*2460*/  HMMA.16816.F32.BF16 R20, R12.reuse, R18, R20 ;  /* 0x000000120c14723c */ /* 0x040fe20000041814 */
[----:B------:R-:W5:Y:S06]  /*2470*/  LDSM.16.M88.4 R16, [R46+0x3000] ;  /* 0x003000002e10783b */ /* 0x000f6c0000000200 */
[----:B------:R-:W2:Y:S01]  /*2480*/  MUFU.TANH R113, R113 ;  /* 0x0000007100717308 */ /* 0x000ea20000002400 */
[----:B-1----:R-:W1:Y:S01]  /*2490*/  LDSM.16.M88.4 R36, [R45+0x3000] ;  /* 0x003000002d24783b */ /* 0x002e620000000200 */
        /* <DEDUP_REMOVED lines=22> */
[----:B---3--:R-:W3:Y:S01]  /*2600*/  LDSM.16.M88.4 R20, [R46+0x3400] ;  /* 0x003400002e14783b */ /* 0x008ee20000000200 */
[----:B------:R-:W-:Y:S01]  /*2610*/  FMUL.FTZ R29, R29, UR4 ;  /* 0x000000041d1d7c20 */ /* 0x000fe20008410000 */
[----:B------:R-:W-:Y:S01]  /*2620*/  FMUL.FTZ R58, R30, UR4 ;  /* 0x000000041e3a7c20 */ /* 0x000fe20008410000 */
[----:B------:R-:W-:-:S03]  /*2630*/  FMUL.FTZ R56, R31, UR4 ;  /* 0x000000041f387c20 */ /* 0x000fc60008410000 */
[----:B------:R5:W-:Y:S08]  /*2640*/  MUFU.TANH R68, R27 ;  /* 0x0000001b00447308 */ /* 0x000bf00000002400 */
[----:B------:R-:W-:Y:S08]  /*2650*/  MUFU.TANH R63, R8 ;  /* 0x00000008003f7308 */ /* 0x000ff00000002400 */
[----:B------:R-:W-:Y:S01]  /*2660*/  MUFU.TANH R61, R9 ;  /* 0x00000009003d7308 */ /* 0x000fe20000002400 */
[C---:B-----5:R-:W-:Y:S07]  /*2670*/  HMMA.16816.F32.BF16 R24, R4.reuse, R16, RZ ;  /* 0x000000100418723c */ /* 0x060fee00000418ff */
[----:B------:R5:W-:Y:S01]  /*2680*/  MUFU.TANH R62, R10 ;  /* 0x0000000a003e7308 */ /* 0x000be20000002400 */
[----:B------:R-:W-:Y:S07]  /*2690*/  HMMA.16816.F32.BF16 R16, R4, R18, RZ ;  /* 0x000000120410723c */ /* 0x000fee00000418ff */
[----:B------:R-:W-:Y:S05]  /*26a0*/  MUFU.TANH R59, R28 ;  /* 0x0000001c003b7308 */ /* 0x000fea0000002400 */
[C---:B-1----:R-:W-:Y:S03]  /*26b0*/  HMMA.16816.F32.BF16 R24, R12.reuse, R36, R24 ;  /* 0x000000240c18723c */ /* 0x042fe60000041818 */
[----:B------:R3:W-:Y:S01]  /*26c0*/  MUFU.TANH R57, R29 ;  /* 0x0000001d00397308 */ /* 0x0007e20000002400 */
[----:B-----5:R-:W1:Y:S04]  /*26d0*/  LDSM.16.M88.4 R8, [R45+0x3400] ;  /* 0x003400002d08783b */ /* 0x020e680000000200 */
[----:B------:R-:W-:Y:S03]  /*26e0*/  HMMA.16816.F32.BF16 R16, R12, R38, R16 ;  /* 0x000000260c10723c */ /* 0x000fe60000041810 */
[----:B------:R-:W5:Y:S08]  /*26f0*/  MUFU.TANH R35, R35 ;  /* 0x0000002300237308 */ /* 0x000f700000002400 */
[----:B------:R-:W5:Y:S01]  /*2700*/  MUFU.TANH R114, R114 ;  /* 0x0000007200727308 */ /* 0x000f620000002400 */
[----:B------:R-:W-:Y:S01]  /*2710*/  FMUL.FTZ R24, R24, UR4 ;  /* 0x0000000418187c20 */ /* 0x000fe20008410000 */
[----:B------:R-:W-:Y:S01]  /*2720*/  FMUL.FTZ R25, R25, UR4 ;  /* 0x0000000419197c20 */ /* 0x000fe20008410000 */
[----:B---3--:R-:W-:Y:S01]  /*2730*/  HMMA.16816.F32.BF16 R28, R4, R20, RZ ;  /* 0x00000014041c723c */ /* 0x008fe200000418ff */
[----:B------:R-:W-:Y:S01]  /*2740*/  FMUL.FTZ R54, R26, UR4 ;  /* 0x000000041a367c20 */ /* 0x000fe20008410000 */
[----:B------:R-:W-:-:S03]  /*2750*/  FMUL.FTZ R52, R27, UR4 ;  /* 0x000000041b347c20 */ /* 0x000fc60008410000 */
[----:B------:R-:W-:Y:S01]  /*2760*/  MUFU.TANH R55, R24 ;  /* 0x0000001800377308 */ /* 0x000fe20000002400 */
[----:B------:R-:W-:Y:S01]  /*2770*/  FMUL.FTZ R16, R16, UR4 ;  /* 0x0000000410107c20 */ /* 0x000fe20008410000 */
[----:B------:R-:W-:Y:S01]  /*2780*/  FMUL.FTZ R17, R17, UR4 ;  /* 0x0000000411117c20 */ /* 0x000fe20008410000 */
[----:B------:R-:W-:Y:S01]  /*2790*/  FMUL.FTZ R18, R18, UR4 ;  /* 0x0000000412127c20 */ /* 0x000fe20008410000 */
[----:B------:R-:W-:Y:S01]  /*27a0*/  HMMA.16816.F32.BF16 R20, R4, R22, RZ ;  /* 0x000000160414723c */ /* 0x000fe200000418ff */
[----:B------:R-:W-:-:S03]  /*27b0*/  FMUL.FTZ R48, R19, UR4 ;  /* 0x0000000413307c20 */ /* 0x000fc60008410000 */
[----:B------:R3:W-:Y:S08]  /*27c0*/  MUFU.TANH R53, R25 ;  /* 0x0000001900357308 */ /* 0x0007f00000002400 */
[----:B------:R-:W-:Y:S01]  /*27d0*/  MUFU.TANH R51, R16 ;  /* 0x0000001000337308 */ /* 0x000fe20000002400 */
[----:B-1----:R-:W-:Y:S01]  /*27e0*/  HMMA.16816.F32.BF16 R28, R12, R8, R28 ;  /* 0x000000080c1c723c */ /* 0x002fe2000004181c */
[----:B------:R-:W-:-:S02]  /*27f0*/  LOP3.LUT R9, R122, 0x7, RZ, 0xc0, !PT ;  /* 0x000000077a097812 */ /* 0x000fc400078ec0ff */
[----:B------:R-:W-:-:S04]  /*2800*/  LOP3.LUT R8, R230, 0x1f0, RZ, 0xc0, !PT ;  /* 0x000001f0e6087812 */ /* 0x000fc800078ec0ff */
[----:B------:R-:W-:Y:S01]  /*2810*/  MUFU.TANH R49, R17 ;  /* 0x0000001100317308 */ /* 0x000fe20000002400 */
[----:B------:R-:W-:Y:S01]  /*2820*/  IADD3 R9, PT, PT, R9, R8, R44 ;  /* 0x0000000809097210 */ /* 0x000fe20007ffe02c */
[----:B---3--:R-:W1:Y:S01]  /*2830*/  LDSM.16.M88.4 R24, [R46+0x3800] ;  /* 0x003800002e18783b */ /* 0x008e620000000200 */
[----:B------:R-:W-:Y:S01]  /*2840*/  IMAD.SHL.U32 R44, R150, 0x2, RZ ;  /* 0x00000002962c7824 */ /* 0x000fe200078e00ff */
[----:B------:R-:W-:Y:S01]  /*2850*/  HMMA.16816.F32.BF16 R20, R12, R10, R20 ;  /* 0x0000000a0c14723c */ /* 0x000fe20000041814 */
[----:B------:R-:W-:-:S03]  /*2860*/  IADD3 R8, PT, PT, R42, -UR22, R9 ;  /* 0x800000162a087c10 */ /* 0x000fc6000fffe009 */
[----:B------:R3:W-:Y:S01]  /*2870*/  MUFU.TANH R50, R18 ;  /* 0x0000001200327308 */ /* 0x0007e20000002400 */
[----:B------:R-:W-:Y:S01]  /*2880*/  LOP3.LUT R44, R245, 0x6, R44, 0xf8, !PT ;  /* 0x00000006f52c7812 */ /* 0x000fe200078ef82c */
[----:B------:R-:W-:-:S03]  /*2890*/  IMAD.IADD R9, R8, 0x1, R43 ;  /* 0x0000000108097824 */ /* 0x000fc600078e022b */
[----:B------:R-:W-:Y:S01]  /*28a0*/  LOP3.LUT R8, R44, 0x1, RZ, 0xfc, !PT ;  /* 0x000000012c087812 */ /* 0x000fe200078efcff */
[----:B------:R-:W-:Y:S01]  /*28b0*/  FMUL.FTZ R28, R28, UR4 ;  /* 0x000000041c1c7c20 */ /* 0x000fe20008410000 */
[--C-:B------:R-:W-:Y:S01]  /*28c0*/  VIADDMNMX R43, R9, 0x1, R42.reuse, PT ;  /* 0x00000001092b7846 */ /* 0x100fe2000380012a */
[----:B------:R-:W-:Y:S01]  /*28d0*/  FMUL.FTZ R29, R29, UR4 ;  /* 0x000000041d1d7c20 */ /* 0x000fe20008410000 */
[----:B------:R-:W-:Y:S01]  /*28e0*/  VIADDMNMX R42, R9, 0x9, R42, PT ;  /* 0x00000009092a7846 */ /* 0x000fe2000380012a */
[----:B------:R4:W-:Y:S01]  /*28f0*/  MUFU.TANH R47, R28 ;  /* 0x0000001c002f7308 */ /* 0x0009e20000002400 */
[----:B------:R-:W-:Y:S01]  /*2900*/  LOP3.LUT R9, R44, 0x8, RZ, 0xfc, !PT ;  /* 0x000000082c097812 */ /* 0x000fe200078efcff */
[----:B------:R-:W-:Y:S01]  /*2910*/  FMUL.FTZ R30, R30, UR4 ;  /* 0x000000041e1e7c20 */ /* 0x000fe20008410000 */
[CC--:B------:R-:W-:Y:S01]  /*2920*/  ISETP.GE.AND P1, PT, R8.reuse, R43.reuse, PT ;  /* 0x0000002b0800720c */ /* 0x0c0fe20003f26270 */
[----:B------:R-:W-:Y:S01]  /*2930*/  FMUL.FTZ R31, R31, UR4 ;  /* 0x000000041f1f7c20 */ /* 0x000fe20008410000 */
[-C--:B------:R-:W-:Y:S01]  /*2940*/  ISETP.GE.AND P0, PT, R8, R42.reuse, PT ;  /* 0x0000002a0800720c */ /* 0x080fe20003f06270 */
[----:B------:R-:W-:Y:S01]  /*2950*/  FMUL.FTZ R174, R20, UR4 ;  /* 0x0000000414ae7c20 */ /* 0x000fe20008410000 */
[C---:B------:R-:W-:Y:S01]  /*2960*/  ISETP.GE.AND P3, PT, R9.reuse, R43, PT ;  /* 0x0000002b0900720c */ /* 0x040fe20003f66270 */
[----:B---3--:R-:W3:Y:S01]  /*2970*/  LDSM.16.M88.4 R16, [R45+0x3800] ;  /* 0x003800002d10783b */ /* 0x008ee20000000200 */
[-C--:B------:R-:W-:Y:S01]  /*2980*/  ISETP.GE.AND P5, PT, R9, R42.reuse, PT ;  /* 0x0000002a0900720c */ /* 0x080fe20003fa6270 */
[----:B------:R-:W-:Y:S01]  /*2990*/  MUFU.TANH R182, R29 ;  /* 0x0000001d00b67308 */ /* 0x000fe20000002400 */
[C---:B------:R-:W-:Y:S01]  /*29a0*/  ISETP.GE.AND P4, PT, R44.reuse, R42, PT ;  /* 0x0000002a2c00720c */ /* 0x040fe20003f86270 */
[----:B------:R-:W-:Y:S01]  /*29b0*/  FMUL.FTZ R21, R21, UR4 ;  /* 0x0000000415157c20 */ /* 0x000fe20008410000 */
[----:B------:R-:W-:Y:S01]  /*29c0*/  LOP3.LUT R20, R44, 0x18, RZ, 0xfc, !PT ;  /* 0x000000182c147812 */ /* 0x000fe200078efcff */
[----:B------:R-:W-:Y:S01]  /*29d0*/  FMUL.FTZ R22, R22, UR4 ;  /* 0x0000000416167c20 */ /* 0x000fe20008410000 */
[----:B------:R-:W-:Y:S01]  /*29e0*/  FSEL R89, R89, -INF , !P4 ;  /* 0xff80000059597808 */ /* 0x000fe20006000000 */
[----:B------:R-:W-:Y:S01]  /*29f0*/  FMUL.FTZ R158, R23, UR4 ;  /* 0x00000004179e7c20 */ /* 0x000fe20008410000 */
[----:B------:R-:W-:Y:S01]  /*2a00*/  FSEL R118, R118, -INF , !P1 ;  /* 0xff80000076767808 */ /* 0x000fe20004800000 */
[----:B------:R-:W-:Y:S01]  /*2a10*/  MUFU.TANH R168, R30 ;  /* 0x0000001e00a87308 */ /* 0x000fe20000002400 */
[----:B----4-:R-:W-:-:S02]  /*2a20*/  LOP3.LUT R28, R44, 0x9, RZ, 0xfc, !PT ;  /* 0x000000092c1c7812 */ /* 0x010fc400078efcff */
[----:B------:R-:W-:Y:S02]  /*2a30*/  FSEL R116, R116, -INF , !P0 ;  /* 0xff80000074747808 */ /* 0x000fe40004000000 */
[C---:B------:R-:W-:Y:S01]  /*2a40*/  ISETP.GE.AND P2, PT, R28.reuse, R43, PT ;  /* 0x0000002b1c00720c */ /* 0x040fe20003f46270 */
[----:B-1----:R-:W-:Y:S01]  /*2a50*/  HMMA.16816.F32.BF16 R8, R4, R24, RZ ;  /* 0x000000180408723c */ /* 0x002fe200000418ff */
[----:B------:R-:W-:Y:S01]  /*2a60*/  ISETP.GE.AND P6, PT, R28, R42, PT ;  /* 0x0000002a1c00720c */ /* 0x000fe20003fc6270 */
[----:B------:R1:W-:Y:S01]  /*2a70*/  MUFU.TANH R166, R31 ;  /* 0x0000001f00a67308 */ /* 0x0003e20000002400 */
[C---:B------:R-:W-:Y:S02]  /*2a80*/  LOP3.LUT R25, R44.reuse, 0x10, RZ, 0xfc, !PT ;  /* 0x000000102c197812 */ /* 0x040fe400078efcff */
[----:B------:R-:W-:Y:S02]  /*2a90*/  LOP3.LUT R24, R44, 0x11, RZ, 0xfc, !PT ;  /* 0x000000112c187812 */ /* 0x000fe400078efcff */
[----:B------:R-:W-:-:S02]  /*2aa0*/  FSEL R91, R91, -INF , !P3 ;  /* 0xff8000005b5b7808 */ /* 0x000fc40005800000 */
[CC--:B------:R-:W-:Y:S01]  /*2ab0*/  ISETP.GE.AND P4, PT, R25.reuse, R43.reuse, PT ;  /* 0x0000002b1900720c */ /* 0x0c0fe20003f86270 */
[----:B------:R-:W-:Y:S01]  /*2ac0*/  MUFU.TANH R170, R21 ;  /* 0x0000001500aa7308 */ /* 0x000fe20000002400 */
[-C--:B------:R-:W-:Y:S02]  /*2ad0*/  ISETP.GE.AND P1, PT, R25, R42.reuse, PT ;  /* 0x0000002a1900720c */ /* 0x080fe40003f26270 */
[CC--:B------:R-:W-:Y:S02]  /*2ae0*/  ISETP.GE.AND P0, PT, R24.reuse, R43.reuse, PT ;  /* 0x0000002b1800720c */ /* 0x0c0fe40003f06270 */
[-C--:B------:R-:W-:Y:S02]  /*2af0*/  ISETP.GE.AND P3, PT, R24, R42.reuse, PT ;  /* 0x0000002a1800720c */ /* 0x080fe40003f66270 */
[----:B------:R-:W-:Y:S01]  /*2b00*/  FSEL R77, R77, -INF , !P5 ;  /* 0xff8000004d4d7808 */ /* 0x000fe20006800000 */
[----:B------:R-:W-:Y:S01]  /*2b10*/  HMMA.16816.F32.BF16 R24, R4, R26, RZ ;  /* 0x0000001a0418723c */ /* 0x000fe200000418ff */
[----:B------:R-:W-:Y:S01]  /*2b20*/  FSEL R108, R108, -INF , !P2 ;  /* 0xff8000006c6c7808 */ /* 0x000fe20005000000 */
[----:B-1----:R-:W1:Y:S01]  /*2b30*/  LDSM.16.M88.4 R28, [R46+0x3c00] ;  /* 0x003c00002e1c783b */ /* 0x002e620000000200 */
[C---:B------:R-:W-:Y:S01]  /*2b40*/  ISETP.GE.AND P5, PT, R20.reuse, R43, PT ;  /* 0x0000002b1400720c */ /* 0x040fe20003fa6270 */
[----:B------:R4:W-:Y:S01]  /*2b50*/  MUFU.TANH R160, R22 ;  /* 0x0000001600a07308 */ /* 0x0009e20000002400 */
[----:B------:R-:W-:-:S02]  /*2b60*/  ISETP.GE.AND P2, PT, R20, R42, PT ;  /* 0x0000002a1400720c */ /* 0x000fc40003f46270 */
[----:B------:R-:W-:Y:S01]  /*2b70*/  FSEL R106, R106, -INF , !P6 ;  /* 0xff8000006a6a7808 */ /* 0x000fe20007000000 */
[----:B---3--:R-:W-:Y:S01]  /*2b80*/  HMMA.16816.F32.BF16 R8, R12, R16, R8 ;  /* 0x000000100c08723c */ /* 0x008fe20000041808 */
[C---:B------:R-:W-:Y:S02]  /*2b90*/  LOP3.LUT R16, R44.reuse, 0x19, RZ, 0xfc, !PT ;  /* 0x000000192c107812 */ /* 0x040fe400078efcff */
[----:B------:R-:W-:Y:S01]  /*2ba0*/  LOP3.LUT R17, R44, 0x20, RZ, 0xfc, !PT ;  /* 0x000000202c117812 */ /* 0x000fe200078efcff */
[----:B------:R-:W-:Y:S01]  /*2bb0*/  MUFU.TANH R34, R34 ;  /* 0x0000002200227308 */ /* 0x000fe20000002400 */
[----:B------:R-:W-:Y:S02]  /*2bc0*/  FSEL R39, R117, -INF , !P4 ;  /* 0xff80000075277808 */ /* 0x000fe40006000000 */
[----:B------:R-:W-:Y:S02]  /*2bd0*/  FSEL R90, R90, -INF , !P1 ;  /* 0xff8000005a5a7808 */ /* 0x000fe40004800000 */
[----:B------:R-:W-:-:S02]  /*2be0*/  ISETP.GE.AND P6, PT, R16, R43, PT ;  /* 0x0000002b1000720c */ /* 0x000fc40003fc6270 */
[-C--:B------:R-:W-:Y:S01]  /*2bf0*/  ISETP.GE.AND P4, PT, R16, R42.reuse, PT ;  /* 0x0000002a1000720c */ /* 0x080fe20003f86270 */
[----:B------:R-:W3:Y:S01]  /*2c00*/  MUFU.TANH R87, R87 ;  /* 0x0000005700577308 */ /* 0x000ee20000002400 */
[----:B------:R-:W-:Y:S01]  /*2c10*/  ISETP.GE.AND P1, PT, R17, R43, PT ;  /* 0x0000002b1100720c */ /* 0x000fe20003f26270 */
[----:B----4-:R-:W4:Y:S01]  /*2c20*/  LDSM.16.M88.4 R20, [R45+0x3c00] ;  /* 0x003c00002d14783b */ /* 0x010f220000000200 */
[----:B------:R-:W-:Y:S01]  /*2c30*/  LOP3.LUT R16, R44, 0x21, RZ, 0xfc, !PT ;  /* 0x000000212c107812 */ /* 0x000fe200078efcff */
[----:B------:R-:W-:Y:S01]  /*2c40*/  HMMA.16816.F32.BF16 R24, R12, R18, R24 ;  /* 0x000000120c18723c */ /* 0x000fe20000041818 */
[----:B------:R-:W-:Y:S02]  /*2c50*/  FSEL R37, R115, -INF , !P0 ;  /* 0xff80000073257808 */ /* 0x000fe40004000000 */
[----:B------:R-:W-:Y:S01]  /*2c60*/  FMUL.FTZ R136, R8, UR4 ;  /* 0x0000000408887c20 */ /* 0x000fe20008410000 */
[----:B------:R-:W-:Y:S01]  /*2c70*/  LOP3.LUT R8, R44, 0x29, RZ, 0xfc, !PT ;  /* 0x000000292c087812 */ /* 0x000fe200078efcff */
[----:B------:R-:W1:Y:S01]  /*2c80*/  MUFU.TANH R85, R85 ;  /* 0x0000005500557308 */ /* 0x000e620000002400 */
[----:B--2---:R-:W-:Y:S01]  /*2c90*/  FSEL R74, R74, -INF , !P3 ;  /* 0xff8000004a4a7808 */ /* 0x004fe20005800000 */
[----:B------:R-:W-:Y:S01]  /*2ca0*/  FMUL.FTZ R9, R9, UR4 ;  /* 0x0000000409097c20 */ /* 0x000fe20008410000 */
[----:B------:R-:W-:Y:S01]  /*2cb0*/  FSEL R92, R92, -INF , !P5 ;  /* 0xff8000005c5c7808 */ /* 0x000fe20006800000 */
[----:B------:R-:W-:Y:S01]  /*2cc0*/  FMUL.FTZ R10, R10, UR4 ;  /* 0x000000040a0a7c20 */ /* 0x000fe20008410000 */
[----:B------:R-:W-:Y:S01]  /*2cd0*/  FSEL R36, R113, -INF , !P4 ;  /* 0xff80000071247808 */ /* 0x000fe20006000000 */
[----:B------:R-:W-:Y:S01]  /*2ce0*/  FMUL.FTZ R11, R11, UR4 ;  /* 0x000000040b0b7c20 */ /* 0x000fe20008410000 */
[----:B-----5:R-:W-:Y:S01]  /*2cf0*/  FSEL R35, R35, -INF , !P1 ;  /* 0xff80000023237808 */ /* 0x020fe20004800000 */
[----:B------:R2:W-:Y:S01]  /*2d00*/  MUFU.TANH R134, R9 ;  /* 0x0000000900867308 */ /* 0x0005e20000002400 */
[----:B------:R-:W-:-:S02]  /*2d10*/  ISETP.GE.AND P0, PT, R17, R42, PT ;  /* 0x0000002a1100720c */ /* 0x000fc40003f06270 */
[CC--:B------:R-:W-:Y:S02]  /*2d20*/  ISETP.GE.AND P3, PT, R16.reuse, R43.reuse, PT ;  /* 0x0000002b1000720c */ /* 0x0c0fe40003f66270 */
[-C--:B------:R-:W-:Y:S01]  /*2d30*/  ISETP.GE.AND P5, PT, R16, R42.reuse, PT ;  /* 0x0000002a1000720c */ /* 0x080fe20003fa6270 */
[----:B------:R-:W-:Y:S01]  /*2d40*/  FMUL.FTZ R24, R24, UR4 ;  /* 0x0000000418187c20 */ /* 0x000fe20008410000 */
[C---:B------:R-:W-:Y:S01]  /*2d50*/  ISETP.GE.AND P4, PT, R8.reuse, R43, PT ;  /* 0x0000002b0800720c */ /* 0x040fe20003f86270 */
[----:B------:R-:W-:Y:S01]  /*2d60*/  MUFU.TANH R128, R10 ;  /* 0x0000000a00807308 */ /* 0x000fe20000002400 */
[----:B------:R-:W-:Y:S01]  /*2d70*/  ISETP.GE.AND P1, PT, R8, R42, PT ;  /* 0x0000002a0800720c */ /* 0x000fe20003f26270 */
[----:B------:R-:W-:Y:S01]  /*2d80*/  FMUL.FTZ R25, R25, UR4 ;  /* 0x0000000419197c20 */ /* 0x000fe20008410000 */
[----:B------:R-:W-:Y:S01]  /*2d90*/  LOP3.LUT R16, R44, 0x28, RZ, 0xfc, !PT ;  /* 0x000000282c107812 */ /* 0x000fe200078efcff */
[----:B------:R-:W-:Y:S01]  /*2da0*/  FMUL.FTZ R26, R26, UR4 ;  /* 0x000000041a1a7c20 */ /* 0x000fe20008410000 */
[----:B------:R-:W-:Y:S01]  /*2db0*/  LOP3.LUT R8, R44, 0x30, RZ, 0xfc, !PT ;  /* 0x000000302c087812 */ /* 0x000fe200078efcff */
[----:B------:R-:W-:Y:S01]  /*2dc0*/  FMUL.FTZ R122, R27, UR4 ;  /* 0x000000041b7a7c20 */ /* 0x000fe20008410000 */
[----:B------:R-:W-:Y:S01]  /*2dd0*/  FSEL R84, R84, -INF , !P6 ;  /* 0xff80000054547808 */ /* 0x000fe20007000000 */
[----:B------:R5:W-:Y:S01]  /*2de0*/  MUFU.TANH R126, R11 ;  /* 0x0000000b007e7308 */ /* 0x000be20000002400 */
[----:B------:R-:W-:-:S02]  /*2df0*/  FSEL R81, R81, -INF , !P0 ;  /* 0xff80000051517808 */ /* 0x000fc40004000000 */
[----:B------:R-:W-:Y:S02]  /*2e00*/  FSEL R78, R78, -INF , !P3 ;  /* 0xff8000004e4e7808 */ /* 0x000fe40005800000 */
[-C--:B------:R-:W-:Y:S02]  /*2e10*/  ISETP.GE.AND P6, PT, R16, R42.reuse, PT ;  /* 0x0000002a1000720c */ /* 0x080fe40003fc6270 */
[C---:B------:R-:W-:Y:S01]  /*2e20*/  ISETP.GE.AND P0, PT, R8.reuse, R43, PT ;  /* 0x0000002b0800720c */ /* 0x040fe20003f06270 */
[----:B------:R-:W-:Y:S01]  /*2e30*/  MUFU.TANH R82, R82 ;  /* 0x0000005200527308 */ /* 0x000fe20000002400 */
[----:B------:R-:W-:Y:S02]  /*2e40*/  ISETP.GE.AND P3, PT, R8, R42, PT ;  /* 0x0000002a0800720c */ /* 0x000fe40003f66270 */
[----:B------:R-:W-:Y:S02]  /*2e50*/  LOP3.LUT R8, R44, 0x38, RZ, 0xfc, !PT ;  /* 0x000000382c087812 */ /* 0x000fe400078efcff */
[----:B------:R-:W-:-:S02]  /*2e60*/  FSEL R38, R114, -INF , !P2 ;  /* 0xff80000072267808 */ /* 0x000fc40005000000 */
[-C--:B------:R-:W-:Y:S01]  /*2e70*/  ISETP.GE.AND P2, PT, R16, R43.reuse, PT ;  /* 0x0000002b1000720c */ /* 0x080fe20003f46270 */
[----:B------:R-:W5:Y:S01]  /*2e80*/  MUFU.TANH R98, R98 ;  /* 0x0000006200627308 */ /* 0x000f620000002400 */
[----:B---3--:R-:W-:Y:S01]  /*2e90*/  FSEL R87, R87, -INF , !P6 ;  /* 0xff80000057577808 */ /* 0x008fe20007000000 */
[C---:B-1----:R-:W-:Y:S01]  /*2ea0*/  HMMA.16816.F32.BF16 R16, R4.reuse, R28, RZ ;  /* 0x0000001c0410723c */ /* 0x042fe200000418ff */
[----:B------:R-:W-:Y:S02]  /*2eb0*/  FSEL R34, R34, -INF , !P4 ;  /* 0xff80000022227808 */ /* 0x000fe40006000000 */
[C---:B------:R-:W-:Y:S02]  /*2ec0*/  ISETP.GE.AND P6, PT, R8.reuse, R43, PT ;  /* 0x0000002b0800720c */ /* 0x040fe40003fc6270 */
[----:B------:R-:W-:Y:S01]  /*2ed0*/  ISETP.GE.AND P4, PT, R8, R42, PT ;  /* 0x0000002a0800720c */ /* 0x000fe20003f86270 */
[----:B------:R-:W1:Y:S01]  /*2ee0*/  MUFU.TANH R104, R104 ;  /* 0x0000006800687308 */ /* 0x000e620000002400 */
[C---:B--2---:R-:W-:Y:S01]  /*2ef0*/  LOP3.LUT R9, R44.reuse, 0x31, RZ, 0xfc, !PT ;  /* 0x000000312c097812 */ /* 0x044fe200078efcff */
[----:B------:R-:W-:Y:S01]  /*2f00*/  HMMA.16816.F32.BF16 R28, R4, R30, RZ ;  /* 0x0000001e041c723c */ /* 0x000fe200000418ff */
[----:B------:R-:W-:-:S02]  /*2f10*/  LOP3.LUT R8, R44, 0x39, RZ, 0xfc, !PT ;  /* 0x000000392c087812 */ /* 0x000fc400078efcff */
[----:B------:R-:W-:Y:S02]  /*2f20*/  FSEL R80, R80, -INF , !P5 ;  /* 0xff80000050507808 */ /* 0x000fe40006800000 */
[----:B------:R-:W-:Y:S01]  /*2f30*/  FSEL R76, R76, -INF , !P2 ;  /* 0xff8000004c4c7808 */ /* 0x000fe20005000000 */
[----:B------:R-:W-:Y:S01]  /*2f40*/  MUFU.TANH R132, R24 ;  /* 0x0000001800847308 */ /* 0x000fe20000002400 */
[----:B------:R-:W-:Y:S02]  /*2f50*/  FSEL R85, R85, -INF , !P1 ;  /* 0xff80000055557808 */ /* 0x000fe40004800000 */
[----:B------:R-:W-:Y:S02]  /*2f60*/  FSEL R83, R83, -INF , !P0 ;  /* 0xff80000053537808 */ /* 0x000fe40004000000 */
[CC--:B------:R-:W-:Y:S01]  /*2f70*/  ISETP.GE.AND P5, PT, R9.reuse, R43.reuse, PT ;  /* 0x0000002b0900720c */ /* 0x0c0fe20003fa6270 */
[----:B----4-:R-:W-:Y:S01]  /*2f80*/  HMMA.16816.F32.BF16 R16, R12, R20, R16 ;  /* 0x000000140c10723c */ /* 0x010fe20000041810 */
[----:B------:R-:W-:Y:S01]  /*2f90*/  ISETP.GE.AND P2, PT, R9, R42, PT ;  /* 0x0000002a0900720c */ /* 0x000fe20003f46270 */
[----:B------:R-:W-:Y:S01]  /*2fa0*/  MUFU.TANH R130, R25 ;  /* 0x0000001900827308 */ /* 0x000fe20000002400 */
[----:B------:R-:W-:-:S02]  /*2fb0*/  ISETP.GE.AND P1, PT, R8, R43, PT ;  /* 0x0000002b0800720c */ /* 0x000fc40003f26270 */
[----:B------:R-:W-:Y:S02]  /*2fc0*/  ISETP.GE.AND P0, PT, R8, R42, PT ;  /* 0x0000002a0800720c */ /* 0x000fe40003f06270 */
[----:B-----5:R-:W2:Y:S01]  /*2fd0*/  LDSM.16.M88.4 R8, [R46+0x4000] ;  /* 0x004000002e08783b */ /* 0x020ea20000000200 */
[----:B------:R-:W-:Y:S01]  /*2fe0*/  LOP3.LUT R20, R44, 0x40, RZ, 0xfc, !PT ;  /* 0x000000402c147812 */ /* 0x000fe200078efcff */
[----:B------:R-:W-:Y:S01]  /*2ff0*/  HMMA.16816.F32.BF16 R28, R12, R22, R28 ;  /* 0x000000160c1c723c */ /* 0x000fe2000004181c */
[----:B------:R3:W-:Y:S01]  /*3000*/  MUFU.TANH R124, R26 ;  /* 0x0000001a007c7308 */ /* 0x0007e20000002400 */
[----:B------:R-:W-:Y:S02]  /*3010*/  FSEL R98, R98, -INF , !P3 ;  /* 0xff80000062627808 */ /* 0x000fe40005800000 */
[----:B------:R-:W-:Y:S02]  /*3020*/  FSEL R82, R82, -INF , !P5 ;  /* 0xff80000052527808 */ /* 0x000fe40006800000 */
[----:B------:R-:W-:-:S02]  /*3030*/  LOP3.LUT R21, R44, 0x41, RZ, 0xfc, !PT ;  /* 0x000000412c157812 */ /* 0x000fc400078efcff */
        /* <DEDUP_REMOVED lines=55> */
[----:B------:R-:W-:-:S02]  /*33b0*/  FSEL R222, R95, -INF , !P2 ;  /* 0xff8000005fde7808 */ /* 0x000fc40005000000 */
[----:B------:R-:W-:Y:S01]  /*33c0*/  FSEL R146, R94, -INF , !P6 ;  /* 0xff8000005e927808 */ /* 0x000fe20007000000 */
[----:B------:R-:W3:Y:S01]  /*33d0*/  MUFU.TANH R72, R72 ;  /* 0x0000004800487308 */ /* 0x000ee20000002400 */
[-C--:B------:R-:W-:Y:S01]  /*33e0*/  ISETP.GE.AND P1, PT, R9, R43.reuse, PT ;  /* 0x0000002b0900720c */ /* 0x080fe20003f26270 */
[----:B------:R-:W-:Y:S01]  /*33f0*/  FMUL.FTZ R94, R31, UR4 ;  /* 0x000000041f5e7c20 */ /* 0x000fe20008410000 */
        /* <DEDUP_REMOVED lines=85> */
[----:B------:R-:W5:Y:S01]  /*3950*/  MUFU.TANH R48, R48 ;  /* 0x0000003000307308 */ /* 0x000f620000002400 */
[----:B--2---:R-:W-:Y:S01]  /*3960*/  FSEL R204, R56, -INF , !P6 ;  /* 0xff80000038cc7808 */ /* 0x004fe20007000000 */
[----:B------:R-:W-:Y:S01]  /*3970*/  FMUL.FTZ R27, R27, UR4 ;  /* 0x000000041b1b7c20 */ /* 0x000fe20008410000 */
[----:B------:R-:W-:-:S02]  /*3980*/  FSEL R200, R55, -INF , !P4 ;  /* 0xff80000037c87808 */ /* 0x000fc40006000000 */
[C---:B------:R-:W-:Y:S02]  /*3990*/  ISETP.GE.AND P6, PT, R8.reuse, R43, PT ;  /* 0x0000002b0800720c */ /* 0x040fe40003fc6270 */
[----:B------:R-:W-:Y:S01]  /*39a0*/  ISETP.GE.AND P4, PT, R8, R42, PT ;  /* 0x0000002a0800720c */ /* 0x000fe20003f86270 */
[----:B------:R-:W-:Y:S01]  /*39b0*/  MUFU.TANH R69, R9 ;  /* 0x0000000900457308 */ /* 0x000fe20000002400 */
[C---:B------:R-:W-:Y:S01]  /*39c0*/  LOP3.LUT R24, R44.reuse, 0x98, RZ, 0xfc, !PT ;  /* 0x000000982c187812 */ /* 0x040fe200078efcff */
[----:B------:R-:W-:Y:S01]  /*39d0*/  HMMA.16816.F32.BF16 R16, R12, R30, R16 ;  /* 0x0000001e0c10723c */ /* 0x000fe20000041810 */
[----:B------:R-:W-:Y:S02]  /*39e0*/  LOP3.LUT R28, R44, 0x90, RZ, 0xfc, !PT ;  /* 0x000000902c1c7812 */ /* 0x000fe400078efcff */
[----:B------:R-:W-:Y:S02]  /*39f0*/  FSEL R180, R50, -INF , !P2 ;  /* 0xff80000032b47808 */ /* 0x000fe40005000000 */
[----:B------:R-:W-:Y:S01]  /*3a00*/  FSEL R190, R49, -INF , !P6 ;  /* 0xff80000031be7808 */ /* 0x000fe20007000000 */
[----:B------:R2:W-:Y:S01]  /*3a10*/  MUFU.TANH R59, R10 ;  /* 0x0000000a003b7308 */ /* 0x0005e20000002400 */
[----:B---3--:R-:W-:-:S02]  /*3a20*/  FSEL R186, R54, -INF , !P1 ;  /* 0xff80000036ba7808 */ /* 0x008fc40004800000 */
[CC--:B------:R-:W-:Y:S02]  /*3a30*/  ISETP.GE.AND P2, PT, R24.reuse, R43.reuse, PT ;  /* 0x0000002b1800720c */ /* 0x0c0fe40003f46270 */
[-C--:B------:R-:W-:Y:S02]  /*3a40*/  ISETP.GE.AND P6, PT, R24, R42.reuse, PT ;  /* 0x0000002a1800720c */ /* 0x080fe40003fc6270 */
[-C--:B------:R-:W-:Y:S01]  /*3a50*/  ISETP.GE.AND P1, PT, R28, R43.reuse, PT ;  /* 0x0000002b1c00720c */ /* 0x080fe20003f26270 */
[----:B------:R-:W3:Y:S01]  /*3a60*/  MUFU.TANH R174, R174 ;  /* 0x000000ae00ae7308 */ /* 0x000ee20000002400 */
[----:B------:R-:W-:Y:S02]  /*3a70*/  LOP3.LUT R24, R44, 0x99, RZ, 0xfc, !PT ;  /* 0x000000992c187812 */ /* 0x000fe400078efcff */
[----:B------:R-:W-:Y:S02]  /*3a80*/  FSEL R194, R53, -INF , !P0 ;  /* 0xff80000035c27808 */ /* 0x000fe40004000000 */
[-C--:B------:R-:W-:Y:S01]  /*3a90*/  ISETP.GE.AND P0, PT, R28, R42.reuse, PT ;  /* 0x0000002a1c00720c */ /* 0x080fe20003f06270 */
[----:B------:R-:W-:Y:S01]  /*3aa0*/  FMUL.FTZ R66, R16, UR4 ;  /* 0x0000000410427c20 */ /* 0x000fe20008410000 */
[----:B----4-:R-:W-:Y:S01]  /*3ab0*/  FSEL R184, R52, -INF , !P3 ;  /* 0xff80000034b87808 */ /* 0x010fe20005800000 */
[----:B------:R-:W-:Y:S01]  /*3ac0*/  MUFU.TANH R58, R25 ;  /* 0x00000019003a7308 */ /* 0x000fe20000002400 */
[----:B------:R-:W-:Y:S01]  /*3ad0*/  FSEL R192, R51, -INF , !P5 ;  /* 0xff80000033c07808 */ /* 0x000fe20006800000 */
[----:B--2---:R-:W2:Y:S01]  /*3ae0*/  LDSM.16.M88.4 R8, [R45+0x4800] ;  /* 0x004800002d08783b */ /* 0x004ea20000000200 */
[----:B-----5:R-:W-:Y:S01]  /*3af0*/  FSEL R178, R48, -INF , !P4 ;  /* 0xff80000030b27808 */ /* 0x020fe20006000000 */
[----:B------:R-:W-:Y:S01]  /*3b00*/  FMUL.FTZ R17, R17, UR4 ;  /* 0x0000000411117c20 */ /* 0x000fe20008410000 */
[----:B------:R-:W-:Y:S01]  /*3b10*/  FSEL R188, R47, -INF , !P1 ;  /* 0xff8000002fbc7808 */ /* 0x000fe20004800000 */
[----:B------:R-:W-:Y:S01]  /*3b20*/  FMUL.FTZ R18, R18, UR4 ;  /* 0x0000000412127c20 */ /* 0x000fe20008410000 */
[----:B------:R-:W-:Y:S01]  /*3b30*/  LOP3.LUT R28, R44, 0x91, RZ, 0xfc, !PT ;  /* 0x000000912c1c7812 */ /* 0x000fe200078efcff */
[----:B------:R-:W-:Y:S01]  /*3b40*/  MUFU.TANH R52, R26 ;  /* 0x0000001a00347308 */ /* 0x000fe20000002400 */
[C---:B------:R-:W-:Y:S01]  /*3b50*/  ISETP.GE.AND P4, PT, R24.reuse, R43, PT ;  /* 0x0000002b1800720c */ /* 0x040fe20003f86270 */
[----:B------:R-:W-:Y:S01]  /*3b60*/  FMUL.FTZ R49, R19, UR4 ;  /* 0x0000000413317c20 */ /* 0x000fe20008410000 */
[----:B------:R-:W-:-:S02]  /*3b70*/  ISETP.GE.AND P1, PT, R24, R42, PT ;  /* 0x0000002a1800720c */ /* 0x000fc40003f26270 */
[C---:B------:R-:W-:Y:S02]  /*3b80*/  ISETP.GE.AND P3, PT, R28.reuse, R43, PT ;  /* 0x0000002b1c00720c */ /* 0x040fe40003f66270 */
[----:B------:R-:W-:Y:S01]  /*3b90*/  ISETP.GE.AND P5, PT, R28, R42, PT ;  /* 0x0000002a1c00720c */ /* 0x000fe20003fa6270 */
[----:B------:R4:W-:Y:S01]  /*3ba0*/  MUFU.TANH R51, R27 ;  /* 0x0000001b00337308 */ /* 0x0009e20000002400 */
[----:B------:R-:W-:Y:S02]  /*3bb0*/  LOP3.LUT R16, R44, 0xa8, RZ, 0xfc, !PT ;  /* 0x000000a82c107812 */ /* 0x000fe400078efcff */
[----:B------:R-:W-:Y:S02]  /*3bc0*/  FSEL R168, R168, -INF , !P0 ;  /* 0xff800000a8a87808 */ /* 0x000fe40004000000 */
[----:B------:R-:W-:Y:S02]  /*3bd0*/  FSEL R182, R182, -INF , !P3 ;  /* 0xff800000b6b67808 */ /* 0x000fe40005800000 */
[----:B------:R-:W-:Y:S01]  /*3be0*/  FSEL R166, R166, -INF , !P5 ;  /* 0xff800000a6a67808 */ /* 0x000fe20006800000 */
[----:B------:R1:W-:Y:S01]  /*3bf0*/  MUFU.TANH R57, R29 ;  /* 0x0000001d00397308 */ /* 0x0003e20000002400 */
[----:B---3--:R-:W-:-:S02]  /*3c00*/  FSEL R174, R174, -INF , !P2 ;  /* 0xff800000aeae7808 */ /* 0x008fc40005000000 */
[----:B------:R-:W-:Y:S02]  /*3c10*/  FSEL R160, R160, -INF , !P6 ;  /* 0xff800000a0a07808 */ /* 0x000fe40007000000 */
[----:B------:R-:W-:Y:S02]  /*3c20*/  FSEL R170, R170, -INF , !P4 ;  /* 0xff800000aaaa7808 */ /* 0x000fe40006000000 */
[C---:B------:R-:W-:Y:S01]  /*3c30*/  ISETP.GE.AND P6, PT, R16.reuse, R43, PT ;  /* 0x0000002b1000720c */ /* 0x040fe20003fc6270 */
[----:B------:R-:W3:Y:S01]  /*3c40*/  MUFU.TANH R158, R158 ;  /* 0x0000009e009e7308 */ /* 0x000ee20000002400 */
[----:B------:R-:W-:Y:S01]  /*3c50*/  ISETP.GE.AND P4, PT, R16, R42, PT ;  /* 0x0000002a1000720c */ /* 0x000fe20003f86270 */
[----:B----4-:R-:W4:Y:S01]  /*3c60*/  LDSM.16.M88.4 R24, [R46+0x4c00] ;  /* 0x004c00002e18783b */ /* 0x010f220000000200 */
[----:B------:R-:W-:Y:S02]  /*3c70*/  FSEL R132, R132, -INF , !P6 ;  /* 0xff80000084847808 */ /* 0x000fe40007000000 */
[----:B------:R-:W-:-:S03]  /*3c80*/  FSEL R124, R124, -INF , !P4 ;  /* 0xff8000007c7c7808 */ /* 0x000fc60006000000 */
[----:B------:R-:W5:Y:S01]  /*3c90*/  MUFU.TANH R136, R136 ;  /* 0x0000008800887308 */ /* 0x000f620000002400 */
[----:B-1----:R-:W-:Y:S01]  /*3ca0*/  HMMA.16816.F32.BF16 R28, R4, R20, RZ ;  /* 0x00000014041c723c */ /* 0x002fe200000418ff */
[C---:B------:R-:W-:Y:S02]  /*3cb0*/  LOP3.LUT R21, R44.reuse, 0xa0, RZ, 0xfc, !PT ;  /* 0x000000a02c157812 */ /* 0x040fe400078efcff */
[----:B------:R-:W-:Y:S02]  /*3cc0*/  LOP3.LUT R20, R44, 0xa1, RZ, 0xfc, !PT ;  /* 0x000000a12c147812 */ /* 0x000fe400078efcff */
[CC--:B------:R-:W-:Y:S02]  /*3cd0*/  ISETP.GE.AND P0, PT, R21.reuse, R43.reuse, PT ;  /* 0x0000002b1500720c */ /* 0x0c0fe40003f06270 */
[----:B------:R-:W-:Y:S01]  /*3ce0*/  MUFU.TANH R47, R17 ;  /* 0x00000011002f7308 */ /* 0x000fe20000002400 */
[----:B------:R-:W-:Y:S02]  /*3cf0*/  ISETP.GE.AND P3, PT, R21, R42, PT ;  /* 0x0000002a1500720c */ /* 0x000fe40003f66270 */
[----:B------:R-:W-:-:S02]  /*3d00*/  ISETP.GE.AND P5, PT, R20, R43, PT ;  /* 0x0000002b1400720c */ /* 0x000fc40003fa6270 */
[----:B------:R-:W-:Y:S02]  /*3d10*/  ISETP.GE.AND P2, PT, R20, R42, PT ;  /* 0x0000002a1400720c */ /* 0x000fe40003f46270 */
[----:B------:R-:W-:Y:S01]  /*3d20*/  HMMA.16816.F32.BF16 R20, R4, R22, RZ ;  /* 0x000000160414723c */ /* 0x000fe200000418ff */
[----:B------:R1:W-:Y:S01]  /*3d30*/  MUFU.TANH R50, R18 ;  /* 0x0000001200327308 */ /* 0x0003e20000002400 */
[----:B---3--:R-:W-:Y:S02]  /*3d40*/  FSEL R158, R158, -INF , !P1 ;  /* 0xff8000009e9e7808 */ /* 0x008fe40004800000 */
[----:B-----5:R-:W-:Y:S02]  /*3d50*/  FSEL R136, R136, -INF , !P0 ;  /* 0xff80000088887808 */ /* 0x020fe40004000000 */
[----:B------:R-:W-:Y:S02]  /*3d60*/  FSEL R128, R128, -INF , !P3 ;  /* 0xff80000080807808 */ /* 0x000fe40005800000 */
[----:B--2---:R-:W-:Y:S01]  /*3d70*/  HMMA.16816.F32.BF16 R28, R12, R8, R28 ;  /* 0x000000080c1c723c */ /* 0x004fe2000004181c */
[----:B------:R-:W2:Y:S01]  /*3d80*/  MUFU.TANH R122, R122 ;  /* 0x0000007a007a7308 */ /* 0x000ea20000002400 */
[----:B------:R-:W-:-:S02]  /*3d90*/  LOP3.LUT R8, R44, 0xa9, RZ, 0xfc, !PT ;  /* 0x000000a92c087812 */ /* 0x000fc400078efcff */
[----:B------:R-:W-:Y:S02]  /*3da0*/  LOP3.LUT R9, R44, 0xb0, RZ, 0xfc, !PT ;  /* 0x000000b02c097812 */ /* 0x000fe400078efcff */
[C---:B------:R-:W-:Y:S02]  /*3db0*/  ISETP.GE.AND P1, PT, R8.reuse, R43, PT ;  /* 0x0000002b0800720c */ /* 0x040fe40003f26270 */
[----:B------:R-:W-:Y:S01]  /*3dc0*/  ISETP.GE.AND P0, PT, R8, R42, PT ;  /* 0x0000002a0800720c */ /* 0x000fe20003f06270 */
[----:B------:R-:W3:Y:S01]  /*3dd0*/  MUFU.TANH R114, R114 ;  /* 0x0000007200727308 */ /* 0x000ee20000002400 */
[----:B------:R-:W-:Y:S01]  /*3de0*/  LOP3.LUT R8, R44, 0xb1, RZ, 0xfc, !PT ;  /* 0x000000b12c087812 */ /* 0x000fe200078efcff */
[----:B-1----:R-:W1:Y:S01]  /*3df0*/  LDSM.16.M88.4 R16, [R45+0x4c00] ;  /* 0x004c00002d10783b */ /* 0x002e620000000200 */
[----:B------:R-:W-:Y:S01]  /*3e00*/  FSEL R134, R134, -INF , !P5 ;  /* 0xff80000086867808 */ /* 0x000fe20006800000 */
[----:B------:R-:W-:Y:S01]  /*3e10*/  HMMA.16816.F32.BF16 R20, R12, R10, R20 ;  /* 0x0000000a0c14723c */ /* 0x000fe20000041814 */
[----:B------:R-:W-:Y:S01]  /*3e20*/  FSEL R126, R126, -INF , !P2 ;  /* 0xff8000007e7e7808 */ /* 0x000fe20005000000 */
[----:B------:R-:W-:-:S04]  /*3e30*/  DEPBAR.LE SB0, 0x0 ;  /* 0x000080000000791a */ /* 0x000fc80000000000 */
[CC--:B------:R-:W-:Y:S01]  /*3e40*/  ISETP.GE.AND P3, PT, R9.reuse, R43.reuse, PT ;  /* 0x0000002b0900720c */ /* 0x0c0fe20003f66270 */
[----:B------:R-:W-:Y:S01]  /*3e50*/  FMUL.FTZ R28, R28, UR4 ;  /* 0x000000041c1c7c20 */ /* 0x000fe20008410000 */
[-C--:B------:R-:W-:Y:S01]  /*3e60*/  ISETP.GE.AND P5, PT, R9, R42.reuse, PT ;  /* 0x0000002a0900720c */ /* 0x080fe20003fa6270 */
[----:B------:R-:W5:Y:S01]  /*3e70*/  MUFU.TANH R93, R94 ;  /* 0x0000005e005d7308 */ /* 0x000f620000002400 */
[CC--:B------:R-:W-:Y:S01]  /*3e80*/  ISETP.GE.AND P2, PT, R8.reuse, R43.reuse, PT ;  /* 0x0000002b0800720c */ /* 0x0c0fe20003f46270 */
[----:B------:R-:W-:Y:S01]  /*3e90*/  FMUL.FTZ R29, R29, UR4 ;  /* 0x000000041d1d7c20 */ /* 0x000fe20008410000 */
[-C--:B------:R-:W-:Y:S01]  /*3ea0*/  ISETP.GE.AND P6, PT, R8, R42.reuse, PT ;  /* 0x0000002a0800720c */ /* 0x080fe20003fc6270 */
[----:B------:R-:W-:Y:S01]  /*3eb0*/  FMUL.FTZ R30, R30, UR4 ;  /* 0x000000041e1e7c20 */ /* 0x000fe20008410000 */
[C---:B------:R-:W-:Y:S02]  /*3ec0*/  LOP3.LUT R9, R44.reuse, 0xb8, RZ, 0xfc, !PT ;  /* 0x000000b82c097812 */ /* 0x040fe400078efcff */
[----:B------:R-:W-:Y:S01]  /*3ed0*/  LOP3.LUT R8, R44, 0xb9, RZ, 0xfc, !PT ;  /* 0x000000b92c087812 */ /* 0x000fe200078efcff */
[----:B------:R5:W-:Y:S01]  /*3ee0*/  MUFU.TANH R64, R28 ;  /* 0x0000001c00407308 */ /* 0x000be20000002400 */
[----:B------:R-:W-:Y:S01]  /*3ef0*/  FSEL R130, R130, -INF , !P1 ;  /* 0xff80000082827808 */ /* 0x000fe20004800000 */
[----:B------:R-:W-:Y:S01]  /*3f00*/  FMUL.FTZ R20, R20, UR4 ;  /* 0x0000000414147c20 */ /* 0x000fe20008410000 */
[----:B--2---:R-:W-:Y:S01]  /*3f10*/  FSEL R122, R122, -INF , !P0 ;  /* 0xff8000007a7a7808 */ /* 0x004fe20004000000 */
[----:B------:R-:W-:Y:S01]  /*3f20*/  FMUL.FTZ R21, R21, UR4 ;  /* 0x0000000415157c20 */ /* 0x000fe20008410000 */
[----:B---3--:R-:W-:Y:S01]  /*3f30*/  FSEL R114, R114, -INF , !P3 ;  /* 0xff80000072727808 */ /* 0x008fe20005800000 */
[----:B------:R-:W-:Y:S01]  /*3f40*/  FMUL.FTZ R22, R22, UR4 ;  /* 0x0000000416167c20 */ /* 0x000fe20008410000 */
[CC--:B------:R-:W-:Y:S01]  /*3f50*/  ISETP.GE.AND P4, PT, R9.reuse, R43.reuse, PT ;  /* 0x0000002b0900720c */ /* 0x0c0fe20003f86270 */
[----:B------:R-:W2:Y:S01]  /*3f60*/  MUFU.TANH R70, R70 ;  /* 0x0000004600467308 */ /* 0x000ea20000002400 */
[----:B------:R-:W-:Y:S01]  /*3f70*/  ISETP.GE.AND P1, PT, R9, R42, PT ;  /* 0x0000002a0900720c */ /* 0x000fe20003f26270 */
[----:B------:R-:W-:Y:S01]  /*3f80*/  FMUL.FTZ R23, R23, UR4 ;  /* 0x0000000417177c20 */ /* 0x000fe20008410000 */
[----:B------:R-:W-:-:S02]  /*3f90*/  ISETP.GE.AND P0, PT, R8, R43, PT ;  /* 0x0000002b0800720c */ /* 0x000fc40003f06270 */
[-C--:B------:R-:W-:Y:S02]  /*3fa0*/  ISETP.GE.AND P3, PT, R8, R42.reuse, PT ;  /* 0x0000002a0800720c */ /* 0x080fe40003f66270 */
[C---:B----4-:R-:W-:Y:S01]  /*3fb0*/  HMMA.16816.F32.BF16 R8, R4.reuse, R24, RZ ;  /* 0x000000180408723c */ /* 0x050fe200000418ff */
[----:B------:R-:W-:Y:S01]  /*3fc0*/  FSEL R96, R107, -INF , !P5 ;  /* 0xff8000006b607808 */ /* 0x000fe20006800000 */
[----:B------:R-:W-:Y:S01]  /*3fd0*/  FMUL.FTZ R24, R31, UR4 ;  /* 0x000000041f187c20 */ /* 0x000fe20008410000 */
[----:B-----5:R-:W-:Y:S01]  /*3fe0*/  LOP3.LUT R28, R44, 0xc0, RZ, 0xfc, !PT ;  /* 0x000000c02c1c7812 */ /* 0x020fe200078efcff */
[----:B------:R-:W3:Y:S01]  /*3ff0*/  MUFU.TANH R68, R68 ;  /* 0x0000004400447308 */ /* 0x000ee20000002400 */
[----:B------:R-:W-:Y:S02]  /*4000*/  FSEL R112, R112, -INF , !P2 ;  /* 0xff80000070707808 */ /* 0x000fe40005000000 */
[C---:B------:R-:W-:Y:S01]  /*4010*/  ISETP.GE.AND P5, PT, R28.reuse, R43, PT ;  /* 0x0000002b1c00720c */ /* 0x040fe20003fa6270 */
[----:B------:R-:W-:Y:S01]  /*4020*/  HMMA.16816.F32.BF16 R4, R4, R26, RZ ;  /* 0x0000001a0404723c */ /* 0x000fe200000418ff */
[----:B------:R-:W-:-:S02]  /*4030*/  ISETP.GE.AND P2, PT, R28, R42, PT ;  /* 0x0000002a1c00720c */ /* 0x000fc40003f46270 */
[----:B------:R-:W-:Y:S01]  /*4040*/  LOP3.LUT R28, R44, 0xc1, RZ, 0xfc, !PT ;  /* 0x000000c12c1c7812 */ /* 0x000fe200078efcff */
[----:B------:R-:W4:Y:S01]  /*4050*/  MUFU.TANH R66, R66 ;  /* 0x0000004200427308 */ /* 0x000f220000002400 */
[----:B------:R-:W-:Y:S02]  /*4060*/  FSEL R94, R103, -INF , !P6 ;  /* 0xff800000675e7808 */ /* 0x000fe40007000000 */
[----:B------:R-:W-:Y:S02]  /*4070*/  ISETP.GE.AND P6, PT, R28, R43, PT ;  /* 0x0000002b1c00720c */ /* 0x000fe40003fc6270 */
[----:B------:R-:W-:Y:S02]  /*4080*/  LOP3.LUT R25, R44, 0xc8, RZ, 0xfc, !PT ;  /* 0x000000c82c197812 */ /* 0x000fe400078efcff */
[----:B------:R-:W-:Y:S01]  /*4090*/  FSEL R110, R110, -INF , !P4 ;  /* 0xff8000006e6e7808 */ /* 0x000fe20006000000 */
[----:B-1----:R-:W-:Y:S01]  /*40a0*/  HMMA.16816.F32.BF16 R8, R12, R16, R8 ;  /* 0x000000100c08723c */ /* 0x002fe20000041808 */
[----:B------:R-:W-:Y:S01]  /*40b0*/  LOP3.LUT R16, R44, 0xd0, RZ, 0xfc, !PT ;  /* 0x000000d02c107812 */ /* 0x000fe200078efcff */
[----:B------:R-:W1:Y:S01]  /*40c0*/  MUFU.TANH R24, R24 ;  /* 0x0000001800187308 */ /* 0x000e620000002400 */
[----:B------:R-:W-:-:S02]  /*40d0*/  FSEL R88, R95, -INF , !P1 ;  /* 0xff8000005f587808 */ /* 0x000fc40004800000 */
[----:B------:R-:W-:Y:S02]  /*40e0*/  FSEL R56, R67, -INF , !P2 ;  /* 0xff80000043387808 */ /* 0x000fe40005000000 */
[----:B------:R-:W-:Y:S01]  /*40f0*/  FSEL R71, R71, -INF , !P6 ;  /* 0xff80000047477808 */ /* 0x000fe20007000000 */
[----:B------:R-:W-:Y:S01]  /*4100*/  HMMA.16816.F32.BF16 R4, R12, R18, R4 ;  /* 0x000000120c04723c */ /* 0x000fe20000041804 */
[-C--:B------:R-:W-:Y:S01]  /*4110*/  ISETP.GE.AND P4, PT, R28, R42.reuse, PT ;  /* 0x0000002a1c00720c */ /* 0x080fe20003f86270 */
[----:B------:R-:W5:Y:S01]  /*4120*/  MUFU.TANH R62, R20 ;  /* 0x00000014003e7308 */ /* 0x000f620000002400 */
[-C--:B------:R-:W-:Y:S02]  /*4130*/  ISETP.GE.AND P1, PT, R25, R43.reuse, PT ;  /* 0x0000002b1900720c */ /* 0x080fe40003f26270 */
[C---:B------:R-:W-:Y:S02]  /*4140*/  ISETP.GE.AND P2, PT, R16.reuse, R43, PT ;  /* 0x0000002b1000720c */ /* 0x040fe40003f46270 */
[----:B------:R-:W-:-:S02]  /*4150*/  ISETP.GE.AND P6, PT, R16, R42, PT ;  /* 0x0000002a1000720c */ /* 0x000fc40003fc6270 */
[C---:B------:R-:W-:Y:S01]  /*4160*/  LOP3.LUT R17, R44.reuse, 0xc9, RZ, 0xfc, !PT ;  /* 0x000000c92c117812 */ /* 0x040fe200078efcff */
[----:B------:R-:W-:Y:S01]  /*4170*/  MUFU.TANH R49, R49 ;  /* 0x0000003100317308 */ /* 0x000fe20000002400 */
[----:B------:R-:W-:Y:S01]  /*4180*/  LOP3.LUT R16, R44, 0xd1, RZ, 0xfc, !PT ;  /* 0x000000d12c107812 */ /* 0x000fe200078efcff */
[----:B------:R-:W-:Y:S01]  /*4190*/  FMUL.FTZ R9, R9, UR4 ;  /* 0x0000000409097c20 */ /* 0x000fe20008410000 */
[----:B------:R-:W-:Y:S01]  /*41a0*/  FSEL R102, R102, -INF , !P0 ;  /* 0xff80000066667808 */ /* 0x000fe20004000000 */
[----:B------:R-:W-:Y:S01]  /*41b0*/  FMUL.FTZ R60, R8, UR4 ;  /* 0x00000004083c7c20 */ /* 0x000fe20008410000 */
[----:B------:R-:W-:Y:S01]  /*41c0*/  FSEL R86, R93, -INF , !P3 ;  /* 0xff8000005d567808 */ /* 0x000fe20005800000 */
[----:B------:R-:W-:Y:S01]  /*41d0*/  FMUL.FTZ R13, R10, UR4 ;  /* 0x000000040a0d7c20 */ /* 0x000fe20008410000 */
[----:B------:R-:W-:Y:S01]  /*41e0*/  FSEL R55, R65, -INF , !P4 ;  /* 0xff80000041377808 */ /* 0x000fe20006000000 */
[----:B------:R-:W-:Y:S01]  /*41f0*/  FMUL.FTZ R12, R11, UR4 ;  /* 0x000000040b0c7c20 */ /* 0x000fe20008410000 */
[----:B--2---:R-:W-:Y:S01]  /*4200*/  FSEL R70, R70, -INF , !P1 ;  /* 0xff80000046467808 */ /* 0x004fe20004800000 */
[----:B------:R-:W-:Y:S01]  /*4210*/  MUFU.TANH R63, R29 ;  /* 0x0000001d003f7308 */ /* 0x000fe20000002400 */
[----:B------:R-:W-:-:S02]  /*4220*/  ISETP.GE.AND P0, PT, R25, R42, PT ;  /* 0x0000002a1900720c */ /* 0x000fc40003f06270 */
[CC--:B------:R-:W-:Y:S02]  /*4230*/  ISETP.GE.AND P3, PT, R17.reuse, R43.reuse, PT ;  /* 0x0000002b1100720c */ /* 0x0c0fe40003f66270 */
[C---:B------:R-:W-:Y:S02]  /*4240*/  ISETP.GE.AND P4, PT, R16.reuse, R43, PT ;  /* 0x0000002b1000720c */ /* 0x040fe40003f86270 */
[-C--:B------:R-:W-:Y:S01]  /*4250*/  ISETP.GE.AND P1, PT, R16, R42.reuse, PT ;  /* 0x0000002a1000720c */ /* 0x080fe20003f26270 */
[----:B------:R-:W-:Y:S01]  /*4260*/  MUFU.TANH R48, R30 ;  /* 0x0000001e00307308 */ /* 0x000fe20000002400 */
[----:B------:R-:W-:Y:S02]  /*4270*/  LOP3.LUT R16, R44, 0xd8, RZ, 0xfc, !PT ;  /* 0x000000d82c107812 */ /* 0x000fe400078efcff */
[----:B------:R-:W-:Y:S02]  /*4280*/  FSEL R72, R72, -INF , !P5 ;  /* 0xff80000048487808 */ /* 0x000fe40006800000 */
[----:B------:R-:W-:-:S02]  /*4290*/  ISETP.GE.AND P5, PT, R17, R42, PT ;  /* 0x0000002a1100720c */ /* 0x000fc40003fa6270 */
[----:B------:R-:W-:Y:S01]  /*42a0*/  FSEL R54, R59, -INF , !P0 ;  /* 0xff8000003b367808 */ /* 0x000fe20004000000 */
[----:B------:R-:W-:Y:S01]  /*42b0*/  MUFU.TANH R61, R21 ;  /* 0x00000015003d7308 */ /* 0x000fe20000002400 */
[----:B------:R-:W-:Y:S02]  /*42c0*/  FSEL R69, R69, -INF , !P3 ;  /* 0xff80000045457808 */ /* 0x000fe40005800000 */
[----:B------:R-:W-:Y:S02]  /*42d0*/  LOP3.LUT R8, R44, 0xd9, RZ, 0xfc, !PT ;  /* 0x000000d92c087812 */ /* 0x000fe400078efcff */
[C---:B------:R-:W-:Y:S02]  /*42e0*/  ISETP.GE.AND P0, PT, R16.reuse, R43, PT ;  /* 0x0000002b1000720c */ /* 0x040fe40003f06270 */
[----:B------:R-:W-:Y:S01]  /*42f0*/  ISETP.GE.AND P3, PT, R16, R42, PT ;  /* 0x0000002a1000720c */ /* 0x000fe20003f66270 */
[----:B------:R-:W2:Y:S01]  /*4300*/  MUFU.TANH R59, R9 ;  /* 0x00000009003b7308 */ /* 0x000ea20000002400 */
[----:B------:R-:W-:-:S02]  /*4310*/  LOP3.LUT R10, R44, 0xe1, RZ, 0xfc, !PT ;  /* 0x000000e12c0a7812 */ /* 0x000fc400078efcff */
[----:B------:R-:W-:Y:S02]  /*4320*/  LOP3.LUT R11, R44, 0xe8, RZ, 0xfc, !PT ;  /* 0x000000e82c0b7812 */ /* 0x000fe400078efcff */
[----:B------:R-:W-:Y:S01]  /*4330*/  FSEL R53, R57, -INF , !P5 ;  /* 0xff80000039357808 */ /* 0x000fe20006800000 */
[----:B------:R-:W-:Y:S01]  /*4340*/  FMUL.FTZ R57, R5, UR4 ;  /* 0x0000000405397c20 */ /* 0x000fe20008410000 */
[----:B------:R-:W-:Y:S01]  /*4350*/  ISETP.GE.AND P5, PT, R8, R43, PT ;  /* 0x0000002b0800720c */ /* 0x000fe20003fa6270 */
[----:B------:R-:W2:Y:S01]  /*4360*/  MUFU.TANH R46, R22 ;  /* 0x00000016002e7308 */ /* 0x000ea20000002400 */
[----:B---3--:R-:W-:Y:S01]  /*4370*/  FSEL R68, R68, -INF , !P2 ;  /* 0xff80000044447808 */ /* 0x008fe20005000000 */
[----:B------:R-:W-:Y:S01]  /*4380*/  FMUL.FTZ R5, R6, UR4 ;  /* 0x0000000406057c20 */ /* 0x000fe20008410000 */
[----:B------:R-:W-:Y:S01]  /*4390*/  FSEL R67, R58, -INF , !P4 ;  /* 0xff8000003a437808 */ /* 0x000fe20006000000 */
[----:B------:R-:W-:Y:S01]  /*43a0*/  FMUL.FTZ R58, R4, UR4 ;  /* 0x00000004043a7c20 */ /* 0x000fe20008410000 */
[----:B----4-:R-:W-:-:S02]  /*43b0*/  FSEL R66, R66, -INF , !P0 ;  /* 0xff80000042427808 */ /* 0x010fc40004000000 */
[----:B------:R-:W-:Y:S01]  /*43c0*/  FSEL R50, R50, -INF , !P3 ;  /* 0xff80000032327808 */ /* 0x000fe20005800000 */
[----:B------:R-:W3:Y:S01]  /*43d0*/  MUFU.TANH R45, R23 ;  /* 0x00000017002d7308 */ /* 0x000ee20000002400 */
[-C--:B------:R-:W-:Y:S02]  /*43e0*/  ISETP.GE.AND P2, PT, R8, R42.reuse, PT ;  /* 0x0000002a0800720c */ /* 0x080fe40003f46270 */
[----:B------:R-:W-:Y:S02]  /*43f0*/  ISETP.GE.AND P0, PT, R10, R42, PT ;  /* 0x0000002a0a00720c */ /* 0x000fe40003f06270 */
[----:B------:R-:W-:Y:S02]  /*4400*/  ISETP.GE.AND P3, PT, R11, R43, PT ;  /* 0x0000002b0b00720c */ /* 0x000fe40003f66270 */
[C---:B------:R-:W-:Y:S01]  /*4410*/  LOP3.LUT R8, R44.reuse, 0xe0, RZ, 0xfc, !PT ;  /* 0x000000e02c087812 */ /* 0x040fe200078efcff */
[----:B------:R-:W4:Y:S01]  /*4420*/  MUFU.TANH R60, R60 ;  /* 0x0000003c003c7308 */ /* 0x000f220000002400 */
[----:B------:R-:W-:-:S02]  /*4430*/  LOP3.LUT R4, R44, 0xf1, RZ, 0xfc, !PT ;  /* 0x000000f12c047812 */ /* 0x000fc400078efcff */
[----:B------:R-:W-:Y:S02]  /*4440*/  FSEL R65, R47, -INF , !P5 ;  /* 0xff8000002f417808 */ /* 0x000fe40006800000 */
[----:B-1----:R-:W-:Y:S02]  /*4450*/  FSEL R47, R24, -INF , !P0 ;  /* 0xff800000182f7808 */ /* 0x002fe40004000000 */
[----:B-----5:R-:W-:Y:S01]  /*4460*/  FSEL R62, R62, -INF , !P3 ;  /* 0xff8000003e3e7808 */ /* 0x020fe20005800000 */
[----:B------:R-:W-:Y:S01]  /*4470*/  MUFU.TANH R9, R12 ;  /* 0x0000000c00097308 */ /* 0x000fe20000002400 */
[----:B------:R-:W-:Y:S02]  /*4480*/  FSEL R52, R52, -INF , !P6 ;  /* 0xff80000034347808 */ /* 0x000fe40007000000 */
[CC--:B------:R-:W-:Y:S02]  /*4490*/  ISETP.GE.AND P0, PT, R4.reuse, R43.reuse, PT ;  /* 0x0000002b0400720c */ /* 0x0c0fe40003f06270 */
[-C--:B------:R-:W-:Y:S01]  /*44a0*/  ISETP.GE.AND P3, PT, R4, R42.reuse, PT ;  /* 0x0000002a0400720c */ /* 0x080fe20003f66270 */
[----:B------:R-:W-:Y:S01]  /*44b0*/  FMUL.FTZ R4, R7, UR4 ;  /* 0x0000000407047c20 */ /* 0x000fe20008410000 */
[C---:B------:R-:W-:Y:S01]  /*44c0*/  ISETP.GE.AND P6, PT, R8.reuse, R43, PT ;  /* 0x0000002b0800720c */ /* 0x040fe20003fc6270 */
[----:B------:R-:W-:Y:S01]  /*44d0*/  MUFU.TANH R58, R58 ;  /* 0x0000003a003a7308 */ /* 0x000fe20000002400 */
[----:B------:R-:W-:-:S02]  /*44e0*/  ISETP.GE.AND P4, PT, R8, R42, PT ;  /* 0x0000002a0800720c */ /* 0x000fc40003f86270 */
[----:B------:R-:W-:Y:S02]  /*44f0*/  FSEL R51, R51, -INF , !P1 ;  /* 0xff80000033337808 */ /* 0x000fe40004800000 */
[----:B------:R-:W-:Y:S02]  /*4500*/  ISETP.GE.AND P1, PT, R10, R43, PT ;  /* 0x0000002b0a00720c */ /* 0x000fe40003f26270 */
[----:B------:R-:W-:Y:S01]  /*4510*/  LOP3.LUT R10, R44, 0xe9, RZ, 0xfc, !PT ;  /* 0x000000e92c0a7812 */ /* 0x000fe200078efcff */
[----:B------:R-:W1:Y:S01]  /*4520*/  MUFU.TANH R8, R13 ;  /* 0x0000000d00087308 */ /* 0x000e620000002400 */
[----:B--2---:R-:W-:Y:S02]  /*4530*/  FSEL R59, R59, -INF , !P0 ;  /* 0xff8000003b3b7808 */ /* 0x004fe40004000000 */
[----:B------:R-:W-:Y:S02]  /*4540*/  FSEL R49, R49, -INF , !P2 ;  /* 0xff80000031317808 */ /* 0x000fe40005000000 */
[----:B------:R-:W-:-:S02]  /*4550*/  FSEL R64, R64, -INF , !P6 ;  /* 0xff80000040407808 */ /* 0x000fc40007000000 */
[----:B------:R-:W-:Y:S01]  /*4560*/  ISETP.GT.AND P0, PT, R236, R231, PT ;  /* 0x000000e7ec00720c */ /* 0x000fe20003f04270 */
[----:B------:R-:W-:Y:S01]  /*4570*/  MUFU.TANH R57, R57 ;  /* 0x0000003900397308 */ /* 0x000fe20000002400 */
[-C--:B------:R-:W-:Y:S02]  /*4580*/  ISETP.GE.AND P5, PT, R11, R42.reuse, PT ;  /* 0x0000002a0b00720c */ /* 0x080fe40003fa6270 */
[C---:B------:R-:W-:Y:S02]  /*4590*/  ISETP.GE.AND P2, PT, R10.reuse, R43, PT ;  /* 0x0000002b0a00720c */ /* 0x040fe40003f46270 */
[----:B------:R-:W-:Y:S02]  /*45a0*/  ISETP.GE.AND P6, PT, R10, R42, PT ;  /* 0x0000002a0a00720c */ /* 0x000fe40003fc6270 */
[C---:B------:R-:W-:Y:S01]  /*45b0*/  LOP3.LUT R10, R44.reuse, 0xf0, RZ, 0xfc, !PT ;  /* 0x000000f02c0a7812 */ /* 0x040fe200078efcff */
[----:B------:R-:W2:Y:S01]  /*45c0*/  MUFU.TANH R5, R5 ;  /* 0x0000000500057308 */ /* 0x000ea20000002400 */
[----:B------:R-:W-:-:S02]  /*45d0*/  LOP3.LUT R6, R44, 0xf8, RZ, 0xfc, !PT ;  /* 0x000000f82c067812 */ /* 0x000fc400078efcff */
[----:B------:R-:W-:Y:S02]  /*45e0*/  FSEL R48, R48, -INF , !P4 ;  /* 0xff80000030307808 */ /* 0x000fe40006000000 */
[----:B------:R-:W-:Y:S02]  /*45f0*/  FSEL R63, R63, -INF , !P1 ;  /* 0xff8000003f3f7808 */ /* 0x000fe40004800000 */
[----:B------:R-:W-:Y:S01]  /*4600*/  FSEL R46, R46, -INF , !P5 ;  /* 0xff8000002e2e7808 */ /* 0x000fe20006800000 */
[----:B------:R-:W5:Y:S01]  /*4610*/  MUFU.TANH R4, R4 ;  /* 0x0000000400047308 */ /* 0x000f620000002400 */
[----:B------:R-:W-:Y:S01]  /*4620*/  FSEL R61, R61, -INF , !P2 ;  /* 0xff8000003d3d7808 */ /* 0x000fe20005000000 */
[----:B------:R-:W-:Y:S01]  /*4630*/  BAR.SYNC.DEFER_BLOCKING 0x0 ;  /* 0x0000000000007b1d */ /* 0x000fe20000010000 */
[C---:B------:R-:W-:Y:S02]  /*4640*/  ISETP.GE.AND P4, PT, R10.reuse, R43, PT ;  /* 0x0000002b0a00720c */ /* 0x040fe40003f86270 */
[----:B------:R-:W-:-:S02]  /*4650*/  ISETP.GE.AND P1, PT, R10, R42, PT ;  /* 0x0000002a0a00720c */ /* 0x000fc40003f26270 */
[CC--:B------:R-:W-:Y:S02]  /*4660*/  ISETP.GE.AND P5, PT, R6.reuse, R43.reuse, PT ;  /* 0x0000002b0600720c */ /* 0x0c0fe40003fa6270 */
[----:B------:R-:W-:Y:S02]  /*4670*/  ISETP.GE.AND P2, PT, R6, R42, PT ;  /* 0x0000002a0600720c */ /* 0x000fe40003f46270 */
[C---:B------:R-:W-:Y:S02]  /*4680*/  LOP3.LUT R6, R44.reuse, 0xf9, RZ, 0xfc, !PT ;  /* 0x000000f92c067812 */ /* 0x040fe400078efcff */
[----:B---3--:R-:W-:Y:S02]  /*4690*/  FSEL R45, R45, -INF , !P6 ;  /* 0xff8000002d2d7808 */ /* 0x008fe40007000000 */
[----:B------:R-:W-:Y:S02]  /*46a0*/  ISETP.GE.AND P6, PT, R44, R43, PT ;  /* 0x0000002b2c00720c */ /* 0x000fe40003fc6270 */
[----:B----4-:R-:W-:-:S02]  /*46b0*/  FSEL R60, R60, -INF , !P4 ;  /* 0xff8000003c3c7808 */ /* 0x010fc40006000000 */
[----:B-1----:R-:W-:Y:S02]  /*46c0*/  FSEL R44, R8, -INF , !P1 ;  /* 0xff800000082c7808 */ /* 0x002fe40004800000 */
[C---:B------:R-:W-:Y:S02]  /*46d0*/  ISETP.GE.AND P4, PT, R6.reuse, R43, PT ;  /* 0x0000002b0600720c */ /* 0x040fe40003f86270 */
[----:B------:R-:W-:Y:S02]  /*46e0*/  ISETP.GE.AND P1, PT, R6, R42, PT ;  /* 0x0000002a0600720c */ /* 0x000fe40003f26270 */
[----:B------:R-:W-:Y:S02]  /*46f0*/  FSEL R6, R41, -INF , !P6 ;  /* 0xff80000029067808 */ /* 0x000fe40007000000 */
[----:B------:R-:W-:Y:S02]  /*4700*/  FSEL R43, R9, -INF , !P3 ;  /* 0xff800000092b7808 */ /* 0x000fe40005800000 */
[----:B------:R-:W-:-:S02]  /*4710*/  FSEL R58, R58, -INF , !P5 ;  /* 0xff8000003a3a7808 */ /* 0x000fc40006800000 */
[----:B--2---:R-:W-:Y:S02]  /*4720*/  FSEL R42, R5, -INF , !P2 ;  /* 0xff800000052a7808 */ /* 0x004fe40005000000 */
[----:B------:R-:W-:Y:S02]  /*4730*/  FSEL R57, R57, -INF , !P4 ;  /* 0xff80000039397808 */ /* 0x000fe40006000000 */
[----:B-----5:R-:W-:Y:S01]  /*4740*/  FSEL R41, R4, -INF , !P1 ;  /* 0xff80000004297808 */ /* 0x020fe20004800000 */
        /* <DEDUP_REMOVED lines=14> */
.L_x_1382:
        /* <DEDUP_REMOVED lines=58> */
.L_x_1383:
        /* <DEDUP_REMOVED lines=26> */
.L_x_1381:
[----:B------:R-:W-:Y:S01]  /*4d70*/  FMNMX3.FTZ R7, R6, R118, R91, !PT ;  /* 0x0000007606077276 */ /* 0x000fe2000781005b */
[----:B------:R-:W2:Y:S01]  /*4d80*/  LDCU UR4, c[0x0][0x45c] ;  /* 0x00008b80ff0477ac */ /* 0x000ea20008000800 */
[----:B-1----:R-:W-:Y:S02]  /*4d90*/  FMNMX3.FTZ R5, R89, R116, R77, !PT ;  /* 0x0000007459057276 */ /* 0x002fe4000781004d */
        /* <DEDUP_REMOVED lines=63> */
[----:B------:R-:W1:Y:S01]  /*5190*/  SHFL.BFLY PT, R7, R8, 0x2, 0x1f ;  /* 0x0c401f0008077f89 */ /* 0x000e6200000e0000 */
[----:B------:R-:W-:-:S02]  /*51a0*/  IADD3 R40, PT, PT, R40, -0x2, RZ ;  /* 0xfffffffe28287810 */ /* 0x000fc40007ffe0ff */
[----:B------:R-:W-:Y:S01]  /*51b0*/  IADD3 R3, PT, PT, R79, R228, RZ ;  /* 0x000000e44f037210 */ /* 0x000fe20007ffe0ff */
[----:B------:R-:W3:Y:S04]  /*51c0*/  SHFL.BFLY PT, R5, R4, 0x2, 0x1f ;  /* 0x0c401f0004057f89 */ /* 0x000ee800000e0000 */
[----:B------:R-:W-:Y:S01]  /*51d0*/  LDSM.16.MT88.4 R20, [R228+0x5000] ;  /* 0x00500000e414783b */ /* 0x000fe20000004200 */
[----:B-1----:R-:W-:-:S03]  /*51e0*/  FMNMX.FTZ R7, R8, R7, !PT ;  /* 0x0000000708077209 */ /* 0x002fc60007810000 */
[----:B------:R-:W-:Y:S01]  /*51f0*/  LDSM.16.MT88.4 R8, [R228+0x5400] ;  /* 0x00540000e408783b */ /* 0x000fe20000004200 */
[----:B---3--:R-:W-:-:S03]  /*5200*/  FMNMX.FTZ R5, R4, R5, !PT ;  /* 0x0000000504057209 */ /* 0x008fc60007810000 */
[----:B------:R-:W1:Y:S04]  /*5210*/  SHFL.BFLY PT, R2, R7, 0x1, 0x1f ;  /* 0x0c201f0007027f89 */ /* 0x000e6800000e0000 */
[----:B------:R-:W3:Y:S01]  /*5220*/  SHFL.BFLY PT, R0, R5, 0x1, 0x1f ;  /* 0x0c201f0005007f89 */ /* 0x000ee200000e0000 */
[----:B-1----:R-:W-:-:S04]  /*5230*/  FMNMX.FTZ R2, R7, R2, !PT ;  /* 0x0000000207027209 */ /* 0x002fc80007810000 */
[C---:B------:R-:W-:Y:S01]  /*5240*/  FSETP.NEU.FTZ.AND P0, PT, R2.reuse, -INF , PT ;  /* 0xff8000000200780b */ /* 0x040fe20003f1d000 */
[----:B--2---:R-:W-:Y:S01]  /*5250*/  FMUL.FTZ R73, R2, UR4 ;  /* 0x0000000402497c20 */ /* 0x004fe20008410000 */
        /* <DEDUP_REMOVED lines=19> */
[--C-:B------:R-:W-:Y:S01]  /*5390*/  FFMA.FTZ R16, R92, UR4, -R73.reuse ;  /* 0x000000045c107c23 */ /* 0x100fe20008010849 */
[--C-:B------:R-:W-:Y:S01]  /*53a0*/  FFMA.FTZ R28, R35, UR4, -R73.reuse ;  /* 0x00000004231c7c23 */ /* 0x100fe20008010849 */
[--C-:B------:R-:W-:Y:S01]  /*53b0*/  FFMA.FTZ R103, R34, UR4, -R73.reuse ;  /* 0x0000000422677c23 */ /* 0x100fe20008010849 */
[----:B-1----:R-:W1:Y:S01]  /*53c0*/  LDSM.16.MT88.4 R4, [R3+0x5000] ;  /* 0x005000000304783b */ /* 0x002e620000004200 */
[----:B------:R-:W4:Y:S01]  /*53d0*/  MUFU.EX2 R97, R97 ;  /* 0x0000006100617308 */ /* 0x000f220000000800 */
[----:B------:R-:W-:Y:S01]  /*53e0*/  FFMA.FTZ R76, R76, UR4, -R73 ;  /* 0x000000044c4c7c23 */ /* 0x000fe20008010849 */
[--C-:B------:R-:W-:Y:S01]  /*53f0*/  FFMA.FTZ R101, R80, UR4, -R75.reuse ;  /* 0x0000000450657c23 */ /* 0x100fe2000801084b */
        /* <DEDUP_REMOVED lines=8> */
[--C-:B------:R-:W-:Y:S01]  /*5480*/  FFMA.FTZ R74, R36, UR4, -R75.reuse ;  /* 0x00000004244a7c23 */ /* 0x100fe2000801084b */
[----:B------:R3:W-:Y:S01]  /*5490*/  MUFU.EX2 R106, R77 ;  /* 0x0000004d006a7308 */ /* 0x0007e20000000800 */
[----:B------:R-:W-:Y:S01]  /*54a0*/  FFMA.FTZ R120, R120, UR4, -R75 ;  /* 0x0000000478787c23 */ /* 0x000fe2000801084b */
[----:B----4-:R-:W-:Y:S01]  /*54b0*/  F2FP.BF16.F32.PACK_AB R14, R97, R108 ;  /* 0x0000006c610e723e */ /* 0x010fe200000010ff */
[--C-:B------:R-:W-:Y:S01]  /*54c0*/  FFMA.FTZ R113, R100, UR4, -R73.reuse ;  /* 0x0000000464717c23 */ /* 0x100fe20008010849 */
[----:B------:R-:W4:Y:S01]  /*54d0*/  MUFU.EX2 R93, R93 ;  /* 0x0000005d005d7308 */ /* 0x000f220000000800 */
[----:B------:R-:W-:Y:S01]  /*54e0*/  FFMA.FTZ R111, R99, UR4, -R73 ;  /* 0x00000004636f7c23 */ /* 0x000fe20008010849 */
[--C-:B-----5:R-:W-:Y:S01]  /*54f0*/  FFMA.FTZ R89, R38, UR4, -R75.reuse ;  /* 0x0000000426597c23 */ /* 0x120fe2000801084b */
[--C-:B------:R-:W-:Y:S01]  /*5500*/  FFMA.FTZ R109, R98, UR4, -R75.reuse ;  /* 0x00000004626d7c23 */ /* 0x100fe2000801084b */
[----:B------:R5:W-:Y:S01]  /*5510*/  MUFU.EX2 R92, R37 ;  /* 0x00000025005c7308 */ /* 0x000be20000000800 */
[----:B------:R-:W-:Y:S01]  /*5520*/  FFMA.FTZ R144, R144, UR4, -R75 ;  /* 0x0000000490907c23 */ /* 0x000fe2000801084b */
[----:B--2---:R-:W-:Y:S01]  /*5530*/  F2FP.BF16.F32.PACK_AB R13, R105, R116 ;  /* 0x00000074690d723e */ /* 0x004fe200000010ff */
[----:B------:R-:W-:Y:S01]  /*5540*/  FFMA.FTZ R248, R248, UR4, -R73 ;  /* 0x00000004f8f87c23 */ /* 0x000fe20008010849 */
[----:B------:R-:W2:Y:S01]  /*5550*/  MUFU.EX2 R95, R95 ;  /* 0x0000005f005f7308 */ /* 0x000ea20000000800 */
[----:B------:R-:W-:Y:S01]  /*5560*/  FFMA.FTZ R246, R246, UR4, -R75 ;  /* 0x00000004f6f67c23 */ /* 0x000fe2000801084b */
[--C-:B---3--:R-:W-:Y:S01]  /*5570*/  FFMA.FTZ R77, R78, UR4, -R73.reuse ;  /* 0x000000044e4d7c23 */ /* 0x108fe20008010849 */
[----:B------:R-:W-:Y:S01]  /*5580*/  FFMA.FTZ R119, R146, UR4, -R73 ;  /* 0x0000000492777c23 */ /* 0x000fe20008010849 */
[----:B------:R1:W-:Y:S01]  /*5590*/  MUFU.EX2 R84, R16 ;  /* 0x0000001000547308 */ /* 0x0003e20000000800 */
[--C-:B------:R-:W-:Y:S01]  /*55a0*/  FFMA.FTZ R121, R222, UR4, -R75.reuse ;  /* 0x00000004de797c23 */ /* 0x100fe2000801084b */
[----:B----4-:R-:W-:Y:S01]  /*55b0*/  F2FP.BF16.F32.PACK_AB R15, R93, R106 ;  /* 0x0000006a5d0f723e */ /* 0x010fe200000010ff */
[----:B------:R-:W-:Y:S01]  /*55c0*/  FFMA.FTZ R125, R154, UR4, -R75 ;  /* 0x000000049a7d7c23 */ /* 0x000fe2000801084b */
[----:B------:R-:W-:Y:S01]  /*55d0*/  MUFU.EX2 R79, R79 ;  /* 0x0000004f004f7308 */ /* 0x000fe20000000800 */
[--C-:B------:R-:W-:Y:S01]  /*55e0*/  FFMA.FTZ R242, R242, UR4, -R73.reuse ;  /* 0x00000004f2f27c23 */ /* 0x100fe20008010849 */
[----:B-----5:R-:W3:Y:S01]  /*55f0*/  LDSM.16.MT88.4 R36, [R3+0x5400] ;  /* 0x005400000324783b */ /* 0x020ee20000004200 */
[----:B------:R-:W-:Y:S01]  /*5600*/  FFMA.FTZ R224, R224, UR4, -R73 ;  /* 0x00000004e0e07c23 */ /* 0x000fe20008010849 */
[----:B------:R-:W-:Y:S01]  /*5610*/  MUFU.EX2 R91, R91 ;  /* 0x0000005b005b7308 */ /* 0x000fe20000000800 */
[C---:B------:R-:W-:Y:S01]  /*5620*/  HMMA.16816.F32.BF16 R24, R12.reuse, R20, RZ ;  /* 0x000000140c18723c */ /* 0x040fe200000418ff */
[--C-:B------:R-:W-:Y:S01]  /*5630*/  FFMA.FTZ R220, R220, UR4, -R75.reuse ;  /* 0x00000004dcdc7c23 */ /* 0x100fe2000801084b */
        /* <DEDUP_REMOVED lines=15> */
[----:B--2---:R-:W-:Y:S01]  /*5730*/  F2FP.BF16.F32.PACK_AB R4, R92, R95 ;  /* 0x0000005f5c04723e */ /* 0x004fe200000010ff */
        /* <DEDUP_REMOVED lines=11> */
[----:B------:R-:W2:Y:S01]  /*57f0*/  LDSM.16.MT88.4 R28, [R3+0x5800] ;  /* 0x00580000031c783b */ /* 0x000ea20000004200 */
        /* <DEDUP_REMOVED lines=18> */
[--C-:B------:R-:W-:Y:S01]  /*5920*/  FFMA.FTZ R151, R174, UR4, -R73.reuse ;  /* 0x00000004ae977c23 */ /* 0x100fe20008010849 */
[----:B------:R4:W-:Y:S01]  /*5930*/  MUFU.EX2 R85, R115 ;  /* 0x0000007300557308 */ /* 0x0009e20000000800 */
[C---:B---3--:R-:W-:Y:S01]  /*5940*/  HMMA.16816.F32.BF16 R16, R4.reuse, R36, R16 ;  /* 0x000000240410723c */ /* 0x048fe20000041810 */
[----:B-----5:R-:W-:Y:S01]  /*5950*/  FFMA.FTZ R103, R82, UR4, -R73 ;  /* 0x0000000452677c23 */ /* 0x020fe20008010849 */
[----:B-1----:R-:W-:Y:S01]  /*5960*/  F2FP.BF16.F32.PACK_AB R36, R77, R78 ;  /* 0x0000004e4d24723e */ /* 0x002fe200000010ff */
[----:B------:R-:W1:Y:S01]  /*5970*/  MUFU.EX2 R82, R117 ;  /* 0x0000007500527308 */ /* 0x000e620000000800 */
[--C-:B------:R-:W-:Y:S01]  /*5980*/  FFMA.FTZ R153, R168, UR4, -R75.reuse ;  /* 0x00000004a8997c23 */ /* 0x100fe2000801084b */
[--C-:B------:R-:W-:Y:S01]  /*5990*/  FFMA.FTZ R155, R160, UR4, -R75.reuse ;  /* 0x00000004a09b7c23 */ /* 0x100fe2000801084b */
[--C-:B------:R-:W-:Y:S01]  /*59a0*/  FFMA.FTZ R158, R158, UR4, -R75.reuse ;  /* 0x000000049e9e7c23 */ /* 0x100fe2000801084b */
[----:B------:R-:W3:Y:S01]  /*59b0*/  MUFU.EX2 R100, R103 ;  /* 0x0000006700647308 */ /* 0x000ee20000000800 */
[----:B------:R-:W-:Y:S01]  /*59c0*/  HMMA.16816.F32.BF16 R12, R4, R38, R12 ;  /* 0x00000026040c723c */ /* 0x000fe2000004180c */
[----:B----4-:R-:W4:Y:S01]  /*59d0*/  LDSM.16.MT88.4 R8, [R228+0x5c00] ;  /* 0x005c0000e408783b */ /* 0x010f220000004200 */
[----:B------:R-:W-:Y:S01]  /*59e0*/  F2FP.BF16.F32.PACK_AB R37, R87, R80 ;  /* 0x000000505725723e */ /* 0x000fe200000010ff */
[----:B------:R5:W-:Y:S01]  /*59f0*/  MUFU.EX2 R99, R113 ;  /* 0x0000007100637308 */ /* 0x000be20000000800 */
[----:B------:R-:W-:Y:S01]  /*5a00*/  F2FP.BF16.F32.PACK_AB R38, R83, R76 ;  /* 0x0000004c5326723e */ /* 0x000fe200000010ff */
[----:B------:R-:W-:Y:S01]  /*5a10*/  FFMA.FTZ R115, R104, UR4, -R75 ;  /* 0x0000000468737c23 */ /* 0x000fe2000801084b */
[----:B------:R-:W4:Y:S01]  /*5a20*/  LDSM.16.MT88.4 R4, [R3+0x5c00] ;  /* 0x005c00000304783b */ /* 0x000f220000004200 */
[----:B------:R2:W2:Y:S01]  /*5a30*/  MUFU.EX2 R98, R111 ;  /* 0x0000006f00627308 */ /* 0x0004a20000000800 */
[--C-:B------:R-:W-:Y:S01]  /*5a40*/  FFMA.FTZ R182, R182, UR4, -R73.reuse ;  /* 0x00000004b6b67c23 */ /* 0x100fe20008010849 */
[----:B-1----:R-:W-:Y:S01]  /*5a50*/  F2FP.BF16.F32.PACK_AB R39, R82, R85 ;  /* 0x000000555227723e */ /* 0x002fe200000010ff */
[--C-:B------:R-:W-:Y:S01]  /*5a60*/  FFMA.FTZ R117, R226, UR4, -R73.reuse ;  /* 0x00000004e2757c23 */ /* 0x100fe20008010849 */
[----:B------:R1:W-:Y:S01]  /*5a70*/  MUFU.EX2 R104, R109 ;  /* 0x0000006d00687308 */ /* 0x0003e20000000800 */
[----:B------:R-:W-:Y:S01]  /*5a80*/  FFMA.FTZ R170, R170, UR4, -R73 ;  /* 0x00000004aaaa7c23 */ /* 0x000fe20008010849 */
[----:B------:R-:W-:Y:S01]  /*5a90*/  FFMA.FTZ R166, R166, UR4, -R75 ;  /* 0x00000004a6a67c23 */ /* 0x000fe2000801084b */
[----:B------:R-:W-:Y:S01]  /*5aa0*/  FFMA.FTZ R157, R130, UR4, -R73 ;  /* 0x00000004829d7c23 */ /* 0x000fe20008010849 */
[----:B------:R-:W1:Y:S01]  /*5ab0*/  MUFU.EX2 R103, R115 ;  /* 0x0000007300677308 */ /* 0x000e620000000800 */
[C---:B------:R-:W-:Y:S01]  /*5ac0*/  HMMA.16816.F32.BF16 R24, R36.reuse, R32, R24 ;  /* 0x000000202418723c */ /* 0x040fe20000041818 */
[----:B---3--:R-:W-:Y:S01]  /*5ad0*/  F2FP.BF16.F32.PACK_AB R32, R100, R81 ;  /* 0x000000516420723e */ /* 0x008fe200000010ff */
[--C-:B-----5:R-:W-:Y:S01]  /*5ae0*/  FFMA.FTZ R113, R244, UR4, -R75.reuse ;  /* 0x00000004f4717c23 */ /* 0x120fe2000801084b */
[----:B------:R-:W-:Y:S01]  /*5af0*/  MUFU.EX2 R101, R101 ;  /* 0x0000006500657308 */ /* 0x000fe20000000800 */
[----:B------:R-:W-:Y:S01]  /*5b00*/  FFMA.FTZ R159, R122, UR4, -R75 ;  /* 0x000000047a9f7c23 */ /* 0x000fe2000801084b */
[--C-:B--2---:R-:W-:Y:S01]  /*5b10*/  FFMA.FTZ R111, R138, UR4, -R73.reuse ;  /* 0x000000048a6f7c23 */ /* 0x104fe20008010849 */
[--C-:B------:R-:W-:Y:S01]  /*5b20*/  FFMA.FTZ R136, R136, UR4, -R73.reuse ;  /* 0x0000000488887c23 */ /* 0x100fe20008010849 */
[----:B------:R-:W2:Y:S01]  /*5b30*/  MUFU.EX2 R120, R120 ;  /* 0x0000007800787308 */ /* 0x000ea20000000800 */
[C---:B------:R-:W-:Y:S01]  /*5b40*/  HMMA.16816.F32.BF16 R20, R36.reuse, R34, R20 ;  /* 0x000000222414723c */ /* 0x040fe20000041814 */
[----:B------:R-:W-:Y:S01]  /*5b50*/  F2FP.BF16.F32.PACK_AB R34, R98, R99 ;  /* 0x000000636222723e */ /* 0x000fe200000010ff */
[----:B-1----:R-:W-:Y:S01]  /*5b60*/  FFMA.FTZ R109, R250, UR4, -R73 ;  /* 0x00000004fa6d7c23 */ /* 0x002fe20008010849 */
[----:B------:R-:W-:Y:S01]  /*5b70*/  MUFU.EX2 R111, R111 ;  /* 0x0000006f006f7308 */ /* 0x000fe20000000800 */
[--C-:B------:R-:W-:Y:S01]  /*5b80*/  FFMA.FTZ R128, R128, UR4, -R75.reuse ;  /* 0x0000000480807c23 */ /* 0x100fe2000801084b */
[----:B------:R-:W-:Y:S01]  /*5b90*/  F2FP.BF16.F32.PACK_AB R33, R103, R104 ;  /* 0x000000686721723e */ /* 0x000fe200000010ff */
[--C-:B------:R-:W-:Y:S01]  /*5ba0*/  FFMA.FTZ R115, R142, UR4, -R75.reuse ;  /* 0x000000048e737c23 */ /* 0x100fe2000801084b */
[----:B------:R-:W-:Y:S01]  /*5bb0*/  MUFU.EX2 R113, R113 ;  /* 0x0000007100717308 */ /* 0x000fe20000000800 */
[C---:B------:R-:W-:Y:S01]  /*5bc0*/  HMMA.16816.F32.BF16 R16, R36.reuse, R28, R16 ;  /* 0x0000001c2410723c */ /* 0x040fe20000041810 */
[----:B------:R-:W-:Y:S01]  /*5bd0*/  FFMA.FTZ R124, R124, UR4, -R75 ;  /* 0x000000047c7c7c23 */ /* 0x000fe2000801084b */
[----:B------:R-:W-:Y:S01]  /*5be0*/  FADD.FTZ R161, R116, R105 ;  /* 0x0000006974a17221 */ /* 0x000fe20000010000 */
[----:B------:R-:W-:Y:S01]  /*5bf0*/  MUFU.EX2 R109, R109 ;  /* 0x0000006d006d7308 */ /* 0x000fe20000000800 */
[----:B------:R-:W-:Y:S01]  /*5c00*/  FADD.FTZ R107, R118, R107 ;  /* 0x0000006b766b7221 */ /* 0x000fe20000010000 */
[----:B--2---:R-:W-:Y:S01]  /*5c10*/  F2FP.BF16.F32.PACK_AB R35, R120, R101 ;  /* 0x000000657823723e */ /* 0x004fe200000010ff */
[----:B------:R-:W-:Y:S01]  /*5c20*/  FADD.FTZ R106, R106, R161 ;  /* 0x000000a16a6a7221 */ /* 0x000fe20000010000 */
[----:B------:R-:W-:Y:S01]  /*5c30*/  MUFU.EX2 R142, R246 ;  /* 0x000000f6008e7308 */ /* 0x000fe20000000800 */
[----:B------:R-:W-:Y:S01]  /*5c40*/  HMMA.16816.F32.BF16 R28, R36, R30, R12 ;  /* 0x0000001e241c723c */ /* 0x000fe2000004180c */
[----:B------:R-:W1:Y:S01]  /*5c50*/  LDSM.16.MT88.4 R12, [R228+0x6000] ;  /* 0x00600000e40c783b */ /* 0x000e620000004200 */
[----:B------:R-:W-:Y:S01]  /*5c60*/  FFMA.FTZ R36, R140, UR4, -R73 ;  /* 0x000000048c247c23 */ /* 0x000fe20008010849 */
[----:B------:R-:W-:Y:S01]  /*5c70*/  MUFU.EX2 R115, R115 ;  /* 0x0000007300737308 */ /* 0x000fe20000000800 */
[----:B------:R-:W-:Y:S01]  /*5c80*/  FADD.FTZ R106, R93, R106 ;  /* 0x0000006a5d6a7221 */ /* 0x000fe20000010000 */
[----:B------:R-:W-:Y:S01]  /*5c90*/  FADD.FTZ R108, R108, R107 ;  /* 0x0000006b6c6c7221 */ /* 0x000fe20000010000 */
[--C-:B------:R-:W-:Y:S01]  /*5ca0*/  FFMA.FTZ R105, R112, UR4, -R73.reuse ;  /* 0x0000000470697c23 */ /* 0x100fe20008010849 */
[----:B------:R-:W2:Y:S01]  /*5cb0*/  MUFU.EX2 R140, R248 ;  /* 0x000000f8008c7308 */ /* 0x000ea20000000800 */
[C---:B----4-:R-:W-:Y:S01]  /*5cc0*/  HMMA.16816.F32.BF16 R24, R32.reuse, R8, R24 ;  /* 0x000000082018723c */ /* 0x050fe20000041818 */
[--C-:B------:R-:W-:Y:S01]  /*5cd0*/  FFMA.FTZ R107, R102, UR4, -R73.reuse ;  /* 0x00000004666b7c23 */ /* 0x100fe20008010849 */
[----:B------:R-:W-:Y:S01]  /*5ce0*/  FADD.FTZ R108, R97, R108 ;  /* 0x0000006c616c7221 */ /* 0x000fe20000010000 */
[----:B------:R-:W3:Y:S01]  /*5cf0*/  MUFU.EX2 R138, R36 ;  /* 0x00000024008a7308 */ /* 0x000ee20000000800 */
[--C-:B------:R-:W-:Y:S01]  /*5d00*/  FFMA.FTZ R114, R114, UR4, -R73.reuse ;  /* 0x0000000472727c23 */ /* 0x100fe20008010849 */
[----:B------:R-:W-:Y:S01]  /*5d10*/  FFMA.FTZ R112, R110, UR4, -R73 ;  /* 0x000000046e707c23 */ /* 0x000fe20008010849 */
[--C-:B------:R-:W-:Y:S01]  /*5d20*/  FFMA.FTZ R96, R96, UR4, -R75.reuse ;  /* 0x0000000460607c23 */ /* 0x100fe2000801084b */
[----:B------:R-:W4:Y:S01]  /*5d30*/  MUFU.EX2 R144, R144 ;  /* 0x0000009000907308 */ /* 0x000f220000000800 */
[C---:B------:R-:W-:Y:S01]  /*5d40*/  HMMA.16816.F32.BF16 R20, R32.reuse, R10, R20 ;  /* 0x0000000a2014723c */ /* 0x040fe20000041814 */
[----:B------:R-:W5:Y:S01]  /*5d50*/  LDSM.16.MT88.4 R8, [R3+0x6000] ;  /* 0x006000000308783b */ /* 0x000f620000004200 */
[--C-:B------:R-:W-:Y:S01]  /*5d60*/  FFMA.FTZ R94, R94, UR4, -R75.reuse ;  /* 0x000000045e5e7c23 */ /* 0x100fe2000801084b */
[----:B------:R-:W-:Y:S01]  /*5d70*/  MUFU.EX2 R146, R242 ;  /* 0x000000f200927308 */ /* 0x000fe20000000800 */
[----:B------:R-:W-:Y:S01]  /*5d80*/  FFMA.FTZ R97, R88, UR4, -R75 ;  /* 0x0000000458617c23 */ /* 0x000fe2000801084b */
[----:B------:R-:W-:Y:S01]  /*5d90*/  FADD.FTZ R95, R95, R108 ;  /* 0x0000006c5f5f7221 */ /* 0x000fe20000010000 */
[----:B------:R-:W-:Y:S01]  /*5da0*/  FFMA.FTZ R72, R72, UR4, -R73 ;  /* 0x0000000448487c23 */ /* 0x000fe20008010849 */
[----:B------:R-:W5:Y:S01]  /*5db0*/  MUFU.EX2 R119, R119 ;  /* 0x0000007700777308 */ /* 0x000f620000000800 */
[C---:B------:R-:W-:Y:S01]  /*5dc0*/  HMMA.16816.F32.BF16 R16, R32.reuse, R4, R16 ;  /* 0x000000042010723c */ /* 0x040fe20000041810 */
[----:B------:R-:W-:Y:S01]  /*5dd0*/  FADD.FTZ R95, R92, R95 ;  /* 0x0000005f5c5f7221 */ /* 0x000fe20000010000 */
[----:B------:R-:W-:Y:S01]  /*5de0*/  FFMA.FTZ R92, R71, UR4, -R73 ;  /* 0x00000004475c7c23 */ /* 0x000fe20008010849 */
        /* <DEDUP_REMOVED lines=15> */
[----:B------:R-:W-:Y:S01]  /*5ee0*/  FFMA.FTZ R247, R57, UR4, -R73 ;  /* 0x0000000439f77c23 */ /* 0x000fe20008010849 */
[----:B------:R3:W-:Y:S01]  /*5ef0*/  MUFU.EX2 R154, R129 ;  /* 0x00000081009a7308 */ /* 0x0007e20000000800 */
[----:B------:R-:W-:Y:S01]  /*5f00*/  FFMA.FTZ R246, R41, UR4, -R75 ;  /* 0x0000000429f67c23 */ /* 0x000fe2000801084b */
[----:B------:R-:W-:Y:S01]  /*5f10*/  FADD.FTZ R77, R77, R78 ;  /* 0x0000004e4d4d7221 */ /* 0x000fe20000010000 */
[----:B------:R-:W-:Y:S01]  /*5f20*/  FFMA.FTZ R58, R58, UR4, -R73 ;  /* 0x000000043a3a7c23 */ /* 0x000fe20008010849 */
[----:B-1----:R-:W-:Y:S01]  /*5f30*/  HMMA.16816.F32.BF16 R24, R32, R12, R24 ;  /* 0x0000000c2018723c */ /* 0x002fe20000041818 */
[----:B------:R-:W1:Y:S01]  /*5f40*/  MUFU.EX2 R125, R125 ;  /* 0x0000007d007d7308 */ /* 0x000e620000000800 */
[----:B------:R-:W-:Y:S01]  /*5f50*/  FADD.FTZ R76, R76, R77 ;  /* 0x0000004d4c4c7221 */ /* 0x000fe20000010000 */
[----:B------:R-:W-:-:S02]  /*5f60*/  ISETP.GE.AND P0, PT, R40, R231, PT ;  /* 0x000000e72800720c */ /* 0x000fc40003f06270 */
        /* <DEDUP_REMOVED lines=19> */
[----:B------:R-:W-:Y:S01]  /*60a0*/  F2FP.BF16.F32.PACK_AB R34, R152, R117 ;  /* 0x000000759822723e */ /* 0x000fe200000010ff */
[----:B------:R-:W-:Y:S01]  /*60b0*/  FADD.FTZ R98, R98, R99 ;  /* 0x0000006362627221 */ /* 0x000fe20000010000 */
        /* <DEDUP_REMOVED lines=67> */
[----:B------:R-:W-:Y:S01]  /*64f0*/  MUFU.EX2 R110, R114 ;  /* 0x00000072006e7308 */ /* 0x000fe20000000800 */
[----:B----4-:R-:W-:-:S03]  /*6500*/  F2FP.BF16.F32.PACK_AB R11, R158, R155 ;  /* 0x0000009b9e0b723e */ /* 0x010fc600000010ff */
[----:B------:R-:W-:Y:S02]  /*6510*/  MUFU.EX2 R105, R105 ;  /* 0x0000006900697308 */ /* 0x000fe40000000800 */
[C---:B------:R-:W-:Y:S02]  /*6520*/  HMMA.16816.F32.BF16 R36, R16.reuse, R4, R36 ;  /* 0x000000041024723c */ /* 0x040fe40000041824 */
        /* <DEDUP_REMOVED lines=14> */
[----:B------:R-:W1:Y:S01]  /*6610*/  MUFU.EX2 R35, R35 ;  /* 0x0000002300237308 */ /* 0x000e620000000800 */
[C---:B--2---:R-:W-:Y:S01]  /*6620*/  HMMA.16816.F32.BF16 R36, R8.reuse, R12, R36 ;  /* 0x0000000c0824723c */ /* 0x044fe20000041824 */
[----:B---3--:R-:W2:Y:S01]  /*6630*/  LDSM.16.MT88.4 R16, [R3+0x7800] ;  /* 0x007800000310783b */ /* 0x008ea20000004200 */
[----:B----4-:R-:W-:Y:S01]  /*6640*/  F2FP.BF16.F32.PACK_AB R12, R33, R134 ;  /* 0x00000086210c723e */ /* 0x010fe200000010ff */
[----:B------:R3:W4:Y:S04]  /*6650*/  MUFU.EX2 R88, R94 ;  /* 0x0000005e00587308 */ /* 0x0007280000000800 */
[----:B------:R4:W-:Y:S01]  /*6660*/  MUFU.EX2 R71, R72 ;  /* 0x0000004800477308 */ /* 0x0009e20000000800 */
[----:B------:R-:W-:Y:S01]  /*6670*/  HMMA.16816.F32.BF16 R28, R8, R14, R28 ;  /* 0x0000000e081c723c */ /* 0x000fe2000004181c */
[----:B------:R-:W2:Y:S01]  /*6680*/  LDSM.16.MT88.4 R8, [R228+0x7c00] ;  /* 0x007c0000e408783b */ /* 0x000ea20000004200 */
[----:B-----5:R-:W-:Y:S01]  /*6690*/  F2FP.BF16.F32.PACK_AB R14, R157, R32 ;  /* 0x000000209d0e723e */ /* 0x020fe200000010ff */
[----:B------:R-:W-:Y:S01]  /*66a0*/  MUFU.EX2 R247, R247 ;  /* 0x000000f700f77308 */ /* 0x000fe20000000800 */
[----:B------:R-:W-:-:S02]  /*66b0*/  F2FP.BF16.F32.PACK_AB R15, R159, R122 ;  /* 0x0000007a9f0f723e */ /* 0x000fc400000010ff */
[----:B-1----:R-:W-:Y:S01]  /*66c0*/  F2FP.BF16.F32.PACK_AB R13, R35, R34 ;  /* 0x00000022230d723e */ /* 0x002fe200000010ff */
[----:B------:R-:W-:Y:S01]  /*66d0*/  MUFU.EX2 R246, R246 ;  /* 0x000000f600f67308 */ /* 0x000fe20000000800 */
[----:B---3--:R-:W-:-:S03]  /*66e0*/  FFMA.FTZ R94, R70, UR4, -R73 ;  /* 0x00000004465e7c23 */ /* 0x008fc60008010849 */
[----:B------:R-:W-:Y:S02]  /*66f0*/  MUFU.EX2 R70, R92 ;  /* 0x0000005c00467308 */ /* 0x000fe40000000800 */
[----:B------:R-:W-:Y:S01]  /*6700*/  HMMA.16816.F32.BF16 R24, R12, R4, R24 ;  /* 0x000000040c18723c */ /* 0x000fe20000041818 */
[----:B------:R-:W-:Y:S01]  /*6710*/  FADD.FTZ R5, R91, R106 ;  /* 0x0000006a5b057221 */ /* 0x000fe20000010000 */
[--C-:B------:R-:W-:Y:S01]  /*6720*/  FFMA.FTZ R91, R86, UR4, -R75.reuse ;  /* 0x00000004565b7c23 */ /* 0x100fe2000801084b */
[----:B----4-:R-:W-:Y:S01]  /*6730*/  FFMA.FTZ R72, R56, UR4, -R75 ;  /* 0x0000000438487c23 */ /* 0x010fe2000801084b */
[----:B------:R-:W-:Y:S01]  /*6740*/  MUFU.EX2 R86, R97 ;  /* 0x0000006100567308 */ /* 0x000fe20000000800 */
[----:B------:R-:W-:-:S03]  /*6750*/  FADD.FTZ R90, R90, R5 ;  /* 0x000000055a5a7221 */ /* 0x000fc60000010000 */
[----:B------:R-:W-:Y:S01]  /*6760*/  HMMA.16816.F32.BF16 R20, R12, R6, R20 ;  /* 0x000000060c14723c */ /* 0x000fe20000041814 */
[----:B------:R-:W1:Y:S01]  /*6770*/  LDSM.16.MT88.4 R4, [R3+0x7c00] ;  /* 0x007c00000304783b */ /* 0x000e620000004200 */
[----:B------:R-:W3:Y:S01]  /*6780*/  MUFU.EX2 R91, R91 ;  /* 0x0000005b005b7308 */ /* 0x000ee20000000800 */
[----:B------:R-:W-:Y:S01]  /*6790*/  FADD.FTZ R89, R89, R90 ;  /* 0x0000005a59597221 */ /* 0x000fe20000010000 */
[----:B------:R-:W-:Y:S02]  /*67a0*/  FFMA.FTZ R90, R69, UR4, -R73 ;  /* 0x00000004455a7c23 */ /* 0x000fe40008010849 */
[----:B------:R-:W-:Y:S01]  /*67b0*/  MUFU.EX2 R69, R94 ;  /* 0x0000005e00457308 */ /* 0x000fe20000000800 */
[----:B------:R-:W-:-:S03]  /*67c0*/  FADD.FTZ R89, R74, R89 ;  /* 0x000000594a597221 */ /* 0x000fc60000010000 */
[----:B------:R-:W-:Y:S01]  /*67d0*/  MUFU.EX2 R56, R90 ;  /* 0x0000005a00387308 */ /* 0x000fe20000000800 */
[----:B------:R-:W-:Y:S01]  /*67e0*/  FADD.FTZ R80, R80, R89 ;  /* 0x0000005950507221 */ /* 0x000fe20000010000 */
[----:B--2---:R-:W-:Y:S01]  /*67f0*/  HMMA.16816.F32.BF16 R36, R12, R16, R36 ;  /* 0x000000100c24723c */ /* 0x004fe20000041824 */
[----:B------:R-:W-:Y:S02]  /*6800*/  F2FP.BF16.F32.PACK_AB R16, R105, R110 ;  /* 0x0000006e6910723e */ /* 0x000fe400000010ff */
[----:B------:R-:W-:Y:S01]  /*6810*/  F2FP.BF16.F32.PACK_AB R17, R88, R93 ;  /* 0x0000005d5811723e */ /* 0x000fe200000010ff */
[----:B------:R-:W-:-:S04]  /*6820*/  FADD.FTZ R80, R87, R80 ;  /* 0x0000005057507221 */ /* 0x000fc80000010000 */
[----:B------:R-:W-:Y:S01]  /*6830*/  HMMA.16816.F32.BF16 R28, R12, R18, R28 ;  /* 0x000000120c1c723c */ /* 0x000fe2000004181c */
[----:B------:R-:W2:Y:S01]  /*6840*/  LDSM.16.MT88.4 R12, [R228+0x8000] ;  /* 0x00800000e40c783b */ /* 0x000ea20000004200 */
[----:B------:R-:W-:Y:S01]  /*6850*/  F2FP.BF16.F32.PACK_AB R18, R107, R102 ;  /* 0x000000666b12723e */ /* 0x000fe200000010ff */
[----:B------:R-:W-:Y:S01]  /*6860*/  FADD.FTZ R85, R85, R80 ;  /* 0x0000005055557221 */ /* 0x000fe20000010000 */
[----:B---3--:R-:W-:-:S03]  /*6870*/  F2FP.BF16.F32.PACK_AB R19, R91, R86 ;  /* 0x000000565b13723e */ /* 0x008fc600000010ff */
[----:B------:R-:W-:-:S04]  /*6880*/  FADD.FTZ R85, R82, R85 ;  /* 0x0000005552557221 */ /* 0x000fc80000010000 */
[----:B------:R-:W-:Y:S01]  /*6890*/  HMMA.16816.F32.BF16 R24, R16, R8, R24 ;  /* 0x000000081018723c */ /* 0x000fe20000041818 */
        /* <DEDUP_REMOVED lines=8> */
[----:B------:R-:W-:Y:S03]  /*6920*/  MUFU.EX2 R53, R9 ;  /* 0x0000000900357308 */ /* 0x000fe60000000800 */
[----:B------:R-:W-:Y:S01]  /*6930*/  FADD.FTZ R101, R101, R104 ;  /* 0x0000006865657221 */ /* 0x000fe20000010000 */
[----:B------:R-:W4:Y:S01]  /*6940*/  MUFU.EX2 R72, R10 ;  /* 0x0000000a00487308 */ /* 0x000f220000000800 */
[----:B-1----:R-:W-:Y:S01]  /*6950*/  HMMA.16816.F32.BF16 R36, R16, R4, R36 ;  /* 0x000000041024723c */ /* 0x002fe20000041824 */
[----:B------:R-:W-:Y:S01]  /*6960*/  F2FP.BF16.F32.PACK_AB R4, R70, R71 ;  /* 0x000000474604723e */ /* 0x000fe200000010ff */
[----:B------:R-:W-:Y:S01]  /*6970*/  FADD.FTZ R101, R120, R101 ;  /* 0x0000006578657221 */ /* 0x000fe20000010000 */
[----:B---3--:R-:W-:-:S03]  /*6980*/  F2FP.BF16.F32.PACK_AB R5, R54, R55 ;  /* 0x000000373605723e */ /* 0x008fc600000010ff */
[----:B------:R-:W-:Y:S02]  /*6990*/  FADD.FTZ R142, R142, R101 ;  /* 0x000000658e8e7221 */ /* 0x000fe40000010000 */
[----:B------:R-:W-:Y:S01]  /*69a0*/  HMMA.16816.F32.BF16 R28, R16, R6, R28 ;  /* 0x00000006101c723c */ /* 0x000fe2000004181c */
[----:B------:R-:W-:Y:S01]  /*69b0*/  F2FP.BF16.F32.PACK_AB R6, R56, R69 ;  /* 0x000000453806723e */ /* 0x000fe200000010ff */
[----:B------:R-:W-:Y:S01]  /*69c0*/  FADD.FTZ R142, R115, R142 ;  /* 0x0000008e738e7221 */ /* 0x000fe20000010000 */
[--C-:B------:R-:W-:Y:S01]  /*69d0*/  FFMA.FTZ R18, R68, UR4, -R73.reuse ;  /* 0x0000000444127c23 */ /* 0x100fe20008010849 */
[--C-:B------:R-:W-:Y:S01]  /*69e0*/  FFMA.FTZ R17, R67, UR4, -R73.reuse ;  /* 0x0000000443117c23 */ /* 0x100fe20008010849 */
[----:B----4-:R-:W-:Y:S01]  /*69f0*/  F2FP.BF16.F32.PACK_AB R7, R72, R53 ;  /* 0x000000354807723e */ /* 0x010fe200000010ff */
[----:B------:R-:W1:Y:S01]  /*6a00*/  LDSM.16.MT88.4 R8, [R3+0x8000] ;  /* 0x008000000308783b */ /* 0x000e620000004200 */
[----:B------:R-:W-:Y:S01]  /*6a10*/  FADD.FTZ R113, R113, R142 ;  /* 0x0000008e71717221 */ /* 0x000fe20000010000 */
[--C-:B------:R-:W-:Y:S01]  /*6a20*/  FFMA.FTZ R16, R66, UR4, -R73.reuse ;  /* 0x0000000442107c23 */ /* 0x100fe20008010849 */
[----:B------:R-:W-:Y:S01]  /*6a30*/  FFMA.FTZ R19, R65, UR4, -R73 ;  /* 0x0000000441137c23 */ /* 0x000fe20008010849 */
        /* <DEDUP_REMOVED lines=13> */
[----:B------:R-:W-:Y:S01]  /*6b10*/  FADD.FTZ R154, R154, R121 ;  /* 0x000000799a9a7221 */ /* 0x000fe20000010000 */
[----:B------:R-:W2:Y:S01]  /*6b20*/  LDSM.16.MT88.4 R12, [R228+0x8400] ;  /* 0x00840000e40c783b */ /* 0x000ea20000004200 */
[----:B------:R-:W-:Y:S01]  /*6b30*/  FADD.FTZ R111, R111, R138 ;  /* 0x0000008a6f6f7221 */ /* 0x000fe20000010000 */
[----:B------:R-:W3:Y:S01]  /*6b40*/  MUFU.EX2 R17, R17 ;  /* 0x0000001100117308 */ /* 0x000ee20000000800 */
[----:B------:R-:W-:Y:S01]  /*6b50*/  FADD.FTZ R125, R125, R154 ;  /* 0x0000009a7d7d7221 */ /* 0x000fe20000010000 */
[----:B------:R-:W-:Y:S01]  /*6b60*/  FFMA.FTZ R68, R46, UR4, -R75 ;  /* 0x000000042e447c23 */ /* 0x000fe2000801084b */
[----:B------:R-:W-:Y:S01]  /*6b70*/  FADD.FTZ R146, R146, R111 ;  /* 0x0000006f92927221 */ /* 0x000fe20000010000 */
[----:B------:R-:W-:Y:S01]  /*6b80*/  MUFU.EX2 R16, R16 ;  /* 0x0000001000107308 */ /* 0x000fe20000000800 */
[----:B------:R-:W-:-:S02]  /*6b90*/  FADD.FTZ R172, R172, R125 ;  /* 0x0000007dacac7221 */ /* 0x000fc40000010000 */
[----:B------:R-:W-:Y:S01]  /*6ba0*/  FADD.FTZ R146, R119, R146 ;  /* 0x0000009277927221 */ /* 0x000fe20000010000 */
[----:B------:R-:W-:Y:S01]  /*6bb0*/  MUFU.EX2 R19, R19 ;  /* 0x0000001300137308 */ /* 0x000fe20000000800 */
[----:B------:R-:W-:Y:S02]  /*6bc0*/  FADD.FTZ R172, R131, R172 ;  /* 0x000000ac83ac7221 */ /* 0x000fe40000010000 */
[----:B------:R-:W-:Y:S01]  /*6bd0*/  FADD.FTZ R117, R117, R146 ;  /* 0x0000009275757221 */ /* 0x000fe20000010000 */
[----:B------:R4:W5:Y:S01]  /*6be0*/  MUFU.EX2 R50, R65 ;  /* 0x0000004100327308 */ /* 0x0009620000000800 */
[----:B------:R-:W-:Y:S02]  /*6bf0*/  FADD.FTZ R129, R129, R172 ;  /* 0x000000ac81817221 */ /* 0x000fe40000010000 */
[----:B------:R-:W-:Y:S01]  /*6c00*/  FADD.FTZ R152, R152, R117 ;  /* 0x0000007598987221 */ /* 0x000fe20000010000 */
[----:B------:R5:W-:Y:S01]  /*6c10*/  MUFU.EX2 R49, R66 ;  /* 0x0000004200317308 */ /* 0x000be20000000800 */
[----:B------:R-:W-:-:S02]  /*6c20*/  FADD.FTZ R129, R176, R129 ;  /* 0x00000081b0817221 */ /* 0x000fc40000010000 */
[----:B------:R-:W-:Y:S01]  /*6c30*/  FADD.FTZ R123, R123, R152 ;  /* 0x000000987b7b7221 */ /* 0x000fe20000010000 */
[C---:B-1----:R-:W-:Y:S01]  /*6c40*/  HMMA.16816.F32.BF16 R36, R4.reuse, R8, R36 ;  /* 0x000000080424723c */ /* 0x042fe20000041824 */
[----:B------:R-:W-:Y:S01]  /*6c50*/  FADD.FTZ R202, R202, R129 ;  /* 0x00000081caca7221 */ /* 0x000fe20000010000 */
[----:B------:R-:W1:Y:S01]  /*6c60*/  MUFU.EX2 R52, R67 ;  /* 0x0000004300347308 */ /* 0x000e620000000800 */
[----:B------:R-:W-:Y:S02]  /*6c70*/  FADD.FTZ R123, R164, R123 ;  /* 0x0000007ba47b7221 */ /* 0x000fe40000010000 */
[----:B------:R-:W-:Y:S01]  /*6c80*/  FADD.FTZ R202, R139, R202 ;  /* 0x000000ca8bca7221 */ /* 0x000fe20000010000 */
[----:B----4-:R-:W-:Y:S01]  /*6c90*/  FFMA.FTZ R65, R63, UR4, -R73 ;  /* 0x000000043f417c23 */ /* 0x010fe20008010849 */
[----:B------:R-:W-:Y:S01]  /*6ca0*/  FADD.FTZ R162, R162, R123 ;  /* 0x0000007ba2a27221 */ /* 0x000fe20000010000 */
[----:B------:R-:W-:Y:S01]  /*6cb0*/  HMMA.16816.F32.BF16 R28, R4, R10, R28 ;  /* 0x0000000a041c723c */ /* 0x000fe2000004181c */
[----:B------:R-:W4:Y:S01]  /*6cc0*/  LDSM.16.MT88.4 R8, [R3+0x8400] ;  /* 0x008400000308783b */ /* 0x000f220000004200 */
[----:B------:R-:W-:Y:S01]  /*6cd0*/  FADD.FTZ R137, R137, R202 ;  /* 0x000000ca89897221 */ /* 0x000fe20000010000 */
[----:B------:R-:W-:Y:S01]  /*6ce0*/  FADD.FTZ R162, R127, R162 ;  /* 0x000000a27fa27221 */ /* 0x000fe20000010000 */
[----:B---3--:R-:W-:Y:S01]  /*6cf0*/  F2FP.BF16.F32.PACK_AB R4, R17, R18 ;  /* 0x000000121104723e */ /* 0x008fe200000010ff */
[----:B-----5:R-:W-:Y:S01]  /*6d00*/  FFMA.FTZ R66, R62, UR4, -R73 ;  /* 0x000000043e427c23 */ /* 0x020fe20008010849 */
[----:B------:R-:W-:Y:S01]  /*6d10*/  FADD.FTZ R204, R204, R137 ;  /* 0x00000089cccc7221 */ /* 0x000fe20000010000 */
[----:B------:R-:W-:Y:S01]  /*6d20*/  FADD.FTZ R133, R133, R162 ;  /* 0x000000a285857221 */ /* 0x000fe20000010000 */
[----:B------:R-:W-:Y:S01]  /*6d30*/  F2FP.BF16.F32.PACK_AB R5, R50, R51 ;  /* 0x000000333205723e */ /* 0x000fe200000010ff */
[----:B------:R3:W-:Y:S01]  /*6d40*/  MUFU.EX2 R62, R65 ;  /* 0x00000041003e7308 */ /* 0x0007e20000000800 */
[----:B------:R-:W-:Y:S01]  /*6d50*/  FADD.FTZ R147, R147, R204 ;  /* 0x000000cc93937221 */ /* 0x000fe20000010000 */
[----:B------:R-:W-:Y:S01]  /*6d60*/  FADD.FTZ R133, R198, R133 ;  /* 0x00000085c6857221 */ /* 0x000fe20000010000 */
[----:B------:R-:W-:Y:S01]  /*6d70*/  F2FP.BF16.F32.PACK_AB R6, R19, R16 ;  /* 0x000000101306723e */ /* 0x000fe200000010ff */
[----:B------:R5:W4:Y:S01]  /*6d80*/  MUFU.EX2 R63, R64 ;  /* 0x00000040003f7308 */ /* 0x000b220000000800 */
[----:B------:R-:W-:Y:S01]  /*6d90*/  FADD.FTZ R180, R180, R147 ;  /* 0x00000093b4b47221 */ /* 0x000fe20000010000 */
[----:B------:R-:W-:Y:S01]  /*6da0*/  FADD.FTZ R196, R196, R133 ;  /* 0x00000085c4c47221 */ /* 0x000fe20000010000 */
[----:B-1----:R-:W-:Y:S01]  /*6db0*/  F2FP.BF16.F32.PACK_AB R7, R52, R49 ;  /* 0x000000313407723e */ /* 0x002fe200000010ff */
[----:B------:R-:W-:Y:S01]  /*6dc0*/  FFMA.FTZ R67, R61, UR4, -R73 ;  /* 0x000000043d437c23 */ /* 0x000fe20008010849 */
[----:B------:R-:W-:Y:S01]  /*6dd0*/  FADD.FTZ R149, R149, R180 ;  /* 0x000000b495957221 */ /* 0x000fe20000010000 */
[----:B------:R-:W-:Y:S01]  /*6de0*/  FADD.FTZ R196, R135, R196 ;  /* 0x000000c487c47221 */ /* 0x000fe20000010000 */
[----:B------:R1:W-:Y:S02]  /*6df0*/  MUFU.EX2 R61, R66 ;  /* 0x00000042003d7308 */ /* 0x0003e40000000800 */
[----:B------:R-:W-:Y:S01]  /*6e00*/  FADD.FTZ R178, R178, R149 ;  /* 0x00000095b2b27221 */ /* 0x000fe20000010000 */
[----:B------:R-:W-:Y:S01]  /*6e10*/  FADD.FTZ R141, R141, R196 ;  /* 0x000000c48d8d7221 */ /* 0x000fe20000010000 */
[----:B---3--:R-:W-:Y:S01]  /*6e20*/  FFMA.FTZ R65, R47, UR4, -R75 ;  /* 0x000000042f417c23 */ /* 0x008fe2000801084b */
[C---:B--2---:R-:W-:Y:S01]  /*6e30*/  HMMA.16816.F32.BF16 R24, R4.reuse, R12, R24 ;  /* 0x0000000c0418723c */ /* 0x044fe20000041818 */
[----:B------:R-:W-:Y:S01]  /*6e40*/  FADD.FTZ R153, R153, R178 ;  /* 0x000000b299997221 */ /* 0x000fe20000010000 */
[----:B------:R-:W-:Y:S01]  /*6e50*/  FADD.FTZ R192, R192, R141 ;  /* 0x0000008dc0c07221 */ /* 0x000fe20000010000 */
[----:B------:R2:W-:Y:S01]  /*6e60*/  MUFU.EX2 R46, R65 ;  /* 0x00000041002e7308 */ /* 0x0005e20000000800 */
[----:B-----5:R-:W-:Y:S01]  /*6e70*/  FFMA.FTZ R64, R48, UR4, -R75 ;  /* 0x0000000430407c23 */ /* 0x020fe2000801084b */
[----:B------:R-:W-:Y:S01]  /*6e80*/  FADD.FTZ R160, R160, R153 ;  /* 0x00000099a0a07221 */ /* 0x000fe20000010000 */
[----:B------:R-:W-:Y:S01]  /*6e90*/  FADD.FTZ R143, R143, R192 ;  /* 0x000000c08f8f7221 */ /* 0x000fe20000010000 */
[----:B------:R-:W3:Y:S01]  /*6ea0*/  MUFU.EX2 R48, R67 ;  /* 0x0000004300307308 */ /* 0x000ee20000000800 */
[----:B------:R-:W-:Y:S01]  /*6eb0*/  HMMA.16816.F32.BF16 R20, R4, R14, R20 ;  /* 0x0000000e0414723c */ /* 0x000fe20000041814 */
[----:B------:R-:W-:Y:S01]  /*6ec0*/  FADD.FTZ R155, R155, R160 ;  /* 0x000000a09b9b7221 */ /* 0x000fe20000010000 */
[----:B------:R-:W-:Y:S01]  /*6ed0*/  FADD.FTZ R188, R188, R143 ;  /* 0x0000008fbcbc7221 */ /* 0x000fe20000010000 */
[----:B-1----:R-:W-:Y:S01]  /*6ee0*/  FFMA.FTZ R66, R45, UR4, -R75 ;  /* 0x000000042d427c23 */ /* 0x002fe2000801084b */
[----:B------:R-:W1:Y:S01]  /*6ef0*/  LDSM.16.MT88.4 R12, [R228+0x8800] ;  /* 0x00880000e40c783b */ /* 0x000e620000004200 */
[----:B------:R-:W5:Y:S01]  /*6f00*/  MUFU.EX2 R47, R64 ;  /* 0x00000040002f7308 */ /* 0x000f620000000800 */
[----:B------:R-:W-:-:S02]  /*6f10*/  FADD.FTZ R145, R145, R188 ;  /* 0x000000bc91917221 */ /* 0x000fc40000010000 */
[C---:B----4-:R-:W-:Y:S01]  /*6f20*/  HMMA.16816.F32.BF16 R36, R4.reuse, R8, R36 ;  /* 0x000000080424723c */ /* 0x050fe20000041824 */
[----:B--2---:R-:W-:Y:S01]  /*6f30*/  FADD.FTZ R65, R158, R155 ;  /* 0x0000009b9e417221 */ /* 0x004fe20000010000 */
[----:B------:R-:W-:Y:S01]  /*6f40*/  FADD.FTZ R174, R174, R145 ;  /* 0x00000091aeae7221 */ /* 0x000fe20000010000 */
[----:B------:R-:W-:Y:S01]  /*6f50*/  MUFU.EX2 R45, R68 ;  /* 0x00000044002d7308 */ /* 0x000fe20000000800 */
[----:B------:R-:W-:Y:S01]  /*6f60*/  F2FP.BF16.F32.PACK_AB R8, R62, R63 ;  /* 0x0000003f3e08723e */ /* 0x000fe200000010ff */
[----:B------:R-:W-:Y:S01]  /*6f70*/  FADD.FTZ R34, R34, R65 ;  /* 0x0000004122227221 */ /* 0x000fe20000010000 */
[----:B------:R-:W-:Y:S01]  /*6f80*/  FADD.FTZ R9, R151, R174 ;  /* 0x000000ae97097221 */ /* 0x000fe20000010000 */
[----:B------:R-:W2:Y:S01]  /*6f90*/  MUFU.EX2 R64, R66 ;  /* 0x0000004200407308 */ /* 0x000ea20000000800 */
[----:B------:R-:W-:Y:S01]  /*6fa0*/  HMMA.16816.F32.BF16 R28, R4, R10, R28 ;  /* 0x0000000a041c723c */ /* 0x000fe2000004181c */
[----:B------:R-:W4:Y:S01]  /*6fb0*/  LDSM.16.MT88.4 R4, [R3+0x8800] ;  /* 0x008800000304783b */ /* 0x000f220000004200 */
[----:B------:R-:W-:Y:S01]  /*6fc0*/  FADD.FTZ R9, R168, R9 ;  /* 0x00000009a8097221 */ /* 0x000fe20000010000 */
[----:B------:R-:W-:Y:S01]  /*6fd0*/  FADD.FTZ R35, R35, R34 ;  /* 0x0000002223237221 */ /* 0x000fe20000010000 */
[----:B---3--:R-:W-:Y:S01]  /*6fe0*/  F2FP.BF16.F32.PACK_AB R10, R48, R61 ;  /* 0x0000003d300a723e */ /* 0x008fe200000010ff */
[----:B------:R-:W3:Y:S01]  /*6ff0*/  LDSM.16.MT88.4 R140, [R228+0x8c00] ;  /* 0x008c0000e48c783b */ /* 0x000ee20000004200 */
[----:B------:R-:W-:Y:S01]  /*7000*/  FADD.FTZ R134, R134, R9 ;  /* 0x0000000986867221 */ /* 0x000fe20000010000 */
[----:B------:R-:W-:Y:S01]  /*7010*/  FADD.FTZ R122, R122, R35 ;  /* 0x000000237a7a7221 */ /* 0x000fe20000010000 */
[----:B-----5:R-:W-:-:S02]  /*7020*/  F2FP.BF16.F32.PACK_AB R9, R46, R47 ;  /* 0x0000002f2e09723e */ /* 0x020fc400000010ff */
[----:B------:R-:W-:Y:S01]  /*7030*/  FADD.FTZ R33, R33, R134 ;  /* 0x0000008621217221 */ /* 0x000fe20000010000 */
[----:B------:R-:W-:Y:S01]  /*7040*/  FADD.FTZ R122, R159, R122 ;  /* 0x0000007a9f7a7221 */ /* 0x000fe20000010000 */
[----:B------:R5:W5:Y:S01]  /*7050*/  LDSM.16.MT88.4 R132, [R3+0x8c00] ;  /* 0x008c00000384783b */ /* 0x000b620000004200 */
[----:B--2---:R-:W-:Y:S01]  /*7060*/  F2FP.BF16.F32.PACK_AB R11, R64, R45 ;  /* 0x0000002d400b723e */ /* 0x004fe200000010ff */
[----:B------:R-:W-:Y:S01]  /*7070*/  FADD.FTZ R32, R32, R33 ;  /* 0x0000002120207221 */ /* 0x000fe20000010000 */
[----:B------:R-:W-:Y:S01]  /*7080*/  FADD.FTZ R93, R93, R122 ;  /* 0x0000007a5d5d7221 */ /* 0x000fe20000010000 */
[----:B------:R-:W-:Y:S02]  /*7090*/  FFMA.FTZ R33, R42, UR4, -R75 ;  /* 0x000000042a217c23 */ /* 0x000fe4000801084b */
[----:B------:R-:W-:Y:S01]  /*70a0*/  FADD.FTZ R157, R157, R32 ;  /* 0x000000209d9d7221 */ /* 0x000fe20000010000 */
[----:B------:R-:W-:Y:S01]  /*70b0*/  FADD.FTZ R93, R88, R93 ;  /* 0x0000005d585d7221 */ /* 0x000fe20000010000 */
[----:B------:R-:W-:-:S02]  /*70c0*/  FFMA.FTZ R32, R43, UR4, -R75 ;  /* 0x000000042b207c23 */ /* 0x000fc4000801084b */
[----:B------:R-:W-:Y:S01]  /*70d0*/  FADD.FTZ R110, R110, R157 ;  /* 0x0000009d6e6e7221 */ /* 0x000fe20000010000 */
[----:B------:R-:W-:Y:S01]  /*70e0*/  FADD.FTZ R86, R86, R93 ;  /* 0x0000005d56567221 */ /* 0x000fe20000010000 */
[----:B------:R-:W2:Y:S02]  /*70f0*/  MUFU.EX2 R33, R33 ;  /* 0x0000002100217308 */ /* 0x000ea40000000800 */
[----:B------:R-:W-:Y:S01]  /*7100*/  FADD.FTZ R105, R105, R110 ;  /* 0x0000006e69697221 */ /* 0x000fe20000010000 */
[----:B------:R-:W-:Y:S01]  /*7110*/  FADD.FTZ R86, R91, R86 ;  /* 0x000000565b567221 */ /* 0x000fe20000010000 */
[C---:B-1----:R-:W-:Y:S01]  /*7120*/  HMMA.16816.F32.BF16 R24, R8.reuse, R12, R24 ;  /* 0x0000000c0818723c */ /* 0x042fe20000041818 */
        /* <DEDUP_REMOVED lines=14> */
[----:B----4-:R-:W-:Y:S01]  /*7210*/  HMMA.16816.F32.BF16 R36, R8, R4, R36 ;  /* 0x000000040824723c */ /* 0x010fe20000041824 */
[----:B------:R-:W1:Y:S01]  /*7220*/  MUFU.EX2 R13, R13 ;  /* 0x0000000d000d7308 */ /* 0x000e620000000800 */
[----:B------:R-:W-:Y:S01]  /*7230*/  FADD.FTZ R5, R69, R70 ;  /* 0x0000004645057221 */ /* 0x000fe20000010000 */
[----:B------:R-:W-:-:S02]  /*7240*/  FADD.FTZ R51, R51, R72 ;  /* 0x0000004833337221 */ /* 0x000fc40000010000 */
[----:B------:R-:W4:Y:S01]  /*7250*/  MUFU.EX2 R15, R15 ;  /* 0x0000000f000f7308 */ /* 0x000f220000000800 */
[----:B------:R-:W-:Y:S01]  /*7260*/  FADD.FTZ R5, R56, R5 ;  /* 0x0000000538057221 */ /* 0x000fe20000010000 */
[----:B------:R-:W-:Y:S01]  /*7270*/  FADD.FTZ R50, R50, R51 ;  /* 0x0000003332327221 */ /* 0x000fe20000010000 */
[----:B------:R-:W-:Y:S01]  /*7280*/  HMMA.16816.F32.BF16 R28, R8, R6, R28 ;  /* 0x00000006081c723c */ /* 0x000fe2000004181c */
[----:B------:R-:W3:Y:S01]  /*7290*/  MUFU.EX2 R14, R58 ;  /* 0x0000003a000e7308 */ /* 0x000ee20000000800 */
[----:B------:R-:W-:Y:S01]  /*72a0*/  FADD.FTZ R18, R18, R5 ;  /* 0x0000000512127221 */ /* 0x000fe20000010000 */
[----:B------:R-:W-:Y:S01]  /*72b0*/  FADD.FTZ R49, R49, R50 ;  /* 0x0000003231317221 */ /* 0x000fe20000010000 */
[----:B--2---:R-:W-:Y:S02]  /*72c0*/  F2FP.BF16.F32.PACK_AB R7, R246, R33 ;  /* 0x00000021f607723e */ /* 0x004fe400000010ff */
[----:B------:R-:W-:Y:S01]  /*72d0*/  FADD.FTZ R17, R17, R18 ;  /* 0x0000001211117221 */ /* 0x000fe20000010000 */
[----:B------:R-:W-:Y:S01]  /*72e0*/  FADD.FTZ R52, R52, R49 ;  /* 0x0000003134347221 */ /* 0x000fe20000010000 */
[----:B-1----:R-:W-:-:S02]  /*72f0*/  F2FP.BF16.F32.PACK_AB R4, R13, R12 ;  /* 0x0000000c0d04723e */ /* 0x002fc400000010ff */
        /* <DEDUP_REMOVED lines=10> */
[----:B------:R-:W-:Y:S02]  /*73a0*/  HMMA.16816.F32.BF16 R144, R4, R140, R24 ;  /* 0x0000008c0490723c */ /* 0x000fe40000041818 */
[----:B-----5:R-:W-:Y:S01]  /*73b0*/  FADD.FTZ R3, R61, R62 ;  /* 0x0000003e3d037221 */ /* 0x020fe20000010000 */
        /* <DEDUP_REMOVED lines=9> */
[----:B------:R-:W-:-:S04]  /*7450*/  FADD.FTZ R14, R14, R13 ;  /* 0x0000000d0e0e7221 */ /* 0x000fc80000010000 */
[----:B------:R-:W-:Y:S02]  /*7460*/  FADD.FTZ R247, R247, R14 ;  /* 0x0000000ef7f77221 */ /* 0x000fe40000010000 */
[----:B------:R-:W-:Y:S01]  /*7470*/  HMMA.16816.F32.BF16 R132, R4, R134, R28 ;  /* 0x000000860484723c */ /* 0x000fe2000004181c */
[----:B------:R-:W-:-:S04]  /*7480*/  NOP ;  /* 0x0000000000007918 */ /* 0x000fc80000000000 */
[----:B------:R-:W-:-:S15]  /*7490*/  @!P0 BRA `(.L_x_1384) ;  /* 0x0000004c00c08947 */ /* 0x000fde0003800000 */
        /* <DEDUP_REMOVED lines=11> */
[----:B------:R-:W3:Y:S01]  /*7550*/  LDCU UR4, c[0x0][0x45c] ;  /* 0x00008b80ff0477ac */ /* 0x000ee20008000800 */
[----:B------:R-:W4:Y:S01]  /*7560*/  LDCU.64 UR8, c[0x0][0x3a8] ;  /* 0x00007500ff0877ac */ /* 0x000f220008000a00 */
[----:B------:R-:W2:Y:S01]  /*7570*/  LDCU.64 UR6, c[0x0][0x3a0] ;  /* 0x00007400ff0677ac */ /* 0x000ea20008000a00 */
[----:B-1----:R-:W-:-:S12]  /*7580*/  ULEA UR5, UR5, UR11, 0x18 ;  /* 0x0000000b05057291 */ /* 0x002fd8000f8ec0ff */
.L_x_1388:
        /* <DEDUP_REMOVED lines=30> */
[----:B------:R-:W1:Y:S01]  /*7770*/  LDC R4, c[0x0][0x4f0] ;  /* 0x00013c00ff047b82 */ /* 0x000e620000000800 */
[----:B------:R-:W-:Y:S02]  /*7780*/  IABS R11, R245 ;  /* 0x000000f5000b7213 */ /* 0x000fe40000000000 */
[-C--:B-1----:R-:W-:Y:S04]  /*7790*/  IABS R3, R4.reuse ;  /* 0x0000000400037213 */ /* 0x082fe80000000000 */
[----:B------:R-:W1:Y:S10]  /*77a0*/  I2F.RP R10, R3 ;  /* 0x00000003000a7306 */ /* 0x000e740000209400 */
[----:B-1----:R-:W1:Y:S02]  /*77b0*/  MUFU.RCP R7, R10 ;  /* 0x0000000a00077308 */ /* 0x002e640000001000 */
[----:B-1----:R-:W-:Y:S02]  /*77c0*/  VIADD R12, R7, 0xffffffe ;  /* 0x0ffffffe070c7836 */ /* 0x002fe40000000000 */
[----:B------:R-:W-:Y:S06]  /*77d0*/  VIADD R7, R245, 0xffffff00 ;  /* 0xffffff00f5077836 */ /* 0x000fec0000000000 */
[----:B------:R-:W1:Y:S01]  /*77e0*/  F2I.FTZ.U32.TRUNC.NTZ R13, R12 ;  /* 0x0000000c000d7305 */ /* 0x000e62000021f000 */
[----:B------:R-:W-:Y:S02]  /*77f0*/  IABS R9, R7 ;  /* 0x0000000700097213 */ /* 0x000fe40000000000 */
[-C--:B------:R-:W-:Y:S04]  /*7800*/  LOP3.LUT R7, R7, R4.reuse, RZ, 0x3c, !PT ;  /* 0x0000000407077212 */ /* 0x080fe800078e3cff */
[----:B------:R-:W-:Y:S02]  /*7810*/  ISETP.GE.AND P0, PT, R7, RZ, PT ;  /* 0x000000ff0700720c */ /* 0x000fe40003f06270 */
[----:B------:R-:W-:Y:S01]  /*7820*/  LOP3.LUT R7, RZ, R4, RZ, 0x33, !PT ;  /* 0x00000004ff077212 */ /* 0x000fe200078e33ff */
        /* <DEDUP_REMOVED lines=49> */
.L_x_1385:
        /* <DEDUP_REMOVED lines=14> */
[----:B------:R-:W-:Y:S02]  /*7c20*/  IADD3 R16, P0, PT, R3, R234, RZ ;  /* 0x000000ea03107210 */ /* 0x000fe40007f1e0ff */
[----:B------:R-:W-:Y:S02]  /*7c30*/  IADD3 R236, PT, PT, R236, -0x1, RZ ;  /* 0xffffffffecec7810 */ /* 0x000fe40007ffe0ff */
        /* <DEDUP_REMOVED lines=16> */
[----:B------:R-:W-:Y:S02]  /*7d40*/  ISETP.GT.AND P2, PT, R236, R231, PT ;  /* 0x000000e7ec00720c */ /* 0x000fe40003f44270 */
        /* <DEDUP_REMOVED lines=68> */
[----:B------:R-:W2:Y:S04]  /*8190*/  MUFU.TANH R2, R3 ;  /* 0x0000000300027308 */ /* 0x000ea80000002400 */
[----:B------:R-:W-:Y:S01]  /*81a0*/  FMUL.FTZ R252, R9, UR10 ;  /* 0x0000000a09fc7c20 */ /* 0x000fe20008410000 */
[----:B------:R-:W-:Y:S05]  /*81b0*/  FMUL.FTZ R248, R8, UR10 ;  /* 0x0000000a08f87c20 */ /* 0x000fea0008410000 */
[----:B------:R3:W-:Y:S01]  /*81c0*/  MUFU.TANH R6, R249 ;  /* 0x000000f900067308 */ /* 0x0007e20000002400 */
[C---:B-1----:R-:W-:Y:S09]  /*81d0*/  HMMA.16816.F32.BF16 R12, R220.reuse, R152, R12 ;  /* 0x00000098dc0c723c */ /* 0x042ff2000004180c */
[----:B------:R1:W-:Y:S01]  /*81e0*/  MUFU.TANH R152, R252 ;  /* 0x000000fc00987308 */ /* 0x0003e20000002400 */
[----:B--2---:R-:W-:Y:S01]  /*81f0*/  STL [R1], R2 ;  /* 0x0000000201007387 */ /* 0x004fe20000100800 */
[C---:B------:R-:W-:Y:S08]  /*8200*/  HMMA.16816.F32.BF16 R16, R220.reuse, R154, R16 ;  /* 0x0000009adc10723c */ /* 0x040ff00000041810 */
[----:B------:R2:W-:Y:S01]  /*8210*/  MUFU.TANH R8, R248 ;  /* 0x000000f800087308 */ /* 0x0005e20000002400 */
[----:B---3--:R-:W-:Y:S01]  /*8220*/  FMUL.FTZ R249, R11, UR10 ;  /* 0x0000000a0bf97c20 */ /* 0x008fe20008410000 */
[C---:B------:R-:W-:Y:S03]  /*8230*/  HMMA.16816.F32.BF16 R20, R220.reuse, R156, R20 ;  /* 0x0000009cdc14723c */ /* 0x040fe60000041814 */
[----:B------:R-:W-:Y:S01]  /*8240*/  FMUL.FTZ R3, R12, UR10 ;  /* 0x0000000a0c037c20 */ /* 0x000fe20008410000 */
[----:B------:R-:W-:Y:S04]  /*8250*/  FMUL.FTZ R7, R13, UR10 ;  /* 0x0000000a0d077c20 */ /* 0x000fe80008410000 */
[----:B------:R3:W-:Y:S01]  /*8260*/  MUFU.TANH R224, R250 ;  /* 0x000000fa00e07308 */ /* 0x0007e20000002400 */
[----:B------:R-:W-:Y:S01]  /*8270*/  FMUL.FTZ R5, R14, UR10 ;  /* 0x0000000a0e057c20 */ /* 0x000fe20008410000 */
[----:B-1----:R-:W-:Y:S01]  /*8280*/  FMUL.FTZ R252, R15, UR10 ;  /* 0x0000000a0ffc7c20 */ /* 0x002fe20008410000 */
[C---:B------:R-:W-:Y:S01]  /*8290*/  HMMA.16816.F32.BF16 R24, R220.reuse, R158, R24 ;  /* 0x0000009edc18723c */ /* 0x040fe20000041818 */
[----:B------:R-:W1:Y:S02]  /*82a0*/  LDSM.16.M88.4 R12, [R0+0x1c00] ;  /* 0x001c0000000c783b */ /* 0x000e640000000200 */
[----:B------:R-:W-:Y:S01]  /*82b0*/  FMUL.FTZ R17, R17, UR10 ;  /* 0x0000000a11117c20 */ /* 0x000fe20008410000 */
[----:B------:R-:W-:Y:S03]  /*82c0*/  FMUL.FTZ R18, R18, UR10 ;  /* 0x0000000a12127c20 */ /* 0x000fe60008410000 */
[----:B------:R4:W-:Y:S01]  /*82d0*/  MUFU.TANH R11, R3 ;  /* 0x00000003000b7308 */ /* 0x0009e20000002400 */
[----:B------:R-:W-:Y:S01]  /*82e0*/  FMUL.FTZ R19, R19, UR10 ;  /* 0x0000000a13137c20 */ /* 0x000fe20008410000 */
[----:B--2---:R-:W-:Y:S01]  /*82f0*/  FMUL.FTZ R248, R16, UR10 ;  /* 0x0000000a10f87c20 */ /* 0x004fe20008410000 */
[----:B------:R-:W-:Y:S01]  /*8300*/  FMUL.FTZ R20, R20, UR10 ;  /* 0x0000000a14147c20 */ /* 0x000fe20008410000 */
[----:B------:R-:W-:Y:S06]  /*8310*/  FMUL.FTZ R21, R21, UR10 ;  /* 0x0000000a15157c20 */ /* 0x000fec0008410000 */
[----:B------:R-:W-:Y:S01]  /*8320*/  MUFU.TANH R213, R17 ;  /* 0x0000001100d57308 */ /* 0x000fe20000002400 */
[----:B------:R-:W-:Y:S01]  /*8330*/  FMUL.FTZ R22, R22, UR10 ;  /* 0x0000000a16167c20 */ /* 0x000fe20008410000 */
[----:B---3--:R-:W-:Y:S01]  /*8340*/  FMUL.FTZ R250, R10, UR10 ;  /* 0x0000000a0afa7c20 */ /* 0x008fe20008410000 */
[----:B------:R-:W-:Y:S01]  /*8350*/  FMUL.FTZ R23, R23, UR10 ;  /* 0x0000000a17177c20 */ /* 0x000fe20008410000 */
[----:B------:R-:W-:Y:S01]  /*8360*/  FMUL.FTZ R26, R26, UR10 ;  /* 0x0000000a1a1a7c20 */ /* 0x000fe20008410000 */
[----:B------:R-:W-:Y:S05]  /*8370*/  FMUL.FTZ R27, R27, UR10 ;  /* 0x0000000a1b1b7c20 */ /* 0x000fea0008410000 */
[----:B------:R-:W-:Y:S01]  /*8380*/  MUFU.TANH R196, R18 ;  /* 0x0000001200c47308 */ /* 0x000fe20000002400 */
[----:B------:R-:W-:Y:S01]  /*8390*/  FMUL.FTZ R25, R25, UR10 ;  /* 0x0000000a19197c20 */ /* 0x000fe20008410000 */
[----:B----4-:R-:W-:Y:S08]  /*83a0*/  FMUL.FTZ R3, R24, UR10 ;  /* 0x0000000a18037c20 */ /* 0x010ff00008410000 */
[----:B------:R2:W-:Y:S10]  /*83b0*/  MUFU.TANH R200, R19 ;  /* 0x0000001300c87308 */ /* 0x0005f40000002400 */
[----:B------:R3:W-:Y:S01]  /*83c0*/  MUFU.TANH R188, R3 ;  /* 0x0000000300bc7308 */ /* 0x0007e20000002400 */
[C---:B-1----:R-:W-:Y:S09]  /*83d0*/  HMMA.16816.F32.BF16 R28, R220.reuse, R12, R28 ;  /* 0x0000000cdc1c723c */ /* 0x042ff2000004181c */
[----:B------:R-:W-:Y:S01]  /*83e0*/  MUFU.TANH R208, R248 ;  /* 0x000000f800d07308 */ /* 0x000fe20000002400 */
[----:B--2---:R-:W1:Y:S01]  /*83f0*/  LDSM.16.M88.4 R16, [R0+0x2000] ;  /* 0x002000000010783b */ /* 0x004e620000000200 */
[C---:B------:R-:W-:Y:S08]  /*8400*/  HMMA.16816.F32.BF16 R32, R220.reuse, R14, R32 ;  /* 0x0000000edc20723c */ /* 0x040ff00000041820 */
[----:B------:R-:W-:Y:S01]  /*8410*/  MUFU.TANH R216, R161 ;  /* 0x000000a100d87308 */ /* 0x000fe20000002400 */
[----:B------:R-:W2:Y:S01]  /*8420*/  LDSM.16.M88.4 R12, [R0+0x2400] ;  /* 0x00240000000c783b */ /* 0x000ea20000000200 */
[----:B------:R-:W-:Y:S08]  /*8430*/  FMUL.FTZ R28, R28, UR10 ;  /* 0x0000000a1c1c7c20 */ /* 0x000ff00008410000 */
[----:B------:R-:W-:Y:S01]  /*8440*/  MUFU.TANH R10, R250 ;  /* 0x000000fa000a7308 */ /* 0x000fe20000002400 */
[----:B------:R-:W-:Y:S01]  /*8450*/  FMUL.FTZ R29, R29, UR10 ;  /* 0x0000000a1d1d7c20 */ /* 0x000fe20008410000 */
[----:B------:R-:W-:Y:S01]  /*8460*/  FMUL.FTZ R30, R30, UR10 ;  /* 0x0000000a1e1e7c20 */ /* 0x000fe20008410000 */
[----:B------:R-:W-:Y:S01]  /*8470*/  FMUL.FTZ R31, R31, UR10 ;  /* 0x0000000a1f1f7c20 */ /* 0x000fe20008410000 */
[----:B---3--:R-:W-:Y:S06]  /*8480*/  FMUL.FTZ R3, R32, UR10 ;  /* 0x0000000a20037c20 */ /* 0x008fec0008410000 */
[----:B------:R-:W3:Y:S01]  /*8490*/  MUFU.TANH R2, R249 ;  /* 0x000000f900027308 */ /* 0x000ee20000002400 */
[----:B------:R-:W-:Y:S01]  /*84a0*/  FMUL.FTZ R33, R33, UR10 ;  /* 0x0000000a21217c20 */ /* 0x000fe20008410000 */
[----:B------:R-:W-:Y:S01]  /*84b0*/  FMUL.FTZ R34, R34, UR10 ;  /* 0x0000000a22227c20 */ /* 0x000fe20008410000 */
[----:B------:R-:W-:Y:S07]  /*84c0*/  FMUL.FTZ R35, R35, UR10 ;  /* 0x0000000a23237c20 */ /* 0x000fee0008410000 */
[----:B------:R4:W2:Y:S10]  /*84d0*/  MUFU.TANH R209, R3 ;  /* 0x0000000300d17308 */ /* 0x0008b40000002400 */
[----:B------:R-:W2:Y:S01]  /*84e0*/  MUFU.TANH R192, R252 ;  /* 0x000000fc00c07308 */ /* 0x000ea20000002400 */
[----:B---3--:R-:W-:Y:S01]  /*84f0*/  STL [R1+0x4], R2 ;  /* 0x0000040201007387 */ /* 0x008fe20000100800 */
[C---:B-1----:R-:W-:Y:S08]  /*8500*/  HMMA.16816.F32.BF16 R36, R220.reuse, R16, R36 ;  /* 0x00000010dc24723c */ /* 0x042ff00000041824 */
[----:B------:R-:W1:Y:S01]  /*8510*/  MUFU.TANH R172, R26 ;  /* 0x0000001a00ac7308 */ /* 0x000e620000002400 */
[C---:B------:R-:W-:Y:S01]  /*8520*/  HMMA.16816.F32.BF16 R40, R220.reuse, R18, R40 ;  /* 0x00000012dc28723c */ /* 0x040fe20000041828 */
[----:B------:R-:W3:Y:S08]  /*8530*/  LDSM.16.M88.4 R16, [R0+0x2800] ;  /* 0x002800000010783b */ /* 0x000ef00000000200 */
[----:B------:R-:W1:Y:S01]  /*8540*/  MUFU.TANH R180, R27 ;  /* 0x0000001b00b47308 */ /* 0x000e620000002400 */
[C---:B--2---:R-:W-:Y:S03]  /*8550*/  HMMA.16816.F32.BF16 R44, R220.reuse, R12, R44 ;  /* 0x0000000cdc2c723c */ /* 0x044fe6000004182c */
[----:B------:R-:W-:Y:S01]  /*8560*/  FMUL.FTZ R36, R36, UR10 ;  /* 0x0000000a24247c20 */ /* 0x000fe20008410000 */
[----:B------:R-:W-:Y:S05]  /*8570*/  FMUL.FTZ R37, R37, UR10 ;  /* 0x0000000a25257c20 */ /* 0x000fea0008410000 */
[----:B------:R-:W2:Y:S01]  /*8580*/  MUFU.TANH R176, R20 ;  /* 0x0000001400b07308 */ /* 0x000ea20000002400 */
[----:B------:R-:W-:Y:S01]  /*8590*/  FMUL.FTZ R38, R38, UR10 ;  /* 0x0000000a26267c20 */ /* 0x000fe20008410000 */
[----:B------:R-:W-:Y:S01]  /*85a0*/  FMUL.FTZ R39, R39, UR10 ;  /* 0x0000000a27277c20 */ /* 0x000fe20008410000 */
[C---:B------:R-:W-:Y:S01]  /*85b0*/  HMMA.16816.F32.BF16 R48, R220.reuse, R14, R48 ;  /* 0x0000000edc30723c */ /* 0x040fe20000041830 */
[----:B------:R-:W5:Y:S02]  /*85c0*/  LDSM.16.M88.4 R12, [R0+0x2c00] ;  /* 0x002c0000000c783b */ /* 0x000f640000000200 */
[----:B----4-:R-:W-:Y:S01]  /*85d0*/  FMUL.FTZ R3, R40, UR10 ;  /* 0x0000000a28037c20 */ /* 0x010fe20008410000 */
[----:B------:R-:W-:Y:S03]  /*85e0*/  FMUL.FTZ R41, R41, UR10 ;  /* 0x0000000a29297c20 */ /* 0x000fe60008410000 */
[----:B------:R-:W4:Y:S01]  /*85f0*/  MUFU.TANH R184, R21 ;  /* 0x0000001500b87308 */ /* 0x000f220000002400 */
[----:B------:R-:W-:Y:S01]  /*8600*/  FMUL.FTZ R42, R42, UR10 ;  /* 0x0000000a2a2a7c20 */ /* 0x000fe20008410000 */
[----:B------:R-:W-:Y:S01]  /*8610*/  FMUL.FTZ R43, R43, UR10 ;  /* 0x0000000a2b2b7c20 */ /* 0x000fe20008410000 */
[----:B------:R-:W-:Y:S01]  /*8620*/  FMUL.FTZ R44, R44, UR10 ;  /* 0x0000000a2c2c7c20 */ /* 0x000fe20008410000 */
[----:B------:R-:W-:Y:S06]  /*8630*/  FMUL.FTZ R45, R45, UR10 ;  /* 0x0000000a2d2d7c20 */ /* 0x000fec0008410000 */
[----:B------:R1:W1:Y:S01]  /*8640*/  MUFU.TANH R160, R3 ;  /* 0x0000000300a07308 */ /* 0x0002620000002400 */
[----:B------:R-:W-:Y:S01]  /*8650*/  FMUL.FTZ R46, R46, UR10 ;  /* 0x0000000a2e2e7c20 */ /* 0x000fe20008410000 */
[----:B------:R-:W-:Y:S01]  /*8660*/  FMUL.FTZ R47, R47, UR10 ;  /* 0x0000000a2f2f7c20 */ /* 0x000fe20008410000 */
[----:B------:R-:W-:Y:S01]  /*8670*/  FMUL.FTZ R49, R49, UR10 ;  /* 0x0000000a31317c20 */ /* 0x000fe20008410000 */
[----:B------:R-:W-:Y:S06]  /*8680*/  FMUL.FTZ R50, R50, UR10 ;  /* 0x0000000a32327c20 */ /* 0x000fec0008410000 */
[----:B------:R-:W2:Y:S01]  /*8690*/  MUFU.TANH R215, R22 ;  /* 0x0000001600d77308 */ /* 0x000ea20000002400 */
[----:B------:R-:W-:Y:S01]  /*86a0*/  FMUL.FTZ R51, R51, UR10 ;  /* 0x0000000a33337c20 */ /* 0x000fe20008410000 */
[C---:B---3--:R-:W-:Y:S08]  /*86b0*/  HMMA.16816.F32.BF16 R52, R220.reuse, R16, R52 ;  /* 0x00000010dc34723c */ /* 0x048ff00000041834 */
[----:B------:R-:W3:Y:S01]  /*86c0*/  MUFU.TANH R164, R25 ;  /* 0x0000001900a47308 */ /* 0x000ee20000002400 */
[----:B-1----:R-:W-:Y:S01]  /*86d0*/  FMUL.FTZ R3, R48, UR10 ;  /* 0x0000000a30037c20 */ /* 0x002fe20008410000 */
[C---:B------:R-:W-:Y:S01]  /*86e0*/  HMMA.16816.F32.BF16 R56, R220.reuse, R18, R56 ;  /* 0x00000012dc38723c */ /* 0x040fe20000041838 */
[----:B------:R-:W1:Y:S07]  /*86f0*/  LDSM.16.M88.4 R16, [R0+0x3000] ;  /* 0x003000000010783b */ /* 0x000e6e0000000200 */
[----:B------:R4:W1:Y:S01]  /*8700*/  MUFU.TANH R199, R3 ;  /* 0x0000000300c77308 */ /* 0x0008620000002400 */
[C---:B-----5:R-:W-:Y:S03]  /*8710*/  HMMA.16816.F32.BF16 R60, R220.reuse, R12, R60 ;  /* 0x0000000cdc3c723c */ /* 0x060fe6000004183c */
[----:B------:R-:W-:Y:S06]  /*8720*/  FMUL.FTZ R52, R52, UR10 ;  /* 0x0000000a34347c20 */ /* 0x000fec0008410000 */
[----:B------:R-:W1:Y:S01]  /*8730*/  MUFU.TANH R189, R49 ;  /* 0x0000003100bd7308 */ /* 0x000e620000002400 */
[----:B------:R-:W-:Y:S01]  /*8740*/  FMUL.FTZ R53, R53, UR10 ;  /* 0x0000000a35357c20 */ /* 0x000fe20008410000 */
[----:B------:R-:W-:Y:S01]  /*8750*/  FMUL.FTZ R54, R54, UR10 ;  /* 0x0000000a36367c20 */ /* 0x000fe20008410000 */
[----:B------:R-:W-:Y:S01]  /*8760*/  FMUL.FTZ R55, R55, UR10 ;  /* 0x0000000a37377c20 */ /* 0x000fe20008410000 */
[C---:B------:R-:W-:Y:S01]  /*8770*/  HMMA.16816.F32.BF16 R64, R220.reuse, R14, R64 ;  /* 0x0000000edc40723c */ /* 0x040fe20000041840 */
[----:B------:R-:W5:Y:S02]  /*8780*/  LDSM.16.M88.4 R12, [R0+0x3400] ;  /* 0x00340000000c783b */ /* 0x000f640000000200 */
[----:B------:R-:W-:Y:S03]  /*8790*/  FMUL.FTZ R57, R57, UR10 ;  /* 0x0000000a39397c20 */ /* 0x000fe60008410000 */
[----:B------:R-:W1:Y:S01]  /*87a0*/  MUFU.TANH R158, R50 ;  /* 0x00000032009e7308 */ /* 0x000e620000002400 */
[----:B------:R-:W-:Y:S01]  /*87b0*/  FMUL.FTZ R58, R58, UR10 ;  /* 0x0000000a3a3a7c20 */ /* 0x000fe20008410000 */
[----:B----4-:R-:W-:Y:S01]  /*87c0*/  FMUL.FTZ R3, R56, UR10 ;  /* 0x0000000a38037c20 */ /* 0x010fe20008410000 */
[----:B------:R-:W-:Y:S01]  /*87d0*/  FMUL.FTZ R59, R59, UR10 ;  /* 0x0000000a3b3b7c20 */ /* 0x000fe20008410000 */
[----:B------:R-:W-:Y:S06]  /*87e0*/  FMUL.FTZ R63, R63, UR10 ;  /* 0x0000000a3f3f7c20 */ /* 0x000fec0008410000 */
[----:B------:R4:W2:Y:S01]  /*87f0*/  MUFU.TANH R183, R3 ;  /* 0x0000000300b77308 */ /* 0x0008a20000002400 */
[----:B------:R-:W-:Y:S01]  /*8800*/  FMUL.FTZ R27, R60, UR10 ;  /* 0x0000000a3c1b7c20 */ /* 0x000fe20008410000 */
[----:B------:R-:W-:Y:S01]  /*8810*/  FMUL.FTZ R26, R62, UR10 ;  /* 0x0000000a3e1a7c20 */ /* 0x000fe20008410000 */
[----:B------:R-:W-:Y:S01]  /*8820*/  FMUL.FTZ R25, R61, UR10 ;  /* 0x0000000a3d197c20 */ /* 0x000fe20008410000 */
[----:B------:R-:W-:Y:S06]  /*8830*/  FMUL.FTZ R65, R65, UR10 ;  /* 0x0000000a41417c20 */ /* 0x000fec0008410000 */
[----:B------:R-:W2:Y:S01]  /*8840*/  MUFU.TANH R195, R51 ;  /* 0x0000003300c37308 */ /* 0x000ea20000002400 */
[----:B------:R-:W-:Y:S01]  /*8850*/  FMUL.FTZ R67, R67, UR10 ;  /* 0x0000000a43437c20 */ /* 0x000fe20008410000 */
[----:B------:R-:W-:Y:S01]  /*8860*/  FMUL.FTZ R66, R66, UR10 ;  /* 0x0000000a42427c20 */ /* 0x000fe20008410000 */
[C---:B-1----:R-:W-:Y:S07]  /*8870*/  HMMA.16816.F32.BF16 R68, R220.reuse, R16, R68 ;  /* 0x00000010dc44723c */ /* 0x042fee0000041844 */
[----:B------:R-:W1:Y:S01]  /*8880*/  MUFU.TANH R191, R52 ;  /* 0x0000003400bf7308 */ /* 0x000e620000002400 */
[----:B----4-:R-:W-:Y:S01]  /*8890*/  FMUL.FTZ R3, R64, UR10 ;  /* 0x0000000a40037c20 */ /* 0x010fe20008410000 */
[C---:B------:R-:W-:Y:S01]  /*88a0*/  HMMA.16816.F32.BF16 R72, R220.reuse, R18, R72 ;  /* 0x00000012dc48723c */ /* 0x040fe20000041848 */
[----:B------:R-:W4:Y:S07]  /*88b0*/  LDSM.16.M88.4 R16, [R0+0x3800] ;  /* 0x003800000010783b */ /* 0x000f2e0000000200 */
[----:B------:R3:W1:Y:S01]  /*88c0*/  MUFU.TANH R179, R3 ;  /* 0x0000000300b37308 */ /* 0x0006620000002400 */
[C---:B-----5:R-:W-:Y:S09]  /*88d0*/  HMMA.16816.F32.BF16 R76, R220.reuse, R12, R76 ;  /* 0x0000000cdc4c723c */ /* 0x060ff2000004184c */
[----:B------:R-:W1:Y:S01]  /*88e0*/  MUFU.TANH R187, R53 ;  /* 0x0000003500bb7308 */ /* 0x000e620000002400 */
[----:B------:R-:W-:Y:S01]  /*88f0*/  FMUL.FTZ R68, R68, UR10 ;  /* 0x0000000a44447c20 */ /* 0x000fe20008410000 */
[----:B------:R-:W-:Y:S01]  /*8900*/  FMUL.FTZ R69, R69, UR10 ;  /* 0x0000000a45457c20 */ /* 0x000fe20008410000 */
[----:B------:R-:W-:Y:S01]  /*8910*/  FMUL.FTZ R70, R70, UR10 ;  /* 0x0000000a46467c20 */ /* 0x000fe20008410000 */
[----:B------:R-:W-:Y:S01]  /*8920*/  FMUL.FTZ R71, R71, UR10 ;  /* 0x0000000a47477c20 */ /* 0x000fe20008410000 */
[C---:B------:R-:W-:Y:S01]  /*8930*/  HMMA.16816.F32.BF16 R80, R220.reuse, R14, R80 ;  /* 0x0000000edc50723c */ /* 0x040fe20000041850 */
[----:B------:R-:W5:Y:S04]  /*8940*/  LDSM.16.M88.4 R12, [R0+0x3c00] ;  /* 0x003c0000000c783b */ /* 0x000f680000000200 */
[----:B------:R-:W1:Y:S01]  /*8950*/  MUFU.TANH R226, R54 ;  /* 0x0000003600e27308 */ /* 0x000e620000002400 */
[----:B------:R-:W-:Y:S01]  /*8960*/  FMUL.FTZ R73, R73, UR10 ;  /* 0x0000000a49497c20 */ /* 0x000fe20008410000 */
[----:B---3--:R-:W-:Y:S01]  /*8970*/  FMUL.FTZ R3, R72, UR10 ;  /* 0x0000000a48037c20 */ /* 0x008fe20008410000 */
        /* <DEDUP_REMOVED lines=11> */
[C---:B----4-:R-:W-:Y:S06]  /*8a30*/  HMMA.16816.F32.BF16 R84, R220.reuse, R16, R84 ;  /* 0x00000010dc54723c */ /* 0x050fec0000041854 */
[----:B------:R-:W4:Y:S01]  /*8a40*/  MUFU.TANH R185, R57 ;  /* 0x0000003900b97308 */ /* 0x000f220000002400 */
[----:B---3--:R-:W-:Y:S01]  /*8a50*/  FMUL.FTZ R3, R80, UR10 ;  /* 0x0000000a50037c20 */ /* 0x008fe20008410000 */
[C---:B------:R-:W-:Y:S01]  /*8a60*/  HMMA.16816.F32.BF16 R88, R220.reuse, R18, R88 ;  /* 0x00000012dc58723c */ /* 0x040fe20000041858 */
[----:B------:R-:W3:Y:S07]  /*8a70*/  LDSM.16.M88.4 R16, [R0+0x4000] ;  /* 0x004000000010783b */ /* 0x000eee0000000200 */
[----:B------:R-:W1:Y:S01]  /*8a80*/  MUFU.TANH R202, R58 ;  /* 0x0000003a00ca7308 */ /* 0x000e620000002400 */
        /* <DEDUP_REMOVED lines=8> */
[----:B------:R2:W1:Y:S01]  /*8b10*/  MUFU.TANH R198, R63 ;  /* 0x0000003f00c67308 */ /* 0x0004620000002400 */
[----:B------:R-:W-:Y:S01]  /*8b20*/  FMUL.FTZ R87, R88, UR10 ;  /* 0x0000000a58577c20 */ /* 0x000fe20008410000 */
[----:B------:R-:W-:Y:S01]  /*8b30*/  FMUL.FTZ R88, R90, UR10 ;  /* 0x0000000a5a587c20 */ /* 0x000fe20008410000 */
[----:B------:R-:W-:Y:S01]  /*8b40*/  FMUL.FTZ R89, R89, UR10 ;  /* 0x0000000a59597c20 */ /* 0x000fe20008410000 */
[----:B------:R-:W-:Y:S06]  /*8b50*/  FMUL.FTZ R90, R91, UR10 ;  /* 0x0000000a5b5a7c20 */ /* 0x000fec0008410000 */
[----:B------:R-:W1:Y:S10]  /*8b60*/  MUFU.TANH R181, R65 ;  /* 0x0000004100b57308 */ /* 0x000e740000002400 */
[----:B------:R-:W1:Y:S01]  /*8b70*/  MUFU.TANH R194, R67 ;  /* 0x0000004300c27308 */ /* 0x000e620000002400 */
[----:B------:R-:W-:Y:S01]  /*8b80*/  FMUL.FTZ R80, R98, UR10 ;  /* 0x0000000a62507c20 */ /* 0x000fe20008410000 */
[C---:B---3--:R-:W-:Y:S08]  /*8b90*/  HMMA.16816.F32.BF16 R100, R220.reuse, R16, R100 ;  /* 0x00000010dc64723c */ /* 0x048ff00000041864 */
[----:B------:R-:W3:Y:S01]  /*8ba0*/  MUFU.TANH R177, R68 ;  /* 0x0000004400b17308 */ /* 0x000ee20000002400 */
[C---:B------:R-:W-:Y:S09]  /*8bb0*/  HMMA.16816.F32.BF16 R104, R220.reuse, R18, R104 ;  /* 0x00000012dc68723c */ /* 0x040ff20000041868 */
[----:B------:R4:W1:Y:S01]  /*8bc0*/  MUFU.TANH R175, R69 ;  /* 0x0000004500af7308 */ /* 0x0008620000002400 */
[----:B------:R-:W3:Y:S01]  /*8bd0*/  LDSM.16.M88.4 R16, [R0+0x4800] ;  /* 0x004800000010783b */ /* 0x000ee20000000200 */
[C---:B-----5:R-:W-:Y:S08]  /*8be0*/  HMMA.16816.F32.BF16 R108, R220.reuse, R12, R108 ;  /* 0x0000000cdc6c723c */ /* 0x060ff0000004186c */
[----:B------:R5:W1:Y:S01]  /*8bf0*/  MUFU.TANH R186, R70 ;  /* 0x0000004600ba7308 */ /* 0x000a620000002400 */
[C---:B------:R-:W-:Y:S09]  /*8c00*/  HMMA.16816.F32.BF16 R112, R220.reuse, R14, R112 ;  /* 0x0000000edc70723c */ /* 0x040ff20000041870 */
[----:B------:R1:W1:Y:S01]  /*8c10*/  MUFU.TANH R182, R71 ;  /* 0x0000004700b67308 */ /* 0x0002620000002400 */
[----:B------:R-:W3:Y:S01]  /*8c20*/  LDSM.16.M88.4 R12, [R0+0x4c00] ;  /* 0x004c0000000c783b */ /* 0x000ee20000000200 */
[----:B------:R-:W-:Y:S04]  /*8c30*/  DEPBAR.LE SB0, 0x0 ;  /* 0x000080000000791a */ /* 0x000fe80000000000 */
[----:B------:R-:W-:Y:S04]  /*8c40*/  FMUL.FTZ R72, R106, UR10 ;  /* 0x0000000a6a487c20 */ /* 0x000fe80008410000 */
[----:B------:R3:W3:Y:S01]  /*8c50*/  MUFU.TANH R173, R73 ;  /* 0x0000004900ad7308 */ /* 0x0006e20000002400 */
[----:B------:R-:W-:Y:S01]  /*8c60*/  BAR.SYNC.DEFER_BLOCKING 0x0 ;  /* 0x0000000000007b1d */ /* 0x000fe20000010000 */
[----:B--2---:R-:W-:Y:S01]  /*8c70*/  FMUL.FTZ R63, R108, UR10 ;  /* 0x0000000a6c3f7c20 */ /* 0x004fe20008410000 */
[----:B----4-:R-:W-:Y:S01]  /*8c80*/  FMUL.FTZ R69, R109, UR10 ;  /* 0x0000000a6d457c20 */ /* 0x010fe20008410000 */
[----:B-----5:R-:W-:Y:S01]  /*8c90*/  FMUL.FTZ R70, R110, UR10 ;  /* 0x0000000a6e467c20 */ /* 0x020fe20008410000 */
[----:B------:R-:W-:Y:S05]  /*8ca0*/  FMUL.FTZ R68, R111, UR10 ;  /* 0x0000000a6f447c20 */ /* 0x000fea0008410000 */
[----:B------:R2:W4:Y:S01]  /*8cb0*/  MUFU.TANH R174, R74 ;  /* 0x0000004a00ae7308 */ /* 0x0005220000002400 */
[----:B-1----:R-:W-:Y:S01]  /*8cc0*/  FMUL.FTZ R71, R104, UR10 ;  /* 0x0000000a68477c20 */ /* 0x002fe20008410000 */
[----:B------:R-:W-:Y:S01]  /*8cd0*/  FMUL.FTZ R65, R112, UR10 ;  /* 0x0000000a70417c20 */ /* 0x000fe20008410000 */
[----:B------:R-:W-:Y:S01]  /*8ce0*/  FMUL.FTZ R67, R113, UR10 ;  /* 0x0000000a71437c20 */ /* 0x000fe20008410000 */
[----:B------:R-:W-:Y:S01]  /*8cf0*/  FMUL.FTZ R60, R114, UR10 ;  /* 0x0000000a723c7c20 */ /* 0x000fe20008410000 */
[----:B------:R-:W-:Y:S05]  /*8d00*/  FMUL.FTZ R64, R115, UR10 ;  /* 0x0000000a73407c20 */ /* 0x000fea0008410000 */
[----:B------:R1:W1:Y:S01]  /*8d10*/  MUFU.TANH R178, R75 ;  /* 0x0000004b00b27308 */ /* 0x0002620000002400 */
[C---:B---3--:R-:W-:Y:S05]  /*8d20*/  HMMA.16816.F32.BF16 R116, R220.reuse, R16, R116 ;  /* 0x00000010dc74723c */ /* 0x048fea0000041874 */
[----:B------:R-:W-:Y:S04]  /*8d30*/  FMUL.FTZ R73, R105, UR10 ;  /* 0x0000000a69497c20 */ /* 0x000fe80008410000 */
[----:B------:R3:W3:Y:S01]  /*8d40*/  MUFU.TANH R169, R76 ;  /* 0x0000004c00a97308 */ /* 0x0006e20000002400 */
[C---:B------:R-:W-:Y:S03]  /*8d50*/  HMMA.16816.F32.BF16 R120, R220.reuse, R18, R120 ;  /* 0x00000012dc78723c */ /* 0x040fe60000041878 */
[----:B--2---:R-:W-:Y:S06]  /*8d60*/  FMUL.FTZ R74, R107, UR10 ;  /* 0x0000000a6b4a7c20 */ /* 0x004fec0008410000 */
[----:B------:R2:W2:Y:S01]  /*8d70*/  MUFU.TANH R167, R77 ;  /* 0x0000004d00a77308 */ /* 0x0004a20000002400 */
[C---:B------:R-:W-:Y:S03]  /*8d80*/  HMMA.16816.F32.BF16 R124, R220.reuse, R12, R124 ;  /* 0x0000000cdc7c723c */ /* 0x040fe6000004187c */
[----:B-1----:R-:W-:Y:S01]  /*8d90*/  FMUL.FTZ R75, R101, UR10 ;  /* 0x0000000a654b7c20 */ /* 0x002fe20008410000 */
[----:B------:R-:W-:Y:S01]  /*8da0*/  FMUL.FTZ R59, R116, UR10 ;  /* 0x0000000a743b7c20 */ /* 0x000fe20008410000 */
[----:B------:R-:W-:Y:S01]  /*8db0*/  FMUL.FTZ R62, R117, UR10 ;  /* 0x0000000a753e7c20 */ /* 0x000fe20008410000 */
[----:B------:R-:W-:Y:S03]  /*8dc0*/  FMUL.FTZ R57, R118, UR10 ;  /* 0x0000000a76397c20 */ /* 0x000fe60008410000 */
[----:B------:R1:W1:Y:S01]  /*8dd0*/  MUFU.TANH R170, R78 ;  /* 0x0000004e00aa7308 */ /* 0x0002620000002400 */
[----:B------:R-:W-:Y:S03]  /*8de0*/  HMMA.16816.F32.BF16 R128, R220, R14, R128 ;  /* 0x0000000edc80723c */ /* 0x000fe60000041880 */
[----:B---3--:R-:W-:Y:S01]  /*8df0*/  FMUL.FTZ R76, R103, UR10 ;  /* 0x0000000a674c7c20 */ /* 0x008fe20008410000 */
[----:B------:R-:W-:Y:S01]  /*8e00*/  FMUL.FTZ R58, R119, UR10 ;  /* 0x0000000a773a7c20 */ /* 0x000fe20008410000 */
[----:B------:R-:W-:Y:S01]  /*8e10*/  FMUL.FTZ R56, R120, UR10 ;  /* 0x0000000a78387c20 */ /* 0x000fe20008410000 */
[----:B------:R-:W-:Y:S03]  /*8e20*/  FMUL.FTZ R53, R121, UR10 ;  /* 0x0000000a79357c20 */ /* 0x000fe60008410000 */
[----:B------:R3:W3:Y:S01]  /*8e30*/  MUFU.TANH R166, R79 ;  /* 0x0000004f00a67308 */ /* 0x0006e20000002400 */
[----:B------:R-:W-:Y:S01]  /*8e40*/  FMUL.FTZ R55, R122, UR10 ;  /* 0x0000000a7a377c20 */ /* 0x000fe20008410000 */
[----:B--2---:R-:W-:Y:S01]  /*8e50*/  FMUL.FTZ R77, R100, UR10 ;  /* 0x0000000a644d7c20 */ /* 0x004fe20008410000 */
[----:B------:R-:W-:Y:S01]  /*8e60*/  FMUL.FTZ R52, R123, UR10 ;  /* 0x0000000a7b347c20 */ /* 0x000fe20008410000 */
[----:B------:R-:W-:Y:S01]  /*8e70*/  FMUL.FTZ R51, R124, UR10 ;  /* 0x0000000a7c337c20 */ /* 0x000fe20008410000 */
[----:B------:R-:W-:Y:S01]  /*8e80*/  FMUL.FTZ R54, R125, UR10 ;  /* 0x0000000a7d367c20 */ /* 0x000fe20008410000 */
[----:B------:R-:W-:Y:S01]  /*8e90*/  FMUL.FTZ R22, R126, UR10 ;  /* 0x0000000a7e167c20 */ /* 0x000fe20008410000 */
[----:B------:R-:W-:Y:S03]  /*8ea0*/  FMUL.FTZ R21, R127, UR10 ;  /* 0x0000000a7f157c20 */ /* 0x000fe60008410000 */
[----:B------:R2:W2:Y:S01]  /*8eb0*/  MUFU.TANH R163, R3 ;  /* 0x0000000300a37308 */ /* 0x0004a20000002400 */
[----:B-1----:R-:W-:Y:S01]  /*8ec0*/  FMUL.FTZ R78, R102, UR10 ;  /* 0x0000000a664e7c20 */ /* 0x002fe20008410000 */
[----:B------:R-:W-:Y:S01]  /*8ed0*/  FMUL.FTZ R49, R128, UR10 ;  /* 0x0000000a80317c20 */ /* 0x000fe20008410000 */
[----:B------:R-:W-:Y:S01]  /*8ee0*/  FMUL.FTZ R50, R129, UR10 ;  /* 0x0000000a81327c20 */ /* 0x000fe20008410000 */
[----:B------:R-:W-:Y:S06]  /*8ef0*/  FMUL.FTZ R20, R130, UR10 ;  /* 0x0000000a82147c20 */ /* 0x000fec0008410000 */
        /* <DEDUP_REMOVED lines=86> */
[----:B-1----:R-:W1:Y:S01]  /*9460*/  LDC R7, c[0x0][0x3bc] ;  /* 0x0000ef00ff077b82 */ /* 0x002e620000000800 */
        /* <DEDUP_REMOVED lines=11> */
[----:B-1----:R-:W-:Y:S08]  /*9520*/  @!P1 BRA `(.L_x_1387) ;  /* 0x0000000000f89947 */ /* 0x002ff00003800000 */
        /* <DEDUP_REMOVED lines=34> */
[----:B------:R-:W1:Y:S08]  /*9750*/  LDC.64 R4, c[0x0][0x3b8] ;  /* 0x0000ee00ff047b82 */ /* 0x000e700000000a00 */
        /* <DEDUP_REMOVED lines=27> */
.L_x_1387:
        /* <DEDUP_REMOVED lines=28> */
.L_x_1386:
[----:B--2---:R-:W1:Y:S01]  /*9ad0*/  LDL.LU R13, [R1] ;  /* 0x00000000010d7983 */ /* 0x004e620000300800 */
[----:B------:R-:W-:Y:S02]  /*9ae0*/  FMNMX3.FTZ R5, R151, R6, R216, !PT ;  /* 0x0000000697057276 */ /* 0x000fe400078100d8 */
[----:B------:R-:W-:Y:S01]  /*9af0*/  MOV R48, R242 ;  /* 0x000000f200307202 */ /* 0x000fe20000000f00 */
[----:B------:R-:W2:Y:S01]  /*9b00*/  LDL.LU R16, [R1+0x4] ;  /* 0x0000040001107983 */ /* 0x000ea20000300800 */
[----:B------:R-:W-:Y:S02]  /*9b10*/  @P0 IADD3 R48, PT, PT, R244, -0x20, RZ ;  /* 0xffffffe0f4300810 */ /* 0x000fe40007ffe0ff */
[----:B------:R-:W-:Y:S01]  /*9b20*/  ISETP.GT.AND P0, PT, R236, R231, PT ;  /* 0x000000e7ec00720c */ /* 0x000fe20003f04270 */
[----:B------:R-:W-:Y:S01]  /*9b30*/  LDSM.16.MT88.4 R36, [R228+0x5400] ;  /* 0x00540000e424783b */ /* 0x000fe20000004200 */
[----:B------:R-:W-:Y:S07]  /*9b40*/  IADD3 R245, PT, PT, R245, -0x100, RZ ;  /* 0xffffff00f5f57810 */ /* 0x000fee0007ffe0ff */
[----:B------:R-:W-:Y:S08]  /*9b50*/  LDSM.16.MT88.4 R32, [R48] ;  /* 0x000000003020783b */ /* 0x000ff00000004200 */
[----:B------:R-:W-:Y:S08]  /*9b60*/  LDSM.16.MT88.4 R40, [R48+0x400] ;  /* 0x000400003028783b */ /* 0x000ff00000004200 */
[----:B------:R-:W-:Y:S01]  /*9b70*/  LDSM.16.MT88.4 R44, [R228+0x6000] ;  /* 0x00600000e42c783b */ /* 0x000fe20000004200 */
[----:B--2---:R-:W-:Y:S02]  /*9b80*/  FMNMX3.FTZ R5, R5, R10, R16, !PT ;  /* 0x0000000a05057276 */ /* 0x004fe40007810010 */
        /* <DEDUP_REMOVED lines=85> */
[----:B------:R-:W3:Y:S01]  /*a0e0*/  LDSM.16.MT88.4 R12, [R228+0x5000] ;  /* 0x00500000e40c783b */ /* 0x000ee20000004200 */
[--C-:B------:R-:W-:Y:S01]  /*a0f0*/  FFMA.FTZ R96, R8, UR4, -R66.reuse ;  /* 0x0000000408607c23 */ /* 0x100fe20008010842 */
[--C-:B------:R-:W-:Y:S07]  /*a100*/  FFMA.FTZ R92, R224, UR4, -R66.reuse ;  /* 0x00000004e05c7c23 */ /* 0x100fee0008010842 */
[----:B------:R-:W-:Y:S01]  /*a110*/  MUFU.EX2 R97, R97 ;  /* 0x0000006100617308 */ /* 0x000fe20000000800 */
[--C-:B------:R-:W-:Y:S01]  /*a120*/  FFMA.FTZ R94, R10, UR4, -R61.reuse ;  /* 0x000000040a5e7c23 */ /* 0x100fe2000801083d */
[--C-:B------:R-:W-:Y:S01]  /*a130*/  FFMA.FTZ R95, R216, UR4, -R61.reuse ;  /* 0x00000004d85f7c23 */ /* 0x100fe2000801083d */
[--C-:B------:R-:W-:Y:S01]  /*a140*/  FFMA.FTZ R93, R16, UR4, -R61.reuse ;  /* 0x00000004105d7c23 */ /* 0x100fe2000801083d */
[--C-:B------:R-:W-:Y:S01]  /*a150*/  FFMA.FTZ R100, R6, UR4, -R61.reuse ;  /* 0x0000000406647c23 */ /* 0x100fe2000801083d */
[--C-:B------:R-:W-:Y:S05]  /*a160*/  FFMA.FTZ R91, R152, UR4, -R66.reuse ;  /* 0x00000004985b7c23 */ /* 0x100fea0008010842 */
[----:B------:R-:W4:Y:S01]  /*a170*/  MUFU.EX2 R92, R92 ;  /* 0x0000005c005c7308 */ /* 0x000f220000000800 */
[C---:B-1----:R-:W-:Y:S01]  /*a180*/  FMUL.FTZ R6, R23.reuse, R146 ;  /* 0x0000009217067220 */ /* 0x042fe20000410000 */
[----:B------:R-:W-:Y:S01]  /*a190*/  FMUL.FTZ R7, R23, R147 ;  /* 0x0000009317077220 */ /* 0x000fe20000410000 */
[--C-:B------:R-:W-:Y:S07]  /*a1a0*/  FFMA.FTZ R101, R11, UR4, -R66.reuse ;  /* 0x000000040b657c23 */ /* 0x100fee0008010842 */
[----:B------:R-:W-:Y:S01]  /*a1b0*/  MUFU.EX2 R95, R95 ;  /* 0x0000005f005f7308 */ /* 0x000fe20000000800 */
[C---:B--2---:R-:W-:Y:S01]  /*a1c0*/  FMUL.FTZ R4, R24.reuse, R144 ;  /* 0x0000009018047220 */ /* 0x044fe20000410000 */
[C---:B------:R-:W-:Y:S01]  /*a1d0*/  FMUL.FTZ R5, R24.reuse, R145 ;  /* 0x0000009118057220 */ /* 0x040fe20000410000 */
[C---:B------:R-:W-:Y:S07]  /*a1e0*/  FMUL.FTZ R8, R24.reuse, R140 ;  /* 0x0000008c18087220 */ /* 0x040fee0000410000 */
[----:B------:R-:W-:Y:S01]  /*a1f0*/  MUFU.EX2 R94, R94 ;  /* 0x0000005e005e7308 */ /* 0x000fe20000000800 */
[----:B------:R-:W-:Y:S01]  /*a200*/  FMUL.FTZ R9, R24, R141 ;  /* 0x0000008d18097220 */ /* 0x000fe20000410000 */
[C---:B------:R-:W-:Y:S01]  /*a210*/  FMUL.FTZ R10, R23.reuse, R142 ;  /* 0x0000008e170a7220 */ /* 0x040fe20000410000 */
[----:B------:R-:W-:Y:S07]  /*a220*/  FMUL.FTZ R11, R23, R143 ;  /* 0x0000008f170b7220 */ /* 0x000fee0000410000 */
[----:B------:R-:W1:Y:S01]  /*a230*/  MUFU.EX2 R100, R100 ;  /* 0x0000006400647308 */ /* 0x000e620000000800 */
[--C-:B------:R-:W-:Y:S01]  /*a240*/  FFMA.FTZ R102, R204, UR4, -R66.reuse ;  /* 0x00000004cc667c23 */ /* 0x100fe20008010842 */
[----:B----4-:R-:W-:Y:S01]  /*a250*/  F2FP.BF16.F32.PACK_AB R28, R92, R97 ;  /* 0x000000615c1c723e */ /* 0x010fe200000010ff */
[--C-:B------:R-:W-:Y:S07]  /*a260*/  FFMA.FTZ R106, R212, UR4, -R61.reuse ;  /* 0x00000004d46a7c23 */ /* 0x100fee000801083d */
[----:B------:R-:W-:Y:S01]  /*a270*/  MUFU.EX2 R96, R96 ;  /* 0x0000006000607308 */ /* 0x000fe20000000800 */
[--C-:B------:R-:W-:Y:S01]  /*a280*/  FFMA.FTZ R103, R192, UR4, -R61.reuse ;  /* 0x00000004c0677c23 */ /* 0x100fe2000801083d */
[--C-:B------:R-:W-:Y:S01]  /*a290*/  FFMA.FTZ R105, R208, UR4, -R66.reuse ;  /* 0x00000004d0697c23 */ /* 0x100fe20008010842 */
[----:B------:R-:W-:Y:S07]  /*a2a0*/  FFMA.FTZ R98, R213, UR4, -R66 ;  /* 0x00000004d5627c23 */ /* 0x000fee0008010842 */
[----:B------:R-:W2:Y:S01]  /*a2b0*/  MUFU.EX2 R91, R91 ;  /* 0x0000005b005b7308 */ /* 0x000ea20000000800 */
[--C-:B------:R-:W-:Y:S01]  /*a2c0*/  FFMA.FTZ R99, R196, UR4, -R61.reuse ;  /* 0x00000004c4637c23 */ /* 0x100fe2000801083d */
[--C-:B------:R-:W-:Y:S01]  /*a2d0*/  FFMA.FTZ R104, R200, UR4, -R61.reuse ;  /* 0x00000004c8687c23 */ /* 0x100fe2000801083d */
[C---:B------:R-:W-:Y:S07]  /*a2e0*/  FMUL.FTZ R16, R24.reuse, R132 ;  /* 0x0000008418107220 */ /* 0x040fee0000410000 */
[----:B------:R-:W4:Y:S01]  /*a2f0*/  MUFU.EX2 R93, R93 ;  /* 0x0000005d005d7308 */ /* 0x000f220000000800 */
[----:B------:R-:W-:Y:S01]  /*a300*/  FMUL.FTZ R17, R24, R133 ;  /* 0x0000008518117220 */ /* 0x000fe20000410000 */
[----:B-1----:R-:W-:Y:S01]  /*a310*/  F2FP.BF16.F32.PACK_AB R29, R95, R100 ;  /* 0x000000645f1d723e */ /* 0x002fe200000010ff */
[C---:B------:R-:W-:Y:S07]  /*a320*/  FMUL.FTZ R18, R23.reuse, R134 ;  /* 0x0000008617127220 */ /* 0x040fee0000410000 */
[----:B------:R-:W-:Y:S01]  /*a330*/  MUFU.EX2 R101, R101 ;  /* 0x0000006500657308 */ /* 0x000fe20000000800 */
[C---:B------:R-:W-:Y:S01]  /*a340*/  FMUL.FTZ R19, R23.reuse, R135 ;  /* 0x0000008717137220 */ /* 0x040fe20000410000 */
[----:B------:R-:W-:Y:S01]  /*a350*/  LDSM.16.MT88.4 R140, [R228+0x8c00] ;  /* 0x008c0000e48c783b */ /* 0x000fe20000004200 */
[--C-:B------:R-:W-:Y:S07]  /*a360*/  FFMA.FTZ R22, R22, UR4, -R61.reuse ;  /* 0x0000000416167c23 */ /* 0x100fee000801083d */
[----:B------:R-:W1:Y:S01]  /*a370*/  MUFU.EX2 R102, R102 ;  /* 0x0000006600667308 */ /* 0x000e620000000800 */
[----:B------:R-:W-:Y:S01]  /*a380*/  FFMA.FTZ R100, R23, R246, R100 ;  /* 0x000000f617647223 */ /* 0x000fe20000010064 */
[----:B--2---:R-:W-:Y:S01]  /*a390*/  F2FP.BF16.F32.PACK_AB R30, R91, R96 ;  /* 0x000000605b1e723e */ /* 0x004fe200000010ff */
        /* <DEDUP_REMOVED lines=512> */
.L_x_1384:
        /* <DEDUP_REMOVED lines=10> */
[----:B------:R-:W-:-:S03]  /*c440*/  SHF.R.U32.HI R150, RZ, 0x2, R150 ;  /* 0x00000002ff967819 */ /* 0x000fc60000011696 */
[----:B------:R-:W2:Y:S08]  /*c450*/  LDC.64 R20, c[0x0][0x430] ;  /* 0x00010c00ff147b82 */ /* 0x000eb00000000a00 */
        /* <DEDUP_REMOVED lines=9> */
[----:B------:R-:W-:-:S03]  /*c4f0*/  LOP3.LUT R9, R148, 0xd8, RZ, 0xc0, !PT ;  /* 0x000000d894097812 */ /* 0x000fc600078ec0ff */
[----:B------:R-:W1:Y:S01]  /*c500*/  MUFU.RCP R5, R22 ;  /* 0x0000001600057308 */ /* 0x000e620000001000 */
[----:B---3--:R-:W-:Y:S01]  /*c510*/  FADD.FTZ R3, R10, R3 ;  /* 0x000000030a037221 */ /* 0x008fe20000010000 */
[----:B------:R-:W-:Y:S02]  /*c520*/  FSETP.NE.FTZ.AND P1, PT, R22, RZ, PT ;  /* 0x000000ff1600720b */ /* 0x000fe40003f35000 */
[----:B------:R-:W-:Y:S02]  /*c530*/  LOP3.LUT R9, R9, 0x18, R230, 0x78, !PT ;  /* 0x0000001809097812 */ /* 0x000fe400078e78e6 */
[----:B------:R-:W-:Y:S02]  /*c540*/  FSETP.NE.FTZ.AND P0, PT, R3, RZ, PT ;  /* 0x000000ff0300720b */ /* 0x000fe40003f15000 */
[----:B------:R-:W3:Y:S01]  /*c550*/  MUFU.RCP R4, R3 ;  /* 0x0000000300047308 */ /* 0x000ee20000001000 */
[----:B------:R-:W-:-:S04]  /*c560*/  LOP3.LUT R9, R9, 0xf24, R148, 0xf8, !PT ;  /* 0x00000f2409097812 */ /* 0x000fc800078ef894 */
[----:B------:R-:W-:Y:S02]  /*c570*/  LEA R26, R9, UR5, 0x2 ;  /* 0x00000005091a7c11 */ /* 0x000fe4000f8e10ff */
[----:B------:R-:W5:Y:S01]  /*c580*/  @P1 LDC R27, c[0x0][0x458] ;  /* 0x00011600ff1b1b82 */ /* 0x000f620000000800 */
[----:B------:R-:W4:Y:S01]  /*c590*/  @P1 MUFU.LG2 R22, R22 ;  /* 0x0000001600161308 */ /* 0x000f220000000c00 */
[----:B-1----:R-:W-:Y:S02]  /*c5a0*/  FSEL R6, R5, 1, P1 ;  /* 0x3f80000005067808 */ /* 0x002fe40000800000 */
[----:B------:R-:W-:-:S03]  /*c5b0*/  LOP3.LUT R5, R7, R8, RZ, 0xfc, !PT ;  /* 0x0000000807057212 */ /* 0x000fc600078efcff */
        /* <DEDUP_REMOVED lines=9> */
[----:B------:R-:W1:Y:S01]  /*c650*/  @P0 LDC R25, c[0x0][0x458] ;  /* 0x00011600ff190b82 */ /* 0x000e620000000800 */
[----:B---3--:R-:W-:Y:S01]  /*c660*/  FSEL R4, R4, 1, P0 ;  /* 0x3f80000004047808 */ /* 0x008fe20000000000 */
[----:B------:R-:W3:Y:S01]  /*c670*/  @P0 MUFU.LG2 R3, R3 ;  /* 0x0000000300030308 */ /* 0x000ee20000000c00 */
[----:B------:R-:W-:Y:S01]  /*c680*/  LEA R5, R5, UR5, 0x2 ;  /* 0x0000000505057c11 */ /* 0x000fe2000f8e10ff */
[----:B----4-:R-:W-:Y:S01]  /*c690*/  @P1 FMUL.FTZ R29, R22, 0.69314718246459960938 ;  /* 0x3f317218161d1820 */ /* 0x010fe20000410000 */
[----:B------:R-:W-:Y:S01]  /*c6a0*/  LOP3.LUT R238, R238, 0x80, RZ, 0xc0, !PT ;  /* 0x00000080eeee7812 */ /* 0x000fe200078ec0ff */
[C---:B------:R-:W-:Y:S01]  /*c6b0*/  FMUL.FTZ R146, R4.reuse, R146 ;  /* 0x0000009204927220 */ /* 0x040fe20000410000 */
[C---:B------:R-:W-:Y:S01]  /*c6c0*/  FMUL.FTZ R147, R4.reuse, R147 ;  /* 0x0000009304937220 */ /* 0x040fe20000410000 */
[----:B------:R-:W4:Y:S01]  /*c6d0*/  S2UR UR5, SR_CTAID.X ;  /* 0x00000000000579c3 */ /* 0x000f220000002500 */
[C---:B------:R-:W-:Y:S01]  /*c6e0*/  IADD3 R7, PT, PT, R5.reuse, -R238, RZ ;  /* 0x800000ee05077210 */ /* 0x040fe20007ffe0ff */
        /* <DEDUP_REMOVED lines=9> */
[----:B---3--:R-:W-:-:S02]  /*c780*/  @P0 FMUL.FTZ R3, R3, 0.69314718246459960938 ;  /* 0x3f31721803030820 */ /* 0x008fc40000410000 */
[----:B------:R-:W-:Y:S04]  /*c790*/  STS.64 [R5+0x400], R146 ;  /* 0x0004009205007388 */ /* 0x000fe80000000a00 */
[----:B------:R-:W-:Y:S04]  /*c7a0*/  STS.64 [R4+0x20], R140 ;  /* 0x0000208c04007388 */ /* 0x000fe80000000a00 */
[----:B------:R-:W-:Y:S04]  /*c7b0*/  STS.64 [R4+0x420], R142 ;  /* 0x0004208e04007388 */ /* 0x000fe80000000a00 */
[----:B------:R-:W-:Y:S04]  /*c7c0*/  STS.64 [R7+0x40], R136 ;  /* 0x0000408807007388 */ /* 0x000fe80000000a00 */
[----:B------:R-:W-:Y:S04]  /*c7d0*/  STS.64 [R7+0x440], R138 ;  /* 0x0004408a07007388 */ /* 0x000fe80000000a00 */
[----:B------:R-:W-:Y:S04]  /*c7e0*/  STS.64 [R24+0x60], R132 ;  /* 0x0000608418007388 */ /* 0x000fe80000000a00 */
[----:B------:R3:W-:Y:S01]  /*c7f0*/  STS.64 [R24+0x460], R134 ;  /* 0x0004608618007388 */ /* 0x0007e20000000a00 */
[----:B------:R-:W-:Y:S01]  /*c800*/  BAR.SYNC.DEFER_BLOCKING 0x0 ;  /* 0x0000000000007b1d */ /* 0x000fe20000010000 */
[----:B---3--:R-:W-:-:S05]  /*c810*/  IADD3 R24, PT, PT, -R239, RZ, RZ ;  /* 0x000000ffef187210 */ /* 0x008fca0007ffe1ff */
[----:B------:R-:W3:Y:S01]  /*c820*/  LDS.128 R16, [R26] ;  /* 0x000000001a107984 */ /* 0x000ee20000000c00 */
[----:B------:R-:W-:Y:S01]  /*c830*/  IMAD R24, R23, R24, UR6 ;  /* 0x0000000617187e24 */ /* 0x000fe2000f8e0218 */
[----:B----4-:R-:W-:Y:S02]  /*c840*/  USHF.L.U32 UR6, UR5, 0x6, URZ ;  /* 0x0000000605067899 */ /* 0x010fe400080006ff */
[----:B------:R-:W4:Y:S01]  /*c850*/  LDS.128 R12, [R26+0x800] ;  /* 0x000800001a0c7984 */ /* 0x000f220000000c00 */
[----:B------:R-:W-:Y:S01]  /*c860*/  IMAD R20, R20, R23, R24 ;  /* 0x0000001714147224 */ /* 0x000fe200078e0218 */
[----:B------:R-:W-:Y:S01]  /*c870*/  MOV R24, 0xff800000 ;  /* 0xff80000000187802 */ /* 0x000fe20000000f00 */
[----:B-1----:R-:W-:Y:S01]  /*c880*/  @P0 FFMA.FTZ R24, R0, R25, R3 ;  /* 0x0000001900180223 */ /* 0x002fe20000010003 */
[----:B------:R-:W-:Y:S01]  /*c890*/  LOP3.LUT R23, R230, 0x30, RZ, 0xc0, !PT ;  /* 0x00000030e6177812 */ /* 0x000fe200078ec0ff */
[----:B------:R-:W-:Y:S01]  /*c8a0*/  IMAD R20, R20, R21, UR6 ;  /* 0x0000000614147e24 */ /* 0x000fe2000f8e0215 */
[----:B------:R-:W1:Y:S02]  /*c8b0*/  LDS.128 R8, [R26+0x1000] ;  /* 0x001000001a087984 */ /* 0x000e640000000c00 */
[----:B------:R-:W-:Y:S01]  /*c8c0*/  LOP3.LUT R23, R23, 0x7, R150, 0xf8, !PT ;  /* 0x0000000717177812 */ /* 0x000fe200078ef896 */
[----:B--2---:R-:W-:Y:S01]  /*c8d0*/  IMAD R0, R20, UR4, RZ ;  /* 0x0000000414007c24 */ /* 0x004fe2000f8e02ff */
[----:B------:R2:W1:Y:S02]  /*c8e0*/  LDS.128 R4, [R26+0x1800] ;  /* 0x001800001a047984 */ /* 0x0004640000000c00 */
[----:B--2---:R-:W-:Y:S01]  /*c8f0*/  MOV R26, 0xff800000 ;  /* 0xff800000001a7802 */ /* 0x004fe20000000f00 */
[----:B-----5:R-:W-:Y:S01]  /*c900*/  @P1 FFMA.FTZ R26, R2, R27, R29 ;  /* 0x0000001b021a1223 */ /* 0x020fe2000001001d */
[----:B---3--:R-:W-:Y:S06]  /*c910*/  @P2 BRA `(.L_x_1390) ;  /* 0x00000000002c2947 */ /* 0x008fec0003800000 */
[----:B------:R-:W2:Y:S01]  /*c920*/  LDCU.64 UR4, c[0x0][0x428] ;  /* 0x00008500ff0477ac */ /* 0x000ea20008000a00 */
[----:B------:R-:W-:Y:S01]  /*c930*/  VIADD R2, R21, -UR6 ;  /* 0x8000000615027c36 */ /* 0x000fe20008000000 */
[----:B------:R-:W-:Y:S01]  /*c940*/  IADD3 R3, P0, PT, R20, R23, RZ ;  /* 0x0000001714037210 */ /* 0x000fe20007f1e0ff */
[----:B------:R-:W-:-:S03]  /*c950*/  VIADD R21, R23, 0x8 ;  /* 0x0000000817157836 */ /* 0x000fc60000000000 */
[-C--:B------:R-:W-:Y:S02]  /*c960*/  ISETP.GE.AND P2, PT, R23, R2.reuse, PT ;  /* 0x000000021700720c */ /* 0x080fe40003f46270 */
[----:B------:R-:W-:Y:S02]  /*c970*/  ISETP.GE.AND P1, PT, R21, R2, PT ;  /* 0x000000021500720c */ /* 0x000fe40003f26270 */
[----:B------:R-:W-:Y:S02]  /*c980*/  LEA.HI.X.SX32 R20, R20, RZ, 0x1, P0 ;  /* 0x000000ff14147211 */ /* 0x000fe400000f0eff */
[----:B--2---:R-:W-:-:S04]  /*c990*/  LEA R2, P0, R3, UR4, 0x2 ;  /* 0x0000000403027c11 */ /* 0x004fc8000f8010ff */
[----:B------:R-:W-:-:S05]  /*c9a0*/  LEA.HI.X R3, R3, UR5, R20, 0x2, P0 ;  /* 0x0000000503037c11 */ /* 0x000fca00080f1414 */
[----:B------:R2:W-:Y:S04]  /*c9b0*/  @!P2 STG.E desc[UR24][R2.64], R26 ;  /* 0x0000001a0200a986 */ /* 0x0005e8000c101918 */
[----:B------:R2:W-:Y:S02]  /*c9c0*/  @!P1 STG.E desc[UR24][R2.64+0x20], R24 ;  /* 0x0000201802009986 */ /* 0x0005e4000c101918 */
.L_x_1390:
[----:B------:R-:W-:Y:S05]  /*c9d0*/  BSYNC.RECONVERGENT B0 ;  /* 0x0000000000007941 */ /* 0x000fea0003800200 */
.L_x_1389:
[----:B------:R-:W3:Y:S01]  /*c9e0*/  LDCU.64 UR4, c[0x0][0x3f8] ;  /* 0x00007f00ff0477ac */ /* 0x000ee20008000a00 */
[----:B--2---:R-:W-:-:S04]  /*c9f0*/  LOP3.LUT R3, R148, 0xffc, RZ, 0xc0, !PT ;  /* 0x00000ffc94037812 */ /* 0x004fc800078ec0ff */
[----:B------:R-:W-:-:S04]  /*ca00*/  IADD3 R2, P0, PT, R0, R3, RZ ;  /* 0x0000000300027210 */ /* 0x000fc80007f1e0ff */
[----:B------:R-:W-:Y:S02]  /*ca10*/  LEA.HI.X.SX32 R3, R0, RZ, 0x1, P0 ;  /* 0x000000ff00037211 */ /* 0x000fe400000f0eff */
[----:B---3--:R-:W-:-:S04]  /*ca20*/  LEA R20, P0, R2, UR4, 0x2 ;  /* 0x0000000402147c11 */ /* 0x008fc8000f8010ff */
[----:B------:R-:W-:-:S05]  /*ca30*/  LEA.HI.X R21, R2, UR5, R3, 0x2, P0 ;  /* 0x0000000502157c11 */ /* 0x000fca00080f1403 */
[----:B------:R-:W-:Y:S04]  /*ca40*/  STG.E.128 desc[UR24][R20.64], R16 ;  /* 0x0000001014007986 */ /* 0x000fe8000c101d18 */
[----:B----4-:R-:W-:Y:S04]  /*ca50*/  STG.E.128 desc[UR24][R20.64+0x800], R12 ;  /* 0x0008000c14007986 */ /* 0x010fe8000c101d18 */
[----:B-1----:R-:W-:Y:S04]  /*ca60*/  STG.E.128 desc[UR24][R20.64+0x1000], R8 ;  /* 0x0010000814007986 */ /* 0x002fe8000c101d18 */
[----:B------:R-:W-:Y:S01]  /*ca70*/  STG.E.128 desc[UR24][R20.64+0x1800], R4 ;  /* 0x0018000414007986 */ /* 0x000fe2000c101d18 */
[----:B------:R-:W-:Y:S05]  /*ca80*/  EXIT ;  /* 0x000000000000794d */ /* 0x000fea0003800000 */
.L_x_1391:
        /* <DEDUP_REMOVED lines=15> */
.L_x_4885:


//--------------------- .text._ZN5flash24flash_fwd_splitkv_kernelI23Flash_fwd_kernel_traitsILi32ELi64ELi256ELi4ELb0ELb0EN7cutlass10bfloat16_tE19Flash_kernel_traitsILi32ELi64ELi256ELi4ES3_EELb1ELb0ELb0ELb0ELb1ELb0ELb0ELb0EEEvNS_16Flash_fwd_paramsE --------------------------
	.section	.text._ZN5flash24flash_fwd_splitkv_kernelI23Flash_fwd_kernel_traitsILi32ELi64ELi256ELi4ELb0ELb0EN7cutlass10bfloat16_tE19Flash_kernel_traitsILi32ELi64ELi256ELi4ES3_EELb1ELb0ELb0ELb0ELb1ELb0ELb0ELb0EEEvNS_16Flash_fwd_paramsE,"ax",@progbits
	.align	128
        .global         _ZN5flash24flash_fwd_splitkv_kernelI23Flash_fwd_kernel_traitsILi32ELi64ELi256ELi4ELb0ELb0EN7cutlass10bfloat16_tE19Flash_kernel_traitsILi32ELi64ELi256ELi4ES3_EELb1ELb0ELb0ELb0ELb1ELb0ELb0ELb0EEEvNS_16Flash_fwd_paramsE
        .type           _ZN5flash24flash_fwd_splitkv_kernelI23Flash_fwd_kernel_traitsILi32ELi64ELi256ELi4ELb0ELb0EN7cutlass10bfloat16_tE19Flash_kernel_traitsILi32ELi64ELi256ELi4ES3_EELb1ELb0ELb0ELb0ELb1ELb0ELb0ELb0EEEvNS_16Flash_fwd_paramsE,@function
        .size           _ZN5flash24flash_fwd_splitkv_kernelI23Flash_fwd_kernel_traitsILi32ELi64ELi256ELi4ELb0ELb0EN7cutlass10bfloat16_tE19Flash_kernel_traitsILi32ELi64ELi256ELi4ES3_EELb1ELb0ELb0ELb0ELb1ELb0ELb0ELb0EEEvNS_16Flash_fwd_paramsE,(.L_x_4886 - _ZN5flash24flash_fwd_splitkv_kernelI23Flash_fwd_kernel_traitsILi32ELi64ELi256ELi4ELb0ELb0EN7cutlass10bfloat16_tE19Flash_kernel_traitsILi32ELi64ELi256ELi4ES3_EELb1ELb0ELb0ELb0ELb1ELb0ELb0ELb0EEEvNS_16Flash_fwd_paramsE)
        .other          _ZN5flash24flash_fwd_splitkv_kernelI23Flash_fwd_kernel_traitsILi32ELi64ELi256ELi4ELb0ELb0EN7cutlass10bfloat16_tE19Flash_kernel_traitsILi32ELi64ELi256ELi4ES3_EELb1ELb0ELb0ELb0ELb1ELb0ELb0ELb0EEEvNS_16Flash_fwd_paramsE,@"STO_CUDA_ENTRY STV_DEFAULT"
_ZN5flash24flash_fwd_splitkv_kernelI23Flash_fwd_kernel_traitsILi32ELi64ELi256ELi4ELb0ELb0EN7cutlass10bfloat16_tE19Flash_kernel_traitsILi32ELi64ELi256ELi4ES3_EELb1ELb0ELb0ELb0ELb1ELb0ELb0ELb0EEEvNS_16Flash_fwd_paramsE:
.text._ZN5flash24flash_fwd_splitkv_kernelI23Flash_fwd_kernel_traitsILi32ELi64ELi256ELi4ELb0ELb0EN7cutlass10bfloat16_tE19Flash_kernel_traitsILi32ELi64ELi256ELi4ES3_EELb1ELb0ELb0ELb0ELb1ELb0ELb0ELb0EEEvNS_16Flash_fwd_paramsE:
        /* <DEDUP_REMOVED lines=14> */
[C---:B--2---:R-:W-:Y:S01]  /*00e0*/  IMAD.WIDE.U32 R2, R219.reuse, 0x4, R4 ;  /* 0x00000004db027825 */ /* 0x044fe200078e0004 */
[----:B---3--:R-:W-:Y:S02]  /*00f0*/  ISETP.NE.U32.AND P3, PT, RZ, UR6, PT ;  /* 0x00000006ff007c0c */ /* 0x008fe4000bf65070 */
[----:B------:R-:W-:Y:S01]  /*0100*/  ISETP.NE.AND.EX P2, PT, RZ, UR5, PT, P2 ;  /* 0x00000005ff007c0c */ /* 0x000fe2000bf45320 */
[----:B------:R-:W-:Y:S01]  /*0110*/  IMAD.SHL.U32 R9, R219, 0x4, RZ ;  /* 0x00000004db097824 */ /* 0x000fe200078e00ff */
[----:B------:R-:W-:-:S03]  /*0120*/  ISETP.NE.AND.EX P3, PT, RZ, UR7, PT, P3 ;  /* 0x00000007ff007c0c */ /* 0x000fc6000bf65330 */
[----:B------:R-:W2:Y:S04]  /*0130*/  @P0 LDG.E R218, desc[UR16][R2.64] ;  /* 0x0000001002da0981 */ /* 0x000ea8000c1e1900 */
[----:B------:R1:W2:Y:S01]  /*0140*/  @P4 LDG.E R15, desc[UR16][R2.64+0x4] ;  /* 0x00000410020f4981 */ /* 0x0002a2000c1e1900 */
[----:B------:R-:W-:Y:S01]  /*0150*/  SHF.R.U32.HI R8, RZ, 0x1e, R219 ;  /* 0x0000001eff087819 */ /* 0x000fe200000116db */
[----:B------:R-:W-:Y:S02]  /*0160*/  IMAD.MOV.U32 R0, RZ, RZ, RZ ;  /* 0x000000ffff007224 */ /* 0x000fe400078e00ff */
[C---:B------:R-:W-:Y:S01]  /*0170*/  @P2 IADD3 R4, P0, PT, R9.reuse, UR4, RZ ;  /* 0x0000000409042c10 */ /* 0x040fe2000ff1e0ff */
[----:B------:R-:W3:Y:S01]  /*0180*/  LDCU.U8 UR4, c[0x0][0x532] ;  /* 0x0000a640ff0477ac */ /* 0x000ee20008000000 */
[----:B------:R-:W4:Y:S01]  /*0190*/  S2R R29, SR_CTAID.X ;  /* 0x00000000001d7919 */ /* 0x000f220000002500 */
[----:B------:R-:W-:-:S02]  /*01a0*/  @P3 IADD3 R16, P1, PT, R9, UR6, RZ ;  /* 0x0000000609103c10 */ /* 0x000fc4000ff3e0ff */
[C---:B------:R-:W-:Y:S02]  /*01b0*/  @P2 IADD3.X R5, PT, PT, R8.reuse, UR5, RZ, P0, !PT ;  /* 0x0000000508052c10 */ /* 0x040fe400087fe4ff */
[----:B------:R-:W-:Y:S02]  /*01c0*/  IADD3 R12, P0, PT, R9, R6, RZ ;  /* 0x00000006090c7210 */ /* 0x000fe40007f1e0ff */
[C---:B------:R-:W-:Y:S01]  /*01d0*/  @P3 IADD3.X R17, PT, PT, R8.reuse, UR7, RZ, P1, !PT ;  /* 0x0000000708113c10 */ /* 0x040fe20008ffe4ff */
[----:B------:R-:W2:Y:S01]  /*01e0*/  @!P4 LDC R199, c[0x0][0x434] ;  /* 0x00010d00ffc7cb82 */ /* 0x000ea20000000800 */
[----:B------:R2:W5:Y:S01]  /*01f0*/  @P2 LDG.E R11, desc[UR16][R4.64] ;  /* 0x00000010040b2981 */ /* 0x000562000c1e1900 */
[----:B------:R-:W-:Y:S01]  /*0200*/  IMAD.X R13, R8, 0x1, R7, P0 ;  /* 0x00000001080d7824 */ /* 0x000fe200000e0607 */
[----:B------:R-:W-:Y:S02]  /*0210*/  ISETP.NE.U32.AND P0, PT, R6, RZ, PT ;  /* 0x000000ff0600720c */ /* 0x000fe40003f05070 */
[----:B------:R2:W5:Y:S02]  /*0220*/  @P3 LDG.E R0, desc[UR16][R16.64] ;  /* 0x0000001010003981 */ /* 0x000564000c1e1900 */
[----:B------:R-:W-:-:S02]  /*0230*/  ISETP.NE.AND.EX P0, PT, R7, RZ, PT, P0 ;  /* 0x000000ff0700720c */ /* 0x000fc40003f05300 */
[----:B---3--:R-:W-:Y:S02]  /*0240*/  ISETP.NE.AND P1, PT, RZ, UR4, PT ;  /* 0x00000004ff007c0c */ /* 0x008fe4000bf25270 */
[----:B------:R-:W-:Y:S01]  /*0250*/  ISETP.EQ.U32.AND P3, PT, R6, RZ, PT ;  /* 0x000000ff0600720c */ /* 0x000fe20003f62070 */
[----:B-1----:R-:W1:Y:S03]  /*0260*/  @!P2 LDC R2, c[0x0][0x43c] ;  /* 0x00010f00ff02ab82 */ /* 0x002e660000000800 */
[----:B------:R-:W-:-:S05]  /*0270*/  ISETP.EQ.OR.EX P3, PT, R7, RZ, !P1, P3 ;  /* 0x000000ff0700720c */ /* 0x000fca0004f62730 */
[----:B------:R-:W3:Y:S08]  /*0280*/  @!P0 LDC R7, c[0x0][0x438] ;  /* 0x00010e00ff078b82 */ /* 0x000ef00000000800 */
[----:B------:R-:W1:Y:S01]  /*0290*/  @!P2 LDC.64 R4, c[0x0][0x488] ;  /* 0x00012200ff04ab82 */ /* 0x000e620000000a00 */
[----:B------:R-:W-:Y:S02]  /*02a0*/  IMAD.MOV.U32 R3, RZ, RZ, -0x1 ;  /* 0xffffffffff037424 */ /* 0x000fe400078e00ff */
[----:B----4-:R-:W-:-:S04]  /*02b0*/  IMAD.SHL.U32 R220, R29, 0x40, RZ ;  /* 0x000000401ddc7824 */ /* 0x010fc800078e00ff */
[----:B------:R4:W5:Y:S01]  /*02c0*/  @!P3 LDG.E R3, desc[UR16][R12.64] ;  /* 0x000000100c03b981 */ /* 0x000962000c1e1900 */
[----:B--2---:R-:W-:-:S05]  /*02d0*/  @P4 IMAD.IADD R199, R15, 0x1, -R218 ;  /* 0x000000010fc74824 */ /* 0x004fca00078e0ada */
[----:B------:R-:W-:Y:S01]  /*02e0*/  ISETP.GT.AND P3, PT, R199, R220, PT ;  /* 0x000000dcc700720c */ /* 0x000fe20003f64270 */
[----:B-1-34-:R-:W-:-:S12]  /*02f0*/  @!P0 BRA `(.L_x_1392) ;  /* 0x00000000000c8947 */ /* 0x01afd80003800000 */
[----:B------:R-:W2:Y:S02]  /*0300*/  @P1 LDG.E R6, desc[UR16][R12.64+0x4] ;  /* 0x000004100c061981 */ /* 0x000ea4000c1e1900 */
[----:B--2--5:R-:W-:-:S06]  /*0310*/  @P1 IADD3 R7, PT, PT, R6, -R3, RZ ;  /* 0x8000000306071210 */ /* 0x024fcc0007ffe0ff */
[----:B------:R1:W5:Y:S02]  /*0320*/  @!P1 LDG.E R7, desc[UR16][R12.64] ;  /* 0x000000100c079981 */ /* 0x000364000c1e1900 */
.L_x_1392:
[----:B------:R-:W-:Y:S01]  /*0330*/  @!P2 ISETP.NE.U32.AND P0, PT, R4, RZ, PT ;  /* 0x000000ff0400a20c */ /* 0x000fe20003f05070 */
[----:B------:R-:W-:-:S12]  /*0340*/  @!P3 EXIT ;  /* 0x000000000000b94d */ /* 0x000fd80003800000 */
[----:B------:R-:W2:Y:S01]  /*0350*/  LDCU UR5, c[0x0][0x438] ;  /* 0x00008700ff0577ac */ /* 0x000ea20008000800 */
[----:B------:R-:W-:Y:S01]  /*0360*/  @!P2 ISETP.NE.AND.EX P0, PT, R5, RZ, PT, P0 ;  /* 0x000000ff0500a20c */ /* 0x000fe20003f05300 */
[----:B-----5:R-:W-:Y:S01]  /*0370*/  @P2 IMAD.IADD R196, R11, 0x1, -R0 ;  /* 0x000000010bc42824 */ /* 0x020fe200078e0a00 */
[----:B------:R-:W3:Y:S01]  /*0380*/  S2R R10, SR_CTAID.Z ;  /* 0x00000000000a7919 */ /* 0x000ee20000002700 */
[----:B------:R-:W4:Y:S01]  /*0390*/  LDCU UR14, c[0x0][0x508] ;  /* 0x0000a100ff0e77ac */ /* 0x000f220008000800 */
[----:B------:R-:W-:-:S04]  /*03a0*/  @!P2 SEL R2, R2, RZ, P0 ;  /* 0x000000ff0202a207 */ /* 0x000fc80000000000 */
[----:B------:R-:W-:Y:S01]  /*03b0*/  @!P2 IADD3 R196, PT, PT, R2, R7, -R0 ;  /* 0x0000000702c4a210 */ /* 0x000fe20007ffe800 */
[----:B------:R-:W-:-:S04]  /*03c0*/  VIADD R2, R29, 0x1 ;  /* 0x000000011d027836 */ /* 0x000fc80000000000 */
[----:B------:R-:W-:Y:S02]  /*03d0*/  VIADD R7, R196, 0xff ;  /* 0x000000ffc4077836 */ /* 0x000fe40000000000 */
[----:B------:R-:W-:Y:S01]  /*03e0*/  IMAD R2, R2, 0x40, -R199 ;  /* 0x0000004002027824 */ /* 0x000fe200078e0ac7 */
[----:B--2---:R-:W-:Y:S02]  /*03f0*/  UIADD3 UR5, UPT, UPT, UR5, 0xff, URZ ;  /* 0x000000ff05057890 */ /* 0x004fe4000fffe0ff */
[----:B------:R-:W-:Y:S02]  /*0400*/  SHF.R.S32.HI R6, RZ, 0x1f, R7 ;  /* 0x0000001fff067819 */ /* 0x000fe40000011407 */
[----:B----4-:R-:W-:Y:S01]  /*0410*/  IADD3 R5, PT, PT, R7, UR14, R2 ;  /* 0x0000000e07057c10 */ /* 0x010fe2000fffe002 */
[----:B------:R-:W-:Y:S01]  /*0420*/  USHF.R.S32.HI UR4, URZ, 0x1f, UR5 ;  /* 0x0000001fff047899 */ /* 0x000fe20008011405 */
[----:B------:R-:W-:Y:S01]  /*0430*/  LEA.HI R6, R6, R7, RZ, 0x8 ;  /* 0x0000000706067211 */ /* 0x000fe200078f40ff */
[----:B------:R-:W2:Y:S01]  /*0440*/  S2R R2, SR_TID.X ;  /* 0x0000000000027919 */ /* 0x000ea20000002100 */
        /* <DEDUP_REMOVED lines=8> */
[----:B---3--:R-:W-:Y:S05]  /*04d0*/  @P0 BRA `(.L_x_1393) ;  /* 0x0000000000fc0947 */ /* 0x008fea0003800000 */
[----:B------:R-:W-:Y:S01]  /*04e0*/  ISETP.NE.AND P0, PT, R218, -0x1, PT ;  /* 0xffffffffda00780c */ /* 0x000fe20003f05270 */
[----:B------:R-:W1:Y:S01]  /*04f0*/  LDC.64 R4, c[0x0][0x408] ;  /* 0x00010200ff047b82 */ /* 0x000e620000000a00 */
[----:B------:R-:W-:Y:S01]  /*0500*/  IADD3 R199, PT, PT, -R220, R199, RZ ;  /* 0x000000c7dcc77210 */ /* 0x000fe20007ffe1ff */
[----:B------:R-:W-:Y:S01]  /*0510*/  IMAD.MOV.U32 R9, RZ, RZ, RZ ;  /* 0x000000ffff097224 */ /* 0x000fe200078e00ff */
[----:B--2---:R-:W-:Y:S01]  /*0520*/  SHF.R.U32.HI R0, RZ, 0x2, R2 ;  /* 0x00000002ff007819 */ /* 0x004fe20000011602 */
[----:B------:R-:W2:Y:S01]  /*0530*/  LDCU.64 UR4, c[0x0][0x410] ;  /* 0x00008200ff0477ac */ /* 0x000ea20008000a00 */
[----:B------:R-:W-:Y:S01]  /*0540*/  SHF.L.U32 R8, R2, 0x3, RZ ;  /* 0x0000000302087819 */ /* 0x000fe200000006ff */
[----:B------:R-:W-:Y:S01]  /*0550*/  BSSY.RECONVERGENT B0, `(.L_x_1394) ;  /* 0x0000029000007945 */ /* 0x000fe20003800200 */
[----:B------:R-:W-:Y:S01]  /*0560*/  ISETP.GE.AND P2, PT, R0, R199, PT ;  /* 0x000000c70000720c */ /* 0x000fe20003f46270 */
[----:B------:R-:W3:Y:S01]  /*0570*/  LDCU UR6, c[0x0][0x3e0] ;  /* 0x00007c00ff0677ac */ /* 0x000ee20008000800 */
[----:B------:R-:W-:-:S03]  /*0580*/  LOP3.LUT R8, R8, 0x18, RZ, 0xc0, !PT ;  /* 0x0000001808087812 */ /* 0x000fc600078ec0ff */
[----:B------:R-:W4:Y:S01]  /*0590*/  @!P0 LDC.64 R6, c[0x0][0x400] ;  /* 0x00010000ff068b82 */ /* 0x000f220000000a00 */
[----:B-1----:R-:W-:-:S04]  /*05a0*/  @P0 IMAD.WIDE.U32 R12, R218, R4, RZ ;  /* 0x00000004da0c0225 */ /* 0x002fc800078e00ff */
[----:B----4-:R-:W-:-:S04]  /*05b0*/  @!P0 IMAD.WIDE.U32 R14, R219, R6, RZ ;  /* 0x00000006db0e8225 */ /* 0x010fc800078e00ff */
[C---:B------:R-:W-:Y:S01]  /*05c0*/  @!P0 IMAD R3, R219.reuse, R7, R15 ;  /* 0x00000007db038224 */ /* 0x040fe200078e020f */
[----:B------:R-:W-:Y:S01]  /*05d0*/  @!P0 MOV R6, R14 ;  /* 0x0000000e00068202 */ /* 0x000fe20000000f00 */
[----:B------:R-:W-:Y:S01]  /*05e0*/  IMAD.WIDE.U32 R14, R220, R4, R8 ;  /* 0x00000004dc0e7225 */ /* 0x000fe200078e0008 */
[----:B------:R-:W-:Y:S02]  /*05f0*/  @P0 MOV R6, R12 ;  /* 0x0000000c00060202 */ /* 0x000fe40000000f00 */
[----:B------:R-:W-:Y:S01]  /*0600*/  IADD3 R12, PT, PT, R0, 0x20, RZ ;  /* 0x00000020000c7810 */ /* 0x000fe20007ffe0ff */
[-C--:B------:R-:W-:Y:S01]  /*0610*/  @P0 IMAD R3, R218, R5.reuse, R13 ;  /* 0x00000005da030224 */ /* 0x080fe200078e020d */
[----:B------:R-:W-:Y:S01]  /*0620*/  IADD3 R14, P0, PT, R6, R14, RZ ;  /* 0x0000000e060e7210 */ /* 0x000fe20007f1e0ff */
[----:B------:R-:W-:Y:S01]  /*0630*/  IMAD R8, R220, R5, R15 ;  /* 0x00000005dc087224 */ /* 0x000fe200078e020f */
[----:B------:R-:W1:Y:S01]  /*0640*/  @!P2 LDC.64 R6, c[0x0][0x3f0] ;  /* 0x0000fc00ff06ab82 */ /* 0x000e620000000a00 */
[----:B------:R-:W-:Y:S01]  /*0650*/  ISETP.GE.AND P1, PT, R12, R199, PT ;  /* 0x000000c70c00720c */ /* 0x000fe20003f26270 */
[----:B---3--:R-:W-:-:S02]  /*0660*/  IMAD R219, R219, UR6, R10 ;  /* 0x00000006dbdb7c24 */ /* 0x008fc4000f8e020a */
[----:B------:R-:W-:Y:S02]  /*0670*/  IMAD.X R15, R3, 0x1, R8, P0 ;  /* 0x00000001030f7824 */ /* 0x000fe400000e0608 */
[C---:B--2---:R-:W-:Y:S01]  /*0680*/  IMAD.WIDE.U32 R14, R10.reuse, UR4, R14 ;  /* 0x000000040a0e7c25 */ /* 0x044fe2000f8e000e */
[----:B------:R-:W2:Y:S03]  /*0690*/  LDCU UR4, c[0x0][0x434] ;  /* 0x00008680ff0477ac */ /* 0x000ea60008000800 */
[----:B------:R-:W-:Y:S01]  /*06a0*/  IMAD R17, R10, UR5, R15 ;  /* 0x000000050a117c24 */ /* 0x000fe2000f8e020f */
[----:B------:R-:W-:-:S05]  /*06b0*/  @!P2 MOV R16, R14 ;  /* 0x0000000e0010a202 */ /* 0x000fca0000000f00 */
[----:B------:R-:W-:-:S04]  /*06c0*/  @!P2 IMAD.WIDE.U32 R18, R0, R4, R16 ;  /* 0x000000040012a225 */ /* 0x000fc800078e0010 */
[----:B------:R-:W-:Y:S01]  /*06d0*/  @!P2 IMAD R8, R0, R5, R19 ;  /* 0x000000050008a224 */ /* 0x000fe200078e0213 */
[----:B-1----:R-:W-:Y:S01]  /*06e0*/  @!P2 LEA R6, P0, R18, R6, 0x1 ;  /* 0x000000061206a211 */ /* 0x002fe200078008ff */
[----:B--2---:R-:W-:-:S03]  /*06f0*/  IMAD R219, R219, UR4, R220 ;  /* 0x00000004dbdb7c24 */ /* 0x004fc6000f8e02dc */
[----:B------:R-:W-:-:S05]  /*0700*/  @!P2 LEA.HI.X R7, R18, R7, R8, 0x1, P0 ;  /* 0x000000071207a211 */ /* 0x000fca00000f0c08 */
[----:B------:R1:W-:Y:S01]  /*0710*/  @!P2 STG.E.128 desc[UR16][R6.64], RZ ;  /* 0x000000ff0600a986 */ /* 0x0003e2000c101d10 */
[----:B------:R-:W-:Y:S05]  /*0720*/  @P1 BRA `(.L_x_1395) ;  /* 0x00000000002c1947 */ /* 0x000fea0003800000 */
[----:B------:R-:W2:Y:S01]  /*0730*/  LDCU.64 UR4, c[0x0][0x3f0] ;  /* 0x00007e00ff0477ac */ /* 0x000ea20008000a00 */
[----:B------:R-:W-:Y:S02]  /*0740*/  IADD3 R3, P0, PT, R0, 0x20, RZ ;  /* 0x0000002000037810 */ /* 0x000fe40007f1e0ff */
[----:B------:R-:W-:Y:S02]  /*0750*/  MOV R15, R17 ;  /* 0x00000011000f7202 */ /* 0x000fe40000000f00 */
[----:B-1----:R-:W-:Y:S01]  /*0760*/  IADD3.X R7, PT, PT, RZ, RZ, RZ, P0, !PT ;  /* 0x000000ffff077210 */ /* 0x002fe200007fe4ff */
[----:B------:R-:W-:-:S04]  /*0770*/  IMAD.WIDE.U32 R14, R3, R4, R14 ;  /* 0x00000004030e7225 */ /* 0x000fc800078e000e */
[----:B------:R-:W-:-:S04]  /*0780*/  IMAD R6, R7, R4, RZ ;  /* 0x0000000407067224 */ /* 0x000fc800078e02ff */
[----:B------:R-:W-:Y:S01]  /*0790*/  IMAD R3, R3, R5, R6 ;  /* 0x0000000503037224 */ /* 0x000fe200078e0206 */
[----:B--2---:R-:W-:-:S04]  /*07a0*/  LEA R4, P0, R14, UR4, 0x1 ;  /* 0x000000040e047c11 */ /* 0x004fc8000f8008ff */
[----:B------:R-:W-:-:S04]  /*07b0*/  IADD3 R3, PT, PT, R15, R3, RZ ;  /* 0x000000030f037210 */ /* 0x000fc80007ffe0ff */
[----:B------:R-:W-:-:S05]  /*07c0*/  LEA.HI.X R5, R14, UR5, R3, 0x1, P0 ;  /* 0x000000050e057c11 */ /* 0x000fca00080f0c03 */
[----:B------:R2:W-:Y:S02]  /*07d0*/  STG.E.128 desc[UR16][R4.64], RZ ;  /* 0x000000ff04007986 */ /* 0x0005e4000c101d10 */
.L_x_1395:
[----:B------:R-:W-:Y:S05]  /*07e0*/  BSYNC.RECONVERGENT B0 ;  /* 0x0000000000007941 */ /* 0x000fea0003800200 */
.L_x_1394:
[----:B------:R-:W2:Y:S01]  /*07f0*/  LDCU.64 UR4, c[0x0][0x420] ;  /* 0x00008400ff0477ac */ /* 0x000ea20008000a00 */
[----:B------:R-:W-:-:S04]  /*0800*/  LOP3.LUT P2, R2, R2, 0x3, RZ, 0xc0, !PT ;  /* 0x0000000302027812 */ /* 0x000fc8000784c0ff */
[----:B------:R-:W-:Y:S02]  /*0810*/  ISETP.GE.OR P2, PT, R0, R199, P2 ;  /* 0x000000c70000720c */ /* 0x000fe40001746670 */
[C---:B------:R-:W-:Y:S02]  /*0820*/  IADD3 R0, P0, PT, R219.reuse, R0, RZ ;  /* 0x00000000db007210 */ /* 0x040fe40007f1e0ff */
[----:B------:R-:W-:Y:S02]  /*0830*/  ISETP.NE.OR P1, PT, R2, RZ, P1 ;  /* 0x000000ff0200720c */ /* 0x000fe40000f25670 */
[----:B------:R-:W-:Y:S02]  /*0840*/  LEA.HI.X.SX32 R219, R219, RZ, 0x1, P0 ;  /* 0x000000ffdbdb7211 */ /* 0x000fe400000f0eff */
[----:B--2---:R-:W-:-:S05]  /*0850*/  LEA R4, P0, R0, UR4, 0x2 ;  /* 0x0000000400047c11 */ /* 0x004fca000f8010ff */
[----:B------:R-:W-:Y:S01]  /*0860*/  @!P2 IMAD.MOV.U32 R3, RZ, RZ, 0x7f800000 ;  /* 0x7f800000ff03a424 */ /* 0x000fe200078e00ff */
[----:B------:R-:W-:-:S05]  /*0870*/  LEA.HI.X R5, R0, UR5, R219, 0x2, P0 ;  /* 0x0000000500057c11 */ /* 0x000fca00080f14db */
[----:B------:R2:W-:Y:S01]  /*0880*/  @!P2 STG.E desc[UR16][R4.64], R3 ;  /* 0x000000030400a986 */ /* 0x0005e2000c101910 */
[----:B------:R-:W-:Y:S05]  /*0890*/  @P1 EXIT ;  /* 0x000000000000194d */ /* 0x000fea0003800000 */
[----:B--2---:R-:W-:-:S05]  /*08a0*/  MOV R3, 0x7f800000 ;  /* 0x7f80000000037802 */ /* 0x004fca0000000f00 */
[----:B------:R-:W-:Y:S01]  /*08b0*/  STG.E desc[UR16][R4.64+0x80], R3 ;  /* 0x0000800304007986 */ /* 0x000fe2000c101910 */
[----:B------:R-:W-:Y:S05]  /*08c0*/  EXIT ;  /* 0x000000000000794d */ /* 0x000fea0003800000 */
.L_x_1393:
[----:B------:R-:W3:Y:S01]  /*08d0*/  LDCU.64 UR4, c[0x0][0x4d8] ;  /* 0x00009b00ff0477ac */ /* 0x000ee20008000a00 */
[----:B------:R-:W-:Y:S01]  /*08e0*/  MOV R4, R219 ;  /* 0x000000db00047202 */ /* 0x000fe20000000f00 */
[----:B------:R-:W4:Y:S01]  /*08f0*/  LDCU.64 UR8, c[0x0][0x4e0] ;  /* 0x00009c00ff0877ac */ /* 0x000f220008000a00 */
[----:B---3--:R-:W-:-:S04]  /*0900*/  UISETP.NE.U32.AND UP0, UPT, UR4, URZ, UPT ;  /* 0x000000ff0400728c */ /* 0x008fc8000bf05070 */
[----:B------:R-:W-:Y:S02]  /*0910*/  UISETP.NE.AND.EX UP0, UPT, UR5, URZ, UPT, UP0 ;  /* 0x000000ff0500728c */ /* 0x000fe4000bf05300 */
[----:B----4-:R-:W-:-:S04]  /*0920*/  UISETP.NE.U32.AND UP1, UPT, UR8, URZ, UPT ;  /* 0x000000ff0800728c */ /* 0x010fc8000bf25070 */
[----:B------:R-:W-:-:S03]  /*0930*/  UISETP.NE.AND.EX UP1, UPT, UR9, URZ, UPT, UP1 ;  /* 0x000000ff0900728c */ /* 0x000fc6000bf25310 */
[----:B------:R-:W-:Y:S08]  /*0940*/  BRA.U !UP0, `(.L_x_1396) ;  /* 0x00000001080c7547 */ /* 0x000ff0000b800000 */
[----:B------:R-:W-:-:S04]  /*0950*/  IADD3 R4, P0, PT, R9, UR4, RZ ;  /* 0x0000000409047c10 */ /* 0x000fc8000ff1e0ff */
[----:B------:R-:W-:-:S05]  /*0960*/  IADD3.X R5, PT, PT, R8, UR5, RZ, P0, !PT ;  /* 0x0000000508057c10 */ /* 0x000fca00087fe4ff */
[----:B------:R3:W5:Y:S04]  /*0970*/  LDG.E R4, desc[UR16][R4.64] ;  /* 0x0000001004047981 */ /* 0x000768000c1e1900 */
.L_x_1396:
[----:B------:R-:W-:Y:S05]  /*0980*/  BRA.U !UP1, `(.L_x_1397) ;  /* 0x0000000509807547 */ /* 0x000fea000b800000 */
[----:B-1----:R-:W3:Y:S01]  /*0990*/  LDC R13, c[0x0][0x4f0] ;  /* 0x00013c00ff0d7b82 */ /* 0x002ee20000000800 */
[----:B------:R-:W-:Y:S01]  /*09a0*/  LEA R0, R194, 0xffffff00, 0x8 ;  /* 0xffffff00c2007811 */ /* 0x000fe200078e40ff */
[----:B------:R-:W1:Y:S03]  /*09b0*/  LDCU.64 UR4, c[0x0][0x4e8] ;  /* 0x00009d00ff0477ac */ /* 0x000e660008000a00 */
[----:B------:R-:W-:Y:S01]  /*09c0*/  IABS R3, R0 ;  /* 0x0000000000037213 */ /* 0x000fe20000000000 */
[----:B------:R-:W4:Y:S01]  /*09d0*/  LDCU.64 UR6, c[0x0][0x3a0] ;  /* 0x00007400ff0677ac */ /* 0x000f220008000a00 */
[----:B------:R-:W2:Y:S01]  /*09e0*/  LDCU.64 UR12, c[0x0][0x3b8] ;  /* 0x00007700ff0c77ac */ /* 0x000ea20008000a00 */
[----:B------:R-:W4:Y:S01]  /*09f0*/  LDCU.64 UR10, c[0x0][0x3c0] ;  /* 0x00007800ff0a77ac */ /* 0x000f220008000a00 */
[----:B---3--:R-:W-:-:S04]  /*0a00*/  IABS R5, R13 ;  /* 0x0000000d00057213 */ /* 0x008fc80000000000 */
[----:B------:R-:W3:Y:S08]  /*0a10*/  I2F.RP R8, R5 ;  /* 0x0000000500087306 */ /* 0x000ef00000209400 */
[----:B---3--:R-:W3:Y:S02]  /*0a20*/  MUFU.RCP R6, R8 ;  /* 0x0000000800067308 */ /* 0x008ee40000001000 */
[----:B---3--:R-:W-:-:S06]  /*0a30*/  IADD3 R6, PT, PT, R6, 0xffffffe, RZ ;  /* 0x0ffffffe06067810 */ /* 0x008fcc0007ffe0ff */
[----:B------:R-:W3:Y:S02]  /*0a40*/  F2I.FTZ.U32.TRUNC.NTZ R7, R6 ;  /* 0x0000000600077305 */ /* 0x000ee4000021f000 */
[----:B---3-5:R-:W-:Y:S01]  /*0a50*/  IMAD.MOV R4, RZ, RZ, -R7 ;  /* 0x000000ffff047224 */ /* 0x028fe200078e0a07 */
        /* <DEDUP_REMOVED lines=9> */
[----:B------:R-:W3:Y:S09]  /*0af0*/  LDC R3, c[0x0][0x3e8] ;  /* 0x0000fa00ff037b82 */ /* 0x000ef20000000800 */
[----:B------:R-:W-:Y:S01]  /*0b00*/  @!P2 IADD3 R4, PT, PT, R4, -R5, RZ ;  /* 0x800000050404a210 */ /* 0x000fe20007ffe0ff */
[----:B------:R-:W-:Y:S01]  /*0b10*/  @!P2 VIADD R7, R7, 0x1 ;  /* 0x000000010707a836 */ /* 0x000fe20000000000 */
[----:B------:R-:W-:-:S02]  /*0b20*/  ISETP.NE.AND P2, PT, R13, RZ, PT ;  /* 0x000000ff0d00720c */ /* 0x000fc40003f45270 */
[----:B------:R-:W-:Y:S01]  /*0b30*/  ISETP.GE.U32.AND P0, PT, R4, R5, PT ;  /* 0x000000050400720c */ /* 0x000fe20003f06070 */
[----:B-1----:R-:W-:-:S04]  /*0b40*/  IMAD.WIDE.U32 R4, R219, UR4, RZ ;  /* 0x00000004db047c25 */ /* 0x002fc8000f8e00ff */
[----:B------:R-:W-:Y:S01]  /*0b50*/  IMAD R229, R219, UR5, R5 ;  /* 0x00000005dbe57c24 */ /* 0x000fe2000f8e0205 */
[----:B------:R-:W1:Y:S07]  /*0b60*/  LDCU.64 UR4, c[0x0][0x3a8] ;  /* 0x00007500ff0477ac */ /* 0x000e6e0008000a00 */
[----:B------:R-:W-:Y:S02]  /*0b70*/  @P0 IADD3 R7, PT, PT, R7, 0x1, RZ ;  /* 0x0000000107070810 */ /* 0x000fe40007ffe0ff */
[----:B------:R-:W-:-:S03]  /*0b80*/  LEA R228, P0, R4, UR8, 0x2 ;  /* 0x0000000804e47c11 */ /* 0x000fc6000f8010ff */
[----:B------:R-:W-:Y:S01]  /*0b90*/  @!P1 IMAD.MOV R7, RZ, RZ, -R7 ;  /* 0x000000ffff079224 */ /* 0x000fe200078e0a07 */
[----:B------:R-:W-:Y:S02]  /*0ba0*/  LEA.HI.X R229, R4, UR9, R229, 0x2, P0 ;  /* 0x0000000904e57c11 */ /* 0x000fe400080f14e5 */
[----:B------:R-:W-:-:S05]  /*0bb0*/  @!P2 LOP3.LUT R7, RZ, R13, RZ, 0x33, !PT ;  /* 0x0000000dff07a212 */ /* 0x000fca00078e33ff */
[----:B------:R-:W-:-:S05]  /*0bc0*/  IMAD.WIDE R16, R7, 0x4, R228 ;  /* 0x0000000407107825 */ /* 0x000fca00078e02e4 */
[----:B------:R-:W2:Y:S01]  /*0bd0*/  LDG.E R6, desc[UR16][R16.64] ;  /* 0x0000001010067981 */ /* 0x000ea2000c1e1900 */
[----:B---3--:R-:W-:Y:S01]  /*0be0*/  IABS R4, R3 ;  /* 0x0000000300047213 */ /* 0x008fe20000000000 */
[----:B------:R-:W-:Y:S01]  /*0bf0*/  IMAD.MOV R7, RZ, RZ, -R7 ;  /* 0x000000ffff077224 */ /* 0x000fe200078e0a07 */
[----:B----4-:R-:W-:Y:S01]  /*0c00*/  MOV R192, UR10 ;  /* 0x0000000a00c07c02 */ /* 0x010fe20008000f00 */
[----:B--2---:R-:W-:Y:S01]  /*0c10*/  IMAD.U32 R148, RZ, RZ, UR12 ;  /* 0x0000000cff947e24 */ /* 0x004fe2000f8e00ff */
[----:B------:R-:W2:Y:S01]  /*0c20*/  I2F.RP R9, R4 ;  /* 0x0000000400097306 */ /* 0x000ea20000209400 */
[----:B------:R-:W-:Y:S01]  /*0c30*/  IMAD R0, R13, R7, R0 ;  /* 0x000000070d007224 */ /* 0x000fe200078e0200 */
[----:B------:R-:W-:Y:S01]  /*0c40*/  MOV R193, UR11 ;  /* 0x0000000b00c17c02 */ /* 0x000fe20008000f00 */
[----:B------:R-:W-:-:S05]  /*0c50*/  IMAD.U32 R149, RZ, RZ, UR13 ;  /* 0x0000000dff957e24 */ /* 0x000fca000f8e00ff */
[----:B--2---:R-:W2:Y:S02]  /*0c60*/  MUFU.RCP R14, R9 ;  /* 0x00000009000e7308 */ /* 0x004ea40000001000 */
[----:B--2---:R-:W-:-:S06]  /*0c70*/  IADD3 R14, PT, PT, R14, 0xffffffe, RZ ;  /* 0x0ffffffe0e0e7810 */ /* 0x004fcc0007ffe0ff */
[----:B------:R-:W2:Y:S02]  /*0c80*/  F2I.FTZ.U32.TRUNC.NTZ R15, R14 ;  /* 0x0000000e000f7305 */ /* 0x000ea4000021f000 */
[----:B--2---:R-:W-:Y:S01]  /*0c90*/  IADD3 R5, PT, PT, RZ, -R15, RZ ;  /* 0x8000000fff057210 */ /* 0x004fe20007ffe0ff */
        /* <DEDUP_REMOVED lines=42> */
[----:B------:R-:W-:Y:S01]  /*0f40*/  IMAD R0, R5, UR7, R0 ;  /* 0x0000000705007c24 */ /* 0x000fe2000f8e0200 */
[----:B------:R-:W-:Y:S01]  /*0f50*/  IADD3 R8, PT, PT, R17, R4, RZ ;  /* 0x0000000411087210 */ /* 0x000fe20007ffe0ff */
[----:B------:R-:W-:-:S05]  /*0f60*/  IMAD.WIDE.U32 R14, R5, UR6, R6 ;  /* 0x00000006050e7c25 */ /* 0x000fca000f8e0006 */
[----:B------:R-:W-:Y:S01]  /*0f70*/  IADD3 R0, PT, PT, R15, R0, RZ ;  /* 0x000000000f007210 */ /* 0x000fe20007ffe0ff */
[----:B------:R-:W-:Y:S06]  /*0f80*/  BRA `(.L_x_1398) ;  /* 0x0000000400507947 */ /* 0x000fec0003800000 */
.L_x_1397:
[----:B------:R-:W-:-:S13]  /*0f90*/  ISETP.NE.AND P0, PT, R3, -0x1, PT ;  /* 0xffffffff0300780c */ /* 0x000fda0003f05270 */
[----:B------:R-:W-:Y:S05]  /*0fa0*/  @P0 BRA `(.L_x_1399) ;  /* 0x0000000000340947 */ /* 0x000fea0003800000 */
[----:B------:R-:W4:Y:S01]  /*0fb0*/  LDC.64 R148, c[0x0][0x3b8] ;  /* 0x0000ee00ff947b82 */ /* 0x000f220000000a00 */
[----:B------:R-:W1:Y:S01]  /*0fc0*/  LDCU.64 UR4, c[0x0][0x3a0] ;  /* 0x00007400ff0477ac */ /* 0x000e620008000a00 */
[----:B---3--:R-:W-:-:S05]  /*0fd0*/  SHF.R.S32.HI R5, RZ, 0x1f, R0 ;  /* 0x0000001fff057819 */ /* 0x008fca0000011400 */
[-C--:B----4-:R-:W-:Y:S01]  /*0fe0*/  IMAD R6, R5, R148.reuse, RZ ;  /* 0x0000009405067224 */ /* 0x090fe200078e02ff */
[----:B-----5:R-:W-:Y:S01]  /*0ff0*/  SHF.R.S32.HI R5, RZ, 0x1f, R4 ;  /* 0x0000001fff057819 */ /* 0x020fe20000011404 */
[----:B------:R-:W-:-:S04]  /*1000*/  IMAD.WIDE.U32 R8, R0, R148, RZ ;  /* 0x0000009400087225 */ /* 0x000fc800078e00ff */
[----:B------:R-:W-:Y:S02]  /*1010*/  IMAD R6, R0, R149, R6 ;  /* 0x0000009500067224 */ /* 0x000fe400078e0206 */
[----:B-1----:R-:W-:-:S03]  /*1020*/  IMAD R5, R5, UR4, RZ ;  /* 0x0000000405057c24 */ /* 0x002fc6000f8e02ff */
[----:B------:R-:W-:Y:S01]  /*1030*/  IADD3 R9, PT, PT, R9, R6, RZ ;  /* 0x0000000609097210 */ /* 0x000fe20007ffe0ff */
[C---:B------:R-:W-:Y:S02]  /*1040*/  IMAD R5, R4.reuse, UR5, R5 ;  /* 0x0000000504057c24 */ /* 0x040fe4000f8e0205 */
[----:B------:R-:W-:-:S05]  /*1050*/  IMAD.WIDE.U32 R8, R4, UR4, R8 ;  /* 0x0000000404087c25 */ /* 0x000fca000f8e0008 */
[----:B------:R-:W-:Y:S01]  /*1060*/  IADD3 R9, PT, PT, R9, R5, RZ ;  /* 0x0000000509097210 */ /* 0x000fe20007ffe0ff */
[----:B------:R-:W-:Y:S05]  /*1070*/  BRA `(.L_x_1400) ;  /* 0x0000000000187947 */ /* 0x000fea0003800000 */
.L_x_1399:
[----:B------:R-:W4:Y:S01]  /*1080*/  LDC.64 R148, c[0x0][0x3b8] ;  /* 0x0000ee00ff947b82 */ /* 0x000f220000000a00 */
[----:B------:R-:W-:-:S05]  /*1090*/  IADD3 R6, PT, PT, R0, R3, RZ ;  /* 0x0000000300067210 */ /* 0x000fca0007ffe0ff */
[C---:B----4-:R-:W-:Y:S02]  /*10a0*/  IMAD R9, R6.reuse, R149, RZ ;  /* 0x0000009506097224 */ /* 0x050fe400078e02ff */
[----:B------:R-:W-:-:S05]  /*10b0*/  IMAD.WIDE.U32 R6, R6, R148, RZ ;  /* 0x0000009406067225 */ /* 0x000fca00078e00ff */
[----:B------:R-:W-:Y:S02]  /*10c0*/  IADD3 R9, PT, PT, R7, R9, RZ ;  /* 0x0000000907097210 */ /* 0x000fe40007ffe0ff */
[----:B------:R-:W-:Y:S02]  /*10d0*/  MOV R8, R6 ;  /* 0x0000000600087202 */ /* 0x000fe40000000f00 */
.L_x_1400:
[----:B------:R-:W-:Y:S05]  /*10e0*/  @P0 BRA `(.L_x_1401) ;  /* 0x0000000000340947 */ /* 0x000fea0003800000 */
[----:B------:R-:W4:Y:S01]  /*10f0*/  LDC.64 R192, c[0x0][0x3c0] ;  /* 0x0000f000ffc07b82 */ /* 0x000f220000000a00 */
[----:B------:R-:W1:Y:S01]  /*1100*/  LDCU.64 UR4, c[0x0][0x3a8] ;  /* 0x00007500ff0477ac */ /* 0x000e620008000a00 */
[----:B---3--:R-:W-:Y:S02]  /*1110*/  SHF.R.S32.HI R5, RZ, 0x1f, R0 ;  /* 0x0000001fff057819 */ /* 0x008fe40000011400 */
[----:B-----5:R-:W-:-:S05]  /*1120*/  SHF.R.S32.HI R3, RZ, 0x1f, R4 ;  /* 0x0000001fff037819 */ /* 0x020fca0000011404 */
[----:B-1----:R-:W-:-:S04]  /*1130*/  IMAD R3, R3, UR4, RZ ;  /* 0x0000000403037c24 */ /* 0x002fc8000f8e02ff */
[----:B------:R-:W-:Y:S02]  /*1140*/  IMAD R3, R4, UR5, R3 ;  /* 0x0000000504037c24 */ /* 0x000fe4000f8e0203 */
[-C--:B----4-:R-:W-:Y:S02]  /*1150*/  IMAD R5, R5, R192.reuse, RZ ;  /* 0x000000c005057224 */ /* 0x090fe400078e02ff */
[----:B------:R-:W-:-:S04]  /*1160*/  IMAD.WIDE.U32 R6, R0, R192, RZ ;  /* 0x000000c000067225 */ /* 0x000fc800078e00ff */
[----:B------:R-:W-:-:S05]  /*1170*/  IMAD R5, R0, R193, R5 ;  /* 0x000000c100057224 */ /* 0x000fca00078e0205 */
[----:B------:R-:W-:-:S03]  /*1180*/  IADD3 R7, PT, PT, R7, R5, RZ ;  /* 0x0000000507077210 */ /* 0x000fc60007ffe0ff */
[----:B------:R-:W-:-:S05]  /*1190*/  IMAD.WIDE.U32 R12, R4, UR4, R6 ;  /* 0x00000004040c7c25 */ /* 0x000fca000f8e0006 */
[----:B------:R-:W-:Y:S01]  /*11a0*/  IADD3 R11, PT, PT, R13, R3, RZ ;  /* 0x000000030d0b7210 */ /* 0x000fe20007ffe0ff */
[----:B------:R-:W-:Y:S06]  /*11b0*/  BRA `(.L_x_1402) ;  /* 0x0000000000147947 */ /* 0x000fec0003800000 */
.L_x_1401:
[----:B------:R-:W4:Y:S01]  /*11c0*/  LDC.64 R192, c[0x0][0x3c0] ;  /* 0x0000f000ffc07b82 */ /* 0x000f220000000a00 */
[----:B------:R-:W-:-:S05]  /*11d0*/  IADD3 R0, PT, PT, R0, R3, RZ ;  /* 0x0000000300007210 */ /* 0x000fca0007ffe0ff */
[C---:B----4-:R-:W-:Y:S02]  /*11e0*/  IMAD R11, R0.reuse, R193, RZ ;  /* 0x000000c1000b7224 */ /* 0x050fe400078e02ff */
[----:B-1----:R-:W-:-:S05]  /*11f0*/  IMAD.WIDE.U32 R12, R0, R192, RZ ;  /* 0x000000c0000c7225 */ /* 0x002fca00078e00ff */
[----:B------:R-:W-:-:S07]  /*1200*/  IADD3 R11, PT, PT, R13, R11, RZ ;  /* 0x0000000b0d0b7210 */ /* 0x000fce0007ffe0ff */
.L_x_1402:
[----:B------:R-:W1:Y:S01]  /*1210*/  LDC R3, c[0x0][0x3e8] ;  /* 0x0000fa00ff037b82 */ /* 0x000e620000000800 */
[----:B------:R-:W-:Y:S02]  /*1220*/  MOV R15, R11 ;  /* 0x0000000b000f7202 */ /* 0x000fe40000000f00 */
[----:B------:R-:W-:Y:S02]  /*1230*/  CS2R R228, SRZ ;  /* 0x0000000000e47805 */ /* 0x000fe4000001ff00 */
[----:B-1----:R-:W-:-:S04]  /*1240*/  IABS R0, R3 ;  /* 0x0000000300007213 */ /* 0x002fc80000000000 */
[----:B------:R-:W1:Y:S08]  /*1250*/  I2F.RP R14, R0 ;  /* 0x00000000000e7306 */ /* 0x000e700000209400 */
[----:B-1----:R-:W1:Y:S02]  /*1260*/  MUFU.RCP R6, R14 ;  /* 0x0000000e00067308 */ /* 0x002e640000001000 */
[----:B-1----:R-:W-:-:S02]  /*1270*/  IADD3 R6, PT, PT, R6, 0xffffffe, RZ ;  /* 0x0ffffffe06067810 */ /* 0x002fc40007ffe0ff */
[----:B------:R-:W-:-:S04]  /*1280*/  MOV R14, R12 ;  /* 0x0000000c000e7202 */ /* 0x000fc80000000f00 */
[----:B------:R-:W1:Y:S02]  /*1290*/  F2I.FTZ.U32.TRUNC.NTZ R7, R6 ;  /* 0x0000000600077305 */ /* 0x000e64000021f000 */
[----:B-1---5:R-:W-:Y:S01]  /*12a0*/  IMAD.MOV R4, RZ, RZ, -R7 ;  /* 0x000000ffff047224 */ /* 0x022fe200078e0a07 */
[----:B------:R-:W-:-:S03]  /*12b0*/  MOV R6, RZ ;  /* 0x000000ff00067202 */ /* 0x000fc60000000f00 */
[----:B---3--:R-:W-:Y:S01]  /*12c0*/  IMAD R5, R4, R0, RZ ;  /* 0x0000000004057224 */ /* 0x008fe200078e02ff */
[----:B------:R-:W-:-:S03]  /*12d0*/  IABS R4, R10 ;  /* 0x0000000a00047213 */ /* 0x000fc60000000000 */
[----:B------:R-:W-:Y:S02]  /*12e0*/  IMAD.HI.U32 R5, R7, R5, R6 ;  /* 0x0000000507057227 */ /* 0x000fe400078e0006 */
[----:B------:R-:W1:Y:S04]  /*12f0*/  LDC.64 R6, c[0x0][0x3d8] ;  /* 0x0000f600ff067b82 */ /* 0x000e680000000a00 */
[----:B------:R-:W-:-:S04]  /*1300*/  IMAD.HI.U32 R13, R5, R4, RZ ;  /* 0x00000004050d7227 */ /* 0x000fc800078e00ff */
[----:B------:R-:W-:-:S04]  /*1310*/  IMAD.MOV R5, RZ, RZ, -R13 ;  /* 0x000000ffff057224 */ /* 0x000fc800078e0a0d */
[----:B------:R-:W-:-:S05]  /*1320*/  IMAD R5, R0, R5, R4 ;  /* 0x0000000500057224 */ /* 0x000fca00078e0204 */
[----:B------:R-:W-:-:S13]  /*1330*/  ISETP.GT.U32.AND P0, PT, R0, R5, PT ;  /* 0x000000050000720c */ /* 0x000fda0003f04070 */
[-C--:B------:R-:W-:Y:S01]  /*1340*/  @!P0 IADD3 R5, PT, PT, R5, -R0.reuse, RZ ;  /* 0x8000000005058210 */ /* 0x080fe20007ffe0ff */
[----:B------:R-:W-:Y:S01]  /*1350*/  @!P0 VIADD R13, R13, 0x1 ;  /* 0x000000010d0d8836 */ /* 0x000fe20000000000 */
[----:B------:R-:W-:Y:S02]  /*1360*/  ISETP.NE.AND P0, PT, R3, RZ, PT ;  /* 0x000000ff0300720c */ /* 0x000fe40003f05270 */
[----:B------:R-:W-:Y:S02]  /*1370*/  ISETP.GE.U32.AND P2, PT, R5, R0, PT ;  /* 0x000000000500720c */ /* 0x000fe40003f46070 */
[----:B------:R-:W-:Y:S01]  /*1380*/  LOP3.LUT R0, R10, R3, RZ, 0x3c, !PT ;  /* 0x000000030a007212 */ /* 0x000fe200078e3cff */
[----:B------:R-:W3:Y:S03]  /*1390*/  LDC.64 R4, c[0x0][0x3d0] ;  /* 0x0000f400ff047b82 */ /* 0x000ee60000000a00 */
[----:B------:R-:W-:-:S02]  /*13a0*/  ISETP.GE.AND P1, PT, R0, RZ, PT ;  /* 0x000000ff0000720c */ /* 0x000fc40003f26270 */
[----:B------:R-:W-:-:S05]  /*13b0*/  LEA R0, R194, 0xffffff00, 0x8 ;  /* 0xffffff00c2007811 */ /* 0x000fca00078e40ff */
[----:B------:R-:W-:Y:S01]  /*13c0*/  @P2 IADD3 R13, PT, PT, R13, 0x1, RZ ;  /* 0x000000010d0d2810 */ /* 0x000fe20007ffe0ff */
[----:B------:R-:W-:-:S04]  /*13d0*/  IMAD.WIDE.U32 R14, R0, R192, R14 ;  /* 0x000000c0000e7225 */ /* 0x000fc800078e000e */
[----:B------:R-:W-:-:S04]  /*13e0*/  IMAD.WIDE.U32 R8, R0, R148, R8 ;  /* 0x0000009400087225 */ /* 0x000fc800078e0008 */
[----:B------:R-:W-:Y:S01]  /*13f0*/  @!P1 IMAD.MOV R13, RZ, RZ, -R13 ;  /* 0x000000ffff0d9224 */ /* 0x000fe200078e0a0d */
[----:B------:R-:W-:Y:S01]  /*1400*/  @!P0 LOP3.LUT R13, RZ, R3, RZ, 0x33, !PT ;  /* 0x00000003ff0d8212 */ /* 0x000fe200078e33ff */
[C---:B------:R-:W-:Y:S02]  /*1410*/  IMAD R15, R0.reuse, R193, R15 ;  /* 0x000000c1000f7224 */ /* 0x040fe400078e020f */
[----:B------:R-:W-:Y:S01]  /*1420*/  IMAD R17, R0, R149, R9 ;  /* 0x0000009500117224 */ /* 0x000fe200078e0209 */
[----:B------:R-:W-:Y:S01]  /*1430*/  SHF.R.S32.HI R3, RZ, 0x1f, R13 ;  /* 0x0000001fff037819 */ /* 0x000fe2000001140d */
[----:B------:R-:W-:Y:S02]  /*1440*/  IMAD.MOV.U32 R16, RZ, RZ, R8 ;  /* 0x000000ffff107224 */ /* 0x000fe400078e0008 */
[----:B-1----:R-:W-:-:S04]  /*1450*/  IMAD.WIDE.U32 R14, R13, R6, R14 ;  /* 0x000000060d0e7225 */ /* 0x002fc800078e000e */
[C---:B------:R-:W-:Y:S02]  /*1460*/  IMAD R0, R3.reuse, R6, RZ ;  /* 0x0000000603007224 */ /* 0x040fe400078e02ff */
[-C--:B---3--:R-:W-:Y:S02]  /*1470*/  IMAD R8, R3, R4.reuse, RZ ;  /* 0x0000000403087224 */ /* 0x088fe400078e02ff */
[C---:B------:R-:W-:Y:S02]  /*1480*/  IMAD R0, R13.reuse, R7, R0 ;  /* 0x000000070d007224 */ /* 0x040fe400078e0200 */
[----:B------:R-:W-:-:S03]  /*1490*/  IMAD.WIDE.U32 R16, R13, R4, R16 ;  /* 0x000000040d107225 */ /* 0x000fc600078e0010 */
[----:B------:R-:W-:Y:S01]  /*14a0*/  IADD3 R0, PT, PT, R15, R0, RZ ;  /* 0x000000000f007210 */ /* 0x000fe20007ffe0ff */
[----:B------:R-:W-:-:S05]  /*14b0*/  IMAD R5, R13, R5, R8 ;  /* 0x000000050d057224 */ /* 0x000fca00078e0208 */
[----:B------:R-:W-:-:S07]  /*14c0*/  IADD3 R8, PT, PT, R17, R5, RZ ;  /* 0x0000000511087210 */ /* 0x000fce0007ffe0ff */
.L_x_1398:
[----:B------:R-:W-:Y:S01]  /*14d0*/  ISETP.NE.AND P0, PT, R218, -0x1, PT ;  /* 0xffffffffda00780c */ /* 0x000fe20003f05270 */
[----:B------:R-:W-:Y:S01]  /*14e0*/  IMAD.IADD R213, R199, 0x1, -R220 ;  /* 0x00000001c7d57824 */ /* 0x000fe200078e0adc */
[----:B--2---:R-:W-:Y:S01]  /*14f0*/  SHF.R.U32.HI R222, RZ, 0x2, R2 ;  /* 0x00000002ffde7819 */ /* 0x004fe20000011602 */
[----:B------:R-:W-:Y:S01]  /*1500*/  IMAD.SHL.U32 R221, R2, 0x8, RZ ;  /* 0x0000000802dd7824 */ /* 0x000fe200078e00ff */
[----:B------:R-:W1:Y:S01]  /*1510*/  LDCU.64 UR6, c[0x0][0x388] ;  /* 0x00007100ff0677ac */ /* 0x000e620008000a00 */
[----:B------:R-:W-:Y:S01]  /*1520*/  IMAD.MOV.U32 R223, RZ, RZ, RZ ;  /* 0x000000ffffdf7224 */ /* 0x000fe200078e00ff */
[C---:B------:R-:W-:Y:S01]  /*1530*/  ISETP.GE.AND P4, PT, R222.reuse, R213, PT ;  /* 0x000000d5de00720c */ /* 0x040fe20003f86270 */
[----:B------:R-:W-:Y:S01]  /*1540*/  VIADD R12, R222, 0x20 ;  /* 0x00000020de0c7836 */ /* 0x000fe20000000000 */
[----:B------:R-:W-:Y:S01]  /*1550*/  LOP3.LUT R3, R221, 0x18, RZ, 0xc0, !PT ;  /* 0x00000018dd037812 */ /* 0x000fe200078ec0ff */
[----:B------:R-:W2:Y:S01]  /*1560*/  LDCU.64 UR4, c[0x0][0x3c8] ;  /* 0x00007900ff0477ac */ /* 0x000ea20008000a00 */
[----:B------:R-:W-:Y:S01]  /*1570*/  IMAD.WIDE.U32 R28, R29, 0x40, R222 ;  /* 0x000000401d1c7825 */ /* 0x000fe200078e00de */
[----:B------:R-:W-:-:S02]  /*1580*/  SHF.L.U32 R151, R194, 0x8, RZ ;  /* 0x00000008c2977819 */ /* 0x000fc400000006ff */
[----:B------:R-:W3:Y:S01]  /*1590*/  @P0 LDC.64 R4, c[0x0][0x3b0] ;  /* 0x0000ec00ff040b82 */ /* 0x000ee20000000a00 */
[----:B------:R-:W-:Y:S01]  /*15a0*/  ISETP.GE.AND P3, PT, R12, R213, PT ;  /* 0x000000d50c00720c */ /* 0x000fe20003f66270 */
[----:B------:R-:W-:Y:S01]  /*15b0*/  IMAD.SHL.U32 R13, R148, 0x20, RZ ;  /* 0x00000020940d7824 */ /* 0x000fe200078e00ff */
[----:B------:R-:W-:Y:S01]  /*15c0*/  IADD3 R16, P1, PT, R3, R16, RZ ;  /* 0x0000001003107210 */ /* 0x000fe20007f3e0ff */
[----:B------:R-:W-:Y:S01]  /*15d0*/  VIADD R195, R151, 0xffffff00 ;  /* 0xffffff0097c37836 */ /* 0x000fe20000000000 */
[----:B------:R-:W-:Y:S02]  /*15e0*/  SHF.L.U32 R197, R2, 0x5, RZ ;  /* 0x0000000502c57819 */ /* 0x000fe400000006ff */
[----:B------:R-:W-:Y:S01]  /*15f0*/  SHF.R.U32.HI R198, RZ, 0x1, R2 ;  /* 0x00000001ffc67819 */ /* 0x000fe20000011602 */
[----:B------:R-:W4:Y:S01]  /*1600*/  @!P0 LDC.64 R6, c[0x0][0x398] ;  /* 0x0000e600ff068b82 */ /* 0x000f220000000a00 */
[----:B------:R-:W-:-:S05]  /*1610*/  IMAD.X R17, RZ, RZ, R8, P1 ;  /* 0x000000ffff117224 */ /* 0x000fca00008e0608 */
[----:B------:R-:W-:Y:S02]  /*1620*/  @!P3 IADD3 R15, P1, PT, R28, 0x20, RZ ;  /* 0x000000201c0fb810 */ /* 0x000fe40007f3e0ff */
[----:B------:R-:W5:Y:S01]  /*1630*/  @!P4 LDC.64 R8, c[0x0][0x3b0] ;  /* 0x0000ec00ff08cb82 */ /* 0x000f620000000a00 */
[----:B---3--:R-:W-:-:S04]  /*1640*/  @P0 IMAD.WIDE.U32 R18, R218, R4, RZ ;  /* 0x00000004da120225 */ /* 0x008fc800078e00ff */
[----:B----4-:R-:W-:-:S04]  /*1650*/  @!P0 IMAD.WIDE.U32 R26, R219, R6, RZ ;  /* 0x00000006db1a8225 */ /* 0x010fc800078e00ff */
[----:B------:R-:W-:Y:S02]  /*1660*/  @P0 IMAD.MOV.U32 R26, RZ, RZ, R18 ;  /* 0x000000ffff1a0224 */ /* 0x000fe400078e0012 */
[----:B------:R-:W-:Y:S02]  /*1670*/  @!P0 IMAD R7, R219, R7, R27 ;  /* 0x00000007db078224 */ /* 0x000fe400078e021b */
[----:B------:R-:W-:Y:S01]  /*1680*/  @P0 IMAD R7, R218, R5, R19 ;  /* 0x00000005da070224 */ /* 0x000fe200078e0213 */
[----:B------:R-:W-:Y:S01]  /*1690*/  IADD3 R26, P0, PT, R3, R26, RZ ;  /* 0x0000001a031a7210 */ /* 0x000fe20007f1e0ff */
[----:B------:R-:W-:Y:S01]  /*16a0*/  IMAD.WIDE.U32 R4, R222, R148, R16 ;  /* 0x00000094de047225 */ /* 0x000fe200078e0010 */
[----:B------:R-:W-:-:S03]  /*16b0*/  SHF.L.U64.HI R16, R148, 0x5, R149 ;  /* 0x0000000594107819 */ /* 0x000fc60000010295 */
[----:B------:R-:W-:Y:S01]  /*16c0*/  IMAD.X R27, RZ, RZ, R7, P0 ;  /* 0x000000ffff1b7224 */ /* 0x000fe200000e0607 */
[----:B-1----:R-:W-:Y:S01]  /*16d0*/  LEA R214, P0, R4, UR6, 0x1 ;  /* 0x0000000604d67c11 */ /* 0x002fe2000f8008ff */
[----:B------:R-:W1:Y:S01]  /*16e0*/  @!P3 LDC.64 R6, c[0x0][0x3b0] ;  /* 0x0000ec00ff06bb82 */ /* 0x000e620000000a00 */
[----:B------:R-:W-:Y:S01]  /*16f0*/  IMAD R215, R222, R149, R5 ;  /* 0x00000095ded77224 */ /* 0x000fe200078e0205 */
[----:B------:R-:W-:Y:S01]  /*1700*/  LOP3.LUT R5, R221, 0xd8, RZ, 0xc0, !PT ;  /* 0x000000d8dd057812 */ /* 0x000fe200078ec0ff */
[----:B--2---:R-:W-:-:S03]  /*1710*/  IMAD.WIDE.U32 R26, R10, UR4, R26 ;  /* 0x000000040a1a7c25 */ /* 0x004fc6000f8e001a */
[----:B------:R-:W-:Y:S01]  /*1720*/  LEA.HI.X R215, R4, UR7, R215, 0x1, P0 ;  /* 0x0000000704d77c11 */ /* 0x000fe200080f0cd7 */
[----:B------:R-:W-:Y:S01]  /*1730*/  IMAD R27, R10, UR5, R27 ;  /* 0x000000050a1b7c24 */ /* 0x000fe2000f8e021b */
[----:B------:R-:W-:Y:S01]  /*1740*/  LOP3.LUT R18, R5, 0x18, R2, 0x78, !PT ;  /* 0x0000001805127812 */ /* 0x000fe200078e7802 */
[----:B------:R-:W2:Y:S01]  /*1750*/  @!P4 LDC.64 R10, c[0x0][0x380] ;  /* 0x0000e000ff0acb82 */ /* 0x000ea20000000a00 */
[C---:B------:R-:W-:Y:S01]  /*1760*/  LEA R22, P0, R13.reuse, R214, 0x1 ;  /* 0x000000d60d167211 */ /* 0x040fe200078008ff */
[----:B------:R-:W-:Y:S01]  /*1770*/  @!P3 IMAD.MOV.U32 R24, RZ, RZ, R26 ;  /* 0x000000ffff18b224 */ /* 0x000fe200078e001a */
[----:B------:R-:W-:Y:S01]  /*1780*/  LOP3.LUT R221, R18, 0x1f20, R221, 0xf8, !PT ;  /* 0x00001f2012dd7812 */ /* 0x000fe200078ef8dd */
[----:B------:R-:W-:Y:S01]  /*1790*/  @!P3 IMAD.MOV.U32 R25, RZ, RZ, R27 ;  /* 0x000000ffff19b224 */ /* 0x000fe200078e001b */
[----:B------:R-:W-:Y:S01]  /*17a0*/  LEA.HI.X R23, R13, R215, R16, 0x1, P0 ;  /* 0x000000d70d177211 */ /* 0x000fe200000f0c10 */
[----:B------:R-:W-:Y:S01]  /*17b0*/  @!P3 IMAD.X R13, RZ, RZ, R29, P1 ;  /* 0x000000ffff0db224 */ /* 0x000fe200008e061d */
[----:B------:R-:W-:Y:S01]  /*17c0*/  UMOV UR5, 0x400 ;  /* 0x0000040000057882 */ /* 0x000fe20000000000 */
[----:B------:R-:W3:Y:S01]  /*17d0*/  @!P3 LDC.64 R4, c[0x0][0x380] ;  /* 0x0000e000ff04bb82 */ /* 0x000ee20000000a00 */
[----:B------:R-:W-:Y:S01]  /*17e0*/  VIADD R16, R222, 0x40 ;  /* 0x00000040de107836 */ /* 0x000fe20000000000 */
[----:B------:R-:W4:Y:S01]  /*17f0*/  LDCU.64 UR6, c[0x0][0x390] ;  /* 0x00007200ff0677ac */ /* 0x000f220008000a00 */
[----:B-----5:R-:W-:-:S02]  /*1800*/  @!P4 IMAD R20, R29, R8, RZ ;  /* 0x000000081d14c224 */ /* 0x020fc400078e02ff */
[----:B------:R-:W-:-:S03]  /*1810*/  @!P4 IMAD.WIDE.U32 R26, R28, R8, R26 ;  /* 0x000000081c1ac225 */ /* 0x000fc600078e001a */
[----:B------:R-:W5:Y:S01]  /*1820*/  S2UR UR4, SR_CgaCtaId ;  /* 0x00000000000479c3 */ /* 0x000f620000008800 */
[-C--:B-1----:R-:W-:Y:S02]  /*1830*/  @!P3 IMAD R18, R13, R6.reuse, RZ ;  /* 0x000000060d12b224 */ /* 0x082fe400078e02ff */
[----:B------:R-:W-:Y:S02]  /*1840*/  IMAD.IADD R13, R196, 0x1, -R195 ;  /* 0x00000001c40d7824 */ /* 0x000fe400078e0ac3 */
[----:B------:R-:W-:Y:S02]  /*1850*/  @!P4 IMAD R9, R28, R9, R20 ;  /* 0x000000091c09c224 */ /* 0x000fe400078e0214 */
[C---:B------:R-:W-:Y:S01]  /*1860*/  @!P3 IMAD R7, R15.reuse, R7, R18 ;  /* 0x000000070f07b224 */ /* 0x040fe200078e0212 */
[----:B------:R-:W-:Y:S01]  /*1870*/  ISETP.GE.AND P5, PT, R16, R13, PT ;  /* 0x0000000d1000720c */ /* 0x000fe20003fa6270 */
[----:B------:R-:W-:Y:S01]  /*1880*/  @!P3 IMAD.WIDE.U32 R24, R15, R6, R24 ;  /* 0x000000060f18b225 */ /* 0x000fe200078e0018 */
[----:B--2---:R-:W-:-:S02]  /*1890*/  @!P4 LEA R10, P0, R26, R10, 0x1 ;  /* 0x0000000a1a0ac211 */ /* 0x004fc400078008ff */
[----:B------:R-:W-:Y:S01]  /*18a0*/  ISETP.GE.AND P2, PT, R12, R13, PT ;  /* 0x0000000d0c00720c */ /* 0x000fe20003f46270 */
[----:B------:R-:W-:Y:S01]  /*18b0*/  @!P4 IMAD.IADD R9, R27, 0x1, R9 ;  /* 0x000000011b09c824 */ /* 0x000fe200078e0209 */
[----:B------:R-:W-:Y:S01]  /*18c0*/  @!P3 IADD3 R6, PT, PT, R25, R7, RZ ;  /* 0x000000071906b210 */ /* 0x000fe20007ffe0ff */
[----:B------:R-:W-:Y:S01]  /*18d0*/  IMAD.WIDE.U32 R18, R148, 0x40, RZ ;  /* 0x0000004094127825 */ /* 0x000fe200078e00ff */
[----:B---3--:R-:W-:Y:S02]  /*18e0*/  @!P3 LEA R20, P1, R24, R4, 0x1 ;  /* 0x000000041814b211 */ /* 0x008fe400078208ff */
[----:B------:R-:W-:Y:S01]  /*18f0*/  @!P4 LEA.HI.X R11, R26, R11, R9, 0x1, P0 ;  /* 0x0000000b1a0bc211 */ /* 0x000fe200000f0c09 */
[----:B------:R-:W-:Y:S01]  /*1900*/  VIADD R4, R222, 0x60 ;  /* 0x00000060de047836 */ /* 0x000fe20000000000 */
[----:B------:R-:W-:Y:S01]  /*1910*/  @!P3 LEA.HI.X R21, R24, R5, R6, 0x1, P1 ;  /* 0x000000051815b211 */ /* 0x000fe200008f0c06 */
[----:B------:R-:W-:Y:S01]  /*1920*/  IMAD.SHL.U32 R5, R149, 0x40, RZ ;  /* 0x0000004095057824 */ /* 0x000fe200078e00ff */
[C---:B------:R-:W-:Y:S01]  /*1930*/  ISETP.GE.AND P0, PT, R222.reuse, R13, PT ;  /* 0x0000000dde00720c */ /* 0x040fe20003f06270 */
[----:B------:R-:W-:Y:S01]  /*1940*/  VIADD R8, R222, 0xc0 ;  /* 0x000000c0de087836 */ /* 0x000fe20000000000 */
[----:B-----5:R-:W-:Y:S01]  /*1950*/  ULEA UR4, UR4, UR5, 0x18 ;  /* 0x0000000504047291 */ /* 0x020fe2000f8ec0ff */
[----:B------:R-:W-:Y:S01]  /*1960*/  @!P5 IADD3 R28, P1, PT, R22, R18, RZ ;  /* 0x00000012161cd210 */ /* 0x000fe20007f3e0ff */
[----:B------:R-:W-:-:S02]  /*1970*/  VIADD R18, R222, 0x80 ;  /* 0x00000080de127836 */ /* 0x000fc40000000000 */
[----:B------:R-:W-:Y:S01]  /*1980*/  VIADD R6, R222, 0xe0 ;  /* 0x000000e0de067836 */ /* 0x000fe20000000000 */
[----:B------:R-:W-:Y:S02]  /*1990*/  @!P5 IADD3.X R29, PT, PT, R23, R19, R5, P1, !PT ;  /* 0x00000013171dd210 */ /* 0x000fe40000ffe405 */
[----:B------:R-:W-:Y:S02]  /*19a0*/  LEA R221, R221, UR4, 0x1 ;  /* 0x00000004dddd7c11 */ /* 0x000fe4000f8e08ff */
[-C--:B------:R-:W-:Y:S02]  /*19b0*/  ISETP.GE.AND P1, PT, R4, R13.reuse, PT ;  /* 0x0000000d0400720c */ /* 0x080fe40003f26270 */
[-C--:B------:R-:W-:Y:S01]  /*19c0*/  ISETP.GE.AND P6, PT, R18, R13.reuse, PT ;  /* 0x0000000d1200720c */ /* 0x080fe20003fc6270 */
[----:B------:R-:W-:Y:S01]  /*19d0*/  @!PT LDS RZ, [RZ] ;  /* 0x00000000fffff984 */ /* 0x000fe20000000800 */
[----:B------:R-:W-:Y:S01]  /*19e0*/  @!PT LDS RZ, [RZ] ;  /* 0x00000000fffff984 */ /* 0x000fe20000000800 */
[----:B------:R-:W-:Y:S01]  /*19f0*/  @!PT LDS RZ, [RZ] ;  /* 0x00000000fffff984 */ /* 0x000fe20000000800 */
[----:B------:R1:W-:Y:S01]  /*1a00*/  @!P4 LDGSTS.E.BYPASS.LTC128B.128 [R221], desc[UR16][R10.64] ;  /* 0x000000000addcfae */ /* 0x0003e2000b981a10 */
[----:B------:R-:W-:-:S03]  /*1a10*/  ISETP.GE.AND P4, PT, R8, R13, PT ;  /* 0x0000000d0800720c */ /* 0x000fc60003f86270 */
[----:B------:R2:W-:Y:S01]  /*1a20*/  @!P3 LDGSTS.E.BYPASS.LTC128B.128 [R221+0x800], desc[UR16][R20.64] ;  /* 0x0080000014ddbfae */ /* 0x0005e2000b981a10 */
[----:B------:R-:W-:-:S03]  /*1a30*/  ISETP.GE.AND P3, PT, R6, R13, PT ;  /* 0x0000000d0600720c */ /* 0x000fc60003f66270 */
[----:B------:R-:W-:Y:S04]  /*1a40*/  @!P0 LDGSTS.E.BYPASS.LTC128B.128 [R221+0x1000], desc[UR16][R214.64] ;  /* 0x01000000d6dd8fae */ /* 0x000fe8000b981a10 */
[----:B------:R3:W-:Y:S01]  /*1a50*/  @!P2 LDGSTS.E.BYPASS.LTC128B.128 [R221+0x1800], desc[UR16][R22.64] ;  /* 0x0180000016ddafae */ /* 0x0007e2000b981a10 */
[C---:B------:R-:W-:Y:S01]  /*1a60*/  @!P1 LEA R30, P2, R148.reuse, R22, 0x7 ;  /* 0x00000016941e9211 */ /* 0x040fe200078438ff */
[--C-:B------:R-:W-:Y:S01]  /*1a70*/  @!P6 IMAD.MOV.U32 R26, RZ, RZ, R22.reuse ;  /* 0x000000ffff1ae224 */ /* 0x100fe200078e0016 */
[-C--:B------:R-:W-:Y:S01]  /*1a80*/  @!P6 MOV R27, R23.reuse ;  /* 0x00000017001be202 */ /* 0x080fe20000000f00 */
[----:B------:R-:W-:Y:S01]  /*1a90*/  @!P5 LDGSTS.E.BYPASS.LTC128B.128 [R221+0x2000], desc[UR16][R28.64] ;  /* 0x020000001cdddfae */ /* 0x000fe2000b981a10 */
[----:B------:R-:W-:Y:S01]  /*1aa0*/  @!P1 LEA.HI.X R31, R148, R23, R149, 0x7, P2 ;  /* 0x00000017941f9211 */ /* 0x000fe200010f3c95 */
[----:B------:R-:W-:Y:S01]  /*1ab0*/  @!P4 IMAD.MOV.U32 R24, RZ, RZ, R22 ;  /* 0x000000ffff18c224 */ /* 0x000fe200078e0016 */
[----:B------:R-:W-:Y:S01]  /*1ac0*/  IADD3 R14, P2, PT, R3, R14, RZ ;  /* 0x0000000e030e7210 */ /* 0x000fe20007f5e0ff */
[----:B------:R-:W-:-:S02]  /*1ad0*/  @!P4 IMAD.MOV.U32 R25, RZ, RZ, R23 ;  /* 0x000000ffff19c224 */ /* 0x000fc400078e0017 */
[----:B------:R-:W-:Y:S01]  /*1ae0*/  @!P1 LDGSTS.E.BYPASS.LTC128B.128 [R221+0x2800], desc[UR16][R30.64] ;  /* 0x028000001edd9fae */ /* 0x000fe2000b981a10 */
[----:B------:R-:W-:Y:S02]  /*1af0*/  @!P6 IMAD R9, R149, 0xc0, RZ ;  /* 0x000000c09509e824 */ /* 0x000fe400078e02ff */
[----:B------:R-:W-:-:S04]  /*1b00*/  @!P6 IMAD.WIDE.U32 R26, R148, 0xc0, R26 ;  /* 0x000000c0941ae825 */ /* 0x000fc800078e001a */
[----:B-1----:R-:W-:Y:S02]  /*1b10*/  VIADD R10, R222, 0xa0 ;  /* 0x000000a0de0a7836 */ /* 0x002fe40000000000 */
[----:B--2---:R-:W-:Y:S02]  /*1b20*/  @!P3 IMAD.MOV.U32 R20, RZ, RZ, R22 ;  /* 0x000000ffff14b224 */ /* 0x004fe400078e0016 */
[----:B------:R-:W-:Y:S01]  /*1b30*/  @!P3 IMAD.MOV.U32 R21, RZ, RZ, R23 ;  /* 0x000000ffff15b224 */ /* 0x000fe200078e0017 */
[----:B------:R-:W-:Y:S01]  /*1b40*/  ISETP.GE.AND P5, PT, R10, R13, PT ;  /* 0x0000000d0a00720c */ /* 0x000fe20003fa6270 */
[----:B------:R-:W-:Y:S02]  /*1b50*/  @!P4 IMAD R7, R149, 0x140, RZ ;  /* 0x000001409507c824 */ /* 0x000fe400078e02ff */
[----:B------:R-:W-:-:S04]  /*1b60*/  @!P4 IMAD.WIDE.U32 R24, R148, 0x140, R24 ;  /* 0x000001409418c825 */ /* 0x000fc800078e0018 */
[----:B------:R-:W-:Y:S02]  /*1b70*/  @!P3 IMAD R5, R149, 0x180, RZ ;  /* 0x000001809505b824 */ /* 0x000fe400078e02ff */
[----:B------:R-:W-:-:S04]  /*1b80*/  @!P3 IMAD.WIDE.U32 R20, R148, 0x180, R20 ;  /* 0x000001809414b825 */ /* 0x000fc800078e0014 */
[C---:B---3--:R-:W-:Y:S01]  /*1b90*/  @!P5 LEA R22, P1, R148.reuse, R22, 0x8 ;  /* 0x000000169416d211 */ /* 0x048fe200078240ff */
[----:B------:R-:W-:Y:S02]  /*1ba0*/  @!P6 IMAD.IADD R27, R27, 0x1, R9 ;  /* 0x000000011b1be824 */ /* 0x000fe400078e0209 */
[----:B------:R-:W-:Y:S01]  /*1bb0*/  @!P4 IMAD.IADD R25, R25, 0x1, R7 ;  /* 0x000000011919c824 */ /* 0x000fe200078e0207 */
[----:B------:R-:W-:Y:S01]  /*1bc0*/  @!P5 LEA.HI.X R23, R148, R23, R149, 0x8, P1 ;  /* 0x000000179417d211 */ /* 0x000fe200008f4495 */
[----:B------:R-:W-:Y:S01]  /*1bd0*/  @!P3 IMAD.IADD R21, R21, 0x1, R5 ;  /* 0x000000011515b824 */ /* 0x000fe200078e0205 */
[----:B------:R-:W-:Y:S01]  /*1be0*/  @!P6 LDGSTS.E.BYPASS.LTC128B.128 [R221+0x3000], desc[UR16][R26.64] ;  /* 0x030000001addefae */ /* 0x000fe2000b981a10 */
[----:B------:R-:W-:Y:S01]  /*1bf0*/  IMAD.X R15, RZ, RZ, R0, P2 ;  /* 0x000000ffff0f7224 */ /* 0x000fe200010e0600 */
[----:B------:R-:W-:Y:S01]  /*1c00*/  LOP3.LUT R0, R197, 0xc0, RZ, 0xc0, !PT ;  /* 0x000000c0c5007812 */ /* 0x000fe200078ec0ff */
[----:B------:R-:W-:Y:S01]  /*1c10*/  IMAD.SHL.U32 R3, R2, 0x4, RZ ;  /* 0x0000000402037824 */ /* 0x000fe200078e00ff */
[----:B------:R-:W-:Y:S01]  /*1c20*/  @!P5 LDGSTS.E.BYPASS.LTC128B.128 [R221+0x3800], desc[UR16][R22.64] ;  /* 0x0380000016dddfae */ /* 0x000fe2000b981a10 */
[----:B------:R-:W-:Y:S01]  /*1c30*/  IMAD.WIDE.U32 R14, R222, R192, R14 ;  /* 0x000000c0de0e7225 */ /* 0x000fe200078e000e */
[----:B------:R-:W-:-:S02]  /*1c40*/  ISETP.GE.AND P1, PT, R16, R13, PT ;  /* 0x0000000d1000720c */ /* 0x000fc40003f26270 */
[----:B------:R-:W-:Y:S01]  /*1c50*/  @!P4 LDGSTS.E.BYPASS.LTC128B.128 [R221+0x4000], desc[UR16][R24.64] ;  /* 0x0400000018ddcfae */ /* 0x000fe2000b981a10 */
[----:B------:R-:W-:Y:S01]  /*1c60*/  LOP3.LUT R3, R0, 0x18, R3, 0xf8, !PT ;  /* 0x0000001800037812 */ /* 0x000fe200078ef803 */
[----:B------:R-:W-:Y:S01]  /*1c70*/  IMAD R217, R222, R193, R15 ;  /* 0x000000c1ded97224 */ /* 0x000fe200078e020f */
[-C--:B------:R-:W-:Y:S01]  /*1c80*/  ISETP.GE.AND P4, PT, R12, R13.reuse, PT ;  /* 0x0000000d0c00720c */ /* 0x080fe20003f86270 */
[----:B------:R1:W-:Y:S01]  /*1c90*/  @!P3 LDGSTS.E.BYPASS.LTC128B.128 [R221+0x4800], desc[UR16][R20.64] ;  /* 0x0480000014ddbfae */ /* 0x0003e2000b981a10 */
[----:B----4-:R-:W-:Y:S01]  /*1ca0*/  LEA R216, P2, R14, UR6, 0x1 ;  /* 0x000000060ed87c11 */ /* 0x010fe2000f8408ff */
[----:B------:R-:W-:Y:S01]  /*1cb0*/  IMAD.SHL.U32 R0, R192, 0x20, RZ ;  /* 0x00000020c0007824 */ /* 0x000fe200078e00ff */
[-C--:B------:R-:W-:Y:S01]  /*1cc0*/  ISETP.GE.AND P6, PT, R4, R13.reuse, PT ;  /* 0x0000000d0400720c */ /* 0x080fe20003fc6270 */
[----:B------:R-:W0:Y:S01]  /*1cd0*/  LDGDEPBAR ;  /* 0x00000000000079af */ /* 0x000e220000000000 */
[----:B------:R-:W-:Y:S01]  /*1ce0*/  LEA.HI.X R217, R14, UR7, R217, 0x1, P2 ;  /* 0x000000070ed97c11 */ /* 0x000fe200090f0cd9 */
[----:B------:R-:W-:Y:S01]  /*1cf0*/  IMAD.SHL.U32 R9, R2, 0x10, RZ ;  /* 0x0000001002097824 */ /* 0x000fe200078e00ff */
[----:B------:R-:W-:Y:S01]  /*1d00*/  ISETP.GE.AND P5, PT, R18, R13, PT ;  /* 0x0000000d1200720c */ /* 0x000fe20003fa6270 */
[C---:B------:R-:W-:Y:S01]  /*1d10*/  IMAD.WIDE.U32 R18, R192.reuse, 0x40, RZ ;  /* 0x00000040c0127825 */ /* 0x040fe200078e00ff */
[----:B------:R-:W-:-:S02]  /*1d20*/  SHF.L.U64.HI R5, R192, 0x5, R193 ;  /* 0x00000005c0057819 */ /* 0x000fc400000102c1 */
[C---:B------:R-:W-:Y:S02]  /*1d30*/  LEA R4, P2, R0.reuse, R216, 0x1 ;  /* 0x000000d800047211 */ /* 0x040fe400078408ff */
[----:B------:R-:W-:Y:S02]  /*1d40*/  LOP3.LUT R12, R197, 0x120, RZ, 0xc0, !PT ;  /* 0x00000120c50c7812 */ /* 0x000fe400078ec0ff */
[----:B------:R-:W-:Y:S02]  /*1d50*/  LEA.HI.X R5, R0, R217, R5, 0x1, P2 ;  /* 0x000000d900057211 */ /* 0x000fe400010f0c05 */
[-C--:B------:R-:W-:Y:S02]  /*1d60*/  ISETP.GE.AND P3, PT, R8, R13.reuse, PT ;  /* 0x0000000d0800720c */ /* 0x080fe40003f66270 */
[----:B------:R-:W-:Y:S01]  /*1d70*/  LOP3.LUT R7, R12, 0x3e00, R9, 0xf8, !PT ;  /* 0x00003e000c077812 */ /* 0x000fe200078ef809 */
[----:B------:R-:W-:Y:S01]  /*1d80*/  @!P5 IMAD R14, R193, 0xc0, RZ ;  /* 0x000000c0c10ed824 */ /* 0x000fe200078e02ff */
[----:B------:R-:W-:Y:S01]  /*1d90*/  LOP3.LUT R210, R9, 0x100, RZ, 0xc0, !PT ;  /* 0x0000010009d27812 */ /* 0x000fe200078ec0ff */
[----:B------:R-:W-:Y:S01]  /*1da0*/  IMAD.SHL.U32 R9, R193, 0x40, RZ ;  /* 0x00000040c1097824 */ /* 0x000fe200078e00ff */
[----:B------:R-:W-:Y:S01]  /*1db0*/  ISETP.GE.AND P2, PT, R6, R13, PT ;  /* 0x0000000d0600720c */ /* 0x000fe20003f46270 */
[----:B------:R-:W-:Y:S01]  /*1dc0*/  @!P5 IMAD.WIDE.U32 R16, R192, 0xc0, R4 ;  /* 0x000000c0c010d825 */ /* 0x000fe200078e0004 */
[----:B------:R-:W-:-:S02]  /*1dd0*/  LOP3.LUT R210, R210, 0x20, R197, 0xf8, !PT ;  /* 0x00000020d2d27812 */ /* 0x000fc400078ef8c5 */
[----:B------:R-:W-:Y:S01]  /*1de0*/  LOP3.LUT R11, R3, 0x8, R2, 0x78, !PT ;  /* 0x00000008030b7812 */ /* 0x000fe200078e7802 */
[----:B------:R-:W-:-:S04]  /*1df0*/  DEPBAR.LE SB0, 0x0 ;  /* 0x000080000000791a */ /* 0x000fc80000000000 */
[----:B------:R-:W-:Y:S01]  /*1e00*/  BAR.SYNC.DEFER_BLOCKING 0x0 ;  /* 0x0000000000007b1d */ /* 0x000fe20000010000 */
[----:B------:R-:W-:Y:S01]  /*1e10*/  @!P5 IMAD.IADD R15, R17, 0x1, R14 ;  /* 0x00000001110fd824 */ /* 0x000fe200078e020e */
[----:B------:R-:W-:Y:S01]  /*1e20*/  @!P5 MOV R14, R16 ;  /* 0x00000010000ed202 */ /* 0x000fe20000000f00 */
[----:B-1----:R-:W-:Y:S01]  /*1e30*/  @!P3 IMAD.MOV.U32 R20, RZ, RZ, R4 ;  /* 0x000000ffff14b224 */ /* 0x002fe200078e0004 */
[----:B------:R-:W-:Y:S01]  /*1e40*/  LOP3.LUT R0, R3, 0x8, R198, 0x78, !PT ;  /* 0x0000000803007812 */ /* 0x000fe200078e78c6 */
[----:B------:R-:W-:Y:S02]  /*1e50*/  @!P3 IMAD.MOV.U32 R21, RZ, RZ, R5 ;  /* 0x000000ffff15b224 */ /* 0x000fe400078e0005 */
[----:B------:R-:W-:Y:S02]  /*1e60*/  @!P2 IMAD R8, R193, 0x180, RZ ;  /* 0x00000180c108a824 */ /* 0x000fe400078e02ff */
[----:B------:R-:W-:-:S04]  /*1e70*/  @!P3 IMAD.WIDE.U32 R20, R192, 0x140, R20 ;  /* 0x00000140c014b825 */ /* 0x000fc800078e0014 */
[----:B------:R-:W-:Y:S02]  /*1e80*/  IMAD.IADD R210, R11, 0x1, R210 ;  /* 0x000000010bd27824 */ /* 0x000fe400078e02d2 */
[----:B------:R-:W-:Y:S02]  /*1e90*/  IMAD.IADD R212, R7, 0x1, R0 ;  /* 0x0000000107d47824 */ /* 0x000fe400078e0200 */
[----:B------:R-:W-:Y:S01]  /*1ea0*/  IMAD.MOV.U32 R3, RZ, RZ, 0x20 ;  /* 0x00000020ff037424 */ /* 0x000fe200078e00ff */
[----:B------:R-:W-:Y:S02]  /*1eb0*/  LEA R210, R210, UR4, 0x1 ;  /* 0x00000004d2d27c11 */ /* 0x000fe4000f8e08ff */
[----:B------:R-:W-:Y:S01]  /*1ec0*/  LEA R212, R212, UR4, 0x1 ;  /* 0x00000004d4d47c11 */ /* 0x000fe2000f8e08ff */
[----:B------:R-:W-:Y:S01]  /*1ed0*/  @!PT LDS RZ, [RZ] ;  /* 0x00000000fffff984 */ /* 0x000fe20000000800 */
[----:B------:R-:W-:Y:S01]  /*1ee0*/  @!PT LDS RZ, [RZ] ;  /* 0x00000000fffff984 */ /* 0x000fe20000000800 */
[----:B------:R-:W-:Y:S01]  /*1ef0*/  @!PT LDS RZ, [RZ] ;  /* 0x00000000fffff984 */ /* 0x000fe20000000800 */
[----:B------:R-:W-:Y:S04]  /*1f00*/  @!P0 LDGSTS.E.BYPASS.LTC128B.128 [R221+0x5000], desc[UR16][R216.64] ;  /* 0x05000000d8dd8fae */ /* 0x000fe8000b981a10 */
[----:B------:R-:W-:Y:S01]  /*1f10*/  @P0 STS.128 [R221+0x5000], RZ ;  /* 0x005000ffdd000388 */ /* 0x000fe20000000c00 */
[----:B------:R-:W-:Y:S01]  /*1f20*/  @!P1 IADD3 R12, P0, PT, R4, R18, RZ ;  /* 0x00000012040c9210 */ /* 0x000fe20007f1e0ff */
[----:B------:R-:W-:-:S02]  /*1f30*/  @!P2 IMAD.MOV.U32 R18, RZ, RZ, R4 ;  /* 0x000000ffff12a224 */ /* 0x000fc400078e0004 */
[----:B------:R-:W-:Y:S04]  /*1f40*/  @P4 STS.128 [R221+0x5800], RZ ;  /* 0x005800ffdd004388 */ /* 0x000fe80000000c00 */
[----:B------:R-:W-:Y:S01]  /*1f50*/  @!PT LDS RZ, [RZ] ;  /* 0x00000000fffff984 */ /* 0x000fe20000000800 */
[----:B------:R-:W-:Y:S01]  /*1f60*/  @!PT LDS RZ, [RZ] ;  /* 0x00000000fffff984 */ /* 0x000fe20000000800 */
[----:B------:R-:W-:Y:S01]  /*1f70*/  @!PT LDS RZ, [RZ] ;  /* 0x00000000fffff984 */ /* 0x000fe20000000800 */
[----:B------:R1:W-:Y:S01]  /*1f80*/  @!P4 LDGSTS.E.BYPASS.LTC128B.128 [R221+0x5800], desc[UR16][R4.64] ;  /* 0x0580000004ddcfae */ /* 0x0003e2000b981a10 */
[----:B------:R-:W-:Y:S01]  /*1f90*/  ISETP.GE.AND P4, PT, R10, R13, PT ;  /* 0x0000000d0a00720c */ /* 0x000fe20003f86270 */
[----:B------:R-:W-:Y:S01]  /*1fa0*/  @!P3 IMAD R10, R193, 0x140, RZ ;  /* 0x00000140c10ab824 */ /* 0x000fe200078e02ff */
[----:B------:R-:W-:Y:S01]  /*1fb0*/  @!P1 IADD3.X R13, PT, PT, R5, R19, R9, P0, !PT ;  /* 0x00000013050d9210 */ /* 0x000fe200007fe409 */
[----:B------:R-:W-:Y:S01]  /*1fc0*/  @P1 STS.128 [R221+0x6000], RZ ;  /* 0x006000ffdd001388 */ /* 0x000fe20000000c00 */
[----:B------:R-:W-:Y:S02]  /*1fd0*/  @!P2 IMAD.MOV.U32 R19, RZ, RZ, R5 ;  /* 0x000000ffff13a224 */ /* 0x000fe400078e0005 */
[----:B------:R-:W-:Y:S01]  /*1fe0*/  @!P3 IMAD.IADD R11, R21, 0x1, R10 ;  /* 0x00000001150bb824 */ /* 0x000fe200078e020a */
[----:B------:R-:W-:Y:S01]  /*1ff0*/  @!PT LDS RZ, [RZ] ;  /* 0x00000000fffff984 */ /* 0x000fe20000000800 */
[----:B------:R-:W-:Y:S01]  /*2000*/  @!PT LDS RZ, [RZ] ;  /* 0x00000000fffff984 */ /* 0x000fe20000000800 */
[----:B------:R-:W-:Y:S01]  /*2010*/  @!PT LDS RZ, [RZ] ;  /* 0x00000000fffff984 */ /* 0x000fe20000000800 */
[----:B------:R-:W-:Y:S01]  /*2020*/  @!P1 LDGSTS.E.BYPASS.LTC128B.128 [R221+0x6000], desc[UR16][R12.64] ;  /* 0x060000000cdd9fae */ /* 0x000fe2000b981a10 */
[C---:B------:R-:W-:Y:S01]  /*2030*/  @!P6 LEA R16, P1, R192.reuse, R4, 0x7 ;  /* 0x00000004c010e211 */ /* 0x040fe200078238ff */
[C---:B------:R-:W-:Y:S01]  /*2040*/  @!P2 IMAD.WIDE.U32 R18, R192.reuse, 0x180, R18 ;  /* 0x00000180c012a825 */ /* 0x040fe200078e0012 */
[----:B------:R-:W-:Y:S01]  /*2050*/  @!P3 MOV R10, R20 ;  /* 0x00000014000ab202 */ /* 0x000fe20000000f00 */
[----:B------:R-:W-:Y:S01]  /*2060*/  @P6 STS.128 [R221+0x6800], RZ ;  /* 0x006800ffdd006388 */ /* 0x000fe20000000c00 */
[C---:B------:R-:W-:Y:S01]  /*2070*/  @!P6 LEA.HI.X R17, R192.reuse, R5, R193, 0x7, P1 ;  /* 0x00000005c011e211 */ /* 0x040fe200008f3cc1 */
[----:B------:R-:W-:Y:S01]  /*2080*/  @!P2 IMAD.IADD R9, R19, 0x1, R8 ;  /* 0x000000011309a824 */ /* 0x000fe200078e0208 */
[----:B------:R-:W-:Y:S01]  /*2090*/  @!P4 LEA R24, P0, R192, R4, 0x8 ;  /* 0x00000004c018c211 */ /* 0x000fe200078040ff */
[----:B------:R-:W-:-:S02]  /*20a0*/  @!P2 IMAD.MOV.U32 R8, RZ, RZ, R18 ;  /* 0x000000ffff08a224 */ /* 0x000fc400078e0012 */
[----:B------:R-:W-:Y:S01]  /*20b0*/  @!PT LDS RZ, [RZ] ;  /* 0x00000000fffff984 */ /* 0x000fe20000000800 */
[----:B------:R-:W-:Y:S01]  /*20c0*/  @!PT LDS RZ, [RZ] ;  /* 0x00000000fffff984 */ /* 0x000fe20000000800 */
[----:B------:R-:W-:Y:S01]  /*20d0*/  @!PT LDS RZ, [RZ] ;  /* 0x00000000fffff984 */ /* 0x000fe20000000800 */
[----:B------:R-:W-:Y:S01]  /*20e0*/  @!P6 LDGSTS.E.BYPASS.LTC128B.128 [R221+0x6800], desc[UR16][R16.64] ;  /* 0x0680000010ddefae */ /* 0x000fe2000b981a10 */
[----:B------:R-:W-:Y:S02]  /*20f0*/  @!P4 LEA.HI.X R25, R192, R5, R193, 0x8, P0 ;  /* 0x00000005c019c211 */ /* 0x000fe400000f44c1 */
[----:B------:R-:W-:Y:S01]  /*2100*/  LOP3.LUT P6, RZ, R2, 0x4, RZ, 0xc0, !PT ;  /* 0x0000000402ff7812 */ /* 0x000fe200078cc0ff */
[----:B------:R-:W-:Y:S01]  /*2110*/  @P5 STS.128 [R221+0x7000], RZ ;  /* 0x007000ffdd005388 */ /* 0x000fe20000000c00 */
[----:B------:R-:W-:Y:S02]  /*2120*/  ISETP.NE.AND P0, PT, R194, 0x1, PT ;  /* 0x00000001c200780c */ /* 0x000fe40003f05270 */
[----:B------:R-:W-:Y:S01]  /*2130*/  SEL R3, R3, 0xffffffe0, !P6 ;  /* 0xffffffe003037807 */ /* 0x000fe20007000000 */
[----:B------:R-:W-:Y:S01]  /*2140*/  @!PT LDS RZ, [RZ] ;  /* 0x00000000fffff984 */ /* 0x000fe20000000800 */
[----:B------:R-:W-:Y:S01]  /*2150*/  @!PT LDS RZ, [RZ] ;  /* 0x00000000fffff984 */ /* 0x000fe20000000800 */
[----:B------:R-:W-:Y:S01]  /*2160*/  @!PT LDS RZ, [RZ] ;  /* 0x00000000fffff984 */ /* 0x000fe20000000800 */
[----:B------:R2:W-:Y:S04]  /*2170*/  @!P5 LDGSTS.E.BYPASS.LTC128B.128 [R221+0x7000], desc[UR16][R14.64] ;  /* 0x070000000edddfae */ /* 0x0005e8000b981a10 */
[----:B------:R-:W-:Y:S01]  /*2180*/  @P4 STS.128 [R221+0x7800], RZ ;  /* 0x007800ffdd004388 */ /* 0x000fe20000000c00 */
[----:B------:R-:W-:-:S02]  /*2190*/  IMAD.IADD R211, R212, 0x1, R3 ;  /* 0x00000001d4d37824 */ /* 0x000fc400078e0203 */
[----:B------:R-:W-:Y:S01]  /*21a0*/  IMAD.IADD R150, R3, 0x1, R210 ;  /* 0x0000000103967824 */ /* 0x000fe200078e02d2 */
[----:B------:R-:W-:Y:S01]  /*21b0*/  @!PT LDS RZ, [RZ] ;  /* 0x00000000fffff984 */ /* 0x000fe20000000800 */
[----:B------:R-:W-:Y:S01]  /*21c0*/  @!PT LDS RZ, [RZ] ;  /* 0x00000000fffff984 */ /* 0x000fe20000000800 */
[----:B------:R-:W-:Y:S01]  /*21d0*/  @!PT LDS RZ, [RZ] ;  /* 0x00000000fffff984 */ /* 0x000fe20000000800 */
[----:B------:R-:W-:Y:S01]  /*21e0*/  @!P4 LDGSTS.E.BYPASS.LTC128B.128 [R221+0x7800], desc[UR16][R24.64] ;  /* 0x0780000018ddcfae */ /* 0x000fe2000b981a10 */
[----:B------:R-:W-:-:S03]  /*21f0*/  LOP3.LUT R3, R198, 0x1f0, RZ, 0xc0, !PT ;  /* 0x000001f0c6037812 */ /* 0x000fc600078ec0ff */
[----:B------:R-:W-:Y:S01]  /*2200*/  @P3 STS.128 [R221+0x8000], RZ ;  /* 0x008000ffdd003388 */ /* 0x000fe20000000c00 */
[----:B------:R-:W-:-:S03]  /*2210*/  IADD3 R3, PT, PT, R3, 0x1, R220 ;  /* 0x0000000103037810 */ /* 0x000fc60007ffe0dc */
        /* <DEDUP_REMOVED lines=10> */
[----:B-1----:R-:W3:Y:S04]  /*22c0*/  LDSM.16.M88.4 R4, [R210+0x1800] ;  /* 0x00180000d204783b */ /* 0x002ee80000000200 */
[----:B------:R-:W1:Y:S04]  /*22d0*/  LDSM.16.M88.4 R20, [R210+0x1000] ;  /* 0x00100000d214783b */ /* 0x000e680000000200 */
[----:B--2---:R-:W2:Y:S04]  /*22e0*/  LDSM.16.M88.4 R12, [R210+0x1400] ;  /* 0x00140000d20c783b */ /* 0x004ea80000000200 */
[----:B------:R-:W-:Y:S04]  /*22f0*/  LDSM.16.M88.4 R188, [R211] ;  /* 0x00000000d3bc783b */ /* 0x000fe80000000200 */
[----:B------:R-:W4:Y:S04]  /*2300*/  LDSM.16.M88.4 R132, [R150+0x1800] ;  /* 0x001800009684783b */ /* 0x000f280000000200 */
[----:B------:R-:W5:Y:S04]  /*2310*/  LDSM.16.M88.4 R36, [R210+0x1c00] ;  /* 0x001c0000d224783b */ /* 0x000f680000000200 */
[----:B------:R-:W5:Y:S04]  /*2320*/  LDSM.16.M88.4 R28, [R210+0x2000] ;  /* 0x00200000d21c783b */ /* 0x000f680000000200 */
        /* <DEDUP_REMOVED lines=10> */
[C---:B-1----:R-:W-:Y:S03]  /*23d0*/  HMMA.16816.F32.BF16 R24, R44.reuse, R20, RZ ;  /* 0x000000142c18723c */ /* 0x042fe600000418ff */
[----:B------:R-:W1:Y:S04]  /*23e0*/  LDSM.16.M88.4 R60, [R210+0x4400] ;  /* 0x00440000d23c783b */ /* 0x000e680000000200 */
[----:B------:R-:W1:Y:S01]  /*23f0*/  LDSM.16.M88.4 R52, [R210+0x4800] ;  /* 0x00480000d234783b */ /* 0x000e620000000200 */
[C---:B--2---:R-:W-:Y:S03]  /*2400*/  HMMA.16816.F32.BF16 R16, R44.reuse, R12, RZ ;  /* 0x0000000c2c10723c */ /* 0x044fe600000418ff */
[----:B------:R-:W2:Y:S04]  /*2410*/  LDSM.16.M88.4 R144, [R210+0x4c00] ;  /* 0x004c0000d290783b */ /* 0x000ea80000000200 */
[----:B------:R-:W2:Y:S01]  /*2420*/  LDSM.16.M88.4 R140, [R150+0x1000] ;  /* 0x00100000968c783b */ /* 0x000ea20000000200 */
[C---:B------:R-:W-:Y:S03]  /*2430*/  HMMA.16816.F32.BF16 R20, R44.reuse, R22, RZ ;  /* 0x000000162c14723c */ /* 0x040fe600000418ff */
[----:B------:R-:W2:Y:S04]  /*2440*/  LDSM.16.M88.4 R136, [R150+0x1400] ;  /* 0x001400009688783b */ /* 0x000ea80000000200 */
[----:B------:R-:W-:Y:S01]  /*2450*/  LDSM.16.M88.4 R184, [R150+0x1c00] ;  /* 0x001c000096b8783b */ /* 0x000fe20000000200 */
[----:B------:R-:W-:Y:S03]  /*2460*/  HMMA.16816.F32.BF16 R12, R44, R14, RZ ;  /* 0x0000000e2c0c723c */ /* 0x000fe600000418ff */
[----:B------:R-:W-:Y:S04]  /*2470*/  LDSM.16.M88.4 R180, [R150+0x2000] ;  /* 0x0020000096b4783b */ /* 0x000fe80000000200 */
[----:B------:R-:W-:Y:S01]  /*2480*/  LDSM.16.M88.4 R176, [R150+0x2400] ;  /* 0x0024000096b0783b */ /* 0x000fe20000000200 */
[C---:B----4-:R-:W-:Y:S03]  /*2490*/  HMMA.16816.F32.BF16 R8, R188.reuse, R132, R8 ;  /* 0x00000084bc08723c */ /* 0x050fe60000041808 */
[----:B------:R-:W-:Y:S04]  /*24a0*/  LDSM.16.M88.4 R172, [R150+0x2800] ;  /* 0x0028000096ac783b */ /* 0x000fe80000000200 */
[----:B------:R-:W-:Y:S01]  /*24b0*/  LDSM.16.M88.4 R168, [R150+0x2c00] ;  /* 0x002c000096a8783b */ /* 0x000fe20000000200 */
[----:B------:R-:W-:Y:S03]  /*24c0*/  HMMA.16816.F32.BF16 R4, R188, R134, R4 ;  /* 0x00000086bc04723c */ /* 0x000fe60000041804 */
[----:B------:R-:W4:Y:S04]  /*24d0*/  LDSM.16.M88.4 R132, [R150+0x4c00] ;  /* 0x004c00009684783b */ /* 0x000f280000000200 */
[----:B------:R-:W4:Y:S01]  /*24e0*/  LDSM.16.M88.4 R164, [R150+0x3000] ;  /* 0x0030000096a4783b */ /* 0x000f220000000200 */
[C---:B-----5:R-:W-:Y:S03]  /*24f0*/  HMMA.16816.F32.BF16 R40, R44.reuse, R36, RZ ;  /* 0x000000242c28723c */ /* 0x060fe600000418ff */
[----:B------:R-:W5:Y:S04]  /*2500*/  LDSM.16.M88.4 R160, [R150+0x3400] ;  /* 0x0034000096a0783b */ /* 0x000f680000000200 */
[----:B------:R-:W5:Y:S01]  /*2510*/  LDSM.16.M88.4 R156, [R150+0x3800] ;  /* 0x00380000969c783b */ /* 0x000f620000000200 */
[C---:B------:R-:W-:Y:S03]  /*2520*/  HMMA.16816.F32.BF16 R32, R44.reuse, R28, RZ ;  /* 0x0000001c2c20723c */ /* 0x040fe600000418ff */
[----:B------:R-:W5:Y:S04]  /*2530*/  LDSM.16.M88.4 R152, [R150+0x3c00] ;  /* 0x003c00009698783b */ /* 0x000f680000000200 */
[----:B------:R-:W0:Y:S01]  /*2540*/  LDGDEPBAR ;  /* 0x00000000000079af */ /* 0x000e220000000000 */
[C---:B------:R-:W-:Y:S08]  /*2550*/  HMMA.16816.F32.BF16 R128, R44.reuse, R124, RZ ;  /* 0x0000007c2c80723c */ /* 0x040ff000000418ff */
[C---:B------:R-:W-:Y:S08]  /*2560*/  HMMA.16816.F32.BF16 R120, R44.reuse, R116, RZ ;  /* 0x000000742c78723c */ /* 0x040ff000000418ff */
[C---:B------:R-:W-:Y:S08]  /*2570*/  HMMA.16816.F32.BF16 R112, R44.reuse, R108, RZ ;  /* 0x0000006c2c70723c */ /* 0x040ff000000418ff */
[C---:B------:R-:W-:Y:S08]  /*2580*/  HMMA.16816.F32.BF16 R104, R44.reuse, R100, RZ ;  /* 0x000000642c68723c */ /* 0x040ff000000418ff */
[C---:B---3--:R-:W-:Y:S08]  /*2590*/  HMMA.16816.F32.BF16 R96, R44.reuse, R92, RZ ;  /* 0x0000005c2c60723c */ /* 0x048ff000000418ff */
[C---:B------:R-:W-:Y:S08]  /*25a0*/  HMMA.16816.F32.BF16 R88, R44.reuse, R84, RZ ;  /* 0x000000542c58723c */ /* 0x040ff000000418ff */
        /* <DEDUP_REMOVED lines=23> */
[----:B------:R-:W-:Y:S01]  /*2720*/  HMMA.16816.F32.BF16 R12, R188, R138, R12 ;  /* 0x0000008abc0c723c */ /* 0x000fe2000004180c */
[----:B------:R-:W3:Y:S01]  /*2730*/  LDSM.16.M88.4 R136, [R150+0x4800] ;  /* 0x004800009688783b */ /* 0x000ee20000000200 */
[----:B------:R-:W-:-:S06]  /*2740*/  DEPBAR.LE SB0, 0x0 ;  /* 0x000080000000791a */ /* 0x000fcc0000000000 */
[----:B----4-:R-:W-:Y:S01]  /*2750*/  HMMA.16816.F32.BF16 R48, R188, R132, R48 ;  /* 0x00000084bc30723c */ /* 0x010fe20000041830 */
[----:B------:R-:W-:-:S04]  /*2760*/  LOP3.LUT R132, R222, 0x7, RZ, 0xc0, !PT ;  /* 0x00000007de847812 */ /* 0x000fc800078ec0ff */
[----:B------:R-:W-:-:S03]  /*2770*/  IADD3 R3, PT, PT, -R199, R3, R132 ;  /* 0x00000003c7037210 */ /* 0x000fc60007ffe184 */
[----:B------:R-:W-:Y:S01]  /*2780*/  HMMA.16816.F32.BF16 R40, R188, R184, R40 ;  /* 0x000000b8bc28723c */ /* 0x000fe20000041828 */
[----:B------:R-:W-:-:S07]  /*2790*/  IADD3 R3, PT, PT, R3, UR14, R196 ;  /* 0x0000000e03037c10 */ /* 0x000fce000fffe0c4 */
        /* <DEDUP_REMOVED lines=11> */
[C---:B------:R-:W-:Y:S08]  /*2850*/  HMMA.16816.F32.BF16 R104, R188.reuse, R164, R104 ;  /* 0x000000a4bc68723c */ /* 0x040ff00000041868 */
[C---:B------:R-:W-:Y:S08]  /*2860*/  HMMA.16816.F32.BF16 R100, R188.reuse, R166, R100 ;  /* 0x000000a6bc64723c */ /* 0x040ff00000041864 */
[C---:B-----5:R-:W-:Y:S08]  /*2870*/  HMMA.16816.F32.BF16 R96, R188.reuse, R160, R96 ;  /* 0x000000a0bc60723c */ /* 0x060ff00000041860 */
        /* <DEDUP_REMOVED lines=25> */
.L_x_1404:
        /* <DEDUP_REMOVED lines=59> */
.L_x_1405:
[C---:B------:R-:W-:Y:S01]  /*2dc0*/  IMAD.SHL.U32 R133, R148.reuse, 0x40, RZ ;  /* 0x0000004094857824 */ /* 0x040fe200078e00ff */
[----:B------:R-:W-:Y:S01]  /*2dd0*/  SHF.L.U64.HI R132, R148, 0x6, R149 ;  /* 0x0000000694847819 */ /* 0x000fe20000010295 */
[----:B------:R-:W-:Y:S01]  /*2de0*/  @!PT LDS RZ, [RZ] ;  /* 0x00000000fffff984 */ /* 0x000fe20000000800 */
[----:B------:R-:W-:Y:S01]  /*2df0*/  @!PT LDS RZ, [RZ] ;  /* 0x00000000fffff984 */ /* 0x000fe20000000800 */
[----:B------:R-:W-:Y:S01]  /*2e00*/  @!PT LDS RZ, [RZ] ;  /* 0x00000000fffff984 */ /* 0x000fe20000000800 */
[----:B------:R1:W-:Y:S03]  /*2e10*/  LDGSTS.E.BYPASS.LTC128B.128 [R221+0x1000], desc[UR16][R214.64] ;  /* 0x01000000d6dd7fae */ /* 0x0003e6000b981a10 */
[----:B------:R-:W-:-:S04]  /*2e20*/  IADD3 R140, P1, PT, R133, R214, RZ ;  /* 0x000000d6858c7210 */ /* 0x000fc80007f3e0ff */
[----:B------:R-:W-:Y:S01]  /*2e30*/  IADD3 R138, P2, PT, R140, R133, RZ ;  /* 0x000000858c8a7210 */ /* 0x000fe20007f5e0ff */
[----:B------:R-:W-:-:S03]  /*2e40*/  IMAD.X R141, R132, 0x1, R215, P1 ;  /* 0x00000001848d7824 */ /* 0x000fc600008e06d7 */
        /* <DEDUP_REMOVED lines=19> */
.L_x_1403:
[----:B------:R-:W-:Y:S01]  /*2f80*/  IMAD.SHL.U32 R169, R2, 0x2, RZ ;  /* 0x0000000202a97824 */ /* 0x000fe200078e00ff */
[----:B------:R-:W2:Y:S01]  /*2f90*/  LDCU UR6, c[0x0][0x45c] ;  /* 0x00008b80ff0677ac */ /* 0x000ea20008000800 */
[----:B------:R-:W-:Y:S01]  /*2fa0*/  LOP3.LUT R209, R0, 0x120, R197, 0xf8, !PT ;  /* 0x0000012000d17812 */ /* 0x000fe200078ef8c5 */
[----:B------:R-:W-:Y:S02]  /*2fb0*/  IMAD.MOV.U32 R225, RZ, RZ, -0x1 ;  /* 0xffffffffffe17424 */ /* 0x000fe400078e00ff */
[----:B------:R-:W-:Y:S02]  /*2fc0*/  LOP3.LUT R169, R169, 0x6, RZ, 0xc0, !PT ;  /* 0x00000006a9a97812 */ /* 0x000fe400078ec0ff */
[----:B------:R-:W-:-:S03]  /*2fd0*/  LEA R209, R209, UR4, 0x1 ;  /* 0x00000004d1d17c11 */ /* 0x000fc6000f8e08ff */
[----:B------:R-:W-:Y:S02]  /*2fe0*/  IMAD R2, R194, 0x100, R169 ;  /* 0x00000100c2027824 */ /* 0x000fe400078e02a9 */
[----:B------:R-:W-:Y:S02]  /*2ff0*/  VIADD R208, R209, 0x5020 ;  /* 0x00005020d1d07836 */ /* 0x000fe40000000000 */
[C---:B------:R-:W-:Y:S02]  /*3000*/  VIADD R132, R2.reuse, 0xffffff00 ;  /* 0xffffff0002847836 */ /* 0x040fe40000000000 */
        /* <DEDUP_REMOVED lines=87> */
[----:B-1----:R-:W-:Y:S02]  /*3580*/  FSEL R146, R33, -INF , !P4 ;  /* 0xff80000021927808 */ /* 0x002fe40006000000 */
        /* <DEDUP_REMOVED lines=12> */
[----:B------:R-:W-:Y:S01]  /*3650*/  FSEL R140, R28, -INF , !P3 ;  /* 0xff8000001c8c7808 */ /* 0x000fe20005800000 */
[----:B------:R-:W-:Y:S01]  /*3660*/  LDSM.16.MT88.4 R32, [R209+0x5800] ;  /* 0x00580000d120783b */ /* 0x000fe20000004200 */
        /* <DEDUP_REMOVED lines=130> */
[-C--:B------:R-:W-:Y:S01]  /*3e90*/  ISETP.GE.AND P1, PT, R5, R3.reuse, PT ;  /* 0x000000030500720c */ /* 0x080fe20003f26270 */
[----:B------:R-:W-:Y:S01]  /*3ea0*/  VIADD R5, R2, 0xffffffc1 ;  /* 0xffffffc102057836 */ /* 0x000fe20000000000 */
[----:B------:R-:W-:-:S02]  /*3eb0*/  ISETP.GE.AND P2, PT, R4, R3, PT ;  /* 0x000000030400720c */ /* 0x000fc40003f46270 */
[----:B------:R-:W-:Y:S02]  /*3ec0*/  FSEL R77, R77, -INF , !P4 ;  /* 0xff8000004d4d7808 */ /* 0x000fe40006000000 */
[----:B------:R-:W-:Y:S02]  /*3ed0*/  FSEL R78, R78, -INF , !P2 ;  /* 0xff8000004e4e7808 */ /* 0x000fe40005000000 */
[C---:B------:R-:W-:Y:S02]  /*3ee0*/  ISETP.GE.AND P2, PT, R5.reuse, R168, PT ;  /* 0x000000a80500720c */ /* 0x040fe40003f46270 */
[----:B------:R-:W-:Y:S02]  /*3ef0*/  ISETP.GE.AND P4, PT, R5, R3, PT ;  /* 0x000000030500720c */ /* 0x000fe40003f86270 */
        /* <DEDUP_REMOVED lines=38> */
[----:B------:R-:W-:Y:S02]  /*4160*/  FSEL R74, R74, -INF , !P5 ;  /* 0xff8000004a4a7808 */ /* 0x000fe40006800000 */
[C---:B------:R-:W-:Y:S02]  /*4170*/  ISETP.GE.AND P4, PT, R4.reuse, R168, PT ;  /* 0x000000a80400720c */ /* 0x040fe40003f86270 */
[----:B------:R-:W-:Y:S01]  /*4180*/  ISETP.GE.AND P1, PT, R4, R3, PT ;  /* 0x000000030400720c */ /* 0x000fe20003f26270 */
[----:B------:R-:W-:Y:S01]  /*4190*/  VIADD R4, R2, 0xffffffd1 ;  /* 0xffffffd102047836 */ /* 0x000fe20000000000 */
[----:B------:R-:W-:-:S02]  /*41a0*/  FMNMX3.FTZ R5, R5, R170, R154, !PT ;  /* 0x000000aa05057276 */ /* 0x000fc4000781009a */
[----:B------:R-:W-:Y:S02]  /*41b0*/  ISETP.GE.AND P5, PT, R6, R168, PT ;  /* 0x000000a80600720c */ /* 0x000fe40003fa6270 */
[----:B------:R-:W-:Y:S02]  /*41c0*/  FMNMX3.FTZ R8, R8, R179, R165, !PT ;  /* 0x000000b308087276 */ /* 0x000fe400078100a5 */
[----:B------:R-:W-:Y:S02]  /*41d0*/  FMNMX3.FTZ R5, R5, R156, R142, !PT ;  /* 0x0000009c05057276 */ /* 0x000fe4000781008e */
[----:B------:R-:W-:Y:S02]  /*41e0*/  FSEL R70, R70, -INF , !P3 ;  /* 0xff80000046467808 */ /* 0x000fe40005800000 */
[----:B------:R-:W-:Y:S02]  /*41f0*/  FSEL R69, R69, -INF , !P5 ;  /* 0xff80000045457808 */ /* 0x000fe40006800000 */
[----:B------:R-:W-:-:S02]  /*4200*/  FSEL R73, R73, -INF , !P2 ;  /* 0xff80000049497808 */ /* 0x000fc40005000000 */
[C---:B------:R-:W-:Y:S02]  /*4210*/  ISETP.GE.AND P3, PT, R4.reuse, R168, PT ;  /* 0x000000a80400720c */ /* 0x040fe40003f66270 */
[----:B------:R-:W-:Y:S01]  /*4220*/  ISETP.GE.AND P5, PT, R4, R3, PT ;  /* 0x000000030400720c */ /* 0x000fe20003fa6270 */
[----:B------:R-:W-:Y:S01]  /*4230*/  VIADD R4, R2, 0xffffffd8 ;  /* 0xffffffd802047836 */ /* 0x000fe20000000000 */
[----:B------:R-:W-:Y:S02]  /*4240*/  FMNMX3.FTZ R8, R8, R171, R167, !PT ;  /* 0x000000ab08087276 */ /* 0x000fe400078100a7 */
[----:B------:R-:W-:Y:S02]  /*4250*/  ISETP.GE.AND P2, PT, R6, R3, PT ;  /* 0x000000030600720c */ /* 0x000fe40003f46270 */
        /* <DEDUP_REMOVED lines=76> */
[----:B------:R-:W-:Y:S02]  /*4720*/  ISETP.GE.AND P1, PT, R4, R3, PT ;  /* 0x000000030400720c */ /* 0x000fe40003f26270 */
[----:B------:R-:W-:-:S02]  /*4730*/  FSEL R45, R45, -INF , !P5 ;  /* 0xff8000002d2d7808 */ /* 0x000fc40006800000 */
[----:B------:R-:W-:Y:S02]  /*4740*/  FMNMX3.FTZ R4, R6, R49, R44, !PT ;  /* 0x0000003106047276 */ /* 0x000fe4000781002c */
[----:B------:R-:W-:Y:S02]  /*4750*/  FMNMX3.FTZ R5, R5, R63, R58, !PT ;  /* 0x0000003f05057276 */ /* 0x000fe4000781003a */
[----:B------:R-:W-:Y:S02]  /*4760*/  FMNMX.FTZ R4, R45, R4, !PT ;  /* 0x000000042d047209 */ /* 0x000fe40007810000 */
[----:B------:R-:W-:Y:S02]  /*4770*/  FSEL R55, R55, -INF , !P4 ;  /* 0xff80000037377808 */ /* 0x000fe40006000000 */
[----:B------:R-:W-:Y:S01]  /*4780*/  FSEL R50, R50, -INF , !P3 ;  /* 0xff80000032327808 */ /* 0x000fe20005800000 */
[----:B------:R-:W1:Y:S01]  /*4790*/  SHFL.BFLY PT, R7, R4, 0x2, 0x1f ;  /* 0x0c401f0004077f89 */ /* 0x000e6200000e0000 */
[----:B------:R-:W-:-:S02]  /*47a0*/  FMNMX3.FTZ R5, R5, R59, R54, !PT ;  /* 0x0000003b05057276 */ /* 0x000fc40007810036 */
[----:B------:R-:W-:Y:S02]  /*47b0*/  ISETP.GE.AND P3, PT, R2, R3, PT ;  /* 0x000000030200720c */ /* 0x000fe40003f66270 */
[----:B------:R-:W-:Y:S02]  /*47c0*/  FSEL R51, R51, -INF , !P2 ;  /* 0xff80000033337808 */ /* 0x000fe40005000000 */
[----:B------:R-:W-:Y:S02]  /*47d0*/  FSEL R46, R46, -INF , !P1 ;  /* 0xff8000002e2e7808 */ /* 0x000fe40004800000 */
[----:B------:R-:W-:Y:S02]  /*47e0*/  FMNMX3.FTZ R5, R5, R55, R50, !PT ;  /* 0x0000003705057276 */ /* 0x000fe40007810032 */
[----:B------:R-:W-:Y:S02]  /*47f0*/  FSEL R84, R47, -INF , !P3 ;  /* 0xff8000002f547808 */ /* 0x000fe40005800000 */
[----:B------:R-:W-:-:S04]  /*4800*/  FMNMX3.FTZ R5, R5, R51, R46, !PT ;  /* 0x0000003305057276 */ /* 0x000fc8000781002e */
[----:B------:R-:W-:-:S05]  /*4810*/  FMNMX.FTZ R9, R84, R5, !PT ;  /* 0x0000000554097209 */ /* 0x000fca0007810000 */
[----:B------:R-:W3:Y:S01]  /*4820*/  SHFL.BFLY PT, R6, R9, 0x2, 0x1f ;  /* 0x0c401f0009067f89 */ /* 0x000ee200000e0000 */
[----:B-1----:R-:W-:Y:S01]  /*4830*/  FMNMX.FTZ R7, R4, R7, !PT ;  /* 0x0000000704077209 */ /* 0x002fe20007810000 */
[----:B------:R-:W-:-:S04]  /*4840*/  VIADD R4, R209, 0x5000 ;  /* 0x00005000d1047836 */ /* 0x000fc80000000000 */
[----:B------:R-:W1:Y:S01]  /*4850*/  SHFL.BFLY PT, R2, R7, 0x1, 0x1f ;  /* 0x0c201f0007027f89 */ /* 0x000e6200000e0000 */
[----:B------:R-:W-:-:S05]  /*4860*/  @P6 VIADD R208, R4, 0xffffffe0 ;  /* 0xffffffe004d06836 */ /* 0x000fca0000000000 */
[----:B------:R-:W-:Y:S04]  /*4870*/  LDSM.16.MT88.4 R36, [R208+0x400] ;  /* 0x00040000d024783b */ /* 0x000fe80000004200 */
[----:B------:R-:W-:Y:S01]  /*4880*/  LDSM.16.MT88.4 R28, [R208+0x800] ;  /* 0x00080000d01c783b */ /* 0x000fe20000004200 */
[----:B---3--:R-:W-:-:S03]  /*4890*/  FMNMX.FTZ R6, R9, R6, !PT ;  /* 0x0000000609067209 */ /* 0x008fc60007810000 */
[----:B------:R-:W-:Y:S04]  /*48a0*/  LDSM.16.MT88.4 R8, [R209+0x5400] ;  /* 0x00540000d108783b */ /* 0x000fe80000004200 */
[----:B------:R-:W3:Y:S01]  /*48b0*/  SHFL.BFLY PT, R5, R6, 0x1, 0x1f ;  /* 0x0c201f0006057f89 */ /* 0x000ee200000e0000 */
[----:B-1----:R-:W-:-:S04]  /*48c0*/  FMNMX.FTZ R2, R7, R2, !PT ;  /* 0x0000000207027209 */ /* 0x002fc80007810000 */
[C---:B------:R-:W-:Y:S01]  /*48d0*/  FSETP.NEU.FTZ.AND P1, PT, R2.reuse, -INF , PT ;  /* 0xff8000000200780b */ /* 0x040fe20003f3d000 */
[----:B--2---:R-:W-:-:S05]  /*48e0*/  FMUL.FTZ R47, R2, UR6 ;  /* 0x00000006022f7c20 */ /* 0x004fca0008410000 */
[----:B------:R-:W-:-:S05]  /*48f0*/  FSEL R47, R47, RZ, P1 ;  /* 0x000000ff2f2f7208 */ /* 0x000fca0000800000 */
[--C-:B------:R-:W-:Y:S01]  /*4900*/  FFMA.FTZ R115, R20, UR6, -R47.reuse ;  /* 0x0000000614737c23 */ /* 0x100fe2000801082f */
[--C-:B------:R-:W-:Y:S01]  /*4910*/  FFMA.FTZ R129, R196, UR6, -R47.reuse ;  /* 0x00000006c4817c23 */ /* 0x100fe2000801082f */
[----:B------:R-:W1:Y:S01]  /*4920*/  LDSM.16.MT88.4 R20, [R209+0x5000] ;  /* 0x00500000d114783b */ /* 0x000e620000004200 */
[--C-:B------:R-:W-:Y:S01]  /*4930*/  FFMA.FTZ R120, R198, UR6, -R47.reuse ;  /* 0x00000006c6787c23 */ /* 0x100fe2000801082f */
[--C-:B------:R-:W-:Y:S01]  /*4940*/  FFMA.FTZ R108, R26, UR6, -R47.reuse ;  /* 0x000000061a6c7c23 */ /* 0x100fe2000801082f */
[--C-:B------:R-:W-:Y:S01]  /*4950*/  FFMA.FTZ R91, R12, UR6, -R47.reuse ;  /* 0x000000060c5b7c23 */ /* 0x100fe2000801082f */
[----:B------:R-:W-:Y:S01]  /*4960*/  MUFU.EX2 R115, R115 ;  /* 0x0000007300737308 */ /* 0x000fe20000000800 */
[--C-:B------:R-:W-:Y:S01]  /*4970*/  FFMA.FTZ R107, R24, UR6, -R47.reuse ;  /* 0x00000006186b7c23 */ /* 0x100fe2000801082f */
[----:B---3--:R-:W-:Y:S01]  /*4980*/  FMNMX.FTZ R0, R6, R5, !PT ;  /* 0x0000000506007209 */ /* 0x008fe20007810000 */
        /* <DEDUP_REMOVED lines=20> */
[----:B------:R-:W-:Y:S01]  /*4ad0*/  MUFU.EX2 R127, R127 ;  /* 0x0000007f007f7308 */ /* 0x000fe20000000800 */
[----:B---3--:R-:W-:Y:S01]  /*4ae0*/  F2FP.BF16.F32.PACK_AB R12, R120, R129 ;  /* 0x00000081780c723e */ /* 0x008fe200000010ff */
[--C-:B------:R-:W-:Y:S01]  /*4af0*/  FFMA.FTZ R92, R17, UR6, -R88.reuse ;  /* 0x00000006115c7c23 */ /* 0x100fe20008010858 */
[--C-:B------:R-:W-:Y:S01]  /*4b00*/  FFMA.FTZ R93, R191, UR6, -R88.reuse ;  /* 0x00000006bf5d7c23 */ /* 0x100fe20008010858 */
[----:B------:R-:W3:Y:S01]  /*4b10*/  MUFU.EX2 R118, R118 ;  /* 0x0000007600767308 */ /* 0x000ee20000000800 */
[----:B----4-:R-:W-:Y:S01]  /*4b20*/  F2FP.BF16.F32.PACK_AB R14, R108, R115 ;  /* 0x000000736c0e723e */ /* 0x010fe200000010ff */
[--C-:B------:R-:W-:Y:S01]  /*4b30*/  FFMA.FTZ R97, R187, UR6, -R88.reuse ;  /* 0x00000006bb617c23 */ /* 0x100fe20008010858 */
[--C-:B------:R-:W-:Y:S01]  /*4b40*/  FFMA.FTZ R106, R189, UR6, -R88.reuse ;  /* 0x00000006bd6a7c23 */ /* 0x100fe20008010858 */
[----:B------:R-:W-:Y:S01]  /*4b50*/  MUFU.EX2 R112, R112 ;  /* 0x0000007000707308 */ /* 0x000fe20000000800 */
[--C-:B------:R-:W-:Y:S01]  /*4b60*/  FFMA.FTZ R104, R183, UR6, -R88.reuse ;  /* 0x00000006b7687c23 */ /* 0x100fe20008010858 */
[--C-:B------:R-:W-:Y:S01]  /*4b70*/  FFMA.FTZ R103, R185, UR6, -R88.reuse ;  /* 0x00000006b9677c23 */ /* 0x100fe20008010858 */
        /* <DEDUP_REMOVED lines=60> */
[----:B------:R-:W-:Y:S01]  /*4f40*/  FFMA.FTZ R113, R113, UR6, -R88 ;  /* 0x0000000671717c23 */ /* 0x000fe20008010858 */
[----:B------:R-:W2:Y:S01]  /*4f50*/  MUFU.EX2 R106, R106 ;  /* 0x0000006a006a7308 */ /* 0x000ea20000000800 */
[--C-:B------:R-:W-:Y:S01]  /*4f60*/  FFMA.FTZ R40, R40, UR6, -R47.reuse ;  /* 0x0000000628287c23 */ /* 0x100fe2000801082f */
[----:B------:R-:W-:Y:S01]  /*4f70*/  FFMA.FTZ R42, R42, UR6, -R47 ;  /* 0x000000062a2a7c23 */ /* 0x000fe2000801082f */
[C---:B------:R-:W-:Y:S01]  /*4f80*/  HMMA.16816.F32.BF16 R20, R4.reuse, R10, R20 ;  /* 0x0000000a0414723c */ /* 0x040fe20000041814 */
[----:B------:R-:W-:Y:S01]  /*4f90*/  MUFU.EX2 R104, R104 ;  /* 0x0000006800687308 */ /* 0x000fe20000000800 */
[----:B------:R-:W3:Y:S01]  /*4fa0*/  LDSM.16.MT88.4 R8, [R209+0x5c00] ;  /* 0x005c0000d108783b */ /* 0x000ee20000004200 */
[----:B------:R-:W-:Y:S01]  /*4fb0*/  FADD.FTZ R120, R129, R120 ;  /* 0x0000007881787221 */ /* 0x000fe20000010000 */
[----:B------:R-:W-:Y:S01]  /*4fc0*/  FADD.FTZ R127, R127, R118 ;  /* 0x000000767f7f7221 */ /* 0x000fe20000010000 */
        /* <DEDUP_REMOVED lines=8> */
[--C-:B------:R-:W-:Y:S01]  /*5050*/  FFMA.FTZ R83, R83, UR6, -R88.reuse ;  /* 0x0000000653537c23 */ /* 0x100fe20008010858 */
[----:B------:R-:W1:Y:S01]  /*5060*/  MUFU.EX2 R111, R111 ;  /* 0x0000006f006f7308 */ /* 0x000e620000000800 */
[--C-:B------:R-:W-:Y:S01]  /*5070*/  FFMA.FTZ R78, R78, UR6, -R88.reuse ;  /* 0x000000064e4e7c23 */ /* 0x100fe20008010858 */
[----:B------:R-:W-:Y:S01]  /*5080*/  HMMA.16816.F32.BF16 R12, R4, R38, R12 ;  /* 0x00000026040c723c */ /* 0x000fe2000004180c */
[----:B------:R-:W-:Y:S01]  /*5090*/  F2FP.BF16.F32.PACK_AB R38, R99, R94 ;  /* 0x0000005e6326723e */ /* 0x000fe200000010ff */
[----:B------:R-:W-:Y:S01]  /*50a0*/  MUFU.EX2 R110, R110 ;  /* 0x0000006e006e7308 */ /* 0x000fe20000000800 */
[----:B----4-:R-:W-:Y:S01]  /*50b0*/  F2FP.BF16.F32.PACK_AB R39, R103, R104 ;  /* 0x000000686727723e */ /* 0x010fe200000010ff */
[----:B------:R-:W2:Y:S01]  /*50c0*/  LDSM.16.MT88.4 R4, [R208+0xc00] ;  /* 0x000c0000d004783b */ /* 0x000ea20000004200 */
[----:B------:R-:W-:Y:S01]  /*50d0*/  FFMA.FTZ R79, R79, UR6, -R88 ;  /* 0x000000064f4f7c23 */ /* 0x000fe20008010858 */
[----:B------:R-:W4:Y:S01]  /*50e0*/  MUFU.EX2 R109, R109 ;  /* 0x0000006d006d7308 */ /* 0x000f220000000800 */
[----:B------:R-:W-:Y:S01]  /*50f0*/  FADD.FTZ R108, R108, R115 ;  /* 0x000000736c6c7221 */ /* 0x000fe20000010000 */
[----:B------:R-:W-:Y:S01]  /*5100*/  FADD.FTZ R105, R105, R112 ;  /* 0x0000007069697221 */ /* 0x000fe20000010000 */
[----:B------:R-:W-:Y:S01]  /*5110*/  FFMA.FTZ R72, R72, UR6, -R47 ;  /* 0x0000000648487c23 */ /* 0x000fe2000801082f */
        /* <DEDUP_REMOVED lines=26> */
[----:B------:R-:W5:Y:S01]  /*52c0*/  LDSM.16.MT88.4 R12, [R209+0x6000] ;  /* 0x00600000d10c783b */ /* 0x000f620000004200 */
[----:B----4-:R-:W-:Y:S01]  /*52d0*/  F2FP.BF16.F32.PACK_AB R35, R133, R114 ;  /* 0x000000728523723e */ /* 0x010fe200000010ff */
[----:B------:R-:W4:Y:S01]  /*52e0*/  MUFU.EX2 R140, R140 ;  /* 0x0000008c008c7308 */ /* 0x000f220000000800 */
[----:B------:R-:W-:Y:S01]  /*52f0*/  FADD.FTZ R97, R97, R92 ;  /* 0x0000005c61617221 */ /* 0x000fe20000010000 */
[----:B------:R-:W-:Y:S01]  /*5300*/  FADD.FTZ R95, R95, R96 ;  /* 0x000000605f5f7221 */ /* 0x000fe20000010000 */
[----:B------:R-:W-:Y:S01]  /*5310*/  FFMA.FTZ R71, R71, UR6, -R88 ;  /* 0x0000000647477c23 */ /* 0x000fe20008010858 */
[----:B------:R1:W-:Y:S01]  /*5320*/  MUFU.EX2 R155, R163 ;  /* 0x000000a3009b7308 */ /* 0x0003e20000000800 */
[----:B------:R-:W-:Y:S01]  /*5330*/  FADD.FTZ R97, R106, R97 ;  /* 0x000000616a617221 */ /* 0x000fe20000010000 */
[C---:B---3--:R-:W-:Y:S01]  /*5340*/  HMMA.16816.F32.BF16 R24, R32.reuse, R8, R24 ;  /* 0x000000082018723c */ /* 0x048fe20000041818 */
[----:B------:R-:W-:Y:S01]  /*5350*/  FADD.FTZ R94, R94, R95 ;  /* 0x0000005f5e5e7221 */ /* 0x000fe20000010000 */
[----:B------:R-:W3:Y:S01]  /*5360*/  MUFU.EX2 R146, R146 ;  /* 0x0000009200927308 */ /* 0x000ee20000000800 */
[----:B------:R-:W-:Y:S01]  /*5370*/  FADD.FTZ R104, R104, R97 ;  /* 0x0000006168687221 */ /* 0x000fe20000010000 */
[----:B------:R-:W-:Y:S01]  /*5380*/  FFMA.FTZ R56, R56, UR6, -R47 ;  /* 0x0000000638387c23 */ /* 0x000fe2000801082f */
[----:B------:R-:W-:Y:S01]  /*5390*/  FADD.FTZ R99, R99, R94 ;  /* 0x0000005e63637221 */ /* 0x000fe20000010000 */
[----:B------:R-:W-:Y:S01]  /*53a0*/  MUFU.EX2 R144, R144 ;  /* 0x0000009000907308 */ /* 0x000fe20000000800 */
[----:B------:R-:W-:Y:S01]  /*53b0*/  FADD.FTZ R104, R103, R104 ;  /* 0x0000006867687221 */ /* 0x000fe20000010000 */
[C---:B------:R-:W-:Y:S01]  /*53c0*/  HMMA.16816.F32.BF16 R20, R32.reuse, R10, R20 ;  /* 0x0000000a2014723c */ /* 0x040fe20000041814 */
[----:B------:R-:W5:Y:S01]  /*53d0*/  LDSM.16.MT88.4 R8, [R208+0x1000] ;  /* 0x00100000d008783b */ /* 0x000f620000004200 */
[----:B------:R-:W3:Y:S01]  /*53e0*/  MUFU.EX2 R157, R157 ;  /* 0x0000009d009d7308 */ /* 0x000ee20000000800 */
[----:B------:R-:W-:Y:S01]  /*53f0*/  FADD.FTZ R98, R98, R99 ;  /* 0x0000006362627221 */ /* 0x000fe20000010000 */
[--C-:B-1----:R-:W-:Y:S01]  /*5400*/  FFMA.FTZ R163, R166, UR6, -R47.reuse ;  /* 0x00000006a6a37c23 */ /* 0x102fe2000801082f */
[--C-:B------:R-:W-:Y:S01]  /*5410*/  FFMA.FTZ R166, R179, UR6, -R88.reuse ;  /* 0x00000006b3a67c23 */ /* 0x100fe20008010858 */
[----:B------:R1:W-:Y:S01]  /*5420*/  MUFU.EX2 R160, R174 ;  /* 0x000000ae00a07308 */ /* 0x0003e20000000800 */
[--C-:B------:R-:W-:Y:S01]  /*5430*/  FFMA.FTZ R179, R132, UR6, -R47.reuse ;  /* 0x0000000684b37c23 */ /* 0x100fe2000801082f */
[C---:B--2---:R-:W-:Y:S01]  /*5440*/  HMMA.16816.F32.BF16 R16, R32.reuse, R4, R16 ;  /* 0x000000042010723c */ /* 0x044fe20000041810 */
[----:B------:R-:W-:Y:S01]  /*5450*/  FFMA.FTZ R132, R135, UR6, -R88 ;  /* 0x0000000687847c23 */ /* 0x000fe20008010858 */
[----:B------:R-:W2:Y:S01]  /*5460*/  MUFU.EX2 R159, R159 ;  /* 0x0000009f009f7308 */ /* 0x000ea20000000800 */
[--C-:B------:R-:W-:Y:S01]  /*5470*/  FFMA.FTZ R135, R126, UR6, -R47.reuse ;  /* 0x000000067e877c23 */ /* 0x100fe2000801082f */
[----:B------:R-:W-:Y:S01]  /*5480*/  FADD.FTZ R123, R123, R104 ;  /* 0x000000687b7b7221 */ /* 0x000fe20000010000 */
[----:B------:R-:W-:Y:S01]  /*5490*/  FADD.FTZ R111, R111, R98 ;  /* 0x000000626f6f7221 */ /* 0x000fe20000010000 */
[----:B------:R-:W-:Y:S01]  /*54a0*/  MUFU.EX2 R158, R158 ;  /* 0x0000009e009e7308 */ /* 0x000fe20000000800 */
[----:B------:R-:W-:Y:S01]  /*54b0*/  FFMA.FTZ R57, R57, UR6, -R47 ;  /* 0x0000000639397c23 */ /* 0x000fe2000801082f */
[----:B------:R-:W-:Y:S01]  /*54c0*/  HMMA.16816.F32.BF16 R28, R32, R6, R28 ;  /* 0x00000006201c723c */ /* 0x000fe2000004181c */
[----:B------:R-:W2:Y:S01]  /*54d0*/  LDSM.16.MT88.4 R4, [R209+0x6400] ;  /* 0x00640000d104783b */ /* 0x000ea20000004200 */
[----:B------:R-:W-:Y:S01]  /*54e0*/  F2FP.BF16.F32.PACK_AB R32, R153, R138 ;  /* 0x0000008a9920723e */ /* 0x000fe200000010ff */
[----:B------:R-:W2:Y:S01]  /*54f0*/  MUFU.EX2 R163, R163 ;  /* 0x000000a300a37308 */ /* 0x000ea20000000800 */
[----:B----4-:R-:W-:Y:S01]  /*5500*/  F2FP.BF16.F32.PACK_AB R34, R140, R147 ;  /* 0x000000938c22723e */ /* 0x010fe200000010ff */
[----:B-1----:R-:W-:Y:S01]  /*5510*/  FFMA.FTZ R174, R167, UR6, -R88 ;  /* 0x00000006a7ae7c23 */ /* 0x002fe20008010858 */
[----:B---3--:R-:W-:Y:S01]  /*5520*/  F2FP.BF16.F32.PACK_AB R33, R146, R155 ;  /* 0x0000009b9221723e */ /* 0x008fe200000010ff */
[----:B------:R-:W-:Y:S01]  /*5530*/  MUFU.EX2 R161, R161 ;  /* 0x000000a100a17308 */ /* 0x000fe20000000800 */
[----:B------:R-:W-:Y:S01]  /*5540*/  F2FP.BF16.F32.PACK_AB R35, R157, R144 ;  /* 0x000000909d23723e */ /* 0x000fe200000010ff */
[----:B------:R-:W-:Y:S01]  /*5550*/  FADD.FTZ R123, R116, R123 ;  /* 0x0000007b747b7221 */ /* 0x000fe20000010000 */
[----:B------:R-:W-:Y:S01]  /*5560*/  FADD.FTZ R110, R110, R111 ;  /* 0x0000006f6e6e7221 */ /* 0x000fe20000010000 */
[----:B------:R-:W1:Y:S01]  /*5570*/  MUFU.EX2 R166, R166 ;  /* 0x000000a600a67308 */ /* 0x000e620000000800 */
[----:B------:R-:W-:Y:S01]  /*5580*/  FFMA.FTZ R52, R52, UR6, -R47 ;  /* 0x0000000634347c23 */ /* 0x000fe2000801082f */
[----:B------:R-:W-:Y:S01]  /*5590*/  FADD.FTZ R114, R114, R123 ;  /* 0x0000007b72727221 */ /* 0x000fe20000010000 */
[----:B------:R-:W-:Y:S01]  /*55a0*/  FADD.FTZ R109, R109, R110 ;  /* 0x0000006e6d6d7221 */ /* 0x000fe20000010000 */
[C---:B-----5:R-:W-:Y:S01]  /*55b0*/  HMMA.16816.F32.BF16 R24, R32.reuse, R12, R24 ;  /* 0x0000000c2018723c */ /* 0x060fe20000041818 */
[----:B------:R-:W-:Y:S01]  /*55c0*/  MUFU.EX2 R165, R165 ;  /* 0x000000a500a57308 */ /* 0x000fe20000000800 */
[----:B------:R-:W-:Y:S01]  /*55d0*/  FADD.FTZ R114, R133, R114 ;  /* 0x0000007285727221 */ /* 0x000fe20000010000 */
[----:B------:R-:W-:Y:S01]  /*55e0*/  FFMA.FTZ R53, R53, UR6, -R47 ;  /* 0x0000000635357c23 */ /* 0x000fe2000801082f */
[----:B------:R-:W-:Y:S01]  /*55f0*/  FFMA.FTZ R58, R58, UR6, -R88 ;  /* 0x000000063a3a7c23 */ /* 0x000fe20008010858 */
[----:B------:R3:W4:Y:S01]  /*5600*/  MUFU.EX2 R164, R176 ;  /* 0x000000b000a47308 */ /* 0x0007220000000800 */
[----:B------:R-:W-:Y:S01]  /*5610*/  FADD.FTZ R155, R155, R114 ;  /* 0x000000729b9b7221 */ /* 0x000fe20000010000 */
[--C-:B------:R-:W-:Y:S01]  /*5620*/  FFMA.FTZ R59, R59, UR6, -R88.reuse ;  /* 0x000000063b3b7c23 */ /* 0x100fe20008010858 */
        /* <DEDUP_REMOVED lines=11> */
[--C-:B---3--:R-:W-:Y:S01]  /*56e0*/  FFMA.FTZ R176, R173, UR6, -R88.reuse ;  /* 0x00000006adb07c23 */ /* 0x108fe20008010858 */
[----:B------:R-:W-:Y:S01]  /*56f0*/  MUFU.EX2 R170, R172 ;  /* 0x000000ac00aa7308 */ /* 0x000fe20000000800 */
[--C-:B------:R-:W-:Y:S01]  /*5700*/  FFMA.FTZ R48, R48, UR6, -R47.reuse ;  /* 0x0000000630307c23 */ /* 0x100fe2000801082f */
[----:B------:R-:W-:Y:S01]  /*5710*/  FFMA.FTZ R227, R45, UR6, -R47 ;  /* 0x000000062de37c23 */ /* 0x000fe2000801082f */
[----:B------:R-:W-:Y:S01]  /*5720*/  FFMA.FTZ R230, R84, UR6, -R88 ;  /* 0x0000000654e67c23 */ /* 0x000fe20008010858 */
[----:B------:R3:W-:Y:S01]  /*5730*/  MUFU.EX2 R167, R8 ;  /* 0x0000000800a77308 */ /* 0x0007e20000000800 */
[----:B------:R-:W-:Y:S01]  /*5740*/  HMMA.16816.F32.BF16 R28, R32, R10, R28 ;  /* 0x0000000a201c723c */ /* 0x000fe2000004181c */
[----:B--2---:R-:W-:-:S02]  /*5750*/  F2FP.BF16.F32.PACK_AB R32, R159, R160 ;  /* 0x000000a09f20723e */ /* 0x004fc400000010ff */
[----:B------:R-:W-:Y:S01]  /*5760*/  F2FP.BF16.F32.PACK_AB R34, R163, R158 ;  /* 0x0000009ea322723e */ /* 0x000fe200000010ff */
[----:B------:R-:W-:Y:S01]  /*5770*/  MUFU.EX2 R174, R174 ;  /* 0x000000ae00ae7308 */ /* 0x000fe20000000800 */
[----:B-1----:R-:W-:Y:S02]  /*5780*/  F2FP.BF16.F32.PACK_AB R33, R166, R161 ;  /* 0x000000a1a621723e */ /* 0x002fe400000010ff */
[----:B----4-:R-:W-:Y:S01]  /*5790*/  F2FP.BF16.F32.PACK_AB R35, R164, R165 ;  /* 0x000000a5a423723e */ /* 0x010fe200000010ff */
[----:B------:R1:W2:Y:S04]  /*57a0*/  MUFU.EX2 R173, R177 ;  /* 0x000000b100ad7308 */ /* 0x0002a80000000800 */
[----:B------:R4:W-:Y:S01]  /*57b0*/  MUFU.EX2 R172, R176 ;  /* 0x000000b000ac7308 */ /* 0x0009e20000000800 */
[----:B---3--:R-:W3:Y:S01]  /*57c0*/  LDSM.16.MT88.4 R8, [R208+0x1800] ;  /* 0x00180000d008783b */ /* 0x008ee20000004200 */
[C---:B------:R-:W-:Y:S02]  /*57d0*/  HMMA.16816.F32.BF16 R24, R32.reuse, R4, R24 ;  /* 0x000000042018723c */ /* 0x040fe40000041818 */
[----:B------:R-:W2:Y:S04]  /*57e0*/  MUFU.EX2 R175, R175 ;  /* 0x000000af00af7308 */ /* 0x000ea80000000800 */
[----:B------:R-:W-:Y:S02]  /*57f0*/  MUFU.EX2 R154, R154 ;  /* 0x0000009a009a7308 */ /* 0x000fe40000000800 */
[----:B------:R-:W-:Y:S01]  /*5800*/  HMMA.16816.F32.BF16 R20, R32, R6, R20 ;  /* 0x000000062014723c */ /* 0x000fe20000041814 */
[----:B------:R-:W3:Y:S01]  /*5810*/  LDSM.16.MT88.4 R4, [R209+0x6c00] ;  /* 0x006c0000d104783b */ /* 0x000ee20000004200 */
[--C-:B-1----:R-:W-:Y:S01]  /*5820*/  FFMA.FTZ R177, R156, UR6, -R47.reuse ;  /* 0x000000069cb17c23 */ /* 0x102fe2000801082f */
[----:B------:R-:W-:Y:S01]  /*5830*/  FFMA.FTZ R156, R145, UR6, -R88 ;  /* 0x00000006919c7c23 */ /* 0x000fe20008010858 */
[----:B------:R-:W-:Y:S01]  /*5840*/  MUFU.EX2 R142, R142 ;  /* 0x0000008e008e7308 */ /* 0x000fe20000000800 */
[--C-:B------:R-:W-:Y:S01]  /*5850*/  FFMA.FTZ R145, R134, UR6, -R47.reuse ;  /* 0x0000000686917c23 */ /* 0x100fe2000801082f */
[----:B----4-:R-:W-:-:S02]  /*5860*/  FFMA.FTZ R176, R122, UR6, -R47 ;  /* 0x000000067ab07c23 */ /* 0x010fc4000801082f */
[----:B-----5:R-:W-:Y:S01]  /*5870*/  HMMA.16816.F32.BF16 R36, R32, R12, R36 ;  /* 0x0000000c2024723c */ /* 0x020fe20000041824 */
[----:B------:R-:W-:Y:S01]  /*5880*/  F2FP.BF16.F32.PACK_AB R12, R171, R162 ;  /* 0x000000a2ab0c723e */ /* 0x000fe200000010ff */
[----:B------:R-:W1:Y:S01]  /*5890*/  MUFU.EX2 R177, R177 ;  /* 0x000000b100b17308 */ /* 0x000e620000000800 */
[----:B--2---:R-:W-:-:S03]  /*58a0*/  F2FP.BF16.F32.PACK_AB R13, R173, R174 ;  /* 0x000000aead0d723e */ /* 0x004fc600000010ff */
        /* <DEDUP_REMOVED lines=8> */
[C---:B------:R-:W-:Y:S01]  /*5930*/  HMMA.16816.F32.BF16 R24, R12.reuse, R16, R24 ;  /* 0x000000100c18723c */ /* 0x040fe20000041818 */
[----:B------:R-:W2:Y:S04]  /*5940*/  MUFU.EX2 R143, R33 ;  /* 0x00000021008f7308 */ /* 0x000ea80000000800 */
[----:B------:R4:W-:Y:S03]  /*5950*/  MUFU.EX2 R139, R32 ;  /* 0x00000020008b7308 */ /* 0x0009e60000000800 */
[C---:B------:R-:W-:Y:S01]  /*5960*/  HMMA.16816.F32.BF16 R20, R12.reuse, R18, R20 ;  /* 0x000000120c14723c */ /* 0x040fe20000041814 */
[----:B------:R-:W5:Y:S01]  /*5970*/  MUFU.EX2 R152, R152 ;  /* 0x0000009800987308 */ /* 0x000f620000000800 */
[----:B------:R-:W5:Y:S03]  /*5980*/  LDSM.16.MT88.4 R16, [R208+0x1c00] ;  /* 0x001c0000d010783b */ /* 0x000f660000004200 */
[----:B------:R2:W-:Y:S03]  /*5990*/  MUFU.EX2 R134, R136 ;  /* 0x0000008800867308 */ /* 0x0005e60000000800 */
[C---:B---3--:R-:W-:Y:S01]  /*59a0*/  HMMA.16816.F32.BF16 R36, R12.reuse, R8, R36 ;  /* 0x000000080c24723c */ /* 0x048fe20000041824 */
[----:B------:R-:W3:Y:S01]  /*59b0*/  MUFU.EX2 R145, R145 ;  /* 0x0000009100917308 */ /* 0x000ee20000000800 */
[----:B----4-:R-:W-:Y:S03]  /*59c0*/  LDSM.16.MT88.4 R32, [R209+0x7400] ;  /* 0x00740000d120783b */ /* 0x010fe60000004200 */
[----:B------:R-:W-:Y:S03]  /*59d0*/  MUFU.EX2 R130, R130 ;  /* 0x0000008200827308 */ /* 0x000fe60000000800 */
[----:B------:R-:W-:Y:S01]  /*59e0*/  HMMA.16816.F32.BF16 R28, R12, R10, R28 ;  /* 0x0000000a0c1c723c */ /* 0x000fe2000004181c */
[----:B------:R-:W4:Y:S01]  /*59f0*/  LDSM.16.MT88.4 R8, [R209+0x7000] ;  /* 0x00700000d108783b */ /* 0x000f220000004200 */
[----:B-1----:R-:W-:Y:S01]  /*5a00*/  F2FP.BF16.F32.PACK_AB R12, R177, R154 ;  /* 0x0000009ab10c723e */ /* 0x002fe200000010ff */
[----:B--2---:R-:W-:Y:S01]  /*5a10*/  FFMA.FTZ R136, R131, UR6, -R88 ;  /* 0x0000000683887c23 */ /* 0x004fe20008010858 */
[----:B------:R-:W-:Y:S01]  /*5a20*/  F2FP.BF16.F32.PACK_AB R14, R143, R142 ;  /* 0x0000008e8f0e723e */ /* 0x000fe200000010ff */
[----:B------:R-:W-:Y:S01]  /*5a30*/  MUFU.EX2 R179, R179 ;  /* 0x000000b300b37308 */ /* 0x000fe20000000800 */
[----:B-----5:R-:W-:-:S02]  /*5a40*/  F2FP.BF16.F32.PACK_AB R13, R152, R139 ;  /* 0x0000008b980d723e */ /* 0x020fc400000010ff */
[----:B------:R-:W-:Y:S01]  /*5a50*/  F2FP.BF16.F32.PACK_AB R15, R156, R141 ;  /* 0x0000008d9c0f723e */ /* 0x000fe200000010ff */
[----:B------:R-:W-:Y:S04]  /*5a60*/  MUFU.EX2 R132, R132 ;  /* 0x0000008400847308 */ /* 0x000fe80000000800 */
[----:B------:R1:W2:Y:S02]  /*5a70*/  MUFU.EX2 R125, R137 ;  /* 0x00000089007d7308 */ /* 0x0002a40000000800 */
[C---:B------:R-:W-:Y:S02]  /*5a80*/  HMMA.16816.F32.BF16 R24, R12.reuse, R4, R24 ;  /* 0x000000040c18723c */ /* 0x040fe40000041818 */
[----:B------:R5:W-:Y:S04]  /*5a90*/  MUFU.EX2 R131, R178 ;  /* 0x000000b200837308 */ /* 0x000be80000000800 */
[----:B------:R2:W4:Y:S02]  /*5aa0*/  MUFU.EX2 R126, R136 ;  /* 0x00000088007e7308 */ /* 0x0005240000000800 */
[----:B------:R-:W-:Y:S01]  /*5ab0*/  HMMA.16816.F32.BF16 R20, R12, R6, R20 ;  /* 0x000000060c14723c */ /* 0x000fe20000041814 */
[----:B------:R-:W4:Y:S01]  /*5ac0*/  LDSM.16.MT88.4 R4, [R208+0x2000] ;  /* 0x00200000d004783b */ /* 0x000f220000004200 */
[----:B------:R-:W-:Y:S01]  /*5ad0*/  MUFU.EX2 R122, R124 ;  /* 0x0000007c007a7308 */ /* 0x000fe20000000800 */
[----:B-1----:R-:W-:-:S03]  /*5ae0*/  FFMA.FTZ R137, R121, UR6, -R88 ;  /* 0x0000000679897c23 */ /* 0x002fc60008010858 */
[----:B------:R-:W-:Y:S02]  /*5af0*/  MUFU.EX2 R128, R128 ;  /* 0x0000008000807308 */ /* 0x000fe40000000800 */
[C---:B------:R-:W-:Y:S01]  /*5b00*/  HMMA.16816.F32.BF16 R36, R12.reuse, R16, R36 ;  /* 0x000000100c24723c */ /* 0x040fe20000041824 */
[----:B---3--:R-:W-:Y:S01]  /*5b10*/  F2FP.BF16.F32.PACK_AB R16, R145, R134 ;  /* 0x000000869110723e */ /* 0x008fe200000010ff */
[--C-:B-----5:R-:W-:Y:S01]  /*5b20*/  FFMA.FTZ R178, R119, UR6, -R88.reuse ;  /* 0x0000000677b27c23 */ /* 0x120fe20008010858 */
[----:B--2---:R-:W-:Y:S01]  /*5b30*/  F2FP.BF16.F32.PACK_AB R17, R125, R132 ;  /* 0x000000847d11723e */ /* 0x004fe200000010ff */
[--C-:B------:R-:W-:Y:S01]  /*5b40*/  FFMA.FTZ R136, R117, UR6, -R88.reuse ;  /* 0x0000000675887c23 */ /* 0x100fe20008010858 */
[----:B------:R-:W1:Y:S01]  /*5b50*/  MUFU.EX2 R135, R135 ;  /* 0x0000008700877308 */ /* 0x000e620000000800 */
[----:B------:R-:W-:Y:S01]  /*5b60*/  FFMA.FTZ R117, R86, UR6, -R88 ;  /* 0x0000000656757c23 */ /* 0x000fe20008010858 */
[--C-:B------:R-:W-:Y:S01]  /*5b70*/  FFMA.FTZ R86, R80, UR6, -R47.reuse ;  /* 0x0000000650567c23 */ /* 0x100fe2000801082f */
[----:B------:R-:W-:Y:S01]  /*5b80*/  HMMA.16816.F32.BF16 R28, R12, R18, R28 ;  /* 0x000000120c1c723c */ /* 0x000fe2000004181c */
[----:B------:R-:W2:Y:S01]  /*5b90*/  LDSM.16.MT88.4 R12, [R208+0x2400] ;  /* 0x00240000d00c783b */ /* 0x000ea20000004200 */
[----:B------:R-:W-:Y:S01]  /*5ba0*/  F2FP.BF16.F32.PACK_AB R18, R179, R130 ;  /* 0x00000082b312723e */ /* 0x000fe200000010ff */
[----:B------:R-:W-:Y:S01]  /*5bb0*/  MUFU.EX2 R121, R176 ;  /* 0x000000b000797308 */ /* 0x000fe20000000800 */
[----:B----4-:R-:W-:Y:S01]  /*5bc0*/  F2FP.BF16.F32.PACK_AB R19, R126, R131 ;  /* 0x000000837e13723e */ /* 0x010fe200000010ff */
[----:B------:R-:W-:-:S02]  /*5bd0*/  FFMA.FTZ R80, R77, UR6, -R47 ;  /* 0x000000064d507c23 */ /* 0x000fc4000801082f */
        /* <DEDUP_REMOVED lines=27> */
[----:B------:R-:W-:Y:S01]  /*5d90*/  FFMA.FTZ R85, R41, UR6, -R88 ;  /* 0x0000000629557c23 */ /* 0x000fe20008010858 */
[----:B------:R-:W3:Y:S04]  /*5da0*/  MUFU.EX2 R33, R42 ;  /* 0x0000002a00217308 */ /* 0x000ee80000000800 */
[----:B------:R-:W-:Y:S01]  /*5db0*/  MUFU.EX2 R32, R32 ;  /* 0x0000002000207308 */ /* 0x000fe20000000800 */
[C---:B--2---:R-:W-:Y:S03]  /*5dc0*/  HMMA.16816.F32.BF16 R36, R4.reuse, R12, R36 ;  /* 0x0000000c0424723c */ /* 0x044fe60000041824 */
[----:B------:R-:W2:Y:S04]  /*5dd0*/  MUFU.EX2 R41, R89 ;  /* 0x0000005900297308 */ /* 0x000ea80000000800 */
[----:B------:R4:W-:Y:S01]  /*5de0*/  MUFU.EX2 R34, R85 ;  /* 0x0000005500227308 */ /* 0x0009e20000000800 */
[----:B------:R-:W-:Y:S01]  /*5df0*/  HMMA.16816.F32.BF16 R28, R4, R14, R28 ;  /* 0x0000000e041c723c */ /* 0x000fe2000004181c */
[----:B------:R-:W1:Y:S01]  /*5e00*/  LDSM.16.MT88.4 R12, [R209+0x7c00] ;  /* 0x007c0000d10c783b */ /* 0x000e620000004200 */
[----:B---3--:R-:W-:Y:S01]  /*5e10*/  F2FP.BF16.F32.PACK_AB R4, R33, R40 ;  /* 0x000000282104723e */ /* 0x008fe200000010ff */
[----:B------:R-:W3:Y:S04]  /*5e20*/  MUFU.EX2 R35, R35 ;  /* 0x0000002300237308 */ /* 0x000ee80000000800 */
[----:B------:R-:W-:Y:S01]  /*5e30*/  MUFU.EX2 R42, R117 ;  /* 0x00000075002a7308 */ /* 0x000fe20000000800 */
[----:B--2---:R-:W-:-:S03]  /*5e40*/  F2FP.BF16.F32.PACK_AB R6, R41, R32 ;  /* 0x000000202906723e */ /* 0x004fc600000010ff */
[----:B------:R-:W2:Y:S01]  /*5e50*/  MUFU.EX2 R43, R43 ;  /* 0x0000002b002b7308 */ /* 0x000ea20000000800 */
[----:B----4-:R-:W-:-:S03]  /*5e60*/  FFMA.FTZ R85, R76, UR6, -R47 ;  /* 0x000000064c557c23 */ /* 0x010fc6000801082f */
[----:B------:R-:W-:Y:S01]  /*5e70*/  MUFU.EX2 R81, R86 ;  /* 0x0000005600517308 */ /* 0x000fe20000000800 */
[----:B---3--:R-:W-:-:S03]  /*5e80*/  F2FP.BF16.F32.PACK_AB R5, R35, R34 ;  /* 0x000000222305723e */ /* 0x008fc600000010ff */
[----:B------:R-:W3:Y:S04]  /*5e90*/  MUFU.EX2 R76, R87 ;  /* 0x00000057004c7308 */ /* 0x000ee80000000800 */
[----:B------:R4:W3:Y:S01]  /*5ea0*/  MUFU.EX2 R77, R85 ;  /* 0x00000055004d7308 */ /* 0x0008e20000000800 */
[----:B--2---:R-:W-:-:S03]  /*5eb0*/  F2FP.BF16.F32.PACK_AB R7, R43, R42 ;  /* 0x0000002a2b07723e */ /* 0x004fc600000010ff */
[----:B------:R-:W-:Y:S04]  /*5ec0*/  MUFU.EX2 R72, R72 ;  /* 0x0000004800487308 */ /* 0x000fe80000000800 */
[----:B------:R-:W2:Y:S01]  /*5ed0*/  MUFU.EX2 R73, R73 ;  /* 0x0000004900497308 */ /* 0x000ea20000000800 */
[----:B-----5:R-:W-:Y:S03]  /*5ee0*/  HMMA.16816.F32.BF16 R24, R4, R8, R24 ;  /* 0x000000080418723c */ /* 0x020fe60000041818 */
[----:B------:R-:W-:Y:S01]  /*5ef0*/  MUFU.EX2 R68, R68 ;  /* 0x0000004400447308 */ /* 0x000fe20000000800 */
[--C-:B----4-:R-:W-:Y:S01]  /*5f00*/  FFMA.FTZ R85, R74, UR6, -R88.reuse ;  /* 0x000000064a557c23 */ /* 0x110fe20008010858 */
[----:B------:R-:W-:-:S02]  /*5f10*/  FFMA.FTZ R74, R70, UR6, -R88 ;  /* 0x00000006464a7c23 */ /* 0x000fc40008010858 */
[----:B------:R-:W4:Y:S01]  /*5f20*/  MUFU.EX2 R69, R69 ;  /* 0x0000004500457308 */ /* 0x000f220000000800 */
[C---:B------:R-:W-:Y:S01]  /*5f30*/  HMMA.16816.F32.BF16 R20, R4.reuse, R10, R20 ;  /* 0x0000000a0414723c */ /* 0x040fe20000041814 */
[----:B------:R-:W5:Y:S02]  /*5f40*/  LDSM.16.MT88.4 R8, [R208+0x2c00] ;  /* 0x002c0000d008783b */ /* 0x000f640000004200 */
[----:B------:R-:W-:Y:S04]  /*5f50*/  MUFU.EX2 R71, R71 ;  /* 0x0000004700477308 */ /* 0x000fe80000000800 */
[----:B------:R-:W-:Y:S01]  /*5f60*/  MUFU.EX2 R74, R74 ;  /* 0x0000004a004a7308 */ /* 0x000fe20000000800 */
[----:B-1----:R-:W-:Y:S01]  /*5f70*/  HMMA.16816.F32.BF16 R36, R4, R16, R36 ;  /* 0x000000100424723c */ /* 0x002fe20000041824 */
[----:B---3--:R-:W-:-:S02]  /*5f80*/  F2FP.BF16.F32.PACK_AB R16, R76, R81 ;  /* 0x000000514c10723e */ /* 0x008fc400000010ff */
[----:B------:R-:W-:Y:S01]  /*5f90*/  F2FP.BF16.F32.PACK_AB R17, R83, R82 ;  /* 0x000000525311723e */ /* 0x000fe200000010ff */
[----:B------:R-:W-:Y:S04]  /*5fa0*/  MUFU.EX2 R56, R56 ;  /* 0x0000003800387308 */ /* 0x000fe80000000800 */
[----:B------:R-:W-:Y:S01]  /*5fb0*/  HMMA.16816.F32.BF16 R28, R4, R18, R28 ;  /* 0x00000012041c723c */ /* 0x000fe2000004181c */
[----:B------:R-:W1:Y:S01]  /*5fc0*/  LDSM.16.MT88.4 R4, [R209+0x8000] ;  /* 0x00800000d104783b */ /* 0x000e620000004200 */
[----:B------:R-:W-:Y:S01]  /*5fd0*/  F2FP.BF16.F32.PACK_AB R18, R80, R77 ;  /* 0x0000004d5012723e */ /* 0x000fe200000010ff */
[----:B------:R-:W-:Y:S01]  /*5fe0*/  MUFU.EX2 R57, R57 ;  /* 0x0000003900397308 */ /* 0x000fe20000000800 */
[----:B------:R-:W-:-:S03]  /*5ff0*/  F2FP.BF16.F32.PACK_AB R19, R79, R78 ;  /* 0x0000004e4f13723e */ /* 0x000fc600000010ff */
[----:B------:R-:W-:Y:S04]  /*6000*/  MUFU.EX2 R52, R52 ;  /* 0x0000003400347308 */ /* 0x000fe80000000800 */
[C---:B------:R-:W-:Y:S01]  /*6010*/  HMMA.16816.F32.BF16 R24, R16.reuse, R12, R24 ;  /* 0x0000000c1018723c */ /* 0x040fe20000041818 */
[----:B------:R-:W-:Y:S01]  /*6020*/  FFMA.FTZ R12, R75, UR6, -R88 ;  /* 0x000000064b0c7c23 */ /* 0x000fe20008010858 */
[----:B------:R-:W-:Y:S04]  /*6030*/  MUFU.EX2 R53, R53 ;  /* 0x0000003500357308 */ /* 0x000fe80000000800 */
[----:B------:R-:W-:Y:S02]  /*6040*/  MUFU.EX2 R75, R85 ;  /* 0x00000055004b7308 */ /* 0x000fe40000000800 */
[C---:B------:R-:W-:Y:S02]  /*6050*/  HMMA.16816.F32.BF16 R20, R16.reuse, R14, R20 ;  /* 0x0000000e1014723c */ /* 0x040fe40000041814 */
[----:B------:R3:W3:Y:S04]  /*6060*/  MUFU.EX2 R70, R12 ;  /* 0x0000000c00467308 */ /* 0x0006e80000000800 */
[----:B------:R-:W-:Y:S02]  /*6070*/  MUFU.EX2 R58, R58 ;  /* 0x0000003a003a7308 */ /* 0x000fe40000000800 */
[C---:B-----5:R-:W-:Y:S01]  /*6080*/  HMMA.16816.F32.BF16 R36, R16.reuse, R8, R36 ;  /* 0x000000081024723c */ /* 0x060fe20000041824 */
[----:B--2---:R-:W-:Y:S01]  /*6090*/  F2FP.BF16.F32.PACK_AB R8, R73, R72 ;  /* 0x000000484908723e */ /* 0x004fe200000010ff */
[----:B------:R-:W-:Y:S04]  /*60a0*/  MUFU.EX2 R59, R59 ;  /* 0x0000003b003b7308 */ /* 0x000fe80000000800 */
[----:B------:R-:W-:Y:S02]  /*60b0*/  MUFU.EX2 R54, R54 ;  /* 0x0000003600367308 */ /* 0x000fe40000000800 */
[----:B------:R-:W-:Y:S01]  /*60c0*/  HMMA.16816.F32.BF16 R28, R16, R10, R28 ;  /* 0x0000000a101c723c */ /* 0x000fe2000004181c */
[----:B----4-:R-:W-:Y:S01]  /*60d0*/  F2FP.BF16.F32.PACK_AB R10, R69, R68 ;  /* 0x00000044450a723e */ /* 0x010fe200000010ff */
[----:B---3--:R-:W2:Y:S01]  /*60e0*/  LDSM.16.MT88.4 R12, [R208+0x3000] ;  /* 0x00300000d00c783b */ /* 0x008ea20000004200 */
        /* <DEDUP_REMOVED lines=32> */
[----:B------:R-:W-:-:S02]  /*62f0*/  FADD.FTZ R172, R175, R172 ;  /* 0x000000acafac7221 */ /* 0x000fc40000010000 */
[----:B------:R-:W-:Y:S01]  /*6300*/  MUFU.EX2 R60, R60 ;  /* 0x0000003c003c7308 */ /* 0x000fe20000000800 */
[----:B------:R-:W-:Y:S01]  /*6310*/  FADD.FTZ R163, R163, R158 ;  /* 0x0000009ea3a37221 */ /* 0x000fe20000010000 */
[C---:B--2---:R-:W-:Y:S01]  /*6320*/  HMMA.16816.F32.BF16 R36, R8.reuse, R12, R36 ;  /* 0x0000000c0824723c */ /* 0x044fe20000041824 */
[----:B------:R-:W-:Y:S01]  /*6330*/  FADD.FTZ R139, R139, R172 ;  /* 0x000000ac8b8b7221 */ /* 0x000fe20000010000 */
[----:B------:R-:W2:Y:S01]  /*6340*/  MUFU.EX2 R65, R65 ;  /* 0x0000004100417308 */ /* 0x000ea20000000800 */
[----:B------:R-:W-:Y:S02]  /*6350*/  FADD.FTZ R162, R162, R163 ;  /* 0x000000a3a2a27221 */ /* 0x000fe40000010000 */
[----:B------:R-:W-:Y:S01]  /*6360*/  FADD.FTZ R152, R152, R139 ;  /* 0x0000008b98987221 */ /* 0x000fe20000010000 */
[----:B------:R-:W-:Y:S01]  /*6370*/  MUFU.EX2 R61, R61 ;  /* 0x0000003d003d7308 */ /* 0x000fe20000000800 */
[----:B------:R-:W-:Y:S01]  /*6380*/  FADD.FTZ R171, R171, R162 ;  /* 0x000000a2abab7221 */ /* 0x000fe20000010000 */
[----:B------:R-:W-:Y:S01]  /*6390*/  HMMA.16816.F32.BF16 R28, R8, R14, R28 ;  /* 0x0000000e081c723c */ /* 0x000fe2000004181c */
[----:B------:R-:W5:Y:S01]  /*63a0*/  LDSM.16.MT88.4 R12, [R208+0x3400] ;  /* 0x00340000d00c783b */ /* 0x000f620000004200 */
[----:B------:R-:W1:Y:S01]  /*63b0*/  MUFU.EX2 R62, R62 ;  /* 0x0000003e003e7308 */ /* 0x000e620000000800 */
[----:B------:R-:W-:Y:S01]  /*63c0*/  FADD.FTZ R170, R170, R171 ;  /* 0x000000abaaaa7221 */ /* 0x000fe20000010000 */
[----:B------:R-:W-:Y:S01]  /*63d0*/  FADD.FTZ R141, R141, R152 ;  /* 0x000000988d8d7221 */ /* 0x000fe20000010000 */
[----:B---3--:R-:W-:Y:S01]  /*63e0*/  F2FP.BF16.F32.PACK_AB R8, R17, R18 ;  /* 0x000000121108723e */ /* 0x008fe200000010ff */
[----:B------:R-:W3:Y:S01]  /*63f0*/  MUFU.EX2 R55, R55 ;  /* 0x0000003700377308 */ /* 0x000ee20000000800 */
[----:B------:R-:W-:Y:S01]  /*6400*/  FADD.FTZ R167, R167, R170 ;  /* 0x000000aaa7a77221 */ /* 0x000fe20000010000 */
[----:B----4-:R-:W-:Y:S01]  /*6410*/  F2FP.BF16.F32.PACK_AB R10, R19, R16 ;  /* 0x00000010130a723e */ /* 0x010fe200000010ff */
[----:B------:R-:W-:Y:S01]  /*6420*/  FADD.FTZ R141, R156, R141 ;  /* 0x0000008d9c8d7221 */ /* 0x000fe20000010000 */
[----:B--2---:R-:W-:Y:S01]  /*6430*/  F2FP.BF16.F32.PACK_AB R9, R65, R60 ;  /* 0x0000003c4109723e */ /* 0x004fe200000010ff */
[----:B------:R-:W-:Y:S01]  /*6440*/  FADD.FTZ R154, R154, R167 ;  /* 0x000000a79a9a7221 */ /* 0x000fe20000010000 */
[----:B------:R-:W-:Y:S01]  /*6450*/  MUFU.EX2 R227, R227 ;  /* 0x000000e300e37308 */ /* 0x000fe20000000800 */
[----:B------:R-:W-:-:S02]  /*6460*/  FADD.FTZ R64, R132, R141 ;  /* 0x0000008d84407221 */ /* 0x000fc40000010000 */
[----:B------:R-:W-:Y:S01]  /*6470*/  FADD.FTZ R177, R177, R154 ;  /* 0x0000009ab1b17221 */ /* 0x000fe20000010000 */
[----:B-1----:R-:W-:Y:S01]  /*6480*/  F2FP.BF16.F32.PACK_AB R11, R62, R61 ;  /* 0x0000003d3e0b723e */ /* 0x002fe200000010ff */
[----:B------:R-:W-:Y:S01]  /*6490*/  FADD.FTZ R64, R125, R64 ;  /* 0x000000407d407221 */ /* 0x000fe20000010000 */
[----:B------:R-:W-:Y:S01]  /*64a0*/  MUFU.EX2 R230, R230 ;  /* 0x000000e600e67308 */ /* 0x000fe20000000800 */
        /* <DEDUP_REMOVED lines=9> */
[----:B------:R-:W1:Y:S01]  /*6540*/  LDSM.16.MT88.4 R4, [R209+0x8800] ;  /* 0x00880000d104783b */ /* 0x000e620000004200 */
[----:B------:R-:W-:Y:S01]  /*6550*/  FADD.FTZ R124, R124, R119 ;  /* 0x000000777c7c7221 */ /* 0x000fe20000010000 */
[----:B------:R-:W-:-:S04]  /*6560*/  FADD.FTZ R130, R130, R145 ;  /* 0x0000009182827221 */ /* 0x000fc80000010000 */
[----:B------:R-:W-:Y:S01]  /*6570*/  FADD.FTZ R179, R179, R130 ;  /* 0x00000082b3b37221 */ /* 0x000fe20000010000 */
[C---:B-----5:R-:W-:Y:S01]  /*6580*/  HMMA.16816.F32.BF16 R36, R8.reuse, R12, R36 ;  /* 0x0000000c0824723c */ /* 0x060fe20000041824 */
[----:B------:R-:W-:Y:S02]  /*6590*/  FADD.FTZ R13, R113, R124 ;  /* 0x0000007c710d7221 */ /* 0x000fe40000010000 */
[----:B------:R-:W-:Y:S01]  /*65a0*/  FADD.FTZ R128, R128, R179 ;  /* 0x000000b380807221 */ /* 0x000fe20000010000 */
[----:B------:R-:W-:Y:S01]  /*65b0*/  F2FP.BF16.F32.PACK_AB R12, R57, R56 ;  /* 0x00000038390c723e */ /* 0x000fe200000010ff */
[----:B------:R-:W-:Y:S02]  /*65c0*/  FADD.FTZ R13, R136, R13 ;  /* 0x0000000d880d7221 */ /* 0x000fe40000010000 */
[----:B------:R-:W-:Y:S01]  /*65d0*/  FADD.FTZ R135, R135, R128 ;  /* 0x0000008087877221 */ /* 0x000fe20000010000 */
[----:B------:R-:W-:Y:S01]  /*65e0*/  LDSM.16.MT88.4 R136, [R208+0x3c00] ;  /* 0x003c0000d088783b */ /* 0x000fe20000004200 */
[----:B------:R-:W-:Y:S01]  /*65f0*/  HMMA.16816.F32.BF16 R28, R8, R14, R28 ;  /* 0x0000000e081c723c */ /* 0x000fe2000004181c */
[----:B------:R-:W-:Y:S01]  /*6600*/  FADD.FTZ R34, R34, R13 ;  /* 0x0000000d22227221 */ /* 0x000fe20000010000 */
[----:B------:R-:W-:Y:S01]  /*6610*/  FADD.FTZ R122, R122, R135 ;  /* 0x000000877a7a7221 */ /* 0x000fe20000010000 */
[----:B------:R-:W-:Y:S01]  /*6620*/  F2FP.BF16.F32.PACK_AB R14, R53, R52 ;  /* 0x00000034350e723e */ /* 0x000fe200000010ff */
[----:B------:R-:W2:Y:S01]  /*6630*/  LDSM.16.MT88.4 R8, [R208+0x3800] ;  /* 0x00380000d008783b */ /* 0x000ea20000004200 */
[----:B------:R-:W-:Y:S01]  /*6640*/  F2FP.BF16.F32.PACK_AB R13, R59, R58 ;  /* 0x0000003a3b0d723e */ /* 0x000fe200000010ff */
[----:B------:R-:W-:Y:S01]  /*6650*/  FADD.FTZ R121, R121, R122 ;  /* 0x0000007a79797221 */ /* 0x000fe20000010000 */
[----:B---3--:R-:W-:Y:S01]  /*6660*/  F2FP.BF16.F32.PACK_AB R15, R55, R54 ;  /* 0x00000036370f723e */ /* 0x008fe200000010ff */
[----:B------:R-:W-:Y:S01]  /*6670*/  FADD.FTZ R35, R35, R34 ;  /* 0x0000002223237221 */ /* 0x000fe20000010000 */
[----:B------:R-:W3:Y:S01]  /*6680*/  LDSM.16.MT88.4 R132, [R209+0x8c00] ;  /* 0x008c0000d184783b */ /* 0x000ee20000004200 */
[----:B------:R-:W-:Y:S01]  /*6690*/  FADD.FTZ R40, R40, R121 ;  /* 0x0000007928287221 */ /* 0x000fe20000010000 */
[----:B------:R-:W-:Y:S01]  /*66a0*/  FFMA.FTZ R34, R44, UR6, -R47 ;  /* 0x000000062c227c23 */ /* 0x000fe2000801082f */
[----:B------:R-:W-:Y:S01]  /*66b0*/  FADD.FTZ R42, R42, R35 ;  /* 0x000000232a2a7221 */ /* 0x000fe20000010000 */
[----:B------:R-:W-:Y:S01]  /*66c0*/  FFMA.FTZ R35, R50, UR6, -R88 ;  /* 0x0000000632237c23 */ /* 0x000fe20008010858 */
[----:B------:R-:W-:Y:S01]  /*66d0*/  FADD.FTZ R33, R33, R40 ;  /* 0x0000002821217221 */ /* 0x000fe20000010000 */
[----:B------:R-:W-:Y:S01]  /*66e0*/  FFMA.FTZ R40, R51, UR6, -R88 ;  /* 0x0000000633287c23 */ /* 0x000fe20008010858 */
[----:B------:R-:W-:Y:S01]  /*66f0*/  FADD.FTZ R43, R43, R42 ;  /* 0x0000002a2b2b7221 */ /* 0x000fe20000010000 */
[----:B------:R-:W4:Y:S01]  /*6700*/  MUFU.EX2 R34, R34 ;  /* 0x0000002200227308 */ /* 0x000f220000000800 */
[----:B------:R-:W-:Y:S01]  /*6710*/  FADD.FTZ R32, R32, R33 ;  /* 0x0000002120207221 */ /* 0x000fe20000010000 */
[----:B------:R-:W-:Y:S01]  /*6720*/  FFMA.FTZ R33, R49, UR6, -R47 ;  /* 0x0000000631217c23 */ /* 0x000fe2000801082f */
[----:B------:R-:W-:Y:S01]  /*6730*/  FADD.FTZ R82, R82, R43 ;  /* 0x0000002b52527221 */ /* 0x000fe20000010000 */
[----:B------:R-:W-:Y:S01]  /*6740*/  MUFU.EX2 R35, R35 ;  /* 0x0000002300237308 */ /* 0x000fe20000000800 */
[----:B-1----:R-:W-:Y:S01]  /*6750*/  HMMA.16816.F32.BF16 R24, R12, R4, R24 ;  /* 0x000000040c18723c */ /* 0x002fe20000041818 */
[----:B------:R-:W-:Y:S01]  /*6760*/  FADD.FTZ R4, R41, R32 ;  /* 0x0000002029047221 */ /* 0x000fe20000010000 */
[----:B------:R-:W-:Y:S01]  /*6770*/  FADD.FTZ R83, R83, R82 ;  /* 0x0000005253537221 */ /* 0x000fe20000010000 */
[----:B------:R-:W-:Y:S01]  /*6780*/  FFMA.FTZ R41, R46, UR6, -R88 ;  /* 0x000000062e297c23 */ /* 0x000fe20008010858 */
[----:B------:R-:W-:Y:S01]  /*6790*/  MUFU.EX2 R32, R48 ;  /* 0x0000003000207308 */ /* 0x000fe20000000800 */
[----:B------:R-:W-:Y:S01]  /*67a0*/  FADD.FTZ R81, R81, R4 ;  /* 0x0000000451517221 */ /* 0x000fe20000010000 */
[----:B------:R-:W-:-:S02]  /*67b0*/  FADD.FTZ R78, R78, R83 ;  /* 0x000000534e4e7221 */ /* 0x000fc40000010000 */
[----:B------:R-:W1:Y:S01]  /*67c0*/  MUFU.EX2 R33, R33 ;  /* 0x0000002100217308 */ /* 0x000e620000000800 */
[----:B------:R-:W-:Y:S01]  /*67d0*/  FADD.FTZ R76, R76, R81 ;  /* 0x000000514c4c7221 */ /* 0x000fe20000010000 */
[----:B------:R-:W-:Y:S01]  /*67e0*/  FADD.FTZ R78, R79, R78 ;  /* 0x0000004e4f4e7221 */ /* 0x000fe20000010000 */
[C---:B------:R-:W-:Y:S01]  /*67f0*/  HMMA.16816.F32.BF16 R20, R12.reuse, R6, R20 ;  /* 0x000000060c14723c */ /* 0x040fe20000041814 */
[----:B------:R-:W5:Y:S01]  /*6800*/  MUFU.EX2 R40, R40 ;  /* 0x0000002800287308 */ /* 0x000f620000000800 */
[----:B------:R-:W-:Y:S01]  /*6810*/  FADD.FTZ R77, R77, R76 ;  /* 0x0000004c4d4d7221 */ /* 0x000fe20000010000 */
[----:B------:R-:W-:Y:S01]  /*6820*/  FADD.FTZ R75, R75, R78 ;  /* 0x0000004e4b4b7221 */ /* 0x000fe20000010000 */
[----:B----4-:R-:W-:Y:S01]  /*6830*/  F2FP.BF16.F32.PACK_AB R6, R227, R34 ;  /* 0x00000022e306723e */ /* 0x010fe200000010ff */
[----:B------:R-:W4:Y:S01]  /*6840*/  MUFU.EX2 R41, R41 ;  /* 0x0000002900297308 */ /* 0x000f220000000800 */
[----:B------:R-:W-:Y:S01]  /*6850*/  FADD.FTZ R77, R80, R77 ;  /* 0x0000004d504d7221 */ /* 0x000fe20000010000 */
[----:B------:R-:W-:Y:S01]  /*6860*/  FADD.FTZ R75, R70, R75 ;  /* 0x0000004b464b7221 */ /* 0x000fe20000010000 */
[----:B--2---:R-:W-:Y:S02]  /*6870*/  HMMA.16816.F32.BF16 R36, R12, R8, R36 ;  /* 0x000000080c24723c */ /* 0x004fe40000041824 */
[----:B------:R-:W-:Y:S01]  /*6880*/  FADD.FTZ R72, R72, R77 ;  /* 0x0000004d48487221 */ /* 0x000fe20000010000 */
[----:B------:R-:W-:Y:S01]  /*6890*/  FADD.FTZ R74, R74, R75 ;  /* 0x0000004b4a4a7221 */ /* 0x000fe20000010000 */
[----:B-1----:R-:W-:-:S02]  /*68a0*/  F2FP.BF16.F32.PACK_AB R4, R33, R32 ;  /* 0x000000202104723e */ /* 0x002fc400000010ff */
[----:B------:R-:W-:Y:S01]  /*68b0*/  FADD.FTZ R73, R73, R72 ;  /* 0x0000004849497221 */ /* 0x000fe20000010000 */
[----:B------:R-:W-:Y:S01]  /*68c0*/  FADD.FTZ R71, R71, R74 ;  /* 0x0000004a47477221 */ /* 0x000fe20000010000 */
[----:B-----5:R-:W-:Y:S01]  /*68d0*/  F2FP.BF16.F32.PACK_AB R5, R40, R35 ;  /* 0x000000232805723e */ /* 0x020fe200000010ff */
[----:B------:R-:W-:Y:S01]  /*68e0*/  HMMA.16816.F32.BF16 R28, R12, R10, R28 ;  /* 0x0000000a0c1c723c */ /* 0x000fe2000004181c */
[----:B------:R-:W-:Y:S01]  /*68f0*/  FADD.FTZ R68, R68, R73 ;  /* 0x0000004944447221 */ /* 0x000fe20000010000 */
[----:B------:R-:W-:Y:S01]  /*6900*/  FADD.FTZ R8, R60, R71 ;  /* 0x000000473c087221 */ /* 0x000fe20000010000 */
[----:B----4-:R-:W-:Y:S02]  /*6910*/  F2FP.BF16.F32.PACK_AB R7, R230, R41 ;  /* 0x00000029e607723e */ /* 0x010fe400000010ff */
[----:B------:R-:W-:Y:S01]  /*6920*/  FADD.FTZ R69, R69, R68 ;  /* 0x0000004445457221 */ /* 0x000fe20000010000 */
[----:B------:R-:W-:-:S03]  /*6930*/  FADD.FTZ R8, R65, R8 ;  /* 0x0000000841087221 */ /* 0x000fc60000010000 */
[----:B------:R-:W-:Y:S01]  /*6940*/  FADD.FTZ R18, R18, R69 ;  /* 0x0000004512127221 */ /* 0x000fe20000010000 */
[----:B------:R-:W-:Y:S01]  /*6950*/  FADD.FTZ R9, R61, R8 ;  /* 0x000000083d097221 */ /* 0x000fe20000010000 */
[----:B---3--:R-:W-:Y:S02]  /*6960*/  HMMA.16816.F32.BF16 R144, R4, R132, R24 ;  /* 0x000000840490723c */ /* 0x008fe40000041818 */
        /* <DEDUP_REMOVED lines=18> */
[----:B------:R-:W-:-:S03]  /*6a90*/  FADD.FTZ R41, R41, R40 ;  /* 0x0000002829297221 */ /* 0x000fc60000010000 */
[----:B------:R-:W-:Y:S01]  /*6aa0*/  FADD.FTZ R33, R33, R32 ;  /* 0x0000002021217221 */ /* 0x000fe20000010000 */
[----:B------:R-:W-:-:S03]  /*6ab0*/  FADD.FTZ R230, R230, R41 ;  /* 0x00000029e6e67221 */ /* 0x000fc60000010000 */
[----:B------:R-:W-:-:S04]  /*6ac0*/  FADD.FTZ R34, R34, R33 ;  /* 0x0000002122227221 */ /* 0x000fc80000010000 */
[----:B------:R-:W-:Y:S01]  /*6ad0*/  FADD.FTZ R227, R227, R34 ;  /* 0x00000022e3e37221 */ /* 0x000fe20000010000 */
[----:B------:R-:W-:Y:S06]  /*6ae0*/  @!P0 BRA `(.L_x_1406) ;  /* 0x0000004c00d08947 */ /* 0x000fec0003800000 */
        /* <DEDUP_REMOVED lines=63> */
.L_x_1407:
[----:B------:R-:W-:Y:S01]  /*6ee0*/  UMOV UR4, URZ ;  /* 0x000000ff00047c82 */ /* 0x000fe20008000000 */
[----:B------:R-:W-:Y:S01]  /*6ef0*/  IMAD.SHL.U32 R4, R192, 0x100, RZ ;  /* 0x00000100c0047824 */ /* 0x000fe200078e00ff */
[----:B------:R-:W-:-:S05]  /*6f00*/  IADD3 R5, P0, PT, RZ, -UR4, RZ ;  /* 0x80000004ff057c10 */ /* 0x000fca000ff1e0ff */
[----:B------:R-:W-:-:S05]  /*6f10*/  IMAD.X R4, RZ, RZ, ~R4, P0 ;  /* 0x000000ffff047224 */ /* 0x000fca00000e0e04 */
[----:B------:R-:W-:-:S04]  /*6f20*/  SHF.R.S64 R5, R5, 0x1f, R4 ;  /* 0x0000001f05057819 */ /* 0x000fc80000001004 */
[----:B------:R-:W-:-:S04]  /*6f30*/  IADD3 R216, P0, PT, R5, R216, RZ ;  /* 0x000000d805d87210 */ /* 0x000fc80007f1e0ff */
[----:B------:R-:W-:-:S09]  /*6f40*/  LEA.HI.X.SX32 R217, R4, R217, 0x1, P0 ;  /* 0x000000d904d97211 */ /* 0x000fd200000f0eff */
.L_x_1408:
[C---:B------:R-:W-:Y:S01]  /*6f50*/  IMAD.SHL.U32 R5, R192.reuse, 0x40, RZ ;  /* 0x00000040c0057824 */ /* 0x040fe200078e00ff */
[----:B------:R-:W-:Y:S01]  /*6f60*/  SHF.L.U64.HI R192, R192, 0x6, R193 ;  /* 0x00000006c0c07819 */ /* 0x000fe200000102c1 */
[----:B------:R-:W-:Y:S01]  /*6f70*/  @!PT LDS RZ, [RZ] ;  /* 0x00000000fffff984 */ /* 0x000fe20000000800 */
[----:B------:R-:W-:Y:S01]  /*6f80*/  @!PT LDS RZ, [RZ] ;  /* 0x00000000fffff984 */ /* 0x000fe20000000800 */
[----:B------:R-:W-:Y:S01]  /*6f90*/  @!PT LDS RZ, [RZ] ;  /* 0x00000000fffff984 */ /* 0x000fe20000000800 */
[----:B------:R-:W-:Y:S01]  /*6fa0*/  LDGSTS.E.BYPASS.LTC128B.128 [R221+0x5000], desc[UR16][R216.64] ;  /* 0x05000000d8dd7fae */ /* 0x000fe2000b981a10 */
[----:B------:R-:W-:Y:S02]  /*6fb0*/  PRMT R169, R169, 0x6540, R194 ;  /* 0x00006540a9a97816 */ /* 0x000fe400000000c2 */
        /* <DEDUP_REMOVED lines=8> */
[----:B------:R-:W-:Y:S02]  /*7040*/  LDGSTS.E.BYPASS.LTC128B.128 [R221+0x6000], desc[UR16][R10.64] ;  /* 0x060000000add7fae */ /* 0x000fe4000b981a10 */
[-C--:B------:R-:W-:Y:S01]  /*7050*/  IADD3 R18, P0, PT, R16, R5.reuse, RZ ;  /* 0x0000000510127210 */ /* 0x080fe20007f1e0ff */
[--C-:B------:R-:W-:Y:S01]  /*7060*/  IMAD.X R17, R9, 0x1, R192.reuse, P1 ;  /* 0x0000000109117824 */ /* 0x100fe200008e06c0 */
[----:B------:R2:W-:Y:S02]  /*7070*/  LDGSTS.E.BYPASS.LTC128B.128 [R221+0x6800], desc[UR16][R8.64] ;  /* 0x0680000008dd7fae */ /* 0x0005e4000b981a10 */
[-C--:B------:R-:W-:Y:S01]  /*7080*/  IADD3 R20, P1, PT, R18, R5.reuse, RZ ;  /* 0x0000000512147210 */ /* 0x080fe20007f3e0ff */
[--C-:B------:R-:W-:Y:S01]  /*7090*/  IMAD.X R19, R17, 0x1, R192.reuse, P0 ;  /* 0x0000000111137824 */ /* 0x100fe200000e06c0 */
[----:B------:R-:W-:Y:S02]  /*70a0*/  LDGSTS.E.BYPASS.LTC128B.128 [R221+0x7000], desc[UR16][R16.64] ;  /* 0x0700000010dd7fae */ /* 0x000fe4000b981a10 */
[----:B------:R-:W-:Y:S01]  /*70b0*/  IADD3 R22, P0, PT, R20, R5, RZ ;  /* 0x0000000514167210 */ /* 0x000fe20007f1e0ff */
[--C-:B------:R-:W-:Y:S01]  /*70c0*/  IMAD.X R21, R19, 0x1, R192.reuse, P1 ;  /* 0x0000000113157824 */ /* 0x100fe200008e06c0 */
[----:B------:R-:W-:Y:S03]  /*70d0*/  LDGSTS.E.BYPASS.LTC128B.128 [R221+0x7800], desc[UR16][R18.64] ;  /* 0x0780000012dd7fae */ /* 0x000fe6000b981a10 */
[----:B------:R-:W-:Y:S01]  /*70e0*/  IMAD.X R23, R21, 0x1, R192, P0 ;  /* 0x0000000115177824 */ /* 0x000fe200000e06c0 */
[----:B------:R-:W-:Y:S04]  /*70f0*/  LDGSTS.E.BYPASS.LTC128B.128 [R221+0x8000], desc[UR16][R20.64] ;  /* 0x0800000014dd7fae */ /* 0x000fe8000b981a10 */
[----:B------:R3:W-:Y:S04]  /*7100*/  LDGSTS.E.BYPASS.LTC128B.128 [R221+0x8800], desc[UR16][R22.64] ;  /* 0x0880000016dd7fae */ /* 0x0007e8000b981a10 */
[----:B------:R-:W-:Y:S04]  /*7110*/  LDSM.16.M88.4 R12, [R212] ;  /* 0x00000000d40c783b */ /* 0x000fe80000000200 */
[----:B-1----:R-:W2:Y:S04]  /*7120*/  LDSM.16.M88.4 R4, [R210+0x1000] ;  /* 0x00100000d204783b */ /* 0x002ea80000000200 */
[----:B------:R-:W1:Y:S04]  /*7130*/  LDSM.16.M88.4 R124, [R210+0x1400] ;  /* 0x00140000d27c783b */ /* 0x000e680000000200 */
[----:B------:R-:W-:Y:S04]  /*7140*/  LDSM.16.M88.4 R160, [R211] ;  /* 0x00000000d3a0783b */ /* 0x000fe80000000200 */
[----:B------:R-:W4:Y:S04]  /*7150*/  LDSM.16.M88.4 R164, [R150+0x1000] ;  /* 0x0010000096a4783b */ /* 0x000f280000000200 */
[----:B------:R-:W5:Y:S04]  /*7160*/  LDSM.16.M88.4 R116, [R210+0x1800] ;  /* 0x00180000d274783b */ /* 0x000f680000000200 */
[----:B------:R-:W5:Y:S04]  /*7170*/  LDSM.16.M88.4 R108, [R210+0x1c00] ;  /* 0x001c0000d26c783b */ /* 0x000f680000000200 */
[----:B------:R-:W5:Y:S04]  /*7180*/  LDSM.16.M88.4 R100, [R210+0x2000] ;  /* 0x00200000d264783b */ /* 0x000f680000000200 */
[----:B------:R-:W5:Y:S04]  /*7190*/  LDSM.16.M88.4 R92, [R210+0x2400] ;  /* 0x00240000d25c783b */ /* 0x000f680000000200 */
[----:B------:R-:W5:Y:S04]  /*71a0*/  LDSM.16.M88.4 R84, [R210+0x2800] ;  /* 0x00280000d254783b */ /* 0x000f680000000200 */
[----:B------:R-:W5:Y:S04]  /*71b0*/  LDSM.16.M88.4 R76, [R210+0x2c00] ;  /* 0x002c0000d24c783b */ /* 0x000f680000000200 */
[----:B------:R-:W5:Y:S01]  /*71c0*/  LDSM.16.M88.4 R68, [R210+0x3000] ;  /* 0x00300000d244783b */ /* 0x000f620000000200 */
[C---:B--2---:R-:W-:Y:S03]  /*71d0*/  HMMA.16816.F32.BF16 R8, R12.reuse, R4, RZ ;  /* 0x000000040c08723c */ /* 0x044fe600000418ff */
[----:B------:R-:W2:Y:S04]  /*71e0*/  LDSM.16.M88.4 R60, [R210+0x3400] ;  /* 0x00340000d23c783b */ /* 0x000ea80000000200 */
[----:B------:R-:W2:Y:S01]  /*71f0*/  LDSM.16.M88.4 R52, [R210+0x3800] ;  /* 0x00380000d234783b */ /* 0x000ea20000000200 */
[C---:B------:R-:W-:Y:S03]  /*7200*/  HMMA.16816.F32.BF16 R4, R12.reuse, R6, RZ ;  /* 0x000000060c04723c */ /* 0x040fe600000418ff */
[----:B------:R-:W2:Y:S04]  /*7210*/  LDSM.16.M88.4 R44, [R210+0x3c00] ;  /* 0x003c0000d22c783b */ /* 0x000ea80000000200 */
[----:B------:R-:W2:Y:S01]  /*7220*/  LDSM.16.M88.4 R36, [R210+0x4000] ;  /* 0x00400000d224783b */ /* 0x000ea20000000200 */
[----:B-1----:R-:W-:Y:S03]  /*7230*/  HMMA.16816.F32.BF16 R128, R12, R124, RZ ;  /* 0x0000007c0c80723c */ /* 0x002fe600000418ff */
[----:B------:R-:W1:Y:S04]  /*7240*/  LDSM.16.M88.4 R28, [R210+0x4400] ;  /* 0x00440000d21c783b */ /* 0x000e680000000200 */
[----:B---3--:R-:W3:Y:S01]  /*7250*/  LDSM.16.M88.4 R20, [R210+0x4800] ;  /* 0x00480000d214783b */ /* 0x008ee20000000200 */
[----:B----4-:R-:W-:Y:S01]  /*7260*/  HMMA.16816.F32.BF16 R8, R160, R164, R8 ;  /* 0x000000a4a008723c */ /* 0x010fe20000041808 */
[----:B------:R-:W-:-:S02]  /*7270*/  VIADD R164, R169, 0xfffffe00 ;  /* 0xfffffe00a9a47836 */ /* 0x000fc40000000000 */
[----:B------:R-:W4:Y:S01]  /*7280*/  LDSM.16.M88.4 R152, [R210+0x4c00] ;  /* 0x004c0000d298783b */ /* 0x000f220000000200 */
[C---:B------:R-:W-:Y:S02]  /*7290*/  VIADD R165, R169.reuse, 0xfffffe09 ;  /* 0xfffffe09a9a57836 */ /* 0x040fe40000000000 */
[CC--:B------:R-:W-:Y:S01]  /*72a0*/  ISETP.GE.AND P2, PT, R164.reuse, R168.reuse, PT ;  /* 0x000000a8a400720c */ /* 0x0c0fe20003f46270 */
[----:B------:R-:W4:Y:S01]  /*72b0*/  LDSM.16.M88.4 R156, [R150+0x1400] ;  /* 0x00140000969c783b */ /* 0x000f220000000200 */
[C---:B-----5:R-:W-:Y:S01]  /*72c0*/  HMMA.16816.F32.BF16 R120, R12.reuse, R116, RZ ;  /* 0x000000740c78723c */ /* 0x060fe200000418ff */
[-C--:B------:R-:W-:Y:S01]  /*72d0*/  ISETP.GE.AND P1, PT, R164, R3.reuse, PT ;  /* 0x00000003a400720c */ /* 0x080fe20003f26270 */
[----:B------:R-:W-:Y:S01]  /*72e0*/  VIADD R164, R169, 0xfffffe01 ;  /* 0xfffffe01a9a47836 */ /* 0x000fe20000000000 */
[-C--:B------:R-:W-:Y:S01]  /*72f0*/  ISETP.GE.AND P5, PT, R165, R168.reuse, PT ;  /* 0x000000a8a500720c */ /* 0x080fe20003fa6270 */
[----:B------:R-:W0:Y:S03]  /*7300*/  LDGDEPBAR ;  /* 0x00000000000079af */ /* 0x000e260000000000 */
[C---:B------:R-:W-:Y:S01]  /*7310*/  ISETP.GE.AND P0, PT, R164.reuse, R168, PT ;  /* 0x000000a8a400720c */ /* 0x040fe20003f06270 */
[----:B------:R-:W-:Y:S01]  /*7320*/  HMMA.16816.F32.BF16 R112, R12, R108, RZ ;  /* 0x0000006c0c70723c */ /* 0x000fe200000418ff */
[-C--:B------:R-:W-:Y:S01]  /*7330*/  ISETP.GE.AND P6, PT, R164, R3.reuse, PT ;  /* 0x00000003a400720c */ /* 0x080fe20003fc6270 */
[C---:B------:R-:W-:Y:S01]  /*7340*/  VIADD R164, R169.reuse, 0xfffffe10 ;  /* 0xfffffe10a9a47836 */ /* 0x040fe20000000000 */
[----:B------:R-:W-:Y:S01]  /*7350*/  FSEL R171, R8, -INF , !P2 ;  /* 0xff80000008ab7808 */ /* 0x000fe20005000000 */
[----:B------:R-:W-:Y:S01]  /*7360*/  VIADD R8, R169, 0xfffffe11 ;  /* 0xfffffe11a9087836 */ /* 0x000fe20000000000 */
[----:B------:R-:W-:-:S02]  /*7370*/  ISETP.GE.AND P2, PT, R165, R3, PT ;  /* 0x00000003a500720c */ /* 0x000fc40003f46270 */
[----:B------:R-:W-:Y:S01]  /*7380*/  FSEL R170, R11, -INF , !P6 ;  /* 0xff8000000baa7808 */ /* 0x000fe20007000000 */
[----:B------:R-:W-:Y:S01]  /*7390*/  HMMA.16816.F32.BF16 R104, R12, R100, RZ ;  /* 0x000000640c68723c */ /* 0x000fe200000418ff */
[----:B------:R-:W-:-:S07]  /*73a0*/  ISETP.GE.AND P6, PT, R8, R168, PT ;  /* 0x000000a80800720c */ /* 0x000fce0003fc6270 */
[C---:B------:R-:W-:Y:S08]  /*73b0*/  HMMA.16816.F32.BF16 R96, R12.reuse, R92, RZ ;  /* 0x0000005c0c60723c */ /* 0x040ff000000418ff */
[C---:B------:R-:W-:Y:S08]  /*73c0*/  HMMA.16816.F32.BF16 R88, R12.reuse, R84, RZ ;  /* 0x000000540c58723c */ /* 0x040ff000000418ff */
[C---:B------:R-:W-:Y:S08]  /*73d0*/  HMMA.16816.F32.BF16 R80, R12.reuse, R76, RZ ;  /* 0x0000004c0c50723c */ /* 0x040ff000000418ff */
[C---:B------:R-:W-:Y:S08]  /*73e0*/  HMMA.16816.F32.BF16 R72, R12.reuse, R68, RZ ;  /* 0x000000440c48723c */ /* 0x040ff000000418ff */
[C---:B--2---:R-:W-:Y:S08]  /*73f0*/  HMMA.16816.F32.BF16 R64, R12.reuse, R60, RZ ;  /* 0x0000003c0c40723c */ /* 0x044ff000000418ff */
[C---:B------:R-:W-:Y:S08]  /*7400*/  HMMA.16816.F32.BF16 R56, R12.reuse, R52, RZ ;  /* 0x000000340c38723c */ /* 0x040ff000000418ff */
[C---:B------:R-:W-:Y:S08]  /*7410*/  HMMA.16816.F32.BF16 R48, R12.reuse, R44, RZ ;  /* 0x0000002c0c30723c */ /* 0x040ff000000418ff */
[C---:B------:R-:W-:Y:S08]  /*7420*/  HMMA.16816.F32.BF16 R40, R12.reuse, R36, RZ ;  /* 0x000000240c28723c */ /* 0x040ff000000418ff */
[C---:B-1----:R-:W-:Y:S08]  /*7430*/  HMMA.16816.F32.BF16 R32, R12.reuse, R28, RZ ;  /* 0x0000001c0c20723c */ /* 0x042ff000000418ff */
[C---:B---3--:R-:W-:Y:S08]  /*7440*/  HMMA.16816.F32.BF16 R24, R12.reuse, R20, RZ ;  /* 0x000000140c18723c */ /* 0x048ff000000418ff */
        /* <DEDUP_REMOVED lines=14> */
[C---:B----4-:R-:W-:Y:S08]  /*7530*/  HMMA.16816.F32.BF16 R16, R12.reuse, R152, RZ ;  /* 0x000000980c10723c */ /* 0x050ff000000418ff */
[----:B------:R-:W-:Y:S01]  /*7540*/  HMMA.16816.F32.BF16 R12, R12, R154, RZ ;  /* 0x0000009a0c0c723c */ /* 0x000fe200000418ff */
[----:B------:R-:W1:Y:S07]  /*7550*/  LDSM.16.M88.4 R152, [R150+0x1800] ;  /* 0x001800009698783b */ /* 0x000e6e0000000200 */
[----:B------:R-:W-:Y:S01]  /*7560*/  HMMA.16816.F32.BF16 R4, R160, R166, R4 ;  /* 0x000000a6a004723c */ /* 0x000fe20000041804 */
[----:B------:R-:W-:-:S05]  /*7570*/  VIADD R166, R169, 0xfffffe08 ;  /* 0xfffffe08a9a67836 */ /* 0x000fca0000000000 */
[-C--:B------:R-:W-:Y:S02]  /*7580*/  ISETP.GE.AND P3, PT, R166, R168.reuse, PT ;  /* 0x000000a8a600720c */ /* 0x080fe40003f66270 */
[C---:B------:R-:W-:Y:S01]  /*7590*/  HMMA.16816.F32.BF16 R128, R160.reuse, R156, R128 ;  /* 0x0000009ca080723c */ /* 0x040fe20000041880 */
[----:B------:R-:W-:Y:S02]  /*75a0*/  FSEL R157, R10, -INF , !P1 ;  /* 0xff8000000a9d7808 */ /* 0x000fe40004800000 */
[----:B------:R-:W-:Y:S01]  /*75b0*/  FSEL R156, R9, -INF , !P0 ;  /* 0xff800000099c7808 */ /* 0x000fe20004000000 */
[----:B------:R-:W-:Y:S01]  /*75c0*/  VIADD R9, R169, 0xfffffe29 ;  /* 0xfffffe29a9097836 */ /* 0x000fe20000000000 */
[-C--:B------:R-:W-:Y:S02]  /*75d0*/  ISETP.GE.AND P4, PT, R166, R3.reuse, PT ;  /* 0x00000003a600720c */ /* 0x080fe40003f86270 */
[C---:B------:R-:W-:Y:S01]  /*75e0*/  ISETP.GE.AND P1, PT, R164.reuse, R168, PT ;  /* 0x000000a8a400720c */ /* 0x040fe20003f26270 */
[----:B------:R-:W-:Y:S01]  /*75f0*/  HMMA.16816.F32.BF16 R124, R160, R158, R124 ;  /* 0x0000009ea07c723c */ /* 0x000fe2000004187c */
[----:B------:R-:W-:-:S02]  /*7600*/  ISETP.GE.AND P0, PT, R164, R3, PT ;  /* 0x00000003a400720c */ /* 0x000fc40003f06270 */
[----:B------:R-:W2:Y:S01]  /*7610*/  LDSM.16.M88.4 R164, [R150+0x1c00] ;  /* 0x001c000096a4783b */ /* 0x000ea20000000200 */
[----:B------:R-:W-:Y:S01]  /*7620*/  FSEL R172, R4, -INF , !P3 ;  /* 0xff80000004ac7808 */ /* 0x000fe20005800000 */
[C---:B------:R-:W-:Y:S01]  /*7630*/  VIADD R4, R169.reuse, 0xfffffe18 ;  /* 0xfffffe18a9047836 */ /* 0x040fe20000000000 */
[----:B------:R-:W-:Y:S01]  /*7640*/  ISETP.GE.AND P3, PT, R8, R3, PT ;  /* 0x000000030800720c */ /* 0x000fe20003f66270 */
[----:B------:R-:W-:Y:S01]  /*7650*/  VIADD R8, R169, 0xfffffe19 ;  /* 0xfffffe19a9087836 */ /* 0x000fe20000000000 */
[----:B------:R-:W-:Y:S02]  /*7660*/  FSEL R158, R6, -INF , !P4 ;  /* 0xff800000069e7808 */ /* 0x000fe40006000000 */
[----:B------:R-:W-:Y:S02]  /*7670*/  FSEL R159, R5, -INF , !P5 ;  /* 0xff800000059f7808 */ /* 0x000fe40006800000 */
[----:B------:R-:W-:Y:S02]  /*7680*/  FSEL R173, R7, -INF , !P2 ;  /* 0xff80000007ad7808 */ /* 0x000fe40005000000 */
[----:B------:R-:W-:-:S02]  /*7690*/  FSEL R128, R128, -INF , !P1 ;  /* 0xff80000080807808 */ /* 0x000fc40004800000 */
[CC--:B------:R-:W-:Y:S01]  /*76a0*/  ISETP.GE.AND P4, PT, R4.reuse, R168.reuse, PT ;  /* 0x000000a80400720c */ /* 0x0c0fe20003f86270 */
[C---:B-1----:R-:W-:Y:S01]  /*76b0*/  HMMA.16816.F32.BF16 R120, R160.reuse, R152, R120 ;  /* 0x00000098a078723c */ /* 0x042fe20000041878 */
[-C--:B------:R-:W-:Y:S01]  /*76c0*/  ISETP.GE.AND P5, PT, R4, R3.reuse, PT ;  /* 0x000000030400720c */ /* 0x080fe20003fa6270 */
[C---:B------:R-:W-:Y:S01]  /*76d0*/  VIADD R4, R169.reuse, 0xfffffe20 ;  /* 0xfffffe20a9047836 */ /* 0x040fe20000000000 */
[C---:B------:R-:W-:Y:S01]  /*76e0*/  ISETP.GE.AND P2, PT, R8.reuse, R168, PT ;  /* 0x000000a80800720c */ /* 0x040fe20003f46270 */
[C---:B------:R-:W-:Y:S01]  /*76f0*/  VIADD R153, R169.reuse, 0xfffffe31 ;  /* 0xfffffe31a9997836 */ /* 0x040fe20000000000 */
[----:B------:R-:W-:Y:S01]  /*7700*/  ISETP.GE.AND P1, PT, R8, R3, PT ;  /* 0x000000030800720c */ /* 0x000fe20003f26270 */
[----:B------:R-:W-:Y:S01]  /*7710*/  VIADD R8, R169, 0xfffffe21 ;  /* 0xfffffe21a9087836 */ /* 0x000fe20000000000 */
[----:B------:R-:W-:Y:S01]  /*7720*/  FSEL R130, R130, -INF , !P0 ;  /* 0xff80000082827808 */ /* 0x000fe20004000000 */
[----:B------:R-:W-:Y:S01]  /*7730*/  HMMA.16816.F32.BF16 R116, R160, R154, R116 ;  /* 0x0000009aa074723c */ /* 0x000fe20000041874 */
[----:B------:R-:W-:-:S02]  /*7740*/  FSEL R129, R129, -INF , !P6 ;  /* 0xff80000081817808 */ /* 0x000fc40007000000 */
[----:B------:R-:W-:Y:S02]  /*7750*/  FSEL R131, R131, -INF , !P3 ;  /* 0xff80000083837808 */ /* 0x000fe40005800000 */
[----:B------:R-:W-:Y:S02]  /*7760*/  FSEL R124, R124, -INF , !P4 ;  /* 0xff8000007c7c7808 */ /* 0x000fe40006000000 */
[CC--:B------:R-:W-:Y:S02]  /*7770*/  ISETP.GE.AND P0, PT, R4.reuse, R168.reuse, PT ;  /* 0x000000a80400720c */ /* 0x0c0fe40003f06270 */
[-C--:B------:R-:W-:Y:S02]  /*7780*/  ISETP.GE.AND P6, PT, R4, R3.reuse, PT ;  /* 0x000000030400720c */ /* 0x080fe40003fc6270 */
[C---:B------:R-:W-:Y:S01]  /*7790*/  ISETP.GE.AND P3, PT, R8.reuse, R168, PT ;  /* 0x000000a80800720c */ /* 0x040fe20003f66270 */
[----:B------:R-:W1:Y:S01]  /*77a0*/  LDSM.16.M88.4 R4, [R150+0x2000] ;  /* 0x002000009604783b */ /* 0x000e620000000200 */
[----:B------:R-:W-:Y:S01]  /*77b0*/  ISETP.GE.AND P4, PT, R8, R3, PT ;  /* 0x000000030800720c */ /* 0x000fe20003f86270 */
[----:B------:R-:W-:Y:S01]  /*77c0*/  VIADD R8, R169, 0xfffffe28 ;  /* 0xfffffe28a9087836 */ /* 0x000fe20000000000 */
[----:B------:R-:W-:-:S02]  /*77d0*/  FSEL R126, R126, -INF , !P5 ;  /* 0xff8000007e7e7808 */ /* 0x000fc40006800000 */
[----:B------:R-:W-:Y:S01]  /*77e0*/  FSEL R125, R125, -INF , !P2 ;  /* 0xff8000007d7d7808 */ /* 0x000fe20005000000 */
[C---:B--2---:R-:W-:Y:S01]  /*77f0*/  HMMA.16816.F32.BF16 R112, R160.reuse, R164, R112 ;  /* 0x000000a4a070723c */ /* 0x044fe20000041870 */
[C---:B------:R-:W-:Y:S01]  /*7800*/  ISETP.GE.AND P5, PT, R8.reuse, R168, PT ;  /* 0x000000a80800720c */ /* 0x040fe20003fa6270 */
[C---:B------:R-:W-:Y:S01]  /*7810*/  VIADD R164, R169.reuse, 0xfffffe39 ;  /* 0xfffffe39a9a47836 */ /* 0x040fe20000000000 */
[----:B------:R-:W-:Y:S01]  /*7820*/  ISETP.GE.AND P2, PT, R8, R3, PT ;  /* 0x000000030800720c */ /* 0x000fe20003f46270 */
[----:B------:R-:W-:Y:S01]  /*7830*/  VIADD R8, R169, 0xfffffe30 ;  /* 0xfffffe30a9087836 */ /* 0x000fe20000000000 */
[----:B------:R-:W-:Y:S02]  /*7840*/  FSEL R127, R127, -INF , !P1 ;  /* 0xff8000007f7f7808 */ /* 0x000fe40004800000 */
[----:B------:R-:W-:Y:S01]  /*7850*/  FSEL R120, R120, -INF , !P0 ;  /* 0xff80000078787808 */ /* 0x000fe20004000000 */
[----:B------:R-:W-:Y:S01]  /*7860*/  HMMA.16816.F32.BF16 R108, R160, R166, R108 ;  /* 0x000000a6a06c723c */ /* 0x000fe2000004186c */
[----:B------:R-:W-:-:S02]  /*7870*/  FSEL R122, R122, -INF , !P6 ;  /* 0xff8000007a7a7808 */ /* 0x000fc40007000000 */
[----:B------:R-:W-:Y:S02]  /*7880*/  FSEL R121, R121, -INF , !P3 ;  /* 0xff80000079797808 */ /* 0x000fe40005800000 */
[CC--:B------:R-:W-:Y:S02]  /*7890*/  ISETP.GE.AND P1, PT, R9.reuse, R168.reuse, PT ;  /* 0x000000a80900720c */ /* 0x0c0fe40003f26270 */
[-C--:B------:R-:W-:Y:S02]  /*78a0*/  ISETP.GE.AND P0, PT, R9, R3.reuse, PT ;  /* 0x000000030900720c */ /* 0x080fe40003f06270 */
[C---:B------:R-:W-:Y:S02]  /*78b0*/  ISETP.GE.AND P6, PT, R8.reuse, R168, PT ;  /* 0x000000a80800720c */ /* 0x040fe40003fc6270 */
[----:B------:R-:W-:Y:S02]  /*78c0*/  ISETP.GE.AND P3, PT, R8, R3, PT ;  /* 0x000000030800720c */ /* 0x000fe40003f66270 */
[----:B------:R-:W2:Y:S01]  /*78d0*/  LDSM.16.M88.4 R8, [R150+0x2400] ;  /* 0x002400009608783b */ /* 0x000ea20000000200 */
[----:B------:R-:W-:Y:S01]  /*78e0*/  FSEL R152, R116, -INF , !P5 ;  /* 0xff80000074987808 */ /* 0x000fe20006800000 */
[----:B------:R-:W-:Y:S01]  /*78f0*/  VIADD R116, R169, 0xfffffe38 ;  /* 0xfffffe38a9747836 */ /* 0x000fe20000000000 */
[----:B------:R-:W-:-:S02]  /*7900*/  FSEL R123, R123, -INF , !P4 ;  /* 0xff8000007b7b7808 */ /* 0x000fc40006000000 */
[CC--:B------:R-:W-:Y:S02]  /*7910*/  ISETP.GE.AND P4, PT, R153.reuse, R168.reuse, PT ;  /* 0x000000a89900720c */ /* 0x0c0fe40003f86270 */
[-C--:B------:R-:W-:Y:S02]  /*7920*/  ISETP.GE.AND P5, PT, R153, R3.reuse, PT ;  /* 0x000000039900720c */ /* 0x080fe40003fa6270 */
[----:B------:R-:W-:Y:S02]  /*7930*/  FSEL R153, R118, -INF , !P2 ;  /* 0xff80000076997808 */ /* 0x000fe40005000000 */
[----:B------:R-:W-:Y:S02]  /*7940*/  FSEL R155, R117, -INF , !P1 ;  /* 0xff800000759b7808 */ /* 0x000fe40004800000 */
[CC--:B------:R-:W-:Y:S01]  /*7950*/  ISETP.GE.AND P2, PT, R116.reuse, R168.reuse, PT ;  /* 0x000000a87400720c */ /* 0x0c0fe20003f46270 */
[C---:B-1----:R-:W-:Y:S01]  /*7960*/  HMMA.16816.F32.BF16 R104, R160.reuse, R4, R104 ;  /* 0x00000004a068723c */ /* 0x042fe20000041868 */
[----:B------:R-:W-:Y:S01]  /*7970*/  ISETP.GE.AND P1, PT, R116, R3, PT ;  /* 0x000000037400720c */ /* 0x000fe20003f26270 */
[C---:B------:R-:W-:Y:S01]  /*7980*/  VIADD R116, R169.reuse, 0xfffffe40 ;  /* 0xfffffe40a9747836 */ /* 0x040fe20000000000 */
[----:B------:R-:W-:Y:S01]  /*7990*/  FSEL R114, R114, -INF , !P3 ;  /* 0xff80000072727808 */ /* 0x000fe20005800000 */
[----:B------:R-:W-:Y:S01]  /*79a0*/  VIADD R4, R169, 0xfffffe41 ;  /* 0xfffffe41a9047836 */ /* 0x000fe20000000000 */
[----:B------:R-:W-:Y:S01]  /*79b0*/  FSEL R113, R113, -INF , !P4 ;  /* 0xff80000071717808 */ /* 0x000fe20006000000 */
[----:B------:R-:W-:Y:S01]  /*79c0*/  VIADD R5, R169, 0xfffffe49 ;  /* 0xfffffe49a9057836 */ /* 0x000fe20000000000 */
[----:B------:R-:W-:Y:S01]  /*79d0*/  FSEL R154, R119, -INF , !P0 ;  /* 0xff800000779a7808 */ /* 0x000fe20004000000 */
[----:B------:R-:W-:Y:S01]  /*79e0*/  HMMA.16816.F32.BF16 R100, R160, R6, R100 ;  /* 0x00000006a064723c */ /* 0x000fe20000041864 */
[----:B------:R-:W-:-:S02]  /*79f0*/  ISETP.GE.AND P3, PT, R116, R168, PT ;  /* 0x000000a87400720c */ /* 0x000fc40003f66270 */
[-C--:B------:R-:W-:Y:S02]  /*7a00*/  ISETP.GE.AND P4, PT, R116, R3.reuse, PT ;  /* 0x000000037400720c */ /* 0x080fe40003f86270 */
[----:B------:R-:W1:Y:S01]  /*7a10*/  LDSM.16.M88.4 R116, [R150+0x2800] ;  /* 0x002800009674783b */ /* 0x000e620000000200 */
[----:B------:R-:W-:Y:S02]  /*7a20*/  FSEL R115, R115, -INF , !P5 ;  /* 0xff80000073737808 */ /* 0x000fe40006800000 */
[----:B------:R-:W-:Y:S02]  /*7a30*/  FSEL R108, R108, -INF , !P2 ;  /* 0xff8000006c6c7808 */ /* 0x000fe40005000000 */
[CC--:B------:R-:W-:Y:S02]  /*7a40*/  ISETP.GE.AND P5, PT, R4.reuse, R168.reuse, PT ;  /* 0x000000a80400720c */ /* 0x0c0fe40003fa6270 */
[----:B------:R-:W-:Y:S01]  /*7a50*/  ISETP.GE.AND P2, PT, R4, R3, PT ;  /* 0x000000030400720c */ /* 0x000fe20003f46270 */
[----:B------:R-:W-:Y:S01]  /*7a60*/  VIADD R4, R169, 0xfffffe48 ;  /* 0xfffffe48a9047836 */ /* 0x000fe20000000000 */
[----:B------:R-:W-:-:S02]  /*7a70*/  ISETP.GE.AND P0, PT, R164, R168, PT ;  /* 0x000000a8a400720c */ /* 0x000fc40003f06270 */
[----:B------:R-:W-:Y:S01]  /*7a80*/  FSEL R110, R110, -INF , !P1 ;  /* 0xff8000006e6e7808 */ /* 0x000fe20004800000 */
[C---:B--2---:R-:W-:Y:S01]  /*7a90*/  HMMA.16816.F32.BF16 R96, R160.reuse, R8, R96 ;  /* 0x00000008a060723c */ /* 0x044fe20000041860 */
[----:B------:R-:W-:Y:S01]  /*7aa0*/  FSEL R109, R109, -INF , !P0 ;  /* 0xff8000006d6d7808 */ /* 0x000fe20004000000 */
[C---:B------:R-:W-:Y:S01]  /*7ab0*/  VIADD R8, R169.reuse, 0xfffffe51 ;  /* 0xfffffe51a9087836 */ /* 0x040fe20000000000 */
[----:B------:R-:W-:Y:S01]  /*7ac0*/  FSEL R112, R112, -INF , !P6 ;  /* 0xff80000070707808 */ /* 0x000fe20007000000 */
[C---:B------:R-:W-:Y:S01]  /*7ad0*/  VIADD R9, R169.reuse, 0xfffffe59 ;  /* 0xfffffe59a9097836 */ /* 0x040fe20000000000 */
[C---:B------:R-:W-:Y:S02]  /*7ae0*/  ISETP.GE.AND P1, PT, R4.reuse, R168, PT ;  /* 0x000000a80400720c */ /* 0x040fe40003f26270 */
[-C--:B------:R-:W-:Y:S01]  /*7af0*/  ISETP.GE.AND P0, PT, R4, R3.reuse, PT ;  /* 0x000000030400720c */ /* 0x080fe20003f06270 */
[----:B------:R-:W-:Y:S01]  /*7b00*/  HMMA.16816.F32.BF16 R92, R160, R10, R92 ;  /* 0x0000000aa05c723c */ /* 0x000fe2000004185c */
[----:B------:R-:W-:Y:S01]  /*7b10*/  ISETP.GE.AND P6, PT, R164, R3, PT ;  /* 0x00000003a400720c */ /* 0x000fe20003fc6270 */
[C---:B------:R-:W-:Y:S01]  /*7b20*/  VIADD R4, R169.reuse, 0xfffffe50 ;  /* 0xfffffe50a9047836 */ /* 0x040fe20000000000 */
[----:B------:R-:W-:Y:S01]  /*7b30*/  FSEL R104, R104, -INF , !P3 ;  /* 0xff80000068687808 */ /* 0x000fe20005800000 */
[----:B------:R-:W-:Y:S01]  /*7b40*/  VIADD R164, R169, 0xfffffe69 ;  /* 0xfffffe69a9a47836 */ /* 0x000fe20000000000 */
[----:B------:R-:W-:-:S02]  /*7b50*/  FSEL R111, R111, -INF , !P6 ;  /* 0xff8000006f6f7808 */ /* 0x000fc40007000000 */
[----:B------:R-:W-:Y:S02]  /*7b60*/  FSEL R106, R106, -INF , !P4 ;  /* 0xff8000006a6a7808 */ /* 0x000fe40006000000 */
[----:B------:R-:W-:Y:S02]  /*7b70*/  FSEL R105, R105, -INF , !P5 ;  /* 0xff80000069697808 */ /* 0x000fe40006800000 */
[----:B------:R-:W-:Y:S02]  /*7b80*/  FSEL R107, R107, -INF , !P2 ;  /* 0xff8000006b6b7808 */ /* 0x000fe40005000000 */
[----:B------:R-:W-:Y:S02]  /*7b90*/  FSEL R100, R100, -INF , !P1 ;  /* 0xff80000064647808 */ /* 0x000fe40004800000 */
[C---:B------:R-:W-:Y:S02]  /*7ba0*/  ISETP.GE.AND P6, PT, R5.reuse, R168, PT ;  /* 0x000000a80500720c */ /* 0x040fe40003fc6270 */
[----:B------:R-:W-:-:S02]  /*7bb0*/  ISETP.GE.AND P3, PT, R5, R3, PT ;  /* 0x000000030500720c */ /* 0x000fc40003f66270 */
[CC--:B------:R-:W-:Y:S01]  /*7bc0*/  ISETP.GE.AND P4, PT, R4.reuse, R168.reuse, PT ;  /* 0x000000a80400720c */ /* 0x0c0fe20003f86270 */
[C---:B-1----:R-:W-:Y:S01]  /*7bd0*/  HMMA.16816.F32.BF16 R88, R160.reuse, R116, R88 ;  /* 0x00000074a058723c */ /* 0x042fe20000041858 */
[-C--:B------:R-:W-:Y:S01]  /*7be0*/  ISETP.GE.AND P5, PT, R4, R3.reuse, PT ;  /* 0x000000030400720c */ /* 0x080fe20003fa6270 */
[C---:B------:R-:W-:Y:S01]  /*7bf0*/  VIADD R117, R169.reuse, 0xfffffe61 ;  /* 0xfffffe61a9757836 */ /* 0x040fe20000000000 */
[C---:B------:R-:W-:Y:S01]  /*7c00*/  ISETP.GE.AND P2, PT, R8.reuse, R168, PT ;  /* 0x000000a80800720c */ /* 0x040fe20003f46270 */
[----:B------:R-:W1:Y:S01]  /*7c10*/  LDSM.16.M88.4 R4, [R150+0x2c00] ;  /* 0x002c00009604783b */ /* 0x000e620000000200 */
[----:B------:R-:W-:Y:S01]  /*7c20*/  ISETP.GE.AND P1, PT, R8, R3, PT ;  /* 0x000000030800720c */ /* 0x000fe20003f26270 */
[----:B------:R-:W-:Y:S01]  /*7c30*/  VIADD R8, R169, 0xfffffe58 ;  /* 0xfffffe58a9087836 */ /* 0x000fe20000000000 */
[----:B------:R-:W-:Y:S01]  /*7c40*/  FSEL R102, R102, -INF , !P0 ;  /* 0xff80000066667808 */ /* 0x000fe20004000000 */
[----:B------:R-:W-:Y:S01]  /*7c50*/  HMMA.16816.F32.BF16 R84, R160, R118, R84 ;  /* 0x00000076a054723c */ /* 0x000fe20000041854 */
[----:B------:R-:W-:-:S02]  /*7c60*/  FSEL R101, R101, -INF , !P6 ;  /* 0xff80000065657808 */ /* 0x000fc40007000000 */
[C---:B------:R-:W-:Y:S02]  /*7c70*/  ISETP.GE.AND P0, PT, R8.reuse, R168, PT ;  /* 0x000000a80800720c */ /* 0x040fe40003f06270 */
[----:B------:R-:W-:Y:S01]  /*7c80*/  ISETP.GE.AND P6, PT, R8, R3, PT ;  /* 0x000000030800720c */ /* 0x000fe20003fc6270 */
[----:B------:R-:W-:Y:S01]  /*7c90*/  VIADD R8, R169, 0xfffffe60 ;  /* 0xfffffe60a9087836 */ /* 0x000fe20000000000 */
[----:B------:R-:W-:Y:S02]  /*7ca0*/  FSEL R103, R103, -INF , !P3 ;  /* 0xff80000067677808 */ /* 0x000fe40005800000 */
[----:B------:R-:W-:Y:S02]  /*7cb0*/  FSEL R96, R96, -INF , !P4 ;  /* 0xff80000060607808 */ /* 0x000fe40006000000 */
[----:B------:R-:W-:Y:S02]  /*7cc0*/  FSEL R98, R98, -INF , !P5 ;  /* 0xff80000062627808 */ /* 0x000fe40006800000 */
[----:B------:R-:W-:-:S02]  /*7cd0*/  FSEL R97, R97, -INF , !P2 ;  /* 0xff80000061617808 */ /* 0x000fc40005000000 */
        /* <DEDUP_REMOVED lines=96> */
[C---:B------:R-:W-:Y:S02]  /*82e0*/  ISETP.GE.AND P4, PT, R4.reuse, R168, PT ;  /* 0x000000a80400720c */ /* 0x040fe40003f86270 */
[----:B------:R-:W-:Y:S01]  /*82f0*/  ISETP.GE.AND P5, PT, R4, R3, PT ;  /* 0x000000030400720c */ /* 0x000fe20003fa6270 */
[----:B------:R-:W-:Y:S01]  /*8300*/  VIADD R4, R169, 0xfffffea8 ;  /* 0xfffffea8a9047836 */ /* 0x000fe20000000000 */
[----:B------:R-:W-:-:S02]  /*8310*/  FSEL R62, R62, -INF , !P2 ;  /* 0xff8000003e3e7808 */ /* 0x000fc40005000000 */
[-C--:B------:R-:W-:Y:S01]  /*8320*/  ISETP.GE.AND P1, PT, R164, R168.reuse, PT ;  /* 0x000000a8a400720c */ /* 0x080fe20003f26270 */
[C---:B--2---:R-:W-:Y:S01]  /*8330*/  HMMA.16816.F32.BF16 R48, R160.reuse, R8, R48 ;  /* 0x00000008a030723c */ /* 0x044fe20000041830 */
[----:B------:R-:W-:Y:S01]  /*8340*/  FSEL R64, R64, -INF , !P0 ;  /* 0xff80000040407808 */ /* 0x000fe20004000000 */
[C---:B------:R-:W-:Y:S01]  /*8350*/  VIADD R8, R169.reuse, 0xfffffeb1 ;  /* 0xfffffeb1a9087836 */ /* 0x040fe20000000000 */
[----:B------:R-:W-:Y:S01]  /*8360*/  ISETP.GE.AND P2, PT, R4, R168, PT ;  /* 0x000000a80400720c */ /* 0x000fe20003f46270 */
[C---:B------:R-:W-:Y:S01]  /*8370*/  VIADD R9, R169.reuse, 0xfffffeb9 ;  /* 0xfffffeb9a9097836 */ /* 0x040fe20000000000 */
[----:B------:R-:W-:Y:S01]  /*8380*/  ISETP.GE.AND P0, PT, R164, R3, PT ;  /* 0x00000003a400720c */ /* 0x000fe20003f06270 */
[----:B------:R-:W-:Y:S01]  /*8390*/  VIADD R164, R169, 0xfffffec9 ;  /* 0xfffffec9a9a47836 */ /* 0x000fe20000000000 */
[----:B------:R-:W-:Y:S01]  /*83a0*/  FSEL R61, R61, -INF , !P1 ;  /* 0xff8000003d3d7808 */ /* 0x000fe20004800000 */
[----:B------:R-:W-:Y:S01]  /*83b0*/  HMMA.16816.F32.BF16 R44, R160, R10, R44 ;  /* 0x0000000aa02c723c */ /* 0x000fe2000004182c */
[----:B------:R-:W-:-:S02]  /*83c0*/  FSEL R59, R59, -INF , !P5 ;  /* 0xff8000003b3b7808 */ /* 0x000fc40006800000 */
[----:B------:R-:W-:Y:S02]  /*83d0*/  FSEL R52, R52, -INF , !P2 ;  /* 0xff80000034347808 */ /* 0x000fe40005000000 */
[-C--:B------:R-:W-:Y:S01]  /*83e0*/  ISETP.GE.AND P1, PT, R4, R3.reuse, PT ;  /* 0x000000030400720c */ /* 0x080fe20003f26270 */
[----:B------:R-:W-:Y:S01]  /*83f0*/  VIADD R4, R169, 0xfffffeb0 ;  /* 0xfffffeb0a9047836 */ /* 0x000fe20000000000 */
[----:B------:R-:W-:Y:S02]  /*8400*/  FSEL R63, R63, -INF , !P0 ;  /* 0xff8000003f3f7808 */ /* 0x000fe40004000000 */
[CC--:B------:R-:W-:Y:S02]  /*8410*/  ISETP.GE.AND P5, PT, R8.reuse, R168.reuse, PT ;  /* 0x000000a80800720c */ /* 0x0c0fe40003fa6270 */
[----:B------:R-:W-:Y:S01]  /*8420*/  ISETP.GE.AND P2, PT, R8, R3, PT ;  /* 0x000000030800720c */ /* 0x000fe20003f46270 */
[----:B------:R-:W-:Y:S01]  /*8430*/  VIADD R8, R169, 0xfffffeb8 ;  /* 0xfffffeb8a9087836 */ /* 0x000fe20000000000 */
[----:B------:R-:W-:-:S02]  /*8440*/  ISETP.GE.AND P0, PT, R5, R168, PT ;  /* 0x000000a80500720c */ /* 0x000fc40003f06270 */
[----:B------:R-:W-:Y:S02]  /*8450*/  FSEL R56, R56, -INF , !P6 ;  /* 0xff80000038387808 */ /* 0x000fe40007000000 */
[----:B------:R-:W-:Y:S02]  /*8460*/  FSEL R58, R58, -INF , !P3 ;  /* 0xff8000003a3a7808 */ /* 0x000fe40005800000 */
[----:B------:R-:W-:Y:S01]  /*8470*/  FSEL R57, R57, -INF , !P4 ;  /* 0xff80000039397808 */ /* 0x000fe20006000000 */
[----:B-1----:R-:W-:Y:S01]  /*8480*/  HMMA.16816.F32.BF16 R40, R160, R68, R40 ;  /* 0x00000044a028723c */ /* 0x002fe20000041828 */
[----:B------:R-:W-:Y:S01]  /*8490*/  FSEL R54, R54, -INF , !P1 ;  /* 0xff80000036367808 */ /* 0x000fe20004800000 */
[----:B------:R-:W-:Y:S01]  /*84a0*/  VIADD R69, R169, 0xfffffec1 ;  /* 0xfffffec1a9457836 */ /* 0x000fe20000000000 */
[----:B------:R-:W-:Y:S02]  /*84b0*/  FSEL R53, R53, -INF , !P0 ;  /* 0xff80000035357808 */ /* 0x000fe40004000000 */
[----:B------:R-:W-:-:S02]  /*84c0*/  ISETP.GE.AND P6, PT, R5, R3, PT ;  /* 0x000000030500720c */ /* 0x000fc40003fc6270 */
[CC--:B------:R-:W-:Y:S01]  /*84d0*/  ISETP.GE.AND P3, PT, R4.reuse, R168.reuse, PT ;  /* 0x000000a80400720c */ /* 0x0c0fe20003f66270 */
[----:B------:R-:W-:Y:S01]  /*84e0*/  HMMA.16816.F32.BF16 R36, R160, R70, R36 ;  /* 0x00000046a024723c */ /* 0x000fe20000041824 */
[-C--:B------:R-:W-:Y:S02]  /*84f0*/  ISETP.GE.AND P4, PT, R4, R3.reuse, PT ;  /* 0x000000030400720c */ /* 0x080fe40003f86270 */
[C---:B------:R-:W-:Y:S01]  /*8500*/  ISETP.GE.AND P1, PT, R8.reuse, R168, PT ;  /* 0x000000a80800720c */ /* 0x040fe20003f26270 */
[----:B------:R-:W1:Y:S01]  /*8510*/  LDSM.16.M88.4 R4, [R150+0x4400] ;  /* 0x004400009604783b */ /* 0x000e620000000200 */
        /* <DEDUP_REMOVED lines=9> */
[----:B------:R-:W-:-:S02]  /*85b0*/  ISETP.GE.AND P5, PT, R8, R3, PT ;  /* 0x000000030800720c */ /* 0x000fc40003fa6270 */
[----:B------:R-:W2:Y:S01]  /*85c0*/  LDSM.16.M88.4 R8, [R150+0x4800] ;  /* 0x004800009608783b */ /* 0x000ea20000000200 */
[----:B------:R-:W-:Y:S01]  /*85d0*/  FSEL R68, R44, -INF , !P1 ;  /* 0xff8000002c447808 */ /* 0x000fe20004800000 */
[----:B------:R-:W-:Y:S01]  /*85e0*/  VIADD R44, R169, 0xfffffec8 ;  /* 0xfffffec8a92c7836 */ /* 0x000fe20000000000 */
[----:B------:R-:W-:Y:S02]  /*85f0*/  FSEL R51, R51, -INF , !P2 ;  /* 0xff80000033337808 */ /* 0x000fe40005000000 */
[C---:B------:R-:W-:Y:S02]  /*8600*/  ISETP.GE.AND P2, PT, R69.reuse, R168, PT ;  /* 0x000000a84500720c */ /* 0x040fe40003f46270 */
[----:B------:R-:W-:Y:S02]  /*8610*/  ISETP.GE.AND P1, PT, R69, R3, PT ;  /* 0x000000034500720c */ /* 0x000fe40003f26270 */
[----:B------:R-:W-:Y:S02]  /*8620*/  FSEL R69, R46, -INF , !P0 ;  /* 0xff8000002e457808 */ /* 0x000fe40004000000 */
[----:B------:R-:W-:-:S02]  /*8630*/  FSEL R71, R45, -INF , !P6 ;  /* 0xff8000002d477808 */ /* 0x000fc40007000000 */
[CC--:B------:R-:W-:Y:S02]  /*8640*/  ISETP.GE.AND P0, PT, R44.reuse, R168.reuse, PT ;  /* 0x000000a82c00720c */ /* 0x0c0fe40003f06270 */
[-C--:B------:R-:W-:Y:S01]  /*8650*/  ISETP.GE.AND P6, PT, R44, R3.reuse, PT ;  /* 0x000000032c00720c */ /* 0x080fe20003fc6270 */
[----:B------:R-:W-:Y:S01]  /*8660*/  VIADD R44, R169, 0xfffffed0 ;  /* 0xfffffed0a92c7836 */ /* 0x000fe20000000000 */
[----:B------:R-:W-:Y:S02]  /*8670*/  FSEL R42, R42, -INF , !P5 ;  /* 0xff8000002a2a7808 */ /* 0x000fe40006800000 */
[----:B------:R-:W-:Y:S02]  /*8680*/  FSEL R41, R41, -INF , !P2 ;  /* 0xff80000029297808 */ /* 0x000fe40005000000 */
[----:B------:R-:W-:Y:S01]  /*8690*/  FSEL R70, R47, -INF , !P3 ;  /* 0xff8000002f467808 */ /* 0x000fe20005800000 */
[----:B-1----:R-:W-:Y:S01]  /*86a0*/  HMMA.16816.F32.BF16 R32, R160, R4, R32 ;  /* 0x00000004a020723c */ /* 0x002fe20000041820 */
[C---:B------:R-:W-:Y:S01]  /*86b0*/  ISETP.GE.AND P5, PT, R44.reuse, R168, PT ;  /* 0x000000a82c00720c */ /* 0x040fe20003fa6270 */
[C---:B------:R-:W-:Y:S01]  /*86c0*/  VIADD R4, R169.reuse, 0xfffffed1 ;  /* 0xfffffed1a9047836 */ /* 0x040fe20000000000 */
[----:B------:R-:W-:Y:S01]  /*86d0*/  ISETP.GE.AND P2, PT, R44, R3, PT ;  /* 0x000000032c00720c */ /* 0x000fe20003f46270 */
[----:B------:R-:W-:Y:S01]  /*86e0*/  VIADD R5, R169, 0xfffffed9 ;  /* 0xfffffed9a9057836 */ /* 0x000fe20000000000 */
[----:B------:R-:W1:Y:S01]  /*86f0*/  LDSM.16.M88.4 R44, [R150+0x4c00] ;  /* 0x004c0000962c783b */ /* 0x000e620000000200 */
[----:B------:R-:W-:Y:S01]  /*8700*/  FSEL R43, R43, -INF , !P1 ;  /* 0xff8000002b2b7808 */ /* 0x000fe20004800000 */
[----:B------:R-:W-:-:S04]  /*8710*/  DEPBAR.LE SB0, 0x0 ;  /* 0x000080000000791a */ /* 0x000fc80000000000 */
[C---:B------:R-:W-:Y:S01]  /*8720*/  HMMA.16816.F32.BF16 R28, R160.reuse, R6, R28 ;  /* 0x00000006a01c723c */ /* 0x040fe2000004181c */
[----:B------:R-:W-:Y:S02]  /*8730*/  FSEL R36, R36, -INF , !P0 ;  /* 0xff80000024247808 */ /* 0x000fe40004000000 */
[CC--:B------:R-:W-:Y:S02]  /*8740*/  ISETP.GE.AND P1, PT, R4.reuse, R168.reuse, PT ;  /* 0x000000a80400720c */ /* 0x0c0fe40003f26270 */
[----:B------:R-:W-:Y:S01]  /*8750*/  ISETP.GE.AND P0, PT, R4, R3, PT ;  /* 0x000000030400720c */ /* 0x000fe20003f06270 */
[----:B------:R-:W-:Y:S01]  /*8760*/  VIADD R4, R169, 0xfffffed8 ;  /* 0xfffffed8a9047836 */ /* 0x000fe20000000000 */
[----:B------:R-:W-:Y:S01]  /*8770*/  ISETP.GE.AND P3, PT, R164, R168, PT ;  /* 0x000000a8a400720c */ /* 0x000fe20003f66270 */
[----:B--2---:R-:W-:Y:S01]  /*8780*/  HMMA.16816.F32.BF16 R24, R160, R8, R24 ;  /* 0x00000008a018723c */ /* 0x004fe20000041818 */
[----:B------:R-:W-:Y:S02]  /*8790*/  FSEL R38, R38, -INF , !P6 ;  /* 0xff80000026267808 */ /* 0x000fe40007000000 */
[----:B------:R-:W-:-:S02]  /*87a0*/  FSEL R37, R37, -INF , !P3 ;  /* 0xff80000025257808 */ /* 0x000fc40005800000 */
[----:B------:R-:W-:Y:S02]  /*87b0*/  FSEL R40, R40, -INF , !P4 ;  /* 0xff80000028287808 */ /* 0x000fe40006000000 */
[C---:B------:R-:W-:Y:S01]  /*87c0*/  ISETP.GE.AND P6, PT, R4.reuse, R168, PT ;  /* 0x000000a80400720c */ /* 0x040fe20003fc6270 */
[----:B------:R-:W-:Y:S01]  /*87d0*/  HMMA.16816.F32.BF16 R20, R160, R10, R20 ;  /* 0x0000000aa014723c */ /* 0x000fe20000041814 */
[-C--:B------:R-:W-:Y:S01]  /*87e0*/  ISETP.GE.AND P3, PT, R4, R3.reuse, PT ;  /* 0x000000030400720c */ /* 0x080fe20003f66270 */
[----:B------:R-:W-:Y:S01]  /*87f0*/  VIADD R4, R169, 0xfffffee0 ;  /* 0xfffffee0a9047836 */ /* 0x000fe20000000000 */
[----:B------:R-:W-:Y:S02]  /*8800*/  ISETP.GE.AND P4, PT, R164, R3, PT ;  /* 0x00000003a400720c */ /* 0x000fe40003f86270 */
[----:B------:R-:W-:Y:S02]  /*8810*/  FSEL R32, R32, -INF , !P5 ;  /* 0xff80000020207808 */ /* 0x000fe40006800000 */
[----:B------:R-:W-:-:S02]  /*8820*/  FSEL R39, R39, -INF , !P4 ;  /* 0xff80000027277808 */ /* 0x000fc40006000000 */
[----:B------:R-:W-:Y:S02]  /*8830*/  FSEL R34, R34, -INF , !P2 ;  /* 0xff80000022227808 */ /* 0x000fe40005000000 */
[----:B------:R-:W-:Y:S02]  /*8840*/  FSEL R33, R33, -INF , !P1 ;  /* 0xff80000021217808 */ /* 0x000fe40004800000 */
[CC--:B------:R-:W-:Y:S02]  /*8850*/  ISETP.GE.AND P4, PT, R5.reuse, R168.reuse, PT ;  /* 0x000000a80500720c */ /* 0x0c0fe40003f86270 */
[-C--:B------:R-:W-:Y:S01]  /*8860*/  ISETP.GE.AND P5, PT, R5, R3.reuse, PT ;  /* 0x000000030500720c */ /* 0x080fe20003fa6270 */
[C---:B------:R-:W-:Y:S01]  /*8870*/  VIADD R5, R169.reuse, 0xfffffee1 ;  /* 0xfffffee1a9057836 */ /* 0x040fe20000000000 */
[C---:B------:R-:W-:Y:S01]  /*8880*/  ISETP.GE.AND P2, PT, R4.reuse, R168, PT ;  /* 0x000000a80400720c */ /* 0x040fe20003f46270 */
[----:B-1----:R-:W-:Y:S01]  /*8890*/  HMMA.16816.F32.BF16 R16, R160, R44, R16 ;  /* 0x0000002ca010723c */ /* 0x002fe20000041810 */
[----:B------:R-:W-:Y:S01]  /*88a0*/  ISETP.GE.AND P1, PT, R4, R3, PT ;  /* 0x000000030400720c */ /* 0x000fe20003f26270 */
[----:B------:R-:W-:Y:S01]  /*88b0*/  VIADD R4, R169, 0xfffffee9 ;  /* 0xfffffee9a9047836 */ /* 0x000fe20000000000 */
[----:B------:R-:W-:-:S02]  /*88c0*/  FSEL R35, R35, -INF , !P0 ;  /* 0xff80000023237808 */ /* 0x000fc40004000000 */
[----:B------:R-:W-:Y:S02]  /*88d0*/  FSEL R28, R28, -INF , !P6 ;  /* 0xff8000001c1c7808 */ /* 0x000fe40007000000 */
[----:B------:R-:W-:Y:S01]  /*88e0*/  FSEL R31, R31, -INF , !P5 ;  /* 0xff8000001f1f7808 */ /* 0x000fe20006800000 */
[----:B------:R-:W-:Y:S01]  /*88f0*/  HMMA.16816.F32.BF16 R12, R160, R46, R12 ;  /* 0x0000002ea00c723c */ /* 0x000fe2000004180c */
[----:B------:R-:W-:Y:S01]  /*8900*/  FSEL R164, R24, -INF , !P2 ;  /* 0xff80000018a47808 */ /* 0x000fe20005000000 */
[----:B------:R-:W-:Y:S01]  /*8910*/  BAR.SYNC.DEFER_BLOCKING 0x0 ;  /* 0x0000000000007b1d */ /* 0x000fe20000010000 */
        /* <DEDUP_REMOVED lines=13> */
[C---:B------:R-:W-:Y:S02]  /*89f0*/  ISETP.GE.AND P1, PT, R4.reuse, R168, PT ;  /* 0x000000a80400720c */ /* 0x040fe40003f26270 */
[----:B------:R-:W-:Y:S01]  /*8a00*/  ISETP.GE.AND P0, PT, R4, R3, PT ;  /* 0x000000030400720c */ /* 0x000fe20003f06270 */
[C---:B------:R-:W-:Y:S01]  /*8a10*/  VIADD R4, R169.reuse, 0xfffffef9 ;  /* 0xfffffef9a9047836 */ /* 0x040fe20000000000 */
[----:B------:R-:W-:Y:S01]  /*8a20*/  FSEL R166, R20, -INF , !P3 ;  /* 0xff80000014a67808 */ /* 0x000fe20005800000 */
[----:B------:R-:W-:Y:S01]  /*8a30*/  VIADD R169, R169, 0xfffffef8 ;  /* 0xfffffef8a9a97836 */ /* 0x000fe20000000000 */
[----:B------:R-:W-:Y:S02]  /*8a40*/  FSEL R161, R23, -INF , !P2 ;  /* 0xff80000017a17808 */ /* 0x000fe40005000000 */
[----:B------:R-:W-:-:S02]  /*8a50*/  FSEL R160, R16, -INF , !P1 ;  /* 0xff80000010a07808 */ /* 0x000fc40004800000 */
[-C--:B------:R-:W-:Y:S02]  /*8a60*/  ISETP.GE.AND P3, PT, R5, R3.reuse, PT ;  /* 0x000000030500720c */ /* 0x080fe40003f66270 */
[-C--:B------:R-:W-:Y:S02]  /*8a70*/  ISETP.GE.AND P2, PT, R169, R3.reuse, PT ;  /* 0x00000003a900720c */ /* 0x080fe40003f46270 */
[----:B------:R-:W-:Y:S02]  /*8a80*/  ISETP.GE.AND P1, PT, R4, R3, PT ;  /* 0x000000030400720c */ /* 0x000fe40003f26270 */
[----:B------:R-:W-:Y:S02]  /*8a90*/  FSEL R3, R18, -INF , !P0 ;  /* 0xff80000012037808 */ /* 0x000fe40004000000 */
[----:B------:R-:W-:Y:S02]  /*8aa0*/  ISETP.GE.AND P0, PT, R194, 0x3, PT ;  /* 0x00000003c200780c */ /* 0x000fe40003f06270 */
[----:B------:R-:W-:-:S02]  /*8ab0*/  FSEL R165, R27, -INF , !P6 ;  /* 0xff8000001ba57808 */ /* 0x000fc40007000000 */
[----:B------:R-:W-:Y:S02]  /*8ac0*/  FSEL R46, R22, -INF , !P4 ;  /* 0xff800000162e7808 */ /* 0x000fe40006000000 */
[----:B------:R-:W-:Y:S02]  /*8ad0*/  FSEL R47, R21, -INF , !P5 ;  /* 0xff800000152f7808 */ /* 0x000fe40006800000 */
[-C--:B------:R-:W-:Y:S02]  /*8ae0*/  ISETP.GE.AND P6, PT, R5, R168.reuse, PT ;  /* 0x000000a80500720c */ /* 0x080fe40003fc6270 */
[-C--:B------:R-:W-:Y:S02]  /*8af0*/  ISETP.GE.AND P4, PT, R4, R168.reuse, PT ;  /* 0x000000a80400720c */ /* 0x080fe40003f86270 */
        /* <DEDUP_REMOVED lines=42> */
[----:B------:R-:W-:-:S09]  /*8da0*/  LOP3.LUT R7, RZ, R5, RZ, 0x33, !PT ;  /* 0x00000005ff077212 */ /* 0x000fd200078e33ff */
        /* <DEDUP_REMOVED lines=27> */
.L_x_1410:
[----:B------:R-:W-:Y:S01]  /*8f60*/  UMOV UR4, URZ ;  /* 0x000000ff00047c82 */ /* 0x000fe20008000000 */
[----:B------:R-:W-:Y:S01]  /*8f70*/  IMAD.SHL.U32 R4, R148, 0x100, RZ ;  /* 0x0000010094047824 */ /* 0x000fe200078e00ff */
[----:B------:R-:W-:-:S05]  /*8f80*/  IADD3 R5, P0, PT, RZ, -UR4, RZ ;  /* 0x80000004ff057c10 */ /* 0x000fca000ff1e0ff */
[----:B------:R-:W-:-:S05]  /*8f90*/  IMAD.X R4, RZ, RZ, ~R4, P0 ;  /* 0x000000ffff047224 */ /* 0x000fca00000e0e04 */
[----:B------:R-:W-:-:S04]  /*8fa0*/  SHF.R.S64 R5, R5, 0x1f, R4 ;  /* 0x0000001f05057819 */ /* 0x000fc80000001004 */
[----:B------:R-:W-:-:S04]  /*8fb0*/  IADD3 R214, P0, PT, R5, R214, RZ ;  /* 0x000000d605d67210 */ /* 0x000fc80007f1e0ff */
[----:B------:R-:W-:-:S09]  /*8fc0*/  LEA.HI.X.SX32 R215, R4, R215, 0x1, P0 ;  /* 0x000000d704d77211 */ /* 0x000fd200000f0eff */
.L_x_1411:
        /* <DEDUP_REMOVED lines=28> */
.L_x_1409:
[----:B-1----:R-:W-:Y:S01]  /*9190*/  FMNMX3.FTZ R7, R2, R171, R156, !PT ;  /* 0x000000ab02077276 */ /* 0x002fe2000781009c */
[----:B------:R-:W-:Y:S01]  /*91a0*/  LDSM.16.MT88.4 R16, [R209+0x5400] ;  /* 0x00540000d110783b */ /* 0x000fe20000004200 */
[----:B------:R-:W-:Y:S02]  /*91b0*/  FMNMX3.FTZ R5, R0, R157, R170, !PT ;  /* 0x0000009d00057276 */ /* 0x000fe400078100aa */
[----:B------:R-:W-:Y:S01]  /*91c0*/  FMNMX3.FTZ R7, R7, R172, R159, !PT ;  /* 0x000000ac07077276 */ /* 0x000fe2000781009f */
[----:B------:R-:W-:Y:S01]  /*91d0*/  LDSM.16.MT88.4 R20, [R208+0x400] ;  /* 0x00040000d014783b */ /* 0x000fe20000004200 */
[----:B------:R-:W-:Y:S02]  /*91e0*/  FMNMX3.FTZ R5, R5, R158, R173, !PT ;  /* 0x0000009e05057276 */ /* 0x000fe400078100ad */
[----:B------:R-:W-:Y:S01]  /*91f0*/  FMNMX3.FTZ R7, R7, R128, R129, !PT ;  /* 0x0000008007077276 */ /* 0x000fe20007810081 */
[----:B------:R-:W-:Y:S01]  /*9200*/  LDSM.16.MT88.4 R24, [R209+0x5c00] ;  /* 0x005c0000d118783b */ /* 0x000fe20000004200 */
        /* <DEDUP_REMOVED lines=62> */
[----:B------:R-:W2:Y:S01]  /*95f0*/  SHFL.BFLY PT, R6, R5, 0x2, 0x1f ;  /* 0x0c401f0005067f89 */ /* 0x000ea200000e0000 */
[----:B-1----:R-:W-:-:S02]  /*9600*/  FMNMX.FTZ R8, R7, R8, !PT ;  /* 0x0000000807087209 */ /* 0x002fc40007810000 */
[----:B--2---:R-:W-:-:S03]  /*9610*/  FMNMX.FTZ R6, R5, R6, !PT ;  /* 0x0000000605067209 */ /* 0x004fc60007810000 */
[----:B------:R-:W1:Y:S04]  /*9620*/  SHFL.BFLY PT, R151, R8, 0x1, 0x1f ;  /* 0x0c201f0008977f89 */ /* 0x000e6800000e0000 */
[----:B------:R-:W2:Y:S01]  /*9630*/  SHFL.BFLY PT, R149, R6, 0x1, 0x1f ;  /* 0x0c201f0006957f89 */ /* 0x000ea200000e0000 */
[----:B-1----:R-:W-:-:S04]  /*9640*/  FMNMX.FTZ R151, R8, R151, !PT ;  /* 0x0000009708977209 */ /* 0x002fc80007810000 */
[C---:B------:R-:W-:Y:S01]  /*9650*/  FSETP.NEU.FTZ.AND P1, PT, R151.reuse, -INF , PT ;  /* 0xff8000009700780b */ /* 0x040fe20003f3d000 */
[C---:B------:R-:W-:Y:S01]  /*9660*/  FMUL.FTZ R148, R151.reuse, UR6 ;  /* 0x0000000697947c20 */ /* 0x040fe20008410000 */
        /* <DEDUP_REMOVED lines=10> */
[--C-:B------:R-:W-:Y:S01]  /*9710*/  FFMA.FTZ R8, R172, UR6, -R148.reuse ;  /* 0x00000006ac087c23 */ /* 0x100fe20008010894 */
[----:B------:R-:W1:Y:S01]  /*9720*/  LDSM.16.MT88.4 R4, [R209+0x5000] ;  /* 0x00500000d104783b */ /* 0x000e620000004200 */
[----:B------:R-:W-:Y:S01]  /*9730*/  FADD.FTZ R9, R0, -R9 ;  /* 0x8000000900097221 */ /* 0x000fe20000010000 */
[----:B------:R-:W-:Y:S01]  /*9740*/  FFMA.FTZ R172, R159, UR6, -R148 ;  /* 0x000000069fac7c23 */ /* 0x000fe20008010894 */
[--C-:B------:R-:W-:Y:S01]  /*9750*/  FFMA.FTZ R12, R170, UR6, -R156.reuse ;  /* 0x00000006aa0c7c23 */ /* 0x100fe2000801089c */
[----:B------:R2:W-:Y:S01]  /*9760*/  MUFU.EX2 R159, R8 ;  /* 0x00000008009f7308 */ /* 0x0005e20000000800 */
[----:B------:R-:W-:Y:S01]  /*9770*/  FMUL.FTZ R170, R11, UR6 ;  /* 0x000000060baa7c20 */ /* 0x000fe20008410000 */
[----:B------:R-:W-:Y:S01]  /*9780*/  FMUL.FTZ R0, R9, UR6 ;  /* 0x0000000609007c20 */ /* 0x000fe20008410000 */
        /* <DEDUP_REMOVED lines=11> */
[----:B--2---:R-:W2:Y:S01]  /*9840*/  LDSM.16.MT88.4 R8, [R208] ;  /* 0x00000000d008783b */ /* 0x004ea20000004200 */
[----:B------:R-:W3:Y:S01]  /*9850*/  MUFU.EX2 R172, R172 ;  /* 0x000000ac00ac7308 */ /* 0x000ee20000000800 */
[--C-:B------:R-:W-:Y:S01]  /*9860*/  FFMA.FTZ R126, R126, UR6, -R156.reuse ;  /* 0x000000067e7e7c23 */ /* 0x100fe2000801089c */
[----:B------:R-:W-:Y:S01]  /*9870*/  FFMA.FTZ R127, R127, UR6, -R156 ;  /* 0x000000067f7f7c23 */ /* 0x000fe2000801089c */
[--C-:B------:R-:W-:Y:S01]  /*9880*/  FFMA.FTZ R120, R120, UR6, -R148.reuse ;  /* 0x0000000678787c23 */ /* 0x100fe20008010894 */
[----:B------:R-:W-:Y:S01]  /*9890*/  MUFU.EX2 R157, R157 ;  /* 0x0000009d009d7308 */ /* 0x000fe20000000800 */
[----:B------:R-:W-:Y:S01]  /*98a0*/  FFMA.FTZ R121, R121, UR6, -R148 ;  /* 0x0000000679797c23 */ /* 0x000fe20008010894 */
[--C-:B------:R-:W-:Y:S01]  /*98b0*/  FFMA.FTZ R122, R122, UR6, -R156.reuse ;  /* 0x000000067a7a7c23 */ /* 0x100fe2000801089c */
[--C-:B------:R-:W-:Y:S01]  /*98c0*/  FFMA.FTZ R123, R123, UR6, -R156.reuse ;  /* 0x000000067b7b7c23 */ /* 0x100fe2000801089c */
[----:B------:R4:W5:Y:S01]  /*98d0*/  MUFU.EX2 R158, R12 ;  /* 0x0000000c009e7308 */ /* 0x0009620000000800 */
[----:B------:R-:W-:Y:S01]  /*98e0*/  FFMA.FTZ R154, R154, UR6, -R156 ;  /* 0x000000069a9a7c23 */ /* 0x000fe2000801089c */
[--C-:B------:R-:W-:Y:S01]  /*98f0*/  FFMA.FTZ R112, R112, UR6, -R148.reuse ;  /* 0x0000000670707c23 */ /* 0x100fe20008010894 */
[--C-:B------:R-:W-:Y:S01]  /*9900*/  FFMA.FTZ R108, R108, UR6, -R148.reuse ;  /* 0x000000066c6c7c23 */ /* 0x100fe20008010894 */
[----:B------:R-:W-:Y:S01]  /*9910*/  MUFU.EX2 R2, R15 ;  /* 0x0000000f00027308 */ /* 0x000fe20000000800 */
[----:B------:R-:W-:Y:S01]  /*9920*/  FFMA.FTZ R109, R109, UR6, -R148 ;  /* 0x000000066d6d7c23 */ /* 0x000fe20008010894 */
[----:B---3--:R-:W-:Y:S01]  /*9930*/  F2FP.BF16.F32.PACK_AB R14, R172, R159 ;  /* 0x0000009fac0e723e */ /* 0x008fe200000010ff */
[--C-:B------:R-:W-:Y:S01]  /*9940*/  FFMA.FTZ R114, R114, UR6, -R156.reuse ;  /* 0x0000000672727c23 */ /* 0x100fe2000801089c */
[----:B------:R-:W3:Y:S01]  /*9950*/  MUFU.EX2 R173, R173 ;  /* 0x000000ad00ad7308 */ /* 0x000ee20000000800 */
[--C-:B------:R-:W-:Y:S01]  /*9960*/  FFMA.FTZ R115, R115, UR6, -R156.reuse ;  /* 0x0000000673737c23 */ /* 0x100fe2000801089c */
[--C-:B------:R-:W-:Y:S01]  /*9970*/  FFMA.FTZ R110, R110, UR6, -R156.reuse ;  /* 0x000000066e6e7c23 */ /* 0x100fe2000801089c */
[----:B------:R-:W-:Y:S01]  /*9980*/  FFMA.FTZ R111, R111, UR6, -R156 ;  /* 0x000000066f6f7c23 */ /* 0x000fe2000801089c */
[----:B------:R-:W1:Y:S01]  /*9990*/  MUFU.EX2 R170, R170 ;  /* 0x000000aa00aa7308 */ /* 0x000e620000000800 */
[--C-:B------:R-:W-:Y:S01]  /*99a0*/  FFMA.FTZ R104, R104, UR6, -R148.reuse ;  /* 0x0000000668687c23 */ /* 0x100fe20008010894 */
[----:B----4-:R-:W-:Y:S01]  /*99b0*/  F2FP.BF16.F32.PACK_AB R12, R171, R176 ;  /* 0x000000b0ab0c723e */ /* 0x010fe200000010ff */
[--C-:B------:R-:W-:Y:S01]  /*99c0*/  FFMA.FTZ R105, R105, UR6, -R148.reuse ;  /* 0x0000000669697c23 */ /* 0x100fe20008010894 */
[----:B------:R-:W4:Y:S01]  /*99d0*/  MUFU.EX2 R0, R0 ;  /* 0x0000000000007308 */ /* 0x000f220000000800 */
[----:B-----5:R-:W-:Y:S01]  /*99e0*/  F2FP.BF16.F32.PACK_AB R13, R158, R157 ;  /* 0x0000009d9e0d723e */ /* 0x020fe200000010ff */
[--C-:B------:R-:W-:Y:S01]  /*99f0*/  FFMA.FTZ R100, R100, UR6, -R148.reuse ;  /* 0x0000000664647c23 */ /* 0x100fe20008010894 */
[----:B------:R-:W-:Y:S01]  /*9a00*/  FFMA.FTZ R101, R101, UR6, -R148 ;  /* 0x0000000665657c23 */ /* 0x000fe20008010894 */
[----:B------:R-:W-:Y:S01]  /*9a10*/  MUFU.EX2 R128, R128 ;  /* 0x0000008000807308 */ /* 0x000fe20000000800 */
[--C-:B------:R-:W-:Y:S01]  /*9a20*/  FFMA.FTZ R106, R106, UR6, -R156.reuse ;  /* 0x000000066a6a7c23 */ /* 0x100fe2000801089c */
[----:B---3--:R-:W-:Y:S01]  /*9a30*/  F2FP.BF16.F32.PACK_AB R15, R173, R2 ;  /* 0x00000002ad0f723e */ /* 0x008fe200000010ff */
[--C-:B------:R-:W-:Y:S01]  /*9a40*/  FFMA.FTZ R107, R107, UR6, -R156.reuse ;  /* 0x000000066b6b7c23 */ /* 0x100fe2000801089c */
[----:B------:R-:W-:Y:S01]  /*9a50*/  MUFU.EX2 R129, R129 ;  /* 0x0000008100817308 */ /* 0x000fe20000000800 */
[----:B------:R-:W-:Y:S01]  /*9a60*/  FFMA.FTZ R102, R102, UR6, -R156 ;  /* 0x0000000666667c23 */ /* 0x000fe2000801089c */
[-C--:B-1----:R-:W-:Y:S01]  /*9a70*/  FMUL.FTZ R144, R144, R170.reuse ;  /* 0x000000aa90907220 */ /* 0x082fe20000410000 */
[-C--:B------:R-:W-:Y:S01]  /*9a80*/  FMUL.FTZ R145, R145, R170.reuse ;  /* 0x000000aa91917220 */ /* 0x080fe20000410000 */
[-C--:B------:R-:W-:Y:S01]  /*9a90*/  FMUL.FTZ R132, R132, R170.reuse ;  /* 0x000000aa84847220 */ /* 0x080fe20000410000 */
[----:B------:R-:W-:Y:S01]  /*9aa0*/  FMUL.FTZ R133, R133, R170 ;  /* 0x000000aa85857220 */ /* 0x000fe20000410000 */
[-C--:B----4-:R-:W-:Y:S01]  /*9ab0*/  FMUL.FTZ R146, R146, R0.reuse ;  /* 0x0000000092927220 */ /* 0x090fe20000410000 */
[-C--:B------:R-:W-:Y:S01]  /*9ac0*/  FMUL.FTZ R147, R147, R0.reuse ;  /* 0x0000000093937220 */ /* 0x080fe20000410000 */
[-C--:B------:R-:W-:Y:S01]  /*9ad0*/  FMUL.FTZ R134, R134, R0.reuse ;  /* 0x0000000086867220 */ /* 0x080fe20000410000 */
[----:B------:R-:W-:Y:S01]  /*9ae0*/  FMUL.FTZ R135, R135, R0 ;  /* 0x0000000087877220 */ /* 0x000fe20000410000 */
[----:B------:R-:W-:Y:S01]  /*9af0*/  MUFU.EX2 R124, R124 ;  /* 0x0000007c007c7308 */ /* 0x000fe20000000800 */
[-C--:B------:R-:W-:Y:S01]  /*9b00*/  FMUL.FTZ R136, R136, R170.reuse ;  /* 0x000000aa88887220 */ /* 0x080fe20000410000 */
[----:B------:R-:W-:Y:S01]  /*9b10*/  FMUL.FTZ R137, R137, R170 ;  /* 0x000000aa89897220 */ /* 0x000fe20000410000 */
[----:B------:R-:W-:Y:S01]  /*9b20*/  FMUL.FTZ R138, R138, R0 ;  /* 0x000000008a8a7220 */ /* 0x000fe20000410000 */
[C---:B------:R-:W-:Y:S01]  /*9b30*/  HMMA.16816.F32.BF16 R144, R12.reuse, R4, R144 ;  /* 0x000000040c90723c */ /* 0x040fe20000041890 */
[----:B------:R-:W1:Y:S01]  /*9b40*/  MUFU.EX2 R125, R125 ;  /* 0x0000007d007d7308 */ /* 0x000e620000000800 */
[-C--:B------:R-:W-:Y:S01]  /*9b50*/  FMUL.FTZ R4, R140, R170.reuse ;  /* 0x000000aa8c047220 */ /* 0x080fe20000410000 */
[----:B------:R-:W-:Y:S01]  /*9b60*/  FMUL.FTZ R5, R141, R170 ;  /* 0x000000aa8d057220 */ /* 0x000fe20000410000 */
[-C--:B------:R-:W-:Y:S01]  /*9b70*/  FMUL.FTZ R139, R139, R0.reuse ;  /* 0x000000008b8b7220 */ /* 0x080fe20000410000 */
[----:B------:R-:W-:Y:S01]  /*9b80*/  MUFU.EX2 R130, R130 ;  /* 0x0000008200827308 */ /* 0x000fe20000000800 */
[--C-:B------:R-:W-:Y:S01]  /*9b90*/  FFMA.FTZ R140, R152, UR6, -R148.reuse ;  /* 0x00000006988c7c23 */ /* 0x100fe20008010894 */
[----:B------:R-:W-:Y:S01]  /*9ba0*/  FFMA.FTZ R141, R155, UR6, -R148 ;  /* 0x000000069b8d7c23 */ /* 0x000fe20008010894 */
[C---:B------:R-:W-:Y:S01]  /*9bb0*/  HMMA.16816.F32.BF16 R132, R12.reuse, R6, R132 ;  /* 0x000000060c84723c */ /* 0x040fe20000041884 */
[----:B------:R-:W3:Y:S01]  /*9bc0*/  MUFU.EX2 R131, R131 ;  /* 0x0000008300837308 */ /* 0x000ee20000000800 */
[-C--:B------:R-:W-:Y:S01]  /*9bd0*/  FMUL.FTZ R6, R142, R0.reuse ;  /* 0x000000008e067220 */ /* 0x080fe20000410000 */
[----:B------:R-:W-:Y:S01]  /*9be0*/  FMUL.FTZ R7, R143, R0 ;  /* 0x000000008f077220 */ /* 0x000fe20000410000 */
[----:B------:R-:W-:Y:S01]  /*9bf0*/  FFMA.FTZ R142, R153, UR6, -R156 ;  /* 0x00000006998e7c23 */ /* 0x000fe2000801089c */
[----:B------:R-:W-:Y:S01]  /*9c00*/  MUFU.EX2 R126, R126 ;  /* 0x0000007e007e7308 */ /* 0x000fe20000000800 */
[----:B------:R-:W-:Y:S01]  /*9c10*/  FFMA.FTZ R143, R113, UR6, -R148 ;  /* 0x00000006718f7c23 */ /* 0x000fe20008010894 */
[----:B------:R-:W-:Y:S01]  /*9c20*/  FFMA.FTZ R103, R103, UR6, -R156 ;  /* 0x0000000667677c23 */ /* 0x000fe2000801089c */
[C---:B--2---:R-:W-:Y:S01]  /*9c30*/  HMMA.16816.F32.BF16 R136, R12.reuse, R10, R136 ;  /* 0x0000000a0c88723c */ /* 0x044fe20000041888 */
[----:B------:R-:W2:Y:S01]  /*9c40*/  MUFU.EX2 R127, R127 ;  /* 0x0000007f007f7308 */ /* 0x000ea20000000800 */
[----:B-1----:R-:W-:Y:S01]  /*9c50*/  F2FP.BF16.F32.PACK_AB R10, R125, R124 ;  /* 0x0000007c7d0a723e */ /* 0x002fe200000010ff */
[--C-:B------:R-:W-:Y:S01]  /*9c60*/  FFMA.FTZ R96, R96, UR6, -R148.reuse ;  /* 0x0000000660607c23 */ /* 0x100fe20008010894 */
[--C-:B------:R-:W-:Y:S01]  /*9c70*/  FFMA.FTZ R97, R97, UR6, -R148.reuse ;  /* 0x0000000661617c23 */ /* 0x100fe20008010894 */
[----:B------:R-:W-:Y:S01]  /*9c80*/  MUFU.EX2 R120, R120 ;  /* 0x0000007800787308 */ /* 0x000fe20000000800 */
[--C-:B------:R-:W-:Y:S01]  /*9c90*/  FFMA.FTZ R116, R116, UR6, -R148.reuse ;  /* 0x0000000674747c23 */ /* 0x100fe20008010894 */
[----:B------:R-:W-:Y:S01]  /*9ca0*/  FFMA.FTZ R119, R119, UR6, -R148 ;  /* 0x0000000677777c23 */ /* 0x000fe20008010894 */
[----:B------:R-:W-:Y:S01]  /*9cb0*/  HMMA.16816.F32.BF16 R4, R12, R8, R4 ;  /* 0x000000080c04723c */ /* 0x000fe20000041804 */
[----:B------:R-:W1:Y:S01]  /*9cc0*/  LDSM.16.MT88.4 R12, [R209+0x5800] ;  /* 0x00580000d10c783b */ /* 0x000e620000004200 */
[----:B------:R-:W-:Y:S01]  /*9cd0*/  F2FP.BF16.F32.PACK_AB R8, R129, R128 ;  /* 0x000000808108723e */ /* 0x000fe200000010ff */
[----:B------:R-:W4:Y:S01]  /*9ce0*/  MUFU.EX2 R121, R121 ;  /* 0x0000007900797308 */ /* 0x000f220000000800 */
[----:B---3--:R-:W-:Y:S01]  /*9cf0*/  F2FP.BF16.F32.PACK_AB R9, R131, R130 ;  /* 0x000000828309723e */ /* 0x008fe200000010ff */
[--C-:B------:R-:W-:Y:S01]  /*9d00*/  FFMA.FTZ R98, R98, UR6, -R156.reuse ;  /* 0x0000000662627c23 */ /* 0x100fe2000801089c */
[--C-:B------:R-:W-:Y:S01]  /*9d10*/  FFMA.FTZ R99, R99, UR6, -R156.reuse ;  /* 0x0000000663637c23 */ /* 0x100fe2000801089c */
[----:B--2---:R-:W-:Y:S01]  /*9d20*/  F2FP.BF16.F32.PACK_AB R11, R127, R126 ;  /* 0x0000007e7f0b723e */ /* 0x004fe200000010ff */
[----:B------:R-:W-:Y:S01]  /*9d30*/  MUFU.EX2 R140, R140 ;  /* 0x0000008c008c7308 */ /* 0x000fe20000000800 */
[--C-:B------:R-:W-:Y:S01]  /*9d40*/  FFMA.FTZ R117, R117, UR6, -R156.reuse ;  /* 0x0000000675757c23 */ /* 0x100fe2000801089c */
[----:B------:R-:W-:Y:S01]  /*9d50*/  FFMA.FTZ R118, R118, UR6, -R156 ;  /* 0x0000000676767c23 */ /* 0x000fe2000801089c */
[--C-:B------:R-:W-:Y:S01]  /*9d60*/  FFMA.FTZ R88, R88, UR6, -R148.reuse ;  /* 0x0000000658587c23 */ /* 0x100fe20008010894 */
[----:B------:R-:W-:Y:S01]  /*9d70*/  MUFU.EX2 R141, R141 ;  /* 0x0000008d008d7308 */ /* 0x000fe20000000800 */
[--C-:B------:R-:W-:Y:S01]  /*9d80*/  FFMA.FTZ R89, R89, UR6, -R148.reuse ;  /* 0x0000000659597c23 */ /* 0x100fe20008010894 */
[C---:B------:R-:W-:Y:S01]  /*9d90*/  HMMA.16816.F32.BF16 R144, R8.reuse, R16, R144 ;  /* 0x000000100890723c */ /* 0x040fe20000041890 */
[--C-:B------:R-:W-:Y:S01]  /*9da0*/  FFMA.FTZ R84, R84, UR6, -R148.reuse ;  /* 0x0000000654547c23 */ /* 0x100fe20008010894 */
[----:B------:R-:W-:Y:S01]  /*9db0*/  MUFU.EX2 R122, R122 ;  /* 0x0000007a007a7308 */ /* 0x000fe20000000800 */
[----:B------:R-:W-:Y:S01]  /*9dc0*/  FFMA.FTZ R85, R85, UR6, -R148 ;  /* 0x0000000655557c23 */ /* 0x000fe20008010894 */
[--C-:B------:R-:W-:Y:S01]  /*9dd0*/  FFMA.FTZ R90, R90, UR6, -R156.reuse ;  /* 0x000000065a5a7c23 */ /* 0x100fe2000801089c */
[--C-:B------:R-:W-:Y:S01]  /*9de0*/  FFMA.FTZ R91, R91, UR6, -R156.reuse ;  /* 0x000000065b5b7c23 */ /* 0x100fe2000801089c */
[----:B------:R-:W2:Y:S01]  /*9df0*/  MUFU.EX2 R123, R123 ;  /* 0x0000007b007b7308 */ /* 0x000ea20000000800 */
[--C-:B------:R-:W-:Y:S01]  /*9e00*/  FFMA.FTZ R86, R86, UR6, -R156.reuse ;  /* 0x0000000656567c23 */ /* 0x100fe2000801089c */
[C---:B------:R-:W-:Y:S01]  /*9e10*/  HMMA.16816.F32.BF16 R132, R8.reuse, R18, R132 ;  /* 0x000000120884723c */ /* 0x040fe20000041884 */
[----:B------:R-:W3:Y:S01]  /*9e20*/  LDSM.16.MT88.4 R16, [R208+0x800] ;  /* 0x00080000d010783b */ /* 0x000ee20000004200 */
[----:B------:R-:W-:Y:S01]  /*9e30*/  MUFU.EX2 R142, R142 ;  /* 0x0000008e008e7308 */ /* 0x000fe20000000800 */
[----:B------:R-:W-:Y:S01]  /*9e40*/  FFMA.FTZ R87, R87, UR6, -R156 ;  /* 0x0000000657577c23 */ /* 0x000fe2000801089c */
[--C-:B------:R-:W-:Y:S01]  /*9e50*/  FFMA.FTZ R80, R80, UR6, -R148.reuse ;  /* 0x0000000650507c23 */ /* 0x100fe20008010894 */
[--C-:B------:R-:W-:Y:S01]  /*9e60*/  FFMA.FTZ R81, R81, UR6, -R148.reuse ;  /* 0x0000000651517c23 */ /* 0x100fe20008010894 */
[----:B------:R-:W5:Y:S01]  /*9e70*/  MUFU.EX2 R113, R154 ;  /* 0x0000009a00717308 */ /* 0x000f620000000800 */
[--C-:B------:R-:W-:Y:S01]  /*9e80*/  FFMA.FTZ R76, R76, UR6, -R148.reuse ;  /* 0x000000064c4c7c23 */ /* 0x100fe20008010894 */
[C---:B------:R-:W-:Y:S01]  /*9e90*/  HMMA.16816.F32.BF16 R4, R8.reuse, R20, R4 ;  /* 0x000000140804723c */ /* 0x040fe20000041804 */
[----:B------:R-:W-:Y:S01]  /*9ea0*/  FFMA.FTZ R77, R77, UR6, -R148 ;  /* 0x000000064d4d7c23 */ /* 0x000fe20008010894 */
[----:B------:R-:W-:Y:S01]  /*9eb0*/  MUFU.EX2 R112, R112 ;  /* 0x0000007000707308 */ /* 0x000fe20000000800 */
[--C-:B------:R-:W-:Y:S01]  /*9ec0*/  FFMA.FTZ R82, R82, UR6, -R156.reuse ;  /* 0x0000000652527c23 */ /* 0x100fe2000801089c */
[--C-:B------:R-:W-:Y:S01]  /*9ed0*/  FFMA.FTZ R83, R83, UR6, -R156.reuse ;  /* 0x0000000653537c23 */ /* 0x100fe2000801089c */
[--C-:B------:R-:W-:Y:S01]  /*9ee0*/  FFMA.FTZ R78, R78, UR6, -R156.reuse ;  /* 0x000000064e4e7c23 */ /* 0x100fe2000801089c */
[----:B------:R-:W3:Y:S01]  /*9ef0*/  MUFU.EX2 R143, R143 ;  /* 0x0000008f008f7308 */ /* 0x000ee20000000800 */
[----:B------:R-:W-:Y:S01]  /*9f00*/  FFMA.FTZ R79, R79, UR6, -R156 ;  /* 0x000000064f4f7c23 */ /* 0x000fe2000801089c */
[----:B------:R-:W-:Y:S01]  /*9f10*/  HMMA.16816.F32.BF16 R136, R8, R22, R136 ;  /* 0x000000160888723c */ /* 0x000fe20000041888 */
[----:B----4-:R-:W-:Y:S01]  /*9f20*/  F2FP.BF16.F32.PACK_AB R8, R121, R120 ;  /* 0x000000787908723e */ /* 0x010fe200000010ff */
[----:B------:R-:W4:Y:S01]  /*9f30*/  LDSM.16.MT88.4 R20, [R208+0xc00] ;  /* 0x000c0000d014783b */ /* 0x000f220000004200 */
[----:B--2---:R-:W-:Y:S01]  /*9f40*/  F2FP.BF16.F32.PACK_AB R9, R123, R122 ;  /* 0x0000007a7b09723e */ /* 0x004fe200000010ff */
[----:B------:R-:W-:Y:S01]  /*9f50*/  MUFU.EX2 R108, R108 ;  /* 0x0000006c006c7308 */ /* 0x000fe20000000800 */
[----:B------:R-:W-:Y:S01]  /*9f60*/  F2FP.BF16.F32.PACK_AB R10, R141, R140 ;  /* 0x0000008c8d0a723e */ /* 0x000fe200000010ff */
[--C-:B------:R-:W-:Y:S01]  /*9f70*/  FFMA.FTZ R72, R72, UR6, -R148.reuse ;  /* 0x0000000648487c23 */ /* 0x100fe20008010894 */
[----:B-----5:R-:W-:Y:S01]  /*9f80*/  F2FP.BF16.F32.PACK_AB R11, R113, R142 ;  /* 0x0000008e710b723e */ /* 0x020fe200000010ff */
[----:B------:R-:W-:Y:S01]  /*9f90*/  MUFU.EX2 R109, R109 ;  /* 0x0000006d006d7308 */ /* 0x000fe20000000800 */
[--C-:B------:R-:W-:Y:S01]  /*9fa0*/  FFMA.FTZ R73, R73, UR6, -R148.reuse ;  /* 0x0000000649497c23 */ /* 0x100fe20008010894 */
[--C-:B------:R-:W-:Y:S01]  /*9fb0*/  FFMA.FTZ R92, R92, UR6, -R148.reuse ;  /* 0x000000065c5c7c23 */ /* 0x100fe20008010894 */
[----:B------:R-:W-:Y:S01]  /*9fc0*/  FFMA.FTZ R95, R95, UR6, -R148 ;  /* 0x000000065f5f7c23 */ /* 0x000fe20008010894 */
[----:B------:R-:W-:Y:S01]  /*9fd0*/  MUFU.EX2 R114, R114 ;  /* 0x0000007200727308 */ /* 0x000fe20000000800 */
[--C-:B------:R-:W-:Y:S01]  /*9fe0*/  FFMA.FTZ R74, R74, UR6, -R156.reuse ;  /* 0x000000064a4a7c23 */ /* 0x100fe2000801089c */
[C---:B-1----:R-:W-:Y:S01]  /*9ff0*/  HMMA.16816.F32.BF16 R144, R8.reuse, R12, R144 ;  /* 0x0000000c0890723c */ /* 0x042fe20000041890 */
[--C-:B------:R-:W-:Y:S01]  /*a000*/  FFMA.FTZ R75, R75, UR6, -R156.reuse ;  /* 0x000000064b4b7c23 */ /* 0x100fe2000801089c */
[----:B------:R-:W1:Y:S01]  /*a010*/  MUFU.EX2 R115, R115 ;  /* 0x0000007300737308 */ /* 0x000e620000000800 */
[--C-:B------:R-:W-:Y:S01]  /*a020*/  FFMA.FTZ R93, R93, UR6, -R156.reuse ;  /* 0x000000065d5d7c23 */ /* 0x100fe2000801089c */
[----:B------:R-:W-:Y:S01]  /*a030*/  FFMA.FTZ R94, R94, UR6, -R156 ;  /* 0x000000065e5e7c23 */ /* 0x000fe2000801089c */
[--C-:B------:R-:W-:Y:S01]  /*a040*/  FFMA.FTZ R64, R64, UR6, -R148.reuse ;  /* 0x0000000640407c23 */ /* 0x100fe20008010894 */
[----:B------:R-:W-:Y:S01]  /*a050*/  MUFU.EX2 R110, R110 ;  /* 0x0000006e006e7308 */ /* 0x000fe20000000800 */
[--C-:B------:R-:W-:Y:S01]  /*a060*/  FFMA.FTZ R65, R65, UR6, -R148.reuse ;  /* 0x0000000641417c23 */ /* 0x100fe20008010894 */
[C---:B------:R-:W-:Y:S01]  /*a070*/  HMMA.16816.F32.BF16 R132, R8.reuse, R14, R132 ;  /* 0x0000000e0884723c */ /* 0x040fe20000041884 */
[----:B------:R-:W2:Y:S01]  /*a080*/  LDSM.16.MT88.4 R12, [R209+0x6000] ;  /* 0x00600000d10c783b */ /* 0x000ea20000004200 */
[----:B------:R-:W5:Y:S01]  /*a090*/  MUFU.EX2 R111, R111 ;  /* 0x0000006f006f7308 */ /* 0x000f620000000800 */
[--C-:B------:R-:W-:Y:S01]  /*a0a0*/  FFMA.FTZ R60, R60, UR6, -R148.reuse ;  /* 0x000000063c3c7c23 */ /* 0x100fe20008010894 */
[----:B------:R-:W-:Y:S01]  /*a0b0*/  FFMA.FTZ R61, R61, UR6, -R148 ;  /* 0x000000063d3d7c23 */ /* 0x000fe20008010894 */
[--C-:B------:R-:W-:Y:S01]  /*a0c0*/  FFMA.FTZ R66, R66, UR6, -R156.reuse ;  /* 0x0000000642427c23 */ /* 0x100fe2000801089c */
[----:B------:R-:W-:Y:S01]  /*a0d0*/  MUFU.EX2 R104, R104 ;  /* 0x0000006800687308 */ /* 0x000fe20000000800 */
[--C-:B------:R-:W-:Y:S01]  /*a0e0*/  FFMA.FTZ R67, R67, UR6, -R156.reuse ;  /* 0x0000000643437c23 */ /* 0x100fe2000801089c */
[C---:B---3--:R-:W-:Y:S01]  /*a0f0*/  HMMA.16816.F32.BF16 R4, R8.reuse, R16, R4 ;  /* 0x000000100804723c */ /* 0x048fe20000041804 */
[--C-:B------:R-:W-:Y:S01]  /*a100*/  FFMA.FTZ R62, R62, UR6, -R156.reuse ;  /* 0x000000063e3e7c23 */ /* 0x100fe2000801089c */
[----:B------:R-:W3:Y:S01]  /*a110*/  MUFU.EX2 R105, R105 ;  /* 0x0000006900697308 */ /* 0x000ee20000000800 */
[----:B------:R-:W-:Y:S01]  /*a120*/  FFMA.FTZ R63, R63, UR6, -R156 ;  /* 0x000000063f3f7c23 */ /* 0x000fe2000801089c */
[--C-:B------:R-:W-:Y:S01]  /*a130*/  FFMA.FTZ R56, R56, UR6, -R148.reuse ;  /* 0x0000000638387c23 */ /* 0x100fe20008010894 */
[----:B------:R-:W-:Y:S01]  /*a140*/  FFMA.FTZ R53, R53, UR6, -R148 ;  /* 0x0000000635357c23 */ /* 0x000fe20008010894 */
[----:B------:R-:W-:Y:S01]  /*a150*/  MUFU.EX2 R100, R100 ;  /* 0x0000006400647308 */ /* 0x000fe20000000800 */
[----:B------:R-:W-:Y:S01]  /*a160*/  FFMA.FTZ R55, R55, UR6, -R156 ;  /* 0x0000000637377c23 */ /* 0x000fe2000801089c */
[----:B------:R-:W-:Y:S01]  /*a170*/  HMMA.16816.F32.BF16 R136, R8, R18, R136 ;  /* 0x000000120888723c */ /* 0x000fe20000041888 */
[----:B------:R-:W-:Y:S01]  /*a180*/  F2FP.BF16.F32.PACK_AB R8, R143, R112 ;  /* 0x000000708f08723e */ /* 0x000fe200000010ff */
[----:B------:R-:W-:Y:S01]  /*a190*/  MUFU.EX2 R101, R101 ;  /* 0x0000006500657308 */ /* 0x000fe20000000800 */
[----:B-1----:R-:W-:Y:S01]  /*a1a0*/  F2FP.BF16.F32.PACK_AB R9, R115, R114 ;  /* 0x000000727309723e */ /* 0x002fe200000010ff */
[----:B------:R-:W1:Y:S01]  /*a1b0*/  LDSM.16.MT88.4 R16, [R208+0x1000] ;  /* 0x00100000d010783b */ /* 0x000e620000004200 */
[----:B------:R-:W-:Y:S01]  /*a1c0*/  F2FP.BF16.F32.PACK_AB R10, R109, R108 ;  /* 0x0000006c6d0a723e */ /* 0x000fe200000010ff */
[----:B------:R-:W-:Y:S01]  /*a1d0*/  MUFU.EX2 R106, R106 ;  /* 0x0000006a006a7308 */ /* 0x000fe20000000800 */
[----:B-----5:R-:W-:Y:S01]  /*a1e0*/  F2FP.BF16.F32.PACK_AB R11, R111, R110 ;  /* 0x0000006e6f0b723e */ /* 0x020fe200000010ff */
[----:B------:R-:W-:Y:S01]  /*a1f0*/  FFMA.FTZ R57, R57, UR6, -R148 ;  /* 0x0000000639397c23 */ /* 0x000fe20008010894 */
[----:B------:R-:W-:Y:S01]  /*a200*/  FFMA.FTZ R58, R58, UR6, -R156 ;  /* 0x000000063a3a7c23 */ /* 0x000fe2000801089c */
[----:B------:R-:W5:Y:S01]  /*a210*/  MUFU.EX2 R107, R107 ;  /* 0x0000006b006b7308 */ /* 0x000f620000000800 */
[----:B------:R-:W-:Y:S01]  /*a220*/  FFMA.FTZ R170, R227, R170, R176 ;  /* 0x000000aae3aa7223 */ /* 0x000fe200000100b0 */
[----:B------:R-:W-:Y:S01]  /*a230*/  FFMA.FTZ R157, R230, R0, R157 ;  /* 0x00000000e69d7223 */ /* 0x000fe2000001009d */
[----:B------:R-:W-:Y:S01]  /*a240*/  FFMA.FTZ R0, R49, UR6, -R148 ;  /* 0x0000000631007c23 */ /* 0x000fe20008010894 */
[----:B------:R-:W-:Y:S01]  /*a250*/  MUFU.EX2 R102, R102 ;  /* 0x0000006600667308 */ /* 0x000fe20000000800 */
[C---:B------:R-:W-:Y:S01]  /*a260*/  HMMA.16816.F32.BF16 R144, R8.reuse, R24, R144 ;  /* 0x000000180890723c */ /* 0x040fe20000041890 */
[----:B------:R-:W-:Y:S01]  /*a270*/  FADD.FTZ R170, R171, R170 ;  /* 0x000000aaabaa7221 */ /* 0x000fe20000010000 */
[----:B------:R-:W-:Y:S01]  /*a280*/  FADD.FTZ R157, R158, R157 ;  /* 0x0000009d9e9d7221 */ /* 0x000fe20000010000 */
[----:B------:R-:W2:Y:S01]  /*a290*/  MUFU.EX2 R103, R103 ;  /* 0x0000006700677308 */ /* 0x000ea20000000800 */
[--C-:B------:R-:W-:Y:S01]  /*a2a0*/  FFMA.FTZ R51, R51, UR6, -R156.reuse ;  /* 0x0000000633337c23 */ /* 0x100fe2000801089c */
[--C-:B------:R-:W-:Y:S01]  /*a2b0*/  FFMA.FTZ R38, R38, UR6, -R156.reuse ;  /* 0x0000000626267c23 */ /* 0x100fe2000801089c */
[--C-:B------:R-:W-:Y:S01]  /*a2c0*/  FFMA.FTZ R39, R39, UR6, -R156.reuse ;  /* 0x0000000627277c23 */ /* 0x100fe2000801089c */
[----:B------:R-:W-:Y:S01]  /*a2d0*/  MUFU.EX2 R96, R96 ;  /* 0x0000006000607308 */ /* 0x000fe20000000800 */
[C---:B------:R-:W-:Y:S01]  /*a2e0*/  HMMA.16816.F32.BF16 R132, R8.reuse, R26, R132 ;  /* 0x0000001a0884723c */ /* 0x040fe20000041884 */
[----:B------:R-:W-:Y:S01]  /*a2f0*/  LDSM.16.MT88.4 R24, [R209+0x6800] ;  /* 0x00680000d118783b */ /* 0x000fe20000004200 */
[--C-:B------:R-:W-:Y:S01]  /*a300*/  FFMA.FTZ R34, R34, UR6, -R156.reuse ;  /* 0x0000000622227c23 */ /* 0x100fe2000801089c */
[----:B------:R-:W1:Y:S01]  /*a310*/  MUFU.EX2 R97, R97 ;  /* 0x0000006100617308 */ /* 0x000e620000000800 */
[----:B------:R-:W-:Y:S01]  /*a320*/  FFMA.FTZ R46, R46, UR6, -R156 ;  /* 0x000000062e2e7c23 */ /* 0x000fe2000801089c */
[----:B------:R-:W-:Y:S01]  /*a330*/  FFMA.FTZ R164, R164, UR6, -R148 ;  /* 0x00000006a4a47c23 */ /* 0x000fe20008010894 */
[----:B------:R-:W-:Y:S01]  /*a340*/  FFMA.FTZ R161, R161, UR6, -R156 ;  /* 0x00000006a1a17c23 */ /* 0x000fe2000801089c */
[----:B------:R-:W-:Y:S01]  /*a350*/  MUFU.EX2 R116, R116 ;  /* 0x0000007400747308 */ /* 0x000fe20000000800 */
[----:B----4-:R-:W-:Y:S01]  /*a360*/  HMMA.16816.F32.BF16 R4, R8, R20, R4 ;  /* 0x000000140804723c */ /* 0x010fe20000041804 */
[--C-:B------:R-:W-:Y:S01]  /*a370*/  FFMA.FTZ R227, R167, UR6, -R148.reuse ;  /* 0x00000006a7e37c23 */ /* 0x100fe20008010894 */
[--C-:B------:R-:W-:Y:S01]  /*a380*/  FFMA.FTZ R163, R163, UR6, -R148.reuse ;  /* 0x00000006a3a37c23 */ /* 0x100fe20008010894 */
[----:B------:R-:W-:Y:S01]  /*a390*/  MUFU.EX2 R119, R119 ;  /* 0x0000007700777308 */ /* 0x000fe20000000800 */
[----:B------:R-:W-:-:S03]  /*a3a0*/  FFMA.FTZ R168, R168, UR6, -R148 ;  /* 0x00000006a8a87c23 */ /* 0x000fc60008010894 */
[----:B------:R-:W-:Y:S01]  /*a3b0*/  MUFU.EX2 R98, R98 ;  /* 0x0000006200627308 */ /* 0x000fe20000000800 */
[----:B------:R-:W-:Y:S01]  /*a3c0*/  HMMA.16816.F32.BF16 R136, R8, R22, R136 ;  /* 0x000000160888723c */ /* 0x000fe20000041888 */
[----:B---3--:R-:W-:Y:S01]  /*a3d0*/  F2FP.BF16.F32.PACK_AB R8, R105, R104 ;  /* 0x000000686908723e */ /* 0x008fe200000010ff */
[----:B------:R-:W3:Y:S01]  /*a3e0*/  LDSM.16.MT88.4 R20, [R209+0x6400] ;  /* 0x00640000d114783b */ /* 0x000ee20000004200 */
[----:B-----5:R-:W-:Y:S01]  /*a3f0*/  F2FP.BF16.F32.PACK_AB R9, R107, R106 ;  /* 0x0000006a6b09723e */ /* 0x020fe200000010ff */
[----:B------:R-:W4:Y:S01]  /*a400*/  MUFU.EX2 R99, R99 ;  /* 0x0000006300637308 */ /* 0x000f220000000800 */
[----:B------:R-:W-:Y:S02]  /*a410*/  F2FP.BF16.F32.PACK_AB R10, R101, R100 ;  /* 0x00000064650a723e */ /* 0x000fe400000010ff */
[----:B--2---:R-:W-:Y:S01]  /*a420*/  F2FP.BF16.F32.PACK_AB R11, R103, R102 ;  /* 0x00000066670b723e */ /* 0x004fe200000010ff */
[----:B------:R-:W-:Y:S04]  /*a430*/  MUFU.EX2 R117, R117 ;  /* 0x0000007500757308 */ /* 0x000fe80000000800 */
[----:B------:R-:W2:Y:S02]  /*a440*/  MUFU.EX2 R118, R118 ;  /* 0x0000007600767308 */ /* 0x000ea40000000800 */
[C---:B------:R-:W-:Y:S02]  /*a450*/  HMMA.16816.F32.BF16 R144, R8.reuse, R12, R144 ;  /* 0x0000000c0890723c */ /* 0x040fe40000041890 */
[----:B------:R-:W-:Y:S04]  /*a460*/  MUFU.EX2 R88, R88 ;  /* 0x0000005800587308 */ /* 0x000fe80000000800 */
[----:B------:R-:W5:Y:S02]  /*a470*/  MUFU.EX2 R89, R89 ;  /* 0x0000005900597308 */ /* 0x000f640000000800 */
[C---:B------:R-:W-:Y:S01]  /*a480*/  HMMA.16816.F32.BF16 R132, R8.reuse, R14, R132 ;  /* 0x0000000e0884723c */ /* 0x040fe20000041884 */
[----:B------:R-:W5:Y:S01]  /*a490*/  LDSM.16.MT88.4 R12, [R208+0x1400] ;  /* 0x00140000d00c783b */ /* 0x000f620000004200 */
[----:B------:R-:W-:Y:S04]  /*a4a0*/  MUFU.EX2 R84, R84 ;  /* 0x0000005400547308 */ /* 0x000fe80000000800 */
[----:B------:R-:W-:Y:S02]  /*a4b0*/  MUFU.EX2 R85, R85 ;  /* 0x0000005500557308 */ /* 0x000fe40000000800 */
[C---:B-1----:R-:W-:Y:S02]  /*a4c0*/  HMMA.16816.F32.BF16 R4, R8.reuse, R16, R4 ;  /* 0x000000100804723c */ /* 0x042fe40000041804 */
[----:B------:R-:W-:Y:S04]  /*a4d0*/  MUFU.EX2 R90, R90 ;  /* 0x0000005a005a7308 */ /* 0x000fe80000000800 */
[----:B------:R-:W1:Y:S02]  /*a4e0*/  MUFU.EX2 R91, R91 ;  /* 0x0000005b005b7308 */ /* 0x000e640000000800 */
[----:B------:R-:W-:Y:S01]  /*a4f0*/  HMMA.16816.F32.BF16 R136, R8, R18, R136 ;  /* 0x000000120888723c */ /* 0x000fe20000041888 */
[----:B------:R-:W-:Y:S01]  /*a500*/  F2FP.BF16.F32.PACK_AB R8, R97, R96 ;  /* 0x000000606108723e */ /* 0x000fe200000010ff */
[----:B------:R-:W1:Y:S01]  /*a510*/  LDSM.16.MT88.4 R16, [R208+0x1800] ;  /* 0x00180000d010783b */ /* 0x000e620000004200 */
[----:B----4-:R-:W-:Y:S01]  /*a520*/  F2FP.BF16.F32.PACK_AB R9, R99, R98 ;  /* 0x000000626309723e */ /* 0x010fe200000010ff */
[----:B------:R-:W-:Y:S01]  /*a530*/  MUFU.EX2 R86, R86 ;  /* 0x0000005600567308 */ /* 0x000fe20000000800 */
[----:B------:R-:W-:-:S02]  /*a540*/  F2FP.BF16.F32.PACK_AB R10, R119, R116 ;  /* 0x00000074770a723e */ /* 0x000fc400000010ff */
[----:B--2---:R-:W-:Y:S01]  /*a550*/  F2FP.BF16.F32.PACK_AB R11, R118, R117 ;  /* 0x00000075760b723e */ /* 0x004fe200000010ff */
[----:B------:R-:W2:Y:S04]  /*a560*/  MUFU.EX2 R87, R87 ;  /* 0x0000005700577308 */ /* 0x000ea80000000800 */
[----:B------:R-:W-:Y:S02]  /*a570*/  MUFU.EX2 R80, R80 ;  /* 0x0000005000507308 */ /* 0x000fe40000000800 */
[C---:B---3--:R-:W-:Y:S02]  /*a580*/  HMMA.16816.F32.BF16 R144, R8.reuse, R20, R144 ;  /* 0x000000140890723c */ /* 0x048fe40000041890 */
[----:B------:R-:W3:Y:S04]  /*a590*/  MUFU.EX2 R81, R81 ;  /* 0x0000005100517308 */ /* 0x000ee80000000800 */
[----:B------:R-:W-:Y:S02]  /*a5a0*/  MUFU.EX2 R76, R76 ;  /* 0x0000004c004c7308 */ /* 0x000fe40000000800 */
[C---:B------:R-:W-:Y:S01]  /*a5b0*/  HMMA.16816.F32.BF16 R132, R8.reuse, R22, R132 ;  /* 0x000000160884723c */ /* 0x040fe20000041884 */
[----:B------:R-:W-:Y:S01]  /*a5c0*/  LDSM.16.MT88.4 R20, [R208+0x1c00] ;  /* 0x001c0000d014783b */ /* 0x000fe20000004200 */
[----:B------:R-:W-:Y:S04]  /*a5d0*/  MUFU.EX2 R77, R77 ;  /* 0x0000004d004d7308 */ /* 0x000fe80000000800 */
[----:B------:R-:W-:Y:S02]  /*a5e0*/  MUFU.EX2 R82, R82 ;  /* 0x0000005200527308 */ /* 0x000fe40000000800 */
[C---:B-----5:R-:W-:Y:S02]  /*a5f0*/  HMMA.16816.F32.BF16 R4, R8.reuse, R12, R4 ;  /* 0x0000000c0804723c */ /* 0x060fe40000041804 */
[----:B------:R-:W4:Y:S04]  /*a600*/  MUFU.EX2 R83, R83 ;  /* 0x0000005300537308 */ /* 0x000f280000000800 */
[----:B------:R-:W-:Y:S02]  /*a610*/  MUFU.EX2 R78, R78 ;  /* 0x0000004e004e7308 */ /* 0x000fe40000000800 */
[----:B------:R-:W-:Y:S01]  /*a620*/  HMMA.16816.F32.BF16 R136, R8, R14, R136 ;  /* 0x0000000e0888723c */ /* 0x000fe20000041888 */
[----:B------:R-:W5:Y:S01]  /*a630*/  LDSM.16.MT88.4 R12, [R209+0x6c00] ;  /* 0x006c0000d10c783b */ /* 0x000f620000004200 */
[----:B------:R-:W-:Y:S01]  /*a640*/  F2FP.BF16.F32.PACK_AB R8, R89, R88 ;  /* 0x000000585908723e */ /* 0x000fe200000010ff */
[----:B------:R-:W4:Y:S01]  /*a650*/  MUFU.EX2 R79, R79 ;  /* 0x0000004f004f7308 */ /* 0x000f220000000800 */
[----:B-1----:R-:W-:-:S02]  /*a660*/  F2FP.BF16.F32.PACK_AB R9, R91, R90 ;  /* 0x0000005a5b09723e */ /* 0x002fc400000010ff */
[----:B------:R-:W-:Y:S01]  /*a670*/  F2FP.BF16.F32.PACK_AB R10, R85, R84 ;  /* 0x00000054550a723e */ /* 0x000fe200000010ff */
[----:B------:R-:W-:Y:S01]  /*a680*/  MUFU.EX2 R72, R72 ;  /* 0x0000004800487308 */ /* 0x000fe20000000800 */
[----:B--2---:R-:W-:-:S03]  /*a690*/  F2FP.BF16.F32.PACK_AB R11, R87, R86 ;  /* 0x00000056570b723e */ /* 0x004fc600000010ff */
[----:B------:R-:W1:Y:S04]  /*a6a0*/  MUFU.EX2 R73, R73 ;  /* 0x0000004900497308 */ /* 0x000e680000000800 */
[C---:B------:R-:W-:Y:S01]  /*a6b0*/  HMMA.16816.F32.BF16 R144, R8.reuse, R24, R144 ;  /* 0x000000180890723c */ /* 0x040fe20000041890 */
[----:B------:R-:W-:Y:S04]  /*a6c0*/  MUFU.EX2 R92, R92 ;  /* 0x0000005c005c7308 */ /* 0x000fe80000000800 */
[----:B------:R-:W-:Y:S03]  /*a6d0*/  MUFU.EX2 R95, R95 ;  /* 0x0000005f005f7308 */ /* 0x000fe60000000800 */
[C---:B------:R-:W-:Y:S01]  /*a6e0*/  HMMA.16816.F32.BF16 R132, R8.reuse, R26, R132 ;  /* 0x0000001a0884723c */ /* 0x040fe20000041884 */
[----:B------:R-:W-:Y:S01]  /*a6f0*/  MUFU.EX2 R74, R74 ;  /* 0x0000004a004a7308 */ /* 0x000fe20000000800 */
[----:B------:R-:W-:Y:S03]  /*a700*/  LDSM.16.MT88.4 R24, [R209+0x7400] ;  /* 0x00740000d118783b */ /* 0x000fe60000004200 */
[----:B------:R-:W2:Y:S03]  /*a710*/  MUFU.EX2 R75, R75 ;  /* 0x0000004b004b7308 */ /* 0x000ea60000000800 */
[C---:B------:R-:W-:Y:S01]  /*a720*/  HMMA.16816.F32.BF16 R4, R8.reuse, R16, R4 ;  /* 0x000000100804723c */ /* 0x040fe20000041804 */
[----:B------:R-:W-:Y:S04]  /*a730*/  MUFU.EX2 R93, R93 ;  /* 0x0000005d005d7308 */ /* 0x000fe80000000800 */
[----:B------:R-:W2:Y:S03]  /*a740*/  MUFU.EX2 R94, R94 ;  /* 0x0000005e005e7308 */ /* 0x000ea60000000800 */
[----:B------:R-:W-:Y:S01]  /*a750*/  HMMA.16816.F32.BF16 R136, R8, R18, R136 ;  /* 0x000000120888723c */ /* 0x000fe20000041888 */
[----:B---3--:R-:W-:Y:S01]  /*a760*/  F2FP.BF16.F32.PACK_AB R8, R81, R80 ;  /* 0x000000505108723e */ /* 0x008fe200000010ff */
[----:B------:R-:W3:Y:S01]  /*a770*/  LDSM.16.MT88.4 R16, [R209+0x7000] ;  /* 0x00700000d110783b */ /* 0x000ee20000004200 */
[----:B----4-:R-:W-:Y:S01]  /*a780*/  F2FP.BF16.F32.PACK_AB R9, R83, R82 ;  /* 0x000000525309723e */ /* 0x010fe200000010ff */
[----:B------:R-:W-:Y:S01]  /*a790*/  MUFU.EX2 R64, R64 ;  /* 0x0000004000407308 */ /* 0x000fe20000000800 */
[----:B------:R-:W-:-:S02]  /*a7a0*/  F2FP.BF16.F32.PACK_AB R10, R77, R76 ;  /* 0x0000004c4d0a723e */ /* 0x000fc400000010ff */
[----:B------:R-:W-:Y:S01]  /*a7b0*/  F2FP.BF16.F32.PACK_AB R11, R79, R78 ;  /* 0x0000004e4f0b723e */ /* 0x000fe200000010ff */
[----:B------:R-:W4:Y:S04]  /*a7c0*/  MUFU.EX2 R65, R65 ;  /* 0x0000004100417308 */ /* 0x000f280000000800 */
[----:B------:R-:W-:Y:S02]  /*a7d0*/  MUFU.EX2 R60, R60 ;  /* 0x0000003c003c7308 */ /* 0x000fe40000000800 */
[C---:B-----5:R-:W-:Y:S02]  /*a7e0*/  HMMA.16816.F32.BF16 R144, R8.reuse, R12, R144 ;  /* 0x0000000c0890723c */ /* 0x060fe40000041890 */
[----:B------:R-:W-:Y:S04]  /*a7f0*/  MUFU.EX2 R61, R61 ;  /* 0x0000003d003d7308 */ /* 0x000fe80000000800 */
[----:B------:R-:W-:Y:S02]  /*a800*/  MUFU.EX2 R66, R66 ;  /* 0x0000004200427308 */ /* 0x000fe40000000800 */
[C---:B------:R-:W-:Y:S01]  /*a810*/  HMMA.16816.F32.BF16 R132, R8.reuse, R14, R132 ;  /* 0x0000000e0884723c */ /* 0x040fe20000041884 */
[----:B------:R-:W5:Y:S01]  /*a820*/  LDSM.16.MT88.4 R12, [R208+0x2000] ;  /* 0x00200000d00c783b */ /* 0x000f620000004200 */
[----:B------:R-:W4:Y:S04]  /*a830*/  MUFU.EX2 R67, R67 ;  /* 0x0000004300437308 */ /* 0x000f280000000800 */
[----:B------:R-:W-:Y:S02]  /*a840*/  MUFU.EX2 R62, R62 ;  /* 0x0000003e003e7308 */ /* 0x000fe40000000800 */
[C---:B------:R-:W-:Y:S02]  /*a850*/  HMMA.16816.F32.BF16 R4, R8.reuse, R20, R4 ;  /* 0x000000140804723c */ /* 0x040fe40000041804 */
[----:B------:R-:W4:Y:S04]  /*a860*/  MUFU.EX2 R63, R63 ;  /* 0x0000003f003f7308 */ /* 0x000f280000000800 */
[----:B------:R-:W-:Y:S02]  /*a870*/  MUFU.EX2 R56, R56 ;  /* 0x0000003800387308 */ /* 0x000fe40000000800 */
[----:B------:R-:W-:Y:S01]  /*a880*/  HMMA.16816.F32.BF16 R136, R8, R22, R136 ;  /* 0x000000160888723c */ /* 0x000fe20000041888 */
[----:B-1----:R-:W-:Y:S01]  /*a890*/  F2FP.BF16.F32.PACK_AB R8, R73, R72 ;  /* 0x000000484908723e */ /* 0x002fe200000010ff */
[----:B------:R-:W1:Y:S01]  /*a8a0*/  LDSM.16.MT88.4 R20, [R208+0x2400] ;  /* 0x00240000d014783b */ /* 0x000e620000004200 */
[----:B--2---:R-:W-:Y:S01]  /*a8b0*/  F2FP.BF16.F32.PACK_AB R9, R75, R74 ;  /* 0x0000004a4b09723e */ /* 0x004fe200000010ff */
[----:B------:R-:W-:Y:S01]  /*a8c0*/  MUFU.EX2 R53, R53 ;  /* 0x0000003500357308 */ /* 0x000fe20000000800 */
[----:B------:R-:W-:-:S02]  /*a8d0*/  F2FP.BF16.F32.PACK_AB R10, R95, R92 ;  /* 0x0000005c5f0a723e */ /* 0x000fc400000010ff */
[----:B------:R-:W-:Y:S01]  /*a8e0*/  F2FP.BF16.F32.PACK_AB R11, R94, R93 ;  /* 0x0000005d5e0b723e */ /* 0x000fe200000010ff */
[----:B------:R-:W-:Y:S04]  /*a8f0*/  MUFU.EX2 R55, R55 ;  /* 0x0000003700377308 */ /* 0x000fe80000000800 */
[----:B------:R-:W-:Y:S02]  /*a900*/  MUFU.EX2 R0, R0 ;  /* 0x0000000000007308 */ /* 0x000fe40000000800 */
[C---:B---3--:R-:W-:Y:S02]  /*a910*/  HMMA.16816.F32.BF16 R144, R8.reuse, R16, R144 ;  /* 0x000000100890723c */ /* 0x048fe40000041890 */
[----:B------:R-:W-:Y:S04]  /*a920*/  MUFU.EX2 R51, R51 ;  /* 0x0000003300337308 */ /* 0x000fe80000000800 */
[----:B------:R-:W-:Y:S02]  /*a930*/  MUFU.EX2 R38, R38 ;  /* 0x0000002600267308 */ /* 0x000fe40000000800 */
[C---:B------:R-:W-:Y:S01]  /*a940*/  HMMA.16816.F32.BF16 R132, R8.reuse, R18, R132 ;  /* 0x000000120884723c */ /* 0x040fe20000041884 */
[----:B------:R-:W-:Y:S01]  /*a950*/  LDSM.16.MT88.4 R16, [R208+0x2800] ;  /* 0x00280000d010783b */ /* 0x000fe20000004200 */
[----:B------:R-:W-:Y:S04]  /*a960*/  MUFU.EX2 R39, R39 ;  /* 0x0000002700277308 */ /* 0x000fe80000000800 */
[----:B------:R-:W-:Y:S02]  /*a970*/  MUFU.EX2 R46, R46 ;  /* 0x0000002e002e7308 */ /* 0x000fe40000000800 */
[C---:B-----5:R-:W-:Y:S02]  /*a980*/  HMMA.16816.F32.BF16 R4, R8.reuse, R12, R4 ;  /* 0x0000000c0804723c */ /* 0x060fe40000041804 */
[----:B------:R-:W-:Y:S06]  /*a990*/  MUFU.EX2 R227, R227 ;  /* 0x000000e300e37308 */ /* 0x000fec0000000800 */
[----:B------:R-:W-:Y:S01]  /*a9a0*/  HMMA.16816.F32.BF16 R136, R8, R14, R136 ;  /* 0x0000000e0888723c */ /* 0x000fe20000041888 */
[----:B------:R-:W2:Y:S01]  /*a9b0*/  LDSM.16.MT88.4 R12, [R209+0x7800] ;  /* 0x00780000d10c783b */ /* 0x000ea20000004200 */
[----:B----4-:R-:W-:-:S02]  /*a9c0*/  F2FP.BF16.F32.PACK_AB R8, R65, R64 ;  /* 0x000000404108723e */ /* 0x010fc400000010ff */
[----:B------:R-:W-:Y:S02]  /*a9d0*/  F2FP.BF16.F32.PACK_AB R9, R67, R66 ;  /* 0x000000424309723e */ /* 0x000fe400000010ff */
[----:B------:R-:W-:Y:S02]  /*a9e0*/  F2FP.BF16.F32.PACK_AB R10, R61, R60 ;  /* 0x0000003c3d0a723e */ /* 0x000fe400000010ff */
[----:B------:R-:W-:-:S07]  /*a9f0*/  F2FP.BF16.F32.PACK_AB R11, R63, R62 ;  /* 0x0000003e3f0b723e */ /* 0x000fce00000010ff */
[C---:B------:R-:W-:Y:S01]  /*aa00*/  HMMA.16816.F32.BF16 R144, R8.reuse, R24, R144 ;  /* 0x000000180890723c */ /* 0x040fe20000041890 */
[----:B------:R-:W-:Y:S01]  /*aa10*/  FFMA.FTZ R24, R52, UR6, -R148 ;  /* 0x0000000634187c23 */ /* 0x000fe20008010894 */
[----:B------:R-:W-:Y:S01]  /*aa20*/  FFMA.FTZ R52, R54, UR6, -R156 ;  /* 0x0000000636347c23 */ /* 0x000fe2000801089c */
[----:B------:R3:W4:Y:S01]  /*aa30*/  MUFU.EX2 R25, R57 ;  /* 0x0000003900197308 */ /* 0x0007220000000800 */
[--C-:B------:R-:W-:Y:S01]  /*aa40*/  FFMA.FTZ R54, R48, UR6, -R148.reuse ;  /* 0x0000000630367c23 */ /* 0x100fe20008010894 */
[--C-:B------:R-:W-:Y:S01]  /*aa50*/  FFMA.FTZ R48, R68, UR6, -R148.reuse ;  /* 0x0000000644307c23 */ /* 0x100fe20008010894 */
[----:B------:R-:W-:Y:S01]  /*aa60*/  FFMA.FTZ R68, R41, UR6, -R148 ;  /* 0x0000000629447c23 */ /* 0x000fe20008010894 */
[----:B------:R-:W5:Y:S01]  /*aa70*/  MUFU.EX2 R24, R24 ;  /* 0x0000001800187308 */ /* 0x000f620000000800 */
[C---:B------:R-:W-:Y:S01]  /*aa80*/  HMMA.16816.F32.BF16 R132, R8.reuse, R26, R132 ;  /* 0x0000001a0884723c */ /* 0x040fe20000041884 */
[--C-:B------:R-:W-:Y:S01]  /*aa90*/  FFMA.FTZ R27, R59, UR6, -R156.reuse ;  /* 0x000000063b1b7c23 */ /* 0x100fe2000801089c */
[----:B------:R-:W-:Y:S01]  /*aaa0*/  FFMA.FTZ R59, R70, UR6, -R156 ;  /* 0x00000006463b7c23 */ /* 0x000fe2000801089c */
[----:B------:R-:W-:Y:S04]  /*aab0*/  MUFU.EX2 R26, R58 ;  /* 0x0000003a001a7308 */ /* 0x000fe80000000800 */
[----:B------:R-:W2:Y:S01]  /*aac0*/  MUFU.EX2 R27, R27 ;  /* 0x0000001b001b7308 */ /* 0x000ea20000000800 */
[----:B-1----:R-:W-:Y:S01]  /*aad0*/  HMMA.16816.F32.BF16 R4, R8, R20, R4 ;  /* 0x000000140804723c */ /* 0x002fe20000041804 */
[----:B---3--:R-:W-:-:S02]  /*aae0*/  FFMA.FTZ R57, R71, UR6, -R148 ;  /* 0x0000000647397c23 */ /* 0x008fc40008010894 */
[----:B------:R-:W1:Y:S04]  /*aaf0*/  MUFU.EX2 R52, R52 ;  /* 0x0000003400347308 */ /* 0x000e680000000800 */
[----:B------:R3:W3:Y:S01]  /*ab00*/  MUFU.EX2 R49, R54 ;  /* 0x0000003600317308 */ /* 0x0006e20000000800 */
[----:B------:R-:W-:Y:S01]  /*ab10*/  HMMA.16816.F32.BF16 R136, R8, R22, R136 ;  /* 0x000000160888723c */ /* 0x000fe20000041888 */
[----:B----4-:R-:W-:Y:S01]  /*ab20*/  F2FP.BF16.F32.PACK_AB R8, R25, R56 ;  /* 0x000000381908723e */ /* 0x010fe200000010ff */
[----:B------:R-:W4:Y:S01]  /*ab30*/  LDSM.16.MT88.4 R20, [R209+0x7c00] ;  /* 0x007c0000d114783b */ /* 0x000f220000004200 */
[----:B-----5:R-:W-:Y:S01]  /*ab40*/  F2FP.BF16.F32.PACK_AB R10, R53, R24 ;  /* 0x00000018350a723e */ /* 0x020fe200000010ff */
[----:B------:R-:W-:Y:S01]  /*ab50*/  MUFU.EX2 R48, R48 ;  /* 0x0000003000307308 */ /* 0x000fe20000000800 */
[----:B--2---:R-:W-:Y:S01]  /*ab60*/  F2FP.BF16.F32.PACK_AB R9, R27, R26 ;  /* 0x0000001a1b09723e */ /* 0x004fe200000010ff */
[----:B------:R-:W-:-:S02]  /*ab70*/  FFMA.FTZ R58, R36, UR6, -R148 ;  /* 0x00000006243a7c23 */ /* 0x000fc40008010894 */
[----:B------:R-:W-:Y:S01]  /*ab80*/  MUFU.EX2 R57, R57 ;  /* 0x0000003900397308 */ /* 0x000fe20000000800 */
[----:B-1----:R-:W-:-:S03]  /*ab90*/  F2FP.BF16.F32.PACK_AB R11, R55, R52 ;  /* 0x00000034370b723e */ /* 0x002fc600000010ff */
[----:B------:R-:W-:Y:S01]  /*aba0*/  MUFU.EX2 R59, R59 ;  /* 0x0000003b003b7308 */ /* 0x000fe20000000800 */
[--C-:B---3--:R-:W-:Y:S01]  /*abb0*/  FFMA.FTZ R54, R50, UR6, -R156.reuse ;  /* 0x0000000632367c23 */ /* 0x108fe2000801089c */
[----:B------:R-:W-:Y:S02]  /*abc0*/  FFMA.FTZ R50, R69, UR6, -R156 ;  /* 0x0000000645327c23 */ /* 0x000fe4000801089c */
[C---:B------:R-:W-:Y:S01]  /*abd0*/  HMMA.16816.F32.BF16 R144, R8.reuse, R12, R144 ;  /* 0x0000000c0890723c */ /* 0x040fe20000041890 */
[----:B------:R-:W-:Y:S01]  /*abe0*/  FADD.FTZ R13, R159, R170 ;  /* 0x000000aa9f0d7221 */ /* 0x000fe20000010000 */
[----:B------:R-:W-:Y:S01]  /*abf0*/  FADD.FTZ R12, R2, R157 ;  /* 0x0000009d020c7221 */ /* 0x000fe20000010000 */
[----:B------:R-:W-:Y:S02]  /*ac00*/  MUFU.EX2 R36, R68 ;  /* 0x0000004400247308 */ /* 0x000fe40000000800 */
[----:B------:R-:W-:Y:S01]  /*ac10*/  FADD.FTZ R13, R172, R13 ;  /* 0x0000000dac0d7221 */ /* 0x000fe20000010000 */
[----:B------:R-:W-:Y:S01]  /*ac20*/  FADD.FTZ R173, R173, R12 ;  /* 0x0000000cadad7221 */ /* 0x000fe20000010000 */
[----:B------:R1:W2:Y:S01]  /*ac30*/  MUFU.EX2 R2, R54 ;  /* 0x0000003600027308 */ /* 0x0002a20000000800 */
[----:B------:R-:W-:Y:S01]  /*ac40*/  HMMA.16816.F32.BF16 R132, R8, R14, R132 ;  /* 0x0000000e0884723c */ /* 0x000fe20000041884 */
[----:B------:R-:W-:Y:S01]  /*ac50*/  FADD.FTZ R128, R128, R13 ;  /* 0x0000000d80807221 */ /* 0x000fe20000010000 */
[----:B------:R-:W-:Y:S01]  /*ac60*/  FADD.FTZ R130, R130, R173 ;  /* 0x000000ad82827221 */ /* 0x000fe20000010000 */
[----:B------:R-:W3:Y:S01]  /*ac70*/  LDSM.16.MT88.4 R12, [R208+0x2c00] ;  /* 0x002c0000d00c783b */ /* 0x000ee20000004200 */
[----:B------:R-:W5:Y:S01]  /*ac80*/  MUFU.EX2 R50, R50 ;  /* 0x0000003200327308 */ /* 0x000f620000000800 */
[----:B------:R-:W-:Y:S01]  /*ac90*/  FADD.FTZ R129, R129, R128 ;  /* 0x0000008081817221 */ /* 0x000fe20000010000 */
[----:B------:R-:W-:-:S02]  /*aca0*/  FADD.FTZ R131, R131, R130 ;  /* 0x0000008283837221 */ /* 0x000fc40000010000 */
[----:B------:R-:W-:Y:S01]  /*acb0*/  HMMA.16816.F32.BF16 R4, R8, R16, R4 ;  /* 0x000000100804723c */ /* 0x000fe20000041804 */
[----:B------:R-:W-:Y:S01]  /*acc0*/  FADD.FTZ R124, R124, R129 ;  /* 0x000000817c7c7221 */ /* 0x000fe20000010000 */
[----:B------:R-:W-:-:S03]  /*acd0*/  FADD.FTZ R126, R126, R131 ;  /* 0x000000837e7e7221 */ /* 0x000fc60000010000 */
[----:B------:R-:W-:Y:S01]  /*ace0*/  FADD.FTZ R125, R125, R124 ;  /* 0x0000007c7d7d7221 */ /* 0x000fe20000010000 */
[----:B------:R-:W-:Y:S01]  /*acf0*/  FADD.FTZ R127, R127, R126 ;  /* 0x0000007e7f7f7221 */ /* 0x000fe20000010000 */
[----:B-1----:R-:W-:Y:S01]  /*ad00*/  FFMA.FTZ R54, R40, UR6, -R148 ;  /* 0x0000000628367c23 */ /* 0x002fe20008010894 */
[----:B------:R-:W-:Y:S01]  /*ad10*/  HMMA.16816.F32.BF16 R136, R8, R18, R136 ;  /* 0x000000120888723c */ /* 0x000fe20000041888 */
[----:B------:R-:W-:Y:S01]  /*ad20*/  FADD.FTZ R120, R120, R125 ;  /* 0x0000007d78787221 */ /* 0x000fe20000010000 */
[----:B------:R-:W-:Y:S01]  /*ad30*/  FADD.FTZ R122, R122, R127 ;  /* 0x0000007f7a7a7221 */ /* 0x000fe20000010000 */
[----:B------:R-:W-:Y:S01]  /*ad40*/  F2FP.BF16.F32.PACK_AB R8, R0, R49 ;  /* 0x000000310008723e */ /* 0x000fe200000010ff */
[----:B------:R-:W1:Y:S01]  /*ad50*/  LDSM.16.MT88.4 R16, [R209+0x8000] ;  /* 0x00800000d110783b */ /* 0x000e620000004200 */
[----:B------:R-:W-:Y:S01]  /*ad60*/  FADD.FTZ R121, R121, R120 ;  /* 0x0000007879797221 */ /* 0x000fe20000010000 */
[----:B------:R-:W-:Y:S01]  /*ad70*/  FADD.FTZ R123, R123, R122 ;  /* 0x0000007a7b7b7221 */ /* 0x000fe20000010000 */
[----:B--2---:R-:W-:Y:S01]  /*ad80*/  F2FP.BF16.F32.PACK_AB R9, R51, R2 ;  /* 0x000000023309723e */ /* 0x004fe200000010ff */
[----:B------:R-:W-:Y:S01]  /*ad90*/  FFMA.FTZ R40, R37, UR6, -R148 ;  /* 0x0000000625287c23 */ /* 0x000fe20008010894 */
[----:B------:R-:W-:Y:S01]  /*ada0*/  FADD.FTZ R140, R140, R121 ;  /* 0x000000798c8c7221 */ /* 0x000fe20000010000 */
[----:B------:R-:W-:Y:S01]  /*adb0*/  FADD.FTZ R142, R142, R123 ;  /* 0x0000007b8e8e7221 */ /* 0x000fe20000010000 */
[----:B------:R-:W-:Y:S01]  /*adc0*/  F2FP.BF16.F32.PACK_AB R10, R57, R48 ;  /* 0x00000030390a723e */ /* 0x000fe200000010ff */
[----:B------:R2:W2:Y:S01]  /*add0*/  MUFU.EX2 R41, R54 ;  /* 0x0000003600297308 */ /* 0x0004a20000000800 */
[----:B------:R-:W-:Y:S01]  /*ade0*/  FADD.FTZ R141, R141, R140 ;  /* 0x0000008c8d8d7221 */ /* 0x000fe20000010000 */
[----:B------:R-:W-:Y:S01]  /*adf0*/  FADD.FTZ R113, R113, R142 ;  /* 0x0000008e71717221 */ /* 0x000fe20000010000 */
[----:B-----5:R-:W-:Y:S01]  /*ae00*/  F2FP.BF16.F32.PACK_AB R11, R59, R50 ;  /* 0x000000323b0b723e */ /* 0x020fe200000010ff */
[----:B------:R-:W-:Y:S01]  /*ae10*/  MUFU.EX2 R37, R58 ;  /* 0x0000003a00257308 */ /* 0x000fe20000000800 */
[----:B------:R-:W-:Y:S01]  /*ae20*/  FADD.FTZ R112, R112, R141 ;  /* 0x0000008d70707221 */ /* 0x000fe20000010000 */
[----:B------:R-:W-:-:S02]  /*ae30*/  FADD.FTZ R114, R114, R113 ;  /* 0x0000007172727221 */ /* 0x000fc40000010000 */
[----:B------:R-:W-:Y:S01]  /*ae40*/  MUFU.EX2 R40, R40 ;  /* 0x0000002800287308 */ /* 0x000fe20000000800 */
[----:B------:R-:W-:Y:S01]  /*ae50*/  FADD.FTZ R143, R143, R112 ;  /* 0x000000708f8f7221 */ /* 0x000fe20000010000 */
[----:B------:R-:W-:Y:S01]  /*ae60*/  FADD.FTZ R115, R115, R114 ;  /* 0x0000007273737221 */ /* 0x000fe20000010000 */
[C---:B----4-:R-:W-:Y:S01]  /*ae70*/  HMMA.16816.F32.BF16 R144, R8.reuse, R20, R144 ;  /* 0x000000140890723c */ /* 0x050fe20000041890 */
[--C-:B------:R-:W-:Y:S01]  /*ae80*/  FFMA.FTZ R20, R42, UR6, -R156.reuse ;  /* 0x000000062a147c23 */ /* 0x100fe2000801089c */
[----:B------:R-:W-:Y:S01]  /*ae90*/  FADD.FTZ R108, R108, R143 ;  /* 0x0000008f6c6c7221 */ /* 0x000fe20000010000 */
[----:B------:R-:W-:Y:S01]  /*aea0*/  FADD.FTZ R110, R110, R115 ;  /* 0x000000736e6e7221 */ /* 0x000fe20000010000 */
[--C-:B------:R-:W-:Y:S01]  /*aeb0*/  FFMA.FTZ R21, R43, UR6, -R156.reuse ;  /* 0x000000062b157c23 */ /* 0x100fe2000801089c */
[----:B------:R-:W-:Y:S01]  /*aec0*/  FFMA.FTZ R42, R31, UR6, -R156 ;  /* 0x000000061f2a7c23 */ /* 0x000fe2000801089c */
[----:B------:R-:W-:Y:S01]  /*aed0*/  FADD.FTZ R109, R109, R108 ;  /* 0x0000006c6d6d7221 */ /* 0x000fe20000010000 */
[----:B------:R-:W-:Y:S01]  /*aee0*/  FADD.FTZ R111, R111, R110 ;  /* 0x0000006e6f6f7221 */ /* 0x000fe20000010000 */
[C---:B---3--:R-:W-:Y:S01]  /*aef0*/  HMMA.16816.F32.BF16 R4, R8.reuse, R12, R4 ;  /* 0x0000000c0804723c */ /* 0x048fe20000041804 */
[----:B------:R-:W-:Y:S01]  /*af00*/  MUFU.EX2 R20, R20 ;  /* 0x0000001400147308 */ /* 0x000fe20000000800 */
[----:B------:R-:W-:Y:S01]  /*af10*/  FADD.FTZ R104, R104, R109 ;  /* 0x0000006d68687221 */ /* 0x000fe20000010000 */
[----:B------:R-:W-:Y:S01]  /*af20*/  FADD.FTZ R106, R106, R111 ;  /* 0x0000006f6a6a7221 */ /* 0x000fe20000010000 */
[----:B------:R-:W-:Y:S01]  /*af30*/  FFMA.FTZ R43, R47, UR6, -R148 ;  /* 0x000000062f2b7c23 */ /* 0x000fe20008010894 */
[----:B------:R-:W3:Y:S01]  /*af40*/  MUFU.EX2 R21, R21 ;  /* 0x0000001500157308 */ /* 0x000ee20000000800 */
[----:B------:R-:W-:Y:S01]  /*af50*/  FADD.FTZ R105, R105, R104 ;  /* 0x0000006869697221 */ /* 0x000fe20000010000 */
[----:B------:R-:W-:Y:S01]  /*af60*/  FADD.FTZ R107, R107, R106 ;  /* 0x0000006a6b6b7221 */ /* 0x000fe20000010000 */
[C---:B------:R-:W-:Y:S01]  /*af70*/  HMMA.16816.F32.BF16 R136, R8.reuse, R14, R136 ;  /* 0x0000000e0888723c */ /* 0x040fe20000041888 */
[----:B------:R-:W4:Y:S01]  /*af80*/  LDSM.16.MT88.4 R12, [R208+0x3000] ;  /* 0x00300000d00c783b */ /* 0x000f220000004200 */
[----:B------:R-:W-:Y:S01]  /*af90*/  FADD.FTZ R100, R100, R105 ;  /* 0x0000006964647221 */ /* 0x000fe20000010000 */
[----:B------:R-:W-:Y:S01]  /*afa0*/  FADD.FTZ R102, R102, R107 ;  /* 0x0000006b66667221 */ /* 0x000fe20000010000 */
[----:B------:R-:W-:Y:S01]  /*afb0*/  FFMA.FTZ R47, R44, UR6, -R156 ;  /* 0x000000062c2f7c23 */ /* 0x000fe2000801089c */
[----:B--2---:R-:W-:Y:S01]  /*afc0*/  FFMA.FTZ R54, R166, UR6, -R148 ;  /* 0x00000006a6367c23 */ /* 0x004fe20008010894 */
[----:B------:R-:W-:Y:S01]  /*afd0*/  FADD.FTZ R101, R101, R100 ;  /* 0x0000006465657221 */ /* 0x000fe20000010000 */
[----:B------:R-:W-:Y:S01]  /*afe0*/  FADD.FTZ R103, R103, R102 ;  /* 0x0000006667677221 */ /* 0x000fe20000010000 */
[----:B------:R-:W-:Y:S01]  /*aff0*/  HMMA.16816.F32.BF16 R132, R8, R22, R132 ;  /* 0x000000160884723c */ /* 0x000fe20000041884 */
[----:B------:R-:W-:Y:S01]  /*b000*/  F2FP.BF16.F32.PACK_AB R8, R36, R41 ;  /* 0x000000292408723e */ /* 0x000fe200000010ff */
[----:B------:R-:W-:Y:S01]  /*b010*/  FADD.FTZ R96, R96, R101 ;  /* 0x0000006560607221 */ /* 0x000fe20000010000 */
[----:B------:R-:W-:Y:S01]  /*b020*/  FADD.FTZ R98, R98, R103 ;  /* 0x0000006762627221 */ /* 0x000fe20000010000 */
[----:B---3--:R-:W-:Y:S01]  /*b030*/  F2FP.BF16.F32.PACK_AB R9, R21, R20 ;  /* 0x000000141509723e */ /* 0x008fe200000010ff */
[----:B------:R-:W-:Y:S01]  /*b040*/  FFMA.FTZ R22, R32, UR6, -R148 ;  /* 0x0000000620167c23 */ /* 0x000fe20008010894 */
[----:B------:R-:W-:Y:S01]  /*b050*/  FADD.FTZ R97, R97, R96 ;  /* 0x0000006061617221 */ /* 0x000fe20000010000 */
[----:B------:R-:W-:Y:S01]  /*b060*/  FADD.FTZ R98, R99, R98 ;  /* 0x0000006263627221 */ /* 0x000fe20000010000 */
[----:B------:R-:W-:Y:S01]  /*b070*/  F2FP.BF16.F32.PACK_AB R10, R40, R37 ;  /* 0x00000025280a723e */ /* 0x000fe200000010ff */
[----:B------:R-:W-:Y:S01]  /*b080*/  FFMA.FTZ R23, R28, UR6, -R148 ;  /* 0x000000061c177c23 */ /* 0x000fe20008010894 */
[----:B------:R-:W-:Y:S01]  /*b090*/  FADD.FTZ R116, R116, R97 ;  /* 0x0000006174747221 */ /* 0x000fe20000010000 */
[----:B------:R-:W-:Y:S01]  /*b0a0*/  FADD.FTZ R117, R117, R98 ;  /* 0x0000006275757221 */ /* 0x000fe20000010000 */
[----:B------:R-:W-:Y:S01]  /*b0b0*/  F2FP.BF16.F32.PACK_AB R11, R39, R38 ;  /* 0x00000026270b723e */ /* 0x000fe200000010ff */
[----:B------:R-:W-:Y:S01]  /*b0c0*/  FFMA.FTZ R32, R33, UR6, -R148 ;  /* 0x0000000621207c23 */ /* 0x000fe20008010894 */
[----:B------:R-:W-:Y:S01]  /*b0d0*/  FADD.FTZ R119, R119, R116 ;  /* 0x0000007477777221 */ /* 0x000fe20000010000 */
[----:B------:R-:W-:Y:S01]  /*b0e0*/  FADD.FTZ R117, R118, R117 ;  /* 0x0000007576757221 */ /* 0x000fe20000010000 */
[----:B------:R-:W-:Y:S01]  /*b0f0*/  FFMA.FTZ R28, R29, UR6, -R148 ;  /* 0x000000061d1c7c23 */ /* 0x000fe20008010894 */
[----:B------:R2:W-:Y:S01]  /*b100*/  MUFU.EX2 R33, R22 ;  /* 0x0000001600217308 */ /* 0x0005e20000000800 */
[----:B------:R-:W-:Y:S01]  /*b110*/  FADD.FTZ R88, R88, R119 ;  /* 0x0000007758587221 */ /* 0x000fe20000010000 */
[----:B------:R-:W-:Y:S01]  /*b120*/  FADD.FTZ R90, R90, R117 ;  /* 0x000000755a5a7221 */ /* 0x000fe20000010000 */
[C---:B-1----:R-:W-:Y:S01]  /*b130*/  HMMA.16816.F32.BF16 R144, R8.reuse, R16, R144 ;  /* 0x000000100890723c */ /* 0x042fe20000041890 */
[----:B------:R1:W-:Y:S01]  /*b140*/  MUFU.EX2 R29, R23 ;  /* 0x00000017001d7308 */ /* 0x0003e20000000800 */
[----:B------:R-:W-:Y:S01]  /*b150*/  FADD.FTZ R89, R89, R88 ;  /* 0x0000005859597221 */ /* 0x000fe20000010000 */
[----:B------:R-:W-:Y:S01]  /*b160*/  FADD.FTZ R91, R91, R90 ;  /* 0x0000005a5b5b7221 */ /* 0x000fe20000010000 */
[----:B------:R-:W-:Y:S01]  /*b170*/  FFMA.FTZ R44, R165, UR6, -R156 ;  /* 0x00000006a52c7c23 */ /* 0x000fe2000801089c */
[----:B------:R-:W3:Y:S01]  /*b180*/  MUFU.EX2 R32, R32 ;  /* 0x0000002000207308 */ /* 0x000ee20000000800 */
[----:B------:R-:W-:Y:S01]  /*b190*/  FADD.FTZ R84, R84, R89 ;  /* 0x0000005954547221 */ /* 0x000fe20000010000 */
[----:B------:R-:W-:Y:S01]  /*b1a0*/  FADD.FTZ R86, R86, R91 ;  /* 0x0000005b56567221 */ /* 0x000fe20000010000 */
[C---:B------:R-:W-:Y:S01]  /*b1b0*/  HMMA.16816.F32.BF16 R132, R8.reuse, R18, R132 ;  /* 0x000000120884723c */ /* 0x040fe20000041884 */
[----:B------:R-:W5:Y:S01]  /*b1c0*/  LDSM.16.MT88.4 R16, [R209+0x8400] ;  /* 0x00840000d110783b */ /* 0x000f620000004200 */
[----:B------:R-:W-:Y:S01]  /*b1d0*/  FADD.FTZ R85, R85, R84 ;  /* 0x0000005455557221 */ /* 0x000fe20000010000 */
[----:B------:R-:W-:Y:S01]  /*b1e0*/  FADD.FTZ R87, R87, R86 ;  /* 0x0000005657577221 */ /* 0x000fe20000010000 */
[--C-:B--2---:R-:W-:Y:S01]  /*b1f0*/  FFMA.FTZ R22, R35, UR6, -R156.reuse ;  /* 0x0000000623167c23 */ /* 0x104fe2000801089c */
[----:B------:R-:W2:Y:S01]  /*b200*/  MUFU.EX2 R28, R28 ;  /* 0x0000001c001c7308 */ /* 0x000ea20000000800 */
[----:B------:R-:W-:Y:S01]  /*b210*/  FADD.FTZ R80, R80, R85 ;  /* 0x0000005550507221 */ /* 0x000fe20000010000 */
[----:B------:R-:W-:Y:S01]  /*b220*/  FADD.FTZ R82, R82, R87 ;  /* 0x0000005752527221 */ /* 0x000fe20000010000 */
[C---:B----4-:R-:W-:Y:S01]  /*b230*/  HMMA.16816.F32.BF16 R4, R8.reuse, R12, R4 ;  /* 0x0000000c0804723c */ /* 0x050fe20000041804 */
[----:B-1----:R-:W-:Y:S01]  /*b240*/  FFMA.FTZ R23, R30, UR6, -R156 ;  /* 0x000000061e177c23 */ /* 0x002fe2000801089c */
[----:B------:R-:W-:Y:S01]  /*b250*/  FADD.FTZ R81, R81, R80 ;  /* 0x0000005051517221 */ /* 0x000fe20000010000 */
[----:B------:R-:W-:Y:S01]  /*b260*/  FADD.FTZ R83, R83, R82 ;  /* 0x0000005253537221 */ /* 0x000fe20000010000 */
[----:B------:R-:W-:Y:S02]  /*b270*/  MUFU.EX2 R35, R34 ;  /* 0x0000002200237308 */ /* 0x000fe40000000800 */
[----:B------:R-:W-:Y:S01]  /*b280*/  FADD.FTZ R76, R76, R81 ;  /* 0x000000514c4c7221 */ /* 0x000fe20000010000 */
[----:B------:R-:W-:Y:S01]  /*b290*/  FADD.FTZ R78, R78, R83 ;  /* 0x000000534e4e7221 */ /* 0x000fe20000010000 */
[----:B------:R-:W-:Y:S01]  /*b2a0*/  HMMA.16816.F32.BF16 R136, R8, R14, R136 ;  /* 0x0000000e0888723c */ /* 0x000fe20000041888 */
[----:B------:R-:W1:Y:S01]  /*b2b0*/  LDSM.16.MT88.4 R12, [R208+0x3400] ;  /* 0x00340000d00c783b */ /* 0x000e620000004200 */
[----:B------:R-:W-:Y:S01]  /*b2c0*/  FADD.FTZ R77, R77, R76 ;  /* 0x0000004c4d4d7221 */ /* 0x000fe20000010000 */
[----:B------:R-:W-:Y:S01]  /*b2d0*/  FADD.FTZ R79, R79, R78 ;  /* 0x0000004e4f4f7221 */ /* 0x000fe20000010000 */
[----:B------:R-:W4:Y:S01]  /*b2e0*/  MUFU.EX2 R30, R22 ;  /* 0x00000016001e7308 */ /* 0x000f220000000800 */
[----:B---3--:R-:W-:Y:S01]  /*b2f0*/  F2FP.BF16.F32.PACK_AB R8, R32, R33 ;  /* 0x000000212008723e */ /* 0x008fe200000010ff */
[----:B------:R-:W-:Y:S01]  /*b300*/  FADD.FTZ R72, R72, R77 ;  /* 0x0000004d48487221 */ /* 0x000fe20000010000 */
[----:B------:R-:W-:Y:S01]  /*b310*/  FADD.FTZ R74, R74, R79 ;  /* 0x0000004f4a4a7221 */ /* 0x000fe20000010000 */
[----:B------:R-:W-:Y:S01]  /*b320*/  MUFU.EX2 R31, R23 ;  /* 0x00000017001f7308 */ /* 0x000fe20000000800 */
[----:B--2---:R-:W-:Y:S01]  /*b330*/  F2FP.BF16.F32.PACK_AB R10, R28, R29 ;  /* 0x0000001d1c0a723e */ /* 0x004fe200000010ff */
[----:B------:R-:W-:Y:S01]  /*b340*/  FADD.FTZ R73, R73, R72 ;  /* 0x0000004849497221 */ /* 0x000fe20000010000 */
[----:B------:R-:W-:Y:S01]  /*b350*/  FADD.FTZ R74, R75, R74 ;  /* 0x0000004a4b4a7221 */ /* 0x000fe20000010000 */
[----:B------:R-:W2:Y:S02]  /*b360*/  MUFU.EX2 R34, R42 ;  /* 0x0000002a00227308 */ /* 0x000ea40000000800 */
        /* <DEDUP_REMOVED lines=9> */
[----:B------:R-:W-:Y:S01]  /*b400*/  MUFU.EX2 R47, R47 ;  /* 0x0000002f002f7308 */ /* 0x000fe20000000800 */
[----:B--2---:R-:W-:Y:S01]  /*b410*/  F2FP.BF16.F32.PACK_AB R11, R34, R31 ;  /* 0x0000001f220b723e */ /* 0x004fe200000010ff */
[----:B------:R-:W-:Y:S01]  /*b420*/  FADD.FTZ R65, R65, R64 ;  /* 0x0000004041417221 */ /* 0x000fe20000010000 */
[----:B------:R-:W-:Y:S01]  /*b430*/  FADD.FTZ R67, R67, R66 ;  /* 0x0000004243437221 */ /* 0x000fe20000010000 */
[----:B------:R-:W-:Y:S01]  /*b440*/  FFMA.FTZ R42, R45, UR6, -R148 ;  /* 0x000000062d2a7c23 */ /* 0x000fe20008010894 */
[----:B------:R-:W2:Y:S01]  /*b450*/  MUFU.EX2 R44, R44 ;  /* 0x0000002c002c7308 */ /* 0x000ea20000000800 */
[----:B------:R-:W-:Y:S01]  /*b460*/  FADD.FTZ R60, R60, R65 ;  /* 0x000000413c3c7221 */ /* 0x000fe20000010000 */
[----:B------:R-:W-:Y:S01]  /*b470*/  FADD.FTZ R62, R62, R67 ;  /* 0x000000433e3e7221 */ /* 0x000fe20000010000 */
[----:B-----5:R-:W-:Y:S01]  /*b480*/  HMMA.16816.F32.BF16 R144, R8, R16, R144 ;  /* 0x000000100890723c */ /* 0x020fe20000041890 */
[----:B------:R-:W-:Y:S02]  /*b490*/  MUFU.EX2 R45, R164 ;  /* 0x000000a4002d7308 */ /* 0x000fe40000000800 */
[----:B------:R-:W-:-:S02]  /*b4a0*/  FADD.FTZ R63, R63, R62 ;  /* 0x0000003e3f3f7221 */ /* 0x000fc40000010000 */
[----:B------:R-:W3:Y:S02]  /*b4b0*/  MUFU.EX2 R42, R42 ;  /* 0x0000002a002a7308 */ /* 0x000ee40000000800 */
[----:B------:R-:W-:Y:S01]  /*b4c0*/  FADD.FTZ R26, R26, R63 ;  /* 0x0000003f1a1a7221 */ /* 0x000fe20000010000 */
[C---:B-1----:R-:W-:Y:S01]  /*b4d0*/  HMMA.16816.F32.BF16 R4, R8.reuse, R12, R4 ;  /* 0x0000000c0804723c */ /* 0x042fe20000041804 */
[----:B------:R-:W-:Y:S02]  /*b4e0*/  FADD.FTZ R13, R61, R60 ;  /* 0x0000003c3d0d7221 */ /* 0x000fe40000010000 */
[----:B------:R-:W-:Y:S01]  /*b4f0*/  FADD.FTZ R27, R27, R26 ;  /* 0x0000001a1b1b7221 */ /* 0x000fe20000010000 */
[----:B------:R-:W1:Y:S01]  /*b500*/  MUFU.EX2 R61, R161 ;  /* 0x000000a1003d7308 */ /* 0x000e620000000800 */
[----:B------:R-:W-:Y:S01]  /*b510*/  FADD.FTZ R56, R56, R13 ;  /* 0x0000000d38387221 */ /* 0x000fe20000010000 */
[----:B--2---:R-:W-:Y:S01]  /*b520*/  F2FP.BF16.F32.PACK_AB R13, R44, R47 ;  /* 0x0000002f2c0d723e */ /* 0x004fe200000010ff */
[----:B------:R-:W-:Y:S01]  /*b530*/  FADD.FTZ R52, R52, R27 ;  /* 0x0000001b34347221 */ /* 0x000fe20000010000 */
[C---:B------:R-:W-:Y:S01]  /*b540*/  HMMA.16816.F32.BF16 R132, R8.reuse, R18, R132 ;  /* 0x000000120884723c */ /* 0x040fe20000041884 */
[----:B------:R-:W2:Y:S01]  /*b550*/  LDSM.16.MT88.4 R16, [R209+0x8800] ;  /* 0x00880000d110783b */ /* 0x000ea20000004200 */
[----:B------:R-:W-:Y:S01]  /*b560*/  FADD.FTZ R25, R25, R56 ;  /* 0x0000003819197221 */ /* 0x000fe20000010000 */
[----:B------:R-:W-:Y:S01]  /*b570*/  FADD.FTZ R55, R55, R52 ;  /* 0x0000003437377221 */ /* 0x000fe20000010000 */
[----:B---3--:R-:W-:Y:S01]  /*b580*/  F2FP.BF16.F32.PACK_AB R12, R42, R45 ;  /* 0x0000002d2a0c723e */ /* 0x008fe200000010ff */
[----:B------:R-:W-:Y:S01]  /*b590*/  FFMA.FTZ R26, R169, UR6, -R156 ;  /* 0x00000006a91a7c23 */ /* 0x000fe2000801089c */
[----:B------:R-:W-:Y:S01]  /*b5a0*/  FADD.FTZ R22, R24, R25 ;  /* 0x0000001918167221 */ /* 0x000fe20000010000 */
[----:B------:R-:W-:Y:S01]  /*b5b0*/  FADD.FTZ R2, R2, R55 ;  /* 0x0000003702027221 */ /* 0x000fe20000010000 */
[----:B------:R-:W-:Y:S01]  /*b5c0*/  HMMA.16816.F32.BF16 R136, R8, R14, R136 ;  /* 0x0000000e0888723c */ /* 0x000fe20000041888 */
[----:B------:R-:W3:Y:S01]  /*b5d0*/  LDSM.16.MT88.4 R8, [R208+0x3800] ;  /* 0x00380000d008783b */ /* 0x000ee20000004200 */
        /* <DEDUP_REMOVED lines=10> */
[--C-:B------:R-:W-:Y:S01]  /*b680*/  FFMA.FTZ R3, R162, UR6, -R156.reuse ;  /* 0x00000006a2037c23 */ /* 0x100fe2000801089c */
[----:B------:R-:W-:Y:S01]  /*b690*/  FFMA.FTZ R27, R174, UR6, -R156 ;  /* 0x00000006ae1b7c23 */ /* 0x000fe2000801089c */
[----:B------:R-:W-:Y:S01]  /*b6a0*/  FADD.FTZ R48, R48, R49 ;  /* 0x0000003130307221 */ /* 0x000fe20000010000 */
[----:B------:R-:W-:Y:S01]  /*b6b0*/  FADD.FTZ R20, R20, R59 ;  /* 0x0000003b14147221 */ /* 0x000fe20000010000 */
[----:B------:R-:W-:Y:S02]  /*b6c0*/  MUFU.EX2 R25, R25 ;  /* 0x0000001900197308 */ /* 0x000fe40000000800 */
[----:B------:R-:W-:-:S02]  /*b6d0*/  FADD.FTZ R48, R57, R48 ;  /* 0x0000003039307221 */ /* 0x000fc40000010000 */
[----:B------:R-:W-:Y:S02]  /*b6e0*/  MUFU.EX2 R0, R163 ;  /* 0x000000a300007308 */ /* 0x000fe40000000800 */
[----:B------:R-:W-:Y:S02]  /*b6f0*/  FADD.FTZ R41, R41, R48 ;  /* 0x0000003029297221 */ /* 0x000fe40000010000 */
[----:B------:R-:W-:Y:S02]  /*b700*/  MUFU.EX2 R2, R168 ;  /* 0x000000a800027308 */ /* 0x000fe40000000800 */
[----:B------:R-:W-:Y:S01]  /*b710*/  FADD.FTZ R36, R36, R41 ;  /* 0x0000002924247221 */ /* 0x000fe20000010000 */
[----:B------:R-:W-:Y:S01]  /*b720*/  FADD.FTZ R41, R21, R20 ;  /* 0x0000001415297221 */ /* 0x000fe20000010000 */
[----:B------:R-:W-:Y:S01]  /*b730*/  MUFU.EX2 R24, R24 ;  /* 0x0000001800187308 */ /* 0x000fe20000000800 */
[----:B------:R-:W1:Y:S01]  /*b740*/  LDSM.16.MT88.4 R20, [R208+0x3c00] ;  /* 0x003c0000d014783b */ /* 0x000e620000004200 */
[----:B------:R-:W-:-:S02]  /*b750*/  FADD.FTZ R37, R37, R36 ;  /* 0x0000002425257221 */ /* 0x000fc40000010000 */
[----:B------:R-:W4:Y:S01]  /*b760*/  MUFU.EX2 R3, R3 ;  /* 0x0000000300037308 */ /* 0x000f220000000800 */
[C---:B--2---:R-:W-:Y:S01]  /*b770*/  HMMA.16816.F32.BF16 R144, R12.reuse, R16, R144 ;  /* 0x000000100c90723c */ /* 0x044fe20000041890 */
[----:B------:R-:W-:Y:S02]  /*b780*/  FADD.FTZ R40, R40, R37 ;  /* 0x0000002528287221 */ /* 0x000fe40000010000 */
[----:B------:R-:W-:Y:S02]  /*b790*/  MUFU.EX2 R26, R26 ;  /* 0x0000001a001a7308 */ /* 0x000fe40000000800 */
[----:B------:R-:W-:Y:S02]  /*b7a0*/  FADD.FTZ R33, R33, R40 ;  /* 0x0000002821217221 */ /* 0x000fe40000010000 */
[----:B------:R-:W2:Y:S01]  /*b7b0*/  MUFU.EX2 R27, R27 ;  /* 0x0000001b001b7308 */ /* 0x000ea20000000800 */
[----:B------:R-:W-:Y:S01]  /*b7c0*/  HMMA.16816.F32.BF16 R132, R12, R18, R132 ;  /* 0x000000120c84723c */ /* 0x000fe20000041884 */
[----:B------:R-:W5:Y:S01]  /*b7d0*/  LDSM.16.MT88.4 R16, [R209+0x8c00] ;  /* 0x008c0000d110783b */ /* 0x000f620000004200 */
[----:B------:R-:W-:-:S04]  /*b7e0*/  FADD.FTZ R32, R32, R33 ;  /* 0x0000002120207221 */ /* 0x000fc80000010000 */
[----:B------:R-:W-:Y:S02]  /*b7f0*/  FADD.FTZ R29, R29, R32 ;  /* 0x000000201d1d7221 */ /* 0x000fe40000010000 */
[C---:B---3--:R-:W-:Y:S01]  /*b800*/  HMMA.16816.F32.BF16 R4, R12.reuse, R8, R4 ;  /* 0x000000080c04723c */ /* 0x048fe20000041804 */
[----:B------:R-:W-:Y:S01]  /*b810*/  FADD.FTZ R8, R38, R41 ;  /* 0x0000002926087221 */ /* 0x000fe20000010000 */
[----:B------:R-:W-:Y:S01]  /*b820*/  FADD.FTZ R28, R28, R29 ;  /* 0x0000001d1c1c7221 */ /* 0x000fe20000010000 */
[----:B----4-:R-:W-:Y:S02]  /*b830*/  F2FP.BF16.F32.PACK_AB R9, R3, R24 ;  /* 0x000000180309723e */ /* 0x010fe400000010ff */
[----:B------:R-:W-:Y:S01]  /*b840*/  FADD.FTZ R8, R39, R8 ;  /* 0x0000000827087221 */ /* 0x000fe20000010000 */
[----:B------:R-:W-:Y:S02]  /*b850*/  FADD.FTZ R45, R45, R28 ;  /* 0x0000001c2d2d7221 */ /* 0x000fe40000010000 */
[----:B------:R-:W-:Y:S01]  /*b860*/  HMMA.16816.F32.BF16 R136, R12, R10, R136 ;  /* 0x0000000a0c88723c */ /* 0x000fe20000041888 */
[----:B------:R-:W-:Y:S01]  /*b870*/  FADD.FTZ R35, R35, R8 ;  /* 0x0000000823237221 */ /* 0x000fe20000010000 */
[----:B------:R-:W-:Y:S01]  /*b880*/  F2FP.BF16.F32.PACK_AB R8, R0, R25 ;  /* 0x000000190008723e */ /* 0x000fe200000010ff */
[----:B------:R-:W-:Y:S01]  /*b890*/  FADD.FTZ R45, R42, R45 ;  /* 0x0000002d2a2d7221 */ /* 0x000fe20000010000 */
[----:B------:R-:W-:Y:S01]  /*b8a0*/  F2FP.BF16.F32.PACK_AB R10, R227, R2 ;  /* 0x00000002e30a723e */ /* 0x000fe200000010ff */
[----:B------:R-:W-:Y:S01]  /*b8b0*/  FADD.FTZ R30, R30, R35 ;  /* 0x000000231e1e7221 */ /* 0x000fe20000010000 */
[----:B--2---:R-:W-:Y:S01]  /*b8c0*/  F2FP.BF16.F32.PACK_AB R11, R27, R26 ;  /* 0x0000001a1b0b723e */ /* 0x004fe200000010ff */
[----:B------:R-:W-:-:S02]  /*b8d0*/  FADD.FTZ R54, R54, R45 ;  /* 0x0000002d36367221 */ /* 0x000fc40000010000 */
[----:B------:R-:W-:Y:S02]  /*b8e0*/  FADD.FTZ R31, R31, R30 ;  /* 0x0000001e1f1f7221 */ /* 0x000fe40000010000 */
[----:B------:R-:W-:Y:S02]  /*b8f0*/  FADD.FTZ R54, R43, R54 ;  /* 0x000000362b367221 */ /* 0x000fe40000010000 */
[----:B------:R-:W-:Y:S01]  /*b900*/  FADD.FTZ R34, R34, R31 ;  /* 0x0000001f22227221 */ /* 0x000fe20000010000 */
[C---:B-1----:R-:W-:Y:S01]  /*b910*/  HMMA.16816.F32.BF16 R140, R8.reuse, R20, R4 ;  /* 0x00000014088c723c */ /* 0x042fe20000041804 */
[----:B------:R-:W-:Y:S02]  /*b920*/  FADD.FTZ R25, R25, R54 ;  /* 0x0000003619197221 */ /* 0x000fe40000010000 */
[----:B------:R-:W-:Y:S02]  /*b930*/  FADD.FTZ R47, R47, R34 ;  /* 0x000000222f2f7221 */ /* 0x000fe40000010000 */
[----:B------:R-:W-:Y:S01]  /*b940*/  FADD.FTZ R25, R0, R25 ;  /* 0x0000001900197221 */ /* 0x000fe20000010000 */
[----:B------:R-:W-:Y:S01]  /*b950*/  MOV R0, R149 ;  /* 0x0000009500007202 */ /* 0x000fe20000000f00 */
[----:B------:R-:W-:Y:S01]  /*b960*/  FADD.FTZ R47, R44, R47 ;  /* 0x0000002f2c2f7221 */ /* 0x000fe20000010000 */
[----:B------:R-:W-:Y:S01]  /*b970*/  HMMA.16816.F32.BF16 R136, R8, R22, R136 ;  /* 0x000000160888723c */ /* 0x000fe20000041888 */
[----:B------:R-:W-:-:S02]  /*b980*/  FADD.FTZ R2, R2, R25 ;  /* 0x0000001902027221 */ /* 0x000fc40000010000 */
[----:B------:R-:W-:Y:S02]  /*b990*/  FADD.FTZ R46, R46, R47 ;  /* 0x0000002f2e2e7221 */ /* 0x000fe40000010000 */
[----:B------:R-:W-:Y:S01]  /*b9a0*/  FADD.FTZ R227, R227, R2 ;  /* 0x00000002e3e37221 */ /* 0x000fe20000010000 */
[----:B------:R-:W-:Y:S01]  /*b9b0*/  MOV R2, R151 ;  /* 0x0000009700027202 */ /* 0x000fe20000000f00 */
[----:B------:R-:W-:Y:S01]  /*b9c0*/  FADD.FTZ R61, R61, R46 ;  /* 0x0000002e3d3d7221 */ /* 0x000fe20000010000 */
[----:B-----5:R-:W-:Y:S03]  /*b9d0*/  HMMA.16816.F32.BF16 R144, R8, R16, R144 ;  /* 0x000000100890723c */ /* 0x020fe60000041890 */
[----:B------:R-:W-:-:S04]  /*b9e0*/  FADD.FTZ R24, R24, R61 ;  /* 0x0000003d18187221 */ /* 0x000fc80000010000 */
[----:B------:R-:W-:Y:S01]  /*b9f0*/  FADD.FTZ R3, R3, R24 ;  /* 0x0000001803037221 */ /* 0x000fe20000010000 */
[----:B------:R-:W-:Y:S03]  /*ba00*/  HMMA.16816.F32.BF16 R132, R8, R18, R132 ;  /* 0x000000120884723c */ /* 0x000fe60000041884 */
[----:B------:R-:W-:-:S04]  /*ba10*/  FADD.FTZ R26, R26, R3 ;  /* 0x000000031a1a7221 */ /* 0x000fc80000010000 */
[----:B------:R-:W-:-:S13]  /*ba20*/  FADD.FTZ R230, R27, R26 ;  /* 0x0000001a1be67221 */ /* 0x000fda0000010000 */
.L_x_1406:
[----:B------:R-:W-:-:S13]  /*ba30*/  ISETP.GE.AND P0, PT, R225, RZ, PT ;  /* 0x000000ffe100720c */ /* 0x000fda0003f06270 */
[----:B------:R-:W-:Y:S05]  /*ba40*/  @!P0 BRA `(.L_x_1412) ;  /* 0x0000003c00288947 */ /* 0x000fea0003800000 */
[----:B------:R-:W-:Y:S01]  /*ba50*/  UISETP.NE.U32.AND UP0, UPT, UR8, URZ, UPT ;  /* 0x000000ff0800728c */ /* 0x000fe2000bf05070 */
[C---:B------:R-:W-:Y:S01]  /*ba60*/  LEA R226, R225.reuse, 0x100, 0x8 ;  /* 0x00000100e1e27811 */ /* 0x040fe200078e40ff */
[----:B------:R-:W-:Y:S01]  /*ba70*/  IMAD.MOV.U32 R149, RZ, RZ, R0 ;  /* 0x000000ffff957224 */ /* 0x000fe200078e0000 */
[----:B------:R-:W-:Y:S01]  /*ba80*/  IADD3 R225, PT, PT, R225, 0x1, RZ ;  /* 0x00000001e1e17810 */ /* 0x000fe20007ffe0ff */
[----:B------:R-:W-:Y:S01]  /*ba90*/  UISETP.NE.AND.EX UP0, UPT, UR9, URZ, UPT, UP0 ;  /* 0x000000ff0900728c */ /* 0x000fe2000bf05300 */
[----:B------:R-:W-:Y:S01]  /*baa0*/  IMAD.MOV.U32 R3, RZ, RZ, R2 ;  /* 0x000000ffff037224 */ /* 0x000fe200078e0002 */
[----:B------:R-:W1:Y:S01]  /*bab0*/  LDCU UR4, c[0x0][0x45c] ;  /* 0x00008b80ff0477ac */ /* 0x000e620008000800 */
[----:B------:R-:W-:-:S03]  /*bac0*/  IMAD.MOV.U32 R224, RZ, RZ, RZ ;  /* 0x000000ffffe07224 */ /* 0x000fc600078e00ff */
[----:B------:R-:W-:Y:S01]  /*bad0*/  PLOP3.LUT P0, PT, PT, PT, UP0, 0x80, 0x8 ;  /* 0x000000000008781c */ /* 0x000fe20003f0f008 */
[----:B------:R-:W2:Y:S01]  /*bae0*/  LDCU.64 UR6, c[0x0][0x3a0] ;  /* 0x00007400ff0677ac */ /* 0x000ea20008000a00 */
[----:B------:R-:W3:Y:S11]  /*baf0*/  LDCU.64 UR8, c[0x0][0x3a8] ;  /* 0x00007500ff0877ac */ /* 0x000ef60008000a00 */
.L_x_1416:
[----:B------:R-:W4:Y:S01]  /*bb00*/  @!P0 LDC R232, c[0x0][0x3c0] ;  /* 0x0000f000ffe88b82 */ /* 0x000f220000000800 */
[----:B------:R-:W-:Y:S07]  /*bb10*/  DEPBAR.LE SB0, 0x0 ;  /* 0x000080000000791a */ /* 0x000fee0000000000 */
[----:B------:R-:W-:Y:S01]  /*bb20*/  BAR.SYNC.DEFER_BLOCKING 0x0 ;  /* 0x0000000000007b1d */ /* 0x000fe20000010000 */
[----:B------:R-:W-:Y:S01]  /*bb30*/  @!P0 IADD3 R5, P1, PT, RZ, -R224, RZ ;  /* 0x800000e0ff058210 */ /* 0x000fe20007f3e0ff */
[----:B------:R-:W-:Y:S02]  /*bb40*/  IMAD.MOV.U32 R2, RZ, RZ, R216 ;  /* 0x000000ffff027224 */ /* 0x000fe400078e00d8 */
[----:B------:R-:W-:Y:S02]  /*bb50*/  IMAD.MOV.U32 R0, RZ, RZ, R217 ;  /* 0x000000ffff007224 */ /* 0x000fe400078e00d9 */
[----:B----4-:R-:W-:Y:S04]  /*bb60*/  @!P0 IMAD.SHL.U32 R4, R232, 0x100, RZ ;  /* 0x00000100e8048824 */ /* 0x010fe800078e00ff */
[----:B------:R-:W-:Y:S01]  /*bb70*/  @!P0 IMAD.X R4, RZ, RZ, ~R4, P1 ;  /* 0x000000ffff048224 */ /* 0x000fe200008e0e04 */
[----:B------:R-:W4:Y:S04]  /*bb80*/  LDC R151, c[0x0][0x3c4] ;  /* 0x0000f100ff977b82 */ /* 0x000f280000000800 */
[----:B------:R-:W-:Y:S04]  /*bb90*/  @!P0 SHF.R.S64 R5, R5, 0x1f, R4 ;  /* 0x0000001f05058819 */ /* 0x000fe80000001004 */
[----:B------:R-:W-:Y:S04]  /*bba0*/  @!P0 IADD3 R216, P1, PT, R216, R5, RZ ;  /* 0x00000005d8d88210 */ /* 0x000fe80007f3e0ff */
[----:B------:R-:W-:Y:S01]  /*bbb0*/  @!P0 LEA.HI.X.SX32 R217, R4, R217, 0x1, P1 ;  /* 0x000000d904d98211 */ /* 0x000fe200008f0eff */
[----:B------:R-:W-:Y:S08]  /*bbc0*/  @!P0 BRA `(.L_x_1413) ;  /* 0x0000000000f48947 */ /* 0x000ff00003800000 */
[----:B------:R-:W5:Y:S01]  /*bbd0*/  LDC R5, c[0x0][0x4f0] ;  /* 0x00013c00ff057b82 */ /* 0x000f620000000800 */
[----:B------:R-:W-:Y:S07]  /*bbe0*/  IABS R10, R226 ;  /* 0x000000e2000a7213 */ /* 0x000fee0000000000 */
[----:B------:R-:W1:Y:S01]  /*bbf0*/  LDC.64 R232, c[0x0][0x3c0] ;  /* 0x0000f000ffe87b82 */ /* 0x000e620000000a00 */
        /* <DEDUP_REMOVED lines=42> */
[----:B------:R-:W-:Y:S03]  /*bea0*/  IMAD R5, R6, R5, -0x100 ;  /* 0xffffff0006057424 */ /* 0x000fe600078e0205 */
[----:B------:R-:W5:Y:S01]  /*beb0*/  LDG.E R9, desc[UR16][R8.64] ;  /* 0x0000001008097981 */ /* 0x000f62000c1e1900 */
[-C--:B-1----:R-:W-:Y:S01]  /*bec0*/  IMAD.WIDE.U32 R10, R5, R232.reuse, RZ ;  /* 0x000000e8050a7225 */ /* 0x082fe200078e00ff */
[----:B------:R-:W-:Y:S02]  /*bed0*/  SHF.R.S32.HI R7, RZ, 0x1f, R5 ;  /* 0x0000001fff077819 */ /* 0x000fe40000011405 */
[----:B------:R-:W5:Y:S03]  /*bee0*/  LDG.E R4, desc[UR16][R14.64] ;  /* 0x000000100e047981 */ /* 0x000f66000c1e1900 */
[----:B------:R-:W-:Y:S04]  /*bef0*/  IMAD R6, R7, R232, RZ ;  /* 0x000000e807067224 */ /* 0x000fe800078e02ff */
[----:B------:R-:W-:Y:S05]  /*bf00*/  IMAD R6, R5, R233, R6 ;  /* 0x000000e905067224 */ /* 0x000fea00078e0206 */
[----:B------:R-:W-:Y:S01]  /*bf10*/  IADD3 R11, PT, PT, R11, R6, RZ ;  /* 0x000000060b0b7210 */ /* 0x000fe20007ffe0ff */
[----:B-----5:R-:W-:Y:S04]  /*bf20*/  IMAD.IADD R4, R9, 0x1, -R4 ;  /* 0x0000000109047824 */ /* 0x020fe800078e0a04 */
[----:B---3--:R-:W-:Y:S01]  /*bf30*/  IMAD.WIDE.U32 R10, R4, UR8, R10 ;  /* 0x00000008040a7c25 */ /* 0x008fe2000f8e000a */
[----:B------:R-:W-:Y:S02]  /*bf40*/  SHF.R.S32.HI R5, RZ, 0x1f, R4 ;  /* 0x0000001fff057819 */ /* 0x000fe40000011404 */
[----:B------:R-:W-:Y:S03]  /*bf50*/  LEA R216, P1, R10, R2, 0x1 ;  /* 0x000000020ad87211 */ /* 0x000fe600078208ff */
[----:B------:R-:W-:Y:S04]  /*bf60*/  IMAD R5, R5, UR8, RZ ;  /* 0x0000000805057c24 */ /* 0x000fe8000f8e02ff */
[----:B------:R-:W-:Y:S04]  /*bf70*/  IMAD R5, R4, UR9, R5 ;  /* 0x0000000904057c24 */ /* 0x000fe8000f8e0205 */
[----:B------:R-:W-:Y:S05]  /*bf80*/  IMAD.IADD R5, R11, 0x1, R5 ;  /* 0x000000010b057824 */ /* 0x000fea00078e0205 */
[----:B------:R-:W-:Y:S07]  /*bf90*/  LEA.HI.X R217, R10, R0, R5, 0x1, P1 ;  /* 0x000000000ad97211 */ /* 0x000fee00008f0c05 */
.L_x_1413:
[C---:B------:R-:W-:Y:S01]  /*bfa0*/  IMAD.SHL.U32 R231, R232.reuse, 0x40, RZ ;  /* 0x00000040e8e77824 */ /* 0x040fe200078e00ff */
[----:B----4-:R-:W-:Y:S01]  /*bfb0*/  SHF.L.U64.HI R232, R232, 0x6, R151 ;  /* 0x00000006e8e87819 */ /* 0x010fe20000010297 */
[----:B------:R-:W-:Y:S01]  /*bfc0*/  @!PT LDS RZ, [RZ] ;  /* 0x00000000fffff984 */ /* 0x000fe20000000800 */
[----:B------:R-:W-:Y:S01]  /*bfd0*/  @!PT LDS RZ, [RZ] ;  /* 0x00000000fffff984 */ /* 0x000fe20000000800 */
[----:B------:R-:W-:Y:S01]  /*bfe0*/  @!PT LDS RZ, [RZ] ;  /* 0x00000000fffff984 */ /* 0x000fe20000000800 */
[----:B------:R4:W-:Y:S03]  /*bff0*/  LDGSTS.E.BYPASS.LTC128B.128 [R221+0x5000], desc[UR16][R216.64] ;  /* 0x05000000d8dd7fae */ /* 0x0009e6000b981a10 */
[----:B------:R-:W-:Y:S04]  /*c000*/  IADD3 R234, P1, PT, R231, R216, RZ ;  /* 0x000000d8e7ea7210 */ /* 0x000fe80007f3e0ff */
[-C--:B------:R-:W-:Y:S01]  /*c010*/  IADD3 R242, P2, PT, R234, R231.reuse, RZ ;  /* 0x000000e7eaf27210 */ /* 0x080fe20007f5e0ff */
[----:B------:R-:W-:Y:S03]  /*c020*/  IMAD.X R235, R232, 0x1, R217, P1 ;  /* 0x00000001e8eb7824 */ /* 0x000fe600008e06d9 */
[-C--:B------:R-:W-:Y:S01]  /*c030*/  IADD3 R240, P1, PT, R242, R231.reuse, RZ ;  /* 0x000000e7f2f07210 */ /* 0x080fe20007f3e0ff */
[--C-:B------:R-:W-:Y:S01]  /*c040*/  IMAD.X R243, R235, 0x1, R232.reuse, P2 ;  /* 0x00000001ebf37824 */ /* 0x100fe200010e06e8 */
[----:B------:R4:W-:Y:S02]  /*c050*/  LDGSTS.E.BYPASS.LTC128B.128 [R221+0x5800], desc[UR16][R234.64] ;  /* 0x05800000eadd7fae */ /* 0x0009e4000b981a10 */
[-C--:B------:R-:W-:Y:S01]  /*c060*/  IADD3 R238, P2, PT, R240, R231.reuse, RZ ;  /* 0x000000e7f0ee7210 */ /* 0x080fe20007f5e0ff */
[--C-:B------:R-:W-:Y:S02]  /*c070*/  IMAD.X R241, R243, 0x1, R232.reuse, P1 ;  /* 0x00000001f3f17824 */ /* 0x100fe400008e06e8 */
[----:B------:R4:W-:Y:S01]  /*c080*/  LDGSTS.E.BYPASS.LTC128B.128 [R221+0x6000], desc[UR16][R242.64] ;  /* 0x06000000f2dd7fae */ /* 0x0009e2000b981a10 */
[-C--:B------:R-:W-:Y:S01]  /*c090*/  IADD3 R236, P1, PT, R238, R231.reuse, RZ ;  /* 0x000000e7eeec7210 */ /* 0x080fe20007f3e0ff */
[--C-:B------:R-:W-:Y:S03]  /*c0a0*/  IMAD.X R239, R241, 0x1, R232.reuse, P2 ;  /* 0x00000001f1ef7824 */ /* 0x100fe600010e06e8 */
[----:B------:R4:W-:Y:S01]  /*c0b0*/  LDGSTS.E.BYPASS.LTC128B.128 [R221+0x6800], desc[UR16][R240.64] ;  /* 0x06800000f0dd7fae */ /* 0x0009e2000b981a10 */
[-C--:B------:R-:W-:Y:S01]  /*c0c0*/  IADD3 R244, P2, PT, R236, R231.reuse, RZ ;  /* 0x000000e7ecf47210 */ /* 0x080fe20007f5e0ff */
[--C-:B------:R-:W-:Y:S03]  /*c0d0*/  IMAD.X R237, R239, 0x1, R232.reuse, P1 ;  /* 0x00000001efed7824 */ /* 0x100fe600008e06e8 */
[----:B------:R4:W-:Y:S01]  /*c0e0*/  LDGSTS.E.BYPASS.LTC128B.128 [R221+0x7000], desc[UR16][R238.64] ;  /* 0x07000000eedd7fae */ /* 0x0009e2000b981a10 */
[----:B------:R-:W-:Y:S01]  /*c0f0*/  IADD3 R246, P1, PT, R244, R231, RZ ;  /* 0x000000e7f4f67210 */ /* 0x000fe20007f3e0ff */
[--C-:B------:R-:W-:Y:S03]  /*c100*/  IMAD.X R245, R237, 0x1, R232.reuse, P2 ;  /* 0x00000001edf57824 */ /* 0x100fe600010e06e8 */
[----:B------:R4:W-:Y:S01]  /*c110*/  LDGSTS.E.BYPASS.LTC128B.128 [R221+0x7800], desc[UR16][R236.64] ;  /* 0x07800000ecdd7fae */ /* 0x0009e2000b981a10 */
[----:B------:R-:W-:Y:S04]  /*c120*/  IMAD.X R247, R245, 0x1, R232, P1 ;  /* 0x00000001f5f77824 */ /* 0x000fe800008e06e8 */
[----:B------:R4:W-:Y:S01]  /*c130*/  LDGSTS.E.BYPASS.LTC128B.128 [R221+0x8000], desc[UR16][R244.64] ;  /* 0x08000000f4dd7fae */ /* 0x0009e2000b981a10 */
[----:B------:R-:W-:Y:S04]  /*c140*/  ISETP.NE.AND P1, PT, R225, 0x1, PT ;  /* 0x00000001e100780c */ /* 0x000fe80003f25270 */
[----:B------:R4:W-:Y:S05]  /*c150*/  LDGSTS.E.BYPASS.LTC128B.128 [R221+0x8800], desc[UR16][R246.64] ;  /* 0x08800000f6dd7fae */ /* 0x0009ea000b981a10 */
[----:B------:R-:W-:Y:S05]  /*c160*/  LDSM.16.M88.4 R152, [R212] ;  /* 0x00000000d498783b */ /* 0x000fea0000000200 */
[----:B------:R-:W5:Y:S05]  /*c170*/  LDSM.16.M88.4 R156, [R210+0x1000] ;  /* 0x00100000d29c783b */ /* 0x000f6a0000000200 */
[----:B------:R-:W1:Y:S05]  /*c180*/  LDSM.16.M88.4 R160, [R210+0x1400] ;  /* 0x00140000d2a0783b */ /* 0x000e6a0000000200 */
[----:B------:R-:W2:Y:S05]  /*c190*/  LDSM.16.M88.4 R164, [R210+0x1800] ;  /* 0x00180000d2a4783b */ /* 0x000eaa0000000200 */
[----:B------:R-:W0:Y:S05]  /*c1a0*/  LDGDEPBAR ;  /* 0x00000000000079af */ /* 0x000e2a0000000000 */
[----:B------:R-:W3:Y:S05]  /*c1b0*/  LDSM.16.M88.4 R168, [R210+0x1c00] ;  /* 0x001c0000d2a8783b */ /* 0x000eea0000000200 */
[----:B------:R-:W4:Y:S05]  /*c1c0*/  LDSM.16.M88.4 R172, [R210+0x2000] ;  /* 0x00200000d2ac783b */ /* 0x000f2a0000000200 */
[----:B------:R-:W4:Y:S05]  /*c1d0*/  LDSM.16.M88.4 R176, [R210+0x2400] ;  /* 0x00240000d2b0783b */ /* 0x000f2a0000000200 */
[----:B------:R-:W-:Y:S05]  /*c1e0*/  LDSM.16.M88.4 R180, [R210+0x2c00] ;  /* 0x002c0000d2b4783b */ /* 0x000fea0000000200 */
[----:B------:R-:W-:Y:S01]  /*c1f0*/  LDSM.16.M88.4 R184, [R210+0x3000] ;  /* 0x00300000d2b8783b */ /* 0x000fe20000000200 */
[C---:B-----5:R-:W-:Y:S04]  /*c200*/  HMMA.16816.F32.BF16 R4, R152.reuse, R156, RZ ;  /* 0x0000009c9804723c */ /* 0x060fe800000418ff */
[----:B------:R-:W-:Y:S04]  /*c210*/  LDSM.16.M88.4 R188, [R210+0x3400] ;  /* 0x00340000d2bc783b */ /* 0x000fe80000000200 */
[C---:B------:R-:W-:Y:S01]  /*c220*/  HMMA.16816.F32.BF16 R8, R152.reuse, R158, RZ ;  /* 0x0000009e9808723c */ /* 0x040fe200000418ff */
[----:B------:R-:W5:Y:S05]  /*c230*/  LDSM.16.M88.4 R156, [R210+0x2800] ;  /* 0x00280000d29c783b */ /* 0x000f6a0000000200 */
[----:B------:R-:W5:Y:S02]  /*c240*/  LDSM.16.M88.4 R192, [R210+0x3800] ;  /* 0x00380000d2c0783b */ /* 0x000f640000000200 */
[C---:B-1----:R-:W-:Y:S03]  /*c250*/  HMMA.16816.F32.BF16 R12, R152.reuse, R160, RZ ;  /* 0x000000a0980c723c */ /* 0x042fe600000418ff */
[----:B------:R-:W-:Y:S05]  /*c260*/  LDSM.16.M88.4 R196, [R210+0x4c00] ;  /* 0x004c0000d2c4783b */ /* 0x000fea0000000200 */
[C---:B------:R-:W-:Y:S01]  /*c270*/  HMMA.16816.F32.BF16 R16, R152.reuse, R162, RZ ;  /* 0x000000a29810723c */ /* 0x040fe200000418ff */
[----:B------:R-:W1:Y:S05]  /*c280*/  LDSM.16.M88.4 R160, [R210+0x3c00] ;  /* 0x003c0000d2a0783b */ /* 0x000e6a0000000200 */
[----:B------:R-:W-:Y:S02]  /*c290*/  LDSM.16.M88.4 R200, [R211] ;  /* 0x00000000d3c8783b */ /* 0x000fe40000000200 */
        /* <DEDUP_REMOVED lines=10> */
[C---:B------:R-:W-:Y:S08]  /*c340*/  HMMA.16816.F32.BF16 R44, R152.reuse, R176, RZ ;  /* 0x000000b0982c723c */ /* 0x040ff000000418ff */
[C---:B------:R-:W-:Y:S01]  /*c350*/  HMMA.16816.F32.BF16 R48, R152.reuse, R178, RZ ;  /* 0x000000b29830723c */ /* 0x040fe200000418ff */
[----:B------:R-:W-:Y:S07]  /*c360*/  LDSM.16.M88.4 R176, [R150+0x1800] ;  /* 0x0018000096b0783b */ /* 0x000fee0000000200 */
[C---:B-----5:R-:W-:Y:S08]  /*c370*/  HMMA.16816.F32.BF16 R52, R152.reuse, R156, RZ ;  /* 0x0000009c9834723c */ /* 0x060ff000000418ff */
[C---:B------:R-:W-:Y:S01]  /*c380*/  HMMA.16816.F32.BF16 R56, R152.reuse, R158, RZ ;  /* 0x0000009e9838723c */ /* 0x040fe200000418ff */
[----:B------:R-:W5:Y:S07]  /*c390*/  LDSM.16.M88.4 R156, [R150+0x1400] ;  /* 0x00140000969c783b */ /* 0x000f6e0000000200 */
        /* <DEDUP_REMOVED lines=15> */
[C---:B--2---:R-:W-:Y:S08]  /*c490*/  HMMA.16816.F32.BF16 R100, R152.reuse, R164, RZ ;  /* 0x000000a49864723c */ /* 0x044ff000000418ff */
[C---:B------:R-:W-:Y:S01]  /*c4a0*/  HMMA.16816.F32.BF16 R104, R152.reuse, R166, RZ ;  /* 0x000000a69868723c */ /* 0x040fe200000418ff */
[----:B------:R-:W-:Y:S07]  /*c4b0*/  LDSM.16.M88.4 R164, [R150+0x2400] ;  /* 0x0024000096a4783b */ /* 0x000fee0000000200 */
[C---:B---3--:R-:W-:Y:S08]  /*c4c0*/  HMMA.16816.F32.BF16 R108, R152.reuse, R168, RZ ;  /* 0x000000a8986c723c */ /* 0x048ff000000418ff */
[C---:B------:R-:W-:Y:S01]  /*c4d0*/  HMMA.16816.F32.BF16 R112, R152.reuse, R170, RZ ;  /* 0x000000aa9870723c */ /* 0x040fe200000418ff */
[----:B------:R-:W-:Y:S07]  /*c4e0*/  LDSM.16.M88.4 R168, [R150+0x2800] ;  /* 0x0028000096a8783b */ /* 0x000fee0000000200 */
[C---:B----4-:R-:W-:Y:S08]  /*c4f0*/  HMMA.16816.F32.BF16 R116, R152.reuse, R172, RZ ;  /* 0x000000ac9874723c */ /* 0x050ff000000418ff */
        /* <DEDUP_REMOVED lines=9> */
[C---:B-----5:R-:W-:Y:S08]  /*c590*/  HMMA.16816.F32.BF16 R12, R200.reuse, R156, R12 ;  /* 0x0000009cc80c723c */ /* 0x060ff0000004180c */
[C---:B------:R-:W-:Y:S01]  /*c5a0*/  HMMA.16816.F32.BF16 R16, R200.reuse, R158, R16 ;  /* 0x0000009ec810723c */ /* 0x040fe20000041810 */
[----:B------:R-:W2:Y:S07]  /*c5b0*/  LDSM.16.M88.4 R156, [R150+0x3400] ;  /* 0x00340000969c783b */ /* 0x000eae0000000200 */
[C---:B------:R-:W-:Y:S08]  /*c5c0*/  HMMA.16816.F32.BF16 R20, R200.reuse, R176, R20 ;  /* 0x000000b0c814723c */ /* 0x040ff00000041814 */
        /* <DEDUP_REMOVED lines=52> */
[----:B------:R-:W1:Y:S02]  /*c910*/  I2F.RP R156, R2 ;  /* 0x00000002009c7306 */ /* 0x000e640000209400 */
[----:B------:R-:W-:Y:S08]  /*c920*/  ISETP.GE.AND P3, PT, R153, RZ, PT ;  /* 0x000000ff9900720c */ /* 0x000ff00003f66270 */
        /* <DEDUP_REMOVED lines=22> */
[----:B------:R-:W-:Y:S01]  /*ca90*/  ISETP.NE.AND P2, PT, R0, RZ, PT ;  /* 0x000000ff0000720c */ /* 0x000fe20003f45270 */
[----:B------:R-:W-:Y:S01]  /*caa0*/  @!P4 VIADD R156, R156, 0x1 ;  /* 0x000000019c9cc836 */ /* 0x000fe20000000000 */
[-C--:B------:R-:W-:Y:S02]  /*cab0*/  ISETP.GE.U32.AND P6, PT, R152, R2.reuse, PT ;  /* 0x000000029800720c */ /* 0x080fe40003fc6070 */
[----:B------:R-:W-:Y:S01]  /*cac0*/  ISETP.GE.U32.AND P5, PT, R148, R2, PT ;  /* 0x000000029400720c */ /* 0x000fe20003fa6070 */
[----:B------:R-:W1:Y:S10]  /*cad0*/  LDC.64 R152, c[0x0][0x3b8] ;  /* 0x0000ee00ff987b82 */ /* 0x000e740000000a00 */
        /* <DEDUP_REMOVED lines=27> */
.L_x_1415:
[----:B------:R-:W-:Y:S01]  /*cc90*/  @!PT LDS RZ, [RZ] ;  /* 0x00000000fffff984 */ /* 0x000fe20000000800 */
[----:B------:R-:W-:Y:S01]  /*cca0*/  @!PT LDS RZ, [RZ] ;  /* 0x00000000fffff984 */ /* 0x000fe20000000800 */
[----:B------:R-:W-:Y:S01]  /*ccb0*/  @!PT LDS RZ, [RZ] ;  /* 0x00000000fffff984 */ /* 0x000fe20000000800 */
[----:B------:R1:W-:Y:S01]  /*ccc0*/  LDGSTS.E.BYPASS.LTC128B.128 [R221+0x1000], desc[UR16][R214.64] ;  /* 0x01000000d6dd7fae */ /* 0x0003e2000b981a10 */
[C---:B------:R-:W-:Y:S01]  /*ccd0*/  IMAD.SHL.U32 R153, R152.reuse, 0x40, RZ ;  /* 0x0000004098997824 */ /* 0x040fe200078e00ff */
[----:B------:R-:W-:Y:S04]  /*cce0*/  SHF.L.U64.HI R152, R152, 0x6, R151 ;  /* 0x0000000698987819 */ /* 0x000fe80000010297 */
[----:B------:R-:W-:Y:S04]  /*ccf0*/  IADD3 R154, P1, PT, R153, R214, RZ ;  /* 0x000000d6999a7210 */ /* 0x000fe80007f3e0ff */
[-C--:B------:R-:W-:Y:S01]  /*cd00*/  IADD3 R162, P2, PT, R154, R153.reuse, RZ ;  /* 0x000000999aa27210 */ /* 0x080fe20007f5e0ff */
[----:B------:R-:W-:Y:S03]  /*cd10*/  IMAD.X R155, R152, 0x1, R215, P1 ;  /* 0x00000001989b7824 */ /* 0x000fe600008e06d7 */
        /* <DEDUP_REMOVED lines=19> */
.L_x_1414:
[----:B------:R-:W-:Y:S01]  /*ce50*/  FMNMX3.FTZ R2, R3, R4, R5, !PT ;  /* 0x0000000403027276 */ /* 0x000fe20007810005 */
[----:B-1----:R-:W-:Y:S01]  /*ce60*/  LDSM.16.MT88.4 R156, [R208] ;  /* 0x00000000d09c783b */ /* 0x002fe20000004200 */
        /* <DEDUP_REMOVED lines=75> */
[C---:B------:R-:W-:Y:S01]  /*d320*/  FADD.FTZ R149, -R0.reuse, R149 ;  /* 0x0000009500957221 */ /* 0x040fe20000010100 */
[----:B------:R-:W-:Y:S01]  /*d330*/  FSETP.NEU.FTZ.AND P1, PT, R0, -INF , PT ;  /* 0xff8000000000780b */ /* 0x000fe20003f3d000 */
[C---:B------:R-:W-:Y:S01]  /*d340*/  FADD.FTZ R3, -R2.reuse, R3 ;  /* 0x0000000302037221 */ /* 0x040fe20000010100 */
[C---:B------:R-:W-:Y:S01]  /*d350*/  FMUL.FTZ R164, R2.reuse, UR4 ;  /* 0x0000000402a47c20 */ /* 0x040fe20008410000 */
[----:B------:R-:W-:Y:S02]  /*d360*/  FSETP.NEU.FTZ.AND P2, PT, R2, -INF , PT ;  /* 0xff8000000200780b */ /* 0x000fe40003f5d000 */
[----:B------:R-:W-:Y:S01]  /*d370*/  FMUL.FTZ R148, R3, UR4 ;  /* 0x0000000403947c20 */ /* 0x000fe20008410000 */
[----:B------:R-:W-:Y:S01]  /*d380*/  FMUL.FTZ R3, R149, UR4 ;  /* 0x0000000495037c20 */ /* 0x000fe20008410000 */
[----:B------:R-:W-:Y:S02]  /*d390*/  FSEL R149, R152, RZ, P1 ;  /* 0x000000ff98957208 */ /* 0x000fe40000800000 */
[----:B------:R-:W1:Y:S01]  /*d3a0*/  LDSM.16.MT88.4 R152, [R209+0x5000] ;  /* 0x00500000d198783b */ /* 0x000e620000004200 */
[----:B------:R-:W-:Y:S01]  /*d3b0*/  FSEL R164, R164, RZ, P2 ;  /* 0x000000ffa4a47208 */ /* 0x000fe20001000000 */
        /* <DEDUP_REMOVED lines=21> */
[C---:B------:R-:W-:Y:S01]  /*d510*/  FMUL.FTZ R133, R148.reuse, R133 ;  /* 0x0000008594857220 */ /* 0x040fe20000410000 */
[C---:B------:R-:W-:Y:S01]  /*d520*/  FMUL.FTZ R134, R3.reuse, R134 ;  /* 0x0000008603867220 */ /* 0x040fe20000410000 */
[----:B------:R-:W-:Y:S07]  /*d530*/  FMUL.FTZ R135, R3, R135 ;  /* 0x0000008703877220 */ /* 0x000fee0000410000 */
[----:B------:R-:W-:Y:S01]  /*d540*/  MUFU.EX2 R166, R166 ;  /* 0x000000a600a67308 */ /* 0x000fe20000000800 */
[--C-:B------:R-:W-:Y:S01]  /*d550*/  FFMA.FTZ R174, R15, UR4, -R149.reuse ;  /* 0x000000040fae7c23 */ /* 0x100fe20008010895 */
[----:B------:R-:W-:Y:S01]  /*d560*/  FMUL.FTZ R12, R148, R140 ;  /* 0x0000008c940c7220 */ /* 0x000fe20000410000 */
[C---:B------:R-:W-:Y:S07]  /*d570*/  FMUL.FTZ R14, R3.reuse, R142 ;  /* 0x0000008e030e7220 */ /* 0x040fee0000410000 */
[----:B------:R-:W4:Y:S01]  /*d580*/  MUFU.EX2 R7, R7 ;  /* 0x0000000700077308 */ /* 0x000f220000000800 */
[----:B------:R-:W-:Y:S01]  /*d590*/  FMUL.FTZ R15, R3, R143 ;  /* 0x0000008f030f7220 */ /* 0x000fe20000410000 */
[----:B--2---:R-:W-:Y:S01]  /*d5a0*/  F2FP.BF16.F32.PACK_AB R144, R167, R169 ;  /* 0x000000a9a790723e */ /* 0x004fe200000010ff */
[--C-:B------:R-:W-:Y:S07]  /*d5b0*/  FFMA.FTZ R172, R16, UR4, -R164.reuse ;  /* 0x0000000410ac7c23 */ /* 0x100fee00080108a4 */
[----:B------:R-:W-:Y:S01]  /*d5c0*/  MUFU.EX2 R151, R151 ;  /* 0x0000009700977308 */ /* 0x000fe20000000800 */
[--C-:B------:R-:W-:Y:S01]  /*d5d0*/  FFMA.FTZ R173, R19, UR4, -R149.reuse ;  /* 0x0000000413ad7c23 */ /* 0x100fe20008010895 */
[----:B---3--:R-:W-:Y:S01]  /*d5e0*/  F2FP.BF16.F32.PACK_AB R145, R165, R168 ;  /* 0x000000a8a591723e */ /* 0x008fe200000010ff */
[----:B------:R-:W-:Y:S07]  /*d5f0*/  FMUL.FTZ R16, R148, R136 ;  /* 0x0000008894107220 */ /* 0x000fee0000410000 */
[----:B------:R-:W2:Y:S01]  /*d600*/  MUFU.EX2 R6, R6 ;  /* 0x0000000600067308 */ /* 0x000ea20000000800 */
[----:B------:R-:W-:Y:S01]  /*d610*/  FMUL.FTZ R19, R3, R139 ;  /* 0x0000008b03137220 */ /* 0x000fe20000410000 */
[--C-:B------:R-:W-:Y:S01]  /*d620*/  FFMA.FTZ R175, R30, UR4, -R149.reuse ;  /* 0x000000041eaf7c23 */ /* 0x100fe20008010895 */
[--C-:B------:R-:W-:Y:S07]  /*d630*/  FFMA.FTZ R83, R83, UR4, -R149.reuse ;  /* 0x0000000453537c23 */ /* 0x100fee0008010895 */
[----:B------:R-:W-:Y:S01]  /*d640*/  MUFU.EX2 R172, R172 ;  /* 0x000000ac00ac7308 */ /* 0x000fe20000000800 */
[--C-:B------:R-:W-:Y:S01]  /*d650*/  FFMA.FTZ R86, R86, UR4, -R149.reuse ;  /* 0x0000000456567c23 */ /* 0x100fe20008010895 */
        /* <DEDUP_REMOVED lines=8> */
[----:B--2---:R-:W-:Y:S04]  /*d6e0*/  F2FP.BF16.F32.PACK_AB R147, R6, R151 ;  /* 0x000000970693723e */ /* 0x004fe800000010ff */
[----:B------:R-:W-:Y:S01]  /*d6f0*/  MUFU.EX2 R37, R37 ;  /* 0x0000002500257308 */ /* 0x000fe20000000800 */
[--C-:B------:R-:W-:Y:S01]  /*d700*/  FFMA.FTZ R58, R58, UR4, -R149.reuse ;  /* 0x000000043a3a7c23 */ /* 0x100fe20008010895 */
[--C-:B------:R-:W-:Y:S01]  /*d710*/  FFMA.FTZ R59, R59, UR4, -R149.reuse ;  /* 0x000000043b3b7c23 */ /* 0x100fe20008010895 */
[--C-:B------:R-:W-:Y:S07]  /*d720*/  FFMA.FTZ R61, R61, UR4, -R164.reuse ;  /* 0x000000043d3d7c23 */ /* 0x100fee00080108a4 */
[----:B------:R-:W-:Y:S01]  /*d730*/  MUFU.EX2 R39, R39 ;  /* 0x0000002700277308 */ /* 0x000fe20000000800 */
[--C-:B------:R-:W-:Y:S01]  /*d740*/  FFMA.FTZ R62, R62, UR4, -R149.reuse ;  /* 0x000000043e3e7c23 */ /* 0x100fe20008010895 */
[C---:B-1----:R-:W-:Y:S08]  /*d750*/  HMMA.16816.F32.BF16 R8, R144.reuse, R152, R8 ;  /* 0x000000989008723c */ /* 0x042ff00000041808 */
[----:B------:R1:W-:Y:S01]  /*d760*/  MUFU.EX2 R153, R170 ;  /* 0x000000aa00997308 */ /* 0x0003e20000000800 */
[--C-:B------:R-:W-:Y:S01]  /*d770*/  FFMA.FTZ R152, R13, UR4, -R164.reuse ;  /* 0x000000040d987c23 */ /* 0x100fe200080108a4 */
[----:B------:R-:W-:Y:S01]  /*d780*/  FMUL.FTZ R13, R148, R141 ;  /* 0x0000008d940d7220 */ /* 0x000fe20000410000 */
[--C-:B------:R-:W-:Y:S01]  /*d790*/  FFMA.FTZ R64, R64, UR4, -R164.reuse ;  /* 0x0000000440407c23 */ /* 0x100fe200080108a4 */
[C---:B------:R-:W-:Y:S01]  /*d7a0*/  HMMA.16816.F32.BF16 R132, R144.reuse, R154, R132 ;  /* 0x0000009a9084723c */ /* 0x040fe20000041884 */
[----:B------:R-:W2:Y:S05]  /*d7b0*/  LDSM.16.MT88.4 R140, [R208+0x400] ;  /* 0x00040000d08c783b */ /* 0x000eaa0000004200 */
[----:B------:R3:W-:Y:S01]  /*d7c0*/  MUFU.EX2 R154, R174 ;  /* 0x000000ae009a7308 */ /* 0x0007e20000000800 */
[--C-:B------:R-:W-:Y:S01]  /*d7d0*/  FFMA.FTZ R155, R17, UR4, -R164.reuse ;  /* 0x00000004119b7c23 */ /* 0x100fe200080108a4 */
[----:B------:R-:W-:Y:S01]  /*d7e0*/  FMUL.FTZ R17, R148, R137 ;  /* 0x0000008994117220 */ /* 0x000fe20000410000 */
[--C-:B------:R-:W-:Y:S07]  /*d7f0*/  FFMA.FTZ R75, R75, UR4, -R149.reuse ;  /* 0x000000044b4b7c23 */ /* 0x100fee0008010895 */
[----:B------:R-:W4:Y:S01]  /*d800*/  MUFU.EX2 R152, R152 ;  /* 0x0000009800987308 */ /* 0x000f220000000800 */
[--C-:B------:R-:W-:Y:S01]  /*d810*/  FFMA.FTZ R78, R78, UR4, -R149.reuse ;  /* 0x000000044e4e7c23 */ /* 0x100fe20008010895 */
[C---:B------:R-:W-:Y:S08]  /*d820*/  HMMA.16816.F32.BF16 R12, R144.reuse, R156, R12 ;  /* 0x0000009c900c723c */ /* 0x040ff0000004180c */
[----:B------:R-:W5:Y:S01]  /*d830*/  MUFU.EX2 R155, R155 ;  /* 0x0000009b009b7308 */ /* 0x000f620000000800 */
[--C-:B-1----:R-:W-:Y:S01]  /*d840*/  FFMA.FTZ R170, R18, UR4, -R149.reuse ;  /* 0x0000000412aa7c23 */ /* 0x102fe20008010895 */
[----:B------:R-:W-:Y:S01]  /*d850*/  FMUL.FTZ R18, R3, R138 ;  /* 0x0000008a03127220 */ /* 0x000fe20000410000 */
[--C-:B------:R-:W-:Y:S07]  /*d860*/  FFMA.FTZ R156, R23, UR4, -R149.reuse ;  /* 0x00000004179c7c23 */ /* 0x100fee0008010895 */
[----:B------:R-:W-:Y:S01]  /*d870*/  MUFU.EX2 R157, R173 ;  /* 0x000000ad009d7308 */ /* 0x000fe20000000800 */
[--C-:B------:R-:W-:Y:S01]  /*d880*/  FFMA.FTZ R79, R79, UR4, -R149.reuse ;  /* 0x000000044f4f7c23 */ /* 0x100fe20008010895 */
[--C-:B---3--:R-:W-:Y:S01]  /*d890*/  FFMA.FTZ R174, R20, UR4, -R164.reuse ;  /* 0x0000000414ae7c23 */ /* 0x108fe200080108a4 */
[--C-:B------:R-:W-:Y:S07]  /*d8a0*/  FFMA.FTZ R20, R24, UR4, -R164.reuse ;  /* 0x0000000418147c23 */ /* 0x100fee00080108a4 */
[----:B------:R-:W1:Y:S01]  /*d8b0*/  MUFU.EX2 R170, R170 ;  /* 0x000000aa00aa7308 */ /* 0x000e620000000800 */
[----:B------:R-:W-:Y:S01]  /*d8c0*/  HMMA.16816.F32.BF16 R16, R144, R158, R16 ;  /* 0x0000009e9010723c */ /* 0x000fe20000041810 */
[----:B------:R-:W3:Y:S02]  /*d8d0*/  LDSM.16.MT88.4 R144, [R209+0x5800] ;  /* 0x00580000d190783b */ /* 0x000ee40000004200 */
[----:B----4-:R-:W-:Y:S01]  /*d8e0*/  F2FP.BF16.F32.PACK_AB R136, R152, R153 ;  /* 0x000000999888723e */ /* 0x010fe200000010ff */
[--C-:B------:R-:W-:Y:S01]  /*d8f0*/  FFMA.FTZ R159, R25, UR4, -R164.reuse ;  /* 0x00000004199f7c23 */ /* 0x100fe200080108a4 */
[----:B-----5:R-:W-:Y:S01]  /*d900*/  F2FP.BF16.F32.PACK_AB R138, R155, R172 ;  /* 0x000000ac9b8a723e */ /* 0x020fe200000010ff */
[--C-:B------:R-:W-:Y:S01]  /*d910*/  FFMA.FTZ R158, R21, UR4, -R164.reuse ;  /* 0x00000004159e7c23 */ /* 0x100fe200080108a4 */
[----:B------:R-:W-:Y:S02]  /*d920*/  F2FP.BF16.F32.PACK_AB R137, R154, R171 ;  /* 0x000000ab9a89723e */ /* 0x000fe400000010ff */
[----:B------:R4:W-:Y:S01]  /*d930*/  MUFU.EX2 R173, R174 ;  /* 0x000000ae00ad7308 */ /* 0x0009e20000000800 */
[--C-:B------:R-:W-:Y:S01]  /*d940*/  FFMA.FTZ R82, R82, UR4, -R149.reuse ;  /* 0x0000000452527c23 */ /* 0x100fe20008010895 */
[--C-:B------:R-:W-:Y:S01]  /*d950*/  FFMA.FTZ R89, R89, UR4, -R164.reuse ;  /* 0x0000000459597c23 */ /* 0x100fe200080108a4 */
[--C-:B------:R-:W-:Y:S07]  /*d960*/  FFMA.FTZ R107, R107, UR4, -R149.reuse ;  /* 0x000000046b6b7c23 */ /* 0x100fee0008010895 */
[----:B------:R-:W5:Y:S01]  /*d970*/  MUFU.EX2 R158, R158 ;  /* 0x0000009e009e7308 */ /* 0x000f620000000800 */
[----:B-1----:R-:W-:Y:S01]  /*d980*/  F2FP.BF16.F32.PACK_AB R139, R157, R170 ;  /* 0x000000aa9d8b723e */ /* 0x002fe200000010ff */
        /* <DEDUP_REMOVED lines=9> */
[--C-:B----4-:R-:W-:Y:S01]  /*da20*/  FFMA.FTZ R174, R31, UR4, -R149.reuse ;  /* 0x000000041fae7c23 */ /* 0x110fe20008010895 */
        /* <DEDUP_REMOVED lines=8> */
[C---:B--2---:R-:W-:Y:S08]  /*dab0*/  HMMA.16816.F32.BF16 R12, R136.reuse, R140, R12 ;  /* 0x0000008c880c723c */ /* 0x044ff0000004180c */
[----:B------:R-:W-:Y:S01]  /*dac0*/  MUFU.EX2 R160, R160 ;  /* 0x000000a000a07308 */ /* 0x000fe20000000800 */
[--C-:B------:R-:W-:Y:S01]  /*dad0*/  FFMA.FTZ R140, R29, UR4, -R164.reuse ;  /* 0x000000041d8c7c23 */ /* 0x100fe200080108a4 */
[--C-:B------:R-:W-:Y:S01]  /*dae0*/  FFMA.FTZ R118, R118, UR4, -R149.reuse ;  /* 0x0000000476767c23 */ /* 0x100fe20008010895 */
[----:B------:R-:W2:Y:S07]  /*daf0*/  LDSM.16.MT88.4 R28, [R209+0x5c00] ;  /* 0x005c0000d11c783b */ /* 0x000eae0000004200 */
[----:B------:R3:W1:Y:S01]  /*db00*/  MUFU.EX2 R141, R22 ;  /* 0x00000016008d7308 */ /* 0x0006620000000800 */
[----:B-----5:R-:W-:Y:S01]  /*db10*/  F2FP.BF16.F32.PACK_AB R20, R158, R173 ;  /* 0x000000ad9e14723e */ /* 0x020fe200000010ff */
[----:B------:R-:W-:Y:S08]  /*db20*/  HMMA.16816.F32.BF16 R16, R136, R142, R16 ;  /* 0x0000008e8810723c */ /* 0x000ff00000041810 */
[----:B------:R-:W-:Y:S01]  /*db30*/  MUFU.EX2 R163, R163 ;  /* 0x000000a300a37308 */ /* 0x000fe20000000800 */
[--C-:B------:R-:W-:Y:S01]  /*db40*/  FFMA.FTZ R136, R32, UR4, -R164.reuse ;  /* 0x0000000420887c23 */ /* 0x100fe200080108a4 */
[----:B----4-:R-:W-:Y:S01]  /*db50*/  F2FP.BF16.F32.PACK_AB R21, R156, R161 ;  /* 0x000000a19c15723e */ /* 0x010fe200000010ff */
[----:B------:R-:W-:Y:S01]  /*db60*/  FFMA.FTZ R139, R33, UR4, -R164 ;  /* 0x00000004218b7c23 */ /* 0x000fe200080108a4 */
[--C-:B------:R-:W-:Y:S01]  /*db70*/  FFMA.FTZ R138, R34, UR4, -R149.reuse ;  /* 0x00000004228a7c23 */ /* 0x100fe20008010895 */
[--C-:B------:R-:W-:Y:S05]  /*db80*/  FFMA.FTZ R143, R35, UR4, -R149.reuse ;  /* 0x00000004238f7c23 */ /* 0x100fea0008010895 */
[----:B------:R-:W4:Y:S01]  /*db90*/  MUFU.EX2 R140, R140 ;  /* 0x0000008c008c7308 */ /* 0x000f220000000800 */
[----:B------:R-:W5:Y:S01]  /*dba0*/  LDSM.16.MT88.4 R32, [R208+0xc00] ;  /* 0x000c0000d020783b */ /* 0x000f620000004200 */
[--C-:B------:R-:W-:Y:S01]  /*dbb0*/  FFMA.FTZ R119, R119, UR4, -R149.reuse ;  /* 0x0000000477777c23 */ /* 0x100fe20008010895 */
[--C-:B------:R-:W-:Y:S01]  /*dbc0*/  FFMA.FTZ R122, R122, UR4, -R149.reuse ;  /* 0x000000047a7a7c23 */ /* 0x100fe20008010895 */
[----:B---3--:R-:W-:Y:S06]  /*dbd0*/  F2FP.BF16.F32.PACK_AB R22, R159, R162 ;  /* 0x000000a29f16723e */ /* 0x008fec00000010ff */
[----:B------:R-:W-:Y:S01]  /*dbe0*/  MUFU.EX2 R142, R175 ;  /* 0x000000af008e7308 */ /* 0x000fe20000000800 */
[----:B-1----:R-:W-:Y:S01]  /*dbf0*/  F2FP.BF16.F32.PACK_AB R23, R141, R160 ;  /* 0x000000a08d17723e */ /* 0x002fe200000010ff */
[----:B------:R-:W-:Y:S01]  /*dc00*/  FFMA.FTZ R123, R123, UR4, -R149 ;  /* 0x000000047b7b7c23 */ /* 0x000fe20008010895 */
[----:B------:R-:W-:Y:S07]  /*dc10*/  FFMA.FTZ R169, R148, R227, R169 ;  /* 0x000000e394a97223 */ /* 0x000fee00000100a9 */
[----:B------:R-:W1:Y:S01]  /*dc20*/  MUFU.EX2 R137, R174 ;  /* 0x000000ae00897308 */ /* 0x000e620000000800 */
[----:B------:R-:W-:Y:S01]  /*dc30*/  FFMA.FTZ R168, R3, R230, R168 ;  /* 0x000000e603a87223 */ /* 0x000fe200000100a8 */
[--C-:B------:R-:W-:Y:S01]  /*dc40*/  FFMA.FTZ R128, R128, UR4, -R164.reuse ;  /* 0x0000000480807c23 */ /* 0x100fe200080108a4 */
[----:B------:R-:W-:Y:S01]  /*dc50*/  FADD.FTZ R169, R167, R169 ;  /* 0x000000a9a7a97221 */ /* 0x000fe20000010000 */
[C---:B------:R-:W-:Y:S06]  /*dc60*/  HMMA.16816.F32.BF16 R8, R20.reuse, R144, R8 ;  /* 0x000000901408723c */ /* 0x040fec0000041808 */
[----:B------:R-:W-:Y:S10]  /*dc70*/  MUFU.EX2 R136, R136 ;  /* 0x0000008800887308 */ /* 0x000ff40000000800 */
[----:B------:R-:W3:Y:S01]  /*dc80*/  MUFU.EX2 R139, R139 ;  /* 0x0000008b008b7308 */ /* 0x000ee20000000800 */
[--C-:B------:R-:W-:Y:S01]  /*dc90*/  FFMA.FTZ R144, R36, UR4, -R164.reuse ;  /* 0x0000000424907c23 */ /* 0x100fe200080108a4 */
[--C-:B------:R-:W-:Y:S01]  /*dca0*/  FFMA.FTZ R36, R41, UR4, -R164.reuse ;  /* 0x0000000429247c23 */ /* 0x100fe200080108a4 */
[C---:B------:R-:W-:Y:S07]  /*dcb0*/  HMMA.16816.F32.BF16 R132, R20.reuse, R146, R132 ;  /* 0x000000921484723c */ /* 0x040fee0000041884 */
[----:B------:R-:W-:Y:S01]  /*dcc0*/  MUFU.EX2 R138, R138 ;  /* 0x0000008a008a7308 */ /* 0x000fe20000000800 */
[--C-:B------:R-:W-:Y:S01]  /*dcd0*/  FFMA.FTZ R146, R38, UR4, -R149.reuse ;  /* 0x0000000426927c23 */ /* 0x100fe20008010895 */
[--C-:B------:R-:W-:Y:S08]  /*dce0*/  FFMA.FTZ R145, R40, UR4, -R164.reuse ;  /* 0x0000000428917c23 */ /* 0x100ff000080108a4 */
[----:B------:R-:W2:Y:S01]  /*dcf0*/  MUFU.EX2 R143, R143 ;  /* 0x0000008f008f7308 */ /* 0x000ea20000000800 */
[--C-:B------:R-:W-:Y:S01]  /*dd00*/  FFMA.FTZ R41, R42, UR4, -R149.reuse ;  /* 0x000000042a297c23 */ /* 0x100fe20008010895 */
[--C-:B------:R-:W-:Y:S01]  /*dd10*/  FFMA.FTZ R38, R43, UR4, -R149.reuse ;  /* 0x000000042b267c23 */ /* 0x100fe20008010895 */
[C---:B------:R-:W-:Y:S07]  /*dd20*/  HMMA.16816.F32.BF16 R12, R20.reuse, R24, R12 ;  /* 0x00000018140c723c */ /* 0x040fee000004180c */
[----:B------:R-:W5:Y:S01]  /*dd30*/  MUFU.EX2 R144, R144 ;  /* 0x0000009000907308 */ /* 0x000f620000000800 */
[--C-:B------:R-:W-:Y:S01]  /*dd40*/  FFMA.FTZ R43, R45, UR4, -R164.reuse ;  /* 0x000000042d2b7c23 */ /* 0x100fe200080108a4 */
[--C-:B------:R-:W-:Y:S08]  /*dd50*/  FFMA.FTZ R42, R47, UR4, -R149.reuse ;  /* 0x000000042f2a7c23 */ /* 0x100ff00008010895 */
[----:B------:R-:W5:Y:S01]  /*dd60*/  MUFU.EX2 R146, R146 ;  /* 0x0000009200927308 */ /* 0x000f620000000800 */
[--C-:B------:R-:W-:Y:S01]  /*dd70*/  FFMA.FTZ R40, R44, UR4, -R164.reuse ;  /* 0x000000042c287c23 */ /* 0x100fe200080108a4 */
[--C-:B------:R-:W-:Y:S01]  /*dd80*/  FFMA.FTZ R45, R46, UR4, -R149.reuse ;  /* 0x000000042e2d7c23 */ /* 0x100fe20008010895 */
[----:B------:R-:W-:Y:S01]  /*dd90*/  HMMA.16816.F32.BF16 R16, R20, R26, R16 ;  /* 0x0000001a1410723c */ /* 0x000fe20000041810 */
[----:B------:R-:W5:Y:S06]  /*dda0*/  LDSM.16.MT88.4 R24, [R209+0x6000] ;  /* 0x00600000d118783b */ /* 0x000f6c0000004200 */
[----:B------:R-:W-:Y:S01]  /*ddb0*/  MUFU.EX2 R145, R145 ;  /* 0x0000009100917308 */ /* 0x000fe20000000800 */
[----:B----4-:R-:W-:Y:S01]  /*ddc0*/  F2FP.BF16.F32.PACK_AB R20, R140, R163 ;  /* 0x000000a38c14723e */ /* 0x010fe200000010ff */
[--C-:B------:R-:W-:Y:S01]  /*ddd0*/  FFMA.FTZ R46, R51, UR4, -R149.reuse ;  /* 0x00000004332e7c23 */ /* 0x100fe20008010895 */
[----:B-1----:R-:W-:Y:S07]  /*dde0*/  F2FP.BF16.F32.PACK_AB R21, R137, R142 ;  /* 0x0000008e8915723e */ /* 0x002fee00000010ff */
[----:B------:R-:W1:Y:S01]  /*ddf0*/  MUFU.EX2 R36, R36 ;  /* 0x0000002400247308 */ /* 0x000e620000000800 */
[----:B---3--:R-:W-:Y:S01]  /*de00*/  F2FP.BF16.F32.PACK_AB R22, R139, R136 ;  /* 0x000000888b16723e */ /* 0x008fe200000010ff */
[--C-:B------:R-:W-:Y:S01]  /*de10*/  FFMA.FTZ R47, R49, UR4, -R164.reuse ;  /* 0x00000004312f7c23 */ /* 0x100fe200080108a4 */
[----:B--2---:R-:W-:Y:S07]  /*de20*/  F2FP.BF16.F32.PACK_AB R23, R143, R138 ;  /* 0x0000008a8f17723e */ /* 0x004fee00000010ff */
        /* <DEDUP_REMOVED lines=9> */
[----:B------:R-:W-:Y:S01]  /*dec0*/  FFMA.FTZ R63, R66, UR4, -R149 ;  /* 0x00000004423f7c23 */ /* 0x000fe20008010895 */
[----:B------:R-:W-:Y:S07]  /*ded0*/  FFMA.FTZ R66, R72, UR4, -R164 ;  /* 0x0000000448427c23 */ /* 0x000fee00080108a4 */
[----:B------:R-:W2:Y:S01]  /*dee0*/  MUFU.EX2 R38, R38 ;  /* 0x0000002600267308 */ /* 0x000ea20000000800 */
[----:B------:R-:W-:Y:S01]  /*def0*/  FADD.FTZ R50, R166, R169 ;  /* 0x000000a9a6327221 */ /* 0x000fe20000010000 */
[C---:B------:R-:W-:Y:S01]  /*df00*/  HMMA.16816.F32.BF16 R132, R20.reuse, R30, R132 ;  /* 0x0000001e1484723c */ /* 0x040fe20000041884 */
[----:B------:R-:W3:Y:S07]  /*df10*/  LDSM.16.MT88.4 R28, [R208+0x1000] ;  /* 0x00100000d01c783b */ /* 0x000eee0000004200 */
[----:B------:R-:W-:Y:S01]  /*df20*/  MUFU.EX2 R40, R40 ;  /* 0x0000002800287308 */ /* 0x000fe20000000800 */
[----:B------:R-:W-:Y:S01]  /*df30*/  FADD.FTZ R50, R7, R50 ;  /* 0x0000003207327221 */ /* 0x000fe20000010000 */
[----:B------:R-:W-:Y:S01]  /*df40*/  FADD.FTZ R168, R165, R168 ;  /* 0x000000a8a5a87221 */ /* 0x000fe20000010000 */
[----:B------:R-:W-:Y:S07]  /*df50*/  ISETP.NE.AND P1, PT, R225, RZ, PT ;  /* 0x000000ffe100720c */ /* 0x000fee0003f25270 */
[----:B------:R-:W4:Y:S01]  /*df60*/  MUFU.EX2 R43, R43 ;  /* 0x0000002b002b7308 */ /* 0x000f220000000800 */
[----:B------:R-:W-:Y:S01]  /*df70*/  FADD.FTZ R153, R153, R50 ;  /* 0x0000003299997221 */ /* 0x000fe20000010000 */
[C---:B-----5:R-:W-:Y:S08]  /*df80*/  HMMA.16816.F32.BF16 R12, R20.reuse, R32, R12 ;  /* 0x00000020140c723c */ /* 0x060ff0000004180c */
[----:B------:R-:W-:Y:S01]  /*df90*/  MUFU.EX2 R45, R45 ;  /* 0x0000002d002d7308 */ /* 0x000fe20000000800 */
[--C-:B------:R-:W-:Y:S01]  /*dfa0*/  FFMA.FTZ R50, R57, UR4, -R164.reuse ;  /* 0x0000000439327c23 */ /* 0x100fe200080108a4 */
[--C-:B------:R-:W-:Y:S01]  /*dfb0*/  FFMA.FTZ R57, R60, UR4, -R164.reuse ;  /* 0x000000043c397c23 */ /* 0x100fe200080108a4 */
[--C-:B------:R-:W-:Y:S07]  /*dfc0*/  FFMA.FTZ R60, R67, UR4, -R149.reuse ;  /* 0x00000004433c7c23 */ /* 0x100fee0008010895 */
[----:B------:R-:W5:Y:S01]  /*dfd0*/  MUFU.EX2 R42, R42 ;  /* 0x0000002a002a7308 */ /* 0x000f620000000800 */
[--C-:B------:R-:W-:Y:S01]  /*dfe0*/  FFMA.FTZ R67, R69, UR4, -R164.reuse ;  /* 0x0000000445437c23 */ /* 0x100fe200080108a4 */
[----:B------:R-:W-:Y:S01]  /*dff0*/  HMMA.16816.F32.BF16 R16, R20, R34, R16 ;  /* 0x000000221410723c */ /* 0x000fe20000041810 */
[----:B------:R-:W5:Y:S07]  /*e000*/  LDSM.16.MT88.4 R32, [R209+0x6400] ;  /* 0x00640000d120783b */ /* 0x000f6e0000004200 */
[----:B------:R-:W-:Y:S01]  /*e010*/  MUFU.EX2 R44, R44 ;  /* 0x0000002c002c7308 */ /* 0x000fe20000000800 */
[----:B------:R-:W-:Y:S01]  /*e020*/  F2FP.BF16.F32.PACK_AB R20, R37, R144 ;  /* 0x000000902514723e */ /* 0x000fe200000010ff */
[----:B------:R-:W-:Y:S01]  /*e030*/  FFMA.FTZ R69, R70, UR4, -R149 ;  /* 0x0000000446457c23 */ /* 0x000fe20008010895 */
[----:B------:R-:W-:Y:S07]  /*e040*/  F2FP.BF16.F32.PACK_AB R21, R39, R146 ;  /* 0x000000922715723e */ /* 0x000fee00000010ff */
[----:B------:R-:W5:Y:S01]  /*e050*/  MUFU.EX2 R47, R47 ;  /* 0x0000002f002f7308 */ /* 0x000f620000000800 */
[----:B-1----:R-:W-:Y:S01]  /*e060*/  F2FP.BF16.F32.PACK_AB R22, R36, R145 ;  /* 0x000000912416723e */ /* 0x002fe200000010ff */
[----:B------:R-:W-:Y:S01]  /*e070*/  FFMA.FTZ R70, R76, UR4, -R164 ;  /* 0x000000044c467c23 */ /* 0x000fe200080108a4 */
[----:B--2---:R-:W-:Y:S07]  /*e080*/  F2FP.BF16.F32.PACK_AB R23, R38, R41 ;  /* 0x000000292617723e */ /* 0x004fee00000010ff */
[----:B------:R-:W-:Y:S01]  /*e090*/  MUFU.EX2 R7, R53 ;  /* 0x0000003500077308 */ /* 0x000fe20000000800 */
[----:B------:R-:W-:Y:S01]  /*e0a0*/  FADD.FTZ R151, R151, R168 ;  /* 0x000000a897977221 */ /* 0x000fe20000010000 */
[----:B------:R-:W-:Y:S01]  /*e0b0*/  FADD.FTZ R153, R152, R153 ;  /* 0x0000009998997221 */ /* 0x000fe20000010000 */
[----:B------:R-:W-:Y:S07]  /*e0c0*/  MOV R3, R2 ;  /* 0x0000000200037202 */ /* 0x000fee0000000f00 */
[----:B------:R-:W1:Y:S01]  /*e0d0*/  MUFU.EX2 R48, R48 ;  /* 0x0000003000307308 */ /* 0x000e620000000800 */
[----:B------:R-:W-:Y:S01]  /*e0e0*/  FADD.FTZ R52, R6, R151 ;  /* 0x0000009706347221 */ /* 0x000fe20000010000 */
[C---:B------:R-:W-:Y:S08]  /*e0f0*/  HMMA.16816.F32.BF16 R8, R20.reuse, R24, R8 ;  /* 0x000000181408723c */ /* 0x040ff00000041808 */
[----:B------:R-:W-:Y:S01]  /*e100*/  MUFU.EX2 R6, R55 ;  /* 0x0000003700067308 */ /* 0x000fe20000000800 */
[----:B------:R-:W-:Y:S01]  /*e110*/  FADD.FTZ R171, R171, R52 ;  /* 0x00000034abab7221 */ /* 0x000fe20000010000 */
[----:B------:R-:W-:Y:S08]  /*e120*/  FADD.FTZ R172, R172, R153 ;  /* 0x00000099acac7221 */ /* 0x000ff00000010000 */
[----:B------:R-:W2:Y:S01]  /*e130*/  MUFU.EX2 R51, R51 ;  /* 0x0000003300337308 */ /* 0x000ea20000000800 */
[----:B------:R-:W-:Y:S01]  /*e140*/  FADD.FTZ R171, R154, R171 ;  /* 0x000000ab9aab7221 */ /* 0x000fe20000010000 */
[C---:B------:R-:W-:Y:S01]  /*e150*/  HMMA.16816.F32.BF16 R132, R20.reuse, R26, R132 ;  /* 0x0000001a1484723c */ /* 0x040fe20000041884 */
[----:B------:R-:W1:Y:S07]  /*e160*/  LDSM.16.MT88.4 R24, [R208+0x1400] ;  /* 0x00140000d018783b */ /* 0x000e6e0000004200 */
[----:B------:R5:W-:Y:S01]  /*e170*/  MUFU.EX2 R53, R56 ;  /* 0x0000003800357308 */ /* 0x000be20000000800 */
[----:B------:R-:W-:Y:S09]  /*e180*/  FADD.FTZ R170, R170, R171 ;  /* 0x000000abaaaa7221 */ /* 0x000ff20000010000 */
[----:B------:R-:W2:Y:S01]  /*e190*/  MUFU.EX2 R50, R50 ;  /* 0x0000003200327308 */ /* 0x000ea20000000800 */
[----:B------:R-:W-:Y:S01]  /*e1a0*/  FADD.FTZ R170, R157, R170 ;  /* 0x000000aa9daa7221 */ /* 0x000fe20000010000 */
[C---:B---3--:R-:W-:Y:S08]  /*e1b0*/  HMMA.16816.F32.BF16 R12, R20.reuse, R28, R12 ;  /* 0x0000001c140c723c */ /* 0x048ff0000004180c */
[----:B------:R3:W-:Y:S01]  /*e1c0*/  MUFU.EX2 R55, R58 ;  /* 0x0000003a00377308 */ /* 0x0007e20000000800 */
[----:B------:R-:W-:Y:S09]  /*e1d0*/  FADD.FTZ R161, R161, R170 ;  /* 0x000000aaa1a17221 */ /* 0x000ff20000010000 */
[----:B------:R-:W2:Y:S01]  /*e1e0*/  MUFU.EX2 R52, R59 ;  /* 0x0000003b00347308 */ /* 0x000ea20000000800 */
[----:B------:R-:W-:Y:S01]  /*e1f0*/  FADD.FTZ R161, R156, R161 ;  /* 0x000000a19ca17221 */ /* 0x000fe20000010000 */
[----:B------:R-:W-:Y:S01]  /*e200*/  HMMA.16816.F32.BF16 R16, R20, R30, R16 ;  /* 0x0000001e1410723c */ /* 0x000fe20000041810 */
[----:B------:R-:W2:Y:S07]  /*e210*/  LDSM.16.MT88.4 R28, [R209+0x6800] ;  /* 0x00680000d11c783b */ /* 0x000eae0000004200 */
[----:B------:R-:W-:Y:S01]  /*e220*/  MUFU.EX2 R57, R57 ;  /* 0x0000003900397308 */ /* 0x000fe20000000800 */
[----:B----4-:R-:W-:Y:S01]  /*e230*/  F2FP.BF16.F32.PACK_AB R20, R43, R40 ;  /* 0x000000282b14723e */ /* 0x010fe200000010ff */
[----:B-----5:R-:W-:Y:S01]  /*e240*/  FADD.FTZ R56, R155, R172 ;  /* 0x000000ac9b387221 */ /* 0x020fe20000010000 */
[----:B------:R-:W-:Y:S07]  /*e250*/  F2FP.BF16.F32.PACK_AB R21, R42, R45 ;  /* 0x0000002d2a15723e */ /* 0x000fee00000010ff */
[----:B------:R4:W-:Y:S01]  /*e260*/  MUFU.EX2 R59, R62 ;  /* 0x0000003e003b7308 */ /* 0x0009e20000000800 */
[----:B------:R-:W-:Y:S01]  /*e270*/  F2FP.BF16.F32.PACK_AB R22, R47, R44 ;  /* 0x0000002c2f16723e */ /* 0x000fe200000010ff */
[----:B------:R-:W-:Y:S01]  /*e280*/  FADD.FTZ R173, R173, R56 ;  /* 0x00000038adad7221 */ /* 0x000fe20000010000 */
[----:B------:R-:W-:Y:S07]  /*e290*/  F2FP.BF16.F32.PACK_AB R23, R46, R49 ;  /* 0x000000312e17723e */ /* 0x000fee00000010ff */
[----:B------:R-:W5:Y:S01]  /*e2a0*/  MUFU.EX2 R56, R61 ;  /* 0x0000003d00387308 */ /* 0x000f620000000800 */
[--C-:B---3--:R-:W-:Y:S01]  /*e2b0*/  FFMA.FTZ R58, R65, UR4, -R164.reuse ;  /* 0x00000004413a7c23 */ /* 0x108fe200080108a4 */
[----:B------:R-:W-:Y:S01]  /*e2c0*/  FADD.FTZ R173, R158, R173 ;  /* 0x000000ad9ead7221 */ /* 0x000fe20000010000 */
[----:B------:R-:W-:Y:S07]  /*e2d0*/  FADD.FTZ R160, R160, R161 ;  /* 0x000000a1a0a07221 */ /* 0x000fee0000010000 */
[----:B------:R-:W3:Y:S01]  /*e2e0*/  MUFU.EX2 R54, R54 ;  /* 0x0000003600367308 */ /* 0x000ee20000000800 */
[C---:B------:R-:W-:Y:S09]  /*e2f0*/  HMMA.16816.F32.BF16 R8, R20.reuse, R32, R8 ;  /* 0x000000201408723c */ /* 0x040ff20000041808 */
[----:B------:R2:W-:Y:S01]  /*e300*/  MUFU.EX2 R61, R64 ;  /* 0x00000040003d7308 */ /* 0x0005e20000000800 */
[----:B------:R-:W-:Y:S01]  /*e310*/  FADD.FTZ R162, R162, R173 ;  /* 0x000000ada2a27221 */ /* 0x000fe20000010000 */
[----:B----4-:R-:W-:Y:S01]  /*e320*/  FFMA.FTZ R62, R68, UR4, -R164 ;  /* 0x00000004443e7c23 */ /* 0x010fe200080108a4 */
[----:B------:R-:W-:Y:S07]  /*e330*/  FFMA.FTZ R68, R74, UR4, -R149 ;  /* 0x000000044a447c23 */ /* 0x000fee0008010895 */
[----:B------:R-:W4:Y:S01]  /*e340*/  MUFU.EX2 R58, R58 ;  /* 0x0000003a003a7308 */ /* 0x000f220000000800 */
[----:B------:R-:W-:Y:S01]  /*e350*/  FADD.FTZ R162, R159, R162 ;  /* 0x000000a29fa27221 */ /* 0x000fe20000010000 */
[C---:B------:R-:W-:Y:S01]  /*e360*/  HMMA.16816.F32.BF16 R132, R20.reuse, R34, R132 ;  /* 0x000000221484723c */ /* 0x040fe20000041884 */
[----:B------:R-:W5:Y:S07]  /*e370*/  LDSM.16.MT88.4 R32, [R208+0x1800] ;  /* 0x00180000d020783b */ /* 0x000f6e0000004200 */
[----:B------:R-:W-:Y:S01]  /*e380*/  MUFU.EX2 R63, R63 ;  /* 0x0000003f003f7308 */ /* 0x000fe20000000800 */
[----:B------:R-:W-:Y:S01]  /*e390*/  FADD.FTZ R65, R163, R162 ;  /* 0x000000a2a3417221 */ /* 0x000fe20000010000 */
[----:B------:R-:W-:Y:S08]  /*e3a0*/  FADD.FTZ R141, R141, R160 ;  /* 0x000000a08d8d7221 */ /* 0x000ff00000010000 */
[----:B------:R-:W4:Y:S01]  /*e3b0*/  MUFU.EX2 R60, R60 ;  /* 0x0000003c003c7308 */ /* 0x000f220000000800 */
[----:B------:R-:W-:Y:S01]  /*e3c0*/  FADD.FTZ R65, R140, R65 ;  /* 0x000000418c417221 */ /* 0x000fe20000010000 */
[C---:B-1----:R-:W-:Y:S08]  /*e3d0*/  HMMA.16816.F32.BF16 R12, R20.reuse, R24, R12 ;  /* 0x00000018140c723c */ /* 0x042ff0000004180c */
[----:B------:R-:W-:Y:S01]  /*e3e0*/  MUFU.EX2 R62, R62 ;  /* 0x0000003e003e7308 */ /* 0x000fe20000000800 */
[----:B--2---:R-:W-:Y:S01]  /*e3f0*/  FFMA.FTZ R64, R71, UR4, -R149 ;  /* 0x0000000447407c23 */ /* 0x004fe20008010895 */
[--C-:B------:R-:W-:Y:S01]  /*e400*/  FFMA.FTZ R71, R77, UR4, -R164.reuse ;  /* 0x000000044d477c23 */ /* 0x100fe200080108a4 */
[----:B------:R-:W-:Y:S07]  /*e410*/  FADD.FTZ R136, R136, R65 ;  /* 0x0000004188887221 */ /* 0x000fee0000010000 */
[----:B------:R-:W1:Y:S01]  /*e420*/  MUFU.EX2 R67, R67 ;  /* 0x0000004300437308 */ /* 0x000e620000000800 */
[----:B------:R-:W-:Y:S01]  /*e430*/  FFMA.FTZ R65, R73, UR4, -R164 ;  /* 0x0000000449417c23 */ /* 0x000fe200080108a4 */
[----:B------:R-:W-:Y:S01]  /*e440*/  HMMA.16816.F32.BF16 R16, R20, R26, R16 ;  /* 0x0000001a1410723c */ /* 0x000fe20000041810 */
[----:B------:R-:W2:Y:S07]  /*e450*/  LDSM.16.MT88.4 R24, [R209+0x6c00] ;  /* 0x006c0000d118783b */ /* 0x000eae0000004200 */
[----:B------:R-:W-:Y:S01]  /*e460*/  MUFU.EX2 R69, R69 ;  /* 0x0000004500457308 */ /* 0x000fe20000000800 */
[----:B------:R-:W-:Y:S01]  /*e470*/  F2FP.BF16.F32.PACK_AB R20, R7, R48 ;  /* 0x000000300714723e */ /* 0x000fe200000010ff */
[----:B------:R-:W-:Y:S01]  /*e480*/  FADD.FTZ R139, R139, R136 ;  /* 0x000000888b8b7221 */ /* 0x000fe20000010000 */
[----:B------:R-:W-:Y:S07]  /*e490*/  F2FP.BF16.F32.PACK_AB R21, R6, R51 ;  /* 0x000000330615723e */ /* 0x000fee00000010ff */
[----:B------:R-:W1:Y:S01]  /*e4a0*/  MUFU.EX2 R64, R64 ;  /* 0x0000004000407308 */ /* 0x000e620000000800 */
[----:B------:R-:W-:Y:S01]  /*e4b0*/  F2FP.BF16.F32.PACK_AB R22, R50, R53 ;  /* 0x000000353216723e */ /* 0x000fe200000010ff */
[----:B------:R-:W-:Y:S01]  /*e4c0*/  FADD.FTZ R72, R144, R139 ;  /* 0x0000008b90487221 */ /* 0x000fe20000010000 */
[----:B------:R-:W-:Y:S07]  /*e4d0*/  F2FP.BF16.F32.PACK_AB R23, R52, R55 ;  /* 0x000000373417723e */ /* 0x000fee00000010ff */
[----:B------:R-:W-:Y:S01]  /*e4e0*/  MUFU.EX2 R66, R66 ;  /* 0x0000004200427308 */ /* 0x000fe20000000800 */
[----:B------:R-:W-:Y:S01]  /*e4f0*/  FADD.FTZ R142, R142, R141 ;  /* 0x0000008d8e8e7221 */ /* 0x000fe20000010000 */
[----:B------:R-:W-:Y:S08]  /*e500*/  FADD.FTZ R72, R37, R72 ;  /* 0x0000004825487221 */ /* 0x000ff00000010000 */
[----:B------:R-:W1:Y:S01]  /*e510*/  MUFU.EX2 R65, R65 ;  /* 0x0000004100417308 */ /* 0x000e620000000800 */
[----:B------:R-:W-:Y:S01]  /*e520*/  FADD.FTZ R137, R137, R142 ;  /* 0x0000008e89897221 */ /* 0x000fe20000010000 */
[C---:B------:R-:W-:Y:S08]  /*e530*/  HMMA.16816.F32.BF16 R8, R20.reuse, R28, R8 ;  /* 0x0000001c1408723c */ /* 0x040ff00000041808 */
[----:B------:R-:W-:Y:S01]  /*e540*/  MUFU.EX2 R68, R68 ;  /* 0x0000004400447308 */ /* 0x000fe20000000800 */
[----:B------:R-:W-:Y:S01]  /*e550*/  FADD.FTZ R145, R145, R72 ;  /* 0x0000004891917221 */ /* 0x000fe20000010000 */
[----:B------:R-:W-:Y:S08]  /*e560*/  FADD.FTZ R138, R138, R137 ;  /* 0x000000898a8a7221 */ /* 0x000ff00000010000 */
[----:B------:R-:W1:Y:S01]  /*e570*/  MUFU.EX2 R37, R75 ;  /* 0x0000004b00257308 */ /* 0x000e620000000800 */
[----:B------:R-:W-:Y:S01]  /*e580*/  FADD.FTZ R145, R36, R145 ;  /* 0x0000009124917221 */ /* 0x000fe20000010000 */
[C---:B------:R-:W-:Y:S01]  /*e590*/  HMMA.16816.F32.BF16 R132, R20.reuse, R30, R132 ;  /* 0x0000001e1484723c */ /* 0x040fe20000041884 */
[----:B------:R-:W1:Y:S07]  /*e5a0*/  LDSM.16.MT88.4 R28, [R208+0x1c00] ;  /* 0x001c0000d01c783b */ /* 0x000e6e0000004200 */
[----:B------:R-:W-:Y:S01]  /*e5b0*/  MUFU.EX2 R70, R70 ;  /* 0x0000004600467308 */ /* 0x000fe20000000800 */
[----:B------:R-:W-:Y:S01]  /*e5c0*/  FFMA.FTZ R36, R81, UR4, -R164 ;  /* 0x0000000451247c23 */ /* 0x000fe200080108a4 */
[----:B------:R-:W-:Y:S01]  /*e5d0*/  FADD.FTZ R40, R40, R145 ;  /* 0x0000009128287221 */ /* 0x000fe20000010000 */
[----:B------:R-:W-:Y:S07]  /*e5e0*/  FADD.FTZ R143, R143, R138 ;  /* 0x0000008a8f8f7221 */ /* 0x000fee0000010000 */
[----:B------:R-:W1:Y:S01]  /*e5f0*/  MUFU.EX2 R71, R71 ;  /* 0x0000004700477308 */ /* 0x000e620000000800 */
[C---:B-----5:R-:W-:Y:S09]  /*e600*/  HMMA.16816.F32.BF16 R12, R20.reuse, R32, R12 ;  /* 0x00000020140c723c */ /* 0x060ff2000004180c */
[----:B------:R-:W-:Y:S01]  /*e610*/  MUFU.EX2 R72, R78 ;  /* 0x0000004e00487308 */ /* 0x000fe20000000800 */
[----:B------:R-:W-:Y:S09]  /*e620*/  FADD.FTZ R146, R146, R143 ;  /* 0x0000008f92927221 */ /* 0x000ff20000010000 */
[----:B------:R-:W-:Y:S01]  /*e630*/  MUFU.EX2 R36, R36 ;  /* 0x0000002400247308 */ /* 0x000fe20000000800 */
[----:B------:R-:W-:Y:S01]  /*e640*/  FADD.FTZ R146, R39, R146 ;  /* 0x0000009227927221 */ /* 0x000fe20000010000 */
[----:B------:R-:W-:Y:S01]  /*e650*/  HMMA.16816.F32.BF16 R16, R20, R34, R16 ;  /* 0x000000221410723c */ /* 0x000fe20000041810 */
[----:B------:R-:W5:Y:S07]  /*e660*/  LDSM.16.MT88.4 R32, [R209+0x7000] ;  /* 0x00700000d120783b */ /* 0x000f6e0000004200 */
[----:B------:R-:W5:Y:S01]  /*e670*/  MUFU.EX2 R39, R79 ;  /* 0x0000004f00277308 */ /* 0x000f620000000800 */
[----:B------:R-:W-:Y:S01]  /*e680*/  F2FP.BF16.F32.PACK_AB R20, R56, R57 ;  /* 0x000000393814723e */ /* 0x000fe200000010ff */
[----:B------:R-:W-:Y:S01]  /*e690*/  FADD.FTZ R73, R41, R146 ;  /* 0x0000009229497221 */ /* 0x000fe20000010000 */
[----:B---3--:R-:W-:Y:S01]  /*e6a0*/  F2FP.BF16.F32.PACK_AB R21, R54, R59 ;  /* 0x0000003b3615723e */ /* 0x008fe200000010ff */
[----:B------:R-:W-:Y:S01]  /*e6b0*/  FFMA.FTZ R41, R80, UR4, -R164 ;  /* 0x0000000450297c23 */ /* 0x000fe200080108a4 */
[----:B----4-:R-:W-:Y:S01]  /*e6c0*/  F2FP.BF16.F32.PACK_AB R22, R58, R61 ;  /* 0x0000003d3a16723e */ /* 0x010fe200000010ff */
[----:B------:R-:W-:Y:S01]  /*e6d0*/  FADD.FTZ R38, R38, R73 ;  /* 0x0000004926267221 */ /* 0x000fe20000010000 */
[----:B------:R-:W-:Y:S01]  /*e6e0*/  F2FP.BF16.F32.PACK_AB R23, R60, R63 ;  /* 0x0000003f3c17723e */ /* 0x000fe200000010ff */
[----:B------:R-:W-:Y:S01]  /*e6f0*/  FADD.FTZ R73, R43, R40 ;  /* 0x000000282b497221 */ /* 0x000fe20000010000 */
[----:B------:R-:W-:Y:S01]  /*e700*/  FFMA.FTZ R40, R84, UR4, -R164 ;  /* 0x0000000454287c23 */ /* 0x000fe200080108a4 */
[----:B------:R-:W-:Y:S01]  /*e710*/  FADD.FTZ R45, R45, R38 ;  /* 0x000000262d2d7221 */ /* 0x000fe20000010000 */
[----:B------:R-:W3:Y:S01]  /*e720*/  MUFU.EX2 R41, R41 ;  /* 0x0000002900297308 */ /* 0x000ee20000000800 */
[----:B------:R-:W-:Y:S02]  /*e730*/  FADD.FTZ R44, R44, R73 ;  /* 0x000000492c2c7221 */ /* 0x000fe40000010000 */
[C---:B--2---:R-:W-:Y:S07]  /*e740*/  HMMA.16816.F32.BF16 R8, R20.reuse, R24, R8 ;  /* 0x000000181408723c */ /* 0x044fee0000041808 */
[----:B------:R-:W-:Y:S01]  /*e750*/  MUFU.EX2 R38, R83 ;  /* 0x0000005300267308 */ /* 0x000fe20000000800 */
[----:B------:R-:W-:Y:S01]  /*e760*/  FADD.FTZ R74, R42, R45 ;  /* 0x0000002d2a4a7221 */ /* 0x000fe20000010000 */
[----:B------:R-:W-:Y:S08]  /*e770*/  FFMA.FTZ R45, R85, UR4, -R164 ;  /* 0x00000004552d7c23 */ /* 0x000ff000080108a4 */
[----:B------:R-:W2:Y:S01]  /*e780*/  MUFU.EX2 R43, R82 ;  /* 0x00000052002b7308 */ /* 0x000ea20000000800 */
[----:B------:R-:W-:Y:S01]  /*e790*/  FFMA.FTZ R42, R87, UR4, -R149 ;  /* 0x00000004572a7c23 */ /* 0x000fe20008010895 */
[C---:B------:R-:W-:Y:S01]  /*e7a0*/  HMMA.16816.F32.BF16 R132, R20.reuse, R26, R132 ;  /* 0x0000001a1484723c */ /* 0x040fe20000041884 */
[----:B------:R-:W4:Y:S07]  /*e7b0*/  LDSM.16.MT88.4 R24, [R208+0x2000] ;  /* 0x00200000d018783b */ /* 0x000f2e0000004200 */
[----:B------:R-:W-:Y:S10]  /*e7c0*/  MUFU.EX2 R40, R40 ;  /* 0x0000002800287308 */ /* 0x000ff40000000800 */
[----:B------:R-:W2:Y:S01]  /*e7d0*/  MUFU.EX2 R45, R45 ;  /* 0x0000002d002d7308 */ /* 0x000ea20000000800 */
[C---:B-1----:R-:W-:Y:S09]  /*e7e0*/  HMMA.16816.F32.BF16 R12, R20.reuse, R28, R12 ;  /* 0x0000001c140c723c */ /* 0x042ff2000004180c */
[----:B------:R-:W-:Y:S01]  /*e7f0*/  MUFU.EX2 R42, R42 ;  /* 0x0000002a002a7308 */ /* 0x000fe20000000800 */
[----:B------:R-:W-:Y:S01]  /*e800*/  HMMA.16816.F32.BF16 R16, R20, R30, R16 ;  /* 0x0000001e1410723c */ /* 0x000fe20000041810 */
[----:B------:R-:W1:Y:S02]  /*e810*/  LDSM.16.MT88.4 R28, [R209+0x7400] ;  /* 0x00740000d11c783b */ /* 0x000e640000004200 */
[----:B------:R-:W-:Y:S02]  /*e820*/  F2FP.BF16.F32.PACK_AB R20, R67, R62 ;  /* 0x0000003e4314723e */ /* 0x000fe400000010ff */
[----:B------:R-:W-:Y:S02]  /*e830*/  F2FP.BF16.F32.PACK_AB R21, R64, R69 ;  /* 0x000000454015723e */ /* 0x000fe400000010ff */
[----:B------:R-:W-:Y:S02]  /*e840*/  F2FP.BF16.F32.PACK_AB R22, R65, R66 ;  /* 0x000000424116723e */ /* 0x000fe400000010ff */
[----:B------:R-:W-:Y:S07]  /*e850*/  F2FP.BF16.F32.PACK_AB R23, R37, R68 ;  /* 0x000000442517723e */ /* 0x000fee00000010ff */
[C---:B-----5:R-:W-:Y:S08]  /*e860*/  HMMA.16816.F32.BF16 R8, R20.reuse, R32, R8 ;  /* 0x000000201408723c */ /* 0x060ff00000041808 */
[C---:B------:R-:W-:Y:S01]  /*e870*/  HMMA.16816.F32.BF16 R132, R20.reuse, R34, R132 ;  /* 0x000000221484723c */ /* 0x040fe20000041884 */
[----:B------:R-:W5:Y:S07]  /*e880*/  LDSM.16.MT88.4 R32, [R208+0x2400] ;  /* 0x00240000d020783b */ /* 0x000f6e0000004200 */
[C---:B----4-:R-:W-:Y:S03]  /*e890*/  HMMA.16816.F32.BF16 R12, R20.reuse, R24, R12 ;  /* 0x00000018140c723c */ /* 0x050fe6000004180c */
[----:B------:R-:W-:Y:S01]  /*e8a0*/  FADD.FTZ R25, R49, R74 ;  /* 0x0000004a31197221 */ /* 0x000fe20000010000 */
[----:B------:R-:W-:Y:S01]  /*e8b0*/  FADD.FTZ R49, R47, R44 ;  /* 0x0000002c2f317221 */ /* 0x000fe20000010000 */
[----:B------:R-:W-:Y:S01]  /*e8c0*/  FFMA.FTZ R44, R88, UR4, -R164 ;  /* 0x00000004582c7c23 */ /* 0x000fe200080108a4 */
[----:B------:R-:W4:Y:S01]  /*e8d0*/  MUFU.EX2 R47, R86 ;  /* 0x00000056002f7308 */ /* 0x000f220000000800 */
[----:B------:R-:W-:Y:S01]  /*e8e0*/  FADD.FTZ R46, R46, R25 ;  /* 0x000000192e2e7221 */ /* 0x000fe20000010000 */
[----:B------:R-:W-:Y:S01]  /*e8f0*/  HMMA.16816.F32.BF16 R16, R20, R26, R16 ;  /* 0x0000001a1410723c */ /* 0x000fe20000041810 */
[----:B------:R-:W4:Y:S02]  /*e900*/  LDSM.16.MT88.4 R24, [R209+0x7800] ;  /* 0x00780000d118783b */ /* 0x000f240000004200 */
[----:B------:R-:W-:Y:S01]  /*e910*/  F2FP.BF16.F32.PACK_AB R20, R71, R70 ;  /* 0x000000464714723e */ /* 0x000fe200000010ff */
[----:B------:R-:W-:Y:S01]  /*e920*/  FADD.FTZ R51, R51, R46 ;  /* 0x0000002e33337221 */ /* 0x000fe20000010000 */
[----:B------:R-:W-:Y:S01]  /*e930*/  F2FP.BF16.F32.PACK_AB R21, R39, R72 ;  /* 0x000000482715723e */ /* 0x000fe200000010ff */
[----:B------:R-:W-:Y:S01]  /*e940*/  FADD.FTZ R48, R48, R49 ;  /* 0x0000003130307221 */ /* 0x000fe20000010000 */
[----:B---3--:R-:W-:Y:S01]  /*e950*/  F2FP.BF16.F32.PACK_AB R22, R36, R41 ;  /* 0x000000292416723e */ /* 0x008fe200000010ff */
[----:B------:R-:W-:Y:S01]  /*e960*/  FFMA.FTZ R49, R90, UR4, -R149 ;  /* 0x000000045a317c23 */ /* 0x000fe20008010895 */
[----:B--2---:R-:W-:Y:S01]  /*e970*/  F2FP.BF16.F32.PACK_AB R23, R38, R43 ;  /* 0x0000002b2617723e */ /* 0x004fe200000010ff */
[----:B------:R-:W-:Y:S01]  /*e980*/  FADD.FTZ R6, R6, R51 ;  /* 0x0000003306067221 */ /* 0x000fe20000010000 */
[----:B------:R-:W-:Y:S01]  /*e990*/  MUFU.EX2 R44, R44 ;  /* 0x0000002c002c7308 */ /* 0x000fe20000000800 */
[----:B------:R-:W-:Y:S01]  /*e9a0*/  FADD.FTZ R48, R7, R48 ;  /* 0x0000003007307221 */ /* 0x000fe20000010000 */
[----:B------:R-:W-:Y:S01]  /*e9b0*/  FFMA.FTZ R46, R92, UR4, -R164 ;  /* 0x000000045c2e7c23 */ /* 0x000fe200080108a4 */
[----:B------:R-:W-:Y:S07]  /*e9c0*/  FADD.FTZ R55, R55, R6 ;  /* 0x0000000637377221 */ /* 0x000fee0000010000 */
[----:B------:R-:W-:Y:S01]  /*e9d0*/  MUFU.EX2 R49, R49 ;  /* 0x0000003100317308 */ /* 0x000fe20000000800 */
[C---:B-1----:R-:W-:Y:S09]  /*e9e0*/  HMMA.16816.F32.BF16 R8, R20.reuse, R28, R8 ;  /* 0x0000001c1408723c */ /* 0x042ff20000041808 */
[----:B------:R-:W-:Y:S01]  /*e9f0*/  MUFU.EX2 R6, R91 ;  /* 0x0000005b00067308 */ /* 0x000fe20000000800 */
[----:B------:R-:W-:Y:S01]  /*ea00*/  FFMA.FTZ R51, R93, UR4, -R164 ;  /* 0x000000045d337c23 */ /* 0x000fe200080108a4 */
[----:B------:R-:W-:Y:S01]  /*ea10*/  FADD.FTZ R53, R53, R48 ;  /* 0x0000003035357221 */ /* 0x000fe20000010000 */
[----:B------:R-:W-:Y:S07]  /*ea20*/  FFMA.FTZ R48, R95, UR4, -R149 ;  /* 0x000000045f307c23 */ /* 0x000fee0008010895 */
[----:B------:R-:W1:Y:S01]  /*ea30*/  MUFU.EX2 R7, R89 ;  /* 0x0000005900077308 */ /* 0x000e620000000800 */
[C---:B------:R-:W-:Y:S01]  /*ea40*/  HMMA.16816.F32.BF16 R132, R20.reuse, R30, R132 ;  /* 0x0000001e1484723c */ /* 0x040fe20000041884 */
[----:B------:R-:W2:Y:S08]  /*ea50*/  LDSM.16.MT88.4 R28, [R208+0x2800] ;  /* 0x00280000d01c783b */ /* 0x000eb00000004200 */
[----:B------:R-:W-:Y:S01]  /*ea60*/  MUFU.EX2 R46, R46 ;  /* 0x0000002e002e7308 */ /* 0x000fe20000000800 */
[----:B------:R-:W-:Y:S01]  /*ea70*/  FADD.FTZ R50, R50, R53 ;  /* 0x0000003532327221 */ /* 0x000fe20000010000 */
[----:B------:R-:W-:Y:S01]  /*ea80*/  FFMA.FTZ R53, R94, UR4, -R149 ;  /* 0x000000045e357c23 */ /* 0x000fe20008010895 */
[----:B------:R-:W-:Y:S07]  /*ea90*/  FADD.FTZ R52, R52, R55 ;  /* 0x0000003734347221 */ /* 0x000fee0000010000 */
[----:B------:R-:W3:Y:S01]  /*eaa0*/  MUFU.EX2 R51, R51 ;  /* 0x0000003300337308 */ /* 0x000ee20000000800 */
[C---:B-----5:R-:W-:Y:S09]  /*eab0*/  HMMA.16816.F32.BF16 R12, R20.reuse, R32, R12 ;  /* 0x00000020140c723c */ /* 0x060ff2000004180c */
[----:B------:R-:W-:Y:S01]  /*eac0*/  MUFU.EX2 R53, R53 ;  /* 0x0000003500357308 */ /* 0x000fe20000000800 */
[----:B------:R-:W-:Y:S01]  /*ead0*/  FADD.FTZ R57, R57, R50 ;  /* 0x0000003239397221 */ /* 0x000fe20000010000 */
[----:B------:R-:W-:Y:S01]  /*eae0*/  FFMA.FTZ R50, R97, UR4, -R164 ;  /* 0x0000000461327c23 */ /* 0x000fe200080108a4 */
[----:B------:R-:W-:Y:S07]  /*eaf0*/  FADD.FTZ R59, R59, R52 ;  /* 0x000000343b3b7221 */ /* 0x000fee0000010000 */
[----:B------:R-:W5:Y:S01]  /*eb00*/  MUFU.EX2 R48, R48 ;  /* 0x0000003000307308 */ /* 0x000f620000000800 */
[----:B------:R-:W-:Y:S01]  /*eb10*/  HMMA.16816.F32.BF16 R16, R20, R34, R16 ;  /* 0x000000221410723c */ /* 0x000fe20000041810 */
[----:B------:R-:W5:Y:S02]  /*eb20*/  LDSM.16.MT88.4 R32, [R209+0x7c00] ;  /* 0x007c0000d120783b */ /* 0x000f640000004200 */
[----:B------:R-:W-:Y:S01]  /*eb30*/  F2FP.BF16.F32.PACK_AB R20, R45, R40 ;  /* 0x000000282d14723e */ /* 0x000fe200000010ff */
[----:B------:R-:W-:Y:S01]  /*eb40*/  FADD.FTZ R56, R56, R57 ;  /* 0x0000003938387221 */ /* 0x000fe20000010000 */
[----:B----4-:R-:W-:Y:S01]  /*eb50*/  F2FP.BF16.F32.PACK_AB R21, R42, R47 ;  /* 0x0000002f2a15723e */ /* 0x010fe200000010ff */
[--C-:B------:R-:W-:Y:S01]  /*eb60*/  FFMA.FTZ R55, R96, UR4, -R164.reuse ;  /* 0x0000000460377c23 */ /* 0x100fe200080108a4 */
[----:B-1----:R-:W-:Y:S01]  /*eb70*/  F2FP.BF16.F32.PACK_AB R22, R7, R44 ;  /* 0x0000002c0716723e */ /* 0x002fe200000010ff */
[--C-:B------:R-:W-:Y:S01]  /*eb80*/  FFMA.FTZ R57, R98, UR4, -R149.reuse ;  /* 0x0000000462397c23 */ /* 0x100fe20008010895 */
[----:B------:R-:W-:Y:S01]  /*eb90*/  F2FP.BF16.F32.PACK_AB R23, R6, R49 ;  /* 0x000000310617723e */ /* 0x000fe200000010ff */
[----:B------:R-:W-:Y:S01]  /*eba0*/  MUFU.EX2 R50, R50 ;  /* 0x0000003200327308 */ /* 0x000fe20000000800 */
[----:B------:R-:W-:Y:S01]  /*ebb0*/  FFMA.FTZ R52, R99, UR4, -R149 ;  /* 0x0000000463347c23 */ /* 0x000fe20008010895 */
[----:B------:R-:W-:Y:S01]  /*ebc0*/  FADD.FTZ R54, R54, R59 ;  /* 0x0000003b36367221 */ /* 0x000fe20000010000 */
[----:B------:R-:W-:Y:S07]  /*ebd0*/  FFMA.FTZ R59, R100, UR4, -R164 ;  /* 0x00000004643b7c23 */ /* 0x000fee00080108a4 */
[----:B------:R-:W1:Y:S01]  /*ebe0*/  MUFU.EX2 R55, R55 ;  /* 0x0000003700377308 */ /* 0x000e620000000800 */
[----:B------:R-:W-:Y:S01]  /*ebf0*/  FADD.FTZ R61, R61, R56 ;  /* 0x000000383d3d7221 */ /* 0x000fe20000010000 */
[C---:B------:R-:W-:Y:S08]  /*ec00*/  HMMA.16816.F32.BF16 R8, R20.reuse, R24, R8 ;  /* 0x000000181408723c */ /* 0x040ff00000041808 */
[----:B------:R-:W-:Y:S01]  /*ec10*/  MUFU.EX2 R57, R57 ;  /* 0x0000003900397308 */ /* 0x000fe20000000800 */
[----:B------:R-:W-:Y:S01]  /*ec20*/  FFMA.FTZ R56, R101, UR4, -R164 ;  /* 0x0000000465387c23 */ /* 0x000fe200080108a4 */
[----:B------:R-:W-:Y:S01]  /*ec30*/  FADD.FTZ R63, R63, R54 ;  /* 0x000000363f3f7221 */ /* 0x000fe20000010000 */
[----:B------:R-:W-:Y:S07]  /*ec40*/  FFMA.FTZ R54, R103, UR4, -R149 ;  /* 0x0000000467367c23 */ /* 0x000fee0008010895 */
[----:B------:R-:W-:Y:S01]  /*ec50*/  MUFU.EX2 R59, R59 ;  /* 0x0000003b003b7308 */ /* 0x000fe20000000800 */
[----:B------:R-:W-:Y:S01]  /*ec60*/  FADD.FTZ R61, R58, R61 ;  /* 0x0000003d3a3d7221 */ /* 0x000fe20000010000 */
[C---:B------:R-:W-:Y:S01]  /*ec70*/  HMMA.16816.F32.BF16 R132, R20.reuse, R26, R132 ;  /* 0x0000001a1484723c */ /* 0x040fe20000041884 */
[----:B------:R-:W4:Y:S07]  /*ec80*/  LDSM.16.MT88.4 R24, [R208+0x2c00] ;  /* 0x002c0000d018783b */ /* 0x000f2e0000004200 */
[----:B------:R-:W1:Y:S01]  /*ec90*/  MUFU.EX2 R52, R52 ;  /* 0x0000003400347308 */ /* 0x000e620000000800 */
[----:B------:R-:W-:Y:S01]  /*eca0*/  FADD.FTZ R62, R62, R61 ;  /* 0x0000003d3e3e7221 */ /* 0x000fe20000010000 */
[----:B------:R-:W-:Y:S01]  /*ecb0*/  FFMA.FTZ R61, R102, UR4, -R149 ;  /* 0x00000004663d7c23 */ /* 0x000fe20008010895 */
[----:B------:R-:W-:Y:S07]  /*ecc0*/  FFMA.FTZ R58, R105, UR4, -R164 ;  /* 0x00000004693a7c23 */ /* 0x000fee00080108a4 */
[----:B------:R-:W4:Y:S01]  /*ecd0*/  MUFU.EX2 R56, R56 ;  /* 0x0000003800387308 */ /* 0x000f220000000800 */
[----:B------:R-:W-:Y:S01]  /*ece0*/  FADD.FTZ R67, R67, R62 ;  /* 0x0000003e43437221 */ /* 0x000fe20000010000 */
[C---:B--2---:R-:W-:Y:S08]  /*ecf0*/  HMMA.16816.F32.BF16 R12, R20.reuse, R28, R12 ;  /* 0x0000001c140c723c */ /* 0x044ff0000004180c */
[----:B------:R-:W-:Y:S01]  /*ed00*/  MUFU.EX2 R61, R61 ;  /* 0x0000003d003d7308 */ /* 0x000fe20000000800 */
[----:B------:R-:W-:Y:S01]  /*ed10*/  FADD.FTZ R60, R60, R63 ;  /* 0x0000003f3c3c7221 */ /* 0x000fe20000010000 */
[----:B------:R-:W-:Y:S01]  /*ed20*/  FADD.FTZ R66, R66, R67 ;  /* 0x0000004342427221 */ /* 0x000fe20000010000 */
[--C-:B------:R-:W-:Y:S07]  /*ed30*/  FFMA.FTZ R63, R104, UR4, -R164.reuse ;  /* 0x00000004683f7c23 */ /* 0x100fee00080108a4 */
[----:B------:R-:W2:Y:S01]  /*ed40*/  MUFU.EX2 R54, R54 ;  /* 0x0000003600367308 */ /* 0x000ea20000000800 */
[----:B------:R-:W-:Y:S01]  /*ed50*/  FFMA.FTZ R62, R108, UR4, -R164 ;  /* 0x000000046c3e7c23 */ /* 0x000fe200080108a4 */
[----:B------:R-:W-:Y:S01]  /*ed60*/  HMMA.16816.F32.BF16 R16, R20, R30, R16 ;  /* 0x0000001e1410723c */ /* 0x000fe20000041810 */
[----:B------:R-:W2:Y:S07]  /*ed70*/  LDSM.16.MT88.4 R28, [R209+0x8000] ;  /* 0x00800000d11c783b */ /* 0x000eae0000004200 */
[----:B------:R-:W-:Y:S01]  /*ed80*/  MUFU.EX2 R58, R58 ;  /* 0x0000003a003a7308 */ /* 0x000fe20000000800 */
[----:B---3--:R-:W-:Y:S01]  /*ed90*/  F2FP.BF16.F32.PACK_AB R20, R51, R46 ;  /* 0x0000002e3314723e */ /* 0x008fe200000010ff */
[----:B------:R-:W-:Y:S01]  /*eda0*/  FADD.FTZ R69, R69, R60 ;  /* 0x0000003c45457221 */ /* 0x000fe20000010000 */
[----:B-----5:R-:W-:Y:S01]  /*edb0*/  F2FP.BF16.F32.PACK_AB R21, R48, R53 ;  /* 0x000000353015723e */ /* 0x020fe200000010ff */
[----:B------:R-:W-:Y:S01]  /*edc0*/  FFMA.FTZ R60, R106, UR4, -R149 ;  /* 0x000000046a3c7c23 */ /* 0x000fe20008010895 */
[----:B-1----:R-:W-:Y:S01]  /*edd0*/  F2FP.BF16.F32.PACK_AB R22, R50, R55 ;  /* 0x000000373216723e */ /* 0x002fe200000010ff */
[----:B------:R-:W-:Y:S01]  /*ede0*/  FADD.FTZ R69, R64, R69 ;  /* 0x0000004540457221 */ /* 0x000fe20000010000 */
[----:B------:R-:W-:Y:S03]  /*edf0*/  F2FP.BF16.F32.PACK_AB R23, R52, R57 ;  /* 0x000000393417723e */ /* 0x000fe600000010ff */
[----:B------:R-:W1:Y:S01]  /*ee00*/  MUFU.EX2 R63, R63 ;  /* 0x0000003f003f7308 */ /* 0x000e620000000800 */
[----:B------:R-:W-:Y:S01]  /*ee10*/  FADD.FTZ R65, R65, R66 ;  /* 0x0000004241417221 */ /* 0x000fe20000010000 */
[----:B------:R-:W-:Y:S08]  /*ee20*/  FADD.FTZ R68, R68, R69 ;  /* 0x0000004544447221 */ /* 0x000ff00000010000 */
[----:B------:R-:W-:Y:S01]  /*ee30*/  MUFU.EX2 R60, R60 ;  /* 0x0000003c003c7308 */ /* 0x000fe20000000800 */
[----:B------:R-:W-:Y:S01]  /*ee40*/  FADD.FTZ R64, R70, R65 ;  /* 0x0000004146407221 */ /* 0x000fe20000010000 */
[C---:B------:R-:W-:Y:S08]  /*ee50*/  HMMA.16816.F32.BF16 R8, R20.reuse, R32, R8 ;  /* 0x000000201408723c */ /* 0x040ff00000041808 */
[----:B------:R-:W-:Y:S01]  /*ee60*/  MUFU.EX2 R62, R62 ;  /* 0x0000003e003e7308 */ /* 0x000fe20000000800 */
[----:B------:R-:W-:Y:S01]  /*ee70*/  FADD.FTZ R37, R37, R68 ;  /* 0x0000004425257221 */ /* 0x000fe20000010000 */
[----:B------:R-:W-:Y:S03]  /*ee80*/  FADD.FTZ R64, R71, R64 ;  /* 0x0000004047407221 */ /* 0x000fe60000010000 */
[----:B------:R-:W-:Y:S01]  /*ee90*/  FADD.FTZ R72, R72, R37 ;  /* 0x0000002548487221 */ /* 0x000fe20000010000 */
[C---:B------:R-:W-:Y:S01]  /*eea0*/  HMMA.16816.F32.BF16 R132, R20.reuse, R34, R132 ;  /* 0x000000221484723c */ /* 0x040fe20000041884 */
[----:B------:R-:W3:Y:S03]  /*eeb0*/  LDSM.16.MT88.4 R32, [R208+0x3000] ;  /* 0x00300000d020783b */ /* 0x000ee60000004200 */
[----:B------:R-:W5:Y:S01]  /*eec0*/  MUFU.EX2 R37, R107 ;  /* 0x0000006b00257308 */ /* 0x000f620000000800 */
[----:B------:R-:W-:Y:S01]  /*eed0*/  FADD.FTZ R72, R39, R72 ;  /* 0x0000004827487221 */ /* 0x000fe20000010000 */
[----:B------:R-:W-:Y:S08]  /*eee0*/  FADD.FTZ R65, R41, R64 ;  /* 0x0000004029417221 */ /* 0x000ff00000010000 */
[----:B------:R-:W3:Y:S01]  /*eef0*/  MUFU.EX2 R39, R109 ;  /* 0x0000006d00277308 */ /* 0x000ee20000000800 */
[----:B------:R-:W-:Y:S01]  /*ef00*/  FADD.FTZ R67, R43, R72 ;  /* 0x000000482b437221 */ /* 0x000fe20000010000 */
[C---:B----4-:R-:W-:Y:S08]  /*ef10*/  HMMA.16816.F32.BF16 R12, R20.reuse, R24, R12 ;  /* 0x00000018140c723c */ /* 0x050ff0000004180c */
[----:B------:R-:W-:Y:S01]  /*ef20*/  MUFU.EX2 R41, R110 ;  /* 0x0000006e00297308 */ /* 0x000fe20000000800 */
[----:B------:R-:W-:Y:S01]  /*ef30*/  FADD.FTZ R65, R36, R65 ;  /* 0x0000004124417221 */ /* 0x000fe20000010000 */
[----:B------:R-:W-:Y:S08]  /*ef40*/  FFMA.FTZ R43, R112, UR4, -R164 ;  /* 0x00000004702b7c23 */ /* 0x000ff000080108a4 */
[----:B------:R-:W4:Y:S01]  /*ef50*/  MUFU.EX2 R36, R111 ;  /* 0x0000006f00247308 */ /* 0x000f220000000800 */
[----:B------:R-:W-:Y:S01]  /*ef60*/  FADD.FTZ R40, R40, R65 ;  /* 0x0000004128287221 */ /* 0x000fe20000010000 */
[----:B------:R-:W-:Y:S01]  /*ef70*/  HMMA.16816.F32.BF16 R16, R20, R26, R16 ;  /* 0x0000001a1410723c */ /* 0x000fe20000041810 */
[----:B------:R-:W4:Y:S07]  /*ef80*/  LDSM.16.MT88.4 R24, [R209+0x8400] ;  /* 0x00840000d118783b */ /* 0x000f2e0000004200 */
[----:B------:R-:W-:Y:S01]  /*ef90*/  MUFU.EX2 R43, R43 ;  /* 0x0000002b002b7308 */ /* 0x000fe20000000800 */
[----:B------:R-:W-:Y:S01]  /*efa0*/  F2FP.BF16.F32.PACK_AB R20, R56, R59 ;  /* 0x0000003b3814723e */ /* 0x000fe200000010ff */
[----:B------:R-:W-:Y:S01]  /*efb0*/  FADD.FTZ R65, R45, R40 ;  /* 0x000000282d417221 */ /* 0x000fe20000010000 */
[----:B--2---:R-:W-:Y:S07]  /*efc0*/  F2FP.BF16.F32.PACK_AB R21, R54, R61 ;  /* 0x0000003d3615723e */ /* 0x004fee00000010ff */
[----:B------:R-:W-:Y:S01]  /*efd0*/  MUFU.EX2 R45, R114 ;  /* 0x00000072002d7308 */ /* 0x000fe20000000800 */
[----:B-1----:R-:W-:Y:S01]  /*efe0*/  F2FP.BF16.F32.PACK_AB R22, R58, R63 ;  /* 0x0000003f3a16723e */ /* 0x002fe200000010ff */
[----:B------:R-:W-:Y:S01]  /*eff0*/  FADD.FTZ R44, R44, R65 ;  /* 0x000000412c2c7221 */ /* 0x000fe20000010000 */
[----:B-----5:R-:W-:Y:S07]  /*f000*/  F2FP.BF16.F32.PACK_AB R23, R37, R60 ;  /* 0x0000003c2517723e */ /* 0x020fee00000010ff */
[----:B------:R-:W-:Y:S01]  /*f010*/  MUFU.EX2 R40, R115 ;  /* 0x0000007300287308 */ /* 0x000fe20000000800 */
[C---:B------:R-:W-:Y:S03]  /*f020*/  HMMA.16816.F32.BF16 R8, R20.reuse, R28, R8 ;  /* 0x0000001c1408723c */ /* 0x040fe60000041808 */
[----:B------:R-:W-:Y:S06]  /*f030*/  FADD.FTZ R28, R38, R67 ;  /* 0x00000043261c7221 */ /* 0x000fec0000010000 */
[----:B------:R-:W1:Y:S01]  /*f040*/  MUFU.EX2 R38, R113 ;  /* 0x0000007100267308 */ /* 0x000e620000000800 */
[----:B------:R-:W-:Y:S01]  /*f050*/  FADD.FTZ R47, R47, R28 ;  /* 0x0000001c2f2f7221 */ /* 0x000fe20000010000 */
[C---:B------:R-:W-:Y:S01]  /*f060*/  HMMA.16816.F32.BF16 R132, R20.reuse, R30, R132 ;  /* 0x0000001e1484723c */ /* 0x040fe20000041884 */
[----:B------:R-:W2:Y:S02]  /*f070*/  LDSM.16.MT88.4 R28, [R208+0x3400] ;  /* 0x00340000d01c783b */ /* 0x000ea40000004200 */
[----:B------:R-:W-:Y:S01]  /*f080*/  FADD.FTZ R64, R42, R47 ;  /* 0x0000002f2a407221 */ /* 0x000fe20000010000 */
[--C-:B------:R-:W-:Y:S01]  /*f090*/  FFMA.FTZ R42, R116, UR4, -R164.reuse ;  /* 0x00000004742a7c23 */ /* 0x100fe200080108a4 */
[----:B------:R-:W-:Y:S03]  /*f0a0*/  FFMA.FTZ R47, R117, UR4, -R164 ;  /* 0x00000004752f7c23 */ /* 0x000fe600080108a4 */
[C---:B---3--:R-:W-:Y:S02]  /*f0b0*/  HMMA.16816.F32.BF16 R12, R20.reuse, R32, R12 ;  /* 0x00000020140c723c */ /* 0x048fe4000004180c */
[----:B------:R-:W-:Y:S01]  /*f0c0*/  MUFU.EX2 R42, R42 ;  /* 0x0000002a002a7308 */ /* 0x000fe20000000800 */
[----:B------:R-:W-:Y:S01]  /*f0d0*/  FADD.FTZ R33, R49, R64 ;  /* 0x0000004031217221 */ /* 0x000fe20000010000 */
[----:B------:R-:W-:Y:S01]  /*f0e0*/  FADD.FTZ R49, R7, R44 ;  /* 0x0000002c07317221 */ /* 0x000fe20000010000 */
[--C-:B------:R-:W-:Y:S07]  /*f0f0*/  FFMA.FTZ R44, R120, UR4, -R164.reuse ;  /* 0x00000004782c7c23 */ /* 0x100fee00080108a4 */
[----:B------:R-:W3:Y:S01]  /*f100*/  MUFU.EX2 R47, R47 ;  /* 0x0000002f002f7308 */ /* 0x000ee20000000800 */
[----:B------:R-:W-:Y:S01]  /*f110*/  FADD.FTZ R64, R6, R33 ;  /* 0x0000002106407221 */ /* 0x000fe20000010000 */
[----:B------:R-:W-:Y:S01]  /*f120*/  HMMA.16816.F32.BF16 R16, R20, R34, R16 ;  /* 0x000000221410723c */ /* 0x000fe20000041810 */
[----:B------:R-:W5:Y:S07]  /*f130*/  LDSM.16.MT88.4 R32, [R209+0x8800] ;  /* 0x00880000d120783b */ /* 0x000f6e0000004200 */
[----:B------:R-:W-:Y:S01]  /*f140*/  MUFU.EX2 R7, R118 ;  /* 0x0000007600077308 */ /* 0x000fe20000000800 */
[----:B------:R-:W-:Y:S01]  /*f150*/  F2FP.BF16.F32.PACK_AB R20, R39, R62 ;  /* 0x0000003e2714723e */ /* 0x000fe200000010ff */
[----:B------:R-:W-:Y:S01]  /*f160*/  FADD.FTZ R46, R46, R49 ;  /* 0x000000312e2e7221 */ /* 0x000fe20000010000 */
[----:B----4-:R-:W-:Y:S01]  /*f170*/  F2FP.BF16.F32.PACK_AB R21, R36, R41 ;  /* 0x000000292415723e */ /* 0x010fe200000010ff */
        /* <DEDUP_REMOVED lines=10> */
[----:B------:R-:W4:Y:S01]  /*f220*/  MUFU.EX2 R49, R49 ;  /* 0x0000003100317308 */ /* 0x000f220000000800 */
[----:B------:R-:W-:Y:S01]  /*f230*/  FADD.FTZ R57, R57, R64 ;  /* 0x0000004039397221 */ /* 0x000fe20000010000 */
[--C-:B------:R-:W-:Y:S01]  /*f240*/  FFMA.FTZ R48, R124, UR4, -R164.reuse ;  /* 0x000000047c307c23 */ /* 0x100fe200080108a4 */
[----:B------:R-:W-:Y:S07]  /*f250*/  FFMA.FTZ R53, R125, UR4, -R164 ;  /* 0x000000047d357c23 */ /* 0x000fee00080108a4 */
[----:B------:R-:W-:Y:S01]  /*f260*/  MUFU.EX2 R51, R122 ;  /* 0x0000007a00337308 */ /* 0x000fe20000000800 */
[----:B------:R-:W-:Y:S01]  /*f270*/  FADD.FTZ R52, R52, R57 ;  /* 0x0000003934347221 */ /* 0x000fe20000010000 */
[C---:B------:R-:W-:Y:S01]  /*f280*/  HMMA.16816.F32.BF16 R132, R20.reuse, R26, R132 ;  /* 0x0000001a1484723c */ /* 0x040fe20000041884 */
[----:B------:R-:W5:Y:S07]  /*f290*/  LDSM.16.MT88.4 R24, [R208+0x3800] ;  /* 0x00380000d018783b */ /* 0x000f6e0000004200 */
[----:B------:R-:W4:Y:S01]  /*f2a0*/  MUFU.EX2 R46, R123 ;  /* 0x0000007b002e7308 */ /* 0x000f220000000800 */
[----:B------:R-:W-:Y:S01]  /*f2b0*/  FADD.FTZ R61, R61, R52 ;  /* 0x000000343d3d7221 */ /* 0x000fe20000010000 */
[----:B------:R-:W-:Y:S08]  /*f2c0*/  FFMA.FTZ R164, R129, UR4, -R164 ;  /* 0x0000000481a47c23 */ /* 0x000ff000080108a4 */
[----:B------:R-:W-:Y:S01]  /*f2d0*/  MUFU.EX2 R48, R48 ;  /* 0x0000003000307308 */ /* 0x000fe20000000800 */
[----:B------:R-:W-:Y:S01]  /*f2e0*/  FADD.FTZ R61, R54, R61 ;  /* 0x0000003d363d7221 */ /* 0x000fe20000010000 */
[C---:B--2---:R-:W-:Y:S08]  /*f2f0*/  HMMA.16816.F32.BF16 R12, R20.reuse, R28, R12 ;  /* 0x0000001c140c723c */ /* 0x044ff0000004180c */
[----:B------:R-:W2:Y:S01]  /*f300*/  MUFU.EX2 R53, R53 ;  /* 0x0000003500357308 */ /* 0x000ea20000000800 */
[----:B------:R-:W-:Y:S01]  /*f310*/  FADD.FTZ R28, R50, R55 ;  /* 0x00000037321c7221 */ /* 0x000fe20000010000 */
[--C-:B------:R-:W-:Y:S01]  /*f320*/  FFMA.FTZ R55, R126, UR4, -R149.reuse ;  /* 0x000000047e377c23 */ /* 0x100fe20008010895 */
[--C-:B------:R-:W-:Y:S01]  /*f330*/  FFMA.FTZ R50, R127, UR4, -R149.reuse ;  /* 0x000000047f327c23 */ /* 0x100fe20008010895 */
[--C-:B------:R-:W-:Y:S01]  /*f340*/  FFMA.FTZ R54, R130, UR4, -R149.reuse ;  /* 0x0000000482367c23 */ /* 0x100fe20008010895 */
[----:B------:R-:W-:Y:S01]  /*f350*/  FADD.FTZ R59, R59, R28 ;  /* 0x0000001c3b3b7221 */ /* 0x000fe20000010000 */
[----:B------:R-:W-:Y:S01]  /*f360*/  HMMA.16816.F32.BF16 R16, R20, R30, R16 ;  /* 0x0000001e1410723c */ /* 0x000fe20000041810 */
[----:B------:R-:W5:Y:S03]  /*f370*/  LDSM.16.MT88.4 R28, [R209+0x8c00] ;  /* 0x008c0000d11c783b */ /* 0x000f660000004200 */
[----:B------:R-:W-:Y:S01]  /*f380*/  MUFU.EX2 R55, R55 ;  /* 0x0000003700377308 */ /* 0x000fe20000000800 */
[----:B---3--:R-:W-:Y:S01]  /*f390*/  F2FP.BF16.F32.PACK_AB R20, R47, R42 ;  /* 0x0000002a2f14723e */ /* 0x008fe200000010ff */
[----:B------:R-:W-:Y:S01]  /*f3a0*/  FFMA.FTZ R149, R131, UR4, -R149 ;  /* 0x0000000483957c23 */ /* 0x000fe20008010895 */
[----:B-1----:R-:W-:Y:S07]  /*f3b0*/  F2FP.BF16.F32.PACK_AB R21, R6, R7 ;  /* 0x000000070615723e */ /* 0x002fee00000010ff */
[----:B------:R-:W1:Y:S01]  /*f3c0*/  MUFU.EX2 R50, R50 ;  /* 0x0000003200327308 */ /* 0x000e620000000800 */
[----:B----4-:R-:W-:Y:S01]  /*f3d0*/  F2FP.BF16.F32.PACK_AB R22, R49, R44 ;  /* 0x0000002c3116723e */ /* 0x010fe200000010ff */
[----:B------:R-:W-:Y:S01]  /*f3e0*/  FADD.FTZ R56, R56, R59 ;  /* 0x0000003b38387221 */ /* 0x000fe20000010000 */
[----:B------:R-:W-:Y:S07]  /*f3f0*/  F2FP.BF16.F32.PACK_AB R23, R46, R51 ;  /* 0x000000332e17723e */ /* 0x000fee00000010ff */
[----:B------:R-:W-:Y:S01]  /*f400*/  MUFU.EX2 R52, R128 ;  /* 0x0000008000347308 */ /* 0x000fe20000000800 */
[----:B--2---:R-:W-:Y:S01]  /*f410*/  F2FP.BF16.F32.PACK_AB R136, R53, R48 ;  /* 0x000000303588723e */ /* 0x004fe200000010ff */
[----:B------:R-:W-:Y:S01]  /*f420*/  FADD.FTZ R60, R60, R61 ;  /* 0x0000003d3c3c7221 */ /* 0x000fe20000010000 */
[----:B------:R-:W-:Y:S07]  /*f430*/  FADD.FTZ R63, R63, R56 ;  /* 0x000000383f3f7221 */ /* 0x000fee0000010000 */
[----:B------:R-:W2:Y:S01]  /*f440*/  MUFU.EX2 R227, R164 ;  /* 0x000000a400e37308 */ /* 0x000ea20000000800 */
[C---:B-----5:R-:W-:Y:S09]  /*f450*/  HMMA.16816.F32.BF16 R8, R20.reuse, R32, R8 ;  /* 0x000000201408723c */ /* 0x060ff20000041808 */
[----:B------:R-:W-:Y:S01]  /*f460*/  MUFU.EX2 R54, R54 ;  /* 0x0000003600367308 */ /* 0x000fe20000000800 */
[----:B------:R-:W-:Y:S01]  /*f470*/  FADD.FTZ R60, R37, R60 ;  /* 0x0000003c253c7221 */ /* 0x000fe20000010000 */
[----:B-1----:R-:W-:Y:S01]  /*f480*/  F2FP.BF16.F32.PACK_AB R137, R50, R55 ;  /* 0x000000373289723e */ /* 0x002fe200000010ff */
[----:B------:R-:W-:Y:S07]  /*f490*/  FADD.FTZ R63, R58, R63 ;  /* 0x0000003f3a3f7221 */ /* 0x000fee0000010000 */
[----:B------:R-:W1:Y:S01]  /*f4a0*/  MUFU.EX2 R149, R149 ;  /* 0x0000009500957308 */ /* 0x000e620000000800 */
[----:B------:R-:W-:Y:S01]  /*f4b0*/  FADD.FTZ R41, R41, R60 ;  /* 0x0000003c29297221 */ /* 0x000fe20000010000 */
[C---:B------:R-:W-:Y:S01]  /*f4c0*/  HMMA.16816.F32.BF16 R132, R20.reuse, R34, R132 ;  /* 0x000000221484723c */ /* 0x040fe20000041884 */
[----:B------:R-:W3:Y:S02]  /*f4d0*/  LDSM.16.MT88.4 R32, [R208+0x3c00] ;  /* 0x003c0000d020783b */ /* 0x000ee40000004200 */
[----:B------:R-:W-:Y:S01]  /*f4e0*/  FADD.FTZ R36, R36, R41 ;  /* 0x0000002924247221 */ /* 0x000fe20000010000 */
[----:B--2---:R-:W-:Y:S03]  /*f4f0*/  F2FP.BF16.F32.PACK_AB R138, R227, R52 ;  /* 0x00000034e38a723e */ /* 0x004fe600000010ff */
[----:B------:R-:W-:Y:S01]  /*f500*/  FADD.FTZ R45, R45, R36 ;  /* 0x000000242d2d7221 */ /* 0x000fe20000010000 */
[C---:B------:R-:W-:Y:S03]  /*f510*/  HMMA.16816.F32.BF16 R12, R20.reuse, R24, R12 ;  /* 0x00000018140c723c */ /* 0x040fe6000004180c */
[----:B------:R-:W-:Y:S01]  /*f520*/  FADD.FTZ R24, R62, R63 ;  /* 0x0000003f3e187221 */ /* 0x000fe20000010000 */
[----:B-1----:R-:W-:Y:S01]  /*f530*/  F2FP.BF16.F32.PACK_AB R139, R149, R54 ;  /* 0x00000036958b723e */ /* 0x002fe200000010ff */
[----:B------:R-:W-:Y:S02]  /*f540*/  FADD.FTZ R40, R40, R45 ;  /* 0x0000002d28287221 */ /* 0x000fe40000010000 */
        /* <DEDUP_REMOVED lines=13> */
[C---:B---3--:R-:W-:Y:S03]  /*f620*/  HMMA.16816.F32.BF16 R140, R136.reuse, R32, R12 ;  /* 0x00000020888c723c */ /* 0x048fe6000004180c */
        /* <DEDUP_REMOVED lines=9> */
[----:B------:R-:W-:Y:S01]  /*f6c0*/  MOV R149, R0 ;  /* 0x0000000000957202 */ /* 0x000fe20000000f00 */
[----:B------:R-:W-:Y:S01]  /*f6d0*/  FADD.FTZ R227, R227, R52 ;  /* 0x00000034e3e37221 */ /* 0x000fe20000010000 */
[----:B------:R-:W-:Y:S06]  /*f6e0*/  @P1 BRA `(.L_x_1416) ;  /* 0xffffffc400041947 */ /* 0x000fec000383ffff */
.L_x_1412:
[----:B------:R-:W1:Y:S01]  /*f6f0*/  SHFL.BFLY PT, R4, R227, 0x2, 0x1f ;  /* 0x0c401f00e3047f89 */ /* 0x000e6200000e0000 */
[----:B------:R-:W2:Y:S01]  /*f700*/  S2UR UR4, SR_CgaCtaId ;  /* 0x00000000000479c3 */ /* 0x000ea20000008800 */
[----:B------:R-:W-:Y:S01]  /*f710*/  ISETP.NE.AND P2, PT, R218, -0x1, PT ;  /* 0xffffffffda00780c */ /* 0x000fe20003f45270 */
[----:B------:R-:W-:Y:S01]  /*f720*/  UMOV UR5, 0x400 ;  /* 0x0000040000057882 */ /* 0x000fe20000000000 */
[----:B------:R-:W3:Y:S01]  /*f730*/  S2R R3, SR_TID.X ;  /* 0x0000000000037919 */ /* 0x000ee20000002100 */
[----:B------:R-:W4:Y:S01]  /*f740*/  LDCU.64 UR6, c[0x0][0x408] ;  /* 0x00008100ff0677ac */ /* 0x000f220008000a00 */
[----:B------:R-:W-:Y:S01]  /*f750*/  BSSY.RECONVERGENT B0, `(.L_x_1417) ;  /* 0x000006d000007945 */ /* 0x000fe20003800200 */
[----:B------:R-:W-:Y:S01]  /*f760*/  ISETP.GE.AND P1, PT, R222, R213, PT ;  /* 0x000000d5de00720c */ /* 0x000fe20003f26270 */
[----:B------:R-:W5:Y:S01]  /*f770*/  SHFL.BFLY PT, R5, R230, 0x2, 0x1f ;  /* 0x0c401f00e6057f89 */ /* 0x000f6200000e0000 */
[----:B-1----:R-:W-:Y:S01]  /*f780*/  FADD.FTZ R11, R4, R227 ;  /* 0x000000e3040b7221 */ /* 0x002fe20000010000 */
[----:B--2---:R-:W-:-:S04]  /*f790*/  ULEA UR4, UR4, UR5, 0x18 ;  /* 0x0000000504047291 */ /* 0x004fc8000f8ec0ff */
[----:B------:R-:W1:Y:S01]  /*f7a0*/  SHFL.BFLY PT, R10, R11, 0x1, 0x1f ;  /* 0x0c201f000b0a7f89 */ /* 0x000e6200000e0000 */
[----:B-----5:R-:W-:Y:S01]  /*f7b0*/  FADD.FTZ R14, R5, R230 ;  /* 0x000000e6050e7221 */ /* 0x020fe20000010000 */
[----:B---3--:R-:W-:-:S04]  /*f7c0*/  SHF.L.U32 R9, R3, 0x1, RZ ;  /* 0x0000000103097819 */ /* 0x008fc800000006ff */
[----:B------:R-:W2:Y:S01]  /*f7d0*/  SHFL.BFLY PT, R5, R14, 0x1, 0x1f ;  /* 0x0c201f000e057f89 */ /* 0x000ea200000e0000 */
[C---:B------:R-:W-:Y:S02]  /*f7e0*/  SHF.L.U32 R4, R3.reuse, 0x3, RZ ;  /* 0x0000000303047819 */ /* 0x040fe400000006ff */
[----:B------:R-:W-:Y:S02]  /*f7f0*/  SHF.L.U32 R8, R3, 0x4, RZ ;  /* 0x0000000403087819 */ /* 0x000fe400000006ff */
[----:B------:R-:W-:Y:S02]  /*f800*/  LOP3.LUT R9, R9, 0x6, RZ, 0xc0, !PT ;  /* 0x0000000609097812 */ /* 0x000fe400078ec0ff */
[----:B------:R-:W-:Y:S02]  /*f810*/  LOP3.LUT R12, R4, 0xc0, RZ, 0xc0, !PT ;  /* 0x000000c0040c7812 */ /* 0x000fe400078ec0ff */
[----:B------:R-:W-:Y:S02]  /*f820*/  LOP3.LUT R9, R9, 0x3e00, R8, 0xf8, !PT ;  /* 0x00003e0009097812 */ /* 0x000fe400078ef808 */
[----:B------:R-:W-:Y:S01]  /*f830*/  LOP3.LUT R8, R12, 0x18, R3, 0xf8, !PT ;  /* 0x000000180c087812 */ /* 0x000fe200078ef803 */
[C---:B------:R-:W-:Y:S01]  /*f840*/  IMAD.SHL.U32 R12, R3.reuse, 0x4, RZ ;  /* 0x00000004030c7824 */ /* 0x040fe200078e00ff */
[----:B------:R-:W-:Y:S01]  /*f850*/  LOP3.LUT P6, RZ, R3, 0x3, RZ, 0xc0, !PT ;  /* 0x0000000303ff7812 */ /* 0x000fe200078cc0ff */
[----:B-1----:R-:W-:Y:S01]  /*f860*/  FADD.FTZ R10, R11, R10 ;  /* 0x0000000a0b0a7221 */ /* 0x002fe20000010000 */
[----:B------:R-:W-:-:S02]  /*f870*/  LOP3.LUT R11, R9, 0x20, R4, 0xf8, !PT ;  /* 0x00000020090b7812 */ /* 0x000fc400078ef804 */
[----:B------:R-:W-:Y:S01]  /*f880*/  LOP3.LUT R16, R12, 0x40, RZ, 0xc0, !PT ;  /* 0x000000400c107812 */ /* 0x000fe200078ec0ff */
[----:B------:R-:W1:Y:S01]  /*f890*/  MUFU.RCP R7, R10 ;  /* 0x0000000a00077308 */ /* 0x000e620000001000 */
[----:B------:R-:W-:Y:S02]  /*f8a0*/  LOP3.LUT R11, R11, R8, RZ, 0xfc, !PT ;  /* 0x000000080b0b7212 */ /* 0x000fe400078efcff */
[----:B------:R-:W3:Y:S01]  /*f8b0*/  LDC.U8 R8, c[0x0][0x548] ;  /* 0x00015200ff087b82 */ /* 0x000ee20000000000 */
[----:B--2---:R-:W-:Y:S01]  /*f8c0*/  FADD.FTZ R5, R14, R5 ;  /* 0x000000050e057221 */ /* 0x004fe20000010000 */
[----:B------:R-:W-:Y:S02]  /*f8d0*/  FSETP.NE.FTZ.AND P5, PT, R10, RZ, PT ;  /* 0x000000ff0a00720b */ /* 0x000fe40003fb5000 */
[----:B------:R-:W-:Y:S01]  /*f8e0*/  LEA R13, R11, UR4, 0x1 ;  /* 0x000000040b0d7c11 */ /* 0x000fe2000f8e08ff */
[----:B------:R-:W2:Y:S01]  /*f8f0*/  MUFU.RCP R6, R5 ;  /* 0x0000000500067308 */ /* 0x000ea20000001000 */
[----:B------:R-:W-:Y:S01]  /*f900*/  FSETP.NE.FTZ.AND P4, PT, R5, RZ, PT ;  /* 0x000000ff0500720b */ /* 0x000fe20003f95000 */
[----:B------:R-:W5:Y:S01]  /*f910*/  S2R R11, SR_CTAID.Z ;  /* 0x00000000000b7919 */ /* 0x000f620000002700 */
[----:B------:R-:W-:-:S02]  /*f920*/  LOP3.LUT R14, R12, 0x20, RZ, 0xc0, !PT ;  /* 0x000000200c0e7812 */ /* 0x000fc400078ec0ff */
[C---:B------:R-:W-:Y:S02]  /*f930*/  IADD3 R17, PT, PT, R13.reuse, -R16, RZ ;  /* 0x800000100d117210 */ /* 0x040fe40007ffe0ff */
[----:B------:R-:W4:Y:S01]  /*f940*/  LDC R16, c[0x0][0x434] ;  /* 0x00010d00ff107b82 */ /* 0x000f220000000800 */
[----:B------:R-:W-:Y:S02]  /*f950*/  IADD3 R15, PT, PT, R13, -R14, RZ ;  /* 0x8000000e0d0f7210 */ /* 0x000fe40007ffe0ff */
[----:B-1----:R-:W-:Y:S01]  /*f960*/  FSEL R7, R7, 1, P5 ;  /* 0x3f80000007077808 */ /* 0x002fe20002800000 */
[----:B------:R-:W-:Y:S01]  /*f970*/  @P5 MUFU.LG2 R10, R10 ;  /* 0x0000000a000a5308 */ /* 0x000fe20000000c00 */
[----:B------:R-:W-:Y:S01]  /*f980*/  IMAD.IADD R25, R17, 0x1, -R14 ;  /* 0x0000000111197824 */ /* 0x000fe200078e0a0e */
[----:B------:R-:W-:Y:S02]  /*f990*/  LOP3.LUT R14, R4, 0x18, RZ, 0xc0, !PT ;  /* 0x00000018040e7812 */ /* 0x000fe400078ec0ff */
[C---:B------:R-:W-:Y:S01]  /*f9a0*/  FMUL.FTZ R144, R7.reuse, R144 ;  /* 0x0000009007907220 */ /* 0x040fe20000410000 */
[C---:B------:R-:W-:Y:S01]  /*f9b0*/  FMUL.FTZ R145, R7.reuse, R145 ;  /* 0x0000009107917220 */ /* 0x040fe20000410000 */
[C---:B------:R-:W-:Y:S01]  /*f9c0*/  FMUL.FTZ R132, R7.reuse, R132 ;  /* 0x0000008407847220 */ /* 0x040fe20000410000 */
[----:B--2---:R-:W-:Y:S01]  /*f9d0*/  FSEL R6, R6, 1, P4 ;  /* 0x3f80000006067808 */ /* 0x004fe20002000000 */
[C---:B------:R-:W-:Y:S01]  /*f9e0*/  FMUL.FTZ R133, R7.reuse, R133 ;  /* 0x0000008507857220 */ /* 0x040fe20000410000 */
[----:B---3--:R-:W-:Y:S01]  /*f9f0*/  ISETP.NE.AND P3, PT, R8, RZ, PT ;  /* 0x000000ff0800720c */ /* 0x008fe20003f65270 */
[C---:B------:R-:W-:Y:S01]  /*fa00*/  FMUL.FTZ R140, R7.reuse, R140 ;  /* 0x0000008c078c7220 */ /* 0x040fe20000410000 */
[C---:B------:R-:W-:Y:S01]  /*fa10*/  FMUL.FTZ R141, R7.reuse, R141 ;  /* 0x0000008d078d7220 */ /* 0x040fe20000410000 */
[C---:B------:R-:W-:Y:S01]  /*fa20*/  FMUL.FTZ R136, R7.reuse, R136 ;  /* 0x0000008807887220 */ /* 0x040fe20000410000 */
[----:B------:R-:W-:Y:S01]  /*fa30*/  FMUL.FTZ R137, R7, R137 ;  /* 0x0000008907897220 */ /* 0x000fe20000410000 */
        /* <DEDUP_REMOVED lines=8> */
[----:B------:R-:W1:Y:S01]  /*fac0*/  @!P2 LDC.64 R8, c[0x0][0x400] ;  /* 0x00010000ff08ab82 */ /* 0x000e620000000a00 */
[----:B------:R-:W2:Y:S01]  /*fad0*/  @P4 MUFU.LG2 R5, R5 ;  /* 0x0000000500054308 */ /* 0x000ea20000000c00 */
[----:B------:R-:W-:-:S02]  /*fae0*/  ISETP.NE.OR P0, PT, R218, -0x1, !P3 ;  /* 0xffffffffda00780c */ /* 0x000fc40005f05670 */
[----:B------:R-:W-:Y:S02]  /*faf0*/  F2FP.BF16.F32.PACK_AB R144, R145, R144 ;  /* 0x000000909190723e */ /* 0x000fe400000010ff */
[----:B------:R-:W-:Y:S02]  /*fb00*/  F2FP.BF16.F32.PACK_AB R146, R147, R146 ;  /* 0x000000929392723e */ /* 0x000fe400000010ff */
[----:B------:R-:W3:Y:S01]  /*fb10*/  @P2 LDC.64 R6, c[0x0][0x408] ;  /* 0x00010200ff062b82 */ /* 0x000ee20000000a00 */
[----:B------:R-:W-:Y:S01]  /*fb20*/  F2FP.BF16.F32.PACK_AB R132, R133, R132 ;  /* 0x000000848584723e */ /* 0x000fe200000010ff */
[----:B------:R-:W-:Y:S01]  /*fb30*/  STS [R13], R144 ;  /* 0x000000900d007388 */ /* 0x000fe20000000800 */
[----:B------:R-:W-:Y:S02]  /*fb40*/  F2FP.BF16.F32.PACK_AB R134, R135, R134 ;  /* 0x000000868786723e */ /* 0x000fe400000010ff */
[----:B------:R-:W-:Y:S01]  /*fb50*/  F2FP.BF16.F32.PACK_AB R140, R141, R140 ;  /* 0x0000008c8d8c723e */ /* 0x000fe200000010ff */
[----:B------:R5:W-:Y:S01]  /*fb60*/  STS [R13+0x200], R146 ;  /* 0x000200920d007388 */ /* 0x000be20000000800 */
[----:B------:R-:W-:Y:S01]  /*fb70*/  F2FP.BF16.F32.PACK_AB R142, R143, R142 ;  /* 0x0000008e8f8e723e */ /* 0x000fe200000010ff */
[----:B------:R-:W5:Y:S01]  /*fb80*/  @!P3 LDC R12, c[0x0][0x3e0] ;  /* 0x0000f800ff0cbb82 */ /* 0x000f620000000800 */
[----:B------:R-:W-:Y:S01]  /*fb90*/  F2FP.BF16.F32.PACK_AB R136, R137, R136 ;  /* 0x000000888988723e */ /* 0x000fe200000010ff */
[----:B------:R-:W-:Y:S01]  /*fba0*/  STS [R15+0x10], R132 ;  /* 0x000010840f007388 */ /* 0x000fe20000000800 */
[----:B------:R-:W-:Y:S01]  /*fbb0*/  F2FP.BF16.F32.PACK_AB R138, R139, R138 ;  /* 0x0000008a8b8a723e */ /* 0x000fe200000010ff */
[----:B--2---:R-:W-:-:S02]  /*fbc0*/  @P4 FMUL.FTZ R5, R5, 0.69314718246459960938 ;  /* 0x3f31721805054820 */ /* 0x004fc40000410000 */
[----:B------:R2:W-:Y:S02]  /*fbd0*/  STS [R15+0x210], R134 ;  /* 0x000210860f007388 */ /* 0x0005e40000000800 */
[----:B------:R-:W2:Y:S01]  /*fbe0*/  @P5 LDC R21, c[0x0][0x458] ;  /* 0x00011600ff155b82 */ /* 0x000ea20000000800 */
[C---:B-1----:R-:W-:Y:S01]  /*fbf0*/  @!P2 IMAD.WIDE.U32 R22, R219.reuse, R8, RZ ;  /* 0x00000008db16a225 */ /* 0x042fe200078e00ff */
[----:B------:R1:W-:Y:S03]  /*fc00*/  STS [R17+0x20], R140 ;  /* 0x0000208c11007388 */ /* 0x0003e60000000800 */
[----:B------:R-:W-:Y:S01]  /*fc10*/  @!P2 IMAD R9, R219, R9, R23 ;  /* 0x00000009db09a224 */ /* 0x000fe200078e0217 */
[----:B------:R1:W-:Y:S02]  /*fc20*/  STS [R17+0x220], R142 ;  /* 0x0002208e11007388 */ /* 0x0003e40000000800 */
[----:B------:R-:W1:Y:S01]  /*fc30*/  @P4 LDC R19, c[0x0][0x458] ;  /* 0x00011600ff134b82 */ /* 0x000e620000000800 */
[----:B---3--:R-:W-:Y:S01]  /*fc40*/  @P2 IMAD.WIDE.U32 R26, R218, R6, RZ ;  /* 0x00000006da1a2225 */ /* 0x008fe200078e00ff */
[----:B------:R3:W-:Y:S01]  /*fc50*/  STS [R25+0x30], R136 ;  /* 0x0000308819007388 */ /* 0x0007e20000000800 */
[----:B------:R-:W-:-:S02]  /*fc60*/  MOV R6, 0x7f800000 ;  /* 0x7f80000000067802 */ /* 0x000fc40000000f00 */
[----:B------:R-:W-:Y:S01]  /*fc70*/  @P2 IMAD R9, R218, R7, R27 ;  /* 0x00000007da092224 */ /* 0x000fe200078e021b */
[----:B------:R3:W-:Y:S01]  /*fc80*/  STS [R25+0x230], R138 ;  /* 0x0002308a19007388 */ /* 0x0007e20000000800 */
[C---:B----4-:R-:W-:Y:S01]  /*fc90*/  @!P0 IMAD R218, R219.reuse, R16, RZ ;  /* 0x00000010dbda8224 */ /* 0x050fe200078e02ff */
[----:B------:R-:W4:Y:S01]  /*fca0*/  @P3 LDC R18, c[0x0][0x454] ;  /* 0x00011500ff123b82 */ /* 0x000f220000000800 */
[----:B-----5:R-:W-:Y:S01]  /*fcb0*/  @!P3 IMAD R13, R219, R12, R11 ;  /* 0x0000000cdb0db224 */ /* 0x020fe200078e020b */
[----:B------:R-:W-:-:S03]  /*fcc0*/  MOV R7, 0x7f800000 ;  /* 0x7f80000000077802 */ /* 0x000fc60000000f00 */
[----:B------:R-:W-:Y:S02]  /*fcd0*/  @!P3 IMAD R13, R13, R16, RZ ;  /* 0x000000100d0db224 */ /* 0x000fe400078e02ff */
[----:B--2---:R-:W-:-:S04]  /*fce0*/  @P5 FMUL.FTZ R15, R10, 0.69314718246459960938 ;  /* 0x3f3172180a0f5820 */ /* 0x004fc80000410000 */
[----:B------:R-:W-:Y:S01]  /*fcf0*/  @P5 FFMA.FTZ R7, R2, R21, R15 ;  /* 0x0000001502075223 */ /* 0x000fe2000001000f */
[----:B-1----:R-:W-:Y:S01]  /*fd00*/  @P4 FFMA.FTZ R6, R0, R19, R5 ;  /* 0x0000001300064223 */ /* 0x002fe20000010005 */
[----:B----4-:R-:W-:Y:S01]  /*fd10*/  @P3 IMAD R13, R11, R18, R218 ;  /* 0x000000120b0d3224 */ /* 0x010fe200078e02da */
[----:B------:R-:W-:Y:S06]  /*fd20*/  BAR.SYNC.DEFER_BLOCKING 0x0 ;  /* 0x0000000000007b1d */ /* 0x000fec0000010000 */
[----:B---3--:R-:W-:Y:S05]  /*fd30*/  @P6 BRA `(.L_x_1418) ;  /* 0x0000000000386947 */ /* 0x008fea0003800000 */
[----:B------:R-:W-:Y:S01]  /*fd40*/  SHF.R.U32.HI R3, RZ, 0x1, R3 ;  /* 0x00000001ff037819 */ /* 0x000fe20000011603 */
[----:B------:R-:W1:Y:S01]  /*fd50*/  LDCU.64 UR4, c[0x0][0x420] ;  /* 0x00008400ff0477ac */ /* 0x000e620008000a00 */
[----:B------:R-:W-:Y:S02]  /*fd60*/  IMAD.IADD R13, R220, 0x1, R13 ;  /* 0x00000001dc0d7824 */ /* 0x000fe400078e020d */
        /* <DEDUP_REMOVED lines=11> */
.L_x_1418:
[----:B------:R-:W-:Y:S05]  /*fe20*/  BSYNC.RECONVERGENT B0 ;  /* 0x0000000000007941 */ /* 0x000fea0003800200 */
.L_x_1417:
[----:B------:R-:W-:Y:S01]  /*fe30*/  MOV R15, RZ ;  /* 0x000000ff000f7202 */ /* 0x000fe20000000f00 */
[----:B------:R-:W2:Y:S01]  /*fe40*/  LDCU.64 UR4, c[0x0][0x410] ;  /* 0x00008200ff0477ac */ /* 0x000ea20008000a00 */
[----:B------:R-:W-:Y:S01]  /*fe50*/  @P2 MOV R22, R26 ;  /* 0x0000001a00162202 */ /* 0x000fe20000000f00 */
[----:B------:R-:W3:Y:S01]  /*fe60*/  @!P1 LDC.64 R2, c[0x0][0x3f0] ;  /* 0x0000fc00ff029b82 */ /* 0x000ee20000000a00 */
[----:B-1----:R-:W1:Y:S01]  /*fe70*/  LDS.128 R4, [R221] ;  /* 0x00000000dd047984 */ /* 0x002e620000000c00 */
[----:B------:R-:W-:Y:S01]  /*fe80*/  IMAD.WIDE.U32 R14, R220, UR6, R14 ;  /* 0x00000006dc0e7c25 */ /* 0x000fe2000f8e000e */
[----:B------:R-:W-:-:S03]  /*fe90*/  IADD3 R0, PT, PT, R222, 0x20, RZ ;  /* 0x00000020de007810 */ /* 0x000fc60007ffe0ff */
[----:B------:R-:W-:Y:S01]  /*fea0*/  IMAD R220, R220, UR7, R15 ;  /* 0x00000007dcdc7c24 */ /* 0x000fe2000f8e020f */
[----:B------:R-:W-:-:S04]  /*feb0*/  IADD3 R12, P0, PT, R22, R14, RZ ;  /* 0x0000000e160c7210 */ /* 0x000fc80007f1e0ff */
[----:B------:R-:W-:Y:S02]  /*fec0*/  IADD3.X R13, PT, PT, R9, R220, RZ, P0, !PT ;  /* 0x000000dc090d7210 */ /* 0x000fe400007fe4ff */
[----:B------:R-:W-:Y:S01]  /*fed0*/  ISETP.GE.AND P0, PT, R0, R213, PT ;  /* 0x000000d50000720c */ /* 0x000fe20003f06270 */
[----:B--2---:R-:W-:-:S04]  /*fee0*/  IMAD.WIDE.U32 R12, R11, UR4, R12 ;  /* 0x000000040b0c7c25 */ /* 0x004fc8000f8e000c */
[----:B------:R-:W-:Y:S01]  /*fef0*/  IMAD R15, R11, UR5, R13 ;  /* 0x000000050b0f7c24 */ /* 0x000fe2000f8e020d */
[----:B------:R-:W-:-:S05]  /*ff00*/  @!P1 MOV R14, R12 ;  /* 0x0000000c000e9202 */ /* 0x000fca0000000f00 */
[----:B------:R-:W-:-:S04]  /*ff10*/  @!P1 IMAD.WIDE.U32 R10, R222, UR6, R14 ;  /* 0x00000006de0a9c25 */ /* 0x000fc8000f8e000e */
[----:B------:R-:W-:Y:S01]  /*ff20*/  @!P1 IMAD R8, R222, UR7, R11 ;  /* 0x00000007de089c24 */ /* 0x000fe2000f8e020b */
[----:B---3--:R-:W-:-:S04]  /*ff30*/  @!P1 LEA R2, P2, R10, R2, 0x1 ;  /* 0x000000020a029211 */ /* 0x008fc800078408ff */
[----:B------:R-:W-:Y:S02]  /*ff40*/  @!P1 LEA.HI.X R3, R10, R3, R8, 0x1, P2 ;  /* 0x000000030a039211 */ /* 0x000fe400010f0c08 */
[----:B------:R2:W3:Y:S04]  /*ff50*/  LDS.128 R8, [R221+0x800] ;  /* 0x00080000dd087984 */ /* 0x0004e80000000c00 */
[----:B-1----:R2:W-:Y:S01]  /*ff60*/  @!P1 STG.E.128 desc[UR16][R2.64], R4 ;  /* 0x0000000402009986 */ /* 0x0025e2000c101d10 */
[----:B------:R-:W-:Y:S05]  /*ff70*/  @P0 EXIT ;  /* 0x000000000000094d */ /* 0x000fea0003800000 */
[----:B------:R-:W1:Y:S01]  /*ff80*/  LDCU.64 UR4, c[0x0][0x3f0] ;  /* 0x00007e00ff0477ac */ /* 0x000e620008000a00 */
[----:B------:R-:W-:Y:S01]  /*ff90*/  IADD3 R223, P0, PT, R222, 0x20, RZ ;  /* 0x00000020dedf7810 */ /* 0x000fe20007f1e0ff */
[----:B--2---:R-:W-:Y:S01]  /*ffa0*/  IMAD.MOV.U32 R2, RZ, RZ, R12 ;  /* 0x000000ffff027224 */ /* 0x004fe200078e000c */
[----:B------:R-:W-:-:S03]  /*ffb0*/  MOV R3, R15 ;  /* 0x0000000f00037202 */ /* 0x000fc60000000f00 */
[----:B------:R-:W-:Y:S02]  /*ffc0*/  IMAD.X R0, RZ, RZ, RZ, P0 ;  /* 0x000000ffff007224 */ /* 0x000fe400000e06ff */
[----:B------:R-:W-:-:S04]  /*ffd0*/  IMAD.WIDE.U32 R2, R223, UR6, R2 ;  /* 0x00000006df027c25 */ /* 0x000fc8000f8e0002 */
[----:B------:R-:W-:-:S04]  /*ffe0*/  IMAD R0, R0, UR6, RZ ;  /* 0x0000000600007c24 */ /* 0x000fc8000f8e02ff */
[----:B------:R-:W-:Y:S01]  /*fff0*/  IMAD R0, R223, UR7, R0 ;  /* 0x00000007df007c24 */ /* 0x000fe2000f8e0200 */
[----:B-1----:R-:W-:-:S04]  /*10000*/  LEA R4, P0, R2, UR4, 0x1 ;  /* 0x0000000402047c11 */ /* 0x002fc8000f8008ff */
[----:B------:R-:W-:-:S04]  /*10010*/  IADD3 R3, PT, PT, R0, R3, RZ ;  /* 0x0000000300037210 */ /* 0x000fc80007ffe0ff */
[----:B------:R-:W-:-:S05]  /*10020*/  LEA.HI.X R5, R2, UR5, R3, 0x1, P0 ;  /* 0x0000000502057c11 */ /* 0x000fca00080f0c03 */
[----:B---3--:R-:W-:Y:S01]  /*10030*/  STG.E.128 desc[UR16][R4.64], R8 ;  /* 0x0000000804007986 */ /* 0x008fe2000c101d10 */
[----:B------:R-:W-:Y:S05]  /*10040*/  EXIT ;  /* 0x000000000000794d */ /* 0x000fea0003800000 */
.L_x_1419:
        /* <DEDUP_REMOVED lines=11> */
.L_x_4886:


//--------------------- .text._ZN5flash24flash_fwd_splitkv_kernelI23Flash_fwd_kernel_traitsILi32ELi64ELi256ELi4ELb0ELb0EN7cutlass10bfloat16_tE19Flash_kernel_traitsILi32ELi64ELi256ELi4ES3_EELb1ELb0ELb0ELb0ELb1ELb1ELb0ELb0EEEvNS_16Flash_fwd_paramsE --------------------------
	.section	.text._ZN5flash24flash_fwd_splitkv_kernelI23Flash_fwd_kernel_traitsILi32ELi64ELi256ELi4ELb0ELb0EN7cutlass10bfloat16_tE19Flash_kernel_traitsILi32ELi64ELi256ELi4ES3_EELb1ELb0ELb0ELb0ELb1ELb1ELb0ELb0EEEvNS_16Flash_fwd_paramsE,"ax",@progbits
	.align	128
        .global         _ZN5flash24flash_fwd_splitkv_kernelI23Flash_fwd_kernel_traitsILi32ELi64ELi256ELi4ELb0ELb0EN7cutlass10bfloat16_tE19Flash_kernel_traitsILi32ELi64ELi256ELi4ES3_EELb1ELb0ELb0ELb0ELb1ELb1ELb0ELb0EEEvNS_16Flash_fwd_paramsE
        .type           _ZN5flash24flash_fwd_splitkv_kernelI23Flash_fwd_kernel_traitsILi32ELi64ELi256ELi4ELb0ELb0EN7cutlass10bfloat16_tE19Flash_kernel_traitsILi32ELi64ELi256ELi4ES3_EELb1ELb0ELb0ELb0ELb1ELb1ELb0ELb0EEEvNS_16Flash_fwd_paramsE,@function
        .size           _ZN5flash24flash_fwd_splitkv_kernelI23Flash_fwd_kernel_traitsILi32ELi64ELi256ELi4ELb0ELb0EN7cutlass10bfloat16_tE19Flash_kernel_traitsILi32ELi64ELi256ELi4ES3_EELb1ELb0ELb0ELb0ELb1ELb1ELb0ELb0EEEvNS_16Flash_fwd_paramsE,(.L_x_4887 - _ZN5flash24flash_fwd_splitkv_kernelI23Flash_fwd_kernel_traitsILi32ELi64ELi256ELi4ELb0ELb0EN7cutlass10bfloat16_tE19Flash_kernel_traitsILi32ELi64ELi256ELi4ES3_EELb1ELb0ELb0ELb0ELb1ELb1ELb0ELb0EEEvNS_16Flash_fwd_paramsE)
        .other          _ZN5flash24flash_fwd_splitkv_kernelI23Flash_fwd_kernel_traitsILi32ELi64ELi256ELi4ELb0ELb0EN7cutlass10bfloat16_tE19Flash_kernel_traitsILi32ELi64ELi256ELi4ES3_EELb1ELb0ELb0ELb0ELb1ELb1ELb0ELb0EEEvNS_16Flash_fwd_paramsE,@"STO_CUDA_ENTRY STV_DEFAULT"
_ZN5flash24flash_fwd_splitkv_kernelI23Flash_fwd_kernel_traitsILi32ELi64ELi256ELi4ELb0ELb0EN7cutlass10bfloat16_tE19Flash_kernel_traitsILi32ELi64ELi256ELi4ES3_EELb1ELb0ELb0ELb0ELb1ELb1ELb0ELb0EEEvNS_16Flash_fwd_paramsE:
.text._ZN5flash24flash_fwd_splitkv_kernelI23Flash_fwd_kernel_traitsILi32ELi64ELi256ELi4ELb0ELb0EN7cutlass10bfloat16_tE19Flash_kernel_traitsILi32ELi64ELi256ELi4ES3_EELb1ELb0ELb0ELb0ELb1ELb1ELb0ELb0EEEvNS_16Flash_fwd_paramsE:
        /* <DEDUP_REMOVED lines=15> */
[C---:B---3--:R-:W-:Y:S01]  /*00f0*/  IMAD.WIDE.U32 R4, R175.reuse, 0x4, R4 ;  /* 0x00000004af047825 */ /* 0x048fe200078e0004 */
[----:B----4-:R-:W-:Y:S02]  /*0100*/  ISETP.NE.U32.AND P3, PT, RZ, UR6, PT ;  /* 0x00000006ff007c0c */ /* 0x010fe4000bf65070 */
[----:B------:R-:W-:Y:S01]  /*0110*/  ISETP.NE.AND.EX P2, PT, RZ, UR5, PT, P2 ;  /* 0x00000005ff007c0c */ /* 0x000fe2000bf45320 */
[----:B------:R-:W-:Y:S01]  /*0120*/  IMAD.SHL.U32 R9, R175, 0x4, RZ ;  /* 0x00000004af097824 */ /* 0x000fe200078e00ff */
[----:B------:R-:W-:-:S02]  /*0130*/  SHF.R.U32.HI R8, RZ, 0x1e, R175 ;  /* 0x0000001eff087819 */ /* 0x000fc400000116af */
[----:B------:R-:W-:Y:S01]  /*0140*/  ISETP.NE.AND.EX P3, PT, RZ, UR7, PT, P3 ;  /* 0x00000007ff007c0c */ /* 0x000fe2000bf65330 */
[----:B------:R-:W2:Y:S04]  /*0150*/  @P0 LDG.E R174, desc[UR16][R4.64] ;  /* 0x0000001004ae0981 */ /* 0x000ea8000c1e1900 */
[----:B------:R1:W2:Y:S01]  /*0160*/  @P4 LDG.E R12, desc[UR16][R4.64+0x4] ;  /* 0x00000410040c4981 */ /* 0x0002a2000c1e1900 */
[----:B------:R-:W-:-:S03]  /*0170*/  IMAD.MOV.U32 R0, RZ, RZ, RZ ;  /* 0x000000ffff007224 */ /* 0x000fc600078e00ff */
[----:B------:R-:W-:-:S04]  /*0180*/  @P2 IADD3 R2, P0, PT, R9, UR4, RZ ;  /* 0x0000000409022c10 */ /* 0x000fc8000ff1e0ff */
[C---:B------:R-:W-:Y:S02]  /*0190*/  @P2 IADD3.X R3, PT, PT, R8.reuse, UR5, RZ, P0, !PT ;  /* 0x0000000508032c10 */ /* 0x040fe400087fe4ff */
[----:B------:R-:W-:Y:S01]  /*01a0*/  IADD3 R10, P0, PT, R9, R6, RZ ;  /* 0x00000006090a7210 */ /* 0x000fe20007f1e0ff */
[----:B------:R-:W3:Y:S01]  /*01b0*/  S2R R26, SR_CTAID.X ;  /* 0x00000000001a7919 */ /* 0x000ee20000002500 */
[----:B------:R-:W4:Y:S03]  /*01c0*/  LDCU.U8 UR4, c[0x0][0x532] ;  /* 0x0000a640ff0477ac */ /* 0x000f260008000000 */
[----:B------:R-:W-:Y:S01]  /*01d0*/  IMAD.X R11, R8, 0x1, R7, P0 ;  /* 0x00000001080b7824 */ /* 0x000fe200000e0607 */
[----:B------:R-:W-:Y:S01]  /*01e0*/  ISETP.NE.U32.AND P0, PT, R6, RZ, PT ;  /* 0x000000ff0600720c */ /* 0x000fe20003f05070 */
[----:B------:R-:W2:Y:S01]  /*01f0*/  @!P4 LDC R60, c[0x0][0x434] ;  /* 0x00010d00ff3ccb82 */ /* 0x000ea20000000800 */
[----:B------:R-:W5:Y:S02]  /*0200*/  @P2 LDG.E R45, desc[UR16][R2.64] ;  /* 0x00000010022d2981 */ /* 0x000f64000c1e1900 */
[----:B------:R-:W-:-:S02]  /*0210*/  ISETP.NE.AND.EX P0, PT, R7, RZ, PT, P0 ;  /* 0x000000ff0700720c */ /* 0x000fc40003f05300 */
[----:B-1----:R-:W-:-:S04]  /*0220*/  @P3 IADD3 R4, P1, PT, R9, UR6, RZ ;  /* 0x0000000609043c10 */ /* 0x002fc8000ff3e0ff */
[----:B------:R-:W-:-:S05]  /*0230*/  @P3 IADD3.X R5, PT, PT, R8, UR7, RZ, P1, !PT ;  /* 0x0000000708053c10 */ /* 0x000fca0008ffe4ff */
[----:B------:R1:W5:Y:S01]  /*0240*/  @P3 LDG.E R0, desc[UR16][R4.64] ;  /* 0x0000001004003981 */ /* 0x000362000c1e1900 */
[----:B------:R-:W-:Y:S02]  /*0250*/  ISETP.EQ.U32.AND P3, PT, R6, RZ, PT ;  /* 0x000000ff0600720c */ /* 0x000fe40003f62070 */
[----:B------:R-:W2:Y:S01]  /*0260*/  @!P0 LDC R6, c[0x0][0x438] ;  /* 0x00010e00ff068b82 */ /* 0x000ea20000000800 */
[----:B----4-:R-:W-:-:S07]  /*0270*/  ISETP.NE.AND P1, PT, RZ, UR4, PT ;  /* 0x00000004ff007c0c */ /* 0x010fce000bf25270 */
[----:B------:R-:W4:Y:S01]  /*0280*/  @!P2 LDC.64 R2, c[0x0][0x488] ;  /* 0x00012200ff02ab82 */ /* 0x000f220000000a00 */
[----:B------:R-:W-:-:S07]  /*0290*/  ISETP.EQ.OR.EX P3, PT, R7, RZ, !P1, P3 ;  /* 0x000000ff0700720c */ /* 0x000fce0004f62730 */
[----:B-1----:R-:W1:Y:S01]  /*02a0*/  @!P2 LDC R5, c[0x0][0x43c] ;  /* 0x00010f00ff05ab82 */ /* 0x002e620000000800 */
        /* <DEDUP_REMOVED lines=9> */
.L_x_1420:
[----:B------:R-:W-:Y:S01]  /*0340*/  @!P2 ISETP.NE.U32.AND P0, PT, R2, RZ, PT ;  /* 0x000000ff0200a20c */ /* 0x000fe20003f05070 */
[----:B------:R-:W-:-:S12]  /*0350*/  @!P3 EXIT ;  /* 0x000000000000b94d */ /* 0x000fd80003800000 */
[----:B------:R-:W2:Y:S01]  /*0360*/  LDCU UR5, c[0x0][0x438] ;  /* 0x00008700ff0577ac */ /* 0x000ea20008000800 */
[----:B------:R-:W-:Y:S01]  /*0370*/  @!P2 ISETP.NE.AND.EX P0, PT, R3, RZ, PT, P0 ;  /* 0x000000ff0300a20c */ /* 0x000fe20003f05300 */
[--C-:B-----5:R-:W-:Y:S01]  /*0380*/  @P2 IMAD.IADD R45, R45, 0x1, -R0.reuse ;  /* 0x000000012d2d2824 */ /* 0x120fe200078e0a00 */
[----:B------:R-:W3:Y:S01]  /*0390*/  S2R R24, SR_CTAID.Z ;  /* 0x0000000000187919 */ /* 0x000ee20000002700 */
[----:B------:R-:W4:Y:S01]  /*03a0*/  LDCU UR14, c[0x0][0x508] ;  /* 0x0000a100ff0e77ac */ /* 0x000f220008000800 */
[----:B------:R-:W-:Y:S01]  /*03b0*/  @!P2 SEL R5, R5, RZ, P0 ;  /* 0x000000ff0505a207 */ /* 0x000fe20000000000 */
[----:B------:R-:W1:Y:S03]  /*03c0*/  S2R R2, SR_TID.X ;  /* 0x0000000000027919 */ /* 0x000e660000002100 */
        /* <DEDUP_REMOVED lines=17> */
[----:B-1-3--:R-:W-:Y:S05]  /*04e0*/  @P0 BRA `(.L_x_1421) ;  /* 0x0000000000fc0947 */ /* 0x00afea0003800000 */
[----:B------:R-:W-:Y:S01]  /*04f0*/  ISETP.NE.AND P0, PT, R174, -0x1, PT ;  /* 0xffffffffae00780c */ /* 0x000fe20003f05270 */
[----:B------:R-:W1:Y:S01]  /*0500*/  LDC.64 R4, c[0x0][0x408] ;  /* 0x00010200ff047b82 */ /* 0x000e620000000a00 */
[----:B------:R-:W-:Y:S01]  /*0510*/  IADD3 R60, PT, PT, -R177, R60, RZ ;  /* 0x0000003cb13c7210 */ /* 0x000fe20007ffe1ff */
[----:B------:R-:W-:Y:S01]  /*0520*/  IMAD.MOV.U32 R9, RZ, RZ, RZ ;  /* 0x000000ffff097224 */ /* 0x000fe200078e00ff */
[----:B------:R-:W-:Y:S01]  /*0530*/  SHF.R.U32.HI R0, RZ, 0x2, R2 ;  /* 0x00000002ff007819 */ /* 0x000fe20000011602 */
        /* <DEDUP_REMOVED lines=16> */
[----:B------:R-:W1:Y:S03]  /*0640*/  @!P2 LDC.64 R6, c[0x0][0x3f0] ;  /* 0x0000fc00ff06ab82 */ /* 0x000e660000000a00 */
[----:B------:R-:W-:Y:S01]  /*0650*/  IMAD.X R11, R3, 0x1, R8, P0 ;  /* 0x00000001030b7824 */ /* 0x000fe200000e0608 */
[----:B------:R-:W-:Y:S01]  /*0660*/  IADD3 R8, PT, PT, R0, 0x20, RZ ;  /* 0x0000002000087810 */ /* 0x000fe20007ffe0ff */
[----:B--2---:R-:W-:Y:S01]  /*0670*/  IMAD.WIDE.U32 R10, R24, UR4, R10 ;  /* 0x00000004180a7c25 */ /* 0x004fe2000f8e000a */
[----:B------:R-:W2:Y:S02]  /*0680*/  LDCU UR4, c[0x0][0x434] ;  /* 0x00008680ff0477ac */ /* 0x000ea40008000800 */
[----:B------:R-:W-:Y:S01]  /*0690*/  ISETP.GE.AND P1, PT, R8, R60, PT ;  /* 0x0000003c0800720c */ /* 0x000fe20003f26270 */
[----:B------:R-:W-:Y:S01]  /*06a0*/  IMAD R13, R24, UR5, R11 ;  /* 0x00000005180d7c24 */ /* 0x000fe2000f8e020b */
[----:B------:R-:W-:Y:S01]  /*06b0*/  @!P2 MOV R12, R10 ;  /* 0x0000000a000ca202 */ /* 0x000fe20000000f00 */
[----:B---3--:R-:W-:-:S04]  /*06c0*/  IMAD R24, R175, UR6, R24 ;  /* 0x00000006af187c24 */ /* 0x008fc8000f8e0218 */
        /* <DEDUP_REMOVED lines=18> */
.L_x_1423:
[----:B------:R-:W-:Y:S05]  /*07f0*/  BSYNC.RECONVERGENT B0 ;  /* 0x0000000000007941 */ /* 0x000fea0003800200 */
.L_x_1422:
[----:B------:R-:W2:Y:S01]  /*0800*/  LDCU.64 UR4, c[0x0][0x420] ;  /* 0x00008400ff0477ac */ /* 0x000ea20008000a00 */
[----:B------:R-:W-:-:S04]  /*0810*/  LOP3.LUT P2, R2, R2, 0x3, RZ, 0xc0, !PT ;  /* 0x0000000302027812 */ /* 0x000fc8000784c0ff */
[----:B------:R-:W-:Y:S02]  /*0820*/  ISETP.GE.OR P2, PT, R0, R60, P2 ;  /* 0x0000003c0000720c */ /* 0x000fe40001746670 */
[----:B------:R-:W-:Y:S02]  /*0830*/  IADD3 R0, P0, PT, R24, R0, RZ ;  /* 0x0000000018007210 */ /* 0x000fe40007f1e0ff */
[----:B------:R-:W-:Y:S02]  /*0840*/  ISETP.NE.OR P1, PT, R2, RZ, P1 ;  /* 0x000000ff0200720c */ /* 0x000fe40000f25670 */
[----:B------:R-:W-:Y:S02]  /*0850*/  LEA.HI.X.SX32 R24, R24, RZ, 0x1, P0 ;  /* 0x000000ff18187211 */ /* 0x000fe400000f0eff */
[----:B--2---:R-:W-:-:S04]  /*0860*/  LEA R4, P0, R0, UR4, 0x2 ;  /* 0x0000000400047c11 */ /* 0x004fc8000f8010ff */
[----:B------:R-:W-:Y:S01]  /*0870*/  LEA.HI.X R5, R0, UR5, R24, 0x2, P0 ;  /* 0x0000000500057c11 */ /* 0x000fe200080f1418 */
[----:B------:R-:W-:-:S05]  /*0880*/  @!P2 IMAD.MOV.U32 R0, RZ, RZ, 0x7f800000 ;  /* 0x7f800000ff00a424 */ /* 0x000fca00078e00ff */
[----:B------:R2:W-:Y:S01]  /*0890*/  @!P2 STG.E desc[UR16][R4.64], R0 ;  /* 0x000000000400a986 */ /* 0x0005e2000c101910 */
[----:B------:R-:W-:Y:S05]  /*08a0*/  @P1 EXIT ;  /* 0x000000000000194d */ /* 0x000fea0003800000 */
[----:B--2---:R-:W-:-:S05]  /*08b0*/  MOV R0, 0x7f800000 ;  /* 0x7f80000000007802 */ /* 0x004fca0000000f00 */
[----:B------:R-:W-:Y:S01]  /*08c0*/  STG.E desc[UR16][R4.64+0x80], R0 ;  /* 0x0000800004007986 */ /* 0x000fe2000c101910 */
[----:B------:R-:W-:Y:S05]  /*08d0*/  EXIT ;  /* 0x000000000000794d */ /* 0x000fea0003800000 */
.L_x_1421:
[----:B------:R-:W1:Y:S01]  /*08e0*/  LDCU.64 UR4, c[0x0][0x4d8] ;  /* 0x00009b00ff0477ac */ /* 0x000e620008000a00 */
[----:B------:R-:W-:Y:S01]  /*08f0*/  MOV R5, R175 ;  /* 0x000000af00057202 */ /* 0x000fe20000000f00 */
        /* <DEDUP_REMOVED lines=9> */
.L_x_1424:
        /* <DEDUP_REMOVED lines=16> */
[----:B------:R-:W-:-:S04]  /*0a90*/  IMAD.HI.U32 R7, R11, R5, R10 ;  /* 0x000000050b077227 */ /* 0x000fc800078e000a */
[----:B------:R-:W-:Y:S02]  /*0aa0*/  IMAD.MOV.U32 R5, RZ, RZ, R0 ;  /* 0x000000ffff057224 */ /* 0x000fe400078e0000 */
[----:B--2---:R-:W-:-:S04]  /*0ab0*/  IMAD.WIDE.U32 R10, R175, UR4, RZ ;  /* 0x00000004af0a7c25 */ /* 0x004fc8000f8e00ff */
[----:B------:R-:W-:-:S04]  /*0ac0*/  IMAD.HI.U32 R7, R7, R5, RZ ;  /* 0x0000000507077227 */ /* 0x000fc800078e00ff */
[----:B------:R-:W-:Y:S01]  /*0ad0*/  IMAD R42, R175, UR5, R11 ;  /* 0x00000005af2a7c24 */ /* 0x000fe2000f8e020b */
[----:B------:R-:W-:Y:S01]  /*0ae0*/  IADD3 R0, PT, PT, -R7, RZ, RZ ;  /* 0x000000ff07007210 */ /* 0x000fe20007ffe1ff */
[----:B------:R-:W1:Y:S04]  /*0af0*/  LDCU.64 UR4, c[0x0][0x3a8] ;  /* 0x00007500ff0477ac */ /* 0x000e680008000a00 */
[----:B------:R-:W-:-:S05]  /*0b00*/  IMAD R0, R6, R0, R5 ;  /* 0x0000000006007224 */ /* 0x000fca00078e0205 */
[----:B------:R-:W-:-:S13]  /*0b10*/  ISETP.GT.U32.AND P2, PT, R6, R0, PT ;  /* 0x000000000600720c */ /* 0x000fda0003f44070 */
[----:B------:R-:W-:Y:S01]  /*0b20*/  @!P2 IMAD.IADD R0, R0, 0x1, -R6 ;  /* 0x000000010000a824 */ /* 0x000fe200078e0a06 */
[----:B------:R-:W-:Y:S02]  /*0b30*/  @!P2 IADD3 R7, PT, PT, R7, 0x1, RZ ;  /* 0x000000010707a810 */ /* 0x000fe40007ffe0ff */
[----:B------:R-:W-:Y:S02]  /*0b40*/  ISETP.NE.AND P2, PT, R9, RZ, PT ;  /* 0x000000ff0900720c */ /* 0x000fe40003f45270 */
[----:B------:R-:W-:Y:S02]  /*0b50*/  ISETP.GE.U32.AND P0, PT, R0, R6, PT ;  /* 0x000000060000720c */ /* 0x000fe40003f06070 */
[----:B------:R-:W-:-:S04]  /*0b60*/  LOP3.LUT R0, R4, R9, RZ, 0x3c, !PT ;  /* 0x0000000904007212 */ /* 0x000fc800078e3cff */
[----:B------:R-:W-:Y:S02]  /*0b70*/  ISETP.GE.AND P1, PT, R0, RZ, PT ;  /* 0x000000ff0000720c */ /* 0x000fe40003f26270 */
[----:B------:R-:W2:Y:S05]  /*0b80*/  LDC R0, c[0x0][0x3e8] ;  /* 0x0000fa00ff007b82 */ /* 0x000eaa0000000800 */
[----:B------:R-:W-:Y:S01]  /*0b90*/  @P0 VIADD R7, R7, 0x1 ;  /* 0x0000000107070836 */ /* 0x000fe20000000000 */
[----:B------:R-:W-:-:S04]  /*0ba0*/  LEA R43, P0, R10, UR8, 0x2 ;  /* 0x000000080a2b7c11 */ /* 0x000fc8000f8010ff */
[----:B------:R-:W-:Y:S01]  /*0bb0*/  LEA.HI.X R42, R10, UR9, R42, 0x2, P0 ;  /* 0x000000090a2a7c11 */ /* 0x000fe200080f142a */
[----:B------:R-:W-:Y:S01]  /*0bc0*/  IMAD.MOV.U32 R10, RZ, RZ, R43 ;  /* 0x000000ffff0a7224 */ /* 0x000fe200078e002b */
[----:B------:R-:W-:Y:S02]  /*0bd0*/  @!P1 IADD3 R7, PT, PT, -R7, RZ, RZ ;  /* 0x000000ff07079210 */ /* 0x000fe40007ffe1ff */
[----:B------:R-:W-:Y:S02]  /*0be0*/  @!P2 LOP3.LUT R7, RZ, R9, RZ, 0x33, !PT ;  /* 0x00000009ff07a212 */ /* 0x000fe400078e33ff */
[----:B------:R-:W-:-:S03]  /*0bf0*/  MOV R11, R42 ;  /* 0x0000002a000b7202 */ /* 0x000fc60000000f00 */
[----:B------:R-:W-:-:S05]  /*0c00*/  IMAD.WIDE R10, R7, 0x4, R10 ;  /* 0x00000004070a7825 */ /* 0x000fca00078e020a */
[----:B------:R1:W4:Y:S01]  /*0c10*/  LDG.E R8, desc[UR16][R10.64] ;  /* 0x000000100a087981 */ /* 0x000322000c1e1900 */
[----:B--2---:R-:W-:Y:S01]  /*0c20*/  IABS R5, R0 ;  /* 0x0000000000057213 */ /* 0x004fe20000000000 */
[----:B---3--:R-:W-:Y:S01]  /*0c30*/  IMAD.U32 R34, RZ, RZ, UR10 ;  /* 0x0000000aff227e24 */ /* 0x008fe2000f8e00ff */
[----:B------:R-:W-:Y:S01]  /*0c40*/  IADD3 R7, PT, PT, -R7, RZ, RZ ;  /* 0x000000ff07077210 */ /* 0x000fe20007ffe1ff */
[----:B------:R-:W-:Y:S01]  /*0c50*/  IMAD.U32 R35, RZ, RZ, UR11 ;  /* 0x0000000bff237e24 */ /* 0x000fe2000f8e00ff */
[----:B------:R-:W2:Y:S01]  /*0c60*/  I2F.RP R12, R5 ;  /* 0x00000005000c7306 */ /* 0x000ea20000209400 */
[----:B----4-:R-:W-:Y:S02]  /*0c70*/  MOV R32, UR12 ;  /* 0x0000000c00207c02 */ /* 0x010fe40008000f00 */
[----:B------:R-:W-:Y:S01]  /*0c80*/  IMAD R4, R9, R7, R4 ;  /* 0x0000000709047224 */ /* 0x000fe200078e0204 */
[----:B------:R-:W-:-:S04]  /*0c90*/  MOV R33, UR13 ;  /* 0x0000000d00217c02 */ /* 0x000fc80008000f00 */
[----:B--2---:R-:W2:Y:S02]  /*0ca0*/  MUFU.RCP R12, R12 ;  /* 0x0000000c000c7308 */ /* 0x004ea40000001000 */
[----:B--2---:R-:W-:-:S06]  /*0cb0*/  VIADD R12, R12, 0xffffffe ;  /* 0x0ffffffe0c0c7836 */ /* 0x004fcc0000000000 */
[----:B------:R-:W2:Y:S02]  /*0cc0*/  F2I.FTZ.U32.TRUNC.NTZ R13, R12 ;  /* 0x0000000c000d7305 */ /* 0x000ea4000021f000 */
[----:B--2---:R-:W-:Y:S02]  /*0cd0*/  IADD3 R6, PT, PT, RZ, -R13, RZ ;  /* 0x8000000dff067210 */ /* 0x004fe40007ffe0ff */
[----:B------:R-:W-:-:S03]  /*0ce0*/  MOV R12, RZ ;  /* 0x000000ff000c7202 */ /* 0x000fc60000000f00 */
[----:B-1----:R-:W-:Y:S01]  /*0cf0*/  IMAD R10, R6, R5, RZ ;  /* 0x00000005060a7224 */ /* 0x002fe200078e02ff */
        /* <DEDUP_REMOVED lines=15> */
[----:B------:R-:W-:Y:S02]  /*0df0*/  @!P1 LOP3.LUT R6, RZ, R0, RZ, 0x33, !PT ;  /* 0x00000000ff069212 */ /* 0x000fe400078e33ff */
[----:B------:R-:W-:Y:S02]  /*0e00*/  SHF.R.S32.HI R0, RZ, 0x1f, R4 ;  /* 0x0000001fff007819 */ /* 0x000fe40000011404 */
[----:B------:R-:W-:Y:S01]  /*0e10*/  SHF.R.S32.HI R5, RZ, 0x1f, R8 ;  /* 0x0000001fff057819 */ /* 0x000fe20000011408 */
        /* <DEDUP_REMOVED lines=9> */
[C---:B------:R-:W-:Y:S02]  /*0eb0*/  IMAD R5, R0.reuse, R32, RZ ;  /* 0x0000002000057224 */ /* 0x040fe400078e02ff */
[----:B------:R-:W-:Y:S02]  /*0ec0*/  IMAD R0, R0, R34, RZ ;  /* 0x0000002200007224 */ /* 0x000fe400078e02ff */
[C---:B------:R-:W-:Y:S02]  /*0ed0*/  IMAD R5, R4.reuse, R33, R5 ;  /* 0x0000002104057224 */ /* 0x040fe400078e0205 */
[----:B------:R-:W-:-:S04]  /*0ee0*/  IMAD.WIDE.U32 R10, R4, R32, R10 ;  /* 0x00000020040a7225 */ /* 0x000fc800078e000a */
[C---:B------:R-:W-:Y:S01]  /*0ef0*/  IMAD R0, R4.reuse, R35, R0 ;  /* 0x0000002304007224 */ /* 0x040fe200078e0200 */
[----:B------:R-:W-:Y:S01]  /*0f00*/  IADD3 R11, PT, PT, R11, R5, RZ ;  /* 0x000000050b0b7210 */ /* 0x000fe20007ffe0ff */
[----:B------:R-:W-:Y:S01]  /*0f10*/  IMAD.WIDE.U32 R8, R4, R34, R8 ;  /* 0x0000002204087225 */ /* 0x000fe200078e0008 */
[----:B------:R-:W-:-:S03]  /*0f20*/  SHF.R.S32.HI R4, RZ, 0x1f, R6 ;  /* 0x0000001fff047819 */ /* 0x000fc60000011406 */
[----:B-1----:R-:W-:Y:S01]  /*0f30*/  IMAD.WIDE.U32 R10, R6, UR4, R10 ;  /* 0x00000004060a7c25 */ /* 0x002fe2000f8e000a */
[----:B------:R-:W-:-:S03]  /*0f40*/  IADD3 R9, PT, PT, R9, R0, RZ ;  /* 0x0000000009097210 */ /* 0x000fc60007ffe0ff */
[C---:B------:R-:W-:Y:S02]  /*0f50*/  IMAD R0, R4.reuse, UR4, RZ ;  /* 0x0000000404007c24 */ /* 0x040fe4000f8e02ff */
[----:B------:R-:W-:Y:S02]  /*0f60*/  IMAD R4, R4, UR6, RZ ;  /* 0x0000000604047c24 */ /* 0x000fe4000f8e02ff */
[C---:B------:R-:W-:Y:S02]  /*0f70*/  IMAD R0, R6.reuse, UR5, R0 ;  /* 0x0000000506007c24 */ /* 0x040fe4000f8e0200 */
[C---:B------:R-:W-:Y:S02]  /*0f80*/  IMAD R4, R6.reuse, UR7, R4 ;  /* 0x0000000706047c24 */ /* 0x040fe4000f8e0204 */
[----:B------:R-:W-:-:S04]  /*0f90*/  IMAD.WIDE.U32 R6, R6, UR6, R8 ;  /* 0x0000000606067c25 */ /* 0x000fc8000f8e0008 */
[----:B------:R-:W-:Y:S01]  /*0fa0*/  IMAD.IADD R8, R11, 0x1, R0 ;  /* 0x000000010b087824 */ /* 0x000fe200078e0200 */
[----:B------:R-:W-:Y:S02]  /*0fb0*/  IADD3 R0, PT, PT, R7, R4, RZ ;  /* 0x0000000407007210 */ /* 0x000fe40007ffe0ff */
[----:B------:R-:W-:Y:S01]  /*0fc0*/  MOV R14, R6 ;  /* 0x00000006000e7202 */ /* 0x000fe20000000f00 */
[----:B------:R-:W-:Y:S06]  /*0fd0*/  BRA `(.L_x_1426) ;  /* 0x00000004005c7947 */ /* 0x000fec0003800000 */
.L_x_1425:
        /* <DEDUP_REMOVED lines=13> */
[----:B------:R-:W-:Y:S02]  /*10b0*/  IADD3 R9, PT, PT, R9, R6, RZ ;  /* 0x0000000609097210 */ /* 0x000fe40007ffe0ff */
[----:B------:R-:W-:Y:S01]  /*10c0*/  MOV R10, R8 ;  /* 0x00000008000a7202 */ /* 0x000fe20000000f00 */
[----:B------:R-:W-:Y:S05]  /*10d0*/  BRA `(.L_x_1428) ;  /* 0x0000000000147947 */ /* 0x000fea0003800000 */
.L_x_1427:
[----:B------:R-:W2:Y:S01]  /*10e0*/  LDC.64 R32, c[0x0][0x3b8] ;  /* 0x0000ee00ff207b82 */ /* 0x000ea20000000a00 */
[----:B------:R-:W-:-:S05]  /*10f0*/  IADD3 R10, PT, PT, R0, R4, RZ ;  /* 0x00000004000a7210 */ /* 0x000fca0007ffe0ff */
[C---:B--2---:R-:W-:Y:S02]  /*1100*/  IMAD R9, R10.reuse, R33, RZ ;  /* 0x000000210a097224 */ /* 0x044fe400078e02ff */
[----:B------:R-:W-:-:S05]  /*1110*/  IMAD.WIDE.U32 R10, R10, R32, RZ ;  /* 0x000000200a0a7225 */ /* 0x000fca00078e00ff */
[----:B------:R-:W-:Y:S02]  /*1120*/  IADD3 R9, PT, PT, R11, R9, RZ ;  /* 0x000000090b097210 */ /* 0x000fe40007ffe0ff */
.L_x_1428:
        /* <DEDUP_REMOVED lines=10> */
[----:B------:R-:W-:Y:S02]  /*11d0*/  IADD3 R7, PT, PT, R13, R6, RZ ;  /* 0x000000060d077210 */ /* 0x000fe40007ffe0ff */
[----:B------:R-:W-:-:S05]  /*11e0*/  MOV R6, R12 ;  /* 0x0000000c00067202 */ /* 0x000fca0000000f00 */
[----:B------:R-:W-:-:S05]  /*11f0*/  IMAD.WIDE.U32 R6, R5, UR4, R6 ;  /* 0x0000000405067c25 */ /* 0x000fca000f8e0006 */
[----:B------:R-:W-:Y:S02]  /*1200*/  IADD3 R11, PT, PT, R7, R4, RZ ;  /* 0x00000004070b7210 */ /* 0x000fe40007ffe0ff */
[----:B------:R-:W-:Y:S01]  /*1210*/  MOV R12, R6 ;  /* 0x00000006000c7202 */ /* 0x000fe20000000f00 */
[----:B------:R-:W-:Y:S06]  /*1220*/  BRA `(.L_x_1430) ;  /* 0x0000000000147947 */ /* 0x000fec0003800000 */
.L_x_1429:
[----:B------:R-:W2:Y:S01]  /*1230*/  LDC.64 R34, c[0x0][0x3c0] ;  /* 0x0000f000ff227b82 */ /* 0x000ea20000000a00 */
[----:B------:R-:W-:-:S05]  /*1240*/  IADD3 R0, PT, PT, R0, R4, RZ ;  /* 0x0000000400007210 */ /* 0x000fca0007ffe0ff */
[C---:B--2---:R-:W-:Y:S02]  /*1250*/  IMAD R11, R0.reuse, R35, RZ ;  /* 0x00000023000b7224 */ /* 0x044fe400078e02ff */
[----:B------:R-:W-:-:S05]  /*1260*/  IMAD.WIDE.U32 R12, R0, R34, RZ ;  /* 0x00000022000c7225 */ /* 0x000fca00078e00ff */
[----:B------:R-:W-:-:S07]  /*1270*/  IADD3 R11, PT, PT, R13, R11, RZ ;  /* 0x0000000b0d0b7210 */ /* 0x000fce0007ffe0ff */
.L_x_1430:
[----:B------:R-:W2:Y:S01]  /*1280*/  LDC R0, c[0x0][0x3e8] ;  /* 0x0000fa00ff007b82 */ /* 0x000ea20000000800 */
[----:B------:R-:W-:Y:S02]  /*1290*/  LEA R8, R3, 0xffffff00, 0x8 ;  /* 0xffffff0003087811 */ /* 0x000fe400078e40ff */
[----:B------:R-:W-:Y:S02]  /*12a0*/  CS2R R42, SRZ ;  /* 0x00000000002a7805 */ /* 0x000fe4000001ff00 */
[----:B--2---:R-:W-:-:S04]  /*12b0*/  IABS R4, R0 ;  /* 0x0000000000047213 */ /* 0x004fc80000000000 */
[----:B------:R-:W2:Y:S08]  /*12c0*/  I2F.RP R14, R4 ;  /* 0x00000004000e7306 */ /* 0x000eb00000209400 */
[----:B--2---:R-:W2:Y:S02]  /*12d0*/  MUFU.RCP R14, R14 ;  /* 0x0000000e000e7308 */ /* 0x004ea40000001000 */
[----:B--2---:R-:W-:-:S06]  /*12e0*/  IADD3 R14, PT, PT, R14, 0xffffffe, RZ ;  /* 0x0ffffffe0e0e7810 */ /* 0x004fcc0007ffe0ff */
[----:B------:R-:W2:Y:S02]  /*12f0*/  F2I.FTZ.U32.TRUNC.NTZ R15, R14 ;  /* 0x0000000e000f7305 */ /* 0x000ea4000021f000 */
[----:B--2--5:R-:W-:Y:S01]  /*1300*/  IMAD.MOV R5, RZ, RZ, -R15 ;  /* 0x000000ffff057224 */ /* 0x024fe200078e0a0f */
[----:B------:R-:W-:-:S03]  /*1310*/  MOV R14, RZ ;  /* 0x000000ff000e7202 */ /* 0x000fc60000000f00 */
[----:B-1----:R-:W-:Y:S01]  /*1320*/  IMAD R6, R5, R4, RZ ;  /* 0x0000000405067224 */ /* 0x002fe200078e02ff */
[----:B------:R-:W-:-:S03]  /*1330*/  IABS R5, R24 ;  /* 0x0000001800057213 */ /* 0x000fc60000000000 */
[----:B------:R-:W-:Y:S01]  /*1340*/  IMAD.HI.U32 R13, R15, R6, R14 ;  /* 0x000000060f0d7227 */ /* 0x000fe200078e000e */
[----:B------:R-:W-:Y:S02]  /*1350*/  MOV R14, R12 ;  /* 0x0000000c000e7202 */ /* 0x000fe40000000f00 */
[----:B------:R-:W-:Y:S01]  /*1360*/  MOV R15, R11 ;  /* 0x0000000b000f7202 */ /* 0x000fe20000000f00 */
[----:B------:R-:W-:Y:S02]  /*1370*/  IMAD.MOV.U32 R6, RZ, RZ, R5 ;  /* 0x000000ffff067224 */ /* 0x000fe400078e0005 */
[----:B------:R-:W-:Y:S02]  /*1380*/  IMAD.MOV.U32 R11, RZ, RZ, R9 ;  /* 0x000000ffff0b7224 */ /* 0x000fe400078e0009 */
[----:B------:R-:W-:-:S04]  /*1390*/  IMAD.HI.U32 R13, R13, R6, RZ ;  /* 0x000000060d0d7227 */ /* 0x000fc800078e00ff */
[----:B------:R-:W-:Y:S01]  /*13a0*/  IMAD.WIDE.U32 R14, R8, R34, R14 ;  /* 0x00000022080e7225 */ /* 0x000fe200078e000e */
[----:B------:R-:W-:-:S03]  /*13b0*/  IADD3 R5, PT, PT, -R13, RZ, RZ ;  /* 0x000000ff0d057210 */ /* 0x000fc60007ffe1ff */
[----:B------:R-:W-:-:S04]  /*13c0*/  IMAD.WIDE.U32 R10, R8, R32, R10 ;  /* 0x00000020080a7225 */ /* 0x000fc800078e000a */
[----:B------:R-:W-:Y:S02]  /*13d0*/  IMAD R5, R4, R5, R6 ;  /* 0x0000000504057224 */ /* 0x000fe400078e0206 */
[----:B------:R-:W1:Y:S01]  /*13e0*/  LDC.64 R6, c[0x0][0x3d8] ;  /* 0x0000f600ff067b82 */ /* 0x000e620000000a00 */
[----:B------:R-:W-:Y:S02]  /*13f0*/  IMAD R15, R8, R35, R15 ;  /* 0x00000023080f7224 */ /* 0x000fe400078e020f */
[----:B------:R-:W-:Y:S01]  /*1400*/  ISETP.GT.U32.AND P0, PT, R4, R5, PT ;  /* 0x000000050400720c */ /* 0x000fe20003f04070 */
[----:B------:R-:W-:-:S12]  /*1410*/  IMAD R11, R8, R33, R11 ;  /* 0x00000021080b7224 */ /* 0x000fd800078e020b */
        /* <DEDUP_REMOVED lines=19> */
.L_x_1426:
[----:B------:R-:W-:Y:S01]  /*1550*/  ISETP.NE.AND P0, PT, R174, -0x1, PT ;  /* 0xffffffffae00780c */ /* 0x000fe20003f05270 */
[----:B------:R-:W1:Y:S01]  /*1560*/  LDCU.64 UR6, c[0x0][0x388] ;  /* 0x00007100ff0677ac */ /* 0x000e620008000a00 */
[----:B------:R-:W-:Y:S02]  /*1570*/  SHF.R.U32.HI R178, RZ, 0x2, R2 ;  /* 0x00000002ffb27819 */ /* 0x000fe40000011602 */
[----:B------:R-:W-:Y:S01]  /*1580*/  IADD3 R168, PT, PT, -R177, R60, RZ ;  /* 0x0000003cb1a87210 */ /* 0x000fe20007ffe1ff */
[----:B------:R-:W2:Y:S01]  /*1590*/  LDCU.64 UR4, c[0x0][0x3c8] ;  /* 0x00007900ff0477ac */ /* 0x000ea20008000a00 */
[----:B------:R-:W-:Y:S02]  /*15a0*/  SHF.L.U32 R176, R2, 0x3, RZ ;  /* 0x0000000302b07819 */ /* 0x000fe400000006ff */
[----:B------:R-:W-:Y:S01]  /*15b0*/  ISETP.GE.AND P4, PT, R178, R168, PT ;  /* 0x000000a8b200720c */ /* 0x000fe20003f86270 */
[----:B------:R-:W3:Y:S01]  /*15c0*/  LDCU UR10, c[0x0][0x50c] ;  /* 0x0000a180ff0a77ac */ /* 0x000ee20008000800 */
[----:B------:R-:W-:-:S02]  /*15d0*/  LOP3.LUT R13, R176, 0x18, RZ, 0xc0, !PT ;  /* 0x00000018b00d7812 */ /* 0x000fc400078ec0ff */
[----:B------:R-:W-:Y:S01]  /*15e0*/  IADD3 R12, PT, PT, R178, 0x20, RZ ;  /* 0x00000020b20c7810 */ /* 0x000fe20007ffe0ff */
[----:B------:R-:W4:Y:S01]  /*15f0*/  @!P0 LDC.64 R6, c[0x0][0x398] ;  /* 0x0000e600ff068b82 */ /* 0x000f220000000a00 */
[----:B------:R-:W-:Y:S02]  /*1600*/  IADD3 R10, P1, PT, R13, R10, RZ ;  /* 0x0000000a0d0a7210 */ /* 0x000fe40007f3e0ff */
[----:B------:R-:W-:Y:S02]  /*1610*/  ISETP.GE.AND P3, PT, R12, R168, PT ;  /* 0x000000a80c00720c */ /* 0x000fe40003f66270 */
[----:B------:R-:W-:Y:S02]  /*1620*/  IADD3.X R11, PT, PT, RZ, R8, RZ, P1, !PT ;  /* 0x00000008ff0b7210 */ /* 0x000fe40000ffe4ff */
[----:B------:R-:W-:Y:S01]  /*1630*/  MOV R179, RZ ;  /* 0x000000ff00b37202 */ /* 0x000fe20000000f00 */
[----:B------:R-:W5:Y:S01]  /*1640*/  @P0 LDC.64 R4, c[0x0][0x3b0] ;  /* 0x0000ec00ff040b82 */ /* 0x000f620000000a00 */
[----:B------:R-:W-:-:S02]  /*1650*/  SHF.L.U32 R80, R3, 0x8, RZ ;  /* 0x0000000803507819 */ /* 0x000fc400000006ff */
[----:B------:R-:W-:Y:S01]  /*1660*/  SHF.L.U64.HI R15, R32, 0x5, R33 ;  /* 0x00000005200f7819 */ /* 0x000fe20000010221 */
[----:B------:R-:W-:Y:S01]  /*1670*/  IMAD.WIDE.U32 R26, R26, 0x40, R178 ;  /* 0x000000401a1a7825 */ /* 0x000fe200078e00b2 */
[----:B------:R-:W-:Y:S02]  /*1680*/  IADD3 R46, PT, PT, R80, -0x100, RZ ;  /* 0xffffff00502e7810 */ /* 0x000fe40007ffe0ff */
[C---:B------:R-:W-:Y:S01]  /*1690*/  SHF.L.U32 R41, R2.reuse, 0x5, RZ ;  /* 0x0000000502297819 */ /* 0x040fe200000006ff */
[----:B------:R-:W1:Y:S01]  /*16a0*/  @!P4 LDC.64 R8, c[0x0][0x3b0] ;  /* 0x0000ec00ff08cb82 */ /* 0x000e620000000a00 */
[----:B------:R-:W-:Y:S02]  /*16b0*/  SHF.L.U32 R40, R2, 0x2, RZ ;  /* 0x0000000202287819 */ /* 0x000fe400000006ff */
[----:B------:R-:W-:Y:S02]  /*16c0*/  LOP3.LUT R167, R41, 0x120, RZ, 0xc0, !PT ;  /* 0x0000012029a77812 */ /* 0x000fe400078ec0ff */
[----:B------:R-:W-:-:S02]  /*16d0*/  SHF.R.U32.HI R44, RZ, 0x1, R2 ;  /* 0x00000001ff2c7819 */ /* 0x000fc40000011602 */
[----:B------:R-:W-:Y:S01]  /*16e0*/  MOV R184, R43 ;  /* 0x0000002b00b87202 */ /* 0x000fe20000000f00 */
[----:B----4-:R-:W-:Y:S01]  /*16f0*/  @!P0 IMAD.WIDE.U32 R16, R175, R6, RZ ;  /* 0x00000006af108225 */ /* 0x010fe200078e00ff */
[----:B------:R-:W-:-:S03]  /*1700*/  MOV R185, R42 ;  /* 0x0000002a00b97202 */ /* 0x000fc60000000f00 */
[----:B------:R-:W-:Y:S01]  /*1710*/  @!P0 IMAD R7, R175, R7, R17 ;  /* 0x00000007af078224 */ /* 0x000fe200078e0211 */
[----:B------:R-:W-:Y:S02]  /*1720*/  @!P0 MOV R22, R16 ;  /* 0x0000001000168202 */ /* 0x000fe40000000f00 */
[----:B------:R-:W-:Y:S01]  /*1730*/  LOP3.LUT R17, R176, 0xd8, RZ, 0xc0, !PT ;  /* 0x000000d8b0117812 */ /* 0x000fe200078ec0ff */
[----:B-----5:R-:W-:Y:S01]  /*1740*/  @P0 IMAD.WIDE.U32 R18, R174, R4, RZ ;  /* 0x00000004ae120225 */ /* 0x020fe200078e00ff */
[----:B------:R-:W-:Y:S02]  /*1750*/  SHF.L.U32 R16, R32, 0x5, RZ ;  /* 0x0000000520107819 */ /* 0x000fe400000006ff */
[----:B------:R-:W-:Y:S01]  /*1760*/  LOP3.LUT R17, R17, 0x18, R2, 0x78, !PT ;  /* 0x0000001811117812 */ /* 0x000fe200078e7802 */
[----:B------:R-:W-:Y:S01]  /*1770*/  @P0 IMAD R7, R174, R5, R19 ;  /* 0x00000005ae070224 */ /* 0x000fe200078e0213 */
[----:B------:R-:W-:Y:S01]  /*1780*/  @P0 MOV R22, R18 ;  /* 0x0000001200160202 */ /* 0x000fe20000000f00 */
[----:B------:R-:W-:Y:S01]  /*1790*/  IMAD.WIDE.U32 R4, R178, R32, R10 ;  /* 0x00000020b2047225 */ /* 0x000fe200078e000a */
[----:B------:R-:W-:Y:S01]  /*17a0*/  @!P3 IADD3 R19, P1, PT, R26, 0x20, RZ ;  /* 0x000000201a13b810 */ /* 0x000fe20007f3e0ff */
[----:B------:R-:W4:Y:S01]  /*17b0*/  @!P4 LDC.64 R10, c[0x0][0x380] ;  /* 0x0000e000ff0acb82 */ /* 0x000f220000000a00 */
[----:B------:R-:W-:Y:S01]  /*17c0*/  IADD3 R22, P0, PT, R13, R22, RZ ;  /* 0x000000160d167210 */ /* 0x000fe20007f1e0ff */
[----:B------:R-:W-:Y:S01]  /*17d0*/  IMAD R169, R178, R33, R5 ;  /* 0x00000021b2a97224 */ /* 0x000fe200078e0205 */
[----:B------:R-:W-:Y:S01]  /*17e0*/  LOP3.LUT R176, R17, 0x1f20, R176, 0xf8, !PT ;  /* 0x00001f2011b07812 */ /* 0x000fe200078ef8b0 */
[----:B-1----:R-:W-:Y:S01]  /*17f0*/  @!P4 IMAD R18, R27, R8, RZ ;  /* 0x000000081b12c224 */ /* 0x002fe200078e02ff */
[----:B------:R-:W-:-:S02]  /*1800*/  IADD3.X R23, PT, PT, RZ, R7, RZ, P0, !PT ;  /* 0x00000007ff177210 */ /* 0x000fc400007fe4ff */
[----:B------:R-:W-:Y:S01]  /*1810*/  LEA R170, P0, R4, UR6, 0x1 ;  /* 0x0000000604aa7c11 */ /* 0x000fe2000f8008ff */
[----:B------:R-:W1:Y:S01]  /*1820*/  @!P3 LDC.64 R6, c[0x0][0x3b0] ;  /* 0x0000ec00ff06bb82 */ /* 0x000e620000000a00 */
[----:B------:R-:W-:Y:S01]  /*1830*/  @!P3 IADD3.X R17, PT, PT, RZ, R27, RZ, P1, !PT ;  /* 0x0000001bff11b210 */ /* 0x000fe20000ffe4ff */
[----:B--2---:R-:W-:Y:S01]  /*1840*/  IMAD.WIDE.U32 R22, R24, UR4, R22 ;  /* 0x0000000418167c25 */ /* 0x004fe2000f8e0016 */
[----:B------:R-:W-:Y:S01]  /*1850*/  LEA.HI.X R169, R4, UR7, R169, 0x1, P0 ;  /* 0x0000000704a97c11 */ /* 0x000fe200080f0ca9 */
[----:B------:R-:W2:Y:S01]  /*1860*/  LDCU.64 UR6, c[0x0][0x390] ;  /* 0x00007200ff0677ac */ /* 0x000ea20008000a00 */
[----:B------:R-:W-:Y:S01]  /*1870*/  LEA R20, P0, R16, R170, 0x1 ;  /* 0x000000aa10147211 */ /* 0x000fe200078008ff */
[----:B------:R-:W-:Y:S01]  /*1880*/  IMAD R25, R24, UR5, R23 ;  /* 0x0000000518197c24 */ /* 0x000fe2000f8e0217 */
[----:B------:R-:W-:Y:S01]  /*1890*/  @!P4 MOV R24, R22 ;  /* 0x000000160018c202 */ /* 0x000fe20000000f00 */
[----:B------:R-:W5:Y:S01]  /*18a0*/  S2UR UR4, SR_CgaCtaId ;  /* 0x00000000000479c3 */ /* 0x000f620000008800 */
[----:B------:R-:W-:Y:S01]  /*18b0*/  @!P4 IMAD R9, R26, R9, R18 ;  /* 0x000000091a09c224 */ /* 0x000fe200078e0212 */
[----:B------:R-:W-:Y:S01]  /*18c0*/  LEA.HI.X R21, R16, R169, R15, 0x1, P0 ;  /* 0x000000a910157211 */ /* 0x000fe200000f0c0f */
[----:B------:R-:W-:Y:S01]  /*18d0*/  UMOV UR5, 0x400 ;  /* 0x0000040000057882 */ /* 0x000fe20000000000 */
[----:B------:R-:W-:Y:S01]  /*18e0*/  @!P3 MOV R23, R25 ;  /* 0x000000190017b202 */ /* 0x000fe20000000f00 */
[----:B------:R-:W-:Y:S01]  /*18f0*/  @!P4 IMAD.WIDE.U32 R24, R26, R8, R24 ;  /* 0x000000081a18c225 */ /* 0x000fe200078e0018 */
[----:B------:R-:W-:-:S02]  /*1900*/  IADD3 R16, PT, PT, R178, 0x40, RZ ;  /* 0x00000040b2107810 */ /* 0x000fc40007ffe0ff */
[----:B------:R-:W3:Y:S01]  /*1910*/  @!P3 LDC.64 R4, c[0x0][0x380] ;  /* 0x0000e000ff04bb82 */ /* 0x000ee20000000a00 */
[----:B------:R-:W-:Y:S02]  /*1920*/  IADD3 R15, PT, PT, -R46, R45, RZ ;  /* 0x0000002d2e0f7210 */ /* 0x000fe40007ffe1ff */
[----:B------:R-:W-:Y:S02]  /*1930*/  @!P4 IADD3 R9, PT, PT, R25, R9, RZ ;  /* 0x000000091909c210 */ /* 0x000fe40007ffe0ff */
[----:B----4-:R-:W-:Y:S02]  /*1940*/  @!P4 LEA R10, P0, R24, R10, 0x1 ;  /* 0x0000000a180ac211 */ /* 0x010fe400078008ff */
[----:B------:R-:W-:Y:S01]  /*1950*/  ISETP.GE.AND P5, PT, R16, R15, PT ;  /* 0x0000000f1000720c */ /* 0x000fe20003fa6270 */
[-C--:B-1----:R-:W-:Y:S01]  /*1960*/  @!P3 IMAD R17, R17, R6.reuse, RZ ;  /* 0x000000061111b224 */ /* 0x082fe200078e02ff */
[----:B------:R-:W-:Y:S01]  /*1970*/  @!P4 LEA.HI.X R11, R24, R11, R9, 0x1, P0 ;  /* 0x0000000b180bc211 */ /* 0x000fe200000f0c09 */
[----:B------:R-:W-:Y:S01]  /*1980*/  @!P3 IMAD.WIDE.U32 R22, R19, R6, R22 ;  /* 0x000000061316b225 */ /* 0x000fe200078e0016 */
[----:B------:R-:W-:-:S02]  /*1990*/  ISETP.GE.AND P0, PT, R178, R15, PT ;  /* 0x0000000fb200720c */ /* 0x000fc40003f06270 */
[----:B------:R-:W-:Y:S01]  /*19a0*/  ISETP.GE.AND P2, PT, R12, R15, PT ;  /* 0x0000000f0c00720c */ /* 0x000fe20003f46270 */
[----:B------:R-:W-:Y:S01]  /*19b0*/  @!P3 IMAD R7, R19, R7, R17 ;  /* 0x000000071307b224 */ /* 0x000fe200078e0211 */
[----:B------:R-:W-:Y:S01]  /*19c0*/  IADD3 R8, PT, PT, R178, 0x80, RZ ;  /* 0x00000080b2087810 */ /* 0x000fe20007ffe0ff */
[----:B-----5:R-:W-:Y:S01]  /*19d0*/  ULEA UR4, UR4, UR5, 0x18 ;  /* 0x0000000504047291 */ /* 0x020fe2000f8ec0ff */
[----:B------:R-:W-:Y:S02]  /*19e0*/  IMAD.WIDE.U32 R18, R32, 0x40, RZ ;  /* 0x0000004020127825 */ /* 0x000fe400078e00ff */
[----:B------:R-:W-:Y:S02]  /*19f0*/  @!P3 IADD3 R7, PT, PT, R23, R7, RZ ;  /* 0x000000071707b210 */ /* 0x000fe40007ffe0ff */
[----:B------:R-:W-:Y:S02]  /*1a00*/  ISETP.GE.AND P6, PT, R8, R15, PT ;  /* 0x0000000f0800720c */ /* 0x000fe40003fc6270 */
[----:B------:R-:W-:-:S02]  /*1a10*/  LEA R176, R176, UR4, 0x1 ;  /* 0x00000004b0b07c11 */ /* 0x000fc4000f8e08ff */
[----:B---3--:R-:W-:Y:S02]  /*1a20*/  @!P3 LEA R6, P1, R22, R4, 0x1 ;  /* 0x000000041606b211 */ /* 0x008fe400078208ff */
[----:B------:R-:W-:Y:S01]  /*1a30*/  IADD3 R4, PT, PT, R178, 0x60, RZ ;  /* 0x00000060b2047810 */ /* 0x000fe20007ffe0ff */
[----:B------:R-:W-:Y:S01]  /*1a40*/  @!PT LDS RZ, [RZ] ;  /* 0x00000000fffff984 */ /* 0x000fe20000000800 */
[----:B------:R-:W-:Y:S01]  /*1a50*/  @!PT LDS RZ, [RZ] ;  /* 0x00000000fffff984 */ /* 0x000fe20000000800 */
[----:B------:R-:W-:Y:S01]  /*1a60*/  @!PT LDS RZ, [RZ] ;  /* 0x00000000fffff984 */ /* 0x000fe20000000800 */
[----:B------:R-:W-:Y:S01]  /*1a70*/  @!P4 LDGSTS.E.BYPASS.LTC128B.128 [R176], desc[UR16][R10.64] ;  /* 0x000000000ab0cfae */ /* 0x000fe2000b981a10 */
[----:B------:R-:W-:Y:S02]  /*1a80*/  @!P3 LEA.HI.X R7, R22, R5, R7, 0x1, P1 ;  /* 0x000000051607b211 */ /* 0x000fe400008f0c07 */
[----:B------:R-:W-:Y:S02]  /*1a90*/  SHF.L.U32 R5, R33, 0x6, RZ ;  /* 0x0000000621057819 */ /* 0x000fe400000006ff */
[----:B------:R-:W-:Y:S01]  /*1aa0*/  @!P5 IADD3 R18, P1, PT, R20, R18, RZ ;  /* 0x000000121412d210 */ /* 0x000fe20007f3e0ff */
[----:B------:R1:W-:Y:S01]  /*1ab0*/  @!P3 LDGSTS.E.BYPASS.LTC128B.128 [R176+0x800], desc[UR16][R6.64] ;  /* 0x0080000006b0bfae */ /* 0x0003e2000b981a10 */
[----:B------:R-:W-:-:S02]  /*1ac0*/  @!P6 MOV R24, R20 ;  /* 0x000000140018e202 */ /* 0x000fc40000000f00 */
[----:B------:R-:W-:Y:S02]  /*1ad0*/  @!P5 IADD3.X R19, PT, PT, R21, R19, R5, P1, !PT ;  /* 0x000000131513d210 */ /* 0x000fe40000ffe405 */
[----:B------:R-:W-:Y:S02]  /*1ae0*/  ISETP.GE.AND P1, PT, R4, R15, PT ;  /* 0x0000000f0400720c */ /* 0x000fe40003f26270 */
[----:B------:R-:W-:Y:S02]  /*1af0*/  IADD3 R5, PT, PT, R178, 0xe0, RZ ;  /* 0x000000e0b2057810 */ /* 0x000fe40007ffe0ff */
[----:B------:R-:W-:Y:S02]  /*1b00*/  @!P6 MOV R25, R21 ;  /* 0x000000150019e202 */ /* 0x000fe40000000f00 */
[----:B------:R-:W-:Y:S01]  /*1b10*/  ISETP.GE.AND P3, PT, R5, R15, PT ;  /* 0x0000000f0500720c */ /* 0x000fe20003f66270 */
[----:B------:R-:W-:-:S12]  /*1b20*/  @!P6 IMAD.WIDE.U32 R24, R32, 0xc0, R24 ;  /* 0x000000c02018e825 */ /* 0x000fd800078e0018 */
[----:B------:R-:W-:Y:S01]  /*1b30*/  @!P3 IMAD R9, R33, 0x180, RZ ;  /* 0x000001802109b824 */ /* 0x000fe200078e02ff */
[----:B-1----:R-:W-:Y:S02]  /*1b40*/  @!P0 MOV R6, R170 ;  /* 0x000000aa00068202 */ /* 0x002fe40000000f00 */
[----:B------:R-:W-:-:S05]  /*1b50*/  @!P0 MOV R7, R169 ;  /* 0x000000a900078202 */ /* 0x000fca0000000f00 */
[----:B------:R1:W-:Y:S04]  /*1b60*/  @!P0 LDGSTS.E.BYPASS.LTC128B.128 [R176+0x1000], desc[UR16][R6.64] ;  /* 0x0100000006b08fae */ /* 0x0003e8000b981a10 */
[----:B------:R-:W-:Y:S01]  /*1b70*/  @!P2 LDGSTS.E.BYPASS.LTC128B.128 [R176+0x1800], desc[UR16][R20.64] ;  /* 0x0180000014b0afae */ /* 0x000fe2000b981a10 */
[----:B------:R-:W-:-:S03]  /*1b80*/  @!P1 LEA R10, P2, R32, R20, 0x7 ;  /* 0x00000014200a9211 */ /* 0x000fc600078438ff */
[----:B------:R3:W-:Y:S01]  /*1b90*/  @!P5 LDGSTS.E.BYPASS.LTC128B.128 [R176+0x2000], desc[UR16][R18.64] ;  /* 0x0200000012b0dfae */ /* 0x0007e2000b981a10 */
[----:B------:R-:W-:Y:S02]  /*1ba0*/  @!P1 LEA.HI.X R11, R32, R21, R33, 0x7, P2 ;  /* 0x00000015200b9211 */ /* 0x000fe400010f3c21 */
[----:B------:R-:W-:-:S03]  /*1bb0*/  IADD3 R26, P2, PT, R13, R14, RZ ;  /* 0x0000000e0d1a7210 */ /* 0x000fc60007f5e0ff */
[----:B------:R4:W-:Y:S01]  /*1bc0*/  @!P1 LDGSTS.E.BYPASS.LTC128B.128 [R176+0x2800], desc[UR16][R10.64] ;  /* 0x028000000ab09fae */ /* 0x0009e2000b981a10 */
[----:B------:R-:W-:Y:S02]  /*1bd0*/  IADD3.X R27, PT, PT, RZ, R0, RZ, P2, !PT ;  /* 0x00000000ff1b7210 */ /* 0x000fe400017fe4ff */
[----:B------:R-:W-:Y:S01]  /*1be0*/  LOP3.LUT R0, R41, 0xc0, RZ, 0xc0, !PT ;  /* 0x000000c029007812 */ /* 0x000fe200078ec0ff */
[----:B------:R-:W-:-:S03]  /*1bf0*/  IMAD.WIDE.U32 R26, R178, R34, R26 ;  /* 0x00000022b21a7225 */ /* 0x000fc600078e001a */
[----:B------:R-:W-:Y:S02]  /*1c00*/  LOP3.LUT R40, R0, 0x18, R40, 0xf8, !PT ;  /* 0x0000001800287812 */ /* 0x000fe400078ef828 */
[----:B------:R-:W-:Y:S01]  /*1c10*/  SHF.L.U32 R0, R34, 0x5, RZ ;  /* 0x0000000522007819 */ /* 0x000fe200000006ff */
[----:B------:R-:W-:Y:S01]  /*1c20*/  IMAD R172, R178, R35, R27 ;  /* 0x00000023b2ac7224 */ /* 0x000fe200078e021b */
[----:B--2---:R-:W-:Y:S02]  /*1c30*/  LEA R173, P2, R26, UR6, 0x1 ;  /* 0x000000061aad7c11 */ /* 0x004fe4000f8408ff */
[C---:B-1----:R-:W-:Y:S02]  /*1c40*/  IADD3 R6, PT, PT, R178.reuse, 0xc0, RZ ;  /* 0x000000c0b2067810 */ /* 0x042fe40007ffe0ff */
[----:B------:R-:W-:Y:S02]  /*1c50*/  IADD3 R7, PT, PT, R178, 0xa0, RZ ;  /* 0x000000a0b2077810 */ /* 0x000fe40007ffe0ff */
[----:B------:R-:W-:-:S02]  /*1c60*/  ISETP.GE.AND P4, PT, R6, R15, PT ;  /* 0x0000000f0600720c */ /* 0x000fc40003f86270 */
[----:B------:R-:W-:Y:S02]  /*1c70*/  ISETP.GE.AND P5, PT, R7, R15, PT ;  /* 0x0000000f0700720c */ /* 0x000fe40003fa6270 */
[-C--:B---3--:R-:W-:Y:S02]  /*1c80*/  @!P3 MOV R18, R20.reuse ;  /* 0x000000140012b202 */ /* 0x088fe40000000f00 */
[----:B------:R-:W-:Y:S02]  /*1c90*/  @!P3 MOV R19, R21 ;  /* 0x000000150013b202 */ /* 0x000fe40000000f00 */
[----:B------:R-:W-:Y:S01]  /*1ca0*/  LEA.HI.X R172, R26, UR7, R172, 0x1, P2 ;  /* 0x000000071aac7c11 */ /* 0x000fe200090f0cac */
[----:B----4-:R-:W-:Y:S02]  /*1cb0*/  @!P6 IMAD R11, R33, 0xc0, RZ ;  /* 0x000000c0210be824 */ /* 0x010fe400078e02ff */
[----:B------:R-:W-:Y:S02]  /*1cc0*/  @!P3 IMAD.WIDE.U32 R18, R32, 0x180, R18 ;  /* 0x000001802012b825 */ /* 0x000fe400078e0012 */
[----:B------:R-:W-:-:S02]  /*1cd0*/  @!P4 MOV R22, R20 ;  /* 0x000000140016c202 */ /* 0x000fc40000000f00 */
[----:B------:R-:W-:Y:S01]  /*1ce0*/  @!P4 MOV R23, R21 ;  /* 0x000000150017c202 */ /* 0x000fe20000000f00 */
[----:B------:R-:W-:Y:S01]  /*1cf0*/  @!P4 IMAD R10, R33, 0x140, RZ ;  /* 0x00000140210ac824 */ /* 0x000fe200078e02ff */
[C---:B------:R-:W-:Y:S02]  /*1d00*/  @!P5 LEA R20, P1, R32.reuse, R20, 0x8 ;  /* 0x000000142014d211 */ /* 0x040fe400078240ff */
[----:B------:R-:W-:Y:S01]  /*1d10*/  @!P6 IADD3 R25, PT, PT, R25, R11, RZ ;  /* 0x0000000b1919e210 */ /* 0x000fe20007ffe0ff */
[C---:B------:R-:W-:Y:S01]  /*1d20*/  @!P4 IMAD.WIDE.U32 R22, R32.reuse, 0x140, R22 ;  /* 0x000001402016c825 */ /* 0x040fe200078e0016 */
[----:B------:R-:W-:Y:S02]  /*1d30*/  @!P5 LEA.HI.X R21, R32, R21, R33, 0x8, P1 ;  /* 0x000000152015d211 */ /* 0x000fe400008f4421 */
[----:B------:R-:W-:Y:S01]  /*1d40*/  @!P3 IADD3 R19, PT, PT, R19, R9, RZ ;  /* 0x000000091313b210 */ /* 0x000fe20007ffe0ff */
[----:B------:R-:W-:Y:S01]  /*1d50*/  @!P6 LDGSTS.E.BYPASS.LTC128B.128 [R176+0x3000], desc[UR16][R24.64] ;  /* 0x0300000018b0efae */ /* 0x000fe2000b981a10 */
[----:B------:R-:W-:-:S02]  /*1d60*/  @!P4 IADD3 R11, PT, PT, R23, R10, RZ ;  /* 0x0000000a170bc210 */ /* 0x000fc40007ffe0ff */
[----:B------:R-:W-:Y:S01]  /*1d70*/  @!P4 MOV R10, R22 ;  /* 0x00000016000ac202 */ /* 0x000fe20000000f00 */
[----:B------:R-:W-:Y:S01]  /*1d80*/  @!P5 LDGSTS.E.BYPASS.LTC128B.128 [R176+0x3800], desc[UR16][R20.64] ;  /* 0x0380000014b0dfae */ /* 0x000fe2000b981a10 */
[-C--:B------:R-:W-:Y:S02]  /*1d90*/  ISETP.GE.AND P5, PT, R8, R15.reuse, PT ;  /* 0x0000000f0800720c */ /* 0x080fe40003fa6270 */
[-C--:B------:R-:W-:Y:S01]  /*1da0*/  ISETP.GE.AND P1, PT, R16, R15.reuse, PT ;  /* 0x0000000f1000720c */ /* 0x080fe20003f26270 */
[----:B------:R1:W-:Y:S01]  /*1db0*/  @!P4 LDGSTS.E.BYPASS.LTC128B.128 [R176+0x4000], desc[UR16][R10.64] ;  /* 0x040000000ab0cfae */ /* 0x0003e2000b981a10 */
[-C--:B------:R-:W-:Y:S01]  /*1dc0*/  ISETP.GE.AND P4, PT, R12, R15.reuse, PT ;  /* 0x0000000f0c00720c */ /* 0x080fe20003f86270 */
[----:B------:R-:W-:Y:S01]  /*1dd0*/  IMAD.WIDE.U32 R16, R34, 0x40, RZ ;  /* 0x0000004022107825 */ /* 0x000fe200078e00ff */
[----:B------:R-:W-:Y:S01]  /*1de0*/  ISETP.GE.AND P6, PT, R4, R15, PT ;  /* 0x0000000f0400720c */ /* 0x000fe20003fc6270 */
[----:B------:R-:W-:Y:S01]  /*1df0*/  @!P3 LDGSTS.E.BYPASS.LTC128B.128 [R176+0x4800], desc[UR16][R18.64] ;  /* 0x0480000012b0bfae */ /* 0x000fe2000b981a10 */
[----:B------:R-:W-:-:S02]  /*1e00*/  SHF.L.U64.HI R9, R34, 0x5, R35 ;  /* 0x0000000522097819 */ /* 0x000fc40000010223 */
[----:B------:R-:W-:Y:S01]  /*1e10*/  LEA R8, P2, R0, R173, 0x1 ;  /* 0x000000ad00087211 */ /* 0x000fe200078408ff */
[----:B------:R-:W0:Y:S01]  /*1e20*/  LDGDEPBAR ;  /* 0x00000000000079af */ /* 0x000e220000000000 */
[----:B------:R-:W-:Y:S02]  /*1e30*/  SHF.L.U32 R4, R2, 0x4, RZ ;  /* 0x0000000402047819 */ /* 0x000fe400000006ff */
[----:B------:R-:W-:Y:S02]  /*1e40*/  LEA.HI.X R9, R0, R172, R9, 0x1, P2 ;  /* 0x000000ac00097211 */ /* 0x000fe400010f0c09 */
[----:B------:R-:W-:Y:S02]  /*1e50*/  ISETP.GE.AND P2, PT, R5, R15, PT ;  /* 0x0000000f0500720c */ /* 0x000fe40003f46270 */
[----:B------:R-:W-:Y:S01]  /*1e60*/  LOP3.LUT R167, R167, 0x3e00, R4, 0xf8, !PT ;  /* 0x00003e00a7a77812 */ /* 0x000fe200078ef804 */
[----:B------:R-:W-:Y:S01]  /*1e70*/  @!P5 IMAD.WIDE.U32 R12, R34, 0xc0, R8 ;  /* 0x000000c0220cd825 */ /* 0x000fe200078e0008 */
[----:B------:R-:W-:-:S02]  /*1e80*/  LOP3.LUT R165, R4, 0x100, RZ, 0xc0, !PT ;  /* 0x0000010004a57812 */ /* 0x000fc400078ec0ff */
[----:B------:R-:W-:Y:S02]  /*1e90*/  @!P0 MOV R4, R173 ;  /* 0x000000ad00048202 */ /* 0x000fe40000000f00 */
[----:B------:R-:W-:Y:S02]  /*1ea0*/  @!P0 MOV R5, R172 ;  /* 0x000000ac00058202 */ /* 0x000fe40000000f00 */
[----:B------:R-:W-:Y:S02]  /*1eb0*/  ISETP.GE.AND P3, PT, R6, R15, PT ;  /* 0x0000000f0600720c */ /* 0x000fe40003f66270 */
[C---:B------:R-:W-:Y:S01]  /*1ec0*/  SHF.L.U32 R0, R35.reuse, 0x6, RZ ;  /* 0x0000000623007819 */ /* 0x040fe200000006ff */
[----:B-1----:R-:W-:Y:S01]  /*1ed0*/  @!P5 IMAD R10, R35, 0xc0, RZ ;  /* 0x000000c0230ad824 */ /* 0x002fe200078e02ff */
[----:B------:R-:W-:Y:S02]  /*1ee0*/  LOP3.LUT R165, R165, 0x20, R41, 0xf8, !PT ;  /* 0x00000020a5a57812 */ /* 0x000fe400078ef829 */
[----:B------:R-:W-:Y:S01]  /*1ef0*/  @!P2 MOV R14, R8 ;  /* 0x00000008000ea202 */ /* 0x000fe20000000f00 */
[----:B------:R-:W-:-:S04]  /*1f00*/  DEPBAR.LE SB0, 0x0 ;  /* 0x000080000000791a */ /* 0x000fc80000000000 */
[----:B------:R-:W-:Y:S01]  /*1f10*/  BAR.SYNC.DEFER_BLOCKING 0x0 ;  /* 0x0000000000007b1d */ /* 0x000fe20000010000 */
[----:B------:R-:W-:Y:S02]  /*1f20*/  @!P5 IADD3 R11, PT, PT, R13, R10, RZ ;  /* 0x0000000a0d0bd210 */ /* 0x000fe40007ffe0ff */
[----:B------:R-:W-:-:S03]  /*1f30*/  @!P5 MOV R10, R12 ;  /* 0x0000000c000ad202 */ /* 0x000fc60000000f00 */
[----:B------:R-:W-:Y:S01]  /*1f40*/  @!PT LDS RZ, [RZ] ;  /* 0x00000000fffff984 */ /* 0x000fe20000000800 */
[----:B------:R-:W-:Y:S01]  /*1f50*/  @!PT LDS RZ, [RZ] ;  /* 0x00000000fffff984 */ /* 0x000fe20000000800 */
[----:B------:R-:W-:Y:S01]  /*1f60*/  @!PT LDS RZ, [RZ] ;  /* 0x00000000fffff984 */ /* 0x000fe20000000800 */
[----:B------:R1:W-:Y:S04]  /*1f70*/  @!P0 LDGSTS.E.BYPASS.LTC128B.128 [R176+0x5000], desc[UR16][R4.64] ;  /* 0x0500000004b08fae */ /* 0x0003e8000b981a10 */
[----:B------:R-:W-:Y:S01]  /*1f80*/  @P0 STS.128 [R176+0x5000], RZ ;  /* 0x005000ffb0000388 */ /* 0x000fe20000000c00 */
[----:B------:R-:W-:Y:S02]  /*1f90*/  @!P1 IADD3 R6, P0, PT, R8, R16, RZ ;  /* 0x0000001008069210 */ /* 0x000fe40007f1e0ff */
[----:B------:R-:W-:Y:S01]  /*1fa0*/  @!P3 MOV R16, R8 ;  /* 0x000000080010b202 */ /* 0x000fe20000000f00 */
[----:B------:R-:W-:Y:S04]  /*1fb0*/  @P4 STS.128 [R176+0x5800], RZ ;  /* 0x005800ffb0004388 */ /* 0x000fe80000000c00 */
[----:B------:R-:W-:Y:S01]  /*1fc0*/  @!PT LDS RZ, [RZ] ;  /* 0x00000000fffff984 */ /* 0x000fe20000000800 */
[----:B------:R-:W-:Y:S01]  /*1fd0*/  @!PT LDS RZ, [RZ] ;  /* 0x00000000fffff984 */ /* 0x000fe20000000800 */
[----:B------:R-:W-:Y:S01]  /*1fe0*/  @!PT LDS RZ, [RZ] ;  /* 0x00000000fffff984 */ /* 0x000fe20000000800 */
[----:B------:R2:W-:Y:S01]  /*1ff0*/  @!P4 LDGSTS.E.BYPASS.LTC128B.128 [R176+0x5800], desc[UR16][R8.64] ;  /* 0x0580000008b0cfae */ /* 0x0005e2000b981a10 */
[----:B------:R-:W-:-:S02]  /*2000*/  ISETP.GE.AND P4, PT, R7, R15, PT ;  /* 0x0000000f0700720c */ /* 0x000fc40003f86270 */
[----:B------:R-:W-:Y:S01]  /*2010*/  @!P1 IADD3.X R7, PT, PT, R9, R17, R0, P0, !PT ;  /* 0x0000001109079210 */ /* 0x000fe200007fe400 */
[----:B------:R-:W-:Y:S01]  /*2020*/  @P1 STS.128 [R176+0x6000], RZ ;  /* 0x006000ffb0001388 */ /* 0x000fe20000000c00 */
[-C--:B------:R-:W-:Y:S01]  /*2030*/  @!P3 MOV R17, R9.reuse ;  /* 0x000000090011b202 */ /* 0x080fe20000000f00 */
[----:B------:R-:W-:Y:S01]  /*2040*/  @!P3 IMAD R0, R35, 0x140, RZ ;  /* 0x000001402300b824 */ /* 0x000fe200078e02ff */
[-C--:B------:R-:W-:Y:S01]  /*2050*/  @!P2 MOV R15, R9.reuse ;  /* 0x00000009000fa202 */ /* 0x080fe20000000f00 */
[----:B------:R-:W-:Y:S01]  /*2060*/  @!PT LDS RZ, [RZ] ;  /* 0x00000000fffff984 */ /* 0x000fe20000000800 */
[----:B------:R-:W-:Y:S01]  /*2070*/  @!PT LDS RZ, [RZ] ;  /* 0x00000000fffff984 */ /* 0x000fe20000000800 */
[----:B------:R-:W-:Y:S01]  /*2080*/  @!PT LDS RZ, [RZ] ;  /* 0x00000000fffff984 */ /* 0x000fe20000000800 */
[----:B------:R3:W-:Y:S01]  /*2090*/  @!P1 LDGSTS.E.BYPASS.LTC128B.128 [R176+0x6000], desc[UR16][R6.64] ;  /* 0x0600000006b09fae */ /* 0x0007e2000b981a10 */
[C---:B------:R-:W-:Y:S01]  /*20a0*/  @!P6 LEA R12, P1, R34.reuse, R8, 0x7 ;  /* 0x00000008220ce211 */ /* 0x040fe200078238ff */
[C---:B------:R-:W-:Y:S02]  /*20b0*/  @!P3 IMAD.WIDE.U32 R16, R34.reuse, 0x140, R16 ;  /* 0x000001402210b825 */ /* 0x040fe400078e0010 */
[----:B------:R-:W-:Y:S01]  /*20c0*/  @P6 STS.128 [R176+0x6800], RZ ;  /* 0x006800ffb0006388 */ /* 0x000fe20000000c00 */
[C---:B------:R-:W-:Y:S01]  /*20d0*/  @!P6 LEA.HI.X R13, R34.reuse, R9, R35, 0x7, P1 ;  /* 0x00000009220de211 */ /* 0x040fe200008f3c23 */
[----:B------:R-:W-:Y:S01]  /*20e0*/  @!P2 IMAD.WIDE.U32 R14, R34, 0x180, R14 ;  /* 0x00000180220ea825 */ /* 0x000fe200078e000e */
[----:B-1----:R-:W-:-:S02]  /*20f0*/  LOP3.LUT R4, R40, 0x8, R2, 0x78, !PT ;  /* 0x0000000828047812 */ /* 0x002fc400078e7802 */
[----:B------:R-:W-:Y:S01]  /*2100*/  LOP3.LUT R40, R40, 0x8, R44, 0x78, !PT ;  /* 0x0000000828287812 */ /* 0x000fe200078e782c */
[----:B------:R-:W-:Y:S01]  /*2110*/  @!PT LDS RZ, [RZ] ;  /* 0x00000000fffff984 */ /* 0x000fe20000000800 */
[----:B------:R-:W-:Y:S01]  /*2120*/  @!PT LDS RZ, [RZ] ;  /* 0x00000000fffff984 */ /* 0x000fe20000000800 */
[----:B------:R-:W-:Y:S01]  /*2130*/  @!PT LDS RZ, [RZ] ;  /* 0x00000000fffff984 */ /* 0x000fe20000000800 */
[----:B------:R1:W-:Y:S01]  /*2140*/  @!P6 LDGSTS.E.BYPASS.LTC128B.128 [R176+0x6800], desc[UR16][R12.64] ;  /* 0x068000000cb0efae */ /* 0x0003e2000b981a10 */
[----:B------:R-:W-:Y:S01]  /*2150*/  IADD3 R165, PT, PT, R4, R165, RZ ;  /* 0x000000a504a57210 */ /* 0x000fe20007ffe0ff */
[----:B------:R-:W-:Y:S01]  /*2160*/  @!P2 IMAD R4, R35, 0x180, RZ ;  /* 0x000001802304a824 */ /* 0x000fe200078e02ff */
[----:B------:R-:W-:Y:S01]  /*2170*/  IADD3 R167, PT, PT, R167, R40, RZ ;  /* 0x00000028a7a77210 */ /* 0x000fe20007ffe0ff */
[----:B------:R-:W-:Y:S01]  /*2180*/  @P5 STS.128 [R176+0x7000], RZ ;  /* 0x007000ffb0005388 */ /* 0x000fe20000000c00 */
[----:B------:R-:W-:Y:S02]  /*2190*/  LEA R165, R165, UR4, 0x1 ;  /* 0x00000004a5a57c11 */ /* 0x000fe4000f8e08ff */
[----:B------:R-:W-:Y:S01]  /*21a0*/  @!P2 IADD3 R5, PT, PT, R15, R4, RZ ;  /* 0x000000040f05a210 */ /* 0x000fe20007ffe0ff */
[----:B------:R-:W-:Y:S01]  /*21b0*/  @!PT LDS RZ, [RZ] ;  /* 0x00000000fffff984 */ /* 0x000fe20000000800 */
[----:B------:R-:W-:Y:S01]  /*21c0*/  @!PT LDS RZ, [RZ] ;  /* 0x00000000fffff984 */ /* 0x000fe20000000800 */
[----:B------:R-:W-:Y:S01]  /*21d0*/  @!PT LDS RZ, [RZ] ;  /* 0x00000000fffff984 */ /* 0x000fe20000000800 */
[----:B------:R-:W-:Y:S01]  /*21e0*/  @!P5 LDGSTS.E.BYPASS.LTC128B.128 [R176+0x7000], desc[UR16][R10.64] ;  /* 0x070000000ab0dfae */ /* 0x000fe2000b981a10 */
[----:B--2---:R-:W-:-:S02]  /*21f0*/  @!P4 LEA R8, P0, R34, R8, 0x8 ;  /* 0x000000082208c211 */ /* 0x004fc400078040ff */
[----:B------:R-:W-:Y:S01]  /*2200*/  @!P2 MOV R4, R14 ;  /* 0x0000000e0004a202 */ /* 0x000fe20000000f00 */
[----:B------:R-:W-:Y:S01]  /*2210*/  @P4 STS.128 [R176+0x7800], RZ ;  /* 0x007800ffb0004388 */ /* 0x000fe20000000c00 */
[----:B------:R-:W-:Y:S02]  /*2220*/  @!P4 LEA.HI.X R9, R34, R9, R35, 0x8, P0 ;  /* 0x000000092209c211 */ /* 0x000fe400000f4423 */
[----:B------:R-:W-:Y:S02]  /*2230*/  LEA R167, R167, UR4, 0x1 ;  /* 0x00000004a7a77c11 */ /* 0x000fe4000f8e08ff */
[----:B---3--:R-:W-:Y:S01]  /*2240*/  @!P3 IADD3 R7, PT, PT, R17, R0, RZ ;  /* 0x000000001107b210 */ /* 0x008fe20007ffe0ff */
[----:B------:R-:W-:Y:S01]  /*2250*/  @!PT LDS RZ, [RZ] ;  /* 0x00000000fffff984 */ /* 0x000fe20000000800 */
[----:B------:R-:W-:Y:S01]  /*2260*/  @!PT LDS RZ, [RZ] ;  /* 0x00000000fffff984 */ /* 0x000fe20000000800 */
[----:B------:R-:W-:Y:S01]  /*2270*/  @!PT LDS RZ, [RZ] ;  /* 0x00000000fffff984 */ /* 0x000fe20000000800 */
[----:B------:R2:W-:Y:S01]  /*2280*/  @!P4 LDGSTS.E.BYPASS.LTC128B.128 [R176+0x7800], desc[UR16][R8.64] ;  /* 0x0780000008b0cfae */ /* 0x0005e2000b981a10 */
[----:B------:R-:W-:Y:S02]  /*2290*/  @!P3 MOV R6, R16 ;  /* 0x000000100006b202 */ /* 0x000fe40000000f00 */
[----:B------:R-:W-:Y:S01]  /*22a0*/  LOP3.LUT P6, RZ, R2, 0x4, RZ, 0xc0, !PT ;  /* 0x0000000402ff7812 */ /* 0x000fe200078cc0ff */
[----:B------:R-:W-:Y:S01]  /*22b0*/  @P3 STS.128 [R176+0x8000], RZ ;  /* 0x008000ffb0003388 */ /* 0x000fe20000000c00 */
[----:B------:R-:W-:-:S02]  /*22c0*/  MOV R0, 0x20 ;  /* 0x0000002000007802 */ /* 0x000fc40000000f00 */
[----:B------:R-:W-:Y:S01]  /*22d0*/  ISETP.NE.AND P0, PT, R3, 0x1, PT ;  /* 0x000000010300780c */ /* 0x000fe20003f05270 */
[----:B------:R-:W-:Y:S01]  /*22e0*/  @!PT LDS RZ, [RZ] ;  /* 0x00000000fffff984 */ /* 0x000fe20000000800 */
[----:B------:R-:W-:Y:S01]  /*22f0*/  @!PT LDS RZ, [RZ] ;  /* 0x00000000fffff984 */ /* 0x000fe20000000800 */
[----:B------:R-:W-:Y:S01]  /*2300*/  @!PT LDS RZ, [RZ] ;  /* 0x00000000fffff984 */ /* 0x000fe20000000800 */
[----:B------:R-:W-:Y:S01]  /*2310*/  @!P3 LDGSTS.E.BYPASS.LTC128B.128 [R176+0x8000], desc[UR16][R6.64] ;  /* 0x0800000006b0bfae */ /* 0x000fe2000b981a10 */
[----:B------:R-:W-:-:S03]  /*2320*/  SEL R0, R0, 0xffffffe0, !P6 ;  /* 0xffffffe000007807 */ /* 0x000fc60007000000 */
[----:B------:R-:W-:Y:S01]  /*2330*/  @P2 STS.128 [R176+0x8800], RZ ;  /* 0x008800ffb0002388 */ /* 0x000fe20000000c00 */
[----:B------:R-:W-:Y:S02]  /*2340*/  IADD3 R166, PT, PT, R167, R0, RZ ;  /* 0x00000000a7a67210 */ /* 0x000fe40007ffe0ff */
[----:B------:R-:W-:Y:S01]  /*2350*/  IADD3 R150, PT, PT, R0, R165, RZ ;  /* 0x000000a500967210 */ /* 0x000fe20007ffe0ff */
[----:B------:R-:W-:Y:S01]  /*2360*/  @!PT LDS RZ, [RZ] ;  /* 0x00000000fffff984 */ /* 0x000fe20000000800 */
[----:B------:R-:W-:Y:S01]  /*2370*/  @!PT LDS RZ, [RZ] ;  /* 0x00000000fffff984 */ /* 0x000fe20000000800 */
[----:B------:R-:W-:Y:S01]  /*2380*/  @!PT LDS RZ, [RZ] ;  /* 0x00000000fffff984 */ /* 0x000fe20000000800 */
[----:B------:R3:W-:Y:S04]  /*2390*/  @!P2 LDGSTS.E.BYPASS.LTC128B.128 [R176+0x8800], desc[UR16][R4.64] ;  /* 0x0880000004b0afae */ /* 0x0007e8000b981a10 */
[----:B-1----:R-:W-:Y:S04]  /*23a0*/  LDSM.16.M88.4 R12, [R165+0x1000] ;  /* 0x00100000a50c783b */ /* 0x002fe80000000200 */
[----:B------:R-:W-:Y:S04]  /*23b0*/  LDSM.16.M88.4 R20, [R166] ;  /* 0x00000000a614783b */ /* 0x000fe80000000200 */
[----:B------:R-:W-:Y:S04]  /*23c0*/  LDSM.16.M88.4 R16, [R150+0x1000] ;  /* 0x001000009610783b */ /* 0x000fe80000000200 */
[----:B--2---:R-:W-:Y:S04]  /*23d0*/  LDSM.16.M88.4 R8, [R165+0x1400] ;  /* 0x00140000a508783b */ /* 0x004fe80000000200 */
[----:B------:R-:W-:Y:S04]  /*23e0*/  LDSM.16.M88.4 R24, [R150+0x1400] ;  /* 0x001400009618783b */ /* 0x000fe80000000200 */
[----:B------:R-:W-:Y:S04]  /*23f0*/  LDSM.16.M88.4 R28, [R165+0x1800] ;  /* 0x00180000a51c783b */ /* 0x000fe80000000200 */
[----:B---3--:R-:W1:Y:S04]  /*2400*/  LDSM.16.M88.4 R4, [R167] ;  /* 0x00000000a704783b */ /* 0x008e680000000200 */
[----:B------:R-:W2:Y:S04]  /*2410*/  LDSM.16.M88.4 R48, [R150+0x1800] ;  /* 0x001800009630783b */ /* 0x000ea80000000200 */
[----:B------:R-:W0:Y:S01]  /*2420*/  LDGDEPBAR ;  /* 0x00000000000079af */ /* 0x000e220000000000 */
[C---:B-1----:R-:W-:Y:S08]  /*2430*/  HMMA.16816.F32.BF16 R36, R4.reuse, R12, RZ ;  /* 0x0000000c0424723c */ /* 0x042ff000000418ff */
[----:B------:R-:W-:-:S12]  /*2440*/  HMMA.16816.F32.BF16 R12, R4, R14, RZ ;  /* 0x0000000e040c723c */ /* 0x000fd800000418ff */
[C---:B------:R-:W-:Y:S08]  /*2450*/  HMMA.16816.F32.BF16 R36, R20.reuse, R16, R36 ;  /* 0x000000101424723c */ /* 0x040ff00000041824 */
[----:B------:R-:W-:Y:S08]  /*2460*/  HMMA.16816.F32.BF16 R12, R20, R18, R12 ;  /* 0x00000012140c723c */ /* 0x000ff0000004180c */
        /* <DEDUP_REMOVED lines=11> */
[----:B------:R-:W3:Y:S05]  /*2520*/  MUFU.TANH R71, R12 ;  /* 0x0000000c00477308 */ /* 0x000eea0000002400 */
[C---:B------:R-:W-:Y:S03]  /*2530*/  HMMA.16816.F32.BF16 R16, R20.reuse, R24, R16 ;  /* 0x000000181410723c */ /* 0x040fe60000041810 */
[----:B------:R-:W4:Y:S05]  /*2540*/  MUFU.TANH R70, R13 ;  /* 0x0000000d00467308 */ /* 0x000f2a0000002400 */
[----:B------:R-:W-:Y:S03]  /*2550*/  HMMA.16816.F32.BF16 R8, R20, R26, R8 ;  /* 0x0000001a1408723c */ /* 0x000fe60000041808 */
[----:B------:R-:W1:Y:S05]  /*2560*/  MUFU.TANH R69, R14 ;  /* 0x0000000e00457308 */ /* 0x000e6a0000002400 */
[C---:B------:R-:W-:Y:S03]  /*2570*/  HMMA.16816.F32.BF16 R24, R4.reuse, R28, RZ ;  /* 0x0000001c0418723c */ /* 0x040fe600000418ff */
[----:B------:R5:W1:Y:S01]  /*2580*/  MUFU.TANH R68, R15 ;  /* 0x0000000f00447308 */ /* 0x000a620000002400 */
[----:B------:R-:W-:Y:S01]  /*2590*/  FMUL.FTZ R16, R16, UR10 ;  /* 0x0000000a10107c20 */ /* 0x000fe20008410000 */
[----:B------:R-:W-:Y:S01]  /*25a0*/  FMUL.FTZ R17, R17, UR10 ;  /* 0x0000000a11117c20 */ /* 0x000fe20008410000 */
[----:B------:R-:W-:Y:S01]  /*25b0*/  FMUL.FTZ R18, R18, UR10 ;  /* 0x0000000a12127c20 */ /* 0x000fe20008410000 */
[----:B------:R-:W-:Y:S01]  /*25c0*/  FMUL.FTZ R19, R19, UR10 ;  /* 0x0000000a13137c20 */ /* 0x000fe20008410000 */
[----:B------:R-:W-:Y:S03]  /*25d0*/  HMMA.16816.F32.BF16 R28, R4, R30, RZ ;  /* 0x0000001e041c723c */ /* 0x000fe600000418ff */
[----:B------:R-:W1:Y:S01]  /*25e0*/  MUFU.TANH R74, R37 ;  /* 0x00000025004a7308 */ /* 0x000e620000002400 */
[----:B------:R-:W-:Y:S01]  /*25f0*/  FMUL.FTZ R8, R8, UR10 ;  /* 0x0000000a08087c20 */ /* 0x000fe20008410000 */
[----:B------:R-:W-:Y:S01]  /*2600*/  FMUL.FTZ R9, R9, UR10 ;  /* 0x0000000a09097c20 */ /* 0x000fe20008410000 */
[----:B------:R-:W-:Y:S01]  /*2610*/  FMUL.FTZ R10, R10, UR10 ;  /* 0x0000000a0a0a7c20 */ /* 0x000fe20008410000 */
[----:B------:R-:W-:-:S04]  /*2620*/  FMUL.FTZ R11, R11, UR10 ;  /* 0x0000000a0b0b7c20 */ /* 0x000fc80008410000 */
[----:B------:R-:W1:Y:S01]  /*2630*/  MUFU.TANH R73, R38 ;  /* 0x0000002600497308 */ /* 0x000e620000002400 */
[C---:B--2---:R-:W-:Y:S01]  /*2640*/  HMMA.16816.F32.BF16 R24, R20.reuse, R48, R24 ;  /* 0x000000301418723c */ /* 0x044fe20000041818 */
[----:B-----5:R-:W2:Y:S06]  /*2650*/  LDSM.16.M88.4 R12, [R165+0x1c00] ;  /* 0x001c0000a50c783b */ /* 0x020eac0000000200 */
[----:B------:R5:W1:Y:S01]  /*2660*/  MUFU.TANH R72, R39 ;  /* 0x0000002700487308 */ /* 0x000a620000002400 */
[----:B------:R-:W-:Y:S07]  /*2670*/  HMMA.16816.F32.BF16 R28, R20, R50, R28 ;  /* 0x00000032141c723c */ /* 0x000fee000004181c */
[----:B------:R-:W1:Y:S04]  /*2680*/  MUFU.TANH R67, R16 ;  /* 0x0000001000437308 */ /* 0x000e680000002400 */
[----:B------:R-:W-:Y:S01]  /*2690*/  FMUL.FTZ R24, R24, UR10 ;  /* 0x0000000a18187c20 */ /* 0x000fe20008410000 */
[----:B------:R-:W-:Y:S01]  /*26a0*/  FMUL.FTZ R25, R25, UR10 ;  /* 0x0000000a19197c20 */ /* 0x000fe20008410000 */
[----:B------:R-:W-:Y:S01]  /*26b0*/  FMUL.FTZ R26, R26, UR10 ;  /* 0x0000000a1a1a7c20 */ /* 0x000fe20008410000 */
[----:B------:R-:W-:Y:S01]  /*26c0*/  FMUL.FTZ R27, R27, UR10 ;  /* 0x0000000a1b1b7c20 */ /* 0x000fe20008410000 */
[----:B------:R-:W1:Y:S01]  /*26d0*/  MUFU.TANH R66, R17 ;  /* 0x0000001100427308 */ /* 0x000e620000002400 */
[----:B-----5:R-:W5:Y:S03]  /*26e0*/  LDSM.16.M88.4 R36, [R150+0x1c00] ;  /* 0x001c00009624783b */ /* 0x020f660000000200 */
[----:B------:R-:W-:Y:S01]  /*26f0*/  FMUL.FTZ R28, R28, UR10 ;  /* 0x0000000a1c1c7c20 */ /* 0x000fe20008410000 */
[----:B------:R-:W-:Y:S01]  /*2700*/  FMUL.FTZ R29, R29, UR10 ;  /* 0x0000000a1d1d7c20 */ /* 0x000fe20008410000 */
[----:B------:R-:W-:Y:S01]  /*2710*/  FMUL.FTZ R30, R30, UR10 ;  /* 0x0000000a1e1e7c20 */ /* 0x000fe20008410000 */
[----:B------:R-:W-:Y:S01]  /*2720*/  FMUL.FTZ R31, R31, UR10 ;  /* 0x0000000a1f1f7c20 */ /* 0x000fe20008410000 */
[----:B------:R-:W1:Y:S08]  /*2730*/  MUFU.TANH R65, R18 ;  /* 0x0000001200417308 */ /* 0x000e700000002400 */
[----:B------:R2:W1:Y:S08]  /*2740*/  MUFU.TANH R64, R19 ;  /* 0x0000001300407308 */ /* 0x0004700000002400 */
[----:B------:R-:W1:Y:S08]  /*2750*/  MUFU.TANH R63, R8 ;  /* 0x00000008003f7308 */ /* 0x000e700000002400 */
[----:B------:R-:W1:Y:S01]  /*2760*/  MUFU.TANH R62, R9 ;  /* 0x00000009003e7308 */ /* 0x000e620000002400 */
[C---:B--2---:R-:W-:Y:S07]  /*2770*/  HMMA.16816.F32.BF16 R16, R4.reuse, R12, RZ ;  /* 0x0000000c0410723c */ /* 0x044fee00000418ff */
[----:B------:R-:W2:Y:S01]  /*2780*/  MUFU.TANH R61, R10 ;  /* 0x0000000a003d7308 */ /* 0x000ea20000002400 */
[----:B------:R-:W-:Y:S07]  /*2790*/  HMMA.16816.F32.BF16 R12, R4, R14, RZ ;  /* 0x0000000e040c723c */ /* 0x000fee00000418ff */
[----:B------:R3:W1:Y:S05]  /*27a0*/  MUFU.TANH R59, R11 ;  /* 0x0000000b003b7308 */ /* 0x00066a0000002400 */
[C---:B-----5:R-:W-:Y:S03]  /*27b0*/  HMMA.16816.F32.BF16 R16, R20.reuse, R36, R16 ;  /* 0x000000241410723c */ /* 0x060fe60000041810 */
[----:B------:R-:W1:Y:S05]  /*27c0*/  MUFU.TANH R58, R24 ;  /* 0x00000018003a7308 */ /* 0x000e6a0000002400 */
[----:B------:R-:W-:Y:S01]  /*27d0*/  HMMA.16816.F32.BF16 R12, R20, R38, R12 ;  /* 0x00000026140c723c */ /* 0x000fe2000004180c */
[----:B------:R-:W-:Y:S02]  /*27e0*/  LDSM.16.M88.4 R36, [R165+0x2400] ;  /* 0x00240000a524783b */ /* 0x000fe40000000200 */
[----:B------:R-:W1:Y:S02]  /*27f0*/  MUFU.TANH R57, R25 ;  /* 0x0000001900397308 */ /* 0x000e640000002400 */
[----:B---3--:R-:W3:Y:S06]  /*2800*/  LDSM.16.M88.4 R8, [R165+0x2000] ;  /* 0x00200000a508783b */ /* 0x008eec0000000200 */
[----:B------:R-:W1:Y:S01]  /*2810*/  MUFU.TANH R56, R26 ;  /* 0x0000001a00387308 */ /* 0x000e620000002400 */
[----:B------:R-:W-:Y:S01]  /*2820*/  FMUL.FTZ R16, R16, UR10 ;  /* 0x0000000a10107c20 */ /* 0x000fe20008410000 */
[----:B------:R-:W-:Y:S01]  /*2830*/  FMUL.FTZ R17, R17, UR10 ;  /* 0x0000000a11117c20 */ /* 0x000fe20008410000 */
[----:B------:R-:W-:Y:S01]  /*2840*/  FMUL.FTZ R18, R18, UR10 ;  /* 0x0000000a12127c20 */ /* 0x000fe20008410000 */
[----:B------:R-:W-:-:S04]  /*2850*/  FMUL.FTZ R19, R19, UR10 ;  /* 0x0000000a13137c20 */ /* 0x000fc80008410000 */
[----:B------:R5:W1:Y:S01]  /*2860*/  MUFU.TANH R55, R27 ;  /* 0x0000001b00377308 */ /* 0x000a620000002400 */
[----:B------:R-:W-:Y:S01]  /*2870*/  FMUL.FTZ R13, R13, UR10 ;  /* 0x0000000a0d0d7c20 */ /* 0x000fe20008410000 */
[----:B------:R-:W-:Y:S01]  /*2880*/  FMUL.FTZ R14, R14, UR10 ;  /* 0x0000000a0e0e7c20 */ /* 0x000fe20008410000 */
[----:B------:R-:W-:Y:S01]  /*2890*/  FMUL.FTZ R15, R15, UR10 ;  /* 0x0000000a0f0f7c20 */ /* 0x000fe20008410000 */
[----:B------:R-:W-:-:S04]  /*28a0*/  FMUL.FTZ R0, R12, UR10 ;  /* 0x0000000a0c007c20 */ /* 0x000fc80008410000 */
[----:B------:R-:W1:Y:S08]  /*28b0*/  MUFU.TANH R54, R28 ;  /* 0x0000001c00367308 */ /* 0x000e700000002400 */
[----:B------:R-:W1:Y:S01]  /*28c0*/  MUFU.TANH R53, R29 ;  /* 0x0000001d00357308 */ /* 0x000e620000002400 */
[----:B-----5:R-:W5:Y:S07]  /*28d0*/  LDSM.16.M88.4 R24, [R150+0x2000] ;  /* 0x002000009618783b */ /* 0x020f6e0000000200 */
[----:B------:R-:W1:Y:S08]  /*28e0*/  MUFU.TANH R52, R30 ;  /* 0x0000001e00347308 */ /* 0x000e700000002400 */
[----:B------:R3:W1:Y:S08]  /*28f0*/  MUFU.TANH R51, R31 ;  /* 0x0000001f00337308 */ /* 0x0006700000002400 */
[----:B------:R-:W1:Y:S08]  /*2900*/  MUFU.TANH R50, R16 ;  /* 0x0000001000327308 */ /* 0x000e700000002400 */
[----:B------:R-:W1:Y:S01]  /*2910*/  MUFU.TANH R49, R17 ;  /* 0x0000001100317308 */ /* 0x000e620000002400 */
[C---:B---3--:R-:W-:Y:S07]  /*2920*/  HMMA.16816.F32.BF16 R28, R4.reuse, R8, RZ ;  /* 0x00000008041c723c */ /* 0x048fee00000418ff */
[----:B------:R-:W3:Y:S01]  /*2930*/  MUFU.TANH R48, R18 ;  /* 0x0000001200307308 */ /* 0x000ee20000002400 */
[----:B------:R-:W-:Y:S07]  /*2940*/  HMMA.16816.F32.BF16 R8, R4, R10, RZ ;  /* 0x0000000a0408723c */ /* 0x000fee00000418ff */
[----:B------:R4:W1:Y:S05]  /*2950*/  MUFU.TANH R47, R19 ;  /* 0x00000013002f7308 */ /* 0x00086a0000002400 */
[C---:B-----5:R-:W-:Y:S03]  /*2960*/  HMMA.16816.F32.BF16 R28, R20.reuse, R24, R28 ;  /* 0x00000018141c723c */ /* 0x060fe6000004181c */
[----:B------:R-:W1:Y:S05]  /*2970*/  MUFU.TANH R76, R13 ;  /* 0x0000000d004c7308 */ /* 0x000e6a0000002400 */
[----:B------:R-:W-:Y:S01]  /*2980*/  HMMA.16816.F32.BF16 R8, R20, R26, R8 ;  /* 0x0000001a1408723c */ /* 0x000fe20000041808 */
[----:B------:R-:W-:Y:S02]  /*2990*/  LDSM.16.M88.4 R24, [R165+0x2800] ;  /* 0x00280000a518783b */ /* 0x000fe40000000200 */
[----:B------:R-:W1:Y:S02]  /*29a0*/  MUFU.TANH R77, R14 ;  /* 0x0000000e004d7308 */ /* 0x000e640000002400 */
[----:B----4-:R-:W4:Y:S06]  /*29b0*/  LDSM.16.M88.4 R16, [R150+0x2400] ;  /* 0x002400009610783b */ /* 0x010f2c0000000200 */
        /* <DEDUP_REMOVED lines=11> */
[C---:B-----5:R-:W-:Y:S07]  /*2a70*/  HMMA.16816.F32.BF16 R12, R4.reuse, R36, RZ ;  /* 0x00000024040c723c */ /* 0x060fee00000418ff */
[----:B------:R-:W1:Y:S01]  /*2a80*/  MUFU.TANH R82, R30 ;  /* 0x0000001e00527308 */ /* 0x000e620000002400 */
[----:B------:R-:W-:Y:S07]  /*2a90*/  HMMA.16816.F32.BF16 R36, R4, R38, RZ ;  /* 0x000000260424723c */ /* 0x000fee00000418ff */
[----:B------:R5:W1:Y:S05]  /*2aa0*/  MUFU.TANH R83, R31 ;  /* 0x0000001f00537308 */ /* 0x000a6a0000002400 */
[C---:B----4-:R-:W-:Y:S03]  /*2ab0*/  HMMA.16816.F32.BF16 R12, R20.reuse, R16, R12 ;  /* 0x00000010140c723c */ /* 0x050fe6000004180c */
[----:B------:R-:W4:Y:S05]  /*2ac0*/  MUFU.TANH R84, R8 ;  /* 0x0000000800547308 */ /* 0x000f2a0000002400 */
[----:B------:R-:W-:Y:S01]  /*2ad0*/  HMMA.16816.F32.BF16 R36, R20, R18, R36 ;  /* 0x000000121424723c */ /* 0x000fe20000041824 */
[----:B------:R-:W-:Y:S02]  /*2ae0*/  LDSM.16.M88.4 R16, [R165+0x2c00] ;  /* 0x002c0000a510783b */ /* 0x000fe40000000200 */
[----:B------:R-:W1:Y:S02]  /*2af0*/  MUFU.TANH R85, R9 ;  /* 0x0000000900557308 */ /* 0x000e640000002400 */
[----:B-----5:R-:W5:Y:S06]  /*2b00*/  LDSM.16.M88.4 R28, [R150+0x2800] ;  /* 0x00280000961c783b */ /* 0x020f6c0000000200 */
        /* <DEDUP_REMOVED lines=18> */
[----:B------:R-:W-:Y:S03]  /*2c30*/  HMMA.16816.F32.BF16 R24, R20, R30, R24 ;  /* 0x0000001e1418723c */ /* 0x000fe60000041818 */
[----:B------:R-:W1:Y:S01]  /*2c40*/  MUFU.TANH R93, R37 ;  /* 0x00000025005d7308 */ /* 0x000e620000002400 */
[----:B---3--:R-:W3:Y:S04]  /*2c50*/  LDSM.16.M88.4 R12, [R150+0x2c00] ;  /* 0x002c0000960c783b */ /* 0x008ee80000000200 */
[C---:B------:R-:W-:Y:S03]  /*2c60*/  HMMA.16816.F32.BF16 R28, R4.reuse, R16, RZ ;  /* 0x00000010041c723c */ /* 0x040fe600000418ff */
[----:B------:R-:W1:Y:S01]  /*2c70*/  MUFU.TANH R94, R38 ;  /* 0x00000026005e7308 */ /* 0x000e620000002400 */
[----:B------:R-:W-:Y:S01]  /*2c80*/  FMUL.FTZ R8, R8, UR10 ;  /* 0x0000000a08087c20 */ /* 0x000fe20008410000 */
[----:B------:R-:W-:Y:S01]  /*2c90*/  FMUL.FTZ R9, R9, UR10 ;  /* 0x0000000a09097c20 */ /* 0x000fe20008410000 */
[----:B------:R-:W-:Y:S01]  /*2ca0*/  FMUL.FTZ R10, R10, UR10 ;  /* 0x0000000a0a0a7c20 */ /* 0x000fe20008410000 */
[----:B------:R-:W-:Y:S01]  /*2cb0*/  FMUL.FTZ R11, R11, UR10 ;  /* 0x0000000a0b0b7c20 */ /* 0x000fe20008410000 */
[----:B------:R-:W-:Y:S03]  /*2cc0*/  HMMA.16816.F32.BF16 R16, R4, R18, RZ ;  /* 0x000000120410723c */ /* 0x000fe600000418ff */
        /* <DEDUP_REMOVED lines=8> */
[----:B------:R-:W1:Y:S01]  /*2d50*/  MUFU.TANH R98, R10 ;  /* 0x0000000a00627308 */ /* 0x000e620000002400 */
[C---:B---3--:R-:W-:Y:S07]  /*2d60*/  HMMA.16816.F32.BF16 R28, R20.reuse, R12, R28 ;  /* 0x0000000c141c723c */ /* 0x048fee000004181c */
[----:B------:R3:W1:Y:S01]  /*2d70*/  MUFU.TANH R158, R11 ;  /* 0x0000000b009e7308 */ /* 0x0006620000002400 */
[----:B------:R-:W-:Y:S07]  /*2d80*/  HMMA.16816.F32.BF16 R16, R20, R14, R16 ;  /* 0x0000000e1410723c */ /* 0x000fee0000041810 */
[----:B------:R-:W1:Y:S04]  /*2d90*/  MUFU.TANH R99, R24 ;  /* 0x0000001800637308 */ /* 0x000e680000002400 */
[----:B------:R-:W-:Y:S01]  /*2da0*/  FMUL.FTZ R28, R28, UR10 ;  /* 0x0000000a1c1c7c20 */ /* 0x000fe20008410000 */
[----:B------:R-:W-:Y:S01]  /*2db0*/  FMUL.FTZ R29, R29, UR10 ;  /* 0x0000000a1d1d7c20 */ /* 0x000fe20008410000 */
[----:B------:R-:W-:-:S02]  /*2dc0*/  FMUL.FTZ R30, R30, UR10 ;  /* 0x0000000a1e1e7c20 */ /* 0x000fc40008410000 */
[----:B------:R-:W1:Y:S01]  /*2dd0*/  MUFU.TANH R149, R25 ;  /* 0x0000001900957308 */ /* 0x000e620000002400 */
[----:B------:R-:W-:Y:S01]  /*2de0*/  FMUL.FTZ R31, R31, UR10 ;  /* 0x0000000a1f1f7c20 */ /* 0x000fe20008410000 */
[----:B---3--:R-:W3:Y:S02]  /*2df0*/  LDSM.16.M88.4 R8, [R150+0x3000] ;  /* 0x003000009608783b */ /* 0x008ee40000000200 */
[----:B------:R-:W-:Y:S01]  /*2e00*/  FMUL.FTZ R16, R16, UR10 ;  /* 0x0000000a10107c20 */ /* 0x000fe20008410000 */
[----:B------:R-:W-:Y:S01]  /*2e10*/  FMUL.FTZ R17, R17, UR10 ;  /* 0x0000000a11117c20 */ /* 0x000fe20008410000 */
[----:B------:R-:W-:Y:S02]  /*2e20*/  FMUL.FTZ R18, R18, UR10 ;  /* 0x0000000a12127c20 */ /* 0x000fe40008410000 */
[----:B------:R-:W1:Y:S01]  /*2e30*/  MUFU.TANH R157, R26 ;  /* 0x0000001a009d7308 */ /* 0x000e620000002400 */
[----:B------:R-:W-:Y:S01]  /*2e40*/  FMUL.FTZ R19, R19, UR10 ;  /* 0x0000000a13137c20 */ /* 0x000fe20008410000 */
[C---:B-----5:R-:W-:Y:S06]  /*2e50*/  HMMA.16816.F32.BF16 R12, R4.reuse, R36, RZ ;  /* 0x00000024040c723c */ /* 0x060fec00000418ff */
[----:B------:R5:W1:Y:S02]  /*2e60*/  MUFU.TANH R156, R27 ;  /* 0x0000001b009c7308 */ /* 0x000a640000002400 */
[----:B------:R-:W-:Y:S06]  /*2e70*/  HMMA.16816.F32.BF16 R36, R4, R38, RZ ;  /* 0x000000260424723c */ /* 0x000fec00000418ff */
[----:B------:R-:W1:Y:S08]  /*2e80*/  MUFU.TANH R197, R28 ;  /* 0x0000001c00c57308 */ /* 0x000e700000002400 */
[----:B------:R-:W1:Y:S01]  /*2e90*/  MUFU.TANH R188, R29 ;  /* 0x0000001d00bc7308 */ /* 0x000e620000002400 */
[----:B-----5:R-:W5:Y:S07]  /*2ea0*/  LDSM.16.M88.4 R24, [R165+0x3400] ;  /* 0x00340000a518783b */ /* 0x020f6e0000000200 */
[----:B------:R-:W1:Y:S01]  /*2eb0*/  MUFU.TANH R190, R30 ;  /* 0x0000001e00be7308 */ /* 0x000e620000002400 */
[C---:B---3--:R-:W-:Y:S07]  /*2ec0*/  HMMA.16816.F32.BF16 R12, R20.reuse, R8, R12 ;  /* 0x00000008140c723c */ /* 0x048fee000004180c */
[----:B------:R3:W1:Y:S01]  /*2ed0*/  MUFU.TANH R196, R31 ;  /* 0x0000001f00c47308 */ /* 0x0006620000002400 */
[----:B------:R-:W-:Y:S01]  /*2ee0*/  HMMA.16816.F32.BF16 R36, R20, R10, R36 ;  /* 0x0000000a1424723c */ /* 0x000fe20000041824 */
[----:B------:R-:W-:Y:S06]  /*2ef0*/  LDSM.16.M88.4 R8, [R165+0x3800] ;  /* 0x00380000a508783b */ /* 0x000fec0000000200 */
        /* <DEDUP_REMOVED lines=11> */
[----:B------:R-:W-:-:S07]  /*2fb0*/  FMUL.FTZ R39, R39, UR10 ;  /* 0x0000000a27277c20 */ /* 0x000fce0008410000 */
[----:B------:R5:W1:Y:S08]  /*2fc0*/  MUFU.TANH R194, R19 ;  /* 0x0000001300c27308 */ /* 0x000a700000002400 */
[----:B------:R-:W1:Y:S08]  /*2fd0*/  MUFU.TANH R193, R12 ;  /* 0x0000000c00c17308 */ /* 0x000e700000002400 */
[----:B------:R-:W1:Y:S01]  /*2fe0*/  MUFU.TANH R189, R13 ;  /* 0x0000000d00bd7308 */ /* 0x000e620000002400 */
[C---:B-----5:R-:W-:Y:S07]  /*2ff0*/  HMMA.16816.F32.BF16 R16, R4.reuse, R24, RZ ;  /* 0x000000180410723c */ /* 0x060fee00000418ff */
[----:B------:R-:W1:Y:S01]  /*3000*/  MUFU.TANH R182, R14 ;  /* 0x0000000e00b67308 */ /* 0x000e620000002400 */
[----:B------:R-:W-:Y:S07]  /*3010*/  HMMA.16816.F32.BF16 R24, R4, R26, RZ ;  /* 0x0000001a0418723c */ /* 0x000fee00000418ff */
[----:B------:R5:W1:Y:S05]  /*3020*/  MUFU.TANH R181, R15 ;  /* 0x0000000f00b57308 */ /* 0x000a6a0000002400 */
[C---:B---3--:R-:W-:Y:S03]  /*3030*/  HMMA.16816.F32.BF16 R16, R20.reuse, R28, R16 ;  /* 0x0000001c1410723c */ /* 0x048fe60000041810 */
[----:B------:R-:W3:Y:S05]  /*3040*/  MUFU.TANH R187, R36 ;  /* 0x0000002400bb7308 */ /* 0x000eea0000002400 */
[----:B------:R-:W-:Y:S03]  /*3050*/  HMMA.16816.F32.BF16 R24, R20, R30, R24 ;  /* 0x0000001e1418723c */ /* 0x000fe60000041818 */
[----:B------:R-:W1:Y:S01]  /*3060*/  MUFU.TANH R186, R37 ;  /* 0x0000002500ba7308 */ /* 0x000e620000002400 */
[----:B-----5:R-:W5:Y:S04]  /*3070*/  LDSM.16.M88.4 R12, [R150+0x3800] ;  /* 0x00380000960c783b */ /* 0x020f680000000200 */
        /* <DEDUP_REMOVED lines=14> */
[----:B----4-:R-:W4:Y:S07]  /*3160*/  LDSM.16.M88.4 R36, [R165+0x3c00] ;  /* 0x003c0000a524783b */ /* 0x010f2e0000000200 */
[----:B------:R-:W1:Y:S01]  /*3170*/  MUFU.TANH R159, R18 ;  /* 0x00000012009f7308 */ /* 0x000e620000002400 */
[C---:B-----5:R-:W-:Y:S07]  /*3180*/  HMMA.16816.F32.BF16 R28, R20.reuse, R12, R28 ;  /* 0x0000000c141c723c */ /* 0x060fee000004181c */
        /* <DEDUP_REMOVED lines=8> */
[----:B-----5:R-:W5:Y:S02]  /*3210*/  LDSM.16.M88.4 R16, [R150+0x3c00] ;  /* 0x003c00009610783b */ /* 0x020f640000000200 */
[----:B------:R-:W-:Y:S01]  /*3220*/  FMUL.FTZ R8, R8, UR10 ;  /* 0x0000000a08087c20 */ /* 0x000fe20008410000 */
[----:B------:R-:W-:Y:S01]  /*3230*/  FMUL.FTZ R9, R9, UR10 ;  /* 0x0000000a09097c20 */ /* 0x000fe20008410000 */
[----:B------:R-:W-:Y:S02]  /*3240*/  FMUL.FTZ R10, R10, UR10 ;  /* 0x0000000a0a0a7c20 */ /* 0x000fe40008410000 */
[----:B------:R-:W1:Y:S01]  /*3250*/  MUFU.TANH R154, R26 ;  /* 0x0000001a009a7308 */ /* 0x000e620000002400 */
[----:B------:R-:W-:Y:S01]  /*3260*/  FMUL.FTZ R11, R11, UR10 ;  /* 0x0000000a0b0b7c20 */ /* 0x000fe20008410000 */
[C---:B----4-:R-:W-:Y:S06]  /*3270*/  HMMA.16816.F32.BF16 R12, R4.reuse, R36, RZ ;  /* 0x00000024040c723c */ /* 0x050fec00000418ff */
[----:B------:R4:W1:Y:S02]  /*3280*/  MUFU.TANH R153, R27 ;  /* 0x0000001b00997308 */ /* 0x0008640000002400 */
[----:B------:R-:W-:Y:S06]  /*3290*/  HMMA.16816.F32.BF16 R36, R4, R38, RZ ;  /* 0x000000260424723c */ /* 0x000fec00000418ff */
[----:B------:R-:W1:Y:S08]  /*32a0*/  MUFU.TANH R130, R28 ;  /* 0x0000001c00827308 */ /* 0x000e700000002400 */
[----:B------:R-:W1:Y:S01]  /*32b0*/  MUFU.TANH R129, R29 ;  /* 0x0000001d00817308 */ /* 0x000e620000002400 */
[----:B----4-:R-:W4:Y:S07]  /*32c0*/  LDSM.16.M88.4 R24, [R165+0x4000] ;  /* 0x00400000a518783b */ /* 0x010f2e0000000200 */
[----:B------:R-:W1:Y:S01]  /*32d0*/  MUFU.TANH R126, R30 ;  /* 0x0000001e007e7308 */ /* 0x000e620000002400 */
[C---:B-----5:R-:W-:Y:S07]  /*32e0*/  HMMA.16816.F32.BF16 R12, R20.reuse, R16, R12 ;  /* 0x00000010140c723c */ /* 0x060fee000004180c */
[----:B------:R5:W1:Y:S01]  /*32f0*/  MUFU.TANH R125, R31 ;  /* 0x0000001f007d7308 */ /* 0x000a620000002400 */
[----:B------:R-:W-:Y:S01]  /*3300*/  HMMA.16816.F32.BF16 R36, R20, R18, R36 ;  /* 0x000000121424723c */ /* 0x000fe20000041824 */
[----:B------:R-:W-:Y:S06]  /*3310*/  LDSM.16.M88.4 R16, [R165+0x4400] ;  /* 0x00440000a510783b */ /* 0x000fec0000000200 */
        /* <DEDUP_REMOVED lines=15> */
[C---:B----4-:R-:W-:Y:S07]  /*3410*/  HMMA.16816.F32.BF16 R8, R4.reuse, R24, RZ ;  /* 0x000000180408723c */ /* 0x050fee00000418ff */
[----:B------:R-:W4:Y:S01]  /*3420*/  MUFU.TANH R105, R14 ;  /* 0x0000000e00697308 */ /* 0x000f220000002400 */
[----:B------:R-:W-:Y:S07]  /*3430*/  HMMA.16816.F32.BF16 R24, R4, R26, RZ ;  /* 0x0000001a0418723c */ /* 0x000fee00000418ff */
[----:B------:R2:W1:Y:S05]  /*3440*/  MUFU.TANH R104, R15 ;  /* 0x0000000f00687308 */ /* 0x00046a0000002400 */
[C---:B-----5:R-:W-:Y:S03]  /*3450*/  HMMA.16816.F32.BF16 R8, R20.reuse, R28, R8 ;  /* 0x0000001c1408723c */ /* 0x060fe60000041808 */
[----:B------:R-:W1:Y:S05]  /*3460*/  MUFU.TANH R115, R36 ;  /* 0x0000002400737308 */ /* 0x000e6a0000002400 */
[----:B------:R-:W-:Y:S03]  /*3470*/  HMMA.16816.F32.BF16 R24, R20, R30, R24 ;  /* 0x0000001e1418723c */ /* 0x000fe60000041818 */
[----:B------:R-:W1:Y:S01]  /*3480*/  MUFU.TANH R112, R37 ;  /* 0x0000002500707308 */ /* 0x000e620000002400 */
[----:B--2---:R-:W2:Y:S04]  /*3490*/  LDSM.16.M88.4 R12, [R150+0x4400] ;  /* 0x00440000960c783b */ /* 0x004ea80000000200 */
        /* <DEDUP_REMOVED lines=16> */
[C---:B--2---:R-:W-:Y:S07]  /*35a0*/  HMMA.16816.F32.BF16 R28, R20.reuse, R12, R28 ;  /* 0x0000000c141c723c */ /* 0x044fee000004181c */
        /* <DEDUP_REMOVED lines=8> */
[----:B--2---:R-:W2:Y:S02]  /*3630*/  LDSM.16.M88.4 R8, [R150+0x4800] ;  /* 0x004800009608783b */ /* 0x004ea40000000200 */
[----:B------:R-:W-:Y:S01]  /*3640*/  FMUL.FTZ R18, R18, UR10 ;  /* 0x0000000a12127c20 */ /* 0x000fe20008410000 */
[----:B------:R-:W-:-:S03]  /*3650*/  FMUL.FTZ R19, R19, UR10 ;  /* 0x0000000a13137c20 */ /* 0x000fc60008410000 */
[----:B------:R-:W1:Y:S01]  /*3660*/  MUFU.TANH R119, R26 ;  /* 0x0000001a00777308 */ /* 0x000e620000002400 */
[C---:B-----5:R-:W-:Y:S07]  /*3670*/  HMMA.16816.F32.BF16 R12, R4.reuse, R36, RZ ;  /* 0x00000024040c723c */ /* 0x060fee00000418ff */
[----:B------:R5:W1:Y:S01]  /*3680*/  MUFU.TANH R120, R27 ;  /* 0x0000001b00787308 */ /* 0x000a620000002400 */
[----:B------:R-:W-:Y:S07]  /*3690*/  HMMA.16816.F32.BF16 R36, R4, R38, RZ ;  /* 0x000000260424723c */ /* 0x000fee00000418ff */
[----:B------:R-:W1:Y:S08]  /*36a0*/  MUFU.TANH R151, R28 ;  /* 0x0000001c00977308 */ /* 0x000e700000002400 */
[----:B------:R-:W1:Y:S01]  /*36b0*/  MUFU.TANH R121, R29 ;  /* 0x0000001d00797308 */ /* 0x000e620000002400 */
[----:B-----5:R-:W5:Y:S07]  /*36c0*/  LDSM.16.M88.4 R24, [R165+0x4c00] ;  /* 0x004c0000a518783b */ /* 0x020f6e0000000200 */
[----:B------:R-:W1:Y:S01]  /*36d0*/  MUFU.TANH R164, R30 ;  /* 0x0000001e00a47308 */ /* 0x000e620000002400 */
[----:B--2---:R-:W-:Y:S01]  /*36e0*/  HMMA.16816.F32.BF16 R12, R20, R8, R12 ;  /* 0x00000008140c723c */ /* 0x004fe2000004180c */
[----:B------:R-:W-:Y:S01]  /*36f0*/  FMUL.FTZ R8, R16, UR10 ;  /* 0x0000000a10087c20 */ /* 0x000fe20008410000 */
[----:B------:R-:W-:-:S05]  /*3700*/  FMUL.FTZ R9, R17, UR10 ;  /* 0x0000000a11097c20 */ /* 0x000fca0008410000 */
[----:B------:R2:W1:Y:S01]  /*3710*/  MUFU.TANH R122, R31 ;  /* 0x0000001f007a7308 */ /* 0x0004620000002400 */
[----:B------:R-:W-:Y:S07]  /*3720*/  HMMA.16816.F32.BF16 R36, R20, R10, R36 ;  /* 0x0000000a1424723c */ /* 0x000fee0000041824 */
[----:B------:R-:W1:Y:S04]  /*3730*/  MUFU.TANH R203, R18 ;  /* 0x0000001200cb7308 */ /* 0x000e680000002400 */
[----:B------:R-:W-:Y:S01]  /*3740*/  FMUL.FTZ R10, R13, UR10 ;  /* 0x0000000a0d0a7c20 */ /* 0x000fe20008410000 */
[----:B------:R-:W-:Y:S01]  /*3750*/  FMUL.FTZ R13, R14, UR10 ;  /* 0x0000000a0e0d7c20 */ /* 0x000fe20008410000 */
[----:B------:R-:W-:-:S02]  /*3760*/  FMUL.FTZ R11, R15, UR10 ;  /* 0x0000000a0f0b7c20 */ /* 0x000fc40008410000 */
[----:B------:R5:W1:Y:S01]  /*3770*/  MUFU.TANH R202, R19 ;  /* 0x0000001300ca7308 */ /* 0x000a620000002400 */
[----:B------:R-:W-:Y:S01]  /*3780*/  FMUL.FTZ R12, R12, UR10 ;  /* 0x0000000a0c0c7c20 */ /* 0x000fe20008410000 */
[----:B--2---:R-:W2:Y:S01]  /*3790*/  LDSM.16.M88.4 R28, [R150+0x4c00] ;  /* 0x004c0000961c783b */ /* 0x004ea20000000200 */
[----:B------:R-:W-:-:S04]  /*37a0*/  DEPBAR.LE SB0, 0x0 ;  /* 0x000080000000791a */ /* 0x000fc80000000000 */
[----:B------:R-:W-:Y:S01]  /*37b0*/  FMUL.FTZ R14, R36, UR10 ;  /* 0x0000000a240e7c20 */ /* 0x000fe20008410000 */
[----:B------:R-:W-:Y:S01]  /*37c0*/  FMUL.FTZ R15, R39, UR10 ;  /* 0x0000000a270f7c20 */ /* 0x000fe20008410000 */
[----:B------:R-:W-:Y:S01]  /*37d0*/  FMUL.FTZ R38, R38, UR10 ;  /* 0x0000000a26267c20 */ /* 0x000fe20008410000 */
[----:B------:R-:W1:Y:S01]  /*37e0*/  MUFU.TANH R0, R0 ;  /* 0x0000000000007308 */ /* 0x000e620000002400 */
[----:B-----5:R-:W-:Y:S01]  /*37f0*/  HMMA.16816.F32.BF16 R16, R4, R24, RZ ;  /* 0x000000180410723c */ /* 0x020fe200000418ff */
[----:B------:R-:W-:-:S06]  /*3800*/  FMUL.FTZ R25, R37, UR10 ;  /* 0x0000000a25197c20 */ /* 0x000fcc0008410000 */
[----:B------:R-:W1:Y:S01]  /*3810*/  MUFU.TANH R8, R8 ;  /* 0x0000000800087308 */ /* 0x000e620000002400 */
[----:B------:R-:W-:Y:S07]  /*3820*/  HMMA.16816.F32.BF16 R4, R4, R26, RZ ;  /* 0x0000001a0404723c */ /* 0x000fee00000418ff */
[----:B------:R-:W1:Y:S08]  /*3830*/  MUFU.TANH R9, R9 ;  /* 0x0000000900097308 */ /* 0x000e700000002400 */
[----:B------:R-:W1:Y:S01]  /*3840*/  MUFU.TANH R12, R12 ;  /* 0x0000000c000c7308 */ /* 0x000e620000002400 */
[C---:B--2---:R-:W-:Y:S07]  /*3850*/  HMMA.16816.F32.BF16 R16, R20.reuse, R28, R16 ;  /* 0x0000001c1410723c */ /* 0x044fee0000041810 */
[----:B------:R-:W2:Y:S01]  /*3860*/  MUFU.TANH R10, R10 ;  /* 0x0000000a000a7308 */ /* 0x000ea20000002400 */
[----:B------:R-:W-:Y:S07]  /*3870*/  HMMA.16816.F32.BF16 R4, R20, R30, R4 ;  /* 0x0000001e1404723c */ /* 0x000fee0000041804 */
[----:B------:R-:W1:Y:S08]  /*3880*/  MUFU.TANH R13, R13 ;  /* 0x0000000d000d7308 */ /* 0x000e700000002400 */
[----:B------:R-:W1:Y:S01]  /*3890*/  MUFU.TANH R11, R11 ;  /* 0x0000000b000b7308 */ /* 0x000e620000002400 */
        /* <DEDUP_REMOVED lines=9> */
[----:B------:R5:W1:Y:S08]  /*3930*/  MUFU.TANH R209, R4 ;  /* 0x0000000400d17308 */ /* 0x000a700000002400 */
[----:B------:R3:W1:Y:S08]  /*3940*/  MUFU.TANH R208, R5 ;  /* 0x0000000500d07308 */ /* 0x0006700000002400 */
[----:B------:R-:W1:Y:S01]  /*3950*/  MUFU.TANH R25, R25 ;  /* 0x0000001900197308 */ /* 0x000e620000002400 */
[----:B-----5:R-:W-:-:S04]  /*3960*/  LOP3.LUT R4, R44, 0x1f0, RZ, 0xc0, !PT ;  /* 0x000001f02c047812 */ /* 0x020fc800078ec0ff */
[----:B------:R-:W-:-:S03]  /*3970*/  IADD3 R4, PT, PT, R4, 0x1, R177 ;  /* 0x0000000104047810 */ /* 0x000fc60007ffe0b1 */
[----:B------:R1:W1:Y:S01]  /*3980*/  MUFU.TANH R204, R38 ;  /* 0x0000002600cc7308 */ /* 0x0002620000002400 */
[----:B---3--:R-:W-:-:S04]  /*3990*/  LOP3.LUT R5, R178, 0x7, RZ, 0xc0, !PT ;  /* 0x00000007b2057812 */ /* 0x008fc800078ec0ff */
[----:B------:R-:W-:-:S03]  /*39a0*/  IADD3 R60, PT, PT, -R60, R4, R5 ;  /* 0x000000043c3c7210 */ /* 0x000fc60007ffe105 */
[----:B------:R-:W3:Y:S01]  /*39b0*/  MUFU.TANH R15, R15 ;  /* 0x0000000f000f7308 */ /* 0x000ee20000002400 */
[----:B------:R-:W-:-:S04]  /*39c0*/  IADD3 R60, PT, PT, R60, UR14, R45 ;  /* 0x0000000e3c3c7c10 */ /* 0x000fc8000fffe02d */
[----:B------:R-:W-:-:S03]  /*39d0*/  VIMNMX R44, PT, PT, R60, R45, PT ;  /* 0x0000002d3c2c7248 */ /* 0x000fc60003fe0100 */
[----:B------:R1:W1:Y:S01]  /*39e0*/  MUFU.TANH R39, R16 ;  /* 0x0000001000277308 */ /* 0x0002620000002400 */
[----:B------:R-:W-:-:S07]  /*39f0*/  VIADDMNMX R60, R60, 0x8, R45, PT ;  /* 0x000000083c3c7846 */ /* 0x000fce000380012d */
[----:B------:R1:W1:Y:S08]  /*3a00*/  MUFU.TANH R205, R17 ;  /* 0x0000001100cd7308 */ /* 0x0002700000002400 */
[----:B------:R1:W1:Y:S08]  /*3a10*/  MUFU.TANH R21, R18 ;  /* 0x0000001200157308 */ /* 0x0002700000002400 */
[----:B------:R1:W1:Y:S08]  /*3a20*/  MUFU.TANH R20, R19 ;  /* 0x0000001300147308 */ /* 0x0002700000002400 */
[----:B------:R1:W1:Y:S08]  /*3a30*/  MUFU.TANH R23, R6 ;  /* 0x0000000600177308 */ /* 0x0002700000002400 */
[----:B------:R1:W1:Y:S01]  /*3a40*/  MUFU.TANH R22, R7 ;  /* 0x0000000700167308 */ /* 0x0002620000002400 */
        /* <DEDUP_REMOVED lines=13> */
.L_x_1432:
[----:B------:R-:W2:Y:S01]  /*3b20*/  LDC R5, c[0x0][0x4f0] ;  /* 0x00013c00ff057b82 */ /* 0x000ea20000000800 */
[----:B-1----:R-:W-:Y:S01]  /*3b30*/  IADD3 R19, PT, PT, R80, -0x200, RZ ;  /* 0xfffffe0050137810 */ /* 0x002fe20007ffe0ff */
[----:B------:R-:W1:Y:S01]  /*3b40*/  LDCU.64 UR6, c[0x0][0x3a0] ;  /* 0x00007400ff0677ac */ /* 0x000e620008000a00 */
[----:B------:R-:W-:Y:S02]  /*3b50*/  IABS R17, R46 ;  /* 0x0000002e00117213 */ /* 0x000fe40000000000 */
[----:B------:R-:W-:Y:S02]  /*3b60*/  IABS R7, R19 ;  /* 0x0000001300077213 */ /* 0x000fe40000000000 */
[-C--:B--2---:R-:W-:Y:S02]  /*3b70*/  IABS R4, R5.reuse ;  /* 0x0000000500047213 */ /* 0x084fe40000000000 */
[----:B------:R-:W-:Y:S02]  /*3b80*/  LOP3.LUT R19, R19, R5, RZ, 0x3c, !PT ;  /* 0x0000000513137212 */ /* 0x000fe400078e3cff */
[----:B------:R-:W2:Y:S02]  /*3b90*/  I2F.RP R26, R4 ;  /* 0x00000004001a7306 */ /* 0x000ea40000209400 */
[----:B------:R-:W-:-:S06]  /*3ba0*/  ISETP.GE.AND P1, PT, R19, RZ, PT ;  /* 0x000000ff1300720c */ /* 0x000fcc0003f26270 */
[----:B--2---:R-:W2:Y:S02]  /*3bb0*/  MUFU.RCP R26, R26 ;  /* 0x0000001a001a7308 */ /* 0x004ea40000001000 */
[----:B--2---:R-:W-:-:S06]  /*3bc0*/  VIADD R26, R26, 0xffffffe ;  /* 0x0ffffffe1a1a7836 */ /* 0x004fcc0000000000 */
[----:B------:R-:W2:Y:S02]  /*3bd0*/  F2I.FTZ.U32.TRUNC.NTZ R27, R26 ;  /* 0x0000001a001b7305 */ /* 0x000ea4000021f000 */
[----:B--2---:R-:W-:Y:S02]  /*3be0*/  IMAD.MOV R24, RZ, RZ, -R27 ;  /* 0x000000ffff187224 */ /* 0x004fe400078e0a1b */
        /* <DEDUP_REMOVED lines=18> */
[----:B------:R-:W-:-:S04]  /*3d10*/  LOP3.LUT R4, R46, R5, RZ, 0x3c, !PT ;  /* 0x000000052e047212 */ /* 0x000fc800078e3cff */
[----:B------:R-:W-:Y:S02]  /*3d20*/  ISETP.GE.AND P3, PT, R4, RZ, PT ;  /* 0x000000ff0400720c */ /* 0x000fe40003f66270 */
[----:B------:R-:W-:Y:S02]  /*3d30*/  LOP3.LUT R4, RZ, R5, RZ, 0x33, !PT ;  /* 0x00000005ff047212 */ /* 0x000fe400078e33ff */
[----:B------:R-:W-:-:S03]  /*3d40*/  @P4 IADD3 R18, PT, PT, R18, 0x1, RZ ;  /* 0x0000000112124810 */ /* 0x000fc60007ffe0ff */
[----:B------:R-:W-:Y:S01]  /*3d50*/  @P5 VIADD R24, R24, 0x1 ;  /* 0x0000000118185836 */ /* 0x000fe20000000000 */
[----:B------:R-:W-:-:S05]  /*3d60*/  MOV R16, R18 ;  /* 0x0000001200107202 */ /* 0x000fca0000000f00 */
[----:B------:R-:W-:Y:S01]  /*3d70*/  @!P1 IMAD.MOV R16, RZ, RZ, -R16 ;  /* 0x000000ffff109224 */ /* 0x000fe200078e0a10 */
[----:B------:R-:W-:-:S04]  /*3d80*/  @!P3 IADD3 R24, PT, PT, -R24, RZ, RZ ;  /* 0x000000ff1818b210 */ /* 0x000fc80007ffe1ff */
        /* <DEDUP_REMOVED lines=15> */
[----:B-1----:R-:W-:-:S04]  /*3e80*/  IMAD.WIDE.U32 R16, R6, UR6, R16 ;  /* 0x0000000606107c25 */ /* 0x002fc8000f8e0010 */
[----:B------:R-:W-:Y:S01]  /*3e90*/  IMAD R5, R5, UR6, RZ ;  /* 0x0000000605057c24 */ /* 0x000fe2000f8e02ff */
[----:B------:R-:W-:-:S03]  /*3ea0*/  LEA R170, P1, R16, R170, 0x1 ;  /* 0x000000aa10aa7211 */ /* 0x000fc600078208ff */
[----:B------:R-:W-:-:S05]  /*3eb0*/  IMAD R5, R6, UR7, R5 ;  /* 0x0000000706057c24 */ /* 0x000fca000f8e0205 */
[----:B------:R-:W-:-:S04]  /*3ec0*/  IADD3 R5, PT, PT, R17, R5, RZ ;  /* 0x0000000511057210 */ /* 0x000fc80007ffe0ff */
[----:B------:R-:W-:-:S07]  /*3ed0*/  LEA.HI.X R169, R16, R169, R5, 0x1, P1 ;  /* 0x000000a910a97211 */ /* 0x000fce00008f0c05 */
.L_x_1433:
[C---:B------:R-:W-:Y:S01]  /*3ee0*/  IMAD.SHL.U32 R5, R32.reuse, 0x40, RZ ;  /* 0x0000004020057824 */ /* 0x040fe200078e00ff */
[----:B------:R-:W-:Y:S01]  /*3ef0*/  SHF.L.U64.HI R4, R32, 0x6, R33 ;  /* 0x0000000620047819 */ /* 0x000fe20000010221 */
[----:B-1----:R-:W-:Y:S02]  /*3f00*/  IMAD.MOV.U32 R6, RZ, RZ, R170 ;  /* 0x000000ffff067224 */ /* 0x002fe400078e00aa */
[----:B------:R-:W-:Y:S01]  /*3f10*/  IMAD.MOV.U32 R7, RZ, RZ, R169 ;  /* 0x000000ffff077224 */ /* 0x000fe200078e00a9 */
[----:B------:R-:W-:-:S04]  /*3f20*/  IADD3 R28, P1, PT, R5, R170, RZ ;  /* 0x000000aa051c7210 */ /* 0x000fc80007f3e0ff */
[-C--:B------:R-:W-:Y:S01]  /*3f30*/  IADD3 R26, P2, PT, R28, R5.reuse, RZ ;  /* 0x000000051c1a7210 */ /* 0x080fe20007f5e0ff */
[----:B------:R-:W-:Y:S01]  /*3f40*/  IMAD.X R29, R4, 0x1, R169, P1 ;  /* 0x00000001041d7824 */ /* 0x000fe200008e06a9 */
[----:B------:R-:W-:Y:S01]  /*3f50*/  @!PT LDS RZ, [RZ] ;  /* 0x00000000fffff984 */ /* 0x000fe20000000800 */
[----:B------:R-:W-:Y:S01]  /*3f60*/  @!PT LDS RZ, [RZ] ;  /* 0x00000000fffff984 */ /* 0x000fe20000000800 */
[----:B------:R-:W-:Y:S01]  /*3f70*/  @!PT LDS RZ, [RZ] ;  /* 0x00000000fffff984 */ /* 0x000fe20000000800 */
[----:B------:R1:W-:Y:S02]  /*3f80*/  LDGSTS.E.BYPASS.LTC128B.128 [R176+0x1000], desc[UR16][R6.64] ;  /* 0x0100000006b07fae */ /* 0x0003e4000b981a10 */
[-C--:B------:R-:W-:Y:S01]  /*3f90*/  IADD3 R18, P1, PT, R26, R5.reuse, RZ ;  /* 0x000000051a127210 */ /* 0x080fe20007f3e0ff */
[--C-:B------:R-:W-:Y:S01]  /*3fa0*/  IMAD.X R27, R29, 0x1, R4.reuse, P2 ;  /* 0x000000011d1b7824 */ /* 0x100fe200010e0604 */
[----:B------:R2:W-:Y:S02]  /*3fb0*/  LDGSTS.E.BYPASS.LTC128B.128 [R176+0x1800], desc[UR16][R28.64] ;  /* 0x018000001cb07fae */ /* 0x0005e4000b981a10 */
[-C--:B------:R-:W-:Y:S02]  /*3fc0*/  IADD3 R16, P2, PT, R18, R5.reuse, RZ ;  /* 0x0000000512107210 */ /* 0x080fe40007f5e0ff */
[----:B------:R-:W-:Y:S01]  /*3fd0*/  IADD3.X R19, PT, PT, R27, R4, RZ, P1, !PT ;  /* 0x000000041b137210 */ /* 0x000fe20000ffe4ff */
[----:B------:R3:W-:Y:S04]  /*3fe0*/  LDGSTS.E.BYPASS.LTC128B.128 [R176+0x2000], desc[UR16][R26.64] ;  /* 0x020000001ab07fae */ /* 0x0007e8000b981a10 */
[----:B------:R-:W-:Y:S01]  /*3ff0*/  IMAD.X R17, R19, 0x1, R4, P2 ;  /* 0x0000000113117824 */ /* 0x000fe200010e0604 */
[----:B------:R4:W-:Y:S04]  /*4000*/  LDGSTS.E.BYPASS.LTC128B.128 [R176+0x2800], desc[UR16][R18.64] ;  /* 0x0280000012b07fae */ /* 0x0009e8000b981a10 */
[----:B------:R4:W-:Y:S01]  /*4010*/  LDGSTS.E.BYPASS.LTC128B.128 [R176+0x3000], desc[UR16][R16.64] ;  /* 0x0300000010b07fae */ /* 0x0009e2000b981a10 */
[----:B-1----:R-:W-:-:S04]  /*4020*/  IADD3 R6, P1, PT, R16, R5, RZ ;  /* 0x0000000510067210 */ /* 0x002fc80007f3e0ff */
[----:B--2---:R-:W-:Y:S01]  /*4030*/  IADD3 R28, P2, PT, R6, R5, RZ ;  /* 0x00000005061c7210 */ /* 0x004fe20007f5e0ff */
[----:B------:R-:W-:-:S03]  /*4040*/  IMAD.X R7, R17, 0x1, R4, P1 ;  /* 0x0000000111077824 */ /* 0x000fc600008e0604 */
[----:B---3--:R-:W-:Y:S02]  /*4050*/  IADD3 R26, P1, PT, R28, R5, RZ ;  /* 0x000000051c1a7210 */ /* 0x008fe40007f3e0ff */
[----:B------:R4:W-:Y:S01]  /*4060*/  LDGSTS.E.BYPASS.LTC128B.128 [R176+0x3800], desc[UR16][R6.64] ;  /* 0x0380000006b07fae */ /* 0x0009e2000b981a10 */
[----:B------:R-:W-:-:S05]  /*4070*/  IADD3.X R29, PT, PT, R7, R4, RZ, P2, !PT ;  /* 0x00000004071d7210 */ /* 0x000fca00017fe4ff */
[----:B------:R-:W-:Y:S01]  /*4080*/  IMAD.X R27, R29, 0x1, R4, P1 ;  /* 0x000000011d1b7824 */ /* 0x000fe200008e0604 */
[----:B------:R4:W-:Y:S04]  /*4090*/  LDGSTS.E.BYPASS.LTC128B.128 [R176+0x4000], desc[UR16][R28.64] ;  /* 0x040000001cb07fae */ /* 0x0009e8000b981a10 */
[----:B------:R4:W-:Y:S04]  /*40a0*/  LDGSTS.E.BYPASS.LTC128B.128 [R176+0x4800], desc[UR16][R26.64] ;  /* 0x048000001ab07fae */ /* 0x0009e8000b981a10 */
[----:B------:R-:W0:Y:S02]  /*40b0*/  LDGDEPBAR ;  /* 0x00000000000079af */ /* 0x000e240000000000 */
.L_x_1431:
[----:B------:R-:W-:Y:S01]  /*40c0*/  IMAD.SHL.U32 R45, R2, 0x2, RZ ;  /* 0x00000002022d7824 */ /* 0x000fe200078e00ff */
[----:B------:R-:W2:Y:S04]  /*40d0*/  LDCU UR6, c[0x0][0x45c] ;  /* 0x00008b80ff0677ac */ /* 0x000ea80008000800 */
[----:B------:R-:W-:-:S05]  /*40e0*/  LOP3.LUT R45, R45, 0x6, RZ, 0xc0, !PT ;  /* 0x000000062d2d7812 */ /* 0x000fca00078ec0ff */
[----:B------:R-:W-:-:S04]  /*40f0*/  IMAD R2, R3, 0x100, R45 ;  /* 0x0000010003027824 */ /* 0x000fc800078e022d */
[C---:B------:R-:W-:Y:S02]  /*4100*/  VIADD R5, R2.reuse, 0xffffff00 ;  /* 0xffffff0002057836 */ /* 0x040fe40000000000 */
[C---:B------:R-:W-:Y:S02]  /*4110*/  VIADD R4, R2.reuse, 0xffffff01 ;  /* 0xffffff0102047836 */ /* 0x040fe40000000000 */
[C---:B-1--4-:R-:W-:Y:S01]  /*4120*/  VIADD R6, R2.reuse, 0xffffff10 ;  /* 0xffffff1002067836 */ /* 0x052fe20000000000 */
[C---:B------:R-:W-:Y:S01]  /*4130*/  ISETP.GE.AND P1, PT, R5.reuse, R44, PT ;  /* 0x0000002c0500720c */ /* 0x040fe20003f26270 */
[C---:B------:R-:W-:Y:S01]  /*4140*/  VIADD R7, R2.reuse, 0xffffff11 ;  /* 0xffffff1102077836 */ /* 0x040fe20000000000 */
[----:B------:R-:W-:Y:S01]  /*4150*/  ISETP.GE.AND P3, PT, R5, R60, PT ;  /* 0x0000003c0500720c */ /* 0x000fe20003f66270 */
[----:B------:R-:W-:Y:S01]  /*4160*/  VIADD R5, R2, 0xffffff08 ;  /* 0xffffff0802057836 */ /* 0x000fe20000000000 */
[----:B------:R-:W-:Y:S01]  /*4170*/  ISETP.GE.AND P5, PT, R4, R44, PT ;  /* 0x0000002c0400720c */ /* 0x000fe20003fa6270 */
[----:B------:R-:W-:Y:S01]  /*4180*/  VIADD R17, R2, 0xffffff18 ;  /* 0xffffff1802117836 */ /* 0x000fe20000000000 */
[----:B------:R-:W-:Y:S01]  /*4190*/  ISETP.GE.AND P2, PT, R4, R60, PT ;  /* 0x0000003c0400720c */ /* 0x000fe20003f46270 */
[C---:B------:R-:W-:Y:S01]  /*41a0*/  VIADD R4, R2.reuse, 0xffffff09 ;  /* 0xffffff0902047836 */ /* 0x040fe20000000000 */
[----:B------:R-:W-:Y:S01]  /*41b0*/  FSEL R206, R75, -INF , !P1 ;  /* 0xff8000004bce7808 */ /* 0x000fe20004800000 */
[C---:B------:R-:W-:Y:S01]  /*41c0*/  VIADD R16, R2.reuse, 0xffffff19 ;  /* 0xffffff1902107836 */ /* 0x040fe20000000000 */
[C---:B------:R-:W-:Y:S01]  /*41d0*/  ISETP.GE.AND P4, PT, R5.reuse, R44, PT ;  /* 0x0000002c0500720c */ /* 0x040fe20003f86270 */
[C---:B------:R-:W-:Y:S01]  /*41e0*/  VIADD R18, R2.reuse, 0xffffff21 ;  /* 0xffffff2102127836 */ /* 0x040fe20000000000 */
[----:B------:R-:W-:Y:S01]  /*41f0*/  ISETP.GE.AND P1, PT, R5, R60, PT ;  /* 0x0000003c0500720c */ /* 0x000fe20003f26270 */
[C---:B------:R-:W-:Y:S01]  /*4200*/  VIADD R28, R2.reuse, 0xffffff28 ;  /* 0xffffff28021c7836 */ /* 0x040fe20000000000 */
[----:B------:R-:W-:Y:S01]  /*4210*/  FSEL R5, R73, -INF , !P3 ;  /* 0xff80000049057808 */ /* 0x000fe20005800000 */
[----:B------:R-:W-:Y:S01]  /*4220*/  VIADD R29, R2, 0xffffff29 ;  /* 0xffffff29021d7836 */ /* 0x000fe20000000000 */
[----:B------:R-:W-:Y:S01]  /*4230*/  FSEL R207, R74, -INF , !P5 ;  /* 0xff8000004acf7808 */ /* 0x000fe20006800000 */
[----:B------:R-:W-:Y:S01]  /*4240*/  VIADD R36, R2, 0xffffff30 ;  /* 0xffffff3002247836 */ /* 0x000fe20000000000 */
[----:B------:R-:W-:Y:S01]  /*4250*/  ISETP.GE.AND P3, PT, R4, R44, PT ;  /* 0x0000002c0400720c */ /* 0x000fe20003f66270 */
[----:B------:R-:W-:Y:S01]  /*4260*/  VIADD R30, R2, 0xffffff31 ;  /* 0xffffff31021e7836 */ /* 0x000fe20000000000 */
[----:B------:R-:W-:-:S02]  /*4270*/  ISETP.GE.AND P5, PT, R4, R60, PT ;  /* 0x0000003c0400720c */ /* 0x000fc40003fa6270 */
[----:B------:R-:W-:Y:S02]  /*4280*/  FSEL R4, R72, -INF , !P2 ;  /* 0xff80000048047808 */ /* 0x000fe40005000000 */
[C---:B------:R-:W-:Y:S02]  /*4290*/  ISETP.GE.AND P2, PT, R6.reuse, R44, PT ;  /* 0x0000002c0600720c */ /* 0x040fe40003f46270 */
[----:B------:R-:W-:Y:S02]  /*42a0*/  FSEL R210, R71, -INF , !P4 ;  /* 0xff80000047d27808 */ /* 0x000fe40006000000 */
[----:B------:R-:W-:Y:S02]  /*42b0*/  ISETP.GE.AND P4, PT, R6, R60, PT ;  /* 0x0000003c0600720c */ /* 0x000fe40003f86270 */
[----:B------:R-:W-:Y:S02]  /*42c0*/  FSEL R6, R69, -INF , !P1 ;  /* 0xff80000045067808 */ /* 0x000fe40004800000 */
[----:B------:R-:W-:-:S02]  /*42d0*/  FSEL R43, R70, -INF , !P3 ;  /* 0xff800000462b7808 */ /* 0x000fc40005800000 */
[C---:B------:R-:W-:Y:S02]  /*42e0*/  ISETP.GE.AND P1, PT, R7.reuse, R44, PT ;  /* 0x0000002c0700720c */ /* 0x040fe40003f26270 */
[----:B------:R-:W-:Y:S02]  /*42f0*/  ISETP.GE.AND P3, PT, R7, R60, PT ;  /* 0x0000003c0700720c */ /* 0x000fe40003f66270 */
[----:B------:R-:W-:Y:S02]  /*4300*/  FSEL R7, R68, -INF , !P5 ;  /* 0xff80000044077808 */ /* 0x000fe40006800000 */
[----:B------:R-:W-:Y:S02]  /*4310*/  FSEL R27, R67, -INF , !P2 ;  /* 0xff800000431b7808 */ /* 0x000fe40005000000 */
[C---:B------:R-:W-:Y:S02]  /*4320*/  ISETP.GE.AND P5, PT, R17.reuse, R44, PT ;  /* 0x0000002c1100720c */ /* 0x040fe40003fa6270 */
[----:B------:R-:W-:Y:S01]  /*4330*/  ISETP.GE.AND P2, PT, R17, R60, PT ;  /* 0x0000003c1100720c */ /* 0x000fe20003f46270 */
[----:B------:R-:W-:Y:S01]  /*4340*/  VIADD R17, R2, 0xffffff20 ;  /* 0xffffff2002117836 */ /* 0x000fe20000000000 */
[----:B------:R-:W-:-:S02]  /*4350*/  FSEL R19, R65, -INF , !P4 ;  /* 0xff80000041137808 */ /* 0x000fc40006000000 */
[----:B------:R-:W-:Y:S02]  /*4360*/  ISETP.GE.AND P4, PT, R16, R44, PT ;  /* 0x0000002c1000720c */ /* 0x000fe40003f86270 */
[----:B------:R-:W-:Y:S02]  /*4370*/  FSEL R42, R66, -INF , !P1 ;  /* 0xff800000422a7808 */ /* 0x000fe40004800000 */
[----:B------:R-:W-:Y:S02]  /*4380*/  ISETP.GE.AND P1, PT, R16, R60, PT ;  /* 0x0000003c1000720c */ /* 0x000fe40003f26270 */
[----:B------:R-:W-:Y:S02]  /*4390*/  FSEL R16, R64, -INF , !P3 ;  /* 0xff80000040107808 */ /* 0x000fe40005800000 */
[----:B------:R-:W-:Y:S02]  /*43a0*/  FSEL R26, R63, -INF , !P5 ;  /* 0xff8000003f1a7808 */ /* 0x000fe40006800000 */
[----:B------:R-:W-:-:S02]  /*43b0*/  ISETP.GE.AND P3, PT, R17, R44, PT ;  /* 0x0000002c1100720c */ /* 0x000fc40003f66270 */
[----:B------:R-:W-:Y:S02]  /*43c0*/  ISETP.GE.AND P5, PT, R17, R60, PT ;  /* 0x0000003c1100720c */ /* 0x000fe40003fa6270 */
[----:B------:R-:W-:Y:S02]  /*43d0*/  FSEL R17, R61, -INF , !P2 ;  /* 0xff8000003d117808 */ /* 0x000fe40005000000 */
[----:B------:R-:W-:Y:S02]  /*43e0*/  FSEL R24, R62, -INF , !P4 ;  /* 0xff8000003e187808 */ /* 0x000fe40006000000 */
[C---:B------:R-:W-:Y:S02]  /*43f0*/  ISETP.GE.AND P2, PT, R18.reuse, R44, PT ;  /* 0x0000002c1200720c */ /* 0x040fe40003f46270 */
[----:B------:R-:W-:Y:S02]  /*4400*/  ISETP.GE.AND P4, PT, R18, R60, PT ;  /* 0x0000003c1200720c */ /* 0x000fe40003f86270 */
        /* <DEDUP_REMOVED lines=9> */
[----:B------:R-:W-:Y:S01]  /*44a0*/  FSEL R31, R54, -INF , !P1 ;  /* 0xff800000361f7808 */ /* 0x000fe20004800000 */
[----:B------:R-:W-:Y:S01]  /*44b0*/  VIADD R54, R2, 0xffffff38 ;  /* 0xffffff3802367836 */ /* 0x000fe20000000000 */
[C---:B------:R-:W-:Y:S02]  /*44c0*/  ISETP.GE.AND P4, PT, R36.reuse, R44, PT ;  /* 0x0000002c2400720c */ /* 0x040fe40003f86270 */
[----:B------:R-:W-:Y:S02]  /*44d0*/  ISETP.GE.AND P1, PT, R36, R60, PT ;  /* 0x0000003c2400720c */ /* 0x000fe40003f26270 */
[----:B------:R-:W-:Y:S01]  /*44e0*/  FSEL R198, R52, -INF , !P3 ;  /* 0xff80000034c67808 */ /* 0x000fe20005800000 */
[----:B------:R-:W-:Y:S01]  /*44f0*/  VIADD R52, R2, 0xffffff39 ;  /* 0xffffff3902347836 */ /* 0x000fe20000000000 */
[----:B------:R-:W-:-:S02]  /*4500*/  FSEL R36, R53, -INF , !P5 ;  /* 0xff80000035247808 */ /* 0x000fc40006800000 */
[C---:B------:R-:W-:Y:S02]  /*4510*/  ISETP.GE.AND P3, PT, R30.reuse, R44, PT ;  /* 0x0000002c1e00720c */ /* 0x040fe40003f66270 */
        /* <DEDUP_REMOVED lines=8> */
[----:B------:R-:W-:Y:S02]  /*45a0*/  FSEL R201, R49, -INF , !P3 ;  /* 0xff80000031c97808 */ /* 0x000fe40005800000 */
[----:B------:R-:W-:Y:S01]  /*45b0*/  FSEL R110, R47, -INF , !P5 ;  /* 0xff8000002f6e7808 */ /* 0x000fe20006800000 */
[----:B------:R-:W-:Y:S01]  /*45c0*/  VIADD R47, R2, 0xffffff49 ;  /* 0xffffff49022f7836 */ /* 0x000fe20000000000 */
[----:B------:R-:W-:Y:S01]  /*45d0*/  FSEL R199, R0, -INF , !P2 ;  /* 0xff80000000c77808 */ /* 0x000fe20005000000 */
[----:B------:R-:W-:Y:S01]  /*45e0*/  VIADD R0, R2, 0xffffff48 ;  /* 0xffffff4802007836 */ /* 0x000fe20000000000 */
[----:B------:R-:W-:Y:S02]  /*45f0*/  FSEL R109, R77, -INF , !P4 ;  /* 0xff8000004d6d7808 */ /* 0x000fe40006000000 */
[----:B------:R-:W-:-:S02]  /*4600*/  ISETP.GE.AND P3, PT, R52, R60, PT ;  /* 0x0000003c3400720c */ /* 0x000fc40003f66270 */
[C---:B------:R-:W-:Y:S02]  /*4610*/  ISETP.GE.AND P5, PT, R50.reuse, R44, PT ;  /* 0x0000002c3200720c */ /* 0x040fe40003fa6270 */
[----:B------:R-:W-:Y:S02]  /*4620*/  ISETP.GE.AND P2, PT, R50, R60, PT ;  /* 0x0000003c3200720c */ /* 0x000fe40003f46270 */
[-C--:B------:R-:W-:Y:S02]  /*4630*/  ISETP.GE.AND P4, PT, R48, R44.reuse, PT ;  /* 0x0000002c3000720c */ /* 0x080fe40003f86270 */
[----:B------:R-:W-:Y:S02]  /*4640*/  ISETP.GE.AND P1, PT, R52, R44, PT ;  /* 0x0000002c3400720c */ /* 0x000fe40003f26270 */
[----:B------:R-:W-:Y:S02]  /*4650*/  FSEL R117, R78, -INF , !P3 ;  /* 0xff8000004e757808 */ /* 0x000fe40005800000 */
        /* <DEDUP_REMOVED lines=8> */
[-C--:B------:R-:W-:Y:S01]  /*46e0*/  ISETP.GE.AND P4, PT, R47, R60.reuse, PT ;  /* 0x0000003c2f00720c */ /* 0x080fe20003f86270 */
[----:B------:R-:W-:Y:S01]  /*46f0*/  VIADD R47, R2, 0xffffff51 ;  /* 0xffffff51022f7836 */ /* 0x000fe20000000000 */
[----:B------:R-:W-:Y:S01]  /*4700*/  ISETP.GE.AND P1, PT, R48, R60, PT ;  /* 0x0000003c3000720c */ /* 0x000fe20003f26270 */
[----:B------:R-:W-:Y:S01]  /*4710*/  VIADD R48, R2, 0xffffffc9 ;  /* 0xffffffc902307836 */ /* 0x000fe20000000000 */
[----:B------:R-:W-:Y:S02]  /*4720*/  FSEL R133, R84, -INF , !P3 ;  /* 0xff80000054857808 */ /* 0x000fe40005800000 */
[----:B------:R-:W-:Y:S02]  /*4730*/  FSEL R135, R83, -INF , !P1 ;  /* 0xff80000053877808 */ /* 0x000fe40004800000 */
[----:B------:R-:W-:Y:S02]  /*4740*/  FSEL R136, R86, -INF , !P5 ;  /* 0xff80000056887808 */ /* 0x000fe40006800000 */
[----:B------:R-:W-:-:S02]  /*4750*/  FSEL R137, R85, -INF , !P2 ;  /* 0xff80000055897808 */ /* 0x000fc40005000000 */
[C---:B------:R-:W-:Y:S02]  /*4760*/  ISETP.GE.AND P1, PT, R0.reuse, R44, PT ;  /* 0x0000002c0000720c */ /* 0x040fe40003f26270 */
[----:B------:R-:W-:Y:S01]  /*4770*/  ISETP.GE.AND P3, PT, R0, R60, PT ;  /* 0x0000003c0000720c */ /* 0x000fe20003f66270 */
[C---:B------:R-:W-:Y:S01]  /*4780*/  VIADD R0, R2.reuse, 0xffffff58 ;  /* 0xffffff5802007836 */ /* 0x040fe20000000000 */
[C---:B------:R-:W-:Y:S02]  /*4790*/  ISETP.GE.AND P5, PT, R47.reuse, R44, PT ;  /* 0x0000002c2f00720c */ /* 0x040fe40003fa6270 */
[----:B------:R-:W-:Y:S01]  /*47a0*/  ISETP.GE.AND P2, PT, R47, R60, PT ;  /* 0x0000003c2f00720c */ /* 0x000fe20003f46270 */
[----:B------:R-:W-:Y:S01]  /*47b0*/  VIADD R47, R2, 0xffffff59 ;  /* 0xffffff59022f7836 */ /* 0x000fe20000000000 */
[----:B------:R-:W-:Y:S02]  /*47c0*/  FSEL R138, R87, -INF , !P4 ;  /* 0xff800000578a7808 */ /* 0x000fe40006000000 */
[----:B------:R-:W-:-:S02]  /*47d0*/  FSEL R141, R88, -INF , !P1 ;  /* 0xff800000588d7808 */ /* 0x000fc40004800000 */
[----:B------:R-:W-:Y:S02]  /*47e0*/  FSEL R142, R90, -INF , !P3 ;  /* 0xff8000005a8e7808 */ /* 0x000fe40005800000 */
[----:B------:R-:W-:Y:S02]  /*47f0*/  FSEL R140, R89, -INF , !P5 ;  /* 0xff800000598c7808 */ /* 0x000fe40006800000 */
[C---:B------:R-:W-:Y:S02]  /*4800*/  ISETP.GE.AND P4, PT, R0.reuse, R44, PT ;  /* 0x0000002c0000720c */ /* 0x040fe40003f86270 */
[----:B------:R-:W-:Y:S01]  /*4810*/  ISETP.GE.AND P1, PT, R0, R60, PT ;  /* 0x0000003c0000720c */ /* 0x000fe20003f26270 */
        /* <DEDUP_REMOVED lines=20> */
[C---:B------:R-:W-:Y:S01]  /*4960*/  VIADD R0, R2.reuse, 0xffffff70 ;  /* 0xffffff7002007836 */ /* 0x040fe20000000000 */
        /* <DEDUP_REMOVED lines=106> */
[----:B------:R-:W-:Y:S02]  /*5010*/  ISETP.GE.AND P5, PT, R0, R60, PT ;  /* 0x0000003c0000720c */ /* 0x000fe40003fa6270 */
[C---:B------:R-:W-:Y:S02]  /*5020*/  ISETP.GE.AND P2, PT, R47.reuse, R44, PT ;  /* 0x0000002c2f00720c */ /* 0x040fe40003f46270 */
[----:B------:R-:W-:Y:S02]  /*5030*/  ISETP.GE.AND P4, PT, R47, R60, PT ;  /* 0x0000003c2f00720c */ /* 0x000fe40003f86270 */
[----:B------:R-:W-:-:S02]  /*5040*/  FMNMX3.FTZ R47, R206, R207, R210, !PT ;  /* 0x000000cfce2f7276 */ /* 0x000fc400078100d2 */
[----:B------:R-:W-:Y:S02]  /*5050*/  FSEL R64, R108, -INF , !P5 ;  /* 0xff8000006c407808 */ /* 0x000fe40006800000 */
[----:B------:R-:W-:Y:S02]  /*5060*/  FSEL R92, R106, -INF , !P2 ;  /* 0xff8000006a5c7808 */ /* 0x000fe40005000000 */
[C---:B------:R-:W-:Y:S02]  /*5070*/  ISETP.GE.AND P5, PT, R48.reuse, R44, PT ;  /* 0x0000002c3000720c */ /* 0x040fe40003fa6270 */
[----:B------:R-:W-:Y:S02]  /*5080*/  FMNMX3.FTZ R47, R47, R43, R27, !PT ;  /* 0x0000002b2f2f7276 */ /* 0x000fe4000781001b */
[----:B------:R-:W-:Y:S02]  /*5090*/  ISETP.GE.AND P2, PT, R48, R60, PT ;  /* 0x0000003c3000720c */ /* 0x000fe40003f46270 */
[----:B------:R-:W-:-:S02]  /*50a0*/  FMNMX3.FTZ R48, R5, R4, R6, !PT ;  /* 0x0000000405307276 */ /* 0x000fc40007810006 */
[----:B------:R-:W-:Y:S02]  /*50b0*/  FMNMX3.FTZ R47, R47, R42, R26, !PT ;  /* 0x0000002a2f2f7276 */ /* 0x000fe4000781001a */
        /* <DEDUP_REMOVED lines=37> */
[----:B------:R-:W-:Y:S02]  /*5310*/  FMNMX3.FTZ R47, R47, R144, R143, !PT ;  /* 0x000000902f2f7276 */ /* 0x000fe4000781008f */
[----:B------:R-:W-:Y:S02]  /*5320*/  FSEL R74, R8, -INF , !P2 ;  /* 0xff800000084a7808 */ /* 0x000fe40005000000 */
[----:B------:R-:W-:-:S02]  /*5330*/  FMNMX3.FTZ R8, R48, R147, R145, !PT ;  /* 0x0000009330087276 */ /* 0x000fc40007810091 */
[----:B------:R-:W-:Y:S02]  /*5340*/  FSEL R76, R151, -INF , !P4 ;  /* 0xff800000974c7808 */ /* 0x000fe40006000000 */
[----:B------:R-:W-:Y:S02]  /*5350*/  FMNMX3.FTZ R47, R47, R161, R152, !PT ;  /* 0x000000a12f2f7276 */ /* 0x000fe40007810098 */
[----:B------:R-:W-:Y:S01]  /*5360*/  ISETP.GE.AND P4, PT, R0, R60, PT ;  /* 0x0000003c0000720c */ /* 0x000fe20003f86270 */
[----:B------:R-:W-:Y:S01]  /*5370*/  VIADD R0, R2, 0xffffffd9 ;  /* 0xffffffd902007836 */ /* 0x000fe20000000000 */
[----:B------:R-:W-:Y:S02]  /*5380*/  FMNMX3.FTZ R8, R8, R146, R148, !PT ;  /* 0x0000009208087276 */ /* 0x000fe40007810094 */
[----:B------:R-:W-:Y:S02]  /*5390*/  FMNMX3.FTZ R47, R47, R149, R197, !PT ;  /* 0x000000952f2f7276 */ /* 0x000fe400078100c5 */
[----:B------:R-:W-:-:S02]  /*53a0*/  FMNMX3.FTZ R8, R8, R158, R157, !PT ;  /* 0x0000009e08087276 */ /* 0x000fc4000781009d */
[----:B------:R-:W-:Y:S02]  /*53b0*/  FSEL R59, R164, -INF , !P1 ;  /* 0xff800000a43b7808 */ /* 0x000fe40004800000 */
[----:B------:R-:W-:Y:S02]  /*53c0*/  ISETP.GE.AND P1, PT, R0, R44, PT ;  /* 0x0000002c0000720c */ /* 0x000fe40003f26270 */
[----:B------:R-:W-:Y:S02]  /*53d0*/  FMNMX3.FTZ R47, R47, R188, R192, !PT ;  /* 0x000000bc2f2f7276 */ /* 0x000fe400078100c0 */
[----:B------:R-:W-:Y:S02]  /*53e0*/  FMNMX3.FTZ R8, R8, R156, R190, !PT ;  /* 0x0000009c08087276 */ /* 0x000fe400078100be */
[----:B------:R-:W-:Y:S02]  /*53f0*/  FSEL R73, R9, -INF , !P1 ;  /* 0xff80000009497808 */ /* 0x000fe40004800000 */
        /* <DEDUP_REMOVED lines=54> */
[C---:B------:R-:W-:Y:S01]  /*5760*/  VIADD R0, R2.reuse, 0xfffffff8 ;  /* 0xfffffff802007836 */ /* 0x040fe20000000000 */
[----:B------:R-:W-:Y:S01]  /*5770*/  FMNMX3.FTZ R9, R9, R73, R72, !PT ;  /* 0x0000004909097276 */ /* 0x000fe20007810048 */
[----:B------:R-:W-:Y:S01]  /*5780*/  VIADD R2, R2, 0xfffffff9 ;  /* 0xfffffff902027836 */ /* 0x000fe20000000000 */
[----:B------:R-:W-:Y:S02]  /*5790*/  FMNMX3.FTZ R8, R8, R58, R57, !PT ;  /* 0x0000003a08087276 */ /* 0x000fe40007810039 */
[----:B------:R-:W-:-:S02]  /*57a0*/  FSEL R68, R39, -INF , !P1 ;  /* 0xff80000027447808 */ /* 0x000fc40004800000 */
[----:B------:R-:W-:Y:S02]  /*57b0*/  ISETP.GE.AND P1, PT, R0, R44, PT ;  /* 0x0000002c0000720c */ /* 0x000fe40003f26270 */
[----:B------:R-:W-:Y:S02]  /*57c0*/  FMNMX3.FTZ R9, R9, R71, R70, !PT ;  /* 0x0000004709097276 */ /* 0x000fe40007810046 */
[----:B------:R-:W-:Y:S02]  /*57d0*/  FMNMX3.FTZ R8, R8, R56, R55, !PT ;  /* 0x0000003808087276 */ /* 0x000fe40007810037 */
[----:B------:R-:W-:Y:S02]  /*57e0*/  FSEL R67, R205, -INF , !P5 ;  /* 0xff800000cd437808 */ /* 0x000fe40006800000 */
[----:B------:R-:W-:Y:S02]  /*57f0*/  ISETP.GE.AND P5, PT, R2, R44, PT ;  /* 0x0000002c0200720c */ /* 0x000fe40003fa6270 */
        /* <DEDUP_REMOVED lines=8> */
[----:B------:R-:W-:Y:S02]  /*5880*/  ISETP.GE.AND P3, PT, R2, R60, PT ;  /* 0x0000003c0200720c */ /* 0x000fe40003f66270 */
[----:B------:R-:W-:Y:S02]  /*5890*/  FSEL R50, R20, -INF , !P2 ;  /* 0xff80000014327808 */ /* 0x000fe40005000000 */
[----:B------:R-:W-:Y:S02]  /*58a0*/  FSEL R49, R23, -INF , !P1 ;  /* 0xff80000017317808 */ /* 0x000fe40004800000 */
[----:B------:R-:W-:Y:S02]  /*58b0*/  FMNMX3.FTZ R8, R8, R52, R51, !PT ;  /* 0x0000003408087276 */ /* 0x000fe40007810033 */
[----:B------:R-:W-:-:S02]  /*58c0*/  FMNMX.FTZ R0, R65, R0, !PT ;  /* 0x0000000041007209 */ /* 0x000fc40007810000 */
[----:B------:R-:W-:Y:S02]  /*58d0*/  FSEL R48, R22, -INF , !P3 ;  /* 0xff80000016307808 */ /* 0x000fe40005800000 */
[----:B------:R-:W-:Y:S01]  /*58e0*/  FMNMX3.FTZ R8, R8, R50, R49, !PT ;  /* 0x0000003208087276 */ /* 0x000fe20007810031 */
[----:B------:R-:W1:Y:S01]  /*58f0*/  SHFL.BFLY PT, R9, R0, 0x2, 0x1f ;  /* 0x0c401f0000097f89 */ /* 0x000e6200000e0000 */
[----:B------:R-:W-:Y:S02]  /*5900*/  LOP3.LUT R164, R40, 0x120, R41, 0xf8, !PT ;  /* 0x0000012028a47812 */ /* 0x000fe400078ef829 */
[----:B------:R-:W-:Y:S02]  /*5910*/  FMNMX.FTZ R10, R48, R8, !PT ;  /* 0x00000008300a7209 */ /* 0x000fe40007810000 */
[----:B------:R-:W-:-:S03]  /*5920*/  LEA R164, R164, UR4, 0x1 ;  /* 0x00000004a4a47c11 */ /* 0x000fc6000f8e08ff */
[----:B------:R-:W3:Y:S02]  /*5930*/  SHFL.BFLY PT, R8, R10, 0x2, 0x1f ;  /* 0x0c401f000a087f89 */ /* 0x000ee400000e0000 */
[----:B------:R-:W-:Y:S02]  /*5940*/  VIADD R151, R164, 0x5020 ;  /* 0x00005020a4977836 */ /* 0x000fe40000000000 */
[----:B------:R-:W-:Y:S01]  /*5950*/  LDSM.16.MT88.4 R20, [R164+0x5000] ;  /* 0x00500000a414783b */ /* 0x000fe20000004200 */
[----:B-1----:R-:W-:-:S05]  /*5960*/  FMNMX.FTZ R9, R0, R9, !PT ;  /* 0x0000000900097209 */ /* 0x002fca0007810000 */
[----:B------:R-:W1:Y:S01]  /*5970*/  SHFL.BFLY PT, R2, R9, 0x1, 0x1f ;  /* 0x0c201f0009027f89 */ /* 0x000e6200000e0000 */
[----:B---3--:R-:W-:-:S05]  /*5980*/  FMNMX.FTZ R8, R10, R8, !PT ;  /* 0x000000080a087209 */ /* 0x008fca0007810000 */
[----:B------:R-:W3:Y:S01]  /*5990*/  SHFL.BFLY PT, R0, R8, 0x1, 0x1f ;  /* 0x0c201f0008007f89 */ /* 0x000ee200000e0000 */
[----:B-1----:R-:W-:-:S04]  /*59a0*/  FMNMX.FTZ R2, R9, R2, !PT ;  /* 0x0000000209027209 */ /* 0x002fc80007810000 */
[C---:B------:R-:W-:Y:S01]  /*59b0*/  FSETP.NEU.FTZ.AND P1, PT, R2.reuse, -INF , PT ;  /* 0xff8000000200780b */ /* 0x040fe20003f3d000 */
[----:B--2---:R-:W-:Y:S01]  /*59c0*/  FMUL.FTZ R47, R2, UR6 ;  /* 0x00000006022f7c20 */ /* 0x004fe20008410000 */
[----:B---3--:R-:W-:Y:S01]  /*59d0*/  FMNMX.FTZ R0, R8, R0, !PT ;  /* 0x0000000008007209 */ /* 0x008fe20007810000 */
[----:B------:R-:W-:-:S03]  /*59e0*/  VIADD R8, R164, 0x5000 ;  /* 0x00005000a4087836 */ /* 0x000fc60000000000 */
[----:B------:R-:W-:Y:S02]  /*59f0*/  FSEL R47, R47, RZ, P1 ;  /* 0x000000ff2f2f7208 */ /* 0x000fe40000800000 */
[C---:B------:R-:W-:Y:S01]  /*5a00*/  FSETP.NEU.FTZ.AND P1, PT, R0.reuse, -INF , PT ;  /* 0xff8000000000780b */ /* 0x040fe20003f3d000 */
[----:B------:R-:W-:Y:S01]  /*5a10*/  FMUL.FTZ R78, R0, UR6 ;  /* 0x00000006004e7c20 */ /* 0x000fe20008410000 */
[----:B------:R-:W-:Y:S02]  /*5a20*/  @P6 VIADD R151, R8, 0xffffffe0 ;  /* 0xffffffe008976836 */ /* 0x000fe40000000000 */
[--C-:B------:R-:W-:Y:S01]  /*5a30*/  FFMA.FTZ R122, R206, UR6, -R47.reuse ;  /* 0x00000006ce7a7c23 */ /* 0x100fe2000801082f */
[--C-:B------:R-:W-:Y:S01]  /*5a40*/  FFMA.FTZ R121, R207, UR6, -R47.reuse ;  /* 0x00000006cf797c23 */ /* 0x100fe2000801082f */
[--C-:B------:R-:W-:Y:S01]  /*5a50*/  FFMA.FTZ R114, R210, UR6, -R47.reuse ;  /* 0x00000006d2727c23 */ /* 0x100fe2000801082f */
[----:B------:R-:W-:Y:S01]  /*5a60*/  FSEL R78, R78, RZ, P1 ;  /* 0x000000ff4e4e7208 */ /* 0x000fe20000800000 */
[--C-:B------:R-:W-:Y:S01]  /*5a70*/  FFMA.FTZ R108, R43, UR6, -R47.reuse ;  /* 0x000000062b6c7c23 */ /* 0x100fe2000801082f */
[----:B------:R-:W-:Y:S01]  /*5a80*/  LDSM.16.MT88.4 R8, [R164+0x5400] ;  /* 0x00540000a408783b */ /* 0x000fe20000004200 */
[----:B------:R-:W-:Y:S01]  /*5a90*/  MUFU.EX2 R122, R122 ;  /* 0x0000007a007a7308 */ /* 0x000fe20000000800 */
[--C-:B------:R-:W-:Y:S01]  /*5aa0*/  FFMA.FTZ R100, R42, UR6, -R47.reuse ;  /* 0x000000062a647c23 */ /* 0x100fe2000801082f */
[--C-:B------:R-:W-:Y:S01]  /*5ab0*/  FFMA.FTZ R120, R5, UR6, -R78.reuse ;  /* 0x0000000605787c23 */ /* 0x100fe2000801084e */
[--C-:B------:R-:W-:Y:S01]  /*5ac0*/  FFMA.FTZ R119, R4, UR6, -R78.reuse ;  /* 0x0000000604777c23 */ /* 0x100fe2000801084e */
[--C-:B------:R-:W-:Y:S01]  /*5ad0*/  FFMA.FTZ R113, R6, UR6, -R78.reuse ;  /* 0x0000000606717c23 */ /* 0x100fe2000801084e */
[--C-:B------:R-:W-:Y:S01]  /*5ae0*/  FFMA.FTZ R106, R7, UR6, -R78.reuse ;  /* 0x00000006076a7c23 */ /* 0x100fe2000801084e */
[----:B------:R-:W1:Y:S01]  /*5af0*/  MUFU.EX2 R121, R121 ;  /* 0x0000007900797308 */ /* 0x000e620000000800 */
[----:B------:R-:W2:Y:S01]  /*5b00*/  LDSM.16.MT88.4 R4, [R151] ;  /* 0x000000009704783b */ /* 0x000ea20000004200 */
        /* <DEDUP_REMOVED lines=12> */
[----:B-1----:R-:W-:Y:S01]  /*5bd0*/  F2FP.BF16.F32.PACK_AB R12, R121, R122 ;  /* 0x0000007a790c723e */ /* 0x002fe200000010ff */
[--C-:B------:R-:W-:Y:S01]  /*5be0*/  FFMA.FTZ R81, R37, UR6, -R47.reuse ;  /* 0x0000000625517c23 */ /* 0x100fe2000801082f */
[----:B------:R-:W1:Y:S01]  /*5bf0*/  MUFU.EX2 R119, R119 ;  /* 0x0000007700777308 */ /* 0x000e620000000800 */
[--C-:B------:R-:W-:Y:S01]  /*5c00*/  FFMA.FTZ R86, R36, UR6, -R47.reuse ;  /* 0x0000000624567c23 */ /* 0x100fe2000801082f */
[--C-:B------:R-:W-:Y:S01]  /*5c10*/  FFMA.FTZ R79, R31, UR6, -R47.reuse ;  /* 0x000000061f4f7c23 */ /* 0x100fe2000801082f */
[----:B------:R-:W5:Y:S01]  /*5c20*/  LDSM.16.MT88.4 R36, [R164+0x5800] ;  /* 0x00580000a424783b */ /* 0x000f620000004200 */
        /* <DEDUP_REMOVED lines=9> */
[----:B------:R-:W5:Y:S01]  /*5cc0*/  LDSM.16.MT88.4 R28, [R151+0x800] ;  /* 0x00080000971c783b */ /* 0x000f620000004200 */
[----:B-1----:R-:W-:Y:S01]  /*5cd0*/  F2FP.BF16.F32.PACK_AB R13, R119, R120 ;  /* 0x00000078770d723e */ /* 0x002fe200000010ff */
[--C-:B------:R-:W-:Y:S01]  /*5ce0*/  FFMA.FTZ R103, R201, UR6, -R47.reuse ;  /* 0x00000006c9677c23 */ /* 0x100fe2000801082f */
[----:B------:R-:W1:Y:S01]  /*5cf0*/  MUFU.EX2 R100, R100 ;  /* 0x0000006400647308 */ /* 0x000e620000000800 */
        /* <DEDUP_REMOVED lines=21> */
[----:B------:R-:W-:Y:S01]  /*5e50*/  FFMA.FTZ R147, R147, UR6, -R78 ;  /* 0x0000000693937c23 */ /* 0x000fe2000801084e */
[--C-:B------:R-:W-:Y:S01]  /*5e60*/  FFMA.FTZ R161, R161, UR6, -R47.reuse ;  /* 0x00000006a1a17c23 */ /* 0x100fe2000801082f */
[----:B------:R-:W3:Y:S01]  /*5e70*/  MUFU.EX2 R77, R77 ;  /* 0x0000004d004d7308 */ /* 0x000ee20000000800 */
[--C-:B------:R-:W-:Y:S01]  /*5e80*/  FFMA.FTZ R143, R143, UR6, -R47.reuse ;  /* 0x000000068f8f7c23 */ /* 0x100fe2000801082f */
[--C-:B------:R-:W-:Y:S01]  /*5e90*/  FFMA.FTZ R197, R197, UR6, -R47.reuse ;  /* 0x00000006c5c57c23 */ /* 0x100fe2000801082f */
[----:B------:R-:W-:Y:S01]  /*5ea0*/  FFMA.FTZ R193, R193, UR6, -R47 ;  /* 0x00000006c1c17c23 */ /* 0x000fe2000801082f */
[----:B------:R-:W-:Y:S01]  /*5eb0*/  MUFU.EX2 R82, R82 ;  /* 0x0000005200527308 */ /* 0x000fe20000000800 */
[C---:B--2---:R-:W-:Y:S01]  /*5ec0*/  HMMA.16816.F32.BF16 R16, R12.reuse, R4, RZ ;  /* 0x000000040c10723c */ /* 0x044fe200000418ff */
[----:B-1----:R-:W-:Y:S01]  /*5ed0*/  F2FP.BF16.F32.PACK_AB R4, R100, R107 ;  /* 0x0000006b6404723e */ /* 0x002fe200000010ff */
[----:B------:R-:W-:Y:S01]  /*5ee0*/  FADD.FTZ R121, R122, R121 ;  /* 0x000000797a797221 */ /* 0x000fe20000010000 */
[----:B----4-:R-:W-:Y:S01]  /*5ef0*/  F2FP.BF16.F32.PACK_AB R5, R98, R99 ;  /* 0x000000636205723e */ /* 0x010fe200000010ff */
[----:B------:R-:W-:Y:S01]  /*5f00*/  MUFU.EX2 R81, R81 ;  /* 0x0000005100517308 */ /* 0x000fe20000000800 */
[----:B------:R-:W-:Y:S01]  /*5f10*/  FADD.FTZ R119, R120, R119 ;  /* 0x0000007778777221 */ /* 0x000fe20000010000 */
[----:B------:R-:W-:Y:S01]  /*5f20*/  FADD.FTZ R121, R114, R121 ;  /* 0x0000007972797221 */ /* 0x000fe20000010000 */
[----:B------:R-:W-:Y:S01]  /*5f30*/  FFMA.FTZ R130, R130, UR6, -R47 ;  /* 0x0000000682827c23 */ /* 0x000fe2000801082f */
[----:B------:R-:W-:Y:S01]  /*5f40*/  HMMA.16816.F32.BF16 R12, R12, R6, RZ ;  /* 0x000000060c0c723c */ /* 0x000fe200000418ff */
[----:B------:R-:W-:Y:S01]  /*5f50*/  F2FP.BF16.F32.PACK_AB R6, R83, R95 ;  /* 0x0000005f5306723e */ /* 0x000fe200000010ff */
[----:B------:R-:W-:Y:S01]  /*5f60*/  MUFU.EX2 R79, R79 ;  /* 0x0000004f004f7308 */ /* 0x000fe20000000800 */
[----:B---3--:R-:W-:Y:S01]  /*5f70*/  F2FP.BF16.F32.PACK_AB R7, R77, R94 ;  /* 0x0000005e4d07723e */ /* 0x008fe200000010ff */
[----:B------:R-:W-:Y:S01]  /*5f80*/  FADD.FTZ R119, R113, R119 ;  /* 0x0000007771777221 */ /* 0x000fe20000010000 */
[----:B------:R-:W-:Y:S01]  /*5f90*/  FADD.FTZ R121, R108, R121 ;  /* 0x000000796c797221 */ /* 0x000fe20000010000 */
[----:B------:R-:W-:Y:S01]  /*5fa0*/  MUFU.EX2 R86, R86 ;  /* 0x0000005600567308 */ /* 0x000fe20000000800 */
[----:B------:R-:W-:Y:S01]  /*5fb0*/  FFMA.FTZ R127, R127, UR6, -R47 ;  /* 0x000000067f7f7c23 */ /* 0x000fe2000801082f */
[----:B------:R-:W-:Y:S01]  /*5fc0*/  FADD.FTZ R119, R106, R119 ;  /* 0x000000776a777221 */ /* 0x000fe20000010000 */
[----:B------:R-:W-:Y:S01]  /*5fd0*/  FADD.FTZ R107, R107, R121 ;  /* 0x000000796b6b7221 */ /* 0x000fe20000010000 */
[C---:B------:R-:W-:Y:S01]  /*5fe0*/  HMMA.16816.F32.BF16 R24, R4.reuse, R8, R24 ;  /* 0x000000080418723c */ /* 0x040fe20000041818 */
[----:B------:R-:W-:Y:S01]  /*5ff0*/  MUFU.EX2 R84, R84 ;  /* 0x0000005400547308 */ /* 0x000fe20000000800 */
[----:B------:R-:W-:Y:S01]  /*6000*/  FADD.FTZ R99, R99, R119 ;  /* 0x0000007763637221 */ /* 0x000fe20000010000 */
[----:B------:R-:W-:Y:S01]  /*6010*/  FADD.FTZ R107, R100, R107 ;  /* 0x0000006b646b7221 */ /* 0x000fe20000010000 */
[----:B------:R-:W-:Y:S01]  /*6020*/  FFMA.FTZ R113, R112, UR6, -R47 ;  /* 0x0000000670717c23 */ /* 0x000fe2000801082f */
[----:B------:R-:W1:Y:S01]  /*6030*/  MUFU.EX2 R91, R91 ;  /* 0x0000005b005b7308 */ /* 0x000e620000000800 */
[----:B------:R-:W-:Y:S01]  /*6040*/  FADD.FTZ R99, R98, R99 ;  /* 0x0000006362637221 */ /* 0x000fe20000010000 */
[----:B------:R-:W-:Y:S01]  /*6050*/  FADD.FTZ R95, R95, R107 ;  /* 0x0000006b5f5f7221 */ /* 0x000fe20000010000 */
[C---:B------:R-:W-:Y:S01]  /*6060*/  HMMA.16816.F32.BF16 R20, R4.reuse, R10, R20 ;  /* 0x0000000a0414723c */ /* 0x040fe20000041814 */
[----:B------:R-:W-:Y:S01]  /*6070*/  MUFU.EX2 R90, R90 ;  /* 0x0000005a005a7308 */ /* 0x000fe20000000800 */
[----:B------:R-:W2:Y:S01]  /*6080*/  LDSM.16.MT88.4 R8, [R164+0x5c00] ;  /* 0x005c0000a408783b */ /* 0x000ea20000004200 */
[----:B------:R-:W-:Y:S01]  /*6090*/  FADD.FTZ R94, R94, R99 ;  /* 0x000000635e5e7221 */ /* 0x000fe20000010000 */
[----:B------:R-:W-:Y:S01]  /*60a0*/  FADD.FTZ R95, R83, R95 ;  /* 0x0000005f535f7221 */ /* 0x000fe20000010000 */
[----:B------:R-:W3:Y:S01]  /*60b0*/  MUFU.EX2 R89, R89 ;  /* 0x0000005900597308 */ /* 0x000ee20000000800 */
[--C-:B------:R-:W-:Y:S01]  /*60c0*/  FFMA.FTZ R118, R118, UR6, -R47.reuse ;  /* 0x0000000676767c23 */ /* 0x100fe2000801082f */
[----:B------:R-:W-:Y:S01]  /*60d0*/  FADD.FTZ R94, R77, R94 ;  /* 0x0000005e4d5e7221 */ /* 0x000fe20000010000 */
[C---:B------:R-:W-:Y:S01]  /*60e0*/  HMMA.16816.F32.BF16 R16, R4.reuse, R40, R16 ;  /* 0x000000280410723c */ /* 0x040fe20000041810 */
[----:B------:R-:W-:Y:S01]  /*60f0*/  FFMA.FTZ R40, R111, UR6, -R47 ;  /* 0x000000066f287c23 */ /* 0x000fe2000801082f */
[----:B------:R-:W-:Y:S01]  /*6100*/  FFMA.FTZ R111, R101, UR6, -R78 ;  /* 0x00000006656f7c23 */ /* 0x000fe2000801084e */
[----:B-1----:R-:W-:Y:S01]  /*6110*/  F2FP.BF16.F32.PACK_AB R41, R91, R84 ;  /* 0x000000545b29723e */ /* 0x002fe200000010ff */
[----:B------:R-:W-:Y:S01]  /*6120*/  MUFU.EX2 R85, R85 ;  /* 0x0000005500557308 */ /* 0x000fe20000000800 */
[----:B------:R-:W-:Y:S01]  /*6130*/  FADD.FTZ R95, R82, R95 ;  /* 0x0000005f525f7221 */ /* 0x000fe20000010000 */
[----:B------:R-:W-:Y:S01]  /*6140*/  FADD.FTZ R94, R84, R94 ;  /* 0x0000005e545e7221 */ /* 0x000fe20000010000 */
[----:B------:R-:W-:Y:S01]  /*6150*/  FFMA.FTZ R100, R96, UR6, -R78 ;  /* 0x0000000660647c23 */ /* 0x000fe2000801084e */
[----:B------:R1:W-:Y:S01]  /*6160*/  MUFU.EX2 R101, R40 ;  /* 0x0000002800657308 */ /* 0x0003e20000000800 */
[----:B------:R-:W-:Y:S01]  /*6170*/  HMMA.16816.F32.BF16 R12, R4, R42, R12 ;  /* 0x0000002a040c723c */ /* 0x000fe2000004180c */
[----:B------:R-:W-:Y:S01]  /*6180*/  F2FP.BF16.F32.PACK_AB R42, R86, R79 ;  /* 0x0000004f562a723e */ /* 0x000fe200000010ff */
[----:B------:R-:W4:Y:S01]  /*6190*/  LDSM.16.MT88.4 R4, [R151+0xc00] ;  /* 0x000c00009704783b */ /* 0x000f220000004200 */
[----:B---3--:R-:W-:Y:S01]  /*61a0*/  F2FP.BF16.F32.PACK_AB R43, R89, R90 ;  /* 0x0000005a592b723e */ /* 0x008fe200000010ff */
[----:B------:R-:W3:Y:S01]  /*61b0*/  MUFU.EX2 R103, R103 ;  /* 0x0000006700677308 */ /* 0x000ee20000000800 */
[----:B------:R-:W-:Y:S01]  /*61c0*/  FADD.FTZ R94, R91, R94 ;  /* 0x0000005e5b5e7221 */ /* 0x000fe20000010000 */
[----:B------:R-:W-:Y:S01]  /*61d0*/  FFMA.FTZ R93, R93, UR6, -R47 ;  /* 0x000000065d5d7c23 */ /* 0x000fe2000801082f */
[----:B------:R-:W-:Y:S01]  /*61e0*/  FFMA.FTZ R77, R62, UR6, -R78 ;  /* 0x000000063e4d7c23 */ /* 0x000fe2000801084e */
[----:B------:R-:W2:Y:S01]  /*61f0*/  MUFU.EX2 R102, R102 ;  /* 0x0000006600667308 */ /* 0x000ea20000000800 */
[----:B------:R-:W-:Y:S01]  /*6200*/  FADD.FTZ R90, R90, R94 ;  /* 0x0000005e5a5a7221 */ /* 0x000fe20000010000 */
[--C-:B------:R-:W-:Y:S01]  /*6210*/  FFMA.FTZ R61, R61, UR6, -R78.reuse ;  /* 0x000000063d3d7c23 */ /* 0x100fe2000801084e */
[----:B------:R-:W-:Y:S01]  /*6220*/  FFMA.FTZ R83, R64, UR6, -R78 ;  /* 0x0000000640537c23 */ /* 0x000fe2000801084e */
[----:B------:R-:W-:Y:S01]  /*6230*/  MUFU.EX2 R111, R111 ;  /* 0x0000006f006f7308 */ /* 0x000fe20000000800 */
[C---:B-1----:R-:W-:Y:S01]  /*6240*/  F2FP.BF16.F32.PACK_AB R40, R81.reuse, R82 ;  /* 0x000000525128723e */ /* 0x042fe200000010ff */
[----:B------:R-:W-:Y:S01]  /*6250*/  FADD.FTZ R81, R81, R95 ;  /* 0x0000005f51517221 */ /* 0x000fe20000010000 */
[----:B------:R-:W-:Y:S01]  /*6260*/  FADD.FTZ R90, R89, R90 ;  /* 0x0000005a595a7221 */ /* 0x000fe20000010000 */
[----:B------:R-:W1:Y:S01]  /*6270*/  MUFU.EX2 R110, R110 ;  /* 0x0000006e006e7308 */ /* 0x000e620000000800 */
[--C-:B------:R-:W-:Y:S01]  /*6280*/  FFMA.FTZ R59, R59, UR6, -R78.reuse ;  /* 0x000000063b3b7c23 */ /* 0x100fe2000801084e */
[----:B------:R-:W-:Y:S01]  /*6290*/  FADD.FTZ R81, R79, R81 ;  /* 0x000000514f517221 */ /* 0x000fe20000010000 */
[----:B------:R-:W-:Y:S01]  /*62a0*/  FFMA.FTZ R72, R72, UR6, -R47 ;  /* 0x0000000648487c23 */ /* 0x000fe2000801082f */
[----:B------:R-:W-:Y:S01]  /*62b0*/  MUFU.EX2 R109, R109 ;  /* 0x0000006d006d7308 */ /* 0x000fe20000000800 */
[C---:B-----5:R-:W-:Y:S01]  /*62c0*/  HMMA.16816.F32.BF16 R24, R40.reuse, R36, R24 ;  /* 0x000000242818723c */ /* 0x060fe20000041818 */
[----:B---3--:R-:W-:Y:S01]  /*62d0*/  F2FP.BF16.F32.PACK_AB R36, R103, R85 ;  /* 0x000000556724723e */ /* 0x008fe200000010ff */
[----:B------:R-:W-:Y:S01]  /*62e0*/  FADD.FTZ R81, R86, R81 ;  /* 0x0000005156517221 */ /* 0x000fe20000010000 */
[----:B------:R-:W3:Y:S01]  /*62f0*/  MUFU.EX2 R117, R117 ;  /* 0x0000007500757308 */ /* 0x000ee20000000800 */
[----:B------:R-:W-:Y:S01]  /*6300*/  FFMA.FTZ R66, R66, UR6, -R47 ;  /* 0x0000000642427c23 */ /* 0x000fe2000801082f */
[----:B------:R-:W-:Y:S01]  /*6310*/  FFMA.FTZ R49, R49, UR6, -R78 ;  /* 0x0000000631317c23 */ /* 0x000fe2000801084e */
[----:B------:R-:W-:Y:S01]  /*6320*/  FADD.FTZ R85, R85, R81 ;  /* 0x0000005155557221 */ /* 0x000fe20000010000 */
[----:B------:R-:W5:Y:S01]  /*6330*/  MUFU.EX2 R131, R131 ;  /* 0x0000008300837308 */ /* 0x000f620000000800 */
[----:B------:R-:W-:Y:S01]  /*6340*/  HMMA.16816.F32.BF16 R20, R40, R38, R20 ;  /* 0x000000262814723c */ /* 0x000fe20000041814 */
[----:B--2---:R-:W-:Y:S01]  /*6350*/  F2FP.BF16.F32.PACK_AB R38, R101, R102 ;  /* 0x000000666526723e */ /* 0x004fe200000010ff */
[----:B------:R-:W-:Y:S01]  /*6360*/  FADD.FTZ R85, R103, R85 ;  /* 0x0000005567557221 */ /* 0x000fe20000010000 */
[----:B-1----:R-:W-:Y:S01]  /*6370*/  F2FP.BF16.F32.PACK_AB R37, R110, R111 ;  /* 0x0000006f6e25723e */ /* 0x002fe200000010ff */
[----:B------:R-:W1:Y:S01]  /*6380*/  MUFU.EX2 R134, R134 ;  /* 0x0000008600867308 */ /* 0x000e620000000800 */
[----:B------:R-:W-:Y:S01]  /*6390*/  FADD.FTZ R111, R111, R90 ;  /* 0x0000005a6f6f7221 */ /* 0x000fe20000010000 */
[----:B------:R-:W-:-:S02]  /*63a0*/  FADD.FTZ R102, R102, R85 ;  /* 0x0000005566667221 */ /* 0x000fc40000010000 */
[----:B------:R-:W-:Y:S01]  /*63b0*/  HMMA.16816.F32.BF16 R16, R40, R28, R16 ;  /* 0x0000001c2810723c */ /* 0x000fe20000041810 */
[----:B---3--:R-:W-:Y:S01]  /*63c0*/  F2FP.BF16.F32.PACK_AB R39, R117, R109 ;  /* 0x0000006d7527723e */ /* 0x008fe200000010ff */
[----:B------:R-:W-:Y:S01]  /*63d0*/  MUFU.EX2 R133, R133 ;  /* 0x0000008500857308 */ /* 0x000fe20000000800 */
[----:B------:R-:W-:Y:S01]  /*63e0*/  FADD.FTZ R111, R110, R111 ;  /* 0x0000006f6e6f7221 */ /* 0x000fe20000010000 */
[----:B------:R-:W-:Y:S02]  /*63f0*/  FADD.FTZ R102, R101, R102 ;  /* 0x0000006665667221 */ /* 0x000fe40000010000 */
[----:B------:R-:W-:Y:S01]  /*6400*/  MUFU.EX2 R138, R138 ;  /* 0x0000008a008a7308 */ /* 0x000fe20000000800 */
[----:B------:R-:W-:Y:S01]  /*6410*/  FADD.FTZ R111, R109, R111 ;  /* 0x0000006f6d6f7221 */ /* 0x000fe20000010000 */
[----:B------:R-:W-:Y:S01]  /*6420*/  HMMA.16816.F32.BF16 R24, R36, R8, R24 ;  /* 0x000000082418723c */ /* 0x000fe20000041818 */
[----:B------:R-:W-:Y:S01]  /*6430*/  FFMA.FTZ R8, R137, UR6, -R47 ;  /* 0x0000000689087c23 */ /* 0x000fe2000801082f */
[----:B------:R-:W-:Y:S01]  /*6440*/  FFMA.FTZ R137, R132, UR6, -R78 ;  /* 0x0000000684897c23 */ /* 0x000fe2000801084e */
[----:B------:R-:W-:Y:S01]  /*6450*/  MUFU.EX2 R141, R141 ;  /* 0x0000008d008d7308 */ /* 0x000fe20000000800 */
[----:B------:R-:W-:Y:S01]  /*6460*/  FADD.FTZ R111, R117, R111 ;  /* 0x0000006f756f7221 */ /* 0x000fe20000010000 */
[----:B-----5:R-:W-:-:S02]  /*6470*/  FADD.FTZ R102, R131, R102 ;  /* 0x0000006683667221 */ /* 0x020fc40000010000 */
[----:B------:R2:W3:Y:S01]  /*6480*/  MUFU.EX2 R132, R8 ;  /* 0x0000000800847308 */ /* 0x0004e20000000800 */
[----:B------:R-:W-:Y:S01]  /*6490*/  HMMA.16816.F32.BF16 R28, R40, R30, R12 ;  /* 0x0000001e281c723c */ /* 0x000fe2000004180c */
[----:B------:R-:W5:Y:S01]  /*64a0*/  LDSM.16.MT88.4 R12, [R164+0x6000] ;  /* 0x00600000a40c783b */ /* 0x000f620000004200 */
[--C-:B------:R-:W-:Y:S01]  /*64b0*/  FFMA.FTZ R40, R145, UR6, -R78.reuse ;  /* 0x0000000691287c23 */ /* 0x100fe2000801084e */
[----:B------:R-:W-:Y:S01]  /*64c0*/  MUFU.EX2 R137, R137 ;  /* 0x0000008900897308 */ /* 0x000fe20000000800 */
[----:B------:R-:W-:-:S03]  /*64d0*/  FFMA.FTZ R145, R146, UR6, -R78 ;  /* 0x0000000692917c23 */ /* 0x000fc6000801084e */
[----:B------:R-:W-:Y:S01]  /*64e0*/  MUFU.EX2 R146, R40 ;  /* 0x0000002800927308 */ /* 0x000fe20000000800 */
[C---:B------:R-:W-:Y:S03]  /*64f0*/  HMMA.16816.F32.BF16 R20, R36.reuse, R10, R20 ;  /* 0x0000000a2414723c */ /* 0x040fe60000041814 */
[----:B------:R-:W-:Y:S01]  /*6500*/  MUFU.EX2 R140, R140 ;  /* 0x0000008c008c7308 */ /* 0x000fe20000000800 */
[--C-:B--2---:R-:W-:Y:S01]  /*6510*/  FFMA.FTZ R8, R135, UR6, -R78.reuse ;  /* 0x0000000687087c23 */ /* 0x104fe2000801084e */
[----:B------:R-:W-:Y:S02]  /*6520*/  FFMA.FTZ R135, R136, UR6, -R78 ;  /* 0x0000000688877c23 */ /* 0x000fe4000801084e */
[----:B------:R-:W-:Y:S01]  /*6530*/  MUFU.EX2 R139, R139 ;  /* 0x0000008b008b7308 */ /* 0x000fe20000000800 */
[C---:B----4-:R-:W-:Y:S03]  /*6540*/  HMMA.16816.F32.BF16 R16, R36.reuse, R4, R16 ;  /* 0x000000042410723c */ /* 0x050fe60000041810 */
[----:B------:R2:W4:Y:S04]  /*6550*/  MUFU.EX2 R136, R8 ;  /* 0x0000000800887308 */ /* 0x0005280000000800 */
[----:B------:R-:W5:Y:S01]  /*6560*/  MUFU.EX2 R135, R135 ;  /* 0x0000008700877308 */ /* 0x000f620000000800 */
[----:B------:R-:W-:Y:S01]  /*6570*/  HMMA.16816.F32.BF16 R28, R36, R6, R28 ;  /* 0x00000006241c723c */ /* 0x000fe2000004181c */
[----:B------:R-:W-:Y:S01]  /*6580*/  LDSM.16.MT88.4 R4, [R164+0x6400] ;  /* 0x00640000a404783b */ /* 0x000fe20000004200 */
[----:B-1----:R-:W-:Y:S01]  /*6590*/  F2FP.BF16.F32.PACK_AB R36, R134, R131 ;  /* 0x000000838624723e */ /* 0x002fe200000010ff */
[----:B------:R-:W-:Y:S01]  /*65a0*/  MUFU.EX2 R144, R144 ;  /* 0x0000009000907308 */ /* 0x000fe20000000800 */
[----:B---3--:R-:W-:Y:S01]  /*65b0*/  F2FP.BF16.F32.PACK_AB R38, R132, R133 ;  /* 0x000000858426723e */ /* 0x008fe200000010ff */
[----:B------:R-:W-:-:S02]  /*65c0*/  FADD.FTZ R134, R134, R102 ;  /* 0x0000006686867221 */ /* 0x000fc40000010000 */
[----:B------:R-:W1:Y:S01]  /*65d0*/  MUFU.EX2 R142, R142 ;  /* 0x0000008e008e7308 */ /* 0x000e620000000800 */
[----:B--2---:R-:W2:Y:S01]  /*65e0*/  LDSM.16.MT88.4 R8, [R151+0x1000] ;  /* 0x001000009708783b */ /* 0x004ea20000004200 */
[----:B----4-:R-:W-:Y:S02]  /*65f0*/  F2FP.BF16.F32.PACK_AB R37, R136, R137 ;  /* 0x000000898825723e */ /* 0x010fe400000010ff */
[----:B------:R-:W3:Y:S01]  /*6600*/  MUFU.EX2 R147, R147 ;  /* 0x0000009300937308 */ /* 0x000ee20000000800 */
[----:B------:R-:W-:Y:S01]  /*6610*/  FADD.FTZ R137, R137, R111 ;  /* 0x0000006f89897221 */ /* 0x000fe20000010000 */
[----:B-----5:R-:W-:Y:S01]  /*6620*/  F2FP.BF16.F32.PACK_AB R39, R138, R135 ;  /* 0x000000878a27723e */ /* 0x020fe200000010ff */
[----:B------:R-:W-:Y:S01]  /*6630*/  FADD.FTZ R134, R133, R134 ;  /* 0x0000008685867221 */ /* 0x000fe20000010000 */
[----:B------:R-:W4:Y:S01]  /*6640*/  MUFU.EX2 R145, R145 ;  /* 0x0000009100917308 */ /* 0x000f220000000800 */
[----:B------:R-:W-:Y:S02]  /*6650*/  FADD.FTZ R137, R136, R137 ;  /* 0x0000008988897221 */ /* 0x000fe40000010000 */
[----:B------:R-:W-:Y:S01]  /*6660*/  FADD.FTZ R134, R132, R134 ;  /* 0x0000008684867221 */ /* 0x000fe20000010000 */
[----:B------:R-:W-:Y:S01]  /*6670*/  MUFU.EX2 R143, R143 ;  /* 0x0000008f008f7308 */ /* 0x000fe20000000800 */
[----:B------:R-:W-:Y:S01]  /*6680*/  HMMA.16816.F32.BF16 R24, R36, R12, R24 ;  /* 0x0000000c2418723c */ /* 0x000fe20000041818 */
[----:B------:R-:W-:-:S02]  /*6690*/  FADD.FTZ R137, R135, R137 ;  /* 0x0000008987897221 */ /* 0x000fc40000010000 */
[----:B------:R-:W-:Y:S02]  /*66a0*/  MUFU.EX2 R98, R100 ;  /* 0x0000006400627308 */ /* 0x000fe40000000800 */
[----:B------:R-:W-:Y:S02]  /*66b0*/  FADD.FTZ R138, R138, R137 ;  /* 0x000000898a8a7221 */ /* 0x000fe40000010000 */
[----:B------:R-:W-:Y:S01]  /*66c0*/  MUFU.EX2 R77, R77 ;  /* 0x0000004d004d7308 */ /* 0x000fe20000000800 */
[----:B------:R-:W-:Y:S01]  /*66d0*/  HMMA.16816.F32.BF16 R20, R36, R14, R20 ;  /* 0x0000000e2414723c */ /* 0x000fe20000041814 */
[----:B------:R-:W5:Y:S01]  /*66e0*/  LDSM.16.MT88.4 R12, [R151+0x1400] ;  /* 0x00140000970c783b */ /* 0x000f620000004200 */
[----:B-1----:R-:W-:Y:S01]  /*66f0*/  FADD.FTZ R138, R142, R138 ;  /* 0x0000008a8e8a7221 */ /* 0x002fe20000010000 */
[----:B------:R-:W-:Y:S03]  /*6700*/  MUFU.EX2 R61, R61 ;  /* 0x0000003d003d7308 */ /* 0x000fe60000000800 */
[----:B---3--:R-:W-:-:S04]  /*6710*/  FADD.FTZ R138, R147, R138 ;  /* 0x0000008a938a7221 */ /* 0x008fc80000010000 */
[----:B------:R-:W-:-:S04]  /*6720*/  FADD.FTZ R138, R146, R138 ;  /* 0x0000008a928a7221 */ /* 0x000fc80000010000 */
[----:B----4-:R-:W-:Y:S01]  /*6730*/  FADD.FTZ R138, R145, R138 ;  /* 0x0000008a918a7221 */ /* 0x010fe20000010000 */
[C---:B--2---:R-:W-:Y:S01]  /*6740*/  HMMA.16816.F32.BF16 R40, R36.reuse, R8, R16 ;  /* 0x000000082428723c */ /* 0x044fe20000041810 */
[----:B------:R-:W1:Y:S01]  /*6750*/  LDSM.16.MT88.4 R16, [R164+0x6800] ;  /* 0x00680000a410783b */ /* 0x000e620000004200 */
[--C-:B------:R-:W-:Y:S01]  /*6760*/  FFMA.FTZ R8, R152, UR6, -R47.reuse ;  /* 0x0000000698087c23 */ /* 0x100fe2000801082f */
[----:B------:R-:W-:Y:S01]  /*6770*/  FFMA.FTZ R9, R149, UR6, -R47 ;  /* 0x0000000695097c23 */ /* 0x000fe2000801082f */
[----:B------:R2:W3:Y:S04]  /*6780*/  MUFU.EX2 R152, R161 ;  /* 0x000000a100987308 */ /* 0x0004e80000000800 */
[----:B------:R4:W-:Y:S01]  /*6790*/  MUFU.EX2 R149, R8 ;  /* 0x0000000800957308 */ /* 0x0009e20000000800 */
[----:B------:R-:W-:Y:S01]  /*67a0*/  HMMA.16816.F32.BF16 R28, R36, R10, R28 ;  /* 0x0000000a241c723c */ /* 0x000fe2000004181c */
[----:B------:R-:W-:Y:S01]  /*67b0*/  F2FP.BF16.F32.PACK_AB R36, R140, R141 ;  /* 0x0000008d8c24723e */ /* 0x000fe200000010ff */
[----:B------:R-:W-:Y:S01]  /*67c0*/  FADD.FTZ R141, R141, R134 ;  /* 0x000000868d8d7221 */ /* 0x000fe20000010000 */
[----:B------:R-:W-:Y:S01]  /*67d0*/  F2FP.BF16.F32.PACK_AB R38, R144, R139 ;  /* 0x0000008b9026723e */ /* 0x000fe200000010ff */
[----:B------:R-:W-:Y:S01]  /*67e0*/  LDSM.16.MT88.4 R132, [R151+0x3c00] ;  /* 0x003c00009784783b */ /* 0x000fe20000004200 */
[----:B------:R-:W-:Y:S01]  /*67f0*/  F2FP.BF16.F32.PACK_AB R37, R147, R142 ;  /* 0x0000008e9325723e */ /* 0x000fe200000010ff */
[----:B------:R-:W-:Y:S01]  /*6800*/  FADD.FTZ R141, R140, R141 ;  /* 0x0000008d8c8d7221 */ /* 0x000fe20000010000 */
[----:B------:R-:W-:Y:S01]  /*6810*/  F2FP.BF16.F32.PACK_AB R39, R145, R146 ;  /* 0x000000929127723e */ /* 0x000fe200000010ff */
[----:B--2---:R-:W-:-:S02]  /*6820*/  FFMA.FTZ R161, R156, UR6, -R78 ;  /* 0x000000069ca17c23 */ /* 0x004fc4000801084e */
[----:B------:R-:W-:Y:S01]  /*6830*/  FADD.FTZ R141, R139, R141 ;  /* 0x0000008d8b8d7221 */ /* 0x000fe20000010000 */
[----:B----4-:R-:W-:-:S03]  /*6840*/  FFMA.FTZ R8, R148, UR6, -R78 ;  /* 0x0000000694087c23 */ /* 0x010fc6000801084e */
[----:B------:R-:W-:Y:S01]  /*6850*/  HMMA.16816.F32.BF16 R24, R36, R4, R24 ;  /* 0x000000042418723c */ /* 0x000fe20000041818 */
[----:B------:R2:W4:Y:S01]  /*6860*/  MUFU.EX2 R148, R9 ;  /* 0x0000000900947308 */ /* 0x0005220000000800 */
[----:B------:R-:W-:-:S03]  /*6870*/  FADD.FTZ R141, R144, R141 ;  /* 0x0000008d908d7221 */ /* 0x000fc60000010000 */
[----:B------:R-:W-:Y:S03]  /*6880*/  MUFU.EX2 R161, R161 ;  /* 0x000000a100a17308 */ /* 0x000fe60000000800 */
[----:B-----5:R-:W-:Y:S01]  /*6890*/  HMMA.16816.F32.BF16 R40, R36, R12, R40 ;  /* 0x0000000c2428723c */ /* 0x020fe20000041828 */
[----:B---3--:R-:W-:Y:S01]  /*68a0*/  F2FP.BF16.F32.PACK_AB R12, R152, R143 ;  /* 0x0000008f980c723e */ /* 0x008fe200000010ff */
[----:B------:R-:W-:-:S04]  /*68b0*/  FADD.FTZ R143, R143, R141 ;  /* 0x0000008d8f8f7221 */ /* 0x000fc80000010000 */
[----:B------:R-:W-:Y:S01]  /*68c0*/  FADD.FTZ R143, R152, R143 ;  /* 0x0000008f988f7221 */ /* 0x000fe20000010000 */
[--C-:B--2---:R-:W-:Y:S01]  /*68d0*/  FFMA.FTZ R9, R158, UR6, -R78.reuse ;  /* 0x000000069e097c23 */ /* 0x104fe2000801084e */
[C---:B------:R-:W-:Y:S01]  /*68e0*/  HMMA.16816.F32.BF16 R28, R36.reuse, R14, R28 ;  /* 0x0000000e241c723c */ /* 0x040fe2000004181c */
[----:B------:R2:W-:Y:S01]  /*68f0*/  MUFU.EX2 R158, R8 ;  /* 0x00000008009e7308 */ /* 0x0005e20000000800 */
[C---:B----4-:R-:W-:Y:S01]  /*6900*/  F2FP.BF16.F32.PACK_AB R14, R148.reuse, R149 ;  /* 0x00000095940e723e */ /* 0x050fe200000010ff */
[----:B------:R-:W-:Y:S02]  /*6910*/  FADD.FTZ R149, R149, R143 ;  /* 0x0000008f95957221 */ /* 0x000fe40000010000 */
[----:B------:R-:W-:Y:S02]  /*6920*/  LDSM.16.MT88.4 R140, [R164+0x8c00] ;  /* 0x008c0000a48c783b */ /* 0x000fe40000004200 */
[----:B------:R-:W-:Y:S01]  /*6930*/  FADD.FTZ R149, R148, R149 ;  /* 0x0000009594957221 */ /* 0x000fe20000010000 */
[----:B------:R-:W-:Y:S01]  /*6940*/  HMMA.16816.F32.BF16 R20, R36, R6, R20 ;  /* 0x000000062414723c */ /* 0x000fe20000041814 */
[----:B------:R-:W-:Y:S01]  /*6950*/  LDSM.16.MT88.4 R4, [R164+0x6c00] ;  /* 0x006c0000a404783b */ /* 0x000fe20000004200 */
[----:B------:R-:W-:Y:S01]  /*6960*/  FFMA.FTZ R36, R188, UR6, -R47 ;  /* 0x00000006bc247c23 */ /* 0x000fe2000801082f */
[--C-:B------:R-:W-:Y:S01]  /*6970*/  FFMA.FTZ R38, R171, UR6, -R78.reuse ;  /* 0x00000006ab267c23 */ /* 0x100fe2000801084e */
[----:B------:R3:W-:Y:S01]  /*6980*/  MUFU.EX2 R188, R197 ;  /* 0x000000c500bc7308 */ /* 0x0007e20000000800 */
[--C-:B------:R-:W-:Y:S01]  /*6990*/  FFMA.FTZ R37, R163, UR6, -R78.reuse ;  /* 0x00000006a3257c23 */ /* 0x100fe2000801084e */
[----:B--2---:R-:W-:-:S02]  /*69a0*/  FFMA.FTZ R8, R157, UR6, -R78 ;  /* 0x000000069d087c23 */ /* 0x004fc4000801084e */
[----:B------:R-:W-:Y:S04]  /*69b0*/  MUFU.EX2 R163, R38 ;  /* 0x0000002600a37308 */ /* 0x000fe80000000800 */
[----:B------:R-:W2:Y:S04]  /*69c0*/  MUFU.EX2 R157, R9 ;  /* 0x00000009009d7308 */ /* 0x000ea80000000800 */
[----:B------:R4:W5:Y:S01]  /*69d0*/  MUFU.EX2 R156, R8 ;  /* 0x00000008009c7308 */ /* 0x0009620000000800 */
[----:B---3--:R-:W-:-:S06]  /*69e0*/  FFMA.FTZ R197, R194, UR6, -R78 ;  /* 0x00000006c2c57c23 */ /* 0x008fcc000801084e */
[----:B------:R-:W-:Y:S01]  /*69f0*/  MUFU.EX2 R197, R197 ;  /* 0x000000c500c57308 */ /* 0x000fe20000000800 */
[----:B--2---:R-:W-:Y:S01]  /*6a00*/  F2FP.BF16.F32.PACK_AB R13, R157, R158 ;  /* 0x0000009e9d0d723e */ /* 0x004fe200000010ff */
[----:B------:R-:W-:Y:S01]  /*6a10*/  FADD.FTZ R158, R158, R138 ;  /* 0x0000008a9e9e7221 */ /* 0x000fe20000010000 */
[----:B----4-:R-:W2:Y:S01]  /*6a20*/  LDSM.16.MT88.4 R8, [R151+0x1800] ;  /* 0x001800009708783b */ /* 0x010ea20000004200 */
[----:B-----5:R-:W-:Y:S02]  /*6a30*/  F2FP.BF16.F32.PACK_AB R15, R161, R156 ;  /* 0x0000009ca10f723e */ /* 0x020fe400000010ff */
[----:B------:R-:W-:-:S04]  /*6a40*/  FADD.FTZ R158, R157, R158 ;  /* 0x0000009e9d9e7221 */ /* 0x000fc80000010000 */
[----:B------:R-:W-:Y:S01]  /*6a50*/  FADD.FTZ R156, R156, R158 ;  /* 0x0000009e9c9c7221 */ /* 0x000fe20000010000 */
[----:B-1----:R-:W-:Y:S01]  /*6a60*/  HMMA.16816.F32.BF16 R24, R12, R16, R24 ;  /* 0x000000100c18723c */ /* 0x002fe20000041818 */
[--C-:B------:R-:W-:Y:S01]  /*6a70*/  FFMA.FTZ R16, R192, UR6, -R47.reuse ;  /* 0x00000006c0107c23 */ /* 0x100fe2000801082f */
[----:B------:R-:W-:Y:S01]  /*6a80*/  FFMA.FTZ R17, R191, UR6, -R47 ;  /* 0x00000006bf117c23 */ /* 0x000fe2000801082f */
[----:B------:R1:W3:Y:S01]  /*6a90*/  MUFU.EX2 R192, R36 ;  /* 0x0000002400c07308 */ /* 0x0002e20000000800 */
[----:B------:R-:W-:-:S03]  /*6aa0*/  FADD.FTZ R156, R161, R156 ;  /* 0x0000009ca19c7221 */ /* 0x000fc60000010000 */
[----:B------:R4:W-:Y:S01]  /*6ab0*/  MUFU.EX2 R191, R16 ;  /* 0x0000001000bf7308 */ /* 0x0009e20000000800 */
[C---:B------:R-:W-:Y:S01]  /*6ac0*/  HMMA.16816.F32.BF16 R20, R12.reuse, R18, R20 ;  /* 0x000000120c14723c */ /* 0x040fe20000041814 */
[--C-:B-1----:R-:W-:Y:S01]  /*6ad0*/  FFMA.FTZ R36, R186, UR6, -R47.reuse ;  /* 0x00000006ba247c23 */ /* 0x102fe2000801082f */
[--C-:B----4-:R-:W-:Y:S02]  /*6ae0*/  FFMA.FTZ R16, R190, UR6, -R78.reuse ;  /* 0x00000006be107c23 */ /* 0x110fe4000801084e */
[----:B------:R1:W4:Y:S04]  /*6af0*/  MUFU.EX2 R190, R17 ;  /* 0x0000001100be7308 */ /* 0x0003280000000800 */
[----:B--2---:R-:W-:Y:S01]  /*6b00*/  HMMA.16816.F32.BF16 R40, R12, R8, R40 ;  /* 0x000000080c28723c */ /* 0x004fe20000041828 */
[--C-:B------:R-:W-:Y:S01]  /*6b10*/  FFMA.FTZ R9, R189, UR6, -R47.reuse ;  /* 0x00000006bd097c23 */ /* 0x100fe2000801082f */
[----:B------:R-:W-:Y:S01]  /*6b20*/  FFMA.FTZ R8, R187, UR6, -R47 ;  /* 0x00000006bb087c23 */ /* 0x000fe2000801082f */
[----:B------:R2:W5:Y:S01]  /*6b30*/  MUFU.EX2 R189, R193 ;  /* 0x000000c100bd7308 */ /* 0x0005620000000800 */
[----:B-1----:R-:W-:-:S03]  /*6b40*/  FFMA.FTZ R17, R196, UR6, -R78 ;  /* 0x00000006c4117c23 */ /* 0x002fc6000801084e */
[----:B------:R1:W-:Y:S01]  /*6b50*/  MUFU.EX2 R196, R16 ;  /* 0x0000001000c47308 */ /* 0x0003e20000000800 */
[----:B------:R-:W-:Y:S01]  /*6b60*/  HMMA.16816.F32.BF16 R28, R12, R10, R28 ;  /* 0x0000000a0c1c723c */ /* 0x000fe2000004181c */
[----:B---3--:R-:W-:Y:S01]  /*6b70*/  F2FP.BF16.F32.PACK_AB R12, R192, R188 ;  /* 0x000000bcc00c723e */ /* 0x008fe200000010ff */
[----:B------:R-:W-:Y:S01]  /*6b80*/  FADD.FTZ R188, R188, R149 ;  /* 0x00000095bcbc7221 */ /* 0x000fe20000010000 */
[----:B----4-:R-:W-:Y:S01]  /*6b90*/  F2FP.BF16.F32.PACK_AB R14, R190, R191 ;  /* 0x000000bfbe0e723e */ /* 0x010fe200000010ff */
[----:B------:R-:W-:Y:S02]  /*6ba0*/  MUFU.EX2 R187, R9 ;  /* 0x0000000900bb7308 */ /* 0x000fe40000000800 */
[----:B------:R-:W-:Y:S02]  /*6bb0*/  FADD.FTZ R188, R192, R188 ;  /* 0x000000bcc0bc7221 */ /* 0x000fe40000010000 */
[----:B------:R3:W-:Y:S01]  /*6bc0*/  MUFU.EX2 R186, R8 ;  /* 0x0000000800ba7308 */ /* 0x0007e20000000800 */
[----:B--2---:R-:W-:Y:S01]  /*6bd0*/  FFMA.FTZ R193, R153, UR6, -R78 ;  /* 0x0000000699c17c23 */ /* 0x004fe2000801084e */
[----:B------:R-:W-:Y:S01]  /*6be0*/  FADD.FTZ R191, R191, R188 ;  /* 0x000000bcbfbf7221 */ /* 0x000fe20000010000 */
[----:B-1----:R-:W-:-:S03]  /*6bf0*/  FFMA.FTZ R16, R195, UR6, -R78 ;  /* 0x00000006c3107c23 */ /* 0x002fc6000801084e */
[----:B------:R-:W-:Y:S01]  /*6c00*/  FADD.FTZ R191, R190, R191 ;  /* 0x000000bfbebf7221 */ /* 0x000fe20000010000 */
[----:B------:R-:W1:Y:S03]  /*6c10*/  MUFU.EX2 R195, R17 ;  /* 0x0000001100c37308 */ /* 0x000e660000000800 */
[----:B-----5:R-:W-:Y:S01]  /*6c20*/  FADD.FTZ R191, R189, R191 ;  /* 0x000000bfbdbf7221 */ /* 0x020fe20000010000 */
[----:B------:R2:W4:Y:S01]  /*6c30*/  MUFU.EX2 R194, R16 ;  /* 0x0000001000c27308 */ /* 0x0005220000000800 */
[----:B---3--:R-:W-:Y:S03]  /*6c40*/  LDSM.16.MT88.4 R8, [R164+0x7000] ;  /* 0x00700000a408783b */ /* 0x008fe60000004200 */
[----:B------:R-:W-:Y:S01]  /*6c50*/  MUFU.EX2 R193, R193 ;  /* 0x000000c100c17308 */ /* 0x000fe20000000800 */
[----:B-1----:R-:W-:Y:S01]  /*6c60*/  F2FP.BF16.F32.PACK_AB R13, R195, R196 ;  /* 0x000000c4c30d723e */ /* 0x002fe200000010ff */
[----:B------:R-:W-:Y:S01]  /*6c70*/  FADD.FTZ R196, R196, R156 ;  /* 0x0000009cc4c47221 */ /* 0x000fe20000010000 */
[----:B--2---:R-:W1:Y:S01]  /*6c80*/  LDSM.16.MT88.4 R16, [R151+0x1c00] ;  /* 0x001c00009710783b */ /* 0x004e620000004200 */
[----:B----4-:R-:W-:-:S02]  /*6c90*/  F2FP.BF16.F32.PACK_AB R15, R197, R194 ;  /* 0x000000c2c50f723e */ /* 0x010fc400000010ff */
[----:B------:R-:W-:-:S04]  /*6ca0*/  FADD.FTZ R196, R195, R196 ;  /* 0x000000c4c3c47221 */ /* 0x000fc80000010000 */
[----:B------:R-:W-:Y:S01]  /*6cb0*/  FADD.FTZ R194, R194, R196 ;  /* 0x000000c4c2c27221 */ /* 0x000fe20000010000 */
[----:B------:R-:W-:Y:S01]  /*6cc0*/  HMMA.16816.F32.BF16 R24, R12, R4, R24 ;  /* 0x000000040c18723c */ /* 0x000fe20000041818 */
[----:B------:R-:W-:Y:S01]  /*6cd0*/  FFMA.FTZ R5, R183, UR6, -R47 ;  /* 0x00000006b7057c23 */ /* 0x000fe2000801082f */
[----:B------:R-:W-:Y:S01]  /*6ce0*/  FFMA.FTZ R4, R182, UR6, -R78 ;  /* 0x00000006b6047c23 */ /* 0x000fe2000801084e */
[----:B------:R2:W-:Y:S01]  /*6cf0*/  MUFU.EX2 R183, R36 ;  /* 0x0000002400b77308 */ /* 0x0005e20000000800 */
[----:B------:R-:W-:-:S03]  /*6d00*/  FADD.FTZ R194, R197, R194 ;  /* 0x000000c2c5c27221 */ /* 0x000fc60000010000 */
[----:B------:R-:W-:Y:S01]  /*6d10*/  MUFU.EX2 R182, R5 ;  /* 0x0000000500b67308 */ /* 0x000fe20000000800 */
[C---:B------:R-:W-:Y:S01]  /*6d20*/  HMMA.16816.F32.BF16 R20, R12.reuse, R6, R20 ;  /* 0x000000060c14723c */ /* 0x040fe20000041814 */
[----:B--2---:R-:W-:Y:S02]  /*6d30*/  FFMA.FTZ R36, R181, UR6, -R78 ;  /* 0x00000006b5247c23 */ /* 0x004fe4000801084e */
[----:B------:R2:W3:Y:S04]  /*6d40*/  MUFU.EX2 R181, R4 ;  /* 0x0000000400b57308 */ /* 0x0004e80000000800 */
[----:B------:R4:W-:Y:S01]  /*6d50*/  MUFU.EX2 R171, R36 ;  /* 0x0000002400ab7308 */ /* 0x0009e20000000800 */
[C---:B-1----:R-:W-:Y:S01]  /*6d60*/  HMMA.16816.F32.BF16 R40, R12.reuse, R16, R40 ;  /* 0x000000100c28723c */ /* 0x042fe20000041828 */
[----:B--2---:R-:W1:Y:S01]  /*6d70*/  LDSM.16.MT88.4 R4, [R151+0x2000] ;  /* 0x002000009704783b */ /* 0x004e620000004200 */
[--C-:B------:R-:W-:Y:S01]  /*6d80*/  FFMA.FTZ R16, R162, UR6, -R47.reuse ;  /* 0x00000006a2107c23 */ /* 0x100fe2000801082f */
[--C-:B------:R-:W-:Y:S01]  /*6d90*/  FFMA.FTZ R17, R160, UR6, -R47.reuse ;  /* 0x00000006a0117c23 */ /* 0x100fe2000801082f */
[----:B---3--:R-:W-:Y:S01]  /*6da0*/  FADD.FTZ R194, R181, R194 ;  /* 0x000000c2b5c27221 */ /* 0x008fe20000010000 */
[----:B----4-:R-:W-:Y:S01]  /*6db0*/  FFMA.FTZ R36, R180, UR6, -R47 ;  /* 0x00000006b4247c23 */ /* 0x010fe2000801082f */
[----:B------:R2:W-:Y:S02]  /*6dc0*/  MUFU.EX2 R160, R16 ;  /* 0x0000001000a07308 */ /* 0x0005e40000000800 */
[----:B------:R-:W-:Y:S01]  /*6dd0*/  HMMA.16816.F32.BF16 R28, R12, R18, R28 ;  /* 0x000000120c1c723c */ /* 0x000fe2000004181c */
[--C-:B------:R-:W-:Y:S01]  /*6de0*/  FFMA.FTZ R13, R155, UR6, -R78.reuse ;  /* 0x000000069b0d7c23 */ /* 0x100fe2000801084e */
[----:B------:R-:W3:Y:S01]  /*6df0*/  MUFU.EX2 R180, R37 ;  /* 0x0000002500b47308 */ /* 0x000ee20000000800 */
[----:B------:R-:W-:Y:S01]  /*6e00*/  F2FP.BF16.F32.PACK_AB R18, R183, R186 ;  /* 0x000000bab712723e */ /* 0x000fe200000010ff */
[----:B------:R-:W-:-:S02]  /*6e10*/  FFMA.FTZ R12, R154, UR6, -R78 ;  /* 0x000000069a0c7c23 */ /* 0x000fc4000801084e */
[----:B------:R4:W5:Y:S04]  /*6e20*/  MUFU.EX2 R162, R36 ;  /* 0x0000002400a27308 */ /* 0x0009680000000800 */
[----:B------:R-:W-:Y:S01]  /*6e30*/  MUFU.EX2 R154, R13 ;  /* 0x0000000d009a7308 */ /* 0x000fe20000000800 */
[----:B--2---:R-:W-:-:S03]  /*6e40*/  FFMA.FTZ R16, R159, UR6, -R78 ;  /* 0x000000069f107c23 */ /* 0x004fc6000801084e */
[----:B------:R2:W-:Y:S01]  /*6e50*/  MUFU.EX2 R159, R17 ;  /* 0x00000011009f7308 */ /* 0x0005e20000000800 */
[----:B---3--:R-:W-:-:S03]  /*6e60*/  F2FP.BF16.F32.PACK_AB R19, R180, R163 ;  /* 0x000000a3b413723e */ /* 0x008fc600000010ff */
[----:B------:R3:W1:Y:S01]  /*6e70*/  MUFU.EX2 R155, R16 ;  /* 0x00000010009b7308 */ /* 0x0006620000000800 */
[----:B----4-:R-:W4:Y:S03]  /*6e80*/  LDSM.16.MT88.4 R36, [R164+0x7400] ;  /* 0x00740000a424783b */ /* 0x010f260000004200 */
[----:B------:R5:W1:Y:S01]  /*6e90*/  MUFU.EX2 R153, R12 ;  /* 0x0000000c00997308 */ /* 0x000a620000000800 */
[C---:B--2---:R-:W-:Y:S01]  /*6ea0*/  F2FP.BF16.F32.PACK_AB R17, R171.reuse, R181 ;  /* 0x000000b5ab11723e */ /* 0x044fe200000010ff */
[----:B------:R-:W-:Y:S01]  /*6eb0*/  FADD.FTZ R171, R171, R194 ;  /* 0x000000c2abab7221 */ /* 0x000fe20000010000 */
[----:B------:R-:W-:Y:S01]  /*6ec0*/  IMAD.MOV.U32 R181, RZ, RZ, -0x1 ;  /* 0xffffffffffb57424 */ /* 0x000fe200078e00ff */
[C---:B---3--:R-:W-:Y:S01]  /*6ed0*/  F2FP.BF16.F32.PACK_AB R16, R187.reuse, R189 ;  /* 0x000000bdbb10723e */ /* 0x048fe200000010ff */
[----:B------:R-:W-:Y:S01]  /*6ee0*/  FADD.FTZ R187, R187, R191 ;  /* 0x000000bfbbbb7221 */ /* 0x000fe20000010000 */
[----:B------:R-:W-:Y:S01]  /*6ef0*/  FADD.FTZ R171, R163, R171 ;  /* 0x000000aba3ab7221 */ /* 0x000fe20000010000 */
[----:B-----5:R-:W2:Y:S02]  /*6f00*/  LDSM.16.MT88.4 R12, [R151+0x2400] ;  /* 0x00240000970c783b */ /* 0x020ea40000004200 */
[----:B------:R-:W-:Y:S01]  /*6f10*/  FADD.FTZ R187, R186, R187 ;  /* 0x000000bbbabb7221 */ /* 0x000fe20000010000 */
[----:B------:R-:W-:Y:S01]  /*6f20*/  FADD.FTZ R171, R180, R171 ;  /* 0x000000abb4ab7221 */ /* 0x000fe20000010000 */
[C---:B------:R-:W-:Y:S01]  /*6f30*/  HMMA.16816.F32.BF16 R24, R16.reuse, R8, R24 ;  /* 0x000000081018723c */ /* 0x040fe20000041818 */
[----:B------:R-:W-:Y:S01]  /*6f40*/  F2FP.BF16.F32.PACK_AB R8, R162, R182 ;  /* 0x000000b6a208723e */ /* 0x000fe200000010ff */
[----:B------:R-:W-:Y:S01]  /*6f50*/  FADD.FTZ R187, R183, R187 ;  /* 0x000000bbb7bb7221 */ /* 0x000fe20000010000 */
[----:B-1----:R-:W-:Y:S01]  /*6f60*/  F2FP.BF16.F32.PACK_AB R9, R154, R155 ;  /* 0x0000009b9a09723e */ /* 0x002fe200000010ff */
[----:B------:R-:W-:Y:S01]  /*6f70*/  FADD.FTZ R171, R155, R171 ;  /* 0x000000ab9bab7221 */ /* 0x000fe20000010000 */
[----:B------:R-:W-:Y:S01]  /*6f80*/  FFMA.FTZ R186, R65, UR6, -R47 ;  /* 0x0000000641ba7c23 */ /* 0x000fe2000801082f */
[----:B------:R-:W-:Y:S01]  /*6f90*/  FADD.FTZ R187, R182, R187 ;  /* 0x000000bbb6bb7221 */ /* 0x000fe20000010000 */
[----:B------:R-:W-:Y:S01]  /*6fa0*/  FFMA.FTZ R183, R48, UR6, -R78 ;  /* 0x0000000630b77c23 */ /* 0x000fe2000801084e */
[----:B------:R-:W-:Y:S01]  /*6fb0*/  HMMA.16816.F32.BF16 R20, R16, R10, R20 ;  /* 0x0000000a1014723c */ /* 0x000fe20000041814 */
[----:B------:R-:W-:Y:S01]  /*6fc0*/  F2FP.BF16.F32.PACK_AB R10, R159, R160 ;  /* 0x000000a09f0a723e */ /* 0x000fe200000010ff */
[----:B------:R-:W-:Y:S01]  /*6fd0*/  FADD.FTZ R162, R162, R187 ;  /* 0x000000bba2a27221 */ /* 0x000fe20000010000 */
[----:B------:R-:W-:Y:S01]  /*6fe0*/  F2FP.BF16.F32.PACK_AB R11, R193, R153 ;  /* 0x00000099c10b723e */ /* 0x000fe200000010ff */
[----:B------:R-:W-:Y:S01]  /*6ff0*/  FADD.FTZ R154, R154, R171 ;  /* 0x000000ab9a9a7221 */ /* 0x000fe20000010000 */
[----:B------:R-:W-:Y:S01]  /*7000*/  MUFU.EX2 R186, R186 ;  /* 0x000000ba00ba7308 */ /* 0x000fe20000000800 */
[----:B------:R-:W-:-:S02]  /*7010*/  FADD.FTZ R162, R160, R162 ;  /* 0x000000a2a0a27221 */ /* 0x000fc40000010000 */
[----:B------:R-:W-:Y:S01]  /*7020*/  HMMA.16816.F32.BF16 R40, R16, R4, R40 ;  /* 0x000000041028723c */ /* 0x000fe20000041828 */
[----:B------:R-:W-:Y:S01]  /*7030*/  FADD.FTZ R154, R153, R154 ;  /* 0x0000009a999a7221 */ /* 0x000fe20000010000 */
[----:B------:R-:W-:Y:S01]  /*7040*/  FADD.FTZ R159, R159, R162 ;  /* 0x000000a29f9f7221 */ /* 0x000fe20000010000 */
[----:B------:R-:W-:Y:S02]  /*7050*/  MUFU.EX2 R183, R183 ;  /* 0x000000b700b77308 */ /* 0x000fe40000000800 */
[----:B------:R-:W-:-:S03]  /*7060*/  FADD.FTZ R193, R193, R154 ;  /* 0x0000009ac1c17221 */ /* 0x000fc60000010000 */
[----:B------:R-:W-:Y:S01]  /*7070*/  HMMA.16816.F32.BF16 R28, R16, R6, R28 ;  /* 0x00000006101c723c */ /* 0x000fe2000004181c */
[--C-:B------:R-:W-:Y:S01]  /*7080*/  FFMA.FTZ R16, R129, UR6, -R47.reuse ;  /* 0x0000000681107c23 */ /* 0x100fe2000801082f */
[----:B------:R-:W1:Y:S01]  /*7090*/  LDSM.16.MT88.4 R4, [R164+0x7800] ;  /* 0x00780000a404783b */ /* 0x000e620000004200 */
[----:B------:R-:W3:Y:S05]  /*70a0*/  MUFU.EX2 R129, R130 ;  /* 0x0000008200817308 */ /* 0x000eea0000000800 */
[----:B----4-:R-:W-:Y:S01]  /*70b0*/  HMMA.16816.F32.BF16 R24, R8, R36, R24 ;  /* 0x000000240818723c */ /* 0x010fe20000041818 */
[----:B------:R4:W5:Y:S01]  /*70c0*/  MUFU.EX2 R36, R16 ;  /* 0x0000001000247308 */ /* 0x0009620000000800 */
[----:B------:R-:W-:-:S06]  /*70d0*/  FFMA.FTZ R37, R128, UR6, -R47 ;  /* 0x0000000680257c23 */ /* 0x000fcc000801082f */
[----:B------:R-:W-:Y:S01]  /*70e0*/  HMMA.16816.F32.BF16 R20, R8, R38, R20 ;  /* 0x000000260814723c */ /* 0x000fe20000041814 */
[--C-:B------:R-:W-:Y:S01]  /*70f0*/  FFMA.FTZ R39, R125, UR6, -R78.reuse ;  /* 0x000000067d277c23 */ /* 0x100fe2000801084e */
[----:B------:R-:W-:Y:S01]  /*7100*/  MUFU.EX2 R37, R37 ;  /* 0x0000002500257308 */ /* 0x000fe20000000800 */
[----:B---3--:R-:W-:Y:S01]  /*7110*/  FADD.FTZ R159, R129, R159 ;  /* 0x0000009f819f7221 */ /* 0x008fe20000010000 */
[----:B----4-:R-:W-:-:S03]  /*7120*/  FFMA.FTZ R16, R126, UR6, -R78 ;  /* 0x000000067e107c23 */ /* 0x010fc6000801084e */
[----:B------:R-:W-:Y:S01]  /*7130*/  MUFU.EX2 R39, R39 ;  /* 0x0000002700277308 */ /* 0x000fe20000000800 */
[----:B--2---:R-:W-:Y:S01]  /*7140*/  HMMA.16816.F32.BF16 R40, R8, R12, R40 ;  /* 0x0000000c0828723c */ /* 0x004fe20000041828 */
[C---:B-----5:R-:W-:Y:S01]  /*7150*/  F2FP.BF16.F32.PACK_AB R12, R36.reuse, R129 ;  /* 0x00000081240c723e */ /* 0x060fe200000010ff */
[----:B------:R-:W-:Y:S01]  /*7160*/  FADD.FTZ R159, R36, R159 ;  /* 0x0000009f249f7221 */ /* 0x000fe20000010000 */
[----:B------:R2:W3:Y:S01]  /*7170*/  MUFU.EX2 R38, R16 ;  /* 0x0000001000267308 */ /* 0x0004e20000000800 */
[----:B------:R-:W-:-:S03]  /*7180*/  FFMA.FTZ R36, R50, UR6, -R78 ;  /* 0x0000000632247c23 */ /* 0x000fc6000801084e */
[----:B------:R-:W4:Y:S01]  /*7190*/  MUFU.EX2 R126, R127 ;  /* 0x0000007f007e7308 */ /* 0x000f220000000800 */
[----:B------:R-:W-:Y:S01]  /*71a0*/  HMMA.16816.F32.BF16 R28, R8, R14, R28 ;  /* 0x0000000e081c723c */ /* 0x000fe2000004181c */
[--C-:B------:R-:W-:Y:S01]  /*71b0*/  FFMA.FTZ R9, R116, UR6, -R47.reuse ;  /* 0x0000000674097c23 */ /* 0x100fe2000801082f */
[----:B------:R-:W-:Y:S01]  /*71c0*/  FFMA.FTZ R8, R115, UR6, -R47 ;  /* 0x0000000673087c23 */ /* 0x000fe2000801082f */
[----:B------:R-:W5:Y:S04]  /*71d0*/  MUFU.EX2 R116, R118 ;  /* 0x0000007600747308 */ /* 0x000f680000000800 */
[----:B------:R-:W1:Y:S01]  /*71e0*/  MUFU.EX2 R115, R9 ;  /* 0x0000000900737308 */ /* 0x000e620000000800 */
[--C-:B--2---:R-:W-:Y:S01]  /*71f0*/  FFMA.FTZ R16, R124, UR6, -R78.reuse ;  /* 0x000000067c107c23 */ /* 0x104fe2000801084e */
[----:B------:R-:W-:-:S02]  /*7200*/  FFMA.FTZ R124, R123, UR6, -R78 ;  /* 0x000000067b7c7c23 */ /* 0x000fc4000801084e */
[----:B------:R2:W-:Y:S01]  /*7210*/  MUFU.EX2 R112, R8 ;  /* 0x0000000800707308 */ /* 0x0005e20000000800 */
[----:B---3--:R-:W-:Y:S01]  /*7220*/  F2FP.BF16.F32.PACK_AB R13, R39, R38 ;  /* 0x00000026270d723e */ /* 0x008fe200000010ff */
[----:B------:R-:W-:Y:S01]  /*7230*/  FADD.FTZ R193, R38, R193 ;  /* 0x000000c126c17221 */ /* 0x000fe20000010000 */
[C---:B----4-:R-:W-:Y:S01]  /*7240*/  F2FP.BF16.F32.PACK_AB R14, R126.reuse, R37 ;  /* 0x000000257e0e723e */ /* 0x050fe200000010ff */
[----:B------:R3:W4:Y:S01]  /*7250*/  MUFU.EX2 R123, R16 ;  /* 0x00000010007b7308 */ /* 0x0007220000000800 */
[----:B------:R-:W-:Y:S01]  /*7260*/  FADD.FTZ R37, R37, R159 ;  /* 0x0000009f25257221 */ /* 0x000fe20000010000 */
[----:B------:R-:W-:Y:S02]  /*7270*/  FADD.FTZ R39, R39, R193 ;  /* 0x000000c127277221 */ /* 0x000fe40000010000 */
[----:B------:R-:W4:Y:S01]  /*7280*/  MUFU.EX2 R124, R124 ;  /* 0x0000007c007c7308 */ /* 0x000f220000000800 */
[----:B------:R-:W-:-:S03]  /*7290*/  FADD.FTZ R37, R126, R37 ;  /* 0x000000257e257221 */ /* 0x000fc60000010000 */
[----:B------:R-:W-:Y:S01]  /*72a0*/  MUFU.EX2 R36, R36 ;  /* 0x0000002400247308 */ /* 0x000fe20000000800 */
[----:B-----5:R-:W-:Y:S01]  /*72b0*/  FADD.FTZ R37, R116, R37 ;  /* 0x0000002574257221 */ /* 0x020fe20000010000 */
[----:B--2---:R-:W-:Y:S03]  /*72c0*/  LDSM.16.MT88.4 R8, [R164+0x7c00] ;  /* 0x007c0000a408783b */ /* 0x004fe60000004200 */
[----:B-1----:R-:W-:Y:S01]  /*72d0*/  FADD.FTZ R37, R115, R37 ;  /* 0x0000002573257221 */ /* 0x002fe20000010000 */
[----:B---3--:R-:W1:Y:S01]  /*72e0*/  LDSM.16.MT88.4 R16, [R151+0x2800] ;  /* 0x002800009710783b */ /* 0x008e620000004200 */
[----:B----4-:R-:W-:Y:S02]  /*72f0*/  FADD.FTZ R39, R123, R39 ;  /* 0x000000277b277221 */ /* 0x010fe40000010000 */
[----:B------:R-:W-:Y:S01]  /*7300*/  FADD.FTZ R37, R112, R37 ;  /* 0x0000002570257221 */ /* 0x000fe20000010000 */
[C---:B------:R-:W-:Y:S01]  /*7310*/  F2FP.BF16.F32.PACK_AB R15, R124.reuse, R123 ;  /* 0x0000007b7c0f723e */ /* 0x040fe200000010ff */
[----:B------:R-:W-:-:S06]  /*7320*/  FADD.FTZ R39, R124, R39 ;  /* 0x000000277c277221 */ /* 0x000fcc0000010000 */
[C---:B------:R-:W-:Y:S01]  /*7330*/  HMMA.16816.F32.BF16 R24, R12.reuse, R4, R24 ;  /* 0x000000040c18723c */ /* 0x040fe20000041818 */
[--C-:B------:R-:W-:Y:S01]  /*7340*/  FFMA.FTZ R4, R105, UR6, -R78.reuse ;  /* 0x0000000669047c23 */ /* 0x100fe2000801084e */
[--C-:B------:R-:W-:Y:S01]  /*7350*/  FFMA.FTZ R5, R104, UR6, -R78.reuse ;  /* 0x0000000668057c23 */ /* 0x100fe2000801084e */
[----:B------:R-:W2:Y:S04]  /*7360*/  MUFU.EX2 R105, R113 ;  /* 0x0000007100697308 */ /* 0x000ea80000000800 */
[----:B------:R3:W4:Y:S01]  /*7370*/  MUFU.EX2 R104, R4 ;  /* 0x0000000400687308 */ /* 0x0007220000000800 */
[C---:B------:R-:W-:Y:S01]  /*7380*/  HMMA.16816.F32.BF16 R20, R12.reuse, R6, R20 ;  /* 0x000000060c14723c */ /* 0x040fe20000041814 */
[----:B--2---:R-:W-:Y:S01]  /*7390*/  FADD.FTZ R37, R105, R37 ;  /* 0x0000002569257221 */ /* 0x004fe20000010000 */
[----:B---3--:R-:W-:Y:S01]  /*73a0*/  FFMA.FTZ R4, R97, UR6, -R78 ;  /* 0x0000000661047c23 */ /* 0x008fe2000801084e */
[----:B----4-:R-:W-:Y:S01]  /*73b0*/  FADD.FTZ R39, R104, R39 ;  /* 0x0000002768277221 */ /* 0x010fe20000010000 */
[----:B------:R-:W2:Y:S04]  /*73c0*/  MUFU.EX2 R97, R5 ;  /* 0x0000000500617308 */ /* 0x000ea80000000800 */
[----:B------:R3:W4:Y:S01]  /*73d0*/  MUFU.EX2 R96, R4 ;  /* 0x0000000400607308 */ /* 0x0007220000000800 */
[----:B-1----:R-:W-:Y:S01]  /*73e0*/  HMMA.16816.F32.BF16 R40, R12, R16, R40 ;  /* 0x000000100c28723c */ /* 0x002fe20000041828 */
[----:B------:R-:W-:-:S02]  /*73f0*/  FFMA.FTZ R16, R92, UR6, -R47 ;  /* 0x000000065c107c23 */ /* 0x000fc4000801082f */
[----:B------:R1:W-:Y:S05]  /*7400*/  MUFU.EX2 R92, R93 ;  /* 0x0000005d005c7308 */ /* 0x0003ea0000000800 */
[----:B------:R-:W-:Y:S01]  /*7410*/  HMMA.16816.F32.BF16 R28, R12, R18, R28 ;  /* 0x000000120c1c723c */ /* 0x000fe2000004181c */
[----:B------:R-:W-:Y:S01]  /*7420*/  FFMA.FTZ R12, R88, UR6, -R47 ;  /* 0x00000006580c7c23 */ /* 0x000fe2000801082f */
[----:B------:R-:W-:Y:S01]  /*7430*/  F2FP.BF16.F32.PACK_AB R18, R105, R112 ;  /* 0x000000706912723e */ /* 0x000fe200000010ff */
[----:B------:R5:W5:Y:S01]  /*7440*/  MUFU.EX2 R88, R16 ;  /* 0x0000001000587308 */ /* 0x000b620000000800 */
[----:B---3--:R-:W3:Y:S01]  /*7450*/  LDSM.16.MT88.4 R4, [R151+0x2c00] ;  /* 0x002c00009704783b */ /* 0x008ee20000004200 */
[C---:B--2---:R-:W-:Y:S01]  /*7460*/  F2FP.BF16.F32.PACK_AB R17, R97.reuse, R104 ;  /* 0x000000686111723e */ /* 0x044fe200000010ff */
[----:B------:R-:W-:Y:S01]  /*7470*/  FADD.FTZ R39, R97, R39 ;  /* 0x0000002761277221 */ /* 0x000fe20000010000 */
[----:B----4-:R-:W-:Y:S01]  /*7480*/  F2FP.BF16.F32.PACK_AB R19, R98, R96 ;  /* 0x000000606213723e */ /* 0x010fe200000010ff */
[----:B-1----:R-:W-:-:S02]  /*7490*/  FFMA.FTZ R93, R87, UR6, -R47 ;  /* 0x00000006575d7c23 */ /* 0x002fc4000801082f */
[----:B------:R-:W-:Y:S01]  /*74a0*/  FADD.FTZ R39, R96, R39 ;  /* 0x0000002760277221 */ /* 0x000fe20000010000 */
[----:B------:R1:W-:Y:S03]  /*74b0*/  MUFU.EX2 R87, R12 ;  /* 0x0000000c00577308 */ /* 0x0003e60000000800 */
[----:B------:R-:W-:Y:S01]  /*74c0*/  FADD.FTZ R39, R98, R39 ;  /* 0x0000002762277221 */ /* 0x000fe20000010000 */
[----:B------:R-:W-:Y:S01]  /*74d0*/  MUFU.EX2 R64, R93 ;  /* 0x0000005d00407308 */ /* 0x000fe20000000800 */
[----:B-----5:R-:W-:-:S07]  /*74e0*/  F2FP.BF16.F32.PACK_AB R16, R115, R116 ;  /* 0x000000747310723e */ /* 0x020fce00000010ff */
[C---:B------:R-:W-:Y:S01]  /*74f0*/  HMMA.16816.F32.BF16 R24, R16.reuse, R8, R24 ;  /* 0x000000081018723c */ /* 0x040fe20000041818 */
[----:B-1----:R-:W1:Y:S01]  /*7500*/  LDSM.16.MT88.4 R12, [R164+0x8000] ;  /* 0x00800000a40c783b */ /* 0x002e620000004200 */
[--C-:B------:R-:W-:Y:S02]  /*7510*/  FFMA.FTZ R8, R63, UR6, -R78.reuse ;  /* 0x000000063f087c23 */ /* 0x100fe4000801084e */
[----:B------:R-:W-:Y:S04]  /*7520*/  MUFU.EX2 R63, R83 ;  /* 0x00000053003f7308 */ /* 0x000fe80000000800 */
[----:B------:R2:W4:Y:S01]  /*7530*/  MUFU.EX2 R62, R8 ;  /* 0x00000008003e7308 */ /* 0x0005220000000800 */
[C---:B------:R-:W-:Y:S08]  /*7540*/  HMMA.16816.F32.BF16 R20, R16.reuse, R10, R20 ;  /* 0x0000000a1014723c */ /* 0x040ff00000041814 */
[C---:B---3--:R-:W-:Y:S01]  /*7550*/  HMMA.16816.F32.BF16 R40, R16.reuse, R4, R40 ;  /* 0x000000041028723c */ /* 0x048fe20000041828 */
[----:B------:R-:W-:Y:S01]  /*7560*/  F2FP.BF16.F32.PACK_AB R4, R88, R92 ;  /* 0x0000005c5804723e */ /* 0x000fe200000010ff */
[----:B--2---:R-:W2:Y:S01]  /*7570*/  LDSM.16.MT88.4 R8, [R151+0x3000] ;  /* 0x003000009708783b */ /* 0x004ea20000004200 */
[----:B----4-:R-:W-:Y:S01]  /*7580*/  F2FP.BF16.F32.PACK_AB R5, R62, R63 ;  /* 0x0000003f3e05723e */ /* 0x010fe200000010ff */
[----:B------:R-:W-:Y:S01]  /*7590*/  FADD.FTZ R92, R92, R37 ;  /* 0x000000255c5c7221 */ /* 0x000fe20000010000 */
[----:B------:R-:W-:Y:S01]  /*75a0*/  FADD.FTZ R63, R63, R39 ;  /* 0x000000273f3f7221 */ /* 0x000fe20000010000 */
[----:B------:R-:W-:Y:S02]  /*75b0*/  MUFU.EX2 R37, R49 ;  /* 0x0000003100257308 */ /* 0x000fe40000000800 */
[----:B------:R-:W-:Y:S01]  /*75c0*/  HMMA.16816.F32.BF16 R28, R16, R6, R28 ;  /* 0x00000006101c723c */ /* 0x000fe2000004181c */
[----:B------:R-:W-:Y:S01]  /*75d0*/  F2FP.BF16.F32.PACK_AB R6, R64, R87 ;  /* 0x000000574006723e */ /* 0x000fe200000010ff */
[--C-:B------:R-:W-:Y:S01]  /*75e0*/  FFMA.FTZ R18, R73, UR6, -R47.reuse ;  /* 0x0000000649127c23 */ /* 0x100fe2000801082f */
[----:B------:R-:W-:Y:S01]  /*75f0*/  F2FP.BF16.F32.PACK_AB R7, R61, R77 ;  /* 0x0000004d3d07723e */ /* 0x000fe200000010ff */
[----:B------:R-:W-:Y:S01]  /*7600*/  FFMA.FTZ R73, R58, UR6, -R78 ;  /* 0x000000063a497c23 */ /* 0x000fe2000801084e */
[--C-:B------:R-:W-:Y:S01]  /*7610*/  FFMA.FTZ R19, R76, UR6, -R47.reuse ;  /* 0x000000064c137c23 */ /* 0x100fe2000801082f */
[----:B------:R3:W-:Y:S01]  /*7620*/  MUFU.EX2 R58, R59 ;  /* 0x0000003b003a7308 */ /* 0x0007e20000000800 */
[--C-:B------:R-:W-:Y:S01]  /*7630*/  FFMA.FTZ R17, R75, UR6, -R47.reuse ;  /* 0x000000064b117c23 */ /* 0x100fe2000801082f */
[----:B------:R-:W-:Y:S01]  /*7640*/  FFMA.FTZ R16, R74, UR6, -R47 ;  /* 0x000000064a107c23 */ /* 0x000fe2000801082f */
[----:B------:R-:W-:Y:S01]  /*7650*/  FADD.FTZ R88, R88, R92 ;  /* 0x0000005c58587221 */ /* 0x000fe20000010000 */
[----:B------:R-:W-:Y:S01]  /*7660*/  MUFU.EX2 R18, R18 ;  /* 0x0000001200127308 */ /* 0x000fe20000000800 */
[----:B------:R-:W-:Y:S01]  /*7670*/  FADD.FTZ R63, R62, R63 ;  /* 0x0000003f3e3f7221 */ /* 0x000fe20000010000 */
[----:B-1----:R-:W-:Y:S02]  /*7680*/  HMMA.16816.F32.BF16 R24, R4, R12, R24 ;  /* 0x0000000c0418723c */ /* 0x002fe40000041818 */
[----:B------:R-:W1:Y:S01]  /*7690*/  MUFU.EX2 R19, R19 ;  /* 0x0000001300137308 */ /* 0x000e620000000800 */
[----:B------:R-:W-:Y:S01]  /*76a0*/  FADD.FTZ R88, R87, R88 ;  /* 0x0000005857587221 */ /* 0x000fe20000010000 */
[----:B------:R-:W-:-:S02]  /*76b0*/  FADD.FTZ R77, R77, R63 ;  /* 0x0000003f4d4d7221 */ /* 0x000fc40000010000 */
[----:B------:R-:W4:Y:S01]  /*76c0*/  MUFU.EX2 R17, R17 ;  /* 0x0000001100117308 */ /* 0x000f220000000800 */
[----:B------:R-:W-:Y:S01]  /*76d0*/  FADD.FTZ R64, R64, R88 ;  /* 0x0000005840407221 */ /* 0x000fe20000010000 */
[----:B---3--:R-:W-:Y:S01]  /*76e0*/  FFMA.FTZ R59, R57, UR6, -R78 ;  /* 0x00000006393b7c23 */ /* 0x008fe2000801084e */
[----:B------:R-:W-:Y:S01]  /*76f0*/  HMMA.16816.F32.BF16 R20, R4, R14, R20 ;  /* 0x0000000e0414723c */ /* 0x000fe20000041814 */
[----:B------:R-:W3:Y:S01]  /*7700*/  LDSM.16.MT88.4 R12, [R164+0x8400] ;  /* 0x00840000a40c783b */ /* 0x000ee20000004200 */
[----:B------:R5:W-:Y:S01]  /*7710*/  MUFU.EX2 R57, R73 ;  /* 0x0000004900397308 */ /* 0x000be20000000800 */
[----:B------:R-:W-:-:S03]  /*7720*/  FADD.FTZ R77, R61, R77 ;  /* 0x0000004d3d4d7221 */ /* 0x000fc60000010000 */
[----:B------:R-:W4:Y:S01]  /*7730*/  MUFU.EX2 R16, R16 ;  /* 0x0000001000107308 */ /* 0x000f220000000800 */
[----:B-1----:R-:W-:Y:S01]  /*7740*/  FADD.FTZ R64, R19, R64 ;  /* 0x0000004013407221 */ /* 0x002fe20000010000 */
[----:B------:R-:W-:Y:S01]  /*7750*/  FADD.FTZ R77, R58, R77 ;  /* 0x0000004d3a4d7221 */ /* 0x000fe20000010000 */
[C---:B--2---:R-:W-:Y:S01]  /*7760*/  HMMA.16816.F32.BF16 R40, R4.reuse, R8, R40 ;  /* 0x000000080428723c */ /* 0x044fe20000041828 */
[----:B-----5:R-:W-:Y:S02]  /*7770*/  FFMA.FTZ R73, R56, UR6, -R78 ;  /* 0x0000000638497c23 */ /* 0x020fe4000801084e */
[----:B------:R-:W1:Y:S05]  /*7780*/  MUFU.EX2 R56, R59 ;  /* 0x0000003b00387308 */ /* 0x000e6a0000000800 */
[----:B------:R-:W-:Y:S01]  /*7790*/  HMMA.16816.F32.BF16 R28, R4, R10, R28 ;  /* 0x0000000a041c723c */ /* 0x000fe2000004181c */
[----:B------:R-:W2:Y:S01]  /*77a0*/  LDSM.16.MT88.4 R8, [R151+0x3400] ;  /* 0x003400009708783b */ /* 0x000ea20000004200 */
[----:B------:R-:W5:Y:S01]  /*77b0*/  MUFU.EX2 R59, R73 ;  /* 0x00000049003b7308 */ /* 0x000f620000000800 */
[C---:B----4-:R-:W-:Y:S01]  /*77c0*/  F2FP.BF16.F32.PACK_AB R4, R17.reuse, R19 ;  /* 0x000000131104723e */ /* 0x050fe200000010ff */
[----:B------:R-:W-:Y:S01]  /*77d0*/  FADD.FTZ R17, R17, R64 ;  /* 0x0000004011117221 */ /* 0x000fe20000010000 */
[----:B------:R-:W-:-:S02]  /*77e0*/  F2FP.BF16.F32.PACK_AB R6, R18, R16 ;  /* 0x000000101206723e */ /* 0x000fc400000010ff */
[C---:B------:R-:W-:Y:S01]  /*77f0*/  F2FP.BF16.F32.PACK_AB R5, R57.reuse, R58 ;  /* 0x0000003a3905723e */ /* 0x040fe200000010ff */
[----:B------:R-:W-:Y:S01]  /*7800*/  FADD.FTZ R57, R57, R77 ;  /* 0x0000004d39397221 */ /* 0x000fe20000010000 */
[----:B------:R-:W-:-:S03]  /*7810*/  FADD.FTZ R17, R16, R17 ;  /* 0x0000001110117221 */ /* 0x000fc60000010000 */
[----:B-1----:R-:W-:Y:S01]  /*7820*/  FADD.FTZ R57, R56, R57 ;  /* 0x0000003938397221 */ /* 0x002fe20000010000 */
[----:B------:R-:W-:Y:S01]  /*7830*/  FADD.FTZ R18, R18, R17 ;  /* 0x0000001112127221 */ /* 0x000fe20000010000 */
[----:B-----5:R-:W-:Y:S01]  /*7840*/  F2FP.BF16.F32.PACK_AB R7, R59, R56 ;  /* 0x000000383b07723e */ /* 0x020fe200000010ff */
[----:B------:R-:W-:Y:S01]  /*7850*/  FFMA.FTZ R73, R55, UR6, -R78 ;  /* 0x0000000637497c23 */ /* 0x000fe2000801084e */
[----:B------:R-:W-:-:S05]  /*7860*/  FADD.FTZ R59, R59, R57 ;  /* 0x000000393b3b7221 */ /* 0x000fca0000010000 */
[C---:B---3--:R-:W-:Y:S01]  /*7870*/  HMMA.16816.F32.BF16 R24, R4.reuse, R12, R24 ;  /* 0x0000000c0418723c */ /* 0x048fe20000041818 */
[--C-:B------:R-:W-:Y:S01]  /*7880*/  FFMA.FTZ R12, R71, UR6, -R47.reuse ;  /* 0x00000006470c7c23 */ /* 0x100fe2000801082f */
[--C-:B------:R-:W-:Y:S01]  /*7890*/  FFMA.FTZ R13, R70, UR6, -R47.reuse ;  /* 0x00000006460d7c23 */ /* 0x100fe2000801082f */
[----:B------:R1:W3:Y:S04]  /*78a0*/  MUFU.EX2 R71, R72 ;  /* 0x0000004800477308 */ /* 0x0002e80000000800 */
[----:B------:R-:W4:Y:S01]  /*78b0*/  MUFU.EX2 R70, R12 ;  /* 0x0000000c00467308 */ /* 0x000f220000000800 */
[----:B------:R-:W-:Y:S01]  /*78c0*/  HMMA.16816.F32.BF16 R20, R4, R14, R20 ;  /* 0x0000000e0414723c */ /* 0x000fe20000041814 */
[----:B-1----:R-:W-:-:S07]  /*78d0*/  FFMA.FTZ R72, R69, UR6, -R47 ;  /* 0x0000000645487c23 */ /* 0x002fce000801082f */
[C---:B--2---:R-:W-:Y:S01]  /*78e0*/  HMMA.16816.F32.BF16 R40, R4.reuse, R8, R40 ;  /* 0x000000080428723c */ /* 0x044fe20000041828 */
[----:B------:R1:W2:Y:S01]  /*78f0*/  MUFU.EX2 R69, R13 ;  /* 0x0000000d00457308 */ /* 0x0002a20000000800 */
[----:B---3--:R-:W-:Y:S01]  /*7900*/  FADD.FTZ R18, R71, R18 ;  /* 0x0000001247127221 */ /* 0x008fe20000010000 */
[C---:B----4-:R-:W-:Y:S02]  /*7910*/  F2FP.BF16.F32.PACK_AB R8, R70.reuse, R71 ;  /* 0x000000474608723e */ /* 0x050fe400000010ff */
[----:B------:R3:W4:Y:S01]  /*7920*/  MUFU.EX2 R55, R72 ;  /* 0x0000004800377308 */ /* 0x0007220000000800 */
[----:B------:R-:W-:Y:S02]  /*7930*/  FADD.FTZ R70, R70, R18 ;  /* 0x0000001246467221 */ /* 0x000fe40000010000 */
[----:B------:R-:W-:Y:S01]  /*7940*/  HMMA.16816.F32.BF16 R28, R4, R10, R28 ;  /* 0x0000000a041c723c */ /* 0x000fe2000004181c */
[----:B------:R-:W-:Y:S04]  /*7950*/  LDSM.16.MT88.4 R4, [R151+0x3800] ;  /* 0x003800009704783b */ /* 0x000fe80000004200 */
[----:B-1----:R-:W1:Y:S01]  /*7960*/  LDSM.16.MT88.4 R12, [R164+0x8800] ;  /* 0x00880000a40c783b */ /* 0x002e620000004200 */
[----:B--2---:R-:W-:Y:S01]  /*7970*/  FADD.FTZ R70, R69, R70 ;  /* 0x0000004645467221 */ /* 0x004fe20000010000 */
[----:B---3--:R-:W-:Y:S01]  /*7980*/  FFMA.FTZ R72, R54, UR6, -R78 ;  /* 0x0000000636487c23 */ /* 0x008fe2000801084e */
[C---:B----4-:R-:W-:Y:S01]  /*7990*/  F2FP.BF16.F32.PACK_AB R10, R55.reuse, R69 ;  /* 0x00000045370a723e */ /* 0x050fe200000010ff */
[----:B------:R2:W3:Y:S01]  /*79a0*/  MUFU.EX2 R54, R73 ;  /* 0x0000004900367308 */ /* 0x0004e20000000800 */
[----:B------:R-:W-:Y:S01]  /*79b0*/  FADD.FTZ R55, R55, R70 ;  /* 0x0000004637377221 */ /* 0x000fe20000010000 */
[--C-:B--2---:R-:W-:Y:S01]  /*79c0*/  FFMA.FTZ R73, R53, UR6, -R78.reuse ;  /* 0x0000000635497c23 */ /* 0x104fe2000801084e */
[----:B---3--:R-:W-:Y:S01]  /*79d0*/  FADD.FTZ R59, R54, R59 ;  /* 0x0000003b363b7221 */ /* 0x008fe20000010000 */
[----:B------:R2:W3:Y:S02]  /*79e0*/  MUFU.EX2 R53, R72 ;  /* 0x0000004800357308 */ /* 0x0004e40000000800 */
[----:B--2---:R-:W-:Y:S01]  /*79f0*/  FFMA.FTZ R72, R52, UR6, -R78 ;  /* 0x0000000634487c23 */ /* 0x004fe2000801084e */
[C---:B---3--:R-:W-:Y:S01]  /*7a00*/  F2FP.BF16.F32.PACK_AB R9, R53.reuse, R54 ;  /* 0x000000363509723e */ /* 0x048fe200000010ff */
[----:B------:R-:W2:Y:S01]  /*7a10*/  MUFU.EX2 R52, R73 ;  /* 0x0000004900347308 */ /* 0x000ea20000000800 */
[----:B------:R-:W-:-:S03]  /*7a20*/  FADD.FTZ R53, R53, R59 ;  /* 0x0000003b35357221 */ /* 0x000fc60000010000 */
[----:B------:R-:W3:Y:S01]  /*7a30*/  MUFU.EX2 R72, R72 ;  /* 0x0000004800487308 */ /* 0x000ee20000000800 */
[----:B--2---:R-:W-:Y:S01]  /*7a40*/  FADD.FTZ R53, R52, R53 ;  /* 0x0000003534357221 */ /* 0x004fe20000010000 */
[----:B---3--:R-:W-:-:S03]  /*7a50*/  F2FP.BF16.F32.PACK_AB R11, R72, R52 ;  /* 0x00000034480b723e */ /* 0x008fc600000010ff */
[----:B------:R-:W-:-:S04]  /*7a60*/  FADD.FTZ R72, R72, R53 ;  /* 0x0000003548487221 */ /* 0x000fc80000010000 */
[----:B-1----:R-:W-:Y:S01]  /*7a70*/  HMMA.16816.F32.BF16 R24, R8, R12, R24 ;  /* 0x0000000c0818723c */ /* 0x002fe20000041818 */
[--C-:B------:R-:W-:Y:S01]  /*7a80*/  FFMA.FTZ R12, R68, UR6, -R47.reuse ;  /* 0x00000006440c7c23 */ /* 0x100fe2000801082f */
[----:B------:R-:W-:-:S05]  /*7a90*/  FFMA.FTZ R13, R67, UR6, -R47 ;  /* 0x00000006430d7c23 */ /* 0x000fca000801082f */
[----:B------:R-:W1:Y:S01]  /*7aa0*/  MUFU.EX2 R12, R12 ;  /* 0x0000000c000c7308 */ /* 0x000e620000000800 */
[C---:B------:R-:W-:Y:S01]  /*7ab0*/  HMMA.16816.F32.BF16 R20, R8.reuse, R14, R20 ;  /* 0x0000000e0814723c */ /* 0x040fe20000041814 */
[----:B------:R-:W-:Y:S02]  /*7ac0*/  FFMA.FTZ R15, R51, UR6, -R78 ;  /* 0x00000006330f7c23 */ /* 0x000fe4000801084e */
[----:B------:R-:W2:Y:S04]  /*7ad0*/  MUFU.EX2 R13, R13 ;  /* 0x0000000d000d7308 */ /* 0x000ea80000000800 */
[----:B------:R-:W3:Y:S01]  /*7ae0*/  MUFU.EX2 R15, R15 ;  /* 0x0000000f000f7308 */ /* 0x000ee20000000800 */
[----:B------:R-:W-:Y:S03]  /*7af0*/  HMMA.16816.F32.BF16 R40, R8, R4, R40 ;  /* 0x000000040828723c */ /* 0x000fe60000041828 */
[----:B------:R-:W4:Y:S01]  /*7b00*/  MUFU.EX2 R14, R66 ;  /* 0x00000042000e7308 */ /* 0x000f220000000800 */
[----:B-1----:R-:W-:-:S04]  /*7b10*/  FADD.FTZ R55, R12, R55 ;  /* 0x000000370c377221 */ /* 0x002fc80000010000 */
[----:B------:R-:W-:Y:S01]  /*7b20*/  HMMA.16816.F32.BF16 R28, R8, R6, R28 ;  /* 0x00000006081c723c */ /* 0x000fe2000004181c */
[C---:B--2---:R-:W-:Y:S01]  /*7b30*/  F2FP.BF16.F32.PACK_AB R4, R13.reuse, R12 ;  /* 0x0000000c0d04723e */ /* 0x044fe200000010ff */
[----:B------:R-:W-:Y:S01]  /*7b40*/  FADD.FTZ R55, R13, R55 ;  /* 0x000000370d377221 */ /* 0x000fe20000010000 */
[----:B------:R-:W-:Y:S01]  /*7b50*/  F2FP.BF16.F32.PACK_AB R7, R183, R37 ;  /* 0x00000025b707723e */ /* 0x000fe200000010ff */
[----:B---3--:R-:W-:Y:S01]  /*7b60*/  FADD.FTZ R72, R15, R72 ;  /* 0x000000480f487221 */ /* 0x008fe20000010000 */
[----:B------:R-:W-:Y:S02]  /*7b70*/  F2FP.BF16.F32.PACK_AB R5, R36, R15 ;  /* 0x0000000f2405723e */ /* 0x000fe400000010ff */
[----:B----4-:R-:W-:Y:S01]  /*7b80*/  F2FP.BF16.F32.PACK_AB R6, R186, R14 ;  /* 0x0000000eba06723e */ /* 0x010fe200000010ff */
[----:B------:R-:W-:Y:S01]  /*7b90*/  FADD.FTZ R72, R36, R72 ;  /* 0x0000004824487221 */ /* 0x000fe20000010000 */
[----:B------:R-:W-:-:S03]  /*7ba0*/  FADD.FTZ R55, R14, R55 ;  /* 0x000000370e377221 */ /* 0x000fc60000010000 */
[----:B------:R-:W-:Y:S01]  /*7bb0*/  FADD.FTZ R72, R37, R72 ;  /* 0x0000004825487221 */ /* 0x000fe20000010000 */
[----:B------:R-:W-:Y:S01]  /*7bc0*/  FADD.FTZ R186, R186, R55 ;  /* 0x00000037baba7221 */ /* 0x000fe20000010000 */
[----:B------:R-:W-:Y:S02]  /*7bd0*/  HMMA.16816.F32.BF16 R144, R4, R140, R24 ;  /* 0x0000008c0490723c */ /* 0x000fe40000041818 */
[----:B------:R-:W-:-:S06]  /*7be0*/  FADD.FTZ R183, R183, R72 ;  /* 0x00000048b7b77221 */ /* 0x000fcc0000010000 */
[C---:B------:R-:W-:Y:S08]  /*7bf0*/  HMMA.16816.F32.BF16 R136, R4.reuse, R132, R40 ;  /* 0x000000840488723c */ /* 0x040ff00000041828 */
[C---:B------:R-:W-:Y:S08]  /*7c00*/  HMMA.16816.F32.BF16 R140, R4.reuse, R142, R20 ;  /* 0x0000008e048c723c */ /* 0x040ff00000041814 */
[----:B------:R-:W-:Y:S01]  /*7c10*/  HMMA.16816.F32.BF16 R132, R4, R134, R28 ;  /* 0x000000860484723c */ /* 0x000fe2000004181c */
[----:B------:R-:W-:-:S04]  /*7c20*/  NOP ;  /* 0x0000000000007918 */ /* 0x000fc80000000000 */
        /* <DEDUP_REMOVED lines=36> */
[----:B------:R-:W-:Y:S02]  /*7e70*/  ISETP.NE.AND P1, PT, R5, RZ, PT ;  /* 0x000000ff0500720c */ /* 0x000fe40003f25270 */
[----:B------:R-:W-:-:S07]  /*7e80*/  LOP3.LUT R4, RZ, R5, RZ, 0x33, !PT ;  /* 0x00000005ff047212 */ /* 0x000fce00078e33ff */
[----:B------:R-:W-:Y:S02]  /*7e90*/  @P4 IADD3 R11, PT, PT, R11, 0x1, RZ ;  /* 0x000000010b0b4810 */ /* 0x000fe40007ffe0ff */
[----:B------:R-:W-:Y:S02]  /*7ea0*/  @P5 VIADD R12, R12, 0x1 ;  /* 0x000000010c0c5836 */ /* 0x000fe40000000000 */
[----:B------:R-:W-:-:S03]  /*7eb0*/  MOV R8, R11 ;  /* 0x0000000b00087202 */ /* 0x000fc60000000f00 */
[----:B------:R-:W-:Y:S02]  /*7ec0*/  @!P2 IADD3 R12, PT, PT, -R12, RZ, RZ ;  /* 0x000000ff0c0ca210 */ /* 0x000fe40007ffe1ff */
[----:B------:R-:W-:-:S05]  /*7ed0*/  @!P0 IMAD.MOV R8, RZ, RZ, -R8 ;  /* 0x000000ffff088224 */ /* 0x000fca00078e0a08 */
[C---:B------:R-:W-:Y:S02]  /*7ee0*/  SEL R8, R4.reuse, R8, !P1 ;  /* 0x0000000804087207 */ /* 0x040fe40004800000 */
[----:B------:R-:W-:-:S03]  /*7ef0*/  SEL R4, R4, R12, !P1 ;  /* 0x0000000c04047207 */ /* 0x000fc60004800000 */
[----:B------:R-:W-:-:S04]  /*7f00*/  IMAD.WIDE R6, R8, 0x4, R184 ;  /* 0x0000000408067825 */ /* 0x000fc800078e02b8 */
[C---:B------:R-:W-:Y:S02]  /*7f10*/  IMAD.WIDE R10, R4.reuse, 0x4, R184 ;  /* 0x00000004040a7825 */ /* 0x040fe400078e02b8 */
        /* <DEDUP_REMOVED lines=18> */
.L_x_1435:
[----:B------:R-:W-:Y:S01]  /*8040*/  UMOV UR4, URZ ;  /* 0x000000ff00047c82 */ /* 0x000fe20008000000 */
[----:B------:R-:W-:Y:S01]  /*8050*/  IMAD.SHL.U32 R4, R34, 0x100, RZ ;  /* 0x0000010022047824 */ /* 0x000fe200078e00ff */
[----:B------:R-:W-:-:S05]  /*8060*/  IADD3 R5, P0, PT, RZ, -UR4, RZ ;  /* 0x80000004ff057c10 */ /* 0x000fca000ff1e0ff */
[----:B------:R-:W-:-:S05]  /*8070*/  IMAD.X R4, RZ, RZ, ~R4, P0 ;  /* 0x000000ffff047224 */ /* 0x000fca00000e0e04 */
[----:B------:R-:W-:-:S04]  /*8080*/  SHF.R.S64 R5, R5, 0x1f, R4 ;  /* 0x0000001f05057819 */ /* 0x000fc80000001004 */
[----:B------:R-:W-:-:S04]  /*8090*/  IADD3 R173, P0, PT, R5, R173, RZ ;  /* 0x000000ad05ad7210 */ /* 0x000fc80007f1e0ff */
[----:B------:R-:W-:-:S09]  /*80a0*/  LEA.HI.X.SX32 R172, R4, R172, 0x1, P0 ;  /* 0x000000ac04ac7211 */ /* 0x000fd200000f0eff */
.L_x_1436:
[C---:B------:R-:W-:Y:S01]  /*80b0*/  IMAD.SHL.U32 R4, R34.reuse, 0x40, RZ ;  /* 0x0000004022047824 */ /* 0x040fe200078e00ff */
[----:B------:R-:W-:Y:S01]  /*80c0*/  SHF.L.U64.HI R34, R34, 0x6, R35 ;  /* 0x0000000622227819 */ /* 0x000fe20000010223 */
[----:B------:R-:W-:Y:S01]  /*80d0*/  IMAD.MOV.U32 R8, RZ, RZ, R173 ;  /* 0x000000ffff087224 */ /* 0x000fe200078e00ad */
[----:B------:R-:W-:Y:S01]  /*80e0*/  PRMT R40, R45, 0x6540, R3 ;  /* 0x000065402d287816 */ /* 0x000fe20000000003 */
        /* <DEDUP_REMOVED lines=11> */
[-C--:B------:R-:W-:Y:S01]  /*81a0*/  IADD3 R10, P1, PT, R12, R4.reuse, RZ ;  /* 0x000000040c0a7210 */ /* 0x080fe20007f3e0ff */
[--C-:B------:R-:W-:Y:S01]  /*81b0*/  IMAD.X R13, R15, 0x1, R34.reuse, P0 ;  /* 0x000000010f0d7824 */ /* 0x100fe200000e0622 */
[----:B------:R-:W-:Y:S03]  /*81c0*/  LDGSTS.E.BYPASS.LTC128B.128 [R176+0x6000], desc[UR16][R14.64] ;  /* 0x060000000eb07fae */ /* 0x000fe6000b981a10 */
[----:B------:R-:W-:Y:S01]  /*81d0*/  IMAD.X R11, R13, 0x1, R34, P1 ;  /* 0x000000010d0b7824 */ /* 0x000fe200008e0622 */
[----:B------:R3:W-:Y:S04]  /*81e0*/  LDGSTS.E.BYPASS.LTC128B.128 [R176+0x6800], desc[UR16][R12.64] ;  /* 0x068000000cb07fae */ /* 0x0007e8000b981a10 */
[----:B------:R-:W-:Y:S01]  /*81f0*/  LDGSTS.E.BYPASS.LTC128B.128 [R176+0x7000], desc[UR16][R10.64] ;  /* 0x070000000ab07fae */ /* 0x000fe2000b981a10 */
[----:B-1----:R-:W-:-:S04]  /*8200*/  IADD3 R8, P0, PT, R10, R4, RZ ;  /* 0x000000040a087210 */ /* 0x002fc80007f1e0ff */
[----:B--2---:R-:W-:Y:S01]  /*8210*/  IADD3 R6, P1, PT, R8, R4, RZ ;  /* 0x0000000408067210 */ /* 0x004fe20007f3e0ff */
[----:B------:R-:W-:-:S03]  /*8220*/  IMAD.X R9, R11, 0x1, R34, P0 ;  /* 0x000000010b097824 */ /* 0x000fc600000e0622 */
[----:B------:R-:W-:Y:S01]  /*8230*/  IADD3 R4, P0, PT, R6, R4, RZ ;  /* 0x0000000406047210 */ /* 0x000fe20007f1e0ff */
[--C-:B------:R-:W-:Y:S01]  /*8240*/  IMAD.X R7, R9, 0x1, R34.reuse, P1 ;  /* 0x0000000109077824 */ /* 0x100fe200008e0622 */
[----:B------:R1:W-:Y:S03]  /*8250*/  LDGSTS.E.BYPASS.LTC128B.128 [R176+0x7800], desc[UR16][R8.64] ;  /* 0x0780000008b07fae */ /* 0x0003e6000b981a10 */
[----:B------:R-:W-:Y:S01]  /*8260*/  IMAD.X R5, R7, 0x1, R34, P0 ;  /* 0x0000000107057824 */ /* 0x000fe200000e0622 */
[----:B------:R-:W-:Y:S04]  /*8270*/  LDGSTS.E.BYPASS.LTC128B.128 [R176+0x8000], desc[UR16][R6.64] ;  /* 0x0800000006b07fae */ /* 0x000fe8000b981a10 */
[----:B------:R2:W-:Y:S04]  /*8280*/  LDGSTS.E.BYPASS.LTC128B.128 [R176+0x8800], desc[UR16][R4.64] ;  /* 0x0880000004b07fae */ /* 0x0005e8000b981a10 */
[----:B------:R-:W-:Y:S04]  /*8290*/  LDSM.16.M88.4 R28, [R165+0x1000] ;  /* 0x00100000a51c783b */ /* 0x000fe80000000200 */
[----:B---3--:R-:W-:Y:S04]  /*82a0*/  LDSM.16.M88.4 R12, [R166] ;  /* 0x00000000a60c783b */ /* 0x008fe80000000200 */
[----:B------:R-:W-:Y:S04]  /*82b0*/  LDSM.16.M88.4 R16, [R165+0x1400] ;  /* 0x00140000a510783b */ /* 0x000fe80000000200 */
[----:B------:R-:W-:Y:S04]  /*82c0*/  LDSM.16.M88.4 R36, [R150+0x1400] ;  /* 0x001400009624783b */ /* 0x000fe80000000200 */
[----:B-1----:R-:W-:Y:S04]  /*82d0*/  LDSM.16.M88.4 R8, [R150+0x1000] ;  /* 0x001000009608783b */ /* 0x002fe80000000200 */
[----:B------:R-:W0:Y:S04]  /*82e0*/  LDGDEPBAR ;  /* 0x00000000000079af */ /* 0x000e280000000000 */
[----:B--2---:R-:W1:Y:S02]  /*82f0*/  LDSM.16.M88.4 R4, [R167] ;  /* 0x00000000a704783b */ /* 0x004e640000000200 */
[C---:B-1----:R-:W-:Y:S08]  /*8300*/  HMMA.16816.F32.BF16 R24, R4.reuse, R28, RZ ;  /* 0x0000001c0418723c */ /* 0x042ff000000418ff */
[C---:B------:R-:W-:Y:S08]  /*8310*/  HMMA.16816.F32.BF16 R28, R4.reuse, R30, RZ ;  /* 0x0000001e041c723c */ /* 0x040ff000000418ff */
[----:B------:R-:W-:Y:S08]  /*8320*/  HMMA.16816.F32.BF16 R20, R4, R16, RZ ;  /* 0x000000100414723c */ /* 0x000ff000000418ff */
[C---:B------:R-:W-:Y:S08]  /*8330*/  HMMA.16816.F32.BF16 R24, R12.reuse, R8, R24 ;  /* 0x000000080c18723c */ /* 0x040ff00000041818 */
[----:B------:R-:W-:Y:S01]  /*8340*/  HMMA.16816.F32.BF16 R28, R12, R10, R28 ;  /* 0x0000000a0c1c723c */ /* 0x000fe2000004181c */
[----:B------:R-:W1:Y:S07]  /*8350*/  LDSM.16.M88.4 R8, [R165+0x1800] ;  /* 0x00180000a508783b */ /* 0x000e6e0000000200 */
[----:B------:R-:W-:Y:S03]  /*8360*/  HMMA.16816.F32.BF16 R16, R4, R18, RZ ;  /* 0x000000120410723c */ /* 0x000fe600000418ff */
[----:B------:R-:W-:Y:S01]  /*8370*/  FMUL.FTZ R24, R24, UR10 ;  /* 0x0000000a18187c20 */ /* 0x000fe20008410000 */
[----:B------:R-:W-:Y:S01]  /*8380*/  FMUL.FTZ R25, R25, UR10 ;  /* 0x0000000a19197c20 */ /* 0x000fe20008410000 */
[----:B------:R-:W-:Y:S01]  /*8390*/  FMUL.FTZ R26, R26, UR10 ;  /* 0x0000000a1a1a7c20 */ /* 0x000fe20008410000 */
[----:B------:R-:W-:Y:S01]  /*83a0*/  FMUL.FTZ R27, R27, UR10 ;  /* 0x0000000a1b1b7c20 */ /* 0x000fe20008410000 */
[----:B------:R-:W-:Y:S01]  /*83b0*/  MUFU.TANH R56, R24 ;  /* 0x0000001800387308 */ /* 0x000fe20000002400 */
[C---:B------:R-:W-:Y:S03]  /*83c0*/  HMMA.16816.F32.BF16 R20, R12.reuse, R36, R20 ;  /* 0x000000240c14723c */ /* 0x040fe60000041814 */
[----:B------:R-:W-:Y:S01]  /*83d0*/  FMUL.FTZ R28, R28, UR10 ;  /* 0x0000000a1c1c7c20 */ /* 0x000fe20008410000 */
[----:B------:R-:W-:Y:S01]  /*83e0*/  FMUL.FTZ R29, R29, UR10 ;  /* 0x0000000a1d1d7c20 */ /* 0x000fe20008410000 */
[----:B------:R-:W-:Y:S01]  /*83f0*/  FMUL.FTZ R30, R30, UR10 ;  /* 0x0000000a1e1e7c20 */ /* 0x000fe20008410000 */
[----:B------:R-:W-:Y:S01]  /*8400*/  FMUL.FTZ R31, R31, UR10 ;  /* 0x0000000a1f1f7c20 */ /* 0x000fe20008410000 */
[----:B------:R-:W-:Y:S05]  /*8410*/  MUFU.TANH R54, R25 ;  /* 0x0000001900367308 */ /* 0x000fea0000002400 */
[----:B------:R-:W-:Y:S01]  /*8420*/  HMMA.16816.F32.BF16 R16, R12, R38, R16 ;  /* 0x000000260c10723c */ /* 0x000fe20000041810 */
[----:B------:R-:W-:Y:S02]  /*8430*/  LDSM.16.M88.4 R36, [R165+0x1c00] ;  /* 0x001c0000a524783b */ /* 0x000fe40000000200 */
[----:B------:R-:W2:Y:S04]  /*8440*/  MUFU.TANH R55, R26 ;  /* 0x0000001a00377308 */ /* 0x000ea80000002400 */
[----:B------:R-:W-:Y:S01]  /*8450*/  FMUL.FTZ R20, R20, UR10 ;  /* 0x0000000a14147c20 */ /* 0x000fe20008410000 */
[----:B------:R-:W-:Y:S01]  /*8460*/  FMUL.FTZ R21, R21, UR10 ;  /* 0x0000000a15157c20 */ /* 0x000fe20008410000 */
[----:B------:R-:W-:Y:S01]  /*8470*/  FMUL.FTZ R22, R22, UR10 ;  /* 0x0000000a16167c20 */ /* 0x000fe20008410000 */
[----:B------:R-:W-:Y:S01]  /*8480*/  FMUL.FTZ R23, R23, UR10 ;  /* 0x0000000a17177c20 */ /* 0x000fe20008410000 */
[----:B------:R3:W-:Y:S08]  /*8490*/  MUFU.TANH R53, R27 ;  /* 0x0000001b00357308 */ /* 0x0007f00000002400 */
[----:B------:R-:W-:Y:S01]  /*84a0*/  MUFU.TANH R52, R28 ;  /* 0x0000001c00347308 */ /* 0x000fe20000002400 */
[----:B------:R-:W-:Y:S01]  /*84b0*/  FMUL.FTZ R16, R16, UR10 ;  /* 0x0000000a10107c20 */ /* 0x000fe20008410000 */
[----:B------:R-:W-:Y:S01]  /*84c0*/  FMUL.FTZ R17, R17, UR10 ;  /* 0x0000000a11117c20 */ /* 0x000fe20008410000 */
[----:B------:R-:W-:Y:S01]  /*84d0*/  FMUL.FTZ R18, R18, UR10 ;  /* 0x0000000a12127c20 */ /* 0x000fe20008410000 */
[----:B------:R-:W-:-:S04]  /*84e0*/  FMUL.FTZ R19, R19, UR10 ;  /* 0x0000000a13137c20 */ /* 0x000fc80008410000 */
[----:B------:R-:W-:Y:S01]  /*84f0*/  MUFU.TANH R48, R29 ;  /* 0x0000001d00307308 */ /* 0x000fe20000002400 */
[----:B---3--:R-:W3:Y:S07]  /*8500*/  LDSM.16.M88.4 R24, [R150+0x1800] ;  /* 0x001800009618783b */ /* 0x008eee0000000200 */
[----:B------:R-:W4:Y:S08]  /*8510*/  MUFU.TANH R50, R30 ;  /* 0x0000001e00327308 */ /* 0x000f300000002400 */
[----:B------:R1:W5:Y:S08]  /*8520*/  MUFU.TANH R42, R31 ;  /* 0x0000001f002a7308 */ /* 0x0003700000002400 */
[----:B------:R-:W5:Y:S08]  /*8530*/  MUFU.TANH R35, R20 ;  /* 0x0000001400237308 */ /* 0x000f700000002400 */
[----:B------:R-:W-:Y:S01]  /*8540*/  MUFU.TANH R34, R21 ;  /* 0x0000001500227308 */ /* 0x000fe20000002400 */
[C---:B-1----:R-:W-:Y:S07]  /*8550*/  HMMA.16816.F32.BF16 R28, R4.reuse, R8, RZ ;  /* 0x00000008041c723c */ /* 0x042fee00000418ff */
[----:B------:R-:W1:Y:S01]  /*8560*/  MUFU.TANH R94, R22 ;  /* 0x00000016005e7308 */ /* 0x000e620000002400 */
[----:B------:R-:W-:Y:S07]  /*8570*/  HMMA.16816.F32.BF16 R8, R4, R10, RZ ;  /* 0x0000000a0408723c */ /* 0x000fee00000418ff */
[----:B------:R2:W1:Y:S05]  /*8580*/  MUFU.TANH R96, R23 ;  /* 0x0000001700607308 */ /* 0x00046a0000002400 */
[C---:B---3--:R-:W-:Y:S03]  /*8590*/  HMMA.16816.F32.BF16 R28, R12.reuse, R24, R28 ;  /* 0x000000180c1c723c */ /* 0x048fe6000004181c */
[----:B------:R-:W3:Y:S05]  /*85a0*/  MUFU.TANH R93, R16 ;  /* 0x00000010005d7308 */ /* 0x000eea0000002400 */
[----:B------:R-:W-:Y:S01]  /*85b0*/  HMMA.16816.F32.BF16 R8, R12, R26, R8 ;  /* 0x0000001a0c08723c */ /* 0x000fe20000041808 */
[----:B------:R-:W-:Y:S02]  /*85c0*/  LDSM.16.M88.4 R24, [R165+0x2000] ;  /* 0x00200000a518783b */ /* 0x000fe40000000200 */
[----:B------:R-:W-:Y:S02]  /*85d0*/  MUFU.TANH R95, R17 ;  /* 0x00000011005f7308 */ /* 0x000fe40000002400 */
[----:B--2---:R-:W2:Y:S06]  /*85e0*/  LDSM.16.M88.4 R20, [R150+0x1c00] ;  /* 0x001c00009614783b */ /* 0x004eac0000000200 */
[----:B------:R-:W3:Y:S01]  /*85f0*/  MUFU.TANH R101, R18 ;  /* 0x0000001200657308 */ /* 0x000ee20000002400 */
[----:B------:R-:W-:Y:S01]  /*8600*/  FMUL.FTZ R28, R28, UR10 ;  /* 0x0000000a1c1c7c20 */ /* 0x000fe20008410000 */
[----:B------:R-:W-:Y:S01]  /*8610*/  FMUL.FTZ R29, R29, UR10 ;  /* 0x0000000a1d1d7c20 */ /* 0x000fe20008410000 */
[----:B------:R-:W-:Y:S01]  /*8620*/  FMUL.FTZ R30, R30, UR10 ;  /* 0x0000000a1e1e7c20 */ /* 0x000fe20008410000 */
[----:B------:R-:W-:-:S04]  /*8630*/  FMUL.FTZ R31, R31, UR10 ;  /* 0x0000000a1f1f7c20 */ /* 0x000fc80008410000 */
[----:B------:R4:W-:Y:S01]  /*8640*/  MUFU.TANH R100, R19 ;  /* 0x0000001300647308 */ /* 0x0009e20000002400 */
[----:B------:R-:W-:Y:S01]  /*8650*/  FMUL.FTZ R8, R8, UR10 ;  /* 0x0000000a08087c20 */ /* 0x000fe20008410000 */
[----:B------:R-:W-:Y:S01]  /*8660*/  FMUL.FTZ R9, R9, UR10 ;  /* 0x0000000a09097c20 */ /* 0x000fe20008410000 */
[----:B------:R-:W-:Y:S01]  /*8670*/  FMUL.FTZ R10, R10, UR10 ;  /* 0x0000000a0a0a7c20 */ /* 0x000fe20008410000 */
[----:B------:R-:W-:-:S04]  /*8680*/  FMUL.FTZ R11, R11, UR10 ;  /* 0x0000000a0b0b7c20 */ /* 0x000fc80008410000 */
[----:B------:R-:W-:Y:S08]  /*8690*/  MUFU.TANH R46, R28 ;  /* 0x0000001c002e7308 */ /* 0x000ff00000002400 */
[----:B------:R-:W-:Y:S01]  /*86a0*/  MUFU.TANH R43, R29 ;  /* 0x0000001d002b7308 */ /* 0x000fe20000002400 */
[C---:B----4-:R-:W-:Y:S07]  /*86b0*/  HMMA.16816.F32.BF16 R16, R4.reuse, R36, RZ ;  /* 0x000000240410723c */ /* 0x050fee00000418ff */
[----:B------:R-:W4:Y:S01]  /*86c0*/  MUFU.TANH R111, R30 ;  /* 0x0000001e006f7308 */ /* 0x000f220000002400 */
[----:B------:R-:W-:Y:S07]  /*86d0*/  HMMA.16816.F32.BF16 R36, R4, R38, RZ ;  /* 0x000000260424723c */ /* 0x000fee00000418ff */
[----:B------:R5:W4:Y:S05]  /*86e0*/  MUFU.TANH R41, R31 ;  /* 0x0000001f00297308 */ /* 0x000b2a0000002400 */
[C---:B--2---:R-:W-:Y:S03]  /*86f0*/  HMMA.16816.F32.BF16 R16, R12.reuse, R20, R16 ;  /* 0x000000140c10723c */ /* 0x044fe60000041810 */
[----:B------:R-:W2:Y:S05]  /*8700*/  MUFU.TANH R109, R8 ;  /* 0x00000008006d7308 */ /* 0x000eaa0000002400 */
[----:B------:R-:W-:Y:S01]  /*8710*/  HMMA.16816.F32.BF16 R36, R12, R22, R36 ;  /* 0x000000160c24723c */ /* 0x000fe20000041824 */
[----:B------:R-:W-:Y:S02]  /*8720*/  LDSM.16.M88.4 R20, [R165+0x2400] ;  /* 0x00240000a514783b */ /* 0x000fe40000000200 */
[----:B------:R-:W-:Y:S02]  /*8730*/  MUFU.TANH R108, R9 ;  /* 0x00000009006c7308 */ /* 0x000fe40000002400 */
[----:B-----5:R-:W5:Y:S06]  /*8740*/  LDSM.16.M88.4 R28, [R150+0x2000] ;  /* 0x00200000961c783b */ /* 0x020f6c0000000200 */
[----:B------:R-:W-:Y:S01]  /*8750*/  MUFU.TANH R51, R10 ;  /* 0x0000000a00337308 */ /* 0x000fe20000002400 */
[----:B------:R-:W-:Y:S01]  /*8760*/  FMUL.FTZ R16, R16, UR10 ;  /* 0x0000000a10107c20 */ /* 0x000fe20008410000 */
[----:B------:R-:W-:Y:S01]  /*8770*/  FMUL.FTZ R17, R17, UR10 ;  /* 0x0000000a11117c20 */ /* 0x000fe20008410000 */
[----:B------:R-:W-:Y:S01]  /*8780*/  FMUL.FTZ R18, R18, UR10 ;  /* 0x0000000a12127c20 */ /* 0x000fe20008410000 */
[----:B------:R-:W-:-:S04]  /*8790*/  FMUL.FTZ R19, R19, UR10 ;  /* 0x0000000a13137c20 */ /* 0x000fc80008410000 */
[----:B------:R1:W2:Y:S01]  /*87a0*/  MUFU.TANH R49, R11 ;  /* 0x0000000b00317308 */ /* 0x0002a20000002400 */
[----:B------:R-:W-:Y:S01]  /*87b0*/  FMUL.FTZ R36, R36, UR10 ;  /* 0x0000000a24247c20 */ /* 0x000fe20008410000 */
[----:B------:R-:W-:Y:S01]  /*87c0*/  FMUL.FTZ R37, R37, UR10 ;  /* 0x0000000a25257c20 */ /* 0x000fe20008410000 */
[----:B------:R-:W-:Y:S01]  /*87d0*/  FMUL.FTZ R38, R38, UR10 ;  /* 0x0000000a26267c20 */ /* 0x000fe20008410000 */
[----:B------:R-:W-:-:S04]  /*87e0*/  FMUL.FTZ R39, R39, UR10 ;  /* 0x0000000a27277c20 */ /* 0x000fc80008410000 */
[----:B------:R-:W-:Y:S08]  /*87f0*/  MUFU.TANH R112, R16 ;  /* 0x0000001000707308 */ /* 0x000ff00000002400 */
[----:B------:R-:W2:Y:S01]  /*8800*/  MUFU.TANH R47, R17 ;  /* 0x00000011002f7308 */ /* 0x000ea20000002400 */
[C---:B-1----:R-:W-:Y:S07]  /*8810*/  HMMA.16816.F32.BF16 R8, R4.reuse, R24, RZ ;  /* 0x000000180408723c */ /* 0x042fee00000418ff */
[----:B------:R-:W-:Y:S01]  /*8820*/  MUFU.TANH R117, R18 ;  /* 0x0000001200757308 */ /* 0x000fe20000002400 */
[----:B------:R-:W-:Y:S07]  /*8830*/  HMMA.16816.F32.BF16 R24, R4, R26, RZ ;  /* 0x0000001a0418723c */ /* 0x000fee00000418ff */
[----:B------:R1:W2:Y:S05]  /*8840*/  MUFU.TANH R122, R19 ;  /* 0x00000013007a7308 */ /* 0x0002aa0000002400 */
[C---:B-----5:R-:W-:Y:S03]  /*8850*/  HMMA.16816.F32.BF16 R8, R12.reuse, R28, R8 ;  /* 0x0000001c0c08723c */ /* 0x060fe60000041808 */
[----:B------:R-:W5:Y:S05]  /*8860*/  MUFU.TANH R119, R36 ;  /* 0x0000002400777308 */ /* 0x000f6a0000002400 */
[----:B------:R-:W-:Y:S03]  /*8870*/  HMMA.16816.F32.BF16 R24, R12, R30, R24 ;  /* 0x0000001e0c18723c */ /* 0x000fe60000041818 */
[----:B------:R-:W-:Y:S01]  /*8880*/  MUFU.TANH R118, R37 ;  /* 0x0000002500767308 */ /* 0x000fe20000002400 */
[----:B-1----:R-:W1:Y:S04]  /*8890*/  LDSM.16.M88.4 R16, [R150+0x2400] ;  /* 0x002400009610783b */ /* 0x002e680000000200 */
[C---:B------:R-:W-:Y:S03]  /*88a0*/  HMMA.16816.F32.BF16 R28, R4.reuse, R20, RZ ;  /* 0x00000014041c723c */ /* 0x040fe600000418ff */
[----:B------:R-:W5:Y:S01]  /*88b0*/  MUFU.TANH R121, R38 ;  /* 0x0000002600797308 */ /* 0x000f620000002400 */
[----:B------:R-:W-:Y:S01]  /*88c0*/  FMUL.FTZ R8, R8, UR10 ;  /* 0x0000000a08087c20 */ /* 0x000fe20008410000 */
[----:B------:R-:W-:Y:S01]  /*88d0*/  FMUL.FTZ R9, R9, UR10 ;  /* 0x0000000a09097c20 */ /* 0x000fe20008410000 */
[----:B------:R-:W-:Y:S01]  /*88e0*/  FMUL.FTZ R10, R10, UR10 ;  /* 0x0000000a0a0a7c20 */ /* 0x000fe20008410000 */
[----:B------:R-:W-:Y:S01]  /*88f0*/  FMUL.FTZ R11, R11, UR10 ;  /* 0x0000000a0b0b7c20 */ /* 0x000fe20008410000 */
[----:B------:R-:W-:Y:S03]  /*8900*/  HMMA.16816.F32.BF16 R20, R4, R22, RZ ;  /* 0x000000160414723c */ /* 0x000fe600000418ff */
[----:B------:R3:W5:Y:S01]  /*8910*/  MUFU.TANH R120, R39 ;  /* 0x0000002700787308 */ /* 0x0007620000002400 */
[----:B------:R-:W-:Y:S01]  /*8920*/  FMUL.FTZ R24, R24, UR10 ;  /* 0x0000000a18187c20 */ /* 0x000fe20008410000 */
[----:B------:R-:W-:Y:S01]  /*8930*/  FMUL.FTZ R25, R25, UR10 ;  /* 0x0000000a19197c20 */ /* 0x000fe20008410000 */
[----:B------:R-:W-:Y:S01]  /*8940*/  FMUL.FTZ R26, R26, UR10 ;  /* 0x0000000a1a1a7c20 */ /* 0x000fe20008410000 */
[----:B------:R-:W-:-:S04]  /*8950*/  FMUL.FTZ R27, R27, UR10 ;  /* 0x0000000a1b1b7c20 */ /* 0x000fc80008410000 */
[----:B------:R-:W-:Y:S08]  /*8960*/  MUFU.TANH R207, R24 ;  /* 0x0000001800cf7308 */ /* 0x000ff00000002400 */
[----:B------:R-:W-:Y:S01]  /*8970*/  MUFU.TANH R206, R25 ;  /* 0x0000001900ce7308 */ /* 0x000fe20000002400 */
[----:B---3--:R-:W3:Y:S07]  /*8980*/  LDSM.16.M88.4 R36, [R165+0x2800] ;  /* 0x00280000a524783b */ /* 0x008eee0000000200 */
[----:B------:R-:W-:Y:S01]  /*8990*/  MUFU.TANH R204, R26 ;  /* 0x0000001a00cc7308 */ /* 0x000fe20000002400 */
[C---:B-1----:R-:W-:Y:S07]  /*89a0*/  HMMA.16816.F32.BF16 R28, R12.reuse, R16, R28 ;  /* 0x000000100c1c723c */ /* 0x042fee000004181c */
[----:B------:R1:W-:Y:S01]  /*89b0*/  MUFU.TANH R203, R27 ;  /* 0x0000001b00cb7308 */ /* 0x0003e20000002400 */
[----:B------:R-:W-:Y:S07]  /*89c0*/  HMMA.16816.F32.BF16 R20, R12, R18, R20 ;  /* 0x000000120c14723c */ /* 0x000fee0000041814 */
[----:B------:R-:W5:Y:S04]  /*89d0*/  MUFU.TANH R208, R8 ;  /* 0x0000000800d07308 */ /* 0x000f680000002400 */
[----:B------:R-:W-:Y:S01]  /*89e0*/  FMUL.FTZ R28, R28, UR10 ;  /* 0x0000000a1c1c7c20 */ /* 0x000fe20008410000 */
[----:B------:R-:W-:Y:S01]  /*89f0*/  FMUL.FTZ R29, R29, UR10 ;  /* 0x0000000a1d1d7c20 */ /* 0x000fe20008410000 */
[----:B------:R-:W-:Y:S01]  /*8a00*/  FMUL.FTZ R30, R30, UR10 ;  /* 0x0000000a1e1e7c20 */ /* 0x000fe20008410000 */
[----:B------:R-:W-:Y:S01]  /*8a10*/  FMUL.FTZ R31, R31, UR10 ;  /* 0x0000000a1f1f7c20 */ /* 0x000fe20008410000 */
[----:B------:R-:W-:Y:S01]  /*8a20*/  MUFU.TANH R130, R9 ;  /* 0x0000000900827308 */ /* 0x000fe20000002400 */
[----:B-1----:R-:W-:Y:S03]  /*8a30*/  LDSM.16.M88.4 R24, [R165+0x2c00] ;  /* 0x002c0000a518783b */ /* 0x002fe60000000200 */
[----:B------:R-:W-:Y:S01]  /*8a40*/  FMUL.FTZ R20, R20, UR10 ;  /* 0x0000000a14147c20 */ /* 0x000fe20008410000 */
[----:B------:R-:W-:Y:S01]  /*8a50*/  FMUL.FTZ R21, R21, UR10 ;  /* 0x0000000a15157c20 */ /* 0x000fe20008410000 */
[----:B------:R-:W-:Y:S01]  /*8a60*/  FMUL.FTZ R22, R22, UR10 ;  /* 0x0000000a16167c20 */ /* 0x000fe20008410000 */
[----:B------:R-:W-:Y:S01]  /*8a70*/  FMUL.FTZ R23, R23, UR10 ;  /* 0x0000000a17177c20 */ /* 0x000fe20008410000 */
[----:B------:R-:W1:Y:S01]  /*8a80*/  MUFU.TANH R131, R10 ;  /* 0x0000000a00837308 */ /* 0x000e620000002400 */
[C---:B---3--:R-:W-:Y:S07]  /*8a90*/  HMMA.16816.F32.BF16 R16, R4.reuse, R36, RZ ;  /* 0x000000240410723c */ /* 0x048fee00000418ff */
[----:B------:R3:W1:Y:S01]  /*8aa0*/  MUFU.TANH R205, R11 ;  /* 0x0000000b00cd7308 */ /* 0x0006620000002400 */
[----:B------:R-:W-:Y:S07]  /*8ab0*/  HMMA.16816.F32.BF16 R36, R4, R38, RZ ;  /* 0x000000260424723c */ /* 0x000fee00000418ff */
[----:B------:R-:W1:Y:S08]  /*8ac0*/  MUFU.TANH R202, R28 ;  /* 0x0000001c00ca7308 */ /* 0x000e700000002400 */
[----:B------:R-:W-:Y:S01]  /*8ad0*/  MUFU.TANH R201, R29 ;  /* 0x0000001d00c97308 */ /* 0x000fe20000002400 */
[----:B---3--:R-:W3:Y:S07]  /*8ae0*/  LDSM.16.M88.4 R8, [R150+0x2800] ;  /* 0x002800009608783b */ /* 0x008eee0000000200 */
[----:B------:R-:W1:Y:S08]  /*8af0*/  MUFU.TANH R197, R30 ;  /* 0x0000001e00c57308 */ /* 0x000e700000002400 */
[----:B------:R4:W1:Y:S08]  /*8b00*/  MUFU.TANH R196, R31 ;  /* 0x0000001f00c47308 */ /* 0x0008700000002400 */
[----:B------:R-:W1:Y:S08]  /*8b10*/  MUFU.TANH R200, R20 ;  /* 0x0000001400c87308 */ /* 0x000e700000002400 */
[----:B------:R-:W-:Y:S01]  /*8b20*/  MUFU.TANH R199, R21 ;  /* 0x0000001500c77308 */ /* 0x000fe20000002400 */
[----:B----4-:R-:W4:Y:S07]  /*8b30*/  LDSM.16.M88.4 R28, [R150+0x2c00] ;  /* 0x002c0000961c783b */ /* 0x010f2e0000000200 */
[----:B------:R-:W1:Y:S01]  /*8b40*/  MUFU.TANH R194, R22 ;  /* 0x0000001600c27308 */ /* 0x000e620000002400 */
[C---:B---3--:R-:W-:Y:S07]  /*8b50*/  HMMA.16816.F32.BF16 R16, R12.reuse, R8, R16 ;  /* 0x000000080c10723c */ /* 0x048fee0000041810 */
[----:B------:R3:W1:Y:S01]  /*8b60*/  MUFU.TANH R193, R23 ;  /* 0x0000001700c17308 */ /* 0x0006620000002400 */
[----:B------:R-:W-:Y:S01]  /*8b70*/  HMMA.16816.F32.BF16 R36, R12, R10, R36 ;  /* 0x0000000a0c24723c */ /* 0x000fe20000041824 */
[----:B------:R-:W2:Y:S10]  /*8b80*/  LDSM.16.M88.4 R8, [R165+0x3000] ;  /* 0x00300000a508783b */ /* 0x000eb40000000200 */
[----:B------:R-:W-:Y:S01]  /*8b90*/  FMUL.FTZ R16, R16, UR10 ;  /* 0x0000000a10107c20 */ /* 0x000fe20008410000 */
[----:B------:R-:W-:Y:S01]  /*8ba0*/  FMUL.FTZ R17, R17, UR10 ;  /* 0x0000000a11117c20 */ /* 0x000fe20008410000 */
[----:B------:R-:W-:Y:S01]  /*8bb0*/  FMUL.FTZ R18, R18, UR10 ;  /* 0x0000000a12127c20 */ /* 0x000fe20008410000 */
[----:B------:R-:W-:Y:S01]  /*8bc0*/  FMUL.FTZ R19, R19, UR10 ;  /* 0x0000000a13137c20 */ /* 0x000fe20008410000 */
[----:B------:R-:W1:Y:S01]  /*8bd0*/  MUFU.TANH R198, R16 ;  /* 0x0000001000c67308 */ /* 0x000e620000002400 */
[C---:B---3--:R-:W-:Y:S03]  /*8be0*/  HMMA.16816.F32.BF16 R20, R4.reuse, R24, RZ ;  /* 0x000000180414723c */ /* 0x048fe600000418ff */
[----:B------:R-:W-:Y:S01]  /*8bf0*/  FMUL.FTZ R36, R36, UR10 ;  /* 0x0000000a24247c20 */ /* 0x000fe20008410000 */
[----:B------:R-:W-:Y:S01]  /*8c00*/  FMUL.FTZ R37, R37, UR10 ;  /* 0x0000000a25257c20 */ /* 0x000fe20008410000 */
[----:B------:R-:W-:Y:S01]  /*8c10*/  FMUL.FTZ R38, R38, UR10 ;  /* 0x0000000a26267c20 */ /* 0x000fe20008410000 */
[----:B------:R-:W-:Y:S01]  /*8c20*/  FMUL.FTZ R39, R39, UR10 ;  /* 0x0000000a27277c20 */ /* 0x000fe20008410000 */
[----:B------:R-:W-:Y:S01]  /*8c30*/  MUFU.TANH R195, R17 ;  /* 0x0000001100c37308 */ /* 0x000fe20000002400 */
[----:B------:R-:W-:Y:S07]  /*8c40*/  HMMA.16816.F32.BF16 R24, R4, R26, RZ ;  /* 0x0000001a0418723c */ /* 0x000fee00000418ff */
[----:B------:R-:W3:Y:S05]  /*8c50*/  MUFU.TANH R190, R18 ;  /* 0x0000001200be7308 */ /* 0x000eea0000002400 */
[C---:B----4-:R-:W-:Y:S03]  /*8c60*/  HMMA.16816.F32.BF16 R20, R12.reuse, R28, R20 ;  /* 0x0000001c0c14723c */ /* 0x050fe60000041814 */
[----:B------:R4:W3:Y:S05]  /*8c70*/  MUFU.TANH R189, R19 ;  /* 0x0000001300bd7308 */ /* 0x0008ea0000002400 */
[----:B------:R-:W-:Y:S03]  /*8c80*/  HMMA.16816.F32.BF16 R24, R12, R30, R24 ;  /* 0x0000001e0c18723c */ /* 0x000fe60000041818 */
[----:B------:R-:W3:Y:S05]  /*8c90*/  MUFU.TANH R192, R36 ;  /* 0x0000002400c07308 */ /* 0x000eea0000002400 */
[----:B--2---:R-:W-:Y:S03]  /*8ca0*/  HMMA.16816.F32.BF16 R28, R4, R8, RZ ;  /* 0x00000008041c723c */ /* 0x004fe600000418ff */
[----:B------:R-:W-:Y:S01]  /*8cb0*/  FMUL.FTZ R20, R20, UR10 ;  /* 0x0000000a14147c20 */ /* 0x000fe20008410000 */
[----:B------:R-:W-:Y:S01]  /*8cc0*/  FMUL.FTZ R21, R21, UR10 ;  /* 0x0000000a15157c20 */ /* 0x000fe20008410000 */
[----:B------:R-:W-:Y:S01]  /*8cd0*/  FMUL.FTZ R22, R22, UR10 ;  /* 0x0000000a16167c20 */ /* 0x000fe20008410000 */
[----:B------:R-:W-:Y:S01]  /*8ce0*/  FMUL.FTZ R23, R23, UR10 ;  /* 0x0000000a17177c20 */ /* 0x000fe20008410000 */
[----:B----4-:R-:W2:Y:S01]  /*8cf0*/  LDSM.16.M88.4 R16, [R150+0x3000] ;  /* 0x003000009610783b */ /* 0x010ea20000000200 */
[----:B------:R-:W-:Y:S03]  /*8d00*/  MUFU.TANH R182, R20 ;  /* 0x0000001400b67308 */ /* 0x000fe60000002400 */
[----:B------:R-:W-:Y:S01]  /*8d10*/  FMUL.FTZ R24, R24, UR10 ;  /* 0x0000000a18187c20 */ /* 0x000fe20008410000 */
[----:B------:R-:W-:Y:S01]  /*8d20*/  FMUL.FTZ R25, R25, UR10 ;  /* 0x0000000a19197c20 */ /* 0x000fe20008410000 */
[----:B------:R-:W-:Y:S01]  /*8d30*/  FMUL.FTZ R26, R26, UR10 ;  /* 0x0000000a1a1a7c20 */ /* 0x000fe20008410000 */
[----:B------:R-:W-:-:S02]  /*8d40*/  FMUL.FTZ R27, R27, UR10 ;  /* 0x0000000a1b1b7c20 */ /* 0x000fc40008410000 */
[----:B------:R-:W-:Y:S08]  /*8d50*/  MUFU.TANH R181, R21 ;  /* 0x0000001500b57308 */ /* 0x000ff00000002400 */
[----:B------:R-:W-:Y:S08]  /*8d60*/  MUFU.TANH R163, R22 ;  /* 0x0000001600a37308 */ /* 0x000ff00000002400 */
[----:B------:R4:W-:Y:S08]  /*8d70*/  MUFU.TANH R162, R23 ;  /* 0x0000001700a27308 */ /* 0x0009f00000002400 */
[----:B------:R-:W-:Y:S01]  /*8d80*/  MUFU.TANH R191, R37 ;  /* 0x0000002500bf7308 */ /* 0x000fe20000002400 */
[----:B--2---:R-:W-:Y:S07]  /*8d90*/  HMMA.16816.F32.BF16 R28, R12, R16, R28 ;  /* 0x000000100c1c723c */ /* 0x004fee000004181c */
[----:B------:R-:W2:Y:S01]  /*8da0*/  MUFU.TANH R188, R38 ;  /* 0x0000002600bc7308 */ /* 0x000ea20000002400 */
[----:B----4-:R-:W4:Y:S07]  /*8db0*/  LDSM.16.M88.4 R20, [R165+0x3400] ;  /* 0x00340000a514783b */ /* 0x010f2e0000000200 */
[----:B------:R5:W2:Y:S08]  /*8dc0*/  MUFU.TANH R187, R39 ;  /* 0x0000002700bb7308 */ /* 0x000ab00000002400 */
[----:B------:R-:W2:Y:S01]  /*8dd0*/  MUFU.TANH R180, R24 ;  /* 0x0000001800b47308 */ /* 0x000ea20000002400 */
[----:B------:R-:W-:Y:S01]  /*8de0*/  FMUL.FTZ R28, R28, UR10 ;  /* 0x0000000a1c1c7c20 */ /* 0x000fe20008410000 */
[----:B------:R-:W-:Y:S01]  /*8df0*/  FMUL.FTZ R29, R29, UR10 ;  /* 0x0000000a1d1d7c20 */ /* 0x000fe20008410000 */
[----:B------:R-:W-:Y:S01]  /*8e00*/  FMUL.FTZ R30, R30, UR10 ;  /* 0x0000000a1e1e7c20 */ /* 0x000fe20008410000 */
[----:B------:R-:W-:-:S04]  /*8e10*/  FMUL.FTZ R31, R31, UR10 ;  /* 0x0000000a1f1f7c20 */ /* 0x000fc80008410000 */
[----:B------:R-:W-:Y:S01]  /*8e20*/  MUFU.TANH R171, R25 ;  /* 0x0000001900ab7308 */ /* 0x000fe20000002400 */
[----:B-----5:R-:W-:Y:S01]  /*8e30*/  HMMA.16816.F32.BF16 R36, R4, R10, RZ ;  /* 0x0000000a0424723c */ /* 0x020fe200000418ff */
[----:B------:R-:W5:Y:S06]  /*8e40*/  LDSM.16.M88.4 R8, [R150+0x3400] ;  /* 0x003400009608783b */ /* 0x000f6c0000000200 */
[----:B------:R-:W2:Y:S08]  /*8e50*/  MUFU.TANH R161, R26 ;  /* 0x0000001a00a17308 */ /* 0x000eb00000002400 */
[----:B------:R1:W-:Y:S05]  /*8e60*/  MUFU.TANH R160, R27 ;  /* 0x0000001b00a07308 */ /* 0x0003ea0000002400 */
[----:B------:R-:W-:Y:S03]  /*8e70*/  HMMA.16816.F32.BF16 R36, R12, R18, R36 ;  /* 0x000000120c24723c */ /* 0x000fe60000041824 */
[----:B------:R-:W-:Y:S05]  /*8e80*/  MUFU.TANH R159, R28 ;  /* 0x0000001c009f7308 */ /* 0x000fea0000002400 */
[C---:B----4-:R-:W-:Y:S03]  /*8e90*/  HMMA.16816.F32.BF16 R16, R4.reuse, R20, RZ ;  /* 0x000000140410723c */ /* 0x050fe600000418ff */
[----:B------:R-:W-:Y:S01]  /*8ea0*/  MUFU.TANH R158, R29 ;  /* 0x0000001d009e7308 */ /* 0x000fe20000002400 */
[----:B-1----:R-:W1:Y:S04]  /*8eb0*/  LDSM.16.M88.4 R24, [R165+0x3800] ;  /* 0x00380000a518783b */ /* 0x002e680000000200 */
[----:B------:R-:W-:Y:S03]  /*8ec0*/  HMMA.16816.F32.BF16 R20, R4, R22, RZ ;  /* 0x000000160414723c */ /* 0x000fe600000418ff */
[----:B------:R-:W-:Y:S01]  /*8ed0*/  MUFU.TANH R154, R30 ;  /* 0x0000001e009a7308 */ /* 0x000fe20000002400 */
[----:B------:R-:W-:Y:S01]  /*8ee0*/  FMUL.FTZ R39, R39, UR10 ;  /* 0x0000000a27277c20 */ /* 0x000fe20008410000 */
[----:B------:R-:W-:Y:S01]  /*8ef0*/  FMUL.FTZ R37, R37, UR10 ;  /* 0x0000000a25257c20 */ /* 0x000fe20008410000 */
[----:B------:R-:W-:Y:S01]  /*8f00*/  FMUL.FTZ R36, R36, UR10 ;  /* 0x0000000a24247c20 */ /* 0x000fe20008410000 */
[----:B------:R-:W-:-:S04]  /*8f10*/  FMUL.FTZ R38, R38, UR10 ;  /* 0x0000000a26267c20 */ /* 0x000fc80008410000 */
[----:B------:R4:W2:Y:S01]  /*8f20*/  MUFU.TANH R153, R31 ;  /* 0x0000001f00997308 */ /* 0x0008a20000002400 */
[----:B-----5:R-:W-:Y:S01]  /*8f30*/  HMMA.16816.F32.BF16 R16, R12, R8, R16 ;  /* 0x000000080c10723c */ /* 0x020fe20000041810 */
[C---:B------:R-:W-:Y:S02]  /*8f40*/  VIADD R8, R40.reuse, 0xfffffe01 ;  /* 0xfffffe0128087836 */ /* 0x040fe40000000000 */
[----:B------:R-:W-:-:S03]  /*8f50*/  VIADD R9, R40, 0xfffffe00 ;  /* 0xfffffe0028097836 */ /* 0x000fc60000000000 */
[C---:B------:R-:W-:Y:S01]  /*8f60*/  ISETP.GE.AND P0, PT, R8.reuse, R44, PT ;  /* 0x0000002c0800720c */ /* 0x040fe20003f06270 */
[----:B------:R-:W-:Y:S01]  /*8f70*/  MUFU.TANH R148, R39 ;  /* 0x0000002700947308 */ /* 0x000fe20000002400 */
[----:B------:R-:W-:Y:S01]  /*8f80*/  ISETP.GE.AND P6, PT, R8, R60, PT ;  /* 0x0000003c0800720c */ /* 0x000fe20003fc6270 */
[C---:B------:R-:W-:Y:S01]  /*8f90*/  VIADD R8, R40.reuse, 0xfffffe08 ;  /* 0xfffffe0828087836 */ /* 0x040fe20000000000 */
[C---:B------:R-:W-:Y:S01]  /*8fa0*/  ISETP.GE.AND P2, PT, R9.reuse, R44, PT ;  /* 0x0000002c0900720c */ /* 0x040fe20003f46270 */
[----:B------:R-:W-:Y:S01]  /*8fb0*/  HMMA.16816.F32.BF16 R20, R12, R10, R20 ;  /* 0x0000000a0c14723c */ /* 0x000fe20000041814 */
[----:B------:R-:W-:Y:S01]  /*8fc0*/  ISETP.GE.AND P1, PT, R9, R60, PT ;  /* 0x0000003c0900720c */ /* 0x000fe20003f26270 */
[----:B------:R-:W-:Y:S01]  /*8fd0*/  VIADD R9, R40, 0xfffffe09 ;  /* 0xfffffe0928097836 */ /* 0x000fe20000000000 */
[C---:B------:R-:W-:Y:S01]  /*8fe0*/  ISETP.GE.AND P3, PT, R8.reuse, R44, PT ;  /* 0x0000002c0800720c */ /* 0x040fe20003f66270 */
[----:B------:R-:W-:Y:S01]  /*8ff0*/  MUFU.TANH R156, R37 ;  /* 0x00000025009c7308 */ /* 0x000fe20000002400 */
[----:B----4-:R-:W4:Y:S01]  /*9000*/  LDSM.16.M88.4 R28, [R150+0x3800] ;  /* 0x00380000961c783b */ /* 0x010f220000000200 */
[----:B------:R-:W-:Y:S01]  /*9010*/  ISETP.GE.AND P4, PT, R8, R60, PT ;  /* 0x0000003c0800720c */ /* 0x000fe20003f86270 */
[----:B------:R-:W-:-:S02]  /*9020*/  VIADD R8, R40, 0xfffffe10 ;  /* 0xfffffe1028087836 */ /* 0x000fc40000000000 */
[----:B------:R-:W-:Y:S01]  /*9030*/  FMUL.FTZ R16, R16, UR10 ;  /* 0x0000000a10107c20 */ /* 0x000fe20008410000 */
[----:B------:R-:W-:Y:S01]  /*9040*/  FMUL.FTZ R17, R17, UR10 ;  /* 0x0000000a11117c20 */ /* 0x000fe20008410000 */
[----:B------:R-:W-:Y:S01]  /*9050*/  FMUL.FTZ R18, R18, UR10 ;  /* 0x0000000a12127c20 */ /* 0x000fe20008410000 */
[----:B------:R-:W-:Y:S01]  /*9060*/  FSEL R83, R55, -INF , !P1 ;  /* 0xff80000037537808 */ /* 0x000fe20004800000 */
[----:B------:R-:W-:Y:S01]  /*9070*/  MUFU.TANH R155, R16 ;  /* 0x00000010009b7308 */ /* 0x000fe20000002400 */
[----:B------:R-:W-:Y:S01]  /*9080*/  FSEL R82, R54, -INF , !P0 ;  /* 0xff80000036527808 */ /* 0x000fe20004000000 */
[----:B------:R-:W-:Y:S01]  /*9090*/  FMUL.FTZ R126, R19, UR10 ;  /* 0x0000000a137e7c20 */ /* 0x000fe20008410000 */
[C---:B------:R-:W-:Y:S02]  /*90a0*/  ISETP.GE.AND P1, PT, R8.reuse, R44, PT ;  /* 0x0000002c0800720c */ /* 0x040fe40003f26270 */
[----:B------:R-:W-:Y:S01]  /*90b0*/  ISETP.GE.AND P0, PT, R8, R60, PT ;  /* 0x0000003c0800720c */ /* 0x000fe20003f06270 */
[----:B------:R-:W-:Y:S01]  /*90c0*/  VIADD R8, R40, 0xfffffe18 ;  /* 0xfffffe1828087836 */ /* 0x000fe20000000000 */
[----:B------:R-:W-:Y:S01]  /*90d0*/  ISETP.GE.AND P5, PT, R9, R44, PT ;  /* 0x0000002c0900720c */ /* 0x000fe20003fa6270 */
[----:B------:R-:W-:Y:S01]  /*90e0*/  MUFU.TANH R152, R17 ;  /* 0x0000001100987308 */ /* 0x000fe20000002400 */
[----:B------:R-:W-:Y:S01]  /*90f0*/  FSEL R86, R56, -INF , !P2 ;  /* 0xff80000038567808 */ /* 0x000fe20005000000 */
[----:B------:R-:W-:Y:S01]  /*9100*/  FMUL.FTZ R20, R20, UR10 ;  /* 0x0000000a14147c20 */ /* 0x000fe20008410000 */
[----:B------:R-:W-:Y:S01]  /*9110*/  FSEL R91, R50, -INF , !P4 ;  /* 0xff800000325b7808 */ /* 0x000fe20006000000 */
[----:B------:R-:W-:Y:S01]  /*9120*/  FMUL.FTZ R21, R21, UR10 ;  /* 0x0000000a15157c20 */ /* 0x000fe20008410000 */
[----:B------:R-:W-:Y:S01]  /*9130*/  FSEL R84, R48, -INF , !P5 ;  /* 0xff80000030547808 */ /* 0x000fe20006800000 */
[----:B------:R-:W-:Y:S01]  /*9140*/  FMUL.FTZ R22, R22, UR10 ;  /* 0x0000000a16167c20 */ /* 0x000fe20008410000 */
[----:B------:R-:W-:Y:S01]  /*9150*/  ISETP.GE.AND P2, PT, R9, R60, PT ;  /* 0x0000003c0900720c */ /* 0x000fe20003f46270 */
[----:B------:R1:W-:Y:S01]  /*9160*/  MUFU.TANH R127, R18 ;  /* 0x00000012007f7308 */ /* 0x0003e20000002400 */
[----:B------:R-:W-:Y:S01]  /*9170*/  ISETP.GE.AND P4, PT, R8, R44, PT ;  /* 0x0000002c0800720c */ /* 0x000fe20003f86270 */
[----:B------:R-:W-:Y:S01]  /*9180*/  VIADD R9, R40, 0xfffffe11 ;  /* 0xfffffe1128097836 */ /* 0x000fe20000000000 */
[----:B------:R-:W-:Y:S01]  /*9190*/  ISETP.GE.AND P5, PT, R8, R60, PT ;  /* 0x0000003c0800720c */ /* 0x000fe20003fa6270 */
[----:B------:R-:W-:Y:S01]  /*91a0*/  VIADD R8, R40, 0xfffffe19 ;  /* 0xfffffe1928087836 */ /* 0x000fe20000000000 */
[----:B------:R-:W-:Y:S01]  /*91b0*/  FSEL R81, R53, -INF , !P6 ;  /* 0xff80000035517808 */ /* 0x000fe20007000000 */
[----:B------:R-:W-:Y:S01]  /*91c0*/  FMUL.FTZ R23, R23, UR10 ;  /* 0x0000000a17177c20 */ /* 0x000fe20008410000 */
[----:B------:R-:W-:Y:S01]  /*91d0*/  FSEL R85, R52, -INF , !P3 ;  /* 0xff80000034557808 */ /* 0x000fe20005800000 */
[----:B------:R5:W-:Y:S01]  /*91e0*/  MUFU.TANH R129, R20 ;  /* 0x0000001400817308 */ /* 0x000be20000002400 */
[----:B------:R-:W-:-:S02]  /*91f0*/  FSEL R90, R42, -INF , !P2 ;  /* 0xff8000002a5a7808 */ /* 0x000fc40005000000 */
[----:B------:R-:W-:Y:S02]  /*9200*/  FSEL R105, R35, -INF , !P1 ;  /* 0xff80000023697808 */ /* 0x000fe40004800000 */
[C---:B------:R-:W-:Y:S02]  /*9210*/  ISETP.GE.AND P6, PT, R9.reuse, R44, PT ;  /* 0x0000002c0900720c */ /* 0x040fe40003fc6270 */
[----:B------:R-:W-:Y:S01]  /*9220*/  ISETP.GE.AND P3, PT, R9, R60, PT ;  /* 0x0000003c0900720c */ /* 0x000fe20003f66270 */
[----:B------:R-:W-:Y:S01]  /*9230*/  MUFU.TANH R128, R21 ;  /* 0x0000001500807308 */ /* 0x000fe20000002400 */
[C---:B------:R-:W-:Y:S01]  /*9240*/  ISETP.GE.AND P2, PT, R8.reuse, R44, PT ;  /* 0x0000002c0800720c */ /* 0x040fe20003f46270 */
[----:B-1----:R-:W-:Y:S01]  /*9250*/  HMMA.16816.F32.BF16 R16, R4, R24, RZ ;  /* 0x000000180410723c */ /* 0x002fe200000418ff */
[----:B------:R-:W-:Y:S02]  /*9260*/  ISETP.GE.AND P1, PT, R8, R60, PT ;  /* 0x0000003c0800720c */ /* 0x000fe40003f26270 */
[----:B------:R-:W1:Y:S01]  /*9270*/  LDSM.16.M88.4 R8, [R165+0x3c00] ;  /* 0x003c0000a508783b */ /* 0x000e620000000200 */
[----:B------:R-:W-:-:S02]  /*9280*/  FSEL R94, R94, -INF , !P0 ;  /* 0xff8000005e5e7808 */ /* 0x000fc40004000000 */
[----:B------:R-:W-:Y:S01]  /*9290*/  FSEL R92, R34, -INF , !P6 ;  /* 0xff800000225c7808 */ /* 0x000fe20007000000 */
[----:B------:R-:W-:Y:S01]  /*92a0*/  MUFU.TANH R125, R22 ;  /* 0x00000016007d7308 */ /* 0x000fe20000002400 */
[----:B-----5:R-:W-:Y:S01]  /*92b0*/  VIADD R20, R40, 0xfffffe20 ;  /* 0xfffffe2028147836 */ /* 0x020fe20000000000 */
[----:B------:R-:W-:Y:S01]  /*92c0*/  FSEL R96, R96, -INF , !P3 ;  /* 0xff80000060607808 */ /* 0x000fe20005800000 */
[----:B------:R-:W-:Y:S01]  /*92d0*/  HMMA.16816.F32.BF16 R24, R4, R26, RZ ;  /* 0x0000001a0418723c */ /* 0x000fe200000418ff */
[----:B------:R-:W-:Y:S02]  /*92e0*/  FSEL R93, R93, -INF , !P4 ;  /* 0xff8000005d5d7808 */ /* 0x000fe40006000000 */
[C---:B------:R-:W-:Y:S02]  /*92f0*/  ISETP.GE.AND P0, PT, R20.reuse, R44, PT ;  /* 0x0000002c1400720c */ /* 0x040fe40003f06270 */
[----:B------:R-:W-:Y:S01]  /*9300*/  ISETP.GE.AND P6, PT, R20, R60, PT ;  /* 0x0000003c1400720c */ /* 0x000fe20003fc6270 */
[----:B------:R-:W-:Y:S01]  /*9310*/  VIADD R20, R40, 0xfffffe21 ;  /* 0xfffffe2128147836 */ /* 0x000fe20000000000 */
[----:B------:R5:W-:Y:S01]  /*9320*/  MUFU.TANH R124, R23 ;  /* 0x00000017007c7308 */ /* 0x000be20000002400 */
[----:B------:R-:W-:-:S02]  /*9330*/  FSEL R101, R101, -INF , !P5 ;  /* 0xff80000065657808 */ /* 0x000fc40006800000 */
[C---:B----4-:R-:W-:Y:S01]  /*9340*/  HMMA.16816.F32.BF16 R16, R12.reuse, R28, R16 ;  /* 0x0000001c0c10723c */ /* 0x050fe20000041810 */
[----:B------:R-:W-:Y:S01]  /*9350*/  ISETP.GE.AND P3, PT, R20, R44, PT ;  /* 0x0000002c1400720c */ /* 0x000fe20003f66270 */
[----:B------:R-:W-:Y:S01]  /*9360*/  VIADD R28, R40, 0xfffffe28 ;  /* 0xfffffe28281c7836 */ /* 0x000fe20000000000 */
[----:B------:R-:W-:Y:S02]  /*9370*/  ISETP.GE.AND P4, PT, R20, R60, PT ;  /* 0x0000003c1400720c */ /* 0x000fe40003f86270 */
[----:B------:R-:W-:Y:S01]  /*9380*/  FSEL R111, R111, -INF , !P6 ;  /* 0xff8000006f6f7808 */ /* 0x000fe20007000000 */
[----:B------:R-:W4:Y:S01]  /*9390*/  MUFU.TANH R157, R36 ;  /* 0x00000024009d7308 */ /* 0x000f220000002400 */
[----:B------:R-:W-:Y:S02]  /*93a0*/  FSEL R34, R43, -INF , !P3 ;  /* 0xff8000002b227808 */ /* 0x000fe40005800000 */
[----:B------:R-:W-:Y:S01]  /*93b0*/  FSEL R95, R95, -INF , !P2 ;  /* 0xff8000005f5f7808 */ /* 0x000fe20005000000 */
[----:B------:R-:W-:Y:S01]  /*93c0*/  HMMA.16816.F32.BF16 R24, R12, R30, R24 ;  /* 0x0000001e0c18723c */ /* 0x000fe20000041818 */
[----:B------:R-:W-:-:S02]  /*93d0*/  ISETP.GE.AND P5, PT, R28, R44, PT ;  /* 0x0000002c1c00720c */ /* 0x000fc40003fa6270 */
[----:B------:R-:W-:Y:S01]  /*93e0*/  ISETP.GE.AND P2, PT, R28, R60, PT ;  /* 0x0000003c1c00720c */ /* 0x000fe20003f46270 */
[----:B------:R-:W-:Y:S01]  /*93f0*/  VIADD R28, R40, 0xfffffe29 ;  /* 0xfffffe29281c7836 */ /* 0x000fe20000000000 */
[----:B-----5:R-:W5:Y:S01]  /*9400*/  LDSM.16.M88.4 R20, [R150+0x3c00] ;  /* 0x003c00009614783b */ /* 0x020f620000000200 */
[----:B------:R-:W-:Y:S01]  /*9410*/  FSEL R100, R100, -INF , !P1 ;  /* 0xff80000064647808 */ /* 0x000fe20004800000 */
[----:B------:R3:W4:Y:S01]  /*9420*/  MUFU.TANH R149, R38 ;  /* 0x0000002600957308 */ /* 0x0007220000002400 */
[----:B------:R-:W-:Y:S01]  /*9430*/  FSEL R35, R46, -INF , !P0 ;  /* 0xff8000002e237808 */ /* 0x000fe20004000000 */
[----:B------:R-:W-:Y:S01]  /*9440*/  FMUL.FTZ R16, R16, UR10 ;  /* 0x0000000a10107c20 */ /* 0x000fe20008410000 */
[----:B------:R-:W-:Y:S01]  /*9450*/  FMUL.FTZ R17, R17, UR10 ;  /* 0x0000000a11117c20 */ /* 0x000fe20008410000 */
[----:B------:R-:W-:Y:S01]  /*9460*/  FMUL.FTZ R18, R18, UR10 ;  /* 0x0000000a12127c20 */ /* 0x000fe20008410000 */
[----:B------:R-:W-:Y:S01]  /*9470*/  FMUL.FTZ R99, R19, UR10 ;  /* 0x0000000a13637c20 */ /* 0x000fe20008410000 */
[----:B------:R-:W-:-:S02]  /*9480*/  ISETP.GE.AND P1, PT, R28, R44, PT ;  /* 0x0000002c1c00720c */ /* 0x000fc40003f26270 */
[----:B------:R2:W4:Y:S01]  /*9490*/  MUFU.TANH R107, R16 ;  /* 0x00000010006b7308 */ /* 0x0005220000002400 */
[----:B------:R-:W-:Y:S01]  /*94a0*/  ISETP.GE.AND P0, PT, R28, R60, PT ;  /* 0x0000003c1c00720c */ /* 0x000fe20003f06270 */
[----:B------:R-:W-:Y:S01]  /*94b0*/  VIADD R28, R40, 0xfffffe31 ;  /* 0xfffffe31281c7836 */ /* 0x000fe20000000000 */
[----:B------:R-:W-:Y:S01]  /*94c0*/  FSEL R39, R41, -INF , !P4 ;  /* 0xff80000029277808 */ /* 0x000fe20006000000 */
[----:B------:R-:W-:Y:S01]  /*94d0*/  FMUL.FTZ R24, R24, UR10 ;  /* 0x0000000a18187c20 */ /* 0x000fe20008410000 */
[----:B------:R-:W-:Y:S01]  /*94e0*/  FSEL R109, R109, -INF , !P5 ;  /* 0xff8000006d6d7808 */ /* 0x000fe20006800000 */
[----:B------:R-:W-:Y:S01]  /*94f0*/  FMUL.FTZ R25, R25, UR10 ;  /* 0x0000000a19197c20 */ /* 0x000fe20008410000 */
[C---:B------:R-:W-:Y:S01]  /*9500*/  ISETP.GE.AND P4, PT, R28.reuse, R44, PT ;  /* 0x0000002c1c00720c */ /* 0x040fe20003f86270 */
[----:B------:R-:W-:Y:S01]  /*9510*/  MUFU.TANH R106, R17 ;  /* 0x00000011006a7308 */ /* 0x000fe20000002400 */
[----:B------:R-:W-:Y:S01]  /*9520*/  ISETP.GE.AND P5, PT, R28, R60, PT ;  /* 0x0000003c1c00720c */ /* 0x000fe20003fa6270 */
[----:B------:R-:W-:Y:S01]  /*9530*/  FMUL.FTZ R26, R26, UR10 ;  /* 0x0000000a1a1a7c20 */ /* 0x000fe20008410000 */
[----:B------:R-:W4:Y:S01]  /*9540*/  LDSM.16.M88.4 R28, [R165+0x4000] ;  /* 0x00400000a51c783b */ /* 0x000f220000000200 */
[----:B------:R-:W-:Y:S01]  /*9550*/  FSEL R37, R49, -INF , !P0 ;  /* 0xff80000031257808 */ /* 0x000fe20004000000 */
[----:B------:R-:W-:Y:S01]  /*9560*/  FMUL.FTZ R27, R27, UR10 ;  /* 0x0000000a1b1b7c20 */ /* 0x000fe20008410000 */
[----:B---3--:R-:W-:-:S02]  /*9570*/  FSEL R38, R51, -INF , !P2 ;  /* 0xff80000033267808 */ /* 0x008fc40005000000 */
[----:B------:R1:W-:Y:S01]  /*9580*/  MUFU.TANH R102, R18 ;  /* 0x0000001200667308 */ /* 0x0003e20000002400 */
[----:B------:R-:W-:Y:S01]  /*9590*/  FSEL R108, R108, -INF , !P1 ;  /* 0xff8000006c6c7808 */ /* 0x000fe20004800000 */
[----:B--2---:R-:W-:Y:S01]  /*95a0*/  VIADD R16, R40, 0xfffffe30 ;  /* 0xfffffe3028107836 */ /* 0x004fe20000000000 */
[----:B------:R-:W-:Y:S02]  /*95b0*/  FSEL R36, R47, -INF , !P4 ;  /* 0xff8000002f247808 */ /* 0x000fe40006000000 */
[----:B------:R-:W-:Y:S02]  /*95c0*/  FSEL R122, R122, -INF , !P5 ;  /* 0xff8000007a7a7808 */ /* 0x000fe40006800000 */
[C---:B------:R-:W-:Y:S01]  /*95d0*/  ISETP.GE.AND P6, PT, R16.reuse, R44, PT ;  /* 0x0000002c1000720c */ /* 0x040fe20003fc6270 */
[----:B------:R-:W-:Y:S01]  /*95e0*/  MUFU.TANH R104, R24 ;  /* 0x0000001800687308 */ /* 0x000fe20000002400 */
[----:B------:R-:W-:Y:S02]  /*95f0*/  ISETP.GE.AND P3, PT, R16, R60, PT ;  /* 0x0000003c1000720c */ /* 0x000fe40003f66270 */
[----:B------:R-:W-:-:S02]  /*9600*/  FSEL R112, R112, -INF , !P6 ;  /* 0xff80000070707808 */ /* 0x000fc40007000000 */
[----:B------:R-:W-:-:S03]  /*9610*/  FSEL R117, R117, -INF , !P3 ;  /* 0xff80000075757808 */ /* 0x000fc60005800000 */
[----:B------:R-:W-:Y:S01]  /*9620*/  MUFU.TANH R103, R25 ;  /* 0x0000001900677308 */ /* 0x000fe20000002400 */
[----:B-1----:R-:W-:Y:S01]  /*9630*/  HMMA.16816.F32.BF16 R16, R4, R8, RZ ;  /* 0x000000080410723c */ /* 0x002fe200000418ff */
[C---:B------:R-:W-:Y:S02]  /*9640*/  VIADD R8, R40.reuse, 0xfffffe39 ;  /* 0xfffffe3928087836 */ /* 0x040fe40000000000 */
[----:B------:R-:W-:-:S03]  /*9650*/  VIADD R9, R40, 0xfffffe38 ;  /* 0xfffffe3828097836 */ /* 0x000fc60000000000 */
[C---:B------:R-:W-:Y:S01]  /*9660*/  ISETP.GE.AND P0, PT, R8.reuse, R44, PT ;  /* 0x0000002c0800720c */ /* 0x040fe20003f06270 */
[----:B------:R-:W-:Y:S01]  /*9670*/  MUFU.TANH R98, R26 ;  /* 0x0000001a00627308 */ /* 0x000fe20000002400 */
[----:B------:R-:W-:Y:S01]  /*9680*/  ISETP.GE.AND P6, PT, R8, R60, PT ;  /* 0x0000003c0800720c */ /* 0x000fe20003fc6270 */
[----:B------:R-:W-:Y:S01]  /*9690*/  VIADD R8, R40, 0xfffffe40 ;  /* 0xfffffe4028087836 */ /* 0x000fe20000000000 */
[C---:B------:R-:W-:Y:S02]  /*96a0*/  ISETP.GE.AND P2, PT, R9.reuse, R44, PT ;  /* 0x0000002c0900720c */ /* 0x040fe40003f46270 */
[----:B------:R-:W-:Y:S02]  /*96b0*/  ISETP.GE.AND P1, PT, R9, R60, PT ;  /* 0x0000003c0900720c */ /* 0x000fe40003f26270 */
[C---:B------:R-:W-:Y:S01]  /*96c0*/  ISETP.GE.AND P3, PT, R8.reuse, R44, PT ;  /* 0x0000002c0800720c */ /* 0x040fe20003f66270 */
[----:B------:R1:W-:Y:S01]  /*96d0*/  MUFU.TANH R97, R27 ;  /* 0x0000001b00617308 */ /* 0x0003e20000002400 */
[----:B------:R-:W-:-:S02]  /*96e0*/  ISETP.GE.AND P4, PT, R8, R60, PT ;  /* 0x0000003c0800720c */ /* 0x000fc40003f86270 */
[----:B------:R-:W-:Y:S01]  /*96f0*/  HMMA.16816.F32.BF16 R8, R4, R10, RZ ;  /* 0x0000000a0408723c */ /* 0x000fe200000418ff */
[----:B------:R-:W-:Y:S02]  /*9700*/  FSEL R119, R119, -INF , !P2 ;  /* 0xff80000077777808 */ /* 0x000fe40005000000 */
[----:B------:R-:W-:Y:S02]  /*9710*/  FSEL R121, R121, -INF , !P1 ;  /* 0xff80000079797808 */ /* 0x000fe40004800000 */
[----:B------:R-:W-:Y:S01]  /*9720*/  FSEL R118, R118, -INF , !P0 ;  /* 0xff80000076767808 */ /* 0x000fe20004000000 */
[----:B------:R-:W2:Y:S01]  /*9730*/  MUFU.TANH R126, R126 ;  /* 0x0000007e007e7308 */ /* 0x000ea20000002400 */
[----:B------:R-:W-:Y:S01]  /*9740*/  FSEL R120, R120, -INF , !P6 ;  /* 0xff80000078787808 */ /* 0x000fe20007000000 */
[----:B-----5:R-:W-:Y:S01]  /*9750*/  HMMA.16816.F32.BF16 R16, R12, R20, R16 ;  /* 0x000000140c10723c */ /* 0x020fe20000041810 */
[----:B------:R-:W-:Y:S01]  /*9760*/  VIADD R20, R40, 0xfffffe41 ;  /* 0xfffffe4128147836 */ /* 0x000fe20000000000 */
[----:B------:R-:W-:Y:S01]  /*9770*/  FSEL R208, R208, -INF , !P3 ;  /* 0xff800000d0d07808 */ /* 0x000fe20005800000 */
[----:B------:R-:W-:Y:S01]  /*9780*/  VIADD R21, R40, 0xfffffe48 ;  /* 0xfffffe4828157836 */ /* 0x000fe20000000000 */
[----:B------:R-:W-:-:S02]  /*9790*/  FSEL R131, R131, -INF , !P4 ;  /* 0xff80000083837808 */ /* 0x000fc40006000000 */
[C---:B------:R-:W-:Y:S01]  /*97a0*/  ISETP.GE.AND P5, PT, R20.reuse, R44, PT ;  /* 0x0000002c1400720c */ /* 0x040fe20003fa6270 */
[----:B-1----:R-:W1:Y:S01]  /*97b0*/  LDSM.16.M88.4 R24, [R150+0x4000] ;  /* 0x004000009618783b */ /* 0x002e620000000200 */
[----:B------:R-:W-:Y:S01]  /*97c0*/  ISETP.GE.AND P2, PT, R20, R60, PT ;  /* 0x0000003c1400720c */ /* 0x000fe20003f46270 */
[----:B------:R-:W-:Y:S01]  /*97d0*/  VIADD R20, R40, 0xfffffe49 ;  /* 0xfffffe4928147836 */ /* 0x000fe20000000000 */
[----:B------:R-:W-:Y:S01]  /*97e0*/  ISETP.GE.AND P1, PT, R21, R44, PT ;  /* 0x0000002c1500720c */ /* 0x000fe20003f26270 */
[----:B------:R-:W3:Y:S01]  /*97f0*/  MUFU.TANH R99, R99 ;  /* 0x0000006300637308 */ /* 0x000ee20000002400 */
[----:B------:R-:W-:Y:S01]  /*9800*/  FSEL R205, R205, -INF , !P2 ;  /* 0xff800000cdcd7808 */ /* 0x000fe20005000000 */
[----:B------:R-:W-:Y:S01]  /*9810*/  HMMA.16816.F32.BF16 R8, R12, R22, R8 ;  /* 0x000000160c08723c */ /* 0x000fe20000041808 */
[----:B------:R-:W-:Y:S02]  /*9820*/  FSEL R207, R207, -INF , !P1 ;  /* 0xff800000cfcf7808 */ /* 0x000fe40004800000 */
[----:B------:R-:W-:-:S02]  /*9830*/  ISETP.GE.AND P0, PT, R21, R60, PT ;  /* 0x0000003c1500720c */ /* 0x000fc40003f06270 */
[----:B------:R-:W-:Y:S01]  /*9840*/  ISETP.GE.AND P6, PT, R20, R44, PT ;  /* 0x0000002c1400720c */ /* 0x000fe20003fc6270 */
[----:B------:R-:W-:Y:S01]  /*9850*/  FMUL.FTZ R16, R16, UR10 ;  /* 0x0000000a10107c20 */ /* 0x000fe20008410000 */
[----:B------:R-:W-:Y:S01]  /*9860*/  ISETP.GE.AND P3, PT, R20, R60, PT ;  /* 0x0000003c1400720c */ /* 0x000fe20003f66270 */
[----:B------:R-:W-:Y:S02]  /*9870*/  VIADD R20, R40, 0xfffffe50 ;  /* 0xfffffe5028147836 */ /* 0x000fe40000000000 */
[----:B------:R-:W-:Y:S01]  /*9880*/  FMUL.FTZ R17, R17, UR10 ;  /* 0x0000000a11117c20 */ /* 0x000fe20008410000 */
[----:B------:R5:W3:Y:S01]  /*9890*/  MUFU.TANH R79, R16 ;  /* 0x00000010004f7308 */ /* 0x000ae20000002400 */
[----:B------:R-:W-:Y:S01]  /*98a0*/  FSEL R204, R204, -INF , !P0 ;  /* 0xff800000cccc7808 */ /* 0x000fe20004000000 */
[----:B------:R-:W-:Y:S01]  /*98b0*/  FMUL.FTZ R18, R18, UR10 ;  /* 0x0000000a12127c20 */ /* 0x000fe20008410000 */
[----:B------:R-:W-:Y:S01]  /*98c0*/  FSEL R206, R206, -INF , !P6 ;  /* 0xff800000cece7808 */ /* 0x000fe20007000000 */
[----:B------:R-:W-:Y:S01]  /*98d0*/  FMUL.FTZ R19, R19, UR10 ;  /* 0x0000000a13137c20 */ /* 0x000fe20008410000 */
[----:B------:R-:W-:-:S02]  /*98e0*/  FSEL R130, R130, -INF , !P5 ;  /* 0xff80000082827808 */ /* 0x000fc40006800000 */
[C---:B------:R-:W-:Y:S01]  /*98f0*/  ISETP.GE.AND P4, PT, R20.reuse, R44, PT ;  /* 0x0000002c1400720c */ /* 0x040fe20003f86270 */
[----:B------:R2:W-:Y:S01]  /*9900*/  MUFU.TANH R78, R17 ;  /* 0x00000011004e7308 */ /* 0x0005e20000002400 */
[----:B------:R-:W-:Y:S01]  /*9910*/  ISETP.GE.AND P5, PT, R20, R60, PT ;  /* 0x0000003c1400720c */ /* 0x000fe20003fa6270 */
[----:B------:R-:W-:Y:S01]  /*9920*/  FMUL.FTZ R8, R8, UR10 ;  /* 0x0000000a08087c20 */ /* 0x000fe20008410000 */
[----:B----4-:R-:W-:Y:S01]  /*9930*/  HMMA.16816.F32.BF16 R20, R4, R28, RZ ;  /* 0x0000001c0414723c */ /* 0x010fe200000418ff */
[----:B------:R-:W-:Y:S01]  /*9940*/  FSEL R203, R203, -INF , !P3 ;  /* 0xff800000cbcb7808 */ /* 0x000fe20005800000 */
[----:B------:R-:W-:Y:S01]  /*9950*/  FMUL.FTZ R9, R9, UR10 ;  /* 0x0000000a09097c20 */ /* 0x000fe20008410000 */
[----:B------:R-:W-:Y:S01]  /*9960*/  FSEL R202, R202, -INF , !P4 ;  /* 0xff800000caca7808 */ /* 0x000fe20006000000 */
[----:B------:R-:W-:Y:S01]  /*9970*/  FMUL.FTZ R10, R10, UR10 ;  /* 0x0000000a0a0a7c20 */ /* 0x000fe20008410000 */
[----:B------:R-:W-:Y:S01]  /*9980*/  FSEL R197, R197, -INF , !P5 ;  /* 0xff800000c5c57808 */ /* 0x000fe20006800000 */
[----:B------:R-:W4:Y:S01]  /*9990*/  MUFU.TANH R59, R18 ;  /* 0x00000012003b7308 */ /* 0x000f220000002400 */
[----:B-----5:R-:W-:-:S02]  /*99a0*/  VIADD R16, R40, 0xfffffe51 ;  /* 0xfffffe5128107836 */ /* 0x020fc40000000000 */
[----:B------:R-:W-:-:S03]  /*99b0*/  FMUL.FTZ R56, R11, UR10 ;  /* 0x0000000a0b387c20 */ /* 0x000fc60008410000 */
[C---:B------:R-:W-:Y:S02]  /*99c0*/  ISETP.GE.AND P2, PT, R16.reuse, R44, PT ;  /* 0x0000002c1000720c */ /* 0x040fe40003f46270 */
[----:B------:R-:W-:Y:S01]  /*99d0*/  ISETP.GE.AND P1, PT, R16, R60, PT ;  /* 0x0000003c1000720c */ /* 0x000fe20003f26270 */
[C---:B------:R-:W-:Y:S01]  /*99e0*/  VIADD R16, R40.reuse, 0xfffffe58 ;  /* 0xfffffe5828107836 */ /* 0x040fe20000000000 */
[----:B------:R-:W-:Y:S01]  /*99f0*/  FSEL R201, R201, -INF , !P2 ;  /* 0xff800000c9c97808 */ /* 0x000fe20005000000 */
[----:B--2---:R-:W-:Y:S01]  /*9a00*/  VIADD R17, R40, 0xfffffe59 ;  /* 0xfffffe5928117836 */ /* 0x004fe20000000000 */
[----:B------:R2:W-:Y:S01]  /*9a10*/  MUFU.TANH R58, R19 ;  /* 0x00000013003a7308 */ /* 0x0005e20000002400 */
[----:B------:R-:W-:Y:S01]  /*9a20*/  FSEL R196, R196, -INF , !P1 ;  /* 0xff800000c4c47808 */ /* 0x000fe20004800000 */
[----:B-1----:R-:W-:Y:S01]  /*9a30*/  HMMA.16816.F32.BF16 R20, R12, R24, R20 ;  /* 0x000000180c14723c */ /* 0x002fe20000041814 */
[----:B------:R-:W-:Y:S01]  /*9a40*/  ISETP.GE.AND P0, PT, R16, R44, PT ;  /* 0x0000002c1000720c */ /* 0x000fe20003f06270 */
[----:B------:R-:W-:Y:S01]  /*9a50*/  VIADD R24, R40, 0xfffffe68 ;  /* 0xfffffe6828187836 */ /* 0x000fe20000000000 */
[----:B------:R-:W-:Y:S01]  /*9a60*/  ISETP.GE.AND P6, PT, R16, R60, PT ;  /* 0x0000003c1000720c */ /* 0x000fe20003fc6270 */
[C---:B------:R-:W-:Y:S01]  /*9a70*/  VIADD R16, R40.reuse, 0xfffffe60 ;  /* 0xfffffe6028107836 */ /* 0x040fe20000000000 */
[C---:B------:R-:W-:Y:S01]  /*9a80*/  ISETP.GE.AND P3, PT, R17.reuse, R44, PT ;  /* 0x0000002c1100720c */ /* 0x040fe20003f66270 */
[----:B------:R1:W-:Y:S01]  /*9a90*/  MUFU.TANH R77, R8 ;  /* 0x00000008004d7308 */ /* 0x0003e20000002400 */
[----:B------:R-:W-:Y:S01]  /*9aa0*/  ISETP.GE.AND P4, PT, R17, R60, PT ;  /* 0x0000003c1100720c */ /* 0x000fe20003f86270 */
[----:B------:R-:W-:Y:S01]  /*9ab0*/  VIADD R25, R40, 0xfffffe69 ;  /* 0xfffffe6928197836 */ /* 0x000fe20000000000 */
[----:B------:R-:W-:-:S02]  /*9ac0*/  ISETP.GE.AND P5, PT, R16, R44, PT ;  /* 0x0000002c1000720c */ /* 0x000fc40003fa6270 */
[----:B------:R-:W-:Y:S02]  /*9ad0*/  ISETP.GE.AND P2, PT, R16, R60, PT ;  /* 0x0000003c1000720c */ /* 0x000fe40003f46270 */
[----:B------:R-:W-:Y:S01]  /*9ae0*/  FSEL R200, R200, -INF , !P0 ;  /* 0xff800000c8c87808 */ /* 0x000fe20004000000 */
[----:B------:R-:W-:Y:S01]  /*9af0*/  MUFU.TANH R76, R9 ;  /* 0x00000009004c7308 */ /* 0x000fe20000002400 */
[----:B------:R-:W-:Y:S01]  /*9b00*/  FSEL R194, R194, -INF , !P6 ;  /* 0xff800000c2c27808 */ /* 0x000fe20007000000 */
[----:B--2---:R-:W2:Y:S01]  /*9b10*/  LDSM.16.M88.4 R16, [R165+0x4400] ;  /* 0x00440000a510783b */ /* 0x004ea20000000200 */
[----:B------:R-:W-:Y:S02]  /*9b20*/  FSEL R199, R199, -INF , !P3 ;  /* 0xff800000c7c77808 */ /* 0x000fe40005800000 */
[----:B------:R-:W-:Y:S01]  /*9b30*/  ISETP.GE.AND P6, PT, R24, R44, PT ;  /* 0x0000002c1800720c */ /* 0x000fe20003fc6270 */
[----:B------:R-:W-:Y:S01]  /*9b40*/  FMUL.FTZ R20, R20, UR10 ;  /* 0x0000000a14147c20 */ /* 0x000fe20008410000 */
[----:B------:R-:W-:Y:S01]  /*9b50*/  ISETP.GE.AND P3, PT, R24, R60, PT ;  /* 0x0000003c1800720c */ /* 0x000fe20003f66270 */
[----:B------:R5:W-:Y:S01]  /*9b60*/  MUFU.TANH R57, R10 ;  /* 0x0000000a00397308 */ /* 0x000be20000002400 */
[C---:B------:R-:W-:Y:S01]  /*9b70*/  VIADD R24, R40.reuse, 0xfffffe70 ;  /* 0xfffffe7028187836 */ /* 0x040fe20000000000 */
[----:B------:R-:W-:Y:S01]  /*9b80*/  FSEL R193, R193, -INF , !P4 ;  /* 0xff800000c1c17808 */ /* 0x000fe20006000000 */
[----:B-1----:R-:W-:Y:S01]  /*9b90*/  VIADD R8, R40, 0xfffffe61 ;  /* 0xfffffe6128087836 */ /* 0x002fe20000000000 */
[----:B------:R-:W-:Y:S01]  /*9ba0*/  FSEL R198, R198, -INF , !P5 ;  /* 0xff800000c6c67808 */ /* 0x000fe20006800000 */
[----:B------:R-:W-:Y:S01]  /*9bb0*/  FMUL.FTZ R21, R21, UR10 ;  /* 0x0000000a15157c20 */ /* 0x000fe20008410000 */
[----:B------:R-:W-:Y:S01]  /*9bc0*/  FSEL R190, R190, -INF , !P2 ;  /* 0xff800000bebe7808 */ /* 0x000fe20005000000 */
[----:B------:R-:W-:Y:S01]  /*9bd0*/  FMUL.FTZ R22, R22, UR10 ;  /* 0x0000000a16167c20 */ /* 0x000fe20008410000 */
[C---:B------:R-:W-:Y:S01]  /*9be0*/  ISETP.GE.AND P1, PT, R8.reuse, R44, PT ;  /* 0x0000002c0800720c */ /* 0x040fe20003f26270 */
[----:B------:R1:W-:Y:S01]  /*9bf0*/  MUFU.TANH R75, R20 ;  /* 0x00000014004b7308 */ /* 0x0003e20000002400 */
[----:B------:R-:W-:Y:S01]  /*9c00*/  ISETP.GE.AND P0, PT, R8, R60, PT ;  /* 0x0000003c0800720c */ /* 0x000fe20003f06270 */
[----:B------:R-:W-:Y:S01]  /*9c10*/  FMUL.FTZ R23, R23, UR10 ;  /* 0x0000000a17177c20 */ /* 0x000fe20008410000 */
[----:B------:R-:W-:-:S02]  /*9c20*/  FSEL R195, R195, -INF , !P1 ;  /* 0xff800000c3c37808 */ /* 0x000fc40004800000 */
[C---:B------:R-:W-:Y:S02]  /*9c30*/  ISETP.GE.AND P4, PT, R25.reuse, R44, PT ;  /* 0x0000002c1900720c */ /* 0x040fe40003f86270 */
[----:B------:R-:W-:Y:S01]  /*9c40*/  ISETP.GE.AND P5, PT, R25, R60, PT ;  /* 0x0000003c1900720c */ /* 0x000fe20003fa6270 */
[----:B------:R-:W-:Y:S01]  /*9c50*/  MUFU.TANH R74, R21 ;  /* 0x00000015004a7308 */ /* 0x000fe20000002400 */
[----:B-----5:R-:W-:Y:S01]  /*9c60*/  HMMA.16816.F32.BF16 R8, R4, R30, RZ ;  /* 0x0000001e0408723c */ /* 0x020fe200000418ff */
[----:B------:R-:W5:Y:S01]  /*9c70*/  LDSM.16.M88.4 R28, [R150+0x4400] ;  /* 0x00440000961c783b */ /* 0x000f620000000200 */
[C---:B------:R-:W-:Y:S02]  /*9c80*/  ISETP.GE.AND P2, PT, R24.reuse, R44, PT ;  /* 0x0000002c1800720c */ /* 0x040fe40003f46270 */
[----:B------:R-:W-:Y:S02]  /*9c90*/  ISETP.GE.AND P1, PT, R24, R60, PT ;  /* 0x0000003c1800720c */ /* 0x000fe40003f26270 */
[----:B------:R-:W-:Y:S01]  /*9ca0*/  FSEL R189, R189, -INF , !P0 ;  /* 0xff800000bdbd7808 */ /* 0x000fe20004000000 */
[----:B------:R-:W-:Y:S01]  /*9cb0*/  MUFU.TANH R55, R22 ;  /* 0x0000001600377308 */ /* 0x000fe20000002400 */
[----:B------:R-:W-:Y:S01]  /*9cc0*/  FSEL R192, R192, -INF , !P6 ;  /* 0xff800000c0c07808 */ /* 0x000fe20007000000 */
[----:B-1----:R-:W-:Y:S01]  /*9cd0*/  VIADD R20, R40, 0xfffffe71 ;  /* 0xfffffe7128147836 */ /* 0x002fe20000000000 */
[----:B------:R-:W-:-:S02]  /*9ce0*/  FSEL R188, R188, -INF , !P3 ;  /* 0xff800000bcbc7808 */ /* 0x000fc40005800000 */
[----:B------:R-:W-:Y:S02]  /*9cf0*/  FSEL R191, R191, -INF , !P4 ;  /* 0xff800000bfbf7808 */ /* 0x000fe40006000000 */
[C---:B------:R-:W-:Y:S01]  /*9d00*/  ISETP.GE.AND P0, PT, R20.reuse, R44, PT ;  /* 0x0000002c1400720c */ /* 0x040fe20003f06270 */
[----:B------:R1:W-:Y:S01]  /*9d10*/  MUFU.TANH R54, R23 ;  /* 0x0000001700367308 */ /* 0x0003e20000002400 */
[----:B------:R-:W-:Y:S01]  /*9d20*/  ISETP.GE.AND P6, PT, R20, R60, PT ;  /* 0x0000003c1400720c */ /* 0x000fe20003fc6270 */
[----:B------:R-:W-:Y:S01]  /*9d30*/  VIADD R20, R40, 0xfffffe78 ;  /* 0xfffffe7828147836 */ /* 0x000fe20000000000 */
[----:B------:R-:W-:Y:S02]  /*9d40*/  FSEL R163, R163, -INF , !P1 ;  /* 0xff800000a3a37808 */ /* 0x000fe40004800000 */
[----:B------:R-:W-:Y:S01]  /*9d50*/  HMMA.16816.F32.BF16 R8, R12, R26, R8 ;  /* 0x0000001a0c08723c */ /* 0x000fe20000041808 */
[----:B------:R-:W-:Y:S02]  /*9d60*/  FSEL R181, R181, -INF , !P0 ;  /* 0xff800000b5b57808 */ /* 0x000fe40004000000 */
[C---:B------:R-:W-:Y:S01]  /*9d70*/  ISETP.GE.AND P3, PT, R20.reuse, R44, PT ;  /* 0x0000002c1400720c */ /* 0x040fe20003f66270 */
[----:B------:R-:W4:Y:S01]  /*9d80*/  MUFU.TANH R56, R56 ;  /* 0x0000003800387308 */ /* 0x000f220000002400 */
[----:B------:R-:W-:-:S02]  /*9d90*/  ISETP.GE.AND P4, PT, R20, R60, PT ;  /* 0x0000003c1400720c */ /* 0x000fc40003f86270 */
[----:B------:R-:W-:Y:S01]  /*9da0*/  FSEL R187, R187, -INF , !P5 ;  /* 0xff800000bbbb7808 */ /* 0x000fe20006800000 */
[----:B--2---:R-:W-:Y:S01]  /*9db0*/  HMMA.16816.F32.BF16 R24, R4, R16, RZ ;  /* 0x000000100418723c */ /* 0x004fe200000418ff */
[----:B------:R-:W-:Y:S01]  /*9dc0*/  VIADD R16, R40, 0xfffffe80 ;  /* 0xfffffe8028107836 */ /* 0x000fe20000000000 */
[----:B------:R-:W-:Y:S01]  /*9dd0*/  FSEL R182, R182, -INF , !P2 ;  /* 0xff800000b6b67808 */ /* 0x000fe20005000000 */
[----:B------:R-:W-:Y:S01]  /*9de0*/  VIADD R17, R40, 0xfffffe79 ;  /* 0xfffffe7928117836 */ /* 0x000fe20000000000 */
[----:B------:R-:W-:Y:S01]  /*9df0*/  FSEL R162, R162, -INF , !P6 ;  /* 0xff800000a2a27808 */ /* 0x000fe20007000000 */
[----:B-1----:R-:W1:Y:S01]  /*9e00*/  LDSM.16.M88.4 R20, [R165+0x4800] ;  /* 0x00480000a514783b */ /* 0x002e620000000200 */
[C---:B------:R-:W-:Y:S02]  /*9e10*/  ISETP.GE.AND P1, PT, R16.reuse, R44, PT ;  /* 0x0000002c1000720c */ /* 0x040fe40003f26270 */
[----:B------:R-:W-:Y:S01]  /*9e20*/  ISETP.GE.AND P0, PT, R16, R60, PT ;  /* 0x0000003c1000720c */ /* 0x000fe20003f06270 */
[----:B------:R-:W-:Y:S01]  /*9e30*/  VIADD R16, R40, 0xfffffe81 ;  /* 0xfffffe8128107836 */ /* 0x000fe20000000000 */
[----:B------:R-:W-:Y:S01]  /*9e40*/  ISETP.GE.AND P5, PT, R17, R44, PT ;  /* 0x0000002c1100720c */ /* 0x000fe20003fa6270 */
[----:B------:R-:W-:Y:S01]  /*9e50*/  FMUL.FTZ R8, R8, UR10 ;  /* 0x0000000a08087c20 */ /* 0x000fe20008410000 */
[----:B------:R-:W-:Y:S01]  /*9e60*/  FMUL.FTZ R9, R9, UR10 ;  /* 0x0000000a09097c20 */ /* 0x000fe20008410000 */
[----:B------:R-:W-:Y:S01]  /*9e70*/  FMUL.FTZ R10, R10, UR10 ;  /* 0x0000000a0a0a7c20 */ /* 0x000fe20008410000 */
[----:B------:R-:W-:Y:S01]  /*9e80*/  FSEL R180, R180, -INF , !P3 ;  /* 0xff800000b4b47808 */ /* 0x000fe20005800000 */
[----:B------:R2:W4:Y:S01]  /*9e90*/  MUFU.TANH R73, R8 ;  /* 0x0000000800497308 */ /* 0x0005220000002400 */
[----:B------:R-:W-:Y:S01]  /*9ea0*/  ISETP.GE.AND P2, PT, R17, R60, PT ;  /* 0x0000003c1100720c */ /* 0x000fe20003f46270 */
[----:B------:R-:W-:Y:S01]  /*9eb0*/  FMUL.FTZ R52, R11, UR10 ;  /* 0x0000000a0b347c20 */ /* 0x000fe20008410000 */
[----:B------:R-:W-:-:S02]  /*9ec0*/  ISETP.GE.AND P6, PT, R16, R44, PT ;  /* 0x0000002c1000720c */ /* 0x000fc40003fc6270 */
[----:B-----5:R-:W-:Y:S01]  /*9ed0*/  HMMA.16816.F32.BF16 R24, R12, R28, R24 ;  /* 0x0000001c0c18723c */ /* 0x020fe20000041818 */
[----:B------:R-:W-:Y:S01]  /*9ee0*/  ISETP.GE.AND P3, PT, R16, R60, PT ;  /* 0x0000003c1000720c */ /* 0x000fe20003f66270 */
[C---:B------:R-:W-:Y:S01]  /*9ef0*/  VIADD R29, R40.reuse, 0xfffffe89 ;  /* 0xfffffe89281d7836 */ /* 0x040fe20000000000 */
[----:B------:R-:W-:Y:S01]  /*9f00*/  FSEL R161, R161, -INF , !P4 ;  /* 0xff800000a1a17808 */ /* 0x000fe20006000000 */
[----:B------:R-:W-:Y:S01]  /*9f10*/  MUFU.TANH R72, R9 ;  /* 0x0000000900487308 */ /* 0x000fe20000002400 */
[----:B------:R-:W-:Y:S01]  /*9f20*/  FSEL R171, R171, -INF , !P5 ;  /* 0xff800000abab7808 */ /* 0x000fe20006800000 */
[----:B------:R-:W-:Y:S01]  /*9f30*/  VIADD R28, R40, 0xfffffe90 ;  /* 0xfffffe90281c7836 */ /* 0x000fe20000000000 */
[----:B------:R-:W-:Y:S01]  /*9f40*/  FSEL R153, R153, -INF , !P3 ;  /* 0xff80000099997808 */ /* 0x000fe20005800000 */
[----:B------:R-:W-:Y:S01]  /*9f50*/  HMMA.16816.F32.BF16 R16, R4, R18, RZ ;  /* 0x000000120410723c */ /* 0x000fe200000418ff */
[----:B------:R-:W-:Y:S02]  /*9f60*/  FSEL R160, R160, -INF , !P2 ;  /* 0xff800000a0a07808 */ /* 0x000fe40005000000 */
[----:B------:R-:W-:Y:S01]  /*9f70*/  FSEL R159, R159, -INF , !P1 ;  /* 0xff8000009f9f7808 */ /* 0x000fe20004800000 */
[----:B------:R5:W4:Y:S01]  /*9f80*/  MUFU.TANH R53, R10 ;  /* 0x0000000a00357308 */ /* 0x000b220000002400 */
[----:B--2---:R-:W-:Y:S01]  /*9f90*/  VIADD R8, R40, 0xfffffe88 ;  /* 0xfffffe8828087836 */ /* 0x004fe20000000000 */
[----:B------:R-:W-:-:S02]  /*9fa0*/  FSEL R154, R154, -INF , !P0 ;  /* 0xff8000009a9a7808 */ /* 0x000fc40004000000 */
[----:B------:R-:W-:Y:S02]  /*9fb0*/  FSEL R158, R158, -INF , !P6 ;  /* 0xff8000009e9e7808 */ /* 0x000fe40007000000 */
[----:B------:R-:W-:Y:S01]  /*9fc0*/  ISETP.GE.AND P4, PT, R8, R44, PT ;  /* 0x0000002c0800720c */ /* 0x000fe20003f86270 */
[----:B------:R-:W-:Y:S01]  /*9fd0*/  FMUL.FTZ R24, R24, UR10 ;  /* 0x0000000a18187c20 */ /* 0x000fe20008410000 */
[----:B------:R-:W-:Y:S01]  /*9fe0*/  ISETP.GE.AND P5, PT, R8, R60, PT ;  /* 0x0000003c0800720c */ /* 0x000fe20003fa6270 */
[----:B------:R-:W-:Y:S01]  /*9ff0*/  FMUL.FTZ R25, R25, UR10 ;  /* 0x0000000a19197c20 */ /* 0x000fe20008410000 */
[----:B------:R-:W-:Y:S01]  /*a000*/  FSEL R157, R157, -INF , !P4 ;  /* 0xff8000009d9d7808 */ /* 0x000fe20006000000 */
[----:B------:R2:W-:Y:S01]  /*a010*/  MUFU.TANH R71, R24 ;  /* 0x0000001800477308 */ /* 0x0005e20000002400 */
[C---:B------:R-:W-:Y:S01]  /*a020*/  ISETP.GE.AND P2, PT, R29.reuse, R44, PT ;  /* 0x0000002c1d00720c */ /* 0x040fe20003f46270 */
[----:B------:R-:W-:Y:S01]  /*a030*/  FMUL.FTZ R26, R26, UR10 ;  /* 0x0000000a1a1a7c20 */ /* 0x000fe20008410000 */
[----:B------:R-:W-:Y:S01]  /*a040*/  ISETP.GE.AND P1, PT, R29, R60, PT ;  /* 0x0000003c1d00720c */ /* 0x000fe20003f26270 */
[----:B------:R-:W-:Y:S01]  /*a050*/  FMUL.FTZ R27, R27, UR10 ;  /* 0x0000000a1b1b7c20 */ /* 0x000fe20008410000 */
[C---:B------:R-:W-:Y:S01]  /*a060*/  ISETP.GE.AND P0, PT, R28.reuse, R44, PT ;  /* 0x0000002c1c00720c */ /* 0x040fe20003f06270 */
[----:B------:R-:W-:Y:S01]  /*a070*/  HMMA.16816.F32.BF16 R16, R12, R30, R16 ;  /* 0x0000001e0c10723c */ /* 0x000fe20000041810 */
[----:B-----5:R-:W5:Y:S01]  /*a080*/  LDSM.16.M88.4 R8, [R150+0x4800] ;  /* 0x004800009608783b */ /* 0x020f620000000200 */
[----:B------:R-:W-:Y:S01]  /*a090*/  ISETP.GE.AND P6, PT, R28, R60, PT ;  /* 0x0000003c1c00720c */ /* 0x000fe20003fc6270 */
[----:B------:R-:W-:Y:S01]  /*a0a0*/  MUFU.TANH R70, R25 ;  /* 0x0000001900467308 */ /* 0x000fe20000002400 */
[----:B------:R-:W-:-:S02]  /*a0b0*/  FSEL R149, R149, -INF , !P5 ;  /* 0xff80000095957808 */ /* 0x000fc40006800000 */
[----:B------:R-:W-:Y:S02]  /*a0c0*/  FSEL R156, R156, -INF , !P2 ;  /* 0xff8000009c9c7808 */ /* 0x000fe40005000000 */
[----:B-1----:R-:W-:Y:S01]  /*a0d0*/  HMMA.16816.F32.BF16 R28, R4, R20, RZ ;  /* 0x00000014041c723c */ /* 0x002fe200000418ff */
[----:B------:R-:W-:Y:S01]  /*a0e0*/  VIADD R21, R40, 0xfffffe99 ;  /* 0xfffffe9928157836 */ /* 0x000fe20000000000 */
[----:B------:R-:W-:Y:S01]  /*a0f0*/  FSEL R148, R148, -INF , !P1 ;  /* 0xff80000094947808 */ /* 0x000fe20004800000 */
[----:B------:R-:W1:Y:S01]  /*a100*/  MUFU.TANH R51, R26 ;  /* 0x0000001a00337308 */ /* 0x000e620000002400 */
[C---:B--2---:R-:W-:Y:S01]  /*a110*/  VIADD R24, R40.reuse, 0xfffffe91 ;  /* 0xfffffe9128187836 */ /* 0x044fe20000000000 */
[----:B------:R-:W-:Y:S01]  /*a120*/  FSEL R155, R155, -INF , !P0 ;  /* 0xff8000009b9b7808 */ /* 0x000fe20004000000 */
[----:B------:R-:W-:Y:S01]  /*a130*/  VIADD R20, R40, 0xfffffea0 ;  /* 0xfffffea028147836 */ /* 0x000fe20000000000 */
[-C--:B------:R-:W-:Y:S02]  /*a140*/  ISETP.GE.AND P1, PT, R21, R44.reuse, PT ;  /* 0x0000002c1500720c */ /* 0x080fe40003f26270 */
[----:B------:R-:W-:-:S02]  /*a150*/  ISETP.GE.AND P3, PT, R24, R44, PT ;  /* 0x0000002c1800720c */ /* 0x000fc40003f66270 */
[----:B------:R-:W-:Y:S01]  /*a160*/  ISETP.GE.AND P4, PT, R24, R60, PT ;  /* 0x0000003c1800720c */ /* 0x000fe20003f86270 */
[----:B------:R-:W-:Y:S01]  /*a170*/  VIADD R24, R40, 0xfffffe98 ;  /* 0xfffffe9828187836 */ /* 0x000fe20000000000 */
[----:B------:R2:W1:Y:S01]  /*a180*/  MUFU.TANH R50, R27 ;  /* 0x0000001b00327308 */ /* 0x0004620000002400 */
[----:B------:R-:W-:Y:S01]  /*a190*/  FMUL.FTZ R16, R16, UR10 ;  /* 0x0000000a10107c20 */ /* 0x000fe20008410000 */
[----:B------:R-:W-:Y:S01]  /*a1a0*/  FMUL.FTZ R17, R17, UR10 ;  /* 0x0000000a11117c20 */ /* 0x000fe20008410000 */
[----:B------:R-:W-:Y:S01]  /*a1b0*/  FMUL.FTZ R18, R18, UR10 ;  /* 0x0000000a12127c20 */ /* 0x000fe20008410000 */
[C---:B------:R-:W-:Y:S01]  /*a1c0*/  ISETP.GE.AND P5, PT, R24.reuse, R44, PT ;  /* 0x0000002c1800720c */ /* 0x040fe20003fa6270 */
[----:B------:R-:W-:Y:S01]  /*a1d0*/  FMUL.FTZ R48, R19, UR10 ;  /* 0x0000000a13307c20 */ /* 0x000fe20008410000 */
[----:B------:R-:W-:Y:S02]  /*a1e0*/  ISETP.GE.AND P2, PT, R24, R60, PT ;  /* 0x0000003c1800720c */ /* 0x000fe40003f46270 */
[----:B------:R-:W-:Y:S01]  /*a1f0*/  FSEL R127, R127, -INF , !P6 ;  /* 0xff8000007f7f7808 */ /* 0x000fe20007000000 */
[----:B------:R-:W1:Y:S01]  /*a200*/  MUFU.TANH R69, R16 ;  /* 0x0000001000457308 */ /* 0x000e620000002400 */
[----:B------:R-:W-:-:S02]  /*a210*/  FSEL R152, R152, -INF , !P3 ;  /* 0xff80000098987808 */ /* 0x000fc40005800000 */
[----:B------:R-:W-:Y:S02]  /*a220*/  ISETP.GE.AND P0, PT, R21, R60, PT ;  /* 0x0000003c1500720c */ /* 0x000fe40003f06270 */
[C---:B------:R-:W-:Y:S02]  /*a230*/  ISETP.GE.AND P6, PT, R20.reuse, R44, PT ;  /* 0x0000002c1400720c */ /* 0x040fe40003fc6270 */
[----:B------:R-:W-:Y:S01]  /*a240*/  ISETP.GE.AND P3, PT, R20, R60, PT ;  /* 0x0000003c1400720c */ /* 0x000fe20003f66270 */
[----:B------:R-:W-:Y:S01]  /*a250*/  MUFU.TANH R68, R17 ;  /* 0x0000001100447308 */ /* 0x000fe20000002400 */
[----:B--2---:R-:W2:Y:S01]  /*a260*/  LDSM.16.M88.4 R24, [R165+0x4c00] ;  /* 0x004c0000a518783b */ /* 0x004ea20000000200 */
[----:B------:R-:W-:Y:S01]  /*a270*/  HMMA.16816.F32.BF16 R20, R4, R22, RZ ;  /* 0x000000160414723c */ /* 0x000fe200000418ff */
[----:B------:R-:W-:Y:S02]  /*a280*/  FSEL R125, R125, -INF , !P2 ;  /* 0xff8000007d7d7808 */ /* 0x000fe40005000000 */
[----:B------:R-:W-:-:S02]  /*a290*/  FSEL R128, R128, -INF , !P1 ;  /* 0xff80000080807808 */ /* 0x000fc40004800000 */
[----:B------:R-:W-:Y:S01]  /*a2a0*/  FSEL R124, R124, -INF , !P0 ;  /* 0xff8000007c7c7808 */ /* 0x000fe20004000000 */
[----:B------:R3:W-:Y:S01]  /*a2b0*/  MUFU.TANH R49, R18 ;  /* 0x0000001200317308 */ /* 0x0007e20000002400 */
[----:B------:R-:W-:Y:S01]  /*a2c0*/  FSEL R107, R107, -INF , !P6 ;  /* 0xff8000006b6b7808 */ /* 0x000fe20007000000 */
[----:B-----5:R-:W-:Y:S01]  /*a2d0*/  HMMA.16816.F32.BF16 R28, R12, R8, R28 ;  /* 0x000000080c1c723c */ /* 0x020fe2000004181c */
[----:B------:R-:W-:Y:S01]  /*a2e0*/  VIADD R8, R40, 0xfffffea8 ;  /* 0xfffffea828087836 */ /* 0x000fe20000000000 */
[----:B------:R-:W-:Y:S01]  /*a2f0*/  FSEL R126, R126, -INF , !P4 ;  /* 0xff8000007e7e7808 */ /* 0x000fe20006000000 */
[----:B------:R-:W-:Y:S01]  /*a300*/  VIADD R9, R40, 0xfffffea1 ;  /* 0xfffffea128097836 */ /* 0x000fe20000000000 */
[----:B------:R-:W-:Y:S02]  /*a310*/  FSEL R102, R102, -INF , !P3 ;  /* 0xff80000066667808 */ /* 0x000fe40005800000 */
[C---:B------:R-:W-:Y:S01]  /*a320*/  ISETP.GE.AND P2, PT, R8.reuse, R44, PT ;  /* 0x0000002c0800720c */ /* 0x040fe20003f46270 */
[----:B------:R-:W5:Y:S01]  /*a330*/  MUFU.TANH R52, R52 ;  /* 0x0000003400347308 */ /* 0x000f620000002400 */
[----:B------:R-:W-:Y:S01]  /*a340*/  ISETP.GE.AND P1, PT, R8, R60, PT ;  /* 0x0000003c0800720c */ /* 0x000fe20003f26270 */
[----:B------:R-:W-:Y:S01]  /*a350*/  VIADD R8, R40, 0xfffffea9 ;  /* 0xfffffea928087836 */ /* 0x000fe20000000000 */
[----:B------:R-:W-:-:S02]  /*a360*/  ISETP.GE.AND P4, PT, R9, R44, PT ;  /* 0x0000002c0900720c */ /* 0x000fc40003f86270 */
[----:B------:R-:W-:Y:S01]  /*a370*/  FSEL R129, R129, -INF , !P5 ;  /* 0xff80000081817808 */ /* 0x000fe20006800000 */
[----:B------:R-:W-:Y:S01]  /*a380*/  HMMA.16816.F32.BF16 R20, R12, R10, R20 ;  /* 0x0000000a0c14723c */ /* 0x000fe20000041814 */
[C---:B------:R-:W-:Y:S01]  /*a390*/  ISETP.GE.AND P0, PT, R8.reuse, R44, PT ;  /* 0x0000002c0800720c */ /* 0x040fe20003f06270 */
[----:B------:R-:W-:Y:S01]  /*a3a0*/  MUFU.TANH R48, R48 ;  /* 0x0000003000307308 */ /* 0x000fe20000002400 */
[----:B---3--:R-:W3:Y:S01]  /*a3b0*/  LDSM.16.M88.4 R16, [R150+0x4c00] ;  /* 0x004c00009610783b */ /* 0x008ee20000000200 */
[-C--:B------:R-:W-:Y:S01]  /*a3c0*/  ISETP.GE.AND P6, PT, R8, R60.reuse, PT ;  /* 0x0000003c0800720c */ /* 0x080fe20003fc6270 */
[----:B------:R-:W-:Y:S01]  /*a3d0*/  VIADD R8, R40, 0xfffffeb0 ;  /* 0xfffffeb028087836 */ /* 0x000fe20000000000 */
[----:B------:R-:W-:Y:S01]  /*a3e0*/  FSEL R106, R106, -INF , !P4 ;  /* 0xff8000006a6a7808 */ /* 0x000fe20006000000 */
[----:B------:R-:W-:Y:S01]  /*a3f0*/  FMUL.FTZ R28, R28, UR10 ;  /* 0x0000000a1c1c7c20 */ /* 0x000fe20008410000 */
[----:B------:R-:W-:Y:S01]  /*a400*/  ISETP.GE.AND P5, PT, R9, R60, PT ;  /* 0x0000003c0900720c */ /* 0x000fe20003fa6270 */
[----:B------:R-:W-:Y:S01]  /*a410*/  FMUL.FTZ R66, R29, UR10 ;  /* 0x0000000a1d427c20 */ /* 0x000fe20008410000 */
[C---:B------:R-:W-:Y:S01]  /*a420*/  ISETP.GE.AND P3, PT, R8.reuse, R44, PT ;  /* 0x0000002c0800720c */ /* 0x040fe20003f66270 */
[----:B------:R1:W-:Y:S01]  /*a430*/  MUFU.TANH R67, R28 ;  /* 0x0000001c00437308 */ /* 0x0003e20000002400 */
[----:B------:R-:W-:Y:S01]  /*a440*/  ISETP.GE.AND P4, PT, R8, R60, PT ;  /* 0x0000003c0800720c */ /* 0x000fe20003f86270 */
[C---:B------:R-:W-:Y:S01]  /*a450*/  VIADD R8, R40.reuse, 0xfffffeb1 ;  /* 0xfffffeb128087836 */ /* 0x040fe20000000000 */
[----:B------:R-:W-:Y:S01]  /*a460*/  FSEL R99, R99, -INF , !P5 ;  /* 0xff80000063637808 */ /* 0x000fe20006800000 */
[----:B------:R-:W-:Y:S01]  /*a470*/  VIADD R29, R40, 0xfffffeb8 ;  /* 0xfffffeb8281d7836 */ /* 0x000fe20000000000 */
[----:B------:R-:W-:Y:S01]  /*a480*/  FSEL R104, R104, -INF , !P2 ;  /* 0xff80000068687808 */ /* 0x000fe20005000000 */
[----:B------:R-:W-:Y:S01]  /*a490*/  FMUL.FTZ R31, R31, UR10 ;  /* 0x0000000a1f1f7c20 */ /* 0x000fe20008410000 */
[----:B------:R-:W-:Y:S01]  /*a4a0*/  ISETP.GE.AND P5, PT, R8, R44, PT ;  /* 0x0000002c0800720c */ /* 0x000fe20003fa6270 */
[----:B------:R-:W-:Y:S01]  /*a4b0*/  FMUL.FTZ R20, R20, UR10 ;  /* 0x0000000a14147c20 */ /* 0x000fe20008410000 */
[----:B------:R-:W-:Y:S01]  /*a4c0*/  ISETP.GE.AND P2, PT, R8, R60, PT ;  /* 0x0000003c0800720c */ /* 0x000fe20003f46270 */
[----:B------:R-:W5:Y:S01]  /*a4d0*/  MUFU.TANH R46, R31 ;  /* 0x0000001f002e7308 */ /* 0x000f620000002400 */
[C---:B--2---:R-:W-:Y:S01]  /*a4e0*/  HMMA.16816.F32.BF16 R8, R4.reuse, R24, RZ ;  /* 0x000000180408723c */ /* 0x044fe200000418ff */
[C---:B------:R-:W-:Y:S01]  /*a4f0*/  VIADD R25, R40.reuse, 0xfffffec0 ;  /* 0xfffffec028197836 */ /* 0x040fe20000000000 */
[----:B------:R-:W-:Y:S01]  /*a500*/  FSEL R79, R79, -INF , !P3 ;  /* 0xff8000004f4f7808 */ /* 0x000fe20005800000 */
[----:B------:R-:W-:Y:S01]  /*a510*/  VIADD R24, R40, 0xfffffec1 ;  /* 0xfffffec128187836 */ /* 0x000fe20000000000 */
[----:B----4-:R-:W-:Y:S01]  /*a520*/  FSEL R59, R59, -INF , !P4 ;  /* 0xff8000003b3b7808 */ /* 0x010fe20006000000 */
[----:B------:R-:W-:Y:S01]  /*a530*/  FMUL.FTZ R30, R30, UR10 ;  /* 0x0000000a1e1e7c20 */ /* 0x000fe20008410000 */
[----:B------:R-:W-:Y:S01]  /*a540*/  FSEL R98, R98, -INF , !P1 ;  /* 0xff80000062627808 */ /* 0x000fe20004800000 */
[----:B-1----:R-:W-:Y:S01]  /*a550*/  VIADD R28, R40, 0xfffffeb9 ;  /* 0xfffffeb9281c7836 */ /* 0x002fe20000000000 */
[----:B------:R-:W-:Y:S01]  /*a560*/  HMMA.16816.F32.BF16 R4, R4, R26, RZ ;  /* 0x0000001a0404723c */ /* 0x000fe200000418ff */
[-C--:B------:R-:W-:Y:S01]  /*a570*/  ISETP.GE.AND P4, PT, R25, R44.reuse, PT ;  /* 0x0000002c1900720c */ /* 0x080fe20003f86270 */
[----:B------:R1:W2:Y:S01]  /*a580*/  MUFU.TANH R65, R20 ;  /* 0x0000001400417308 */ /* 0x0002a20000002400 */
[----:B------:R-:W-:Y:S01]  /*a590*/  ISETP.GE.AND P1, PT, R29, R44, PT ;  /* 0x0000002c1d00720c */ /* 0x000fe20003f26270 */
[----:B------:R-:W-:Y:S01]  /*a5a0*/  FMUL.FTZ R21, R21, UR10 ;  /* 0x0000000a15157c20 */ /* 0x000fe20008410000 */
[-C--:B------:R-:W-:Y:S01]  /*a5b0*/  ISETP.GE.AND P3, PT, R28, R60.reuse, PT ;  /* 0x0000003c1c00720c */ /* 0x080fe20003f66270 */
[----:B------:R-:W-:Y:S01]  /*a5c0*/  FMUL.FTZ R22, R22, UR10 ;  /* 0x0000000a16167c20 */ /* 0x000fe20008410000 */
[----:B------:R-:W-:Y:S01]  /*a5d0*/  FSEL R103, R103, -INF , !P0 ;  /* 0xff80000067677808 */ /* 0x000fe20004000000 */
[----:B------:R-:W-:Y:S01]  /*a5e0*/  FMUL.FTZ R23, R23, UR10 ;  /* 0x0000000a17177c20 */ /* 0x000fe20008410000 */
[----:B------:R-:W-:Y:S01]  /*a5f0*/  FSEL R97, R97, -INF , !P6 ;  /* 0xff80000061617808 */ /* 0x000fe20007000000 */
[----:B------:R-:W4:Y:S01]  /*a600*/  MUFU.TANH R66, R66 ;  /* 0x0000004200427308 */ /* 0x000f220000002400 */
[----:B------:R-:W-:Y:S01]  /*a610*/  ISETP.GE.AND P0, PT, R29, R60, PT ;  /* 0x0000003c1d00720c */ /* 0x000fe20003f06270 */
[----:B------:R-:W-:-:S04]  /*a620*/  DEPBAR.LE SB0, 0x0 ;  /* 0x000080000000791a */ /* 0x000fc80000000000 */
[C---:B---3--:R-:W-:Y:S01]  /*a630*/  HMMA.16816.F32.BF16 R8, R12.reuse, R16, R8 ;  /* 0x000000100c08723c */ /* 0x048fe20000041808 */
[----:B------:R-:W-:Y:S01]  /*a640*/  VIADD R16, R40, 0xfffffec9 ;  /* 0xfffffec928107836 */ /* 0x000fe20000000000 */
[----:B------:R-:W-:Y:S01]  /*a650*/  ISETP.GE.AND P6, PT, R28, R44, PT ;  /* 0x0000002c1c00720c */ /* 0x000fe20003fc6270 */
[----:B------:R-:W-:Y:S01]  /*a660*/  VIADD R17, R40, 0xfffffec8 ;  /* 0xfffffec828117836 */ /* 0x000fe20000000000 */
[----:B------:R-:W-:Y:S01]  /*a670*/  FSEL R56, R56, -INF , !P3 ;  /* 0xff80000038387808 */ /* 0x000fe20005800000 */
[----:B-1----:R-:W-:Y:S01]  /*a680*/  VIADD R20, R40, 0xfffffed1 ;  /* 0xfffffed128147836 */ /* 0x002fe20000000000 */
[----:B------:R-:W-:Y:S01]  /*a690*/  FSEL R75, R75, -INF , !P4 ;  /* 0xff8000004b4b7808 */ /* 0x000fe20006000000 */
[----:B------:R-:W-:Y:S01]  /*a6a0*/  MUFU.TANH R47, R30 ;  /* 0x0000001e002f7308 */ /* 0x000fe20000002400 */
[----:B------:R-:W-:Y:S01]  /*a6b0*/  HMMA.16816.F32.BF16 R4, R12, R18, R4 ;  /* 0x000000120c04723c */ /* 0x000fe20000041804 */
[----:B------:R-:W-:Y:S01]  /*a6c0*/  FSEL R58, R58, -INF , !P2 ;  /* 0xff8000003a3a7808 */ /* 0x000fe20005000000 */
[----:B------:R-:W-:Y:S01]  /*a6d0*/  VIADD R12, R40, 0xfffffed9 ;  /* 0xfffffed9280c7836 */ /* 0x000fe20000000000 */
[----:B------:R-:W-:-:S02]  /*a6e0*/  FSEL R77, R77, -INF , !P1 ;  /* 0xff8000004d4d7808 */ /* 0x000fc40004800000 */
[C---:B------:R-:W-:Y:S02]  /*a6f0*/  ISETP.GE.AND P3, PT, R16.reuse, R44, PT ;  /* 0x0000002c1000720c */ /* 0x040fe40003f66270 */
[----:B------:R-:W-:Y:S01]  /*a700*/  ISETP.GE.AND P4, PT, R16, R60, PT ;  /* 0x0000003c1000720c */ /* 0x000fe20003f86270 */
[----:B------:R-:W-:Y:S01]  /*a710*/  VIADD R16, R40, 0xfffffed0 ;  /* 0xfffffed028107836 */ /* 0x000fe20000000000 */
[C---:B------:R-:W-:Y:S01]  /*a720*/  ISETP.GE.AND P2, PT, R24.reuse, R44, PT ;  /* 0x0000002c1800720c */ /* 0x040fe20003f46270 */
[----:B------:R-:W-:Y:S01]  /*a730*/  MUFU.TANH R64, R21 ;  /* 0x0000001500407308 */ /* 0x000fe20000002400 */
[----:B------:R-:W-:Y:S01]  /*a740*/  ISETP.GE.AND P1, PT, R24, R60, PT ;  /* 0x0000003c1800720c */ /* 0x000fe20003f26270 */
[----:B------:R-:W-:Y:S01]  /*a750*/  FMUL.FTZ R8, R8, UR10 ;  /* 0x0000000a08087c20 */ /* 0x000fe20008410000 */
[----:B------:R-:W-:Y:S01]  /*a760*/  FSEL R57, R57, -INF , !P0 ;  /* 0xff80000039397808 */ /* 0x000fe20004000000 */
[----:B------:R-:W-:Y:S01]  /*a770*/  FMUL.FTZ R9, R9, UR10 ;  /* 0x0000000a09097c20 */ /* 0x000fe20008410000 */
[----:B------:R-:W-:Y:S01]  /*a780*/  FSEL R76, R76, -INF , !P6 ;  /* 0xff8000004c4c7808 */ /* 0x000fe20007000000 */
[----:B------:R-:W-:Y:S01]  /*a790*/  FMUL.FTZ R10, R10, UR10 ;  /* 0x0000000a0a0a7c20 */ /* 0x000fe20008410000 */
[C---:B------:R-:W-:Y:S01]  /*a7a0*/  ISETP.GE.AND P0, PT, R17.reuse, R44, PT ;  /* 0x0000002c1100720c */ /* 0x040fe20003f06270 */
[----:B------:R1:W-:Y:S01]  /*a7b0*/  MUFU.TANH R63, R8 ;  /* 0x00000008003f7308 */ /* 0x0003e20000002400 */
[-C--:B------:R-:W-:Y:S01]  /*a7c0*/  ISETP.GE.AND P6, PT, R17, R60.reuse, PT ;  /* 0x0000003c1100720c */ /* 0x080fe20003fc6270 */
[----:B------:R-:W-:Y:S01]  /*a7d0*/  VIADD R17, R40, 0xfffffed8 ;  /* 0xfffffed828117836 */ /* 0x000fe20000000000 */
[----:B------:R-:W-:Y:S01]  /*a7e0*/  FSEL R74, R74, -INF , !P2 ;  /* 0xff8000004a4a7808 */ /* 0x000fe20005000000 */
[----:B------:R-:W-:Y:S01]  /*a7f0*/  FMUL.FTZ R61, R4, UR10 ;  /* 0x0000000a043d7c20 */ /* 0x000fe20008410000 */
[----:B------:R-:W-:Y:S01]  /*a800*/  FSEL R54, R54, -INF , !P1 ;  /* 0xff80000036367808 */ /* 0x000fe20004800000 */
[----:B------:R-:W-:Y:S01]  /*a810*/  VIADD R4, R40, 0xfffffee9 ;  /* 0xfffffee928047836 */ /* 0x000fe20000000000 */
[----:B------:R-:W-:Y:S01]  /*a820*/  ISETP.GE.AND P2, PT, R16, R60, PT ;  /* 0x0000003c1000720c */ /* 0x000fe20003f46270 */
[----:B------:R3:W-:Y:S01]  /*a830*/  MUFU.TANH R62, R9 ;  /* 0x00000009003e7308 */ /* 0x0007e20000002400 */
[----:B------:R-:W-:Y:S01]  /*a840*/  ISETP.GE.AND P1, PT, R20, R44, PT ;  /* 0x0000002c1400720c */ /* 0x000fe20003f26270 */
[----:B------:R-:W-:Y:S01]  /*a850*/  FMUL.FTZ R11, R11, UR10 ;  /* 0x0000000a0b0b7c20 */ /* 0x000fe20008410000 */
[----:B------:R-:W-:Y:S01]  /*a860*/  FSEL R73, R73, -INF , !P0 ;  /* 0xff80000049497808 */ /* 0x000fe20004000000 */
[----:B------:R-:W-:Y:S01]  /*a870*/  FMUL.FTZ R6, R6, UR10 ;  /* 0x0000000a06067c20 */ /* 0x000fe20008410000 */
[----:B------:R-:W-:-:S02]  /*a880*/  FSEL R53, R53, -INF , !P6 ;  /* 0xff80000035357808 */ /* 0x000fc40007000000 */
[----:B------:R-:W-:Y:S01]  /*a890*/  ISETP.GE.AND P0, PT, R20, R60, PT ;  /* 0x0000003c1400720c */ /* 0x000fe20003f06270 */
[----:B------:R-:W4:Y:S01]  /*a8a0*/  MUFU.TANH R43, R10 ;  /* 0x0000000a002b7308 */ /* 0x000f220000002400 */
[-C--:B------:R-:W-:Y:S01]  /*a8b0*/  ISETP.GE.AND P6, PT, R17, R44.reuse, PT ;  /* 0x0000002c1100720c */ /* 0x080fe20003fc6270 */
[----:B-1----:R-:W-:Y:S01]  /*a8c0*/  VIADD R8, R40, 0xfffffee0 ;  /* 0xfffffee028087836 */ /* 0x002fe20000000000 */
[----:B------:R-:W-:Y:S02]  /*a8d0*/  FSEL R51, R51, -INF , !P2 ;  /* 0xff80000033337808 */ /* 0x000fe40005000000 */
[----:B------:R-:W-:Y:S02]  /*a8e0*/  FSEL R70, R70, -INF , !P1 ;  /* 0xff80000046467808 */ /* 0x000fe40004800000 */
[----:B------:R-:W-:Y:S01]  /*a8f0*/  FSEL R72, R72, -INF , !P3 ;  /* 0xff80000048487808 */ /* 0x000fe20005800000 */
[----:B------:R-:W1:Y:S01]  /*a900*/  MUFU.TANH R45, R22 ;  /* 0x00000016002d7308 */ /* 0x000e620000002400 */
[----:B------:R-:W-:Y:S01]  /*a910*/  ISETP.GE.AND P2, PT, R8, R44, PT ;  /* 0x0000002c0800720c */ /* 0x000fe20003f46270 */
[----:B---3--:R-:W-:Y:S01]  /*a920*/  VIADD R9, R40, 0xfffffee1 ;  /* 0xfffffee128097836 */ /* 0x008fe20000000000 */
[----:B------:R-:W-:Y:S01]  /*a930*/  ISETP.GE.AND P1, PT, R8, R60, PT ;  /* 0x0000003c0800720c */ /* 0x000fe20003f26270 */
[----:B------:R-:W-:Y:S01]  /*a940*/  VIADD R8, R40, 0xfffffee8 ;  /* 0xfffffee828087836 */ /* 0x000fe20000000000 */
[----:B------:R-:W-:-:S02]  /*a950*/  FSEL R78, R78, -INF , !P5 ;  /* 0xff8000004e4e7808 */ /* 0x000fc40006800000 */
[-C--:B------:R-:W-:Y:S01]  /*a960*/  ISETP.GE.AND P3, PT, R17, R60.reuse, PT ;  /* 0x0000003c1100720c */ /* 0x080fe20003f66270 */
[----:B------:R-:W-:Y:S01]  /*a970*/  MUFU.TANH R42, R11 ;  /* 0x0000000b002a7308 */ /* 0x000fe20000002400 */
[----:B------:R-:W-:Y:S02]  /*a980*/  ISETP.GE.AND P5, PT, R25, R60, PT ;  /* 0x0000003c1900720c */ /* 0x000fe40003fa6270 */
[----:B------:R-:W-:Y:S02]  /*a990*/  FSEL R50, R50, -INF , !P0 ;  /* 0xff80000032327808 */ /* 0x000fe40004000000 */
[----:B------:R-:W-:Y:S02]  /*a9a0*/  FSEL R69, R69, -INF , !P6 ;  /* 0xff80000045457808 */ /* 0x000fe40007000000 */
[----:B-----5:R-:W-:Y:S01]  /*a9b0*/  FSEL R52, R52, -INF , !P4 ;  /* 0xff80000034347808 */ /* 0x020fe20006000000 */
[----:B------:R-:W-:Y:S01]  /*a9c0*/  MUFU.TANH R61, R61 ;  /* 0x0000003d003d7308 */ /* 0x000fe20000002400 */
[----:B------:R-:W-:-:S02]  /*a9d0*/  ISETP.GE.AND P0, PT, R9, R44, PT ;  /* 0x0000002c0900720c */ /* 0x000fc40003f06270 */
[----:B------:R-:W-:Y:S01]  /*a9e0*/  ISETP.GE.AND P6, PT, R9, R60, PT ;  /* 0x0000003c0900720c */ /* 0x000fe20003fc6270 */
[----:B------:R-:W-:Y:S01]  /*a9f0*/  FMUL.FTZ R9, R5, UR10 ;  /* 0x0000000a05097c20 */ /* 0x000fe20008410000 */
[-C--:B------:R-:W-:Y:S01]  /*aa00*/  ISETP.GE.AND P4, PT, R12, R44.reuse, PT ;  /* 0x0000002c0c00720c */ /* 0x080fe20003f86270 */
[----:B------:R-:W-:Y:S01]  /*aa10*/  VIADD R5, R40, 0xfffffef1 ;  /* 0xfffffef128057836 */ /* 0x000fe20000000000 */
[----:B------:R-:W-:Y:S01]  /*aa20*/  FSEL R49, R49, -INF , !P3 ;  /* 0xff80000031317808 */ /* 0x000fe20005800000 */
[----:B------:R3:W-:Y:S01]  /*aa30*/  MUFU.TANH R41, R6 ;  /* 0x0000000600297308 */ /* 0x0007e20000002400 */
[----:B------:R-:W-:Y:S02]  /*aa40*/  FSEL R55, R55, -INF , !P5 ;  /* 0xff80000037377808 */ /* 0x000fe40006800000 */
[-C--:B------:R-:W-:Y:S02]  /*aa50*/  ISETP.GE.AND P3, PT, R8, R44.reuse, PT ;  /* 0x0000002c0800720c */ /* 0x080fe40003f66270 */
[----:B------:R-:W-:-:S02]  /*aa60*/  ISETP.GE.AND P5, PT, R16, R44, PT ;  /* 0x0000002c1000720c */ /* 0x000fc40003fa6270 */
[----:B------:R-:W-:Y:S01]  /*aa70*/  FSEL R68, R68, -INF , !P4 ;  /* 0xff80000044447808 */ /* 0x000fe20006000000 */
[----:B------:R-:W5:Y:S01]  /*aa80*/  MUFU.TANH R16, R23 ;  /* 0x0000001700107308 */ /* 0x000f620000002400 */
[----:B------:R-:W-:Y:S01]  /*aa90*/  ISETP.GE.AND P4, PT, R8, R60, PT ;  /* 0x0000003c0800720c */ /* 0x000fe20003f86270 */
[----:B------:R-:W-:Y:S01]  /*aaa0*/  VIADD R8, R40, 0xfffffef0 ;  /* 0xfffffef028087836 */ /* 0x000fe20000000000 */
[----:B------:R-:W-:Y:S02]  /*aab0*/  FSEL R46, R46, -INF , !P6 ;  /* 0xff8000002e2e7808 */ /* 0x000fe40007000000 */
[----:B--2---:R-:W-:Y:S02]  /*aac0*/  FSEL R65, R65, -INF , !P3 ;  /* 0xff80000041417808 */ /* 0x004fe40005800000 */
[----:B------:R-:W-:Y:S02]  /*aad0*/  FSEL R71, R71, -INF , !P5 ;  /* 0xff80000047477808 */ /* 0x000fe40006800000 */
[C---:B------:R-:W-:Y:S01]  /*aae0*/  ISETP.GE.AND P6, PT, R5.reuse, R44, PT ;  /* 0x0000002c0500720c */ /* 0x040fe20003fc6270 */
[----:B---3--:R-:W-:Y:S01]  /*aaf0*/  VIADD R6, R40, 0xfffffef9 ;  /* 0xfffffef928067836 */ /* 0x008fe20000000000 */
[-C--:B------:R-:W-:Y:S01]  /*ab00*/  ISETP.GE.AND P3, PT, R5, R60.reuse, PT ;  /* 0x0000003c0500720c */ /* 0x080fe20003f66270 */
[----:B------:R-:W-:Y:S01]  /*ab10*/  FMUL.FTZ R5, R7, UR10 ;  /* 0x0000000a07057c20 */ /* 0x000fe20008410000 */
[----:B------:R-:W-:Y:S01]  /*ab20*/  ISETP.GE.AND P5, PT, R12, R60, PT ;  /* 0x0000003c0c00720c */ /* 0x000fe20003fa6270 */
[----:B------:R-:W-:Y:S01]  /*ab30*/  VIADD R40, R40, 0xfffffef8 ;  /* 0xfffffef828287836 */ /* 0x000fe20000000000 */
[----:B----4-:R-:W-:-:S02]  /*ab40*/  FSEL R66, R66, -INF , !P0 ;  /* 0xff80000042427808 */ /* 0x010fc40004000000 */
[----:B------:R-:W-:Y:S01]  /*ab50*/  FSEL R48, R48, -INF , !P5 ;  /* 0xff80000030307808 */ /* 0x000fe20006800000 */
[----:B------:R-:W-:Y:S01]  /*ab60*/  MUFU.TANH R5, R5 ;  /* 0x0000000500057308 */ /* 0x000fe20000002400 */
[----:B------:R-:W-:Y:S01]  /*ab70*/  FSEL R67, R67, -INF , !P2 ;  /* 0xff80000043437808 */ /* 0x000fe20005000000 */
[----:B------:R-:W-:Y:S01]  /*ab80*/  BAR.SYNC.DEFER_BLOCKING 0x0 ;  /* 0x0000000000007b1d */ /* 0x000fe20000010000 */
[----:B------:R-:W-:Y:S02]  /*ab90*/  ISETP.GE.AND P0, PT, R8, R60, PT ;  /* 0x0000003c0800720c */ /* 0x000fe40003f06270 */
[C---:B------:R-:W-:Y:S02]  /*aba0*/  ISETP.GE.AND P5, PT, R4.reuse, R44, PT ;  /* 0x0000002c0400720c */ /* 0x040fe40003fa6270 */
[----:B------:R-:W-:Y:S02]  /*abb0*/  ISETP.GE.AND P2, PT, R4, R60, PT ;  /* 0x0000003c0400720c */ /* 0x000fe40003f46270 */
[----:B------:R-:W2:Y:S01]  /*abc0*/  MUFU.TANH R4, R9 ;  /* 0x0000000900047308 */ /* 0x000ea20000002400 */
[----:B------:R-:W-:-:S02]  /*abd0*/  FSEL R43, R43, -INF , !P0 ;  /* 0xff8000002b2b7808 */ /* 0x000fc40004000000 */
[----:B------:R-:W-:Y:S02]  /*abe0*/  ISETP.GE.AND P0, PT, R3, 0x3, PT ;  /* 0x000000030300780c */ /* 0x000fe40003f06270 */
[----:B------:R-:W-:Y:S02]  /*abf0*/  FSEL R47, R47, -INF , !P1 ;  /* 0xff8000002f2f7808 */ /* 0x000fe40004800000 */
[-C--:B------:R-:W-:Y:S02]  /*ac00*/  ISETP.GE.AND P1, PT, R8, R44.reuse, PT ;  /* 0x0000002c0800720c */ /* 0x080fe40003f26270 */
[----:B-1----:R-:W-:Y:S02]  /*ac10*/  FSEL R45, R45, -INF , !P4 ;  /* 0xff8000002d2d7808 */ /* 0x002fe40006000000 */
[----:B------:R-:W-:Y:S02]  /*ac20*/  FSEL R64, R64, -INF , !P5 ;  /* 0xff80000040407808 */ /* 0x000fe40006800000 */
[----:B------:R-:W-:-:S02]  /*ac30*/  ISETP.GE.AND P4, PT, R6, R44, PT ;  /* 0x0000002c0600720c */ /* 0x000fc40003f86270 */
[----:B------:R-:W-:Y:S02]  /*ac40*/  ISETP.GE.AND P5, PT, R40, R44, PT ;  /* 0x0000002c2800720c */ /* 0x000fe40003fa6270 */
[----:B-----5:R-:W-:Y:S02]  /*ac50*/  FSEL R44, R16, -INF , !P2 ;  /* 0xff800000102c7808 */ /* 0x020fe40005000000 */
[----:B------:R-:W-:Y:S02]  /*ac60*/  FSEL R63, R63, -INF , !P1 ;  /* 0xff8000003f3f7808 */ /* 0x000fe40004800000 */
[-C--:B------:R-:W-:Y:S02]  /*ac70*/  ISETP.GE.AND P2, PT, R40, R60.reuse, PT ;  /* 0x0000003c2800720c */ /* 0x080fe40003f46270 */
[----:B------:R-:W-:Y:S02]  /*ac80*/  ISETP.GE.AND P1, PT, R6, R60, PT ;  /* 0x0000003c0600720c */ /* 0x000fe40003f26270 */
[----:B------:R-:W-:-:S02]  /*ac90*/  FSEL R62, R62, -INF , !P6 ;  /* 0xff8000003e3e7808 */ /* 0x000fc40007000000 */
[----:B------:R-:W-:Y:S02]  /*aca0*/  FSEL R42, R42, -INF , !P3 ;  /* 0xff8000002a2a7808 */ /* 0x000fe40005800000 */
[----:B--2---:R-:W-:Y:S02]  /*acb0*/  FSEL R60, R4, -INF , !P4 ;  /* 0xff800000043c7808 */ /* 0x004fe40006000000 */
        /* <DEDUP_REMOVED lines=38> */
[----:B------:R-:W-:-:S09]  /*af20*/  LOP3.LUT R4, RZ, R5, RZ, 0x33, !PT ;  /* 0x00000005ff047212 */ /* 0x000fd200078e33ff */
[----:B------:R-:W-:Y:S02]  /*af30*/  @P5 IADD3 R12, PT, PT, R12, 0x1, RZ ;  /* 0x000000010c0c5810 */ /* 0x000fe40007ffe0ff */
[----:B------:R-:W-:Y:S01]  /*af40*/  @P1 VIADD R8, R8, 0x1 ;  /* 0x0000000108081836 */ /* 0x000fe20000000000 */
[----:B------:R-:W-:Y:S02]  /*af50*/  ISETP.NE.AND P1, PT, R5, RZ, PT ;  /* 0x000000ff0500720c */ /* 0x000fe40003f25270 */
[----:B------:R-:W-:Y:S02]  /*af60*/  @!P3 IMAD.MOV R12, RZ, RZ, -R12 ;  /* 0x000000ffff0cb224 */ /* 0x000fe400078e0a0c */
[----:B------:R-:W-:-:S03]  /*af70*/  MOV R6, R8 ;  /* 0x0000000800067202 */ /* 0x000fc60000000f00 */
[----:B------:R-:W-:Y:S02]  /*af80*/  SEL R8, R4, R12, !P1 ;  /* 0x0000000c04087207 */ /* 0x000fe40004800000 */
[----:B------:R-:W-:-:S04]  /*af90*/  @!P0 IADD3 R6, PT, PT, -R6, RZ, RZ ;  /* 0x000000ff06068210 */ /* 0x000fc80007ffe1ff */
[----:B------:R-:W-:Y:S01]  /*afa0*/  SEL R4, R4, R6, !P1 ;  /* 0x0000000604047207 */ /* 0x000fe20004800000 */
        /* <DEDUP_REMOVED lines=20> */
.L_x_1438:
[----:B------:R-:W-:Y:S01]  /*b0f0*/  UMOV UR4, URZ ;  /* 0x000000ff00047c82 */ /* 0x000fe20008000000 */
[----:B------:R-:W-:Y:S01]  /*b100*/  IMAD.SHL.U32 R4, R32, 0x100, RZ ;  /* 0x0000010020047824 */ /* 0x000fe200078e00ff */
[----:B------:R-:W-:-:S05]  /*b110*/  IADD3 R5, P0, PT, RZ, -UR4, RZ ;  /* 0x80000004ff057c10 */ /* 0x000fca000ff1e0ff */
[----:B------:R-:W-:-:S05]  /*b120*/  IMAD.X R4, RZ, RZ, ~R4, P0 ;  /* 0x000000ffff047224 */ /* 0x000fca00000e0e04 */
[----:B------:R-:W-:-:S04]  /*b130*/  SHF.R.S64 R5, R5, 0x1f, R4 ;  /* 0x0000001f05057819 */ /* 0x000fc80000001004 */
[----:B------:R-:W-:-:S04]  /*b140*/  IADD3 R170, P0, PT, R5, R170, RZ ;  /* 0x000000aa05aa7210 */ /* 0x000fc80007f1e0ff */
[----:B------:R-:W-:-:S09]  /*b150*/  LEA.HI.X.SX32 R169, R4, R169, 0x1, P0 ;  /* 0x000000a904a97211 */ /* 0x000fd200000f0eff */
.L_x_1439:
[C---:B------:R-:W-:Y:S01]  /*b160*/  IMAD.SHL.U32 R4, R32.reuse, 0x40, RZ ;  /* 0x0000004020047824 */ /* 0x040fe200078e00ff */
[----:B------:R-:W-:Y:S01]  /*b170*/  SHF.L.U64.HI R32, R32, 0x6, R33 ;  /* 0x0000000620207819 */ /* 0x000fe20000010221 */
[----:B------:R-:W-:Y:S02]  /*b180*/  IMAD.MOV.U32 R8, RZ, RZ, R170 ;  /* 0x000000ffff087224 */ /* 0x000fe400078e00aa */
        /* <DEDUP_REMOVED lines=11> */
[----:B------:R-:W-:Y:S02]  /*b240*/  IADD3 R10, P1, PT, R12, R4, RZ ;  /* 0x000000040c0a7210 */ /* 0x000fe40007f3e0ff */
        /* <DEDUP_REMOVED lines=8> */
[----:B------:R-:W-:Y:S02]  /*b2d0*/  IADD3 R4, P0, PT, R6, R4, RZ ;  /* 0x0000000406047210 */ /* 0x000fe40007f1e0ff */
[----:B------:R-:W-:Y:S01]  /*b2e0*/  IADD3.X R7, PT, PT, R9, R32, RZ, P1, !PT ;  /* 0x0000002009077210 */ /* 0x000fe20000ffe4ff */
[----:B------:R3:W-:Y:S04]  /*b2f0*/  LDGSTS.E.BYPASS.LTC128B.128 [R176+0x3800], desc[UR16][R8.64] ;  /* 0x0380000008b07fae */ /* 0x0007e8000b981a10 */
[----:B------:R-:W-:Y:S01]  /*b300*/  IMAD.X R5, R7, 0x1, R32, P0 ;  /* 0x0000000107057824 */ /* 0x000fe200000e0620 */
[----:B------:R3:W-:Y:S04]  /*b310*/  LDGSTS.E.BYPASS.LTC128B.128 [R176+0x4000], desc[UR16][R6.64] ;  /* 0x0400000006b07fae */ /* 0x0007e8000b981a10 */
[----:B------:R3:W-:Y:S04]  /*b320*/  LDGSTS.E.BYPASS.LTC128B.128 [R176+0x4800], desc[UR16][R4.64] ;  /* 0x0480000004b07fae */ /* 0x0007e8000b981a10 */
[----:B------:R-:W0:Y:S02]  /*b330*/  LDGDEPBAR ;  /* 0x00000000000079af */ /* 0x000e240000000000 */
.L_x_1437:
[----:B---3--:R-:W-:Y:S01]  /*b340*/  FMNMX3.FTZ R7, R2, R86, R82, !PT ;  /* 0x0000005602077276 */ /* 0x008fe20007810052 */
[----:B------:R-:W-:Y:S01]  /*b350*/  LDSM.16.MT88.4 R16, [R164+0x5000] ;  /* 0x00500000a410783b */ /* 0x000fe20000004200 */
        /* <DEDUP_REMOVED lines=73> */
[----:B--2---:R-:W-:-:S04]  /*b7f0*/  FMNMX.FTZ R88, R4, R88, !PT ;  /* 0x0000005804587209 */ /* 0x004fc80007810000 */
        /* <DEDUP_REMOVED lines=21> */
[--C-:B-1----:R-:W-:Y:S01]  /*b950*/  FFMA.FTZ R5, R84, UR6, -R87.reuse ;  /* 0x0000000654057c23 */ /* 0x102fe20008010857 */
        /* <DEDUP_REMOVED lines=8> */
[--C-:B------:R-:W-:Y:S01]  /*b9e0*/  FFMA.FTZ R112, R112, UR6, -R87.reuse ;  /* 0x0000000670707c23 */ /* 0x100fe20008010857 */
[--C-:B------:R-:W-:Y:S01]  /*b9f0*/  FFMA.FTZ R208, R208, UR6, -R87.reuse ;  /* 0x00000006d0d07c23 */ /* 0x100fe20008010857 */
[----:B------:R-:W2:Y:S01]  /*ba00*/  MUFU.EX2 R96, R24 ;  /* 0x0000001800607308 */ /* 0x000ea20000000800 */
[--C-:B------:R-:W-:Y:S01]  /*ba10*/  FFMA.FTZ R206, R206, UR6, -R87.reuse ;  /* 0x00000006cece7c23 */ /* 0x100fe20008010857 */
[--C-:B---3--:R-:W-:Y:S01]  /*ba20*/  FFMA.FTZ R105, R100, UR6, -R82.reuse ;  /* 0x0000000664697c23 */ /* 0x108fe20008010852 */
[--C-:B------:R-:W-:Y:S01]  /*ba30*/  FFMA.FTZ R192, R192, UR6, -R87.reuse ;  /* 0x00000006c0c07c23 */ /* 0x100fe20008010857 */
[----:B------:R3:W-:Y:S01]  /*ba40*/  MUFU.EX2 R100, R29 ;  /* 0x0000001d00647308 */ /* 0x0007e20000000800 */
[--C-:B------:R-:W-:Y:S01]  /*ba50*/  FFMA.FTZ R182, R182, UR6, -R87.reuse ;  /* 0x00000006b6b67c23 */ /* 0x100fe20008010857 */
[--C-:B-1----:R-:W-:Y:S01]  /*ba60*/  FFMA.FTZ R4, R83, UR6, -R82.reuse ;  /* 0x0000000653047c23 */ /* 0x102fe20008010852 */
[--C-:B------:R-:W-:Y:S01]  /*ba70*/  FFMA.FTZ R159, R159, UR6, -R87.reuse ;  /* 0x000000069f9f7c23 */ /* 0x100fe20008010857 */
[----:B------:R1:W4:Y:S01]  /*ba80*/  MUFU.EX2 R83, R5 ;  /* 0x0000000500537308 */ /* 0x0003220000000800 */
[--C-:B------:R-:W-:Y:S01]  /*ba90*/  FFMA.FTZ R107, R107, UR6, -R87.reuse ;  /* 0x000000066b6b7c23 */ /* 0x100fe20008010857 */
[--C-:B------:R-:W-:Y:S01]  /*baa0*/  FFMA.FTZ R103, R103, UR6, -R87.reuse ;  /* 0x0000000667677c23 */ /* 0x100fe20008010857 */
[--C-:B------:R-:W-:Y:S01]  /*bab0*/  FFMA.FTZ R79, R79, UR6, -R87.reuse ;  /* 0x000000064f4f7c23 */ /* 0x100fe20008010857 */
[----:B------:R5:W5:Y:S01]  /*bac0*/  MUFU.EX2 R81, R4 ;  /* 0x0000000400517308 */ /* 0x000b620000000800 */
[--C-:B------:R-:W-:Y:S01]  /*bad0*/  FFMA.FTZ R56, R56, UR6, -R82.reuse ;  /* 0x0000000638387c23 */ /* 0x100fe20008010852 */
[----:B--2---:R-:W-:Y:S01]  /*bae0*/  F2FP.BF16.F32.PACK_AB R33, R101, R96 ;  /* 0x000000606521723e */ /* 0x004fe200000010ff */
[--C-:B------:R-:W-:Y:S01]  /*baf0*/  FFMA.FTZ R58, R58, UR6, -R82.reuse ;  /* 0x000000063a3a7c23 */ /* 0x100fe20008010852 */
[----:B------:R-:W2:Y:S01]  /*bb00*/  MUFU.EX2 R105, R105 ;  /* 0x0000006900697308 */ /* 0x000ea20000000800 */
[--C-:B------:R-:W-:Y:S01]  /*bb10*/  FFMA.FTZ R75, R75, UR6, -R87.reuse ;  /* 0x000000064b4b7c23 */ /* 0x100fe20008010857 */
[----:B---3--:R-:W-:Y:S01]  /*bb20*/  LDSM.16.MT88.4 R28, [R151+0x400] ;  /* 0x00040000971c783b */ /* 0x008fe20000004200 */
[----:B------:R-:W-:Y:S01]  /*bb30*/  FFMA.FTZ R51, R51, UR6, -R82 ;  /* 0x0000000633337c23 */ /* 0x000fe20008010852 */
[----:B------:R-:W-:Y:S01]  /*bb40*/  MUFU.EX2 R110, R110 ;  /* 0x0000006e006e7308 */ /* 0x000fe20000000800 */
[--C-:B------:R-:W-:Y:S01]  /*bb50*/  FFMA.FTZ R67, R67, UR6, -R87.reuse ;  /* 0x0000000643437c23 */ /* 0x100fe20008010857 */
[----:B-1----:R-:W-:Y:S01]  /*bb60*/  FSEL R5, R89, RZ, P1 ;  /* 0x000000ff59057208 */ /* 0x002fe20000800000 */
[----:B------:R-:W-:Y:S01]  /*bb70*/  FFMA.FTZ R62, R62, UR6, -R87 ;  /* 0x000000063e3e7c23 */ /* 0x000fe20008010857 */
[----:B----4-:R-:W-:Y:S01]  /*bb80*/  F2FP.BF16.F32.PACK_AB R10, R83, R84 ;  /* 0x00000054530a723e */ /* 0x010fe200000010ff */
[----:B------:R-:W-:Y:S01]  /*bb90*/  MUFU.EX2 R113, R113 ;  /* 0x0000007100717308 */ /* 0x000fe20000000800 */
[----:B-----5:R-:W-:Y:S01]  /*bba0*/  FSEL R4, R88, RZ, P0 ;  /* 0x000000ff58047208 */ /* 0x020fe20000000000 */
[----:B------:R-:W-:Y:S01]  /*bbb0*/  FADD.FTZ R5, R2, -R5 ;  /* 0x8000000502057221 */ /* 0x000fe20000010000 */
[----:B------:R-:W-:Y:S01]  /*bbc0*/  F2FP.BF16.F32.PACK_AB R9, R80, R81 ;  /* 0x000000515009723e */ /* 0x000fe200000010ff */
[----:B------:R-:W-:Y:S01]  /*bbd0*/  MUFU.EX2 R2, R91 ;  /* 0x0000005b00027308 */ /* 0x000fe20000000800 */
[----:B--2---:R-:W-:Y:S01]  /*bbe0*/  F2FP.BF16.F32.PACK_AB R35, R105, R100 ;  /* 0x000000646923723e */ /* 0x004fe200000010ff */
[----:B------:R-:W-:Y:S01]  /*bbf0*/  FADD.FTZ R4, R0, -R4 ;  /* 0x8000000400047221 */ /* 0x000fe20000010000 */
[----:B------:R-:W-:Y:S01]  /*bc00*/  FMUL.FTZ R5, R5, UR6 ;  /* 0x0000000605057c20 */ /* 0x000fe20008410000 */
[----:B------:R-:W1:Y:S02]  /*bc10*/  MUFU.EX2 R0, R90 ;  /* 0x0000005a00007308 */ /* 0x000e640000000800 */
[----:B------:R-:W-:-:S02]  /*bc20*/  FMUL.FTZ R4, R4, UR6 ;  /* 0x0000000604047c20 */ /* 0x000fc40008410000 */
[----:B------:R-:W2:Y:S04]  /*bc30*/  MUFU.EX2 R91, R5 ;  /* 0x00000005005b7308 */ /* 0x000ea80000000800 */
[----:B------:R3:W4:Y:S04]  /*bc40*/  MUFU.EX2 R90, R4 ;  /* 0x00000004005a7308 */ /* 0x0007280000000800 */
[----:B------:R-:W-:Y:S01]  /*bc50*/  MUFU.EX2 R111, R111 ;  /* 0x0000006f006f7308 */ /* 0x000fe20000000800 */
[----:B-1----:R-:W-:-:S03]  /*bc60*/  F2FP.BF16.F32.PACK_AB R11, R0, R2 ;  /* 0x00000002000b723e */ /* 0x002fc600000010ff */
[----:B------:R-:W-:Y:S01]  /*bc70*/  MUFU.EX2 R116, R116 ;  /* 0x0000007400747308 */ /* 0x000fe20000000800 */
[-C--:B--2---:R-:W-:Y:S01]  /*bc80*/  FMUL.FTZ R12, R144, R91.reuse ;  /* 0x0000005b900c7220 */ /* 0x084fe20000410000 */
[-C--:B------:R-:W-:Y:S01]  /*bc90*/  FMUL.FTZ R13, R145, R91.reuse ;  /* 0x0000005b910d7220 */ /* 0x080fe20000410000 */
[-C--:B------:R-:W-:Y:S01]  /*bca0*/  FMUL.FTZ R140, R140, R91.reuse ;  /* 0x0000005b8c8c7220 */ /* 0x080fe20000410000 */
[-C--:B------:R-:W-:Y:S01]  /*bcb0*/  FMUL.FTZ R141, R141, R91.reuse ;  /* 0x0000005b8d8d7220 */ /* 0x080fe20000410000 */
[----:B---3--:R-:W1:Y:S01]  /*bcc0*/  LDSM.16.MT88.4 R4, [R151] ;  /* 0x000000009704783b */ /* 0x008e620000004200 */
[-C--:B----4-:R-:W-:Y:S01]  /*bcd0*/  FMUL.FTZ R14, R146, R90.reuse ;  /* 0x0000005a920e7220 */ /* 0x090fe20000410000 */
[-C--:B------:R-:W-:Y:S01]  /*bce0*/  FMUL.FTZ R15, R147, R90.reuse ;  /* 0x0000005a930f7220 */ /* 0x080fe20000410000 */
[-C--:B------:R-:W-:Y:S01]  /*bcf0*/  FMUL.FTZ R142, R142, R90.reuse ;  /* 0x0000005a8e8e7220 */ /* 0x080fe20000410000 */
[-C--:B------:R-:W-:Y:S01]  /*bd00*/  FMUL.FTZ R143, R143, R90.reuse ;  /* 0x0000005a8f8f7220 */ /* 0x080fe20000410000 */
[-C--:B------:R-:W-:Y:S01]  /*bd10*/  FMUL.FTZ R24, R136, R91.reuse ;  /* 0x0000005b88187220 */ /* 0x080fe20000410000 */
[-C--:B------:R-:W-:Y:S01]  /*bd20*/  FMUL.FTZ R25, R137, R91.reuse ;  /* 0x0000005b89197220 */ /* 0x080fe20000410000 */
[-C--:B------:R-:W-:Y:S01]  /*bd30*/  FMUL.FTZ R26, R138, R90.reuse ;  /* 0x0000005a8a1a7220 */ /* 0x080fe20000410000 */
[-C--:B------:R-:W-:Y:S01]  /*bd40*/  FMUL.FTZ R27, R139, R90.reuse ;  /* 0x0000005a8b1b7220 */ /* 0x080fe20000410000 */
[C---:B------:R-:W-:Y:S01]  /*bd50*/  HMMA.16816.F32.BF16 R12, R8.reuse, R16, R12 ;  /* 0x00000010080c723c */ /* 0x040fe2000004180c */
[--C-:B------:R-:W-:Y:S01]  /*bd60*/  FFMA.FTZ R16, R93, UR6, -R87.reuse ;  /* 0x000000065d107c23 */ /* 0x100fe20008010857 */
[--C-:B------:R-:W-:Y:S01]  /*bd70*/  FFMA.FTZ R17, R95, UR6, -R87.reuse ;  /* 0x000000065f117c23 */ /* 0x100fe20008010857 */
[----:B------:R2:W3:Y:S01]  /*bd80*/  MUFU.EX2 R93, R20 ;  /* 0x00000014005d7308 */ /* 0x0004e20000000800 */
[-C--:B------:R-:W-:Y:S01]  /*bd90*/  FMUL.FTZ R132, R132, R91.reuse ;  /* 0x0000005b84847220 */ /* 0x080fe20000410000 */
[-C--:B------:R-:W-:Y:S01]  /*bda0*/  FMUL.FTZ R133, R133, R91.reuse ;  /* 0x0000005b85857220 */ /* 0x080fe20000410000 */
[-C--:B------:R-:W-:Y:S01]  /*bdb0*/  FMUL.FTZ R134, R134, R90.reuse ;  /* 0x0000005a86867220 */ /* 0x080fe20000410000 */
[----:B------:R-:W-:Y:S01]  /*bdc0*/  MUFU.EX2 R95, R16 ;  /* 0x00000010005f7308 */ /* 0x000fe20000000800 */
[----:B------:R-:W-:Y:S01]  /*bdd0*/  FMUL.FTZ R135, R135, R90 ;  /* 0x0000005a87877220 */ /* 0x000fe20000410000 */
[--C-:B------:R-:W-:Y:S01]  /*bde0*/  FFMA.FTZ R136, R131, UR6, -R82.reuse ;  /* 0x0000000683887c23 */ /* 0x100fe20008010852 */
[--C-:B------:R-:W-:Y:S01]  /*bdf0*/  FFMA.FTZ R137, R203, UR6, -R82.reuse ;  /* 0x00000006cb897c23 */ /* 0x100fe20008010852 */
[----:B------:R4:W5:Y:S01]  /*be00*/  MUFU.EX2 R94, R17 ;  /* 0x00000011005e7308 */ /* 0x0009620000000800 */
[--C-:B------:R-:W-:Y:S01]  /*be10*/  FFMA.FTZ R139, R201, UR6, -R87.reuse ;  /* 0x00000006c98b7c23 */ /* 0x100fe20008010857 */
[--C-:B------:R-:W-:Y:S01]  /*be20*/  FFMA.FTZ R138, R200, UR6, -R87.reuse ;  /* 0x00000006c88a7c23 */ /* 0x100fe20008010857 */
[--C-:B------:R-:W-:Y:S01]  /*be30*/  FFMA.FTZ R144, R196, UR6, -R82.reuse ;  /* 0x00000006c4907c23 */ /* 0x100fe20008010852 */
[----:B------:R-:W-:Y:S01]  /*be40*/  MUFU.EX2 R115, R115 ;  /* 0x0000007300737308 */ /* 0x000fe20000000800 */
[--C-:B------:R-:W-:Y:S01]  /*be50*/  FFMA.FTZ R145, R194, UR6, -R82.reuse ;  /* 0x00000006c2917c23 */ /* 0x100fe20008010852 */
[----:B--2---:R-:W2:Y:S01]  /*be60*/  LDSM.16.MT88.4 R20, [R164+0x5400] ;  /* 0x00540000a414783b */ /* 0x004ea20000004200 */
[----:B---3--:R-:W-:Y:S01]  /*be70*/  F2FP.BF16.F32.PACK_AB R32, R93, R92 ;  /* 0x0000005c5d20723e */ /* 0x008fe200000010ff */
[----:B------:R-:W-:Y:S01]  /*be80*/  MUFU.EX2 R114, R114 ;  /* 0x0000007200727308 */ /* 0x000fe20000000800 */
[----:B------:R-:W-:Y:S01]  /*be90*/  FFMA.FTZ R146, R193, UR6, -R82 ;  /* 0x00000006c1927c23 */ /* 0x000fe20008010852 */
[----:B------:R-:W-:Y:S01]  /*bea0*/  FFMA.FTZ R147, R195, UR6, -R87 ;  /* 0x00000006c3937c23 */ /* 0x000fe20008010857 */
[----:B------:R-:W-:Y:S01]  /*beb0*/  FFMA.FTZ R86, R186, R91, R86 ;  /* 0x0000005bba567223 */ /* 0x000fe20000010056 */
[----:B------:R-:W-:Y:S01]  /*bec0*/  MUFU.EX2 R112, R112 ;  /* 0x0000007000707308 */ /* 0x000fe20000000800 */
[----:B------:R-:W-:Y:S01]  /*bed0*/  FFMA.FTZ R81, R183, R90, R81 ;  /* 0x0000005ab7517223 */ /* 0x000fe20000010051 */
[C---:B----4-:R-:W-:Y:S01]  /*bee0*/  HMMA.16816.F32.BF16 R16, R8.reuse, R18, R140 ;  /* 0x000000120810723c */ /* 0x050fe2000004188c */
[--C-:B------:R-:W-:Y:S01]  /*bef0*/  FFMA.FTZ R140, R202, UR6, -R87.reuse ;  /* 0x00000006ca8c7c23 */ /* 0x100fe20008010857 */
[----:B------:R-:W-:Y:S01]  /*bf00*/  MUFU.EX2 R131, R206 ;  /* 0x000000ce00837308 */ /* 0x000fe20000000800 */
[--C-:B------:R-:W-:Y:S01]  /*bf10*/  FFMA.FTZ R143, R199, UR6, -R87.reuse ;  /* 0x00000006c78f7c23 */ /* 0x100fe20008010857 */
[----:B------:R-:W-:Y:S01]  /*bf20*/  FFMA.FTZ R141, R197, UR6, -R82 ;  /* 0x00000006c58d7c23 */ /* 0x000fe20008010852 */
[--C-:B------:R-:W-:Y:S01]  /*bf30*/  FFMA.FTZ R142, R198, UR6, -R87.reuse ;  /* 0x00000006c68e7c23 */ /* 0x100fe20008010857 */
[----:B------:R-:W-:Y:S01]  /*bf40*/  MUFU.EX2 R136, R136 ;  /* 0x0000008800887308 */ /* 0x000fe20000000800 */
[----:B------:R-:W-:Y:S01]  /*bf50*/  FADD.FTZ R86, R85, R86 ;  /* 0x0000005655567221 */ /* 0x000fe20000010000 */
[C---:B-1----:R-:W-:Y:S01]  /*bf60*/  HMMA.16816.F32.BF16 R24, R8.reuse, R4, R24 ;  /* 0x000000040818723c */ /* 0x042fe20000041818 */
[--C-:B------:R-:W-:Y:S01]  /*bf70*/  FFMA.FTZ R5, R34, UR6, -R87.reuse ;  /* 0x0000000622057c23 */ /* 0x100fe20008010857 */
[----:B------:R-:W-:Y:S01]  /*bf80*/  FFMA.FTZ R4, R109, UR6, -R87 ;  /* 0x000000066d047c23 */ /* 0x000fe20008010857 */
[----:B-----5:R-:W-:Y:S01]  /*bf90*/  F2FP.BF16.F32.PACK_AB R34, R94, R95 ;  /* 0x0000005f5e22723e */ /* 0x020fe200000010ff */
[----:B------:R-:W-:Y:S01]  /*bfa0*/  MUFU.EX2 R137, R137 ;  /* 0x0000008900897308 */ /* 0x000fe20000000800 */
[----:B------:R-:W-:Y:S01]  /*bfb0*/  FADD.FTZ R81, R80, R81 ;  /* 0x0000005150517221 */ /* 0x000fe20000010000 */
[----:B------:R-:W-:Y:S01]  /*bfc0*/  FADD.FTZ R86, R84, R86 ;  /* 0x0000005654567221 */ /* 0x000fe20000010000 */
[--C-:B------:R-:W-:Y:S01]  /*bfd0*/  FFMA.FTZ R186, R60, UR6, -R87.reuse ;  /* 0x000000063cba7c23 */ /* 0x100fe20008010857 */
[----:B------:R-:W-:Y:S01]  /*bfe0*/  HMMA.16816.F32.BF16 R8, R8, R6, R132 ;  /* 0x000000060808723c */ /* 0x000fe20000041884 */
[----:B------:R-:W1:Y:S01]  /*bff0*/  MUFU.EX2 R109, R5 ;  /* 0x00000005006d7308 */ /* 0x000e620000000800 */
[--C-:B------:R-:W-:Y:S01]  /*c000*/  FFMA.FTZ R133, R130, UR6, -R87.reuse ;  /* 0x0000000682857c23 */ /* 0x100fe20008010857 */
[----:B------:R-:W-:Y:S01]  /*c010*/  FFMA.FTZ R132, R207, UR6, -R87 ;  /* 0x00000006cf847c23 */ /* 0x000fe20008010857 */
[--C-:B------:R-:W-:Y:S01]  /*c020*/  FFMA.FTZ R135, R205, UR6, -R82.reuse ;  /* 0x00000006cd877c23 */ /* 0x100fe20008010852 */
[----:B------:R3:W4:Y:S01]  /*c030*/  MUFU.EX2 R108, R4 ;  /* 0x00000004006c7308 */ /* 0x0007220000000800 */
[----:B------:R-:W-:Y:S01]  /*c040*/  FFMA.FTZ R134, R204, UR6, -R82 ;  /* 0x00000006cc867c23 */ /* 0x000fe20008010852 */
[----:B------:R-:W-:Y:S01]  /*c050*/  FADD.FTZ R81, R2, R81 ;  /* 0x0000005102517221 */ /* 0x000fe20000010000 */
[----:B------:R-:W-:Y:S01]  /*c060*/  FADD.FTZ R83, R83, R86 ;  /* 0x0000005653537221 */ /* 0x000fe20000010000 */
[----:B------:R-:W-:Y:S01]  /*c070*/  MUFU.EX2 R130, R208 ;  /* 0x000000d000827308 */ /* 0x000fe20000000800 */
[----:B------:R-:W-:Y:S01]  /*c080*/  FFMA.FTZ R183, R40, UR6, -R82 ;  /* 0x0000000628b77c23 */ /* 0x000fe20008010852 */
[----:B------:R-:W-:Y:S01]  /*c090*/  FADD.FTZ R81, R0, R81 ;  /* 0x0000005100517221 */ /* 0x000fe20000010000 */
[C---:B------:R-:W-:Y:S01]  /*c0a0*/  HMMA.16816.F32.BF16 R36, R32.reuse, R28, R24 ;  /* 0x0000001c2024723c */ /* 0x040fe20000041818 */
[--C-:B------:R-:W-:Y:S01]  /*c0b0*/  FFMA.FTZ R29, R119, UR6, -R87.reuse ;  /* 0x00000006771d7c23 */ /* 0x100fe20008010857 */
[----:B------:R-:W-:Y:S01]  /*c0c0*/  LDSM.16.MT88.4 R24, [R164+0x5c00] ;  /* 0x005c0000a418783b */ /* 0x000fe20000004200 */
[----:B------:R-:W-:Y:S01]  /*c0d0*/  FFMA.FTZ R28, R118, UR6, -R87 ;  /* 0x00000006761c7c23 */ /* 0x000fe20008010857 */
[----:B------:R5:W4:Y:S01]  /*c0e0*/  MUFU.EX2 R119, R123 ;  /* 0x0000007b00777308 */ /* 0x000b220000000800 */
[----:B------:R-:W-:Y:S01]  /*c0f0*/  FADD.FTZ R83, R92, R83 ;  /* 0x000000535c537221 */ /* 0x000fe20000010000 */
[----:B------:R-:W-:Y:S01]  /*c100*/  FADD.FTZ R96, R96, R81 ;  /* 0x0000005160607221 */ /* 0x000fe20000010000 */
[----:B---3--:R-:W3:Y:S01]  /*c110*/  LDSM.16.MT88.4 R4, [R164+0x5800] ;  /* 0x00580000a404783b */ /* 0x008ee20000004200 */
[----:B--2---:R-:W-:Y:S01]  /*c120*/  HMMA.16816.F32.BF16 R12, R32, R20, R12 ;  /* 0x00000014200c723c */ /* 0x004fe2000004180c */
[----:B------:R-:W-:Y:S01]  /*c130*/  MUFU.EX2 R118, R29 ;  /* 0x0000001d00767308 */ /* 0x000fe20000000800 */
[----:B------:R-:W-:Y:S01]  /*c140*/  FADD.FTZ R83, R93, R83 ;  /* 0x000000535d537221 */ /* 0x000fe20000010000 */
[----:B------:R-:W-:-:S02]  /*c150*/  FADD.FTZ R101, R101, R96 ;  /* 0x0000006065657221 */ /* 0x000fc40000010000 */
[----:B------:R-:W-:Y:S01]  /*c160*/  MUFU.EX2 R133, R133 ;  /* 0x0000008500857308 */ /* 0x000fe20000000800 */
[----:B------:R-:W-:Y:S01]  /*c170*/  FADD.FTZ R95, R95, R83 ;  /* 0x000000535f5f7221 */ /* 0x000fe20000010000 */
[----:B------:R-:W-:Y:S01]  /*c180*/  FADD.FTZ R101, R100, R101 ;  /* 0x0000006564657221 */ /* 0x000fe20000010000 */
[----:B------:R-:W-:Y:S01]  /*c190*/  HMMA.16816.F32.BF16 R16, R32, R22, R16 ;  /* 0x000000162010723c */ /* 0x000fe20000041810 */
[----:B------:R-:W2:Y:S01]  /*c1a0*/  LDSM.16.MT88.4 R20, [R151+0x800] ;  /* 0x000800009714783b */ /* 0x000ea20000004200 */
[----:B-----5:R-:W-:Y:S01]  /*c1b0*/  FFMA.FTZ R123, R117, UR6, -R82 ;  /* 0x00000006757b7c23 */ /* 0x020fe20008010852 */
[----:B------:R-:W-:Y:S01]  /*c1c0*/  MUFU.EX2 R132, R132 ;  /* 0x0000008400847308 */ /* 0x000fe20000000800 */
[----:B------:R-:W-:Y:S01]  /*c1d0*/  FADD.FTZ R95, R94, R95 ;  /* 0x0000005f5e5f7221 */ /* 0x000fe20000010000 */
[----:B------:R-:W-:Y:S02]  /*c1e0*/  FADD.FTZ R101, R105, R101 ;  /* 0x0000006569657221 */ /* 0x000fe40000010000 */
[----:B------:R5:W-:Y:S01]  /*c1f0*/  MUFU.EX2 R117, R28 ;  /* 0x0000001c00757308 */ /* 0x000be20000000800 */
[----:B------:R-:W-:-:S03]  /*c200*/  FADD.FTZ R95, R110, R95 ;  /* 0x0000005f6e5f7221 */ /* 0x000fc60000010000 */
[----:B------:R-:W-:Y:S01]  /*c210*/  MUFU.EX2 R135, R135 ;  /* 0x0000008700877308 */ /* 0x000fe20000000800 */
[----:B-1----:R-:W-:-:S03]  /*c220*/  FADD.FTZ R95, R109, R95 ;  /* 0x0000005f6d5f7221 */ /* 0x002fc60000010000 */
[----:B------:R-:W-:Y:S04]  /*c230*/  MUFU.EX2 R134, R134 ;  /* 0x0000008600867308 */ /* 0x000fe80000000800 */
[----:B------:R-:W-:Y:S01]  /*c240*/  MUFU.EX2 R140, R140 ;  /* 0x0000008c008c7308 */ /* 0x000fe20000000800 */
[----:B-----5:R-:W-:Y:S01]  /*c250*/  HMMA.16816.F32.BF16 R28, R32, R30, R8 ;  /* 0x0000001e201c723c */ /* 0x020fe20000041808 */
[--C-:B------:R-:W-:Y:S01]  /*c260*/  FFMA.FTZ R9, R122, UR6, -R82.reuse ;  /* 0x000000067a097c23 */ /* 0x100fe20008010852 */
[----:B------:R-:W-:Y:S01]  /*c270*/  FFMA.FTZ R8, R121, UR6, -R82 ;  /* 0x0000000679087c23 */ /* 0x000fe20008010852 */
[----:B------:R1:W-:Y:S01]  /*c280*/  MUFU.EX2 R122, R123 ;  /* 0x0000007b007a7308 */ /* 0x0003e20000000800 */
[----:B------:R-:W-:Y:S02]  /*c290*/  F2FP.BF16.F32.PACK_AB R32, R109, R110 ;  /* 0x0000006e6d20723e */ /* 0x000fe400000010ff */
[----:B------:R-:W-:Y:S01]  /*c2a0*/  F2FP.BF16.F32.PACK_AB R33, R116, R111 ;  /* 0x0000006f7421723e */ /* 0x000fe200000010ff */
[----:B------:R-:W5:Y:S01]  /*c2b0*/  MUFU.EX2 R121, R9 ;  /* 0x0000000900797308 */ /* 0x000f620000000800 */
[----:B----4-:R-:W-:Y:S01]  /*c2c0*/  F2FP.BF16.F32.PACK_AB R34, R113, R108 ;  /* 0x0000006c7122723e */ /* 0x010fe200000010ff */
[----:B------:R-:W-:Y:S01]  /*c2d0*/  FADD.FTZ R111, R111, R101 ;  /* 0x000000656f6f7221 */ /* 0x000fe20000010000 */
[----:B------:R-:W-:Y:S01]  /*c2e0*/  F2FP.BF16.F32.PACK_AB R35, R114, R115 ;  /* 0x000000737223723e */ /* 0x000fe200000010ff */
[----:B------:R-:W-:Y:S01]  /*c2f0*/  MUFU.EX2 R139, R139 ;  /* 0x0000008b008b7308 */ /* 0x000fe20000000800 */
[----:B------:R-:W-:Y:S01]  /*c300*/  FADD.FTZ R108, R108, R95 ;  /* 0x0000005f6c6c7221 */ /* 0x000fe20000010000 */
[----:B------:R-:W-:-:S02]  /*c310*/  FADD.FTZ R111, R116, R111 ;  /* 0x0000006f746f7221 */ /* 0x000fc40000010000 */
[----:B------:R-:W-:Y:S01]  /*c320*/  MUFU.EX2 R138, R138 ;  /* 0x0000008a008a7308 */ /* 0x000fe20000000800 */
[----:B------:R-:W-:Y:S01]  /*c330*/  FADD.FTZ R108, R113, R108 ;  /* 0x0000006c716c7221 */ /* 0x000fe20000010000 */
[----:B-1----:R-:W-:Y:S01]  /*c340*/  FFMA.FTZ R123, R120, UR6, -R82 ;  /* 0x00000006787b7c23 */ /* 0x002fe20008010852 */
[----:B---3--:R-:W-:Y:S01]  /*c350*/  HMMA.16816.F32.BF16 R12, R32, R4, R12 ;  /* 0x00000004200c723c */ /* 0x008fe2000004180c */
[----:B------:R1:W-:Y:S01]  /*c360*/  MUFU.EX2 R120, R8 ;  /* 0x0000000800787308 */ /* 0x0003e20000000800 */
[----:B------:R-:W-:-:S03]  /*c370*/  FADD.FTZ R115, R115, R111 ;  /* 0x0000006f73737221 */ /* 0x000fc60000010000 */
[----:B------:R-:W3:Y:S01]  /*c380*/  MUFU.EX2 R123, R123 ;  /* 0x0000007b007b7308 */ /* 0x000ee20000000800 */
[----:B------:R-:W-:Y:S02]  /*c390*/  FADD.FTZ R115, R114, R115 ;  /* 0x0000007372737221 */ /* 0x000fe40000010000 */
[C---:B------:R-:W-:Y:S01]  /*c3a0*/  HMMA.16816.F32.BF16 R16, R32.reuse, R6, R16 ;  /* 0x000000062010723c */ /* 0x040fe20000041810 */
[----:B------:R-:W-:Y:S01]  /*c3b0*/  LDSM.16.MT88.4 R4, [R164+0x6000] ;  /* 0x00600000a404783b */ /* 0x000fe20000004200 */
[----:B------:R-:W4:Y:S04]  /*c3c0*/  MUFU.EX2 R143, R143 ;  /* 0x0000008f008f7308 */ /* 0x000f280000000800 */
[----:B------:R-:W-:Y:S01]  /*c3d0*/  MUFU.EX2 R141, R141 ;  /* 0x0000008d008d7308 */ /* 0x000fe20000000800 */
[----:B-1----:R-:W1:Y:S01]  /*c3e0*/  LDSM.16.MT88.4 R8, [R151+0xc00] ;  /* 0x000c00009708783b */ /* 0x002e620000004200 */
[C---:B--2---:R-:W-:Y:S01]  /*c3f0*/  HMMA.16816.F32.BF16 R36, R32.reuse, R20, R36 ;  /* 0x000000142024723c */ /* 0x044fe20000041824 */
[----:B------:R-:W-:Y:S01]  /*c400*/  F2FP.BF16.F32.PACK_AB R20, R119, R112 ;  /* 0x000000707714723e */ /* 0x000fe200000010ff */
[----:B------:R-:W-:Y:S01]  /*c410*/  MUFU.EX2 R144, R144 ;  /* 0x0000009000907308 */ /* 0x000fe20000000800 */
[----:B-----5:R-:W-:Y:S01]  /*c420*/  F2FP.BF16.F32.PACK_AB R21, R121, R122 ;  /* 0x0000007a7915723e */ /* 0x020fe200000010ff */
[----:B------:R-:W-:Y:S01]  /*c430*/  FADD.FTZ R112, R112, R108 ;  /* 0x0000006c70707221 */ /* 0x000fe20000010000 */
[----:B------:R-:W-:Y:S01]  /*c440*/  FADD.FTZ R122, R122, R115 ;  /* 0x000000737a7a7221 */ /* 0x000fe20000010000 */
[----:B------:R-:W-:Y:S02]  /*c450*/  MUFU.EX2 R145, R145 ;  /* 0x0000009100917308 */ /* 0x000fe40000000800 */
[----:B------:R-:W-:Y:S01]  /*c460*/  HMMA.16816.F32.BF16 R28, R32, R22, R28 ;  /* 0x00000016201c723c */ /* 0x000fe2000004181c */
[----:B------:R-:W-:Y:S01]  /*c470*/  F2FP.BF16.F32.PACK_AB R22, R117, R118 ;  /* 0x000000767516723e */ /* 0x000fe200000010ff */
[----:B------:R-:W2:Y:S01]  /*c480*/  MUFU.EX2 R146, R146 ;  /* 0x0000009200927308 */ /* 0x000ea20000000800 */
[----:B---3--:R-:W-:Y:S01]  /*c490*/  F2FP.BF16.F32.PACK_AB R23, R123, R120 ;  /* 0x000000787b17723e */ /* 0x008fe200000010ff */
[----:B------:R-:W-:Y:S01]  /*c4a0*/  LDSM.16.MT88.4 R32, [R164+0x6800] ;  /* 0x00680000a420783b */ /* 0x000fe20000004200 */
[----:B------:R-:W-:Y:S01]  /*c4b0*/  FADD.FTZ R112, R119, R112 ;  /* 0x0000007077707221 */ /* 0x000fe20000010000 */
[----:B------:R-:W-:Y:S01]  /*c4c0*/  MUFU.EX2 R142, R142 ;  /* 0x0000008e008e7308 */ /* 0x000fe20000000800 */
[----:B------:R-:W-:-:S02]  /*c4d0*/  FADD.FTZ R122, R121, R122 ;  /* 0x0000007a797a7221 */ /* 0x000fc40000010000 */
[----:B------:R-:W-:Y:S01]  /*c4e0*/  FADD.FTZ R112, R118, R112 ;  /* 0x0000007076707221 */ /* 0x000fe20000010000 */
[C---:B------:R-:W-:Y:S01]  /*c4f0*/  HMMA.16816.F32.BF16 R12, R20.reuse, R24, R12 ;  /* 0x00000018140c723c */ /* 0x040fe2000004180c */
[----:B------:R-:W3:Y:S01]  /*c500*/  MUFU.EX2 R147, R147 ;  /* 0x0000009300937308 */ /* 0x000ee20000000800 */
[----:B------:R-:W-:Y:S01]  /*c510*/  FADD.FTZ R120, R120, R122 ;  /* 0x0000007a78787221 */ /* 0x000fe20000010000 */
[----:B------:R-:W-:Y:S02]  /*c520*/  FADD.FTZ R117, R117, R112 ;  /* 0x0000007075757221 */ /* 0x000fe40000010000 */
[----:B------:R-:W-:Y:S01]  /*c530*/  MUFU.EX2 R56, R56 ;  /* 0x0000003800387308 */ /* 0x000fe20000000800 */
[----:B------:R-:W-:Y:S01]  /*c540*/  FADD.FTZ R120, R123, R120 ;  /* 0x000000787b787221 */ /* 0x000fe20000010000 */
[----:B------:R-:W-:Y:S01]  /*c550*/  FADD.FTZ R117, R130, R117 ;  /* 0x0000007582757221 */ /* 0x000fe20000010000 */
[C---:B------:R-:W-:Y:S01]  /*c560*/  HMMA.16816.F32.BF16 R16, R20.reuse, R26, R16 ;  /* 0x0000001a1410723c */ /* 0x040fe20000041810 */
[----:B------:R-:W5:Y:S01]  /*c570*/  LDSM.16.MT88.4 R24, [R151+0x1000] ;  /* 0x001000009718783b */ /* 0x000f620000004200 */
[----:B------:R-:W-:Y:S01]  /*c580*/  FADD.FTZ R120, R136, R120 ;  /* 0x0000007888787221 */ /* 0x000fe20000010000 */
[C---:B------:R-:W-:Y:S01]  /*c590*/  FADD.FTZ R117, R133.reuse, R117 ;  /* 0x0000007585757221 */ /* 0x040fe20000010000 */
[----:B------:R-:W-:Y:S04]  /*c5a0*/  MUFU.EX2 R186, R186 ;  /* 0x000000ba00ba7308 */ /* 0x000fe80000000800 */
[----:B------:R-:W-:Y:S01]  /*c5b0*/  MUFU.EX2 R183, R183 ;  /* 0x000000b700b77308 */ /* 0x000fe20000000800 */
[C---:B-1----:R-:W-:Y:S08]  /*c5c0*/  HMMA.16816.F32.BF16 R36, R20.reuse, R8, R36 ;  /* 0x000000081424723c */ /* 0x042ff00000041824 */
[----:B------:R-:W-:Y:S01]  /*c5d0*/  HMMA.16816.F32.BF16 R28, R20, R10, R28 ;  /* 0x0000000a141c723c */ /* 0x000fe2000004181c */
[----:B------:R-:W-:Y:S01]  /*c5e0*/  F2FP.BF16.F32.PACK_AB R20, R133, R130 ;  /* 0x000000828514723e */ /* 0x000fe200000010ff */
[----:B------:R-:W1:Y:S01]  /*c5f0*/  LDSM.16.MT88.4 R8, [R164+0x6400] ;  /* 0x00640000a408783b */ /* 0x000e620000004200 */
[C---:B------:R-:W-:Y:S01]  /*c600*/  F2FP.BF16.F32.PACK_AB R21, R135.reuse, R136 ;  /* 0x000000888715723e */ /* 0x040fe200000010ff */
[----:B------:R-:W-:Y:S01]  /*c610*/  FADD.FTZ R135, R135, R120 ;  /* 0x0000007887877221 */ /* 0x000fe20000010000 */
[----:B------:R-:W-:Y:S01]  /*c620*/  F2FP.BF16.F32.PACK_AB R22, R131, R132 ;  /* 0x000000848316723e */ /* 0x000fe200000010ff */
[----:B------:R-:W-:Y:S01]  /*c630*/  FADD.FTZ R132, R132, R117 ;  /* 0x0000007584847221 */ /* 0x000fe20000010000 */
[----:B------:R-:W-:Y:S01]  /*c640*/  F2FP.BF16.F32.PACK_AB R23, R137, R134 ;  /* 0x000000868917723e */ /* 0x000fe200000010ff */
[----:B------:R-:W-:-:S02]  /*c650*/  FADD.FTZ R135, R134, R135 ;  /* 0x0000008786877221 */ /* 0x000fc40000010000 */
[----:B------:R-:W-:Y:S02]  /*c660*/  FADD.FTZ R132, R131, R132 ;  /* 0x0000008483847221 */ /* 0x000fe40000010000 */
[----:B------:R-:W-:Y:S02]  /*c670*/  FADD.FTZ R135, R137, R135 ;  /* 0x0000008789877221 */ /* 0x000fe40000010000 */
[----:B------:R-:W-:Y:S01]  /*c680*/  HMMA.16816.F32.BF16 R12, R20, R4, R12 ;  /* 0x00000004140c723c */ /* 0x000fe2000004180c */
[----:B------:R-:W-:-:S07]  /*c690*/  FADD.FTZ R132, R140, R132 ;  /* 0x000000848c847221 */ /* 0x000fce0000010000 */
[C---:B------:R-:W-:Y:S01]  /*c6a0*/  HMMA.16816.F32.BF16 R16, R20.reuse, R6, R16 ;  /* 0x000000061410723c */ /* 0x040fe20000041810 */
[----:B------:R-:W3:Y:S07]  /*c6b0*/  LDSM.16.MT88.4 R4, [R151+0x1400] ;  /* 0x001400009704783b */ /* 0x000eee0000004200 */
[C---:B-----5:R-:W-:Y:S01]  /*c6c0*/  HMMA.16816.F32.BF16 R36, R20.reuse, R24, R36 ;  /* 0x000000181424723c */ /* 0x060fe20000041824 */
[----:B------:R-:W-:Y:S01]  /*c6d0*/  FFMA.FTZ R25, R191, UR6, -R87 ;  /* 0x00000006bf197c23 */ /* 0x000fe20008010857 */
[--C-:B------:R-:W-:Y:S01]  /*c6e0*/  FFMA.FTZ R24, R190, UR6, -R82.reuse ;  /* 0x00000006be187c23 */ /* 0x100fe20008010852 */
[----:B------:R5:W-:Y:S04]  /*c6f0*/  MUFU.EX2 R191, R192 ;  /* 0x000000c000bf7308 */ /* 0x000be80000000800 */
[----:B------:R1:W-:Y:S01]  /*c700*/  MUFU.EX2 R190, R25 ;  /* 0x0000001900be7308 */ /* 0x0003e20000000800 */
[----:B------:R-:W-:Y:S01]  /*c710*/  HMMA.16816.F32.BF16 R28, R20, R26, R28 ;  /* 0x0000001a141c723c */ /* 0x000fe2000004181c */
[--C-:B------:R-:W-:Y:S01]  /*c720*/  FFMA.FTZ R21, R189, UR6, -R82.reuse ;  /* 0x00000006bd157c23 */ /* 0x100fe20008010852 */
[----:B------:R-:W-:Y:S01]  /*c730*/  FFMA.FTZ R20, R188, UR6, -R82 ;  /* 0x00000006bc147c23 */ /* 0x000fe20008010852 */
[----:B------:R1:W-:Y:S01]  /*c740*/  MUFU.EX2 R189, R24 ;  /* 0x0000001800bd7308 */ /* 0x0003e20000000800 */
[----:B----4-:R-:W-:-:S02]  /*c750*/  F2FP.BF16.F32.PACK_AB R26, R143, R138 ;  /* 0x0000008a8f1a723e */ /* 0x010fc400000010ff */
[----:B--2---:R-:W-:Y:S01]  /*c760*/  F2FP.BF16.F32.PACK_AB R27, R146, R145 ;  /* 0x00000091921b723e */ /* 0x004fe200000010ff */
[----:B------:R-:W2:Y:S01]  /*c770*/  MUFU.EX2 R188, R21 ;  /* 0x0000001500bc7308 */ /* 0x000ea20000000800 */
[----:B-----5:R-:W-:-:S03]  /*c780*/  FFMA.FTZ R192, R187, UR6, -R82 ;  /* 0x00000006bbc07c23 */ /* 0x020fc60008010852 */
[----:B------:R4:W-:Y:S01]  /*c790*/  MUFU.EX2 R187, R20 ;  /* 0x0000001400bb7308 */ /* 0x0009e20000000800 */
[C---:B-1----:R-:W-:Y:S01]  /*c7a0*/  F2FP.BF16.F32.PACK_AB R25, R144.reuse, R141 ;  /* 0x0000008d9019723e */ /* 0x042fe200000010ff */
[----:B------:R-:W-:Y:S02]  /*c7b0*/  FADD.FTZ R141, R141, R135 ;  /* 0x000000878d8d7221 */ /* 0x000fe40000010000 */
[----:B------:R-:W1:Y:S01]  /*c7c0*/  MUFU.EX2 R192, R192 ;  /* 0x000000c000c07308 */ /* 0x000e620000000800 */
[C---:B------:R-:W-:Y:S01]  /*c7d0*/  F2FP.BF16.F32.PACK_AB R24, R139.reuse, R140 ;  /* 0x0000008c8b18723e */ /* 0x040fe200000010ff */
[----:B------:R-:W-:Y:S01]  /*c7e0*/  FADD.FTZ R139, R139, R132 ;  /* 0x000000848b8b7221 */ /* 0x000fe20000010000 */
[----:B------:R-:W-:Y:S01]  /*c7f0*/  FADD.FTZ R141, R144, R141 ;  /* 0x0000008d908d7221 */ /* 0x000fe20000010000 */
[----:B------:R-:W-:Y:S02]  /*c800*/  LDSM.16.MT88.4 R132, [R151+0x3c00] ;  /* 0x003c00009784783b */ /* 0x000fe40000004200 */
[----:B------:R-:W-:Y:S01]  /*c810*/  FADD.FTZ R139, R138, R139 ;  /* 0x0000008b8a8b7221 */ /* 0x000fe20000010000 */
[----:B------:R-:W-:Y:S01]  /*c820*/  FADD.FTZ R141, R145, R141 ;  /* 0x0000008d918d7221 */ /* 0x000fe20000010000 */
[----:B------:R-:W-:Y:S01]  /*c830*/  HMMA.16816.F32.BF16 R12, R24, R8, R12 ;  /* 0x00000008180c723c */ /* 0x000fe2000004180c */
[----:B----4-:R-:W4:Y:S01]  /*c840*/  LDSM.16.MT88.4 R20, [R151+0x1800] ;  /* 0x001800009714783b */ /* 0x010f220000004200 */
[----:B---3--:R-:W-:Y:S01]  /*c850*/  F2FP.BF16.F32.PACK_AB R8, R147, R142 ;  /* 0x0000008e9308723e */ /* 0x008fe200000010ff */
[----:B------:R-:W-:Y:S01]  /*c860*/  FADD.FTZ R139, R143, R139 ;  /* 0x0000008b8f8b7221 */ /* 0x000fe20000010000 */
[----:B--2---:R-:W-:Y:S01]  /*c870*/  F2FP.BF16.F32.PACK_AB R9, R188, R189 ;  /* 0x000000bdbc09723e */ /* 0x004fe200000010ff */
[----:B------:R-:W-:-:S02]  /*c880*/  FADD.FTZ R141, R146, R141 ;  /* 0x0000008d928d7221 */ /* 0x000fc40000010000 */
[----:B------:R-:W-:Y:S01]  /*c890*/  FADD.FTZ R139, R142, R139 ;  /* 0x0000008b8e8b7221 */ /* 0x000fe20000010000 */
[C---:B------:R-:W-:Y:S01]  /*c8a0*/  HMMA.16816.F32.BF16 R16, R24.reuse, R10, R16 ;  /* 0x0000000a1810723c */ /* 0x040fe20000041810 */
[----:B------:R-:W-:Y:S01]  /*c8b0*/  F2FP.BF16.F32.PACK_AB R10, R190, R191 ;  /* 0x000000bfbe0a723e */ /* 0x000fe200000010ff */
[----:B------:R-:W-:Y:S01]  /*c8c0*/  FADD.FTZ R141, R189, R141 ;  /* 0x0000008dbd8d7221 */ /* 0x000fe20000010000 */
[----:B-1----:R-:W-:Y:S01]  /*c8d0*/  F2FP.BF16.F32.PACK_AB R11, R192, R187 ;  /* 0x000000bbc00b723e */ /* 0x002fe200000010ff */
[----:B------:R-:W-:Y:S02]  /*c8e0*/  FADD.FTZ R147, R147, R139 ;  /* 0x0000008b93937221 */ /* 0x000fe40000010000 */
[----:B------:R-:W-:Y:S02]  /*c8f0*/  FADD.FTZ R188, R188, R141 ;  /* 0x0000008dbcbc7221 */ /* 0x000fe40000010000 */
[----:B------:R-:W-:Y:S01]  /*c900*/  HMMA.16816.F32.BF16 R36, R24, R4, R36 ;  /* 0x000000041824723c */ /* 0x000fe20000041824 */
[----:B------:R-:W-:Y:S01]  /*c910*/  FADD.FTZ R147, R191, R147 ;  /* 0x00000093bf937221 */ /* 0x000fe20000010000 */
[----:B------:R-:W-:Y:S01]  /*c920*/  FADD.FTZ R188, R187, R188 ;  /* 0x000000bcbbbc7221 */ /* 0x000fe20000010000 */
[----:B------:R-:W-:Y:S02]  /*c930*/  LDSM.16.MT88.4 R140, [R164+0x8c00] ;  /* 0x008c0000a48c783b */ /* 0x000fe40000004200 */
[----:B------:R-:W-:Y:S01]  /*c940*/  FADD.FTZ R190, R190, R147 ;  /* 0x00000093bebe7221 */ /* 0x000fe20000010000 */
[----:B------:R-:W-:-:S02]  /*c950*/  FADD.FTZ R192, R192, R188 ;  /* 0x000000bcc0c07221 */ /* 0x000fc40000010000 */
[----:B------:R-:W-:Y:S01]  /*c960*/  HMMA.16816.F32.BF16 R28, R24, R6, R28 ;  /* 0x00000006181c723c */ /* 0x000fe2000004181c */
[--C-:B------:R-:W-:Y:S01]  /*c970*/  FFMA.FTZ R24, R181, UR6, -R87.reuse ;  /* 0x00000006b5187c23 */ /* 0x100fe20008010857 */
[--C-:B------:R-:W-:Y:S01]  /*c980*/  FFMA.FTZ R26, R180, UR6, -R87.reuse ;  /* 0x00000006b41a7c23 */ /* 0x100fe20008010857 */
[--C-:B------:R-:W-:Y:S01]  /*c990*/  FFMA.FTZ R25, R171, UR6, -R87.reuse ;  /* 0x00000006ab197c23 */ /* 0x100fe20008010857 */
[----:B------:R-:W1:Y:S01]  /*c9a0*/  LDSM.16.MT88.4 R4, [R164+0x6c00] ;  /* 0x006c0000a404783b */ /* 0x000e620000004200 */
[----:B------:R2:W-:Y:S03]  /*c9b0*/  MUFU.EX2 R180, R24 ;  /* 0x0000001800b47308 */ /* 0x0005e60000000800 */
[----:B------:R-:W-:Y:S01]  /*c9c0*/  HMMA.16816.F32.BF16 R12, R8, R32, R12 ;  /* 0x00000020080c723c */ /* 0x000fe2000004180c */
[----:B------:R3:W5:Y:S01]  /*c9d0*/  MUFU.EX2 R181, R182 ;  /* 0x000000b600b57308 */ /* 0x0007620000000800 */
[----:B------:R-:W-:Y:S01]  /*c9e0*/  FFMA.FTZ R32, R156, UR6, -R87 ;  /* 0x000000069c207c23 */ /* 0x000fe20008010857 */
[----:B------:R-:W-:-:S02]  /*c9f0*/  FFMA.FTZ R33, R148, UR6, -R82 ;  /* 0x0000000694217c23 */ /* 0x000fc40008010852 */
[----:B------:R-:W-:Y:S03]  /*ca00*/  MUFU.EX2 R171, R26 ;  /* 0x0000001a00ab7308 */ /* 0x000fe60000000800 */
[----:B------:R-:W-:Y:S01]  /*ca10*/  HMMA.16816.F32.BF16 R16, R8, R34, R16 ;  /* 0x000000220810723c */ /* 0x000fe20000041810 */
[--C-:B------:R-:W-:Y:S01]  /*ca20*/  FFMA.FTZ R34, R149, UR6, -R82.reuse ;  /* 0x0000000695227c23 */ /* 0x100fe20008010852 */
[--C-:B--2---:R-:W-:Y:S02]  /*ca30*/  FFMA.FTZ R24, R163, UR6, -R82.reuse ;  /* 0x00000006a3187c23 */ /* 0x104fe40008010852 */
[----:B------:R2:W2:Y:S01]  /*ca40*/  MUFU.EX2 R163, R25 ;  /* 0x0000001900a37308 */ /* 0x0004a20000000800 */
[----:B---3--:R-:W-:-:S03]  /*ca50*/  FFMA.FTZ R182, R160, UR6, -R82 ;  /* 0x00000006a0b67c23 */ /* 0x008fc60008010852 */
[C---:B----4-:R-:W-:Y:S01]  /*ca60*/  HMMA.16816.F32.BF16 R36, R8.reuse, R20, R36 ;  /* 0x000000140824723c */ /* 0x050fe20000041824 */
[C---:B-----5:R-:W-:Y:S01]  /*ca70*/  F2FP.BF16.F32.PACK_AB R20, R180.reuse, R181 ;  /* 0x000000b5b414723e */ /* 0x060fe200000010ff */
[----:B------:R-:W-:Y:S01]  /*ca80*/  MUFU.EX2 R148, R34 ;  /* 0x0000002200947308 */ /* 0x000fe20000000800 */
[----:B------:R-:W-:Y:S01]  /*ca90*/  FADD.FTZ R190, R181, R190 ;  /* 0x000000beb5be7221 */ /* 0x000fe20000010000 */
[----:B------:R-:W-:Y:S02]  /*caa0*/  IADD3 R181, PT, PT, R3, -0x3, RZ ;  /* 0xfffffffd03b57810 */ /* 0x000fe40007ffe0ff */
[----:B------:R-:W-:Y:S01]  /*cab0*/  MUFU.EX2 R182, R182 ;  /* 0x000000b600b67308 */ /* 0x000fe20000000800 */
[----:B------:R-:W-:Y:S01]  /*cac0*/  FADD.FTZ R180, R180, R190 ;  /* 0x000000beb4b47221 */ /* 0x000fe20000010000 */
[----:B------:R-:W-:Y:S01]  /*cad0*/  HMMA.16816.F32.BF16 R28, R8, R22, R28 ;  /* 0x00000016081c723c */ /* 0x000fe2000004181c */
[--C-:B------:R-:W-:Y:S01]  /*cae0*/  FFMA.FTZ R9, R158, UR6, -R87.reuse ;  /* 0x000000069e097c23 */ /* 0x100fe20008010857 */
[----:B------:R-:W-:Y:S01]  /*caf0*/  FFMA.FTZ R8, R157, UR6, -R87 ;  /* 0x000000069d087c23 */ /* 0x000fe20008010857 */
[----:B--2---:R-:W-:Y:S01]  /*cb00*/  FFMA.FTZ R25, R162, UR6, -R82 ;  /* 0x00000006a2197c23 */ /* 0x004fe20008010852 */
[----:B------:R-:W-:Y:S01]  /*cb10*/  F2FP.BF16.F32.PACK_AB R22, R163, R171 ;  /* 0x000000aba316723e */ /* 0x000fe200000010ff */
[----:B------:R2:W3:Y:S01]  /*cb20*/  MUFU.EX2 R162, R24 ;  /* 0x0000001800a27308 */ /* 0x0004e20000000800 */
[----:B------:R-:W-:-:S03]  /*cb30*/  FADD.FTZ R180, R171, R180 ;  /* 0x000000b4abb47221 */ /* 0x000fc60000010000 */
[----:B------:R-:W-:Y:S01]  /*cb40*/  MUFU.EX2 R157, R9 ;  /* 0x00000009009d7308 */ /* 0x000fe20000000800 */
[----:B------:R-:W-:-:S03]  /*cb50*/  FADD.FTZ R163, R163, R180 ;  /* 0x000000b4a3a37221 */ /* 0x000fc60000010000 */
[----:B------:R4:W-:Y:S04]  /*cb60*/  MUFU.EX2 R156, R8 ;  /* 0x00000008009c7308 */ /* 0x0009e80000000800 */
[----:B------:R5:W1:Y:S01]  /*cb70*/  MUFU.EX2 R158, R159 ;  /* 0x0000009f009e7308 */ /* 0x000a620000000800 */
[----:B--2---:R-:W-:Y:S01]  /*cb80*/  FFMA.FTZ R24, R161, UR6, -R82 ;  /* 0x00000006a1187c23 */ /* 0x004fe20008010852 */
[----:B---3--:R-:W-:Y:S02]  /*cb90*/  FADD.FTZ R192, R162, R192 ;  /* 0x000000c0a2c07221 */ /* 0x008fe40000010000 */
[----:B------:R-:W2:Y:S04]  /*cba0*/  MUFU.EX2 R161, R25 ;  /* 0x0000001900a17308 */ /* 0x000ea80000000800 */
[----:B------:R3:W3:Y:S01]  /*cbb0*/  MUFU.EX2 R160, R24 ;  /* 0x0000001800a07308 */ /* 0x0006e20000000800 */
[----:B----4-:R-:W-:Y:S01]  /*cbc0*/  LDSM.16.MT88.4 R8, [R164+0x7000] ;  /* 0x00700000a408783b */ /* 0x010fe20000004200 */
[----:B-----5:R-:W-:Y:S01]  /*cbd0*/  FFMA.FTZ R159, R124, UR6, -R82 ;  /* 0x000000067c9f7c23 */ /* 0x020fe20008010852 */
[----:B-1----:R-:W-:Y:S01]  /*cbe0*/  FADD.FTZ R163, R158, R163 ;  /* 0x000000a39ea37221 */ /* 0x002fe20000010000 */
[C---:B--2---:R-:W-:Y:S01]  /*cbf0*/  F2FP.BF16.F32.PACK_AB R21, R161.reuse, R162 ;  /* 0x000000a2a115723e */ /* 0x044fe200000010ff */
[----:B------:R-:W-:-:S03]  /*cc00*/  FADD.FTZ R161, R161, R192 ;  /* 0x000000c0a1a17221 */ /* 0x000fc60000010000 */
[----:B------:R-:W-:Y:S01]  /*cc10*/  MUFU.EX2 R159, R159 ;  /* 0x0000009f009f7308 */ /* 0x000fe20000000800 */
[----:B------:R-:W-:Y:S01]  /*cc20*/  FADD.FTZ R163, R157, R163 ;  /* 0x000000a39da37221 */ /* 0x000fe20000010000 */
[----:B---3--:R-:W1:Y:S01]  /*cc30*/  LDSM.16.MT88.4 R24, [R151+0x1c00] ;  /* 0x001c00009718783b */ /* 0x008e620000004200 */
[----:B------:R-:W-:Y:S01]  /*cc40*/  F2FP.BF16.F32.PACK_AB R23, R182, R160 ;  /* 0x000000a0b617723e */ /* 0x000fe200000010ff */
[----:B------:R-:W-:-:S04]  /*cc50*/  FADD.FTZ R161, R160, R161 ;  /* 0x000000a1a0a17221 */ /* 0x000fc80000010000 */
[----:B------:R-:W-:Y:S02]  /*cc60*/  FADD.FTZ R182, R182, R161 ;  /* 0x000000a1b6b67221 */ /* 0x000fe40000010000 */
[C---:B------:R-:W-:Y:S01]  /*cc70*/  HMMA.16816.F32.BF16 R12, R20.reuse, R4, R12 ;  /* 0x00000004140c723c */ /* 0x040fe2000004180c */
[----:B------:R-:W-:Y:S01]  /*cc80*/  FFMA.FTZ R5, R155, UR6, -R87 ;  /* 0x000000069b057c23 */ /* 0x000fe20008010857 */
[--C-:B------:R-:W-:Y:S01]  /*cc90*/  FFMA.FTZ R4, R154, UR6, -R82.reuse ;  /* 0x000000069a047c23 */ /* 0x100fe20008010852 */
[----:B------:R2:W-:Y:S04]  /*cca0*/  MUFU.EX2 R155, R32 ;  /* 0x00000020009b7308 */ /* 0x0005e80000000800 */
[----:B------:R-:W-:Y:S01]  /*ccb0*/  MUFU.EX2 R154, R5 ;  /* 0x00000005009a7308 */ /* 0x000fe20000000800 */
[----:B------:R-:W-:Y:S01]  /*ccc0*/  HMMA.16816.F32.BF16 R16, R20, R6, R16 ;  /* 0x000000061410723c */ /* 0x000fe20000041810 */
[----:B--2---:R-:W-:-:S02]  /*ccd0*/  FFMA.FTZ R32, R153, UR6, -R82 ;  /* 0x0000000699207c23 */ /* 0x004fc40008010852 */
[----:B------:R2:W3:Y:S04]  /*cce0*/  MUFU.EX2 R153, R4 ;  /* 0x0000000400997308 */ /* 0x0004e80000000800 */
[----:B------:R4:W5:Y:S01]  /*ccf0*/  MUFU.EX2 R149, R32 ;  /* 0x0000002000957308 */ /* 0x0009620000000800 */
        /* <DEDUP_REMOVED lines=11> */
[----:B------:R-:W-:Y:S01]  /*cdb0*/  FFMA.FTZ R20, R125, UR6, -R82 ;  /* 0x000000067d147c23 */ /* 0x000fe20008010852 */
[----:B-----5:R-:W-:Y:S01]  /*cdc0*/  FADD.FTZ R182, R149, R182 ;  /* 0x000000b695b67221 */ /* 0x020fe20000010000 */
[----:B------:R4:W5:Y:S01]  /*cdd0*/  MUFU.EX2 R129, R32 ;  /* 0x0000002000817308 */ /* 0x0009620000000800 */
[----:B------:R-:W-:-:S03]  /*cde0*/  FADD.FTZ R156, R156, R163 ;  /* 0x000000a39c9c7221 */ /* 0x000fc60000010000 */
[----:B------:R-:W-:Y:S01]  /*cdf0*/  MUFU.EX2 R125, R21 ;  /* 0x00000015007d7308 */ /* 0x000fe20000000800 */
[----:B------:R-:W-:Y:S01]  /*ce00*/  FADD.FTZ R156, R155, R156 ;  /* 0x0000009c9b9c7221 */ /* 0x000fe20000010000 */
[----:B--2---:R-:W-:Y:S02]  /*ce10*/  FFMA.FTZ R24, R127, UR6, -R82 ;  /* 0x000000067f187c23 */ /* 0x004fe40008010852 */
[----:B------:R2:W-:Y:S01]  /*ce20*/  MUFU.EX2 R127, R25 ;  /* 0x00000019007f7308 */ /* 0x0005e20000000800 */
[----:B------:R-:W-:Y:S01]  /*ce30*/  FADD.FTZ R156, R154, R156 ;  /* 0x0000009c9a9c7221 */ /* 0x000fe20000010000 */
[----:B---3--:R-:W-:Y:S01]  /*ce40*/  F2FP.BF16.F32.PACK_AB R27, R152, R148 ;  /* 0x00000094981b723e */ /* 0x008fe200000010ff */
[----:B------:R-:W-:Y:S01]  /*ce50*/  FADD.FTZ R148, R148, R182 ;  /* 0x000000b694947221 */ /* 0x000fe20000010000 */
[----:B------:R3:W1:Y:S01]  /*ce60*/  MUFU.EX2 R126, R24 ;  /* 0x00000018007e7308 */ /* 0x0006620000000800 */
[----:B----4-:R-:W4:Y:S02]  /*ce70*/  LDSM.16.MT88.4 R32, [R164+0x7400] ;  /* 0x00740000a420783b */ /* 0x010f240000004200 */
[----:B------:R-:W-:Y:S01]  /*ce80*/  FADD.FTZ R148, R152, R148 ;  /* 0x0000009498947221 */ /* 0x000fe20000010000 */
[----:B------:R1:W1:Y:S01]  /*ce90*/  MUFU.EX2 R124, R20 ;  /* 0x00000014007c7308 */ /* 0x0002620000000800 */
[----:B-----5:R-:W-:Y:S01]  /*cea0*/  FADD.FTZ R156, R129, R156 ;  /* 0x0000009c819c7221 */ /* 0x020fe20000010000 */
[----:B--2---:R-:W-:-:S02]  /*ceb0*/  F2FP.BF16.F32.PACK_AB R25, R149, R153 ;  /* 0x000000999519723e */ /* 0x004fc400000010ff */
[----:B---3--:R-:W-:Y:S01]  /*cec0*/  F2FP.BF16.F32.PACK_AB R24, R157, R158 ;  /* 0x0000009e9d18723e */ /* 0x008fe200000010ff */
[----:B-1----:R-:W-:Y:S01]  /*ced0*/  FADD.FTZ R148, R126, R148 ;  /* 0x000000947e947221 */ /* 0x002fe20000010000 */
[----:B------:R-:W1:Y:S03]  /*cee0*/  LDSM.16.MT88.4 R20, [R151+0x2400] ;  /* 0x002400009714783b */ /* 0x000e660000004200 */
[----:B------:R-:W-:Y:S02]  /*cef0*/  FADD.FTZ R148, R125, R148 ;  /* 0x000000947d947221 */ /* 0x000fe40000010000 */
[----:B------:R-:W-:Y:S01]  /*cf00*/  HMMA.16816.F32.BF16 R12, R24, R8, R12 ;  /* 0x00000008180c723c */ /* 0x000fe2000004180c */
[----:B------:R-:W-:Y:S02]  /*cf10*/  F2FP.BF16.F32.PACK_AB R8, R129, R154 ;  /* 0x0000009a8108723e */ /* 0x000fe400000010ff */
[----:B------:R-:W-:-:S05]  /*cf20*/  F2FP.BF16.F32.PACK_AB R9, R125, R126 ;  /* 0x0000007e7d09723e */ /* 0x000fca00000010ff */
[C---:B------:R-:W-:Y:S01]  /*cf30*/  HMMA.16816.F32.BF16 R16, R24.reuse, R10, R16 ;  /* 0x0000000a1810723c */ /* 0x040fe20000041810 */
[----:B------:R-:W-:Y:S01]  /*cf40*/  F2FP.BF16.F32.PACK_AB R10, R127, R128 ;  /* 0x000000807f0a723e */ /* 0x000fe200000010ff */
[----:B------:R-:W-:Y:S01]  /*cf50*/  FADD.FTZ R128, R128, R156 ;  /* 0x0000009c80807221 */ /* 0x000fe20000010000 */
[----:B------:R-:W-:Y:S01]  /*cf60*/  F2FP.BF16.F32.PACK_AB R11, R159, R124 ;  /* 0x0000007c9f0b723e */ /* 0x000fe200000010ff */
[----:B------:R-:W-:Y:S02]  /*cf70*/  FADD.FTZ R124, R124, R148 ;  /* 0x000000947c7c7221 */ /* 0x000fe40000010000 */
[----:B------:R-:W-:Y:S02]  /*cf80*/  FADD.FTZ R128, R127, R128 ;  /* 0x000000807f807221 */ /* 0x000fe40000010000 */
[----:B------:R-:W-:Y:S01]  /*cf90*/  HMMA.16816.F32.BF16 R36, R24, R4, R36 ;  /* 0x000000041824723c */ /* 0x000fe20000041824 */
[----:B------:R-:W-:-:S07]  /*cfa0*/  FADD.FTZ R124, R159, R124 ;  /* 0x0000007c9f7c7221 */ /* 0x000fce0000010000 */
[----:B------:R-:W-:Y:S01]  /*cfb0*/  HMMA.16816.F32.BF16 R28, R24, R6, R28 ;  /* 0x00000006181c723c */ /* 0x000fe2000004181c */
[----:B------:R-:W2:Y:S01]  /*cfc0*/  LDSM.16.MT88.4 R4, [R164+0x7800] ;  /* 0x00780000a404783b */ /* 0x000ea20000004200 */
[--C-:B------:R-:W-:Y:S02]  /*cfd0*/  FFMA.FTZ R24, R106, UR6, -R87.reuse ;  /* 0x000000066a187c23 */ /* 0x100fe40008010857 */
[----:B------:R-:W-:Y:S04]  /*cfe0*/  MUFU.EX2 R106, R107 ;  /* 0x0000006b006a7308 */ /* 0x000fe80000000800 */
[----:B----4-:R-:W-:Y:S01]  /*cff0*/  HMMA.16816.F32.BF16 R12, R8, R32, R12 ;  /* 0x00000020080c723c */ /* 0x010fe2000004180c */
[----:B------:R3:W4:Y:S01]  /*d000*/  MUFU.EX2 R32, R24 ;  /* 0x0000001800207308 */ /* 0x0007220000000800 */
[----:B------:R-:W-:-:S06]  /*d010*/  FFMA.FTZ R33, R104, UR6, -R87 ;  /* 0x0000000668217c23 */ /* 0x000fcc0008010857 */
[----:B------:R-:W-:Y:S01]  /*d020*/  HMMA.16816.F32.BF16 R16, R8, R34, R16 ;  /* 0x000000220810723c */ /* 0x000fe20000041810 */
[--C-:B------:R-:W-:Y:S01]  /*d030*/  FFMA.FTZ R35, R99, UR6, -R82.reuse ;  /* 0x0000000663237c23 */ /* 0x100fe20008010852 */
[----:B------:R-:W-:Y:S01]  /*d040*/  MUFU.EX2 R33, R33 ;  /* 0x0000002100217308 */ /* 0x000fe20000000800 */
[----:B---3--:R-:W-:-:S04]  /*d050*/  FFMA.FTZ R24, R102, UR6, -R82 ;  /* 0x0000000666187c23 */ /* 0x008fc80008010852 */
[----:B------:R-:W-:Y:S01]  /*d060*/  MUFU.EX2 R35, R35 ;  /* 0x0000002300237308 */ /* 0x000fe20000000800 */
[C---:B-1----:R-:W-:Y:S01]  /*d070*/  HMMA.16816.F32.BF16 R36, R8.reuse, R20, R36 ;  /* 0x000000140824723c */ /* 0x042fe20000041824 */
[--C-:B------:R-:W-:Y:S01]  /*d080*/  FFMA.FTZ R21, R78, UR6, -R87.reuse ;  /* 0x000000064e157c23 */ /* 0x100fe20008010857 */
[--C-:B------:R-:W-:Y:S01]  /*d090*/  FFMA.FTZ R20, R77, UR6, -R87.reuse ;  /* 0x000000064d147c23 */ /* 0x100fe20008010857 */
[----:B------:R1:W3:Y:S04]  /*d0a0*/  MUFU.EX2 R34, R24 ;  /* 0x0000001800227308 */ /* 0x0002e80000000800 */
[----:B------:R-:W5:Y:S01]  /*d0b0*/  MUFU.EX2 R102, R103 ;  /* 0x0000006700667308 */ /* 0x000f620000000800 */
[----:B------:R-:W-:Y:S01]  /*d0c0*/  HMMA.16816.F32.BF16 R28, R8, R22, R28 ;  /* 0x00000016081c723c */ /* 0x000fe2000004181c */
[----:B----4-:R-:W-:Y:S01]  /*d0d0*/  F2FP.BF16.F32.PACK_AB R8, R32, R106 ;  /* 0x0000006a2008723e */ /* 0x010fe200000010ff */
[----:B------:R-:W-:Y:S01]  /*d0e0*/  FADD.FTZ R106, R106, R128 ;  /* 0x000000806a6a7221 */ /* 0x000fe20000010000 */
[----:B------:R4:W2:Y:S03]  /*d0f0*/  MUFU.EX2 R78, R79 ;  /* 0x0000004f004e7308 */ /* 0x0008a60000000800 */
[----:B------:R-:W-:Y:S01]  /*d100*/  FADD.FTZ R106, R32, R106 ;  /* 0x0000006a206a7221 */ /* 0x000fe20000010000 */
[----:B------:R-:W2:Y:S01]  /*d110*/  MUFU.EX2 R77, R21 ;  /* 0x00000015004d7308 */ /* 0x000ea20000000800 */
[--C-:B-1----:R-:W-:Y:S01]  /*d120*/  FFMA.FTZ R24, R98, UR6, -R82.reuse ;  /* 0x0000000662187c23 */ /* 0x102fe20008010852 */
[----:B------:R-:W-:Y:S01]  /*d130*/  FFMA.FTZ R98, R97, UR6, -R82 ;  /* 0x0000000661627c23 */ /* 0x000fe20008010852 */
[----:B---3--:R-:W-:Y:S01]  /*d140*/  F2FP.BF16.F32.PACK_AB R9, R35, R34 ;  /* 0x000000222309723e */ /* 0x008fe200000010ff */
[----:B------:R-:W-:Y:S01]  /*d150*/  FADD.FTZ R34, R34, R124 ;  /* 0x0000007c22227221 */ /* 0x000fe20000010000 */
[----:B------:R1:W-:Y:S01]  /*d160*/  MUFU.EX2 R97, R24 ;  /* 0x0000001800617308 */ /* 0x0003e20000000800 */
[----:B-----5:R-:W-:Y:S01]  /*d170*/  F2FP.BF16.F32.PACK_AB R10, R102, R33 ;  /* 0x00000021660a723e */ /* 0x020fe200000010ff */
[----:B------:R-:W-:Y:S01]  /*d180*/  FADD.FTZ R106, R33, R106 ;  /* 0x0000006a216a7221 */ /* 0x000fe20000010000 */
[----:B------:R-:W-:Y:S01]  /*d190*/  FADD.FTZ R34, R35, R34 ;  /* 0x0000002223227221 */ /* 0x000fe20000010000 */
[----:B------:R-:W3:Y:S01]  /*d1a0*/  MUFU.EX2 R98, R98 ;  /* 0x0000006200627308 */ /* 0x000ee20000000800 */
[----:B----4-:R-:W-:Y:S01]  /*d1b0*/  FFMA.FTZ R79, R76, UR6, -R87 ;  /* 0x000000064c4f7c23 */ /* 0x010fe20008010857 */
[----:B------:R-:W-:-:S02]  /*d1c0*/  FADD.FTZ R102, R102, R106 ;  /* 0x0000006a66667221 */ /* 0x000fc40000010000 */
[----:B------:R4:W5:Y:S02]  /*d1d0*/  MUFU.EX2 R76, R20 ;  /* 0x00000014004c7308 */ /* 0x0009640000000800 */
[----:B--2---:R-:W-:Y:S01]  /*d1e0*/  FADD.FTZ R102, R78, R102 ;  /* 0x000000664e667221 */ /* 0x004fe20000010000 */
[----:B-1----:R-:W1:Y:S03]  /*d1f0*/  LDSM.16.MT88.4 R24, [R151+0x2800] ;  /* 0x002800009718783b */ /* 0x002e660000004200 */
[----:B------:R-:W-:Y:S01]  /*d200*/  FADD.FTZ R102, R77, R102 ;  /* 0x000000664d667221 */ /* 0x000fe20000010000 */
[C---:B---3--:R-:W-:Y:S01]  /*d210*/  F2FP.BF16.F32.PACK_AB R11, R98.reuse, R97 ;  /* 0x00000061620b723e */ /* 0x048fe200000010ff */
[----:B------:R-:W-:Y:S01]  /*d220*/  FADD.FTZ R97, R97, R34 ;  /* 0x0000002261617221 */ /* 0x000fe20000010000 */
[----:B----4-:R-:W2:Y:S03]  /*d230*/  LDSM.16.MT88.4 R20, [R164+0x7c00] ;  /* 0x007c0000a414783b */ /* 0x010ea60000004200 */
[----:B------:R-:W-:Y:S01]  /*d240*/  FADD.FTZ R97, R98, R97 ;  /* 0x0000006162617221 */ /* 0x000fe20000010000 */
[----:B-----5:R-:W-:Y:S01]  /*d250*/  FADD.FTZ R102, R76, R102 ;  /* 0x000000664c667221 */ /* 0x020fe20000010000 */
[----:B------:R-:W-:Y:S01]  /*d260*/  HMMA.16816.F32.BF16 R12, R8, R4, R12 ;  /* 0x00000004080c723c */ /* 0x000fe2000004180c */
[----:B------:R-:W-:-:S02]  /*d270*/  FFMA.FTZ R4, R59, UR6, -R82 ;  /* 0x000000063b047c23 */ /* 0x000fc40008010852 */
[----:B------:R-:W3:Y:S04]  /*d280*/  MUFU.EX2 R59, R79 ;  /* 0x0000004f003b7308 */ /* 0x000ee80000000800 */
[----:B------:R4:W5:Y:S01]  /*d290*/  MUFU.EX2 R2, R4 ;  /* 0x0000000400027308 */ /* 0x0009620000000800 */
[C---:B------:R-:W-:Y:S01]  /*d2a0*/  HMMA.16816.F32.BF16 R16, R8.reuse, R6, R16 ;  /* 0x000000060810723c */ /* 0x040fe20000041810 */
[----:B---3--:R-:W-:Y:S01]  /*d2b0*/  FADD.FTZ R102, R59, R102 ;  /* 0x000000663b667221 */ /* 0x008fe20000010000 */
[----:B----4-:R-:W-:Y:S01]  /*d2c0*/  FFMA.FTZ R4, R57, UR6, -R82 ;  /* 0x0000000639047c23 */ /* 0x010fe20008010852 */
[----:B-----5:R-:W-:Y:S01]  /*d2d0*/  FADD.FTZ R97, R2, R97 ;  /* 0x0000006102617221 */ /* 0x020fe20000010000 */
[----:B------:R3:W4:Y:S04]  /*d2e0*/  MUFU.EX2 R57, R58 ;  /* 0x0000003a00397308 */ /* 0x0007280000000800 */
[----:B------:R5:W2:Y:S01]  /*d2f0*/  MUFU.EX2 R0, R4 ;  /* 0x0000000400007308 */ /* 0x000aa20000000800 */
[----:B-1----:R-:W-:Y:S01]  /*d300*/  HMMA.16816.F32.BF16 R36, R8, R24, R36 ;  /* 0x000000180824723c */ /* 0x002fe20000041824 */
[----:B------:R-:W-:-:S02]  /*d310*/  FFMA.FTZ R24, R73, UR6, -R87 ;  /* 0x0000000649187c23 */ /* 0x000fc40008010857 */
[----:B------:R-:W1:Y:S05]  /*d320*/  MUFU.EX2 R73, R75 ;  /* 0x0000004b00497308 */ /* 0x000e6a0000000800 */
[----:B------:R-:W-:Y:S01]  /*d330*/  HMMA.16816.F32.BF16 R28, R8, R26, R28 ;  /* 0x0000001a081c723c */ /* 0x000fe2000004181c */
[--C-:B---3--:R-:W-:Y:S01]  /*d340*/  FFMA.FTZ R58, R74, UR6, -R87.reuse ;  /* 0x000000064a3a7c23 */ /* 0x108fe20008010857 */
[----:B------:R-:W-:Y:S01]  /*d350*/  F2FP.BF16.F32.PACK_AB R8, R77, R78 ;  /* 0x0000004e4d08723e */ /* 0x000fe200000010ff */
[----:B------:R-:W-:Y:S01]  /*d360*/  FFMA.FTZ R74, R72, UR6, -R87 ;  /* 0x00000006484a7c23 */ /* 0x000fe20008010857 */
[----:B-----5:R-:W3:Y:S01]  /*d370*/  LDSM.16.MT88.4 R4, [R151+0x2c00] ;  /* 0x002c00009704783b */ /* 0x020ee20000004200 */
[----:B----4-:R-:W-:Y:S01]  /*d380*/  F2FP.BF16.F32.PACK_AB R9, R57, R2 ;  /* 0x000000023909723e */ /* 0x010fe200000010ff */
[----:B------:R4:W-:Y:S01]  /*d390*/  MUFU.EX2 R72, R24 ;  /* 0x0000001800487308 */ /* 0x0009e20000000800 */
[----:B------:R-:W-:Y:S01]  /*d3a0*/  F2FP.BF16.F32.PACK_AB R10, R59, R76 ;  /* 0x0000004c3b0a723e */ /* 0x000fe200000010ff */
[----:B------:R-:W-:Y:S01]  /*d3b0*/  FADD.FTZ R97, R57, R97 ;  /* 0x0000006139617221 */ /* 0x000fe20000010000 */
[----:B--2---:R-:W-:Y:S01]  /*d3c0*/  F2FP.BF16.F32.PACK_AB R11, R56, R0 ;  /* 0x00000000380b723e */ /* 0x004fe200000010ff */
[----:B------:R-:W2:Y:S01]  /*d3d0*/  MUFU.EX2 R58, R58 ;  /* 0x0000003a003a7308 */ /* 0x000ea20000000800 */
[----:B-1----:R-:W-:Y:S01]  /*d3e0*/  FADD.FTZ R102, R73, R102 ;  /* 0x0000006649667221 */ /* 0x002fe20000010000 */
[----:B------:R-:W-:Y:S01]  /*d3f0*/  FADD.FTZ R97, R0, R97 ;  /* 0x0000006100617221 */ /* 0x000fe20000010000 */
[--C-:B------:R-:W-:Y:S01]  /*d400*/  FFMA.FTZ R0, R42, UR6, -R82.reuse ;  /* 0x000000062a007c23 */ /* 0x100fe20008010852 */
[----:B------:R-:W-:Y:S02]  /*d410*/  MUFU.EX2 R2, R62 ;  /* 0x0000003e00027308 */ /* 0x000fe40000000800 */
[----:B------:R-:W-:Y:S01]  /*d420*/  HMMA.16816.F32.BF16 R12, R8, R20, R12 ;  /* 0x00000014080c723c */ /* 0x000fe2000004180c */
[--C-:B------:R-:W-:Y:S01]  /*d430*/  FFMA.FTZ R20, R55, UR6, -R82.reuse ;  /* 0x0000000637147c23 */ /* 0x100fe20008010852 */
[----:B------:R-:W-:Y:S01]  /*d440*/  FFMA.FTZ R21, R54, UR6, -R82 ;  /* 0x0000000636157c23 */ /* 0x000fe20008010852 */
[----:B------:R1:W-:Y:S01]  /*d450*/  MUFU.EX2 R55, R74 ;  /* 0x0000004a00377308 */ /* 0x0003e20000000800 */
[----:B----4-:R-:W4:Y:S01]  /*d460*/  LDSM.16.MT88.4 R24, [R164+0x8000] ;  /* 0x00800000a418783b */ /* 0x010f220000004200 */
[----:B------:R-:W-:-:S02]  /*d470*/  FADD.FTZ R97, R56, R97 ;  /* 0x0000006138617221 */ /* 0x000fc40000010000 */
[----:B------:R5:W5:Y:S01]  /*d480*/  MUFU.EX2 R54, R20 ;  /* 0x0000001400367308 */ /* 0x000b620000000800 */
[C---:B------:R-:W-:Y:S01]  /*d490*/  HMMA.16816.F32.BF16 R16, R8.reuse, R22, R16 ;  /* 0x000000160810723c */ /* 0x040fe20000041810 */
[----:B--2---:R-:W-:Y:S02]  /*d4a0*/  FADD.FTZ R102, R58, R102 ;  /* 0x000000663a667221 */ /* 0x004fe40000010000 */
[----:B------:R-:W-:Y:S01]  /*d4b0*/  MUFU.EX2 R0, R0 ;  /* 0x0000000000007308 */ /* 0x000fe20000000800 */
[--C-:B-1----:R-:W-:Y:S01]  /*d4c0*/  FFMA.FTZ R74, R52, UR6, -R82.reuse ;  /* 0x00000006344a7c23 */ /* 0x102fe20008010852 */
[----:B-----5:R-:W-:Y:S01]  /*d4d0*/  FFMA.FTZ R20, R53, UR6, -R82 ;  /* 0x0000000635147c23 */ /* 0x020fe20008010852 */
[----:B------:R-:W-:Y:S01]  /*d4e0*/  FADD.FTZ R97, R54, R97 ;  /* 0x0000006136617221 */ /* 0x000fe20000010000 */
[----:B------:R-:W1:Y:S04]  /*d4f0*/  MUFU.EX2 R53, R21 ;  /* 0x0000001500357308 */ /* 0x000e680000000800 */
[----:B------:R2:W5:Y:S01]  /*d500*/  MUFU.EX2 R52, R20 ;  /* 0x0000001400347308 */ /* 0x0005620000000800 */
[----:B---3--:R-:W-:Y:S01]  /*d510*/  HMMA.16816.F32.BF16 R36, R8, R4, R36 ;  /* 0x000000040824723c */ /* 0x008fe20000041824 */
[----:B------:R-:W-:-:S02]  /*d520*/  F2FP.BF16.F32.PACK_AB R4, R58, R73 ;  /* 0x000000493a04723e */ /* 0x000fc400000010ff */
[----:B------:R-:W3:Y:S05]  /*d530*/  MUFU.EX2 R74, R74 ;  /* 0x0000004a004a7308 */ /* 0x000eea0000000800 */
[----:B------:R-:W-:Y:S01]  /*d540*/  HMMA.16816.F32.BF16 R28, R8, R6, R28 ;  /* 0x00000006081c723c */ /* 0x000fe2000004181c */
[----:B------:R-:W4:Y:S01]  /*d550*/  LDSM.16.MT88.4 R8, [R151+0x3000] ;  /* 0x003000009708783b */ /* 0x000f220000004200 */
[C---:B-1----:R-:W-:Y:S01]  /*d560*/  F2FP.BF16.F32.PACK_AB R5, R53.reuse, R54 ;  /* 0x000000363505723e */ /* 0x042fe200000010ff */
[----:B------:R-:W-:Y:S01]  /*d570*/  FADD.FTZ R53, R53, R97 ;  /* 0x0000006135357221 */ /* 0x000fe20000010000 */
[----:B------:R-:W-:Y:S01]  /*d580*/  F2FP.BF16.F32.PACK_AB R6, R55, R72 ;  /* 0x000000483706723e */ /* 0x000fe200000010ff */
[----:B--2---:R-:W1:Y:S01]  /*d590*/  LDSM.16.MT88.4 R20, [R164+0x8400] ;  /* 0x00840000a414783b */ /* 0x004e620000004200 */
[----:B------:R-:W-:Y:S01]  /*d5a0*/  FADD.FTZ R72, R72, R102 ;  /* 0x0000006648487221 */ /* 0x000fe20000010000 */
[----:B-----5:R-:W-:Y:S01]  /*d5b0*/  FADD.FTZ R53, R52, R53 ;  /* 0x0000003534357221 */ /* 0x020fe20000010000 */
[----:B---3--:R-:W-:-:S02]  /*d5c0*/  F2FP.BF16.F32.PACK_AB R7, R74, R52 ;  /* 0x000000344a07723e */ /* 0x008fc400000010ff */
[----:B------:R-:W-:Y:S01]  /*d5d0*/  FADD.FTZ R72, R55, R72 ;  /* 0x0000004837487221 */ /* 0x000fe20000010000 */
[----:B------:R-:W-:-:S04]  /*d5e0*/  FADD.FTZ R74, R74, R53 ;  /* 0x000000354a4a7221 */ /* 0x000fc80000010000 */
[C---:B----4-:R-:W-:Y:S01]  /*d5f0*/  HMMA.16816.F32.BF16 R12, R4.reuse, R24, R12 ;  /* 0x00000018040c723c */ /* 0x050fe2000004180c */
[--C-:B------:R-:W-:Y:S01]  /*d600*/  FFMA.FTZ R24, R68, UR6, -R87.reuse ;  /* 0x0000000644187c23 */ /* 0x100fe20008010857 */
[--C-:B------:R-:W-:Y:S01]  /*d610*/  FFMA.FTZ R68, R50, UR6, -R82.reuse ;  /* 0x0000000632447c23 */ /* 0x100fe20008010852 */
[--C-:B------:R-:W-:Y:S01]  /*d620*/  FFMA.FTZ R25, R69, UR6, -R87.reuse ;  /* 0x0000000645197c23 */ /* 0x100fe20008010857 */
[----:B------:R2:W3:Y:S04]  /*d630*/  MUFU.EX2 R50, R51 ;  /* 0x0000003300327308 */ /* 0x0004e80000000800 */
[----:B------:R-:W-:Y:S01]  /*d640*/  HMMA.16816.F32.BF16 R16, R4, R26, R16 ;  /* 0x0000001a0410723c */ /* 0x000fe20000041810 */
[--C-:B------:R-:W-:Y:S01]  /*d650*/  FFMA.FTZ R27, R71, UR6, -R87.reuse ;  /* 0x00000006471b7c23 */ /* 0x100fe20008010857 */
[----:B------:R-:W-:Y:S01]  /*d660*/  FFMA.FTZ R26, R70, UR6, -R87 ;  /* 0x00000006461a7c23 */ /* 0x000fe20008010857 */
[----:B------:R-:W-:Y:S04]  /*d670*/  MUFU.EX2 R25, R25 ;  /* 0x0000001900197308 */ /* 0x000fe80000000800 */
[----:B------:R-:W-:Y:S01]  /*d680*/  MUFU.EX2 R27, R27 ;  /* 0x0000001b001b7308 */ /* 0x000fe20000000800 */
[----:B--2---:R-:W-:-:S03]  /*d690*/  FFMA.FTZ R51, R49, UR6, -R82 ;  /* 0x0000000631337c23 */ /* 0x004fc60008010852 */
[----:B------:R-:W2:Y:S01]  /*d6a0*/  MUFU.EX2 R26, R26 ;  /* 0x0000001a001a7308 */ /* 0x000ea20000000800 */
[----:B---3--:R-:W-:-:S03]  /*d6b0*/  FADD.FTZ R74, R50, R74 ;  /* 0x0000004a324a7221 */ /* 0x008fc60000010000 */
[----:B------:R3:W4:Y:S01]  /*d6c0*/  MUFU.EX2 R49, R68 ;  /* 0x0000004400317308 */ /* 0x0007220000000800 */
[C---:B------:R-:W-:Y:S03]  /*d6d0*/  HMMA.16816.F32.BF16 R36, R4.reuse, R8, R36 ;  /* 0x000000080424723c */ /* 0x040fe60000041824 */
[----:B------:R-:W5:Y:S05]  /*d6e0*/  MUFU.EX2 R24, R24 ;  /* 0x0000001800187308 */ /* 0x000f6a0000000800 */
[----:B------:R-:W-:Y:S01]  /*d6f0*/  HMMA.16816.F32.BF16 R28, R4, R10, R28 ;  /* 0x0000000a041c723c */ /* 0x000fe2000004181c */
[----:B------:R-:W1:Y:S01]  /*d700*/  LDSM.16.MT88.4 R8, [R151+0x3400] ;  /* 0x003400009708783b */ /* 0x000e620000004200 */
[----:B--2---:R-:W-:Y:S01]  /*d710*/  F2FP.BF16.F32.PACK_AB R4, R26, R27 ;  /* 0x0000001b1a04723e */ /* 0x004fe200000010ff */
[----:B------:R-:W-:Y:S01]  /*d720*/  FADD.FTZ R27, R27, R72 ;  /* 0x000000481b1b7221 */ /* 0x000fe20000010000 */
[----:B---3--:R-:W-:Y:S01]  /*d730*/  FFMA.FTZ R68, R48, UR6, -R82 ;  /* 0x0000000630447c23 */ /* 0x008fe20008010852 */
[C---:B----4-:R-:W-:Y:S01]  /*d740*/  F2FP.BF16.F32.PACK_AB R5, R49.reuse, R50 ;  /* 0x000000323105723e */ /* 0x050fe200000010ff */
[----:B------:R-:W-:Y:S01]  /*d750*/  MUFU.EX2 R48, R51 ;  /* 0x0000003300307308 */ /* 0x000fe20000000800 */
[----:B------:R-:W-:Y:S01]  /*d760*/  FADD.FTZ R27, R26, R27 ;  /* 0x0000001b1a1b7221 */ /* 0x000fe20000010000 */
[----:B-----5:R-:W-:Y:S01]  /*d770*/  F2FP.BF16.F32.PACK_AB R6, R24, R25 ;  /* 0x000000191806723e */ /* 0x020fe200000010ff */
[----:B------:R-:W-:Y:S01]  /*d780*/  FADD.FTZ R74, R49, R74 ;  /* 0x0000004a314a7221 */ /* 0x000fe20000010000 */
[----:B------:R-:W2:Y:S01]  /*d790*/  MUFU.EX2 R51, R68 ;  /* 0x0000004400337308 */ /* 0x000ea20000000800 */
[----:B------:R-:W-:-:S04]  /*d7a0*/  FADD.FTZ R25, R25, R27 ;  /* 0x0000001b19197221 */ /* 0x000fc80000010000 */
[----:B------:R-:W-:Y:S01]  /*d7b0*/  FADD.FTZ R25, R24, R25 ;  /* 0x0000001918197221 */ /* 0x000fe20000010000 */
[----:B--2---:R-:W-:Y:S01]  /*d7c0*/  F2FP.BF16.F32.PACK_AB R7, R51, R48 ;  /* 0x000000303307723e */ /* 0x004fe200000010ff */
[----:B------:R-:W-:Y:S01]  /*d7d0*/  FFMA.FTZ R68, R47, UR6, -R82 ;  /* 0x000000062f447c23 */ /* 0x000fe20008010852 */
[----:B------:R-:W-:-:S04]  /*d7e0*/  FADD.FTZ R48, R48, R74 ;  /* 0x0000004a30307221 */ /* 0x000fc80000010000 */
[----:B------:R-:W-:Y:S01]  /*d7f0*/  FADD.FTZ R48, R51, R48 ;  /* 0x0000003033307221 */ /* 0x000fe20000010000 */
[C---:B-1----:R-:W-:Y:S01]  /*d800*/  HMMA.16816.F32.BF16 R12, R4.reuse, R20, R12 ;  /* 0x00000014040c723c */ /* 0x042fe2000004180c */
[--C-:B------:R-:W-:Y:S01]  /*d810*/  FFMA.FTZ R20, R66, UR6, -R87.reuse ;  /* 0x0000000642147c23 */ /* 0x100fe20008010857 */
[--C-:B------:R-:W-:Y:S01]  /*d820*/  FFMA.FTZ R21, R65, UR6, -R87.reuse ;  /* 0x0000000641157c23 */ /* 0x100fe20008010857 */
[----:B------:R1:W-:Y:S04]  /*d830*/  MUFU.EX2 R66, R67 ;  /* 0x0000004300427308 */ /* 0x0003e80000000800 */
[----:B------:R-:W2:Y:S01]  /*d840*/  MUFU.EX2 R65, R20 ;  /* 0x0000001400417308 */ /* 0x000ea20000000800 */
[C---:B------:R-:W-:Y:S08]  /*d850*/  HMMA.16816.F32.BF16 R16, R4.reuse, R22, R16 ;  /* 0x000000160410723c */ /* 0x040ff00000041810 */
[----:B------:R-:W-:Y:S01]  /*d860*/  HMMA.16816.F32.BF16 R36, R4, R8, R36 ;  /* 0x000000080424723c */ /* 0x000fe20000041824 */
[----:B-1----:R-:W-:-:S02]  /*d870*/  FFMA.FTZ R67, R64, UR6, -R87 ;  /* 0x0000000640437c23 */ /* 0x002fc40008010857 */
[----:B------:R1:W-:Y:S01]  /*d880*/  MUFU.EX2 R64, R21 ;  /* 0x0000001500407308 */ /* 0x0003e20000000800 */
[C---:B--2---:R-:W-:Y:S01]  /*d890*/  F2FP.BF16.F32.PACK_AB R8, R65.reuse, R66 ;  /* 0x000000424108723e */ /* 0x044fe200000010ff */
[----:B------:R-:W-:Y:S02]  /*d8a0*/  FADD.FTZ R66, R66, R25 ;  /* 0x0000001942427221 */ /* 0x000fe40000010000 */
[----:B------:R2:W3:Y:S01]  /*d8b0*/  MUFU.EX2 R47, R67 ;  /* 0x00000043002f7308 */ /* 0x0004e20000000800 */
[----:B------:R-:W-:Y:S01]  /*d8c0*/  HMMA.16816.F32.BF16 R28, R4, R10, R28 ;  /* 0x0000000a041c723c */ /* 0x000fe2000004181c */
[----:B------:R-:W-:Y:S01]  /*d8d0*/  LDSM.16.MT88.4 R4, [R151+0x3800] ;  /* 0x003800009704783b */ /* 0x000fe20000004200 */
[----:B------:R-:W-:-:S03]  /*d8e0*/  FADD.FTZ R66, R65, R66 ;  /* 0x0000004241427221 */ /* 0x000fc60000010000 */
[----:B-1----:R-:W1:Y:S01]  /*d8f0*/  LDSM.16.MT88.4 R20, [R164+0x8800] ;  /* 0x00880000a414783b */ /* 0x002e620000004200 */
[----:B--2---:R-:W-:Y:S01]  /*d900*/  FFMA.FTZ R67, R46, UR6, -R82 ;  /* 0x000000062e437c23 */ /* 0x004fe20008010852 */
[----:B---3--:R-:W-:Y:S01]  /*d910*/  F2FP.BF16.F32.PACK_AB R10, R47, R64 ;  /* 0x000000402f0a723e */ /* 0x008fe200000010ff */
[----:B------:R2:W-:Y:S01]  /*d920*/  MUFU.EX2 R46, R68 ;  /* 0x00000044002e7308 */ /* 0x0005e20000000800 */
[----:B------:R-:W-:-:S04]  /*d930*/  FADD.FTZ R64, R64, R66 ;  /* 0x0000004240407221 */ /* 0x000fc80000010000 */
[----:B------:R-:W-:Y:S01]  /*d940*/  FADD.FTZ R64, R47, R64 ;  /* 0x000000402f407221 */ /* 0x000fe20000010000 */
[--C-:B--2---:R-:W-:Y:S02]  /*d950*/  FFMA.FTZ R68, R45, UR6, -R82.reuse ;  /* 0x000000062d447c23 */ /* 0x104fe40008010852 */
[----:B------:R2:W3:Y:S02]  /*d960*/  MUFU.EX2 R45, R67 ;  /* 0x00000043002d7308 */ /* 0x0004e40000000800 */
[----:B--2---:R-:W-:Y:S01]  /*d970*/  FFMA.FTZ R67, R44, UR6, -R82 ;  /* 0x000000062c437c23 */ /* 0x004fe20008010852 */
[----:B---3--:R-:W-:Y:S01]  /*d980*/  F2FP.BF16.F32.PACK_AB R9, R45, R46 ;  /* 0x0000002e2d09723e */ /* 0x008fe200000010ff */
[----:B------:R-:W-:Y:S01]  /*d990*/  MUFU.EX2 R44, R68 ;  /* 0x00000044002c7308 */ /* 0x000fe20000000800 */
[----:B------:R-:W-:-:S03]  /*d9a0*/  FADD.FTZ R46, R46, R48 ;  /* 0x000000302e2e7221 */ /* 0x000fc60000010000 */
[----:B------:R-:W2:Y:S01]  /*d9b0*/  MUFU.EX2 R67, R67 ;  /* 0x0000004300437308 */ /* 0x000ea20000000800 */
[----:B------:R-:W-:Y:S01]  /*d9c0*/  FADD.FTZ R46, R45, R46 ;  /* 0x0000002e2d2e7221 */ /* 0x000fe20000010000 */
[----:B--2---:R-:W-:-:S03]  /*d9d0*/  F2FP.BF16.F32.PACK_AB R11, R67, R44 ;  /* 0x0000002c430b723e */ /* 0x004fc600000010ff */
[----:B------:R-:W-:-:S04]  /*d9e0*/  FADD.FTZ R44, R44, R46 ;  /* 0x0000002e2c2c7221 */ /* 0x000fc80000010000 */
[----:B------:R-:W-:Y:S01]  /*d9f0*/  FADD.FTZ R44, R67, R44 ;  /* 0x0000002c432c7221 */ /* 0x000fe20000010000 */
[----:B-1----:R-:W-:Y:S01]  /*da00*/  HMMA.16816.F32.BF16 R12, R8, R20, R12 ;  /* 0x00000014080c723c */ /* 0x002fe2000004180c */
[--C-:B------:R-:W-:Y:S01]  /*da10*/  FFMA.FTZ R20, R63, UR6, -R87.reuse ;  /* 0x000000063f147c23 */ /* 0x100fe20008010857 */
[----:B------:R-:W-:-:S05]  /*da20*/  FFMA.FTZ R21, R61, UR6, -R87 ;  /* 0x000000063d157c23 */ /* 0x000fca0008010857 */
[----:B------:R-:W1:Y:S01]  /*da30*/  MUFU.EX2 R20, R20 ;  /* 0x0000001400147308 */ /* 0x000e620000000800 */
[C---:B------:R-:W-:Y:S01]  /*da40*/  HMMA.16816.F32.BF16 R16, R8.reuse, R22, R16 ;  /* 0x000000160810723c */ /* 0x040fe20000041810 */
[--C-:B------:R-:W-:Y:S01]  /*da50*/  FFMA.FTZ R22, R43, UR6, -R82.reuse ;  /* 0x000000062b167c23 */ /* 0x100fe20008010852 */
[----:B------:R-:W-:Y:S01]  /*da60*/  FFMA.FTZ R23, R41, UR6, -R82 ;  /* 0x0000000629177c23 */ /* 0x000fe20008010852 */
[----:B------:R-:W2:Y:S04]  /*da70*/  MUFU.EX2 R21, R21 ;  /* 0x0000001500157308 */ /* 0x000ea80000000800 */
[----:B------:R-:W3:Y:S01]  /*da80*/  MUFU.EX2 R22, R22 ;  /* 0x0000001600167308 */ /* 0x000ee20000000800 */
[----:B------:R-:W-:Y:S03]  /*da90*/  HMMA.16816.F32.BF16 R36, R8, R4, R36 ;  /* 0x000000040824723c */ /* 0x000fe60000041824 */
[----:B------:R-:W4:Y:S01]  /*daa0*/  MUFU.EX2 R23, R23 ;  /* 0x0000001700177308 */ /* 0x000f220000000800 */
[----:B-1----:R-:W-:Y:S01]  /*dab0*/  F2FP.BF16.F32.PACK_AB R4, R2, R20 ;  /* 0x000000140204723e */ /* 0x002fe200000010ff */
[----:B------:R-:W-:-:S03]  /*dac0*/  FADD.FTZ R20, R20, R64 ;  /* 0x0000004014147221 */ /* 0x000fc60000010000 */
[----:B------:R-:W-:Y:S01]  /*dad0*/  HMMA.16816.F32.BF16 R28, R8, R6, R28 ;  /* 0x00000006081c723c */ /* 0x000fe2000004181c */
[----:B--2---:R-:W-:Y:S01]  /*dae0*/  F2FP.BF16.F32.PACK_AB R6, R186, R21 ;  /* 0x00000015ba06723e */ /* 0x004fe200000010ff */
[----:B------:R-:W-:Y:S01]  /*daf0*/  FADD.FTZ R20, R2, R20 ;  /* 0x0000001402147221 */ /* 0x000fe20000010000 */
[----:B------:R-:W-:Y:S02]  /*db00*/  MOV R2, R89 ;  /* 0x0000005900027202 */ /* 0x000fe40000000f00 */
[----:B---3--:R-:W-:Y:S01]  /*db10*/  F2FP.BF16.F32.PACK_AB R5, R0, R22 ;  /* 0x000000160005723e */ /* 0x008fe200000010ff */
[----:B------:R-:W-:Y:S01]  /*db20*/  FADD.FTZ R22, R22, R44 ;  /* 0x0000002c16167221 */ /* 0x000fe20000010000 */
[----:B------:R-:W-:Y:S01]  /*db30*/  FADD.FTZ R20, R21, R20 ;  /* 0x0000001415147221 */ /* 0x000fe20000010000 */
[----:B----4-:R-:W-:Y:S02]  /*db40*/  F2FP.BF16.F32.PACK_AB R7, R183, R23 ;  /* 0x00000017b707723e */ /* 0x010fe400000010ff */
[----:B------:R-:W-:Y:S01]  /*db50*/  FADD.FTZ R22, R0, R22 ;  /* 0x0000001600167221 */ /* 0x000fe20000010000 */
[----:B------:R-:W-:Y:S01]  /*db60*/  FADD.FTZ R186, R186, R20 ;  /* 0x00000014baba7221 */ /* 0x000fe20000010000 */
[----:B------:R-:W-:-:S02]  /*db70*/  MOV R0, R88 ;  /* 0x0000005800007202 */ /* 0x000fc40000000f00 */
[----:B------:R-:W-:Y:S01]  /*db80*/  FADD.FTZ R22, R23, R22 ;  /* 0x0000001617167221 */ /* 0x000fe20000010000 */
[----:B------:R-:W-:Y:S03]  /*db90*/  HMMA.16816.F32.BF16 R144, R4, R140, R12 ;  /* 0x0000008c0490723c */ /* 0x000fe6000004180c */
[----:B------:R-:W-:-:S05]  /*dba0*/  FADD.FTZ R183, R183, R22 ;  /* 0x00000016b7b77221 */ /* 0x000fca0000010000 */
[C---:B------:R-:W-:Y:S08]  /*dbb0*/  HMMA.16816.F32.BF16 R136, R4.reuse, R132, R36 ;  /* 0x000000840488723c */ /* 0x040ff00000041824 */
[C---:B------:R-:W-:Y:S08]  /*dbc0*/  HMMA.16816.F32.BF16 R140, R4.reuse, R142, R16 ;  /* 0x0000008e048c723c */ /* 0x040ff00000041810 */
[----:B------:R-:W-:-:S15]  /*dbd0*/  HMMA.16816.F32.BF16 R132, R4, R134, R28 ;  /* 0x000000860484723c */ /* 0x000fde000004181c */
[----:B------:R-:W-:-:S05]  /*dbe0*/  NOP ;  /* 0x0000000000007918 */ /* 0x000fca0000000000 */
.L_x_1434:
        /* <DEDUP_REMOVED lines=11> */
[----:B------:R-:W2:Y:S01]  /*dca0*/  LDCU UR4, c[0x0][0x45c] ;  /* 0x00008b80ff0477ac */ /* 0x000ea20008000800 */
[----:B------:R-:W3:Y:S01]  /*dcb0*/  LDCU.64 UR6, c[0x0][0x3a0] ;  /* 0x00007400ff0677ac */ /* 0x000ee20008000a00 */
[----:B------:R-:W4:Y:S10]  /*dcc0*/  LDCU.64 UR8, c[0x0][0x3a8] ;  /* 0x00007500ff0877ac */ /* 0x000f340008000a00 */
.L_x_1444:
[----:B------:R-:W5:Y:S01]  /*dcd0*/  @!P0 LDC R2, c[0x0][0x3c0] ;  /* 0x0000f000ff028b82 */ /* 0x000f620000000800 */
[----:B------:R-:W-:Y:S07]  /*dce0*/  DEPBAR.LE SB0, 0x0 ;  /* 0x000080000000791a */ /* 0x000fee0000000000 */
[----:B------:R-:W-:Y:S01]  /*dcf0*/  BAR.SYNC.DEFER_BLOCKING 0x0 ;  /* 0x0000000000007b1d */ /* 0x000fe20000010000 */
[----:B------:R-:W-:Y:S01]  /*dd00*/  @!P0 IADD3 R4, P1, PT, RZ, -R180, RZ ;  /* 0x800000b4ff048210 */ /* 0x000fe20007f3e0ff */
[----:B------:R-:W-:Y:S02]  /*dd10*/  IMAD.MOV.U32 R5, RZ, RZ, R173 ;  /* 0x000000ffff057224 */ /* 0x000fe400078e00ad */
[----:B-----5:R-:W-:Y:S04]  /*dd20*/  @!P0 IMAD.SHL.U32 R3, R2, 0x100, RZ ;  /* 0x0000010002038824 */ /* 0x020fe800078e00ff */
[----:B------:R-:W-:Y:S01]  /*dd30*/  @!P0 IMAD.X R3, RZ, RZ, ~R3, P1 ;  /* 0x000000ffff038224 */ /* 0x000fe200008e0e03 */
[----:B------:R-:W1:Y:S04]  /*dd40*/  LDC R0, c[0x0][0x3c4] ;  /* 0x0000f100ff007b82 */ /* 0x000e680000000800 */
[----:B------:R-:W-:Y:S04]  /*dd50*/  @!P0 SHF.R.S64 R4, R4, 0x1f, R3 ;  /* 0x0000001f04048819 */ /* 0x000fe80000001003 */
[----:B------:R-:W-:Y:S01]  /*dd60*/  @!P0 IADD3 R173, P1, PT, R173, R4, RZ ;  /* 0x00000004adad8210 */ /* 0x000fe20007f3e0ff */
[----:B------:R-:W-:Y:S03]  /*dd70*/  IMAD.MOV.U32 R4, RZ, RZ, R172 ;  /* 0x000000ffff047224 */ /* 0x000fe600078e00ac */
[----:B------:R-:W-:Y:S01]  /*dd80*/  @!P0 LEA.HI.X.SX32 R172, R3, R172, 0x1, P1 ;  /* 0x000000ac03ac8211 */ /* 0x000fe200008f0eff */
[----:B------:R-:W-:Y:S08]  /*dd90*/  @!P0 BRA `(.L_x_1441) ;  /* 0x0000000000f48947 */ /* 0x000ff00003800000 */
[----:B------:R-:W-:Y:S01]  /*dda0*/  VIADD R3, R182, 0xffffff00 ;  /* 0xffffff00b6037836 */ /* 0x000fe20000000000 */
[----:B------:R-:W5:Y:S01]  /*ddb0*/  LDC R6, c[0x0][0x4f0] ;  /* 0x00013c00ff067b82 */ /* 0x000f620000000800 */
[----:B------:R-:W-:Y:S03]  /*ddc0*/  IABS R10, R182 ;  /* 0x000000b6000a7213 */ /* 0x000fe60000000000 */
[----:B------:R-:W-:Y:S02]  /*ddd0*/  IABS R8, R3 ;  /* 0x0000000300087213 */ /* 0x000fe40000000000 */
        /* <DEDUP_REMOVED lines=26> */
[-C--:B------:R-:W-:Y:S04]  /*df80*/  LOP3.LUT R2, R182, R6.reuse, RZ, 0x3c, !PT ;  /* 0x00000006b6027212 */ /* 0x080fe800078e3cff */
        /* <DEDUP_REMOVED lines=8> */
[CC--:B------:R-:W-:Y:S02]  /*e010*/  LEA R8, P2, R11.reuse, R184.reuse, 0x2 ;  /* 0x000000b80b087211 */ /* 0x0c0fe400078410ff */
[C---:B------:R-:W-:Y:S02]  /*e020*/  LEA R2, P1, R12.reuse, R184, 0x2 ;  /* 0x000000b80c027211 */ /* 0x040fe400078210ff */
[-C--:B------:R-:W-:Y:S02]  /*e030*/  LEA.HI.X.SX32 R9, R11, R185.reuse, 0x2, P2 ;  /* 0x000000b90b097211 */ /* 0x080fe400010f16ff */
[C---:B------:R-:W-:Y:S03]  /*e040*/  LEA.HI.X.SX32 R3, R12.reuse, R185, 0x2, P1 ;  /* 0x000000b90c037211 */ /* 0x040fe600008f16ff */
[----:B------:R5:W2:Y:S04]  /*e050*/  LDG.E R8, desc[UR16][R8.64] ;  /* 0x0000001008087981 */ /* 0x000aa8000c1e1900 */
[----:B------:R3:W2:Y:S01]  /*e060*/  LDG.E R7, desc[UR16][R2.64] ;  /* 0x0000001002077981 */ /* 0x0006a2000c1e1900 */
[----:B-----5:R-:W-:Y:S04]  /*e070*/  IMAD.IADD R9, R12, 0x1, -R11 ;  /* 0x000000010c097824 */ /* 0x020fe800078e0a0b */
[----:B------:R-:W-:Y:S01]  /*e080*/  IMAD R9, R9, R6, -0x100 ;  /* 0xffffff0009097424 */ /* 0x000fe200078e0206 */
[----:B---3--:R-:W3:Y:S04]  /*e090*/  LDC.64 R2, c[0x0][0x3c0] ;  /* 0x0000f000ff027b82 */ /* 0x008ee80000000a00 */
[----:B------:R-:W-:Y:S05]  /*e0a0*/  SHF.R.S32.HI R6, RZ, 0x1f, R9 ;  /* 0x0000001fff067819 */ /* 0x000fea0000011409 */
[-C--:B---3--:R-:W-:Y:S02]  /*e0b0*/  IMAD R6, R6, R2.reuse, RZ ;  /* 0x0000000206067224 */ /* 0x088fe400078e02ff */
        /* <DEDUP_REMOVED lines=11> */
.L_x_1441:
[-C--:B------:R-:W-:Y:S02]  /*e170*/  MOV R6, R173.reuse ;  /* 0x000000ad00067202 */ /* 0x080fe40000000f00 */
[-C--:B------:R-:W-:Y:S02]  /*e180*/  MOV R7, R172.reuse ;  /* 0x000000ac00077202 */ /* 0x080fe40000000f00 */
[C---:B------:R-:W-:Y:S02]  /*e190*/  SHF.L.U32 R3, R2.reuse, 0x6, RZ ;  /* 0x0000000602037819 */ /* 0x040fe400000006ff */
[----:B-1----:R-:W-:Y:S01]  /*e1a0*/  SHF.L.U64.HI R0, R2, 0x6, R0 ;  /* 0x0000000602007819 */ /* 0x002fe20000010200 */
[----:B------:R-:W-:Y:S01]  /*e1b0*/  @!PT LDS RZ, [RZ] ;  /* 0x00000000fffff984 */ /* 0x000fe20000000800 */
[----:B------:R-:W-:Y:S01]  /*e1c0*/  @!PT LDS RZ, [RZ] ;  /* 0x00000000fffff984 */ /* 0x000fe20000000800 */
[----:B------:R-:W-:Y:S01]  /*e1d0*/  @!PT LDS RZ, [RZ] ;  /* 0x00000000fffff984 */ /* 0x000fe20000000800 */
[----:B------:R1:W-:Y:S01]  /*e1e0*/  LDGSTS.E.BYPASS.LTC128B.128 [R176+0x5000], desc[UR16][R6.64] ;  /* 0x0500000006b07fae */ /* 0x0003e2000b981a10 */
[----:B------:R-:W-:Y:S04]  /*e1f0*/  IADD3 R4, P1, PT, R3, R173, RZ ;  /* 0x000000ad03047210 */ /* 0x000fe80007f3e0ff */
[----:B------:R-:W-:Y:S02]  /*e200*/  IADD3.X R5, PT, PT, R0, R172, RZ, P1, !PT ;  /* 0x000000ac00057210 */ /* 0x000fe40000ffe4ff */
[-C--:B------:R-:W-:Y:S03]  /*e210*/  IADD3 R12, P2, PT, R4, R3.reuse, RZ ;  /* 0x00000003040c7210 */ /* 0x080fe60007f5e0ff */
[----:B------:R5:W-:Y:S01]  /*e220*/  LDGSTS.E.BYPASS.LTC128B.128 [R176+0x5800], desc[UR16][R4.64] ;  /* 0x0580000004b07fae */ /* 0x000be2000b981a10 */
[-C--:B------:R-:W-:Y:S02]  /*e230*/  IADD3.X R13, PT, PT, R5, R0.reuse, RZ, P2, !PT ;  /* 0x00000000050d7210 */ /* 0x080fe400017fe4ff */
[-C--:B------:R-:W-:Y:S04]  /*e240*/  IADD3 R10, P1, PT, R12, R3.reuse, RZ ;  /* 0x000000030c0a7210 */ /* 0x080fe80007f3e0ff */
[-C--:B------:R-:W-:Y:S01]  /*e250*/  IADD3.X R11, PT, PT, R13, R0.reuse, RZ, P1, !PT ;  /* 0x000000000d0b7210 */ /* 0x080fe20000ffe4ff */
[----:B------:R-:W-:Y:S01]  /*e260*/  LDGSTS.E.BYPASS.LTC128B.128 [R176+0x6000], desc[UR16][R12.64] ;  /* 0x060000000cb07fae */ /* 0x000fe2000b981a10 */
[-C--:B------:R-:W-:Y:S04]  /*e270*/  IADD3 R8, P2, PT, R10, R3.reuse, RZ ;  /* 0x000000030a087210 */ /* 0x080fe80007f5e0ff */
[-C--:B------:R-:W-:Y:S03]  /*e280*/  IADD3.X R9, PT, PT, R11, R0.reuse, RZ, P2, !PT ;  /* 0x000000000b097210 */ /* 0x080fe600017fe4ff */
[----:B------:R-:W-:Y:S01]  /*e290*/  LDGSTS.E.BYPASS.LTC128B.128 [R176+0x6800], desc[UR16][R10.64] ;  /* 0x068000000ab07fae */ /* 0x000fe2000b981a10 */
[-C--:B-1----:R-:W-:Y:S04]  /*e2a0*/  IADD3 R6, P1, PT, R8, R3.reuse, RZ ;  /* 0x0000000308067210 */ /* 0x082fe80007f3e0ff */
[-C--:B------:R-:W-:Y:S02]  /*e2b0*/  IADD3.X R7, PT, PT, R9, R0.reuse, RZ, P1, !PT ;  /* 0x0000000009077210 */ /* 0x080fe40000ffe4ff */
[-C--:B------:R-:W-:Y:S01]  /*e2c0*/  IADD3 R2, P2, PT, R6, R3.reuse, RZ ;  /* 0x0000000306027210 */ /* 0x080fe20007f5e0ff */
[----:B------:R1:W-:Y:S03]  /*e2d0*/  LDGSTS.E.BYPASS.LTC128B.128 [R176+0x7000], desc[UR16][R8.64] ;  /* 0x0700000008b07fae */ /* 0x0003e6000b981a10 */
[----:B-----5:R-:W-:Y:S02]  /*e2e0*/  IADD3 R4, P1, PT, R2, R3, RZ ;  /* 0x0000000302047210 */ /* 0x020fe40007f3e0ff */
[-C--:B------:R-:W-:Y:S03]  /*e2f0*/  IADD3.X R3, PT, PT, R7, R0.reuse, RZ, P2, !PT ;  /* 0x0000000007037210 */ /* 0x080fe600017fe4ff */
[----:B------:R-:W-:Y:S01]  /*e300*/  LDGSTS.E.BYPASS.LTC128B.128 [R176+0x7800], desc[UR16][R6.64] ;  /* 0x0780000006b07fae */ /* 0x000fe2000b981a10 */
[----:B------:R-:W-:Y:S02]  /*e310*/  IADD3.X R5, PT, PT, R3, R0, RZ, P1, !PT ;  /* 0x0000000003057210 */ /* 0x000fe40000ffe4ff */
[----:B------:R-:W-:Y:S05]  /*e320*/  ISETP.NE.AND P1, PT, R181, 0x1, PT ;  /* 0x00000001b500780c */ /* 0x000fea0003f25270 */
[----:B------:R-:W-:Y:S08]  /*e330*/  LDGSTS.E.BYPASS.LTC128B.128 [R176+0x8000], desc[UR16][R2.64] ;  /* 0x0800000002b07fae */ /* 0x000ff0000b981a10 */
[----:B------:R5:W-:Y:S08]  /*e340*/  LDGSTS.E.BYPASS.LTC128B.128 [R176+0x8800], desc[UR16][R4.64] ;  /* 0x0880000004b07fae */ /* 0x000bf0000b981a10 */
[----:B------:R-:W-:Y:S08]  /*e350*/  LDSM.16.M88.4 R128, [R167] ;  /* 0x00000000a780783b */ /* 0x000ff00000000200 */
[----:B------:R-:W0:Y:S08]  /*e360*/  LDGDEPBAR ;  /* 0x00000000000079af */ /* 0x000e300000000000 */
[----:B-1----:R-:W5:Y:S08]  /*e370*/  LDSM.16.M88.4 R8, [R165+0x1000] ;  /* 0x00100000a508783b */ /* 0x002f700000000200 */
        /* <DEDUP_REMOVED lines=17> */
[C---:B-----5:R-:W-:Y:S08]  /*e490*/  HMMA.16816.F32.BF16 R4, R128.reuse, R8, RZ ;  /* 0x000000088004723c */ /* 0x060ff000000418ff */
[C---:B------:R-:W-:Y:S08]  /*e4a0*/  HMMA.16816.F32.BF16 R8, R128.reuse, R10, RZ ;  /* 0x0000000a8008723c */ /* 0x040ff000000418ff */
[C---:B-1----:R-:W-:Y:S08]  /*e4b0*/  HMMA.16816.F32.BF16 R12, R128.reuse, R16, RZ ;  /* 0x00000010800c723c */ /* 0x042ff000000418ff */
[C---:B------:R-:W-:Y:S08]  /*e4c0*/  HMMA.16816.F32.BF16 R16, R128.reuse, R18, RZ ;  /* 0x000000128010723c */ /* 0x040ff000000418ff */
[C---:B--2---:R-:W-:Y:S08]  /*e4d0*/  HMMA.16816.F32.BF16 R20, R128.reuse, R24, RZ ;  /* 0x000000188014723c */ /* 0x044ff000000418ff */
        /* <DEDUP_REMOVED lines=38> */
[----:B------:R-:W-:Y:S03]  /*e740*/  FMUL.FTZ R11, R11, UR5 ;  /* 0x000000050b0b7c20 */ /* 0x000fe60008410000 */
[----:B------:R-:W2:Y:S01]  /*e750*/  MUFU.TANH R0, R8 ;  /* 0x0000000800007308 */ /* 0x000ea20000002400 */
[C---:B-1----:R-:W-:Y:S09]  /*e760*/  HMMA.16816.F32.BF16 R12, R156.reuse, R152, R12 ;  /* 0x000000989c0c723c */ /* 0x042ff2000004180c */
[----:B------:R-:W-:Y:S01]  /*e770*/  MUFU.TANH R246, R5 ;  /* 0x0000000500f67308 */ /* 0x000fe20000002400 */
[C---:B------:R-:W-:Y:S09]  /*e780*/  HMMA.16816.F32.BF16 R16, R156.reuse, R154, R16 ;  /* 0x0000009a9c10723c */ /* 0x040ff20000041810 */
[----:B------:R-:W-:Y:S01]  /*e790*/  MUFU.TANH R249, R6 ;  /* 0x0000000600f97308 */ /* 0x000fe20000002400 */
[----:B--2---:R1:W-:Y:S01]  /*e7a0*/  STL [R1+0x4], R0 ;  /* 0x0000040001007387 */ /* 0x0043e20000100800 */
[----:B------:R-:W-:Y:S01]  /*e7b0*/  FMUL.FTZ R12, R12, UR5 ;  /* 0x000000050c0c7c20 */ /* 0x000fe20008410000 */
[----:B------:R-:W-:Y:S01]  /*e7c0*/  FMUL.FTZ R13, R13, UR5 ;  /* 0x000000050d0d7c20 */ /* 0x000fe20008410000 */
[----:B------:R-:W-:Y:S06]  /*e7d0*/  FMUL.FTZ R14, R14, UR5 ;  /* 0x000000050e0e7c20 */ /* 0x000fec0008410000 */
[----:B------:R2:W-:Y:S01]  /*e7e0*/  MUFU.TANH R251, R7 ;  /* 0x0000000700fb7308 */ /* 0x0005e20000002400 */
[----:B------:R-:W-:Y:S01]  /*e7f0*/  FMUL.FTZ R15, R15, UR5 ;  /* 0x000000050f0f7c20 */ /* 0x000fe20008410000 */
[----:B------:R-:W-:Y:S01]  /*e800*/  FMUL.FTZ R16, R16, UR5 ;  /* 0x0000000510107c20 */ /* 0x000fe20008410000 */
[----:B------:R-:W-:Y:S07]  /*e810*/  FMUL.FTZ R17, R17, UR5 ;  /* 0x0000000511117c20 */ /* 0x000fee0008410000 */
[----:B------:R-:W-:Y:S10]  /*e820*/  MUFU.TANH R2, R10 ;  /* 0x0000000a00027308 */ /* 0x000ff40000002400 */
[----:B------:R3:W-:Y:S01]  /*e830*/  MUFU.TANH R247, R16 ;  /* 0x0000001000f77308 */ /* 0x0007e20000002400 */
[----:B--2---:R-:W2:Y:S09]  /*e840*/  LDSM.16.M88.4 R4, [R150+0x1800] ;  /* 0x001800009604783b */ /* 0x004eb20000000200 */
[----:B-1----:R-:W1:Y:S10]  /*e850*/  MUFU.TANH R0, R9 ;  /* 0x0000000900007308 */ /* 0x002e740000002400 */
[----:B------:R4:W-:Y:S01]  /*e860*/  MUFU.TANH R250, R17 ;  /* 0x0000001100fa7308 */ /* 0x0009e20000002400 */
[----:B---3--:R-:W-:Y:S09]  /*e870*/  FMUL.FTZ R16, R18, UR5 ;  /* 0x0000000512107c20 */ /* 0x008ff20008410000 */
[----:B------:R-:W-:Y:S01]  /*e880*/  MUFU.TANH R245, R13 ;  /* 0x0000000d00f57308 */ /* 0x000fe20000002400 */
[----:B-1----:R1:W-:Y:S04]  /*e890*/  STL [R1+0x8], R0 ;  /* 0x0000080001007387 */ /* 0x0023e80000100800 */
[----:B------:R-:W-:Y:S05]  /*e8a0*/  STL [R1+0xc], R2 ;  /* 0x00000c0201007387 */ /* 0x000fea0000100800 */
[----:B------:R-:W-:Y:S01]  /*e8b0*/  MUFU.TANH R248, R14 ;  /* 0x0000000e00f87308 */ /* 0x000fe20000002400 */
[----:B----4-:R-:W-:Y:S09]  /*e8c0*/  FMUL.FTZ R17, R19, UR5 ;  /* 0x0000000513117c20 */ /* 0x010ff20008410000 */
[----:B------:R-:W-:Y:S01]  /*e8d0*/  MUFU.TANH R244, R15 ;  /* 0x0000000f00f47308 */ /* 0x000fe20000002400 */
[C---:B--2---:R-:W-:Y:S09]  /*e8e0*/  HMMA.16816.F32.BF16 R20, R156.reuse, R4, R20 ;  /* 0x000000049c14723c */ /* 0x044ff20000041814 */
[----:B------:R-:W-:Y:S01]  /*e8f0*/  MUFU.TANH R16, R16 ;  /* 0x0000001000107308 */ /* 0x000fe20000002400 */
[C---:B------:R-:W-:Y:S01]  /*e900*/  HMMA.16816.F32.BF16 R24, R156.reuse, R6, R24 ;  /* 0x000000069c18723c */ /* 0x040fe20000041818 */
[----:B------:R-:W-:Y:S08]  /*e910*/  LDSM.16.M88.4 R4, [R150+0x2000] ;  /* 0x002000009604783b */ /* 0x000ff00000000200 */
[----:B-1----:R1:W2:Y:S01]  /*e920*/  MUFU.TANH R0, R11 ;  /* 0x0000000b00007308 */ /* 0x0022a20000002400 */
[----:B------:R-:W-:Y:S01]  /*e930*/  FMUL.FTZ R20, R20, UR5 ;  /* 0x0000000514147c20 */ /* 0x000fe20008410000 */
[----:B------:R-:W-:Y:S01]  /*e940*/  FMUL.FTZ R21, R21, UR5 ;  /* 0x0000000515157c20 */ /* 0x000fe20008410000 */
[----:B------:R-:W-:Y:S07]  /*e950*/  FMUL.FTZ R22, R22, UR5 ;  /* 0x0000000516167c20 */ /* 0x000fee0008410000 */
[----:B------:R-:W-:Y:S01]  /*e960*/  MUFU.TANH R17, R17 ;  /* 0x0000001100117308 */ /* 0x000fe20000002400 */
[----:B------:R-:W-:Y:S01]  /*e970*/  FMUL.FTZ R23, R23, UR5 ;  /* 0x0000000517177c20 */ /* 0x000fe20008410000 */
[----:B------:R-:W-:Y:S01]  /*e980*/  FMUL.FTZ R25, R25, UR5 ;  /* 0x0000000519197c20 */ /* 0x000fe20008410000 */
[----:B------:R-:W-:Y:S01]  /*e990*/  FMUL.FTZ R26, R26, UR5 ;  /* 0x000000051a1a7c20 */ /* 0x000fe20008410000 */
[----:B------:R-:W-:Y:S06]  /*e9a0*/  FMUL.FTZ R27, R27, UR5 ;  /* 0x000000051b1b7c20 */ /* 0x000fec0008410000 */
[----:B------:R-:W-:Y:S01]  /*e9b0*/  MUFU.TANH R240, R20 ;  /* 0x0000001400f07308 */ /* 0x000fe20000002400 */
[----:B------:R-:W-:Y:S01]  /*e9c0*/  FMUL.FTZ R24, R24, UR5 ;  /* 0x0000000518187c20 */ /* 0x000fe20008410000 */
[----:B-1----:R-:W1:Y:S08]  /*e9d0*/  LDSM.16.M88.4 R8, [R150+0x1c00] ;  /* 0x001c00009608783b */ /* 0x002e700000000200 */
[----:B------:R-:W-:Y:S01]  /*e9e0*/  MUFU.TANH R237, R25 ;  /* 0x0000001900ed7308 */ /* 0x000fe20000002400 */
[----:B--2---:R2:W-:Y:S09]  /*e9f0*/  STL [R1+0x10], R0 ;  /* 0x0000100001007387 */ /* 0x0045f20000100800 */
[----:B------:R-:W-:Y:S10]  /*ea00*/  MUFU.TANH R239, R26 ;  /* 0x0000001a00ef7308 */ /* 0x000ff40000002400 */
[----:B------:R-:W-:Y:S10]  /*ea10*/  MUFU.TANH R241, R27 ;  /* 0x0000001b00f17308 */ /* 0x000ff40000002400 */
[----:B------:R-:W-:Y:S10]  /*ea20*/  MUFU.TANH R242, R21 ;  /* 0x0000001500f27308 */ /* 0x000ff40000002400 */
[----:B------:R-:W-:Y:S01]  /*ea30*/  MUFU.TANH R227, R22 ;  /* 0x0000001600e37308 */ /* 0x000fe20000002400 */
[C---:B-1----:R-:W-:Y:S09]  /*ea40*/  HMMA.16816.F32.BF16 R28, R156.reuse, R8, R28 ;  /* 0x000000089c1c723c */ /* 0x042ff2000004181c */
[----:B--2---:R-:W1:Y:S01]  /*ea50*/  MUFU.TANH R0, R12 ;  /* 0x0000000c00007308 */ /* 0x004e620000002400 */
[C---:B------:R-:W-:Y:S01]  /*ea60*/  HMMA.16816.F32.BF16 R32, R156.reuse, R10, R32 ;  /* 0x0000000a9c20723c */ /* 0x040fe20000041820 */
[----:B------:R-:W2:Y:S08]  /*ea70*/  LDSM.16.M88.4 R8, [R150+0x2400] ;  /* 0x002400009608783b */ /* 0x000eb00000000200 */
[----:B------:R-:W3:Y:S01]  /*ea80*/  MUFU.TANH R231, R23 ;  /* 0x0000001700e77308 */ /* 0x000ee20000002400 */
[C---:B------:R-:W-:Y:S03]  /*ea90*/  HMMA.16816.F32.BF16 R36, R156.reuse, R4, R36 ;  /* 0x000000049c24723c */ /* 0x040fe60000041824 */
[----:B------:R-:W-:Y:S01]  /*eaa0*/  FMUL.FTZ R28, R28, UR5 ;  /* 0x000000051c1c7c20 */ /* 0x000fe20008410000 */
[----:B------:R-:W-:Y:S01]  /*eab0*/  FMUL.FTZ R29, R29, UR5 ;  /* 0x000000051d1d7c20 */ /* 0x000fe20008410000 */
[----:B------:R-:W-:Y:S04]  /*eac0*/  FMUL.FTZ R30, R30, UR5 ;  /* 0x000000051e1e7c20 */ /* 0x000fe80008410000 */
[----:B------:R-:W4:Y:S01]  /*ead0*/  MUFU.TANH R243, R24 ;  /* 0x0000001800f37308 */ /* 0x000f220000002400 */
[----:B------:R-:W-:Y:S01]  /*eae0*/  FMUL.FTZ R31, R31, UR5 ;  /* 0x000000051f1f7c20 */ /* 0x000fe20008410000 */
[----:B-1----:R-:W-:Y:S01]  /*eaf0*/  STL [R1], R0 ;  /* 0x0000000001007387 */ /* 0x002fe20000100800 */
[C---:B------:R-:W-:Y:S03]  /*eb00*/  HMMA.16816.F32.BF16 R40, R156.reuse, R6, R40 ;  /* 0x000000069c28723c */ /* 0x040fe60000041828 */
[----:B------:R-:W1:Y:S01]  /*eb10*/  LDSM.16.M88.4 R4, [R150+0x2800] ;  /* 0x002800009604783b */ /* 0x000e620000000200 */
[----:B------:R-:W-:Y:S03]  /*eb20*/  FMUL.FTZ R32, R32, UR5 ;  /* 0x0000000520207c20 */ /* 0x000fe60008410000 */
[----:B------:R-:W1:Y:S01]  /*eb30*/  MUFU.TANH R238, R28 ;  /* 0x0000001c00ee7308 */ /* 0x000e620000002400 */
[----:B------:R-:W-:Y:S01]  /*eb40*/  FMUL.FTZ R33, R33, UR5 ;  /* 0x0000000521217c20 */ /* 0x000fe20008410000 */
[----:B------:R-:W-:Y:S01]  /*eb50*/  FMUL.FTZ R34, R34, UR5 ;  /* 0x0000000522227c20 */ /* 0x000fe20008410000 */
[----:B------:R-:W-:Y:S01]  /*eb60*/  FMUL.FTZ R35, R35, UR5 ;  /* 0x0000000523237c20 */ /* 0x000fe20008410000 */
[----:B------:R-:W-:Y:S01]  /*eb70*/  FMUL.FTZ R36, R36, UR5 ;  /* 0x0000000524247c20 */ /* 0x000fe20008410000 */
[----:B------:R-:W-:Y:S01]  /*eb80*/  FMUL.FTZ R37, R37, UR5 ;  /* 0x0000000525257c20 */ /* 0x000fe20008410000 */
[----:B------:R-:W-:Y:S04]  /*eb90*/  FMUL.FTZ R38, R38, UR5 ;  /* 0x0000000526267c20 */ /* 0x000fe80008410000 */
[----:B------:R-:W1:Y:S01]  /*eba0*/  MUFU.TANH R235, R29 ;  /* 0x0000001d00eb7308 */ /* 0x000e620000002400 */
[----:B------:R-:W-:Y:S01]  /*ebb0*/  FMUL.FTZ R39, R39, UR5 ;  /* 0x0000000527277c20 */ /* 0x000fe20008410000 */
[----:B------:R-:W-:Y:S01]  /*ebc0*/  FMUL.FTZ R40, R40, UR5 ;  /* 0x0000000528287c20 */ /* 0x000fe20008410000 */
[----:B------:R-:W-:Y:S07]  /*ebd0*/  FMUL.FTZ R41, R41, UR5 ;  /* 0x0000000529297c20 */ /* 0x000fee0008410000 */
[----:B------:R-:W1:Y:S01]  /*ebe0*/  MUFU.TANH R226, R30 ;  /* 0x0000001e00e27308 */ /* 0x000e620000002400 */
[----:B------:R-:W-:Y:S01]  /*ebf0*/  FMUL.FTZ R42, R42, UR5 ;  /* 0x000000052a2a7c20 */ /* 0x000fe20008410000 */
[----:B------:R-:W-:Y:S01]  /*ec00*/  FMUL.FTZ R43, R43, UR5 ;  /* 0x000000052b2b7c20 */ /* 0x000fe20008410000 */
[C---:B--2---:R-:W-:Y:S07]  /*ec10*/  HMMA.16816.F32.BF16 R44, R156.reuse, R8, R44 ;  /* 0x000000089c2c723c */ /* 0x044fee000004182c */
[----:B------:R-:W2:Y:S01]  /*ec20*/  MUFU.TANH R230, R31 ;  /* 0x0000001f00e67308 */ /* 0x000ea20000002400 */
[C---:B------:R-:W-:Y:S01]  /*ec30*/  HMMA.16816.F32.BF16 R48, R156.reuse, R10, R48 ;  /* 0x0000000a9c30723c */ /* 0x040fe20000041830 */
[----:B------:R-:W5:Y:S08]  /*ec40*/  LDSM.16.M88.4 R8, [R150+0x2c00] ;  /* 0x002c00009608783b */ /* 0x000f700000000200 */
[----:B------:R-:W2:Y:S01]  /*ec50*/  MUFU.TANH R225, R32 ;  /* 0x0000002000e17308 */ /* 0x000ea20000002400 */
[C---:B-1----:R-:W-:Y:S09]  /*ec60*/  HMMA.16816.F32.BF16 R52, R156.reuse, R4, R52 ;  /* 0x000000049c34723c */ /* 0x042ff20000041834 */
[----:B------:R-:W1:Y:S01]  /*ec70*/  MUFU.TANH R229, R33 ;  /* 0x0000002100e57308 */ /* 0x000e620000002400 */
[----:B------:R-:W-:Y:S01]  /*ec80*/  FMUL.FTZ R44, R44, UR5 ;  /* 0x000000052c2c7c20 */ /* 0x000fe20008410000 */
[----:B------:R-:W-:Y:S01]  /*ec90*/  FMUL.FTZ R45, R45, UR5 ;  /* 0x000000052d2d7c20 */ /* 0x000fe20008410000 */
[----:B------:R-:W-:Y:S01]  /*eca0*/  FMUL.FTZ R46, R46, UR5 ;  /* 0x000000052e2e7c20 */ /* 0x000fe20008410000 */
[----:B------:R-:W-:Y:S01]  /*ecb0*/  FMUL.FTZ R47, R47, UR5 ;  /* 0x000000052f2f7c20 */ /* 0x000fe20008410000 */
[C---:B------:R-:W-:Y:S01]  /*ecc0*/  HMMA.16816.F32.BF16 R56, R156.reuse, R6, R56 ;  /* 0x000000069c38723c */ /* 0x040fe20000041838 */
[----:B------:R-:W3:Y:S04]  /*ecd0*/  LDSM.16.M88.4 R4, [R150+0x3000] ;  /* 0x003000009604783b */ /* 0x000ee80000000200 */
        /* <DEDUP_REMOVED lines=14> */
[C---:B-----5:R-:W-:Y:S03]  /*edc0*/  HMMA.16816.F32.BF16 R60, R156.reuse, R8, R60 ;  /* 0x000000089c3c723c */ /* 0x060fe6000004183c */
[----:B------:R-:W-:Y:S03]  /*edd0*/  FMUL.FTZ R58, R58, UR5 ;  /* 0x000000053a3a7c20 */ /* 0x000fe60008410000 */
[----:B------:R-:W1:Y:S02]  /*ede0*/  MUFU.TANH R215, R50 ;  /* 0x0000003200d77308 */ /* 0x000e640000002400 */
        /* <DEDUP_REMOVED lines=9> */
[C---:B------:R-:W-:Y:S05]  /*ee80*/  HMMA.16816.F32.BF16 R72, R156.reuse, R6, R72 ;  /* 0x000000069c48723c */ /* 0x040fea0000041848 */
[----:B------:R-:W1:Y:S01]  /*ee90*/  MUFU.TANH R211, R53 ;  /* 0x0000003500d37308 */ /* 0x000e620000002400 */
[----:B------:R-:W4:Y:S01]  /*eea0*/  LDSM.16.M88.4 R4, [R150+0x3800] ;  /* 0x003800009604783b */ /* 0x000f220000000200 */
        /* <DEDUP_REMOVED lines=14> */
[----:B------:R-:W1:Y:S01]  /*ef90*/  MUFU.TANH R206, R56 ;  /* 0x0000003800ce7308 */ /* 0x000e620000002400 */
[----:B------:R-:W-:Y:S01]  /*efa0*/  FMUL.FTZ R75, R75, UR5 ;  /* 0x000000054b4b7c20 */ /* 0x000fe20008410000 */
[C---:B------:R-:W-:Y:S01]  /*efb0*/  HMMA.16816.F32.BF16 R80, R156.reuse, R10, R80 ;  /* 0x0000000a9c50723c */ /* 0x040fe20000041850 */
[----:B------:R-:W5:Y:S07]  /*efc0*/  LDSM.16.M88.4 R8, [R150+0x3c00] ;  /* 0x003c00009608783b */ /* 0x000f6e0000000200 */
[----:B------:R-:W1:Y:S10]  /*efd0*/  MUFU.TANH R208, R57 ;  /* 0x0000003900d07308 */ /* 0x000e740000002400 */
[----:B------:R-:W1:Y:S01]  /*efe0*/  MUFU.TANH R205, R59 ;  /* 0x0000003b00cd7308 */ /* 0x000e620000002400 */
[C---:B----4-:R-:W-:Y:S03]  /*eff0*/  HMMA.16816.F32.BF16 R84, R156.reuse, R4, R84 ;  /* 0x000000049c54723c */ /* 0x050fe60000041854 */
[----:B------:R-:W-:Y:S01]  /*f000*/  FMUL.FTZ R76, R76, UR5 ;  /* 0x000000054c4c7c20 */ /* 0x000fe20008410000 */
[----:B------:R-:W-:Y:S01]  /*f010*/  FMUL.FTZ R77, R77, UR5 ;  /* 0x000000054d4d7c20 */ /* 0x000fe20008410000 */
[----:B------:R-:W-:Y:S01]  /*f020*/  FMUL.FTZ R78, R78, UR5 ;  /* 0x000000054e4e7c20 */ /* 0x000fe20008410000 */
[----:B------:R-:W-:Y:S03]  /*f030*/  FMUL.FTZ R79, R79, UR5 ;  /* 0x000000054f4f7c20 */ /* 0x000fe60008410000 */
[----:B------:R-:W4:Y:S01]  /*f040*/  MUFU.TANH R201, R64 ;  /* 0x0000004000c97308 */ /* 0x000f220000002400 */
[C---:B------:R-:W-:Y:S01]  /*f050*/  HMMA.16816.F32.BF16 R88, R156.reuse, R6, R88 ;  /* 0x000000069c58723c */ /* 0x040fe20000041858 */
[----:B------:R-:W2:Y:S02]  /*f060*/  LDSM.16.M88.4 R4, [R150+0x4000] ;  /* 0x004000009604783b */ /* 0x000ea40000000200 */
[----:B------:R-:W-:Y:S01]  /*f070*/  FMUL.FTZ R80, R80, UR5 ;  /* 0x0000000550507c20 */ /* 0x000fe20008410000 */
[----:B------:R-:W-:Y:S01]  /*f080*/  FMUL.FTZ R81, R81, UR5 ;  /* 0x0000000551517c20 */ /* 0x000fe20008410000 */
        /* <DEDUP_REMOVED lines=14> */
[----:B------:R-:W1:Y:S10]  /*f170*/  MUFU.TANH R198, R68 ;  /* 0x0000004400c67308 */ /* 0x000e740000002400 */
[----:B------:R-:W1:Y:S01]  /*f180*/  MUFU.TANH R196, R69 ;  /* 0x0000004500c47308 */ /* 0x000e620000002400 */
[C---:B--2---:R-:W-:Y:S09]  /*f190*/  HMMA.16816.F32.BF16 R100, R156.reuse, R4, R100 ;  /* 0x000000049c64723c */ /* 0x044ff20000041864 */
[----:B------:R2:W1:Y:S01]  /*f1a0*/  MUFU.TANH R197, R70 ;  /* 0x0000004600c57308 */ /* 0x0004620000002400 */
[C---:B------:R-:W-:Y:S01]  /*f1b0*/  HMMA.16816.F32.BF16 R104, R156.reuse, R6, R104 ;  /* 0x000000069c68723c */ /* 0x040fe20000041868 */
[----:B------:R-:W3:Y:S08]  /*f1c0*/  LDSM.16.M88.4 R4, [R150+0x4800] ;  /* 0x004800009604783b */ /* 0x000ef00000000200 */
[----:B------:R4:W1:Y:S10]  /*f1d0*/  MUFU.TANH R195, R71 ;  /* 0x0000004700c37308 */ /* 0x0008740000002400 */
[----:B------:R1:W1:Y:S01]  /*f1e0*/  MUFU.TANH R193, R72 ;  /* 0x0000004800c17308 */ /* 0x0002620000002400 */
[----:B--2---:R-:W-:Y:S01]  /*f1f0*/  FMUL.FTZ R70, R106, UR5 ;  /* 0x000000056a467c20 */ /* 0x004fe20008410000 */
[C---:B-----5:R-:W-:Y:S08]  /*f200*/  HMMA.16816.F32.BF16 R108, R156.reuse, R8, R108 ;  /* 0x000000089c6c723c */ /* 0x060ff0000004186c */
[----:B------:R2:W2:Y:S01]  /*f210*/  MUFU.TANH R194, R73 ;  /* 0x0000004900c27308 */ /* 0x0004a20000002400 */
[----:B----4-:R-:W-:Y:S01]  /*f220*/  FMUL.FTZ R71, R107, UR5 ;  /* 0x000000056b477c20 */ /* 0x010fe20008410000 */
[C---:B------:R-:W-:Y:S08]  /*f230*/  HMMA.16816.F32.BF16 R112, R156.reuse, R10, R112 ;  /* 0x0000000a9c70723c */ /* 0x040ff00000041870 */
[----:B------:R4:W4:Y:S01]  /*f240*/  MUFU.TANH R191, R74 ;  /* 0x0000004a00bf7308 */ /* 0x0009220000002400 */
[----:B------:R-:W5:Y:S01]  /*f250*/  LDSM.16.M88.4 R8, [R150+0x4c00] ;  /* 0x004c00009608783b */ /* 0x000f620000000200 */
[----:B------:R-:W-:Y:S04]  /*f260*/  DEPBAR.LE SB0, 0x0 ;  /* 0x000080000000791a */ /* 0x000fe80000000000 */
[----:B-1----:R-:W-:Y:S04]  /*f270*/  FMUL.FTZ R72, R104, UR5 ;  /* 0x0000000568487c20 */ /* 0x002fe80008410000 */
[----:B------:R1:W1:Y:S01]  /*f280*/  MUFU.TANH R192, R75 ;  /* 0x0000004b00c07308 */ /* 0x0002620000002400 */
[----:B------:R-:W-:Y:S01]  /*f290*/  BAR.SYNC.DEFER_BLOCKING 0x0 ;  /* 0x0000000000007b1d */ /* 0x000fe20000010000 */
[----:B--2---:R-:W-:Y:S01]  /*f2a0*/  FMUL.FTZ R73, R105, UR5 ;  /* 0x0000000569497c20 */ /* 0x004fe20008410000 */
[C---:B---3--:R-:W-:Y:S07]  /*f2b0*/  HMMA.16816.F32.BF16 R116, R156.reuse, R4, R116 ;  /* 0x000000049c74723c */ /* 0x048fee0000041874 */
[----:B------:R2:W3:Y:S01]  /*f2c0*/  MUFU.TANH R190, R76 ;  /* 0x0000004c00be7308 */ /* 0x0004e20000002400 */
[----:B------:R-:W-:Y:S01]  /*f2d0*/  FMUL.FTZ R65, R108, UR5 ;  /* 0x000000056c417c20 */ /* 0x000fe20008410000 */
[----:B----4-:R-:W-:Y:S01]  /*f2e0*/  FMUL.FTZ R74, R103, UR5 ;  /* 0x00000005674a7c20 */ /* 0x010fe20008410000 */
[C---:B------:R-:W-:Y:S03]  /*f2f0*/  HMMA.16816.F32.BF16 R120, R156.reuse, R6, R120 ;  /* 0x000000069c78723c */ /* 0x040fe60000041878 */
[----:B------:R-:W-:Y:S01]  /*f300*/  FMUL.FTZ R68, R109, UR5 ;  /* 0x000000056d447c20 */ /* 0x000fe20008410000 */
[----:B------:R-:W-:Y:S03]  /*f310*/  FMUL.FTZ R69, R110, UR5 ;  /* 0x000000056e457c20 */ /* 0x000fe60008410000 */
[----:B------:R4:W3:Y:S01]  /*f320*/  MUFU.TANH R188, R77 ;  /* 0x0000004d00bc7308 */ /* 0x0008e20000002400 */
        /* <DEDUP_REMOVED lines=9> */
[----:B--2---:R-:W-:Y:S01]  /*f3c0*/  FMUL.FTZ R76, R102, UR5 ;  /* 0x00000005664c7c20 */ /* 0x004fe20008410000 */
[----:B------:R-:W-:Y:S01]  /*f3d0*/  FMUL.FTZ R56, R118, UR5 ;  /* 0x0000000576387c20 */ /* 0x000fe20008410000 */
[----:B------:R-:W-:Y:S01]  /*f3e0*/  FMUL.FTZ R57, R119, UR5 ;  /* 0x0000000577397c20 */ /* 0x000fe20008410000 */
[----:B------:R-:W-:Y:S01]  /*f3f0*/  FMUL.FTZ R55, R120, UR5 ;  /* 0x0000000578377c20 */ /* 0x000fe20008410000 */
[----:B------:R-:W-:Y:S04]  /*f400*/  FMUL.FTZ R52, R121, UR5 ;  /* 0x0000000579347c20 */ /* 0x000fe80008410000 */
[----:B------:R2:W2:Y:S01]  /*f410*/  MUFU.TANH R187, R79 ;  /* 0x0000004f00bb7308 */ /* 0x0004a20000002400 */
[C---:B-----5:R-:W-:Y:S03]  /*f420*/  HMMA.16816.F32.BF16 R124, R156.reuse, R8, R124 ;  /* 0x000000089c7c723c */ /* 0x060fe6000004187c */
[----:B----4-:R-:W-:Y:S01]  /*f430*/  FMUL.FTZ R77, R100, UR5 ;  /* 0x00000005644d7c20 */ /* 0x010fe20008410000 */
[----:B------:R-:W-:Y:S01]  /*f440*/  FMUL.FTZ R53, R122, UR5 ;  /* 0x000000057a357c20 */ /* 0x000fe20008410000 */
[----:B------:R-:W-:Y:S04]  /*f450*/  FMUL.FTZ R51, R123, UR5 ;  /* 0x000000057b337c20 */ /* 0x000fe80008410000 */
[----:B------:R4:W3:Y:S01]  /*f460*/  MUFU.TANH R162, R80 ;  /* 0x0000005000a27308 */ /* 0x0008e20000002400 */
[----:B------:R-:W-:Y:S03]  /*f470*/  HMMA.16816.F32.BF16 R128, R156, R10, R128 ;  /* 0x0000000a9c80723c */ /* 0x000fe60000041880 */
[----:B-1----:R-:W-:Y:S06]  /*f480*/  FMUL.FTZ R78, R98, UR5 ;  /* 0x00000005624e7c20 */ /* 0x002fec0008410000 */
[----:B------:R1:W1:Y:S01]  /*f490*/  MUFU.TANH R163, R81 ;  /* 0x0000005100a37308 */ /* 0x0002620000002400 */
[----:B--2---:R-:W-:Y:S01]  /*f4a0*/  FMUL.FTZ R79, R99, UR5 ;  /* 0x00000005634f7c20 */ /* 0x004fe20008410000 */
[----:B------:R-:W-:Y:S01]  /*f4b0*/  FMUL.FTZ R50, R124, UR5 ;  /* 0x000000057c327c20 */ /* 0x000fe20008410000 */
[----:B------:R-:W-:Y:S01]  /*f4c0*/  FMUL.FTZ R54, R125, UR5 ;  /* 0x000000057d367c20 */ /* 0x000fe20008410000 */
[----:B------:R-:W-:Y:S01]  /*f4d0*/  FMUL.FTZ R22, R126, UR5 ;  /* 0x000000057e167c20 */ /* 0x000fe20008410000 */
[----:B------:R-:W-:Y:S05]  /*f4e0*/  FMUL.FTZ R21, R127, UR5 ;  /* 0x000000057f157c20 */ /* 0x000fea0008410000 */
[----:B------:R2:W2:Y:S01]  /*f4f0*/  MUFU.TANH R160, R82 ;  /* 0x0000005200a07308 */ /* 0x0004a20000002400 */
[----:B----4-:R-:W-:Y:S01]  /*f500*/  FMUL.FTZ R80, R96, UR5 ;  /* 0x0000000560507c20 */ /* 0x010fe20008410000 */
[----:B------:R-:W-:Y:S01]  /*f510*/  FMUL.FTZ R48, R128, UR5 ;  /* 0x0000000580307c20 */ /* 0x000fe20008410000 */
[----:B------:R-:W-:Y:S01]  /*f520*/  FMUL.FTZ R49, R129, UR5 ;  /* 0x0000000581317c20 */ /* 0x000fe20008410000 */
[----:B------:R-:W-:Y:S01]  /*f530*/  FMUL.FTZ R20, R130, UR5 ;  /* 0x0000000582147c20 */ /* 0x000fe20008410000 */
[----:B------:R-:W-:Y:S05]  /*f540*/  FMUL.FTZ R3, R131, UR5 ;  /* 0x0000000583037c20 */ /* 0x000fea0008410000 */
[----:B------:R4:W3:Y:S01]  /*f550*/  MUFU.TANH R161, R83 ;  /* 0x0000005300a17308 */ /* 0x0008e20000002400 */
[----:B-1----:R-:W-:Y:S09]  /*f560*/  FMUL.FTZ R81, R97, UR5 ;  /* 0x0000000561517c20 */ /* 0x002ff20008410000 */
[----:B------:R1:W1:Y:S01]  /*f570*/  MUFU.TANH R155, R84 ;  /* 0x00000054009b7308 */ /* 0x0002620000002400 */
[----:B--2---:R-:W-:Y:S09]  /*f580*/  FMUL.FTZ R82, R95, UR5 ;  /* 0x000000055f527c20 */ /* 0x004ff20008410000 */
[----:B------:R2:W2:Y:S01]  /*f590*/  MUFU.TANH R153, R85 ;  /* 0x0000005500997308 */ /* 0x0004a20000002400 */
[----:B----4-:R-:W-:Y:S09]  /*f5a0*/  FMUL.FTZ R83, R93, UR5 ;  /* 0x000000055d537c20 */ /* 0x010ff20008410000 */
[----:B------:R4:W3:Y:S01]  /*f5b0*/  MUFU.TANH R154, R86 ;  /* 0x00000056009a7308 */ /* 0x0008e20000002400 */
[----:B-1----:R-:W-:Y:S09]  /*f5c0*/  FMUL.FTZ R84, R94, UR5 ;  /* 0x000000055e547c20 */ /* 0x002ff20008410000 */
[----:B------:R1:W1:Y:S01]  /*f5d0*/  MUFU.TANH R152, R87 ;  /* 0x0000005700987308 */ /* 0x0002620000002400 */
[----:B--2---:R-:W-:Y:S09]  /*f5e0*/  FMUL.FTZ R85, R92, UR5 ;  /* 0x000000055c557c20 */ /* 0x004ff20008410000 */
[----:B------:R2:W2:Y:S01]  /*f5f0*/  MUFU.TANH R220, R35 ;  /* 0x0000002300dc7308 */ /* 0x0004a20000002400 */
[----:B----4-:R-:W-:Y:S09]  /*f600*/  FMUL.FTZ R86, R90, UR5 ;  /* 0x000000055a567c20 */ /* 0x010ff20008410000 */
        /* <DEDUP_REMOVED lines=79> */
[----:B------:R-:W-:Y:S03]  /*fb00*/  IADD3 R5, PT, PT, R182, -0x100, RZ ;  /* 0xffffff00b6057810 */ /* 0x000fe60007ffe0ff */
[----:B------:R-:W-:Y:S02]  /*fb10*/  IABS R7, R11 ;  /* 0x0000000b00077213 */ /* 0x000fe40000000000 */
[----:B------:R-:W-:Y:S02]  /*fb20*/  IABS R9, R5 ;  /* 0x0000000500097213 */ /* 0x000fe40000000000 */
[-C--:B--2---:R-:W-:Y:S02]  /*fb30*/  IABS R4, R2.reuse ;  /* 0x0000000200047213 */ /* 0x084fe40000000000 */
[-C--:B------:R-:W-:Y:S02]  /*fb40*/  LOP3.LUT R11, R11, R2.reuse, RZ, 0x3c, !PT ;  /* 0x000000020b0b7212 */ /* 0x080fe400078e3cff */
[----:B------:R-:W2:Y:S01]  /*fb50*/  I2F.RP R14, R4 ;  /* 0x00000004000e7306 */ /* 0x000ea20000209400 */
[----:B------:R-:W-:Y:S02]  /*fb60*/  LOP3.LUT R5, R5, R2, RZ, 0x3c, !PT ;  /* 0x0000000205057212 */ /* 0x000fe400078e3cff */
[----:B------:R-:W-:Y:S02]  /*fb70*/  ISETP.GE.AND P1, PT, R11, RZ, PT ;  /* 0x000000ff0b00720c */ /* 0x000fe40003f26270 */
[----:B------:R-:W-:Y:S05]  /*fb80*/  ISETP.GE.AND P3, PT, R5, RZ, PT ;  /* 0x000000ff0500720c */ /* 0x000fea0003f66270 */
[----:B--2---:R-:W2:Y:S02]  /*fb90*/  MUFU.RCP R14, R14 ;  /* 0x0000000e000e7308 */ /* 0x004ea40000001000 */
[----:B--2---:R-:W-:Y:S08]  /*fba0*/  VIADD R14, R14, 0xffffffe ;  /* 0x0ffffffe0e0e7836 */ /* 0x004ff00000000000 */
[----:B------:R-:W2:Y:S02]  /*fbb0*/  F2I.FTZ.U32.TRUNC.NTZ R15, R14 ;  /* 0x0000000e000f7305 */ /* 0x000ea4000021f000 */
[--C-:B--2---:R-:W-:Y:S02]  /*fbc0*/  IMAD.MOV R12, RZ, RZ, -R15.reuse ;  /* 0x000000ffff0c7224 */ /* 0x104fe400078e0a0f */
[----:B------:R-:W-:Y:S02]  /*fbd0*/  IMAD.MOV.U32 R14, RZ, RZ, RZ ;  /* 0x000000ffff0e7224 */ /* 0x000fe400078e00ff */
[----:B------:R-:W-:Y:S04]  /*fbe0*/  IMAD R12, R12, R4, RZ ;  /* 0x000000040c0c7224 */ /* 0x000fe800078e02ff */
[----:B------:R-:W-:Y:S06]  /*fbf0*/  IMAD.HI.U32 R12, R15, R12, R14 ;  /* 0x0000000c0f0c7227 */ /* 0x000fec00078e000e */
[C---:B------:R-:W-:Y:S04]  /*fc00*/  IMAD.HI.U32 R10, R12.reuse, R7, RZ ;  /* 0x000000070c0a7227 */ /* 0x040fe800078e00ff */
[----:B------:R-:W-:Y:S04]  /*fc10*/  IMAD.HI.U32 R12, R12, R9, RZ ;  /* 0x000000090c0c7227 */ /* 0x000fe800078e00ff */
[----:B------:R-:W-:Y:S01]  /*fc20*/  IMAD.MOV R6, RZ, RZ, -R10 ;  /* 0x000000ffff067224 */ /* 0x000fe200078e0a0a */
[----:B------:R-:W-:Y:S03]  /*fc30*/  IADD3 R8, PT, PT, -R12, RZ, RZ ;  /* 0x000000ff0c087210 */ /* 0x000fe60007ffe1ff */
[C---:B------:R-:W-:Y:S02]  /*fc40*/  IMAD R7, R4.reuse, R6, R7 ;  /* 0x0000000604077224 */ /* 0x040fe400078e0207 */
[C---:B------:R-:W-:Y:S03]  /*fc50*/  IMAD R9, R4.reuse, R8, R9 ;  /* 0x0000000804097224 */ /* 0x040fe600078e0209 */
[C---:B------:R-:W-:Y:S02]  /*fc60*/  ISETP.GT.U32.AND P2, PT, R4.reuse, R7, PT ;  /* 0x000000070400720c */ /* 0x040fe40003f44070 */
[----:B------:R-:W-:Y:S11]  /*fc70*/  ISETP.GT.U32.AND P4, PT, R4, R9, PT ;  /* 0x000000090400720c */ /* 0x000ff60003f84070 */
[----:B------:R-:W-:Y:S01]  /*fc80*/  @!P2 IADD3 R10, PT, PT, R10, 0x1, RZ ;  /* 0x000000010a0aa810 */ /* 0x000fe20007ffe0ff */
[--C-:B------:R-:W-:Y:S01]  /*fc90*/  @!P2 IMAD.IADD R7, R7, 0x1, -R4.reuse ;  /* 0x000000010707a824 */ /* 0x100fe200078e0a04 */
[----:B------:R-:W-:Y:S01]  /*fca0*/  ISETP.NE.AND P2, PT, R2, RZ, PT ;  /* 0x000000ff0200720c */ /* 0x000fe20003f45270 */
[----:B------:R-:W-:Y:S02]  /*fcb0*/  @!P4 IMAD.IADD R9, R9, 0x1, -R4 ;  /* 0x000000010909c824 */ /* 0x000fe400078e0a04 */
[----:B------:R-:W-:Y:S01]  /*fcc0*/  @!P4 VIADD R12, R12, 0x1 ;  /* 0x000000010c0cc836 */ /* 0x000fe20000000000 */
[-C--:B------:R-:W-:Y:S02]  /*fcd0*/  ISETP.GE.U32.AND P5, PT, R7, R4.reuse, PT ;  /* 0x000000040700720c */ /* 0x080fe40003fa6070 */
[----:B------:R-:W-:Y:S02]  /*fce0*/  ISETP.GE.U32.AND P6, PT, R9, R4, PT ;  /* 0x000000040900720c */ /* 0x000fe40003fc6070 */
[----:B------:R-:W-:Y:S09]  /*fcf0*/  LOP3.LUT R4, RZ, R2, RZ, 0x33, !PT ;  /* 0x00000002ff047212 */ /* 0x000ff200078e33ff */
[----:B------:R-:W-:Y:S02]  /*fd00*/  @P5 VIADD R10, R10, 0x1 ;  /* 0x000000010a0a5836 */ /* 0x000fe40000000000 */
[----:B------:R-:W-:Y:S02]  /*fd10*/  @P6 IADD3 R12, PT, PT, R12, 0x1, RZ ;  /* 0x000000010c0c6810 */ /* 0x000fe40007ffe0ff */
[----:B------:R-:W-:Y:S03]  /*fd20*/  @!P1 IMAD.MOV R10, RZ, RZ, -R10 ;  /* 0x000000ffff0a9224 */ /* 0x000fe600078e0a0a */
[----:B------:R-:W-:Y:S02]  /*fd30*/  @!P3 IMAD.MOV R12, RZ, RZ, -R12 ;  /* 0x000000ffff0cb224 */ /* 0x000fe400078e0a0c */
[C---:B------:R-:W-:Y:S03]  /*fd40*/  SEL R10, R4.reuse, R10, !P2 ;  /* 0x0000000a040a7207 */ /* 0x040fe60005000000 */
[----:B------:R-:W-:Y:S02]  /*fd50*/  SEL R12, R4, R12, !P2 ;  /* 0x0000000c040c7207 */ /* 0x000fe40005000000 */
[-C--:B------:R-:W-:Y:S02]  /*fd60*/  LEA R6, P2, R10, R184.reuse, 0x2 ;  /* 0x000000b80a067211 */ /* 0x080fe400078410ff */
[----:B------:R-:W-:Y:S02]  /*fd70*/  LEA R4, P1, R12, R184, 0x2 ;  /* 0x000000b80c047211 */ /* 0x000fe400078210ff */
[-C--:B------:R-:W-:Y:S02]  /*fd80*/  LEA.HI.X.SX32 R7, R10, R185.reuse, 0x2, P2 ;  /* 0x000000b90a077211 */ /* 0x080fe400010f16ff */
[C---:B------:R-:W-:Y:S02]  /*fd90*/  LEA.HI.X.SX32 R5, R12.reuse, R185, 0x2, P1 ;  /* 0x000000b90c057211 */ /* 0x040fe400008f16ff */
[----:B------:R-:W-:Y:S02]  /*fda0*/  IADD3 R8, PT, PT, R12, -R10, RZ ;  /* 0x8000000a0c087210 */ /* 0x000fe40007ffe0ff */
[----:B------:R-:W2:Y:S03]  /*fdb0*/  LDG.E R7, desc[UR16][R6.64] ;  /* 0x0000001006077981 */ /* 0x000ea6000c1e1900 */
[----:B------:R-:W-:Y:S05]  /*fdc0*/  IMAD R8, R8, R2, -0x100 ;  /* 0xffffff0008087424 */ /* 0x000fea00078e0202 */
[----:B------:R-:W-:Y:S01]  /*fdd0*/  SHF.R.S32.HI R2, RZ, 0x1f, R8 ;  /* 0x0000001fff027819 */ /* 0x000fe20000011408 */
[----:B------:R3:W2:Y:S02]  /*fde0*/  LDG.E R6, desc[UR16][R4.64] ;  /* 0x0000001004067981 */ /* 0x0006a4000c1e1900 */
[----:B---3--:R-:W3:Y:S02]  /*fdf0*/  LDC.64 R4, c[0x0][0x3b8] ;  /* 0x0000ee00ff047b82 */ /* 0x008ee40000000a00 */
[-C--:B---3--:R-:W-:Y:S02]  /*fe00*/  IMAD R2, R2, R4.reuse, RZ ;  /* 0x0000000402027224 */ /* 0x088fe400078e02ff */
        /* <DEDUP_REMOVED lines=11> */
.L_x_1443:
[C---:B------:R-:W-:Y:S01]  /*fec0*/  IMAD.SHL.U32 R2, R4.reuse, 0x40, RZ ;  /* 0x0000004004027824 */ /* 0x040fe200078e00ff */
[----:B------:R-:W-:Y:S01]  /*fed0*/  SHF.L.U64.HI R0, R4, 0x6, R0 ;  /* 0x0000000604007819 */ /* 0x000fe20000010200 */
[--C-:B------:R-:W-:Y:S03]  /*fee0*/  IMAD.MOV.U32 R171, RZ, RZ, R169.reuse ;  /* 0x000000ffffab7224 */ /* 0x100fe600078e00a9 */
[----:B------:R-:W-:Y:S02]  /*fef0*/  IADD3 R6, P1, PT, R2, R170, RZ ;  /* 0x000000aa02067210 */ /* 0x000fe40007f3e0ff */
[----:B------:R-:W-:Y:S01]  /*ff00*/  @!PT LDS RZ, [RZ] ;  /* 0x00000000fffff984 */ /* 0x000fe20000000800 */
[----:B------:R-:W-:Y:S01]  /*ff10*/  @!PT LDS RZ, [RZ] ;  /* 0x00000000fffff984 */ /* 0x000fe20000000800 */
[----:B------:R-:W-:Y:S01]  /*ff20*/  @!PT LDS RZ, [RZ] ;  /* 0x00000000fffff984 */ /* 0x000fe20000000800 */
[----:B------:R-:W-:Y:S02]  /*ff30*/  LDGSTS.E.BYPASS.LTC128B.128 [R176+0x1000], desc[UR16][R170.64] ;  /* 0x01000000aab07fae */ /* 0x000fe4000b981a10 */
[-C--:B------:R-:W-:Y:S01]  /*ff40*/  IADD3 R12, P2, PT, R6, R2.reuse, RZ ;  /* 0x00000002060c7210 */ /* 0x080fe20007f5e0ff */
[----:B------:R-:W-:Y:S03]  /*ff50*/  IMAD.X R7, R0, 0x1, R169, P1 ;  /* 0x0000000100077824 */ /* 0x000fe600008e06a9 */
[-C--:B------:R-:W-:Y:S01]  /*ff60*/  IADD3 R10, P1, PT, R12, R2.reuse, RZ ;  /* 0x000000020c0a7210 */ /* 0x080fe20007f3e0ff */
[--C-:B------:R-:W-:Y:S01]  /*ff70*/  IMAD.X R13, R7, 0x1, R0.reuse, P2 ;  /* 0x00000001070d7824 */ /* 0x100fe200010e0600 */
[----:B------:R2:W-:Y:S02]  /*ff80*/  LDGSTS.E.BYPASS.LTC128B.128 [R176+0x1800], desc[UR16][R6.64] ;  /* 0x0180000006b07fae */ /* 0x0005e4000b981a10 */
[----:B------:R-:W-:Y:S02]  /*ff90*/  IADD3 R8, P2, PT, R10, R2, RZ ;  /* 0x000000020a087210 */ /* 0x000fe40007f5e0ff */
[----:B------:R3:W-:Y:S01]  /*ffa0*/  LDGSTS.E.BYPASS.LTC128B.128 [R176+0x2000], desc[UR16][R12.64] ;  /* 0x020000000cb07fae */ /* 0x0007e2000b981a10 */
[----:B------:R-:W-:Y:S02]  /*ffb0*/  IADD3.X R11, PT, PT, R13, R0, RZ, P1, !PT ;  /* 0x000000000d0b7210 */ /* 0x000fe40000ffe4ff */
[-C--:B------:R-:W-:Y:S03]  /*ffc0*/  IADD3 R4, P1, PT, R8, R2.reuse, RZ ;  /* 0x0000000208047210 */ /* 0x080fe60007f3e0ff */
[----:B------:R4:W-:Y:S01]  /*ffd0*/  LDGSTS.E.BYPASS.LTC128B.128 [R176+0x2800], desc[UR16][R10.64] ;  /* 0x028000000ab07fae */ /* 0x0009e2000b981a10 */
[--C-:B------:R-:W-:Y:S04]  /*ffe0*/  IMAD.X R9, R11, 0x1, R0.reuse, P2 ;  /* 0x000000010b097824 */ /* 0x100fe800010e0600 */
[--C-:B------:R-:W-:Y:S01]  /*fff0*/  IMAD.X R5, R9, 0x1, R0.reuse, P1 ;  /* 0x0000000109057824 */ /* 0x100fe200008e0600 */
[----:B------:R4:W-:Y:S04]  /*10000*/  LDGSTS.E.BYPASS.LTC128B.128 [R176+0x3000], desc[UR16][R8.64] ;  /* 0x0300000008b07fae */ /* 0x0009e8000b981a10 */
[----:B------:R4:W-:Y:S01]  /*10010*/  LDGSTS.E.BYPASS.LTC128B.128 [R176+0x3800], desc[UR16][R4.64] ;  /* 0x0380000004b07fae */ /* 0x0009e2000b981a10 */
[-C--:B--2---:R-:W-:Y:S04]  /*10020*/  IADD3 R6, P2, PT, R4, R2.reuse, RZ ;  /* 0x0000000204067210 */ /* 0x084fe80007f5e0ff */
[----:B---3--:R-:W-:Y:S02]  /*10030*/  IADD3 R12, P1, PT, R6, R2, RZ ;  /* 0x00000002060c7210 */ /* 0x008fe40007f3e0ff */
[----:B------:R-:W-:Y:S05]  /*10040*/  IADD3.X R7, PT, PT, R5, R0, RZ, P2, !PT ;  /* 0x0000000005077210 */ /* 0x000fea00017fe4ff */
[----:B------:R4:W-:Y:S01]  /*10050*/  LDGSTS.E.BYPASS.LTC128B.128 [R176+0x4000], desc[UR16][R6.64] ;  /* 0x0400000006b07fae */ /* 0x0009e2000b981a10 */
[----:B------:R-:W-:Y:S05]  /*10060*/  IMAD.X R13, R7, 0x1, R0, P1 ;  /* 0x00000001070d7824 */ /* 0x000fea00008e0600 */
[----:B------:R4:W-:Y:S04]  /*10070*/  LDGSTS.E.BYPASS.LTC128B.128 [R176+0x4800], desc[UR16][R12.64] ;  /* 0x048000000cb07fae */ /* 0x0009e8000b981a10 */
[----:B------:R-:W0:Y:S02]  /*10080*/  LDGDEPBAR ;  /* 0x00000000000079af */ /* 0x000e240000000000 */
.L_x_1442:
[----:B----4-:R-:W2:Y:S01]  /*10090*/  LDL.LU R10, [R1+0x4] ;  /* 0x00000400010a7983 */ /* 0x010ea20000300800 */
[----:B------:R-:W-:Y:S02]  /*100a0*/  FMNMX3.FTZ R2, R148, R252, R246, !PT ;  /* 0x000000fc94027276 */ /* 0x000fe400078100f6 */
[----:B------:R-:W-:Y:S01]  /*100b0*/  FMNMX3.FTZ R0, R149, R249, R251, !PT ;  /* 0x000000f995007276 */ /* 0x000fe200078100fb */
[----:B------:R-:W2:Y:S01]  /*100c0*/  LDL.LU R9, [R1+0x8] ;  /* 0x0000080001097983 */ /* 0x000ea20000300800 */
[----:B------:R-:W-:Y:S02]  /*100d0*/  IADD3 R181, PT, PT, R181, -0x1, RZ ;  /* 0xffffffffb5b57810 */ /* 0x000fe40007ffe0ff */
[----:B------:R-:W-:Y:S01]  /*100e0*/  IADD3 R182, PT, PT, R182, -0x100, RZ ;  /* 0xffffff00b6b67810 */ /* 0x000fe20007ffe0ff */
[----:B------:R-:W3:Y:S04]  /*100f0*/  LDL.LU R7, [R1+0xc] ;  /* 0x00000c0001077983 */ /* 0x000ee80000300800 */
[----:B------:R-:W3:Y:S04]  /*10100*/  LDL.LU R6, [R1+0x10] ;  /* 0x0000100001067983 */ /* 0x000ee80000300800 */
[----:B------:R-:W4:Y:S04]  /*10110*/  LDL.LU R8, [R1] ;  /* 0x0000000001087983 */ /* 0x000f280000300800 */
[----:B------:R-:W-:Y:S08]  /*10120*/  LDSM.16.MT88.4 R12, [R164+0x5000] ;  /* 0x00500000a40c783b */ /* 0x000ff00000004200 */
[----:B------:R-:W-:Y:S08]  /*10130*/  LDSM.16.MT88.4 R32, [R151] ;  /* 0x000000009720783b */ /* 0x000ff00000004200 */
[----:B------:R-:W-:Y:S08]  /*10140*/  LDSM.16.MT88.4 R36, [R164+0x5400] ;  /* 0x00540000a424783b */ /* 0x000ff00000004200 */
[----:B------:R-:W-:Y:S08]  /*10150*/  LDSM.16.MT88.4 R40, [R151+0x400] ;  /* 0x000400009728783b */ /* 0x000ff00000004200 */
[----:B------:R-:W-:Y:S01]  /*10160*/  LDSM.16.MT88.4 R44, [R164+0x6000] ;  /* 0x00600000a42c783b */ /* 0x000fe20000004200 */
[----:B--2---:R-:W-:Y:S02]  /*10170*/  FMNMX3.FTZ R2, R2, R10, R9, !PT ;  /* 0x0000000a02027276 */ /* 0x004fe40007810009 */
[----:B---3--:R-:W-:Y:S02]  /*10180*/  FMNMX3.FTZ R0, R0, R7, R6, !PT ;  /* 0x0000000700007276 */ /* 0x008fe40007810006 */
[----:B----4-:R-:W-:Y:S02]  /*10190*/  FMNMX3.FTZ R2, R2, R8, R245, !PT ;  /* 0x0000000802027276 */ /* 0x010fe400078100f5 */
        /* <DEDUP_REMOVED lines=70> */
[C---:B------:R-:W-:Y:S01]  /*10600*/  FSETP.NEU.FTZ.AND P1, PT, R0.reuse, -INF , PT ;  /* 0xff8000000000780b */ /* 0x040fe20003f3d000 */
[C---:B------:R-:W-:Y:S01]  /*10610*/  FMUL.FTZ R58, R0.reuse, UR4 ;  /* 0x00000004003a7c20 */ /* 0x040fe20008410000 */
[----:B------:R-:W-:Y:S01]  /*10620*/  FSEL R63, R63, RZ, P2 ;  /* 0x000000ff3f3f7208 */ /* 0x000fe20001000000 */
[----:B------:R-:W-:Y:S01]  /*10630*/  FADD.FTZ R23, -R0, R149 ;  /* 0x0000009500177221 */ /* 0x000fe20000010100 */
[----:B------:R-:W-:Y:S01]  /*10640*/  FMUL.FTZ R24, R24, UR4 ;  /* 0x0000000418187c20 */ /* 0x000fe20008410000 */
[----:B------:R-:W-:Y:S02]  /*10650*/  MOV R149, R0 ;  /* 0x0000000000957202 */ /* 0x000fe40000000f00 */
[----:B------:R-:W-:Y:S01]  /*10660*/  FSEL R58, R58, RZ, P1 ;  /* 0x000000ff3a3a7208 */ /* 0x000fe20000800000 */
[--C-:B------:R-:W-:Y:S01]  /*10670*/  FFMA.FTZ R95, R10, UR4, -R63.reuse ;  /* 0x000000040a5f7c23 */ /* 0x100fe2000801083f */
[--C-:B------:R-:W-:Y:S01]  /*10680*/  FFMA.FTZ R90, R9, UR4, -R63.reuse ;  /* 0x00000004095a7c23 */ /* 0x100fe2000801083f */
[----:B------:R-:W1:Y:S01]  /*10690*/  MUFU.EX2 R24, R24 ;  /* 0x0000001800187308 */ /* 0x000e620000000800 */
[----:B------:R-:W-:Y:S01]  /*106a0*/  FMUL.FTZ R23, R23, UR4 ;  /* 0x0000000417177c20 */ /* 0x000fe20008410000 */
[--C-:B------:R-:W-:Y:S01]  /*106b0*/  FFMA.FTZ R99, R249, UR4, -R58.reuse ;  /* 0x00000004f9637c23 */ /* 0x100fe2000801083a */
[--C-:B------:R-:W-:Y:S07]  /*106c0*/  FFMA.FTZ R94, R251, UR4, -R58.reuse ;  /* 0x00000004fb5e7c23 */ /* 0x100fee000801083a */
[----:B------:R-:W-:Y:S01]  /*106d0*/  MUFU.EX2 R95, R95 ;  /* 0x0000005f005f7308 */ /* 0x000fe20000000800 */
[--C-:B------:R-:W-:Y:S01]  /*106e0*/  FFMA.FTZ R93, R7, UR4, -R58.reuse ;  /* 0x00000004075d7c23 */ /* 0x100fe2000801083a */
[--C-:B------:R-:W-:Y:S01]  /*106f0*/  FFMA.FTZ R92, R6, UR4, -R58.reuse ;  /* 0x00000004065c7c23 */ /* 0x100fe2000801083a */
[--C-:B------:R-:W-:Y:S07]  /*10700*/  FFMA.FTZ R96, R252, UR4, -R63.reuse ;  /* 0x00000004fc607c23 */ /* 0x100fee000801083f */
[----:B------:R-:W2:Y:S01]  /*10710*/  MUFU.EX2 R23, R23 ;  /* 0x0000001700177308 */ /* 0x000ea20000000800 */
[--C-:B------:R-:W-:Y:S01]  /*10720*/  FFMA.FTZ R91, R246, UR4, -R63.reuse ;  /* 0x00000004f65b7c23 */ /* 0x100fe2000801083f */
[--C-:B------:R-:W-:Y:S01]  /*10730*/  FFMA.FTZ R100, R8, UR4, -R63.reuse ;  /* 0x0000000408647c23 */ /* 0x100fe2000801083f */
[--C-:B------:R-:W-:Y:S07]  /*10740*/  FFMA.FTZ R105, R248, UR4, -R58.reuse ;  /* 0x00000004f8697c23 */ /* 0x100fee000801083a */
[----:B------:R-:W-:Y:S01]  /*10750*/  MUFU.EX2 R99, R99 ;  /* 0x0000006300637308 */ /* 0x000fe20000000800 */
[--C-:B------:R-:W-:Y:S01]  /*10760*/  FFMA.FTZ R102, R244, UR4, -R58.reuse ;  /* 0x00000004f4667c23 */ /* 0x100fe2000801083a */
[C---:B-1----:R-:W-:Y:S01]  /*10770*/  FMUL.FTZ R4, R24.reuse, R144 ;  /* 0x0000009018047220 */ /* 0x042fe20000410000 */
[C---:B------:R-:W-:Y:S07]  /*10780*/  FMUL.FTZ R5, R24.reuse, R145 ;  /* 0x0000009118057220 */ /* 0x040fee0000410000 */
[----:B------:R-:W-:Y:S01]  /*10790*/  MUFU.EX2 R96, R96 ;  /* 0x0000006000607308 */ /* 0x000fe20000000800 */
[C---:B------:R-:W-:Y:S01]  /*107a0*/  FMUL.FTZ R8, R24.reuse, R140 ;  /* 0x0000008c18087220 */ /* 0x040fe20000410000 */
[----:B------:R-:W-:Y:S01]  /*107b0*/  FMUL.FTZ R9, R24, R141 ;  /* 0x0000008d18097220 */ /* 0x000fe20000410000 */
[--C-:B------:R-:W-:Y:S07]  /*107c0*/  FFMA.FTZ R98, R16, UR4, -R58.reuse ;  /* 0x0000000410627c23 */ /* 0x100fee000801083a */
[----:B------:R-:W1:Y:S01]  /*107d0*/  MUFU.EX2 R91, R91 ;  /* 0x0000005b005b7308 */ /* 0x000e620000000800 */
[--C-:B------:R-:W-:Y:S01]  /*107e0*/  FFMA.FTZ R104, R17, UR4, -R58.reuse ;  /* 0x0000000411687c23 */ /* 0x100fe2000801083a */
[C---:B--2---:R-:W-:Y:S01]  /*107f0*/  FMUL.FTZ R6, R23.reuse, R146 ;  /* 0x0000009217067220 */ /* 0x044fe20000410000 */
[C---:B------:R-:W-:Y:S07]  /*10800*/  FMUL.FTZ R7, R23.reuse, R147 ;  /* 0x0000009317077220 */ /* 0x040fee0000410000 */
[----:B------:R-:W2:Y:S01]  /*10810*/  MUFU.EX2 R94, R94 ;  /* 0x0000005e005e7308 */ /* 0x000ea20000000800 */
[C---:B------:R-:W-:Y:S01]  /*10820*/  FMUL.FTZ R10, R23.reuse, R142 ;  /* 0x0000008e170a7220 */ /* 0x040fe20000410000 */
[----:B------:R-:W-:Y:S01]  /*10830*/  FMUL.FTZ R11, R23, R143 ;  /* 0x0000008f170b7220 */ /* 0x000fe20000410000 */
[--C-:B------:R-:W-:Y:S07]  /*10840*/  FFMA.FTZ R101, R245, UR4, -R63.reuse ;  /* 0x00000004f5657c23 */ /* 0x100fee000801083f */
[----:B------:R-:W3:Y:S01]  /*10850*/  MUFU.EX2 R90, R90 ;  /* 0x0000005a005a7308 */ /* 0x000ee20000000800 */
[--C-:B------:R-:W-:Y:S01]  /*10860*/  FFMA.FTZ R103, R247, UR4, -R63.reuse ;  /* 0x00000004f7677c23 */ /* 0x100fe2000801083f */
[--C-:B------:R-:W-:Y:S01]  /*10870*/  FFMA.FTZ R97, R250, UR4, -R63.reuse ;  /* 0x00000004fa617c23 */ /* 0x100fe2000801083f */
[C---:B------:R-:W-:Y:S07]  /*10880*/  FMUL.FTZ R16, R24.reuse, R132 ;  /* 0x0000008418107220 */ /* 0x040fee0000410000 */
[----:B------:R-:W-:Y:S01]  /*10890*/  MUFU.EX2 R93, R93 ;  /* 0x0000005d005d7308 */ /* 0x000fe20000000800 */
[----:B------:R-:W-:Y:S01]  /*108a0*/  FMUL.FTZ R17, R24, R133 ;  /* 0x0000008518117220 */ /* 0x000fe20000410000 */
[----:B-1----:R-:W-:Y:S01]  /*108b0*/  F2FP.BF16.F32.PACK_AB R28, R91, R96 ;  /* 0x000000605b1c723e */ /* 0x002fe200000010ff */
[C---:B------:R-:W-:Y:S07]  /*108c0*/  FMUL.FTZ R18, R23.reuse, R134 ;  /* 0x0000008617127220 */ /* 0x040fee0000410000 */
[----:B------:R-:W1:Y:S01]  /*108d0*/  MUFU.EX2 R92, R92 ;  /* 0x0000005c005c7308 */ /* 0x000e620000000800 */
[----:B------:R-:W-:Y:S01]  /*108e0*/  FMUL.FTZ R19, R23, R135 ;  /* 0x0000008717137220 */ /* 0x000fe20000410000 */
[----:B--2---:R-:W-:Y:S01]  /*108f0*/  F2FP.BF16.F32.PACK_AB R29, R94, R99 ;  /* 0x000000635e1d723e */ /* 0x004fe200000010ff */
[--C-:B------:R-:W-:Y:S07]  /*10900*/  FFMA.FTZ R111, R227, UR4, -R58.reuse ;  /* 0x00000004e36f7c23 */ /* 0x100fee000801083a */
[----:B------:R-:W-:Y:S01]  /*10910*/  MUFU.EX2 R100, R100 ;  /* 0x0000006400647308 */ /* 0x000fe20000000800 */
[--C-:B------:R-:W-:Y:S01]  /*10920*/  FFMA.FTZ R107, R231, UR4, -R58.reuse ;  /* 0x00000004e76b7c23 */ /* 0x100fe2000801083a */
[----:B---3--:R-:W-:Y:S01]  /*10930*/  F2FP.BF16.F32.PACK_AB R30, R90, R95 ;  /* 0x0000005f5a1e723e */ /* 0x008fe200000010ff */
[--C-:B------:R-:W-:Y:S07]  /*10940*/  FFMA.FTZ R113, R239, UR4, -R58.reuse ;  /* 0x00000004ef717c23 */ /* 0x100fee000801083a */
[----:B------:R-:W2:Y:S01]  /*10950*/  MUFU.EX2 R101, R101 ;  /* 0x0000006500657308 */ /* 0x000ea20000000800 */
[--C-:B------:R-:W-:Y:S01]  /*10960*/  FFMA.FTZ R110, R241, UR4, -R58.reuse ;  /* 0x00000004f16e7c23 */ /* 0x100fe2000801083a */
[--C-:B------:R-:W-:Y:S01]  /*10970*/  FFMA.FTZ R106, R240, UR4, -R63.reuse ;  /* 0x00000004f06a7c23 */ /* 0x100fe2000801083f */
[--C-:B------:R-:W-:Y:S07]  /*10980*/  FFMA.FTZ R109, R242, UR4, -R63.reuse ;  /* 0x00000004f26d7c23 */ /* 0x100fee000801083f */
[----:B------:R-:W-:Y:S01]  /*10990*/  MUFU.EX2 R105, R105 ;  /* 0x0000006900697308 */ /* 0x000fe20000000800 */
[--C-:B------:R-:W-:Y:S01]  /*109a0*/  FFMA.FTZ R112, R243, UR4, -R63.reuse ;  /* 0x00000004f3707c23 */ /* 0x100fe2000801083f */
[----:B-1----:R-:W-:Y:S01]  /*109b0*/  F2FP.BF16.F32.PACK_AB R31, R92, R93 ;  /* 0x0000005d5c1f723e */ /* 0x002fe200000010ff */
[----:B------:R-:W-:Y:S01]  /*109c0*/  LDSM.16.MT88.4 R140, [R164+0x8c00] ;  /* 0x008c0000a48c783b */ /* 0x000fe20000004200 */
[--C-:B------:R-:W-:Y:S01]  /*109d0*/  FFMA.FTZ R22, R22, UR4, -R58.reuse ;  /* 0x0000000416167c23 */ /* 0x100fe2000801083a */
[--C-:B------:R-:W-:Y:S01]  /*109e0*/  FFMA.FTZ R20, R20, UR4, -R58.reuse ;  /* 0x0000000414147c23 */ /* 0x100fe2000801083a */
[--C-:B------:R-:W-:Y:S04]  /*109f0*/  FFMA.FTZ R65, R65, UR4, -R63.reuse ;  /* 0x0000000441417c23 */ /* 0x100fe8000801083f */
[----:B------:R-:W1:Y:S01]  /*10a00*/  MUFU.EX2 R102, R102 ;  /* 0x0000006600667308 */ /* 0x000e620000000800 */
[--C-:B------:R-:W-:Y:S01]  /*10a10*/  FFMA.FTZ R115, R238, UR4, -R63.reuse ;  /* 0x00000004ee737c23 */ /* 0x100fe2000801083f */
[C---:B------:R-:W-:Y:S08]  /*10a20*/  HMMA.16816.F32.BF16 R4, R28.reuse, R12, R4 ;  /* 0x0000000c1c04723c */ /* 0x040ff00000041804 */
[----:B------:R-:W-:Y:S01]  /*10a30*/  MUFU.EX2 R103, R103 ;  /* 0x0000006700677308 */ /* 0x000fe20000000800 */
[C---:B------:R-:W-:Y:S01]  /*10a40*/  FMUL.FTZ R12, R24.reuse, R136 ;  /* 0x00000088180c7220 */ /* 0x040fe20000410000 */
[----:B------:R-:W-:Y:S08]  /*10a50*/  FMUL.FTZ R13, R24, R137 ;  /* 0x00000089180d7220 */ /* 0x000ff00000410000 */
[----:B------:R-:W-:Y:S01]  /*10a60*/  MUFU.EX2 R115, R115 ;  /* 0x0000007300737308 */ /* 0x000fe20000000800 */
[C---:B------:R-:W-:Y:S03]  /*10a70*/  HMMA.16816.F32.BF16 R8, R28.reuse, R14, R8 ;  /* 0x0000000e1c08723c */ /* 0x040fe60000041808 */
[C---:B------:R-:W-:Y:S01]  /*10a80*/  FMUL.FTZ R14, R23.reuse, R138 ;  /* 0x0000008a170e7220 */ /* 0x040fe20000410000 */
[----:B------:R-:W-:Y:S05]  /*10a90*/  FMUL.FTZ R15, R23, R139 ;  /* 0x0000008b170f7220 */ /* 0x000fea0000410000 */
[----:B------:R-:W3:Y:S01]  /*10aa0*/  MUFU.EX2 R97, R97 ;  /* 0x0000006100617308 */ /* 0x000ee20000000800 */
[--C-:B------:R-:W-:Y:S01]  /*10ab0*/  FFMA.FTZ R118, R226, UR4, -R58.reuse ;  /* 0x00000004e2767c23 */ /* 0x100fe2000801083a */
[--C-:B------:R-:W-:Y:S01]  /*10ac0*/  FFMA.FTZ R119, R230, UR4, -R58.reuse ;  /* 0x00000004e6777c23 */ /* 0x100fe2000801083a */
[--C-:B------:R-:W-:Y:S07]  /*10ad0*/  FFMA.FTZ R128, R233, UR4, -R58.reuse ;  /* 0x00000004e9807c23 */ /* 0x100fee000801083a */
[----:B------:R-:W-:Y:S01]  /*10ae0*/  MUFU.EX2 R98, R98 ;  /* 0x0000006200627308 */ /* 0x000fe20000000800 */
[--C-:B------:R-:W-:Y:S01]  /*10af0*/  FFMA.FTZ R121, R220, UR4, -R58.reuse ;  /* 0x00000004dc797c23 */ /* 0x100fe2000801083a */
[C---:B------:R-:W-:Y:S08]  /*10b00*/  HMMA.16816.F32.BF16 R12, R28.reuse, R32, R12 ;  /* 0x000000201c0c723c */ /* 0x040ff0000004180c */
[----:B------:R-:W4:Y:S01]  /*10b10*/  MUFU.EX2 R104, R104 ;  /* 0x0000006800687308 */ /* 0x000f220000000800 */
[--C-:B------:R-:W-:Y:S01]  /*10b20*/  FFMA.FTZ R123, R224, UR4, -R58.reuse ;  /* 0x00000004e07b7c23 */ /* 0x100fe2000801083a */
[--C-:B------:R-:W-:Y:S01]  /*10b30*/  FFMA.FTZ R116, R221, UR4, -R58.reuse ;  /* 0x00000004dd747c23 */ /* 0x100fe2000801083a */
[--C-:B------:R-:W-:Y:S07]  /*10b40*/  FFMA.FTZ R127, R222, UR4, -R58.reuse ;  /* 0x00000004de7f7c23 */ /* 0x100fee000801083a */
[----:B------:R-:W-:Y:S01]  /*10b50*/  MUFU.EX2 R106, R106 ;  /* 0x0000006a006a7308 */ /* 0x000fe20000000800 */
[--C-:B------:R-:W-:Y:S01]  /*10b60*/  FFMA.FTZ R129, R223, UR4, -R58.reuse ;  /* 0x00000004df817c23 */ /* 0x100fe2000801083a */
[----:B------:R-:W-:Y:S01]  /*10b70*/  HMMA.16816.F32.BF16 R16, R28, R34, R16 ;  /* 0x000000221c10723c */ /* 0x000fe20000041810 */
[----:B------:R-:W5:Y:S07]  /*10b80*/  LDSM.16.MT88.4 R32, [R164+0x5800] ;  /* 0x00580000a420783b */ /* 0x000f6e0000004200 */
[----:B------:R-:W5:Y:S01]  /*10b90*/  MUFU.EX2 R109, R109 ;  /* 0x0000006d006d7308 */ /* 0x000f620000000800 */
[----:B--2---:R-:W-:Y:S01]  /*10ba0*/  F2FP.BF16.F32.PACK_AB R28, R101, R100 ;  /* 0x00000064651c723e */ /* 0x004fe200000010ff */
[--C-:B------:R-:W-:Y:S01]  /*10bb0*/  FFMA.FTZ R108, R237, UR4, -R63.reuse ;  /* 0x00000004ed6c7c23 */ /* 0x100fe2000801083f */
[----:B-1----:R-:W-:Y:S07]  /*10bc0*/  F2FP.BF16.F32.PACK_AB R29, R102, R105 ;  /* 0x00000069661d723e */ /* 0x002fee00000010ff */
[----:B------:R-:W-:Y:S01]  /*10bd0*/  MUFU.EX2 R111, R111 ;  /* 0x0000006f006f7308 */ /* 0x000fe20000000800 */
[----:B---3--:R-:W-:Y:S01]  /*10be0*/  F2FP.BF16.F32.PACK_AB R30, R97, R103 ;  /* 0x00000067611e723e */ /* 0x008fe200000010ff */
[--C-:B------:R-:W-:Y:S01]  /*10bf0*/  FFMA.FTZ R117, R235, UR4, -R63.reuse ;  /* 0x00000004eb757c23 */ /* 0x100fe2000801083f */
[----:B----4-:R-:W-:Y:S07]  /*10c00*/  F2FP.BF16.F32.PACK_AB R31, R104, R98 ;  /* 0x00000062681f723e */ /* 0x010fee00000010ff */
[----:B------:R-:W1:Y:S01]  /*10c10*/  MUFU.EX2 R107, R107 ;  /* 0x0000006b006b7308 */ /* 0x000e620000000800 */
[--C-:B------:R-:W-:Y:S01]  /*10c20*/  FFMA.FTZ R131, R216, UR4, -R63.reuse ;  /* 0x00000004d8837c23 */ /* 0x100fe2000801083f */
[--C-:B------:R-:W-:Y:S01]  /*10c30*/  FFMA.FTZ R130, R207, UR4, -R58.reuse ;  /* 0x00000004cf827c23 */ /* 0x100fe2000801083a */
[--C-:B------:R-:W-:Y:S07]  /*10c40*/  FFMA.FTZ R132, R210, UR4, -R58.reuse ;  /* 0x00000004d2847c23 */ /* 0x100fee000801083a */
[----:B------:R-:W-:Y:S01]  /*10c50*/  MUFU.EX2 R112, R112 ;  /* 0x0000007000707308 */ /* 0x000fe20000000800 */
[----:B------:R-:W-:Y:S01]  /*10c60*/  FFMA.FTZ R133, R215, UR4, -R58 ;  /* 0x00000004d7857c23 */ /* 0x000fe2000801083a */
[C---:B------:R-:W-:Y:S08]  /*10c70*/  HMMA.16816.F32.BF16 R4, R28.reuse, R36, R4 ;  /* 0x000000241c04723c */ /* 0x040ff00000041804 */
[----:B------:R-:W-:Y:S01]  /*10c80*/  MUFU.EX2 R131, R131 ;  /* 0x0000008300837308 */ /* 0x000fe20000000800 */
[--C-:B------:R-:W-:Y:S01]  /*10c90*/  FFMA.FTZ R218, R218, UR4, -R63.reuse ;  /* 0x00000004dada7c23 */ /* 0x100fe2000801083f */
[--C-:B------:R-:W-:Y:S01]  /*10ca0*/  FFMA.FTZ R219, R219, UR4, -R63.reuse ;  /* 0x00000004dbdb7c23 */ /* 0x100fe2000801083f */
[----:B------:R-:W-:Y:S07]  /*10cb0*/  FFMA.FTZ R96, R24, R186, R96 ;  /* 0x000000ba18607223 */ /* 0x000fee0000010060 */
[----:B------:R-:W-:Y:S01]  /*10cc0*/  MUFU.EX2 R130, R130 ;  /* 0x0000008200827308 */ /* 0x000fe20000000800 */
[--C-:B------:R-:W-:Y:S01]  /*10cd0*/  FFMA.FTZ R136, R209, UR4, -R58.reuse ;  /* 0x00000004d1887c23 */ /* 0x100fe2000801083a */
[C---:B------:R-:W-:Y:S01]  /*10ce0*/  HMMA.16816.F32.BF16 R8, R28.reuse, R38, R8 ;  /* 0x000000261c08723c */ /* 0x040fe20000041808 */
[----:B------:R-:W2:Y:S07]  /*10cf0*/  LDSM.16.MT88.4 R36, [R151+0x800] ;  /* 0x000800009724783b */ /* 0x000eae0000004200 */
        /* <DEDUP_REMOVED lines=14> */
[----:B------:R-:W2:Y:S07]  /*10de0*/  LDSM.16.MT88.4 R40, [R164+0x5c00] ;  /* 0x005c0000a428783b */ /* 0x000eae0000004200 */
[----:B------:R-:W2:Y:S01]  /*10df0*/  MUFU.EX2 R117, R117 ;  /* 0x0000007500757308 */ /* 0x000ea20000000800 */
[----:B-----5:R-:W-:Y:S01]  /*10e00*/  F2FP.BF16.F32.PACK_AB R28, R109, R106 ;  /* 0x0000006a6d1c723e */ /* 0x020fe200000010ff */
[--C-:B------:R-:W-:Y:S01]  /*10e10*/  FFMA.FTZ R120, R225, UR4, -R63.reuse ;  /* 0x00000004e1787c23 */ /* 0x100fe2000801083f */
[----:B-1----:R-:W-:Y:S01]  /*10e20*/  F2FP.BF16.F32.PACK_AB R29, R107, R111 ;  /* 0x0000006f6b1d723e */ /* 0x002fe200000010ff */
[--C-:B------:R-:W-:Y:S01]  /*10e30*/  FFMA.FTZ R114, R229, UR4, -R63.reuse ;  /* 0x00000004e5727c23 */ /* 0x100fe2000801083f */
[----:B---3--:R-:W-:Y:S05]  /*10e40*/  F2FP.BF16.F32.PACK_AB R30, R108, R112 ;  /* 0x000000706c1e723e */ /* 0x008fea00000010ff */
[----:B------:R-:W-:Y:S01]  /*10e50*/  MUFU.EX2 R118, R118 ;  /* 0x0000007600767308 */ /* 0x000fe20000000800 */
[----:B----4-:R-:W-:Y:S01]  /*10e60*/  F2FP.BF16.F32.PACK_AB R31, R110, R113 ;  /* 0x000000716e1f723e */ /* 0x010fe200000010ff */
        /* <DEDUP_REMOVED lines=8> */
[----:B------:R-:W-:Y:S01]  /*10ef0*/  FFMA.FTZ R53, R53, UR4, -R58 ;  /* 0x0000000435357c23 */ /* 0x000fe2000801083a */
[--C-:B------:R-:W-:Y:S08]  /*10f00*/  FFMA.FTZ R124, R232, UR4, -R63.reuse ;  /* 0x00000004e87c7c23 */ /* 0x100ff0000801083f */
[----:B------:R-:W-:Y:S01]  /*10f10*/  MUFU.EX2 R79, R79 ;  /* 0x0000004f004f7308 */ /* 0x000fe20000000800 */
[--C-:B------:R-:W-:Y:S01]  /*10f20*/  FFMA.FTZ R122, R234, UR4, -R63.reuse ;  /* 0x00000004ea7a7c23 */ /* 0x100fe2000801083f */
[--C-:B------:R-:W-:Y:S01]  /*10f30*/  FFMA.FTZ R126, R236, UR4, -R63.reuse ;  /* 0x00000004ec7e7c23 */ /* 0x100fe2000801083f */
[C---:B------:R-:W-:Y:S01]  /*10f40*/  HMMA.16816.F32.BF16 R8, R28.reuse, R34, R8 ;  /* 0x000000221c08723c */ /* 0x040fe20000041808 */
[----:B------:R-:W1:Y:S06]  /*10f50*/  LDSM.16.MT88.4 R32, [R151+0xc00] ;  /* 0x000c00009720783b */ /* 0x000e6c0000004200 */
[----:B------:R-:W3:Y:S01]  /*10f60*/  MUFU.EX2 R119, R119 ;  /* 0x0000007700777308 */ /* 0x000ee20000000800 */
[----:B------:R-:W-:Y:S01]  /*10f70*/  FFMA.FTZ R125, R228, UR4, -R63 ;  /* 0x00000004e47d7c23 */ /* 0x000fe2000801083f */
[----:B------:R-:W-:Y:S01]  /*10f80*/  FFMA.FTZ R99, R23, R183, R99 ;  /* 0x000000b717637223 */ /* 0x000fe20000010063 */
[----:B------:R-:W-:Y:S07]  /*10f90*/  FADD.FTZ R96, R91, R96 ;  /* 0x000000605b607221 */ /* 0x000fee0000010000 */
[----:B------:R-:W-:Y:S01]  /*10fa0*/  MUFU.EX2 R120, R120 ;  /* 0x0000007800787308 */ /* 0x000fe20000000800 */
[--C-:B------:R-:W-:Y:S01]  /*10fb0*/  FFMA.FTZ R135, R214, UR4, -R63.reuse ;  /* 0x00000004d6877c23 */ /* 0x100fe2000801083f */
[C---:B--2---:R-:W-:Y:S08]  /*10fc0*/  HMMA.16816.F32.BF16 R12, R28.reuse, R36, R12 ;  /* 0x000000241c0c723c */ /* 0x044ff0000004180c */
[----:B------:R-:W2:Y:S01]  /*10fd0*/  MUFU.EX2 R114, R114 ;  /* 0x0000007200727308 */ /* 0x000ea20000000800 */
[--C-:B------:R-:W-:Y:S01]  /*10fe0*/  FFMA.FTZ R134, R211, UR4, -R63.reuse ;  /* 0x00000004d3867c23 */ /* 0x100fe2000801083f */
[----:B------:R-:W-:Y:S01]  /*10ff0*/  FADD.FTZ R95, R95, R96 ;  /* 0x000000605f5f7221 */ /* 0x000fe20000010000 */
[--C-:B------:R-:W-:Y:S07]  /*11000*/  FFMA.FTZ R96, R200, UR4, -R58.reuse ;  /* 0x00000004c8607c23 */ /* 0x100fee000801083a */
[----:B------:R-:W-:Y:S01]  /*11010*/  MUFU.EX2 R128, R128 ;  /* 0x0000008000807308 */ /* 0x000fe20000000800 */
[----:B------:R-:W-:Y:S01]  /*11020*/  FFMA.FTZ R206, R206, UR4, -R63 ;  /* 0x00000004cece7c23 */ /* 0x000fe2000801083f */
[----:B------:R-:W-:Y:S01]  /*11030*/  HMMA.16816.F32.BF16 R16, R28, R38, R16 ;  /* 0x000000261c10723c */ /* 0x000fe20000041810 */
[----:B------:R-:W4:Y:S07]  /*11040*/  LDSM.16.MT88.4 R36, [R151+0x1000] ;  /* 0x001000009724783b */ /* 0x000f2e0000004200 */
[----:B------:R-:W5:Y:S01]  /*11050*/  MUFU.EX2 R121, R121 ;  /* 0x0000007900797308 */ /* 0x000f620000000800 */
[----:B------:R-:W-:Y:S01]  /*11060*/  F2FP.BF16.F32.PACK_AB R28, R117, R115 ;  /* 0x00000073751c723e */ /* 0x000fe200000010ff */
[----:B------:R-:W-:Y:S01]  /*11070*/  FADD.FTZ R99, R94, R99 ;  /* 0x000000635e637221 */ /* 0x000fe20000010000 */
[----:B---3--:R-:W-:Y:S07]  /*11080*/  F2FP.BF16.F32.PACK_AB R29, R119, R118 ;  /* 0x00000076771d723e */ /* 0x008fee00000010ff */
[----:B------:R-:W-:Y:S01]  /*11090*/  MUFU.EX2 R124, R124 ;  /* 0x0000007c007c7308 */ /* 0x000fe20000000800 */
[----:B------:R-:W-:Y:S01]  /*110a0*/  FFMA.FTZ R94, R208, UR4, -R63 ;  /* 0x00000004d05e7c23 */ /* 0x000fe2000801083f */
[----:B--2---:R-:W-:Y:S01]  /*110b0*/  F2FP.BF16.F32.PACK_AB R30, R114, R120 ;  /* 0x00000078721e723e */ /* 0x004fe200000010ff */
[----:B------:R-:W-:Y:S07]  /*110c0*/  FADD.FTZ R95, R90, R95 ;  /* 0x0000005f5a5f7221 */ /* 0x000fee0000010000 */
[----:B------:R-:W2:Y:S01]  /*110d0*/  MUFU.EX2 R122, R122 ;  /* 0x0000007a007a7308 */ /* 0x000ea20000000800 */
[----:B------:R-:W-:Y:S01]  /*110e0*/  FADD.FTZ R99, R93, R99 ;  /* 0x000000635d637221 */ /* 0x000fe20000010000 */
[----:B------:R-:W-:Y:S01]  /*110f0*/  FFMA.FTZ R93, R203, UR4, -R58 ;  /* 0x00000004cb5d7c23 */ /* 0x000fe2000801083a */
[--C-:B------:R-:W-:Y:S07]  /*11100*/  FFMA.FTZ R83, R83, UR4, -R63.reuse ;  /* 0x0000000453537c23 */ /* 0x100fee000801083f */
[----:B------:R-:W-:Y:S01]  /*11110*/  MUFU.EX2 R123, R123 ;  /* 0x0000007b007b7308 */ /* 0x000fe20000000800 */
[--C-:B------:R-:W-:Y:S01]  /*11120*/  FFMA.FTZ R85, R85, UR4, -R63.reuse ;  /* 0x0000000455557c23 */ /* 0x100fe2000801083f */
[----:B-----5:R-:W-:Y:S01]  /*11130*/  F2FP.BF16.F32.PACK_AB R31, R121, R128 ;  /* 0x00000080791f723e */ /* 0x020fe200000010ff */
[--C-:B------:R-:W-:Y:S07]  /*11140*/  FFMA.FTZ R80, R80, UR4, -R63.reuse ;  /* 0x0000000450507c23 */ /* 0x100fee000801083f */
[----:B------:R-:W3:Y:S01]  /*11150*/  MUFU.EX2 R116, R116 ;  /* 0x0000007400747308 */ /* 0x000ee20000000800 */
[--C-:B------:R-:W-:Y:S01]  /*11160*/  FFMA.FTZ R75, R75, UR4, -R63.reuse ;  /* 0x000000044b4b7c23 */ /* 0x100fe2000801083f */
[--C-:B------:R-:W-:Y:S01]  /*11170*/  FFMA.FTZ R64, R64, UR4, -R63.reuse ;  /* 0x0000000440407c23 */ /* 0x100fe2000801083f */
[----:B------:R-:W-:Y:S07]  /*11180*/  FFMA.FTZ R66, R66, UR4, -R63 ;  /* 0x0000000442427c23 */ /* 0x000fee000801083f */
[----:B------:R-:W-:Y:S01]  /*11190*/  MUFU.EX2 R126, R126 ;  /* 0x0000007e007e7308 */ /* 0x000fe20000000800 */
[C---:B------:R-:W-:Y:S09]  /*111a0*/  HMMA.16816.F32.BF16 R4, R28.reuse, R40, R4 ;  /* 0x000000281c04723c */ /* 0x040ff20000041804 */
[----:B------:R-:W5:Y:S01]  /*111b0*/  MUFU.EX2 R125, R125 ;  /* 0x0000007d007d7308 */ /* 0x000f620000000800 */
[----:B------:R-:W-:Y:S01]  /*111c0*/  FADD.FTZ R95, R100, R95 ;  /* 0x0000005f645f7221 */ /* 0x000fe20000010000 */
[----:B------:R-:W-:Y:S01]  /*111d0*/  FFMA.FTZ R100, R198, UR4, -R63 ;  /* 0x00000004c6647c23 */ /* 0x000fe2000801083f */
[----:B------:R-:W-:Y:S07]  /*111e0*/  FADD.FTZ R92, R92, R99 ;  /* 0x000000635c5c7221 */ /* 0x000fee0000010000 */
[----:B------:R-:W-:Y:S01]  /*111f0*/  MUFU.EX2 R127, R127 ;  /* 0x0000007f007f7308 */ /* 0x000fe20000000800 */
[C---:B------:R-:W-:Y:S01]  /*11200*/  HMMA.16816.F32.BF16 R8, R28.reuse, R42, R8 ;  /* 0x0000002a1c08723c */ /* 0x040fe20000041808 */
[----:B------:R-:W-:Y:S08]  /*11210*/  LDSM.16.MT88.4 R40, [R151+0x1400] ;  /* 0x001400009728783b */ /* 0x000ff00000004200 */
[----:B------:R-:W4:Y:S01]  /*11220*/  MUFU.EX2 R129, R129 ;  /* 0x0000008100817308 */ /* 0x000f220000000800 */
[----:B------:R-:W-:Y:S01]  /*11230*/  FFMA.FTZ R99, R193, UR4, -R63 ;  /* 0x00000004c1637c23 */ /* 0x000fe2000801083f */
[----:B------:R-:W-:Y:S01]  /*11240*/  FADD.FTZ R101, R101, R95 ;  /* 0x0000005f65657221 */ /* 0x000fe20000010000 */
[----:B------:R-:W-:Y:S07]  /*11250*/  FFMA.FTZ R95, R202, UR4, -R63 ;  /* 0x00000004ca5f7c23 */ /* 0x000fee000801083f */
[----:B------:R-:W-:Y:S01]  /*11260*/  MUFU.EX2 R135, R135 ;  /* 0x0000008700877308 */ /* 0x000fe20000000800 */
[C---:B-1----:R-:W-:Y:S09]  /*11270*/  HMMA.16816.F32.BF16 R12, R28.reuse, R32, R12 ;  /* 0x000000201c0c723c */ /* 0x042ff2000004180c */
[----:B------:R-:W1:Y:S01]  /*11280*/  MUFU.EX2 R134, R134 ;  /* 0x0000008600867308 */ /* 0x000e620000000800 */
[----:B------:R-:W-:Y:S01]  /*11290*/  FADD.FTZ R101, R103, R101 ;  /* 0x0000006567657221 */ /* 0x000fe20000010000 */
[----:B------:R-:W-:Y:S01]  /*112a0*/  FFMA.FTZ R103, R194, UR4, -R63 ;  /* 0x00000004c2677c23 */ /* 0x000fe2000801083f */
[----:B------:R-:W-:Y:S07]  /*112b0*/  FADD.FTZ R105, R105, R92 ;  /* 0x0000005c69697221 */ /* 0x000fee0000010000 */
[----:B------:R-:W-:Y:S01]  /*112c0*/  MUFU.EX2 R23, R212 ;  /* 0x000000d400177308 */ /* 0x000fe20000000800 */
[----:B------:R-:W-:Y:S01]  /*112d0*/  HMMA.16816.F32.BF16 R16, R28, R34, R16 ;  /* 0x000000221c10723c */ /* 0x000fe20000041810 */
[----:B------:R-:W1:Y:S02]  /*112e0*/  LDSM.16.MT88.4 R32, [R164+0x6400] ;  /* 0x00640000a420783b */ /* 0x000e640000004200 */
[----:B--2---:R-:W-:Y:S06]  /*112f0*/  F2FP.BF16.F32.PACK_AB R28, R122, R124 ;  /* 0x0000007c7a1c723e */ /* 0x004fec00000010ff */
[----:B------:R-:W-:Y:S01]  /*11300*/  MUFU.EX2 R136, R136 ;  /* 0x0000008800887308 */ /* 0x000fe20000000800 */
[----:B---3--:R-:W-:Y:S01]  /*11310*/  F2FP.BF16.F32.PACK_AB R29, R116, R123 ;  /* 0x0000007b741d723e */ /* 0x008fe200000010ff */
[----:B------:R-:W-:Y:S01]  /*11320*/  FADD.FTZ R101, R97, R101 ;  /* 0x0000006561657221 */ /* 0x000fe20000010000 */
[----:B-----5:R-:W-:Y:S07]  /*11330*/  F2FP.BF16.F32.PACK_AB R30, R125, R126 ;  /* 0x0000007e7d1e723e */ /* 0x020fee00000010ff */
[----:B------:R-:W-:Y:S01]  /*11340*/  MUFU.EX2 R91, R206 ;  /* 0x000000ce005b7308 */ /* 0x000fe20000000800 */
[----:B----4-:R-:W-:Y:S01]  /*11350*/  F2FP.BF16.F32.PACK_AB R31, R129, R127 ;  /* 0x0000007f811f723e */ /* 0x010fe200000010ff */
[--C-:B------:R-:W-:Y:S01]  /*11360*/  FFMA.FTZ R97, R199, UR4, -R58.reuse ;  /* 0x00000004c7617c23 */ /* 0x100fe2000801083a */
[----:B-1----:R-:W-:Y:S07]  /*11370*/  F2FP.BF16.F32.PACK_AB R24, R134, R135 ;  /* 0x000000878618723e */ /* 0x002fee00000010ff */
[----:B------:R-:W-:Y:S01]  /*11380*/  MUFU.EX2 R94, R94 ;  /* 0x0000005e005e7308 */ /* 0x000fe20000000800 */
[----:B------:R-:W-:Y:S01]  /*11390*/  FFMA.FTZ R92, R201, UR4, -R63 ;  /* 0x00000004c95c7c23 */ /* 0x000fe2000801083f */
[----:B------:R-:W-:Y:S01]  /*113a0*/  FADD.FTZ R105, R102, R105 ;  /* 0x0000006966697221 */ /* 0x000fe20000010000 */
[--C-:B------:R-:W-:Y:S01]  /*113b0*/  FFMA.FTZ R102, R197, UR4, -R58.reuse ;  /* 0x00000004c5667c23 */ /* 0x100fe2000801083a */
[C---:B------:R-:W-:Y:S06]  /*113c0*/  HMMA.16816.F32.BF16 R4, R28.reuse, R44, R4 ;  /* 0x0000002c1c04723c */ /* 0x040fec0000041804 */
[----:B------:R-:W1:Y:S01]  /*113d0*/  MUFU.EX2 R45, R218 ;  /* 0x000000da002d7308 */ /* 0x000e620000000800 */
[----:B------:R-:W-:Y:S01]  /*113e0*/  FFMA.FTZ R44, R213, UR4, -R63 ;  /* 0x00000004d52c7c23 */ /* 0x000fe2000801083f */
[----:B------:R-:W-:Y:S08]  /*113f0*/  FADD.FTZ R105, R98, R105 ;  /* 0x0000006962697221 */ /* 0x000ff00000010000 */
[----:B------:R-:W-:Y:S01]  /*11400*/  MUFU.EX2 R90, R204 ;  /* 0x000000cc005a7308 */ /* 0x000fe20000000800 */
[----:B------:R-:W-:Y:S01]  /*11410*/  FADD.FTZ R101, R106, R101 ;  /* 0x000000656a657221 */ /* 0x000fe20000010000 */
[----:B------:R-:W-:Y:S01]  /*11420*/  FFMA.FTZ R98, R196, UR4, -R63 ;  /* 0x00000004c4627c23 */ /* 0x000fe2000801083f */
[C---:B------:R-:W-:Y:S07]  /*11430*/  HMMA.16816.F32.BF16 R8, R28.reuse, R46, R8 ;  /* 0x0000002e1c08723c */ /* 0x040fee0000041808 */
[----:B------:R-:W-:Y:S01]  /*11440*/  MUFU.EX2 R47, R219 ;  /* 0x000000db002f7308 */ /* 0x000fe20000000800 */
[--C-:B------:R-:W-:Y:S01]  /*11450*/  FFMA.FTZ R46, R217, UR4, -R58.reuse ;  /* 0x00000004d92e7c23 */ /* 0x100fe2000801083a */
[----:B------:R-:W-:Y:S08]  /*11460*/  FADD.FTZ R104, R104, R105 ;  /* 0x0000006968687221 */ /* 0x000ff00000010000 */
[----:B------:R-:W2:Y:S01]  /*11470*/  MUFU.EX2 R44, R44 ;  /* 0x0000002c002c7308 */ /* 0x000ea20000000800 */
[--C-:B------:R-:W-:Y:S01]  /*11480*/  FFMA.FTZ R105, R192, UR4, -R58.reuse ;  /* 0x00000004c0697c23 */ /* 0x100fe2000801083a */
[----:B------:R-:W-:Y:S01]  /*11490*/  FADD.FTZ R109, R109, R101 ;  /* 0x000000656d6d7221 */ /* 0x000fe20000010000 */
[C---:B------:R-:W-:Y:S07]  /*114a0*/  HMMA.16816.F32.BF16 R12, R28.reuse, R36, R12 ;  /* 0x000000241c0c723c */ /* 0x040fee000004180c */
[----:B------:R-:W3:Y:S01]  /*114b0*/  MUFU.EX2 R46, R46 ;  /* 0x0000002e002e7308 */ /* 0x000ee20000000800 */
[--C-:B------:R-:W-:Y:S01]  /*114c0*/  FFMA.FTZ R101, R195, UR4, -R58.reuse ;  /* 0x00000004c3657c23 */ /* 0x100fe2000801083a */
[----:B------:R-:W-:Y:S08]  /*114d0*/  FADD.FTZ R112, R112, R109 ;  /* 0x0000006d70707221 */ /* 0x000ff00000010000 */
[----:B------:R-:W-:Y:S01]  /*114e0*/  MUFU.EX2 R93, R93 ;  /* 0x0000005d005d7308 */ /* 0x000fe20000000800 */
[----:B------:R-:W-:Y:S01]  /*114f0*/  FFMA.FTZ R109, R189, UR4, -R58 ;  /* 0x00000004bd6d7c23 */ /* 0x000fe2000801083a */
[--C-:B------:R-:W-:Y:S01]  /*11500*/  FFMA.FTZ R106, R188, UR4, -R63.reuse ;  /* 0x00000004bc6a7c23 */ /* 0x100fe2000801083f */
[----:B------:R-:W-:Y:S01]  /*11510*/  HMMA.16816.F32.BF16 R16, R28, R38, R16 ;  /* 0x000000261c10723c */ /* 0x000fe20000041810 */
[----:B------:R-:W4:Y:S06]  /*11520*/  LDSM.16.MT88.4 R36, [R164+0x6800] ;  /* 0x00680000a424783b */ /* 0x000f2c0000004200 */
[----:B------:R-:W-:Y:S01]  /*11530*/  MUFU.EX2 R92, R92 ;  /* 0x0000005c005c7308 */ /* 0x000fe20000000800 */
[----:B-1----:R-:W-:Y:S01]  /*11540*/  F2FP.BF16.F32.PACK_AB R28, R45, R131 ;  /* 0x000000832d1c723e */ /* 0x002fe200000010ff */
[----:B------:R-:W-:Y:S01]  /*11550*/  FADD.FTZ R104, R111, R104 ;  /* 0x000000686f687221 */ /* 0x000fe20000010000 */
[----:B------:R-:W-:Y:S07]  /*11560*/  F2FP.BF16.F32.PACK_AB R29, R132, R130 ;  /* 0x00000082841d723e */ /* 0x000fee00000010ff */
[----:B------:R-:W-:Y:S01]  /*11570*/  MUFU.EX2 R95, R95 ;  /* 0x0000005f005f7308 */ /* 0x000fe20000000800 */
[----:B--2---:R-:W-:Y:S01]  /*11580*/  F2FP.BF16.F32.PACK_AB R30, R44, R47 ;  /* 0x0000002f2c1e723e */ /* 0x004fe200000010ff */
[----:B------:R-:W-:Y:S01]  /*11590*/  FADD.FTZ R104, R107, R104 ;  /* 0x000000686b687221 */ /* 0x000fe20000010000 */
[----:B---3--:R-:W-:Y:S07]  /*115a0*/  F2FP.BF16.F32.PACK_AB R31, R46, R133 ;  /* 0x000000852e1f723e */ /* 0x008fee00000010ff */
[----:B------:R-:W-:Y:S01]  /*115b0*/  MUFU.EX2 R97, R97 ;  /* 0x0000006100617308 */ /* 0x000fe20000000800 */
[----:B------:R-:W-:Y:S01]  /*115c0*/  FADD.FTZ R112, R108, R112 ;  /* 0x000000706c707221 */ /* 0x000fe20000010000 */
[----:B------:R-:W-:Y:S01]  /*115d0*/  FFMA.FTZ R108, R187, UR4, -R58 ;  /* 0x00000004bb6c7c23 */ /* 0x000fe2000801083a */
[----:B------:R-:W-:Y:S07]  /*115e0*/  FADD.FTZ R113, R113, R104 ;  /* 0x0000006871717221 */ /* 0x000fee0000010000 */
[----:B------:R-:W-:Y:S01]  /*115f0*/  MUFU.EX2 R96, R96 ;  /* 0x0000006000607308 */ /* 0x000fe20000000800 */
[----:B------:R-:W-:Y:S01]  /*11600*/  FADD.FTZ R112, R115, R112 ;  /* 0x0000007073707221 */ /* 0x000fe20000010000 */
[C---:B------:R-:W-:Y:S08]  /*11610*/  HMMA.16816.F32.BF16 R4, R28.reuse, R32, R4 ;  /* 0x000000201c04723c */ /* 0x040ff00000041804 */
[----:B------:R-:W-:Y:S01]  /*11620*/  MUFU.EX2 R100, R100 ;  /* 0x0000006400647308 */ /* 0x000fe20000000800 */
[----:B------:R-:W-:Y:S01]  /*11630*/  FFMA.FTZ R104, R191, UR4, -R58 ;  /* 0x00000004bf687c23 */ /* 0x000fe2000801083a */
[----:B------:R-:W-:Y:S01]  /*11640*/  FADD.FTZ R117, R117, R112 ;  /* 0x0000007075757221 */ /* 0x000fe20000010000 */
[--C-:B------:R-:W-:Y:S07]  /*11650*/  FFMA.FTZ R112, R161, UR4, -R58.reuse ;  /* 0x00000004a1707c23 */ /* 0x100fee000801083a */
[----:B------:R-:W-:Y:S01]  /*11660*/  MUFU.EX2 R98, R98 ;  /* 0x0000006200627308 */ /* 0x000fe20000000800 */
[--C-:B------:R-:W-:Y:S01]  /*11670*/  FFMA.FTZ R107, R190, UR4, -R63.reuse ;  /* 0x00000004be6b7c23 */ /* 0x100fe2000801083f */
[C---:B------:R-:W-:Y:S01]  /*11680*/  HMMA.16816.F32.BF16 R8, R28.reuse, R34, R8 ;  /* 0x000000221c08723c */ /* 0x040fe20000041808 */
[----:B------:R-:W1:Y:S07]  /*11690*/  LDSM.16.MT88.4 R32, [R151+0x1800] ;  /* 0x001800009720783b */ /* 0x000e6e0000004200 */
[----:B------:R-:W-:Y:S01]  /*116a0*/  MUFU.EX2 R102, R102 ;  /* 0x0000006600667308 */ /* 0x000fe20000000800 */
[----:B------:R-:W-:Y:S01]  /*116b0*/  FFMA.FTZ R111, R162, UR4, -R63 ;  /* 0x00000004a26f7c23 */ /* 0x000fe2000801083f */
[----:B------:R-:W-:Y:S01]  /*116c0*/  FADD.FTZ R113, R110, R113 ;  /* 0x000000716e717221 */ /* 0x000fe20000010000 */
[----:B------:R-:W-:Y:S07]  /*116d0*/  FFMA.FTZ R110, R163, UR4, -R63 ;  /* 0x00000004a36e7c23 */ /* 0x000fee000801083f */
[----:B------:R-:W-:Y:S01]  /*116e0*/  MUFU.EX2 R101, R101 ;  /* 0x0000006500657308 */ /* 0x000fe20000000800 */
[----:B------:R-:W-:Y:S01]  /*116f0*/  FADD.FTZ R117, R120, R117 ;  /* 0x0000007578757221 */ /* 0x000fe20000010000 */
[C---:B------:R-:W-:Y:S08]  /*11700*/  HMMA.16816.F32.BF16 R12, R28.reuse, R40, R12 ;  /* 0x000000281c0c723c */ /* 0x040ff0000004180c */
[----:B------:R-:W2:Y:S01]  /*11710*/  MUFU.EX2 R40, R205 ;  /* 0x000000cd00287308 */ /* 0x000ea20000000800 */
[----:B------:R-:W-:Y:S01]  /*11720*/  FFMA.FTZ R41, R25, UR4, -R63 ;  /* 0x0000000419297c23 */ /* 0x000fe2000801083f */
[----:B------:R-:W-:Y:S01]  /*11730*/  F2FP.BF16.F32.PACK_AB R25, R136, R23 ;  /* 0x000000178819723e */ /* 0x000fe200000010ff */
[----:B------:R-:W-:Y:S07]  /*11740*/  FADD.FTZ R113, R118, R113 ;  /* 0x0000007176717221 */ /* 0x000fee0000010000 */
[----:B------:R-:W-:Y:S01]  /*11750*/  MUFU.EX2 R99, R99 ;  /* 0x0000006300637308 */ /* 0x000fe20000000800 */
[----:B------:R-:W-:Y:S01]  /*11760*/  FADD.FTZ R117, R114, R117 ;  /* 0x0000007572757221 */ /* 0x000fe20000010000 */
[----:B------:R-:W-:Y:S01]  /*11770*/  HMMA.16816.F32.BF16 R16, R28, R42, R16 ;  /* 0x0000002a1c10723c */ /* 0x000fe20000041810 */
[----:B------:R-:W3:Y:S07]  /*11780*/  LDSM.16.MT88.4 R28, [R164+0x6c00] ;  /* 0x006c0000a41c783b */ /* 0x000eee0000004200 */
[----:B------:R2:W-:Y:S01]  /*11790*/  MUFU.EX2 R43, R27 ;  /* 0x0000001b002b7308 */ /* 0x0005e20000000800 */
[--C-:B------:R-:W-:Y:S01]  /*117a0*/  FFMA.FTZ R42, R26, UR4, -R58.reuse ;  /* 0x000000041a2a7c23 */ /* 0x100fe2000801083a */
[----:B------:R-:W-:Y:S01]  /*117b0*/  F2FP.BF16.F32.PACK_AB R26, R94, R91 ;  /* 0x0000005b5e1a723e */ /* 0x000fe200000010ff */
[----:B------:R-:W-:Y:S07]  /*117c0*/  FADD.FTZ R113, R119, R113 ;  /* 0x0000007177717221 */ /* 0x000fee0000010000 */
[----:B------:R-:W5:Y:S01]  /*117d0*/  MUFU.EX2 R41, R41 ;  /* 0x0000002900297308 */ /* 0x000f620000000800 */
[----:B------:R-:W-:Y:S01]  /*117e0*/  FADD.FTZ R124, R124, R117 ;  /* 0x000000757c7c7221 */ /* 0x000fe20000010000 */
[----:B------:R-:W-:Y:S01]  /*117f0*/  FFMA.FTZ R114, R155, UR4, -R63 ;  /* 0x000000049b727c23 */ /* 0x000fe2000801083f */
[----:B------:R-:W-:Y:S07]  /*11800*/  FADD.FTZ R128, R128, R113 ;  /* 0x0000007180807221 */ /* 0x000fee0000010000 */
[----:B------:R-:W3:Y:S01]  /*11810*/  MUFU.EX2 R42, R42 ;  /* 0x0000002a002a7308 */ /* 0x000ee20000000800 */
[----:B------:R-:W-:Y:S01]  /*11820*/  FFMA.FTZ R113, R160, UR4, -R58 ;  /* 0x00000004a0717c23 */ /* 0x000fe2000801083a */
[----:B------:R-:W-:Y:S01]  /*11830*/  FADD.FTZ R124, R122, R124 ;  /* 0x0000007c7a7c7221 */ /* 0x000fe20000010000 */
[----:B------:R-:W-:Y:S07]  /*11840*/  FADD.FTZ R121, R121, R128 ;  /* 0x0000008079797221 */ /* 0x000fee0000010000 */
[----:B------:R-:W3:Y:S01]  /*11850*/  MUFU.EX2 R103, R103 ;  /* 0x0000006700677308 */ /* 0x000ee20000000800 */
[----:B------:R-:W-:Y:S01]  /*11860*/  FFMA.FTZ R61, R61, UR4, -R63 ;  /* 0x000000043d3d7c23 */ /* 0x000fe2000801083f */
[----:B--2---:R-:W-:Y:S01]  /*11870*/  F2FP.BF16.F32.PACK_AB R27, R40, R90 ;  /* 0x0000005a281b723e */ /* 0x004fe200000010ff */
[----:B------:R-:W-:Y:S07]  /*11880*/  FADD.FTZ R124, R126, R124 ;  /* 0x0000007c7e7c7221 */ /* 0x000fee0000010000 */
[----:B------:R-:W-:Y:S01]  /*11890*/  MUFU.EX2 R104, R104 ;  /* 0x0000006800687308 */ /* 0x000fe20000000800 */
[----:B------:R-:W-:Y:S01]  /*118a0*/  FADD.FTZ R121, R123, R121 ;  /* 0x000000797b797221 */ /* 0x000fe20000010000 */
[----:B------:R-:W-:Y:S01]  /*118b0*/  FFMA.FTZ R50, R50, UR4, -R63 ;  /* 0x0000000432327c23 */ /* 0x000fe2000801083f */
[----:B------:R-:W-:Y:S07]  /*118c0*/  FADD.FTZ R124, R125, R124 ;  /* 0x0000007c7d7c7221 */ /* 0x000fee0000010000 */
[----:B------:R-:W2:Y:S01]  /*118d0*/  MUFU.EX2 R105, R105 ;  /* 0x0000006900697308 */ /* 0x000ea20000000800 */
[C---:B----4-:R-:W-:Y:S09]  /*118e0*/  HMMA.16816.F32.BF16 R4, R24.reuse, R36, R4 ;  /* 0x000000241804723c */ /* 0x050ff20000041804 */
[----:B------:R-:W-:Y:S01]  /*118f0*/  MUFU.EX2 R107, R107 ;  /* 0x0000006b006b7308 */ /* 0x000fe20000000800 */
[----:B------:R-:W-:Y:S01]  /*11900*/  FADD.FTZ R131, R131, R124 ;  /* 0x0000007c83837221 */ /* 0x000fe20000010000 */
[----:B------:R-:W-:Y:S08]  /*11910*/  FADD.FTZ R121, R116, R121 ;  /* 0x0000007974797221 */ /* 0x000ff00000010000 */
[----:B------:R-:W4:Y:S01]  /*11920*/  MUFU.EX2 R106, R106 ;  /* 0x0000006a006a7308 */ /* 0x000f220000000800 */
[C---:B------:R-:W-:Y:S01]  /*11930*/  HMMA.16816.F32.BF16 R8, R24.reuse, R38, R8 ;  /* 0x000000261808723c */ /* 0x040fe20000041808 */
[----:B------:R-:W2:Y:S08]  /*11940*/  LDSM.16.MT88.4 R36, [R151+0x1c00] ;  /* 0x001c00009724783b */ /* 0x000eb00000004200 */
[----:B------:R-:W-:Y:S01]  /*11950*/  MUFU.EX2 R109, R109 ;  /* 0x0000006d006d7308 */ /* 0x000fe20000000800 */
[----:B------:R-:W-:Y:S01]  /*11960*/  FADD.FTZ R127, R127, R121 ;  /* 0x000000797f7f7221 */ /* 0x000fe20000010000 */
[----:B------:R-:W-:Y:S01]  /*11970*/  FFMA.FTZ R48, R48, UR4, -R63 ;  /* 0x0000000430307c23 */ /* 0x000fe2000801083f */
[----:B------:R-:W-:Y:S07]  /*11980*/  ISETP.NE.AND P1, PT, R181, RZ, PT ;  /* 0x000000ffb500720c */ /* 0x000fee0003f25270 */
[----:B------:R-:W4:Y:S01]  /*11990*/  MUFU.EX2 R108, R108 ;  /* 0x0000006c006c7308 */ /* 0x000f220000000800 */
[C---:B-1----:R-:W-:Y:S09]  /*119a0*/  HMMA.16816.F32.BF16 R12, R24.reuse, R32, R12 ;  /* 0x00000020180c723c */ /* 0x042ff2000004180c */
[----:B------:R-:W-:Y:S01]  /*119b0*/  MUFU.EX2 R111, R111 ;  /* 0x0000006f006f7308 */ /* 0x000fe20000000800 */
[----:B------:R-:W-:Y:S01]  /*119c0*/  FADD.FTZ R127, R129, R127 ;  /* 0x0000007f817f7221 */ /* 0x000fe20000010000 */
[----:B------:R-:W-:Y:S08]  /*119d0*/  MOV R148, R2 ;  /* 0x0000000200947202 */ /* 0x000ff00000000f00 */
[----:B------:R-:W1:Y:S01]  /*119e0*/  MUFU.EX2 R110, R110 ;  /* 0x0000006e006e7308 */ /* 0x000e620000000800 */
[----:B------:R-:W-:Y:S01]  /*119f0*/  HMMA.16816.F32.BF16 R16, R24, R34, R16 ;  /* 0x000000221810723c */ /* 0x000fe20000041810 */
[----:B------:R-:W4:Y:S02]  /*11a00*/  LDSM.16.MT88.4 R32, [R164+0x7000] ;  /* 0x00700000a420783b */ /* 0x000f240000004200 */
[----:B-----5:R-:W-:Y:S06]  /*11a10*/  F2FP.BF16.F32.PACK_AB R24, R41, R43 ;  /* 0x0000002b2918723e */ /* 0x020fec00000010ff */
[----:B------:R-:W-:Y:S01]  /*11a20*/  MUFU.EX2 R113, R113 ;  /* 0x0000007100717308 */ /* 0x000fe20000000800 */
[----:B---3--:R-:W-:Y:S01]  /*11a30*/  F2FP.BF16.F32.PACK_AB R25, R93, R42 ;  /* 0x0000002a5d19723e */ /* 0x008fe200000010ff */
[----:B------:R-:W-:Y:S01]  /*11a40*/  FADD.FTZ R127, R130, R127 ;  /* 0x0000007f827f7221 */ /* 0x000fe20000010000 */
[----:B------:R-:W-:Y:S07]  /*11a50*/  F2FP.BF16.F32.PACK_AB R26, R95, R92 ;  /* 0x0000005c5f1a723e */ /* 0x000fee00000010ff */
[----:B------:R-:W3:Y:S01]  /*11a60*/  MUFU.EX2 R112, R112 ;  /* 0x0000007000707308 */ /* 0x000ee20000000800 */
[----:B------:R-:W-:Y:S01]  /*11a70*/  F2FP.BF16.F32.PACK_AB R27, R96, R97 ;  /* 0x00000061601b723e */ /* 0x000fe200000010ff */
[----:B------:R-:W-:Y:S08]  /*11a80*/  FADD.FTZ R132, R132, R127 ;  /* 0x0000007f84847221 */ /* 0x000ff00000010000 */
[----:B------:R-:W-:Y:S01]  /*11a90*/  MUFU.EX2 R114, R114 ;  /* 0x0000007200727308 */ /* 0x000fe20000000800 */
[----:B------:R-:W-:Y:S01]  /*11aa0*/  FADD.FTZ R132, R133, R132 ;  /* 0x0000008485847221 */ /* 0x000fe20000010000 */
[C---:B------:R-:W-:Y:S08]  /*11ab0*/  HMMA.16816.F32.BF16 R4, R24.reuse, R28, R4 ;  /* 0x0000001c1804723c */ /* 0x040ff00000041804 */
[----:B------:R-:W-:Y:S01]  /*11ac0*/  MUFU.EX2 R86, R86 ;  /* 0x0000005600567308 */ /* 0x000fe20000000800 */
[----:B------:R-:W-:Y:S01]  /*11ad0*/  FADD.FTZ R132, R46, R132 ;  /* 0x000000842e847221 */ /* 0x000fe20000010000 */
[----:B------:R-:W-:Y:S08]  /*11ae0*/  FFMA.FTZ R46, R89, UR4, -R63 ;  /* 0x00000004592e7c23 */ /* 0x000ff0000801083f */
[----:B------:R-:W-:Y:S01]  /*11af0*/  MUFU.EX2 R83, R83 ;  /* 0x0000005300537308 */ /* 0x000fe20000000800 */
[----:B------:R-:W-:Y:S01]  /*11b00*/  FADD.FTZ R132, R23, R132 ;  /* 0x0000008417847221 */ /* 0x000fe20000010000 */
[C---:B------:R-:W-:Y:S01]  /*11b10*/  HMMA.16816.F32.BF16 R8, R24.reuse, R30, R8 ;  /* 0x0000001e1808723c */ /* 0x040fe20000041808 */
[----:B------:R-:W5:Y:S07]  /*11b20*/  LDSM.16.MT88.4 R28, [R151+0x2000] ;  /* 0x00200000971c783b */ /* 0x000f6e0000004200 */
[----:B------:R-:W-:Y:S01]  /*11b30*/  MUFU.EX2 R46, R46 ;  /* 0x0000002e002e7308 */ /* 0x000fe20000000800 */
[----:B------:R-:W-:Y:S01]  /*11b40*/  FFMA.FTZ R23, R87, UR4, -R58 ;  /* 0x0000000457177c23 */ /* 0x000fe2000801083a */
[----:B------:R-:W-:Y:S08]  /*11b50*/  FADD.FTZ R136, R136, R132 ;  /* 0x0000008488887221 */ /* 0x000ff00000010000 */
        /* <DEDUP_REMOVED lines=9> */
[----:B------:R-:W-:Y:S01]  /*11bf0*/  F2FP.BF16.F32.PACK_AB R24, R98, R100 ;  /* 0x000000646218723e */ /* 0x000fe200000010ff */
[----:B------:R-:W-:Y:S01]  /*11c00*/  FADD.FTZ R90, R42, R90 ;  /* 0x0000005a2a5a7221 */ /* 0x000fe20000010000 */
[----:B------:R-:W-:Y:S07]  /*11c10*/  F2FP.BF16.F32.PACK_AB R25, R101, R102 ;  /* 0x000000666519723e */ /* 0x000fee00000010ff */
[----:B------:R-:W-:Y:S01]  /*11c20*/  MUFU.EX2 R42, R80 ;  /* 0x00000050002a7308 */ /* 0x000fe20000000800 */
[----:B------:R-:W-:Y:S01]  /*11c30*/  F2FP.BF16.F32.PACK_AB R26, R103, R99 ;  /* 0x00000063671a723e */ /* 0x000fe200000010ff */
[----:B------:R-:W-:Y:S01]  /*11c40*/  FADD.FTZ R93, R93, R90 ;  /* 0x0000005a5d5d7221 */ /* 0x000fe20000010000 */
[----:B------:R-:W-:Y:S07]  /*11c50*/  F2FP.BF16.F32.PACK_AB R27, R105, R104 ;  /* 0x00000068691b723e */ /* 0x000fee00000010ff */
[----:B------:R-:W-:Y:S01]  /*11c60*/  MUFU.EX2 R56, R56 ;  /* 0x0000003800387308 */ /* 0x000fe20000000800 */
[----:B------:R-:W-:Y:S01]  /*11c70*/  FADD.FTZ R93, R97, R93 ;  /* 0x0000005d615d7221 */ /* 0x000fe20000010000 */
[C---:B----4-:R-:W-:Y:S03]  /*11c80*/  HMMA.16816.F32.BF16 R4, R24.reuse, R32, R4 ;  /* 0x000000201804723c */ /* 0x050fe60000041804 */
[----:B------:R-:W-:Y:S04]  /*11c90*/  FADD.FTZ R93, R96, R93 ;  /* 0x0000005d605d7221 */ /* 0x000fe80000010000 */
[----:B------:R-:W-:Y:S01]  /*11ca0*/  FADD.FTZ R102, R102, R93 ;  /* 0x0000005d66667221 */ /* 0x000fe20000010000 */
[C---:B------:R-:W-:Y:S01]  /*11cb0*/  HMMA.16816.F32.BF16 R8, R24.reuse, R34, R8 ;  /* 0x000000221808723c */ /* 0x040fe20000041808 */
[----:B------:R-:W4:Y:S02]  /*11cc0*/  LDSM.16.MT88.4 R32, [R151+0x2400] ;  /* 0x002400009720783b */ /* 0x000f240000004200 */
[----:B------:R-:W-:Y:S04]  /*11cd0*/  FADD.FTZ R102, R101, R102 ;  /* 0x0000006665667221 */ /* 0x000fe80000010000 */
[----:B------:R-:W-:Y:S01]  /*11ce0*/  FADD.FTZ R102, R104, R102 ;  /* 0x0000006668667221 */ /* 0x000fe20000010000 */
[C---:B-----5:R-:W-:Y:S03]  /*11cf0*/  HMMA.16816.F32.BF16 R12, R24.reuse, R28, R12 ;  /* 0x0000001c180c723c */ /* 0x060fe6000004180c */
[----:B------:R-:W-:Y:S01]  /*11d00*/  FADD.FTZ R28, R45, R131 ;  /* 0x000000832d1c7221 */ /* 0x000fe20000010000 */
[----:B------:R-:W-:Y:S01]  /*11d10*/  FFMA.FTZ R45, R153, UR4, -R63 ;  /* 0x00000004992d7c23 */ /* 0x000fe2000801083f */
[----:B------:R-:W-:Y:S02]  /*11d20*/  FADD.FTZ R102, R105, R102 ;  /* 0x0000006669667221 */ /* 0x000fe40000010000 */
[----:B------:R-:W-:Y:S01]  /*11d30*/  FADD.FTZ R115, R47, R28 ;  /* 0x0000001c2f737221 */ /* 0x000fe20000010000 */
[----:B------:R-:W-:Y:S01]  /*11d40*/  HMMA.16816.F32.BF16 R16, R24, R30, R16 ;  /* 0x0000001e1810723c */ /* 0x000fe20000041810 */
[----:B------:R-:W5:Y:S01]  /*11d50*/  LDSM.16.MT88.4 R28, [R164+0x7800] ;  /* 0x00780000a41c783b */ /* 0x000f620000004200 */
[----:B------:R-:W4:Y:S01]  /*11d60*/  MUFU.EX2 R45, R45 ;  /* 0x0000002d002d7308 */ /* 0x000f220000000800 */
[----:B------:R-:W-:Y:S01]  /*11d70*/  F2FP.BF16.F32.PACK_AB R24, R106, R107 ;  /* 0x0000006b6a18723e */ /* 0x000fe200000010ff */
[----:B------:R-:W-:Y:S01]  /*11d80*/  FADD.FTZ R115, R44, R115 ;  /* 0x000000732c737221 */ /* 0x000fe20000010000 */
[----:B------:R-:W-:Y:S07]  /*11d90*/  F2FP.BF16.F32.PACK_AB R25, R108, R109 ;  /* 0x0000006d6c19723e */ /* 0x000fee00000010ff */
[----:B------:R-:W-:Y:S01]  /*11da0*/  MUFU.EX2 R47, R154 ;  /* 0x0000009a002f7308 */ /* 0x000fe20000000800 */
[----:B-1----:R-:W-:Y:S01]  /*11db0*/  F2FP.BF16.F32.PACK_AB R26, R110, R111 ;  /* 0x0000006f6e1a723e */ /* 0x002fe200000010ff */
[----:B------:R-:W-:Y:S01]  /*11dc0*/  FADD.FTZ R135, R135, R115 ;  /* 0x0000007387877221 */ /* 0x000fe20000010000 */
[----:B---3--:R-:W-:Y:S01]  /*11dd0*/  F2FP.BF16.F32.PACK_AB R27, R112, R113 ;  /* 0x00000071701b723e */ /* 0x008fe200000010ff */
[----:B------:R-:W-:Y:S02]  /*11de0*/  FADD.FTZ R109, R109, R102 ;  /* 0x000000666d6d7221 */ /* 0x000fe40000010000 */
[----:B------:R-:W-:Y:S02]  /*11df0*/  FADD.FTZ R135, R134, R135 ;  /* 0x0000008786877221 */ /* 0x000fe40000010000 */
[----:B------:R-:W-:Y:S02]  /*11e00*/  FADD.FTZ R108, R108, R109 ;  /* 0x0000006d6c6c7221 */ /* 0x000fe40000010000 */
[C---:B--2---:R-:W-:Y:S03]  /*11e10*/  HMMA.16816.F32.BF16 R4, R24.reuse, R36, R4 ;  /* 0x000000241804723c */ /* 0x044fe60000041804 */
[----:B------:R-:W-:Y:S01]  /*11e20*/  FFMA.FTZ R36, R88, UR4, -R63 ;  /* 0x0000000458247c23 */ /* 0x000fe2000801083f */
[----:B------:R-:W-:Y:S01]  /*11e30*/  FADD.FTZ R108, R113, R108 ;  /* 0x0000006c716c7221 */ /* 0x000fe20000010000 */
[----:B------:R-:W1:Y:S01]  /*11e40*/  MUFU.EX2 R88, R152 ;  /* 0x0000009800587308 */ /* 0x000e620000000800 */
[----:B------:R-:W-:Y:S02]  /*11e50*/  FADD.FTZ R135, R91, R135 ;  /* 0x000000875b877221 */ /* 0x000fe40000010000 */
[C---:B------:R-:W-:Y:S07]  /*11e60*/  HMMA.16816.F32.BF16 R8, R24.reuse, R38, R8 ;  /* 0x000000261808723c */ /* 0x040fee0000041808 */
[----:B------:R2:W3:Y:S01]  /*11e70*/  MUFU.EX2 R44, R36 ;  /* 0x00000024002c7308 */ /* 0x0004e20000000800 */
[----:B------:R-:W-:Y:S04]  /*11e80*/  FADD.FTZ R94, R94, R135 ;  /* 0x000000875e5e7221 */ /* 0x000fe80000010000 */
[----:B------:R-:W-:Y:S01]  /*11e90*/  FADD.FTZ R94, R43, R94 ;  /* 0x0000005e2b5e7221 */ /* 0x000fe20000010000 */
[C---:B----4-:R-:W-:Y:S03]  /*11ea0*/  HMMA.16816.F32.BF16 R12, R24.reuse, R32, R12 ;  /* 0x00000020180c723c */ /* 0x050fe6000004180c */
[--C-:B------:R-:W-:Y:S01]  /*11eb0*/  FFMA.FTZ R32, R84, UR4, -R58.reuse ;  /* 0x0000000454207c23 */ /* 0x100fe2000801083a */
[----:B------:R-:W-:Y:S01]  /*11ec0*/  FFMA.FTZ R43, R82, UR4, -R58 ;  /* 0x00000004522b7c23 */ /* 0x000fe2000801083a */
[----:B------:R-:W4:Y:S01]  /*11ed0*/  MUFU.EX2 R84, R85 ;  /* 0x0000005500547308 */ /* 0x000f220000000800 */
[----:B------:R-:W-:Y:S01]  /*11ee0*/  FADD.FTZ R94, R41, R94 ;  /* 0x0000005e295e7221 */ /* 0x000fe20000010000 */
[----:B--2---:R-:W2:Y:S01]  /*11ef0*/  LDSM.16.MT88.4 R36, [R151+0x2800] ;  /* 0x002800009724783b */ /* 0x004ea20000004200 */
[----:B------:R-:W-:Y:S07]  /*11f00*/  HMMA.16816.F32.BF16 R16, R24, R34, R16 ;  /* 0x000000221810723c */ /* 0x000fee0000041810 */
[----:B------:R5:W-:Y:S01]  /*11f10*/  MUFU.EX2 R40, R32 ;  /* 0x0000002000287308 */ /* 0x000be20000000800 */
[----:B------:R-:W-:Y:S01]  /*11f20*/  F2FP.BF16.F32.PACK_AB R24, R45, R114 ;  /* 0x000000722d18723e */ /* 0x000fe200000010ff */
[----:B------:R-:W-:Y:S01]  /*11f30*/  FFMA.FTZ R41, R81, UR4, -R63 ;  /* 0x0000000451297c23 */ /* 0x000fe2000801083f */
[----:B-1----:R-:W-:Y:S07]  /*11f40*/  F2FP.BF16.F32.PACK_AB R25, R88, R47 ;  /* 0x0000002f5819723e */ /* 0x002fee00000010ff */
[----:B------:R-:W1:Y:S01]  /*11f50*/  MUFU.EX2 R43, R43 ;  /* 0x0000002b002b7308 */ /* 0x000e620000000800 */
[----:B---3--:R-:W-:Y:S01]  /*11f60*/  F2FP.BF16.F32.PACK_AB R26, R46, R44 ;  /* 0x0000002c2e1a723e */ /* 0x008fe200000010ff */
[----:B------:R-:W-:Y:S01]  /*11f70*/  FADD.FTZ R94, R92, R94 ;  /* 0x0000005e5c5e7221 */ /* 0x000fe20000010000 */
[----:B------:R-:W-:Y:S07]  /*11f80*/  F2FP.BF16.F32.PACK_AB R27, R23, R86 ;  /* 0x00000056171b723e */ /* 0x000fee00000010ff */
[----:B------:R-:W3:Y:S01]  /*11f90*/  MUFU.EX2 R41, R41 ;  /* 0x0000002900297308 */ /* 0x000ee20000000800 */
[----:B------:R-:W-:Y:S01]  /*11fa0*/  FADD.FTZ R95, R95, R94 ;  /* 0x0000005e5f5f7221 */ /* 0x000fe20000010000 */
[----:B-----5:R-:W5:Y:S01]  /*11fb0*/  LDSM.16.MT88.4 R32, [R164+0x7c00] ;  /* 0x007c0000a420783b */ /* 0x020f620000004200 */
[C---:B------:R-:W-:Y:S03]  /*11fc0*/  HMMA.16816.F32.BF16 R4, R24.reuse, R28, R4 ;  /* 0x0000001c1804723c */ /* 0x040fe60000041804 */
[----:B------:R-:W-:Y:S04]  /*11fd0*/  FADD.FTZ R100, R100, R95 ;  /* 0x0000005f64647221 */ /* 0x000fe80000010000 */
[----:B------:R-:W-:Y:S01]  /*11fe0*/  FADD.FTZ R100, R98, R100 ;  /* 0x0000006462647221 */ /* 0x000fe20000010000 */
[C---:B------:R-:W-:Y:S01]  /*11ff0*/  HMMA.16816.F32.BF16 R8, R24.reuse, R30, R8 ;  /* 0x0000001e1808723c */ /* 0x040fe20000041808 */
[----:B------:R-:W5:Y:S02]  /*12000*/  LDSM.16.MT88.4 R28, [R151+0x2c00] ;  /* 0x002c0000971c783b */ /* 0x000f640000004200 */
[----:B------:R-:W-:Y:S04]  /*12010*/  FADD.FTZ R100, R99, R100 ;  /* 0x0000006463647221 */ /* 0x000fe80000010000 */
[----:B------:R-:W-:Y:S04]  /*12020*/  FADD.FTZ R103, R103, R100 ;  /* 0x0000006467677221 */ /* 0x000fe80000010000 */
[----:B------:R-:W-:Y:S01]  /*12030*/  FADD.FTZ R103, R107, R103 ;  /* 0x000000676b677221 */ /* 0x000fe20000010000 */
[C---:B--2---:R-:W-:Y:S03]  /*12040*/  HMMA.16816.F32.BF16 R12, R24.reuse, R36, R12 ;  /* 0x00000024180c723c */ /* 0x044fe6000004180c */
[--C-:B------:R-:W-:Y:S01]  /*12050*/  FFMA.FTZ R36, R76, UR4, -R58.reuse ;  /* 0x000000044c247c23 */ /* 0x100fe2000801083a */
[----:B------:R-:W-:Y:S01]  /*12060*/  FADD.FTZ R103, R106, R103 ;  /* 0x000000676a677221 */ /* 0x000fe20000010000 */
[----:B------:R2:W5:Y:S03]  /*12070*/  MUFU.EX2 R76, R77 ;  /* 0x0000004d004c7308 */ /* 0x0005660000000800 */
[----:B------:R-:W-:Y:S03]  /*12080*/  HMMA.16816.F32.BF16 R16, R24, R38, R16 ;  /* 0x000000261810723c */ /* 0x000fe60000041810 */
[----:B----4-:R-:W-:Y:S01]  /*12090*/  F2FP.BF16.F32.PACK_AB R24, R83, R84 ;  /* 0x000000545318723e */ /* 0x010fe200000010ff */
[----:B------:R-:W-:Y:S01]  /*120a0*/  FADD.FTZ R111, R111, R103 ;  /* 0x000000676f6f7221 */ /* 0x000fe20000010000 */
[----:B-1----:R-:W-:Y:S02]  /*120b0*/  F2FP.BF16.F32.PACK_AB R25, R43, R40 ;  /* 0x000000282b19723e */ /* 0x002fe400000010ff */
[----:B---3--:R-:W-:Y:S01]  /*120c0*/  F2FP.BF16.F32.PACK_AB R26, R41, R42 ;  /* 0x0000002a291a723e */ /* 0x008fe200000010ff */
[----:B------:R-:W-:Y:S01]  /*120d0*/  FADD.FTZ R111, R110, R111 ;  /* 0x0000006f6e6f7221 */ /* 0x000fe20000010000 */
[----:B------:R-:W-:Y:S01]  /*120e0*/  F2FP.BF16.F32.PACK_AB R27, R79, R78 ;  /* 0x0000004e4f1b723e */ /* 0x000fe200000010ff */
[--C-:B--2---:R-:W-:Y:S02]  /*120f0*/  FFMA.FTZ R77, R74, UR4, -R58.reuse ;  /* 0x000000044a4d7c23 */ /* 0x104fe4000801083a */
[----:B------:R-:W-:Y:S01]  /*12100*/  FADD.FTZ R111, R114, R111 ;  /* 0x0000006f726f7221 */ /* 0x000fe20000010000 */
[----:B------:R1:W-:Y:S03]  /*12110*/  MUFU.EX2 R74, R36 ;  /* 0x00000024004a7308 */ /* 0x0003e60000000800 */
[C---:B-----5:R-:W-:Y:S03]  /*12120*/  HMMA.16816.F32.BF16 R4, R24.reuse, R32, R4 ;  /* 0x000000201804723c */ /* 0x060fe60000041804 */
[--C-:B------:R-:W-:Y:S01]  /*12130*/  FFMA.FTZ R32, R72, UR4, -R63.reuse ;  /* 0x0000000448207c23 */ /* 0x100fe2000801083f */
[--C-:B------:R-:W-:Y:S03]  /*12140*/  FFMA.FTZ R33, R73, UR4, -R63.reuse ;  /* 0x0000000449217c23 */ /* 0x100fe6000801083f */
[----:B------:R2:W3:Y:S01]  /*12150*/  MUFU.EX2 R72, R77 ;  /* 0x0000004d00487308 */ /* 0x0004e20000000800 */
[C---:B------:R-:W-:Y:S09]  /*12160*/  HMMA.16816.F32.BF16 R8, R24.reuse, R34, R8 ;  /* 0x000000221808723c */ /* 0x040ff20000041808 */
[----:B------:R-:W-:Y:S01]  /*12170*/  MUFU.EX2 R73, R32 ;  /* 0x0000002000497308 */ /* 0x000fe20000000800 */
[----:B-1----:R-:W1:Y:S01]  /*12180*/  LDSM.16.MT88.4 R36, [R164+0x8000] ;  /* 0x00800000a424783b */ /* 0x002e620000004200 */
[C---:B------:R-:W-:Y:S03]  /*12190*/  HMMA.16816.F32.BF16 R12, R24.reuse, R28, R12 ;  /* 0x0000001c180c723c */ /* 0x040fe6000004180c */
[--C-:B--2---:R-:W-:Y:S01]  /*121a0*/  FFMA.FTZ R77, R70, UR4, -R58.reuse ;  /* 0x00000004464d7c23 */ /* 0x104fe2000801083a */
[----:B------:R-:W-:Y:S04]  /*121b0*/  FFMA.FTZ R29, R68, UR4, -R63 ;  /* 0x00000004441d7c23 */ /* 0x000fe8000801083f */
[----:B------:R2:W4:Y:S01]  /*121c0*/  MUFU.EX2 R70, R33 ;  /* 0x0000002100467308 */ /* 0x0005220000000800 */
[--C-:B------:R-:W-:Y:S01]  /*121d0*/  FFMA.FTZ R28, R69, UR4, -R58.reuse ;  /* 0x00000004451c7c23 */ /* 0x100fe2000801083a */
[--C-:B------:R-:W-:Y:S01]  /*121e0*/  FFMA.FTZ R69, R67, UR4, -R58.reuse ;  /* 0x0000000443457c23 */ /* 0x100fe2000801083a */
[----:B------:R-:W-:Y:S07]  /*121f0*/  HMMA.16816.F32.BF16 R16, R24, R30, R16 ;  /* 0x0000001e1810723c */ /* 0x000fee0000041810 */
[----:B------:R-:W-:Y:S01]  /*12200*/  MUFU.EX2 R68, R65 ;  /* 0x0000004100447308 */ /* 0x000fe20000000800 */
[----:B------:R-:W-:Y:S09]  /*12210*/  F2FP.BF16.F32.PACK_AB R24, R75, R76 ;  /* 0x0000004c4b18723e */ /* 0x000ff200000010ff */
[----:B------:R-:W-:Y:S01]  /*12220*/  MUFU.EX2 R65, R29 ;  /* 0x0000001d00417308 */ /* 0x000fe20000000800 */
[----:B---3--:R-:W-:Y:S09]  /*12230*/  F2FP.BF16.F32.PACK_AB R25, R72, R74 ;  /* 0x0000004a4819723e */ /* 0x008ff200000010ff */
[----:B------:R3:W-:Y:S01]  /*12240*/  MUFU.EX2 R67, R28 ;  /* 0x0000001c00437308 */ /* 0x0007e20000000800 */
[----:B--2---:R-:W2:Y:S01]  /*12250*/  LDSM.16.MT88.4 R32, [R151+0x3000] ;  /* 0x003000009720783b */ /* 0x004ea20000004200 */
[----:B----4-:R-:W-:Y:S08]  /*12260*/  F2FP.BF16.F32.PACK_AB R26, R70, R73 ;  /* 0x00000049461a723e */ /* 0x010ff000000010ff */
[----:B------:R-:W4:Y:S10]  /*12270*/  MUFU.EX2 R77, R77 ;  /* 0x0000004d004d7308 */ /* 0x000f340000000800 */
[----:B------:R-:W5:Y:S01]  /*12280*/  MUFU.EX2 R69, R69 ;  /* 0x0000004500457308 */ /* 0x000f620000000800 */
[----:B---3--:R-:W3:Y:S01]  /*12290*/  LDSM.16.MT88.4 R28, [R164+0x8400] ;  /* 0x00840000a41c783b */ /* 0x008ee20000004200 */
[----:B----4-:R-:W-:Y:S07]  /*122a0*/  F2FP.BF16.F32.PACK_AB R27, R71, R77 ;  /* 0x0000004d471b723e */ /* 0x010fee00000010ff */
[C---:B-1----:R-:W-:Y:S03]  /*122b0*/  HMMA.16816.F32.BF16 R4, R24.reuse, R36, R4 ;  /* 0x000000241804723c */ /* 0x042fe60000041804 */
[----:B------:R-:W-:Y:S01]  /*122c0*/  FFMA.FTZ R37, R60, UR4, -R58 ;  /* 0x000000043c257c23 */ /* 0x000fe2000801083a */
[----:B------:R-:W-:Y:S01]  /*122d0*/  FADD.FTZ R36, R112, R108 ;  /* 0x0000006c70247221 */ /* 0x000fe20000010000 */
[----:B------:R-:W-:Y:S02]  /*122e0*/  FADD.FTZ R60, R45, R111 ;  /* 0x0000006f2d3c7221 */ /* 0x000fe40000010000 */
[----:B------:R1:W-:Y:S01]  /*122f0*/  MUFU.EX2 R45, R37 ;  /* 0x00000025002d7308 */ /* 0x0003e20000000800 */
[C---:B------:R-:W-:Y:S03]  /*12300*/  HMMA.16816.F32.BF16 R8, R24.reuse, R38, R8 ;  /* 0x000000261808723c */ /* 0x040fe60000041808 */
[----:B------:R-:W-:Y:S01]  /*12310*/  FADD.FTZ R36, R47, R36 ;  /* 0x000000242f247221 */ /* 0x000fe20000010000 */
[----:B------:R-:W-:Y:S05]  /*12320*/  FADD.FTZ R60, R44, R60 ;  /* 0x0000003c2c3c7221 */ /* 0x000fea0000010000 */
[----:B------:R-:W4:Y:S01]  /*12330*/  MUFU.EX2 R47, R66 ;  /* 0x00000042002f7308 */ /* 0x000f220000000800 */
[----:B------:R-:W-:Y:S01]  /*12340*/  FADD.FTZ R88, R88, R36 ;  /* 0x0000002458587221 */ /* 0x000fe20000010000 */
[C---:B--2---:R-:W-:Y:S08]  /*12350*/  HMMA.16816.F32.BF16 R12, R24.reuse, R32, R12 ;  /* 0x00000020180c723c */ /* 0x044ff0000004180c */
[----:B------:R-:W2:Y:S01]  /*12360*/  MUFU.EX2 R44, R62 ;  /* 0x0000003e002c7308 */ /* 0x000ea20000000800 */
[----:B------:R-:W-:Y:S01]  /*12370*/  FFMA.FTZ R32, R59, UR4, -R63 ;  /* 0x000000043b207c23 */ /* 0x000fe2000801083f */
[----:B-1----:R-:W1:Y:S01]  /*12380*/  LDSM.16.MT88.4 R36, [R151+0x3400] ;  /* 0x003400009724783b */ /* 0x002e620000004200 */
[----:B------:R-:W-:Y:S01]  /*12390*/  FADD.FTZ R59, R46, R60 ;  /* 0x0000003c2e3b7221 */ /* 0x000fe20000010000 */
[----:B------:R-:W-:Y:S06]  /*123a0*/  FFMA.FTZ R60, R57, UR4, -R58 ;  /* 0x00000004393c7c23 */ /* 0x000fec000801083a */
[----:B------:R3:W-:Y:S01]  /*123b0*/  MUFU.EX2 R46, R32 ;  /* 0x00000020002e7308 */ /* 0x0007e20000000800 */
[----:B------:R-:W-:Y:S03]  /*123c0*/  HMMA.16816.F32.BF16 R16, R24, R34, R16 ;  /* 0x000000221810723c */ /* 0x000fe60000041810 */
[----:B------:R-:W-:Y:S01]  /*123d0*/  F2FP.BF16.F32.PACK_AB R24, R65, R68 ;  /* 0x000000444118723e */ /* 0x000fe200000010ff */
[----:B------:R-:W-:Y:S01]  /*123e0*/  FADD.FTZ R86, R86, R88 ;  /* 0x0000005856567221 */ /* 0x000fe20000010000 */
[----:B-----5:R-:W-:Y:S01]  /*123f0*/  F2FP.BF16.F32.PACK_AB R25, R69, R67 ;  /* 0x000000434519723e */ /* 0x020fe200000010ff */
[----:B------:R-:W-:Y:S01]  /*12400*/  FADD.FTZ R59, R84, R59 ;  /* 0x0000003b543b7221 */ /* 0x000fe20000010000 */
[----:B----4-:R-:W-:Y:S01]  /*12410*/  F2FP.BF16.F32.PACK_AB R26, R47, R64 ;  /* 0x000000402f1a723e */ /* 0x010fe200000010ff */
[----:B------:R-:W-:Y:S01]  /*12420*/  FADD.FTZ R86, R23, R86 ;  /* 0x0000005617567221 */ /* 0x000fe20000010000 */
[----:B--2---:R-:W-:Y:S01]  /*12430*/  F2FP.BF16.F32.PACK_AB R27, R44, R45 ;  /* 0x0000002d2c1b723e */ /* 0x004fe200000010ff */
[----:B------:R-:W-:Y:S01]  /*12440*/  FFMA.FTZ R23, R55, UR4, -R63 ;  /* 0x0000000437177c23 */ /* 0x000fe2000801083f */
[----:B------:R-:W-:Y:S01]  /*12450*/  FADD.FTZ R59, R83, R59 ;  /* 0x0000003b533b7221 */ /* 0x000fe20000010000 */
[----:B------:R2:W-:Y:S01]  /*12460*/  MUFU.EX2 R55, R60 ;  /* 0x0000003c00377308 */ /* 0x0005e20000000800 */
[----:B---3--:R-:W3:Y:S03]  /*12470*/  LDSM.16.MT88.4 R32, [R164+0x8800] ;  /* 0x00880000a420783b */ /* 0x008ee60000004200 */
[C---:B------:R-:W-:Y:S06]  /*12480*/  HMMA.16816.F32.BF16 R4, R24.reuse, R28, R4 ;  /* 0x0000001c1804723c */ /* 0x040fec0000041804 */
[----:B------:R-:W4:Y:S01]  /*12490*/  MUFU.EX2 R57, R61 ;  /* 0x0000003d00397308 */ /* 0x000f220000000800 */
[----:B------:R-:W-:Y:S09]  /*124a0*/  FFMA.FTZ R28, R52, UR4, -R63 ;  /* 0x00000004341c7c23 */ /* 0x000ff2000801083f */
[----:B------:R5:W-:Y:S01]  /*124b0*/  MUFU.EX2 R52, R23 ;  /* 0x0000001700347308 */ /* 0x000be20000000800 */
[C---:B------:R-:W-:Y:S03]  /*124c0*/  HMMA.16816.F32.BF16 R8, R24.reuse, R30, R8 ;  /* 0x0000001e1808723c */ /* 0x040fe60000041808 */
[----:B--2---:R-:W-:Y:S01]  /*124d0*/  FFMA.FTZ R60, R51, UR4, -R58 ;  /* 0x00000004333c7c23 */ /* 0x004fe2000801083a */
[----:B------:R-:W-:Y:S05]  /*124e0*/  FADD.FTZ R51, R42, R59 ;  /* 0x0000003b2a337221 */ /* 0x000fea0000010000 */
[----:B------:R-:W-:Y:S01]  /*124f0*/  MUFU.EX2 R42, R60 ;  /* 0x0000003c002a7308 */ /* 0x000fe20000000800 */
[----:B------:R-:W-:Y:S01]  /*12500*/  FADD.FTZ R51, R41, R51 ;  /* 0x0000003329337221 */ /* 0x000fe20000010000 */
[----:B-----5:R-:W-:Y:S01]  /*12510*/  FADD.FTZ R23, R40, R86 ;  /* 0x0000005628177221 */ /* 0x020fe20000010000 */
[C---:B-1----:R-:W-:Y:S07]  /*12520*/  HMMA.16816.F32.BF16 R12, R24.reuse, R36, R12 ;  /* 0x00000024180c723c */ /* 0x042fee000004180c */
[----:B------:R1:W2:Y:S01]  /*12530*/  MUFU.EX2 R40, R28 ;  /* 0x0000001c00287308 */ /* 0x0002a20000000800 */
[----:B------:R-:W-:Y:S01]  /*12540*/  FADD.FTZ R23, R43, R23 ;  /* 0x000000172b177221 */ /* 0x000fe20000010000 */
[--C-:B------:R-:W-:Y:S08]  /*12550*/  FFMA.FTZ R37, R54, UR4, -R63.reuse ;  /* 0x0000000436257c23 */ /* 0x100ff0000801083f */
[----:B------:R-:W5:Y:S01]  /*12560*/  MUFU.EX2 R43, R53 ;  /* 0x00000035002b7308 */ /* 0x000f620000000800 */
[----:B------:R-:W-:Y:S01]  /*12570*/  FFMA.FTZ R63, R49, UR4, -R63 ;  /* 0x00000004313f7c23 */ /* 0x000fe2000801083f */
[----:B------:R-:W-:Y:S01]  /*12580*/  FADD.FTZ R23, R78, R23 ;  /* 0x000000174e177221 */ /* 0x000fe20000010000 */
[----:B------:R-:W-:Y:S07]  /*12590*/  HMMA.16816.F32.BF16 R16, R24, R38, R16 ;  /* 0x000000261810723c */ /* 0x000fee0000041810 */
[----:B------:R-:W-:Y:S01]  /*125a0*/  MUFU.EX2 R39, R22 ;  /* 0x0000001600277308 */ /* 0x000fe20000000800 */
[--C-:B------:R-:W-:Y:S01]  /*125b0*/  FFMA.FTZ R38, R21, UR4, -R58.reuse ;  /* 0x0000000415267c23 */ /* 0x100fe2000801083a */
[----:B------:R-:W-:Y:S01]  /*125c0*/  FFMA.FTZ R58, R3, UR4, -R58 ;  /* 0x00000004033a7c23 */ /* 0x000fe2000801083a */
[----:B----4-:R-:W-:Y:S07]  /*125d0*/  F2FP.BF16.F32.PACK_AB R24, R57, R46 ;  /* 0x0000002e3918723e */ /* 0x010fee00000010ff */
[----:B------:R4:W-:Y:S01]  /*125e0*/  MUFU.EX2 R3, R20 ;  /* 0x0000001400037308 */ /* 0x0009e20000000800 */
[----:B-1----:R-:W1:Y:S01]  /*125f0*/  LDSM.16.MT88.4 R28, [R151+0x3800] ;  /* 0x00380000971c783b */ /* 0x002e620000004200 */
[----:B------:R-:W-:Y:S01]  /*12600*/  F2FP.BF16.F32.PACK_AB R25, R55, R56 ;  /* 0x000000383719723e */ /* 0x000fe200000010ff */
[----:B------:R-:W-:Y:S01]  /*12610*/  FADD.FTZ R79, R79, R23 ;  /* 0x000000174f4f7221 */ /* 0x000fe20000010000 */
[----:B--2---:R-:W-:Y:S06]  /*12620*/  F2FP.BF16.F32.PACK_AB R26, R40, R52 ;  /* 0x00000034281a723e */ /* 0x004fec00000010ff */
[----:B------:R-:W-:Y:S01]  /*12630*/  MUFU.EX2 R36, R50 ;  /* 0x0000003200247308 */ /* 0x000fe20000000800 */
[----:B-----5:R-:W-:Y:S01]  /*12640*/  F2FP.BF16.F32.PACK_AB R27, R42, R43 ;  /* 0x0000002b2a1b723e */ /* 0x020fe200000010ff */
[----:B------:R-:W-:Y:S01]  /*12650*/  FADD.FTZ R76, R76, R51 ;  /* 0x000000334c4c7221 */ /* 0x000fe20000010000 */
[----:B------:R-:W-:Y:S07]  /*12660*/  FADD.FTZ R79, R74, R79 ;  /* 0x0000004f4a4f7221 */ /* 0x000fee0000010000 */
[----:B------:R-:W2:Y:S01]  /*12670*/  MUFU.EX2 R37, R37 ;  /* 0x0000002500257308 */ /* 0x000ea20000000800 */
[----:B------:R-:W-:Y:S01]  /*12680*/  FADD.FTZ R76, R75, R76 ;  /* 0x0000004c4b4c7221 */ /* 0x000fe20000010000 */
[----:B------:R-:W-:Y:S01]  /*12690*/  FADD.FTZ R79, R72, R79 ;  /* 0x0000004f484f7221 */ /* 0x000fe20000010000 */
[C---:B---3--:R-:W-:Y:S01]  /*126a0*/  HMMA.16816.F32.BF16 R4, R24.reuse, R32, R4 ;  /* 0x000000201804723c */ /* 0x048fe20000041804 */
[----:B----4-:R-:W3:Y:S06]  /*126b0*/  LDSM.16.MT88.4 R20, [R151+0x3c00] ;  /* 0x003c00009714783b */ /* 0x010eec0000004200 */
[----:B------:R-:W4:Y:S01]  /*126c0*/  MUFU.EX2 R38, R38 ;  /* 0x0000002600267308 */ /* 0x000f220000000800 */
[----:B------:R-:W-:Y:S01]  /*126d0*/  FADD.FTZ R76, R73, R76 ;  /* 0x0000004c494c7221 */ /* 0x000fe20000010000 */
[----:B------:R-:W-:Y:S08]  /*126e0*/  FADD.FTZ R77, R77, R79 ;  /* 0x0000004f4d4d7221 */ /* 0x000ff00000010000 */
[----:B------:R-:W-:Y:S01]  /*126f0*/  MUFU.EX2 R32, R48 ;  /* 0x0000003000207308 */ /* 0x000fe20000000800 */
[----:B------:R-:W-:Y:S01]  /*12700*/  FADD.FTZ R76, R70, R76 ;  /* 0x0000004c464c7221 */ /* 0x000fe20000010000 */
[C---:B------:R-:W-:Y:S08]  /*12710*/  HMMA.16816.F32.BF16 R8, R24.reuse, R34, R8 ;  /* 0x000000221808723c */ /* 0x040ff00000041808 */
[----:B------:R-:W5:Y:S01]  /*12720*/  MUFU.EX2 R63, R63 ;  /* 0x0000003f003f7308 */ /* 0x000f620000000800 */
[----:B--2---:R-:W-:Y:S01]  /*12730*/  F2FP.BF16.F32.PACK_AB R132, R37, R36 ;  /* 0x000000242584723e */ /* 0x004fe200000010ff */
[----:B------:R-:W-:Y:S01]  /*12740*/  FADD.FTZ R77, R71, R77 ;  /* 0x0000004d474d7221 */ /* 0x000fe20000010000 */
[----:B------:R-:W-:Y:S07]  /*12750*/  FADD.FTZ R76, R68, R76 ;  /* 0x0000004c444c7221 */ /* 0x000fee0000010000 */
[----:B------:R-:W2:Y:S01]  /*12760*/  MUFU.EX2 R58, R58 ;  /* 0x0000003a003a7308 */ /* 0x000ea20000000800 */
[----:B----4-:R-:W-:Y:S01]  /*12770*/  F2FP.BF16.F32.PACK_AB R133, R38, R39 ;  /* 0x000000272685723e */ /* 0x010fe200000010ff */
[----:B------:R-:W-:Y:S01]  /*12780*/  FADD.FTZ R77, R67, R77 ;  /* 0x0000004d434d7221 */ /* 0x000fe20000010000 */
[----:B------:R-:W-:Y:S03]  /*12790*/  FADD.FTZ R65, R65, R76 ;  /* 0x0000004c41417221 */ /* 0x000fe60000010000 */
[----:B------:R-:W-:Y:S01]  /*127a0*/  FADD.FTZ R69, R69, R77 ;  /* 0x0000004d45457221 */ /* 0x000fe20000010000 */
[----:B------:R-:W-:Y:S01]  /*127b0*/  FADD.FTZ R65, R64, R65 ;  /* 0x0000004140417221 */ /* 0x000fe20000010000 */
[----:B-----5:R-:W-:Y:S02]  /*127c0*/  F2FP.BF16.F32.PACK_AB R134, R63, R32 ;  /* 0x000000203f86723e */ /* 0x020fe400000010ff */
[----:B------:R-:W-:Y:S01]  /*127d0*/  FADD.FTZ R69, R45, R69 ;  /* 0x000000452d457221 */ /* 0x000fe20000010000 */
[----:B------:R-:W-:Y:S01]  /*127e0*/  FADD.FTZ R47, R47, R65 ;  /* 0x000000412f2f7221 */ /* 0x000fe20000010000 */
[C---:B-1----:R-:W-:Y:S03]  /*127f0*/  HMMA.16816.F32.BF16 R12, R24.reuse, R28, R12 ;  /* 0x0000001c180c723c */ /* 0x042fe6000004180c */
[----:B--2---:R-:W-:Y:S01]  /*12800*/  F2FP.BF16.F32.PACK_AB R135, R58, R3 ;  /* 0x000000033a87723e */ /* 0x004fe200000010ff */
[----:B------:R-:W-:Y:S01]  /*12810*/  FADD.FTZ R69, R44, R69 ;  /* 0x000000452c457221 */ /* 0x000fe20000010000 */
[----:B------:R-:W-:Y:S03]  /*12820*/  FADD.FTZ R47, R46, R47 ;  /* 0x0000002f2e2f7221 */ /* 0x000fe60000010000 */
        /* <DEDUP_REMOVED lines=19> */
[----:B------:R-:W-:Y:S01]  /*12960*/  FADD.FTZ R183, R58, R39 ;  /* 0x000000273ab77221 */ /* 0x000fe20000010000 */
[----:B------:R-:W-:Y:S11]  /*12970*/  @P1 BRA `(.L_x_1444) ;  /* 0xffffffb000d41947 */ /* 0x000ff6000383ffff */
.L_x_1440:
[----:B------:R-:W1:Y:S01]  /*12980*/  SHFL.BFLY PT, R10, R186, 0x2, 0x1f ;  /* 0x0c401f00ba0a7f89 */ /* 0x000e6200000e0000 */
[----:B------:R-:W2:Y:S01]  /*12990*/  S2UR UR4, SR_CgaCtaId ;  /* 0x00000000000479c3 */ /* 0x000ea20000008800 */
[----:B------:R-:W-:Y:S01]  /*129a0*/  ISETP.NE.AND P2, PT, R174, -0x1, PT ;  /* 0xffffffffae00780c */ /* 0x000fe20003f45270 */
[----:B------:R-:W-:Y:S01]  /*129b0*/  UMOV UR5, 0x400 ;  /* 0x0000040000057882 */ /* 0x000fe20000000000 */
[----:B------:R-:W3:Y:S01]  /*129c0*/  SHFL.BFLY PT, R4, R183, 0x2, 0x1f ;  /* 0x0c401f00b7047f89 */ /* 0x000ee200000e0000 */
[----:B------:R-:W4:Y:S01]  /*129d0*/  LDCU.64 UR6, c[0x0][0x408] ;  /* 0x00008100ff0677ac */ /* 0x000f220008000a00 */
[----:B------:R-:W-:Y:S01]  /*129e0*/  BSSY.RECONVERGENT B0, `(.L_x_1445) ;  /* 0x000006d000007945 */ /* 0x000fe20003800200 */
[----:B------:R-:W-:Y:S01]  /*129f0*/  ISETP.GE.AND P1, PT, R178, R168, PT ;  /* 0x000000a8b200720c */ /* 0x000fe20003f26270 */
[----:B------:R-:W5:Y:S01]  /*12a00*/  S2R R3, SR_TID.X ;  /* 0x0000000000037919 */ /* 0x000f620000002100 */
[----:B-1----:R-:W-:Y:S01]  /*12a10*/  FADD.FTZ R10, R10, R186 ;  /* 0x000000ba0a0a7221 */ /* 0x002fe20000010000 */
[----:B--2---:R-:W-:Y:S01]  /*12a20*/  ULEA UR4, UR4, UR5, 0x18 ;  /* 0x0000000504047291 */ /* 0x004fe2000f8ec0ff */
[----:B---3--:R-:W-:-:S03]  /*12a30*/  FADD.FTZ R183, R4, R183 ;  /* 0x000000b704b77221 */ /* 0x008fc60000010000 */
[----:B------:R-:W1:Y:S04]  /*12a40*/  SHFL.BFLY PT, R4, R10, 0x1, 0x1f ;  /* 0x0c201f000a047f89 */ /* 0x000e6800000e0000 */
[----:B------:R-:W2:Y:S01]  /*12a50*/  SHFL.BFLY PT, R5, R183, 0x1, 0x1f ;  /* 0x0c201f00b7057f89 */ /* 0x000ea200000e0000 */
[C---:B-----5:R-:W-:Y:S01]  /*12a60*/  SHF.L.U32 R9, R3.reuse, 0x1, RZ ;  /* 0x0000000103097819 */ /* 0x060fe200000006ff */
[C---:B------:R-:W-:Y:S01]  /*12a70*/  IMAD.SHL.U32 R12, R3.reuse, 0x4, RZ ;  /* 0x00000004030c7824 */ /* 0x040fe200078e00ff */
[----:B------:R-:W-:Y:S02]  /*12a80*/  SHF.L.U32 R8, R3, 0x4, RZ ;  /* 0x0000000403087819 */ /* 0x000fe400000006ff */
[----:B------:R-:W-:Y:S02]  /*12a90*/  LOP3.LUT R9, R9, 0x6, RZ, 0xc0, !PT ;  /* 0x0000000609097812 */ /* 0x000fe400078ec0ff */
[----:B------:R-:W-:-:S02]  /*12aa0*/  LOP3.LUT R14, R12, 0x20, RZ, 0xc0, !PT ;  /* 0x000000200c0e7812 */ /* 0x000fc400078ec0ff */
[----:B------:R-:W-:Y:S02]  /*12ab0*/  LOP3.LUT R9, R9, 0x3e00, R8, 0xf8, !PT ;  /* 0x00003e0009097812 */ /* 0x000fe400078ef808 */
[----:B------:R-:W-:Y:S02]  /*12ac0*/  LOP3.LUT R15, R12, 0x40, RZ, 0xc0, !PT ;  /* 0x000000400c0f7812 */ /* 0x000fe400078ec0ff */
[C---:B------:R-:W-:Y:S01]  /*12ad0*/  LOP3.LUT P6, RZ, R3.reuse, 0x3, RZ, 0xc0, !PT ;  /* 0x0000000303ff7812 */ /* 0x040fe200078cc0ff */
[----:B-1----:R-:W-:Y:S01]  /*12ae0*/  FADD.FTZ R10, R10, R4 ;  /* 0x000000040a0a7221 */ /* 0x002fe20000010000 */
[----:B------:R-:W-:Y:S01]  /*12af0*/  SHF.L.U32 R4, R3, 0x3, RZ ;  /* 0x0000000303047819 */ /* 0x000fe200000006ff */
[----:B--2---:R-:W-:-:S03]  /*12b00*/  FADD.FTZ R5, R183, R5 ;  /* 0x00000005b7057221 */ /* 0x004fc60000010000 */
[----:B------:R-:W-:Y:S01]  /*12b10*/  LOP3.LUT R11, R4, 0xc0, RZ, 0xc0, !PT ;  /* 0x000000c0040b7812 */ /* 0x000fe200078ec0ff */
[----:B------:R-:W1:Y:S01]  /*12b20*/  MUFU.RCP R7, R10 ;  /* 0x0000000a00077308 */ /* 0x000e620000001000 */
[----:B------:R-:W-:Y:S02]  /*12b30*/  FSETP.NE.FTZ.AND P5, PT, R10, RZ, PT ;  /* 0x000000ff0a00720b */ /* 0x000fe40003fb5000 */
[----:B------:R-:W-:Y:S02]  /*12b40*/  LOP3.LUT R8, R11, 0x18, R3, 0xf8, !PT ;  /* 0x000000180b087812 */ /* 0x000fe400078ef803 */
[----:B------:R-:W-:Y:S02]  /*12b50*/  LOP3.LUT R11, R9, 0x20, R4, 0xf8, !PT ;  /* 0x00000020090b7812 */ /* 0x000fe400078ef804 */
[----:B------:R-:W-:Y:S01]  /*12b60*/  FSETP.NE.FTZ.AND P4, PT, R5, RZ, PT ;  /* 0x000000ff0500720b */ /* 0x000fe20003f95000 */
[----:B------:R-:W2:Y:S01]  /*12b70*/  MUFU.RCP R6, R5 ;  /* 0x0000000500067308 */ /* 0x000ea20000001000 */
[----:B------:R-:W-:-:S02]  /*12b80*/  LOP3.LUT R11, R11, R8, RZ, 0xfc, !PT ;  /* 0x000000080b0b7212 */ /* 0x000fc400078efcff */
[----:B------:R-:W3:Y:S01]  /*12b90*/  LDC.U8 R8, c[0x0][0x548] ;  /* 0x00015200ff087b82 */ /* 0x000ee20000000000 */
[----:B------:R-:W-:Y:S02]  /*12ba0*/  LOP3.LUT R4, R4, 0x18, RZ, 0xc0, !PT ;  /* 0x0000001804047812 */ /* 0x000fe400078ec0ff */
[----:B------:R-:W-:Y:S02]  /*12bb0*/  LEA R13, R11, UR4, 0x1 ;  /* 0x000000040b0d7c11 */ /* 0x000fe4000f8e08ff */
[----:B------:R-:W5:Y:S01]  /*12bc0*/  S2R R11, SR_CTAID.Z ;  /* 0x00000000000b7919 */ /* 0x000f620000002700 */
[----:B------:R-:W4:Y:S01]  /*12bd0*/  @P5 MUFU.LG2 R10, R10 ;  /* 0x0000000a000a5308 */ /* 0x000f220000000c00 */
[----:B-1----:R-:W-:Y:S01]  /*12be0*/  FSEL R7, R7, 1, P5 ;  /* 0x3f80000007077808 */ /* 0x002fe20002800000 */
[----:B------:R-:W1:Y:S01]  /*12bf0*/  @P5 LDC R18, c[0x0][0x458] ;  /* 0x00011600ff125b82 */ /* 0x000e620000000800 */
[C---:B------:R-:W-:Y:S02]  /*12c00*/  IADD3 R16, PT, PT, R13.reuse, -R14, RZ ;  /* 0x8000000e0d107210 */ /* 0x040fe40007ffe0ff */
[----:B------:R-:W-:Y:S01]  /*12c10*/  IADD3 R15, PT, PT, R13, -R15, RZ ;  /* 0x8000000f0d0f7210 */ /* 0x000fe20007ffe0ff */
        /* <DEDUP_REMOVED lines=12> */
[----:B---3--:R-:W-:Y:S01]  /*12ce0*/  ISETP.NE.AND P3, PT, R8, RZ, PT ;  /* 0x000000ff0800720c */ /* 0x008fe20003f65270 */
[----:B------:R-:W-:Y:S01]  /*12cf0*/  FMUL.FTZ R133, R7, R133 ;  /* 0x0000008507857220 */ /* 0x000fe20000410000 */
[C---:B------:R-:W-:Y:S01]  /*12d00*/  FMUL.FTZ R138, R6.reuse, R138 ;  /* 0x0000008a068a7220 */ /* 0x040fe20000410000 */
[C---:B------:R-:W-:Y:S01]  /*12d10*/  FMUL.FTZ R139, R6.reuse, R139 ;  /* 0x0000008b068b7220 */ /* 0x040fe20000410000 */
[C---:B------:R-:W-:Y:S01]  /*12d20*/  FMUL.FTZ R134, R6.reuse, R134 ;  /* 0x0000008606867220 */ /* 0x040fe20000410000 */
[----:B------:R-:W-:Y:S01]  /*12d30*/  FMUL.FTZ R135, R6, R135 ;  /* 0x0000008706877220 */ /* 0x000fe20000410000 */
[----:B------:R-:W-:Y:S01]  /*12d40*/  F2FP.BF16.F32.PACK_AB R144, R145, R144 ;  /* 0x000000909190723e */ /* 0x000fe200000010ff */
[----:B------:R-:W2:Y:S01]  /*12d50*/  @!P2 LDC.64 R8, c[0x0][0x400] ;  /* 0x00010000ff08ab82 */ /* 0x000ea20000000a00 */
[----:B------:R-:W-:Y:S01]  /*12d60*/  F2FP.BF16.F32.PACK_AB R146, R147, R146 ;  /* 0x000000929392723e */ /* 0x000fe200000010ff */
[----:B------:R-:W3:Y:S01]  /*12d70*/  @P4 MUFU.LG2 R5, R5 ;  /* 0x0000000500054308 */ /* 0x000ee20000000c00 */
[----:B------:R-:W-:Y:S01]  /*12d80*/  F2FP.BF16.F32.PACK_AB R140, R141, R140 ;  /* 0x0000008c8d8c723e */ /* 0x000fe200000010ff */
[----:B------:R-:W-:Y:S01]  /*12d90*/  STS [R13], R144 ;  /* 0x000000900d007388 */ /* 0x000fe20000000800 */
[----:B------:R-:W-:Y:S01]  /*12da0*/  F2FP.BF16.F32.PACK_AB R142, R143, R142 ;  /* 0x0000008e8f8e723e */ /* 0x000fe200000010ff */
[----:B------:R-:W-:Y:S01]  /*12db0*/  IMAD.IADD R14, R15, 0x1, -R14 ;  /* 0x000000010f0e7824 */ /* 0x000fe200078e0a0e */
[----:B------:R-:W-:Y:S01]  /*12dc0*/  ISETP.NE.OR P0, PT, R174, -0x1, !P3 ;  /* 0xffffffffae00780c */ /* 0x000fe20005f05670 */
[----:B------:R-:W5:Y:S01]  /*12dd0*/  @P2 LDC.64 R6, c[0x0][0x408] ;  /* 0x00010200ff062b82 */ /* 0x000f620000000a00 */
[----:B------:R1:W-:Y:S01]  /*12de0*/  STS [R13+0x200], R146 ;  /* 0x000200920d007388 */ /* 0x0003e20000000800 */
[----:B------:R-:W-:Y:S01]  /*12df0*/  F2FP.BF16.F32.PACK_AB R136, R137, R136 ;  /* 0x000000888988723e */ /* 0x000fe200000010ff */
[----:B----4-:R-:W-:Y:S01]  /*12e00*/  @P5 FMUL.FTZ R10, R10, 0.69314718246459960938 ;  /* 0x3f3172180a0a5820 */ /* 0x010fe20000410000 */
[----:B------:R-:W-:Y:S01]  /*12e10*/  F2FP.BF16.F32.PACK_AB R138, R139, R138 ;  /* 0x0000008a8b8a723e */ /* 0x000fe200000010ff */
[----:B------:R-:W-:Y:S01]  /*12e20*/  STS [R16+0x10], R140 ;  /* 0x0000108c10007388 */ /* 0x000fe20000000800 */
[----:B------:R-:W-:-:S02]  /*12e30*/  F2FP.BF16.F32.PACK_AB R132, R133, R132 ;  /* 0x000000848584723e */ /* 0x000fc400000010ff */
[----:B------:R-:W4:Y:S01]  /*12e40*/  @!P3 LDC R12, c[0x0][0x3e0] ;  /* 0x0000f800ff0cbb82 */ /* 0x000f220000000800 */
[----:B------:R4:W-:Y:S01]  /*12e50*/  STS [R16+0x210], R142 ;  /* 0x0002108e10007388 */ /* 0x0009e20000000800 */
[----:B------:R-:W-:Y:S01]  /*12e60*/  F2FP.BF16.F32.PACK_AB R134, R135, R134 ;  /* 0x000000868786723e */ /* 0x000fe200000010ff */
[----:B---3--:R-:W-:Y:S02]  /*12e70*/  @P4 FMUL.FTZ R5, R5, 0.69314718246459960938 ;  /* 0x3f31721805054820 */ /* 0x008fe40000410000 */
[----:B------:R3:W-:Y:S03]  /*12e80*/  STS [R15+0x20], R136 ;  /* 0x000020880f007388 */ /* 0x0007e60000000800 */
[----:B------:R-:W3:Y:S01]  /*12e90*/  @P3 LDC R17, c[0x0][0x454] ;  /* 0x00011500ff113b82 */ /* 0x000ee20000000800 */
[C---:B--2---:R-:W-:Y:S01]  /*12ea0*/  @!P2 IMAD.WIDE.U32 R20, R175.reuse, R8, RZ ;  /* 0x00000008af14a225 */ /* 0x044fe200078e00ff */
[----:B------:R2:W-:Y:S03]  /*12eb0*/  STS [R15+0x220], R138 ;  /* 0x0002208a0f007388 */ /* 0x0005e60000000800 */
[C---:B------:R-:W-:Y:S01]  /*12ec0*/  @!P2 IMAD R9, R175.reuse, R9, R21 ;  /* 0x00000009af09a224 */ /* 0x040fe200078e0215 */
[----:B------:R2:W-:Y:S01]  /*12ed0*/  STS [R14+0x30], R132 ;  /* 0x000030840e007388 */ /* 0x0005e20000000800 */
[C---:B-----5:R-:W-:Y:S01]  /*12ee0*/  @P2 IMAD.WIDE.U32 R22, R174.reuse, R6, RZ ;  /* 0x00000006ae162225 */ /* 0x060fe200078e00ff */
[----:B------:R-:W-:Y:S01]  /*12ef0*/  MOV R6, 0x7f800000 ;  /* 0x7f80000000067802 */ /* 0x000fe20000000f00 */
[----:B-1----:R-:W1:Y:S01]  /*12f00*/  LDC R13, c[0x0][0x434] ;  /* 0x00010d00ff0d7b82 */ /* 0x002e620000000800 */
[----:B------:R2:W-:Y:S01]  /*12f10*/  STS [R14+0x230], R134 ;  /* 0x000230860e007388 */ /* 0x0005e20000000800 */
[----:B------:R-:W-:Y:S01]  /*12f20*/  @P2 IMAD R9, R174, R7, R23 ;  /* 0x00000007ae092224 */ /* 0x000fe200078e0217 */
[----:B------:R-:W-:Y:S01]  /*12f30*/  MOV R7, 0x7f800000 ;  /* 0x7f80000000077802 */ /* 0x000fe20000000f00 */
[----:B------:R-:W-:Y:S01]  /*12f40*/  @P5 FFMA.FTZ R7, R2, R18, R10 ;  /* 0x0000001202075223 */ /* 0x000fe2000001000a */
[----:B----4-:R-:W-:-:S03]  /*12f50*/  @!P3 IMAD R12, R175, R12, R11 ;  /* 0x0000000caf0cb224 */ /* 0x010fc600078e020b */
[----:B------:R-:W4:Y:S01]  /*12f60*/  @P4 LDC R16, c[0x0][0x458] ;  /* 0x00011600ff104b82 */ /* 0x000f220000000800 */
[-C--:B-1----:R-:W-:Y:S02]  /*12f70*/  @!P0 IMAD R174, R175, R13.reuse, RZ ;  /* 0x0000000dafae8224 */ /* 0x082fe400078e02ff */
[----:B------:R-:W-:Y:S02]  /*12f80*/  @!P3 IMAD R12, R12, R13, RZ ;  /* 0x0000000d0c0cb224 */ /* 0x000fe400078e02ff */
[----:B---3--:R-:W-:Y:S02]  /*12f90*/  @P3 IMAD R12, R11, R17, R174 ;  /* 0x000000110b0c3224 */ /* 0x008fe400078e02ae */
[----:B----4-:R-:W-:Y:S01]  /*12fa0*/  @P4 FFMA.FTZ R6, R0, R16, R5 ;  /* 0x0000001000064223 */ /* 0x010fe20000010005 */
[----:B------:R-:W-:Y:S06]  /*12fb0*/  BAR.SYNC.DEFER_BLOCKING 0x0 ;  /* 0x0000000000007b1d */ /* 0x000fec0000010000 */
[----:B--2---:R-:W-:Y:S05]  /*12fc0*/  @P6 BRA `(.L_x_1446) ;  /* 0x0000000000386947 */ /* 0x004fea0003800000 */
[----:B------:R-:W-:Y:S01]  /*12fd0*/  SHF.R.U32.HI R3, RZ, 0x1, R3 ;  /* 0x00000001ff037819 */ /* 0x000fe20000011603 */
[----:B------:R-:W1:Y:S01]  /*12fe0*/  LDCU.64 UR4, c[0x0][0x420] ;  /* 0x00008400ff0477ac */ /* 0x000e620008000a00 */
[----:B------:R-:W-:Y:S02]  /*12ff0*/  IMAD.IADD R12, R177, 0x1, R12 ;  /* 0x00000001b10c7824 */ /* 0x000fe400078e020c */
[----:B------:R-:W-:-:S04]  /*13000*/  LOP3.LUT R0, R3, 0x30, RZ, 0xc0, !PT ;  /* 0x0000003003007812 */ /* 0x000fc800078ec0ff */
[----:B------:R-:W-:-:S04]  /*13010*/  LOP3.LUT R0, R0, 0x7, R178, 0xf8, !PT ;  /* 0x0000000700007812 */ /* 0x000fc800078ef8b2 */
[----:B------:R-:W-:Y:S01]  /*13020*/  IADD3 R2, P0, PT, R12, R0, RZ ;  /* 0x000000000c027210 */ /* 0x000fe20007f1e0ff */
        /* <DEDUP_REMOVED lines=8> */
.L_x_1446:
[----:B------:R-:W-:Y:S05]  /*130b0*/  BSYNC.RECONVERGENT B0 ;  /* 0x0000000000007941 */ /* 0x000fea0003800200 */
.L_x_1445:
[----:B------:R-:W-:Y:S01]  /*130c0*/  MOV R5, RZ ;  /* 0x000000ff00057202 */ /* 0x000fe20000000f00 */
[----:B------:R-:W2:Y:S01]  /*130d0*/  LDCU.64 UR4, c[0x0][0x410] ;  /* 0x00008200ff0477ac */ /* 0x000ea20008000a00 */
[----:B------:R-:W-:Y:S02]  /*130e0*/  @P2 MOV R20, R22 ;  /* 0x0000001600142202 */ /* 0x000fe40000000f00 */
[----:B------:R-:W-:Y:S01]  /*130f0*/  IADD3 R0, PT, PT, R178, 0x20, RZ ;  /* 0x00000020b2007810 */ /* 0x000fe20007ffe0ff */
[C---:B------:R-:W-:Y:S02]  /*13100*/  IMAD.WIDE.U32 R2, R177.reuse, UR6, R4 ;  /* 0x00000006b1027c25 */ /* 0x040fe4000f8e0004 */
[----:B-1----:R-:W1:Y:S02]  /*13110*/  LDS.128 R4, [R176] ;  /* 0x00000000b0047984 */ /* 0x002e640000000c00 */
[----:B------:R-:W-:Y:S01]  /*13120*/  IMAD R177, R177, UR7, R3 ;  /* 0x00000007b1b17c24 */ /* 0x000fe2000f8e0203 */
[----:B------:R-:W-:-:S02]  /*13130*/  IADD3 R12, P0, PT, R20, R2, RZ ;  /* 0x00000002140c7210 */ /* 0x000fc40007f1e0ff */
[----:B------:R-:W3:Y:S02]  /*13140*/  @!P1 LDC.64 R2, c[0x0][0x3f0] ;  /* 0x0000fc00ff029b82 */ /* 0x000ee40000000a00 */
        /* <DEDUP_REMOVED lines=25> */
.L_x_1447:
        /* <DEDUP_REMOVED lines=10> */
.L_x_4887:


//--------------------- .text._ZN5flash24flash_fwd_splitkv_kernelI23Flash_fwd_kernel_traitsILi32ELi64ELi256ELi4ELb0ELb0EN7cutlass10bfloat16_tE19Flash_kernel_traitsILi32ELi64ELi256ELi4ES3_EELb1ELb0ELb1ELb0ELb0ELb0ELb0ELb0EEEvNS_16Flash_fwd_paramsE --------------------------
	.section	.text._ZN5flash24flash_fwd_splitkv_kernelI23Flash_fwd_kernel_traitsILi32ELi64ELi256ELi4ELb0ELb0EN7cutlass10bfloat16_tE19Flash_kernel_traitsILi32ELi64ELi256ELi4ES3_EELb1ELb0ELb1ELb0ELb0ELb0ELb0ELb0EEEvNS_16Flash_fwd_paramsE,"ax",@progbits
	.align	128
        .global         _ZN5flash24flash_fwd_splitkv_kernelI23Flash_fwd_kernel_traitsILi32ELi64ELi256ELi4ELb0ELb0EN7cutlass10bfloat16_tE19Flash_kernel_traitsILi32ELi64ELi256ELi4ES3_EELb1ELb0ELb1ELb0ELb0ELb0ELb0ELb0EEEvNS_16Flash_fwd_paramsE
        .type           _ZN5flash24flash_fwd_splitkv_kernelI23Flash_fwd_kernel_traitsILi32ELi64ELi256ELi4ELb0ELb0EN7cutlass10bfloat16_tE19Flash_kernel_traitsILi32ELi64ELi256ELi4ES3_EELb1ELb0ELb1ELb0ELb0ELb0ELb0ELb0EEEvNS_16Flash_fwd_paramsE,@function
        .size           _ZN5flash24flash_fwd_splitkv_kernelI23Flash_fwd_kernel_traitsILi32ELi64ELi256ELi4ELb0ELb0EN7cutlass10bfloat16_tE19Flash_kernel_traitsILi32ELi64ELi256ELi4ES3_EELb1ELb0ELb1ELb0ELb0ELb0ELb0ELb0EEEvNS_16Flash_fwd_paramsE,(.L_x_4888 - _ZN5flash24flash_fwd_splitkv_kernelI23Flash_fwd_kernel_traitsILi32ELi64ELi256ELi4ELb0ELb0EN7cutlass10bfloat16_tE19Flash_kernel_traitsILi32ELi64ELi256ELi4ES3_EELb1ELb0ELb1ELb0ELb0ELb0ELb0ELb0EEEvNS_16Flash_fwd_paramsE)
        .other          _ZN5flash24flash_fwd_splitkv_kernelI23Flash_fwd_kernel_traitsILi32ELi64ELi256ELi4ELb0ELb0EN7cutlass10bfloat16_tE19Flash_kernel_traitsILi32ELi64ELi256ELi4ES3_EELb1ELb0ELb1ELb0ELb0ELb0ELb0ELb0EEEvNS_16Flash_fwd_paramsE,@"STO_CUDA_ENTRY STV_DEFAULT"
_ZN5flash24flash_fwd_splitkv_kernelI23Flash_fwd_kernel_traitsILi32ELi64ELi256ELi4ELb0ELb0EN7cutlass10bfloat16_tE19Flash_kernel_traitsILi32ELi64ELi256ELi4ES3_EELb1ELb0ELb1ELb0ELb0ELb0ELb0ELb0EEEvNS_16Flash_fwd_paramsE:
.text._ZN5flash24flash_fwd_splitkv_kernelI23Flash_fwd_kernel_traitsILi32ELi64ELi256ELi4ELb0ELb0EN7cutlass10bfloat16_tE19Flash_kernel_traitsILi32ELi64ELi256ELi4ES3_EELb1ELb0ELb1ELb0ELb0ELb0ELb0ELb0EEEvNS_16Flash_fwd_paramsE:
[----:B------:R-:W-:Y:S01]  /*0000*/  LDC R1, c[0x0][0x37c] ;  /* 0x0000df00ff017b82 */ /* 0x000fe20000000800 */
[----:B------:R-:W1:Y:S07]  /*0010*/  LDCU.64 UR8, c[0x0][0x460] ;  /* 0x00008c00ff0877ac */ /* 0x000e6e0008000a00 */
[----:B------:R-:W2:Y:S01]  /*0020*/  S2UR UR21, SR_CTAID.Y ;  /* 0x00000000001579c3 */ /* 0x000ea20000002600 */
[----:B------:R-:W3:Y:S01]  /*0030*/  LDCU.64 UR10, c[0x0][0x470] ;  /* 0x00008e00ff0a77ac */ /* 0x000ee20008000a00 */
[----:B------:R-:W2:Y:S01]  /*0040*/  LDCU.64 UR14, c[0x0][0x460] ;  /* 0x00008c00ff0e77ac */ /* 0x000ea20008000a00 */
[----:B------:R-:W4:Y:S01]  /*0050*/  LDCU.U8 UR12, c[0x0][0x532] ;  /* 0x0000a640ff0c77ac */ /* 0x000f220008000000 */
[----:B------:R-:W4:Y:S01]  /*0060*/  LDCU.64 UR6, c[0x0][0x468] ;  /* 0x00008d00ff0677ac */ /* 0x000f220008000a00 */
[----:B-1----:R-:W-:Y:S01]  /*0070*/  ISETP.NE.U32.AND P4, PT, RZ, UR8, PT ;  /* 0x00000008ff007c0c */ /* 0x002fe2000bf85070 */
[----:B------:R-:W-:Y:S01]  /*0080*/  UISETP.NE.U32.AND UP4, UPT, UR8, URZ, UPT ;  /* 0x000000ff0800728c */ /* 0x000fe2000bf85070 */
[----:B------:R-:W1:Y:S02]  /*0090*/  LDCU.64 UR4, c[0x0][0x478] ;  /* 0x00008f00ff0477ac */ /* 0x000e640008000a00 */
[----:B------:R-:W-:Y:S01]  /*00a0*/  ISETP.NE.AND.EX P4, PT, RZ, UR9, PT, P4 ;  /* 0x00000009ff007c0c */ /* 0x000fe2000bf85340 */
[----:B---3--:R-:W-:-:S02]  /*00b0*/  UISETP.NE.U32.AND UP3, UPT, UR10, URZ, UPT ;  /* 0x000000ff0a00728c */ /* 0x008fc4000bf65070 */
[----:B------:R-:W-:Y:S01]  /*00c0*/  UISETP.NE.AND.EX UP4, UPT, UR9, URZ, UPT, UP4 ;  /* 0x000000ff0900728c */ /* 0x000fe2000bf85340 */
[----:B------:R-:W3:Y:S01]  /*00d0*/  LDCU.64 UR24, c[0x0][0x358] ;  /* 0x00006b00ff1877ac */ /* 0x000ee20008000a00 */
[----:B------:R-:W-:-:S04]  /*00e0*/  UISETP.NE.AND.EX UP3, UPT, UR11, URZ, UPT, UP3 ;  /* 0x000000ff0b00728c */ /* 0x000fc8000bf65330 */
[----:B------:R-:W-:Y:S01]  /*00f0*/  PLOP3.LUT P2, PT, PT, PT, UP4, 0x80, 0x8 ;  /* 0x000000000008781c */ /* 0x000fe20003f4f048 */
[----:B--2---:R-:W-:Y:S02]  /*0100*/  UIMAD.WIDE.U32 UR14, UR21, 0x4, UR14 ;  /* 0x00000004150e78a5 */ /* 0x004fe4000f8e000e */
[----:B------:R-:W-:Y:S02]  /*0110*/  USHF.L.U32 UR9, UR21, 0x2, URZ ;  /* 0x0000000215097899 */ /* 0x000fe400080006ff */
[----:B----4-:R-:W-:Y:S02]  /*0120*/  UISETP.NE.AND UP5, UPT, UR12, URZ, UPT ;  /* 0x000000ff0c00728c */ /* 0x010fe4000bfa5270 */
[----:B------:R-:W-:Y:S01]  /*0130*/  UISETP.EQ.U32.AND UP2, UPT, UR6, URZ, UPT ;  /* 0x000000ff0600728c */ /* 0x000fe2000bf42070 */
[----:B------:R-:W-:Y:S01]  /*0140*/  IMAD.U32 R6, RZ, RZ, UR14 ;  /* 0x0000000eff067e24 */ /* 0x000fe2000f8e00ff */
[----:B------:R-:W-:Y:S01]  /*0150*/  USHF.R.U32.HI UR8, URZ, 0x1e, UR21 ;  /* 0x0000001eff087899 */ /* 0x000fe20008011615 */
[----:B------:R-:W-:Y:S01]  /*0160*/  IMAD.U32 R7, RZ, RZ, UR15 ;  /* 0x0000000fff077e24 */ /* 0x000fe2000f8e00ff */
[----:B------:R-:W-:-:S02]  /*0170*/  @UP3 UIADD3 UR12, UP1, UPT, UR9, UR10, URZ ;  /* 0x0000000a090c3290 */ /* 0x000fc4000ff3e0ff */
[----:B------:R-:W-:Y:S02]  /*0180*/  UISETP.EQ.OR.EX UP2, UPT, UR7, URZ, !UP5, UP2 ;  /* 0x000000ff0700728c */ /* 0x000fe4000ef42720 */
[----:B-1----:R-:W-:Y:S01]  /*0190*/  UISETP.NE.U32.AND UP0, UPT, UR4, URZ, UPT ;  /* 0x000000ff0400728c */ /* 0x002fe2000bf05070 */
[----:B---3--:R-:W2:Y:S01]  /*01a0*/  @P4 LDG.E R5, desc[UR24][R6.64] ;  /* 0x0000001806054981 */ /* 0x008ea2000c1e1900 */
[----:B------:R-:W-:Y:S02]  /*01b0*/  @UP3 UIADD3.X UR13, UPT, UPT, UR8, UR11, URZ, UP1, !UPT ;  /* 0x0000000b080d3290 */ /* 0x000fe40008ffe4ff */
[----:B------:R-:W-:Y:S01]  /*01c0*/  UIADD3 UR10, UP1, UPT, UR9, UR6, URZ ;  /* 0x00000006090a7290 */ /* 0x000fe2000ff3e0ff */
[----:B------:R1:W3:Y:S01]  /*01d0*/  @P2 LDG.E R2, desc[UR24][R6.64+0x4] ;  /* 0x0000041806022981 */ /* 0x0002e2000c1e1900 */
[----:B------:R-:W-:Y:S01]  /*01e0*/  UISETP.NE.AND.EX UP0, UPT, UR5, URZ, UPT, UP0 ;  /* 0x000000ff0500728c */ /* 0x000fe2000bf05300 */
[----:B------:R-:W-:Y:S01]  /*01f0*/  PLOP3.LUT P3, PT, PT, PT, UP2, 0x80, 0x8 ;  /* 0x000000000008781c */ /* 0x000fe20003f6f028 */
[----:B------:R-:W-:Y:S01]  /*0200*/  UIADD3.X UR11, UPT, UPT, UR8, UR7, URZ, UP1, !UPT ;  /* 0x00000007080b7290 */ /* 0x000fe20008ffe4ff */
[----:B------:R-:W-:Y:S01]  /*0210*/  PLOP3.LUT P1, PT, PT, PT, UP3, 0x80, 0x8 ;  /* 0x000000000008781c */ /* 0x000fe20003f2f038 */
[----:B------:R-:W-:-:S02]  /*0220*/  IMAD.U32 R10, RZ, RZ, UR12 ;  /* 0x0000000cff0a7e24 */ /* 0x000fc4000f8e00ff */
[----:B------:R-:W-:Y:S01]  /*0230*/  PLOP3.LUT P0, PT, PT, PT, UP0, 0x80, 0x8 ;  /* 0x000000000008781c */ /* 0x000fe20003f0f008 */
[----:B------:R-:W-:-:S04]  /*0240*/  IMAD.U32 R11, RZ, RZ, UR13 ;  /* 0x0000000dff0b7e24 */ /* 0x000fc8000f8e00ff */
[----:B------:R-:W-:-:S04]  /*0250*/  @UP0 UIADD3 UR4, UP1, UPT, UR9, UR4, URZ ;  /* 0x0000000409040290 */ /* 0x000fc8000ff3e0ff */
[----:B------:R-:W-:Y:S01]  /*0260*/  @UP0 UIADD3.X UR5, UPT, UPT, UR8, UR5, URZ, UP1, !UPT ;  /* 0x0000000508050290 */ /* 0x000fe20008ffe4ff */
[----:B------:R-:W4:Y:S01]  /*0270*/  @P1 LDG.E R3, desc[UR24][R10.64] ;  /* 0x000000180a031981 */ /* 0x000f22000c1e1900 */
[----:B-1----:R-:W-:Y:S02]  /*0280*/  IMAD.U32 R6, RZ, RZ, UR10 ;  /* 0x0000000aff067e24 */ /* 0x002fe4000f8e00ff */
[----:B------:R-:W-:-:S05]  /*0290*/  IMAD.U32 R7, RZ, RZ, UR11 ;  /* 0x0000000bff077e24 */ /* 0x000fca000f8e00ff */
[----:B------:R-:W4:Y:S01]  /*02a0*/  @!P3 LDG.E R4, desc[UR24][R6.64] ;  /* 0x000000180604b981 */ /* 0x000f22000c1e1900 */
[----:B------:R-:W-:Y:S02]  /*02b0*/  IMAD.U32 R8, RZ, RZ, UR4 ;  /* 0x00000004ff087e24 */ /* 0x000fe4000f8e00ff */
[----:B------:R-:W-:Y:S01]  /*02c0*/  IMAD.U32 R9, RZ, RZ, UR5 ;  /* 0x00000005ff097e24 */ /* 0x000fe2000f8e00ff */
[----:B------:R-:W1:Y:S01]  /*02d0*/  S2UR UR10, SR_CTAID.X ;  /* 0x00000000000a79c3 */ /* 0x000e620000002500 */
[----:B------:R-:W3:Y:S03]  /*02e0*/  @!UP4 LDCU UR20, c[0x0][0x434] ;  /* 0x00008680ff14c7ac */ /* 0x000ee60008000800 */
[----:B------:R2:W5:Y:S01]  /*02f0*/  @P0 LDG.E R0, desc[UR24][R8.64] ;  /* 0x0000001808000981 */ /* 0x000562000c1e1900 */
[----:B------:R-:W-:Y:S01]  /*0300*/  UMOV UR16, 0xffffffff ;  /* 0xffffffff00107882 */ /* 0x000fe20000000000 */
[----:B------:R-:W4:Y:S01]  /*0310*/  @!UP0 LDCU.64 UR4, c[0x0][0x488] ;  /* 0x00009100ff0487ac */ /* 0x000f220008000a00 */
[----:B------:R-:W-:Y:S01]  /*0320*/  UISETP.NE.U32.AND UP1, UPT, UR6, URZ, UPT ;  /* 0x000000ff0600728c */ /* 0x000fe2000bf25070 */
[----:B------:R-:W-:Y:S01]  /*0330*/  UMOV UR14, 0xffffffff ;  /* 0xffffffff000e7882 */ /* 0x000fe20000000000 */
[----:B------:R-:W2:Y:S02]  /*0340*/  @!UP0 LDCU UR6, c[0x0][0x43c] ;  /* 0x00008780ff0687ac */ /* 0x000ea40008000800 */
[----:B------:R-:W-:-:S03]  /*0350*/  UISETP.NE.AND.EX UP1, UPT, UR7, URZ, UPT, UP1 ;  /* 0x000000ff0700728c */ /* 0x000fc6000bf25310 */
[----:B------:R-:W-:Y:S01]  /*0360*/  UMOV UR7, URZ ;  /* 0x000000ff00077c82 */ /* 0x000fe20008000000 */
[----:B-1----:R-:W-:Y:S01]  /*0370*/  USHF.L.U32 UR23, UR10, 0x6, URZ ;  /* 0x000000060a177899 */ /* 0x002fe200080006ff */
[----:B--2---:R-:W-:Y:S02]  /*0380*/  @P4 R2UR UR16, R5 ;  /* 0x00000000051042ca */ /* 0x004fe400000e0000 */
[----:B---3--:R-:W-:-:S13]  /*0390*/  @P2 R2UR UR11, R2 ;  /* 0x00000000020b22ca */ /* 0x008fda00000e0000 */
[----:B------:R-:W-:-:S04]  /*03a0*/  @UP4 UIADD3 UR20, UPT, UPT, UR11, -UR16, URZ ;  /* 0x800000100b144290 */ /* 0x000fc8000fffe0ff */
[----:B------:R-:W-:Y:S01]  /*03b0*/  UISETP.GT.AND UP2, UPT, UR20, UR23, UPT ;  /* 0x000000171400728c */ /* 0x000fe2000bf44270 */
[----:B----4-:R-:W-:-:S05]  /*03c0*/  @P1 R2UR UR7, R3 ;  /* 0x00000000030712ca */ /* 0x010fca00000e0000 */
[----:B------:R-:W-:Y:S01]  /*03d0*/  PLOP3.LUT P1, PT, PT, PT, UP2, 0x80, 0x8 ;  /* 0x000000000008781c */ /* 0x000fe20003f2f028 */
[----:B------:R-:W-:Y:S01]  /*03e0*/  @!UP0 UISETP.NE.U32.AND UP2, UPT, UR4, URZ, UPT ;  /* 0x000000ff0400828c */ /* 0x000fe2000bf45070 */
[----:B------:R-:W1:Y:S01]  /*03f0*/  @!UP1 LDCU UR4, c[0x0][0x438] ;  /* 0x00008700ff0497ac */ /* 0x000e620008000800 */
[----:B------:R-:W-:Y:S01]  /*0400*/  @!P3 R2UR UR14, R4 ;  /* 0x00000000040eb2ca */ /* 0x000fe200000e0000 */
[----:B------:R-:W-:-:S14]  /*0410*/  BRA.U !UP1, `(.L_x_1448) ;  /* 0x0000000109187547 */ /* 0x000fdc000b800000 */
[----:B------:R-:W-:-:S13]  /*0420*/  PLOP3.LUT P2, PT, PT, PT, UP5, 0x80, 0x8 ;  /* 0x000000000008781c */ /* 0x000fda0003f4f058 */
[----:B------:R-:W1:Y:S04]  /*0430*/  @P2 LDG.E R2, desc[UR24][R6.64+0x4] ;  /* 0x0000041806022981 */ /* 0x000e68000c1e1900 */
[----:B------:R-:W2:Y:S01]  /*0440*/  @!P2 LDG.E R3, desc[UR24][R6.64] ;  /* 0x000000180603a981 */ /* 0x000ea2000c1e1900 */
[----:B-1----:R-:W-:-:S13]  /*0450*/  @P2 R2UR UR4, R2 ;  /* 0x00000000020422ca */ /* 0x002fda00000e0000 */
[----:B------:R-:W-:-:S07]  /*0460*/  @UP5 UIADD3 UR4, UPT, UPT, UR4, -UR14, URZ ;  /* 0x8000000e04045290 */ /* 0x000fce000fffe0ff */
[----:B--2---:R-:W-:Y:S02]  /*0470*/  @!P2 R2UR UR4, R3 ;  /* 0x000000000304a2ca */ /* 0x004fe400000e0000 */
.L_x_1448:
[----:B-----5:R-:W-:Y:S01]  /*0480*/  @P0 R2UR UR19, R0 ;  /* 0x00000000001302ca */ /* 0x020fe200000e0000 */
[----:B------:R-:W-:Y:S01]  /*0490*/  @!UP0 UISETP.NE.AND.EX UP2, UPT, UR5, URZ, UPT, UP2 ;  /* 0x000000ff0500828c */ /* 0x000fe2000bf45320 */
[----:B-1----:R-:W-:-:S13]  /*04a0*/  @!P1 EXIT ;  /* 0x000000000000994d */ /* 0x002fda0003800000 */
[----:B------:R-:W1:Y:S01]  /*04b0*/  LDCU UR18, c[0x0][0x508] ;  /* 0x0000a100ff1277ac */ /* 0x000e620008000800 */
[----:B------:R-:W2:Y:S01]  /*04c0*/  S2UR UR22, SR_CTAID.Z ;  /* 0x00000000001679c3 */ /* 0x000ea20000002700 */
[----:B------:R-:W3:Y:S01]  /*04d0*/  S2R R3, SR_TID.X ;  /* 0x0000000000037919 */ /* 0x000ee20000002100 */
[----:B------:R-:W4:Y:S01]  /*04e0*/  LDCU UR12, c[0x0][0x438] ;  /* 0x00008700ff0c77ac */ /* 0x000f220008000800 */
[----:B------:R-:W-:Y:S02]  /*04f0*/  @!UP0 USEL UR6, UR6, URZ, UP2 ;  /* 0x000000ff06068287 */ /* 0x000fe40009000000 */
[----:B------:R-:W-:Y:S02]  /*0500*/  @UP0 UIADD3 UR19, UPT, UPT, UR19, -UR7, URZ ;  /* 0x8000000713130290 */ /* 0x000fe4000fffe0ff */
[----:B------:R-:W-:Y:S02]  /*0510*/  @!UP0 UIADD3 UR19, UPT, UPT, UR6, UR4, -UR7 ;  /* 0x0000000406138290 */ /* 0x000fe4000fffe807 */
[----:B------:R-:W-:-:S02]  /*0520*/  UIADD3 UR5, UPT, UPT, UR10, 0x1, URZ ;  /* 0x000000010a057890 */ /* 0x000fc4000fffe0ff */
[----:B------:R-:W-:Y:S02]  /*0530*/  UIADD3 UR10, UPT, UPT, UR19, 0xff, URZ ;  /* 0x000000ff130a7890 */ /* 0x000fe4000fffe0ff */
[----:B------:R-:W-:Y:S02]  /*0540*/  ULEA UR5, UR5, -UR20, 0x6 ;  /* 0x8000001405057291 */ /* 0x000fe4000f8e30ff */
[----:B------:R-:W-:Y:S02]  /*0550*/  USHF.R.S32.HI UR6, URZ, 0x1f, UR10 ;  /* 0x0000001fff067899 */ /* 0x000fe4000801140a */
[----:B-1----:R-:W-:Y:S02]  /*0560*/  UIADD3 UR5, UPT, UPT, UR10, UR18, UR5 ;  /* 0x000000120a057290 */ /* 0x002fe4000fffe005 */
[----:B----4-:R-:W-:Y:S02]  /*0570*/  UIADD3 UR12, UPT, UPT, UR12, 0xff, URZ ;  /* 0x000000ff0c0c7890 */ /* 0x010fe4000fffe0ff */
[----:B------:R-:W-:-:S02]  /*0580*/  USHF.R.S32.HI UR4, URZ, 0x1f, UR5 ;  /* 0x0000001fff047899 */ /* 0x000fc40008011405 */
[----:B------:R-:W-:Y:S02]  /*0590*/  ULEA.HI UR6, UR6, UR10, URZ, 0x8 ;  /* 0x0000000a06067291 */ /* 0x000fe4000f8f40ff */
[----:B------:R-:W-:Y:S02]  /*05a0*/  ULEA.HI UR4, UR4, UR5, URZ, 0x8 ;  /* 0x0000000504047291 */ /* 0x000fe4000f8f40ff */
[----:B------:R-:W-:Y:S02]  /*05b0*/  USHF.R.S32.HI UR11, URZ, 0x1f, UR12 ;  /* 0x0000001fff0b7899 */ /* 0x000fe4000801140c */
[----:B------:R-:W-:Y:S02]  /*05c0*/  USHF.R.S32.HI UR6, URZ, 0x8, UR6 ;  /* 0x00000008ff067899 */ /* 0x000fe40008011406 */
[----:B------:R-:W-:Y:S02]  /*05d0*/  USHF.R.S32.HI UR4, URZ, 0x8, UR4 ;  /* 0x00000008ff047899 */ /* 0x000fe40008011404 */
[----:B------:R-:W-:-:S02]  /*05e0*/  ULEA.HI UR11, UR11, UR12, URZ, 0x8 ;  /* 0x0000000c0b0b7291 */ /* 0x000fc4000f8f40ff */
[----:B------:R-:W-:Y:S01]  /*05f0*/  IMAD.U32 R0, RZ, RZ, UR6 ;  /* 0x00000006ff007e24 */ /* 0x000fe2000f8e00ff */
[----:B------:R-:W-:Y:S01]  /*0600*/  UMOV UR6, UR21 ;  /* 0x0000001500067c82 */ /* 0x000fe20008000000 */
[----:B------:R-:W-:Y:S01]  /*0610*/  USHF.R.S32.HI UR11, URZ, 0x8, UR11 ;  /* 0x00000008ff0b7899 */ /* 0x000fe2000801140b */
[----:B------:R-:W-:-:S05]  /*0620*/  IMAD.U32 R5, RZ, RZ, UR4 ;  /* 0x00000004ff057e24 */ /* 0x000fca000f8e00ff */
[----:B------:R-:W-:-:S04]  /*0630*/  VIMNMX3 R0, R0, UR11, R5, PT ;  /* 0x0000000b00007c0f */ /* 0x000fc8000b800105 */
[----:B------:R-:W-:-:S13]  /*0640*/  R2UR UR17, R0 ;  /* 0x00000000001172ca */ /* 0x000fda00000e0000 */
[----:B------:R-:W-:-:S09]  /*0650*/  UISETP.GT.AND UP0, UPT, UR17, URZ, UPT ;  /* 0x000000ff1100728c */ /* 0x000fd2000bf04270 */
[----:B--23--:R-:W-:Y:S05]  /*0660*/  BRA.U UP0, `(.L_x_1449) ;  /* 0x0000000500147547 */ /* 0x00cfea000b800000 */
[----:B------:R-:W-:Y:S01]  /*0670*/  UISETP.NE.AND UP0, UPT, UR16, -0x1, UPT ;  /* 0xffffffff1000788c */ /* 0x000fe2000bf05270 */
[----:B------:R-:W-:Y:S01]  /*0680*/  IMAD.SHL.U32 R4, R3, 0x8, RZ ;  /* 0x0000000803047824 */ /* 0x000fe200078e00ff */
[----:B------:R-:W1:Y:S01]  /*0690*/  LDCU UR7, c[0x0][0x440] ;  /* 0x00008800ff0777ac */ /* 0x000e620008000800 */
[----:B------:R-:W-:Y:S01]  /*06a0*/  SHF.R.U32.HI R7, RZ, 0x2, R3 ;  /* 0x00000002ff077819 */ /* 0x000fe20000011603 */
[----:B------:R-:W-:Y:S01]  /*06b0*/  IMAD.MOV.U32 R5, RZ, RZ, RZ ;  /* 0x000000ffff057224 */ /* 0x000fe200078e00ff */
[----:B------:R-:W-:Y:S01]  /*06c0*/  BSSY.RECONVERGENT B0, `(.L_x_1450) ;  /* 0x0000030000007945 */ /* 0x000fe20003800200 */
[----:B------:R-:W2:Y:S01]  /*06d0*/  LDCU.64 UR4, c[0x0][0x408] ;  /* 0x00008100ff0477ac */ /* 0x000ea20008000a00 */
[----:B------:R-:W-:Y:S01]  /*06e0*/  LOP3.LUT R4, R4, 0x18, RZ, 0xc0, !PT ;  /* 0x0000001804047812 */ /* 0x000fe200078ec0ff */
[C---:B------:R-:W-:Y:S01]  /*06f0*/  VIADD R6, R7.reuse, 0x20 ;  /* 0x0000002007067836 */ /* 0x040fe20000000000 */
[----:B------:R-:W-:Y:S02]  /*0700*/  UIADD3 UR20, UPT, UPT, -UR23, UR20, URZ ;  /* 0x0000001417147290 */ /* 0x000fe4000fffe1ff */
[----:B------:R-:W3:Y:S01]  /*0710*/  @!UP0 LDCU.64 UR8, c[0x0][0x400] ;  /* 0x00008000ff0887ac */ /* 0x000ee20008000a00 */
[----:B------:R-:W4:Y:S01]  /*0720*/  LDCU.64 UR10, c[0x0][0x410] ;  /* 0x00008200ff0a77ac */ /* 0x000f220008000a00 */
[----:B-1----:R-:W-:Y:S01]  /*0730*/  ISETP.GE.AND P2, PT, R4, UR7, PT ;  /* 0x0000000704007c0c */ /* 0x002fe2000bf46270 */
[----:B------:R-:W1:Y:S03]  /*0740*/  LDCU UR7, c[0x0][0x434] ;  /* 0x00008680ff0777ac */ /* 0x000e660008000800 */
[----:B------:R-:W-:Y:S01]  /*0750*/  ISETP.GE.OR P1, PT, R7, UR20, P2 ;  /* 0x0000001407007c0c */ /* 0x000fe20009726670 */
[----:B--2---:R-:W-:Y:S01]  /*0760*/  @UP0 UIMAD.WIDE.U32 UR12, UR16, UR4, URZ ;  /* 0x00000004100c02a5 */ /* 0x004fe2000f8e00ff */
[----:B------:R-:W-:Y:S01]  /*0770*/  IMAD.U32 R3, RZ, RZ, UR4 ;  /* 0x00000004ff037e24 */ /* 0x000fe2000f8e00ff */
[----:B------:R-:W-:-:S02]  /*0780*/  MOV R0, UR5 ;  /* 0x0000000500007c02 */ /* 0x000fc40008000f00 */
[----:B------:R-:W-:Y:S01]  /*0790*/  ISETP.GE.OR P2, PT, R6, UR20, P2 ;  /* 0x0000001406007c0c */ /* 0x000fe20009746670 */
[----:B---3--:R-:W-:Y:S01]  /*07a0*/  @!UP0 UIMAD.WIDE.U32 UR14, UR21, UR8, URZ ;  /* 0x00000008150e82a5 */ /* 0x008fe2000f8e00ff */
[----:B------:R-:W-:Y:S01]  /*07b0*/  IMAD.WIDE.U32 R12, R3, UR23, R4 ;  /* 0x00000017030c7c25 */ /* 0x000fe2000f8e0004 */
[----:B------:R-:W2:Y:S01]  /*07c0*/  LDCU UR8, c[0x0][0x3e0] ;  /* 0x00007c00ff0877ac */ /* 0x000ea20008000800 */
[----:B----4-:R-:W-:Y:S02]  /*07d0*/  MOV R8, UR10 ;  /* 0x0000000a00087c02 */ /* 0x010fe40008000f00 */
[----:B------:R-:W-:Y:S01]  /*07e0*/  IMAD R0, R0, UR23, R13 ;  /* 0x0000001700007c24 */ /* 0x000fe2000f8e020d */
[----:B------:R-:W-:Y:S01]  /*07f0*/  @!UP0 UIMAD UR9, UR21, UR9, UR15 ;  /* 0x00000009150982a4 */ /* 0x000fe2000f8e020f */
[----:B------:R-:W3:Y:S01]  /*0800*/  @!P1 LDC.64 R2, c[0x0][0x3f0] ;  /* 0x0000fc00ff029b82 */ /* 0x000ee20000000a00 */
[----:B------:R-:W-:Y:S01]  /*0810*/  @UP0 UIMAD UR9, UR16, UR5, UR13 ;  /* 0x00000005100902a4 */ /* 0x000fe2000f8e020d */
[----:B------:R-:W-:Y:S01]  /*0820*/  IMAD.U32 R11, RZ, RZ, UR11 ;  /* 0x0000000bff0b7e24 */ /* 0x000fe2000f8e00ff */
[----:B------:R-:W-:-:S02]  /*0830*/  @UP0 UMOV UR14, UR12 ;  /* 0x0000000c000e0c82 */ /* 0x000fc40008000000 */
[----:B------:R-:W-:-:S04]  /*0840*/  IADD3 R12, P0, PT, R12, UR14, RZ ;  /* 0x0000000e0c0c7c10 */ /* 0x000fc8000ff1e0ff */
[----:B------:R-:W-:Y:S01]  /*0850*/  IADD3.X R13, PT, PT, R0, UR9, RZ, P0, !PT ;  /* 0x00000009000d7c10 */ /* 0x000fe200087fe4ff */
[----:B--2---:R-:W-:Y:S02]  /*0860*/  UIMAD UR8, UR6, UR8, UR22 ;  /* 0x00000008060872a4 */ /* 0x004fe4000f8e0216 */
[----:B------:R-:W-:Y:S02]  /*0870*/  IMAD.WIDE.U32 R8, R8, UR22, R12 ;  /* 0x0000001608087c25 */ /* 0x000fe4000f8e000c */
[----:B-1----:R-:W-:Y:S02]  /*0880*/  UIMAD UR23, UR8, UR7, UR23 ;  /* 0x00000007081772a4 */ /* 0x002fe4000f8e0217 */
[----:B------:R-:W-:Y:S01]  /*0890*/  IMAD R11, R11, UR22, R9 ;  /* 0x000000160b0b7c24 */ /* 0x000fe2000f8e0209 */
[----:B------:R-:W-:-:S05]  /*08a0*/  @!P1 MOV R10, R8 ;  /* 0x00000008000a9202 */ /* 0x000fca0000000f00 */
[----:B------:R-:W-:-:S04]  /*08b0*/  @!P1 IMAD.WIDE.U32 R12, R7, UR4, R10 ;  /* 0x00000004070c9c25 */ /* 0x000fc8000f8e000a */
[----:B------:R-:W-:Y:S01]  /*08c0*/  @!P1 IMAD R0, R7, UR5, R13 ;  /* 0x0000000507009c24 */ /* 0x000fe2000f8e020d */
[----:B---3--:R-:W-:-:S04]  /*08d0*/  @!P1 LEA R2, P0, R12, R2, 0x1 ;  /* 0x000000020c029211 */ /* 0x008fc800078008ff */
[----:B------:R-:W-:-:S05]  /*08e0*/  @!P1 LEA.HI.X R3, R12, R3, R0, 0x1, P0 ;  /* 0x000000030c039211 */ /* 0x000fca00000f0c00 */
[----:B------:R1:W-:Y:S01]  /*08f0*/  @!P1 STG.E.128 desc[UR24][R2.64], RZ ;  /* 0x000000ff02009986 */ /* 0x0003e2000c101d18 */
[----:B------:R-:W-:Y:S05]  /*0900*/  @P2 BRA `(.L_x_1451) ;  /* 0x00000000002c2947 */ /* 0x000fea0003800000 */
[----:B------:R-:W2:Y:S01]  /*0910*/  LDCU.64 UR6, c[0x0][0x3f0] ;  /* 0x00007e00ff0677ac */ /* 0x000ea20008000a00 */
[----:B-1----:R-:W-:Y:S02]  /*0920*/  IADD3 R3, P0, PT, R7, 0x20, RZ ;  /* 0x0000002007037810 */ /* 0x002fe40007f1e0ff */
[----:B------:R-:W-:Y:S02]  /*0930*/  MOV R9, R11 ;  /* 0x0000000b00097202 */ /* 0x000fe40000000f00 */
[----:B------:R-:W-:Y:S01]  /*0940*/  IADD3.X R0, PT, PT, RZ, RZ, RZ, P0, !PT ;  /* 0x000000ffff007210 */ /* 0x000fe200007fe4ff */
[----:B------:R-:W-:-:S04]  /*0950*/  IMAD.WIDE.U32 R8, R3, UR4, R8 ;  /* 0x0000000403087c25 */ /* 0x000fc8000f8e0008 */
[----:B------:R-:W-:-:S04]  /*0960*/  IMAD R0, R0, UR4, RZ ;  /* 0x0000000400007c24 */ /* 0x000fc8000f8e02ff */
[----:B------:R-:W-:Y:S01]  /*0970*/  IMAD R0, R3, UR5, R0 ;  /* 0x0000000503007c24 */ /* 0x000fe2000f8e0200 */
[----:B--2---:R-:W-:-:S04]  /*0980*/  LEA R2, P0, R8, UR6, 0x1 ;  /* 0x0000000608027c11 */ /* 0x004fc8000f8008ff */
[----:B------:R-:W-:-:S04]  /*0990*/  IADD3 R3, PT, PT, R9, R0, RZ ;  /* 0x0000000009037210 */ /* 0x000fc80007ffe0ff */
[----:B------:R-:W-:-:S05]  /*09a0*/  LEA.HI.X R3, R8, UR7, R3, 0x1, P0 ;  /* 0x0000000708037c11 */ /* 0x000fca00080f0c03 */
[----:B------:R2:W-:Y:S02]  /*09b0*/  STG.E.128 desc[UR24][R2.64], RZ ;  /* 0x000000ff02007986 */ /* 0x0005e4000c101d18 */
.L_x_1451:
[----:B------:R-:W-:Y:S05]  /*09c0*/  BSYNC.RECONVERGENT B0 ;  /* 0x0000000000007941 */ /* 0x000fea0003800200 */
.L_x_1450:
[----:B------:R-:W1:Y:S01]  /*09d0*/  LDCU.64 UR6, c[0x0][0x420] ;  /* 0x00008400ff0677ac */ /* 0x000e620008000a00 */
[----:B------:R-:W-:Y:S01]  /*09e0*/  ISETP.NE.AND P2, PT, R4, RZ, PT ;  /* 0x000000ff0400720c */ /* 0x000fe20003f45270 */
[----:B------:R-:W-:-:S03]  /*09f0*/  IMAD.U32 R0, RZ, RZ, UR23 ;  /* 0x00000017ff007e24 */ /* 0x000fc6000f8e00ff */
[C---:B------:R-:W-:Y:S02]  /*0a00*/  ISETP.GE.OR P1, PT, R7.reuse, UR20, P2 ;  /* 0x0000001407007c0c */ /* 0x040fe40009726670 */
[----:B------:R-:W-:Y:S02]  /*0a10*/  IADD3 R7, P0, PT, R7, UR23, RZ ;  /* 0x0000001707077c10 */ /* 0x000fe4000ff1e0ff */
[----:B------:R-:W-:Y:S02]  /*0a20*/  ISETP.GE.OR P2, PT, R6, UR20, P2 ;  /* 0x0000001406007c0c */ /* 0x000fe40009746670 */
[----:B------:R-:W-:Y:S02]  /*0a30*/  LEA.HI.X.SX32 R0, R0, RZ, 0x1, P0 ;  /* 0x000000ff00007211 */ /* 0x000fe400000f0eff */
[----:B-12---:R-:W-:-:S05]  /*0a40*/  LEA R2, P0, R7, UR6, 0x2 ;  /* 0x0000000607027c11 */ /* 0x006fca000f8010ff */
[----:B------:R-:W-:Y:S01]  /*0a50*/  @!P1 IMAD.MOV.U32 R5, RZ, RZ, 0x7f800000 ;  /* 0x7f800000ff059424 */ /* 0x000fe200078e00ff */
[----:B------:R-:W-:-:S05]  /*0a60*/  LEA.HI.X R3, R7, UR7, R0, 0x2, P0 ;  /* 0x0000000707037c11 */ /* 0x000fca00080f1400 */
[----:B------:R1:W-:Y:S01]  /*0a70*/  @!P1 STG.E desc[UR24][R2.64], R5 ;  /* 0x0000000502009986 */ /* 0x0003e2000c101918 */
[----:B------:R-:W-:Y:S05]  /*0a80*/  @P2 EXIT ;  /* 0x000000000000294d */ /* 0x000fea0003800000 */
[----:B-1----:R-:W-:-:S05]  /*0a90*/  MOV R5, 0x7f800000 ;  /* 0x7f80000000057802 */ /* 0x002fca0000000f00 */
[----:B------:R-:W-:Y:S01]  /*0aa0*/  STG.E desc[UR24][R2.64+0x80], R5 ;  /* 0x0000800502007986 */ /* 0x000fe2000c101918 */
[----:B------:R-:W-:Y:S05]  /*0ab0*/  EXIT ;  /* 0x000000000000794d */ /* 0x000fea0003800000 */
.L_x_1449:
[----:B------:R-:W1:Y:S01]  /*0ac0*/  LDCU.64 UR4, c[0x0][0x4d8] ;  /* 0x00009b00ff0477ac */ /* 0x000e620008000a00 */
[----:B------:R-:W2:Y:S01]  /*0ad0*/  LDCU.64 UR12, c[0x0][0x4e0] ;  /* 0x00009c00ff0c77ac */ /* 0x000ea20008000a00 */
[----:B-1----:R-:W-:-:S04]  /*0ae0*/  UISETP.NE.U32.AND UP0, UPT, UR4, URZ, UPT ;  /* 0x000000ff0400728c */ /* 0x002fc8000bf05070 */
[----:B------:R-:W-:Y:S02]  /*0af0*/  UISETP.NE.AND.EX UP0, UPT, UR5, URZ, UPT, UP0 ;  /* 0x000000ff0500728c */ /* 0x000fe4000bf05300 */
[----:B--2---:R-:W-:-:S04]  /*0b00*/  UISETP.NE.U32.AND UP2, UPT, UR12, URZ, UPT ;  /* 0x000000ff0c00728c */ /* 0x004fc8000bf45070 */
[----:B------:R-:W-:-:S03]  /*0b10*/  UISETP.NE.AND.EX UP2, UPT, UR13, URZ, UPT, UP2 ;  /* 0x000000ff0d00728c */ /* 0x000fc6000bf45320 */
[----:B------:R-:W-:Y:S08]  /*0b20*/  BRA.U !UP0, `(.L_x_1452) ;  /* 0x0000000108187547 */ /* 0x000ff0000b800000 */
[----:B------:R-:W-:-:S04]  /*0b30*/  UIADD3 UR4, UP0, UPT, UR9, UR4, URZ ;  /* 0x0000000409047290 */ /* 0x000fc8000ff1e0ff */
[----:B------:R-:W-:Y:S02]  /*0b40*/  UIADD3.X UR5, UPT, UPT, UR8, UR5, URZ, UP0, !UPT ;  /* 0x0000000508057290 */ /* 0x000fe400087fe4ff */
[----:B------:R-:W-:-:S04]  /*0b50*/  IMAD.U32 R4, RZ, RZ, UR4 ;  /* 0x00000004ff047e24 */ /* 0x000fc8000f8e00ff */
[----:B------:R-:W-:-:S05]  /*0b60*/  MOV R5, UR5 ;  /* 0x0000000500057c02 */ /* 0x000fca0008000f00 */
[----:B------:R-:W2:Y:S02]  /*0b70*/  LDG.E R4, desc[UR24][R4.64] ;  /* 0x0000001804047981 */ /* 0x000ea4000c1e1900 */
[----:B--2---:R-:W-:-:S15]  /*0b80*/  R2UR UR6, R4 ;  /* 0x00000000040672ca */ /* 0x004fde00000e0000 */
.L_x_1452:
[----:B------:R-:W-:Y:S05]  /*0b90*/  BRA.U !UP2, `(.L_x_1453) ;  /* 0x000000050a887547 */ /* 0x000fea000b800000 */
[----:B------:R-:W1:Y:S01]  /*0ba0*/  LDC R9, c[0x0][0x4f0] ;  /* 0x00013c00ff097b82 */ /* 0x000e620000000800 */
[----:B------:R-:W-:Y:S01]  /*0bb0*/  ULEA UR4, UR17, 0xffffff00, 0x8 ;  /* 0xffffff0011047891 */ /* 0x000fe2000f8e40ff */
[----:B------:R-:W-:Y:S01]  /*0bc0*/  IMAD.MOV.U32 R10, RZ, RZ, RZ ;  /* 0x000000ffff0a7224 */ /* 0x000fe200078e00ff */
[----:B------:R-:W2:Y:S04]  /*0bd0*/  LDCU.64 UR10, c[0x0][0x3b8] ;  /* 0x00007700ff0a77ac */ /* 0x000ea80008000a00 */
[----:B------:R-:W-:Y:S01]  /*0be0*/  MOV R2, UR4 ;  /* 0x0000000400027c02 */ /* 0x000fe20008000f00 */
[----:B------:R-:W3:Y:S03]  /*0bf0*/  LDCU.64 UR8, c[0x0][0x3c0] ;  /* 0x00007800ff0877ac */ /* 0x000ee60008000a00 */
[----:B------:R-:W-:Y:S01]  /*0c00*/  IABS R0, R2 ;  /* 0x0000000200007213 */ /* 0x000fe20000000000 */
[----:B------:R-:W4:Y:S01]  /*0c10*/  LDCU.64 UR4, c[0x0][0x4e8] ;  /* 0x00009d00ff0477ac */ /* 0x000f220008000a00 */
[----:B-1----:R-:W-:-:S04]  /*0c20*/  IABS R5, R9 ;  /* 0x0000000900057213 */ /* 0x002fc80000000000 */
[----:B------:R-:W1:Y:S01]  /*0c30*/  I2F.RP R8, R5 ;  /* 0x0000000500087306 */ /* 0x000e620000209400 */
[----:B----4-:R-:W-:-:S04]  /*0c40*/  UIMAD.WIDE.U32 UR6, UR21, UR4, URZ ;  /* 0x00000004150672a5 */ /* 0x010fc8000f8e00ff */
[----:B------:R-:W-:Y:S02]  /*0c50*/  UIMAD UR5, UR21, UR5, UR7 ;  /* 0x00000005150572a4 */ /* 0x000fe4000f8e0207 */
[----:B------:R-:W-:-:S04]  /*0c60*/  ULEA UR4, UP0, UR6, UR12, 0x2 ;  /* 0x0000000c06047291 */ /* 0x000fc8000f8010ff */
[----:B------:R-:W-:Y:S02]  /*0c70*/  ULEA.HI.X UR5, UR6, UR13, UR5, 0x2, UP0 ;  /* 0x0000000d06057291 */ /* 0x000fe400080f1405 */
[----:B------:R-:W-:Y:S01]  /*0c80*/  MOV R218, UR4 ;  /* 0x0000000400da7c02 */ /* 0x000fe20008000f00 */
[----:B-1----:R-:W1:Y:S01]  /*0c90*/  MUFU.RCP R6, R8 ;  /* 0x0000000800067308 */ /* 0x002e620000001000 */
[----:B------:R-:W4:Y:S02]  /*0ca0*/  LDCU.64 UR6, c[0x0][0x3a0] ;  /* 0x00007400ff0677ac */ /* 0x000f240008000a00 */
[----:B------:R-:W-:-:S05]  /*0cb0*/  IMAD.U32 R219, RZ, RZ, UR5 ;  /* 0x00000005ffdb7e24 */ /* 0x000fca000f8e00ff */
[----:B------:R-:W5:Y:S01]  /*0cc0*/  LDCU.64 UR4, c[0x0][0x3a8] ;  /* 0x00007500ff0477ac */ /* 0x000f620008000a00 */
[----:B-1----:R-:W-:-:S04]  /*0cd0*/  IADD3 R6, PT, PT, R6, 0xffffffe, RZ ;  /* 0x0ffffffe06067810 */ /* 0x002fc80007ffe0ff */
[----:B------:R-:W1:Y:S02]  /*0ce0*/  F2I.FTZ.U32.TRUNC.NTZ R7, R6 ;  /* 0x0000000600077305 */ /* 0x000e64000021f000 */
[----:B-1----:R-:W-:Y:S02]  /*0cf0*/  IMAD.MOV R4, RZ, RZ, -R7 ;  /* 0x000000ffff047224 */ /* 0x002fe400078e0a07 */
[----:B------:R-:W-:Y:S02]  /*0d00*/  IMAD.MOV.U32 R6, RZ, RZ, RZ ;  /* 0x000000ffff067224 */ /* 0x000fe400078e00ff */
[----:B------:R-:W-:-:S04]  /*0d10*/  IMAD R4, R4, R5, RZ ;  /* 0x0000000504047224 */ /* 0x000fc800078e02ff */
[----:B------:R-:W-:Y:S01]  /*0d20*/  IMAD.HI.U32 R7, R7, R4, R6 ;  /* 0x0000000407077227 */ /* 0x000fe200078e0006 */
[----:B------:R-:W-:Y:S01]  /*0d30*/  MOV R4, R0 ;  /* 0x0000000000047202 */ /* 0x000fe20000000f00 */
[----:B------:R-:W1:Y:S04]  /*0d40*/  LDC R6, c[0x0][0x3e8] ;  /* 0x0000fa00ff067b82 */ /* 0x000e680000000800 */
        /* <DEDUP_REMOVED lines=12> */
[----:B------:R-:W-:-:S05]  /*0e10*/  @!P1 LOP3.LUT R8, RZ, R9, RZ, 0x33, !PT ;  /* 0x00000009ff089212 */ /* 0x000fca00078e33ff */
[----:B------:R-:W-:-:S05]  /*0e20*/  IMAD.WIDE R14, R8, 0x4, R218 ;  /* 0x00000004080e7825 */ /* 0x000fca00078e02da */
[----:B------:R-:W2:Y:S01]  /*0e30*/  LDG.E R4, desc[UR24][R14.64] ;  /* 0x000000180e047981 */ /* 0x000ea2000c1e1900 */
[----:B-1----:R-:W-:Y:S02]  /*0e40*/  IABS R7, R6 ;  /* 0x0000000600077213 */ /* 0x002fe40000000000 */
[----:B------:R-:W-:Y:S01]  /*0e50*/  IADD3 R8, PT, PT, -R8, RZ, RZ ;  /* 0x000000ff08087210 */ /* 0x000fe20007ffe1ff */
[----:B------:R-:W1:Y:S01]  /*0e60*/  S2R R0, SR_CTAID.Z ;  /* 0x0000000000007919 */ /* 0x000e620000002700 */
[----:B------:R-:W3:Y:S03]  /*0e70*/  I2F.RP R12, R7 ;  /* 0x00000007000c7306 */ /* 0x000ee60000209400 */
[----:B------:R-:W-:-:S05]  /*0e80*/  IMAD R9, R9, R8, R2 ;  /* 0x0000000809097224 */ /* 0x000fca00078e0202 */
[----:B---3--:R-:W3:Y:S01]  /*0e90*/  MUFU.RCP R11, R12 ;  /* 0x0000000c000b7308 */ /* 0x008ee20000001000 */
[----:B-1----:R-:W-:Y:S02]  /*0ea0*/  IABS R0, R0 ;  /* 0x0000000000007213 */ /* 0x002fe40000000000 */
[----:B---3--:R-:W-:-:S06]  /*0eb0*/  IADD3 R11, PT, PT, R11, 0xffffffe, RZ ;  /* 0x0ffffffe0b0b7810 */ /* 0x008fcc0007ffe0ff */
[----:B------:R-:W1:Y:S02]  /*0ec0*/  F2I.FTZ.U32.TRUNC.NTZ R11, R11 ;  /* 0x0000000b000b7305 */ /* 0x000e64000021f000 */
[----:B-1----:R-:W-:-:S05]  /*0ed0*/  IADD3 R5, PT, PT, RZ, -R11, RZ ;  /* 0x8000000bff057210 */ /* 0x002fca0007ffe0ff */
[----:B------:R-:W-:-:S04]  /*0ee0*/  IMAD R5, R5, R7, RZ ;  /* 0x0000000705057224 */ /* 0x000fc800078e02ff */
[----:B------:R-:W-:Y:S01]  /*0ef0*/  IMAD.HI.U32 R10, R11, R5, R10 ;  /* 0x000000050b0a7227 */ /* 0x000fe200078e000a */
[----:B------:R-:W-:-:S05]  /*0f00*/  MOV R5, R0 ;  /* 0x0000000000057202 */ /* 0x000fca0000000f00 */
[----:B------:R-:W-:-:S05]  /*0f10*/  IMAD.HI.U32 R0, R10, R5, RZ ;  /* 0x000000050a007227 */ /* 0x000fca00078e00ff */
[----:B------:R-:W-:-:S05]  /*0f20*/  IADD3 R10, PT, PT, -R0, RZ, RZ ;  /* 0x000000ff000a7210 */ /* 0x000fca0007ffe1ff */
[----:B------:R-:W-:Y:S01]  /*0f30*/  IMAD R10, R7, R10, R5 ;  /* 0x0000000a070a7224 */ /* 0x000fe200078e0205 */
[----:B------:R-:W-:-:S04]  /*0f40*/  LOP3.LUT R5, R6, UR22, RZ, 0x3c, !PT ;  /* 0x0000001606057c12 */ /* 0x000fc8000f8e3cff */
[----:B------:R-:W-:Y:S02]  /*0f50*/  ISETP.GT.U32.AND P1, PT, R7, R10, PT ;  /* 0x0000000a0700720c */ /* 0x000fe40003f24070 */
[----:B------:R-:W-:-:S11]  /*0f60*/  ISETP.GE.AND P0, PT, R5, RZ, PT ;  /* 0x000000ff0500720c */ /* 0x000fd60003f06270 */
[----:B------:R-:W-:Y:S01]  /*0f70*/  @!P1 IMAD.IADD R10, R10, 0x1, -R7 ;  /* 0x000000010a0a9824 */ /* 0x000fe200078e0a07 */
[----:B------:R-:W-:Y:S02]  /*0f80*/  @!P1 IADD3 R0, PT, PT, R0, 0x1, RZ ;  /* 0x0000000100009810 */ /* 0x000fe40007ffe0ff */
[----:B------:R-:W-:Y:S02]  /*0f90*/  ISETP.NE.AND P1, PT, R6, RZ, PT ;  /* 0x000000ff0600720c */ /* 0x000fe40003f25270 */
[----:B------:R-:W-:-:S13]  /*0fa0*/  ISETP.GE.U32.AND P2, PT, R10, R7, PT ;  /* 0x000000070a00720c */ /* 0x000fda0003f46070 */
[----:B------:R-:W-:-:S05]  /*0fb0*/  @P2 VIADD R0, R0, 0x1 ;  /* 0x0000000100002836 */ /* 0x000fca0000000000 */
[----:B------:R-:W-:Y:S02]  /*0fc0*/  @!P0 IADD3 R0, PT, PT, -R0, RZ, RZ ;  /* 0x000000ff00008210 */ /* 0x000fe40007ffe1ff */
[----:B------:R-:W-:Y:S02]  /*0fd0*/  @!P1 LOP3.LUT R0, RZ, R6, RZ, 0x33, !PT ;  /* 0x00000006ff009212 */ /* 0x000fe400078e33ff */
[----:B--2---:R-:W-:Y:S01]  /*0fe0*/  SHF.R.S32.HI R5, RZ, 0x1f, R4 ;  /* 0x0000001fff057819 */ /* 0x004fe20000011404 */
[----:B----4-:R-:W-:-:S04]  /*0ff0*/  IMAD.WIDE.U32 R10, R4, UR6, RZ ;  /* 0x00000006040a7c25 */ /* 0x010fc8000f8e00ff */
[C---:B------:R-:W-:Y:S02]  /*1000*/  IMAD R7, R5.reuse, UR6, RZ ;  /* 0x0000000605077c24 */ /* 0x040fe4000f8e02ff */
[----:B-----5:R-:W-:Y:S02]  /*1010*/  IMAD R5, R5, UR4, RZ ;  /* 0x0000000405057c24 */ /* 0x020fe4000f8e02ff */
[C---:B------:R-:W-:Y:S02]  /*1020*/  IMAD R7, R4.reuse, UR7, R7 ;  /* 0x0000000704077c24 */ /* 0x040fe4000f8e0207 */
[C---:B------:R-:W-:Y:S02]  /*1030*/  IMAD R5, R4.reuse, UR5, R5 ;  /* 0x0000000504057c24 */ /* 0x040fe4000f8e0205 */
[----:B------:R-:W-:Y:S01]  /*1040*/  IMAD.WIDE.U32 R12, R4, UR4, RZ ;  /* 0x00000004040c7c25 */ /* 0x000fe2000f8e00ff */
[----:B------:R-:W1:Y:S01]  /*1050*/  LDCU.128 UR4, c[0x0][0x3d0] ;  /* 0x00007a00ff0477ac */ /* 0x000e620008000c00 */
[----:B------:R-:W-:-:S02]  /*1060*/  SHF.R.S32.HI R4, RZ, 0x1f, R9 ;  /* 0x0000001fff047819 */ /* 0x000fc40000011409 */
[----:B------:R-:W-:Y:S01]  /*1070*/  IADD3 R11, PT, PT, R11, R7, RZ ;  /* 0x000000070b0b7210 */ /* 0x000fe20007ffe0ff */
[----:B------:R-:W-:Y:S01]  /*1080*/  IMAD.IADD R13, R13, 0x1, R5 ;  /* 0x000000010d0d7824 */ /* 0x000fe200078e0205 */
[----:B------:R-:W-:Y:S01]  /*1090*/  SHF.R.S32.HI R5, RZ, 0x1f, R0 ;  /* 0x0000001fff057819 */ /* 0x000fe20000011400 */
[C---:B------:R-:W-:Y:S02]  /*10a0*/  IMAD R6, R4.reuse, UR10, RZ ;  /* 0x0000000a04067c24 */ /* 0x040fe4000f8e02ff */
[----:B------:R-:W-:Y:S02]  /*10b0*/  IMAD R4, R4, UR8, RZ ;  /* 0x0000000804047c24 */ /* 0x000fe4000f8e02ff */
[C---:B------:R-:W-:Y:S02]  /*10c0*/  IMAD R6, R9.reuse, UR11, R6 ;  /* 0x0000000b09067c24 */ /* 0x040fe4000f8e0206 */
[----:B------:R-:W-:-:S04]  /*10d0*/  IMAD.WIDE.U32 R10, R9, UR10, R10 ;  /* 0x0000000a090a7c25 */ /* 0x000fc8000f8e000a */
[----:B------:R-:W-:Y:S01]  /*10e0*/  IMAD R4, R9, UR9, R4 ;  /* 0x0000000909047c24 */ /* 0x000fe2000f8e0204 */
[----:B------:R-:W-:Y:S01]  /*10f0*/  IADD3 R11, PT, PT, R11, R6, RZ ;  /* 0x000000060b0b7210 */ /* 0x000fe20007ffe0ff */
[----:B------:R-:W-:-:S04]  /*1100*/  IMAD.WIDE.U32 R12, R9, UR8, R12 ;  /* 0x00000008090c7c25 */ /* 0x000fc8000f8e000c */
[----:B-1----:R-:W-:Y:S01]  /*1110*/  IMAD R7, R5, UR4, RZ ;  /* 0x0000000405077c24 */ /* 0x002fe2000f8e02ff */
[----:B------:R-:W-:Y:S01]  /*1120*/  IADD3 R13, PT, PT, R13, R4, RZ ;  /* 0x000000040d0d7210 */ /* 0x000fe20007ffe0ff */
[----:B------:R-:W-:Y:S02]  /*1130*/  IMAD R5, R5, UR6, RZ ;  /* 0x0000000605057c24 */ /* 0x000fe4000f8e02ff */
[----:B------:R-:W-:-:S04]  /*1140*/  IMAD.WIDE.U32 R10, R0, UR4, R10 ;  /* 0x00000004000a7c25 */ /* 0x000fc8000f8e000a */
[C---:B------:R-:W-:Y:S02]  /*1150*/  IMAD R5, R0.reuse, UR7, R5 ;  /* 0x0000000700057c24 */ /* 0x040fe4000f8e0205 */
[----:B------:R-:W-:Y:S01]  /*1160*/  IMAD.WIDE.U32 R18, R0, UR6, R12 ;  /* 0x0000000600127c25 */ /* 0x000fe2000f8e000c */
[----:B------:R-:W-:-:S03]  /*1170*/  MOV R12, R10 ;  /* 0x0000000a000c7202 */ /* 0x000fc60000000f00 */
[----:B------:R-:W-:Y:S01]  /*1180*/  IMAD R7, R0, UR5, R7 ;  /* 0x0000000500077c24 */ /* 0x000fe2000f8e0207 */
[----:B------:R-:W-:-:S03]  /*1190*/  IADD3 R4, PT, PT, R19, R5, RZ ;  /* 0x0000000513047210 */ /* 0x000fc60007ffe0ff */
[----:B------:R-:W-:Y:S01]  /*11a0*/  IMAD.IADD R0, R11, 0x1, R7 ;  /* 0x000000010b007824 */ /* 0x000fe200078e0207 */
[----:B------:R-:W-:Y:S06]  /*11b0*/  BRA `(.L_x_1454) ;  /* 0x00000004007c7947 */ /* 0x000fec0003800000 */
.L_x_1453:
[----:B------:R-:W-:-:S09]  /*11c0*/  UISETP.NE.AND UP0, UPT, UR14, -0x1, UPT ;  /* 0xffffffff0e00788c */ /* 0x000fd2000bf05270 */
[----:B------:R-:W-:Y:S05]  /*11d0*/  BRA.U UP0, `(.L_x_1455) ;  /* 0x0000000100407547 */ /* 0x000fea000b800000 */
[----:B------:R-:W1:Y:S01]  /*11e0*/  LDCU.64 UR10, c[0x0][0x3b8] ;  /* 0x00007700ff0a77ac */ /* 0x000e620008000a00 */
[----:B------:R-:W2:Y:S01]  /*11f0*/  LDCU.64 UR4, c[0x0][0x3a0] ;  /* 0x00007400ff0477ac */ /* 0x000ea20008000a00 */
[----:B------:R-:W-:Y:S02]  /*1200*/  USHF.R.S32.HI UR8, URZ, 0x1f, UR7 ;  /* 0x0000001fff087899 */ /* 0x000fe40008011407 */
[----:B------:R-:W-:Y:S02]  /*1210*/  USHF.R.S32.HI UR9, URZ, 0x1f, UR6 ;  /* 0x0000001fff097899 */ /* 0x000fe40008011406 */
[----:B-1----:R-:W-:Y:S02]  /*1220*/  UIMAD UR8, UR8, UR10, URZ ;  /* 0x0000000a080872a4 */ /* 0x002fe4000f8e02ff */
[----:B------:R-:W-:Y:S02]  /*1230*/  UIMAD.WIDE.U32 UR26, UR7, UR10, URZ ;  /* 0x0000000a071a72a5 */ /* 0x000fe4000f8e00ff */
[----:B------:R-:W-:-:S02]  /*1240*/  UIMAD UR8, UR7, UR11, UR8 ;  /* 0x0000000b070872a4 */ /* 0x000fc4000f8e0208 */
[----:B--2---:R-:W-:Y:S02]  /*1250*/  UIMAD UR9, UR9, UR4, URZ ;  /* 0x00000004090972a4 */ /* 0x004fe4000f8e02ff */
[----:B------:R-:W-:Y:S02]  /*1260*/  UIADD3 UR27, UPT, UPT, UR27, UR8, URZ ;  /* 0x000000081b1b7290 */ /* 0x000fe4000fffe0ff */
[----:B------:R-:W-:Y:S02]  /*1270*/  UIMAD UR5, UR6, UR5, UR9 ;  /* 0x00000005060572a4 */ /* 0x000fe4000f8e0209 */
[----:B------:R-:W-:-:S04]  /*1280*/  UIMAD.WIDE.U32 UR26, UR6, UR4, UR26 ;  /* 0x00000004061a72a5 */ /* 0x000fc8000f8e001a */
[----:B------:R-:W-:Y:S02]  /*1290*/  UIADD3 UR5, UPT, UPT, UR27, UR5, URZ ;  /* 0x000000051b057290 */ /* 0x000fe4000fffe0ff */
[----:B------:R-:W-:Y:S02]  /*12a0*/  MOV R11, UR27 ;  /* 0x0000001b000b7c02 */ /* 0x000fe40008000f00 */
[----:B------:R-:W-:Y:S02]  /*12b0*/  MOV R10, UR26 ;  /* 0x0000001a000a7c02 */ /* 0x000fe40008000f00 */
[----:B------:R-:W-:Y:S01]  /*12c0*/  MOV R11, UR5 ;  /* 0x00000005000b7c02 */ /* 0x000fe20008000f00 */
[----:B------:R-:W-:Y:S05]  /*12d0*/  BRA `(.L_x_1456) ;  /* 0x0000000000207947 */ /* 0x000fea0003800000 */
.L_x_1455:
[----:B------:R-:W1:Y:S01]  /*12e0*/  LDCU.64 UR10, c[0x0][0x3b8] ;  /* 0x00007700ff0a77ac */ /* 0x000e620008000a00 */
[----:B------:R-:W-:-:S04]  /*12f0*/  UIADD3 UR4, UPT, UPT, UR7, UR14, URZ ;  /* 0x0000000e07047290 */ /* 0x000fc8000fffe0ff */
[----:B-1----:R-:W-:Y:S02]  /*1300*/  UIMAD.WIDE.U32 UR8, UR4, UR10, URZ ;  /* 0x0000000a040872a5 */ /* 0x002fe4000f8e00ff */
[----:B------:R-:W-:-:S04]  /*1310*/  UIMAD UR4, UR4, UR11, URZ ;  /* 0x0000000b040472a4 */ /* 0x000fc8000f8e02ff */
[----:B------:R-:W-:Y:S01]  /*1320*/  UIADD3 UR4, UPT, UPT, UR9, UR4, URZ ;  /* 0x0000000409047290 */ /* 0x000fe2000fffe0ff */
[----:B------:R-:W-:Y:S02]  /*1330*/  MOV R11, UR9 ;  /* 0x00000009000b7c02 */ /* 0x000fe40008000f00 */
[----:B------:R-:W-:-:S03]  /*1340*/  MOV R10, UR8 ;  /* 0x00000008000a7c02 */ /* 0x000fc60008000f00 */
[----:B------:R-:W-:Y:S02]  /*1350*/  MOV R11, UR4 ;  /* 0x00000004000b7c02 */ /* 0x000fe40008000f00 */
.L_x_1456:
[----:B------:R-:W-:Y:S05]  /*1360*/  BRA.U UP0, `(.L_x_1457) ;  /* 0x0000000100447547 */ /* 0x000fea000b800000 */
[----:B------:R-:W1:Y:S01]  /*1370*/  LDCU.64 UR8, c[0x0][0x3c0] ;  /* 0x00007800ff0877ac */ /* 0x000e620008000a00 */
[----:B------:R-:W2:Y:S01]  /*1380*/  LDCU.64 UR4, c[0x0][0x3a8] ;  /* 0x00007500ff0477ac */ /* 0x000ea20008000a00 */
[----:B------:R-:W-:-:S04]  /*1390*/  USHF.R.S32.HI UR14, URZ, 0x1f, UR7 ;  /* 0x0000001fff0e7899 */ /* 0x000fc80008011407 */
[----:B-1----:R-:W-:Y:S02]  /*13a0*/  UIMAD UR14, UR14, UR8, URZ ;  /* 0x000000080e0e72a4 */ /* 0x002fe4000f8e02ff */
[----:B------:R-:W-:Y:S02]  /*13b0*/  UIMAD.WIDE.U32 UR26, UR7, UR8, URZ ;  /* 0x00000008071a72a5 */ /* 0x000fe4000f8e00ff */
[----:B------:R-:W-:Y:S02]  /*13c0*/  UIMAD UR14, UR7, UR9, UR14 ;  /* 0x00000009070e72a4 */ /* 0x000fe4000f8e020e */
[----:B------:R-:W-:Y:S02]  /*13d0*/  USHF.R.S32.HI UR7, URZ, 0x1f, UR6 ;  /* 0x0000001fff077899 */ /* 0x000fe40008011406 */
[----:B------:R-:W-:Y:S02]  /*13e0*/  UIADD3 UR15, UPT, UPT, UR27, UR14, URZ ;  /* 0x0000000e1b0f7290 */ /* 0x000fe4000fffe0ff */
[----:B--2---:R-:W-:Y:S01]  /*13f0*/  UIMAD UR7, UR7, UR4, URZ ;  /* 0x00000004070772a4 */ /* 0x004fe2000f8e02ff */
[----:B------:R-:W-:-:S02]  /*1400*/  UMOV UR14, UR26 ;  /* 0x0000001a000e7c82 */ /* 0x000fc40008000000 */
[----:B------:R-:W-:Y:S02]  /*1410*/  UIMAD.WIDE.U32 UR14, UR6, UR4, UR14 ;  /* 0x00000004060e72a5 */ /* 0x000fe4000f8e000e */
[----:B------:R-:W-:-:S04]  /*1420*/  UIMAD UR5, UR6, UR5, UR7 ;  /* 0x00000005060572a4 */ /* 0x000fc8000f8e0207 */
[----:B------:R-:W-:Y:S01]  /*1430*/  UIADD3 UR5, UPT, UPT, UR15, UR5, URZ ;  /* 0x000000050f057290 */ /* 0x000fe2000fffe0ff */
[----:B------:R-:W-:Y:S02]  /*1440*/  MOV R13, UR15 ;  /* 0x0000000f000d7c02 */ /* 0x000fe40008000f00 */
[----:B------:R-:W-:-:S03]  /*1450*/  MOV R12, UR14 ;  /* 0x0000000e000c7c02 */ /* 0x000fc60008000f00 */
[----:B------:R-:W-:Y:S01]  /*1460*/  MOV R13, UR5 ;  /* 0x00000005000d7c02 */ /* 0x000fe20008000f00 */
[----:B------:R-:W-:Y:S06]  /*1470*/  BRA `(.L_x_1458) ;  /* 0x0000000000207947 */ /* 0x000fec0003800000 */
.L_x_1457:
[----:B------:R-:W1:Y:S01]  /*1480*/  LDCU.64 UR8, c[0x0][0x3c0] ;  /* 0x00007800ff0877ac */ /* 0x000e620008000a00 */
[----:B------:R-:W-:-:S04]  /*1490*/  UIADD3 UR7, UPT, UPT, UR7, UR14, URZ ;  /* 0x0000000e07077290 */ /* 0x000fc8000fffe0ff */
[----:B-1----:R-:W-:Y:S02]  /*14a0*/  UIMAD.WIDE.U32 UR4, UR7, UR8, URZ ;  /* 0x00000008070472a5 */ /* 0x002fe4000f8e00ff */
[----:B------:R-:W-:-:S04]  /*14b0*/  UIMAD UR7, UR7, UR9, URZ ;  /* 0x00000009070772a4 */ /* 0x000fc8000f8e02ff */
[----:B------:R-:W-:Y:S01]  /*14c0*/  UIADD3 UR7, UPT, UPT, UR5, UR7, URZ ;  /* 0x0000000705077290 */ /* 0x000fe2000fffe0ff */
[----:B------:R-:W-:Y:S02]  /*14d0*/  MOV R13, UR5 ;  /* 0x00000005000d7c02 */ /* 0x000fe40008000f00 */
[----:B------:R-:W-:-:S03]  /*14e0*/  MOV R12, UR4 ;  /* 0x00000004000c7c02 */ /* 0x000fc60008000f00 */
[----:B------:R-:W-:-:S07]  /*14f0*/  MOV R13, UR7 ;  /* 0x00000007000d7c02 */ /* 0x000fce0008000f00 */
.L_x_1458:
[----:B------:R-:W1:Y:S01]  /*1500*/  LDC R0, c[0x0][0x3e8] ;  /* 0x0000fa00ff007b82 */ /* 0x000e620000000800 */
[----:B------:R-:W2:Y:S01]  /*1510*/  S2R R4, SR_CTAID.Z ;  /* 0x0000000000047919 */ /* 0x000ea20000002700 */
[----:B------:R-:W-:Y:S01]  /*1520*/  ULEA UR4, UR17, 0xffffff00, 0x8 ;  /* 0xffffff0011047891 */ /* 0x000fe2000f8e40ff */
[----:B------:R-:W-:Y:S02]  /*1530*/  CS2R R218, SRZ ;  /* 0x0000000000da7805 */ /* 0x000fe4000001ff00 */
[----:B-1----:R-:W-:-:S04]  /*1540*/  IABS R2, R0 ;  /* 0x0000000000027213 */ /* 0x002fc80000000000 */
[----:B------:R-:W1:Y:S01]  /*1550*/  I2F.RP R8, R2 ;  /* 0x0000000200087306 */ /* 0x000e620000209400 */
[----:B--2---:R-:W-:-:S07]  /*1560*/  IABS R4, R4 ;  /* 0x0000000400047213 */ /* 0x004fce0000000000 */
[----:B-1----:R-:W1:Y:S02]  /*1570*/  MUFU.RCP R6, R8 ;  /* 0x0000000800067308 */ /* 0x002e640000001000 */
[----:B-1----:R-:W-:-:S06]  /*1580*/  IADD3 R6, PT, PT, R6, 0xffffffe, RZ ;  /* 0x0ffffffe06067810 */ /* 0x002fcc0007ffe0ff */
[----:B------:R-:W1:Y:S02]  /*1590*/  F2I.FTZ.U32.TRUNC.NTZ R7, R6 ;  /* 0x0000000600077305 */ /* 0x000e64000021f000 */
[----:B-1----:R-:W-:Y:S01]  /*15a0*/  IADD3 R5, PT, PT, RZ, -R7, RZ ;  /* 0x80000007ff057210 */ /* 0x002fe20007ffe0ff */
[----:B------:R-:W-:-:S04]  /*15b0*/  IMAD.MOV.U32 R6, RZ, RZ, RZ ;  /* 0x000000ffff067224 */ /* 0x000fc800078e00ff */
[----:B------:R-:W-:-:S04]  /*15c0*/  IMAD R5, R5, R2, RZ ;  /* 0x0000000205057224 */ /* 0x000fc800078e02ff */
[----:B------:R-:W-:Y:S02]  /*15d0*/  IMAD.HI.U32 R5, R7, R5, R6 ;  /* 0x0000000507057227 */ /* 0x000fe400078e0006 */
[----:B------:R-:W1:Y:S04]  /*15e0*/  LDC.64 R6, c[0x0][0x3d8] ;  /* 0x0000f600ff067b82 */ /* 0x000e680000000a00 */
[----:B------:R-:W-:-:S05]  /*15f0*/  IMAD.HI.U32 R9, R5, R4, RZ ;  /* 0x0000000405097227 */ /* 0x000fca00078e00ff */
[----:B------:R-:W-:-:S05]  /*1600*/  IADD3 R5, PT, PT, -R9, RZ, RZ ;  /* 0x000000ff09057210 */ /* 0x000fca0007ffe1ff */
[----:B------:R-:W-:-:S05]  /*1610*/  IMAD R5, R2, R5, R4 ;  /* 0x0000000502057224 */ /* 0x000fca00078e0204 */
[----:B------:R-:W-:-:S13]  /*1620*/  ISETP.GT.U32.AND P0, PT, R2, R5, PT ;  /* 0x000000050200720c */ /* 0x000fda0003f04070 */
[-C--:B------:R-:W-:Y:S01]  /*1630*/  @!P0 IADD3 R5, PT, PT, R5, -R2.reuse, RZ ;  /* 0x8000000205058210 */ /* 0x080fe20007ffe0ff */
[----:B------:R-:W-:Y:S01]  /*1640*/  @!P0 VIADD R9, R9, 0x1 ;  /* 0x0000000109098836 */ /* 0x000fe20000000000 */
[C---:B------:R-:W-:Y:S02]  /*1650*/  ISETP.NE.AND P0, PT, R0.reuse, RZ, PT ;  /* 0x000000ff0000720c */ /* 0x040fe40003f05270 */
[----:B------:R-:W-:Y:S02]  /*1660*/  ISETP.GE.U32.AND P2, PT, R5, R2, PT ;  /* 0x000000020500720c */ /* 0x000fe40003f46070 */
[----:B------:R-:W-:Y:S01]  /*1670*/  LOP3.LUT R2, R0, UR22, RZ, 0x3c, !PT ;  /* 0x0000001600027c12 */ /* 0x000fe2000f8e3cff */
[----:B------:R-:W2:Y:S03]  /*1680*/  LDC.64 R4, c[0x0][0x3d0] ;  /* 0x0000f400ff047b82 */ /* 0x000ea60000000a00 */
[----:B------:R-:W-:Y:S01]  /*1690*/  ISETP.GE.AND P1, PT, R2, RZ, PT ;  /* 0x000000ff0200720c */ /* 0x000fe20003f26270 */
[----:B------:R-:W-:-:S04]  /*16a0*/  IMAD.U32 R2, RZ, RZ, UR4 ;  /* 0x00000004ff027e24 */ /* 0x000fc8000f8e00ff */
[C---:B------:R-:W-:Y:S02]  /*16b0*/  IMAD.WIDE.U32 R14, R2.reuse, UR8, R12 ;  /* 0x00000008020e7c25 */ /* 0x040fe4000f8e000c */
[----:B------:R-:W-:Y:S02]  /*16c0*/  @P2 IADD3 R9, PT, PT, R9, 0x1, RZ ;  /* 0x0000000109092810 */ /* 0x000fe40007ffe0ff */
[----:B------:R-:W-:-:S04]  /*16d0*/  IMAD.WIDE.U32 R10, R2, UR10, R10 ;  /* 0x0000000a020a7c25 */ /* 0x000fc8000f8e000a */
[----:B------:R-:W-:Y:S01]  /*16e0*/  @!P1 IADD3 R9, PT, PT, -R9, RZ, RZ ;  /* 0x000000ff09099210 */ /* 0x000fe20007ffe1ff */
[C---:B------:R-:W-:Y:S01]  /*16f0*/  IMAD R15, R2.reuse, UR9, R15 ;  /* 0x00000009020f7c24 */ /* 0x040fe2000f8e020f */
[----:B------:R-:W-:Y:S01]  /*1700*/  @!P0 LOP3.LUT R9, RZ, R0, RZ, 0x33, !PT ;  /* 0x00000000ff098212 */ /* 0x000fe200078e33ff */
[----:B------:R-:W-:-:S03]  /*1710*/  IMAD R11, R2, UR11, R11 ;  /* 0x0000000b020b7c24 */ /* 0x000fc6000f8e020b */
[----:B------:R-:W-:Y:S01]  /*1720*/  SHF.R.S32.HI R13, RZ, 0x1f, R9 ;  /* 0x0000001fff0d7819 */ /* 0x000fe20000011409 */
[----:B-1----:R-:W-:-:S04]  /*1730*/  IMAD.WIDE.U32 R18, R9, R6, R14 ;  /* 0x0000000609127225 */ /* 0x002fc800078e000e */
[C---:B------:R-:W-:Y:S02]  /*1740*/  IMAD R8, R13.reuse, R6, RZ ;  /* 0x000000060d087224 */ /* 0x040fe400078e02ff */
[-C--:B--2---:R-:W-:Y:S02]  /*1750*/  IMAD R0, R13, R4.reuse, RZ ;  /* 0x000000040d007224 */ /* 0x084fe400078e02ff */
[C---:B------:R-:W-:Y:S02]  /*1760*/  IMAD R7, R9.reuse, R7, R8 ;  /* 0x0000000709077224 */ /* 0x040fe400078e0208 */
[----:B------:R-:W-:-:S03]  /*1770*/  IMAD.WIDE.U32 R12, R9, R4, R10 ;  /* 0x00000004090c7225 */ /* 0x000fc600078e000a */
[----:B------:R-:W-:Y:S01]  /*1780*/  IADD3 R4, PT, PT, R19, R7, RZ ;  /* 0x0000000713047210 */ /* 0x000fe20007ffe0ff */
[----:B------:R-:W-:-:S05]  /*1790*/  IMAD R5, R9, R5, R0 ;  /* 0x0000000509057224 */ /* 0x000fca00078e0200 */
[----:B------:R-:W-:-:S07]  /*17a0*/  IADD3 R0, PT, PT, R13, R5, RZ ;  /* 0x000000050d007210 */ /* 0x000fce0007ffe0ff */
.L_x_1454:
[----:B------:R-:W-:Y:S01]  /*17b0*/  UISETP.NE.AND UP0, UPT, UR16, -0x1, UPT ;  /* 0xffffffff1000788c */ /* 0x000fe2000bf05270 */
[----:B------:R-:W1:Y:S01]  /*17c0*/  S2R R11, SR_CTAID.X ;  /* 0x00000000000b7919 */ /* 0x000e620000002500 */
[C---:B------:R-:W-:Y:S01]  /*17d0*/  IMAD.SHL.U32 R195, R3.reuse, 0x8, RZ ;  /* 0x0000000803c37824 */ /* 0x040fe200078e00ff */
[----:B------:R-:W2:Y:S01]  /*17e0*/  LDCU.64 UR14, c[0x0][0x388] ;  /* 0x00007100ff0e77ac */ /* 0x000ea20008000a00 */
[----:B------:R-:W-:Y:S01]  /*17f0*/  SHF.R.U32.HI R14, RZ, 0x2, R3 ;  /* 0x00000002ff0e7819 */ /* 0x000fe20000011603 */
[----:B------:R-:W-:Y:S01]  /*1800*/  IMAD.MOV.U32 R15, RZ, RZ, RZ ;  /* 0x000000ffff0f7224 */ /* 0x000fe200078e00ff */
[----:B------:R-:W-:Y:S01]  /*1810*/  LOP3.LUT R216, R3, 0x18, RZ, 0xc0, !PT ;  /* 0x0000001803d87812 */ /* 0x000fe200078ec0ff */
[----:B------:R-:W-:Y:S01]  /*1820*/  UIADD3 UR26, UPT, UPT, -UR23, UR20, URZ ;  /* 0x00000014171a7290 */ /* 0x000fe2000fffe1ff */
[C---:B------:R-:W-:Y:S01]  /*1830*/  LOP3.LUT R212, R195.reuse, 0x18, RZ, 0xc0, !PT ;  /* 0x00000018c3d47812 */ /* 0x040fe200078ec0ff */
[----:B------:R-:W-:Y:S01]  /*1840*/  BSSY.RECONVERGENT B0, `(.L_x_1459) ;  /* 0x0000039000007945 */ /* 0x000fe20003800200 */
[----:B------:R-:W-:Y:S01]  /*1850*/  LOP3.LUT R223, R195, 0xd8, RZ, 0xc0, !PT ;  /* 0x000000d8c3df7812 */ /* 0x000fe200078ec0ff */
[----:B------:R-:W3:Y:S01]  /*1860*/  @!UP0 LDCU.64 UR4, c[0x0][0x398] ;  /* 0x00007300ff0487ac */ /* 0x000ee20008000a00 */
[----:B------:R-:W-:-:S02]  /*1870*/  IADD3 R12, P1, PT, R212, R12, RZ ;  /* 0x0000000cd40c7210 */ /* 0x000fc40007f3e0ff */
[----:B------:R-:W-:Y:S01]  /*1880*/  IADD3 R18, P0, PT, R212, R18, RZ ;  /* 0x00000012d4127210 */ /* 0x000fe20007f1e0ff */
[----:B------:R-:W4:Y:S01]  /*1890*/  @UP0 LDCU.64 UR6, c[0x0][0x3b0] ;  /* 0x00007600ff0607ac */ /* 0x000f220008000a00 */
[C---:B------:R-:W-:Y:S01]  /*18a0*/  ISETP.GE.AND P2, PT, R14.reuse, UR26, PT ;  /* 0x0000001a0e007c0c */ /* 0x040fe2000bf46270 */
[----:B------:R-:W-:Y:S01]  /*18b0*/  IMAD.X R13, RZ, RZ, R0, P1 ;  /* 0x000000ffff0d7224 */ /* 0x000fe200008e0600 */
[----:B------:R-:W-:Y:S01]  /*18c0*/  LOP3.LUT R6, R195, 0x1f20, RZ, 0xc0, !PT ;  /* 0x00001f20c3067812 */ /* 0x000fe200078ec0ff */
[----:B------:R-:W-:Y:S01]  /*18d0*/  IMAD.X R19, RZ, RZ, R4, P0 ;  /* 0x000000ffff137224 */ /* 0x000fe200000e0604 */
[----:B------:R-:W-:Y:S01]  /*18e0*/  LOP3.LUT R223, R223, R216, RZ, 0x3c, !PT ;  /* 0x000000d8dfdf7212 */ /* 0x000fe200078e3cff */
[----:B------:R-:W-:-:S03]  /*18f0*/  IMAD.WIDE.U32 R12, R14, UR10, R12 ;  /* 0x0000000a0e0c7c25 */ /* 0x000fc6000f8e000c */
[----:B------:R-:W-:Y:S01]  /*1900*/  LOP3.LUT R223, R6, R223, RZ, 0xfc, !PT ;  /* 0x000000df06df7212 */ /* 0x000fe200078efcff */
[----:B------:R-:W-:Y:S01]  /*1910*/  IMAD.WIDE.U32 R4, R14, UR8, R18 ;  /* 0x000000080e047c25 */ /* 0x000fe2000f8e0012 */
[----:B--2---:R-:W-:Y:S01]  /*1920*/  LEA R214, P1, R12, UR14, 0x1 ;  /* 0x0000000e0cd67c11 */ /* 0x004fe2000f8208ff */
[----:B---3--:R-:W-:Y:S02]  /*1930*/  @!UP0 UIMAD.WIDE.U32 UR28, UR21, UR4, URZ ;  /* 0x00000004151c82a5 */ /* 0x008fe4000f8e00ff */
[C---:B------:R-:W-:Y:S02]  /*1940*/  IMAD R213, R14.reuse, UR11, R13 ;  /* 0x0000000b0ed57c24 */ /* 0x040fe4000f8e020d */
[----:B------:R-:W-:Y:S01]  /*1950*/  IMAD R221, R14, UR9, R5 ;  /* 0x000000090edd7c24 */ /* 0x000fe2000f8e0205 */
[----:B------:R-:W-:Y:S01]  /*1960*/  @!UP0 UIMAD UR27, UR21, UR5, UR29 ;  /* 0x00000005151b82a4 */ /* 0x000fe2000f8e021d */
[----:B-1----:R-:W-:Y:S01]  /*1970*/  IMAD.WIDE.U32 R10, R11, 0x40, R14 ;  /* 0x000000400b0a7825 */ /* 0x002fe200078e000e */
[----:B----4-:R-:W-:Y:S01]  /*1980*/  @UP0 UIMAD.WIDE.U32 UR30, UR16, UR6, URZ ;  /* 0x00000006101e02a5 */ /* 0x010fe2000f8e00ff */
[----:B------:R-:W-:Y:S01]  /*1990*/  LEA.HI.X R213, R12, UR15, R213, 0x1, P1 ;  /* 0x0000000f0cd57c11 */ /* 0x000fe200088f0cd5 */
[----:B------:R-:W1:Y:S02]  /*19a0*/  LDCU.64 UR4, c[0x0][0x3c8] ;  /* 0x00007900ff0477ac */ /* 0x000e640008000a00 */
[----:B------:R-:W2:Y:S01]  /*19b0*/  S2UR UR29, SR_CgaCtaId ;  /* 0x00000000001d79c3 */ /* 0x000ea20000008800 */
[----:B------:R-:W-:Y:S01]  /*19c0*/  @UP0 UIMAD UR27, UR16, UR7, UR31 ;  /* 0x00000007101b02a4 */ /* 0x000fe2000f8e021f */
[----:B------:R-:W3:Y:S01]  /*19d0*/  LDCU.64 UR6, c[0x0][0x390] ;  /* 0x00007200ff0677ac */ /* 0x000ee20008000a00 */
[----:B------:R-:W-:Y:S01]  /*19e0*/  @UP0 UMOV UR28, UR30 ;  /* 0x0000001e001c0c82 */ /* 0x000fe20008000000 */
[----:B------:R-:W-:Y:S01]  /*19f0*/  UMOV UR31, 0x400 ;  /* 0x00000400001f7882 */ /* 0x000fe20000000000 */
[----:B------:R-:W-:-:S05]  /*1a00*/  IADD3 R16, P0, PT, R212, UR28, RZ ;  /* 0x0000001cd4107c10 */ /* 0x000fca000ff1e0ff */
[----:B------:R-:W-:Y:S02]  /*1a10*/  IMAD.X R17, RZ, RZ, UR27, P0 ;  /* 0x0000001bff117e24 */ /* 0x000fe400080e06ff */
[----:B-1----:R-:W-:Y:S02]  /*1a20*/  IMAD.U32 R6, RZ, RZ, UR4 ;  /* 0x00000004ff067e24 */ /* 0x002fe4000f8e00ff */
[----:B------:R-:W-:Y:S02]  /*1a30*/  IMAD.U32 R9, RZ, RZ, UR5 ;  /* 0x00000005ff097e24 */ /* 0x000fe4000f8e00ff */
[----:B------:R-:W-:Y:S01]  /*1a40*/  IMAD.WIDE.U32 R6, R6, UR22, R16 ;  /* 0x0000001606067c25 */ /* 0x000fe2000f8e0010 */
[----:B---3--:R-:W-:Y:S01]  /*1a50*/  LEA R220, P0, R4, UR6, 0x1 ;  /* 0x0000000604dc7c11 */ /* 0x008fe2000f8008ff */
[----:B--2---:R-:W-:-:S03]  /*1a60*/  ULEA UR5, UR29, UR31, 0x18 ;  /* 0x0000001f1d057291 */ /* 0x004fc6000f8ec0ff */
[----:B------:R-:W-:Y:S01]  /*1a70*/  LEA.HI.X R221, R4, UR7, R221, 0x1, P0 ;  /* 0x0000000704dd7c11 */ /* 0x000fe200080f0cdd */
[----:B------:R-:W-:Y:S02]  /*1a80*/  IMAD R9, R9, UR22, R7 ;  /* 0x0000001609097c24 */ /* 0x000fe4000f8e0207 */
[----:B------:R-:W-:Y:S01]  /*1a90*/  LEA R223, R223, UR5, 0x1 ;  /* 0x00000005dfdf7c11 */ /* 0x000fe2000f8e08ff */
        /* <DEDUP_REMOVED lines=18> */
.L_x_1461:
[----:B------:R2:W-:Y:S02]  /*1bc0*/  STS.128 [R223], RZ ;  /* 0x000000ffdf007388 */ /* 0x0005e40000000c00 */
.L_x_1460:
[----:B------:R-:W-:Y:S05]  /*1bd0*/  BSYNC.RECONVERGENT B0 ;  /* 0x0000000000007941 */ /* 0x000fea0003800200 */
.L_x_1459:
[----:B------:R-:W-:Y:S01]  /*1be0*/  IADD3 R4, PT, PT, R14, 0x20, RZ ;  /* 0x000000200e047810 */ /* 0x000fe20007ffe0ff */
[----:B------:R-:W-:Y:S03]  /*1bf0*/  BSSY.RECONVERGENT B0, `(.L_x_1462) ;  /* 0x0000016000007945 */ /* 0x000fe60003800200 */
[----:B------:R-:W-:-:S13]  /*1c00*/  ISETP.GE.AND P0, PT, R4, UR26, PT ;  /* 0x0000001a04007c0c */ /* 0x000fda000bf06270 */
[----:B------:R-:W-:Y:S05]  /*1c10*/  @P0 BRA `(.L_x_1463) ;  /* 0x00000000004c0947 */ /* 0x000fea0003800000 */
        /* <DEDUP_REMOVED lines=19> */
.L_x_1463:
[----:B------:R-:W-:Y:S05]  /*1d50*/  BSYNC.RECONVERGENT B0 ;  /* 0x0000000000007941 */ /* 0x000fea0003800200 */
.L_x_1462:
[----:B------:R-:W-:Y:S01]  /*1d60*/  UIMAD UR4, UR17, -0x100, UR19 ;  /* 0xffffff00110478a4 */ /* 0x000fe2000f8e0213 */
[----:B------:R-:W-:Y:S01]  /*1d70*/  BSSY.RECONVERGENT B0, `(.L_x_1464) ;  /* 0x0000010000007945 */ /* 0x000fe20003800200 */
[----:B------:R-:W-:Y:S02]  /*1d80*/  USHF.L.U64.HI UR7, UR10, 0x5, UR11 ;  /* 0x000000050a077899 */ /* 0x000fe4000801020b */
[----:B------:R-:W-:Y:S02]  /*1d90*/  UIADD3 UR4, UPT, UPT, UR4, 0x100, URZ ;  /* 0x0000010004047890 */ /* 0x000fe4000fffe0ff */
[----:B------:R-:W-:-:S04]  /*1da0*/  USHF.L.U32 UR14, UR10, 0x5, URZ ;  /* 0x000000050a0e7899 */ /* 0x000fc800080006ff */
[----:B------:R-:W-:-:S13]  /*1db0*/  ISETP.GE.AND P6, PT, R14, UR4, PT ;  /* 0x000000040e007c0c */ /* 0x000fda000bfc6270 */
[----:B------:R-:W-:Y:S05]  /*1dc0*/  @P6 BRA `(.L_x_1465) ;  /* 0x0000000000286947 */ /* 0x000fea0003800000 */
[----:B------:R-:W5:Y:S02]  /*1dd0*/  LDCU UR6, c[0x0][0x440] ;  /* 0x00008800ff0677ac */ /* 0x000f640008000800 */
[----:B-----5:R-:W-:-:S13]  /*1de0*/  ISETP.GE.AND P0, PT, R212, UR6, PT ;  /* 0x00000006d4007c0c */ /* 0x020fda000bf06270 */
[----:B------:R-:W-:Y:S05]  /*1df0*/  @P0 BRA `(.L_x_1466) ;  /* 0x0000000000180947 */ /* 0x000fea0003800000 */
[----:B------:R-:W-:-:S05]  /*1e00*/  MOV R215, R213 ;  /* 0x000000d500d77202 */ /* 0x000fca0000000f00 */
[----:B------:R-:W-:Y:S01]  /*1e10*/  @!PT LDS RZ, [RZ] ;  /* 0x00000000fffff984 */ /* 0x000fe20000000800 */
[----:B------:R-:W-:Y:S01]  /*1e20*/  @!PT LDS RZ, [RZ] ;  /* 0x00000000fffff984 */ /* 0x000fe20000000800 */
[----:B------:R-:W-:Y:S01]  /*1e30*/  @!PT LDS RZ, [RZ] ;  /* 0x00000000fffff984 */ /* 0x000fe20000000800 */
[----:B------:R1:W-:Y:S01]  /*1e40*/  LDGSTS.E.BYPASS.LTC128B.128 [R223+0x1000], desc[UR24][R214.64] ;  /* 0x01000000d6df7fae */ /* 0x0003e2000b981a18 */
[----:B------:R-:W-:Y:S05]  /*1e50*/  BRA `(.L_x_1465) ;  /* 0x0000000000047947 */ /* 0x000fea0003800000 */
.L_x_1466:
[----:B------:R1:W-:Y:S02]  /*1e60*/  STS.128 [R223+0x1000], RZ ;  /* 0x001000ffdf007388 */ /* 0x0003e40000000c00 */
.L_x_1465:
[----:B------:R-:W-:Y:S05]  /*1e70*/  BSYNC.RECONVERGENT B0 ;  /* 0x0000000000007941 */ /* 0x000fea0003800200 */
.L_x_1464:
[----:B------:R-:W-:Y:S01]  /*1e80*/  ISETP.GE.AND P1, PT, R4, UR4, PT ;  /* 0x0000000404007c0c */ /* 0x000fe2000bf26270 */
[----:B------:R-:W-:Y:S01]  /*1e90*/  IMAD.U32 R5, RZ, RZ, UR14 ;  /* 0x0000000eff057e24 */ /* 0x000fe2000f8e00ff */
[----:B------:R-:W-:Y:S01]  /*1ea0*/  BSSY.RECONVERGENT B0, `(.L_x_1467) ;  /* 0x0000018000007945 */ /* 0x000fe20003800200 */
[----:B------:R-:W-:Y:S02]  /*1eb0*/  IMAD.U32 R0, RZ, RZ, UR7 ;  /* 0x00000007ff007e24 */ /* 0x000fe4000f8e00ff */
[C---:B------:R-:W-:Y:S01]  /*1ec0*/  VIADD R10, R14.reuse, 0x40 ;  /* 0x000000400e0a7836 */ /* 0x040fe20000000000 */
[C---:B------:R-:W-:Y:S01]  /*1ed0*/  LEA R16, P0, R5.reuse, R214, 0x1 ;  /* 0x000000d605107211 */ /* 0x040fe200078008ff */
[C---:B----4-:R-:W-:Y:S02]  /*1ee0*/  VIADD R9, R14.reuse, 0x60 ;  /* 0x000000600e097836 */ /* 0x050fe40000000000 */
[C---:B------:R-:W-:Y:S01]  /*1ef0*/  VIADD R8, R14.reuse, 0x80 ;  /* 0x000000800e087836 */ /* 0x040fe20000000000 */
[----:B------:R-:W-:Y:S01]  /*1f00*/  LEA.HI.X R17, R5, R213, R0, 0x1, P0 ;  /* 0x000000d505117211 */ /* 0x000fe200000f0c00 */
[----:B------:R-:W-:Y:S01]  /*1f10*/  VIADD R7, R14, 0xa0 ;  /* 0x000000a00e077836 */ /* 0x000fe20000000000 */
[----:B------:R-:W-:Y:S01]  /*1f20*/  ISETP.GE.AND P0, PT, R10, UR4, PT ;  /* 0x000000040a007c0c */ /* 0x000fe2000bf06270 */
[C---:B------:R-:W-:Y:S01]  /*1f30*/  VIADD R6, R14.reuse, 0xc0 ;  /* 0x000000c00e067836 */ /* 0x040fe20000000000 */
[----:B------:R-:W-:Y:S01]  /*1f40*/  ISETP.GE.AND P5, PT, R9, UR4, PT ;  /* 0x0000000409007c0c */ /* 0x000fe2000bfa6270 */
[----:B------:R-:W-:Y:S01]  /*1f50*/  VIADD R5, R14, 0xe0 ;  /* 0x000000e00e057836 */ /* 0x000fe20000000000 */
[----:B------:R-:W-:-:S02]  /*1f60*/  ISETP.GE.AND P4, PT, R8, UR4, PT ;  /* 0x0000000408007c0c */ /* 0x000fc4000bf86270 */
[----:B------:R-:W-:Y:S02]  /*1f70*/  ISETP.GE.AND P3, PT, R7, UR4, PT ;  /* 0x0000000407007c0c */ /* 0x000fe4000bf66270 */
[----:B------:R-:W-:Y:S01]  /*1f80*/  ISETP.GE.AND P2, PT, R6, UR4, PT ;  /* 0x0000000406007c0c */ /* 0x000fe2000bf46270 */
[----:B------:R-:W-:-:S12]  /*1f90*/  @P1 BRA `(.L_x_1468) ;  /* 0x0000000000201947 */ /* 0x000fd80003800000 */
[----:B------:R-:W4:Y:S02]  /*1fa0*/  LDCU UR6, c[0x0][0x440] ;  /* 0x00008800ff0677ac */ /* 0x000f240008000800 */
[----:B----4-:R-:W-:-:S13]  /*1fb0*/  ISETP.GE.AND P1, PT, R212, UR6, PT ;  /* 0x00000006d4007c0c */ /* 0x010fda000bf26270 */
[----:B------:R4:W-:Y:S01]  /*1fc0*/  @P1 STS.128 [R223+0x1800], RZ ;  /* 0x001800ffdf001388 */ /* 0x0009e20000000c00 */
[----:B------:R-:W-:Y:S05]  /*1fd0*/  @P1 BRA `(.L_x_1468) ;  /* 0x0000000000101947 */ /* 0x000fea0003800000 */
[----:B------:R-:W-:Y:S01]  /*1fe0*/  @!PT LDS RZ, [RZ] ;  /* 0x00000000fffff984 */ /* 0x000fe20000000800 */
[----:B------:R-:W-:Y:S01]  /*1ff0*/  @!PT LDS RZ, [RZ] ;  /* 0x00000000fffff984 */ /* 0x000fe20000000800 */
[----:B------:R-:W-:Y:S01]  /*2000*/  @!PT LDS RZ, [RZ] ;  /* 0x00000000fffff984 */ /* 0x000fe20000000800 */
[----:B------:R1:W-:Y:S02]  /*2010*/  LDGSTS.E.BYPASS.LTC128B.128 [R223+0x1800], desc[UR24][R16.64] ;  /* 0x0180000010df7fae */ /* 0x0003e4000b981a18 */
.L_x_1468:
[----:B------:R-:W-:Y:S05]  /*2020*/  BSYNC.RECONVERGENT B0 ;  /* 0x0000000000007941 */ /* 0x000fea0003800200 */
.L_x_1467:
[----:B------:R-:W-:Y:S01]  /*2030*/  BSSY.RECONVERGENT B0, `(.L_x_1469) ;  /* 0x0000010000007945 */ /* 0x000fe20003800200 */
[----:B------:R-:W-:-:S03]  /*2040*/  ISETP.GE.AND P1, PT, R5, UR4, PT ;  /* 0x0000000405007c0c */ /* 0x000fc6000bf26270 */
[----:B------:R-:W-:Y:S10]  /*2050*/  @P0 BRA `(.L_x_1470) ;  /* 0x0000000000340947 */ /* 0x000ff40003800000 */
[----:B------:R-:W5:Y:S02]  /*2060*/  LDCU UR6, c[0x0][0x440] ;  /* 0x00008800ff0677ac */ /* 0x000f640008000800 */
[----:B-----5:R-:W-:-:S13]  /*2070*/  ISETP.GE.AND P0, PT, R212, UR6, PT ;  /* 0x00000006d4007c0c */ /* 0x020fda000bf06270 */
[----:B------:R1:W-:Y:S01]  /*2080*/  @P0 STS.128 [R223+0x2000], RZ ;  /* 0x002000ffdf000388 */ /* 0x0003e20000000c00 */
[----:B------:R-:W-:Y:S05]  /*2090*/  @P0 BRA `(.L_x_1470) ;  /* 0x0000000000240947 */ /* 0x000fea0003800000 */
[----:B-1----:R-:W-:Y:S01]  /*20a0*/  IMAD.U32 R13, RZ, RZ, UR10 ;  /* 0x0000000aff0d7e24 */ /* 0x002fe2000f8e00ff */
[----:B------:R-:W-:Y:S01]  /*20b0*/  MOV R0, UR10 ;  /* 0x0000000a00007c02 */ /* 0x000fe20008000f00 */
[----:B------:R-:W-:-:S03]  /*20c0*/  IMAD.U32 R11, RZ, RZ, UR11 ;  /* 0x0000000bff0b7e24 */ /* 0x000fc6000f8e00ff */
[----:B------:R-:W-:-:S04]  /*20d0*/  LEA R12, P0, R13, R16, 0x6 ;  /* 0x000000100d0c7211 */ /* 0x000fc800078030ff */
[----:B------:R-:W-:-:S05]  /*20e0*/  LEA.HI.X R13, R0, R17, R11, 0x6, P0 ;  /* 0x00000011000d7211 */ /* 0x000fca00000f340b */
[----:B------:R-:W-:Y:S01]  /*20f0*/  @!PT LDS RZ, [RZ] ;  /* 0x00000000fffff984 */ /* 0x000fe20000000800 */
[----:B------:R-:W-:Y:S01]  /*2100*/  @!PT LDS RZ, [RZ] ;  /* 0x00000000fffff984 */ /* 0x000fe20000000800 */
[----:B------:R-:W-:Y:S01]  /*2110*/  @!PT LDS RZ, [RZ] ;  /* 0x00000000fffff984 */ /* 0x000fe20000000800 */
[----:B------:R1:W-:Y:S04]  /*2120*/  LDGSTS.E.BYPASS.LTC128B.128 [R223+0x2000], desc[UR24][R12.64] ;  /* 0x020000000cdf7fae */ /* 0x0003e8000b981a18 */
.L_x_1470:
[----:B------:R-:W-:Y:S05]  /*2130*/  BSYNC.RECONVERGENT B0 ;  /* 0x0000000000007941 */ /* 0x000fea0003800200 */
.L_x_1469:
[----:B------:R-:W-:Y:S04]  /*2140*/  BSSY.RECONVERGENT B0, `(.L_x_1471) ;  /* 0x000000f000007945 */ /* 0x000fe80003800200 */
[----:B------:R-:W-:Y:S05]  /*2150*/  @P5 BRA `(.L_x_1472) ;  /* 0x0000000000345947 */ /* 0x000fea0003800000 */
        /* <DEDUP_REMOVED lines=13> */
.L_x_1472:
[----:B------:R-:W-:Y:S05]  /*2230*/  BSYNC.RECONVERGENT B0 ;  /* 0x0000000000007941 */ /* 0x000fea0003800200 */
.L_x_1471:
[----:B------:R-:W-:Y:S04]  /*2240*/  BSSY.RECONVERGENT B0, `(.L_x_1473) ;  /* 0x0000010000007945 */ /* 0x000fe80003800200 */
[----:B------:R-:W-:Y:S05]  /*2250*/  @P4 BRA `(.L_x_1474) ;  /* 0x0000000000384947 */ /* 0x000fea0003800000 */
[----:B------:R-:W5:Y:S02]  /*2260*/  LDCU UR6, c[0x0][0x440] ;  /* 0x00008800ff0677ac */ /* 0x000f640008000800 */
[----:B-----5:R-:W-:-:S13]  /*2270*/  ISETP.GE.AND P0, PT, R212, UR6, PT ;  /* 0x00000006d4007c0c */ /* 0x020fda000bf06270 */
[----:B------:R1:W-:Y:S01]  /*2280*/  @P0 STS.128 [R223+0x3000], RZ ;  /* 0x003000ffdf000388 */ /* 0x0003e20000000c00 */
[----:B------:R-:W-:Y:S05]  /*2290*/  @P0 BRA `(.L_x_1474) ;  /* 0x0000000000280947 */ /* 0x000fea0003800000 */
[----:B------:R-:W-:Y:S01]  /*22a0*/  MOV R0, UR10 ;  /* 0x0000000a00007c02 */ /* 0x000fe20008000f00 */
[----:B------:R-:W-:Y:S01]  /*22b0*/  UIMAD UR6, UR11, 0xc0, URZ ;  /* 0x000000c00b0678a4 */ /* 0x000fe2000f8e02ff */
[----:B-1----:R-:W-:Y:S02]  /*22c0*/  MOV R12, R16 ;  /* 0x00000010000c7202 */ /* 0x002fe40000000f00 */
[----:B------:R-:W-:-:S03]  /*22d0*/  MOV R13, R17 ;  /* 0x00000011000d7202 */ /* 0x000fc60000000f00 */
[----:B------:R-:W-:-:S05]  /*22e0*/  IMAD.WIDE.U32 R12, R0, 0xc0, R12 ;  /* 0x000000c0000c7825 */ /* 0x000fca00078e000c */
[----:B------:R-:W-:-:S05]  /*22f0*/  IADD3 R13, PT, PT, R13, UR6, RZ ;  /* 0x000000060d0d7c10 */ /* 0x000fca000fffe0ff */
[----:B------:R-:W-:Y:S01]  /*2300*/  @!PT LDS RZ, [RZ] ;  /* 0x00000000fffff984 */ /* 0x000fe20000000800 */
[----:B------:R-:W-:Y:S01]  /*2310*/  @!PT LDS RZ, [RZ] ;  /* 0x00000000fffff984 */ /* 0x000fe20000000800 */
[----:B------:R-:W-:Y:S01]  /*2320*/  @!PT LDS RZ, [RZ] ;  /* 0x00000000fffff984 */ /* 0x000fe20000000800 */
[----:B------:R1:W-:Y:S02]  /*2330*/  LDGSTS.E.BYPASS.LTC128B.128 [R223+0x3000], desc[UR24][R12.64] ;  /* 0x030000000cdf7fae */ /* 0x0003e4000b981a18 */
.L_x_1474:
[----:B------:R-:W-:Y:S05]  /*2340*/  BSYNC.RECONVERGENT B0 ;  /* 0x0000000000007941 */ /* 0x000fea0003800200 */
.L_x_1473:
        /* <DEDUP_REMOVED lines=15> */
.L_x_1476:
[----:B------:R-:W-:Y:S05]  /*2440*/  BSYNC.RECONVERGENT B0 ;  /* 0x0000000000007941 */ /* 0x000fea0003800200 */
.L_x_1475:
        /* <DEDUP_REMOVED lines=16> */
.L_x_1478:
[----:B------:R-:W-:Y:S05]  /*2550*/  BSYNC.RECONVERGENT B0 ;  /* 0x0000000000007941 */ /* 0x000fea0003800200 */
.L_x_1477:
[----:B------:R-:W-:Y:S04]  /*2560*/  BSSY.RECONVERGENT B0, `(.L_x_1479) ;  /* 0x000000e000007945 */ /* 0x000fe80003800200 */
[----:B------:R-:W-:Y:S05]  /*2570*/  @P1 BRA `(.L_x_1480) ;  /* 0x0000000000301947 */ /* 0x000fea0003800000 */
[----:B------:R-:W5:Y:S02]  /*2580*/  LDCU UR6, c[0x0][0x440] ;  /* 0x00008800ff0677ac */ /* 0x000f640008000800 */
[----:B-----5:R-:W-:-:S13]  /*2590*/  ISETP.GE.AND P0, PT, R212, UR6, PT ;  /* 0x00000006d4007c0c */ /* 0x020fda000bf06270 */
[----:B------:R1:W-:Y:S01]  /*25a0*/  @P0 STS.128 [R223+0x4800], RZ ;  /* 0x004800ffdf000388 */ /* 0x0003e20000000c00 */
[----:B------:R-:W-:Y:S05]  /*25b0*/  @P0 BRA `(.L_x_1480) ;  /* 0x0000000000200947 */ /* 0x000fea0003800000 */
[----:B------:R-:W-:Y:S01]  /*25c0*/  MOV R0, UR10 ;  /* 0x0000000a00007c02 */ /* 0x000fe20008000f00 */
[----:B------:R-:W-:-:S04]  /*25d0*/  UIMAD UR6, UR11, 0x180, URZ ;  /* 0x000001800b0678a4 */ /* 0x000fc8000f8e02ff */
[----:B-1----:R-:W-:-:S05]  /*25e0*/  IMAD.WIDE.U32 R12, R0, 0x180, R16 ;  /* 0x00000180000c7825 */ /* 0x002fca00078e0010 */
[----:B------:R-:W-:-:S05]  /*25f0*/  IADD3 R13, PT, PT, R13, UR6, RZ ;  /* 0x000000060d0d7c10 */ /* 0x000fca000fffe0ff */
[----:B------:R-:W-:Y:S01]  /*2600*/  @!PT LDS RZ, [RZ] ;  /* 0x00000000fffff984 */ /* 0x000fe20000000800 */
[----:B------:R-:W-:Y:S01]  /*2610*/  @!PT LDS RZ, [RZ] ;  /* 0x00000000fffff984 */ /* 0x000fe20000000800 */
[----:B------:R-:W-:Y:S01]  /*2620*/  @!PT LDS RZ, [RZ] ;  /* 0x00000000fffff984 */ /* 0x000fe20000000800 */
[----:B------:R1:W-:Y:S02]  /*2630*/  LDGSTS.E.BYPASS.LTC128B.128 [R223+0x4800], desc[UR24][R12.64] ;  /* 0x048000000cdf7fae */ /* 0x0003e4000b981a18 */
.L_x_1480:
[----:B------:R-:W-:Y:S05]  /*2640*/  BSYNC.RECONVERGENT B0 ;  /* 0x0000000000007941 */ /* 0x000fea0003800200 */
.L_x_1479:
[----:B------:R-:W5:Y:S01]  /*2650*/  LDCU.64 UR14, c[0x0][0x540] ;  /* 0x0000a800ff0e77ac */ /* 0x000f620008000a00 */
[----:B------:R-:W0:Y:S01]  /*2660*/  LDGDEPBAR ;  /* 0x00000000000079af */ /* 0x000e220000000000 */
[----:B------:R-:W2:Y:S01]  /*2670*/  LDCU.64 UR6, c[0x0][0x538] ;  /* 0x0000a700ff0677ac */ /* 0x000ea20008000a00 */
[----:B------:R-:W-:Y:S01]  /*2680*/  UMOV UR28, UR22 ;  /* 0x00000016001c7c82 */ /* 0x000fe20008000000 */
[----:B------:R-:W-:Y:S02]  /*2690*/  UMOV UR29, URZ ;  /* 0x000000ff001d7c82 */ /* 0x000fe40008000000 */
[----:B-----5:R-:W-:-:S04]  /*26a0*/  UIMAD.WIDE.U32 UR28, UR21, UR14, UR28 ;  /* 0x0000000e151c72a5 */ /* 0x020fc8000f8e001c */
[----:B------:R-:W-:Y:S02]  /*26b0*/  UIMAD UR15, UR21, UR15, UR29 ;  /* 0x0000000f150f72a4 */ /* 0x000fe4000f8e021d */
[----:B--2---:R-:W-:Y:S01]  /*26c0*/  ULEA UR6, UP0, UR28, UR6, 0x2 ;  /* 0x000000061c067291 */ /* 0x004fe2000f8010ff */
[----:B------:R-:W-:Y:S01]  /*26d0*/  SHF.R.U32.HI R190, RZ, 0x1, R3 ;  /* 0x00000001ffbe7819 */ /* 0x000fe20000011603 */
[----:B------:R-:W-:Y:S01]  /*26e0*/  IMAD.U32 R11, RZ, RZ, UR23 ;  /* 0x00000017ff0b7e24 */ /* 0x000fe2000f8e00ff */
[----:B------:R-:W-:Y:S01]  /*26f0*/  LOP3.LUT R14, R14, 0x7, RZ, 0xc0, !PT ;  /* 0x000000070e0e7812 */ /* 0x000fe200078ec0ff */
[----:B------:R-:W-:Y:S01]  /*2700*/  ULEA.HI.X UR7, UR28, UR7, UR15, 0x2, UP0 ;  /* 0x000000071c077291 */ /* 0x000fe200080f140f */
[----:B------:R-:W-:Y:S01]  /*2710*/  IMAD.U32 R192, RZ, RZ, UR18 ;  /* 0x00000012ffc07e24 */ /* 0x000fe2000f8e00ff */
[----:B------:R-:W-:-:S04]  /*2720*/  DEPBAR.LE SB0, 0x0 ;  /* 0x000080000000791a */ /* 0x000fc80000000000 */
[----:B-1----:R-:W-:Y:S01]  /*2730*/  IMAD.U32 R16, RZ, RZ, UR6 ;  /* 0x00000006ff107e24 */ /* 0x002fe2000f8e00ff */
[----:B------:R-:W1:Y:S01]  /*2740*/  LDCU UR6, c[0x0][0x458] ;  /* 0x00008b00ff0677ac */ /* 0x000e620008000800 */
[----:B------:R-:W-:-:S05]  /*2750*/  IMAD.U32 R17, RZ, RZ, UR7 ;  /* 0x00000007ff117e24 */ /* 0x000fca000f8e00ff */
[----:B------:R-:W2:Y:S01]  /*2760*/  LDG.E R13, desc[UR24][R16.64] ;  /* 0x00000018100d7981 */ /* 0x000ea2000c1e1900 */
[----:B------:R-:W-:Y:S01]  /*2770*/  LOP3.LUT R12, R190, 0x1f0, RZ, 0xc0, !PT ;  /* 0x000001f0be0c7812 */ /* 0x000fe200078ec0ff */
[----:B------:R-:W-:Y:S01]  /*2780*/  USHF.L.U64.HI UR7, UR8, 0x5, UR9 ;  /* 0x0000000508077899 */ /* 0x000fe20008010209 */
[----:B------:R-:W-:Y:S01]  /*2790*/  BSSY.RECONVERGENT B0, `(.L_x_1481) ;  /* 0x0000015000007945 */ /* 0x000fe20003800200 */
[----:B------:R-:W-:Y:S01]  /*27a0*/  USHF.L.U32 UR14, UR8, 0x5, URZ ;  /* 0x00000005080e7899 */ /* 0x000fe200080006ff */
[----:B------:R-:W-:-:S04]  /*27b0*/  IADD3 R11, PT, PT, R12, 0x1, R11 ;  /* 0x000000010c0b7810 */ /* 0x000fc80007ffe00b */
[----:B------:R-:W-:Y:S01]  /*27c0*/  IADD3 R11, PT, PT, R11, -UR20, R14 ;  /* 0x800000140b0b7c10 */ /* 0x000fe2000fffe00e */
[----:B-1----:R-:W2:Y:S03]  /*27d0*/  MUFU.RCP R0, UR6 ;  /* 0x0000000600007d08 */ /* 0x002ea60008001000 */
[----:B------:R-:W-:Y:S01]  /*27e0*/  IADD3 R192, PT, PT, R11, UR19, R192 ;  /* 0x000000130bc07c10 */ /* 0x000fe2000fffe0c0 */
[----:B------:R-:W-:Y:S01]  /*27f0*/  BAR.SYNC.DEFER_BLOCKING 0x0 ;  /* 0x0000000000007b1d */ /* 0x000fe20000010000 */
[----:B--2---:R-:W-:-:S05]  /*2800*/  FMUL.FTZ R0, R13, R0 ;  /* 0x000000000d007220 */ /* 0x004fca0000410000 */
[----:B------:R-:W-:Y:S01]  /*2810*/  R2UR UR6, R0 ;  /* 0x00000000000672ca */ /* 0x000fe200000e0000 */
[----:B------:R-:W-:-:S14]  /*2820*/  @P6 BRA `(.L_x_1482) ;  /* 0x0000000000286947 */ /* 0x000fdc0003800000 */
        /* <DEDUP_REMOVED lines=8> */
.L_x_1483:
[----:B------:R1:W-:Y:S01]  /*28b0*/  STS.128 [R223+0x5000], RZ ;  /* 0x005000ffdf007388 */ /* 0x0003e20000000c00 */
[----:B------:R-:W-:Y:S05]  /*28c0*/  BRA `(.L_x_1484) ;  /* 0x0000000000047947 */ /* 0x000fea0003800000 */
.L_x_1482:
[----:B------:R1:W-:Y:S02]  /*28d0*/  STS.128 [R223+0x5000], RZ ;  /* 0x005000ffdf007388 */ /* 0x0003e40000000c00 */
.L_x_1484:
[----:B------:R-:W-:Y:S05]  /*28e0*/  BSYNC.RECONVERGENT B0 ;  /* 0x0000000000007941 */ /* 0x000fea0003800200 */
.L_x_1481:
[----:B------:R-:W-:Y:S01]  /*28f0*/  ISETP.GE.AND P0, PT, R4, UR4, PT ;  /* 0x0000000404007c0c */ /* 0x000fe2000bf06270 */
[----:B------:R-:W-:Y:S01]  /*2900*/  IMAD.SHL.U32 R4, R3, 0x20, RZ ;  /* 0x0000002003047824 */ /* 0x000fe200078e00ff */
[----:B------:R-:W-:Y:S01]  /*2910*/  ISETP.GE.AND P3, PT, R7, UR4, PT ;  /* 0x0000000407007c0c */ /* 0x000fe2000bf66270 */
[----:B------:R-:W-:Y:S01]  /*2920*/  IMAD.U32 R7, RZ, RZ, UR14 ;  /* 0x0000000eff077e24 */ /* 0x000fe2000f8e00ff */
[----:B------:R-:W-:Y:S01]  /*2930*/  ISETP.GE.AND P6, PT, R10, UR4, PT ;  /* 0x000000040a007c0c */ /* 0x000fe2000bfc6270 */
[----:B------:R-:W-:Y:S01]  /*2940*/  IMAD.U32 R10, RZ, RZ, UR7 ;  /* 0x00000007ff0a7e24 */ /* 0x000fe2000f8e00ff */
[----:B------:R-:W-:Y:S01]  /*2950*/  ISETP.GE.AND P4, PT, R8, UR4, PT ;  /* 0x0000000408007c0c */ /* 0x000fe2000bf86270 */
[----:B------:R-:W-:Y:S01]  /*2960*/  IMAD.SHL.U32 R11, R3, 0x4, RZ ;  /* 0x00000004030b7824 */ /* 0x000fe200078e00ff */
[----:B------:R-:W-:Y:S01]  /*2970*/  LEA R8, P1, R7, R220, 0x1 ;  /* 0x000000dc07087211 */ /* 0x000fe200078208ff */
[----:B------:R-:W-:Y:S01]  /*2980*/  IMAD.SHL.U32 R0, R3, 0x10, RZ ;  /* 0x0000001003007824 */ /* 0x000fe200078e00ff */
[----:B------:R-:W-:Y:S01]  /*2990*/  LOP3.LUT R12, R4, 0xc0, RZ, 0xc0, !PT ;  /* 0x000000c0040c7812 */ /* 0x000fe200078ec0ff */
[----:B------:R-:W-:Y:S01]  /*29a0*/  BSSY.RECONVERGENT B0, `(.L_x_1485) ;  /* 0x0000018000007945 */ /* 0x000fe20003800200 */
[----:B------:R-:W-:Y:S01]  /*29b0*/  ISETP.GE.AND P5, PT, R9, UR4, PT ;  /* 0x0000000409007c0c */ /* 0x000fe2000bfa6270 */
[----:B------:R1:W-:Y:S01]  /*29c0*/  @P0 STS.128 [R223+0x5800], RZ ;  /* 0x005800ffdf000388 */ /* 0x0003e20000000c00 */
[----:B------:R-:W-:-:S02]  /*29d0*/  LEA.HI.X R9, R7, R221, R10, 0x1, P1 ;  /* 0x000000dd07097211 */ /* 0x000fc400008f0c0a */
[----:B------:R-:W-:Y:S02]  /*29e0*/  LOP3.LUT R7, R0, 0x100, RZ, 0xc0, !PT ;  /* 0x0000010000077812 */ /* 0x000fe400078ec0ff */
[----:B------:R-:W-:Y:S02]  /*29f0*/  LOP3.LUT R11, R12, 0x18, R11, 0xf8, !PT ;  /* 0x000000180c0b7812 */ /* 0x000fe400078ef80b */
[----:B------:R-:W-:Y:S02]  /*2a00*/  LOP3.LUT R191, R4, 0x120, RZ, 0xc0, !PT ;  /* 0x0000012004bf7812 */ /* 0x000fe400078ec0ff */
[----:B------:R-:W-:Y:S02]  /*2a10*/  LOP3.LUT R7, R7, 0x20, R4, 0xf8, !PT ;  /* 0x0000002007077812 */ /* 0x000fe400078ef804 */
[C---:B------:R-:W-:Y:S02]  /*2a20*/  LOP3.LUT R190, R11.reuse, 0x8, R190, 0x78, !PT ;  /* 0x000000080bbe7812 */ /* 0x040fe400078e78be */
[----:B------:R-:W-:-:S02]  /*2a30*/  LOP3.LUT R188, R11, 0x8, R3, 0x78, !PT ;  /* 0x000000080bbc7812 */ /* 0x000fc400078e7803 */
[----:B------:R-:W-:Y:S02]  /*2a40*/  LOP3.LUT R189, R191, 0x3e00, R0, 0xf8, !PT ;  /* 0x00003e00bfbd7812 */ /* 0x000fe400078ef800 */
[----:B------:R-:W-:Y:S02]  /*2a50*/  ISETP.GE.AND P2, PT, R6, UR4, PT ;  /* 0x0000000406007c0c */ /* 0x000fe4000bf46270 */
[----:B------:R-:W-:Y:S02]  /*2a60*/  ISETP.GE.AND P1, PT, R5, UR4, PT ;  /* 0x0000000405007c0c */ /* 0x000fe4000bf26270 */
[----:B------:R-:W-:Y:S02]  /*2a70*/  LOP3.LUT R188, R7, R188, RZ, 0xfc, !PT ;  /* 0x000000bc07bc7212 */ /* 0x000fe400078efcff */
[----:B------:R-:W-:Y:S01]  /*2a80*/  LOP3.LUT R189, R189, R190, RZ, 0xfc, !PT ;  /* 0x000000bebdbd7212 */ /* 0x000fe200078efcff */
[----:B-1----:R-:W-:Y:S08]  /*2a90*/  @P0 BRA `(.L_x_1486) ;  /* 0x0000000000200947 */ /* 0x002ff00003800000 */
        /* <DEDUP_REMOVED lines=8> */
.L_x_1486:
[----:B------:R-:W-:Y:S05]  /*2b20*/  BSYNC.RECONVERGENT B0 ;  /* 0x0000000000007941 */ /* 0x000fea0003800200 */
.L_x_1485:
        /* <DEDUP_REMOVED lines=9> */
[----:B------:R-:W-:Y:S01]  /*2bc0*/  IMAD.U32 R7, RZ, RZ, UR8 ;  /* 0x00000008ff077e24 */ /* 0x000fe2000f8e00ff */
        /* <DEDUP_REMOVED lines=8> */
.L_x_1488:
[----:B------:R-:W-:Y:S05]  /*2c50*/  BSYNC.RECONVERGENT B0 ;  /* 0x0000000000007941 */ /* 0x000fea0003800200 */
.L_x_1487:
[----:B------:R1:W-:Y:S01]  /*2c60*/  @P5 STS.128 [R223+0x6800], RZ ;  /* 0x006800ffdf005388 */ /* 0x0003e20000000c00 */
[----:B------:R-:W-:Y:S04]  /*2c70*/  BSSY.RECONVERGENT B0, `(.L_x_1489) ;  /* 0x000000f000007945 */ /* 0x000fe80003800200 */
[----:B------:R-:W-:Y:S05]  /*2c80*/  @P5 BRA `(.L_x_1490) ;  /* 0x0000000000345947 */ /* 0x000fea0003800000 */
[----:B------:R-:W5:Y:S02]  /*2c90*/  LDCU UR7, c[0x0][0x440] ;  /* 0x00008800ff0777ac */ /* 0x000f640008000800 */
[----:B-----5:R-:W-:-:S13]  /*2ca0*/  ISETP.GE.AND P0, PT, R212, UR7, PT ;  /* 0x00000007d4007c0c */ /* 0x020fda000bf06270 */
[----:B------:R1:W-:Y:S01]  /*2cb0*/  @P0 STS.128 [R223+0x6800], RZ ;  /* 0x006800ffdf000388 */ /* 0x0003e20000000c00 */
[----:B------:R-:W-:Y:S05]  /*2cc0*/  @P0 BRA `(.L_x_1490) ;  /* 0x0000000000240947 */ /* 0x000fea0003800000 */
[----:B------:R-:W-:Y:S01]  /*2cd0*/  IMAD.U32 R7, RZ, RZ, UR8 ;  /* 0x00000008ff077e24 */ /* 0x000fe2000f8e00ff */
[----:B------:R-:W-:Y:S01]  /*2ce0*/  MOV R0, UR8 ;  /* 0x0000000800007c02 */ /* 0x000fe20008000f00 */
[----:B-1----:R-:W-:-:S03]  /*2cf0*/  IMAD.U32 R5, RZ, RZ, UR9 ;  /* 0x00000009ff057e24 */ /* 0x002fc6000f8e00ff */
[----:B------:R-:W-:-:S04]  /*2d00*/  LEA R4, P0, R7, R8, 0x7 ;  /* 0x0000000807047211 */ /* 0x000fc800078038ff */
[----:B------:R-:W-:-:S05]  /*2d10*/  LEA.HI.X R5, R0, R9, R5, 0x7, P0 ;  /* 0x0000000900057211 */ /* 0x000fca00000f3c05 */
[----:B------:R-:W-:Y:S01]  /*2d20*/  @!PT LDS RZ, [RZ] ;  /* 0x00000000fffff984 */ /* 0x000fe20000000800 */
[----:B------:R-:W-:Y:S01]  /*2d30*/  @!PT LDS RZ, [RZ] ;  /* 0x00000000fffff984 */ /* 0x000fe20000000800 */
[----:B------:R-:W-:Y:S01]  /*2d40*/  @!PT LDS RZ, [RZ] ;  /* 0x00000000fffff984 */ /* 0x000fe20000000800 */
[----:B------:R1:W-:Y:S04]  /*2d50*/  LDGSTS.E.BYPASS.LTC128B.128 [R223+0x6800], desc[UR24][R4.64] ;  /* 0x0680000004df7fae */ /* 0x0003e8000b981a18 */
.L_x_1490:
[----:B------:R-:W-:Y:S05]  /*2d60*/  BSYNC.RECONVERGENT B0 ;  /* 0x0000000000007941 */ /* 0x000fea0003800200 */
.L_x_1489:
[----:B------:R1:W-:Y:S01]  /*2d70*/  @P4 STS.128 [R223+0x7000], RZ ;  /* 0x007000ffdf004388 */ /* 0x0003e20000000c00 */
        /* <DEDUP_REMOVED lines=16> */
.L_x_1492:
[----:B------:R-:W-:Y:S05]  /*2e80*/  BSYNC.RECONVERGENT B0 ;  /* 0x0000000000007941 */ /* 0x000fea0003800200 */
.L_x_1491:
        /* <DEDUP_REMOVED lines=16> */
.L_x_1494:
[----:B------:R-:W-:Y:S05]  /*2f90*/  BSYNC.RECONVERGENT B0 ;  /* 0x0000000000007941 */ /* 0x000fea0003800200 */
.L_x_1493:
        /* <DEDUP_REMOVED lines=17> */
.L_x_1496:
[----:B------:R-:W-:Y:S05]  /*30b0*/  BSYNC.RECONVERGENT B0 ;  /* 0x0000000000007941 */ /* 0x000fea0003800200 */
.L_x_1495:
        /* <DEDUP_REMOVED lines=15> */
.L_x_1498:
[----:B------:R-:W-:Y:S05]  /*31b0*/  BSYNC.RECONVERGENT B0 ;  /* 0x0000000000007941 */ /* 0x000fea0003800200 */
.L_x_1497:
[----:B------:R-:W-:Y:S01]  /*31c0*/  LDSM.16.M88.4 R28, [R189] ;  /* 0x00000000bd1c783b */ /* 0x000fe20000000200 */
[----:B------:R-:W-:Y:S01]  /*31d0*/  IMAD.MOV.U32 R0, RZ, RZ, 0x20 ;  /* 0x00000020ff007424 */ /* 0x000fe200078e00ff */
[C---:B------:R-:W-:Y:S01]  /*31e0*/  LOP3.LUT P5, RZ, R3.reuse, 0x4, RZ, 0xc0, !PT ;  /* 0x0000000403ff7812 */ /* 0x040fe200078ac0ff */
[----:B------:R-:W-:Y:S01]  /*31f0*/  IMAD.SHL.U32 R193, R3, 0x2, RZ ;  /* 0x0000000203c17824 */ /* 0x000fe200078e00ff */
[----:B------:R-:W5:Y:S01]  /*3200*/  LDSM.16.M88.4 R20, [R188+0x1000] ;  /* 0x00100000bc14783b */ /* 0x000f620000000200 */
[----:B------:R-:W-:Y:S01]  /*3210*/  UISETP.NE.AND UP1, UPT, UR17, 0x1, UPT ;  /* 0x000000011100788c */ /* 0x000fe2000bf25270 */
[----:B------:R-:W-:Y:S02]  /*3220*/  SEL R0, R0, 0xffffffe0, !P5 ;  /* 0xffffffe000007807 */ /* 0x000fe40006800000 */
[----:B------:R-:W2:Y:S01]  /*3230*/  LDSM.16.M88.4 R12, [R188+0x1400] ;  /* 0x00140000bc0c783b */ /* 0x000ea20000000200 */
[----:B------:R-:W-:Y:S02]  /*3240*/  LOP3.LUT R193, R193, 0x6, RZ, 0xc0, !PT ;  /* 0x00000006c1c17812 */ /* 0x000fe400078ec0ff */
[----:B------:R-:W-:Y:S01]  /*3250*/  IMAD.IADD R184, R189, 0x1, R0 ;  /* 0x00000001bdb87824 */ /* 0x000fe200078e0200 */
[----:B------:R-:W-:Y:S01]  /*3260*/  LDSM.16.M88.4 R36, [R188+0x4800] ;  /* 0x00480000bc24783b */ /* 0x000fe20000000200 */
[----:B------:R-:W-:-:S03]  /*3270*/  IMAD.IADD R0, R0, 0x1, R188 ;  /* 0x0000000100007824 */ /* 0x000fc600078e02bc */
[----:B------:R-:W-:Y:S04]  /*3280*/  LDSM.16.M88.4 R140, [R188+0x4c00] ;  /* 0x004c0000bc8c783b */ /* 0x000fe80000000200 */
[----:B------:R-:W-:Y:S04]  /*3290*/  LDSM.16.M88.4 R184, [R184] ;  /* 0x00000000b8b8783b */ /* 0x000fe80000000200 */
[----:B------:R-:W3:Y:S04]  /*32a0*/  LDSM.16.M88.4 R136, [R0+0x1000] ;  /* 0x001000000088783b */ /* 0x000ee80000000200 */
[----:B------:R-:W4:Y:S04]  /*32b0*/  LDSM.16.M88.4 R132, [R0+0x1400] ;  /* 0x001400000084783b */ /* 0x000f280000000200 */
[----:B-1----:R-:W1:Y:S04]  /*32c0*/  LDSM.16.M88.4 R4, [R188+0x1800] ;  /* 0x00180000bc04783b */ /* 0x002e680000000200 */
[----:B------:R-:W1:Y:S04]  /*32d0*/  LDSM.16.M88.4 R124, [R188+0x1c00] ;  /* 0x001c0000bc7c783b */ /* 0x000e680000000200 */
[----:B------:R-:W1:Y:S01]  /*32e0*/  LDSM.16.M88.4 R116, [R188+0x2000] ;  /* 0x00200000bc74783b */ /* 0x000e620000000200 */
[C---:B-----5:R-:W-:Y:S03]  /*32f0*/  HMMA.16816.F32.BF16 R24, R28.reuse, R20, RZ ;  /* 0x000000141c18723c */ /* 0x060fe600000418ff */
[----:B------:R-:W5:Y:S04]  /*3300*/  LDSM.16.M88.4 R108, [R188+0x2400] ;  /* 0x00240000bc6c783b */ /* 0x000f680000000200 */
[----:B------:R-:W5:Y:S01]  /*3310*/  LDSM.16.M88.4 R100, [R188+0x2800] ;  /* 0x00280000bc64783b */ /* 0x000f620000000200 */
[C---:B------:R-:W-:Y:S03]  /*3320*/  HMMA.16816.F32.BF16 R20, R28.reuse, R22, RZ ;  /* 0x000000161c14723c */ /* 0x040fe600000418ff */
[----:B------:R-:W5:Y:S04]  /*3330*/  LDSM.16.M88.4 R92, [R188+0x2c00] ;  /* 0x002c0000bc5c783b */ /* 0x000f680000000200 */
[----:B------:R-:W5:Y:S01]  /*3340*/  LDSM.16.M88.4 R84, [R188+0x3000] ;  /* 0x00300000bc54783b */ /* 0x000f620000000200 */
[C---:B--2---:R-:W-:Y:S03]  /*3350*/  HMMA.16816.F32.BF16 R16, R28.reuse, R12, RZ ;  /* 0x0000000c1c10723c */ /* 0x044fe600000418ff */
[----:B------:R-:W2:Y:S04]  /*3360*/  LDSM.16.M88.4 R76, [R188+0x3400] ;  /* 0x00340000bc4c783b */ /* 0x000ea80000000200 */
[----:B------:R-:W2:Y:S01]  /*3370*/  LDSM.16.M88.4 R68, [R188+0x3800] ;  /* 0x00380000bc44783b */ /* 0x000ea20000000200 */
[----:B------:R-:W-:Y:S03]  /*3380*/  HMMA.16816.F32.BF16 R12, R28, R14, RZ ;  /* 0x0000000e1c0c723c */ /* 0x000fe600000418ff */
[----:B------:R-:W2:Y:S04]  /*3390*/  LDSM.16.M88.4 R60, [R188+0x3c00] ;  /* 0x003c0000bc3c783b */ /* 0x000ea80000000200 */
[----:B------:R-:W2:Y:S01]  /*33a0*/  LDSM.16.M88.4 R52, [R188+0x4000] ;  /* 0x00400000bc34783b */ /* 0x000ea20000000200 */
[C---:B---3--:R-:W-:Y:S03]  /*33b0*/  HMMA.16816.F32.BF16 R24, R184.reuse, R136, R24 ;  /* 0x00000088b818723c */ /* 0x048fe60000041818 */
[----:B------:R-:W3:Y:S04]  /*33c0*/  LDSM.16.M88.4 R44, [R188+0x4400] ;  /* 0x00440000bc2c783b */ /* 0x000ee80000000200 */
[----:B------:R-:W-:Y:S01]  /*33d0*/  LDSM.16.M88.4 R176, [R0+0x2000] ;  /* 0x0020000000b0783b */ /* 0x000fe20000000200 */
[C---:B------:R-:W-:Y:S03]  /*33e0*/  HMMA.16816.F32.BF16 R20, R184.reuse, R138, R20 ;  /* 0x0000008ab814723c */ /* 0x040fe60000041814 */
[----:B------:R-:W3:Y:S04]  /*33f0*/  LDSM.16.M88.4 R136, [R0+0x4800] ;  /* 0x004800000088783b */ /* 0x000ee80000000200 */
[----:B------:R-:W-:Y:S01]  /*3400*/  LDSM.16.M88.4 R180, [R0+0x1c00] ;  /* 0x001c000000b4783b */ /* 0x000fe20000000200 */
[C---:B----4-:R-:W-:Y:S03]  /*3410*/  HMMA.16816.F32.BF16 R16, R184.reuse, R132, R16 ;  /* 0x00000084b810723c */ /* 0x050fe60000041810 */
[----:B------:R-:W-:Y:S04]  /*3420*/  LDSM.16.M88.4 R172, [R0+0x2400] ;  /* 0x0024000000ac783b */ /* 0x000fe80000000200 */
[----:B------:R-:W-:Y:S01]  /*3430*/  LDSM.16.M88.4 R168, [R0+0x2800] ;  /* 0x0028000000a8783b */ /* 0x000fe20000000200 */
[----:B------:R-:W-:Y:S03]  /*3440*/  HMMA.16816.F32.BF16 R12, R184, R134, R12 ;  /* 0x00000086b80c723c */ /* 0x000fe6000004180c */
[----:B------:R-:W4:Y:S04]  /*3450*/  LDSM.16.M88.4 R132, [R0+0x4c00] ;  /* 0x004c00000084783b */ /* 0x000f280000000200 */
[----:B------:R-:W-:Y:S01]  /*3460*/  LDSM.16.M88.4 R196, [R0+0x1800] ;  /* 0x0018000000c4783b */ /* 0x000fe20000000200 */
[C---:B------:R-:W-:Y:S03]  /*3470*/  HMMA.16816.F32.BF16 R40, R28.reuse, R36, RZ ;  /* 0x000000241c28723c */ /* 0x040fe600000418ff */
[----:B------:R-:W4:Y:S04]  /*3480*/  LDSM.16.M88.4 R164, [R0+0x2c00] ;  /* 0x002c000000a4783b */ /* 0x000f280000000200 */
[----:B------:R-:W-:Y:S01]  /*3490*/  LDSM.16.M88.4 R160, [R0+0x3000] ;  /* 0x0030000000a0783b */ /* 0x000fe20000000200 */
[C---:B------:R-:W-:Y:S03]  /*34a0*/  HMMA.16816.F32.BF16 R36, R28.reuse, R38, RZ ;  /* 0x000000261c24723c */ /* 0x040fe600000418ff */
[----:B------:R-:W-:Y:S04]  /*34b0*/  LDSM.16.M88.4 R156, [R0+0x3400] ;  /* 0x00340000009c783b */ /* 0x000fe80000000200 */
[----:B------:R-:W4:Y:S01]  /*34c0*/  LDSM.16.M88.4 R152, [R0+0x3800] ;  /* 0x003800000098783b */ /* 0x000f220000000200 */
[C---:B------:R-:W-:Y:S03]  /*34d0*/  HMMA.16816.F32.BF16 R32, R28.reuse, R140, RZ ;  /* 0x0000008c1c20723c */ /* 0x040fe600000418ff */
[----:B------:R-:W4:Y:S04]  /*34e0*/  LDSM.16.M88.4 R148, [R0+0x3c00] ;  /* 0x003c00000094783b */ /* 0x000f280000000200 */
[----:B------:R-:W4:Y:S01]  /*34f0*/  LDSM.16.M88.4 R144, [R0+0x4000] ;  /* 0x004000000090783b */ /* 0x000f220000000200 */
[C---:B-1----:R-:W-:Y:S03]  /*3500*/  HMMA.16816.F32.BF16 R8, R28.reuse, R4, RZ ;  /* 0x000000041c08723c */ /* 0x042fe600000418ff */
[----:B------:R-:W0:Y:S05]  /*3510*/  LDGDEPBAR ;  /* 0x00000000000079af */ /* 0x000e2a0000000000 */
[C---:B------:R-:W-:Y:S08]  /*3520*/  HMMA.16816.F32.BF16 R128, R28.reuse, R124, RZ ;  /* 0x0000007c1c80723c */ /* 0x040ff000000418ff */
[C---:B------:R-:W-:Y:S08]  /*3530*/  HMMA.16816.F32.BF16 R120, R28.reuse, R116, RZ ;  /* 0x000000741c78723c */ /* 0x040ff000000418ff */
[C---:B-----5:R-:W-:Y:S08]  /*3540*/  HMMA.16816.F32.BF16 R112, R28.reuse, R108, RZ ;  /* 0x0000006c1c70723c */ /* 0x060ff000000418ff */
[C---:B------:R-:W-:Y:S08]  /*3550*/  HMMA.16816.F32.BF16 R104, R28.reuse, R100, RZ ;  /* 0x000000641c68723c */ /* 0x040ff000000418ff */
[C---:B------:R-:W-:Y:S08]  /*3560*/  HMMA.16816.F32.BF16 R96, R28.reuse, R92, RZ ;  /* 0x0000005c1c60723c */ /* 0x040ff000000418ff */
[C---:B------:R-:W-:Y:S08]  /*3570*/  HMMA.16816.F32.BF16 R88, R28.reuse, R84, RZ ;  /* 0x000000541c58723c */ /* 0x040ff000000418ff */
[C---:B--2---:R-:W-:Y:S08]  /*3580*/  HMMA.16816.F32.BF16 R80, R28.reuse, R76, RZ ;  /* 0x0000004c1c50723c */ /* 0x044ff000000418ff */
[C---:B------:R-:W-:Y:S08]  /*3590*/  HMMA.16816.F32.BF16 R72, R28.reuse, R68, RZ ;  /* 0x000000441c48723c */ /* 0x040ff000000418ff */
[C---:B------:R-:W-:Y:S08]  /*35a0*/  HMMA.16816.F32.BF16 R64, R28.reuse, R60, RZ ;  /* 0x0000003c1c40723c */ /* 0x040ff000000418ff */
[C---:B------:R-:W-:Y:S08]  /*35b0*/  HMMA.16816.F32.BF16 R56, R28.reuse, R52, RZ ;  /* 0x000000341c38723c */ /* 0x040ff000000418ff */
        /* <DEDUP_REMOVED lines=14> */
[----:B------:R1:W2:Y:S01]  /*36a0*/  LDSM.16.M88.4 R140, [R0+0x4400] ;  /* 0x00440000008c783b */ /* 0x0002a20000000200 */
[----:B------:R-:W-:-:S06]  /*36b0*/  DEPBAR.LE SB0, 0x0 ;  /* 0x000080000000791a */ /* 0x000fcc0000000000 */
[----:B------:R-:W-:Y:S01]  /*36c0*/  HMMA.16816.F32.BF16 R40, R184, R136, R40 ;  /* 0x00000088b828723c */ /* 0x000fe20000041828 */
[----:B------:R-:W-:-:S07]  /*36d0*/  LOP3.LUT R137, R2, R193, RZ, 0xfc, !PT ;  /* 0x000000c102897212 */ /* 0x000fce00078efcff */
[----:B------:R-:W-:Y:S01]  /*36e0*/  HMMA.16816.F32.BF16 R36, R184, R138, R36 ;  /* 0x0000008ab824723c */ /* 0x000fe20000041824 */
[----:B------:R-:W-:-:S07]  /*36f0*/  IMAD.MOV.U32 R139, RZ, RZ, 0x8 ;  /* 0x00000008ff8b7424 */ /* 0x000fce00078e00ff */
[C---:B----4-:R-:W-:Y:S01]  /*3700*/  HMMA.16816.F32.BF16 R32, R184.reuse, R132, R32 ;  /* 0x00000084b820723c */ /* 0x050fe20000041820 */
[----:B------:R-:W-:Y:S02]  /*3710*/  I2FP.F32.U32 R133, R137 ;  /* 0x0000008900857245 */ /* 0x000fe40000201000 */
[C---:B-1----:R-:W-:Y:S02]  /*3720*/  VIADDMNMX R0, R192.reuse, R139, UR19, PT ;  /* 0x00000013c0007e46 */ /* 0x042fe4000b80018b */
[----:B------:R-:W-:Y:S02]  /*3730*/  VIMNMX R132, PT, PT, R192, UR19, PT ;  /* 0x00000013c0847c48 */ /* 0x000fe4000bfe0100 */
[----:B------:R-:W-:Y:S01]  /*3740*/  ISETP.GE.AND P0, PT, R137, R0, PT ;  /* 0x000000008900720c */ /* 0x000fe20003f06270 */
[----:B------:R-:W-:Y:S01]  /*3750*/  HMMA.16816.F32.BF16 R28, R184, R134, R28 ;  /* 0x00000086b81c723c */ /* 0x000fe2000004181c */
[----:B------:R-:W-:Y:S01]  /*3760*/  FFMA.FTZ R134, R133, UR6, R24 ;  /* 0x0000000685867c23 */ /* 0x000fe20008010018 */
[----:B------:R-:W-:-:S02]  /*3770*/  LOP3.LUT R135, R2, 0x1, R193, 0xfe, !PT ;  /* 0x0000000102877812 */ /* 0x000fc400078efec1 */
[----:B------:R-:W-:Y:S02]  /*3780*/  LOP3.LUT R133, R2, 0x8, R193, 0xfe, !PT ;  /* 0x0000000802857812 */ /* 0x000fe400078efec1 */
[-C--:B------:R-:W-:Y:S02]  /*3790*/  ISETP.GE.AND P3, PT, R137, R132.reuse, PT ;  /* 0x000000848900720c */ /* 0x080fe40003f66270 */
[C---:B------:R-:W-:Y:S01]  /*37a0*/  HMMA.16816.F32.BF16 R116, R184.reuse, R178, R116 ;  /* 0x000000b2b874723c */ /* 0x040fe20000041874 */
[----:B------:R-:W-:Y:S02]  /*37b0*/  I2FP.F32.U32 R137, R137 ;  /* 0x0000008900897245 */ /* 0x000fe40000201000 */
[C---:B------:R-:W-:Y:S02]  /*37c0*/  ISETP.GE.AND P6, PT, R135.reuse, R132, PT ;  /* 0x000000848700720c */ /* 0x040fe40003fc6270 */
[----:B------:R-:W-:Y:S01]  /*37d0*/  ISETP.GE.AND P2, PT, R135, R0, PT ;  /* 0x000000008700720c */ /* 0x000fe20003f46270 */
[----:B------:R-:W-:Y:S01]  /*37e0*/  FFMA.FTZ R26, R137, UR6, R26 ;  /* 0x00000006891a7c23 */ /* 0x000fe2000801001a */
[-C--:B------:R-:W-:Y:S01]  /*37f0*/  I2FP.F32.U32 R24, R135.reuse ;  /* 0x0000008700187245 */ /* 0x080fe20000201000 */
[----:B------:R-:W-:Y:S01]  /*3800*/  HMMA.16816.F32.BF16 R124, R184, R182, R124 ;  /* 0x000000b6b87c723c */ /* 0x000fe2000004187c */
[----:B------:R-:W-:-:S02]  /*3810*/  I2FP.F32.U32 R178, R135 ;  /* 0x0000008700b27245 */ /* 0x000fc40000201000 */
[-C--:B------:R-:W-:Y:S01]  /*3820*/  I2FP.F32.U32 R135, R133.reuse ;  /* 0x0000008500877245 */ /* 0x080fe20000201000 */
[----:B------:R-:W-:Y:S01]  /*3830*/  FFMA.FTZ R25, R24, UR6, R25 ;  /* 0x0000000618197c23 */ /* 0x000fe20008010019 */
[C---:B------:R-:W-:Y:S01]  /*3840*/  ISETP.GE.AND P4, PT, R133.reuse, R132, PT ;  /* 0x000000848500720c */ /* 0x040fe20003f86270 */
[----:B------:R-:W-:Y:S01]  /*3850*/  FFMA.FTZ R178, R178, UR6, R27 ;  /* 0x00000006b2b27c23 */ /* 0x000fe2000801001b */
[----:B------:R-:W-:Y:S01]  /*3860*/  ISETP.GE.AND P1, PT, R133, R0, PT ;  /* 0x000000008500720c */ /* 0x000fe20003f26270 */
[----:B------:R-:W-:Y:S01]  /*3870*/  FFMA.FTZ R136, R135, UR6, R20 ;  /* 0x0000000687887c23 */ /* 0x000fe20008010014 */
[----:B------:R-:W-:Y:S01]  /*3880*/  I2FP.F32.U32 R133, R133 ;  /* 0x0000008500857245 */ /* 0x000fe20000201000 */
[----:B------:R-:W-:Y:S01]  /*3890*/  HMMA.16816.F32.BF16 R112, R184, R172, R112 ;  /* 0x000000acb870723c */ /* 0x000fe20000041870 */
[C-C-:B------:R-:W-:Y:S02]  /*38a0*/  LOP3.LUT R137, R2.reuse, 0x9, R193.reuse, 0xfe, !PT ;  /* 0x0000000902897812 */ /* 0x140fe400078efec1 */
[C-C-:B------:R-:W-:Y:S01]  /*38b0*/  LOP3.LUT R135, R2.reuse, 0x10, R193.reuse, 0xfe, !PT ;  /* 0x0000001002877812 */ /* 0x140fe200078efec1 */
[----:B------:R-:W-:Y:S01]  /*38c0*/  FFMA.FTZ R24, R133, UR6, R22 ;  /* 0x0000000685187c23 */ /* 0x000fe20008010016 */
[----:B------:R-:W-:-:S02]  /*38d0*/  LOP3.LUT R133, R2, 0x11, R193, 0xfe, !PT ;  /* 0x0000001102857812 */ /* 0x000fc400078efec1 */
[----:B------:R-:W-:Y:S01]  /*38e0*/  FSEL R27, R134, -INF , !P3 ;  /* 0xff800000861b7808 */ /* 0x000fe20005800000 */
[C---:B------:R-:W-:Y:S01]  /*38f0*/  HMMA.16816.F32.BF16 R108, R184.reuse, R174, R108 ;  /* 0x000000aeb86c723c */ /* 0x040fe2000004186c */
[----:B------:R-:W-:Y:S02]  /*3900*/  FSEL R182, R26, -INF , !P0 ;  /* 0xff8000001ab67808 */ /* 0x000fe40004000000 */
[C---:B------:R-:W-:Y:S02]  /*3910*/  ISETP.GE.AND P3, PT, R137.reuse, R132, PT ;  /* 0x000000848900720c */ /* 0x040fe40003f66270 */
[----:B------:R-:W-:Y:S02]  /*3920*/  ISETP.GE.AND P0, PT, R137, R0, PT ;  /* 0x000000008900720c */ /* 0x000fe40003f06270 */
[-C--:B------:R-:W-:Y:S01]  /*3930*/  I2FP.F32.U32 R22, R137.reuse ;  /* 0x0000008900167245 */ /* 0x080fe20000201000 */
[----:B------:R-:W-:Y:S01]  /*3940*/  HMMA.16816.F32.BF16 R104, R184, R168, R104 ;  /* 0x000000a8b868723c */ /* 0x000fe20000041868 */
[----:B------:R-:W-:-:S02]  /*3950*/  I2FP.F32.U32 R20, R137 ;  /* 0x0000008900147245 */ /* 0x000fc40000201000 */
[----:B------:R-:W-:Y:S01]  /*3960*/  FSEL R25, R25, -INF , !P6 ;  /* 0xff80000019197808 */ /* 0x000fe20007000000 */
[----:B------:R-:W-:Y:S01]  /*3970*/  FFMA.FTZ R21, R22, UR6, R21 ;  /* 0x0000000616157c23 */ /* 0x000fe20008010015 */
[----:B------:R-:W-:Y:S01]  /*3980*/  FSEL R178, R178, -INF , !P2 ;  /* 0xff800000b2b27808 */ /* 0x000fe20005000000 */
[----:B------:R-:W-:Y:S01]  /*3990*/  FFMA.FTZ R20, R20, UR6, R23 ;  /* 0x0000000614147c23 */ /* 0x000fe20008010017 */
[C---:B------:R-:W-:Y:S01]  /*39a0*/  ISETP.GE.AND P6, PT, R135.reuse, R132, PT ;  /* 0x000000848700720c */ /* 0x040fe20003fc6270 */
[----:B------:R-:W-:Y:S01]  /*39b0*/  HMMA.16816.F32.BF16 R96, R184, R164, R96 ;  /* 0x000000a4b860723c */ /* 0x000fe20000041860 */
[----:B------:R-:W-:Y:S02]  /*39c0*/  ISETP.GE.AND P2, PT, R135, R0, PT ;  /* 0x000000008700720c */ /* 0x000fe40003f46270 */
[-C--:B------:R-:W-:Y:S02]  /*39d0*/  I2FP.F32.U32 R137, R135.reuse ;  /* 0x0000008700897245 */ /* 0x080fe40000201000 */
[----:B------:R-:W-:-:S02]  /*39e0*/  I2FP.F32.U32 R135, R135 ;  /* 0x0000008700877245 */ /* 0x000fc40000201000 */
[-C--:B------:R-:W-:Y:S01]  /*39f0*/  I2FP.F32.U32 R26, R133.reuse ;  /* 0x00000085001a7245 */ /* 0x080fe20000201000 */
[----:B------:R-:W-:Y:S01]  /*3a00*/  FFMA.FTZ R134, R137, UR6, R16 ;  /* 0x0000000689867c23 */ /* 0x000fe20008010010 */
[----:B------:R-:W-:Y:S01]  /*3a10*/  FSEL R23, R136, -INF , !P4 ;  /* 0xff80000088177808 */ /* 0x000fe20006000000 */
[----:B------:R-:W-:Y:S01]  /*3a20*/  FFMA.FTZ R22, R135, UR6, R18 ;  /* 0x0000000687167c23 */ /* 0x000fe20008010012 */
[----:B------:R-:W-:Y:S01]  /*3a30*/  FSEL R18, R24, -INF , !P1 ;  /* 0xff80000018127808 */ /* 0x000fe20004800000 */
[----:B------:R-:W-:Y:S01]  /*3a40*/  FFMA.FTZ R26, R26, UR6, R17 ;  /* 0x000000061a1a7c23 */ /* 0x000fe20008010011 */
[C-C-:B------:R-:W-:Y:S01]  /*3a50*/  LOP3.LUT R17, R2.reuse, 0x49, R193.reuse, 0xfe, !PT ;  /* 0x0000004902117812 */ /* 0x140fe200078efec1 */
[----:B------:R-:W-:Y:S01]  /*3a60*/  HMMA.16816.F32.BF16 R68, R184, R154, R68 ;  /* 0x0000009ab844723c */ /* 0x000fe20000041844 */
[----:B------:R-:W-:Y:S02]  /*3a70*/  LOP3.LUT R135, R2, 0x50, R193, 0xfe, !PT ;  /* 0x0000005002877812 */ /* 0x000fe400078efec1 */
[----:B------:R-:W-:-:S02]  /*3a80*/  I2FP.F32.U32 R24, R133 ;  /* 0x0000008500187245 */ /* 0x000fc40000201000 */
[C---:B------:R-:W-:Y:S02]  /*3a90*/  ISETP.GE.AND P4, PT, R133.reuse, R132, PT ;  /* 0x000000848500720c */ /* 0x040fe40003f86270 */
[----:B------:R-:W-:Y:S01]  /*3aa0*/  ISETP.GE.AND P1, PT, R133, R0, PT ;  /* 0x000000008500720c */ /* 0x000fe20003f26270 */
[----:B------:R-:W-:Y:S01]  /*3ab0*/  FFMA.FTZ R24, R24, UR6, R19 ;  /* 0x0000000618187c23 */ /* 0x000fe20008010013 */
[----:B------:R-:W-:Y:S01]  /*3ac0*/  FSEL R21, R21, -INF , !P3 ;  /* 0xff80000015157808 */ /* 0x000fe20005800000 */
[----:B------:R-:W-:Y:S01]  /*3ad0*/  HMMA.16816.F32.BF16 R100, R184, R170, R100 ;  /* 0x000000aab864723c */ /* 0x000fe20000041864 */
[----:B------:R-:W-:Y:S02]  /*3ae0*/  FSEL R16, R20, -INF , !P0 ;  /* 0xff80000014107808 */ /* 0x000fe40004000000 */
[C---:B------:R-:W-:Y:S02]  /*3af0*/  ISETP.GE.AND P3, PT, R17.reuse, R132, PT ;  /* 0x000000841100720c */ /* 0x040fe40003f66270 */
[----:B------:R-:W-:-:S02]  /*3b00*/  ISETP.GE.AND P0, PT, R17, R0, PT ;  /* 0x000000001100720c */ /* 0x000fc40003f06270 */
[-C--:B------:R-:W-:Y:S01]  /*3b10*/  I2FP.F32.U32 R20, R17.reuse ;  /* 0x0000001100147245 */ /* 0x080fe20000201000 */
[C---:B------:R-:W-:Y:S01]  /*3b20*/  HMMA.16816.F32.BF16 R120, R184.reuse, R176, R120 ;  /* 0x000000b0b878723c */ /* 0x040fe20000041878 */
[----:B------:R-:W-:Y:S02]  /*3b30*/  I2FP.F32.U32 R136, R17 ;  /* 0x0000001100887245 */ /* 0x000fe40000201000 */
[----:B------:R-:W-:Y:S01]  /*3b40*/  I2FP.F32.U32 R133, R135 ;  /* 0x0000008700857245 */ /* 0x000fe20000201000 */
[----:B------:R-:W-:Y:S01]  /*3b50*/  FFMA.FTZ R117, R20, UR6, R117 ;  /* 0x0000000614757c23 */ /* 0x000fe20008010075 */
[----:B------:R-:W-:Y:S01]  /*3b60*/  FSEL R17, R134, -INF , !P6 ;  /* 0xff80000086117808 */ /* 0x000fe20007000000 */
[----:B------:R-:W-:Y:S01]  /*3b70*/  FFMA.FTZ R119, R136, UR6, R119 ;  /* 0x0000000688777c23 */ /* 0x000fe20008010077 */
[----:B------:R-:W-:Y:S01]  /*3b80*/  FSEL R22, R22, -INF , !P2 ;  /* 0xff80000016167808 */ /* 0x000fe20005000000 */
[----:B------:R-:W-:Y:S01]  /*3b90*/  FFMA.FTZ R112, R133, UR6, R112 ;  /* 0x0000000685707c23 */ /* 0x000fe20008010070 */
[C---:B------:R-:W-:Y:S01]  /*3ba0*/  ISETP.GE.AND P6, PT, R135.reuse, R132, PT ;  /* 0x000000848700720c */ /* 0x040fe20003fc6270 */
[----:B------:R-:W-:Y:S01]  /*3bb0*/  HMMA.16816.F32.BF16 R88, R184, R160, R88 ;  /* 0x000000a0b858723c */ /* 0x000fe20000041858 */
[----:B------:R-:W-:-:S02]  /*3bc0*/  ISETP.GE.AND P2, PT, R135, R0, PT ;  /* 0x000000008700720c */ /* 0x000fc40003f46270 */
[----:B------:R-:W-:Y:S02]  /*3bd0*/  I2FP.F32.U32 R135, R135 ;  /* 0x0000008700877245 */ /* 0x000fe40000201000 */
[C-C-:B------:R-:W-:Y:S02]  /*3be0*/  LOP3.LUT R137, R2.reuse, 0x51, R193.reuse, 0xfe, !PT ;  /* 0x0000005102897812 */ /* 0x140fe400078efec1 */
[----:B------:R-:W-:Y:S01]  /*3bf0*/  LOP3.LUT R133, R2, 0x59, R193, 0xfe, !PT ;  /* 0x0000005902857812 */ /* 0x000fe200078efec1 */
[----:B------:R-:W-:Y:S01]  /*3c00*/  FFMA.FTZ R114, R135, UR6, R114 ;  /* 0x0000000687727c23 */ /* 0x000fe20008010072 */
[----:B------:R-:W-:Y:S01]  /*3c10*/  FSEL R19, R26, -INF , !P4 ;  /* 0xff8000001a137808 */ /* 0x000fe20006000000 */
[----:B------:R-:W-:Y:S01]  /*3c20*/  HMMA.16816.F32.BF16 R92, R184, R166, R92 ;  /* 0x000000a6b85c723c */ /* 0x000fe2000004185c */
[----:B------:R-:W-:Y:S02]  /*3c30*/  FSEL R20, R24, -INF , !P1 ;  /* 0xff80000018147808 */ /* 0x000fe40004800000 */
[----:B------:R-:W-:-:S02]  /*3c40*/  I2FP.F32.U32 R26, R137 ;  /* 0x00000089001a7245 */ /* 0x000fc40000201000 */
[----:B------:R-:W-:Y:S02]  /*3c50*/  I2FP.F32.U32 R24, R137 ;  /* 0x0000008900187245 */ /* 0x000fe40000201000 */
[----:B------:R-:W-:Y:S01]  /*3c60*/  LOP3.LUT R135, R2, 0x58, R193, 0xfe, !PT ;  /* 0x0000005802877812 */ /* 0x000fe200078efec1 */
[----:B------:R-:W-:Y:S01]  /*3c70*/  FFMA.FTZ R26, R26, UR6, R113 ;  /* 0x000000061a1a7c23 */ /* 0x000fe20008010071 */
[----:B------:R-:W-:Y:S01]  /*3c80*/  I2FP.F32.U32 R134, R133 ;  /* 0x0000008500867245 */ /* 0x000fe20000201000 */
[----:B------:R-:W-:Y:S01]  /*3c90*/  FFMA.FTZ R24, R24, UR6, R115 ;  /* 0x0000000618187c23 */ /* 0x000fe20008010073 */
[----:B------:R-:W-:Y:S01]  /*3ca0*/  FSEL R155, R117, -INF , !P3 ;  /* 0xff800000759b7808 */ /* 0x000fe20005800000 */
[----:B------:R-:W-:Y:S01]  /*3cb0*/  HMMA.16816.F32.BF16 R80, R184, R156, R80 ;  /* 0x0000009cb850723c */ /* 0x000fe20000041850 */
[----:B------:R-:W-:Y:S01]  /*3cc0*/  FSEL R164, R119, -INF , !P0 ;  /* 0xff80000077a47808 */ /* 0x000fe20004000000 */
[----:B------:R-:W-:Y:S01]  /*3cd0*/  FFMA.FTZ R134, R134, UR6, R109 ;  /* 0x0000000686867c23 */ /* 0x000fe2000801006d */
[----:B------:R-:W-:-:S02]  /*3ce0*/  ISETP.GE.AND P4, PT, R137, R132, PT ;  /* 0x000000848900720c */ /* 0x000fc40003f86270 */
[----:B------:R-:W-:Y:S02]  /*3cf0*/  ISETP.GE.AND P1, PT, R137, R0, PT ;  /* 0x000000008900720c */ /* 0x000fe40003f26270 */
[C---:B------:R-:W-:Y:S01]  /*3d00*/  ISETP.GE.AND P3, PT, R135.reuse, R132, PT ;  /* 0x000000848700720c */ /* 0x040fe20003f66270 */
[C---:B------:R-:W-:Y:S01]  /*3d10*/  HMMA.16816.F32.BF16 R76, R184.reuse, R158, R76 ;  /* 0x0000009eb84c723c */ /* 0x040fe2000004184c */
[----:B------:R-:W-:Y:S02]  /*3d20*/  ISETP.GE.AND P0, PT, R135, R0, PT ;  /* 0x000000008700720c */ /* 0x000fe40003f06270 */
[-C--:B------:R-:W-:Y:S02]  /*3d30*/  I2FP.F32.U32 R117, R135.reuse ;  /* 0x0000008700757245 */ /* 0x080fe40000201000 */
[----:B------:R-:W-:Y:S02]  /*3d40*/  I2FP.F32.U32 R135, R135 ;  /* 0x0000008700877245 */ /* 0x000fe40000201000 */
[C-C-:B------:R-:W-:Y:S01]  /*3d50*/  LOP3.LUT R113, R2.reuse, 0x60, R193.reuse, 0xfe, !PT ;  /* 0x0000006002717812 */ /* 0x140fe200078efec1 */
[----:B------:R-:W-:Y:S01]  /*3d60*/  FFMA.FTZ R108, R117, UR6, R108 ;  /* 0x00000006756c7c23 */ /* 0x000fe2000801006c */
[----:B------:R-:W-:Y:S01]  /*3d70*/  LOP3.LUT R109, R2, 0x61, R193, 0xfe, !PT ;  /* 0x00000061026d7812 */ /* 0x000fe200078efec1 */
[----:B------:R-:W-:Y:S01]  /*3d80*/  FFMA.FTZ R110, R135, UR6, R110 ;  /* 0x00000006876e7c23 */ /* 0x000fe2000801006e */
[----:B------:R-:W-:Y:S01]  /*3d90*/  FSEL R173, R26, -INF , !P4 ;  /* 0xff8000001aad7808 */ /* 0x000fe20006000000 */
[----:B------:R-:W-:Y:S01]  /*3da0*/  HMMA.16816.F32.BF16 R84, R184, R162, R84 ;  /* 0x000000a2b854723c */ /* 0x000fe20000041854 */
[----:B------:R-:W-:-:S02]  /*3db0*/  FSEL R168, R24, -INF , !P1 ;  /* 0xff80000018a87808 */ /* 0x000fc40004800000 */
[----:B------:R-:W-:Y:S02]  /*3dc0*/  FSEL R177, R112, -INF , !P6 ;  /* 0xff80000070b17808 */ /* 0x000fe40007000000 */
[C---:B------:R-:W-:Y:S02]  /*3dd0*/  ISETP.GE.AND P4, PT, R113.reuse, R132, PT ;  /* 0x000000847100720c */ /* 0x040fe40003f86270 */
[----:B------:R-:W-:Y:S01]  /*3de0*/  ISETP.GE.AND P1, PT, R113, R0, PT ;  /* 0x000000007100720c */ /* 0x000fe20003f26270 */
[C---:B------:R-:W-:Y:S01]  /*3df0*/  HMMA.16816.F32.BF16 R72, R184.reuse, R152, R72 ;  /* 0x00000098b848723c */ /* 0x040fe20000041848 */
[----:B------:R-:W-:Y:S02]  /*3e00*/  I2FP.F32.U32 R115, R113 ;  /* 0x0000007100737245 */ /* 0x000fe40000201000 */
[----:B------:R-:W-:Y:S02]  /*3e10*/  I2FP.F32.U32 R112, R133 ;  /* 0x0000008500707245 */ /* 0x000fe40000201000 */
[----:B------:R-:W-:Y:S01]  /*3e20*/  I2FP.F32.U32 R113, R113 ;  /* 0x0000007100717245 */ /* 0x000fe20000201000 */
[----:B------:R-:W-:Y:S01]  /*3e30*/  FFMA.FTZ R104, R115, UR6, R104 ;  /* 0x0000000673687c23 */ /* 0x000fe20008010068 */
[-C--:B------:R-:W-:Y:S01]  /*3e40*/  I2FP.F32.U32 R26, R109.reuse ;  /* 0x0000006d001a7245 */ /* 0x080fe20000201000 */
[----:B------:R-:W-:Y:S01]  /*3e50*/  FFMA.FTZ R111, R112, UR6, R111 ;  /* 0x00000006706f7c23 */ /* 0x000fe2000801006f */
[----:B------:R-:W-:Y:S01]  /*3e60*/  I2FP.F32.U32 R24, R109 ;  /* 0x0000006d00187245 */ /* 0x000fe20000201000 */
[----:B------:R-:W-:Y:S01]  /*3e70*/  FFMA.FTZ R106, R113, UR6, R106 ;  /* 0x00000006716a7c23 */ /* 0x000fe2000801006a */
[----:B------:R-:W-:Y:S01]  /*3e80*/  FSEL R170, R114, -INF , !P2 ;  /* 0xff80000072aa7808 */ /* 0x000fe20005000000 */
[----:B------:R-:W-:Y:S01]  /*3e90*/  FFMA.FTZ R26, R26, UR6, R107 ;  /* 0x000000061a1a7c23 */ /* 0x000fe2000801006b */
[----:B------:R-:W-:Y:S01]  /*3ea0*/  FSEL R171, R108, -INF , !P3 ;  /* 0xff8000006cab7808 */ /* 0x000fe20005800000 */
[----:B------:R-:W-:Y:S01]  /*3eb0*/  FFMA.FTZ R24, R24, UR6, R105 ;  /* 0x0000000618187c23 */ /* 0x000fe20008010069 */
[----:B------:R-:W-:Y:S01]  /*3ec0*/  FSEL R160, R110, -INF , !P0 ;  /* 0xff8000006ea07808 */ /* 0x000fe20004000000 */
[----:B------:R-:W-:Y:S01]  /*3ed0*/  HMMA.16816.F32.BF16 R60, R184, R150, R60 ;  /* 0x00000096b83c723c */ /* 0x000fe2000004183c */
[----:B------:R-:W-:-:S02]  /*3ee0*/  ISETP.GE.AND P6, PT, R133, R132, PT ;  /* 0x000000848500720c */ /* 0x000fc40003fc6270 */
[----:B------:R-:W-:Y:S02]  /*3ef0*/  ISETP.GE.AND P2, PT, R133, R0, PT ;  /* 0x000000008500720c */ /* 0x000fe40003f46270 */
[C---:B------:R-:W-:Y:S02]  /*3f00*/  ISETP.GE.AND P3, PT, R109.reuse, R132, PT ;  /* 0x000000846d00720c */ /* 0x040fe40003f66270 */
[----:B------:R-:W-:Y:S01]  /*3f10*/  ISETP.GE.AND P0, PT, R109, R0, PT ;  /* 0x000000006d00720c */ /* 0x000fe20003f06270 */
[----:B------:R-:W-:Y:S01]  /*3f20*/  HMMA.16816.F32.BF16 R52, R184, R146, R52 ;  /* 0x00000092b834723c */ /* 0x000fe20000041834 */
[C-C-:B------:R-:W-:Y:S02]  /*3f30*/  LOP3.LUT R109, R2.reuse, 0x68, R193.reuse, 0xfe, !PT ;  /* 0x00000068026d7812 */ /* 0x140fe400078efec1 */
[C-C-:B------:R-:W-:Y:S02]  /*3f40*/  LOP3.LUT R107, R2.reuse, 0x69, R193.reuse, 0xfe, !PT ;  /* 0x00000069026b7812 */ /* 0x140fe400078efec1 */
[----:B------:R-:W-:-:S02]  /*3f50*/  LOP3.LUT R105, R2, 0x70, R193, 0xfe, !PT ;  /* 0x0000007002697812 */ /* 0x000fc400078efec1 */
[----:B------:R-:W-:Y:S01]  /*3f60*/  FSEL R175, R134, -INF , !P6 ;  /* 0xff80000086af7808 */ /* 0x000fe20007000000 */
[C---:B--2---:R-:W-:Y:S01]  /*3f70*/  HMMA.16816.F32.BF16 R48, R184.reuse, R140, R48 ;  /* 0x0000008cb830723c */ /* 0x044fe20000041830 */
[----:B------:R-:W-:Y:S02]  /*3f80*/  FSEL R166, R111, -INF , !P2 ;  /* 0xff8000006fa67808 */ /* 0x000fe40005000000 */
[----:B------:R-:W-:Y:S02]  /*3f90*/  FSEL R169, R104, -INF , !P4 ;  /* 0xff80000068a97808 */ /* 0x000fe40006000000 */
[----:B------:R-:W-:Y:S02]  /*3fa0*/  FSEL R156, R106, -INF , !P1 ;  /* 0xff8000006a9c7808 */ /* 0x000fe40004800000 */
[C---:B------:R-:W-:Y:S01]  /*3fb0*/  ISETP.GE.AND P6, PT, R109.reuse, R132, PT ;  /* 0x000000846d00720c */ /* 0x040fe20003fc6270 */
[----:B------:R-:W-:Y:S01]  /*3fc0*/  HMMA.16816.F32.BF16 R64, R184, R148, R64 ;  /* 0x00000094b840723c */ /* 0x000fe20000041840 */
[----:B------:R-:W-:-:S02]  /*3fd0*/  ISETP.GE.AND P2, PT, R109, R0, PT ;  /* 0x000000006d00720c */ /* 0x000fc40003f46270 */
[----:B------:R-:W-:Y:S02]  /*3fe0*/  I2FP.F32.U32 R111, R109 ;  /* 0x0000006d006f7245 */ /* 0x000fe40000201000 */
[C---:B------:R-:W-:Y:S02]  /*3ff0*/  ISETP.GE.AND P4, PT, R107.reuse, R132, PT ;  /* 0x000000846b00720c */ /* 0x040fe40003f86270 */
[----:B------:R-:W-:Y:S01]  /*4000*/  ISETP.GE.AND P1, PT, R107, R0, PT ;  /* 0x000000006b00720c */ /* 0x000fe20003f26270 */
[----:B------:R-:W-:Y:S01]  /*4010*/  FFMA.FTZ R100, R111, UR6, R100 ;  /* 0x000000066f647c23 */ /* 0x000fe20008010064 */
[-C--:B------:R-:W-:Y:S01]  /*4020*/  I2FP.F32.U32 R104, R107.reuse ;  /* 0x0000006b00687245 */ /* 0x080fe20000201000 */
[C---:B------:R-:W-:Y:S01]  /*4030*/  HMMA.16816.F32.BF16 R44, R184.reuse, R142, R44 ;  /* 0x0000008eb82c723c */ /* 0x040fe2000004182c */
[----:B------:R-:W-:Y:S02]  /*4040*/  I2FP.F32.U32 R106, R107 ;  /* 0x0000006b006a7245 */ /* 0x000fe40000201000 */
[----:B------:R-:W-:Y:S01]  /*4050*/  I2FP.F32.U32 R109, R109 ;  /* 0x0000006d006d7245 */ /* 0x000fe20000201000 */
[----:B------:R-:W-:Y:S01]  /*4060*/  FFMA.FTZ R101, R104, UR6, R101 ;  /* 0x0000000668657c23 */ /* 0x000fe20008010065 */
[----:B------:R-:W-:Y:S01]  /*4070*/  I2FP.F32.U32 R107, R105 ;  /* 0x00000069006b7245 */ /* 0x000fe20000201000 */
[----:B------:R-:W-:Y:S01]  /*4080*/  FFMA.FTZ R103, R106, UR6, R103 ;  /* 0x000000066a677c23 */ /* 0x000fe20008010067 */
[----:B------:R-:W-:Y:S01]  /*4090*/  FSEL R167, R24, -INF , !P3 ;  /* 0xff80000018a77808 */ /* 0x000fe20005800000 */
[----:B------:R-:W-:Y:S01]  /*40a0*/  FFMA.FTZ R102, R109, UR6, R102 ;  /* 0x000000066d667c23 */ /* 0x000fe20008010066 */
[C-C-:B------:R-:W-:Y:S01]  /*40b0*/  LOP3.LUT R109, R2.reuse, 0x71, R193.reuse, 0xfe, !PT ;  /* 0x00000071026d7812 */ /* 0x140fe200078efec1 */
[----:B------:R-:W-:Y:S01]  /*40c0*/  FFMA.FTZ R96, R107, UR6, R96 ;  /* 0x000000066b607c23 */ /* 0x000fe20008010060 */
[----:B------:R-:W-:Y:S01]  /*40d0*/  LOP3.LUT R107, R2, 0x78, R193, 0xfe, !PT ;  /* 0x00000078026b7812 */ /* 0x000fe200078efec1 */
[----:B------:R-:W-:Y:S01]  /*40e0*/  HMMA.16816.F32.BF16 R8, R184, R196, R8 ;  /* 0x000000c4b808723c */ /* 0x000fe20000041808 */
[----:B------:R-:W-:-:S02]  /*40f0*/  FSEL R158, R26, -INF , !P0 ;  /* 0xff8000001a9e7808 */ /* 0x000fc40004000000 */
[C---:B------:R-:W-:Y:S02]  /*4100*/  ISETP.GE.AND P3, PT, R105.reuse, R132, PT ;  /* 0x000000846900720c */ /* 0x040fe40003f66270 */
[----:B------:R-:W-:Y:S02]  /*4110*/  ISETP.GE.AND P0, PT, R105, R0, PT ;  /* 0x000000006900720c */ /* 0x000fe40003f06270 */
[----:B------:R-:W-:Y:S01]  /*4120*/  I2FP.F32.U32 R105, R105 ;  /* 0x0000006900697245 */ /* 0x000fe20000201000 */
[----:B------:R-:W-:Y:S01]  /*4130*/  HMMA.16816.F32.BF16 R4, R184, R198, R4 ;  /* 0x000000c6b804723c */ /* 0x000fe20000041804 */
[----:B------:R-:W-:Y:S02]  /*4140*/  FSEL R163, R101, -INF , !P4 ;  /* 0xff80000065a37808 */ /* 0x000fe40006000000 */
[-C--:B------:R-:W-:Y:S01]  /*4150*/  I2FP.F32.U32 R24, R109.reuse ;  /* 0x0000006d00187245 */ /* 0x080fe20000201000 */
[----:B------:R-:W-:Y:S01]  /*4160*/  FFMA.FTZ R98, R105, UR6, R98 ;  /* 0x0000000669627c23 */ /* 0x000fe20008010062 */
[----:B------:R-:W-:-:S02]  /*4170*/  I2FP.F32.U32 R26, R109 ;  /* 0x0000006d001a7245 */ /* 0x000fc40000201000 */
        /* <DEDUP_REMOVED lines=8> */
[----:B------:R-:W-:Y:S02]  /*4200*/  ISETP.GE.AND P2, PT, R109, R0, PT ;  /* 0x000000006d00720c */ /* 0x000fe40003f46270 */
[----:B------:R-:W-:-:S02]  /*4210*/  LOP3.LUT R101, R2, 0x79, R193, 0xfe, !PT ;  /* 0x0000007902657812 */ /* 0x000fc400078efec1 */
[C-C-:B------:R-:W-:Y:S02]  /*4220*/  LOP3.LUT R99, R2.reuse, 0x80, R193.reuse, 0xfe, !PT ;  /* 0x0000008002637812 */ /* 0x140fe400078efec1 */
[----:B------:R-:W-:Y:S01]  /*4230*/  LOP3.LUT R97, R2, 0x81, R193, 0xfe, !PT ;  /* 0x0000008102617812 */ /* 0x000fe200078efec1 */
[----:B------:R-:W-:Y:S01]  /*4240*/  HMMA.16816.F32.BF16 R56, R184, R144, R56 ;  /* 0x00000090b838723c */ /* 0x000fe20000041838 */
[----:B------:R-:W-:Y:S02]  /*4250*/  FSEL R153, R96, -INF , !P3 ;  /* 0xff80000060997808 */ /* 0x000fe40005800000 */
[----:B------:R-:W-:Y:S02]  /*4260*/  FSEL R138, R98, -INF , !P0 ;  /* 0xff800000628a7808 */ /* 0x000fe40004000000 */
[C---:B------:R-:W-:Y:S01]  /*4270*/  ISETP.GE.AND P3, PT, R101.reuse, R132, PT ;  /* 0x000000846500720c */ /* 0x040fe20003f66270 */
[----:B------:R-:W-:Y:S01]  /*4280*/  BAR.SYNC.DEFER_BLOCKING 0x0 ;  /* 0x0000000000007b1d */ /* 0x000fe20000010000 */
[----:B------:R-:W-:-:S02]  /*4290*/  ISETP.GE.AND P0, PT, R101, R0, PT ;  /* 0x000000006500720c */ /* 0x000fc40003f06270 */
[-C--:B------:R-:W-:Y:S02]  /*42a0*/  I2FP.F32.U32 R98, R101.reuse ;  /* 0x0000006500627245 */ /* 0x080fe40000201000 */
[----:B------:R-:W-:Y:S02]  /*42b0*/  I2FP.F32.U32 R96, R101 ;  /* 0x0000006500607245 */ /* 0x000fe40000201000 */
[----:B------:R-:W-:Y:S01]  /*42c0*/  FSEL R151, R24, -INF , !P6 ;  /* 0xff80000018977808 */ /* 0x000fe20007000000 */
[----:B------:R-:W-:Y:S01]  /*42d0*/  FFMA.FTZ R93, R98, UR6, R93 ;  /* 0x00000006625d7c23 */ /* 0x000fe2000801005d */
[----:B------:R-:W-:Y:S01]  /*42e0*/  FSEL R136, R26, -INF , !P2 ;  /* 0xff8000001a887808 */ /* 0x000fe20005000000 */
[----:B------:R-:W-:Y:S01]  /*42f0*/  FFMA.FTZ R95, R96, UR6, R95 ;  /* 0x00000006605f7c23 */ /* 0x000fe2000801005f */
[C---:B------:R-:W-:Y:S02]  /*4300*/  ISETP.GE.AND P6, PT, R99.reuse, R132, PT ;  /* 0x000000846300720c */ /* 0x040fe40003fc6270 */
[----:B------:R-:W-:-:S02]  /*4310*/  ISETP.GE.AND P2, PT, R99, R0, PT ;  /* 0x000000006300720c */ /* 0x000fc40003f46270 */
[-C--:B------:R-:W-:Y:S02]  /*4320*/  I2FP.F32.U32 R101, R99.reuse ;  /* 0x0000006300657245 */ /* 0x080fe40000201000 */
[----:B------:R-:W-:Y:S02]  /*4330*/  FSEL R150, R103, -INF , !P1 ;  /* 0xff80000067967808 */ /* 0x000fe40004800000 */
[----:B------:R-:W-:Y:S01]  /*4340*/  I2FP.F32.U32 R99, R99 ;  /* 0x0000006300637245 */ /* 0x000fe20000201000 */
[----:B------:R-:W-:Y:S01]  /*4350*/  FFMA.FTZ R88, R101, UR6, R88 ;  /* 0x0000000665587c23 */ /* 0x000fe20008010058 */
[C---:B------:R-:W-:Y:S02]  /*4360*/  ISETP.GE.AND P4, PT, R107.reuse, R132, PT ;  /* 0x000000846b00720c */ /* 0x040fe40003f86270 */
[----:B------:R-:W-:Y:S01]  /*4370*/  ISETP.GE.AND P1, PT, R107, R0, PT ;  /* 0x000000006b00720c */ /* 0x000fe20003f26270 */
[----:B------:R-:W-:Y:S01]  /*4380*/  FFMA.FTZ R90, R99, UR6, R90 ;  /* 0x00000006635a7c23 */ /* 0x000fe2000801005a */
[----:B------:R-:W-:-:S02]  /*4390*/  I2FP.F32.U32 R24, R97 ;  /* 0x0000006100187245 */ /* 0x000fc40000201000 */
[----:B------:R-:W-:Y:S02]  /*43a0*/  I2FP.F32.U32 R107, R107 ;  /* 0x0000006b006b7245 */ /* 0x000fe40000201000 */
[----:B------:R-:W-:Y:S01]  /*43b0*/  LOP3.LUT R99, R2, 0x88, R193, 0xfe, !PT ;  /* 0x0000008802637812 */ /* 0x000fe200078efec1 */
[----:B------:R-:W-:Y:S01]  /*43c0*/  FFMA.FTZ R24, R24, UR6, R89 ;  /* 0x0000000618187c23 */ /* 0x000fe20008010059 */
[----:B------:R-:W-:Y:S01]  /*43d0*/  LOP3.LUT R89, R2, 0x89, R193, 0xfe, !PT ;  /* 0x0000008902597812 */ /* 0x000fe200078efec1 */
[----:B------:R-:W-:Y:S01]  /*43e0*/  FFMA.FTZ R94, R107, UR6, R94 ;  /* 0x000000066b5e7c23 */ /* 0x000fe2000801005e */
[----:B------:R-:W-:Y:S02]  /*43f0*/  I2FP.F32.U32 R26, R97 ;  /* 0x00000061001a7245 */ /* 0x000fe40000201000 */
[----:B------:R-:W-:Y:S02]  /*4400*/  FSEL R119, R88, -INF , !P6 ;  /* 0xff80000058777808 */ /* 0x000fe40007000000 */
[----:B------:R-:W-:Y:S01]  /*4410*/  FSEL R147, R93, -INF , !P3 ;  /* 0xff8000005d937808 */ /* 0x000fe20005800000 */
[----:B------:R-:W-:Y:S01]  /*4420*/  FFMA.FTZ R26, R26, UR6, R91 ;  /* 0x000000061a1a7c23 */ /* 0x000fe2000801005b */
[----:B------:R-:W-:-:S02]  /*4430*/  FSEL R140, R95, -INF , !P0 ;  /* 0xff8000005f8c7808 */ /* 0x000fc40004000000 */
[----:B------:R-:W-:Y:S02]  /*4440*/  FSEL R88, R90, -INF , !P2 ;  /* 0xff8000005a587808 */ /* 0x000fe40005000000 */
[C---:B------:R-:W-:Y:S02]  /*4450*/  ISETP.GE.AND P3, PT, R99.reuse, R132, PT ;  /* 0x000000846300720c */ /* 0x040fe40003f66270 */
[----:B------:R-:W-:Y:S02]  /*4460*/  ISETP.GE.AND P0, PT, R99, R0, PT ;  /* 0x000000006300720c */ /* 0x000fe40003f06270 */
[----:B------:R-:W-:Y:S02]  /*4470*/  I2FP.F32.U32 R93, R99 ;  /* 0x00000063005d7245 */ /* 0x000fe40000201000 */
[----:B------:R-:W-:Y:S02]  /*4480*/  I2FP.F32.U32 R90, R89 ;  /* 0x00000059005a7245 */ /* 0x000fe40000201000 */
[----:B------:R-:W-:Y:S01]  /*4490*/  FSEL R149, R92, -INF , !P4 ;  /* 0xff8000005c957808 */ /* 0x000fe20006000000 */
[----:B------:R-:W-:Y:S01]  /*44a0*/  FFMA.FTZ R84, R93, UR6, R84 ;  /* 0x000000065d547c23 */ /* 0x000fe20008010054 */
[----:B------:R-:W-:Y:S01]  /*44b0*/  FSEL R142, R94, -INF , !P1 ;  /* 0xff8000005e8e7808 */ /* 0x000fe20004800000 */
[----:B------:R-:W-:Y:S01]  /*44c0*/  FFMA.FTZ R90, R90, UR6, R85 ;  /* 0x000000065a5a7c23 */ /* 0x000fe20008010055 */
[----:B------:R-:W-:-:S02]  /*44d0*/  I2FP.F32.U32 R99, R99 ;  /* 0x0000006300637245 */ /* 0x000fc40000201000 */
[C---:B------:R-:W-:Y:S02]  /*44e0*/  ISETP.GE.AND P4, PT, R97.reuse, R132, PT ;  /* 0x000000846100720c */ /* 0x040fe40003f86270 */
[----:B------:R-:W-:Y:S01]  /*44f0*/  ISETP.GE.AND P1, PT, R97, R0, PT ;  /* 0x000000006100720c */ /* 0x000fe20003f26270 */
[----:B------:R-:W-:Y:S01]  /*4500*/  FFMA.FTZ R86, R99, UR6, R86 ;  /* 0x0000000663567c23 */ /* 0x000fe20008010056 */
[----:B------:R-:W-:Y:S02]  /*4510*/  I2FP.F32.U32 R92, R89 ;  /* 0x00000059005c7245 */ /* 0x000fe40000201000 */
[----:B------:R-:W-:Y:S02]  /*4520*/  LOP3.LUT R91, R2, 0x90, R193, 0xfe, !PT ;  /* 0x00000090025b7812 */ /* 0x000fe400078efec1 */
[C---:B------:R-:W-:Y:S01]  /*4530*/  ISETP.GE.AND P6, PT, R89.reuse, R132, PT ;  /* 0x000000845900720c */ /* 0x040fe20003fc6270 */
[----:B------:R-:W-:Y:S01]  /*4540*/  FFMA.FTZ R92, R92, UR6, R87 ;  /* 0x000000065c5c7c23 */ /* 0x000fe20008010057 */
[----:B------:R-:W-:-:S02]  /*4550*/  ISETP.GE.AND P2, PT, R89, R0, PT ;  /* 0x000000005900720c */ /* 0x000fc40003f46270 */
[----:B------:R-:W-:Y:S02]  /*4560*/  LOP3.LUT R89, R2, 0x91, R193, 0xfe, !PT ;  /* 0x0000009102597812 */ /* 0x000fe400078efec1 */
[----:B------:R-:W-:Y:S02]  /*4570*/  FSEL R135, R24, -INF , !P4 ;  /* 0xff80000018877808 */ /* 0x000fe40006000000 */
[----:B------:R-:W-:Y:S02]  /*4580*/  FSEL R85, R26, -INF , !P1 ;  /* 0xff8000001a557808 */ /* 0x000fe40004800000 */
[C---:B------:R-:W-:Y:S02]  /*4590*/  ISETP.GE.AND P4, PT, R91.reuse, R132, PT ;  /* 0x000000845b00720c */ /* 0x040fe40003f86270 */
[----:B------:R-:W-:Y:S02]  /*45a0*/  ISETP.GE.AND P1, PT, R91, R0, PT ;  /* 0x000000005b00720c */ /* 0x000fe40003f26270 */
[----:B------:R-:W-:-:S02]  /*45b0*/  I2FP.F32.U32 R93, R91 ;  /* 0x0000005b005d7245 */ /* 0x000fc40000201000 */
[----:B------:R-:W-:Y:S02]  /*45c0*/  I2FP.F32.U32 R91, R91 ;  /* 0x0000005b005b7245 */ /* 0x000fe40000201000 */
[----:B------:R-:W-:Y:S01]  /*45d0*/  LOP3.LUT R87, R2, 0x98, R193, 0xfe, !PT ;  /* 0x0000009802577812 */ /* 0x000fe200078efec1 */
[----:B------:R-:W-:Y:S01]  /*45e0*/  FFMA.FTZ R80, R93, UR6, R80 ;  /* 0x000000065d507c23 */ /* 0x000fe20008010050 */
[-C--:B------:R-:W-:Y:S01]  /*45f0*/  I2FP.F32.U32 R24, R89.reuse ;  /* 0x0000005900187245 */ /* 0x080fe20000201000 */
[----:B------:R-:W-:Y:S01]  /*4600*/  FFMA.FTZ R82, R91, UR6, R82 ;  /* 0x000000065b527c23 */ /* 0x000fe20008010052 */
[----:B------:R-:W-:Y:S02]  /*4610*/  I2FP.F32.U32 R26, R89 ;  /* 0x00000059001a7245 */ /* 0x000fe40000201000 */
[----:B------:R-:W-:Y:S01]  /*4620*/  FSEL R115, R84, -INF , !P3 ;  /* 0xff80000054737808 */ /* 0x000fe20005800000 */
[----:B------:R-:W-:Y:S01]  /*4630*/  FFMA.FTZ R24, R24, UR6, R81 ;  /* 0x0000000618187c23 */ /* 0x000fe20008010051 */
[----:B------:R-:W-:Y:S01]  /*4640*/  FSEL R84, R86, -INF , !P0 ;  /* 0xff80000056547808 */ /* 0x000fe20004000000 */
[----:B------:R-:W-:Y:S01]  /*4650*/  FFMA.FTZ R26, R26, UR6, R83 ;  /* 0x000000061a1a7c23 */ /* 0x000fe20008010053 */
[----:B------:R-:W-:-:S02]  /*4660*/  ISETP.GE.AND P3, PT, R89, R132, PT ;  /* 0x000000845900720c */ /* 0x000fc40003f66270 */
[----:B------:R-:W-:Y:S02]  /*4670*/  ISETP.GE.AND P0, PT, R89, R0, PT ;  /* 0x000000005900720c */ /* 0x000fe40003f06270 */
[----:B------:R-:W-:Y:S02]  /*4680*/  I2FP.F32.U32 R89, R87 ;  /* 0x0000005700597245 */ /* 0x000fe40000201000 */
[C-C-:B------:R-:W-:Y:S02]  /*4690*/  LOP3.LUT R91, R2.reuse, 0x99, R193.reuse, 0xfe, !PT ;  /* 0x00000099025b7812 */ /* 0x140fe400078efec1 */
[----:B------:R-:W-:Y:S01]  /*46a0*/  LOP3.LUT R83, R2, 0xa0, R193, 0xfe, !PT ;  /* 0x000000a002537812 */ /* 0x000fe200078efec1 */
[----:B------:R-:W-:Y:S01]  /*46b0*/  FFMA.FTZ R89, R89, UR6, R76 ;  /* 0x0000000659597c23 */ /* 0x000fe2000801004c */
        /* <DEDUP_REMOVED lines=8> */
[-C--:B------:R-:W-:Y:S02]  /*4740*/  I2FP.F32.U32 R86, R91.reuse ;  /* 0x0000005b00567245 */ /* 0x080fe40000201000 */
[----:B------:R-:W-:Y:S02]  /*4750*/  I2FP.F32.U32 R90, R91 ;  /* 0x0000005b005a7245 */ /* 0x000fe40000201000 */
[----:B------:R-:W-:Y:S01]  /*4760*/  FSEL R82, R24, -INF , !P3 ;  /* 0xff80000018527808 */ /* 0x000fe20005800000 */
[----:B------:R-:W-:Y:S01]  /*4770*/  FFMA.FTZ R77, R86, UR6, R77 ;  /* 0x00000006564d7c23 */ /* 0x000fe2000801004d */
[----:B------:R-:W-:Y:S01]  /*4780*/  FSEL R76, R26, -INF , !P0 ;  /* 0xff8000001a4c7808 */ /* 0x000fe20004000000 */
[----:B------:R-:W-:Y:S01]  /*4790*/  FFMA.FTZ R90, R90, UR6, R79 ;  /* 0x000000065a5a7c23 */ /* 0x000fe2000801004f */
[----:B------:R-:W-:Y:S02]  /*47a0*/  I2FP.F32.U32 R87, R87 ;  /* 0x0000005700577245 */ /* 0x000fe40000201000 */
[----:B------:R-:W-:-:S02]  /*47b0*/  ISETP.GE.AND P3, PT, R83, R132, PT ;  /* 0x000000845300720c */ /* 0x000fc40003f66270 */
[----:B------:R-:W-:Y:S01]  /*47c0*/  ISETP.GE.AND P0, PT, R83, R0, PT ;  /* 0x000000005300720c */ /* 0x000fe20003f06270 */
[----:B------:R-:W-:Y:S01]  /*47d0*/  FFMA.FTZ R78, R87, UR6, R78 ;  /* 0x00000006574e7c23 */ /* 0x000fe2000801004e */
[-C--:B------:R-:W-:Y:S02]  /*47e0*/  I2FP.F32.U32 R91, R83.reuse ;  /* 0x00000053005b7245 */ /* 0x080fe40000201000 */
[----:B------:R-:W-:Y:S02]  /*47f0*/  I2FP.F32.U32 R83, R83 ;  /* 0x0000005300537245 */ /* 0x000fe40000201000 */
[C-C-:B------:R-:W-:Y:S01]  /*4800*/  LOP3.LUT R93, R2.reuse, 0xa8, R193.reuse, 0xfe, !PT ;  /* 0x000000a8025d7812 */ /* 0x140fe200078efec1 */
[----:B------:R-:W-:Y:S01]  /*4810*/  FFMA.FTZ R72, R91, UR6, R72 ;  /* 0x000000065b487c23 */ /* 0x000fe20008010048 */
[----:B------:R-:W-:Y:S01]  /*4820*/  FSEL R87, R89, -INF , !P6 ;  /* 0xff80000059577808 */ /* 0x000fe20007000000 */
[----:B------:R-:W-:Y:S01]  /*4830*/  FFMA.FTZ R24, R83, UR6, R74 ;  /* 0x0000000653187c23 */ /* 0x000fe2000801004a */
[----:B------:R-:W-:-:S02]  /*4840*/  LOP3.LUT R83, R2, 0xa1, R193, 0xfe, !PT ;  /* 0x000000a102537812 */ /* 0x000fc400078efec1 */
[----:B------:R-:W-:Y:S02]  /*4850*/  FSEL R79, R78, -INF , !P2 ;  /* 0xff8000004e4f7808 */ /* 0x000fe40005000000 */
[C---:B------:R-:W-:Y:S02]  /*4860*/  ISETP.GE.AND P6, PT, R83.reuse, R132, PT ;  /* 0x000000845300720c */ /* 0x040fe40003fc6270 */
[----:B------:R-:W-:Y:S02]  /*4870*/  ISETP.GE.AND P2, PT, R83, R0, PT ;  /* 0x000000005300720c */ /* 0x000fe40003f46270 */
[-C--:B------:R-:W-:Y:S02]  /*4880*/  I2FP.F32.U32 R78, R83.reuse ;  /* 0x00000053004e7245 */ /* 0x080fe40000201000 */
[----:B------:R-:W-:Y:S02]  /*4890*/  I2FP.F32.U32 R26, R83 ;  /* 0x00000053001a7245 */ /* 0x000fe40000201000 */
[----:B------:R-:W-:Y:S01]  /*48a0*/  LOP3.LUT R91, R2, 0xf8, R193, 0xfe, !PT ;  /* 0x000000f8025b7812 */ /* 0x000fe200078efec1 */
[----:B------:R-:W-:Y:S01]  /*48b0*/  FFMA.FTZ R73, R78, UR6, R73 ;  /* 0x000000064e497c23 */ /* 0x000fe20008010049 */
[----:B------:R-:W-:Y:S01]  /*48c0*/  FSEL R83, R77, -INF , !P4 ;  /* 0xff8000004d537808 */ /* 0x000fe20006000000 */
[----:B------:R-:W-:Y:S01]  /*48d0*/  FFMA.FTZ R26, R26, UR6, R75 ;  /* 0x000000061a1a7c23 */ /* 0x000fe2000801004b */
[----:B------:R-:W-:-:S02]  /*48e0*/  FSEL R77, R90, -INF , !P1 ;  /* 0xff8000005a4d7808 */ /* 0x000fc40004800000 */
[C---:B------:R-:W-:Y:S02]  /*48f0*/  ISETP.GE.AND P4, PT, R93.reuse, R132, PT ;  /* 0x000000845d00720c */ /* 0x040fe40003f86270 */
[----:B------:R-:W-:Y:S02]  /*4900*/  ISETP.GE.AND P1, PT, R93, R0, PT ;  /* 0x000000005d00720c */ /* 0x000fe40003f26270 */
[-C--:B------:R-:W-:Y:S02]  /*4910*/  I2FP.F32.U32 R89, R93.reuse ;  /* 0x0000005d00597245 */ /* 0x080fe40000201000 */
[----:B------:R-:W-:Y:S02]  /*4920*/  FSEL R74, R72, -INF , !P3 ;  /* 0xff800000484a7808 */ /* 0x000fe40005800000 */
[----:B------:R-:W-:Y:S01]  /*4930*/  I2FP.F32.U32 R93, R93 ;  /* 0x0000005d005d7245 */ /* 0x000fe20000201000 */
[----:B------:R-:W-:Y:S01]  /*4940*/  FFMA.FTZ R68, R89, UR6, R68 ;  /* 0x0000000659447c23 */ /* 0x000fe20008010044 */
[----:B------:R-:W-:-:S02]  /*4950*/  FSEL R72, R24, -INF , !P0 ;  /* 0xff80000018487808 */ /* 0x000fc40004000000 */
[----:B------:R-:W-:Y:S01]  /*4960*/  ISETP.GE.AND P3, PT, R91, R132, PT ;  /* 0x000000845b00720c */ /* 0x000fe20003f66270 */
[----:B------:R-:W-:Y:S01]  /*4970*/  FFMA.FTZ R70, R93, UR6, R70 ;  /* 0x000000065d467c23 */ /* 0x000fe20008010046 */
[----:B------:R-:W-:Y:S02]  /*4980*/  ISETP.GE.AND P0, PT, R91, R0, PT ;  /* 0x000000005b00720c */ /* 0x000fe40003f06270 */
[----:B------:R-:W-:Y:S02]  /*4990*/  I2FP.F32.U32 R91, R91 ;  /* 0x0000005b005b7245 */ /* 0x000fe40000201000 */
[C-C-:B------:R-:W-:Y:S02]  /*49a0*/  LOP3.LUT R75, R2.reuse, 0x19, R193.reuse, 0xfe, !PT ;  /* 0x00000019024b7812 */ /* 0x140fe400078efec1 */
[C-C-:B------:R-:W-:Y:S01]  /*49b0*/  LOP3.LUT R93, R2.reuse, 0x18, R193.reuse, 0xfe, !PT ;  /* 0x00000018025d7812 */ /* 0x140fe200078efec1 */
[C---:B------:R-:W-:Y:S01]  /*49c0*/  FFMA.FTZ R28, R91.reuse, UR6, R28 ;  /* 0x000000065b1c7c23 */ /* 0x040fe2000801001c */
[----:B------:R-:W-:Y:S01]  /*49d0*/  FFMA.FTZ R30, R91, UR6, R30 ;  /* 0x000000065b1e7c23 */ /* 0x000fe2000801001e */
[----:B------:R-:W-:-:S02]  /*49e0*/  LOP3.LUT R91, R2, 0x20, R193, 0xfe, !PT ;  /* 0x00000020025b7812 */ /* 0x000fc400078efec1 */
[----:B------:R-:W-:Y:S02]  /*49f0*/  FSEL R78, R68, -INF , !P4 ;  /* 0xff800000444e7808 */ /* 0x000fe40006000000 */
[----:B------:R-:W-:Y:S02]  /*4a00*/  FSEL R70, R70, -INF , !P1 ;  /* 0xff80000046467808 */ /* 0x000fe40004800000 */
[----:B------:R-:W-:Y:S02]  /*4a10*/  FSEL R89, R73, -INF , !P6 ;  /* 0xff80000049597808 */ /* 0x000fe40007000000 */
[C---:B------:R-:W-:Y:S02]  /*4a20*/  ISETP.GE.AND P4, PT, R75.reuse, R132, PT ;  /* 0x000000844b00720c */ /* 0x040fe40003f86270 */
[----:B------:R-:W-:Y:S02]  /*4a30*/  ISETP.GE.AND P1, PT, R75, R0, PT ;  /* 0x000000004b00720c */ /* 0x000fe40003f26270 */
[----:B------:R-:W-:-:S02]  /*4a40*/  I2FP.F32.U32 R24, R75 ;  /* 0x0000004b00187245 */ /* 0x000fc40000201000 */
[----:B------:R-:W-:Y:S02]  /*4a50*/  FSEL R73, R26, -INF , !P2 ;  /* 0xff8000001a497808 */ /* 0x000fe40005000000 */
[----:B------:R-:W-:Y:S01]  /*4a60*/  FSEL R75, R28, -INF , !P3 ;  /* 0xff8000001c4b7808 */ /* 0x000fe20005800000 */
[----:B------:R-:W-:Y:S01]  /*4a70*/  FFMA.FTZ R13, R24, UR6, R13 ;  /* 0x00000006180d7c23 */ /* 0x000fe2000801000d */
[----:B------:R-:W-:Y:S01]  /*4a80*/  FSEL R68, R30, -INF , !P0 ;  /* 0xff8000001e447808 */ /* 0x000fe20004000000 */
[----:B------:R-:W-:Y:S01]  /*4a90*/  FFMA.FTZ R15, R24, UR6, R15 ;  /* 0x00000006180f7c23 */ /* 0x000fe2000801000f */
[C---:B------:R-:W-:Y:S02]  /*4aa0*/  ISETP.GE.AND P6, PT, R93.reuse, R132, PT ;  /* 0x000000845d00720c */ /* 0x040fe40003fc6270 */
[----:B------:R-:W-:Y:S02]  /*4ab0*/  ISETP.GE.AND P2, PT, R93, R0, PT ;  /* 0x000000005d00720c */ /* 0x000fe40003f46270 */
[----:B------:R-:W-:-:S02]  /*4ac0*/  ISETP.GE.AND P3, PT, R91, R132, PT ;  /* 0x000000845b00720c */ /* 0x000fc40003f66270 */
[----:B------:R-:W-:Y:S02]  /*4ad0*/  ISETP.GE.AND P0, PT, R91, R0, PT ;  /* 0x000000005b00720c */ /* 0x000fe40003f06270 */
[----:B------:R-:W-:Y:S02]  /*4ae0*/  I2FP.F32.U32 R93, R93 ;  /* 0x0000005d005d7245 */ /* 0x000fe40000201000 */
[----:B------:R-:W-:Y:S02]  /*4af0*/  I2FP.F32.U32 R91, R91 ;  /* 0x0000005b005b7245 */ /* 0x000fe40000201000 */
[C-C-:B------:R-:W-:Y:S01]  /*4b00*/  LOP3.LUT R95, R2.reuse, 0x21, R193.reuse, 0xfe, !PT ;  /* 0x00000021025f7812 */ /* 0x140fe200078efec1 */
[C---:B------:R-:W-:Y:S01]  /*4b10*/  FFMA.FTZ R12, R93.reuse, UR6, R12 ;  /* 0x000000065d0c7c23 */ /* 0x040fe2000801000c */
[----:B------:R-:W-:Y:S01]  /*4b20*/  FFMA.FTZ R14, R93, UR6, R14 ;  /* 0x000000065d0e7c23 */ /* 0x000fe2000801000e */
[C---:B------:R-:W-:Y:S01]  /*4b30*/  FFMA.FTZ R8, R91.reuse, UR6, R8 ;  /* 0x000000065b087c23 */ /* 0x040fe20008010008 */
[----:B------:R-:W-:Y:S01]  /*4b40*/  FFMA.FTZ R10, R91, UR6, R10 ;  /* 0x000000065b0a7c23 */ /* 0x000fe2000801000a */
[----:B------:R-:W-:-:S02]  /*4b50*/  LOP3.LUT R93, R2, 0x28, R193, 0xfe, !PT ;  /* 0x00000028025d7812 */ /* 0x000fc400078efec1 */
[----:B------:R-:W-:Y:S02]  /*4b60*/  LOP3.LUT R91, R2, 0x29, R193, 0xfe, !PT ;  /* 0x00000029025b7812 */ /* 0x000fe400078efec1 */
[----:B------:R-:W-:Y:S02]  /*4b70*/  FSEL R105, R13, -INF , !P4 ;  /* 0xff8000000d697808 */ /* 0x000fe40006000000 */
[----:B------:R-:W-:Y:S02]  /*4b80*/  FSEL R109, R12, -INF , !P6 ;  /* 0xff8000000c6d7808 */ /* 0x000fe40007000000 */
[----:B------:R-:W-:Y:S02]  /*4b90*/  I2FP.F32.U32 R13, R93 ;  /* 0x0000005d000d7245 */ /* 0x000fe40000201000 */
[----:B------:R-:W-:Y:S02]  /*4ba0*/  FSEL R183, R8, -INF , !P3 ;  /* 0xff80000008b77808 */ /* 0x000fe40005800000 */
[----:B------:R-:W-:Y:S01]  /*4bb0*/  I2FP.F32.U32 R12, R95 ;  /* 0x0000005f000c7245 */ /* 0x000fe20000201000 */
[C---:B------:R-:W-:Y:S01]  /*4bc0*/  FFMA.FTZ R4, R13.reuse, UR6, R4 ;  /* 0x000000060d047c23 */ /* 0x040fe20008010004 */
[----:B------:R-:W-:Y:S01]  /*4bd0*/  I2FP.F32.U32 R8, R91 ;  /* 0x0000005b00087245 */ /* 0x000fe20000201000 */
[----:B------:R-:W-:Y:S01]  /*4be0*/  FFMA.FTZ R6, R13, UR6, R6 ;  /* 0x000000060d067c23 */ /* 0x000fe20008010006 */
[-C--:B------:R-:W-:Y:S01]  /*4bf0*/  ISETP.GE.AND P4, PT, R93, R132.reuse, PT ;  /* 0x000000845d00720c */ /* 0x080fe20003f86270 */
[----:B------:R-:W-:Y:S01]  /*4c00*/  FFMA.FTZ R9, R12, UR6, R9 ;  /* 0x000000060c097c23 */ /* 0x000fe20008010009 */
[----:B------:R-:W-:Y:S01]  /*4c10*/  FSEL R180, R10, -INF , !P0 ;  /* 0xff8000000ab47808 */ /* 0x000fe20004000000 */
[C---:B------:R-:W-:Y:S01]  /*4c20*/  FFMA.FTZ R179, R8.reuse, UR6, R5 ;  /* 0x0000000608b37c23 */ /* 0x040fe20008010005 */
[----:B------:R-:W-:Y:S01]  /*4c30*/  FFMA.FTZ R7, R8, UR6, R7 ;  /* 0x0000000608077c23 */ /* 0x000fe20008010007 */
[----:B------:R-:W-:Y:S01]  /*4c40*/  ISETP.GE.AND P6, PT, R95, R132, PT ;  /* 0x000000845f00720c */ /* 0x000fe20003fc6270 */
[----:B------:R-:W-:Y:S01]  /*4c50*/  FFMA.FTZ R11, R12, UR6, R11 ;  /* 0x000000060c0b7c23 */ /* 0x000fe2000801000b */
[----:B------:R-:W-:-:S02]  /*4c60*/  FSEL R112, R15, -INF , !P1 ;  /* 0xff8000000f707808 */ /* 0x000fc40004800000 */
[C---:B------:R-:W-:Y:S02]  /*4c70*/  ISETP.GE.AND P3, PT, R91.reuse, R132, PT ;  /* 0x000000845b00720c */ /* 0x040fe40003f66270 */
[----:B------:R-:W-:Y:S02]  /*4c80*/  ISETP.GE.AND P0, PT, R91, R0, PT ;  /* 0x000000005b00720c */ /* 0x000fe40003f06270 */
[C-C-:B------:R-:W-:Y:S02]  /*4c90*/  LOP3.LUT R13, R2.reuse, 0x31, R193.reuse, 0xfe, !PT ;  /* 0x00000031020d7812 */ /* 0x140fe400078efec1 */
[C-C-:B------:R-:W-:Y:S02]  /*4ca0*/  LOP3.LUT R15, R2.reuse, 0x30, R193.reuse, 0xfe, !PT ;  /* 0x00000030020f7812 */ /* 0x140fe400078efec1 */
[----:B------:R-:W-:Y:S02]  /*4cb0*/  LOP3.LUT R5, R2, 0x38, R193, 0xfe, !PT ;  /* 0x0000003802057812 */ /* 0x000fe400078efec1 */
[----:B------:R-:W-:-:S02]  /*4cc0*/  FSEL R181, R4, -INF , !P4 ;  /* 0xff80000004b57808 */ /* 0x000fc40006000000 */
[----:B------:R-:W-:Y:S02]  /*4cd0*/  FSEL R185, R9, -INF , !P6 ;  /* 0xff80000009b97808 */ /* 0x000fe40007000000 */
[----:B------:R-:W-:Y:S02]  /*4ce0*/  I2FP.F32.U32 R4, R13 ;  /* 0x0000000d00047245 */ /* 0x000fe40000201000 */
[----:B------:R-:W-:Y:S02]  /*4cf0*/  FSEL R179, R179, -INF , !P3 ;  /* 0xff800000b3b37808 */ /* 0x000fe40005800000 */
[----:B------:R-:W-:Y:S01]  /*4d00*/  FSEL R174, R7, -INF , !P0 ;  /* 0xff80000007ae7808 */ /* 0x000fe20004000000 */
[C---:B------:R-:W-:Y:S01]  /*4d10*/  FFMA.FTZ R129, R4.reuse, UR6, R129 ;  /* 0x0000000604817c23 */ /* 0x040fe20008010081 */
[----:B------:R-:W-:Y:S01]  /*4d20*/  ISETP.GE.AND P1, PT, R93, R0, PT ;  /* 0x000000005d00720c */ /* 0x000fe20003f26270 */
[----:B------:R-:W-:Y:S01]  /*4d30*/  FFMA.FTZ R131, R4, UR6, R131 ;  /* 0x0000000604837c23 */ /* 0x000fe20008010083 */
[----:B------:R-:W-:-:S02]  /*4d40*/  I2FP.F32.U32 R9, R15 ;  /* 0x0000000f00097245 */ /* 0x000fc40000201000 */
[C---:B------:R-:W-:Y:S02]  /*4d50*/  ISETP.GE.AND P3, PT, R5.reuse, R132, PT ;  /* 0x000000840500720c */ /* 0x040fe40003f66270 */
[----:B------:R-:W-:Y:S01]  /*4d60*/  ISETP.GE.AND P0, PT, R5, R0, PT ;  /* 0x000000000500720c */ /* 0x000fe20003f06270 */
[C---:B------:R-:W-:Y:S01]  /*4d70*/  FFMA.FTZ R128, R9.reuse, UR6, R128 ;  /* 0x0000000609807c23 */ /* 0x040fe20008010080 */
[----:B------:R-:W-:Y:S01]  /*4d80*/  I2FP.F32.U32 R5, R5 ;  /* 0x0000000500057245 */ /* 0x000fe20000201000 */
[----:B------:R-:W-:Y:S01]  /*4d90*/  FFMA.FTZ R130, R9, UR6, R130 ;  /* 0x0000000609827c23 */ /* 0x000fe20008010082 */
[----:B------:R-:W-:Y:S02]  /*4da0*/  FSEL R176, R6, -INF , !P1 ;  /* 0xff80000006b07808 */ /* 0x000fe40004800000 */
[----:B------:R-:W-:Y:S01]  /*4db0*/  FSEL R110, R14, -INF , !P2 ;  /* 0xff8000000e6e7808 */ /* 0x000fe20005000000 */
[----:B------:R-:W-:Y:S01]  /*4dc0*/  FFMA.FTZ R124, R5, UR6, R124 ;  /* 0x00000006057c7c23 */ /* 0x000fe2000801007c */
[----:B------:R-:W-:Y:S01]  /*4dd0*/  ISETP.GE.AND P4, PT, R13, R132, PT ;  /* 0x000000840d00720c */ /* 0x000fe20003f86270 */
[----:B------:R-:W-:Y:S01]  /*4de0*/  FFMA.FTZ R126, R5, UR6, R126 ;  /* 0x00000006057e7c23 */ /* 0x000fe2000801007e */
[----:B------:R-:W-:-:S02]  /*4df0*/  ISETP.GE.AND P1, PT, R13, R0, PT ;  /* 0x000000000d00720c */ /* 0x000fc40003f26270 */
[----:B------:R-:W-:Y:S02]  /*4e00*/  ISETP.GE.AND P2, PT, R95, R0, PT ;  /* 0x000000005f00720c */ /* 0x000fe40003f46270 */
[C-C-:B------:R-:W-:Y:S02]  /*4e10*/  LOP3.LUT R9, R2.reuse, 0x39, R193.reuse, 0xfe, !PT ;  /* 0x0000003902097812 */ /* 0x140fe400078efec1 */
[C-C-:B------:R-:W-:Y:S02]  /*4e20*/  LOP3.LUT R7, R2.reuse, 0x40, R193.reuse, 0xfe, !PT ;  /* 0x0000004002077812 */ /* 0x140fe400078efec1 */
[----:B------:R-:W-:Y:S02]  /*4e30*/  LOP3.LUT R5, R2, 0x41, R193, 0xfe, !PT ;  /* 0x0000004102057812 */ /* 0x000fe400078efec1 */
[----:B------:R-:W-:Y:S02]  /*4e40*/  FSEL R141, R129, -INF , !P4 ;  /* 0xff800000818d7808 */ /* 0x000fe40006000000 */
[----:B------:R-:W-:-:S02]  /*4e50*/  FSEL R148, R131, -INF , !P1 ;  /* 0xff80000083947808 */ /* 0x000fc40004800000 */
[----:B------:R-:W-:Y:S02]  /*4e60*/  FSEL R184, R11, -INF , !P2 ;  /* 0xff8000000bb87808 */ /* 0x000fe40005000000 */
[----:B------:R-:W-:Y:S02]  /*4e70*/  I2FP.F32.U32 R4, R9 ;  /* 0x0000000900047245 */ /* 0x000fe40000201000 */
[C---:B------:R-:W-:Y:S02]  /*4e80*/  ISETP.GE.AND P4, PT, R7.reuse, R132, PT ;  /* 0x000000840700720c */ /* 0x040fe40003f86270 */
[----:B------:R-:W-:Y:S01]  /*4e90*/  ISETP.GE.AND P1, PT, R7, R0, PT ;  /* 0x000000000700720c */ /* 0x000fe20003f26270 */
[C---:B------:R-:W-:Y:S01]  /*4ea0*/  FFMA.FTZ R125, R4.reuse, UR6, R125 ;  /* 0x00000006047d7c23 */ /* 0x040fe2000801007d */
[C---:B------:R-:W-:Y:S01]  /*4eb0*/  ISETP.GE.AND P6, PT, R15.reuse, R132, PT ;  /* 0x000000840f00720c */ /* 0x040fe20003fc6270 */
[----:B------:R-:W-:Y:S01]  /*4ec0*/  FFMA.FTZ R127, R4, UR6, R127 ;  /* 0x00000006047f7c23 */ /* 0x000fe2000801007f */
[----:B------:R-:W-:-:S02]  /*4ed0*/  ISETP.GE.AND P2, PT, R15, R0, PT ;  /* 0x000000000f00720c */ /* 0x000fc40003f46270 */
[----:B------:R-:W-:Y:S02]  /*4ee0*/  I2FP.F32.U32 R7, R7 ;  /* 0x0000000700077245 */ /* 0x000fe40000201000 */
[----:B------:R-:W-:Y:S02]  /*4ef0*/  I2FP.F32.U32 R6, R5 ;  /* 0x0000000500067245 */ /* 0x000fe40000201000 */
[----:B------:R-:W-:Y:S01]  /*4f00*/  FSEL R145, R128, -INF , !P6 ;  /* 0xff80000080917808 */ /* 0x000fe20007000000 */
[C---:B------:R-:W-:Y:S01]  /*4f10*/  FFMA.FTZ R120, R7.reuse, UR6, R120 ;  /* 0x0000000607787c23 */ /* 0x040fe20008010078 */
[----:B------:R-:W-:Y:S01]  /*4f20*/  FSEL R130, R130, -INF , !P2 ;  /* 0xff80000082827808 */ /* 0x000fe20005000000 */
[----:B------:R-:W-:Y:S01]  /*4f30*/  FFMA.FTZ R122, R7, UR6, R122 ;  /* 0x00000006077a7c23 */ /* 0x000fe2000801007a */
[C---:B------:R-:W-:Y:S01]  /*4f40*/  ISETP.GE.AND P6, PT, R9.reuse, R132, PT ;  /* 0x000000840900720c */ /* 0x040fe20003fc6270 */
[C---:B------:R-:W-:Y:S01]  /*4f50*/  FFMA.FTZ R121, R6.reuse, UR6, R121 ;  /* 0x0000000606797c23 */ /* 0x040fe20008010079 */
[----:B------:R-:W-:Y:S01]  /*4f60*/  ISETP.GE.AND P2, PT, R9, R0, PT ;  /* 0x000000000900720c */ /* 0x000fe20003f46270 */
[----:B------:R-:W-:Y:S01]  /*4f70*/  FFMA.FTZ R123, R6, UR6, R123 ;  /* 0x00000006067b7c23 */ /* 0x000fe2000801007b */
[----:B------:R-:W-:-:S02]  /*4f80*/  FSEL R139, R124, -INF , !P3 ;  /* 0xff8000007c8b7808 */ /* 0x000fc40005800000 */
[----:B------:R-:W-:Y:S02]  /*4f90*/  FSEL R144, R126, -INF , !P0 ;  /* 0xff8000007e907808 */ /* 0x000fe40004000000 */
[C---:B------:R-:W-:Y:S02]  /*4fa0*/  ISETP.GE.AND P3, PT, R5.reuse, R132, PT ;  /* 0x000000840500720c */ /* 0x040fe40003f66270 */
[----:B------:R-:W-:Y:S02]  /*4fb0*/  ISETP.GE.AND P0, PT, R5, R0, PT ;  /* 0x000000000500720c */ /* 0x000fe40003f06270 */
[C-C-:B------:R-:W-:Y:S02]  /*4fc0*/  LOP3.LUT R7, R2.reuse, 0x48, R193.reuse, 0xfe, !PT ;  /* 0x0000004802077812 */ /* 0x140fe400078efec1 */
[C-C-:B------:R-:W-:Y:S02]  /*4fd0*/  LOP3.LUT R9, R2.reuse, 0xa9, R193.reuse, 0xfe, !PT ;  /* 0x000000a902097812 */ /* 0x140fe400078efec1 */
[----:B------:R-:W-:-:S02]  /*4fe0*/  LOP3.LUT R5, R2, 0xb0, R193, 0xfe, !PT ;  /* 0x000000b002057812 */ /* 0x000fc400078efec1 */
[----:B------:R-:W-:Y:S02]  /*4ff0*/  FSEL R143, R125, -INF , !P6 ;  /* 0xff8000007d8f7808 */ /* 0x000fe40007000000 */
[----:B------:R-:W-:Y:S02]  /*5000*/  FSEL R146, R127, -INF , !P2 ;  /* 0xff8000007f927808 */ /* 0x000fe40005000000 */
[C---:B------:R-:W-:Y:S02]  /*5010*/  ISETP.GE.AND P6, PT, R7.reuse, R132, PT ;  /* 0x000000840700720c */ /* 0x040fe40003fc6270 */
[----:B------:R-:W-:Y:S02]  /*5020*/  ISETP.GE.AND P2, PT, R7, R0, PT ;  /* 0x000000000700720c */ /* 0x000fe40003f46270 */
[----:B------:R-:W-:Y:S02]  /*5030*/  I2FP.F32.U32 R4, R9 ;  /* 0x0000000900047245 */ /* 0x000fe40000201000 */
[----:B------:R-:W-:-:S02]  /*5040*/  FSEL R159, R121, -INF , !P3 ;  /* 0xff800000799f7808 */ /* 0x000fc40005800000 */
[----:B------:R-:W-:Y:S01]  /*5050*/  FSEL R162, R123, -INF , !P0 ;  /* 0xff8000007ba27808 */ /* 0x000fe20004000000 */
[C---:B------:R-:W-:Y:S01]  /*5060*/  FFMA.FTZ R69, R4.reuse, UR6, R69 ;  /* 0x0000000604457c23 */ /* 0x040fe20008010045 */
[----:B------:R-:W-:Y:S01]  /*5070*/  I2FP.F32.U32 R7, R7 ;  /* 0x0000000700077245 */ /* 0x000fe20000201000 */
[----:B------:R-:W-:Y:S01]  /*5080*/  FFMA.FTZ R10, R4, UR6, R71 ;  /* 0x00000006040a7c23 */ /* 0x000fe20008010047 */
[C---:B------:R-:W-:Y:S02]  /*5090*/  ISETP.GE.AND P3, PT, R5.reuse, R132, PT ;  /* 0x000000840500720c */ /* 0x040fe40003f66270 */
[----:B------:R-:W-:Y:S01]  /*50a0*/  ISETP.GE.AND P0, PT, R5, R0, PT ;  /* 0x000000000500720c */ /* 0x000fe20003f06270 */
[C---:B------:R-:W-:Y:S01]  /*50b0*/  FFMA.FTZ R116, R7.reuse, UR6, R116 ;  /* 0x0000000607747c23 */ /* 0x040fe20008010074 */
[----:B------:R-:W-:Y:S01]  /*50c0*/  I2FP.F32.U32 R5, R5 ;  /* 0x0000000500057245 */ /* 0x000fe20000201000 */
[----:B------:R-:W-:Y:S01]  /*50d0*/  FFMA.FTZ R118, R7, UR6, R118 ;  /* 0x0000000607767c23 */ /* 0x000fe20008010076 */
[----:B------:R-:W-:-:S02]  /*50e0*/  FSEL R161, R120, -INF , !P4 ;  /* 0xff80000078a17808 */ /* 0x000fc40006000000 */
[----:B------:R-:W-:Y:S01]  /*50f0*/  FSEL R154, R122, -INF , !P1 ;  /* 0xff8000007a9a7808 */ /* 0x000fe20004800000 */
[----:B------:R-:W-:Y:S01]  /*5100*/  FFMA.FTZ R11, R5, UR6, R64 ;  /* 0x00000006050b7c23 */ /* 0x000fe20008010040 */
[C---:B------:R-:W-:Y:S02]  /*5110*/  ISETP.GE.AND P4, PT, R9.reuse, R132, PT ;  /* 0x000000840900720c */ /* 0x040fe40003f86270 */
[----:B------:R-:W-:Y:S01]  /*5120*/  ISETP.GE.AND P1, PT, R9, R0, PT ;  /* 0x000000000900720c */ /* 0x000fe20003f26270 */
[----:B------:R-:W-:Y:S01]  /*5130*/  FFMA.FTZ R9, R5, UR6, R66 ;  /* 0x0000000605097c23 */ /* 0x000fe20008010042 */
[C-C-:B------:R-:W-:Y:S02]  /*5140*/  LOP3.LUT R13, R2.reuse, 0xb1, R193.reuse, 0xfe, !PT ;  /* 0x000000b1020d7812 */ /* 0x140fe400078efec1 */
[C-C-:B------:R-:W-:Y:S02]  /*5150*/  LOP3.LUT R7, R2.reuse, 0xb8, R193.reuse, 0xfe, !PT ;  /* 0x000000b802077812 */ /* 0x140fe400078efec1 */
[----:B------:R-:W-:-:S02]  /*5160*/  LOP3.LUT R5, R2, 0xb9, R193, 0xfe, !PT ;  /* 0x000000b902057812 */ /* 0x000fc400078efec1 */
[----:B------:R-:W-:Y:S02]  /*5170*/  I2FP.F32.U32 R4, R13 ;  /* 0x0000000d00047245 */ /* 0x000fe40000201000 */
[----:B------:R-:W-:Y:S02]  /*5180*/  FSEL R64, R69, -INF , !P4 ;  /* 0xff80000045407808 */ /* 0x000fe40006000000 */
[----:B------:R-:W-:Y:S01]  /*5190*/  FSEL R10, R10, -INF , !P1 ;  /* 0xff8000000a0a7808 */ /* 0x000fe20004800000 */
[C---:B------:R-:W-:Y:S01]  /*51a0*/  FFMA.FTZ R65, R4.reuse, UR6, R65 ;  /* 0x0000000604417c23 */ /* 0x040fe20008010041 */
[C---:B------:R-:W-:Y:S01]  /*51b0*/  ISETP.GE.AND P4, PT, R7.reuse, R132, PT ;  /* 0x000000840700720c */ /* 0x040fe20003f86270 */
[----:B------:R-:W-:Y:S01]  /*51c0*/  FFMA.FTZ R67, R4, UR6, R67 ;  /* 0x0000000604437c23 */ /* 0x000fe20008010043 */
[----:B------:R-:W-:Y:S02]  /*51d0*/  ISETP.GE.AND P1, PT, R7, R0, PT ;  /* 0x000000000700720c */ /* 0x000fe40003f26270 */
[----:B------:R-:W-:-:S02]  /*51e0*/  I2FP.F32.U32 R7, R7 ;  /* 0x0000000700077245 */ /* 0x000fc40000201000 */
[----:B------:R-:W-:Y:S02]  /*51f0*/  I2FP.F32.U32 R6, R5 ;  /* 0x0000000500067245 */ /* 0x000fe40000201000 */
[----:B------:R-:W-:Y:S01]  /*5200*/  FSEL R157, R116, -INF , !P6 ;  /* 0xff800000749d7808 */ /* 0x000fe20007000000 */
[----:B------:R-:W-:Y:S01]  /*5210*/  FFMA.FTZ R60, R7, UR6, R60 ;  /* 0x00000006073c7c23 */ /* 0x000fe2000801003c */
[----:B------:R-:W-:Y:S01]  /*5220*/  FSEL R172, R118, -INF , !P2 ;  /* 0xff80000076ac7808 */ /* 0x000fe20005000000 */
[C---:B------:R-:W-:Y:S01]  /*5230*/  FFMA.FTZ R4, R6.reuse, UR6, R61 ;  /* 0x0000000606047c23 */ /* 0x040fe2000801003d */
[C---:B------:R-:W-:Y:S01]  /*5240*/  ISETP.GE.AND P6, PT, R13.reuse, R132, PT ;  /* 0x000000840d00720c */ /* 0x040fe20003fc6270 */
[----:B------:R-:W-:Y:S01]  /*5250*/  FFMA.FTZ R6, R6, UR6, R63 ;  /* 0x0000000606067c23 */ /* 0x000fe2000801003f */
[----:B------:R-:W-:Y:S01]  /*5260*/  ISETP.GE.AND P2, PT, R13, R0, PT ;  /* 0x000000000d00720c */ /* 0x000fe20003f46270 */
[----:B------:R-:W-:Y:S01]  /*5270*/  FFMA.FTZ R7, R7, UR6, R62 ;  /* 0x0000000607077c23 */ /* 0x000fe2000801003e */
[----:B------:R-:W-:-:S02]  /*5280*/  LOP3.LUT R13, R2, 0xc0, R193, 0xfe, !PT ;  /* 0x000000c0020d7812 */ /* 0x000fc400078efec1 */
[----:B------:R-:W-:Y:S02]  /*5290*/  FSEL R11, R11, -INF , !P3 ;  /* 0xff8000000b0b7808 */ /* 0x000fe40005800000 */
[----:B------:R-:W-:Y:S02]  /*52a0*/  FSEL R9, R9, -INF , !P0 ;  /* 0xff80000009097808 */ /* 0x000fe40004000000 */
[C-C-:B------:R-:W-:Y:S02]  /*52b0*/  LOP3.LUT R15, R2.reuse, 0xc1, R193.reuse, 0xfe, !PT ;  /* 0x000000c1020f7812 */ /* 0x140fe400078efec1 */
[C---:B------:R-:W-:Y:S02]  /*52c0*/  ISETP.GE.AND P3, PT, R5.reuse, R132, PT ;  /* 0x000000840500720c */ /* 0x040fe40003f66270 */
[----:B------:R-:W-:Y:S02]  /*52d0*/  ISETP.GE.AND P0, PT, R5, R0, PT ;  /* 0x000000000500720c */ /* 0x000fe40003f06270 */
[----:B------:R-:W-:-:S02]  /*52e0*/  LOP3.LUT R5, R2, 0xc8, R193, 0xfe, !PT ;  /* 0x000000c802057812 */ /* 0x000fc400078efec1 */
[----:B------:R-:W-:Y:S02]  /*52f0*/  FSEL R66, R65, -INF , !P6 ;  /* 0xff80000041427808 */ /* 0x000fe40007000000 */
[----:B------:R-:W-:Y:S02]  /*5300*/  FSEL R62, R67, -INF , !P2 ;  /* 0xff800000433e7808 */ /* 0x000fe40005000000 */
[C---:B------:R-:W-:Y:S02]  /*5310*/  ISETP.GE.AND P6, PT, R13.reuse, R132, PT ;  /* 0x000000840d00720c */ /* 0x040fe40003fc6270 */
[----:B------:R-:W-:Y:S02]  /*5320*/  ISETP.GE.AND P2, PT, R13, R0, PT ;  /* 0x000000000d00720c */ /* 0x000fe40003f46270 */
[----:B------:R-:W-:Y:S02]  /*5330*/  I2FP.F32.U32 R13, R13 ;  /* 0x0000000d000d7245 */ /* 0x000fe40000201000 */
[----:B------:R-:W-:-:S02]  /*5340*/  FSEL R65, R60, -INF , !P4 ;  /* 0xff8000003c417808 */ /* 0x000fc40006000000 */
[----:B------:R-:W-:Y:S01]  /*5350*/  I2FP.F32.U32 R8, R15 ;  /* 0x0000000f00087245 */ /* 0x000fe20000201000 */
[C---:B------:R-:W-:Y:S01]  /*5360*/  FFMA.FTZ R56, R13.reuse, UR6, R56 ;  /* 0x000000060d387c23 */ /* 0x040fe20008010038 */
[----:B------:R-:W-:Y:S01]  /*5370*/  FSEL R63, R4, -INF , !P3 ;  /* 0xff800000043f7808 */ /* 0x000fe20005800000 */
[----:B------:R-:W-:Y:S01]  /*5380*/  FFMA.FTZ R58, R13, UR6, R58 ;  /* 0x000000060d3a7c23 */ /* 0x000fe2000801003a */
[----:B------:R-:W-:Y:S01]  /*5390*/  FSEL R60, R6, -INF , !P0 ;  /* 0xff800000063c7808 */ /* 0x000fe20004000000 */
[C---:B------:R-:W-:Y:S01]  /*53a0*/  FFMA.FTZ R57, R8.reuse, UR6, R57 ;  /* 0x0000000608397c23 */ /* 0x040fe20008010039 */
[C---:B------:R-:W-:Y:S01]  /*53b0*/  ISETP.GE.AND P3, PT, R5.reuse, R132, PT ;  /* 0x000000840500720c */ /* 0x040fe20003f66270 */
[----:B------:R-:W-:Y:S01]  /*53c0*/  FFMA.FTZ R8, R8, UR6, R59 ;  /* 0x0000000608087c23 */ /* 0x000fe2000801003b */
[----:B------:R-:W-:Y:S02]  /*53d0*/  ISETP.GE.AND P0, PT, R5, R0, PT ;  /* 0x000000000500720c */ /* 0x000fe40003f06270 */
[----:B------:R-:W-:-:S02]  /*53e0*/  I2FP.F32.U32 R5, R5 ;  /* 0x0000000500057245 */ /* 0x000fc40000201000 */
[----:B------:R-:W-:Y:S02]  /*53f0*/  ISETP.GE.AND P4, PT, R15, R132, PT ;  /* 0x000000840f00720c */ /* 0x000fe40003f86270 */
[----:B------:R-:W-:Y:S01]  /*5400*/  FSEL R61, R7, -INF , !P1 ;  /* 0xff800000073d7808 */ /* 0x000fe20004800000 */
[C---:B------:R-:W-:Y:S01]  /*5410*/  FFMA.FTZ R52, R5.reuse, UR6, R52 ;  /* 0x0000000605347c23 */ /* 0x040fe20008010034 */
[C-C-:B------:R-:W-:Y:S01]  /*5420*/  LOP3.LUT R13, R2.reuse, 0xc9, R193.reuse, 0xfe, !PT ;  /* 0x000000c9020d7812 */ /* 0x140fe200078efec1 */
[----:B------:R-:W-:Y:S01]  /*5430*/  FFMA.FTZ R4, R5, UR6, R54 ;  /* 0x0000000605047c23 */ /* 0x000fe20008010036 */
[----:B------:R-:W-:Y:S02]  /*5440*/  ISETP.GE.AND P1, PT, R15, R0, PT ;  /* 0x000000000f00720c */ /* 0x000fe40003f26270 */
[----:B------:R-:W-:Y:S02]  /*5450*/  LOP3.LUT R7, R2, 0xd0, R193, 0xfe, !PT ;  /* 0x000000d002077812 */ /* 0x000fe400078efec1 */
[----:B------:R-:W-:-:S02]  /*5460*/  I2FP.F32.U32 R6, R13 ;  /* 0x0000000d00067245 */ /* 0x000fc40000201000 */
[----:B------:R-:W-:Y:S02]  /*5470*/  FSEL R67, R57, -INF , !P4 ;  /* 0xff80000039437808 */ /* 0x000fe40006000000 */
[----:B------:R-:W-:Y:S01]  /*5480*/  LOP3.LUT R5, R2, 0xd1, R193, 0xfe, !PT ;  /* 0x000000d102057812 */ /* 0x000fe200078efec1 */
[----:B------:R-:W-:Y:S01]  /*5490*/  FFMA.FTZ R53, R6, UR6, R53 ;  /* 0x0000000606357c23 */ /* 0x000fe20008010035 */
[----:B------:R-:W-:Y:S01]  /*54a0*/  FSEL R57, R8, -INF , !P1 ;  /* 0xff80000008397808 */ /* 0x000fe20004800000 */
[----:B------:R-:W-:Y:S01]  /*54b0*/  FFMA.FTZ R55, R6, UR6, R55 ;  /* 0x0000000606377c23 */ /* 0x000fe20008010037 */
[C---:B------:R-:W-:Y:S02]  /*54c0*/  ISETP.GE.AND P4, PT, R7.reuse, R132, PT ;  /* 0x000000840700720c */ /* 0x040fe40003f86270 */
[----:B------:R-:W-:Y:S02]  /*54d0*/  ISETP.GE.AND P1, PT, R7, R0, PT ;  /* 0x000000000700720c */ /* 0x000fe40003f26270 */
[----:B------:R-:W-:-:S02]  /*54e0*/  I2FP.F32.U32 R7, R7 ;  /* 0x0000000700077245 */ /* 0x000fc40000201000 */
[----:B------:R-:W-:Y:S02]  /*54f0*/  FSEL R54, R52, -INF , !P3 ;  /* 0xff80000034367808 */ /* 0x000fe40005800000 */
[----:B------:R-:W-:Y:S01]  /*5500*/  FSEL R52, R4, -INF , !P0 ;  /* 0xff80000004347808 */ /* 0x000fe20004000000 */
[C---:B------:R-:W-:Y:S01]  /*5510*/  FFMA.FTZ R48, R7.reuse, UR6, R48 ;  /* 0x0000000607307c23 */ /* 0x040fe20008010030 */
[----:B------:R-:W-:Y:S01]  /*5520*/  FSEL R56, R56, -INF , !P6 ;  /* 0xff80000038387808 */ /* 0x000fe20007000000 */
[----:B------:R-:W-:Y:S01]  /*5530*/  FFMA.FTZ R7, R7, UR6, R50 ;  /* 0x0000000607077c23 */ /* 0x000fe20008010032 */
[----:B------:R-:W-:Y:S02]  /*5540*/  FSEL R59, R58, -INF , !P2 ;  /* 0xff8000003a3b7808 */ /* 0x000fe40005000000 */
[----:B------:R-:W-:Y:S02]  /*5550*/  I2FP.F32.U32 R4, R5 ;  /* 0x0000000500047245 */ /* 0x000fe40000201000 */
[----:B------:R-:W-:-:S02]  /*5560*/  ISETP.GE.AND P6, PT, R13, R132, PT ;  /* 0x000000840d00720c */ /* 0x000fc40003fc6270 */
[----:B------:R-:W-:Y:S01]  /*5570*/  ISETP.GE.AND P2, PT, R13, R0, PT ;  /* 0x000000000d00720c */ /* 0x000fe20003f46270 */
[----:B------:R-:W-:Y:S01]  /*5580*/  FFMA.FTZ R6, R4, UR6, R49 ;  /* 0x0000000604067c23 */ /* 0x000fe20008010031 */
[----:B------:R-:W-:Y:S01]  /*5590*/  LOP3.LUT R13, R2, 0xd8, R193, 0xfe, !PT ;  /* 0x000000d8020d7812 */ /* 0x000fe200078efec1 */
[----:B------:R-:W-:Y:S01]  /*55a0*/  FFMA.FTZ R4, R4, UR6, R51 ;  /* 0x0000000604047c23 */ /* 0x000fe20008010033 */
[----:B------:R-:W-:Y:S02]  /*55b0*/  LOP3.LUT R15, R2, 0xd9, R193, 0xfe, !PT ;  /* 0x000000d9020f7812 */ /* 0x000fe400078efec1 */
[----:B------:R-:W-:Y:S02]  /*55c0*/  FSEL R58, R53, -INF , !P6 ;  /* 0xff800000353a7808 */ /* 0x000fe40007000000 */
[----:B------:R-:W-:Y:S02]  /*55d0*/  FSEL R50, R55, -INF , !P2 ;  /* 0xff80000037327808 */ /* 0x000fe40005000000 */
[----:B------:R-:W-:-:S02]  /*55e0*/  ISETP.GE.AND P6, PT, R13, R132, PT ;  /* 0x000000840d00720c */ /* 0x000fc40003fc6270 */
[----:B------:R-:W-:Y:S02]  /*55f0*/  ISETP.GE.AND P2, PT, R13, R0, PT ;  /* 0x000000000d00720c */ /* 0x000fe40003f46270 */
[----:B------:R-:W-:Y:S02]  /*5600*/  I2FP.F32.U32 R8, R15 ;  /* 0x0000000f00087245 */ /* 0x000fe40000201000 */
[C---:B------:R-:W-:Y:S02]  /*5610*/  ISETP.GE.AND P3, PT, R5.reuse, R132, PT ;  /* 0x000000840500720c */ /* 0x040fe40003f66270 */
[----:B------:R-:W-:Y:S01]  /*5620*/  ISETP.GE.AND P0, PT, R5, R0, PT ;  /* 0x000000000500720c */ /* 0x000fe20003f06270 */
[C---:B------:R-:W-:Y:S01]  /*5630*/  FFMA.FTZ R45, R8.reuse, UR6, R45 ;  /* 0x00000006082d7c23 */ /* 0x040fe2000801002d */
[----:B------:R-:W-:Y:S01]  /*5640*/  I2FP.F32.U32 R13, R13 ;  /* 0x0000000d000d7245 */ /* 0x000fe20000201000 */
[----:B------:R-:W-:Y:S01]  /*5650*/  FFMA.FTZ R8, R8, UR6, R47 ;  /* 0x0000000608087c23 */ /* 0x000fe2000801002f */
[----:B------:R-:W-:-:S02]  /*5660*/  LOP3.LUT R5, R2, 0xe0, R193, 0xfe, !PT ;  /* 0x000000e002057812 */ /* 0x000fc400078efec1 */
[----:B------:R-:W-:Y:S01]  /*5670*/  FSEL R53, R48, -INF , !P4 ;  /* 0xff80000030357808 */ /* 0x000fe20006000000 */
[C---:B------:R-:W-:Y:S01]  /*5680*/  FFMA.FTZ R44, R13.reuse, UR6, R44 ;  /* 0x000000060d2c7c23 */ /* 0x040fe2000801002c */
[----:B------:R-:W-:Y:S01]  /*5690*/  FSEL R51, R6, -INF , !P3 ;  /* 0xff80000006337808 */ /* 0x000fe20005800000 */
[----:B------:R-:W-:Y:S01]  /*56a0*/  FFMA.FTZ R46, R13, UR6, R46 ;  /* 0x000000060d2e7c23 */ /* 0x000fe2000801002e */
[----:B------:R-:W-:Y:S02]  /*56b0*/  FSEL R48, R4, -INF , !P0 ;  /* 0xff80000004307808 */ /* 0x000fe40004000000 */
[-C--:B------:R-:W-:Y:S02]  /*56c0*/  ISETP.GE.AND P4, PT, R15, R132.reuse, PT ;  /* 0x000000840f00720c */ /* 0x080fe40003f86270 */
[----:B------:R-:W-:Y:S02]  /*56d0*/  FSEL R49, R7, -INF , !P1 ;  /* 0xff80000007317808 */ /* 0x000fe40004800000 */
[----:B------:R-:W-:-:S02]  /*56e0*/  ISETP.GE.AND P3, PT, R5, R132, PT ;  /* 0x000000840500720c */ /* 0x000fc40003f66270 */
[-C--:B------:R-:W-:Y:S02]  /*56f0*/  ISETP.GE.AND P0, PT, R5, R0.reuse, PT ;  /* 0x000000000500720c */ /* 0x080fe40003f06270 */
[----:B------:R-:W-:Y:S02]  /*5700*/  ISETP.GE.AND P1, PT, R15, R0, PT ;  /* 0x000000000f00720c */ /* 0x000fe40003f26270 */
[----:B------:R-:W-:Y:S02]  /*5710*/  I2FP.F32.U32 R5, R5 ;  /* 0x0000000500057245 */ /* 0x000fe40000201000 */
[C-C-:B------:R-:W-:Y:S02]  /*5720*/  LOP3.LUT R13, R2.reuse, 0xe1, R193.reuse, 0xfe, !PT ;  /* 0x000000e1020d7812 */ /* 0x140fe400078efec1 */
[----:B------:R-:W-:Y:S01]  /*5730*/  LOP3.LUT R7, R2, 0xe8, R193, 0xfe, !PT ;  /* 0x000000e802077812 */ /* 0x000fe200078efec1 */
[----:B------:R-:W-:Y:S01]  /*5740*/  FFMA.FTZ R40, R5, UR6, R40 ;  /* 0x0000000605287c23 */ /* 0x000fe20008010028 */
[----:B------:R-:W-:Y:S01]  /*5750*/  FSEL R55, R45, -INF , !P4 ;  /* 0xff8000002d377808 */ /* 0x000fe20006000000 */
[----:B------:R-:W-:Y:S01]  /*5760*/  FFMA.FTZ R42, R5, UR6, R42 ;  /* 0x00000006052a7c23 */ /* 0x000fe2000801002a */
[----:B------:R-:W-:-:S02]  /*5770*/  I2FP.F32.U32 R4, R13 ;  /* 0x0000000d00047245 */ /* 0x000fc40000201000 */
[----:B------:R-:W-:Y:S02]  /*5780*/  FSEL R45, R8, -INF , !P1 ;  /* 0xff800000082d7808 */ /* 0x000fe40004800000 */
[C---:B------:R-:W-:Y:S01]  /*5790*/  ISETP.GE.AND P4, PT, R7.reuse, R132, PT ;  /* 0x000000840700720c */ /* 0x040fe20003f86270 */
[C---:B------:R-:W-:Y:S01]  /*57a0*/  FFMA.FTZ R41, R4.reuse, UR6, R41 ;  /* 0x0000000604297c23 */ /* 0x040fe20008010029 */
[----:B------:R-:W-:Y:S01]  /*57b0*/  ISETP.GE.AND P1, PT, R7, R0, PT ;  /* 0x000000000700720c */ /* 0x000fe20003f26270 */
[----:B------:R-:W-:Y:S01]  /*57c0*/  FFMA.FTZ R43, R4, UR6, R43 ;  /* 0x00000006042b7c23 */ /* 0x000fe2000801002b */
[----:B------:R-:W-:Y:S02]  /*57d0*/  LOP3.LUT R5, R2, 0xe9, R193, 0xfe, !PT ;  /* 0x000000e902057812 */ /* 0x000fe400078efec1 */
[----:B------:R-:W-:Y:S02]  /*57e0*/  I2FP.F32.U32 R7, R7 ;  /* 0x0000000700077245 */ /* 0x000fe40000201000 */
[----:B------:R-:W-:-:S02]  /*57f0*/  FSEL R86, R44, -INF , !P6 ;  /* 0xff8000002c567808 */ /* 0x000fc40007000000 */
[----:B------:R-:W-:Y:S01]  /*5800*/  FSEL R47, R46, -INF , !P2 ;  /* 0xff8000002e2f7808 */ /* 0x000fe20005000000 */
[----:B------:R-:W-:Y:S01]  /*5810*/  FFMA.FTZ R36, R7, UR6, R36 ;  /* 0x0000000607247c23 */ /* 0x000fe20008010024 */
[----:B------:R-:W-:Y:S01]  /*5820*/  ISETP.GE.AND P6, PT, R13, R132, PT ;  /* 0x000000840d00720c */ /* 0x000fe20003fc6270 */
[----:B------:R-:W-:Y:S01]  /*5830*/  FFMA.FTZ R38, R7, UR6, R38 ;  /* 0x0000000607267c23 */ /* 0x000fe20008010026 */
[----:B------:R-:W-:Y:S02]  /*5840*/  ISETP.GE.AND P2, PT, R13, R0, PT ;  /* 0x000000000d00720c */ /* 0x000fe40003f46270 */
[----:B------:R-:W-:Y:S02]  /*5850*/  FSEL R46, R40, -INF , !P3 ;  /* 0xff800000282e7808 */ /* 0x000fe40005800000 */
[----:B------:R-:W-:Y:S02]  /*5860*/  FSEL R44, R42, -INF , !P0 ;  /* 0xff8000002a2c7808 */ /* 0x000fe40004000000 */
[----:B------:R-:W-:-:S02]  /*5870*/  I2FP.F32.U32 R6, R5 ;  /* 0x0000000500067245 */ /* 0x000fc40000201000 */
[C---:B------:R-:W-:Y:S02]  /*5880*/  ISETP.GE.AND P3, PT, R5.reuse, R132, PT ;  /* 0x000000840500720c */ /* 0x040fe40003f66270 */
[----:B------:R-:W-:Y:S01]  /*5890*/  ISETP.GE.AND P0, PT, R5, R0, PT ;  /* 0x000000000500720c */ /* 0x000fe20003f06270 */
[----:B------:R-:W-:Y:S01]  /*58a0*/  FFMA.FTZ R37, R6, UR6, R37 ;  /* 0x0000000606257c23 */ /* 0x000fe20008010025 */
[----:B------:R-:W-:Y:S01]  /*58b0*/  LOP3.LUT R13, R2, 0xf0, R193, 0xfe, !PT ;  /* 0x000000f0020d7812 */ /* 0x000fe200078efec1 */
[----:B------:R-:W-:Y:S01]  /*58c0*/  FFMA.FTZ R39, R6, UR6, R39 ;  /* 0x0000000606277c23 */ /* 0x000fe20008010027 */
[C-C-:B------:R-:W-:Y:S02]  /*58d0*/  LOP3.LUT R7, R2.reuse, 0xf1, R193.reuse, 0xfe, !PT ;  /* 0x000000f102077812 */ /* 0x140fe400078efec1 */
[----:B------:R-:W-:Y:S02]  /*58e0*/  LOP3.LUT R5, R2, 0xf9, R193, 0xfe, !PT ;  /* 0x000000f902057812 */ /* 0x000fe400078efec1 */
[----:B------:R-:W-:-:S02]  /*58f0*/  FSEL R93, R41, -INF , !P6 ;  /* 0xff800000295d7808 */ /* 0x000fc40007000000 */
[----:B------:R-:W-:Y:S02]  /*5900*/  FSEL R90, R43, -INF , !P2 ;  /* 0xff8000002b5a7808 */ /* 0x000fe40005000000 */
[C---:B------:R-:W-:Y:S02]  /*5910*/  ISETP.GE.AND P6, PT, R13.reuse, R132, PT ;  /* 0x000000840d00720c */ /* 0x040fe40003fc6270 */
[----:B------:R-:W-:Y:S02]  /*5920*/  ISETP.GE.AND P2, PT, R13, R0, PT ;  /* 0x000000000d00720c */ /* 0x000fe40003f46270 */
[----:B------:R-:W-:Y:S02]  /*5930*/  I2FP.F32.U32 R13, R13 ;  /* 0x0000000d000d7245 */ /* 0x000fe40000201000 */
[----:B------:R-:W-:Y:S02]  /*5940*/  I2FP.F32.U32 R4, R7 ;  /* 0x0000000700047245 */ /* 0x000fe40000201000 */
[----:B------:R-:W-:Y:S01]  /*5950*/  I2FP.F32.U32 R6, R5 ;  /* 0x0000000500067245 */ /* 0x000fe20000201000 */
[C---:B------:R-:W-:Y:S01]  /*5960*/  FFMA.FTZ R32, R13.reuse, UR6, R32 ;  /* 0x000000060d207c23 */ /* 0x040fe20008010020 */
[----:B------:R-:W-:Y:S01]  /*5970*/  FSEL R92, R36, -INF , !P4 ;  /* 0xff800000245c7808 */ /* 0x000fe20006000000 */
[----:B------:R-:W-:Y:S01]  /*5980*/  FFMA.FTZ R34, R13, UR6, R34 ;  /* 0x000000060d227c23 */ /* 0x000fe20008010022 */
[----:B------:R-:W-:Y:S01]  /*5990*/  FSEL R71, R38, -INF , !P1 ;  /* 0xff80000026477808 */ /* 0x000fe20004800000 */
[C---:B------:R-:W-:Y:S01]  /*59a0*/  FFMA.FTZ R33, R4.reuse, UR6, R33 ;  /* 0x0000000604217c23 */ /* 0x040fe20008010021 */
[----:B------:R-:W-:Y:S01]  /*59b0*/  FSEL R91, R37, -INF , !P3 ;  /* 0xff800000255b7808 */ /* 0x000fe20005800000 */
[----:B------:R-:W-:Y:S01]  /*59c0*/  FFMA.FTZ R35, R4, UR6, R35 ;  /* 0x0000000604237c23 */ /* 0x000fe20008010023 */
[----:B------:R-:W-:Y:S01]  /*59d0*/  FSEL R69, R39, -INF , !P0 ;  /* 0xff80000027457808 */ /* 0x000fe20004000000 */
[C---:B------:R-:W-:Y:S01]  /*59e0*/  FFMA.FTZ R29, R6.reuse, UR6, R29 ;  /* 0x00000006061d7c23 */ /* 0x040fe2000801001d */
[----:B------:R-:W-:Y:S01]  /*59f0*/  FFMA.FTZ R31, R6, UR6, R31 ;  /* 0x00000006061f7c23 */ /* 0x000fe2000801001f */
[----:B------:R-:W-:-:S02]  /*5a00*/  ISETP.GE.AND P4, PT, R7, R132, PT ;  /* 0x000000840700720c */ /* 0x000fc40003f86270 */
[----:B------:R-:W-:Y:S02]  /*5a10*/  ISETP.GE.AND P1, PT, R7, R0, PT ;  /* 0x000000000700720c */ /* 0x000fe40003f26270 */
[C---:B------:R-:W-:Y:S02]  /*5a20*/  ISETP.GE.AND P3, PT, R5.reuse, R132, PT ;  /* 0x000000840500720c */ /* 0x040fe40003f66270 */
[----:B------:R-:W-:Y:S02]  /*5a30*/  ISETP.GE.AND P0, PT, R5, R0, PT ;  /* 0x000000000500720c */ /* 0x000fe40003f06270 */
[----:B------:R-:W-:Y:S02]  /*5a40*/  FSEL R100, R32, -INF , !P6 ;  /* 0xff80000020647808 */ /* 0x000fe40007000000 */
[----:B------:R-:W-:Y:S02]  /*5a50*/  FSEL R96, R34, -INF , !P2 ;  /* 0xff80000022607808 */ /* 0x000fe40005000000 */
[----:B------:R-:W-:-:S02]  /*5a60*/  FSEL R98, R33, -INF , !P4 ;  /* 0xff80000021627808 */ /* 0x000fc40006000000 */
[----:B------:R-:W-:Y:S02]  /*5a70*/  FSEL R95, R35, -INF , !P1 ;  /* 0xff800000235f7808 */ /* 0x000fe40004800000 */
[----:B------:R-:W-:Y:S02]  /*5a80*/  FSEL R97, R29, -INF , !P3 ;  /* 0xff8000001d617808 */ /* 0x000fe40005800000 */
[----:B------:R-:W-:Y:S01]  /*5a90*/  FSEL R94, R31, -INF , !P0 ;  /* 0xff8000001f5e7808 */ /* 0x000fe20004000000 */
[----:B------:R-:W-:Y:S06]  /*5aa0*/  BRA.U !UP1, `(.L_x_1499) ;  /* 0x00000009095c7547 */ /* 0x000fec000b800000 */
[----:B------:R-:W-:-:S04]  /*5ab0*/  UISETP.NE.U32.AND UP0, UPT, UR12, URZ, UPT ;  /* 0x000000ff0c00728c */ /* 0x000fc8000bf05070 */
[----:B------:R-:W-:-:S09]  /*5ac0*/  UISETP.NE.AND.EX UP0, UPT, UR13, URZ, UPT, UP0 ;  /* 0x000000ff0d00728c */ /* 0x000fd2000bf05300 */
[----:B------:R-:W-:Y:S05]  /*5ad0*/  BRA.U UP0, `(.L_x_1500) ;  /* 0x0000000100207547 */ /* 0x000fea000b800000 */
[----:B------:R-:W-:Y:S01]  /*5ae0*/  UMOV UR7, URZ ;  /* 0x000000ff00077c82 */ /* 0x000fe20008000000 */
[----:B------:R-:W-:Y:S01]  /*5af0*/  USHF.L.U32 UR4, UR10, 0x8, URZ ;  /* 0x000000080a047899 */ /* 0x000fe200080006ff */
[----:B------:R-:W-:-:S05]  /*5b00*/  IADD3 R5, P0, PT, RZ, -UR7, RZ ;  /* 0x80000007ff057c10 */ /* 0x000fca000ff1e0ff */
[----:B------:R-:W-:-:S05]  /*5b10*/  IMAD.X R4, RZ, RZ, ~UR4, P0 ;  /* 0x80000004ff047e24 */ /* 0x000fca00080e06ff */
[----:B------:R-:W-:-:S04]  /*5b20*/  SHF.R.S64 R5, R5, 0x1f, R4 ;  /* 0x0000001f05057819 */ /* 0x000fc80000001004 */
[----:B------:R-:W-:-:S04]  /*5b30*/  IADD3 R214, P0, PT, R5, R214, RZ ;  /* 0x000000d605d67210 */ /* 0x000fc80007f1e0ff */
[----:B------:R-:W-:Y:S01]  /*5b40*/  LEA.HI.X.SX32 R213, R4, R213, 0x1, P0 ;  /* 0x000000d504d57211 */ /* 0x000fe200000f0eff */
[----:B------:R-:W-:Y:S08]  /*5b50*/  BRA `(.L_x_1501) ;  /* 0x0000000000ec7947 */ /* 0x000ff00003800000 */
.L_x_1500:
        /* <DEDUP_REMOVED lines=47> */
[----:B------:R-:W-:-:S04]  /*5e50*/  IMAD R5, R5, UR10, RZ ;  /* 0x0000000a05057c24 */ /* 0x000fc8000f8e02ff */
[C---:B------:R-:W-:Y:S01]  /*5e60*/  IMAD R5, R6.reuse, UR11, R5 ;  /* 0x0000000b06057c24 */ /* 0x040fe2000f8e0205 */
[----:B---3--:R-:W-:Y:S01]  /*5e70*/  IADD3 R4, PT, PT, R13, -R4, RZ ;  /* 0x800000040d047210 */ /* 0x008fe20007ffe0ff */
[----:B------:R-:W-:-:S03]  /*5e80*/  IMAD.WIDE.U32 R12, R6, UR10, RZ ;  /* 0x0000000a060c7c25 */ /* 0x000fc6000f8e00ff */
        /* <DEDUP_REMOVED lines=8> */
.L_x_1501:
[----:B------:R-:W1:Y:S01]  /*5f10*/  LDCU UR4, c[0x0][0x440] ;  /* 0x00008800ff0477ac */ /* 0x000e620008000800 */
[----:B------:R-:W-:Y:S01]  /*5f20*/  IMAD.U32 R15, RZ, RZ, UR10 ;  /* 0x0000000aff0f7e24 */ /* 0x000fe2000f8e00ff */
[----:B------:R-:W-:Y:S01]  /*5f30*/  MOV R4, UR11 ;  /* 0x0000000b00047c02 */ /* 0x000fe20008000f00 */
[----:B------:R-:W-:Y:S01]  /*5f40*/  IMAD.U32 R5, RZ, RZ, UR10 ;  /* 0x0000000aff057e24 */ /* 0x000fe2000f8e00ff */
[----:B------:R-:W-:Y:S01]  /*5f50*/  MOV R7, UR10 ;  /* 0x0000000a00077c02 */ /* 0x000fe20008000f00 */
[----:B------:R-:W-:Y:S01]  /*5f60*/  IMAD.U32 R31, RZ, RZ, UR10 ;  /* 0x0000000aff1f7e24 */ /* 0x000fe2000f8e00ff */
[----:B------:R-:W-:Y:S01]  /*5f70*/  LEA R14, P2, R15, R214, 0x6 ;  /* 0x000000d60f0e7211 */ /* 0x000fe200078430ff */
[----:B------:R-:W-:Y:S01]  /*5f80*/  IMAD.U32 R6, RZ, RZ, UR10 ;  /* 0x0000000aff067e24 */ /* 0x000fe2000f8e00ff */
[----:B------:R-:W-:Y:S01]  /*5f90*/  MOV R12, UR10 ;  /* 0x0000000a000c7c02 */ /* 0x000fe20008000f00 */
[----:B------:R-:W-:Y:S01]  /*5fa0*/  IMAD.U32 R29, RZ, RZ, UR10 ;  /* 0x0000000aff1d7e24 */ /* 0x000fe2000f8e00ff */
[----:B------:R-:W-:Y:S01]  /*5fb0*/  LEA.HI.X R15, R5, R213, R4, 0x6, P2 ;  /* 0x000000d5050f7211 */ /* 0x000fe200010f3404 */
[----:B------:R-:W-:Y:S01]  /*5fc0*/  IMAD.U32 R4, RZ, RZ, UR10 ;  /* 0x0000000aff047e24 */ /* 0x000fe2000f8e00ff */
[----:B------:R-:W-:Y:S01]  /*5fd0*/  MOV R5, UR11 ;  /* 0x0000000b00057c02 */ /* 0x000fe20008000f00 */
[----:B------:R-:W-:Y:S01]  /*5fe0*/  IMAD.U32 R13, RZ, RZ, UR10 ;  /* 0x0000000aff0d7e24 */ /* 0x000fe2000f8e00ff */
[----:B------:R-:W-:Y:S01]  /*5ff0*/  BSSY.RECONVERGENT B0, `(.L_x_1502) ;  /* 0x0000041000007945 */ /* 0x000fe20003800200 */
[----:B------:R-:W-:Y:S01]  /*6000*/  IMAD.U32 R8, RZ, RZ, UR11 ;  /* 0x0000000bff087e24 */ /* 0x000fe2000f8e00ff */
[----:B-1----:R-:W-:-:S02]  /*6010*/  ISETP.GE.AND P0, PT, R212, UR4, PT ;  /* 0x00000004d4007c0c */ /* 0x002fc4000bf06270 */
[----:B------:R-:W-:-:S11]  /*6020*/  ISETP.GE.AND P1, PT, R212, UR4, PT ;  /* 0x00000004d4007c0c */ /* 0x000fd6000bf26270 */
[-C--:B------:R-:W-:Y:S01]  /*6030*/  @!P0 LEA R30, P2, R31, R14.reuse, 0x6 ;  /* 0x0000000e1f1e8211 */ /* 0x080fe200078430ff */
[----:B------:R-:W-:Y:S01]  /*6040*/  VOTEU.ALL UP0, P0 ;  /* 0x0000000000ff7886 */ /* 0x000fe20000000000 */
[----:B------:R-:W-:Y:S01]  /*6050*/  @!P1 IMAD.MOV.U32 R215, RZ, RZ, R213 ;  /* 0x000000ffffd79224 */ /* 0x000fe200078e00d5 */
[-C--:B------:R-:W-:Y:S01]  /*6060*/  @!P0 LEA R12, P3, R12, R14.reuse, 0x7 ;  /* 0x0000000e0c0c8211 */ /* 0x080fe200078638ff */
[C---:B------:R-:W-:Y:S01]  /*6070*/  @!P0 IMAD.WIDE.U32 R34, R4.reuse, 0x140, R14 ;  /* 0x0000014004228825 */ /* 0x040fe200078e000e */
[-C--:B------:R-:W-:Y:S01]  /*6080*/  @!P0 LEA.HI.X R31, R4, R15.reuse, R5, 0x6, P2 ;  /* 0x0000000f041f8211 */ /* 0x080fe200010f3405 */
[----:B------:R-:W-:Y:S01]  /*6090*/  @!UP0 UIMAD UR7, UR11, 0xc0, URZ ;  /* 0x000000c00b0788a4 */ /* 0x000fe2000f8e02ff */
[----:B------:R-:W-:Y:S01]  /*60a0*/  @!P0 LEA R32, P2, R7, R14, 0x8 ;  /* 0x0000000e07208211 */ /* 0x000fe200078440ff */
[--C-:B------:R-:W-:Y:S01]  /*60b0*/  @!P0 IMAD.MOV.U32 R4, RZ, RZ, R14.reuse ;  /* 0x000000ffff048224 */ /* 0x100fe200078e000e */
[----:B------:R-:W-:Y:S01]  /*60c0*/  @!PT LDS RZ, [RZ] ;  /* 0x00000000fffff984 */ /* 0x000fe20000000800 */
[----:B------:R-:W-:Y:S01]  /*60d0*/  @!PT LDS RZ, [RZ] ;  /* 0x00000000fffff984 */ /* 0x000fe20000000800 */
[----:B------:R-:W-:Y:S01]  /*60e0*/  @!PT LDS RZ, [RZ] ;  /* 0x00000000fffff984 */ /* 0x000fe20000000800 */
[----:B------:R1:W-:Y:S01]  /*60f0*/  @!P1 LDGSTS.E.BYPASS.LTC128B.128 [R223+0x1000], desc[UR24][R214.64] ;  /* 0x01000000d6df9fae */ /* 0x0003e2000b981a18 */
[----:B------:R-:W-:Y:S01]  /*6100*/  @!P0 IMAD.WIDE.U32 R28, R29, 0xc0, R14 ;  /* 0x000000c01d1c8825 */ /* 0x000fe200078e000e */
[-C--:B------:R-:W-:Y:S01]  /*6110*/  @!P0 LEA.HI.X R33, R6, R15.reuse, R5, 0x8, P2 ;  /* 0x0000000f06218211 */ /* 0x080fe200010f4405 */
[----:B------:R-:W-:Y:S01]  /*6120*/  @!UP0 UIMAD UR4, UR11, 0x140, URZ ;  /* 0x000001400b0488a4 */ /* 0x000fe2000f8e02ff */
[-C--:B------:R-:W-:Y:S01]  /*6130*/  @!P0 MOV R5, R15.reuse ;  /* 0x0000000f00058202 */ /* 0x080fe20000000f00 */
[----:B------:R1:W-:Y:S01]  /*6140*/  @P1 STS.128 [R223+0x1000], RZ ;  /* 0x001000ffdf001388 */ /* 0x0003e20000000c00 */
[----:B------:R-:W-:Y:S01]  /*6150*/  @!P0 LEA.HI.X R13, R13, R15, R8, 0x7, P3 ;  /* 0x0000000f0d0d8211 */ /* 0x000fe200018f3c08 */
[----:B------:R-:W-:-:S02]  /*6160*/  @!P0 VIADD R29, R29, UR7 ;  /* 0x000000071d1d8c36 */ /* 0x000fc40008000000 */
[----:B------:R1:W-:Y:S01]  /*6170*/  @P0 STS.128 [R223+0x1800], RZ ;  /* 0x001800ffdf000388 */ /* 0x0003e20000000c00 */
[----:B------:R-:W-:-:S03]  /*6180*/  @!P0 IADD3 R35, PT, PT, R35, UR4, RZ ;  /* 0x0000000423238c10 */ /* 0x000fc6000fffe0ff */
        /* <DEDUP_REMOVED lines=31> */
[----:B-1----:R-:W-:Y:S01]  /*6380*/  MOV R4, UR10 ;  /* 0x0000000a00047c02 */ /* 0x002fe20008000f00 */
[----:B------:R-:W-:-:S04]  /*6390*/  UIMAD UR4, UR11, 0x180, URZ ;  /* 0x000001800b0478a4 */ /* 0x000fc8000f8e02ff */
[----:B------:R-:W-:-:S05]  /*63a0*/  IMAD.WIDE.U32 R4, R4, 0x180, R14 ;  /* 0x0000018004047825 */ /* 0x000fca00078e000e */
[----:B------:R-:W-:-:S05]  /*63b0*/  IADD3 R5, PT, PT, R5, UR4, RZ ;  /* 0x0000000405057c10 */ /* 0x000fca000fffe0ff */
[----:B------:R-:W-:Y:S01]  /*63c0*/  @!PT LDS RZ, [RZ] ;  /* 0x00000000fffff984 */ /* 0x000fe20000000800 */
[----:B------:R-:W-:Y:S01]  /*63d0*/  @!PT LDS RZ, [RZ] ;  /* 0x00000000fffff984 */ /* 0x000fe20000000800 */
[----:B------:R-:W-:Y:S01]  /*63e0*/  @!PT LDS RZ, [RZ] ;  /* 0x00000000fffff984 */ /* 0x000fe20000000800 */
[----:B------:R2:W-:Y:S02]  /*63f0*/  LDGSTS.E.BYPASS.LTC128B.128 [R223+0x4800], desc[UR24][R4.64] ;  /* 0x0480000004df7fae */ /* 0x0005e4000b981a18 */
.L_x_1503:
[----:B------:R-:W-:Y:S05]  /*6400*/  BSYNC.RECONVERGENT B0 ;  /* 0x0000000000007941 */ /* 0x000fea0003800200 */
.L_x_1502:
[----:B------:R-:W0:Y:S02]  /*6410*/  LDGDEPBAR ;  /* 0x00000000000079af */ /* 0x000e240000000000 */
.L_x_1499:
[----:B------:R-:W-:Y:S01]  /*6420*/  FMNMX3.FTZ R6, R27, R25, R23, !PT ;  /* 0x000000191b067276 */ /* 0x000fe20007810017 */
[----:B------:R-:W3:Y:S01]  /*6430*/  LDCU UR4, c[0x0][0x45c] ;  /* 0x00008b80ff0477ac */ /* 0x000ee20008000800 */
[----:B------:R-:W-:Y:S02]  /*6440*/  FMNMX3.FTZ R7, R182, R178, R18, !PT ;  /* 0x000000b2b6077276 */ /* 0x000fe40007810012 */
[----:B------:R-:W-:Y:S01]  /*6450*/  FMNMX3.FTZ R6, R6, R21, R17, !PT ;  /* 0x0000001506067276 */ /* 0x000fe20007810011 */
[----:B------:R-:W-:Y:S01]  /*6460*/  UMOV UR7, 0xffffffff ;  /* 0xffffffff00077882 */ /* 0x000fe20000000000 */
        /* <DEDUP_REMOVED lines=61> */
[----:B------:R-:W-:Y:S01]  /*6840*/  IADD3 R217, PT, PT, R191, R190, RZ ;  /* 0x000000bebfd97210 */ /* 0x000fe20007ffe0ff */
[----:B-12---:R-:W1:Y:S01]  /*6850*/  SHFL.BFLY PT, R5, R6, 0x2, 0x1f ;  /* 0x0c401f0006057f89 */ /* 0x006e6200000e0000 */
[----:B------:R-:W-:-:S02]  /*6860*/  MOV R8, 0x20 ;  /* 0x0000002000087802 */ /* 0x000fc40000000f00 */
[----:B------:R-:W-:Y:S01]  /*6870*/  LEA R217, R217, UR5, 0x1 ;  /* 0x00000005d9d97c11 */ /* 0x000fe2000f8e08ff */
[----:B------:R-:W2:Y:S01]  /*6880*/  SHFL.BFLY PT, R4, R7, 0x2, 0x1f ;  /* 0x0c401f0007047f89 */ /* 0x000ea200000e0000 */
[----:B------:R-:W-:-:S03]  /*6890*/  SEL R8, R8, 0xffffffe0, !P5 ;  /* 0xffffffe008087807 */ /* 0x000fc60006800000 */
[----:B------:R-:W-:Y:S01]  /*68a0*/  LDSM.16.MT88.4 R12, [R217+0x5400] ;  /* 0x00540000d90c783b */ /* 0x000fe20000004200 */
[----:B------:R-:W-:-:S03]  /*68b0*/  IADD3 R99, PT, PT, R8, R217, RZ ;  /* 0x000000d908637210 */ /* 0x000fc60007ffe0ff */
[----:B------:R-:W-:Y:S04]  /*68c0*/  LDSM.16.MT88.4 R36, [R217+0x5800] ;  /* 0x00580000d924783b */ /* 0x000fe80000004200 */
[----:B------:R-:W-:Y:S04]  /*68d0*/  LDSM.16.MT88.4 R40, [R99+0x5400] ;  /* 0x005400006328783b */ /* 0x000fe80000004200 */
[----:B------:R-:W-:Y:S01]  /*68e0*/  LDSM.16.MT88.4 R204, [R217+0x8c00] ;  /* 0x008c0000d9cc783b */ /* 0x000fe20000004200 */
[----:B-1----:R-:W-:-:S03]  /*68f0*/  FMNMX.FTZ R5, R6, R5, !PT ;  /* 0x0000000506057209 */ /* 0x002fc60007810000 */
[----:B------:R-:W-:Y:S01]  /*6900*/  LDSM.16.MT88.4 R196, [R99+0x8c00] ;  /* 0x008c000063c4783b */ /* 0x000fe20000004200 */
[----:B--2---:R-:W-:-:S03]  /*6910*/  FMNMX.FTZ R4, R7, R4, !PT ;  /* 0x0000000407047209 */ /* 0x004fc60007810000 */
[----:B------:R-:W1:Y:S04]  /*6920*/  SHFL.BFLY PT, R134, R5, 0x1, 0x1f ;  /* 0x0c201f0005867f89 */ /* 0x000e6800000e0000 */
[----:B------:R-:W2:Y:S01]  /*6930*/  SHFL.BFLY PT, R133, R4, 0x1, 0x1f ;  /* 0x0c201f0004857f89 */ /* 0x000ea200000e0000 */
[----:B-1----:R-:W-:-:S04]  /*6940*/  FMNMX.FTZ R134, R5, R134, !PT ;  /* 0x0000008605867209 */ /* 0x002fc80007810000 */
[C---:B------:R-:W-:Y:S01]  /*6950*/  FSETP.NEU.FTZ.AND P0, PT, R134.reuse, -INF , PT ;  /* 0xff8000008600780b */ /* 0x040fe20003f1d000 */
[----:B---3--:R-:W-:Y:S01]  /*6960*/  FMUL.FTZ R102, R134, UR4 ;  /* 0x0000000486667c20 */ /* 0x008fe20008410000 */
[----:B--2---:R-:W-:Y:S02]  /*6970*/  FMNMX.FTZ R133, R4, R133, !PT ;  /* 0x0000008504857209 */ /* 0x004fe40007810000 */
[----:B------:R-:W-:Y:S02]  /*6980*/  LDSM.16.MT88.4 R4, [R99+0x5000] ;  /* 0x005000006304783b */ /* 0x000fe40000004200 */
[----:B------:R-:W-:Y:S01]  /*6990*/  FSEL R102, R102, RZ, P0 ;  /* 0x000000ff66667208 */ /* 0x000fe20000000000 */
[C---:B------:R-:W-:Y:S01]  /*69a0*/  FMUL.FTZ R103, R133.reuse, UR4 ;  /* 0x0000000485677c20 */ /* 0x040fe20008410000 */
[----:B------:R-:W-:-:S03]  /*69b0*/  FSETP.NEU.FTZ.AND P0, PT, R133, -INF , PT ;  /* 0xff8000008500780b */ /* 0x000fc60003f1d000 */
[--C-:B------:R-:W-:Y:S01]  /*69c0*/  FFMA.FTZ R131, R27, UR4, -R102.reuse ;  /* 0x000000041b837c23 */ /* 0x100fe20008010866 */
[--C-:B------:R-:W-:Y:S01]  /*69d0*/  FFMA.FTZ R128, R25, UR4, -R102.reuse ;  /* 0x0000000419807c23 */ /* 0x100fe20008010866 */
[----:B------:R-:W-:Y:S01]  /*69e0*/  FSEL R103, R103, RZ, P0 ;  /* 0x000000ff67677208 */ /* 0x000fe20000000000 */
[----:B------:R-:W1:Y:S01]  /*69f0*/  LDSM.16.MT88.4 R24, [R217+0x5000] ;  /* 0x00500000d918783b */ /* 0x000e620000004200 */
[--C-:B------:R-:W-:Y:S01]  /*6a00*/  FFMA.FTZ R117, R23, UR4, -R102.reuse ;  /* 0x0000000417757c23 */ /* 0x100fe20008010866 */
[--C-:B------:R-:W-:Y:S01]  /*6a10*/  FFMA.FTZ R108, R21, UR4, -R102.reuse ;  /* 0x00000004156c7c23 */ /* 0x100fe20008010866 */
[----:B------:R-:W-:Y:S01]  /*6a20*/  MUFU.EX2 R131, R131 ;  /* 0x0000008300837308 */ /* 0x000fe20000000800 */
        /* <DEDUP_REMOVED lines=52> */
[----:B------:R1:W3:Y:S01]  /*6d70*/  MUFU.EX2 R110, R32 ;  /* 0x00000020006e7308 */ /* 0x0002e20000000800 */
[--C-:B------:R-:W-:Y:S01]  /*6d80*/  FFMA.FTZ R169, R169, UR4, -R102.reuse ;  /* 0x00000004a9a97c23 */ /* 0x100fe20008010866 */
[--C-:B------:R-:W-:Y:S01]  /*6d90*/  FFMA.FTZ R165, R165, UR4, -R102.reuse ;  /* 0x00000004a5a57c23 */ /* 0x100fe20008010866 */
[--C-:B------:R-:W-:Y:S01]  /*6da0*/  FFMA.FTZ R176, R158, UR4, -R103.reuse ;  /* 0x000000049eb07c23 */ /* 0x100fe20008010867 */
[----:B------:R-:W-:Y:S01]  /*6db0*/  MUFU.EX2 R109, R109 ;  /* 0x0000006d006d7308 */ /* 0x000fe20000000800 */
[C---:B------:R-:W-:Y:S01]  /*6dc0*/  HMMA.16816.F32.BF16 R24, R16.reuse, R26, RZ ;  /* 0x0000001a1018723c */ /* 0x040fe200000418ff */
[--C-:B------:R-:W-:Y:S01]  /*6dd0*/  FFMA.FTZ R152, R152, UR4, -R103.reuse ;  /* 0x0000000498987c23 */ /* 0x100fe20008010867 */
[--C-:B------:R-:W-:Y:S01]  /*6de0*/  FFMA.FTZ R153, R153, UR4, -R102.reuse ;  /* 0x0000000499997c23 */ /* 0x100fe20008010866 */
[----:B------:R-:W5:Y:S01]  /*6df0*/  MUFU.EX2 R112, R112 ;  /* 0x0000007000707308 */ /* 0x000f620000000800 */
[--C-:B------:R-:W-:Y:S01]  /*6e00*/  FFMA.FTZ R142, R142, UR4, -R103.reuse ;  /* 0x000000048e8e7c23 */ /* 0x100fe20008010867 */
[--C-:B------:R-:W-:Y:S01]  /*6e10*/  FFMA.FTZ R119, R119, UR4, -R102.reuse ;  /* 0x0000000477777c23 */ /* 0x100fe20008010866 */
[--C-:B------:R-:W-:Y:S01]  /*6e20*/  FFMA.FTZ R135, R135, UR4, -R102.reuse ;  /* 0x0000000487877c23 */ /* 0x100fe20008010866 */
[----:B------:R-:W-:Y:S01]  /*6e30*/  MUFU.EX2 R121, R121 ;  /* 0x0000007900797308 */ /* 0x000fe20000000800 */
[C---:B----4-:R-:W-:Y:S01]  /*6e40*/  HMMA.16816.F32.BF16 R20, R16.reuse, R4, RZ ;  /* 0x000000041014723c */ /* 0x050fe200000418ff */
[----:B-1----:R-:W1:Y:S01]  /*6e50*/  LDSM.16.MT88.4 R32, [R99+0x5800] ;  /* 0x005800006320783b */ /* 0x002e620000004200 */
[----:B--2---:R-:W-:Y:S01]  /*6e60*/  F2FP.BF16.F32.PACK_AB R4, R106, R107 ;  /* 0x0000006b6a04723e */ /* 0x004fe200000010ff */
[----:B------:R-:W2:Y:S01]  /*6e70*/  MUFU.EX2 R118, R118 ;  /* 0x0000007600767308 */ /* 0x000ea20000000800 */
[----:B---3--:R-:W-:Y:S01]  /*6e80*/  F2FP.BF16.F32.PACK_AB R5, R110, R111 ;  /* 0x0000006f6e05723e */ /* 0x008fe200000010ff */
[--C-:B------:R-:W-:Y:S01]  /*6e90*/  FFMA.FTZ R115, R115, UR4, -R102.reuse ;  /* 0x0000000473737c23 */ /* 0x100fe20008010866 */
[--C-:B------:R-:W-:Y:S01]  /*6ea0*/  FFMA.FTZ R74, R74, UR4, -R102.reuse ;  /* 0x000000044a4a7c23 */ /* 0x100fe20008010866 */
[----:B------:R-:W-:Y:S01]  /*6eb0*/  MUFU.EX2 R116, R116 ;  /* 0x0000007400747308 */ /* 0x000fe20000000800 */
[----:B------:R-:W-:Y:S01]  /*6ec0*/  HMMA.16816.F32.BF16 R16, R16, R6, RZ ;  /* 0x000000061010723c */ /* 0x000fe200000418ff */
[----:B------:R-:W-:Y:S01]  /*6ed0*/  F2FP.BF16.F32.PACK_AB R6, R104, R105 ;  /* 0x000000696806723e */ /* 0x000fe200000010ff */
[--C-:B------:R-:W-:Y:S01]  /*6ee0*/  FFMA.FTZ R72, R72, UR4, -R103.reuse ;  /* 0x0000000448487c23 */ /* 0x100fe20008010867 */
[----:B-----5:R-:W-:Y:S01]  /*6ef0*/  F2FP.BF16.F32.PACK_AB R7, R112, R109 ;  /* 0x0000006d7007723e */ /* 0x020fe200000010ff */
[----:B------:R-:W-:Y:S01]  /*6f00*/  MUFU.EX2 R123, R123 ;  /* 0x0000007b007b7308 */ /* 0x000fe20000000800 */
[--C-:B------:R-:W-:Y:S01]  /*6f10*/  FFMA.FTZ R70, R70, UR4, -R103.reuse ;  /* 0x0000000446467c23 */ /* 0x100fe20008010867 */
[----:B------:R-:W-:Y:S01]  /*6f20*/  FFMA.FTZ R65, R65, UR4, -R102 ;  /* 0x0000000441417c23 */ /* 0x000fe20008010866 */
[--C-:B------:R-:W-:Y:S01]  /*6f30*/  FFMA.FTZ R9, R9, UR4, -R103.reuse ;  /* 0x0000000409097c23 */ /* 0x100fe20008010867 */
[----:B------:R-:W-:Y:S01]  /*6f40*/  MUFU.EX2 R120, R120 ;  /* 0x0000007800787308 */ /* 0x000fe20000000800 */
[----:B------:R-:W-:Y:S01]  /*6f50*/  FFMA.FTZ R62, R62, UR4, -R103 ;  /* 0x000000043e3e7c23 */ /* 0x000fe20008010867 */
[C---:B------:R-:W-:Y:S01]  /*6f60*/  HMMA.16816.F32.BF16 R28, R4.reuse, R12, R28 ;  /* 0x0000000c041c723c */ /* 0x040fe2000004181c */
        /* <DEDUP_REMOVED lines=8> */
[----:B------:R-:W4:Y:S01]  /*6ff0*/  LDSM.16.MT88.4 R12, [R217+0x5c00] ;  /* 0x005c0000d90c783b */ /* 0x000f220000004200 */
[----:B------:R-:W5:Y:S01]  /*7000*/  MUFU.EX2 R124, R124 ;  /* 0x0000007c007c7308 */ /* 0x000f620000000800 */
[----:B------:R-:W-:Y:S01]  /*7010*/  FADD.FTZ R108, R108, R117 ;  /* 0x000000756c6c7221 */ /* 0x000fe20000010000 */
[----:B------:R-:W-:Y:S01]  /*7020*/  FADD.FTZ R114, R101, R114 ;  /* 0x0000007265727221 */ /* 0x000fe20000010000 */
[----:B------:R-:W-:Y:S01]  /*7030*/  FFMA.FTZ R54, R54, UR4, -R102 ;  /* 0x0000000436367c23 */ /* 0x000fe20008010866 */
[----:B------:R-:W-:Y:S01]  /*7040*/  MUFU.EX2 R130, R143 ;  /* 0x0000008f00827308 */ /* 0x000fe20000000800 */
[----:B------:R-:W-:Y:S01]  /*7050*/  FADD.FTZ R107, R107, R108 ;  /* 0x0000006c6b6b7221 */ /* 0x000fe20000010000 */
[C---:B------:R-:W-:Y:S01]  /*7060*/  HMMA.16816.F32.BF16 R20, R4.reuse, R40, R20 ;  /* 0x000000280414723c */ /* 0x040fe20000041814 */
[----:B--2---:R-:W-:Y:S01]  /*7070*/  F2FP.BF16.F32.PACK_AB R40, R118, R121 ;  /* 0x000000797628723e */ /* 0x004fe200000010ff */
[----:B------:R-:W-:Y:S01]  /*7080*/  MUFU.EX2 R122, R122 ;  /* 0x0000007a007a7308 */ /* 0x000fe20000000800 */
[----:B---3--:R-:W-:Y:S01]  /*7090*/  F2FP.BF16.F32.PACK_AB R41, R127, R120 ;  /* 0x000000787f29723e */ /* 0x008fe200000010ff */
[----:B------:R-:W-:Y:S01]  /*70a0*/  FADD.FTZ R106, R106, R107 ;  /* 0x0000006b6a6a7221 */ /* 0x000fe20000010000 */
[----:B------:R-:W-:Y:S01]  /*70b0*/  FADD.FTZ R111, R111, R114 ;  /* 0x000000726f6f7221 */ /* 0x000fe20000010000 */
[----:B------:R-:W2:Y:S01]  /*70c0*/  MUFU.EX2 R141, R141 ;  /* 0x0000008d008d7308 */ /* 0x000ea20000000800 */
[----:B------:R-:W-:Y:S01]  /*70d0*/  FFMA.FTZ R52, R52, UR4, -R103 ;  /* 0x0000000434347c23 */ /* 0x000fe20008010867 */
[----:B------:R-:W-:Y:S01]  /*70e0*/  HMMA.16816.F32.BF16 R16, R4, R42, R16 ;  /* 0x0000002a0410723c */ /* 0x000fe20000041810 */
[----:B------:R-:W-:Y:S01]  /*70f0*/  F2FP.BF16.F32.PACK_AB R42, R123, R116 ;  /* 0x000000747b2a723e */ /* 0x000fe200000010ff */
[----:B------:R-:W3:Y:S01]  /*7100*/  MUFU.EX2 R139, R139 ;  /* 0x0000008b008b7308 */ /* 0x000ee20000000800 */
[----:B-----5:R-:W-:Y:S01]  /*7110*/  F2FP.BF16.F32.PACK_AB R43, R124, R125 ;  /* 0x0000007d7c2b723e */ /* 0x020fe200000010ff */
[----:B------:R-:W5:Y:S01]  /*7120*/  LDSM.16.MT88.4 R4, [R99+0x5c00] ;  /* 0x005c00006304783b */ /* 0x000f620000004200 */
[----:B------:R-:W-:Y:S01]  /*7130*/  FADD.FTZ R105, R105, R106 ;  /* 0x0000006a69697221 */ /* 0x000fe20000010000 */
[----:B------:R-:W-:Y:S01]  /*7140*/  MUFU.EX2 R145, R145 ;  /* 0x0000009100917308 */ /* 0x000fe20000000800 */
[----:B------:R-:W-:Y:S01]  /*7150*/  FADD.FTZ R110, R110, R111 ;  /* 0x0000006f6e6e7221 */ /* 0x000fe20000010000 */
[----:B------:R-:W-:Y:S01]  /*7160*/  FFMA.FTZ R51, R51, UR4, -R102 ;  /* 0x0000000433337c23 */ /* 0x000fe20008010866 */
[----:B------:R-:W-:Y:S01]  /*7170*/  FADD.FTZ R104, R104, R105 ;  /* 0x0000006968687221 */ /* 0x000fe20000010000 */
[----:B------:R-:W1:Y:S01]  /*7180*/  MUFU.EX2 R144, R174 ;  /* 0x000000ae00907308 */ /* 0x000e620000000800 */
[C---:B------:R-:W-:Y:S01]  /*7190*/  HMMA.16816.F32.BF16 R28, R40.reuse, R36, R28 ;  /* 0x00000024281c723c */ /* 0x040fe2000004181c */
[----:B--2---:R-:W-:Y:S01]  /*71a0*/  F2FP.BF16.F32.PACK_AB R36, R141, R122 ;  /* 0x0000007a8d24723e */ /* 0x004fe200000010ff */
[----:B------:R-:W-:Y:S01]  /*71b0*/  FADD.FTZ R109, R109, R110 ;  /* 0x0000006e6d6d7221 */ /* 0x000fe20000010000 */
[----:B------:R2:W-:Y:S01]  /*71c0*/  MUFU.EX2 R143, R148 ;  /* 0x00000094008f7308 */ /* 0x0005e20000000800 */
[--C-:B------:R-:W-:Y:S01]  /*71d0*/  FFMA.FTZ R55, R55, UR4, -R102.reuse ;  /* 0x0000000437377c23 */ /* 0x100fe20008010866 */
[--C-:B------:R-:W-:Y:S01]  /*71e0*/  FFMA.FTZ R46, R46, UR4, -R102.reuse ;  /* 0x000000042e2e7c23 */ /* 0x100fe20008010866 */
[----:B------:R-:W-:Y:S01]  /*71f0*/  FADD.FTZ R109, R112, R109 ;  /* 0x0000006d706d7221 */ /* 0x000fe20000010000 */
[----:B------:R-:W4:Y:S01]  /*7200*/  MUFU.EX2 R146, R146 ;  /* 0x0000009200927308 */ /* 0x000f220000000800 */
[C---:B------:R-:W-:Y:S01]  /*7210*/  HMMA.16816.F32.BF16 R24, R40.reuse, R38, R24 ;  /* 0x000000262818723c */ /* 0x040fe20000041818 */
[----:B---3--:R-:W-:Y:S01]  /*7220*/  F2FP.BF16.F32.PACK_AB R38, R130, R139 ;  /* 0x0000008b8226723e */ /* 0x008fe200000010ff */
[----:B------:R-:W-:Y:S01]  /*7230*/  FADD.FTZ R120, R120, R109 ;  /* 0x0000006d78787221 */ /* 0x000fe20000010000 */
[----:B------:R-:W-:Y:S01]  /*7240*/  MUFU.EX2 R164, R164 ;  /* 0x000000a400a47308 */ /* 0x000fe20000000800 */
[--C-:B------:R-:W-:Y:S01]  /*7250*/  FFMA.FTZ R91, R91, UR4, -R102.reuse ;  /* 0x000000045b5b7c23 */ /* 0x100fe20008010866 */
[----:B-1----:R-:W-:Y:S01]  /*7260*/  F2FP.BF16.F32.PACK_AB R37, R144, R145 ;  /* 0x000000919025723e */ /* 0x002fe200000010ff */
[--C-:B------:R-:W-:Y:S01]  /*7270*/  FFMA.FTZ R174, R175, UR4, -R102.reuse ;  /* 0x00000004afae7c23 */ /* 0x100fe20008010866 */
[--C-:B------:R-:W-:Y:S01]  /*7280*/  FFMA.FTZ R175, R168, UR4, -R103.reuse ;  /* 0x00000004a8af7c23 */ /* 0x100fe20008010867 */
[C---:B------:R-:W-:Y:S01]  /*7290*/  HMMA.16816.F32.BF16 R20, R40.reuse, R32, R20 ;  /* 0x000000202814723c */ /* 0x040fe20000041814 */
[----:B--2---:R-:W-:Y:S01]  /*72a0*/  FFMA.FTZ R148, R161, UR4, -R102 ;  /* 0x00000004a1947c23 */ /* 0x004fe20008010866 */
[--C-:B------:R-:W-:Y:S01]  /*72b0*/  FFMA.FTZ R161, R162, UR4, -R103.reuse ;  /* 0x00000004a2a17c23 */ /* 0x100fe20008010867 */
[----:B------:R-:W-:Y:S01]  /*72c0*/  MUFU.EX2 R171, R171 ;  /* 0x000000ab00ab7308 */ /* 0x000fe20000000800 */
[----:B------:R-:W-:Y:S01]  /*72d0*/  FADD.FTZ R120, R127, R120 ;  /* 0x000000787f787221 */ /* 0x000fe20000010000 */
[----:B----4-:R-:W-:Y:S01]  /*72e0*/  F2FP.BF16.F32.PACK_AB R39, R146, R143 ;  /* 0x0000008f9227723e */ /* 0x010fe200000010ff */
[--C-:B------:R-:W-:Y:S01]  /*72f0*/  FFMA.FTZ R69, R69, UR4, -R103.reuse ;  /* 0x0000000445457c23 */ /* 0x100fe20008010867 */
[----:B------:R-:W-:Y:S01]  /*7300*/  MUFU.EX2 R148, R148 ;  /* 0x0000009400947308 */ /* 0x000fe20000000800 */
[----:B------:R-:W-:Y:S01]  /*7310*/  HMMA.16816.F32.BF16 R32, R40, R34, R16 ;  /* 0x000000222820723c */ /* 0x000fe20000041810 */
[----:B------:R-:W1:Y:S01]  /*7320*/  LDSM.16.MT88.4 R16, [R217+0x6000] ;  /* 0x00600000d910783b */ /* 0x000e620000004200 */
[--C-:B------:R-:W-:Y:S01]  /*7330*/  FFMA.FTZ R42, R157, UR4, -R102.reuse ;  /* 0x000000049d2a7c23 */ /* 0x100fe20008010866 */
[----:B------:R-:W-:Y:S01]  /*7340*/  FFMA.FTZ R41, R155, UR4, -R102 ;  /* 0x000000049b297c23 */ /* 0x000fe20008010866 */
[----:B------:R-:W-:Y:S01]  /*7350*/  FFMA.FTZ R40, R154, UR4, -R103 ;  /* 0x000000049a287c23 */ /* 0x000fe20008010867 */
[----:B------:R-:W2:Y:S01]  /*7360*/  MUFU.EX2 R157, R159 ;  /* 0x0000009f009d7308 */ /* 0x000ea20000000800 */
[----:B------:R-:W-:Y:S01]  /*7370*/  FADD.FTZ R125, R125, R120 ;  /* 0x000000787d7d7221 */ /* 0x000fe20000010000 */
[--C-:B------:R-:W-:Y:S01]  /*7380*/  FFMA.FTZ R190, R97, UR4, -R102.reuse ;  /* 0x0000000461be7c23 */ /* 0x100fe20008010866 */
[C---:B------:R-:W-:Y:S01]  /*7390*/  HMMA.16816.F32.BF16 R28, R36.reuse, R12, R28 ;  /* 0x0000000c241c723c */ /* 0x040fe2000004181c */
[----:B------:R-:W-:Y:S01]  /*73a0*/  MUFU.EX2 R155, R42 ;  /* 0x0000002a009b7308 */ /* 0x000fe20000000800 */
[----:B------:R-:W-:Y:S01]  /*73b0*/  FADD.FTZ R124, R124, R125 ;  /* 0x0000007d7c7c7221 */ /* 0x000fe20000010000 */
[----:B------:R-:W-:Y:S01]  /*73c0*/  FFMA.FTZ R75, R75, UR4, -R102 ;  /* 0x000000044b4b7c23 */ /* 0x000fe20008010866 */
[--C-:B------:R-:W-:Y:S01]  /*73d0*/  FFMA.FTZ R68, R68, UR4, -R103.reuse ;  /* 0x0000000444447c23 */ /* 0x100fe20008010867 */
[----:B------:R3:W-:Y:S01]  /*73e0*/  MUFU.EX2 R154, R41 ;  /* 0x00000029009a7308 */ /* 0x0007e20000000800 */
[----:B------:R-:W-:Y:S01]  /*73f0*/  FADD.FTZ R145, R145, R124 ;  /* 0x0000007c91917221 */ /* 0x000fe20000010000 */
[----:B------:R-:W-:Y:S01]  /*7400*/  FFMA.FTZ R94, R94, UR4, -R103 ;  /* 0x000000045e5e7c23 */ /* 0x000fe20008010867 */
[----:B------:R-:W-:Y:S01]  /*7410*/  HMMA.16816.F32.BF16 R24, R36, R14, R24 ;  /* 0x0000000e2418723c */ /* 0x000fe20000041818 */
[----:B------:R-:W4:Y:S01]  /*7420*/  LDSM.16.MT88.4 R12, [R99+0x6000] ;  /* 0x00600000630c783b */ /* 0x000f220000004200 */
[----:B------:R-:W-:Y:S01]  /*7430*/  MUFU.EX2 R162, R40 ;  /* 0x0000002800a27308 */ /* 0x000fe20000000800 */
[----:B------:R-:W-:-:S03]  /*7440*/  FADD.FTZ R144, R144, R145 ;  /* 0x0000009190907221 */ /* 0x000fc60000010000 */
[----:B------:R-:W2:Y:S01]  /*7450*/  MUFU.EX2 R161, R161 ;  /* 0x000000a100a17308 */ /* 0x000ea20000000800 */
[----:B------:R-:W-:Y:S01]  /*7460*/  FADD.FTZ R143, R143, R144 ;  /* 0x000000908f8f7221 */ /* 0x000fe20000010000 */
[C---:B-----5:R-:W-:Y:S02]  /*7470*/  HMMA.16816.F32.BF16 R20, R36.reuse, R4, R20 ;  /* 0x000000042414723c */ /* 0x060fe40000041814 */
[----:B------:R-:W5:Y:S01]  /*7480*/  MUFU.EX2 R159, R172 ;  /* 0x000000ac009f7308 */ /* 0x000f620000000800 */
[----:B---3--:R-:W-:Y:S01]  /*7490*/  FFMA.FTZ R41, R173, UR4, -R102 ;  /* 0x00000004ad297c23 */ /* 0x008fe20008010866 */
[----:B------:R-:W-:Y:S02]  /*74a0*/  FADD.FTZ R143, R146, R143 ;  /* 0x0000008f928f7221 */ /* 0x000fe40000010000 */
[----:B------:R3:W-:Y:S02]  /*74b0*/  MUFU.EX2 R173, R177 ;  /* 0x000000b100ad7308 */ /* 0x0007e40000000800 */
[----:B------:R-:W-:Y:S01]  /*74c0*/  HMMA.16816.F32.BF16 R32, R36, R6, R32 ;  /* 0x000000062420723c */ /* 0x000fe20000041820 */
[----:B------:R-:W4:Y:S01]  /*74d0*/  LDSM.16.MT88.4 R4, [R217+0x6400] ;  /* 0x00640000d904783b */ /* 0x000f220000004200 */
[----:B--2---:R-:W-:Y:S01]  /*74e0*/  F2FP.BF16.F32.PACK_AB R36, R157, R148 ;  /* 0x000000949d24723e */ /* 0x004fe200000010ff */
[----:B------:R-:W2:Y:S01]  /*74f0*/  MUFU.EX2 R172, R41 ;  /* 0x0000002900ac7308 */ /* 0x000ea20000000800 */
[C---:B------:R-:W-:Y:S01]  /*7500*/  F2FP.BF16.F32.PACK_AB R37, R161.reuse, R162 ;  /* 0x000000a2a125723e */ /* 0x040fe200000010ff */
[----:B------:R-:W-:Y:S01]  /*7510*/  FADD.FTZ R162, R162, R143 ;  /* 0x0000008fa2a27221 */ /* 0x000fe20000010000 */
[----:B------:R-:W-:Y:S01]  /*7520*/  F2FP.BF16.F32.PACK_AB R38, R154, R155 ;  /* 0x0000009b9a26723e */ /* 0x000fe200000010ff */
[----:B------:R-:W-:Y:S01]  /*7530*/  MUFU.EX2 R174, R174 ;  /* 0x000000ae00ae7308 */ /* 0x000fe20000000800 */
[----:B-----5:R-:W-:Y:S01]  /*7540*/  F2FP.BF16.F32.PACK_AB R39, R164, R159 ;  /* 0x0000009fa427723e */ /* 0x020fe200000010ff */
[----:B------:R-:W-:-:S02]  /*7550*/  FADD.FTZ R162, R161, R162 ;  /* 0x000000a2a1a27221 */ /* 0x000fc40000010000 */
[----:B------:R5:W-:Y:S01]  /*7560*/  MUFU.EX2 R168, R170 ;  /* 0x000000aa00a87308 */ /* 0x000be20000000800 */
[--C-:B---3--:R-:W-:Y:S01]  /*7570*/  FFMA.FTZ R177, R166, UR4, -R103.reuse ;  /* 0x00000004a6b17c23 */ /* 0x108fe20008010867 */
[----:B------:R-:W-:Y:S02]  /*7580*/  FFMA.FTZ R166, R167, UR4, -R102 ;  /* 0x00000004a7a67c23 */ /* 0x000fe40008010866 */
[C---:B-1----:R-:W-:Y:S01]  /*7590*/  HMMA.16816.F32.BF16 R28, R36.reuse, R16, R28 ;  /* 0x00000010241c723c */ /* 0x042fe2000004181c */
[----:B------:R-:W1:Y:S04]  /*75a0*/  MUFU.EX2 R175, R175 ;  /* 0x000000af00af7308 */ /* 0x000e680000000800 */
[----:B------:R-:W-:Y:S03]  /*75b0*/  MUFU.EX2 R160, R160 ;  /* 0x000000a000a07308 */ /* 0x000fe60000000800 */
[----:B------:R-:W-:Y:S01]  /*75c0*/  HMMA.16816.F32.BF16 R24, R36, R18, R24 ;  /* 0x000000122418723c */ /* 0x000fe20000041818 */
[----:B------:R-:W3:Y:S01]  /*75d0*/  LDSM.16.MT88.4 R16, [R99+0x6400] ;  /* 0x006400006310783b */ /* 0x000ee20000004200 */
[----:B------:R1:W1:Y:S01]  /*75e0*/  MUFU.EX2 R167, R177 ;  /* 0x000000b100a77308 */ /* 0x0002620000000800 */
[----:B-----5:R-:W-:-:S03]  /*75f0*/  FFMA.FTZ R170, R156, UR4, -R103 ;  /* 0x000000049caa7c23 */ /* 0x020fc60008010867 */
[----:B------:R-:W-:Y:S02]  /*7600*/  MUFU.EX2 R169, R169 ;  /* 0x000000a900a97308 */ /* 0x000fe40000000800 */
[C---:B----4-:R-:W-:Y:S01]  /*7610*/  HMMA.16816.F32.BF16 R40, R36.reuse, R12, R20 ;  /* 0x0000000c2428723c */ /* 0x050fe20000041814 */
[----:B------:R-:W4:Y:S01]  /*7620*/  LDSM.16.MT88.4 R20, [R217+0x6800] ;  /* 0x00680000d914783b */ /* 0x000f220000004200 */
[----:B------:R-:W-:Y:S01]  /*7630*/  FFMA.FTZ R12, R163, UR4, -R102 ;  /* 0x00000004a30c7c23 */ /* 0x000fe20008010866 */
[----:B------:R-:W5:Y:S04]  /*7640*/  MUFU.EX2 R166, R166 ;  /* 0x000000a600a67308 */ /* 0x000f680000000800 */
[----:B------:R5:W-:Y:S01]  /*7650*/  MUFU.EX2 R156, R12 ;  /* 0x0000000c009c7308 */ /* 0x000be20000000800 */
[----:B------:R-:W-:Y:S01]  /*7660*/  HMMA.16816.F32.BF16 R32, R36, R14, R32 ;  /* 0x0000000e2420723c */ /* 0x000fe20000041820 */
[----:B--2---:R-:W-:Y:S01]  /*7670*/  F2FP.BF16.F32.PACK_AB R36, R172, R173 ;  /* 0x000000adac24723e */ /* 0x004fe200000010ff */
[----:B-1----:R-:W-:Y:S01]  /*7680*/  FFMA.FTZ R177, R150, UR4, -R103 ;  /* 0x0000000496b17c23 */ /* 0x002fe20008010867 */
[----:B------:R-:W-:Y:S01]  /*7690*/  F2FP.BF16.F32.PACK_AB R37, R175, R168 ;  /* 0x000000a8af25723e */ /* 0x000fe200000010ff */
[----:B------:R-:W-:Y:S01]  /*76a0*/  MUFU.EX2 R163, R165 ;  /* 0x000000a500a37308 */ /* 0x000fe20000000800 */
[----:B------:R-:W-:-:S02]  /*76b0*/  F2FP.BF16.F32.PACK_AB R38, R174, R171 ;  /* 0x000000abae26723e */ /* 0x000fc400000010ff */
[----:B------:R-:W-:Y:S01]  /*76c0*/  F2FP.BF16.F32.PACK_AB R39, R167, R160 ;  /* 0x000000a0a727723e */ /* 0x000fe200000010ff */
[----:B------:R1:W-:Y:S04]  /*76d0*/  MUFU.EX2 R158, R170 ;  /* 0x000000aa009e7308 */ /* 0x0003e80000000800 */
[----:B------:R2:W3:Y:S01]  /*76e0*/  MUFU.EX2 R165, R176 ;  /* 0x000000b000a57308 */ /* 0x0004e20000000800 */
[----:B-----5:R-:W5:Y:S01]  /*76f0*/  LDSM.16.MT88.4 R12, [R99+0x6800] ;  /* 0x00680000630c783b */ /* 0x020f620000004200 */
[C---:B------:R-:W-:Y:S02]  /*7700*/  HMMA.16816.F32.BF16 R28, R36.reuse, R4, R28 ;  /* 0x00000004241c723c */ /* 0x040fe4000004181c */
[----:B------:R3:W-:Y:S04]  /*7710*/  MUFU.EX2 R150, R152 ;  /* 0x0000009800967308 */ /* 0x0007e80000000800 */
[----:B------:R-:W4:Y:S02]  /*7720*/  MUFU.EX2 R177, R177 ;  /* 0x000000b100b17308 */ /* 0x000f240000000800 */
[C---:B------:R-:W-:Y:S01]  /*7730*/  HMMA.16816.F32.BF16 R24, R36.reuse, R6, R24 ;  /* 0x000000062418723c */ /* 0x040fe20000041818 */
[----:B------:R-:W5:Y:S01]  /*7740*/  LDSM.16.MT88.4 R4, [R217+0x6c00] ;  /* 0x006c0000d904783b */ /* 0x000f620000004200 */
[--C-:B-1----:R-:W-:Y:S01]  /*7750*/  FFMA.FTZ R170, R137, UR4, -R102.reuse ;  /* 0x0000000489aa7c23 */ /* 0x102fe20008010866 */
[--C-:B------:R-:W-:Y:S01]  /*7760*/  FFMA.FTZ R137, R84, UR4, -R103.reuse ;  /* 0x0000000454897c23 */ /* 0x100fe20008010867 */
[--C-:B--2---:R-:W-:Y:S01]  /*7770*/  FFMA.FTZ R176, R81, UR4, -R103.reuse ;  /* 0x0000000451b07c23 */ /* 0x104fe20008010867 */
[----:B------:R-:W-:Y:S03]  /*7780*/  MUFU.EX2 R119, R119 ;  /* 0x0000007700777308 */ /* 0x000fe60000000800 */
[C---:B---3--:R-:W-:Y:S01]  /*7790*/  HMMA.16816.F32.BF16 R40, R36.reuse, R16, R40 ;  /* 0x000000102428723c */ /* 0x048fe20000041828 */
[----:B------:R-:W-:Y:S01]  /*77a0*/  F2FP.BF16.F32.PACK_AB R16, R166, R169 ;  /* 0x000000a9a610723e */ /* 0x000fe200000010ff */
[--C-:B------:R-:W-:Y:S01]  /*77b0*/  FFMA.FTZ R152, R151, UR4, -R102.reuse ;  /* 0x0000000497987c23 */ /* 0x100fe20008010866 */
[----:B------:R-:W-:Y:S01]  /*77c0*/  F2FP.BF16.F32.PACK_AB R17, R165, R158 ;  /* 0x0000009ea511723e */ /* 0x000fe200000010ff */
[----:B------:R1:W-:Y:S04]  /*77d0*/  MUFU.EX2 R151, R153 ;  /* 0x0000009900977308 */ /* 0x0003e80000000800 */
[----:B------:R-:W-:Y:S01]  /*77e0*/  HMMA.16816.F32.BF16 R32, R36, R18, R32 ;  /* 0x000000122420723c */ /* 0x000fe20000041820 */
[----:B------:R-:W-:Y:S01]  /*77f0*/  F2FP.BF16.F32.PACK_AB R18, R156, R163 ;  /* 0x000000a39c12723e */ /* 0x000fe200000010ff */
[--C-:B------:R-:W-:Y:S01]  /*7800*/  FFMA.FTZ R38, R149, UR4, -R102.reuse ;  /* 0x0000000495267c23 */ /* 0x100fe20008010866 */
[----:B----4-:R-:W-:Y:S01]  /*7810*/  F2FP.BF16.F32.PACK_AB R19, R177, R150 ;  /* 0x00000096b113723e */ /* 0x010fe200000010ff */
[--C-:B------:R-:W-:Y:S01]  /*7820*/  FFMA.FTZ R149, R136, UR4, -R103.reuse ;  /* 0x0000000488957c23 */ /* 0x100fe20008010867 */
[--C-:B------:R-:W-:Y:S01]  /*7830*/  FFMA.FTZ R37, R147, UR4, -R102.reuse ;  /* 0x0000000493257c23 */ /* 0x100fe20008010866 */
[--C-:B------:R-:W-:Y:S01]  /*7840*/  FFMA.FTZ R36, R138, UR4, -R103.reuse ;  /* 0x000000048a247c23 */ /* 0x100fe20008010867 */
[----:B------:R-:W2:Y:S03]  /*7850*/  MUFU.EX2 R152, R152 ;  /* 0x0000009800987308 */ /* 0x000ea60000000800 */
[C---:B------:R-:W-:Y:S01]  /*7860*/  HMMA.16816.F32.BF16 R28, R16.reuse, R20, R28 ;  /* 0x00000014101c723c */ /* 0x040fe2000004181c */
[--C-:B-1----:R-:W-:Y:S01]  /*7870*/  FFMA.FTZ R153, R140, UR4, -R103.reuse ;  /* 0x000000048c997c23 */ /* 0x102fe20008010867 */
[----:B------:R-:W-:Y:S04]  /*7880*/  MUFU.EX2 R147, R38 ;  /* 0x0000002600937308 */ /* 0x000fe80000000800 */
[----:B------:R1:W-:Y:S02]  /*7890*/  MUFU.EX2 R138, R37 ;  /* 0x00000025008a7308 */ /* 0x0003e40000000800 */
[C---:B------:R-:W-:Y:S01]  /*78a0*/  HMMA.16816.F32.BF16 R24, R16.reuse, R22, R24 ;  /* 0x000000161018723c */ /* 0x040fe20000041818 */
[----:B------:R-:W3:Y:S01]  /*78b0*/  LDSM.16.MT88.4 R20, [R99+0x6c00] ;  /* 0x006c00006314783b */ /* 0x000ee20000004200 */
[----:B------:R4:W-:Y:S04]  /*78c0*/  MUFU.EX2 R136, R36 ;  /* 0x0000002400887308 */ /* 0x0009e80000000800 */
[----:B------:R-:W4:Y:S02]  /*78d0*/  MUFU.EX2 R149, R149 ;  /* 0x0000009500957308 */ /* 0x000f240000000800 */
[----:B-----5:R-:W-:Y:S02]  /*78e0*/  HMMA.16816.F32.BF16 R40, R16, R12, R40 ;  /* 0x0000000c1028723c */ /* 0x020fe40000041828 */
[----:B------:R-:W-:Y:S01]  /*78f0*/  MUFU.EX2 R140, R142 ;  /* 0x0000008e008c7308 */ /* 0x000fe20000000800 */
[----:B-1----:R-:W-:Y:S01]  /*7900*/  FFMA.FTZ R37, R113, UR4, -R102 ;  /* 0x0000000471257c23 */ /* 0x002fe20008010866 */
[----:B------:R-:W-:-:S02]  /*7910*/  FFMA.FTZ R113, R85, UR4, -R103 ;  /* 0x0000000455717c23 */ /* 0x000fc40008010867 */
[----:B------:R-:W1:Y:S02]  /*7920*/  MUFU.EX2 R153, R153 ;  /* 0x0000009900997308 */ /* 0x000e640000000800 */
[----:B------:R-:W-:Y:S01]  /*7930*/  HMMA.16816.F32.BF16 R32, R16, R14, R32 ;  /* 0x0000000e1020723c */ /* 0x000fe20000041820 */
[----:B------:R-:W5:Y:S01]  /*7940*/  LDSM.16.MT88.4 R12, [R217+0x7000] ;  /* 0x00700000d90c783b */ /* 0x000f620000004200 */
[----:B--2---:R-:W-:Y:S01]  /*7950*/  F2FP.BF16.F32.PACK_AB R16, R152, R151 ;  /* 0x000000979810723e */ /* 0x004fe200000010ff */
[----:B----4-:R-:W-:Y:S01]  /*7960*/  FFMA.FTZ R36, R88, UR4, -R103 ;  /* 0x0000000458247c23 */ /* 0x010fe20008010867 */
[----:B------:R-:W-:Y:S01]  /*7970*/  F2FP.BF16.F32.PACK_AB R17, R149, R136 ;  /* 0x000000889511723e */ /* 0x000fe200000010ff */
[----:B------:R2:W4:Y:S01]  /*7980*/  MUFU.EX2 R142, R135 ;  /* 0x00000087008e7308 */ /* 0x0005220000000800 */
[----:B------:R-:W-:-:S03]  /*7990*/  F2FP.BF16.F32.PACK_AB R18, R138, R147 ;  /* 0x000000938a12723e */ /* 0x000fc600000010ff */
[----:B------:R-:W-:Y:S01]  /*79a0*/  MUFU.EX2 R115, R115 ;  /* 0x0000007300737308 */ /* 0x000fe20000000800 */
[----:B-1----:R-:W-:-:S03]  /*79b0*/  F2FP.BF16.F32.PACK_AB R19, R153, R140 ;  /* 0x0000008c9913723e */ /* 0x002fc600000010ff */
[----:B------:R-:W-:Y:S04]  /*79c0*/  MUFU.EX2 R170, R170 ;  /* 0x000000aa00aa7308 */ /* 0x000fe80000000800 */
[----:B------:R-:W-:Y:S01]  /*79d0*/  MUFU.EX2 R88, R37 ;  /* 0x0000002500587308 */ /* 0x000fe20000000800 */
[C---:B------:R-:W-:Y:S01]  /*79e0*/  HMMA.16816.F32.BF16 R28, R16.reuse, R4, R28 ;  /* 0x00000004101c723c */ /* 0x040fe2000004181c */
[--C-:B--2---:R-:W-:Y:S02]  /*79f0*/  FFMA.FTZ R135, R82, UR4, -R102.reuse ;  /* 0x0000000452877c23 */ /* 0x104fe40008010866 */
[----:B------:R1:W-:Y:S04]  /*7a00*/  MUFU.EX2 R85, R36 ;  /* 0x0000002400557308 */ /* 0x0003e80000000800 */
[----:B------:R2:W5:Y:S01]  /*7a10*/  MUFU.EX2 R84, R113 ;  /* 0x0000007100547308 */ /* 0x0005620000000800 */
[C---:B------:R-:W-:Y:S01]  /*7a20*/  HMMA.16816.F32.BF16 R24, R16.reuse, R6, R24 ;  /* 0x000000061018723c */ /* 0x040fe20000041818 */
[----:B------:R-:W5:Y:S02]  /*7a30*/  LDSM.16.MT88.4 R4, [R99+0x7000] ;  /* 0x007000006304783b */ /* 0x000f640000004200 */
[----:B------:R4:W-:Y:S04]  /*7a40*/  MUFU.EX2 R81, R137 ;  /* 0x0000008900517308 */ /* 0x0009e80000000800 */
[----:B------:R5:W5:Y:S01]  /*7a50*/  MUFU.EX2 R82, R176 ;  /* 0x000000b000527308 */ /* 0x000b620000000800 */
[----:B-1----:R-:W1:Y:S01]  /*7a60*/  LDSM.16.MT88.4 R36, [R217+0x7400] ;  /* 0x00740000d924783b */ /* 0x002e620000004200 */
[----:B---3--:R-:W-:Y:S01]  /*7a70*/  HMMA.16816.F32.BF16 R40, R16, R20, R40 ;  /* 0x000000141028723c */ /* 0x008fe20000041828 */
[--C-:B------:R-:W-:Y:S01]  /*7a80*/  FFMA.FTZ R21, R87, UR4, -R102.reuse ;  /* 0x0000000457157c23 */ /* 0x100fe20008010866 */
[----:B------:R-:W-:Y:S01]  /*7a90*/  FFMA.FTZ R20, R83, UR4, -R102 ;  /* 0x0000000453147c23 */ /* 0x000fe20008010866 */
[--C-:B--2---:R-:W-:Y:S01]  /*7aa0*/  FFMA.FTZ R113, R80, UR4, -R103.reuse ;  /* 0x0000000450717c23 */ /* 0x104fe20008010867 */
[----:B------:R2:W3:Y:S01]  /*7ab0*/  MUFU.EX2 R87, R135 ;  /* 0x0000008700577308 */ /* 0x0004e20000000800 */
[----:B----4-:R-:W-:-:S03]  /*7ac0*/  FFMA.FTZ R137, R76, UR4, -R103 ;  /* 0x000000044c897c23 */ /* 0x010fc60008010867 */
[----:B------:R-:W-:Y:S01]  /*7ad0*/  MUFU.EX2 R83, R21 ;  /* 0x0000001500537308 */ /* 0x000fe20000000800 */
[----:B------:R-:W-:Y:S01]  /*7ae0*/  HMMA.16816.F32.BF16 R32, R16, R22, R32 ;  /* 0x000000161020723c */ /* 0x000fe20000041820 */
[----:B------:R-:W-:Y:S01]  /*7af0*/  F2FP.BF16.F32.PACK_AB R16, R142, R119 ;  /* 0x000000778e10723e */ /* 0x000fe200000010ff */
[--C-:B-----5:R-:W-:Y:S01]  /*7b00*/  FFMA.FTZ R176, R77, UR4, -R103.reuse ;  /* 0x000000044db07c23 */ /* 0x120fe20008010867 */
[----:B------:R4:W-:Y:S01]  /*7b10*/  MUFU.EX2 R80, R20 ;  /* 0x0000001400507308 */ /* 0x0009e20000000800 */
[----:B------:R-:W-:Y:S02]  /*7b20*/  F2FP.BF16.F32.PACK_AB R17, R84, R85 ;  /* 0x000000555411723e */ /* 0x000fe400000010ff */
[----:B------:R-:W-:Y:S01]  /*7b30*/  F2FP.BF16.F32.PACK_AB R18, R170, R115 ;  /* 0x00000073aa12723e */ /* 0x000fe200000010ff */
[----:B------:R-:W-:Y:S01]  /*7b40*/  MUFU.EX2 R76, R113 ;  /* 0x00000071004c7308 */ /* 0x000fe20000000800 */
[----:B------:R-:W-:Y:S01]  /*7b50*/  F2FP.BF16.F32.PACK_AB R19, R82, R81 ;  /* 0x000000515213723e */ /* 0x000fe200000010ff */
[----:B--2---:R-:W-:-:S02]  /*7b60*/  FFMA.FTZ R135, R79, UR4, -R103 ;  /* 0x000000044f877c23 */ /* 0x004fc40008010867 */
[----:B------:R-:W2:Y:S04]  /*7b70*/  MUFU.EX2 R79, R137 ;  /* 0x00000089004f7308 */ /* 0x000ea80000000800 */
[----:B------:R-:W-:Y:S01]  /*7b80*/  MUFU.EX2 R77, R135 ;  /* 0x00000087004d7308 */ /* 0x000fe20000000800 */
[C---:B------:R-:W-:Y:S01]  /*7b90*/  HMMA.16816.F32.BF16 R28, R16.reuse, R12, R28 ;  /* 0x0000000c101c723c */ /* 0x040fe2000004181c */
[----:B----4-:R-:W4:Y:S02]  /*7ba0*/  LDSM.16.MT88.4 R20, [R99+0x7400] ;  /* 0x007400006314783b */ /* 0x010f240000004200 */
[----:B------:R-:W5:Y:S04]  /*7bb0*/  MUFU.EX2 R176, R176 ;  /* 0x000000b000b07308 */ /* 0x000f680000000800 */
[----:B------:R-:W-:Y:S01]  /*7bc0*/  MUFU.EX2 R74, R74 ;  /* 0x0000004a004a7308 */ /* 0x000fe20000000800 */
[C---:B------:R-:W-:Y:S01]  /*7bd0*/  HMMA.16816.F32.BF16 R24, R16.reuse, R14, R24 ;  /* 0x0000000e1018723c */ /* 0x040fe20000041818 */
[----:B------:R-:W4:Y:S02]  /*7be0*/  LDSM.16.MT88.4 R12, [R217+0x7800] ;  /* 0x00780000d90c783b */ /* 0x000f240000004200 */
[----:B------:R-:W-:Y:S04]  /*7bf0*/  MUFU.EX2 R9, R9 ;  /* 0x0000000900097308 */ /* 0x000fe80000000800 */
[----:B------:R-:W-:Y:S01]  /*7c00*/  MUFU.EX2 R62, R62 ;  /* 0x0000003e003e7308 */ /* 0x000fe20000000800 */
[----:B------:R-:W-:Y:S01]  /*7c10*/  HMMA.16816.F32.BF16 R40, R16, R4, R40 ;  /* 0x000000041028723c */ /* 0x000fe20000041828 */
[----:B---3--:R-:W-:-:S02]  /*7c20*/  F2FP.BF16.F32.PACK_AB R4, R87, R88 ;  /* 0x000000585704723e */ /* 0x008fc400000010ff */
[----:B--2---:R-:W-:Y:S01]  /*7c30*/  F2FP.BF16.F32.PACK_AB R5, R79, R76 ;  /* 0x0000004c4f05723e */ /* 0x004fe200000010ff */
[----:B------:R-:W-:Y:S04]  /*7c40*/  MUFU.EX2 R56, R56 ;  /* 0x0000003800387308 */ /* 0x000fe80000000800 */
[----:B------:R-:W-:Y:S01]  /*7c50*/  HMMA.16816.F32.BF16 R32, R16, R6, R32 ;  /* 0x000000061020723c */ /* 0x000fe20000041820 */
[----:B------:R-:W-:Y:S01]  /*7c60*/  F2FP.BF16.F32.PACK_AB R6, R80, R83 ;  /* 0x000000535006723e */ /* 0x000fe200000010ff */
[--C-:B------:R-:W-:Y:S01]  /*7c70*/  FFMA.FTZ R16, R89, UR4, -R102.reuse ;  /* 0x0000000459107c23 */ /* 0x100fe20008010866 */
[----:B-----5:R-:W-:Y:S01]  /*7c80*/  F2FP.BF16.F32.PACK_AB R7, R176, R77 ;  /* 0x0000004db007723e */ /* 0x020fe200000010ff */
[--C-:B------:R-:W-:Y:S01]  /*7c90*/  FFMA.FTZ R89, R64, UR4, -R102.reuse ;  /* 0x0000000440597c23 */ /* 0x100fe20008010866 */
[--C-:B------:R-:W-:Y:S01]  /*7ca0*/  FFMA.FTZ R64, R11, UR4, -R102.reuse ;  /* 0x000000040b407c23 */ /* 0x100fe20008010866 */
[--C-:B------:R-:W-:Y:S01]  /*7cb0*/  FFMA.FTZ R11, R66, UR4, -R102.reuse ;  /* 0x00000004420b7c23 */ /* 0x100fe20008010866 */
[--C-:B------:R-:W-:Y:S01]  /*7cc0*/  FFMA.FTZ R66, R63, UR4, -R102.reuse ;  /* 0x000000043f427c23 */ /* 0x100fe20008010866 */
[----:B------:R-:W-:Y:S02]  /*7cd0*/  MUFU.EX2 R54, R54 ;  /* 0x0000003600367308 */ /* 0x000fe40000000800 */
[C---:B-1----:R-:W-:Y:S01]  /*7ce0*/  HMMA.16816.F32.BF16 R28, R4.reuse, R36, R28 ;  /* 0x00000024041c723c */ /* 0x042fe2000004181c */
[----:B------:R-:W-:Y:S01]  /*7cf0*/  FFMA.FTZ R36, R78, UR4, -R102 ;  /* 0x000000044e247c23 */ /* 0x000fe20008010866 */
[----:B------:R1:W2:Y:S04]  /*7d00*/  MUFU.EX2 R37, R16 ;  /* 0x0000001000257308 */ /* 0x0002a80000000800 */
[----:B------:R-:W-:Y:S02]  /*7d10*/  MUFU.EX2 R89, R89 ;  /* 0x0000005900597308 */ /* 0x000fe40000000800 */
[C---:B------:R-:W-:Y:S01]  /*7d20*/  HMMA.16816.F32.BF16 R24, R4.reuse, R38, R24 ;  /* 0x000000260418723c */ /* 0x040fe20000041818 */
[--C-:B------:R-:W-:Y:S01]  /*7d30*/  FFMA.FTZ R39, R73, UR4, -R103.reuse ;  /* 0x0000000449277c23 */ /* 0x100fe20008010867 */
[----:B------:R-:W-:Y:S01]  /*7d40*/  FFMA.FTZ R73, R10, UR4, -R103 ;  /* 0x000000040a497c23 */ /* 0x000fe20008010867 */
[----:B------:R-:W3:Y:S04]  /*7d50*/  MUFU.EX2 R36, R36 ;  /* 0x0000002400247308 */ /* 0x000ee80000000800 */
[----:B------:R-:W-:Y:S01]  /*7d60*/  MUFU.EX2 R38, R72 ;  /* 0x0000004800267308 */ /* 0x000fe20000000800 */
[----:B-1----:R-:W1:Y:S01]  /*7d70*/  LDSM.16.MT88.4 R16, [R99+0x7800] ;  /* 0x007800006310783b */ /* 0x002e620000004200 */
[C---:B----4-:R-:W-:Y:S02]  /*7d80*/  HMMA.16816.F32.BF16 R40, R4.reuse, R20, R40 ;  /* 0x000000140428723c */ /* 0x050fe40000041828 */
[----:B------:R-:W4:Y:S04]  /*7d90*/  MUFU.EX2 R39, R39 ;  /* 0x0000002700277308 */ /* 0x000f280000000800 */
[----:B------:R5:W-:Y:S02]  /*7da0*/  MUFU.EX2 R10, R70 ;  /* 0x00000046000a7308 */ /* 0x000be40000000800 */
[----:B------:R-:W-:Y:S01]  /*7db0*/  HMMA.16816.F32.BF16 R32, R4, R22, R32 ;  /* 0x000000160420723c */ /* 0x000fe20000041820 */
[----:B------:R-:W1:Y:S01]  /*7dc0*/  LDSM.16.MT88.4 R20, [R217+0x7c00] ;  /* 0x007c0000d914783b */ /* 0x000e620000004200 */
[----:B------:R-:W5:Y:S01]  /*7dd0*/  MUFU.EX2 R73, R73 ;  /* 0x0000004900497308 */ /* 0x000f620000000800 */
[----:B--2---:R-:W-:-:S02]  /*7de0*/  F2FP.BF16.F32.PACK_AB R4, R37, R74 ;  /* 0x0000004a2504723e */ /* 0x004fc400000010ff */
[----:B---3--:R-:W-:Y:S01]  /*7df0*/  F2FP.BF16.F32.PACK_AB R6, R89, R36 ;  /* 0x000000245906723e */ /* 0x008fe200000010ff */
[----:B------:R2:W-:Y:S01]  /*7e00*/  MUFU.EX2 R63, R65 ;  /* 0x00000041003f7308 */ /* 0x0005e20000000800 */
[----:B----4-:R-:W-:-:S03]  /*7e10*/  F2FP.BF16.F32.PACK_AB R5, R39, R38 ;  /* 0x000000262705723e */ /* 0x010fc600000010ff */
[----:B------:R-:W-:Y:S01]  /*7e20*/  MUFU.EX2 R64, R64 ;  /* 0x0000004000407308 */ /* 0x000fe20000000800 */
[--C-:B-----5:R-:W-:Y:S01]  /*7e30*/  FFMA.FTZ R70, R67, UR4, -R102.reuse ;  /* 0x0000000443467c23 */ /* 0x120fe20008010866 */
[----:B------:R-:W-:Y:S02]  /*7e40*/  FFMA.FTZ R67, R58, UR4, -R102 ;  /* 0x000000043a437c23 */ /* 0x000fe40008010866 */
[----:B------:R-:W3:Y:S01]  /*7e50*/  MUFU.EX2 R11, R11 ;  /* 0x0000000b000b7308 */ /* 0x000ee20000000800 */
[--C-:B------:R-:W-:Y:S01]  /*7e60*/  FFMA.FTZ R58, R59, UR4, -R103.reuse ;  /* 0x000000043b3a7c23 */ /* 0x100fe20008010867 */
[----:B------:R-:W-:Y:S02]  /*7e70*/  F2FP.BF16.F32.PACK_AB R7, R73, R10 ;  /* 0x0000000a4907723e */ /* 0x000fe400000010ff */
[----:B------:R-:W4:Y:S01]  /*7e80*/  MUFU.EX2 R66, R66 ;  /* 0x0000004200427308 */ /* 0x000f220000000800 */
[--C-:B--2---:R-:W-:Y:S01]  /*7e90*/  FFMA.FTZ R65, R61, UR4, -R103.reuse ;  /* 0x000000043d417c23 */ /* 0x104fe20008010867 */
[----:B------:R-:W-:-:S02]  /*7ea0*/  FFMA.FTZ R61, R60, UR4, -R103 ;  /* 0x000000043c3d7c23 */ /* 0x000fc40008010867 */
[----:B------:R2:W-:Y:S01]  /*7eb0*/  MUFU.EX2 R59, R67 ;  /* 0x00000043003b7308 */ /* 0x0005e20000000800 */
[C---:B------:R-:W-:Y:S03]  /*7ec0*/  HMMA.16816.F32.BF16 R28, R4.reuse, R12, R28 ;  /* 0x0000000c041c723c */ /* 0x040fe6000004181c */
[----:B------:R-:W-:Y:S04]  /*7ed0*/  MUFU.EX2 R60, R65 ;  /* 0x00000041003c7308 */ /* 0x000fe80000000800 */
[----:B------:R-:W5:Y:S01]  /*7ee0*/  MUFU.EX2 R61, R61 ;  /* 0x0000003d003d7308 */ /* 0x000f620000000800 */
[----:B------:R-:W-:Y:S01]  /*7ef0*/  HMMA.16816.F32.BF16 R24, R4, R14, R24 ;  /* 0x0000000e0418723c */ /* 0x000fe20000041818 */
[----:B------:R-:W5:Y:S02]  /*7f00*/  LDSM.16.MT88.4 R12, [R99+0x7c00] ;  /* 0x007c0000630c783b */ /* 0x000f640000004200 */
[----:B------:R5:W5:Y:S01]  /*7f10*/  MUFU.EX2 R65, R70 ;  /* 0x0000004600417308 */ /* 0x000b620000000800 */
[----:B--2---:R-:W-:-:S03]  /*7f20*/  FFMA.FTZ R67, R47, UR4, -R103 ;  /* 0x000000042f437c23 */ /* 0x004fc60008010867 */
[----:B------:R-:W-:Y:S01]  /*7f30*/  MUFU.EX2 R51, R51 ;  /* 0x0000003300337308 */ /* 0x000fe20000000800 */
[C---:B-1----:R-:W-:Y:S01]  /*7f40*/  HMMA.16816.F32.BF16 R40, R4.reuse, R16, R40 ;  /* 0x000000100428723c */ /* 0x042fe20000041828 */
[----:B---3--:R-:W-:Y:S02]  /*7f50*/  F2FP.BF16.F32.PACK_AB R16, R11, R64 ;  /* 0x000000400b10723e */ /* 0x008fe400000010ff */
[----:B------:R-:W-:Y:S01]  /*7f60*/  F2FP.BF16.F32.PACK_AB R17, R62, R9 ;  /* 0x000000093e11723e */ /* 0x000fe200000010ff */
[----:B------:R-:W-:Y:S04]  /*7f70*/  MUFU.EX2 R46, R46 ;  /* 0x0000002e002e7308 */ /* 0x000fe80000000800 */
[----:B------:R-:W-:Y:S01]  /*7f80*/  HMMA.16816.F32.BF16 R32, R4, R18, R32 ;  /* 0x000000120420723c */ /* 0x000fe20000041820 */
[----:B----4-:R-:W-:Y:S01]  /*7f90*/  F2FP.BF16.F32.PACK_AB R18, R66, R63 ;  /* 0x0000003f4212723e */ /* 0x010fe200000010ff */
[----:B------:R-:W1:Y:S01]  /*7fa0*/  LDSM.16.MT88.4 R4, [R217+0x8000] ;  /* 0x00800000d904783b */ /* 0x000e620000004200 */
[----:B-----5:R-:W-:Y:S01]  /*7fb0*/  F2FP.BF16.F32.PACK_AB R19, R61, R60 ;  /* 0x0000003c3d13723e */ /* 0x020fe200000010ff */
[--C-:B------:R-:W-:Y:S01]  /*7fc0*/  FFMA.FTZ R70, R90, UR4, -R103.reuse ;  /* 0x000000045a467c23 */ /* 0x100fe20008010867 */
[----:B------:R-:W-:Y:S05]  /*7fd0*/  MUFU.EX2 R190, R190 ;  /* 0x000000be00be7308 */ /* 0x000fea0000000800 */
[C---:B------:R-:W-:Y:S01]  /*7fe0*/  HMMA.16816.F32.BF16 R28, R16.reuse, R20, R28 ;  /* 0x00000014101c723c */ /* 0x040fe2000004181c */
[----:B------:R-:W-:Y:S01]  /*7ff0*/  FFMA.FTZ R20, R57, UR4, -R103 ;  /* 0x0000000439147c23 */ /* 0x000fe20008010867 */
[----:B------:R-:W-:Y:S01]  /*8000*/  FADD.FTZ R57, R121, R104 ;  /* 0x0000006879397221 */ /* 0x000fe20000010000 */
[----:B------:R2:W-:Y:S03]  /*8010*/  MUFU.EX2 R21, R58 ;  /* 0x0000003a00157308 */ /* 0x0005e60000000800 */
[----:B------:R-:W-:Y:S01]  /*8020*/  FADD.FTZ R57, R118, R57 ;  /* 0x0000003976397221 */ /* 0x000fe20000010000 */
[----:B------:R-:W3:Y:S01]  /*8030*/  MUFU.EX2 R20, R20 ;  /* 0x0000001400147308 */ /* 0x000ee20000000800 */
[C---:B------:R-:W-:Y:S01]  /*8040*/  HMMA.16816.F32.BF16 R24, R16.reuse, R22, R24 ;  /* 0x000000161018723c */ /* 0x040fe20000041818 */
[----:B------:R-:W-:Y:S01]  /*8050*/  FFMA.FTZ R23, R50, UR4, -R103 ;  /* 0x0000000432177c23 */ /* 0x000fe20008010867 */
[----:B------:R-:W-:Y:S01]  /*8060*/  FADD.FTZ R116, R116, R57 ;  /* 0x0000003974747221 */ /* 0x000fe20000010000 */
[----:B------:R4:W-:Y:S01]  /*8070*/  MUFU.EX2 R22, R52 ;  /* 0x0000003400167308 */ /* 0x0009e20000000800 */
[----:B------:R-:W-:Y:S01]  /*8080*/  FFMA.FTZ R50, R86, UR4, -R102 ;  /* 0x0000000456327c23 */ /* 0x000fe20008010866 */
[----:B------:R-:W-:Y:S01]  /*8090*/  FFMA.FTZ R57, R48, UR4, -R103 ;  /* 0x0000000430397c23 */ /* 0x000fe20008010867 */
[----:B------:R-:W-:Y:S01]  /*80a0*/  FADD.FTZ R123, R123, R116 ;  /* 0x000000747b7b7221 */ /* 0x000fe20000010000 */
[----:B------:R-:W5:Y:S01]  /*80b0*/  MUFU.EX2 R23, R23 ;  /* 0x0000001700177308 */ /* 0x000f620000000800 */
[----:B------:R-:W-:Y:S01]  /*80c0*/  HMMA.16816.F32.BF16 R40, R16, R12, R40 ;  /* 0x0000000c1028723c */ /* 0x000fe20000041828 */
[----:B------:R-:W-:Y:S01]  /*80d0*/  F2FP.BF16.F32.PACK_AB R12, R65, R56 ;  /* 0x00000038410c723e */ /* 0x000fe200000010ff */
[----:B------:R-:W-:Y:S01]  /*80e0*/  FADD.FTZ R122, R122, R123 ;  /* 0x0000007b7a7a7221 */ /* 0x000fe20000010000 */
[----:B--2---:R-:W-:Y:S01]  /*80f0*/  FFMA.FTZ R58, R45, UR4, -R103 ;  /* 0x000000042d3a7c23 */ /* 0x004fe20008010867 */
[----:B------:R-:W-:Y:S01]  /*8100*/  MUFU.EX2 R50, R50 ;  /* 0x0000003200327308 */ /* 0x000fe20000000800 */
[----:B---3--:R-:W-:Y:S01]  /*8110*/  F2FP.BF16.F32.PACK_AB R13, R20, R21 ;  /* 0x00000015140d723e */ /* 0x008fe200000010ff */
[----:B------:R-:W-:-:S02]  /*8120*/  FADD.FTZ R122, R141, R122 ;  /* 0x0000007a8d7a7221 */ /* 0x000fc40000010000 */
[----:B------:R-:W-:Y:S01]  /*8130*/  HMMA.16816.F32.BF16 R32, R16, R14, R32 ;  /* 0x0000000e1020723c */ /* 0x000fe20000041820 */
[----:B------:R-:W-:Y:S01]  /*8140*/  F2FP.BF16.F32.PACK_AB R14, R59, R54 ;  /* 0x000000363b0e723e */ /* 0x000fe200000010ff */
[----:B------:R-:W-:Y:S01]  /*8150*/  FADD.FTZ R139, R139, R122 ;  /* 0x0000007a8b8b7221 */ /* 0x000fe20000010000 */
[----:B------:R-:W2:Y:S01]  /*8160*/  LDSM.16.MT88.4 R16, [R99+0x8000] ;  /* 0x008000006310783b */ /* 0x000ea20000004200 */
[----:B----4-:R-:W-:Y:S01]  /*8170*/  FFMA.FTZ R52, R53, UR4, -R102 ;  /* 0x0000000435347c23 */ /* 0x010fe20008010866 */
[----:B-----5:R-:W-:Y:S01]  /*8180*/  F2FP.BF16.F32.PACK_AB R15, R23, R22 ;  /* 0x00000016170f723e */ /* 0x020fe200000010ff */
[----:B------:R-:W-:Y:S01]  /*8190*/  FADD.FTZ R139, R130, R139 ;  /* 0x0000008b828b7221 */ /* 0x000fe20000010000 */
[----:B------:R-:W-:Y:S01]  /*81a0*/  FADD.FTZ R53, R159, R162 ;  /* 0x000000a29f357221 */ /* 0x000fe20000010000 */
[----:B------:R3:W-:Y:S03]  /*81b0*/  MUFU.EX2 R47, R57 ;  /* 0x00000039002f7308 */ /* 0x0007e60000000800 */
[----:B------:R-:W-:Y:S01]  /*81c0*/  FADD.FTZ R53, R164, R53 ;  /* 0x00000035a4357221 */ /* 0x000fe20000010000 */
[C---:B-1----:R-:W-:Y:S01]  /*81d0*/  HMMA.16816.F32.BF16 R28, R12.reuse, R4, R28 ;  /* 0x000000040c1c723c */ /* 0x042fe2000004181c */
[----:B------:R-:W-:Y:S01]  /*81e0*/  FADD.FTZ R4, R148, R139 ;  /* 0x0000008b94047221 */ /* 0x000fe20000010000 */
[----:B------:R-:W1:Y:S01]  /*81f0*/  MUFU.EX2 R52, R52 ;  /* 0x0000003400347308 */ /* 0x000e620000000800 */
[----:B------:R-:W-:Y:S01]  /*8200*/  FADD.FTZ R168, R168, R53 ;  /* 0x00000035a8a87221 */ /* 0x000fe20000010000 */
[----:B------:R-:W-:Y:S01]  /*8210*/  FFMA.FTZ R53, R49, UR4, -R103 ;  /* 0x0000000431357c23 */ /* 0x000fe20008010867 */
[----:B------:R-:W-:Y:S01]  /*8220*/  FADD.FTZ R4, R157, R4 ;  /* 0x000000049d047221 */ /* 0x000fe20000010000 */
[----:B------:R4:W-:Y:S01]  /*8230*/  MUFU.EX2 R49, R55 ;  /* 0x0000003700317308 */ /* 0x0009e20000000800 */
[----:B------:R-:W-:Y:S01]  /*8240*/  FADD.FTZ R175, R175, R168 ;  /* 0x000000a8afaf7221 */ /* 0x000fe20000010000 */
[C---:B------:R-:W-:Y:S01]  /*8250*/  HMMA.16816.F32.BF16 R24, R12.reuse, R6, R24 ;  /* 0x000000060c18723c */ /* 0x040fe20000041818 */
[----:B------:R-:W-:Y:S01]  /*8260*/  FADD.FTZ R155, R155, R4 ;  /* 0x000000049b9b7221 */ /* 0x000fe20000010000 */
[----:B------:R5:W1:Y:S01]  /*8270*/  MUFU.EX2 R48, R53 ;  /* 0x0000003500307308 */ /* 0x000a620000000800 */
[----:B------:R-:W1:Y:S01]  /*8280*/  LDSM.16.MT88.4 R4, [R217+0x8400] ;  /* 0x00840000d904783b */ /* 0x000e620000004200 */
[----:B------:R-:W-:Y:S01]  /*8290*/  FADD.FTZ R160, R160, R175 ;  /* 0x000000afa0a07221 */ /* 0x000fe20000010000 */
[----:B------:R-:W-:Y:S01]  /*82a0*/  FADD.FTZ R154, R154, R155 ;  /* 0x0000009b9a9a7221 */ /* 0x000fe20000010000 */
[----:B------:R2:W-:Y:S01]  /*82b0*/  MUFU.EX2 R45, R67 ;  /* 0x00000043002d7308 */ /* 0x0005e20000000800 */
[----:B---3--:R-:W-:Y:S01]  /*82c0*/  FFMA.FTZ R57, R44, UR4, -R103 ;  /* 0x000000042c397c23 */ /* 0x008fe20008010867 */
[----:B------:R-:W-:Y:S01]  /*82d0*/  FADD.FTZ R167, R167, R160 ;  /* 0x000000a0a7a77221 */ /* 0x000fe20000010000 */
[----:B------:R-:W-:Y:S01]  /*82e0*/  FADD.FTZ R173, R173, R154 ;  /* 0x0000009aadad7221 */ /* 0x000fe20000010000 */
[----:B------:R-:W3:Y:S02]  /*82f0*/  MUFU.EX2 R58, R58 ;  /* 0x0000003a003a7308 */ /* 0x000ee40000000800 */
[----:B------:R-:W-:Y:S01]  /*8300*/  FADD.FTZ R158, R158, R167 ;  /* 0x000000a79e9e7221 */ /* 0x000fe20000010000 */
[----:B------:R-:W-:Y:S01]  /*8310*/  FADD.FTZ R172, R172, R173 ;  /* 0x000000adacac7221 */ /* 0x000fe20000010000 */
[----:B----4-:R-:W-:Y:S01]  /*8320*/  FFMA.FTZ R55, R93, UR4, -R102 ;  /* 0x000000045d377c23 */ /* 0x010fe20008010866 */
[----:B------:R-:W-:Y:S01]  /*8330*/  MUFU.EX2 R44, R91 ;  /* 0x0000005b002c7308 */ /* 0x000fe20000000800 */
[----:B------:R-:W-:Y:S01]  /*8340*/  FADD.FTZ R165, R165, R158 ;  /* 0x0000009ea5a57221 */ /* 0x000fe20000010000 */
[----:B------:R-:W-:Y:S01]  /*8350*/  FADD.FTZ R171, R171, R172 ;  /* 0x000000acabab7221 */ /* 0x000fe20000010000 */
[----:B-----5:R-:W-:Y:S01]  /*8360*/  FFMA.FTZ R53, R92, UR4, -R102 ;  /* 0x000000045c357c23 */ /* 0x020fe20008010866 */
[----:B------:R-:W-:Y:S01]  /*8370*/  MUFU.EX2 R57, R57 ;  /* 0x0000003900397308 */ /* 0x000fe20000000800 */
[----:B------:R-:W-:Y:S01]  /*8380*/  FADD.FTZ R150, R150, R165 ;  /* 0x000000a596967221 */ /* 0x000fe20000010000 */
[----:B------:R-:W-:Y:S01]  /*8390*/  FADD.FTZ R174, R174, R171 ;  /* 0x000000abaeae7221 */ /* 0x000fe20000010000 */
[----:B--2---:R-:W-:Y:S01]  /*83a0*/  FFMA.FTZ R67, R71, UR4, -R103 ;  /* 0x0000000447437c23 */ /* 0x004fe20008010867 */
[C---:B------:R-:W-:Y:S01]  /*83b0*/  HMMA.16816.F32.BF16 R40, R12.reuse, R16, R40 ;  /* 0x000000100c28723c */ /* 0x040fe20000041828 */
[----:B------:R-:W-:Y:S01]  /*83c0*/  FADD.FTZ R177, R177, R150 ;  /* 0x00000096b1b17221 */ /* 0x000fe20000010000 */
[----:B------:R-:W-:Y:S01]  /*83d0*/  FADD.FTZ R169, R169, R174 ;  /* 0x000000aea9a97221 */ /* 0x000fe20000010000 */
[----:B------:R-:W2:Y:S02]  /*83e0*/  MUFU.EX2 R55, R55 ;  /* 0x0000003700377308 */ /* 0x000ea40000000800 */
[----:B------:R-:W-:Y:S01]  /*83f0*/  FADD.FTZ R136, R136, R177 ;  /* 0x000000b188887221 */ /* 0x000fe20000010000 */
[----:B------:R-:W-:Y:S01]  /*8400*/  FADD.FTZ R166, R166, R169 ;  /* 0x000000a9a6a67221 */ /* 0x000fe20000010000 */
[----:B------:R-:W4:Y:S01]  /*8410*/  MUFU.EX2 R53, R53 ;  /* 0x0000003500357308 */ /* 0x000f220000000800 */
[----:B------:R-:W-:Y:S01]  /*8420*/  HMMA.16816.F32.BF16 R32, R12, R18, R32 ;  /* 0x000000120c20723c */ /* 0x000fe20000041820 */
[----:B------:R-:W5:Y:S01]  /*8430*/  LDSM.16.MT88.4 R16, [R99+0x8400] ;  /* 0x008400006310783b */ /* 0x000f620000004200 */
[----:B------:R-:W-:Y:S01]  /*8440*/  FADD.FTZ R163, R163, R166 ;  /* 0x000000a6a3a37221 */ /* 0x000fe20000010000 */
[----:B------:R-:W-:Y:S01]  /*8450*/  FADD.FTZ R149, R149, R136 ;  /* 0x0000008895957221 */ /* 0x000fe20000010000 */
[----:B-1----:R-:W-:Y:S01]  /*8460*/  F2FP.BF16.F32.PACK_AB R12, R51, R52 ;  /* 0x00000034330c723e */ /* 0x002fe200000010ff */
[----:B------:R-:W1:Y:S01]  /*8470*/  MUFU.EX2 R70, R70 ;  /* 0x0000004600467308 */ /* 0x000e620000000800 */
[----:B------:R-:W-:Y:S01]  /*8480*/  FADD.FTZ R156, R156, R163 ;  /* 0x000000a39c9c7221 */ /* 0x000fe20000010000 */
[----:B------:R-:W-:Y:S01]  /*8490*/  F2FP.BF16.F32.PACK_AB R13, R47, R48 ;  /* 0x000000302f0d723e */ /* 0x000fe200000010ff */
[----:B------:R-:W-:Y:S01]  /*84a0*/  FADD.FTZ R140, R140, R149 ;  /* 0x000000958c8c7221 */ /* 0x000fe20000010000 */
[----:B------:R-:W-:Y:S01]  /*84b0*/  F2FP.BF16.F32.PACK_AB R14, R49, R50 ;  /* 0x00000032310e723e */ /* 0x000fe200000010ff */
[----:B------:R-:W-:Y:S01]  /*84c0*/  FADD.FTZ R151, R151, R156 ;  /* 0x0000009c97977221 */ /* 0x000fe20000010000 */
[----:B---3--:R-:W-:Y:S01]  /*84d0*/  F2FP.BF16.F32.PACK_AB R15, R58, R45 ;  /* 0x0000002d3a0f723e */ /* 0x008fe200000010ff */
[----:B------:R-:W-:Y:S01]  /*84e0*/  FADD.FTZ R140, R153, R140 ;  /* 0x0000008c998c7221 */ /* 0x000fe20000010000 */
[----:B------:R-:W-:Y:S01]  /*84f0*/  MUFU.EX2 R67, R67 ;  /* 0x0000004300437308 */ /* 0x000fe20000000800 */
[----:B------:R-:W-:-:S02]  /*8500*/  FADD.FTZ R152, R152, R151 ;  /* 0x0000009798987221 */ /* 0x000fc40000010000 */
[----:B------:R-:W-:Y:S02]  /*8510*/  FADD.FTZ R85, R85, R140 ;  /* 0x0000008c55557221 */ /* 0x000fe40000010000 */
[----:B------:R-:W-:Y:S01]  /*8520*/  FADD.FTZ R147, R147, R152 ;  /* 0x0000009893937221 */ /* 0x000fe20000010000 */
[C---:B------:R-:W-:Y:S01]  /*8530*/  HMMA.16816.F32.BF16 R28, R12.reuse, R4, R28 ;  /* 0x000000040c1c723c */ /* 0x040fe2000004181c */
[----:B------:R-:W-:Y:S02]  /*8540*/  FADD.FTZ R84, R84, R85 ;  /* 0x0000005554547221 */ /* 0x000fe40000010000 */
[----:B------:R-:W-:Y:S02]  /*8550*/  FADD.FTZ R138, R138, R147 ;  /* 0x000000938a8a7221 */ /* 0x000fe40000010000 */
[----:B------:R-:W-:Y:S02]  /*8560*/  FADD.FTZ R81, R81, R84 ;  /* 0x0000005451517221 */ /* 0x000fe40000010000 */
[----:B------:R-:W-:Y:S01]  /*8570*/  FADD.FTZ R119, R119, R138 ;  /* 0x0000008a77777221 */ /* 0x000fe20000010000 */
[----:B------:R-:W-:Y:S01]  /*8580*/  HMMA.16816.F32.BF16 R24, R12, R6, R24 ;  /* 0x000000060c18723c */ /* 0x000fe20000041818 */
[----:B------:R-:W3:Y:S01]  /*8590*/  LDSM.16.MT88.4 R4, [R217+0x8800] ;  /* 0x00880000d904783b */ /* 0x000ee20000004200 */
[----:B------:R-:W-:Y:S01]  /*85a0*/  FADD.FTZ R81, R82, R81 ;  /* 0x0000005152517221 */ /* 0x000fe20000010000 */
[----:B------:R-:W-:-:S03]  /*85b0*/  FADD.FTZ R142, R142, R119 ;  /* 0x000000778e8e7221 */ /* 0x000fc60000010000 */
[----:B------:R-:W-:Y:S01]  /*85c0*/  FADD.FTZ R76, R76, R81 ;  /* 0x000000514c4c7221 */ /* 0x000fe20000010000 */
[----:B------:R-:W-:-:S03]  /*85d0*/  FADD.FTZ R115, R115, R142 ;  /* 0x0000008e73737221 */ /* 0x000fc60000010000 */
[----:B------:R-:W-:Y:S01]  /*85e0*/  FADD.FTZ R76, R79, R76 ;  /* 0x0000004c4f4c7221 */ /* 0x000fe20000010000 */
[----:B------:R-:W-:Y:S01]  /*85f0*/  FADD.FTZ R115, R170, R115 ;  /* 0x00000073aa737221 */ /* 0x000fe20000010000 */
[C---:B-----5:R-:W-:Y:S03]  /*8600*/  HMMA.16816.F32.BF16 R40, R12.reuse, R16, R40 ;  /* 0x000000100c28723c */ /* 0x060fe60000041828 */
[----:B------:R-:W-:Y:S01]  /*8610*/  FADD.FTZ R72, R88, R115 ;  /* 0x0000007358487221 */ /* 0x000fe20000010000 */
[----:B------:R-:W-:Y:S01]  /*8620*/  FADD.FTZ R71, R77, R76 ;  /* 0x0000004c4d477221 */ /* 0x000fe20000010000 */
[----:B--2---:R-:W-:Y:S02]  /*8630*/  F2FP.BF16.F32.PACK_AB R16, R55, R46 ;  /* 0x0000002e3710723e */ /* 0x004fe400000010ff */
[----:B------:R-:W-:Y:S01]  /*8640*/  FADD.FTZ R72, R87, R72 ;  /* 0x0000004857487221 */ /* 0x000fe20000010000 */
[----:B------:R-:W-:Y:S01]  /*8650*/  FADD.FTZ R71, R176, R71 ;  /* 0x00000047b0477221 */ /* 0x000fe20000010000 */
[----:B------:R-:W-:Y:S02]  /*8660*/  HMMA.16816.F32.BF16 R32, R12, R18, R32 ;  /* 0x000000120c20723c */ /* 0x000fe40000041820 */
[----:B------:R-:W-:Y:S01]  /*8670*/  FADD.FTZ R17, R83, R72 ;  /* 0x0000004853117221 */ /* 0x000fe20000010000 */
[----:B------:R-:W-:Y:S01]  /*8680*/  FADD.FTZ R38, R38, R71 ;  /* 0x0000004726267221 */ /* 0x000fe20000010000 */
[----:B------:R-:W2:Y:S01]  /*8690*/  MUFU.EX2 R72, R69 ;  /* 0x0000004500487308 */ /* 0x000ea20000000800 */
[----:B----4-:R-:W-:Y:S01]  /*86a0*/  F2FP.BF16.F32.PACK_AB R18, R44, R53 ;  /* 0x000000352c12723e */ /* 0x010fe200000010ff */
[----:B------:R-:W-:Y:S01]  /*86b0*/  FADD.FTZ R17, R80, R17 ;  /* 0x0000001150117221 */ /* 0x000fe20000010000 */
[----:B------:R-:W-:Y:S01]  /*86c0*/  FADD.FTZ R39, R39, R38 ;  /* 0x0000002627277221 */ /* 0x000fe20000010000 */
[----:B------:R-:W4:Y:S02]  /*86d0*/  LDSM.16.MT88.4 R12, [R99+0x8800] ;  /* 0x00880000630c783b */ /* 0x000f240000004200 */
[----:B------:R-:W-:Y:S01]  /*86e0*/  FADD.FTZ R74, R74, R17 ;  /* 0x000000114a4a7221 */ /* 0x000fe20000010000 */
[----:B-1----:R-:W-:-:S03]  /*86f0*/  F2FP.BF16.F32.PACK_AB R17, R70, R57 ;  /* 0x000000394611723e */ /* 0x002fc600000010ff */
[----:B------:R-:W-:Y:S01]  /*8700*/  FADD.FTZ R37, R37, R74 ;  /* 0x0000004a25257221 */ /* 0x000fe20000010000 */
[----:B--2---:R-:W-:-:S03]  /*8710*/  F2FP.BF16.F32.PACK_AB R19, R72, R67 ;  /* 0x000000434813723e */ /* 0x004fc600000010ff */
[----:B------:R-:W-:Y:S01]  /*8720*/  FADD.FTZ R36, R36, R37 ;  /* 0x0000002524247221 */ /* 0x000fe20000010000 */
[----:B------:R-:W-:-:S03]  /*8730*/  FFMA.FTZ R37, R98, UR4, -R102 ;  /* 0x0000000462257c23 */ /* 0x000fc60008010866 */
[----:B------:R-:W-:Y:S01]  /*8740*/  FADD.FTZ R89, R89, R36 ;  /* 0x0000002459597221 */ /* 0x000fe20000010000 */
[----:B------:R-:W-:Y:S01]  /*8750*/  FFMA.FTZ R36, R95, UR4, -R103 ;  /* 0x000000045f247c23 */ /* 0x000fe20008010867 */
[C---:B---3--:R-:W-:Y:S01]  /*8760*/  HMMA.16816.F32.BF16 R28, R16.reuse, R4, R28 ;  /* 0x00000004101c723c */ /* 0x048fe2000004181c */
        /* <DEDUP_REMOVED lines=9> */
[----:B------:R-:W-:Y:S01]  /*8800*/  FADD.FTZ R63, R63, R64 ;  /* 0x000000403f3f7221 */ /* 0x000fe20000010000 */
[----:B------:R-:W-:Y:S01]  /*8810*/  HMMA.16816.F32.BF16 R24, R16, R6, R24 ;  /* 0x000000061018723c */ /* 0x000fe20000041818 */
[----:B------:R-:W1:Y:S01]  /*8820*/  MUFU.EX2 R10, R10 ;  /* 0x0000000a000a7308 */ /* 0x000e620000000800 */
[----:B------:R-:W-:Y:S01]  /*8830*/  FADD.FTZ R5, R62, R5 ;  /* 0x000000053e057221 */ /* 0x000fe20000010000 */
[----:B------:R-:W-:-:S02]  /*8840*/  FADD.FTZ R63, R66, R63 ;  /* 0x0000003f423f7221 */ /* 0x000fc40000010000 */
[----:B------:R-:W-:Y:S01]  /*8850*/  MUFU.EX2 R9, R75 ;  /* 0x0000004b00097308 */ /* 0x000fe20000000800 */
[----:B------:R-:W-:Y:S01]  /*8860*/  FADD.FTZ R60, R60, R5 ;  /* 0x000000053c3c7221 */ /* 0x000fe20000010000 */
[----:B------:R-:W-:Y:S02]  /*8870*/  FADD.FTZ R56, R56, R63 ;  /* 0x0000003f38387221 */ /* 0x000fe40000010000 */
[----:B------:R-:W2:Y:S01]  /*8880*/  MUFU.EX2 R11, R11 ;  /* 0x0000000b000b7308 */ /* 0x000ea20000000800 */
[----:B------:R-:W-:Y:S01]  /*8890*/  FADD.FTZ R60, R61, R60 ;  /* 0x0000003c3d3c7221 */ /* 0x000fe20000010000 */
[----:B------:R-:W-:Y:S01]  /*88a0*/  FADD.FTZ R65, R65, R56 ;  /* 0x0000003841417221 */ /* 0x000fe20000010000 */
[C---:B----4-:R-:W-:Y:S02]  /*88b0*/  HMMA.16816.F32.BF16 R32, R16.reuse, R14, R32 ;  /* 0x0000000e1020723c */ /* 0x050fe40000041820 */
[----:B------:R-:W-:Y:S01]  /*88c0*/  FADD.FTZ R5, R21, R60 ;  /* 0x0000003c15057221 */ /* 0x000fe20000010000 */
[----:B------:R-:W-:Y:S01]  /*88d0*/  FADD.FTZ R54, R54, R65 ;  /* 0x0000004136367221 */ /* 0x000fe20000010000 */
[----:B------:R-:W-:Y:S01]  /*88e0*/  MUFU.EX2 R21, R68 ;  /* 0x0000004400157308 */ /* 0x000fe20000000800 */
[----:B-1----:R-:W-:Y:S01]  /*88f0*/  F2FP.BF16.F32.PACK_AB R4, R37, R10 ;  /* 0x0000000a2504723e */ /* 0x002fe200000010ff */
[----:B------:R-:W-:Y:S01]  /*8900*/  FADD.FTZ R5, R20, R5 ;  /* 0x0000000514057221 */ /* 0x000fe20000010000 */
[----:B------:R-:W-:Y:S01]  /*8910*/  FADD.FTZ R59, R59, R54 ;  /* 0x000000363b3b7221 */ /* 0x000fe20000010000 */
[----:B------:R-:W-:Y:S01]  /*8920*/  HMMA.16816.F32.BF16 R40, R16, R12, R40 ;  /* 0x0000000c1028723c */ /* 0x000fe20000041828 */
[----:B------:R-:W1:Y:S01]  /*8930*/  MUFU.EX2 R12, R94 ;  /* 0x0000005e000c7308 */ /* 0x000e620000000800 */
[----:B------:R-:W-:Y:S01]  /*8940*/  FADD.FTZ R22, R22, R5 ;  /* 0x0000000516167221 */ /* 0x000fe20000010000 */
[----:B------:R-:W-:Y:S01]  /*8950*/  FADD.FTZ R52, R52, R59 ;  /* 0x0000003b34347221 */ /* 0x000fe20000010000 */
[----:B--2---:R-:W-:-:S02]  /*8960*/  F2FP.BF16.F32.PACK_AB R5, R36, R11 ;  /* 0x0000000b2405723e */ /* 0x004fc400000010ff */
[----:B------:R-:W-:Y:S01]  /*8970*/  FADD.FTZ R23, R23, R22 ;  /* 0x0000001617177221 */ /* 0x000fe20000010000 */
[----:B------:R-:W-:Y:S01]  /*8980*/  FADD.FTZ R51, R51, R52 ;  /* 0x0000003433337221 */ /* 0x000fe20000010000 */
[----:B------:R-:W-:Y:S02]  /*8990*/  F2FP.BF16.F32.PACK_AB R6, R190, R9 ;  /* 0x00000009be06723e */ /* 0x000fe400000010ff */
        /* <DEDUP_REMOVED lines=26> */
[----:B------:R-:W-:Y:S01]  /*8b40*/  FADD.FTZ R191, R12, R21 ;  /* 0x000000150cbf7221 */ /* 0x000fe20000010000 */
[----:B------:R-:W-:-:S13]  /*8b50*/  BRA.U !UP1, `(.L_x_1504) ;  /* 0x0000006509007547 */ /* 0x000fda000b800000 */
[----:B------:R-:W-:-:S04]  /*8b60*/  DEPBAR.LE SB0, 0x0 ;  /* 0x000080000000791a */ /* 0x000fc80000000000 */
[----:B------:R-:W-:Y:S06]  /*8b70*/  BAR.SYNC.DEFER_BLOCKING 0x0 ;  /* 0x0000000000007b1d */ /* 0x000fec0000010000 */
[----:B------:R-:W-:Y:S05]  /*8b80*/  BRA.U !UP2, `(.L_x_1505) ;  /* 0x000000010af87547 */ /* 0x000fea000b800000 */
[----:B------:R-:W1:Y:S01]  /*8b90*/  LDC R5, c[0x0][0x4f0] ;  /* 0x00013c00ff057b82 */ /* 0x000e620000000800 */
[----:B------:R-:W-:Y:S01]  /*8ba0*/  UIADD3 UR7, UPT, UPT, UR17, -0x2, URZ ;  /* 0xfffffffe11077890 */ /* 0x000fe2000fffe0ff */
[----:B------:R-:W-:Y:S01]  /*8bb0*/  IABS R10, R2 ;  /* 0x00000002000a7213 */ /* 0x000fe20000000000 */
[----:B------:R-:W2:Y:S02]  /*8bc0*/  LDCU.64 UR14, c[0x0][0x3a8] ;  /* 0x00007500ff0e77ac */ /* 0x000ea40008000a00 */
[----:B------:R-:W-:-:S06]  /*8bd0*/  USHF.L.U32 UR7, UR7, 0x8, URZ ;  /* 0x0000000807077899 */ /* 0x000fcc00080006ff */
[----:B------:R-:W-:-:S04]  /*8be0*/  MOV R6, UR7 ;  /* 0x0000000700067c02 */ /* 0x000fc80008000f00 */
[----:B------:R-:W-:Y:S02]  /*8bf0*/  IABS R6, R6 ;  /* 0x0000000600067213 */ /* 0x000fe40000000000 */
[----:B-1----:R-:W-:-:S04]  /*8c00*/  IABS R4, R5 ;  /* 0x0000000500047213 */ /* 0x002fc80000000000 */
[----:B------:R-:W1:Y:S08]  /*8c10*/  I2F.RP R9, R4 ;  /* 0x0000000400097306 */ /* 0x000e700000209400 */
        /* <DEDUP_REMOVED lines=12> */
[----:B------:R-:W-:Y:S01]  /*8ce0*/  IMAD R7, R4, R7, R6 ;  /* 0x0000000704077224 */ /* 0x000fe200078e0206 */
[----:B------:R-:W-:Y:S02]  /*8cf0*/  LOP3.LUT R6, R2, R5, RZ, 0x3c, !PT ;  /* 0x0000000502067212 */ /* 0x000fe400078e3cff */
[C---:B------:R-:W-:Y:S02]  /*8d00*/  ISETP.GT.U32.AND P3, PT, R4.reuse, R9, PT ;  /* 0x000000090400720c */ /* 0x040fe40003f64070 */
[----:B------:R-:W-:Y:S02]  /*8d10*/  ISETP.GT.U32.AND P1, PT, R4, R7, PT ;  /* 0x000000070400720c */ /* 0x000fe40003f24070 */
[----:B------:R-:W-:-:S09]  /*8d20*/  ISETP.GE.AND P2, PT, R6, RZ, PT ;  /* 0x000000ff0600720c */ /* 0x000fd20003f46270 */
[-C--:B------:R-:W-:Y:S02]  /*8d30*/  @!P3 IADD3 R9, PT, PT, R9, -R4.reuse, RZ ;  /* 0x800000040909b210 */ /* 0x080fe40007ffe0ff */
[----:B------:R-:W-:Y:S01]  /*8d40*/  @!P1 IMAD.IADD R7, R7, 0x1, -R4 ;  /* 0x0000000107079824 */ /* 0x000fe200078e0a04 */
[----:B------:R-:W-:Y:S01]  /*8d50*/  @!P3 IADD3 R12, PT, PT, R12, 0x1, RZ ;  /* 0x000000010c0cb810 */ /* 0x000fe20007ffe0ff */
[----:B------:R-:W-:Y:S01]  /*8d60*/  @!P1 VIADD R11, R11, 0x1 ;  /* 0x000000010b0b9836 */ /* 0x000fe20000000000 */
[-C--:B------:R-:W-:Y:S02]  /*8d70*/  ISETP.GE.U32.AND P6, PT, R9, R4.reuse, PT ;  /* 0x000000040900720c */ /* 0x080fe40003fc6070 */
[----:B------:R-:W-:Y:S02]  /*8d80*/  ISETP.GE.U32.AND P4, PT, R7, R4, PT ;  /* 0x000000040700720c */ /* 0x000fe40003f86070 */
[C---:B------:R-:W-:Y:S02]  /*8d90*/  LOP3.LUT R4, R5.reuse, UR7, RZ, 0x3c, !PT ;  /* 0x0000000705047c12 */ /* 0x040fe4000f8e3cff */
[----:B------:R-:W-:-:S02]  /*8da0*/  ISETP.NE.AND P1, PT, R5, RZ, PT ;  /* 0x000000ff0500720c */ /* 0x000fc40003f25270 */
[----:B------:R-:W-:Y:S02]  /*8db0*/  ISETP.GE.AND P0, PT, R4, RZ, PT ;  /* 0x000000ff0400720c */ /* 0x000fe40003f06270 */
[----:B------:R-:W-:-:S03]  /*8dc0*/  LOP3.LUT R7, RZ, R5, RZ, 0x33, !PT ;  /* 0x00000005ff077212 */ /* 0x000fc600078e33ff */
[----:B------:R-:W-:Y:S02]  /*8dd0*/  @P6 IADD3 R12, PT, PT, R12, 0x1, RZ ;  /* 0x000000010c0c6810 */ /* 0x000fe40007ffe0ff */
[----:B------:R-:W-:Y:S02]  /*8de0*/  @P4 VIADD R11, R11, 0x1 ;  /* 0x000000010b0b4836 */ /* 0x000fe40000000000 */
[----:B------:R-:W-:-:S04]  /*8df0*/  @!P2 IADD3 R12, PT, PT, -R12, RZ, RZ ;  /* 0x000000ff0c0ca210 */ /* 0x000fc80007ffe1ff */
[----:B------:R-:W-:-:S05]  /*8e00*/  @!P0 IMAD.MOV R11, RZ, RZ, -R11 ;  /* 0x000000ffff0b8224 */ /* 0x000fca00078e0a0b */
        /* <DEDUP_REMOVED lines=8> */
[----:B------:R-:W-:Y:S01]  /*8e90*/  IMAD.WIDE.U32 R10, R6, UR8, RZ ;  /* 0x00000008060a7c25 */ /* 0x000fe2000f8e00ff */
[----:B------:R-:W-:-:S05]  /*8ea0*/  SHF.R.S32.HI R5, RZ, 0x1f, R6 ;  /* 0x0000001fff057819 */ /* 0x000fca0000011406 */
[----:B------:R-:W-:-:S04]  /*8eb0*/  IMAD R5, R5, UR8, RZ ;  /* 0x0000000805057c24 */ /* 0x000fc8000f8e02ff */
[----:B------:R-:W-:-:S04]  /*8ec0*/  IMAD R5, R6, UR9, R5 ;  /* 0x0000000906057c24 */ /* 0x000fc8000f8e0205 */
        /* <DEDUP_REMOVED lines=10> */
.L_x_1505:
[----:B------:R-:W-:Y:S01]  /*8f70*/  UMOV UR14, URZ ;  /* 0x000000ff000e7c82 */ /* 0x000fe20008000000 */
[----:B------:R-:W-:Y:S01]  /*8f80*/  USHF.L.U32 UR7, UR8, 0x8, URZ ;  /* 0x0000000808077899 */ /* 0x000fe200080006ff */
[----:B------:R-:W-:-:S05]  /*8f90*/  IADD3 R5, P0, PT, RZ, -UR14, RZ ;  /* 0x8000000eff057c10 */ /* 0x000fca000ff1e0ff */
[----:B------:R-:W-:-:S05]  /*8fa0*/  IMAD.X R4, RZ, RZ, ~UR7, P0 ;  /* 0x80000007ff047e24 */ /* 0x000fca00080e06ff */
[----:B------:R-:W-:-:S04]  /*8fb0*/  SHF.R.S64 R5, R5, 0x1f, R4 ;  /* 0x0000001f05057819 */ /* 0x000fc80000001004 */
[----:B------:R-:W-:-:S04]  /*8fc0*/  IADD3 R220, P0, PT, R5, R220, RZ ;  /* 0x000000dc05dc7210 */ /* 0x000fc80007f1e0ff */
[----:B------:R-:W-:-:S09]  /*8fd0*/  LEA.HI.X.SX32 R221, R4, R221, 0x1, P0 ;  /* 0x000000dd04dd7211 */ /* 0x000fd200000f0eff */
.L_x_1506:
[----:B------:R-:W1:Y:S01]  /*8fe0*/  LDCU UR7, c[0x0][0x440] ;  /* 0x00008800ff0777ac */ /* 0x000e620008000800 */
[----:B------:R-:W-:Y:S02]  /*8ff0*/  IMAD.U32 R6, RZ, RZ, UR8 ;  /* 0x00000008ff067e24 */ /* 0x000fe4000f8e00ff */
[----:B------:R-:W-:Y:S01]  /*9000*/  IMAD.U32 R15, RZ, RZ, UR8 ;  /* 0x00000008ff0f7e24 */ /* 0x000fe2000f8e00ff */
[----:B------:R-:W-:Y:S01]  /*9010*/  USHF.L.U32 UR15, UR8, 0x6, URZ ;  /* 0x00000006080f7899 */ /* 0x000fe200080006ff */
[----:B------:R-:W-:Y:S01]  /*9020*/  IMAD.U32 R5, RZ, RZ, UR8 ;  /* 0x00000008ff057e24 */ /* 0x000fe2000f8e00ff */
[----:B------:R-:W-:Y:S01]  /*9030*/  USHF.L.U64.HI UR14, UR8, 0x6, UR9 ;  /* 0x00000006080e7899 */ /* 0x000fe20008010209 */
[----:B------:R-:W-:Y:S01]  /*9040*/  IMAD.U32 R4, RZ, RZ, UR9 ;  /* 0x00000009ff047e24 */ /* 0x000fe2000f8e00ff */
[----:B------:R-:W-:Y:S01]  /*9050*/  UISETP.GE.U32.AND UP1, UPT, UR17, 0x3, UPT ;  /* 0x000000031100788c */ /* 0x000fe2000bf26070 */
[----:B------:R-:W-:Y:S01]  /*9060*/  IMAD.U32 R10, RZ, RZ, UR8 ;  /* 0x00000008ff0a7e24 */ /* 0x000fe2000f8e00ff */
[----:B------:R-:W-:Y:S01]  /*9070*/  IADD3 R12, P0, PT, R220, UR15, RZ ;  /* 0x0000000fdc0c7c10 */ /* 0x000fe2000ff1e0ff */
[----:B------:R-:W-:-:S02]  /*9080*/  IMAD.U32 R7, RZ, RZ, UR9 ;  /* 0x00000009ff077e24 */ /* 0x000fc4000f8e00ff */
[----:B------:R-:W-:Y:S01]  /*9090*/  IMAD.IADD R228, R189, 0x1, R8 ;  /* 0x00000001bde47824 */ /* 0x000fe200078e0208 */
[----:B------:R-:W-:Y:S01]  /*90a0*/  IADD3.X R13, PT, PT, R221, UR14, RZ, P0, !PT ;  /* 0x0000000edd0d7c10 */ /* 0x000fe200087fe4ff */
[----:B------:R-:W-:Y:S01]  /*90b0*/  IMAD.IADD R192, R8, 0x1, R188 ;  /* 0x0000000108c07824 */ /* 0x000fe200078e02bc */
[----:B-1----:R-:W-:-:S13]  /*90c0*/  ISETP.GE.AND P3, PT, R212, UR7, PT ;  /* 0x00000007d4007c0c */ /* 0x002fda000bf66270 */
[-C--:B------:R-:W-:Y:S01]  /*90d0*/  @!P3 LEA R16, P0, R6, R12.reuse, 0x8 ;  /* 0x0000000c0610b211 */ /* 0x080fe200078040ff */
[----:B------:R-:W-:Y:S01]  /*90e0*/  VOTEU.ALL UP0, P3 ;  /* 0x0000000000ff7886 */ /* 0x000fe20001800000 */
[----:B------:R-:W-:Y:S01]  /*90f0*/  @!P3 LEA R14, P1, R15, R12, 0x7 ;  /* 0x0000000c0f0eb211 */ /* 0x000fe200078238ff */
[----:B------:R-:W-:Y:S01]  /*9100*/  @P3 STS.128 [R223+0x5000], RZ ;  /* 0x005000ffdf003388 */ /* 0x000fe20000000c00 */
[-C--:B------:R-:W-:Y:S01]  /*9110*/  @!P3 LEA.HI.X R17, R5, R13.reuse, R4, 0x8, P0 ;  /* 0x0000000d0511b211 */ /* 0x080fe200000f4404 */
[----:B------:R-:W-:Y:S01]  /*9120*/  @!P3 IMAD.MOV.U32 R11, RZ, RZ, R13 ;  /* 0x000000ffff0bb224 */ /* 0x000fe200078e000d */
[----:B------:R-:W-:Y:S01]  /*9130*/  @!P3 IADD3 R18, P0, PT, R12, UR15, RZ ;  /* 0x0000000f0c12bc10 */ /* 0x000fe2000ff1e0ff */
[----:B------:R-:W-:Y:S01]  /*9140*/  @!UP0 UIMAD UR7, UR9, 0xc0, URZ ;  /* 0x000000c0090788a4 */ /* 0x000fe2000f8e02ff */
[----:B------:R-:W-:Y:S01]  /*9150*/  @!P3 LEA.HI.X R15, R10, R13, R7, 0x7, P1 ;  /* 0x0000000d0a0fb211 */ /* 0x000fe200008f3c07 */
[----:B------:R-:W-:Y:S01]  /*9160*/  @!P3 IMAD.WIDE.U32 R6, R6, 0xc0, R12 ;  /* 0x000000c00606b825 */ /* 0x000fe200078e000c */
[----:B------:R-:W-:Y:S01]  /*9170*/  @!P3 IADD3.X R19, PT, PT, R13, UR14, RZ, P0, !PT ;  /* 0x0000000e0d13bc10 */ /* 0x000fe200087fe4ff */
[----:B------:R-:W-:Y:S01]  /*9180*/  @!PT LDS RZ, [RZ] ;  /* 0x00000000fffff984 */ /* 0x000fe20000000800 */
[----:B------:R-:W-:Y:S01]  /*9190*/  @!PT LDS RZ, [RZ] ;  /* 0x00000000fffff984 */ /* 0x000fe20000000800 */
[----:B------:R-:W-:Y:S01]  /*91a0*/  @!PT LDS RZ, [RZ] ;  /* 0x00000000fffff984 */ /* 0x000fe20000000800 */
[----:B------:R-:W-:Y:S02]  /*91b0*/  @!P3 LDGSTS.E.BYPASS.LTC128B.128 [R223+0x5000], desc[UR24][R220.64] ;  /* 0x05000000dcdfbfae */ /* 0x000fe4000b981a18 */
[----:B------:R-:W-:-:S02]  /*91c0*/  @!P3 IMAD.MOV.U32 R10, RZ, RZ, R12 ;  /* 0x000000ffff0ab224 */ /* 0x000fc400078e000c */
[----:B------:R-:W-:Y:S01]  /*91d0*/  IMAD.U32 R4, RZ, RZ, UR8 ;  /* 0x00000008ff047e24 */ /* 0x000fe2000f8e00ff */
[----:B------:R-:W-:Y:S01]  /*91e0*/  @!UP0 UIMAD UR8, UR9, 0x140, URZ ;  /* 0x00000140090888a4 */ /* 0x000fe2000f8e02ff */
[----:B------:R-:W-:Y:S01]  /*91f0*/  @P3 STS.128 [R223+0x5800], RZ ;  /* 0x005800ffdf003388 */ /* 0x000fe20000000c00 */
[----:B------:R-:W-:Y:S01]  /*9200*/  @!P3 IMAD.WIDE.U32 R10, R5, 0x140, R10 ;  /* 0x00000140050ab825 */ /* 0x000fe200078e000a */
[----:B------:R-:W-:Y:S02]  /*9210*/  @!UP0 UIMAD UR9, UR9, 0x180, URZ ;  /* 0x00000180090988a4 */ /* 0x000fe4000f8e02ff */
[----:B------:R-:W-:Y:S01]  /*9220*/  @!PT LDS RZ, [RZ] ;  /* 0x00000000fffff984 */ /* 0x000fe20000000800 */
[----:B------:R-:W-:Y:S01]  /*9230*/  @!PT LDS RZ, [RZ] ;  /* 0x00000000fffff984 */ /* 0x000fe20000000800 */
[----:B------:R-:W-:Y:S01]  /*9240*/  @!PT LDS RZ, [RZ] ;  /* 0x00000000fffff984 */ /* 0x000fe20000000800 */
[----:B------:R-:W-:Y:S01]  /*9250*/  @!P3 LDGSTS.E.BYPASS.LTC128B.128 [R223+0x5800], desc[UR24][R12.64] ;  /* 0x058000000cdfbfae */ /* 0x000fe2000b981a18 */
[----:B------:R-:W-:Y:S02]  /*9260*/  @!P3 VIADD R21, R7, UR7 ;  /* 0x000000070715bc36 */ /* 0x000fe40008000000 */
[----:B------:R-:W-:Y:S01]  /*9270*/  @!P3 IMAD.MOV.U32 R20, RZ, RZ, R6 ;  /* 0x000000ffff14b224 */ /* 0x000fe200078e0006 */
[----:B------:R-:W-:Y:S01]  /*9280*/  @P3 STS.128 [R223+0x6000], RZ ;  /* 0x006000ffdf003388 */ /* 0x000fe20000000c00 */
[----:B------:R-:W-:-:S03]  /*9290*/  @!P3 IMAD.WIDE.U32 R4, R4, 0x180, R12 ;  /* 0x000001800404b825 */ /* 0x000fc600078e000c */
[----:B------:R-:W-:Y:S01]  /*92a0*/  @!PT LDS RZ, [RZ] ;  /* 0x00000000fffff984 */ /* 0x000fe20000000800 */
[----:B------:R-:W-:Y:S01]  /*92b0*/  @!PT LDS RZ, [RZ] ;  /* 0x00000000fffff984 */ /* 0x000fe20000000800 */
[----:B------:R-:W-:Y:S01]  /*92c0*/  @!PT LDS RZ, [RZ] ;  /* 0x00000000fffff984 */ /* 0x000fe20000000800 */
[----:B------:R-:W-:Y:S01]  /*92d0*/  @!P3 LDGSTS.E.BYPASS.LTC128B.128 [R223+0x6000], desc[UR24][R18.64] ;  /* 0x0600000012dfbfae */ /* 0x000fe2000b981a18 */
[----:B------:R-:W-:Y:S02]  /*92e0*/  @!P3 VIADD R11, R11, UR8 ;  /* 0x000000080b0bbc36 */ /* 0x000fe40008000000 */
[----:B------:R-:W-:Y:S01]  /*92f0*/  @!P3 VIADD R23, R5, UR9 ;  /* 0x000000090517bc36 */ /* 0x000fe20008000000 */
[----:B------:R-:W-:Y:S01]  /*9300*/  @P3 STS.128 [R223+0x6800], RZ ;  /* 0x006800ffdf003388 */ /* 0x000fe20000000c00 */
[----:B------:R-:W-:-:S03]  /*9310*/  @!P3 IMAD.MOV.U32 R22, RZ, RZ, R4 ;  /* 0x000000ffff16b224 */ /* 0x000fc600078e0004 */
        /* <DEDUP_REMOVED lines=27> */
[----:B------:R-:W4:Y:S04]  /*94d0*/  LDSM.16.M88.4 R108, [R188+0x1800] ;  /* 0x00180000bc6c783b */ /* 0x000f280000000200 */
        /* <DEDUP_REMOVED lines=11> */
[C---:B---3--:R-:W-:Y:S03]  /*9590*/  HMMA.16816.F32.BF16 R120, R4.reuse, R116, RZ ;  /* 0x000000740478723c */ /* 0x048fe600000418ff */
[----:B-1----:R-:W1:Y:S04]  /*95a0*/  LDSM.16.M88.4 R20, [R188+0x4400] ;  /* 0x00440000bc14783b */ /* 0x002e680000000200 */
[----:B------:R-:W3:Y:S01]  /*95b0*/  LDSM.16.M88.4 R12, [R188+0x4800] ;  /* 0x00480000bc0c783b */ /* 0x000ee20000000200 */
[C---:B----4-:R-:W-:Y:S03]  /*95c0*/  HMMA.16816.F32.BF16 R112, R4.reuse, R108, RZ ;  /* 0x0000006c0470723c */ /* 0x050fe600000418ff */
[----:B------:R-:W4:Y:S04]  /*95d0*/  LDSM.16.M88.4 R136, [R188+0x4c00] ;  /* 0x004c0000bc88783b */ /* 0x000f280000000200 */
[----:B------:R-:W-:Y:S01]  /*95e0*/  LDSM.16.M88.4 R228, [R228] ;  /* 0x00000000e4e4783b */ /* 0x000fe20000000200 */
[C---:B-----5:R-:W-:Y:S03]  /*95f0*/  HMMA.16816.F32.BF16 R104, R4.reuse, R100, RZ ;  /* 0x000000640468723c */ /* 0x060fe600000418ff */
[----:B------:R-:W5:Y:S04]  /*9600*/  LDSM.16.M88.4 R224, [R192+0x1000] ;  /* 0x00100000c0e0783b */ /* 0x000f680000000200 */
[----:B------:R-:W5:Y:S01]  /*9610*/  LDSM.16.M88.4 R140, [R192+0x4000] ;  /* 0x00400000c08c783b */ /* 0x000f620000000200 */
[C---:B------:R-:W-:Y:S03]  /*9620*/  HMMA.16816.F32.BF16 R96, R4.reuse, R92, RZ ;  /* 0x0000005c0460723c */ /* 0x040fe600000418ff */
[----:B------:R-:W5:Y:S04]  /*9630*/  LDSM.16.M88.4 R168, [R192+0x2400] ;  /* 0x00240000c0a8783b */ /* 0x000f680000000200 */
[----:B------:R-:W-:Y:S01]  /*9640*/  LDSM.16.M88.4 R184, [R192+0x1400] ;  /* 0x00140000c0b8783b */ /* 0x000fe20000000200 */
[C---:B------:R-:W-:Y:S03]  /*9650*/  HMMA.16816.F32.BF16 R88, R4.reuse, R84, RZ ;  /* 0x000000540458723c */ /* 0x040fe600000418ff */
[----:B------:R-:W-:Y:S04]  /*9660*/  LDSM.16.M88.4 R176, [R192+0x1c00] ;  /* 0x001c0000c0b0783b */ /* 0x000fe80000000200 */
        /* <DEDUP_REMOVED lines=12> */
[----:B------:R-:W0:Y:S01]  /*9730*/  LDGDEPBAR ;  /* 0x00000000000079af */ /* 0x000e220000000000 */
[C---:B------:R-:W-:Y:S08]  /*9740*/  HMMA.16816.F32.BF16 R48, R4.reuse, R44, RZ ;  /* 0x0000002c0430723c */ /* 0x040ff000000418ff */
[C---:B--2---:R-:W-:Y:S08]  /*9750*/  HMMA.16816.F32.BF16 R40, R4.reuse, R36, RZ ;  /* 0x000000240428723c */ /* 0x044ff000000418ff */
        /* <DEDUP_REMOVED lines=21> */
[C---:B-----5:R-:W-:Y:S08]  /*98b0*/  HMMA.16816.F32.BF16 R128, R228.reuse, R224, R128 ;  /* 0x000000e0e480723c */ /* 0x060ff00000041880 */
[----:B------:R-:W-:Y:S01]  /*98c0*/  HMMA.16816.F32.BF16 R32, R228, R140, R32 ;  /* 0x0000008ce420723c */ /* 0x000fe20000041820 */
[----:B------:R-:W-:-:S07]  /*98d0*/  IMAD.U32 R140, RZ, RZ, UR17 ;  /* 0x00000011ff8c7e24 */ /* 0x000fce000f8e00ff */
[----:B------:R-:W-:Y:S01]  /*98e0*/  HMMA.16816.F32.BF16 R84, R228, R170, R84 ;  /* 0x000000aae454723c */ /* 0x000fe20000041854 */
[----:B------:R-:W-:-:S07]  /*98f0*/  IMAD R171, R140, 0x100, R193 ;  /* 0x000001008cab7824 */ /* 0x000fce00078e02c1 */
[----:B------:R-:W-:Y:S01]  /*9900*/  HMMA.16816.F32.BF16 R28, R228, R142, R28 ;  /* 0x0000008ee41c723c */ /* 0x000fe2000004181c */
[----:B------:R-:W-:-:S05]  /*9910*/  VIADD R143, R171, 0xfffffe01 ;  /* 0xfffffe01ab8f7836 */ /* 0x000fca0000000000 */
[----:B------:R-:W-:Y:S02]  /*9920*/  I2FP.F32.U32 R140, R143 ;  /* 0x0000008f008c7245 */ /* 0x000fe40000201000 */
[----:B------:R-:W-:Y:S01]  /*9930*/  HMMA.16816.F32.BF16 R124, R228, R226, R124 ;  /* 0x000000e2e47c723c */ /* 0x000fe2000004187c */
[----:B------:R-:W-:-:S07]  /*9940*/  ISETP.GE.AND P6, PT, R143, R132, PT ;  /* 0x000000848f00720c */ /* 0x000fce0003fc6270 */
[----:B-1----:R-:W-:Y:S01]  /*9950*/  HMMA.16816.F32.BF16 R4, R228, R138, R4 ;  /* 0x0000008ae404723c */ /* 0x002fe20000041804 */
[----:B------:R-:W-:-:S05]  /*9960*/  VIADD R139, R171, 0xfffffe00 ;  /* 0xfffffe00ab8b7836 */ /* 0x000fca0000000000 */
[-C--:B------:R-:W-:Y:S02]  /*9970*/  I2FP.F32.U32 R135, R139.reuse ;  /* 0x0000008b00877245 */ /* 0x080fe40000201000 */
[C---:B------:R-:W-:Y:S01]  /*9980*/  ISETP.GE.AND P1, PT, R139.reuse, R132, PT ;  /* 0x000000848b00720c */ /* 0x040fe20003f26270 */
[----:B------:R-:W-:Y:S01]  /*9990*/  HMMA.16816.F32.BF16 R120, R228, R184, R120 ;  /* 0x000000b8e478723c */ /* 0x000fe20000041878 */
[----:B------:R-:W-:Y:S01]  /*99a0*/  ISETP.GE.AND P0, PT, R139, R0, PT ;  /* 0x000000008b00720c */ /* 0x000fe20003f06270 */
[----:B------:R-:W-:Y:S01]  /*99b0*/  FFMA.FTZ R128, R135, UR6, R128 ;  /* 0x0000000687807c23 */ /* 0x000fe20008010080 */
[----:B------:R-:W-:Y:S01]  /*99c0*/  VIADD R135, R171, 0xfffffef8 ;  /* 0xfffffef8ab877836 */ /* 0x000fe20000000000 */
[----:B------:R-:W-:-:S04]  /*99d0*/  I2FP.F32.U32 R141, R139 ;  /* 0x0000008b008d7245 */ /* 0x000fc80000201000 */
[-C--:B------:R-:W-:Y:S01]  /*99e0*/  I2FP.F32.U32 R139, R135.reuse ;  /* 0x00000087008b7245 */ /* 0x080fe20000201000 */
[C---:B------:R-:W-:Y:S01]  /*99f0*/  HMMA.16816.F32.BF16 R104, R228.reuse, R176, R104 ;  /* 0x000000b0e468723c */ /* 0x040fe20000041868 */
[----:B------:R-:W-:Y:S01]  /*9a00*/  ISETP.GE.AND P4, PT, R135, R132, PT ;  /* 0x000000848700720c */ /* 0x000fe20003f86270 */
[----:B------:R-:W-:Y:S01]  /*9a10*/  FFMA.FTZ R130, R141, UR6, R130 ;  /* 0x000000068d827c23 */ /* 0x000fe20008010082 */
[----:B------:R-:W-:Y:S01]  /*9a20*/  ISETP.GE.AND P2, PT, R135, R0, PT ;  /* 0x000000008700720c */ /* 0x000fe20003f46270 */
[----:B------:R-:W-:Y:S01]  /*9a30*/  FFMA.FTZ R138, R139, UR6, R4 ;  /* 0x000000068b8a7c23 */ /* 0x000fe20008010004 */
[----:B------:R-:W-:Y:S02]  /*9a40*/  I2FP.F32.U32 R135, R135 ;  /* 0x0000008700877245 */ /* 0x000fe40000201000 */
[----:B------:R-:W-:Y:S01]  /*9a50*/  FSEL R177, R128, -INF , !P1 ;  /* 0xff80000080b17808 */ /* 0x000fe20004800000 */
[----:B------:R-:W-:Y:S01]  /*9a60*/  HMMA.16816.F32.BF16 R100, R228, R178, R100 ;  /* 0x000000b2e464723c */ /* 0x000fe20000041864 */
[----:B------:R-:W-:Y:S01]  /*9a70*/  I2FP.F32.U32 R128, R143 ;  /* 0x0000008f00807245 */ /* 0x000fe20000201000 */
[----:B------:R-:W-:Y:S01]  /*9a80*/  FFMA.FTZ R179, R140, UR6, R129 ;  /* 0x000000068cb37c23 */ /* 0x000fe20008010081 */
[----:B------:R-:W-:-:S02]  /*9a90*/  VIADD R129, R171, 0xfffffe08 ;  /* 0xfffffe08ab817836 */ /* 0x000fc40000000000 */
[----:B------:R-:W-:Y:S01]  /*9aa0*/  FFMA.FTZ R4, R135, UR6, R6 ;  /* 0x0000000687047c23 */ /* 0x000fe20008010006 */
[C---:B------:R-:W-:Y:S02]  /*9ab0*/  VIADD R135, R171.reuse, 0xfffffe09 ;  /* 0xfffffe09ab877836 */ /* 0x040fe40000000000 */
[----:B------:R-:W-:Y:S01]  /*9ac0*/  FFMA.FTZ R128, R128, UR6, R131 ;  /* 0x0000000680807c23 */ /* 0x000fe20008010083 */
[----:B------:R-:W-:Y:S01]  /*9ad0*/  VIADD R131, R171, 0xfffffe10 ;  /* 0xfffffe10ab837836 */ /* 0x000fe20000000000 */
[----:B------:R-:W-:Y:S01]  /*9ae0*/  HMMA.16816.F32.BF16 R108, R228, R182, R108 ;  /* 0x000000b6e46c723c */ /* 0x000fe2000004186c */
[----:B------:R-:W-:Y:S02]  /*9af0*/  FSEL R184, R130, -INF , !P0 ;  /* 0xff80000082b87808 */ /* 0x000fe40004000000 */
[----:B------:R-:W-:Y:S02]  /*9b00*/  FSEL R6, R138, -INF , !P4 ;  /* 0xff8000008a067808 */ /* 0x000fe40006000000 */
[----:B------:R-:W-:-:S02]  /*9b10*/  ISETP.GE.AND P0, PT, R129, R132, PT ;  /* 0x000000848100720c */ /* 0x000fc40003f06270 */
[----:B------:R-:W-:Y:S01]  /*9b20*/  ISETP.GE.AND P4, PT, R129, R0, PT ;  /* 0x000000008100720c */ /* 0x000fe20003f86270 */
[C---:B------:R-:W-:Y:S01]  /*9b30*/  HMMA.16816.F32.BF16 R116, R228.reuse, R186, R116 ;  /* 0x000000bae474723c */ /* 0x040fe20000041874 */
[-C--:B------:R-:W-:Y:S02]  /*9b40*/  I2FP.F32.U32 R183, R129.reuse ;  /* 0x0000008100b77245 */ /* 0x080fe40000201000 */
[----:B------:R-:W-:Y:S02]  /*9b50*/  I2FP.F32.U32 R129, R129 ;  /* 0x0000008100817245 */ /* 0x000fe40000201000 */
[----:B------:R-:W-:Y:S01]  /*9b60*/  FSEL R4, R4, -INF , !P2 ;  /* 0xff80000004047808 */ /* 0x000fe20005000000 */
[----:B------:R-:W-:Y:S01]  /*9b70*/  FFMA.FTZ R183, R183, UR6, R124 ;  /* 0x00000006b7b77c23 */ /* 0x000fe2000801007c */
[----:B------:R-:W-:Y:S01]  /*9b80*/  FSEL R179, R179, -INF , !P6 ;  /* 0xff800000b3b37808 */ /* 0x000fe20007000000 */
[----:B------:R-:W-:Y:S01]  /*9b90*/  FFMA.FTZ R124, R129, UR6, R126 ;  /* 0x00000006817c7c23 */ /* 0x000fe2000801007e */
[C---:B------:R-:W-:Y:S01]  /*9ba0*/  ISETP.GE.AND P2, PT, R135.reuse, R132, PT ;  /* 0x000000848700720c */ /* 0x040fe20003f46270 */
[----:B------:R-:W-:Y:S01]  /*9bb0*/  HMMA.16816.F32.BF16 R112, R228, R180, R112 ;  /* 0x000000b4e470723c */ /* 0x000fe20000041870 */
[----:B------:R-:W-:-:S02]  /*9bc0*/  ISETP.GE.AND P6, PT, R135, R0, PT ;  /* 0x000000008700720c */ /* 0x000fc40003fc6270 */
[-C--:B------:R-:W-:Y:S02]  /*9bd0*/  I2FP.F32.U32 R138, R135.reuse ;  /* 0x00000087008a7245 */ /* 0x080fe40000201000 */
[----:B------:R-:W-:Y:S02]  /*9be0*/  I2FP.F32.U32 R130, R135 ;  /* 0x0000008700827245 */ /* 0x000fe40000201000 */
[----:B------:R-:W-:Y:S01]  /*9bf0*/  I2FP.F32.U32 R135, R131 ;  /* 0x0000008300877245 */ /* 0x000fe20000201000 */
[----:B------:R-:W-:Y:S01]  /*9c00*/  FFMA.FTZ R181, R138, UR6, R125 ;  /* 0x000000068ab57c23 */ /* 0x000fe2000801007d */
[----:B------:R-:W-:Y:S01]  /*9c10*/  ISETP.GE.AND P1, PT, R143, R0, PT ;  /* 0x000000008f00720c */ /* 0x000fe20003f26270 */
[----:B------:R-:W-:Y:S01]  /*9c20*/  FFMA.FTZ R129, R130, UR6, R127 ;  /* 0x0000000682817c23 */ /* 0x000fe2000801007f */
[----:B------:R-:W-:Y:S02]  /*9c30*/  VIADD R125, R171, 0xfffffe18 ;  /* 0xfffffe18ab7d7836 */ /* 0x000fe40000000000 */
[----:B------:R-:W-:Y:S01]  /*9c40*/  FFMA.FTZ R130, R135, UR6, R120 ;  /* 0x0000000687827c23 */ /* 0x000fe20008010078 */
[----:B------:R-:W-:Y:S01]  /*9c50*/  FSEL R126, R128, -INF , !P1 ;  /* 0xff800000807e7808 */ /* 0x000fe20004800000 */
[----:B------:R-:W-:Y:S01]  /*9c60*/  VIADD R135, R171, 0xfffffe11 ;  /* 0xfffffe11ab877836 */ /* 0x000fe20000000000 */
[----:B------:R-:W-:Y:S01]  /*9c70*/  ISETP.GE.AND P1, PT, R131, R132, PT ;  /* 0x000000848300720c */ /* 0x000fe20003f26270 */
[----:B------:R-:W-:Y:S01]  /*9c80*/  HMMA.16816.F32.BF16 R48, R228, R148, R48 ;  /* 0x00000094e430723c */ /* 0x000fe20000041830 */
[----:B------:R-:W-:-:S02]  /*9c90*/  FSEL R183, R183, -INF , !P0 ;  /* 0xff800000b7b77808 */ /* 0x000fc40004000000 */
[----:B------:R-:W-:Y:S02]  /*9ca0*/  FSEL R120, R129, -INF , !P6 ;  /* 0xff80000081787808 */ /* 0x000fe40007000000 */
[----:B------:R-:W-:Y:S02]  /*9cb0*/  ISETP.GE.AND P0, PT, R131, R0, PT ;  /* 0x000000008300720c */ /* 0x000fe40003f06270 */
[----:B------:R-:W-:Y:S01]  /*9cc0*/  I2FP.F32.U32 R127, R131 ;  /* 0x00000083007f7245 */ /* 0x000fe20000201000 */
[----:B------:R-:W-:Y:S01]  /*9cd0*/  HMMA.16816.F32.BF16 R96, R228, R172, R96 ;  /* 0x000000ace460723c */ /* 0x000fe20000041860 */
[----:B------:R-:W-:Y:S02]  /*9ce0*/  FSEL R129, R130, -INF , !P1 ;  /* 0xff80000082817808 */ /* 0x000fe40004800000 */
[----:B------:R-:W-:Y:S01]  /*9cf0*/  I2FP.F32.U32 R128, R135 ;  /* 0x0000008700807245 */ /* 0x000fe20000201000 */
[----:B------:R-:W-:Y:S01]  /*9d00*/  FFMA.FTZ R122, R127, UR6, R122 ;  /* 0x000000067f7a7c23 */ /* 0x000fe2000801007a */
[----:B------:R-:W-:-:S02]  /*9d10*/  ISETP.GE.AND P6, PT, R125, R132, PT ;  /* 0x000000847d00720c */ /* 0x000fc40003fc6270 */
[----:B------:R-:W-:Y:S01]  /*9d20*/  ISETP.GE.AND P1, PT, R125, R0, PT ;  /* 0x000000007d00720c */ /* 0x000fe20003f26270 */
[----:B------:R-:W-:Y:S01]  /*9d30*/  FFMA.FTZ R127, R128, UR6, R121 ;  /* 0x00000006807f7c23 */ /* 0x000fe20008010079 */
[-C--:B------:R-:W-:Y:S01]  /*9d40*/  I2FP.F32.U32 R131, R125.reuse ;  /* 0x0000007d00837245 */ /* 0x080fe20000201000 */
[----:B------:R-:W-:Y:S01]  /*9d50*/  VIADD R121, R171, 0xfffffe21 ;  /* 0xfffffe21ab797836 */ /* 0x000fe20000000000 */
[----:B------:R-:W-:Y:S01]  /*9d60*/  I2FP.F32.U32 R125, R125 ;  /* 0x0000007d007d7245 */ /* 0x000fe20000201000 */
[----:B------:R-:W-:Y:S01]  /*9d70*/  HMMA.16816.F32.BF16 R92, R228, R174, R92 ;  /* 0x000000aee45c723c */ /* 0x000fe2000004185c */
[----:B------:R-:W-:Y:S01]  /*9d80*/  I2FP.F32.U32 R180, R135 ;  /* 0x0000008700b47245 */ /* 0x000fe20000201000 */
[----:B------:R-:W-:Y:S01]  /*9d90*/  FFMA.FTZ R116, R131, UR6, R116 ;  /* 0x0000000683747c23 */ /* 0x000fe20008010074 */
[----:B------:R-:W-:Y:S01]  /*9da0*/  FSEL R124, R124, -INF , !P4 ;  /* 0xff8000007c7c7808 */ /* 0x000fe20006000000 */
[----:B------:R-:W-:Y:S01]  /*9db0*/  FFMA.FTZ R118, R125, UR6, R118 ;  /* 0x000000067d767c23 */ /* 0x000fe20008010076 */
[----:B------:R-:W-:Y:S01]  /*9dc0*/  ISETP.GE.AND P4, PT, R135, R132, PT ;  /* 0x000000848700720c */ /* 0x000fe20003f86270 */
[----:B------:R-:W-:Y:S01]  /*9dd0*/  VIADD R131, R171, 0xfffffe19 ;  /* 0xfffffe19ab837836 */ /* 0x000fe20000000000 */
[----:B------:R-:W-:Y:S01]  /*9de0*/  FSEL R181, R181, -INF , !P2 ;  /* 0xff800000b5b57808 */ /* 0x000fe20005000000 */
[----:B------:R-:W-:-:S02]  /*9df0*/  VIADD R125, R171, 0xfffffe20 ;  /* 0xfffffe20ab7d7836 */ /* 0x000fc40000000000 */
[----:B------:R-:W-:Y:S01]  /*9e00*/  FFMA.FTZ R180, R180, UR6, R123 ;  /* 0x00000006b4b47c23 */ /* 0x000fe2000801007b */
[----:B------:R-:W-:Y:S01]  /*9e10*/  ISETP.GE.AND P2, PT, R135, R0, PT ;  /* 0x000000008700720c */ /* 0x000fe20003f46270 */
[C---:B------:R-:W-:Y:S01]  /*9e20*/  HMMA.16816.F32.BF16 R64, R228.reuse, R156, R64 ;  /* 0x0000009ce440723c */ /* 0x040fe20000041840 */
[----:B------:R-:W-:Y:S02]  /*9e30*/  FSEL R182, R122, -INF , !P0 ;  /* 0xff8000007ab67808 */ /* 0x000fe40004000000 */
[----:B------:R-:W-:Y:S02]  /*9e40*/  FSEL R123, R127, -INF , !P4 ;  /* 0xff8000007f7b7808 */ /* 0x000fe40006000000 */
[C---:B------:R-:W-:Y:S02]  /*9e50*/  ISETP.GE.AND P0, PT, R131.reuse, R132, PT ;  /* 0x000000848300720c */ /* 0x040fe40003f06270 */
[----:B------:R-:W-:Y:S01]  /*9e60*/  ISETP.GE.AND P4, PT, R131, R0, PT ;  /* 0x000000008300720c */ /* 0x000fe20003f86270 */
[----:B------:R-:W-:Y:S01]  /*9e70*/  HMMA.16816.F32.BF16 R60, R228, R158, R60 ;  /* 0x0000009ee43c723c */ /* 0x000fe2000004183c */
[----:B------:R-:W-:-:S02]  /*9e80*/  I2FP.F32.U32 R122, R131 ;  /* 0x00000083007a7245 */ /* 0x000fc40000201000 */
[----:B------:R-:W-:Y:S02]  /*9e90*/  I2FP.F32.U32 R148, R131 ;  /* 0x0000008300947245 */ /* 0x000fe40000201000 */
[----:B------:R-:W-:Y:S01]  /*9ea0*/  FSEL R127, R116, -INF , !P6 ;  /* 0xff800000747f7808 */ /* 0x000fe20007000000 */
[----:B------:R-:W-:Y:S01]  /*9eb0*/  FFMA.FTZ R117, R122, UR6, R117 ;  /* 0x000000067a757c23 */ /* 0x000fe20008010075 */
[----:B------:R-:W-:Y:S01]  /*9ec0*/  I2FP.F32.U32 R131, R125 ;  /* 0x0000007d00837245 */ /* 0x000fe20000201000 */
[----:B------:R-:W-:Y:S01]  /*9ed0*/  FFMA.FTZ R148, R148, UR6, R119 ;  /* 0x0000000694947c23 */ /* 0x000fe20008010077 */
[----:B------:R-:W-:Y:S01]  /*9ee0*/  I2FP.F32.U32 R116, R121 ;  /* 0x0000007900747245 */ /* 0x000fe20000201000 */
[----:B------:R-:W-:Y:S01]  /*9ef0*/  VIADD R119, R171, 0xfffffe29 ;  /* 0xfffffe29ab777836 */ /* 0x000fe20000000000 */
[----:B------:R-:W-:Y:S01]  /*9f00*/  FSEL R180, R180, -INF , !P2 ;  /* 0xff800000b4b47808 */ /* 0x000fe20005000000 */
[----:B------:R-:W-:Y:S01]  /*9f10*/  FFMA.FTZ R112, R131, UR6, R112 ;  /* 0x0000000683707c23 */ /* 0x000fe20008010070 */
[C---:B------:R-:W-:Y:S01]  /*9f20*/  ISETP.GE.AND P2, PT, R125.reuse, R132, PT ;  /* 0x000000847d00720c */ /* 0x040fe20003f46270 */
[----:B------:R-:W-:Y:S01]  /*9f30*/  FFMA.FTZ R173, R116, UR6, R113 ;  /* 0x0000000674ad7c23 */ /* 0x000fe20008010071 */
[----:B------:R-:W-:Y:S01]  /*9f40*/  ISETP.GE.AND P6, PT, R125, R0, PT ;  /* 0x000000007d00720c */ /* 0x000fe20003fc6270 */
[----:B------:R-:W-:Y:S01]  /*9f50*/  VIADD R113, R171, 0xfffffe28 ;  /* 0xfffffe28ab717836 */ /* 0x000fe20000000000 */
[----:B------:R-:W-:Y:S01]  /*9f60*/  I2FP.F32.U32 R125, R125 ;  /* 0x0000007d007d7245 */ /* 0x000fe20000201000 */
[----:B------:R-:W-:Y:S01]  /*9f70*/  HMMA.16816.F32.BF16 R56, R228, R152, R56 ;  /* 0x00000098e438723c */ /* 0x000fe20000041838 */
[----:B------:R-:W-:-:S02]  /*9f80*/  FSEL R148, R148, -INF , !P4 ;  /* 0xff80000094947808 */ /* 0x000fc40006000000 */
[----:B------:R-:W-:Y:S01]  /*9f90*/  FSEL R175, R112, -INF , !P2 ;  /* 0xff80000070af7808 */ /* 0x000fe20005000000 */
[----:B------:R-:W-:Y:S01]  /*9fa0*/  FFMA.FTZ R114, R125, UR6, R114 ;  /* 0x000000067d727c23 */ /* 0x000fe20008010072 */
[----:B------:R-:W-:Y:S02]  /*9fb0*/  FSEL R125, R117, -INF , !P0 ;  /* 0xff800000757d7808 */ /* 0x000fe40004000000 */
[C---:B------:R-:W-:Y:S01]  /*9fc0*/  ISETP.GE.AND P4, PT, R113.reuse, R132, PT ;  /* 0x000000847100720c */ /* 0x040fe20003f86270 */
[----:B------:R-:W-:Y:S01]  /*9fd0*/  HMMA.16816.F32.BF16 R52, R228, R154, R52 ;  /* 0x0000009ae434723c */ /* 0x000fe20000041834 */
[----:B------:R-:W-:Y:S02]  /*9fe0*/  ISETP.GE.AND P2, PT, R113, R0, PT ;  /* 0x000000007100720c */ /* 0x000fe40003f46270 */
[----:B------:R-:W-:Y:S02]  /*9ff0*/  I2FP.F32.U32 R117, R113 ;  /* 0x0000007100757245 */ /* 0x000fe40000201000 */
[----:B------:R-:W-:-:S02]  /*a000*/  I2FP.F32.U32 R158, R121 ;  /* 0x00000079009e7245 */ /* 0x000fc40000201000 */
        /* <DEDUP_REMOVED lines=8> */
[----:B------:R-:W-:Y:S01]  /*a090*/  ISETP.GE.AND P0, PT, R121, R0, PT ;  /* 0x000000007900720c */ /* 0x000fe20003f06270 */
[----:B------:R-:W-:Y:S01]  /*a0a0*/  FFMA.FTZ R156, R156, UR6, R111 ;  /* 0x000000069c9c7c23 */ /* 0x000fe2000801006f */
[----:B------:R-:W-:Y:S01]  /*a0b0*/  VIADD R111, R171, 0xfffffe30 ;  /* 0xfffffe30ab6f7836 */ /* 0x000fe20000000000 */
[----:B------:R-:W-:Y:S01]  /*a0c0*/  ISETP.GE.AND P1, PT, R121, R132, PT ;  /* 0x000000847900720c */ /* 0x000fe20003f26270 */
[C---:B------:R-:W-:Y:S01]  /*a0d0*/  VIADD R115, R171.reuse, 0xfffffe31 ;  /* 0xfffffe31ab737836 */ /* 0x040fe20000000000 */
[----:B------:R-:W-:Y:S01]  /*a0e0*/  FSEL R158, R158, -INF , !P0 ;  /* 0xff8000009e9e7808 */ /* 0x000fe20004000000 */
[----:B------:R-:W-:Y:S01]  /*a0f0*/  VIADD R109, R171, 0xfffffe38 ;  /* 0xfffffe38ab6d7836 */ /* 0x000fe20000000000 */
[----:B------:R-:W-:Y:S01]  /*a100*/  FSEL R159, R108, -INF , !P4 ;  /* 0xff8000006c9f7808 */ /* 0x000fe20006000000 */
[----:B------:R-:W-:Y:S01]  /*a110*/  HMMA.16816.F32.BF16 R36, R228, R146, R36 ;  /* 0x00000092e424723c */ /* 0x000fe20000041824 */
[----:B------:R-:W-:-:S02]  /*a120*/  FSEL R152, R110, -INF , !P2 ;  /* 0xff8000006e987808 */ /* 0x000fc40005000000 */
[----:B------:R-:W-:Y:S02]  /*a130*/  FSEL R154, R114, -INF , !P6 ;  /* 0xff800000729a7808 */ /* 0x000fe40007000000 */
        /* <DEDUP_REMOVED lines=8> */
[----:B------:R-:W-:Y:S01]  /*a1c0*/  I2FP.F32.U32 R157, R109 ;  /* 0x0000006d009d7245 */ /* 0x000fe20000201000 */
[----:B------:R-:W-:Y:S01]  /*a1d0*/  FFMA.FTZ R147, R110, UR6, R105 ;  /* 0x000000066e937c23 */ /* 0x000fe20008010069 */
[C---:B------:R-:W-:Y:S01]  /*a1e0*/  ISETP.GE.AND P6, PT, R119.reuse, R132, PT ;  /* 0x000000847700720c */ /* 0x040fe20003fc6270 */
[----:B------:R-:W-:Y:S01]  /*a1f0*/  FFMA.FTZ R107, R108, UR6, R107 ;  /* 0x000000066c6b7c23 */ /* 0x000fe2000801006b */
[-C--:B------:R-:W-:Y:S01]  /*a200*/  ISETP.GE.AND P1, PT, R119, R0.reuse, PT ;  /* 0x000000007700720c */ /* 0x080fe20003f26270 */
[----:B------:R-:W-:Y:S01]  /*a210*/  FFMA.FTZ R157, R157, UR6, R100 ;  /* 0x000000069d9d7c23 */ /* 0x000fe20008010064 */
[----:B------:R-:W-:Y:S01]  /*a220*/  I2FP.F32.U32 R111, R111 ;  /* 0x0000006f006f7245 */ /* 0x000fe20000201000 */
[----:B------:R-:W-:Y:S01]  /*a230*/  VIADD R105, R171, 0xfffffe40 ;  /* 0xfffffe40ab697836 */ /* 0x000fe20000000000 */
[----:B------:R-:W-:Y:S01]  /*a240*/  FSEL R143, R143, -INF , !P6 ;  /* 0xff8000008f8f7808 */ /* 0x000fe20007000000 */
[----:B------:R-:W-:Y:S01]  /*a250*/  HMMA.16816.F32.BF16 R76, R228, R166, R76 ;  /* 0x000000a6e44c723c */ /* 0x000fe2000004184c */
[----:B------:R-:W-:Y:S01]  /*a260*/  FSEL R156, R156, -INF , !P1 ;  /* 0xff8000009c9c7808 */ /* 0x000fe20004800000 */
[----:B------:R-:W-:Y:S01]  /*a270*/  FFMA.FTZ R106, R111, UR6, R106 ;  /* 0x000000066f6a7c23 */ /* 0x000fe2000801006a */
[----:B------:R-:W-:Y:S01]  /*a280*/  ISETP.GE.AND P6, PT, R115, R0, PT ;  /* 0x000000007300720c */ /* 0x000fe20003fc6270 */
[----:B------:R-:W-:Y:S01]  /*a290*/  VIADD R111, R171, 0xfffffe39 ;  /* 0xfffffe39ab6f7836 */ /* 0x000fe20000000000 */
[----:B------:R-:W-:-:S02]  /*a2a0*/  ISETP.GE.AND P1, PT, R109, R132, PT ;  /* 0x000000846d00720c */ /* 0x000fc40003f26270 */
[----:B------:R-:W-:Y:S01]  /*a2b0*/  FSEL R141, R104, -INF , !P0 ;  /* 0xff800000688d7808 */ /* 0x000fe20004000000 */
[C---:B------:R-:W-:Y:S01]  /*a2c0*/  HMMA.16816.F32.BF16 R88, R228.reuse, R168, R88 ;  /* 0x000000a8e458723c */ /* 0x040fe20000041858 */
[----:B------:R-:W-:Y:S02]  /*a2d0*/  FSEL R160, R107, -INF , !P6 ;  /* 0xff8000006ba07808 */ /* 0x000fe40007000000 */
[----:B------:R-:W-:Y:S02]  /*a2e0*/  FSEL R157, R157, -INF , !P1 ;  /* 0xff8000009d9d7808 */ /* 0x000fe40004800000 */
[----:B------:R-:W-:Y:S02]  /*a2f0*/  ISETP.GE.AND P0, PT, R109, R0, PT ;  /* 0x000000006d00720c */ /* 0x000fe40003f06270 */
[C---:B------:R-:W-:Y:S01]  /*a300*/  ISETP.GE.AND P6, PT, R105.reuse, R132, PT ;  /* 0x000000846900720c */ /* 0x040fe20003fc6270 */
[----:B------:R-:W-:Y:S01]  /*a310*/  HMMA.16816.F32.BF16 R80, R228, R164, R80 ;  /* 0x000000a4e450723c */ /* 0x000fe20000041850 */
[----:B------:R-:W-:-:S02]  /*a320*/  ISETP.GE.AND P1, PT, R105, R0, PT ;  /* 0x000000006900720c */ /* 0x000fc40003f26270 */
[----:B------:R-:W-:Y:S02]  /*a330*/  I2FP.F32.U32 R107, R105 ;  /* 0x00000069006b7245 */ /* 0x000fe40000201000 */
[----:B------:R-:W-:Y:S02]  /*a340*/  I2FP.F32.U32 R109, R109 ;  /* 0x0000006d006d7245 */ /* 0x000fe40000201000 */
[----:B------:R-:W-:Y:S01]  /*a350*/  I2FP.F32.U32 R100, R111 ;  /* 0x0000006f00647245 */ /* 0x000fe20000201000 */
[----:B------:R-:W-:Y:S01]  /*a360*/  FFMA.FTZ R96, R107, UR6, R96 ;  /* 0x000000066b607c23 */ /* 0x000fe20008010060 */
[----:B------:R-:W-:Y:S01]  /*a370*/  I2FP.F32.U32 R105, R105 ;  /* 0x0000006900697245 */ /* 0x000fe20000201000 */
[----:B------:R-:W-:Y:S01]  /*a380*/  FFMA.FTZ R102, R109, UR6, R102 ;  /* 0x000000066d667c23 */ /* 0x000fe20008010066 */
[----:B------:R-:W-:Y:S01]  /*a390*/  I2FP.F32.U32 R166, R111 ;  /* 0x0000006f00a67245 */ /* 0x000fe20000201000 */
[----:B------:R-:W-:Y:S01]  /*a3a0*/  FFMA.FTZ R149, R100, UR6, R101 ;  /* 0x0000000664957c23 */ /* 0x000fe20008010065 */
[----:B------:R-:W-:Y:S01]  /*a3b0*/  FSEL R176, R106, -INF , !P4 ;  /* 0xff8000006ab07808 */ /* 0x000fe20006000000 */
[----:B------:R-:W-:Y:S01]  /*a3c0*/  FFMA.FTZ R98, R105, UR6, R98 ;  /* 0x0000000669627c23 */ /* 0x000fe20008010062 */
[-C--:B------:R-:W-:Y:S01]  /*a3d0*/  ISETP.GE.AND P4, PT, R111, R132.reuse, PT ;  /* 0x000000846f00720c */ /* 0x080fe20003f86270 */
[----:B------:R-:W-:Y:S01]  /*a3e0*/  FFMA.FTZ R166, R166, UR6, R103 ;  /* 0x00000006a6a67c23 */ /* 0x000fe20008010067 */
[----:B------:R-:W-:Y:S01]  /*a3f0*/  VIADD R105, R171, 0xfffffe41 ;  /* 0xfffffe41ab697836 */ /* 0x000fe20000000000 */
[-C--:B------:R-:W-:Y:S01]  /*a400*/  ISETP.GE.AND P2, PT, R115, R132.reuse, PT ;  /* 0x000000847300720c */ /* 0x080fe20003f46270 */
[C---:B------:R-:W-:Y:S01]  /*a410*/  VIADD R103, R171.reuse, 0xfffffe48 ;  /* 0xfffffe48ab677836 */ /* 0x040fe20000000000 */
[----:B------:R-:W-:Y:S01]  /*a420*/  FSEL R174, R102, -INF , !P0 ;  /* 0xff80000066ae7808 */ /* 0x000fe20004000000 */
[----:B------:R-:W-:Y:S01]  /*a430*/  VIADD R101, R171, 0xfffffe49 ;  /* 0xfffffe49ab657836 */ /* 0x000fe20000000000 */
[----:B------:R-:W-:Y:S01]  /*a440*/  FSEL R149, R149, -INF , !P4 ;  /* 0xff80000095957808 */ /* 0x000fe20006000000 */
[----:B------:R-:W-:Y:S01]  /*a450*/  HMMA.16816.F32.BF16 R68, R228, R162, R68 ;  /* 0x000000a2e444723c */ /* 0x000fe20000041844 */
[----:B------:R-:W-:-:S02]  /*a460*/  ISETP.GE.AND P0, PT, R105, R132, PT ;  /* 0x000000846900720c */ /* 0x000fc40003f06270 */
[-C--:B------:R-:W-:Y:S02]  /*a470*/  ISETP.GE.AND P4, PT, R105, R0.reuse, PT ;  /* 0x000000006900720c */ /* 0x080fe40003f86270 */
[-C--:B------:R-:W-:Y:S02]  /*a480*/  I2FP.F32.U32 R100, R105.reuse ;  /* 0x0000006900647245 */ /* 0x080fe40000201000 */
[----:B------:R-:W-:Y:S01]  /*a490*/  I2FP.F32.U32 R164, R105 ;  /* 0x0000006900a47245 */ /* 0x000fe20000201000 */
[C---:B------:R-:W-:Y:S01]  /*a4a0*/  HMMA.16816.F32.BF16 R44, R228.reuse, R150, R44 ;  /* 0x00000096e42c723c */ /* 0x040fe2000004182c */
[----:B------:R-:W-:Y:S01]  /*a4b0*/  FSEL R167, R96, -INF , !P6 ;  /* 0xff80000060a77808 */ /* 0x000fe20007000000 */
[----:B------:R-:W-:Y:S01]  /*a4c0*/  FFMA.FTZ R97, R100, UR6, R97 ;  /* 0x0000000664617c23 */ /* 0x000fe20008010061 */
[----:B------:R-:W-:Y:S01]  /*a4d0*/  FSEL R147, R147, -INF , !P2 ;  /* 0xff80000093937808 */ /* 0x000fe20005000000 */
[----:B------:R-:W-:Y:S01]  /*a4e0*/  FFMA.FTZ R164, R164, UR6, R99 ;  /* 0x00000006a4a47c23 */ /* 0x000fe20008010063 */
[----:B------:R-:W-:Y:S01]  /*a4f0*/  I2FP.F32.U32 R105, R103 ;  /* 0x0000006700697245 */ /* 0x000fe20000201000 */
[----:B------:R-:W-:Y:S01]  /*a500*/  VIADD R99, R171, 0xfffffe51 ;  /* 0xfffffe51ab637836 */ /* 0x000fe20000000000 */
[----:B------:R-:W-:Y:S01]  /*a510*/  I2FP.F32.U32 R96, R101 ;  /* 0x0000006500607245 */ /* 0x000fe20000201000 */
[C---:B------:R-:W-:Y:S01]  /*a520*/  HMMA.16816.F32.BF16 R40, R228.reuse, R144, R40 ;  /* 0x00000090e428723c */ /* 0x040fe20000041828 */
[----:B------:R-:W-:Y:S01]  /*a530*/  ISETP.GE.AND P2, PT, R111, R0, PT ;  /* 0x000000006f00720c */ /* 0x000fe20003f46270 */
[----:B------:R-:W-:Y:S01]  /*a540*/  FFMA.FTZ R92, R105, UR6, R92 ;  /* 0x00000006695c7c23 */ /* 0x000fe2000801005c */
[----:B------:R-:W-:Y:S01]  /*a550*/  FSEL R169, R97, -INF , !P0 ;  /* 0xff80000061a97808 */ /* 0x000fe20004000000 */
[----:B------:R-:W-:Y:S01]  /*a560*/  FFMA.FTZ R163, R96, UR6, R93 ;  /* 0x0000000660a37c23 */ /* 0x000fe2000801005d */
[----:B------:R-:W-:Y:S01]  /*a570*/  FSEL R166, R166, -INF , !P2 ;  /* 0xff800000a6a67808 */ /* 0x000fe20005000000 */
[----:B------:R-:W-:Y:S01]  /*a580*/  VIADD R93, R171, 0xfffffe50 ;  /* 0xfffffe50ab5d7836 */ /* 0x000fe20000000000 */
[C---:B------:R-:W-:Y:S01]  /*a590*/  ISETP.GE.AND P2, PT, R103.reuse, R132, PT ;  /* 0x000000846700720c */ /* 0x040fe20003f46270 */
[----:B------:R-:W-:Y:S01]  /*a5a0*/  HMMA.16816.F32.BF16 R8, R228, R136, R8 ;  /* 0x00000088e408723c */ /* 0x000fe20000041808 */
[----:B------:R-:W-:-:S02]  /*a5b0*/  ISETP.GE.AND P6, PT, R103, R0, PT ;  /* 0x000000006700720c */ /* 0x000fc40003fc6270 */
[----:B------:R-:W-:Y:S02]  /*a5c0*/  FSEL R165, R92, -INF , !P2 ;  /* 0xff8000005ca57808 */ /* 0x000fe40005000000 */
[----:B------:R-:W-:Y:S02]  /*a5d0*/  I2FP.F32.U32 R170, R101 ;  /* 0x0000006500aa7245 */ /* 0x000fe40000201000 */
[----:B------:R-:W-:Y:S02]  /*a5e0*/  I2FP.F32.U32 R97, R93 ;  /* 0x0000005d00617245 */ /* 0x000fe40000201000 */
[-C--:B------:R-:W-:Y:S01]  /*a5f0*/  I2FP.F32.U32 R92, R99.reuse ;  /* 0x00000063005c7245 */ /* 0x080fe20000201000 */
[----:B------:R-:W-:Y:S01]  /*a600*/  FFMA.FTZ R170, R170, UR6, R95 ;  /* 0x00000006aaaa7c23 */ /* 0x000fe2000801005f */
[----:B------:R-:W-:Y:S01]  /*a610*/  I2FP.F32.U32 R150, R99 ;  /* 0x0000006300967245 */ /* 0x000fe20000201000 */
[----:B------:R-:W-:Y:S01]  /*a620*/  FFMA.FTZ R88, R97, UR6, R88 ;  /* 0x0000000661587c23 */ /* 0x000fe20008010058 */
[----:B------:R-:W-:Y:S01]  /*a630*/  I2FP.F32.U32 R103, R103 ;  /* 0x0000006700677245 */ /* 0x000fe20000201000 */
[----:B------:R-:W-:Y:S01]  /*a640*/  FFMA.FTZ R151, R92, UR6, R89 ;  /* 0x000000065c977c23 */ /* 0x000fe20008010059 */
[----:B------:R-:W-:Y:S01]  /*a650*/  FSEL R164, R164, -INF , !P4 ;  /* 0xff800000a4a47808 */ /* 0x000fe20006000000 */
[----:B------:R-:W-:Y:S01]  /*a660*/  FFMA.FTZ R150, R150, UR6, R91 ;  /* 0x0000000696967c23 */ /* 0x000fe2000801005b */
[----:B------:R-:W-:Y:S01]  /*a670*/  ISETP.GE.AND P4, PT, R93, R132, PT ;  /* 0x000000845d00720c */ /* 0x000fe20003f86270 */
[----:B------:R-:W-:Y:S01]  /*a680*/  FFMA.FTZ R94, R103, UR6, R94 ;  /* 0x00000006675e7c23 */ /* 0x000fe2000801005e */
[-C--:B------:R-:W-:Y:S01]  /*a690*/  ISETP.GE.AND P2, PT, R93, R0.reuse, PT ;  /* 0x000000005d00720c */ /* 0x080fe20003f46270 */
[C---:B------:R-:W-:Y:S01]  /*a6a0*/  VIADD R91, R171.reuse, 0xfffffe58 ;  /* 0xfffffe58ab5b7836 */ /* 0x040fe20000000000 */
[----:B------:R-:W-:Y:S01]  /*a6b0*/  I2FP.F32.U32 R93, R93 ;  /* 0x0000005d005d7245 */ /* 0x000fe20000201000 */
[C---:B------:R-:W-:Y:S01]  /*a6c0*/  VIADD R95, R171.reuse, 0xfffffe59 ;  /* 0xfffffe59ab5f7836 */ /* 0x040fe20000000000 */
[----:B------:R-:W-:Y:S01]  /*a6d0*/  FSEL R168, R98, -INF , !P1 ;  /* 0xff80000062a87808 */ /* 0x000fe20004800000 */
[----:B------:R-:W-:Y:S01]  /*a6e0*/  VIADD R89, R171, 0xfffffe60 ;  /* 0xfffffe60ab597836 */ /* 0x000fe20000000000 */
[----:B------:R-:W-:Y:S01]  /*a6f0*/  ISETP.GE.AND P0, PT, R101, R0, PT ;  /* 0x000000006500720c */ /* 0x000fe20003f06270 */
[----:B------:R-:W-:Y:S01]  /*a700*/  FFMA.FTZ R90, R93, UR6, R90 ;  /* 0x000000065d5a7c23 */ /* 0x000fe2000801005a */
[----:B------:R-:W-:-:S02]  /*a710*/  ISETP.GE.AND P1, PT, R101, R132, PT ;  /* 0x000000846500720c */ /* 0x000fc40003f26270 */
[----:B------:R-:W-:Y:S02]  /*a720*/  FSEL R170, R170, -INF , !P0 ;  /* 0xff800000aaaa7808 */ /* 0x000fe40004000000 */
[----:B------:R-:W-:Y:S02]  /*a730*/  FSEL R161, R88, -INF , !P4 ;  /* 0xff80000058a17808 */ /* 0x000fe40006000000 */
[----:B------:R-:W-:Y:S02]  /*a740*/  FSEL R162, R94, -INF , !P6 ;  /* 0xff8000005ea27808 */ /* 0x000fe40007000000 */
[----:B------:R-:W-:Y:S02]  /*a750*/  FSEL R163, R163, -INF , !P1 ;  /* 0xff800000a3a37808 */ /* 0x000fe40004800000 */
[C---:B------:R-:W-:Y:S02]  /*a760*/  ISETP.GE.AND P0, PT, R91.reuse, R132, PT ;  /* 0x000000845b00720c */ /* 0x040fe40003f06270 */
[----:B------:R-:W-:-:S02]  /*a770*/  ISETP.GE.AND P4, PT, R91, R0, PT ;  /* 0x000000005b00720c */ /* 0x000fc40003f86270 */
[----:B------:R-:W-:Y:S02]  /*a780*/  I2FP.F32.U32 R93, R91 ;  /* 0x0000005b005d7245 */ /* 0x000fe40000201000 */
[-C--:B------:R-:W-:Y:S02]  /*a790*/  I2FP.F32.U32 R88, R95.reuse ;  /* 0x0000005f00587245 */ /* 0x080fe40000201000 */
[----:B------:R-:W-:Y:S01]  /*a7a0*/  I2FP.F32.U32 R142, R95 ;  /* 0x0000005f008e7245 */ /* 0x000fe20000201000 */
[----:B------:R-:W-:Y:S01]  /*a7b0*/  FFMA.FTZ R84, R93, UR6, R84 ;  /* 0x000000065d547c23 */ /* 0x000fe20008010054 */
[----:B------:R-:W-:Y:S01]  /*a7c0*/  I2FP.F32.U32 R145, R89 ;  /* 0x0000005900917245 */ /* 0x000fe20000201000 */
[----:B------:R-:W-:Y:S01]  /*a7d0*/  FFMA.FTZ R153, R88, UR6, R85 ;  /* 0x0000000658997c23 */ /* 0x000fe20008010055 */
[C---:B------:R-:W-:Y:S01]  /*a7e0*/  ISETP.GE.AND P6, PT, R99.reuse, R132, PT ;  /* 0x000000846300720c */ /* 0x040fe20003fc6270 */
[----:B------:R-:W-:Y:S01]  /*a7f0*/  FFMA.FTZ R142, R142, UR6, R87 ;  /* 0x000000068e8e7c23 */ /* 0x000fe20008010057 */
[----:B------:R-:W-:Y:S01]  /*a800*/  ISETP.GE.AND P1, PT, R99, R0, PT ;  /* 0x000000006300720c */ /* 0x000fe20003f26270 */
[----:B------:R-:W-:Y:S01]  /*a810*/  FFMA.FTZ R145, R145, UR6, R80 ;  /* 0x0000000691917c23 */ /* 0x000fe20008010050 */
[----:B------:R-:W-:Y:S01]  /*a820*/  I2FP.F32.U32 R91, R91 ;  /* 0x0000005b005b7245 */ /* 0x000fe20000201000 */
[----:B------:R-:W-:Y:S01]  /*a830*/  VIADD R85, R171, 0xfffffe68 ;  /* 0xfffffe68ab557836 */ /* 0x000fe20000000000 */
[----:B------:R-:W-:-:S02]  /*a840*/  FSEL R151, R151, -INF , !P6 ;  /* 0xff80000097977808 */ /* 0x000fc40007000000 */
[----:B------:R-:W-:Y:S01]  /*a850*/  FSEL R150, R150, -INF , !P1 ;  /* 0xff80000096967808 */ /* 0x000fe20004800000 */
[----:B------:R-:W-:Y:S01]  /*a860*/  FFMA.FTZ R86, R91, UR6, R86 ;  /* 0x000000065b567c23 */ /* 0x000fe20008010056 */
[----:B------:R-:W-:Y:S01]  /*a870*/  ISETP.GE.AND P6, PT, R95, R0, PT ;  /* 0x000000005f00720c */ /* 0x000fe20003fc6270 */
[----:B------:R-:W-:Y:S01]  /*a880*/  VIADD R91, R171, 0xfffffe61 ;  /* 0xfffffe61ab5b7836 */ /* 0x000fe20000000000 */
[-C--:B------:R-:W-:Y:S02]  /*a890*/  ISETP.GE.AND P1, PT, R89, R132.reuse, PT ;  /* 0x000000845900720c */ /* 0x080fe40003f26270 */
[----:B------:R-:W-:Y:S02]  /*a8a0*/  FSEL R142, R142, -INF , !P6 ;  /* 0xff8000008e8e7808 */ /* 0x000fe40007000000 */
[----:B------:R-:W-:Y:S02]  /*a8b0*/  FSEL R145, R145, -INF , !P1 ;  /* 0xff80000091917808 */ /* 0x000fe40004800000 */
[----:B------:R-:W-:-:S02]  /*a8c0*/  ISETP.GE.AND P6, PT, R85, R132, PT ;  /* 0x000000845500720c */ /* 0x000fc40003fc6270 */
[----:B------:R-:W-:Y:S02]  /*a8d0*/  ISETP.GE.AND P1, PT, R85, R0, PT ;  /* 0x000000005500720c */ /* 0x000fe40003f26270 */
[----:B------:R-:W-:Y:S02]  /*a8e0*/  I2FP.F32.U32 R131, R85 ;  /* 0x0000005500837245 */ /* 0x000fe40000201000 */
[----:B------:R-:W-:Y:S02]  /*a8f0*/  I2FP.F32.U32 R87, R89 ;  /* 0x0000005900577245 */ /* 0x000fe40000201000 */
[----:B------:R-:W-:Y:S01]  /*a900*/  I2FP.F32.U32 R80, R91 ;  /* 0x0000005b00507245 */ /* 0x000fe20000201000 */
[----:B------:R-:W-:Y:S01]  /*a910*/  FFMA.FTZ R131, R131, UR6, R76 ;  /* 0x0000000683837c23 */ /* 0x000fe2000801004c */
[----:B------:R-:W-:Y:S01]  /*a920*/  I2FP.F32.U32 R85, R85 ;  /* 0x0000005500557245 */ /* 0x000fe20000201000 */
[----:B------:R-:W-:Y:S01]  /*a930*/  FFMA.FTZ R82, R87, UR6, R82 ;  /* 0x0000000657527c23 */ /* 0x000fe20008010052 */
[----:B------:R-:W-:Y:S01]  /*a940*/  FSEL R146, R90, -INF , !P2 ;  /* 0xff8000005a927808 */ /* 0x000fe20005000000 */
[----:B------:R-:W-:Y:S01]  /*a950*/  FFMA.FTZ R139, R80, UR6, R81 ;  /* 0x00000006508b7c23 */ /* 0x000fe20008010051 */
[----:B------:R-:W-:Y:S01]  /*a960*/  I2FP.F32.U32 R128, R91 ;  /* 0x0000005b00807245 */ /* 0x000fe20000201000 */
[----:B------:R-:W-:Y:S01]  /*a970*/  FFMA.FTZ R78, R85, UR6, R78 ;  /* 0x00000006554e7c23 */ /* 0x000fe2000801004e */
[----:B------:R-:W-:Y:S01]  /*a980*/  ISETP.GE.AND P2, PT, R95, R132, PT ;  /* 0x000000845f00720c */ /* 0x000fe20003f46270 */
[C---:B------:R-:W-:Y:S01]  /*a990*/  VIADD R85, R171.reuse, 0xfffffe69 ;  /* 0xfffffe69ab557836 */ /* 0x040fe20000000000 */
[----:B------:R-:W-:Y:S01]  /*a9a0*/  FSEL R155, R84, -INF , !P0 ;  /* 0xff800000549b7808 */ /* 0x000fe20004000000 */
[----:B------:R-:W-:Y:S01]  /*a9b0*/  FFMA.FTZ R128, R128, UR6, R83 ;  /* 0x0000000680807c23 */ /* 0x000fe20008010053 */
[----:B------:R-:W-:Y:S01]  /*a9c0*/  FSEL R144, R86, -INF , !P4 ;  /* 0xff80000056907808 */ /* 0x000fe20006000000 */
[----:B------:R-:W-:Y:S01]  /*a9d0*/  VIADD R83, R171, 0xfffffe70 ;  /* 0xfffffe70ab537836 */ /* 0x000fe20000000000 */
[----:B------:R-:W-:Y:S01]  /*a9e0*/  ISETP.GE.AND P0, PT, R89, R0, PT ;  /* 0x000000005900720c */ /* 0x000fe20003f06270 */
[----:B------:R-:W-:Y:S01]  /*a9f0*/  VIADD R81, R171, 0xfffffe71 ;  /* 0xfffffe71ab517836 */ /* 0x000fe20000000000 */
[----:B------:R-:W-:Y:S01]  /*aa00*/  ISETP.GE.AND P4, PT, R91, R132, PT ;  /* 0x000000845b00720c */ /* 0x000fe20003f86270 */
[----:B------:R-:W-:Y:S01]  /*aa10*/  VIADD R87, R171, 0xfffffe81 ;  /* 0xfffffe81ab577836 */ /* 0x000fe20000000000 */
[----:B------:R-:W-:-:S02]  /*aa20*/  FSEL R153, R153, -INF , !P2 ;  /* 0xff80000099997808 */ /* 0x000fc40005000000 */
[----:B------:R-:W-:Y:S02]  /*aa30*/  ISETP.GE.AND P2, PT, R91, R0, PT ;  /* 0x000000005b00720c */ /* 0x000fe40003f46270 */
[----:B------:R-:W-:Y:S02]  /*aa40*/  FSEL R140, R82, -INF , !P0 ;  /* 0xff800000528c7808 */ /* 0x000fe40004000000 */
[----:B------:R-:W-:Y:S02]  /*aa50*/  FSEL R139, R139, -INF , !P4 ;  /* 0xff8000008b8b7808 */ /* 0x000fe40006000000 */
[C---:B------:R-:W-:Y:S02]  /*aa60*/  ISETP.GE.AND P0, PT, R85.reuse, R132, PT ;  /* 0x000000845500720c */ /* 0x040fe40003f06270 */
[----:B------:R-:W-:Y:S02]  /*aa70*/  ISETP.GE.AND P4, PT, R85, R0, PT ;  /* 0x000000005500720c */ /* 0x000fe40003f86270 */
[----:B------:R-:W-:-:S02]  /*aa80*/  I2FP.F32.U32 R82, R85 ;  /* 0x0000005500527245 */ /* 0x000fc40000201000 */
[----:B------:R-:W-:Y:S02]  /*aa90*/  I2FP.F32.U32 R76, R85 ;  /* 0x00000055004c7245 */ /* 0x000fe40000201000 */
[----:B------:R-:W-:Y:S01]  /*aaa0*/  FSEL R128, R128, -INF , !P2 ;  /* 0xff80000080807808 */ /* 0x000fe20005000000 */
[----:B------:R-:W-:Y:S01]  /*aab0*/  FFMA.FTZ R135, R82, UR6, R77 ;  /* 0x0000000652877c23 */ /* 0x000fe2000801004d */
[----:B------:R-:W-:Y:S01]  /*aac0*/  FSEL R131, R131, -INF , !P6 ;  /* 0xff80000083837808 */ /* 0x000fe20007000000 */
[----:B------:R-:W-:Y:S01]  /*aad0*/  FFMA.FTZ R79, R76, UR6, R79 ;  /* 0x000000064c4f7c23 */ /* 0x000fe2000801004f */
[----:B------:R-:W-:Y:S01]  /*aae0*/  ISETP.GE.AND P2, PT, R83, R132, PT ;  /* 0x000000845300720c */ /* 0x000fe20003f46270 */
[----:B------:R-:W-:Y:S01]  /*aaf0*/  VIADD R77, R171, 0xfffffe79 ;  /* 0xfffffe79ab4d7836 */ /* 0x000fe20000000000 */
[----:B------:R-:W-:Y:S02]  /*ab00*/  ISETP.GE.AND P6, PT, R83, R0, PT ;  /* 0x000000005300720c */ /* 0x000fe40003fc6270 */
[----:B------:R-:W-:-:S02]  /*ab10*/  I2FP.F32.U32 R85, R83 ;  /* 0x0000005300557245 */ /* 0x000fc40000201000 */
[----:B------:R-:W-:Y:S02]  /*ab20*/  I2FP.F32.U32 R83, R83 ;  /* 0x0000005300537245 */ /* 0x000fe40000201000 */
[----:B------:R-:W-:Y:S01]  /*ab30*/  I2FP.F32.U32 R80, R81 ;  /* 0x0000005100507245 */ /* 0x000fe20000201000 */
[----:B------:R-:W-:Y:S01]  /*ab40*/  FFMA.FTZ R76, R85, UR6, R72 ;  /* 0x00000006554c7c23 */ /* 0x000fe20008010048 */
[----:B------:R-:W-:Y:S01]  /*ab50*/  FSEL R138, R78, -INF , !P1 ;  /* 0xff8000004e8a7808 */ /* 0x000fe20004800000 */
[----:B------:R-:W-:Y:S01]  /*ab60*/  FFMA.FTZ R72, R83, UR6, R74 ;  /* 0x0000000653487c23 */ /* 0x000fe2000801004a */
[----:B------:R-:W-:Y:S01]  /*ab70*/  VIADD R83, R171, 0xfffffe78 ;  /* 0xfffffe78ab537836 */ /* 0x000fe20000000000 */
[----:B------:R-:W-:Y:S01]  /*ab80*/  FSEL R135, R135, -INF , !P0 ;  /* 0xff80000087877808 */ /* 0x000fe20004000000 */
[----:B------:R-:W-:Y:S01]  /*ab90*/  FFMA.FTZ R73, R80, UR6, R73 ;  /* 0x0000000650497c23 */ /* 0x000fe20008010049 */
[----:B------:R-:W-:Y:S01]  /*aba0*/  ISETP.GE.AND P1, PT, R81, R132, PT ;  /* 0x000000845100720c */ /* 0x000fe20003f26270 */
[----:B------:R-:W-:Y:S01]  /*abb0*/  VIADD R85, R171, 0xfffffe88 ;  /* 0xfffffe88ab557836 */ /* 0x000fe20000000000 */
[----:B------:R-:W-:-:S02]  /*abc0*/  ISETP.GE.AND P0, PT, R81, R0, PT ;  /* 0x000000005100720c */ /* 0x000fc40003f06270 */
[-C--:B------:R-:W-:Y:S02]  /*abd0*/  I2FP.F32.U32 R81, R83.reuse ;  /* 0x0000005300517245 */ /* 0x080fe40000201000 */
[----:B------:R-:W-:Y:S02]  /*abe0*/  FSEL R130, R79, -INF , !P4 ;  /* 0xff8000004f827808 */ /* 0x000fe40006000000 */
[----:B------:R-:W-:Y:S01]  /*abf0*/  FSEL R74, R76, -INF , !P2 ;  /* 0xff8000004c4a7808 */ /* 0x000fe20005000000 */
[----:B------:R-:W-:Y:S01]  /*ac00*/  FFMA.FTZ R68, R81, UR6, R68 ;  /* 0x0000000651447c23 */ /* 0x000fe20008010044 */
[----:B------:R-:W-:Y:S01]  /*ac10*/  I2FP.F32.U32 R79, R83 ;  /* 0x00000053004f7245 */ /* 0x000fe20000201000 */
[----:B------:R-:W-:Y:S01]  /*ac20*/  VIADD R81, R171, 0xfffffe89 ;  /* 0xfffffe89ab517836 */ /* 0x000fe20000000000 */
[-C--:B------:R-:W-:Y:S02]  /*ac30*/  I2FP.F32.U32 R76, R77.reuse ;  /* 0x0000004d004c7245 */ /* 0x080fe40000201000 */
[----:B------:R-:W-:-:S02]  /*ac40*/  I2FP.F32.U32 R78, R77 ;  /* 0x0000004d004e7245 */ /* 0x000fc40000201000 */
[-C--:B------:R-:W-:Y:S01]  /*ac50*/  ISETP.GE.AND P4, PT, R83, R132.reuse, PT ;  /* 0x000000845300720c */ /* 0x080fe20003f86270 */
[----:B------:R-:W-:Y:S01]  /*ac60*/  FFMA.FTZ R76, R76, UR6, R69 ;  /* 0x000000064c4c7c23 */ /* 0x000fe20008010045 */
[----:B------:R-:W-:Y:S02]  /*ac70*/  FSEL R72, R72, -INF , !P6 ;  /* 0xff80000048487808 */ /* 0x000fe40007000000 */
[----:B------:R-:W-:Y:S02]  /*ac80*/  FSEL R73, R73, -INF , !P1 ;  /* 0xff80000049497808 */ /* 0x000fe40004800000 */
[C---:B------:R-:W-:Y:S02]  /*ac90*/  ISETP.GE.AND P6, PT, R77.reuse, R132, PT ;  /* 0x000000844d00720c */ /* 0x040fe40003fc6270 */
[-C--:B------:R-:W-:Y:S01]  /*aca0*/  ISETP.GE.AND P1, PT, R77, R0.reuse, PT ;  /* 0x000000004d00720c */ /* 0x080fe20003f26270 */
[----:B------:R-:W-:Y:S01]  /*acb0*/  FFMA.FTZ R77, R80, UR6, R75 ;  /* 0x00000006504d7c23 */ /* 0x000fe2000801004b */
[----:B------:R-:W-:Y:S01]  /*acc0*/  ISETP.GE.AND P2, PT, R83, R0, PT ;  /* 0x000000005300720c */ /* 0x000fe20003f46270 */
[----:B------:R-:W-:Y:S01]  /*acd0*/  FFMA.FTZ R75, R79, UR6, R70 ;  /* 0x000000064f4b7c23 */ /* 0x000fe20008010046 */
[----:B------:R-:W-:Y:S01]  /*ace0*/  FFMA.FTZ R83, R78, UR6, R71 ;  /* 0x000000064e537c23 */ /* 0x000fe20008010047 */
[----:B------:R-:W-:-:S02]  /*acf0*/  FSEL R79, R68, -INF , !P4 ;  /* 0xff800000444f7808 */ /* 0x000fc40006000000 */
[----:B------:R-:W1:Y:S01]  /*ad00*/  LDSM.16.M88.4 R68, [R192+0x4400] ;  /* 0x00440000c044783b */ /* 0x000e620000000200 */
[----:B------:R-:W-:Y:S02]  /*ad10*/  FSEL R77, R77, -INF , !P0 ;  /* 0xff8000004d4d7808 */ /* 0x000fe40004000000 */
[C---:B------:R-:W-:Y:S02]  /*ad20*/  ISETP.GE.AND P0, PT, R87.reuse, R132, PT ;  /* 0x000000845700720c */ /* 0x040fe40003f06270 */
[----:B------:R-:W-:Y:S02]  /*ad30*/  ISETP.GE.AND P4, PT, R87, R0, PT ;  /* 0x000000005700720c */ /* 0x000fe40003f86270 */
[-C--:B------:R-:W-:Y:S02]  /*ad40*/  I2FP.F32.U32 R78, R87.reuse ;  /* 0x00000057004e7245 */ /* 0x080fe40000201000 */
[----:B------:R-:W-:Y:S02]  /*ad50*/  I2FP.F32.U32 R82, R87 ;  /* 0x0000005700527245 */ /* 0x000fe40000201000 */
[----:B------:R-:W-:Y:S01]  /*ad60*/  FSEL R75, R75, -INF , !P2 ;  /* 0xff8000004b4b7808 */ /* 0x000fe20005000000 */
[----:B------:R-:W-:Y:S01]  /*ad70*/  FFMA.FTZ R65, R78, UR6, R65 ;  /* 0x000000064e417c23 */ /* 0x000fe20008010041 */
[----:B------:R-:W-:Y:S01]  /*ad80*/  FSEL R76, R76, -INF , !P6 ;  /* 0xff8000004c4c7808 */ /* 0x000fe20007000000 */
[----:B------:R-:W-:Y:S01]  /*ad90*/  FFMA.FTZ R82, R82, UR6, R67 ;  /* 0x0000000652527c23 */ /* 0x000fe20008010043 */
[----:B------:R-:W-:Y:S01]  /*ada0*/  ISETP.GE.AND P2, PT, R85, R132, PT ;  /* 0x000000845500720c */ /* 0x000fe20003f46270 */
[----:B------:R-:W-:Y:S01]  /*adb0*/  VIADD R67, R171, 0xfffffe91 ;  /* 0xfffffe91ab437836 */ /* 0x000fe20000000000 */
[----:B------:R-:W-:-:S02]  /*adc0*/  ISETP.GE.AND P6, PT, R85, R0, PT ;  /* 0x000000005500720c */ /* 0x000fc40003fc6270 */
[-C--:B------:R-:W-:Y:S02]  /*add0*/  I2FP.F32.U32 R87, R85.reuse ;  /* 0x0000005500577245 */ /* 0x080fe40000201000 */
[----:B------:R-:W-:Y:S02]  /*ade0*/  I2FP.F32.U32 R85, R85 ;  /* 0x0000005500557245 */ /* 0x000fe40000201000 */
[-C--:B------:R-:W-:Y:S01]  /*adf0*/  I2FP.F32.U32 R80, R81.reuse ;  /* 0x0000005100507245 */ /* 0x080fe20000201000 */
        /* <DEDUP_REMOVED lines=8> */
[----:B------:R-:W-:Y:S01]  /*ae80*/  ISETP.GE.AND P0, PT, R81, R0, PT ;  /* 0x000000005100720c */ /* 0x000fe20003f06270 */
[----:B------:R-:W-:Y:S01]  /*ae90*/  VIADD R87, R171, 0xfffffe99 ;  /* 0xfffffe99ab577836 */ /* 0x000fe20000000000 */
[----:B------:R-:W-:-:S02]  /*aea0*/  I2FP.F32.U32 R86, R81 ;  /* 0x0000005100567245 */ /* 0x000fc40000201000 */
[----:B------:R-:W-:Y:S02]  /*aeb0*/  I2FP.F32.U32 R81, R85 ;  /* 0x0000005500517245 */ /* 0x000fe40000201000 */
[----:B------:R-:W-:Y:S01]  /*aec0*/  FSEL R60, R82, -INF , !P4 ;  /* 0xff800000523c7808 */ /* 0x000fe20006000000 */
[----:B------:R-:W-:Y:S01]  /*aed0*/  FFMA.FTZ R86, R86, UR6, R63 ;  /* 0x0000000656567c23 */ /* 0x000fe2000801003f */
[-C--:B------:R-:W-:Y:S01]  /*aee0*/  ISETP.GE.AND P4, PT, R85, R132.reuse, PT ;  /* 0x000000845500720c */ /* 0x080fe20003f86270 */
[C---:B------:R-:W-:Y:S01]  /*aef0*/  FFMA.FTZ R82, R81.reuse, UR6, R56 ;  /* 0x0000000651527c23 */ /* 0x040fe20008010038 */
[----:B------:R-:W-:Y:S01]  /*af00*/  FSEL R63, R78, -INF , !P6 ;  /* 0xff8000004e3f7808 */ /* 0x000fe20007000000 */
[----:B------:R-:W-:Y:S01]  /*af10*/  FFMA.FTZ R58, R81, UR6, R58 ;  /* 0x00000006513a7c23 */ /* 0x000fe2000801003a */
[----:B------:R-:W-:Y:S01]  /*af20*/  FSEL R80, R80, -INF , !P1 ;  /* 0xff80000050507808 */ /* 0x000fe20004800000 */
[----:B-1----:R-:W-:Y:S01]  /*af30*/  HMMA.16816.F32.BF16 R24, R228, R68, R24 ;  /* 0x00000044e418723c */ /* 0x002fe20000041818 */
[----:B------:R-:W-:-:S02]  /*af40*/  ISETP.GE.AND P6, PT, R67, R132, PT ;  /* 0x000000844300720c */ /* 0x000fc40003fc6270 */
[----:B------:R-:W-:Y:S02]  /*af50*/  ISETP.GE.AND P1, PT, R67, R0, PT ;  /* 0x000000004300720c */ /* 0x000fe40003f26270 */
[----:B------:R-:W-:Y:S02]  /*af60*/  I2FP.F32.U32 R56, R67 ;  /* 0x0000004300387245 */ /* 0x000fe40000201000 */
[----:B------:R-:W-:Y:S01]  /*af70*/  FSEL R78, R86, -INF , !P0 ;  /* 0xff800000564e7808 */ /* 0x000fe20004000000 */
[----:B------:R-:W-:Y:S01]  /*af80*/  HMMA.16816.F32.BF16 R20, R228, R70, R20 ;  /* 0x00000046e414723c */ /* 0x000fe20000041814 */
[----:B------:R-:W-:Y:S01]  /*af90*/  FSEL R67, R82, -INF , !P4 ;  /* 0xff80000052437808 */ /* 0x000fe20006000000 */
[C---:B------:R-:W-:Y:S01]  /*afa0*/  FFMA.FTZ R57, R56.reuse, UR6, R57 ;  /* 0x0000000638397c23 */ /* 0x040fe20008010039 */
[C---:B------:R-:W-:Y:S01]  /*afb0*/  ISETP.GE.AND P0, PT, R83.reuse, R132, PT ;  /* 0x000000845300720c */ /* 0x040fe20003f06270 */
[----:B------:R-:W-:Y:S01]  /*afc0*/  FFMA.FTZ R59, R56, UR6, R59 ;  /* 0x00000006383b7c23 */ /* 0x000fe2000801003b */
[----:B------:R-:W-:Y:S01]  /*afd0*/  ISETP.GE.AND P4, PT, R83, R0, PT ;  /* 0x000000005300720c */ /* 0x000fe20003f86270 */
[----:B------:R-:W-:Y:S01]  /*afe0*/  VIADD R71, R171, 0xfffffea9 ;  /* 0xfffffea9ab477836 */ /* 0x000fe20000000000 */
[----:B------:R-:W-:-:S02]  /*aff0*/  I2FP.F32.U32 R83, R83 ;  /* 0x0000005300537245 */ /* 0x000fc40000201000 */
[----:B------:R-:W-:Y:S02]  /*b000*/  FSEL R61, R84, -INF , !P2 ;  /* 0xff800000543d7808 */ /* 0x000fe40005000000 */
[----:B------:R-:W-:Y:S01]  /*b010*/  ISETP.GE.AND P2, PT, R85, R0, PT ;  /* 0x000000005500720c */ /* 0x000fe20003f46270 */
[C---:B------:R-:W-:Y:S01]  /*b020*/  FFMA.FTZ R56, R83.reuse, UR6, R52 ;  /* 0x0000000653387c23 */ /* 0x040fe20008010034 */
[----:B------:R-:W-:Y:S01]  /*b030*/  FFMA.FTZ R81, R83, UR6, R54 ;  /* 0x0000000653517c23 */ /* 0x000fe20008010036 */
[----:B------:R-:W-:Y:S01]  /*b040*/  FSEL R68, R57, -INF , !P6 ;  /* 0xff80000039447808 */ /* 0x000fe20007000000 */
[C---:B------:R-:W-:Y:S01]  /*b050*/  VIADD R83, R171.reuse, 0xfffffea0 ;  /* 0xfffffea0ab537836 */ /* 0x040fe20000000000 */
[----:B------:R-:W-:Y:S01]  /*b060*/  FSEL R69, R58, -INF , !P2 ;  /* 0xff8000003a457808 */ /* 0x000fe20005000000 */
[----:B------:R-:W-:Y:S01]  /*b070*/  VIADD R85, R171, 0xfffffea1 ;  /* 0xfffffea1ab557836 */ /* 0x000fe20000000000 */
[----:B------:R-:W-:Y:S02]  /*b080*/  FSEL R52, R59, -INF , !P1 ;  /* 0xff8000003b347808 */ /* 0x000fe40004800000 */
[----:B------:R-:W-:-:S02]  /*b090*/  FSEL R54, R56, -INF , !P0 ;  /* 0xff80000038367808 */ /* 0x000fc40004000000 */
[----:B------:R-:W1:Y:S01]  /*b0a0*/  LDSM.16.M88.4 R56, [R192+0x4800] ;  /* 0x00480000c038783b */ /* 0x000e620000000200 */
[----:B------:R-:W-:Y:S01]  /*b0b0*/  I2FP.F32.U32 R82, R87 ;  /* 0x0000005700527245 */ /* 0x000fe20000201000 */
[----:B------:R-:W-:-:S04]  /*b0c0*/  DEPBAR.LE SB0, 0x0 ;  /* 0x000080000000791a */ /* 0x000fc80000000000 */
[----:B------:R-:W-:Y:S01]  /*b0d0*/  BAR.SYNC.DEFER_BLOCKING 0x0 ;  /* 0x0000000000007b1d */ /* 0x000fe20000010000 */
[C---:B------:R-:W-:Y:S01]  /*b0e0*/  ISETP.GE.AND P1, PT, R83.reuse, R132, PT ;  /* 0x000000845300720c */ /* 0x040fe20003f26270 */
[C---:B------:R-:W-:Y:S01]  /*b0f0*/  FFMA.FTZ R84, R82.reuse, UR6, R53 ;  /* 0x0000000652547c23 */ /* 0x040fe20008010035 */
[----:B------:R-:W-:Y:S01]  /*b100*/  ISETP.GE.AND P0, PT, R83, R0, PT ;  /* 0x000000005300720c */ /* 0x000fe20003f06270 */
[----:B------:R-:W-:Y:S01]  /*b110*/  FFMA.FTZ R82, R82, UR6, R55 ;  /* 0x0000000652527c23 */ /* 0x000fe20008010037 */
[-C--:B------:R-:W-:Y:S01]  /*b120*/  ISETP.GE.AND P2, PT, R87, R132.reuse, PT ;  /* 0x000000845700720c */ /* 0x080fe20003f46270 */
[----:B------:R-:W-:Y:S01]  /*b130*/  VIADD R55, R171, 0xfffffeb0 ;  /* 0xfffffeb0ab377836 */ /* 0x000fe20000000000 */
[----:B------:R-:W-:Y:S02]  /*b140*/  I2FP.F32.U32 R83, R83 ;  /* 0x0000005300537245 */ /* 0x000fe40000201000 */
[----:B------:R-:W-:Y:S02]  /*b150*/  FSEL R53, R81, -INF , !P4 ;  /* 0xff80000051357808 */ /* 0x000fe40006000000 */
[----:B------:R-:W-:Y:S01]  /*b160*/  FSEL R81, R84, -INF , !P2 ;  /* 0xff80000054517808 */ /* 0x000fe20005000000 */
[----:B------:R-:W-:Y:S01]  /*b170*/  FFMA.FTZ R48, R83, UR6, R48 ;  /* 0x0000000653307c23 */ /* 0x000fe20008010030 */
[----:B------:R-:W-:Y:S01]  /*b180*/  ISETP.GE.AND P4, PT, R85, R132, PT ;  /* 0x000000845500720c */ /* 0x000fe20003f86270 */
[----:B------:R-:W-:Y:S01]  /*b190*/  FFMA.FTZ R83, R83, UR6, R50 ;  /* 0x0000000653537c23 */ /* 0x000fe20008010032 */
[----:B------:R-:W-:-:S02]  /*b1a0*/  ISETP.GE.AND P2, PT, R85, R0, PT ;  /* 0x000000005500720c */ /* 0x000fc40003f46270 */
[----:B------:R-:W-:Y:S01]  /*b1b0*/  I2FP.F32.U32 R84, R85 ;  /* 0x0000005500547245 */ /* 0x000fe20000201000 */
[----:B------:R-:W-:Y:S01]  /*b1c0*/  VIADD R85, R171, 0xfffffea8 ;  /* 0xfffffea8ab557836 */ /* 0x000fe20000000000 */
[----:B------:R-:W-:Y:S02]  /*b1d0*/  ISETP.GE.AND P6, PT, R87, R0, PT ;  /* 0x000000005700720c */ /* 0x000fe40003fc6270 */
[----:B------:R-:W-:Y:S01]  /*b1e0*/  FSEL R70, R48, -INF , !P1 ;  /* 0xff80000030467808 */ /* 0x000fe20004800000 */
[----:B------:R-:W-:Y:S01]  /*b1f0*/  FFMA.FTZ R51, R84, UR6, R51 ;  /* 0x0000000654337c23 */ /* 0x000fe20008010033 */
[----:B------:R-:W-:Y:S01]  /*b200*/  FSEL R50, R82, -INF , !P6 ;  /* 0xff80000052327808 */ /* 0x000fe20007000000 */
[----:B------:R-:W-:Y:S01]  /*b210*/  FFMA.FTZ R49, R84, UR6, R49 ;  /* 0x0000000654317c23 */ /* 0x000fe20008010031 */
[C---:B------:R-:W-:Y:S02]  /*b220*/  ISETP.GE.AND P6, PT, R85.reuse, R132, PT ;  /* 0x000000845500720c */ /* 0x040fe40003fc6270 */
[----:B------:R-:W-:-:S02]  /*b230*/  ISETP.GE.AND P1, PT, R85, R0, PT ;  /* 0x000000005500720c */ /* 0x000fc40003f26270 */
[----:B------:R-:W-:Y:S02]  /*b240*/  I2FP.F32.U32 R85, R85 ;  /* 0x0000005500557245 */ /* 0x000fe40000201000 */
[----:B------:R-:W-:Y:S02]  /*b250*/  FSEL R48, R83, -INF , !P0 ;  /* 0xff80000053307808 */ /* 0x000fe40004000000 */
[----:B------:R-:W-:Y:S01]  /*b260*/  I2FP.F32.U32 R82, R71 ;  /* 0x0000004700527245 */ /* 0x000fe20000201000 */
[C---:B------:R-:W-:Y:S01]  /*b270*/  FFMA.FTZ R83, R85.reuse, UR6, R44 ;  /* 0x0000000655537c23 */ /* 0x040fe2000801002c */
[----:B------:R-:W-:Y:S01]  /*b280*/  FFMA.FTZ R44, R85, UR6, R46 ;  /* 0x00000006552c7c23 */ /* 0x000fe2000801002e */
[----:B------:R-:W-:Y:S01]  /*b290*/  FSEL R51, R51, -INF , !P2 ;  /* 0xff80000033337808 */ /* 0x000fe20005000000 */
[C---:B-1----:R-:W-:Y:S01]  /*b2a0*/  HMMA.16816.F32.BF16 R16, R228.reuse, R56, R16 ;  /* 0x00000038e410723c */ /* 0x042fe20000041810 */
[----:B------:R-:W-:Y:S01]  /*b2b0*/  ISETP.GE.AND P2, PT, R55, R132, PT ;  /* 0x000000843700720c */ /* 0x000fe20003f46270 */
[C---:B------:R-:W-:Y:S01]  /*b2c0*/  FFMA.FTZ R45, R82.reuse, UR6, R45 ;  /* 0x00000006522d7c23 */ /* 0x040fe2000801002d */
[----:B------:R-:W-:Y:S01]  /*b2d0*/  FSEL R46, R83, -INF , !P6 ;  /* 0xff800000532e7808 */ /* 0x000fe20007000000 */
[----:B------:R-:W-:Y:S01]  /*b2e0*/  FFMA.FTZ R47, R82, UR6, R47 ;  /* 0x00000006522f7c23 */ /* 0x000fe2000801002f */
[----:B------:R-:W-:Y:S01]  /*b2f0*/  ISETP.GE.AND P6, PT, R55, R0, PT ;  /* 0x000000003700720c */ /* 0x000fe20003fc6270 */
[----:B------:R-:W-:Y:S01]  /*b300*/  VIADD R83, R171, 0xfffffeb8 ;  /* 0xfffffeb8ab537836 */ /* 0x000fe20000000000 */
[----:B------:R-:W-:Y:S01]  /*b310*/  FSEL R49, R49, -INF , !P4 ;  /* 0xff80000031317808 */ /* 0x000fe20006000000 */
[----:B------:R-:W-:Y:S01]  /*b320*/  HMMA.16816.F32.BF16 R12, R228, R58, R12 ;  /* 0x0000003ae40c723c */ /* 0x000fe2000004180c */
[----:B------:R-:W-:-:S02]  /*b330*/  I2FP.F32.U32 R55, R55 ;  /* 0x0000003700377245 */ /* 0x000fc40000201000 */
[C---:B------:R-:W-:Y:S02]  /*b340*/  ISETP.GE.AND P0, PT, R71.reuse, R132, PT ;  /* 0x000000844700720c */ /* 0x040fe40003f06270 */
[----:B------:R-:W-:Y:S01]  /*b350*/  ISETP.GE.AND P4, PT, R71, R0, PT ;  /* 0x000000004700720c */ /* 0x000fe20003f86270 */
[----:B------:R-:W-:Y:S02]  /*b360*/  VIADD R71, R171, 0xfffffeb1 ;  /* 0xfffffeb1ab477836 */ /* 0x000fe40000000000 */
[C---:B------:R-:W-:Y:S01]  /*b370*/  FFMA.FTZ R40, R55.reuse, UR6, R40 ;  /* 0x0000000637287c23 */ /* 0x040fe20008010028 */
[----:B------:R-:W-:Y:S01]  /*b380*/  FSEL R44, R44, -INF , !P1 ;  /* 0xff8000002c2c7808 */ /* 0x000fe20004800000 */
[----:B------:R-:W-:Y:S01]  /*b390*/  FFMA.FTZ R42, R55, UR6, R42 ;  /* 0x00000006372a7c23 */ /* 0x000fe2000801002a */
[----:B------:R-:W-:Y:S02]  /*b3a0*/  FSEL R45, R45, -INF , !P0 ;  /* 0xff8000002d2d7808 */ /* 0x000fe40004000000 */
[----:B------:R-:W-:-:S02]  /*b3b0*/  ISETP.GE.AND P1, PT, R71, R132, PT ;  /* 0x000000844700720c */ /* 0x000fc40003f26270 */
[----:B------:R-:W-:Y:S02]  /*b3c0*/  ISETP.GE.AND P0, PT, R71, R0, PT ;  /* 0x000000004700720c */ /* 0x000fe40003f06270 */
[----:B------:R-:W-:Y:S01]  /*b3d0*/  I2FP.F32.U32 R84, R71 ;  /* 0x0000004700547245 */ /* 0x000fe20000201000 */
[----:B------:R-:W-:Y:S01]  /*b3e0*/  VIADD R71, R171, 0xfffffeb9 ;  /* 0xfffffeb9ab477836 */ /* 0x000fe20000000000 */
[----:B------:R-:W-:Y:S02]  /*b3f0*/  FSEL R55, R47, -INF , !P4 ;  /* 0xff8000002f377808 */ /* 0x000fe40006000000 */
[----:B------:R-:W-:Y:S01]  /*b400*/  FSEL R57, R40, -INF , !P2 ;  /* 0xff80000028397808 */ /* 0x000fe20005000000 */
[C---:B------:R-:W-:Y:S01]  /*b410*/  FFMA.FTZ R41, R84.reuse, UR6, R41 ;  /* 0x0000000654297c23 */ /* 0x040fe20008010029 */
[C---:B------:R-:W-:Y:S01]  /*b420*/  ISETP.GE.AND P4, PT, R83.reuse, R132, PT ;  /* 0x000000845300720c */ /* 0x040fe20003f86270 */
[----:B------:R-:W-:Y:S01]  /*b430*/  FFMA.FTZ R82, R84, UR6, R43 ;  /* 0x0000000654527c23 */ /* 0x000fe2000801002b */
[----:B------:R-:W-:Y:S01]  /*b440*/  ISETP.GE.AND P2, PT, R83, R0, PT ;  /* 0x000000005300720c */ /* 0x000fe20003f46270 */
[----:B------:R-:W-:Y:S01]  /*b450*/  VIADD R43, R171, 0xfffffec0 ;  /* 0xfffffec0ab2b7836 */ /* 0x000fe20000000000 */
[----:B------:R-:W-:-:S02]  /*b460*/  I2FP.F32.U32 R83, R83 ;  /* 0x0000005300537245 */ /* 0x000fc40000201000 */
[----:B------:R-:W-:Y:S02]  /*b470*/  I2FP.F32.U32 R40, R71 ;  /* 0x0000004700287245 */ /* 0x000fe40000201000 */
[----:B------:R-:W-:Y:S01]  /*b480*/  FSEL R47, R42, -INF , !P6 ;  /* 0xff8000002a2f7808 */ /* 0x000fe20007000000 */
[C---:B------:R-:W-:Y:S01]  /*b490*/  FFMA.FTZ R36, R83.reuse, UR6, R36 ;  /* 0x0000000653247c23 */ /* 0x040fe20008010024 */
[----:B------:R-:W-:Y:S01]  /*b4a0*/  FFMA.FTZ R38, R83, UR6, R38 ;  /* 0x0000000653267c23 */ /* 0x000fe20008010026 */
[----:B------:R-:W-:Y:S01]  /*b4b0*/  FSEL R56, R41, -INF , !P1 ;  /* 0xff80000029387808 */ /* 0x000fe20004800000 */
[C---:B------:R-:W-:Y:S01]  /*b4c0*/  FFMA.FTZ R83, R40.reuse, UR6, R37 ;  /* 0x0000000628537c23 */ /* 0x040fe20008010025 */
[----:B------:R-:W-:Y:S01]  /*b4d0*/  ISETP.GE.AND P6, PT, R71, R132, PT ;  /* 0x000000844700720c */ /* 0x000fe20003fc6270 */
[----:B------:R-:W-:Y:S01]  /*b4e0*/  VIADD R41, R171, 0xfffffec1 ;  /* 0xfffffec1ab297836 */ /* 0x000fe20000000000 */
[----:B------:R-:W-:Y:S01]  /*b4f0*/  I2FP.F32.U32 R37, R43 ;  /* 0x0000002b00257245 */ /* 0x000fe20000201000 */
[----:B------:R-:W-:Y:S01]  /*b500*/  FFMA.FTZ R39, R40, UR6, R39 ;  /* 0x0000000628277c23 */ /* 0x000fe20008010027 */
[----:B------:R-:W-:-:S02]  /*b510*/  ISETP.GE.AND P1, PT, R71, R0, PT ;  /* 0x000000004700720c */ /* 0x000fc40003f26270 */
[----:B------:R-:W-:Y:S01]  /*b520*/  FSEL R84, R36, -INF , !P4 ;  /* 0xff80000024547808 */ /* 0x000fe20006000000 */
[C---:B------:R-:W-:Y:S01]  /*b530*/  FFMA.FTZ R32, R37.reuse, UR6, R32 ;  /* 0x0000000625207c23 */ /* 0x040fe20008010020 */
[----:B------:R-:W-:Y:S01]  /*b540*/  FSEL R71, R38, -INF , !P2 ;  /* 0xff80000026477808 */ /* 0x000fe20005000000 */
[----:B------:R-:W-:Y:S01]  /*b550*/  FFMA.FTZ R34, R37, UR6, R34 ;  /* 0x0000000625227c23 */ /* 0x000fe20008010022 */
[----:B------:R-:W-:Y:S01]  /*b560*/  FSEL R83, R83, -INF , !P6 ;  /* 0xff80000053537808 */ /* 0x000fe20007000000 */
[----:B------:R-:W-:Y:S01]  /*b570*/  VIADD R37, R171, 0xfffffec9 ;  /* 0xfffffec9ab257836 */ /* 0x000fe20000000000 */
[----:B------:R-:W-:Y:S02]  /*b580*/  FSEL R82, R82, -INF , !P0 ;  /* 0xff80000052527808 */ /* 0x000fe40004000000 */
[C---:B------:R-:W-:Y:S02]  /*b590*/  ISETP.GE.AND P2, PT, R41.reuse, R132, PT ;  /* 0x000000842900720c */ /* 0x040fe40003f46270 */
        /* <DEDUP_REMOVED lines=8> */
[----:B------:R-:W-:Y:S01]  /*b620*/  I2FP.F32.U32 R39, R41 ;  /* 0x0000002900277245 */ /* 0x000fe20000201000 */
[----:B------:R-:W-:Y:S01]  /*b630*/  VIADD R35, R171, 0xfffffed0 ;  /* 0xfffffed0ab237836 */ /* 0x000fe20000000000 */
[----:B------:R-:W-:-:S02]  /*b640*/  I2FP.F32.U32 R32, R37 ;  /* 0x0000002500207245 */ /* 0x000fc40000201000 */
[----:B------:R-:W-:Y:S01]  /*b650*/  ISETP.GE.AND P4, PT, R43, R0, PT ;  /* 0x000000002b00720c */ /* 0x000fe20003f86270 */
[----:B------:R-:W-:Y:S01]  /*b660*/  FFMA.FTZ R28, R39, UR6, R28 ;  /* 0x00000006271c7c23 */ /* 0x000fe2000801001c */
[----:B------:R-:W-:Y:S01]  /*b670*/  FSEL R59, R33, -INF , !P2 ;  /* 0xff800000213b7808 */ /* 0x000fe20005000000 */
[----:B------:R-:W-:Y:S01]  /*b680*/  FFMA.FTZ R30, R39, UR6, R30 ;  /* 0x00000006271e7c23 */ /* 0x000fe2000801001e */
[----:B------:R-:W-:Y:S01]  /*b690*/  FSEL R58, R34, -INF , !P4 ;  /* 0xff800000223a7808 */ /* 0x000fe20006000000 */
[C---:B------:R-:W-:Y:S01]  /*b6a0*/  FFMA.FTZ R89, R32.reuse, UR6, R29 ;  /* 0x0000000620597c23 */ /* 0x040fe2000801001d */
[----:B------:R-:W-:Y:S01]  /*b6b0*/  ISETP.GE.AND P1, PT, R41, R132, PT ;  /* 0x000000842900720c */ /* 0x000fe20003f26270 */
[----:B------:R-:W-:Y:S01]  /*b6c0*/  VIADD R33, R171, 0xfffffed1 ;  /* 0xfffffed1ab217836 */ /* 0x000fe20000000000 */
[----:B------:R-:W-:Y:S01]  /*b6d0*/  ISETP.GE.AND P0, PT, R41, R0, PT ;  /* 0x000000002900720c */ /* 0x000fe20003f06270 */
[----:B------:R-:W-:Y:S01]  /*b6e0*/  FFMA.FTZ R31, R32, UR6, R31 ;  /* 0x00000006201f7c23 */ /* 0x000fe2000801001f */
[----:B------:R-:W-:-:S02]  /*b6f0*/  ISETP.GE.AND P4, PT, R37, R132, PT ;  /* 0x000000842500720c */ /* 0x000fc40003f86270 */
[----:B------:R-:W-:Y:S02]  /*b700*/  I2FP.F32.U32 R29, R35 ;  /* 0x00000023001d7245 */ /* 0x000fe40000201000 */
[----:B------:R-:W-:Y:S02]  /*b710*/  FSEL R90, R28, -INF , !P1 ;  /* 0xff8000001c5a7808 */ /* 0x000fe40004800000 */
[----:B------:R-:W-:Y:S01]  /*b720*/  FSEL R87, R30, -INF , !P0 ;  /* 0xff8000001e577808 */ /* 0x000fe20004000000 */
[----:B------:R-:W-:Y:S01]  /*b730*/  FFMA.FTZ R24, R29, UR6, R24 ;  /* 0x000000061d187c23 */ /* 0x000fe20008010018 */
[----:B------:R-:W-:Y:S01]  /*b740*/  FSEL R89, R89, -INF , !P4 ;  /* 0xff80000059597808 */ /* 0x000fe20006000000 */
[----:B------:R-:W-:Y:S01]  /*b750*/  FFMA.FTZ R26, R29, UR6, R26 ;  /* 0x000000061d1a7c23 */ /* 0x000fe2000801001a */
[----:B------:R-:W-:Y:S01]  /*b760*/  FSEL R85, R85, -INF , !P6 ;  /* 0xff80000055557808 */ /* 0x000fe20007000000 */
[----:B------:R-:W-:Y:S01]  /*b770*/  VIADD R29, R171, 0xfffffed9 ;  /* 0xfffffed9ab1d7836 */ /* 0x000fe20000000000 */
[----:B------:R-:W-:-:S02]  /*b780*/  ISETP.GE.AND P0, PT, R33, R132, PT ;  /* 0x000000842100720c */ /* 0x000fc40003f06270 */
[-C--:B------:R-:W-:Y:S02]  /*b790*/  ISETP.GE.AND P4, PT, R33, R0.reuse, PT ;  /* 0x000000002100720c */ /* 0x080fe40003f86270 */
[----:B------:R-:W-:Y:S01]  /*b7a0*/  I2FP.F32.U32 R28, R33 ;  /* 0x00000021001c7245 */ /* 0x000fe20000201000 */
[----:B------:R-:W-:Y:S01]  /*b7b0*/  VIADD R33, R171, 0xfffffed8 ;  /* 0xfffffed8ab217836 */ /* 0x000fe20000000000 */
[----:B------:R-:W-:Y:S02]  /*b7c0*/  ISETP.GE.AND P2, PT, R37, R0, PT ;  /* 0x000000002500720c */ /* 0x000fe40003f46270 */
[----:B------:R-:W-:Y:S01]  /*b7d0*/  ISETP.GE.AND P6, PT, R35, R132, PT ;  /* 0x000000842300720c */ /* 0x000fe20003fc6270 */
[C---:B------:R-:W-:Y:S01]  /*b7e0*/  FFMA.FTZ R25, R28.reuse, UR6, R25 ;  /* 0x000000061c197c23 */ /* 0x040fe20008010019 */
[----:B------:R-:W-:Y:S01]  /*b7f0*/  FSEL R92, R31, -INF , !P2 ;  /* 0xff8000001f5c7808 */ /* 0x000fe20005000000 */
[----:B------:R-:W-:Y:S01]  /*b800*/  FFMA.FTZ R96, R28, UR6, R27 ;  /* 0x000000061c607c23 */ /* 0x000fe2000801001b */
[----:B------:R-:W-:Y:S01]  /*b810*/  FSEL R94, R24, -INF , !P6 ;  /* 0xff800000185e7808 */ /* 0x000fe20007000000 */
[----:B------:R-:W-:Y:S01]  /*b820*/  VIADD R27, R171, 0xfffffee0 ;  /* 0xfffffee0ab1b7836 */ /* 0x000fe20000000000 */
[----:B------:R-:W-:-:S02]  /*b830*/  I2FP.F32.U32 R31, R33 ;  /* 0x00000021001f7245 */ /* 0x000fc40000201000 */
[----:B------:R-:W-:Y:S02]  /*b840*/  I2FP.F32.U32 R24, R29 ;  /* 0x0000001d00187245 */ /* 0x000fe40000201000 */
        /* <DEDUP_REMOVED lines=11> */
[----:B------:R-:W-:Y:S02]  /*b900*/  FSEL R98, R20, -INF , !P2 ;  /* 0xff80000014627808 */ /* 0x000fe40005000000 */
[----:B------:R-:W-:Y:S02]  /*b910*/  FSEL R95, R22, -INF , !P6 ;  /* 0xff800000165f7808 */ /* 0x000fe40007000000 */
[----:B------:R-:W-:Y:S02]  /*b920*/  FSEL R97, R97, -INF , !P1 ;  /* 0xff80000061617808 */ /* 0x000fe40004800000 */
[C---:B------:R-:W-:Y:S02]  /*b930*/  ISETP.GE.AND P6, PT, R25.reuse, R132, PT ;  /* 0x000000841900720c */ /* 0x040fe40003fc6270 */
[----:B------:R-:W-:Y:S02]  /*b940*/  ISETP.GE.AND P1, PT, R25, R0, PT ;  /* 0x000000001900720c */ /* 0x000fe40003f26270 */
[----:B------:R-:W-:Y:S01]  /*b950*/  I2FP.F32.U32 R20, R25 ;  /* 0x0000001900147245 */ /* 0x000fe20000201000 */
[----:B------:R-:W-:Y:S01]  /*b960*/  VIADD R25, R171, 0xfffffee8 ;  /* 0xfffffee8ab197836 */ /* 0x000fe20000000000 */
[----:B------:R-:W-:-:S02]  /*b970*/  I2FP.F32.U32 R21, R27 ;  /* 0x0000001b00157245 */ /* 0x000fc40000201000 */
[----:B------:R-:W-:Y:S01]  /*b980*/  ISETP.GE.AND P0, PT, R29, R0, PT ;  /* 0x000000001d00720c */ /* 0x000fe20003f06270 */
[C---:B------:R-:W-:Y:S01]  /*b990*/  FFMA.FTZ R101, R20.reuse, UR6, R17 ;  /* 0x0000000614657c23 */ /* 0x040fe20008010011 */
[----:B------:R-:W-:Y:S01]  /*b9a0*/  I2FP.F32.U32 R17, R25 ;  /* 0x0000001900117245 */ /* 0x000fe20000201000 */
[C---:B------:R-:W-:Y:S01]  /*b9b0*/  FFMA.FTZ R16, R21.reuse, UR6, R16 ;  /* 0x0000000615107c23 */ /* 0x040fe20008010010 */
[----:B------:R-:W-:Y:S01]  /*b9c0*/  FFMA.FTZ R18, R21, UR6, R18 ;  /* 0x0000000615127c23 */ /* 0x000fe20008010012 */
[----:B------:R-:W-:Y:S01]  /*b9d0*/  FFMA.FTZ R19, R20, UR6, R19 ;  /* 0x0000000614137c23 */ /* 0x000fe20008010013 */
[----:B------:R-:W-:Y:S01]  /*b9e0*/  FSEL R100, R23, -INF , !P0 ;  /* 0xff80000017647808 */ /* 0x000fe20004000000 */
[C---:B------:R-:W-:Y:S01]  /*b9f0*/  FFMA.FTZ R12, R17.reuse, UR6, R12 ;  /* 0x00000006110c7c23 */ /* 0x040fe2000801000c */
[----:B------:R-:W-:Y:S01]  /*ba00*/  FFMA.FTZ R14, R17, UR6, R14 ;  /* 0x00000006110e7c23 */ /* 0x000fe2000801000e */
[----:B------:R-:W-:Y:S01]  /*ba10*/  VIADD R21, R171, 0xfffffee9 ;  /* 0xfffffee9ab157836 */ /* 0x000fe20000000000 */
[----:B------:R-:W-:Y:S01]  /*ba20*/  ISETP.GE.AND P0, PT, R25, R132, PT ;  /* 0x000000841900720c */ /* 0x000fe20003f06270 */
[----:B------:R-:W-:Y:S01]  /*ba30*/  VIADD R17, R171, 0xfffffef0 ;  /* 0xfffffef0ab117836 */ /* 0x000fe20000000000 */
[----:B------:R-:W-:-:S02]  /*ba40*/  FSEL R104, R19, -INF , !P1 ;  /* 0xff80000013687808 */ /* 0x000fc40004800000 */
[----:B------:R-:W-:Y:S02]  /*ba50*/  FSEL R105, R12, -INF , !P0 ;  /* 0xff8000000c697808 */ /* 0x000fe40004000000 */
[----:B------:R-:W-:Y:S02]  /*ba60*/  I2FP.F32.U32 R106, R21 ;  /* 0x00000015006a7245 */ /* 0x000fe40000201000 */
[C---:B------:R-:W-:Y:S02]  /*ba70*/  ISETP.GE.AND P1, PT, R17.reuse, R132, PT ;  /* 0x000000841100720c */ /* 0x040fe40003f26270 */
[----:B------:R-:W-:Y:S01]  /*ba80*/  ISETP.GE.AND P0, PT, R17, R0, PT ;  /* 0x000000001100720c */ /* 0x000fe20003f06270 */
[C---:B------:R-:W-:Y:S01]  /*ba90*/  FFMA.FTZ R108, R106.reuse, UR6, R13 ;  /* 0x000000066a6c7c23 */ /* 0x040fe2000801000d */
[----:B------:R-:W-:Y:S01]  /*baa0*/  I2FP.F32.U32 R17, R17 ;  /* 0x0000001100117245 */ /* 0x000fe20000201000 */
[----:B------:R-:W-:Y:S01]  /*bab0*/  FFMA.FTZ R106, R106, UR6, R15 ;  /* 0x000000066a6a7c23 */ /* 0x000fe2000801000f */
[----:B------:R-:W-:Y:S01]  /*bac0*/  FSEL R96, R96, -INF , !P4 ;  /* 0xff80000060607808 */ /* 0x000fe20006000000 */
[----:B------:R-:W-:Y:S01]  /*bad0*/  VIADD R15, R171, 0xfffffef1 ;  /* 0xfffffef1ab0f7836 */ /* 0x000fe20000000000 */
[----:B------:R-:W-:Y:S01]  /*bae0*/  ISETP.GE.AND P4, PT, R27, R132, PT ;  /* 0x000000841b00720c */ /* 0x000fe20003f86270 */
[----:B------:R-:W-:Y:S01]  /*baf0*/  FFMA.FTZ R8, R17, UR6, R8 ;  /* 0x0000000611087c23 */ /* 0x000fe20008010008 */
[----:B------:R-:W-:Y:S01]  /*bb00*/  FSEL R101, R101, -INF , !P6 ;  /* 0xff80000065657808 */ /* 0x000fe20007000000 */
[----:B------:R-:W-:Y:S01]  /*bb10*/  VIADD R13, R171, 0xfffffe80 ;  /* 0xfffffe80ab0d7836 */ /* 0x000fe20000000000 */
[----:B------:R-:W-:Y:S01]  /*bb20*/  FSEL R102, R16, -INF , !P4 ;  /* 0xff80000010667808 */ /* 0x000fe20006000000 */
[----:B------:R-:W-:Y:S01]  /*bb30*/  FFMA.FTZ R10, R17, UR6, R10 ;  /* 0x00000006110a7c23 */ /* 0x000fe2000801000a */
[----:B------:R-:W-:Y:S01]  /*bb40*/  FSEL R107, R8, -INF , !P1 ;  /* 0xff800000086b7808 */ /* 0x000fe20004800000 */
[----:B------:R-:W-:Y:S01]  /*bb50*/  VIADD R171, R171, 0xfffffef9 ;  /* 0xfffffef9abab7836 */ /* 0x000fe20000000000 */
[----:B------:R-:W-:-:S02]  /*bb60*/  I2FP.F32.U32 R8, R15 ;  /* 0x0000000f00087245 */ /* 0x000fc40000201000 */
[-C--:B------:R-:W-:Y:S02]  /*bb70*/  ISETP.GE.AND P4, PT, R25, R0.reuse, PT ;  /* 0x000000001900720c */ /* 0x080fe40003f86270 */
[----:B------:R-:W-:Y:S01]  /*bb80*/  ISETP.GE.AND P6, PT, R21, R0, PT ;  /* 0x000000001500720c */ /* 0x000fe20003fc6270 */
[----:B------:R-:W-:Y:S01]  /*bb90*/  FFMA.FTZ R9, R8, UR6, R9 ;  /* 0x0000000608097c23 */ /* 0x000fe20008010009 */
[----:B------:R-:W-:Y:S02]  /*bba0*/  FSEL R103, R14, -INF , !P4 ;  /* 0xff8000000e677808 */ /* 0x000fe40006000000 */
[----:B------:R-:W-:Y:S02]  /*bbb0*/  ISETP.GE.AND P4, PT, R15, R132, PT ;  /* 0x000000840f00720c */ /* 0x000fe40003f86270 */
[----:B------:R-:W-:Y:S02]  /*bbc0*/  ISETP.GE.AND P2, PT, R27, R0, PT ;  /* 0x000000001b00720c */ /* 0x000fe40003f46270 */
[----:B------:R-:W-:-:S02]  /*bbd0*/  FSEL R106, R106, -INF , !P6 ;  /* 0xff8000006a6a7808 */ /* 0x000fc40007000000 */
[----:B------:R-:W-:Y:S02]  /*bbe0*/  FSEL R109, R10, -INF , !P0 ;  /* 0xff8000000a6d7808 */ /* 0x000fe40004000000 */
[----:B------:R-:W-:Y:S02]  /*bbf0*/  FSEL R110, R9, -INF , !P4 ;  /* 0xff800000096e7808 */ /* 0x000fe40006000000 */
[C---:B------:R-:W-:Y:S02]  /*bc00*/  ISETP.GE.AND P6, PT, R13.reuse, R132, PT ;  /* 0x000000840d00720c */ /* 0x040fe40003fc6270 */
[----:B------:R-:W-:Y:S02]  /*bc10*/  I2FP.F32.U32 R10, R171 ;  /* 0x000000ab000a7245 */ /* 0x000fe40000201000 */
[----:B------:R-:W-:Y:S02]  /*bc20*/  ISETP.GE.AND P4, PT, R13, R0, PT ;  /* 0x000000000d00720c */ /* 0x000fe40003f86270 */
[----:B------:R-:W-:-:S02]  /*bc30*/  I2FP.F32.U32 R9, R13 ;  /* 0x0000000d00097245 */ /* 0x000fc40000201000 */
[----:B------:R-:W-:Y:S02]  /*bc40*/  FSEL R99, R18, -INF , !P2 ;  /* 0xff80000012637808 */ /* 0x000fe40005000000 */
[----:B------:R-:W-:Y:S01]  /*bc50*/  I2FP.F32.U32 R13, R13 ;  /* 0x0000000d000d7245 */ /* 0x000fe20000201000 */
[----:B------:R-:W-:Y:S01]  /*bc60*/  FFMA.FTZ R9, R9, UR6, R64 ;  /* 0x0000000609097c23 */ /* 0x000fe20008010040 */
[----:B------:R-:W-:Y:S02]  /*bc70*/  ISETP.GE.AND P2, PT, R21, R132, PT ;  /* 0x000000841500720c */ /* 0x000fe40003f46270 */
[-C--:B------:R-:W-:Y:S01]  /*bc80*/  ISETP.GE.AND P1, PT, R15, R0.reuse, PT ;  /* 0x000000000f00720c */ /* 0x080fe20003f26270 */
[----:B------:R-:W-:Y:S01]  /*bc90*/  FFMA.FTZ R13, R13, UR6, R66 ;  /* 0x000000060d0d7c23 */ /* 0x000fe20008010042 */
[C---:B------:R-:W-:Y:S01]  /*bca0*/  ISETP.GE.AND P0, PT, R171.reuse, R0, PT ;  /* 0x00000000ab00720c */ /* 0x040fe20003f06270 */
[----:B------:R-:W-:Y:S01]  /*bcb0*/  FFMA.FTZ R0, R8, UR6, R11 ;  /* 0x0000000608007c23 */ /* 0x000fe2000801000b */
[----:B------:R-:W-:Y:S01]  /*bcc0*/  FFMA.FTZ R8, R10, UR6, R5 ;  /* 0x000000060a087c23 */ /* 0x000fe20008010005 */
[----:B------:R-:W-:Y:S01]  /*bcd0*/  FSEL R108, R108, -INF , !P2 ;  /* 0xff8000006c6c7808 */ /* 0x000fe20005000000 */
[----:B------:R-:W-:Y:S01]  /*bce0*/  FFMA.FTZ R5, R10, UR6, R7 ;  /* 0x000000060a057c23 */ /* 0x000fe20008010007 */
[----:B------:R-:W-:-:S02]  /*bcf0*/  ISETP.GE.AND P2, PT, R171, R132, PT ;  /* 0x00000084ab00720c */ /* 0x000fc40003f46270 */
[----:B------:R-:W-:Y:S02]  /*bd00*/  FSEL R0, R0, -INF , !P1 ;  /* 0xff80000000007808 */ /* 0x000fe40004800000 */
[----:B------:R-:W-:Y:S02]  /*bd10*/  FSEL R7, R8, -INF , !P2 ;  /* 0xff80000008077808 */ /* 0x000fe40005000000 */
[----:B------:R-:W-:Y:S02]  /*bd20*/  FSEL R171, R9, -INF , !P6 ;  /* 0xff80000009ab7808 */ /* 0x000fe40007000000 */
[----:B------:R-:W-:Y:S02]  /*bd30*/  FSEL R172, R13, -INF , !P4 ;  /* 0xff8000000dac7808 */ /* 0x000fe40006000000 */
[----:B------:R-:W-:Y:S01]  /*bd40*/  FSEL R5, R5, -INF , !P0 ;  /* 0xff80000005057808 */ /* 0x000fe20004000000 */
[----:B------:R-:W-:Y:S06]  /*bd50*/  BRA.U !UP1, `(.L_x_1507) ;  /* 0x00000009094c7547 */ /* 0x000fec000b800000 */
[----:B------:R-:W1:Y:S01]  /*bd60*/  LDCU.64 UR14, c[0x0][0x358] ;  /* 0x00006b00ff0e77ac */ /* 0x000e620008000a00 */
[----:B------:R-:W-:Y:S05]  /*bd70*/  BRA.U !UP2, `(.L_x_1508) ;  /* 0x000000010af47547 */ /* 0x000fea000b800000 */
[----:B------:R-:W2:Y:S01]  /*bd80*/  LDC R9, c[0x0][0x4f0] ;  /* 0x00013c00ff097b82 */ /* 0x000ea20000000800 */
[C---:B------:R-:W-:Y:S01]  /*bd90*/  IADD3 R10, PT, PT, R2.reuse, -0x200, RZ ;  /* 0xfffffe00020a7810 */ /* 0x040fe20007ffe0ff */
[----:B------:R-:W-:Y:S01]  /*bda0*/  VIADD R14, R2, 0xffffff00 ;  /* 0xffffff00020e7836 */ /* 0x000fe20000000000 */
[----:B------:R-:W3:Y:S02]  /*bdb0*/  LDCU.64 UR8, c[0x0][0x3a0] ;  /* 0x00007400ff0877ac */ /* 0x000ee40008000a00 */
[----:B------:R-:W-:Y:S02]  /*bdc0*/  IABS R15, R10 ;  /* 0x0000000a000f7213 */ /* 0x000fe40000000000 */
[----:B------:R-:W-:Y:S02]  /*bdd0*/  IABS R12, R14 ;  /* 0x0000000e000c7213 */ /* 0x000fe40000000000 */
[-C--:B--2---:R-:W-:Y:S02]  /*bde0*/  IABS R8, R9.reuse ;  /* 0x0000000900087213 */ /* 0x084fe40000000000 */
[----:B------:R-:W-:-:S02]  /*bdf0*/  LOP3.LUT R10, R10, R9, RZ, 0x3c, !PT ;  /* 0x000000090a0a7212 */ /* 0x000fc400078e3cff */
[----:B------:R-:W2:Y:S01]  /*be00*/  I2F.RP R13, R8 ;  /* 0x00000008000d7306 */ /* 0x000ea20000209400 */
[----:B------:R-:W-:-:S04]  /*be10*/  LOP3.LUT R14, R14, R9, RZ, 0x3c, !PT ;  /* 0x000000090e0e7212 */ /* 0x000fc800078e3cff */
[----:B------:R-:W-:-:S03]  /*be20*/  ISETP.GE.AND P0, PT, R14, RZ, PT ;  /* 0x000000ff0e00720c */ /* 0x000fc60003f06270 */
[----:B--2---:R-:W2:Y:S02]  /*be30*/  MUFU.RCP R16, R13 ;  /* 0x0000000d00107308 */ /* 0x004ea40000001000 */
[----:B--2---:R-:W-:-:S06]  /*be40*/  VIADD R16, R16, 0xffffffe ;  /* 0x0ffffffe10107836 */ /* 0x004fcc0000000000 */
[----:B------:R-:W2:Y:S02]  /*be50*/  F2I.FTZ.U32.TRUNC.NTZ R17, R16 ;  /* 0x0000001000117305 */ /* 0x000ea4000021f000 */
[----:B--2---:R-:W-:Y:S01]  /*be60*/  IMAD.MOV R11, RZ, RZ, -R17 ;  /* 0x000000ffff0b7224 */ /* 0x004fe200078e0a11 */
        /* <DEDUP_REMOVED lines=27> */
[C---:B------:R-:W-:Y:S02]  /*c020*/  IMAD.WIDE R14, R11.reuse, 0x4, R218 ;  /* 0x000000040b0e7825 */ /* 0x040fe400078e02da */
[----:B-1----:R-:W2:Y:S04]  /*c030*/  LDG.E R13, desc[UR14][R12.64] ;  /* 0x0000000e0c0d7981 */ /* 0x002ea8000c1e1900 */
[----:B------:R-:W2:Y:S01]  /*c040*/  LDG.E R2, desc[UR14][R14.64] ;  /* 0x0000000e0e027981 */ /* 0x000ea2000c1e1900 */
[----:B------:R-:W-:-:S04]  /*c050*/  IMAD.IADD R8, R11, 0x1, -R8 ;  /* 0x000000010b087824 */ /* 0x000fc800078e0a08 */
[----:B------:R-:W-:-:S04]  /*c060*/  IMAD R9, R8, R9, -0x100 ;  /* 0xffffff0008097424 */ /* 0x000fc800078e0209 */
[----:B------:R-:W-:Y:S01]  /*c070*/  IMAD.WIDE.U32 R10, R9, UR10, RZ ;  /* 0x0000000a090a7c25 */ /* 0x000fe2000f8e00ff */
[----:B------:R-:W-:-:S05]  /*c080*/  SHF.R.S32.HI R8, RZ, 0x1f, R9 ;  /* 0x0000001fff087819 */ /* 0x000fca0000011409 */
[----:B------:R-:W-:-:S04]  /*c090*/  IMAD R8, R8, UR10, RZ ;  /* 0x0000000a08087c24 */ /* 0x000fc8000f8e02ff */
[----:B------:R-:W-:-:S04]  /*c0a0*/  IMAD R8, R9, UR11, R8 ;  /* 0x0000000b09087c24 */ /* 0x000fc8000f8e0208 */
[----:B------:R-:W-:Y:S01]  /*c0b0*/  IMAD.IADD R11, R11, 0x1, R8 ;  /* 0x000000010b0b7824 */ /* 0x000fe200078e0208 */
[----:B--2---:R-:W-:-:S04]  /*c0c0*/  IADD3 R2, PT, PT, R13, -R2, RZ ;  /* 0x800000020d027210 */ /* 0x004fc80007ffe0ff */
[----:B------:R-:W-:Y:S01]  /*c0d0*/  SHF.R.S32.HI R9, RZ, 0x1f, R2 ;  /* 0x0000001fff097819 */ /* 0x000fe20000011402 */
[----:B---3--:R-:W-:-:S04]  /*c0e0*/  IMAD.WIDE.U32 R10, R2, UR8, R10 ;  /* 0x00000008020a7c25 */ /* 0x008fc8000f8e000a */
[----:B------:R-:W-:Y:S01]  /*c0f0*/  IMAD R9, R9, UR8, RZ ;  /* 0x0000000809097c24 */ /* 0x000fe2000f8e02ff */
[----:B------:R-:W-:-:S03]  /*c100*/  LEA R214, P0, R10, R214, 0x1 ;  /* 0x000000d60ad67211 */ /* 0x000fc600078008ff */
[----:B------:R-:W-:-:S05]  /*c110*/  IMAD R9, R2, UR9, R9 ;  /* 0x0000000902097c24 */ /* 0x000fca000f8e0209 */
[----:B------:R-:W-:-:S04]  /*c120*/  IADD3 R9, PT, PT, R11, R9, RZ ;  /* 0x000000090b097210 */ /* 0x000fc80007ffe0ff */
[----:B------:R-:W-:Y:S01]  /*c130*/  LEA.HI.X R213, R10, R213, R9, 0x1, P0 ;  /* 0x000000d50ad57211 */ /* 0x000fe200000f0c09 */
[----:B------:R-:W-:Y:S06]  /*c140*/  BRA `(.L_x_1509) ;  /* 0x00000000001c7947 */ /* 0x000fec0003800000 */
.L_x_1508:
[----:B------:R-:W-:Y:S01]  /*c150*/  UMOV UR8, URZ ;  /* 0x000000ff00087c82 */ /* 0x000fe20008000000 */
[----:B------:R-:W-:Y:S01]  /*c160*/  USHF.L.U32 UR7, UR10, 0x8, URZ ;  /* 0x000000080a077899 */ /* 0x000fe200080006ff */
[----:B------:R-:W-:-:S05]  /*c170*/  IADD3 R9, P0, PT, RZ, -UR8, RZ ;  /* 0x80000008ff097c10 */ /* 0x000fca000ff1e0ff */
[----:B------:R-:W-:-:S05]  /*c180*/  IMAD.X R2, RZ, RZ, ~UR7, P0 ;  /* 0x80000007ff027e24 */ /* 0x000fca00080e06ff */
[----:B------:R-:W-:-:S04]  /*c190*/  SHF.R.S64 R9, R9, 0x1f, R2 ;  /* 0x0000001f09097819 */ /* 0x000fc80000001002 */
[----:B------:R-:W-:-:S04]  /*c1a0*/  IADD3 R214, P0, PT, R9, R214, RZ ;  /* 0x000000d609d67210 */ /* 0x000fc80007f1e0ff */
[----:B------:R-:W-:-:S09]  /*c1b0*/  LEA.HI.X.SX32 R213, R2, R213, 0x1, P0 ;  /* 0x000000d502d57211 */ /* 0x000fd200000f0eff */
.L_x_1509:
        /* <DEDUP_REMOVED lines=9> */
[C---:B------:R-:W-:Y:S01]  /*c250*/  LEA.HI.X R15, R8.reuse, R213, R2, 0x6, P0 ;  /* 0x000000d5080f7211 */ /* 0x040fe200000f3402 */
[----:B------:R-:W-:Y:S01]  /*c260*/  IMAD.U32 R2, RZ, RZ, UR10 ;  /* 0x0000000aff027e24 */ /* 0x000fe2000f8e00ff */
[-C--:B------:R-:W-:Y:S01]  /*c270*/  @!P3 LEA R16, P2, R17, R14.reuse, 0x6 ;  /* 0x0000000e1110b211 */ /* 0x080fe200078430ff */
[----:B------:R-:W-:Y:S01]  /*c280*/  @!P3 IMAD.MOV.U32 R215, RZ, RZ, R213 ;  /* 0x000000ffffd7b224 */ /* 0x000fe200078e00d5 */
[-C--:B------:R-:W-:Y:S01]  /*c290*/  @!P3 LEA R8, P0, R8, R14.reuse, 0x8 ;  /* 0x0000000e0808b211 */ /* 0x080fe200078040ff */
[----:B------:R-:W-:Y:S01]  /*c2a0*/  @!UP0 UIMAD UR8, UR11, 0xc0, URZ ;  /* 0x000000c00b0888a4 */ /* 0x000fe2000f8e02ff */
[----:B------:R-:W-:Y:S01]  /*c2b0*/  @!P3 LEA R18, P1, R2, R14, 0x7 ;  /* 0x0000000e0212b211 */ /* 0x000fe200078238ff */
[----:B------:R-:W-:Y:S01]  /*c2c0*/  IMAD.U32 R2, RZ, RZ, UR11 ;  /* 0x0000000bff027e24 */ /* 0x000fe2000f8e00ff */
[----:B------:R-:W-:Y:S01]  /*c2d0*/  MOV R11, UR10 ;  /* 0x0000000a000b7c02 */ /* 0x000fe20008000f00 */
[----:B------:R2:W-:Y:S01]  /*c2e0*/  @P3 STS.128 [R223+0x1000], RZ ;  /* 0x001000ffdf003388 */ /* 0x0005e20000000c00 */
[-C--:B------:R-:W-:Y:S01]  /*c2f0*/  @!P3 LEA.HI.X R17, R13, R15.reuse, R12, 0x6, P2 ;  /* 0x0000000f0d11b211 */ /* 0x080fe200010f340c */
[----:B------:R-:W-:Y:S01]  /*c300*/  @!P3 IMAD.MOV.U32 R12, RZ, RZ, R14 ;  /* 0x000000ffff0cb224 */ /* 0x000fe200078e000e */
[-C--:B------:R-:W-:Y:S01]  /*c310*/  @!P3 LEA.HI.X R9, R9, R15.reuse, R2, 0x8, P0 ;  /* 0x0000000f0909b211 */ /* 0x080fe200000f4402 */
[----:B------:R-:W-:Y:S01]  /*c320*/  @!PT LDS RZ, [RZ] ;  /* 0x00000000fffff984 */ /* 0x000fe20000000800 */
[----:B------:R-:W-:Y:S01]  /*c330*/  @!PT LDS RZ, [RZ] ;  /* 0x00000000fffff984 */ /* 0x000fe20000000800 */
[----:B------:R-:W-:Y:S01]  /*c340*/  @!PT LDS RZ, [RZ] ;  /* 0x00000000fffff984 */ /* 0x000fe20000000800 */
[----:B-1----:R2:W-:Y:S01]  /*c350*/  @!P3 LDGSTS.E.BYPASS.LTC128B.128 [R223+0x1000], desc[UR14][R214.64] ;  /* 0x01000000d6dfbfae */ /* 0x0025e2000b981a0e */
[----:B------:R-:W-:Y:S01]  /*c360*/  MOV R2, UR10 ;  /* 0x0000000a00027c02 */ /* 0x000fe20008000f00 */
[----:B------:R-:W-:Y:S01]  /*c370*/  @!UP0 UIMAD UR7, UR11, 0x140, URZ ;  /* 0x000001400b0788a4 */ /* 0x000fe2000f8e02ff */
[-C--:B------:R-:W-:Y:S01]  /*c380*/  @!P3 MOV R13, R15.reuse ;  /* 0x0000000f000db202 */ /* 0x080fe20000000f00 */
[----:B------:R2:W-:Y:S01]  /*c390*/  @P3 STS.128 [R223+0x1800], RZ ;  /* 0x001800ffdf003388 */ /* 0x0005e20000000c00 */
[C---:B------:R-:W-:Y:S01]  /*c3a0*/  @!P3 LEA.HI.X R19, R11.reuse, R15, R10, 0x7, P1 ;  /* 0x0000000f0b13b211 */ /* 0x040fe200008f3c0a */
[----:B------:R-:W-:Y:S01]  /*c3b0*/  @!P3 IMAD.WIDE.U32 R10, R11, 0xc0, R14 ;  /* 0x000000c00b0ab825 */ /* 0x000fe200078e000e */
[----:B------:R-:W-:Y:S01]  /*c3c0*/  BSSY.RECONVERGENT B0, `(.L_x_1510) ;  /* 0x000002b000007945 */ /* 0x000fe20003800200 */
[----:B------:R-:W-:Y:S01]  /*c3d0*/  @!PT LDS RZ, [RZ] ;  /* 0x00000000fffff984 */ /* 0x000fe20000000800 */
[----:B------:R-:W-:Y:S01]  /*c3e0*/  @!PT LDS RZ, [RZ] ;  /* 0x00000000fffff984 */ /* 0x000fe20000000800 */
[----:B------:R-:W-:Y:S01]  /*c3f0*/  @!PT LDS RZ, [RZ] ;  /* 0x00000000fffff984 */ /* 0x000fe20000000800 */
[----:B------:R2:W-:Y:S02]  /*c400*/  @!P3 LDGSTS.E.BYPASS.LTC128B.128 [R223+0x1800], desc[UR14][R14.64] ;  /* 0x018000000edfbfae */ /* 0x0005e4000b981a0e */
[----:B------:R-:W-:-:S02]  /*c410*/  @!P3 IMAD.WIDE.U32 R12, R2, 0x140, R12 ;  /* 0x00000140020cb825 */ /* 0x000fc400078e000c */
[----:B------:R2:W-:Y:S02]  /*c420*/  @P3 STS.128 [R223+0x2000], RZ ;  /* 0x002000ffdf003388 */ /* 0x0005e40000000c00 */
[----:B------:R-:W-:Y:S01]  /*c430*/  @!P3 VIADD R11, R11, UR8 ;  /* 0x000000080b0bbc36 */ /* 0x000fe20008000000 */
[----:B------:R-:W-:Y:S01]  /*c440*/  @!P3 IADD3 R13, PT, PT, R13, UR7, RZ ;  /* 0x000000070d0dbc10 */ /* 0x000fe2000fffe0ff */
        /* <DEDUP_REMOVED lines=26> */
[----:B------:R-:W-:Y:S01]  /*c5f0*/  MOV R2, UR10 ;  /* 0x0000000a00027c02 */ /* 0x000fe20008000f00 */
[----:B------:R-:W-:-:S04]  /*c600*/  UIMAD UR7, UR11, 0x180, URZ ;  /* 0x000001800b0778a4 */ /* 0x000fc8000f8e02ff */
[----:B--2---:R-:W-:-:S05]  /*c610*/  IMAD.WIDE.U32 R8, R2, 0x180, R14 ;  /* 0x0000018002087825 */ /* 0x004fca00078e000e */
[----:B------:R-:W-:-:S05]  /*c620*/  IADD3 R9, PT, PT, R9, UR7, RZ ;  /* 0x0000000709097c10 */ /* 0x000fca000fffe0ff */
[----:B------:R-:W-:Y:S01]  /*c630*/  @!PT LDS RZ, [RZ] ;  /* 0x00000000fffff984 */ /* 0x000fe20000000800 */
[----:B------:R-:W-:Y:S01]  /*c640*/  @!PT LDS RZ, [RZ] ;  /* 0x00000000fffff984 */ /* 0x000fe20000000800 */
[----:B------:R-:W-:Y:S01]  /*c650*/  @!PT LDS RZ, [RZ] ;  /* 0x00000000fffff984 */ /* 0x000fe20000000800 */
[----:B------:R1:W-:Y:S02]  /*c660*/  LDGSTS.E.BYPASS.LTC128B.128 [R223+0x4800], desc[UR14][R8.64] ;  /* 0x0480000008df7fae */ /* 0x0003e4000b981a0e */
.L_x_1511:
[----:B------:R-:W-:Y:S05]  /*c670*/  BSYNC.RECONVERGENT B0 ;  /* 0x0000000000007941 */ /* 0x000fea0003800200 */
.L_x_1510:
[----:B------:R-:W0:Y:S02]  /*c680*/  LDGDEPBAR ;  /* 0x00000000000079af */ /* 0x000e240000000000 */
.L_x_1507:
[----:B-12---:R-:W-:Y:S01]  /*c690*/  FMNMX3.FTZ R9, R133, R184, R126, !PT ;  /* 0x000000b885097276 */ /* 0x006fe2000781007e */
[----:B------:R-:W-:Y:S01]  /*c6a0*/  LDSM.16.MT88.4 R20, [R217+0x5000] ;  /* 0x00500000d914783b */ /* 0x000fe20000004200 */
[----:B------:R-:W-:Y:S01]  /*c6b0*/  FMNMX3.FTZ R2, R134, R177, R179, !PT ;  /* 0x000000b186027276 */ /* 0x000fe200078100b3 */
[----:B------:R-:W-:Y:S01]  /*c6c0*/  UIADD3 UR7, UPT, UPT, UR17, -0x3, URZ ;  /* 0xfffffffd11077890 */ /* 0x000fe2000fffe0ff */
        /* <DEDUP_REMOVED lines=63> */
[----:B------:R-:W-:Y:S01]  /*cac0*/  IADD3 R122, PT, PT, R217, 0x5020, RZ ;  /* 0x00005020d97a7810 */ /* 0x000fe20007ffe0ff */
        /* <DEDUP_REMOVED lines=17> */
[----:B------:R-:W-:Y:S01]  /*cbe0*/  FMUL.FTZ R120, R8, UR4 ;  /* 0x0000000408787c20 */ /* 0x000fe20008410000 */
[----:B------:R-:W-:Y:S01]  /*cbf0*/  IADD3 R8, PT, PT, R217, 0x5000, RZ ;  /* 0x00005000d9087810 */ /* 0x000fe20007ffe0ff */
[----:B------:R-:W-:Y:S01]  /*cc00*/  FFMA.FTZ R64, R184, UR4, -R111 ;  /* 0x00000004b8407c23 */ /* 0x000fe2000801086f */
[----:B------:R-:W-:Y:S01]  /*cc10*/  FSEL R114, R114, RZ, P1 ;  /* 0x000000ff72727208 */ /* 0x000fe20000800000 */
[----:B------:R-:W-:Y:S01]  /*cc20*/  FADD.FTZ R9, R134, -R9 ;  /* 0x8000000986097221 */ /* 0x000fe20000010000 */
[----:B------:R-:W-:Y:S01]  /*cc30*/  @P5 IADD3 R122, PT, PT, R8, -0x20, RZ ;  /* 0xffffffe0087a5810 */ /* 0x000fe20007ffe0ff */
[--C-:B------:R-:W-:Y:S01]  /*cc40*/  FFMA.FTZ R2, R126, UR4, -R111.reuse ;  /* 0x000000047e027c23 */ /* 0x100fe2000801086f */
[--C-:B------:R-:W-:Y:S01]  /*cc50*/  FFMA.FTZ R118, R124, UR4, -R111.reuse ;  /* 0x000000047c767c23 */ /* 0x100fe2000801086f */
[----:B------:R-:W-:Y:S01]  /*cc60*/  FMUL.FTZ R121, R9, UR4 ;  /* 0x0000000409797c20 */ /* 0x000fe20008410000 */
[--C-:B------:R-:W-:Y:S01]  /*cc70*/  FFMA.FTZ R115, R177, UR4, -R114.reuse ;  /* 0x00000004b1737c23 */ /* 0x100fe20008010872 */
[----:B------:R-:W1:Y:S01]  /*cc80*/  LDSM.16.MT88.4 R8, [R122] ;  /* 0x000000007a08783b */ /* 0x000e620000004200 */
[--C-:B------:R-:W-:Y:S01]  /*cc90*/  FFMA.FTZ R112, R179, UR4, -R114.reuse ;  /* 0x00000004b3707c23 */ /* 0x100fe20008010872 */
[--C-:B------:R-:W-:Y:S01]  /*cca0*/  FFMA.FTZ R113, R183, UR4, -R114.reuse ;  /* 0x00000004b7717c23 */ /* 0x100fe20008010872 */
[--C-:B------:R-:W-:Y:S01]  /*ccb0*/  FFMA.FTZ R66, R181, UR4, -R114.reuse ;  /* 0x00000004b5427c23 */ /* 0x100fe20008010872 */
[----:B------:R-:W-:Y:S01]  /*ccc0*/  MUFU.EX2 R64, R64 ;  /* 0x0000004000407308 */ /* 0x000fe20000000800 */
[--C-:B------:R-:W-:Y:S01]  /*ccd0*/  FFMA.FTZ R129, R129, UR4, -R114.reuse ;  /* 0x0000000481817c23 */ /* 0x100fe20008010872 */
[--C-:B------:R-:W-:Y:S01]  /*cce0*/  FFMA.FTZ R124, R123, UR4, -R114.reuse ;  /* 0x000000047b7c7c23 */ /* 0x100fe20008010872 */
[--C-:B------:R-:W-:Y:S01]  /*ccf0*/  FFMA.FTZ R126, R127, UR4, -R114.reuse ;  /* 0x000000047f7e7c23 */ /* 0x100fe20008010872 */
[----:B------:R-:W-:Y:S01]  /*cd00*/  MUFU.EX2 R115, R115 ;  /* 0x0000007300737308 */ /* 0x000fe20000000800 */
[----:B------:R-:W2:Y:S01]  /*cd10*/  LDSM.16.MT88.4 R32, [R122+0x400] ;  /* 0x000400007a20783b */ /* 0x000ea20000004200 */
        /* <DEDUP_REMOVED lines=28> */
[----:B-----5:R-:W-:Y:S01]  /*cee0*/  F2FP.BF16.F32.PACK_AB R13, R2, R64 ;  /* 0x00000040020d723e */ /* 0x020fe200000010ff */
[--C-:B------:R-:W-:Y:S01]  /*cef0*/  FFMA.FTZ R176, R176, UR4, -R111.reuse ;  /* 0x00000004b0b07c23 */ /* 0x100fe2000801086f */
[----:B------:R-:W5:Y:S01]  /*cf00*/  MUFU.EX2 R120, R120 ;  /* 0x0000007800787308 */ /* 0x000f620000000800 */
        /* <DEDUP_REMOVED lines=12> */
[-C--:B------:R-:W-:Y:S01]  /*cfd0*/  FMUL.FTZ R205, R205, R121.reuse ;  /* 0x00000079cdcd7220 */ /* 0x080fe20000410000 */
[-C--:B-----5:R-:W-:Y:S01]  /*cfe0*/  FMUL.FTZ R18, R210, R120.reuse ;  /* 0x00000078d2127220 */ /* 0x0a0fe20000410000 */
[-C--:B------:R-:W-:Y:S01]  /*cff0*/  FMUL.FTZ R19, R211, R120.reuse ;  /* 0x00000078d3137220 */ /* 0x080fe20000410000 */
[-C--:B------:R-:W-:Y:S01]  /*d000*/  FMUL.FTZ R206, R206, R120.reuse ;  /* 0x00000078cece7220 */ /* 0x080fe20000410000 */
[-C--:B------:R-:W-:Y:S01]  /*d010*/  FMUL.FTZ R207, R207, R120.reuse ;  /* 0x00000078cfcf7220 */ /* 0x080fe20000410000 */
[--C-:B-1----:R-:W-:Y:S01]  /*d020*/  FFMA.FTZ R129, R178, UR4, -R111.reuse ;  /* 0x00000004b2817c23 */ /* 0x102fe2000801086f */
[----:B------:R-:W-:Y:S01]  /*d030*/  MUFU.EX2 R126, R126 ;  /* 0x0000007e007e7308 */ /* 0x000fe20000000800 */
[-C--:B------:R-:W-:Y:S01]  /*d040*/  FMUL.FTZ R28, R200, R121.reuse ;  /* 0x00000079c81c7220 */ /* 0x080fe20000410000 */
[-C--:B------:R-:W-:Y:S01]  /*d050*/  FMUL.FTZ R29, R201, R121.reuse ;  /* 0x00000079c91d7220 */ /* 0x080fe20000410000 */
[C---:B------:R-:W-:Y:S01]  /*d060*/  HMMA.16816.F32.BF16 R16, R12.reuse, R20, R16 ;  /* 0x000000140c10723c */ /* 0x040fe20000041810 */
[----:B------:R-:W1:Y:S01]  /*d070*/  MUFU.EX2 R125, R125 ;  /* 0x0000007d007d7308 */ /* 0x000e620000000800 */
[-C--:B------:R-:W-:Y:S01]  /*d080*/  FMUL.FTZ R30, R202, R120.reuse ;  /* 0x00000078ca1e7220 */ /* 0x080fe20000410000 */
[-C--:B------:R-:W-:Y:S01]  /*d090*/  FMUL.FTZ R31, R203, R120.reuse ;  /* 0x00000078cb1f7220 */ /* 0x080fe20000410000 */
        /* <DEDUP_REMOVED lines=11> */
[----:B-1----:R-:W-:Y:S01]  /*d150*/  F2FP.BF16.F32.PACK_AB R38, R125, R126 ;  /* 0x0000007e7d26723e */ /* 0x002fe200000010ff */
[C---:B------:R-:W-:Y:S01]  /*d160*/  HMMA.16816.F32.BF16 R28, R12.reuse, R8, R28 ;  /* 0x000000080c1c723c */ /* 0x040fe2000004181c */
[----:B------:R-:W1:Y:S01]  /*d170*/  MUFU.EX2 R134, R134 ;  /* 0x0000008600867308 */ /* 0x000e620000000800 */
[--C-:B------:R-:W-:Y:S01]  /*d180*/  FFMA.FTZ R144, R139, UR4, -R114.reuse ;  /* 0x000000048b907c23 */ /* 0x100fe20008010872 */
[--C-:B------:R-:W-:Y:S01]  /*d190*/  FFMA.FTZ R145, R145, UR4, -R114.reuse ;  /* 0x0000000491917c23 */ /* 0x100fe20008010872 */
[--C-:B------:R-:W-:Y:S01]  /*d1a0*/  FFMA.FTZ R131, R131, UR4, -R114.reuse ;  /* 0x0000000483837c23 */ /* 0x100fe20008010872 */
[----:B------:R-:W-:Y:S01]  /*d1b0*/  MUFU.EX2 R137, R137 ;  /* 0x0000008900897308 */ /* 0x000fe20000000800 */
[--C-:B------:R-:W-:Y:S01]  /*d1c0*/  FFMA.FTZ R138, R138, UR4, -R111.reuse ;  /* 0x000000048a8a7c23 */ /* 0x100fe2000801086f */
[----:B----4-:R-:W-:Y:S01]  /*d1d0*/  F2FP.BF16.F32.PACK_AB R37, R132, R127 ;  /* 0x0000007f8425723e */ /* 0x010fe200000010ff */
[----:B------:R-:W-:Y:S01]  /*d1e0*/  HMMA.16816.F32.BF16 R12, R12, R10, R196 ;  /* 0x0000000a0c0c723c */ /* 0x000fe200000418c4 */
[----:B------:R-:W3:Y:S01]  /*d1f0*/  LDSM.16.MT88.4 R8, [R217+0x5800] ;  /* 0x00580000d908783b */ /* 0x000ee20000004200 */
[----:B------:R-:W4:Y:S01]  /*d200*/  MUFU.EX2 R136, R136 ;  /* 0x0000008800887308 */ /* 0x000f220000000800 */
[--C-:B------:R-:W-:Y:S01]  /*d210*/  FFMA.FTZ R72, R72, UR4, -R111.reuse ;  /* 0x0000000448487c23 */ /* 0x100fe2000801086f */
[--C-:B------:R-:W-:Y:S01]  /*d220*/  FFMA.FTZ R171, R171, UR4, -R114.reuse ;  /* 0x00000004abab7c23 */ /* 0x100fe20008010872 */
[--C-:B------:R-:W-:Y:S01]  /*d230*/  FFMA.FTZ R61, R61, UR4, -R114.reuse ;  /* 0x000000043d3d7c23 */ /* 0x100fe20008010872 */
[----:B------:R-:W-:Y:S01]  /*d240*/  MUFU.EX2 R133, R133 ;  /* 0x0000008500857308 */ /* 0x000fe20000000800 */
[----:B-1----:R-:W-:Y:S01]  /*d250*/  F2FP.BF16.F32.PACK_AB R39, R134, R129 ;  /* 0x000000818627723e */ /* 0x002fe200000010ff */
[--C-:B------:R-:W-:Y:S01]  /*d260*/  FFMA.FTZ R80, R80, UR4, -R114.reuse ;  /* 0x0000000450507c23 */ /* 0x100fe20008010872 */
[--C-:B------:R-:W-:Y:S01]  /*d270*/  FFMA.FTZ R67, R67, UR4, -R114.reuse ;  /* 0x0000000443437c23 */ /* 0x100fe20008010872 */
[----:B------:R-:W-:Y:S01]  /*d280*/  MUFU.EX2 R148, R148 ;  /* 0x0000009400947308 */ /* 0x000fe20000000800 */
[--C-:B------:R-:W-:Y:S01]  /*d290*/  FFMA.FTZ R44, R44, UR4, -R111.reuse ;  /* 0x000000042c2c7c23 */ /* 0x100fe2000801086f */
[----:B------:R-:W-:Y:S01]  /*d2a0*/  FFMA.FTZ R70, R70, UR4, -R114 ;  /* 0x0000000446467c23 */ /* 0x000fe20008010872 */
[----:B------:R-:W-:Y:S01]  /*d2b0*/  FFMA.FTZ R48, R48, UR4, -R111 ;  /* 0x0000000430307c23 */ /* 0x000fe2000801086f */
[C---:B------:R-:W-:Y:S01]  /*d2c0*/  HMMA.16816.F32.BF16 R16, R36.reuse, R24, R16 ;  /* 0x000000182410723c */ /* 0x040fe20000041810 */
[----:B------:R-:W-:Y:S01]  /*d2d0*/  MUFU.EX2 R141, R141 ;  /* 0x0000008d008d7308 */ /* 0x000fe20000000800 */
[----:B------:R-:W-:Y:S01]  /*d2e0*/  FFMA.FTZ R115, R190, R121, R115 ;  /* 0x00000079be737223 */ /* 0x000fe20000010073 */
[----:B------:R-:W-:Y:S01]  /*d2f0*/  FFMA.FTZ R191, R191, R120, R64 ;  /* 0x00000078bfbf7223 */ /* 0x000fe20000010040 */
[----:B------:R-:W-:Y:S01]  /*d300*/  FFMA.FTZ R64, R86, UR4, -R111 ;  /* 0x0000000456407c23 */ /* 0x000fe2000801086f */
[----:B------:R-:W1:Y:S01]  /*d310*/  MUFU.EX2 R154, R154 ;  /* 0x0000009a009a7308 */ /* 0x000e620000000800 */
[----:B------:R-:W-:Y:S01]  /*d320*/  FADD.FTZ R112, R112, R115 ;  /* 0x0000007370707221 */ /* 0x000fe20000010000 */
[----:B------:R-:W-:Y:S01]  /*d330*/  FADD.FTZ R191, R2, R191 ;  /* 0x000000bf02bf7221 */ /* 0x000fe20000010000 */
[C---:B------:R-:W-:Y:S01]  /*d340*/  HMMA.16816.F32.BF16 R20, R36.reuse, R26, R20 ;  /* 0x0000001a2414723c */ /* 0x040fe20000041814 */
[----:B------:R-:W5:Y:S01]  /*d350*/  LDSM.16.MT88.4 R24, [R122+0x800] ;  /* 0x000800007a18783b */ /* 0x000f620000004200 */
[----:B------:R-:W-:Y:S01]  /*d360*/  MUFU.EX2 R152, R152 ;  /* 0x0000009800987308 */ /* 0x000fe20000000800 */
[----:B------:R-:W-:Y:S01]  /*d370*/  FADD.FTZ R113, R113, R112 ;  /* 0x0000007071717221 */ /* 0x000fe20000010000 */
[----:B------:R-:W-:Y:S01]  /*d380*/  FADD.FTZ R118, R118, R191 ;  /* 0x000000bf76767221 */ /* 0x000fe20000010000 */
[----:B------:R-:W-:Y:S01]  /*d390*/  FFMA.FTZ R84, R84, UR4, -R114 ;  /* 0x0000000454547c23 */ /* 0x000fe20008010872 */
[----:B------:R3:W3:Y:S01]  /*d3a0*/  MUFU.EX2 R147, R173 ;  /* 0x000000ad00937308 */ /* 0x0006e20000000800 */
[----:B------:R-:W-:Y:S01]  /*d3b0*/  FADD.FTZ R66, R66, R113 ;  /* 0x0000007142427221 */ /* 0x000fe20000010000 */
[C---:B--2---:R-:W-:Y:S01]  /*d3c0*/  HMMA.16816.F32.BF16 R40, R36.reuse, R32, R28 ;  /* 0x000000202428723c */ /* 0x044fe2000004181c */
[----:B------:R-:W2:Y:S01]  /*d3d0*/  LDSM.16.MT88.4 R28, [R217+0x5c00] ;  /* 0x005c0000d91c783b */ /* 0x000ea20000004200 */
[----:B------:R-:W-:Y:S01]  /*d3e0*/  MUFU.EX2 R143, R143 ;  /* 0x0000008f008f7308 */ /* 0x000fe20000000800 */
[----:B------:R-:W-:Y:S01]  /*d3f0*/  FADD.FTZ R118, R119, R118 ;  /* 0x0000007677767221 */ /* 0x000fe20000010000 */
[----:B------:R-:W-:Y:S01]  /*d400*/  FADD.FTZ R123, R123, R66 ;  /* 0x000000427b7b7221 */ /* 0x000fe20000010000 */
[----:B------:R-:W-:Y:S01]  /*d410*/  FFMA.FTZ R83, R83, UR4, -R114 ;  /* 0x0000000453537c23 */ /* 0x000fe20008010872 */
[----:B------:R-:W5:Y:S01]  /*d420*/  MUFU.EX2 R158, R158 ;  /* 0x0000009e009e7308 */ /* 0x000f620000000800 */
[----:B------:R-:W-:Y:S01]  /*d430*/  FADD.FTZ R127, R127, R118 ;  /* 0x000000767f7f7221 */ /* 0x000fe20000010000 */
[----:B------:R-:W-:Y:S01]  /*d440*/  HMMA.16816.F32.BF16 R32, R36, R34, R12 ;  /* 0x000000222420723c */ /* 0x000fe2000004180c */
[----:B------:R-:W2:Y:S01]  /*d450*/  LDSM.16.MT88.4 R12, [R122+0xc00] ;  /* 0x000c00007a0c783b */ /* 0x000ea20000004200 */
[----:B----4-:R-:W-:Y:S01]  /*d460*/  F2FP.BF16.F32.PACK_AB R36, R136, R137 ;  /* 0x000000898824723e */ /* 0x010fe200000010ff */
[----:B------:R-:W-:Y:S01]  /*d470*/  MUFU.EX2 R156, R156 ;  /* 0x0000009c009c7308 */ /* 0x000fe20000000800 */
[----:B-1----:R-:W-:Y:S01]  /*d480*/  F2FP.BF16.F32.PACK_AB R37, R154, R141 ;  /* 0x0000008d9a25723e */ /* 0x002fe200000010ff */
[--C-:B---3--:R-:W-:Y:S01]  /*d490*/  FFMA.FTZ R173, R135, UR4, -R114.reuse ;  /* 0x0000000487ad7c23 */ /* 0x108fe20008010872 */
[----:B------:R-:W-:Y:S01]  /*d4a0*/  F2FP.BF16.F32.PACK_AB R38, R148, R133 ;  /* 0x000000859426723e */ /* 0x000fe200000010ff */
[----:B------:R-:W-:Y:S01]  /*d4b0*/  MUFU.EX2 R149, R149 ;  /* 0x0000009500957308 */ /* 0x000fe20000000800 */
[----:B------:R-:W-:Y:S01]  /*d4c0*/  F2FP.BF16.F32.PACK_AB R39, R147, R152 ;  /* 0x000000989327723e */ /* 0x000fe200000010ff */
[----:B------:R-:W-:Y:S01]  /*d4d0*/  FFMA.FTZ R135, R128, UR4, -R111 ;  /* 0x0000000480877c23 */ /* 0x000fe2000801086f */
[----:B------:R-:W-:Y:S01]  /*d4e0*/  FADD.FTZ R123, R124, R123 ;  /* 0x0000007b7c7b7221 */ /* 0x000fe20000010000 */
[----:B------:R1:W-:Y:S01]  /*d4f0*/  MUFU.EX2 R160, R176 ;  /* 0x000000b000a07308 */ /* 0x0003e20000000800 */
[----:B------:R-:W-:Y:S01]  /*d500*/  FADD.FTZ R132, R132, R127 ;  /* 0x0000007f84847221 */ /* 0x000fe20000010000 */
[----:B------:R-:W-:Y:S01]  /*d510*/  FFMA.FTZ R66, R88, UR4, -R114 ;  /* 0x0000000458427c23 */ /* 0x000fe20008010872 */
[----:B------:R-:W-:Y:S01]  /*d520*/  FADD.FTZ R126, R126, R123 ;  /* 0x0000007b7e7e7221 */ /* 0x000fe20000010000 */
[----:B------:R-:W3:Y:S01]  /*d530*/  MUFU.EX2 R159, R159 ;  /* 0x0000009f009f7308 */ /* 0x000ee20000000800 */
[C---:B------:R-:W-:Y:S01]  /*d540*/  HMMA.16816.F32.BF16 R16, R36.reuse, R8, R16 ;  /* 0x000000082410723c */ /* 0x040fe20000041810 */
        /* <DEDUP_REMOVED lines=8> */
[----:B------:R-:W2:Y:S01]  /*d5d0*/  LDSM.16.MT88.4 R8, [R217+0x6000] ;  /* 0x00600000d908783b */ /* 0x000ea20000004200 */
[----:B-1----:R-:W-:Y:S01]  /*d5e0*/  FFMA.FTZ R176, R153, UR4, -R114 ;  /* 0x0000000499b07c23 */ /* 0x002fe20008010872 */
[----:B------:R-:W-:Y:S01]  /*d5f0*/  MUFU.EX2 R167, R167 ;  /* 0x000000a700a77308 */ /* 0x000fe20000000800 */
[----:B------:R-:W-:Y:S01]  /*d600*/  FADD.FTZ R141, R141, R134 ;  /* 0x000000868d8d7221 */ /* 0x000fe20000010000 */
[----:B------:R-:W-:Y:S01]  /*d610*/  FADD.FTZ R136, R136, R137 ;  /* 0x0000008988887221 */ /* 0x000fe20000010000 */
[----:B------:R-:W-:Y:S01]  /*d620*/  FFMA.FTZ R89, R89, UR4, -R114 ;  /* 0x0000000459597c23 */ /* 0x000fe20008010872 */
[----:B------:R-:W1:Y:S01]  /*d630*/  MUFU.EX2 R174, R174 ;  /* 0x000000ae00ae7308 */ /* 0x000e620000000800 */
[C---:B-----5:R-:W-:Y:S01]  /*d640*/  HMMA.16816.F32.BF16 R40, R36.reuse, R24, R40 ;  /* 0x000000182428723c */ /* 0x060fe20000041828 */
[----:B------:R-:W-:Y:S01]  /*d650*/  F2FP.BF16.F32.PACK_AB R24, R158, R143 ;  /* 0x0000008f9e18723e */ /* 0x000fe200000010ff */
[----:B------:R-:W-:Y:S01]  /*d660*/  FADD.FTZ R141, R154, R141 ;  /* 0x0000008d9a8d7221 */ /* 0x000fe20000010000 */
[----:B---3--:R-:W-:Y:S01]  /*d670*/  F2FP.BF16.F32.PACK_AB R25, R159, R160 ;  /* 0x000000a09f19723e */ /* 0x008fe200000010ff */
[----:B------:R-:W-:Y:S01]  /*d680*/  MUFU.EX2 R162, R162 ;  /* 0x000000a200a27308 */ /* 0x000fe20000000800 */
[----:B------:R-:W-:Y:S01]  /*d690*/  FADD.FTZ R133, R133, R136 ;  /* 0x0000008885857221 */ /* 0x000fe20000010000 */
[----:B------:R-:W-:Y:S01]  /*d6a0*/  FADD.FTZ R152, R152, R141 ;  /* 0x0000008d98987221 */ /* 0x000fe20000010000 */
[--C-:B------:R-:W-:Y:S01]  /*d6b0*/  FFMA.FTZ R85, R85, UR4, -R111.reuse ;  /* 0x0000000455557c23 */ /* 0x100fe2000801086f */
[----:B------:R-:W-:Y:S01]  /*d6c0*/  HMMA.16816.F32.BF16 R32, R36, R26, R32 ;  /* 0x0000001a2420723c */ /* 0x000fe20000041820 */
[--C-:B------:R-:W-:Y:S01]  /*d6d0*/  FFMA.FTZ R38, R165, UR4, -R114.reuse ;  /* 0x00000004a5267c23 */ /* 0x100fe20008010872 */
[----:B------:R-:W-:Y:S01]  /*d6e0*/  F2FP.BF16.F32.PACK_AB R26, R149, R156 ;  /* 0x0000009c951a723e */ /* 0x000fe200000010ff */
[--C-:B------:R-:W-:Y:S01]  /*d6f0*/  FFMA.FTZ R165, R164, UR4, -R111.reuse ;  /* 0x00000004a4a57c23 */ /* 0x100fe2000801086f */
[----:B----4-:R-:W-:Y:S01]  /*d700*/  F2FP.BF16.F32.PACK_AB R27, R166, R157 ;  /* 0x0000009da61b723e */ /* 0x010fe200000010ff */
[----:B------:R-:W-:Y:S01]  /*d710*/  FFMA.FTZ R37, R163, UR4, -R114 ;  /* 0x00000004a3257c23 */ /* 0x000fe20008010872 */
[----:B------:R-:W-:Y:S01]  /*d720*/  FFMA.FTZ R36, R168, UR4, -R111 ;  /* 0x00000004a8247c23 */ /* 0x000fe2000801086f */
[----:B------:R-:W-:Y:S01]  /*d730*/  MUFU.EX2 R163, R38 ;  /* 0x0000002600a37308 */ /* 0x000fe20000000800 */
[----:B------:R-:W-:Y:S01]  /*d740*/  FADD.FTZ R148, R148, R133 ;  /* 0x0000008594947221 */ /* 0x000fe20000010000 */
[----:B------:R-:W-:Y:S01]  /*d750*/  FADD.FTZ R147, R147, R152 ;  /* 0x0000009893937221 */ /* 0x000fe20000010000 */
[----:B------:R-:W-:Y:S01]  /*d760*/  FFMA.FTZ R86, R95, UR4, -R111 ;  /* 0x000000045f567c23 */ /* 0x000fe2000801086f */
[----:B------:R-:W-:Y:S01]  /*d770*/  MUFU.EX2 R168, R37 ;  /* 0x0000002500a87308 */ /* 0x000fe20000000800 */
[C---:B--2---:R-:W-:Y:S01]  /*d780*/  HMMA.16816.F32.BF16 R16, R24.reuse, R28, R16 ;  /* 0x0000001c1810723c */ /* 0x044fe20000041810 */
[----:B------:R-:W-:Y:S01]  /*d790*/  FADD.FTZ R143, R143, R148 ;  /* 0x000000948f8f7221 */ /* 0x000fe20000010000 */
[----:B------:R-:W-:Y:S01]  /*d7a0*/  FADD.FTZ R160, R160, R147 ;  /* 0x00000093a0a07221 */ /* 0x000fe20000010000 */
[----:B------:R2:W-:Y:S01]  /*d7b0*/  MUFU.EX2 R164, R36 ;  /* 0x0000002400a47308 */ /* 0x0005e20000000800 */
[----:B------:R-:W-:Y:S01]  /*d7c0*/  FFMA.FTZ R102, R102, UR4, -R114 ;  /* 0x0000000466667c23 */ /* 0x000fe20008010872 */
[----:B------:R-:W-:Y:S01]  /*d7d0*/  FADD.FTZ R143, R158, R143 ;  /* 0x0000008f9e8f7221 */ /* 0x000fe20000010000 */
[----:B------:R-:W-:Y:S01]  /*d7e0*/  FADD.FTZ R160, R159, R160 ;  /* 0x000000a09fa07221 */ /* 0x000fe20000010000 */
[----:B------:R-:W3:Y:S01]  /*d7f0*/  MUFU.EX2 R165, R165 ;  /* 0x000000a500a57308 */ /* 0x000ee20000000800 */
[C---:B------:R-:W-:Y:S01]  /*d800*/  HMMA.16816.F32.BF16 R20, R24.reuse, R30, R20 ;  /* 0x0000001e1814723c */ /* 0x040fe20000041814 */
[----:B------:R-:W4:Y:S01]  /*d810*/  LDSM.16.MT88.4 R28, [R122+0x1000] ;  /* 0x001000007a1c783b */ /* 0x000f220000004200 */
[----:B------:R-:W-:Y:S01]  /*d820*/  FADD.FTZ R157, R157, R160 ;  /* 0x000000a09d9d7221 */ /* 0x000fe20000010000 */
[----:B------:R-:W5:Y:S01]  /*d830*/  MUFU.EX2 R169, R169 ;  /* 0x000000a900a97308 */ /* 0x000f620000000800 */
[--C-:B------:R-:W-:Y:S01]  /*d840*/  FFMA.FTZ R101, R101, UR4, -R114.reuse ;  /* 0x0000000465657c23 */ /* 0x100fe20008010872 */
[--C-:B------:R-:W-:Y:S01]  /*d850*/  FFMA.FTZ R108, R108, UR4, -R114.reuse ;  /* 0x000000046c6c7c23 */ /* 0x100fe20008010872 */
[----:B------:R-:W-:Y:S01]  /*d860*/  FADD.FTZ R157, R166, R157 ;  /* 0x0000009da69d7221 */ /* 0x000fe20000010000 */
[----:B------:R5:W-:Y:S01]  /*d870*/  MUFU.EX2 R151, R161 ;  /* 0x000000a100977308 */ /* 0x000be20000000800 */
[C---:B------:R-:W-:Y:S01]  /*d880*/  HMMA.16816.F32.BF16 R40, R24.reuse, R12, R40 ;  /* 0x0000000c1828723c */ /* 0x040fe20000041828 */
[----:B--2---:R-:W-:Y:S01]  /*d890*/  FFMA.FTZ R36, R155, UR4, -R114 ;  /* 0x000000049b247c23 */ /* 0x004fe20008010872 */
[--C-:B------:R-:W-:Y:S01]  /*d8a0*/  FFMA.FTZ R155, R150, UR4, -R111.reuse ;  /* 0x00000004969b7c23 */ /* 0x100fe2000801086f */
[----:B------:R-:W2:Y:S01]  /*d8b0*/  MUFU.EX2 R170, R170 ;  /* 0x000000aa00aa7308 */ /* 0x000ea20000000800 */
[--C-:B------:R-:W-:Y:S01]  /*d8c0*/  FFMA.FTZ R150, R140, UR4, -R111.reuse ;  /* 0x000000048c967c23 */ /* 0x100fe2000801086f */
[--C-:B------:R-:W-:Y:S01]  /*d8d0*/  FFMA.FTZ R104, R104, UR4, -R111.reuse ;  /* 0x0000000468687c23 */ /* 0x100fe2000801086f */
[--C-:B------:R-:W-:Y:S01]  /*d8e0*/  FFMA.FTZ R103, R103, UR4, -R111.reuse ;  /* 0x0000000467677c23 */ /* 0x100fe2000801086f */
[----:B------:R2:W-:Y:S01]  /*d8f0*/  MUFU.EX2 R153, R36 ;  /* 0x0000002400997308 */ /* 0x0005e20000000800 */
[----:B------:R-:W-:Y:S01]  /*d900*/  HMMA.16816.F32.BF16 R32, R24, R14, R32 ;  /* 0x0000000e1820723c */ /* 0x000fe20000041820 */
[----:B------:R-:W4:Y:S01]  /*d910*/  LDSM.16.MT88.4 R12, [R217+0x6400] ;  /* 0x00640000d90c783b */ /* 0x000f220000004200 */
[----:B-1----:R-:W-:Y:S01]  /*d920*/  F2FP.BF16.F32.PACK_AB R24, R174, R167 ;  /* 0x000000a7ae18723e */ /* 0x002fe200000010ff */
[----:B------:R-:W-:Y:S01]  /*d930*/  MUFU.EX2 R176, R176 ;  /* 0x000000b000b07308 */ /* 0x000fe20000000800 */
[----:B---3--:R-:W-:Y:S01]  /*d940*/  F2FP.BF16.F32.PACK_AB R25, R165, R164 ;  /* 0x000000a4a519723e */ /* 0x008fe200000010ff */
[----:B-----5:R-:W-:Y:S01]  /*d950*/  FFMA.FTZ R161, R142, UR4, -R111 ;  /* 0x000000048ea17c23 */ /* 0x020fe2000801086f */
[----:B------:R-:W-:Y:S01]  /*d960*/  F2FP.BF16.F32.PACK_AB R26, R168, R163 ;  /* 0x000000a3a81a723e */ /* 0x000fe200000010ff */
[----:B------:R-:W-:Y:S01]  /*d970*/  MUFU.EX2 R146, R146 ;  /* 0x0000009200927308 */ /* 0x000fe20000000800 */
[----:B------:R-:W-:Y:S01]  /*d980*/  F2FP.BF16.F32.PACK_AB R27, R169, R162 ;  /* 0x000000a2a91b723e */ /* 0x000fe200000010ff */
[----:B------:R-:W-:Y:S01]  /*d990*/  FADD.FTZ R164, R164, R157 ;  /* 0x0000009da4a47221 */ /* 0x000fe20000010000 */
[--C-:B------:R-:W-:Y:S01]  /*d9a0*/  FFMA.FTZ R106, R106, UR4, -R111.reuse ;  /* 0x000000046a6a7c23 */ /* 0x100fe2000801086f */
[----:B------:R-:W1:Y:S01]  /*d9b0*/  MUFU.EX2 R155, R155 ;  /* 0x0000009b009b7308 */ /* 0x000e620000000800 */
[----:B------:R-:W-:Y:S01]  /*d9c0*/  LDSM.16.MT88.4 R204, [R217+0x8c00] ;  /* 0x008c0000d9cc783b */ /* 0x000fe20000004200 */
[----:B------:R-:W-:Y:S01]  /*d9d0*/  FADD.FTZ R165, R165, R164 ;  /* 0x000000a4a5a57221 */ /* 0x000fe20000010000 */
[----:B------:R-:W-:Y:S01]  /*d9e0*/  FFMA.FTZ R0, R0, UR4, -R111 ;  /* 0x0000000400007c23 */ /* 0x000fe2000801086f */
[C---:B------:R-:W-:Y:S01]  /*d9f0*/  HMMA.16816.F32.BF16 R16, R24.reuse, R8, R16 ;  /* 0x000000081810723c */ /* 0x040fe20000041810 */
[----:B------:R-:W-:Y:S01]  /*da00*/  MUFU.EX2 R142, R175 ;  /* 0x000000af008e7308 */ /* 0x000fe20000000800 */
[----:B--2---:R-:W-:Y:S01]  /*da10*/  LDSM.16.MT88.4 R36, [R217+0x6800] ;  /* 0x00680000d924783b */ /* 0x004fe20000004200 */
[----:B------:R-:W-:Y:S01]  /*da20*/  FADD.FTZ R162, R162, R165 ;  /* 0x000000a5a2a27221 */ /* 0x000fe20000010000 */
[----:B------:R-:W-:Y:S01]  /*da30*/  FFMA.FTZ R191, R5, UR4, -R111 ;  /* 0x0000000405bf7c23 */ /* 0x000fe2000801086f */
[----:B------:R2:W3:Y:S01]  /*da40*/  MUFU.EX2 R139, R161 ;  /* 0x000000a1008b7308 */ /* 0x0004e20000000800 */
[----:B------:R-:W-:Y:S01]  /*da50*/  LDSM.16.MT88.4 R196, [R122+0x3c00] ;  /* 0x003c00007ac4783b */ /* 0x000fe20000004200 */
[----:B------:R-:W-:Y:S01]  /*da60*/  FADD.FTZ R169, R169, R162 ;  /* 0x000000a2a9a97221 */ /* 0x000fe20000010000 */
[----:B------:R-:W-:Y:S01]  /*da70*/  HMMA.16816.F32.BF16 R20, R24, R10, R20 ;  /* 0x0000000a1814723c */ /* 0x000fe20000041814 */
[----:B------:R-:W-:Y:S01]  /*da80*/  MUFU.EX2 R145, R145 ;  /* 0x0000009100917308 */ /* 0x000fe20000000800 */
[----:B------:R-:W5:Y:S01]  /*da90*/  LDSM.16.MT88.4 R8, [R122+0x1400] ;  /* 0x001400007a08783b */ /* 0x000f620000004200 */
[--C-:B------:R-:W-:Y:S01]  /*daa0*/  FFMA.FTZ R6, R6, UR4, -R114.reuse ;  /* 0x0000000406067c23 */ /* 0x100fe20008010872 */
[----:B------:R-:W-:Y:S01]  /*dab0*/  FFMA.FTZ R7, R7, UR4, -R114 ;  /* 0x0000000407077c23 */ /* 0x000fe20008010872 */
[----:B------:R-:W5:Y:S01]  /*dac0*/  MUFU.EX2 R144, R144 ;  /* 0x0000009000907308 */ /* 0x000f620000000800 */
[----:B------:R-:W-:-:S02]  /*dad0*/  MOV R133, R116 ;  /* 0x0000007400857202 */ /* 0x000fc40000000f00 */
[C---:B----4-:R-:W-:Y:S01]  /*dae0*/  HMMA.16816.F32.BF16 R40, R24.reuse, R28, R40 ;  /* 0x0000001c1828723c */ /* 0x050fe20000041828 */
[----:B------:R-:W-:Y:S01]  /*daf0*/  F2FP.BF16.F32.PACK_AB R28, R170, R151 ;  /* 0x00000097aa1c723e */ /* 0x000fe200000010ff */
[----:B------:R-:W-:Y:S01]  /*db00*/  MUFU.EX2 R131, R131 ;  /* 0x0000008300837308 */ /* 0x000fe20000000800 */
[----:B-1----:R-:W-:Y:S01]  /*db10*/  F2FP.BF16.F32.PACK_AB R29, R155, R146 ;  /* 0x000000929b1d723e */ /* 0x002fe200000010ff */
[----:B--2---:R-:W-:Y:S01]  /*db20*/  FFMA.FTZ R161, R130, UR4, -R111 ;  /* 0x0000000482a17c23 */ /* 0x004fe2000801086f */
[----:B------:R-:W-:Y:S01]  /*db30*/  FADD.FTZ R146, R146, R169 ;  /* 0x000000a992927221 */ /* 0x000fe20000010000 */
[----:B------:R1:W-:Y:S01]  /*db40*/  MUFU.EX2 R140, R173 ;  /* 0x000000ad008c7308 */ /* 0x0003e20000000800 */
[----:B------:R-:W-:Y:S01]  /*db50*/  MOV R134, R117 ;  /* 0x0000007500867202 */ /* 0x000fe20000000f00 */
[----:B------:R-:W-:Y:S01]  /*db60*/  HMMA.16816.F32.BF16 R32, R24, R30, R32 ;  /* 0x0000001e1820723c */ /* 0x000fe20000041820 */
[----:B------:R-:W-:Y:S01]  /*db70*/  F2FP.BF16.F32.PACK_AB R30, R176, R153 ;  /* 0x00000099b01e723e */ /* 0x000fe200000010ff */
[----:B------:R2:W-:Y:S01]  /*db80*/  MUFU.EX2 R128, R150 ;  /* 0x0000009600807308 */ /* 0x0005e20000000800 */
[----:B---3--:R-:W-:Y:S01]  /*db90*/  F2FP.BF16.F32.PACK_AB R31, R139, R142 ;  /* 0x0000008e8b1f723e */ /* 0x008fe200000010ff */
[----:B------:R-:W3:Y:S01]  /*dba0*/  LDSM.16.MT88.4 R24, [R122+0x1800] ;  /* 0x001800007a18783b */ /* 0x000ee20000004200 */
[----:B------:R-:W-:Y:S01]  /*dbb0*/  FADD.FTZ R155, R155, R146 ;  /* 0x000000929b9b7221 */ /* 0x000fe20000010000 */
[----:B------:R-:W4:Y:S03]  /*dbc0*/  MUFU.EX2 R135, R135 ;  /* 0x0000008700877308 */ /* 0x000f260000000800 */
[----:B------:R-:W-:Y:S01]  /*dbd0*/  FADD.FTZ R142, R142, R155 ;  /* 0x0000009b8e8e7221 */ /* 0x000fe20000010000 */
[----:B------:R4:W-:Y:S01]  /*dbe0*/  MUFU.EX2 R130, R138 ;  /* 0x0000008a00827308 */ /* 0x0009e20000000800 */
[----:B------:R-:W-:Y:S01]  /*dbf0*/  HMMA.16816.F32.BF16 R16, R28, R12, R16 ;  /* 0x0000000c1c10723c */ /* 0x000fe20000041810 */
[--C-:B-1----:R-:W-:Y:S01]  /*dc00*/  FFMA.FTZ R173, R63, UR4, -R111.reuse ;  /* 0x000000043fad7c23 */ /* 0x102fe2000801086f */
[----:B------:R-:W-:Y:S01]  /*dc10*/  FADD.FTZ R139, R139, R142 ;  /* 0x0000008e8b8b7221 */ /* 0x000fe20000010000 */
[----:B------:R-:W1:Y:S01]  /*dc20*/  MUFU.EX2 R161, R161 ;  /* 0x000000a100a17308 */ /* 0x000e620000000800 */
[----:B--2---:R-:W-:-:S03]  /*dc30*/  FFMA.FTZ R150, R60, UR4, -R111 ;  /* 0x000000043c967c23 */ /* 0x004fc6000801086f */
[----:B------:R-:W-:Y:S01]  /*dc40*/  MUFU.EX2 R72, R72 ;  /* 0x0000004800487308 */ /* 0x000fe20000000800 */
[----:B------:R-:W-:Y:S01]  /*dc50*/  HMMA.16816.F32.BF16 R20, R28, R14, R20 ;  /* 0x0000000e1c14723c */ /* 0x000fe20000041814 */
[----:B------:R-:W2:Y:S02]  /*dc60*/  LDSM.16.MT88.4 R12, [R217+0x6c00] ;  /* 0x006c0000d90c783b */ /* 0x000ea40000004200 */
[----:B------:R-:W-:Y:S01]  /*dc70*/  MUFU.EX2 R61, R61 ;  /* 0x0000003d003d7308 */ /* 0x000fe20000000800 */
[----:B----4-:R-:W-:-:S03]  /*dc80*/  FFMA.FTZ R138, R65, UR4, -R114 ;  /* 0x00000004418a7c23 */ /* 0x010fc60008010872 */
[----:B------:R4:W-:Y:S01]  /*dc90*/  MUFU.EX2 R65, R171 ;  /* 0x000000ab00417308 */ /* 0x0009e20000000800 */
[----:B-----5:R-:W-:Y:S01]  /*dca0*/  HMMA.16816.F32.BF16 R40, R28, R8, R40 ;  /* 0x000000081c28723c */ /* 0x020fe20000041828 */
[----:B------:R-:W-:Y:S02]  /*dcb0*/  F2FP.BF16.F32.PACK_AB R8, R144, R145 ;  /* 0x000000919008723e */ /* 0x000fe400000010ff */
[----:B------:R-:W-:Y:S01]  /*dcc0*/  F2FP.BF16.F32.PACK_AB R9, R135, R128 ;  /* 0x000000808709723e */ /* 0x000fe200000010ff */
[----:B------:R-:W-:Y:S01]  /*dcd0*/  MUFU.EX2 R138, R138 ;  /* 0x0000008a008a7308 */ /* 0x000fe20000000800 */
[----:B------:R-:W-:-:S03]  /*dce0*/  FADD.FTZ R128, R128, R139 ;  /* 0x0000008b80807221 */ /* 0x000fc60000010000 */
[----:B------:R-:W-:Y:S01]  /*dcf0*/  HMMA.16816.F32.BF16 R32, R28, R10, R32 ;  /* 0x0000000a1c20723c */ /* 0x000fe20000041820 */
[----:B------:R-:W-:Y:S01]  /*dd00*/  F2FP.BF16.F32.PACK_AB R10, R140, R131 ;  /* 0x000000838c0a723e */ /* 0x000fe200000010ff */
[--C-:B------:R-:W-:Y:S01]  /*dd10*/  FFMA.FTZ R28, R74, UR4, -R114.reuse ;  /* 0x000000044a1c7c23 */ /* 0x100fe20008010872 */
[----:B-1----:R-:W-:Y:S01]  /*dd20*/  F2FP.BF16.F32.PACK_AB R11, R161, R130 ;  /* 0x00000082a10b723e */ /* 0x002fe200000010ff */
[----:B------:R-:W-:Y:S01]  /*dd30*/  FFMA.FTZ R74, R73, UR4, -R114 ;  /* 0x00000004494a7c23 */ /* 0x000fe20008010872 */
[----:B----4-:R-:W-:Y:S01]  /*dd40*/  FFMA.FTZ R171, R78, UR4, -R111 ;  /* 0x000000044eab7c23 */ /* 0x010fe2000801086f */
[----:B------:R1:W-:Y:S01]  /*dd50*/  MUFU.EX2 R73, R28 ;  /* 0x0000001c00497308 */ /* 0x0003e20000000800 */
[----:B------:R-:W-:-:S03]  /*dd60*/  FADD.FTZ R135, R135, R128 ;  /* 0x0000008087877221 */ /* 0x000fc60000010000 */
[----:B------:R-:W-:Y:S01]  /*dd70*/  HMMA.16816.F32.BF16 R16, R8, R36, R16 ;  /* 0x000000240810723c */ /* 0x000fe20000041810 */
[--C-:B------:R-:W-:Y:S01]  /*dd80*/  FFMA.FTZ R36, R79, UR4, -R114.reuse ;  /* 0x000000044f247c23 */ /* 0x100fe20008010872 */
[----:B------:R-:W-:Y:S01]  /*dd90*/  FFMA.FTZ R79, R76, UR4, -R114 ;  /* 0x000000044c4f7c23 */ /* 0x000fe20008010872 */
[----:B------:R-:W-:Y:S01]  /*dda0*/  FFMA.FTZ R37, R75, UR4, -R111 ;  /* 0x000000044b257c23 */ /* 0x000fe2000801086f */
[----:B------:R-:W4:Y:S01]  /*ddb0*/  MUFU.EX2 R74, R74 ;  /* 0x0000004a004a7308 */ /* 0x000f220000000800 */
[----:B------:R-:W-:-:S03]  /*ddc0*/  FADD.FTZ R130, R130, R135 ;  /* 0x0000008782827221 */ /* 0x000fc60000010000 */
[C---:B------:R-:W-:Y:S01]  /*ddd0*/  HMMA.16816.F32.BF16 R20, R8.reuse, R38, R20 ;  /* 0x000000260814723c */ /* 0x040fe20000041814 */
[--C-:B------:R-:W-:Y:S01]  /*dde0*/  FFMA.FTZ R38, R77, UR4, -R111.reuse ;  /* 0x000000044d267c23 */ /* 0x100fe2000801086f */
[--C-:B------:R-:W-:Y:S01]  /*ddf0*/  FFMA.FTZ R77, R62, UR4, -R111.reuse ;  /* 0x000000043e4d7c23 */ /* 0x100fe2000801086f */
[----:B------:R5:W-:Y:S01]  /*de00*/  MUFU.EX2 R76, R36 ;  /* 0x00000024004c7308 */ /* 0x000be20000000800 */
[----:B-1----:R-:W1:Y:S01]  /*de10*/  LDSM.16.MT88.4 R28, [R122+0x1c00] ;  /* 0x001c00007a1c783b */ /* 0x002e620000004200 */
[----:B------:R-:W-:Y:S02]  /*de20*/  FADD.FTZ R161, R161, R130 ;  /* 0x00000082a1a17221 */ /* 0x000fe40000010000 */
[----:B------:R-:W2:Y:S01]  /*de30*/  MUFU.EX2 R79, R79 ;  /* 0x0000004f004f7308 */ /* 0x000ea20000000800 */
[C---:B---3--:R-:W-:Y:S03]  /*de40*/  HMMA.16816.F32.BF16 R40, R8.reuse, R24, R40 ;  /* 0x000000180828723c */ /* 0x048fe60000041828 */
[----:B------:R-:W3:Y:S04]  /*de50*/  MUFU.EX2 R75, R38 ;  /* 0x00000026004b7308 */ /* 0x000ee80000000800 */
[----:B------:R-:W-:Y:S01]  /*de60*/  MUFU.EX2 R62, R37 ;  /* 0x00000025003e7308 */ /* 0x000fe20000000800 */
[----:B------:R-:W-:Y:S01]  /*de70*/  HMMA.16816.F32.BF16 R32, R8, R26, R32 ;  /* 0x0000001a0820723c */ /* 0x000fe20000041820 */
[----:B------:R-:W1:Y:S01]  /*de80*/  LDSM.16.MT88.4 R24, [R217+0x7000] ;  /* 0x00700000d918783b */ /* 0x000e620000004200 */
[----:B----4-:R-:W-:Y:S01]  /*de90*/  F2FP.BF16.F32.PACK_AB R8, R74, R73 ;  /* 0x000000494a08723e */ /* 0x010fe200000010ff */
[----:B------:R-:W4:Y:S01]  /*dea0*/  MUFU.EX2 R77, R77 ;  /* 0x0000004d004d7308 */ /* 0x000f220000000800 */
[----:B-----5:R-:W-:Y:S01]  /*deb0*/  FFMA.FTZ R36, R172, UR4, -R111 ;  /* 0x00000004ac247c23 */ /* 0x020fe2000801086f */
[----:B--2---:R-:W-:Y:S01]  /*dec0*/  F2FP.BF16.F32.PACK_AB R10, R79, R76 ;  /* 0x0000004c4f0a723e */ /* 0x004fe200000010ff */
[--C-:B------:R-:W-:Y:S01]  /*ded0*/  FFMA.FTZ R172, R68, UR4, -R114.reuse ;  /* 0x0000000444ac7c23 */ /* 0x100fe20008010872 */
[----:B------:R-:W-:Y:S01]  /*dee0*/  MUFU.EX2 R80, R80 ;  /* 0x0000005000507308 */ /* 0x000fe20000000800 */
[----:B------:R-:W-:Y:S01]  /*def0*/  FFMA.FTZ R68, R54, UR4, -R114 ;  /* 0x0000000436447c23 */ /* 0x000fe20008010872 */
[C---:B---3--:R-:W-:Y:S01]  /*df00*/  F2FP.BF16.F32.PACK_AB R9, R75.reuse, R72 ;  /* 0x000000484b09723e */ /* 0x048fe200000010ff */
[----:B------:R-:W-:Y:S01]  /*df10*/  FADD.FTZ R72, R72, R161 ;  /* 0x000000a148487221 */ /* 0x000fe20000010000 */
[----:B------:R2:W-:Y:S03]  /*df20*/  MUFU.EX2 R60, R36 ;  /* 0x00000024003c7308 */ /* 0x0005e60000000800 */
[----:B------:R-:W-:Y:S01]  /*df30*/  FADD.FTZ R75, R75, R72 ;  /* 0x000000484b4b7221 */ /* 0x000fe20000010000 */
[----:B------:R3:W5:Y:S01]  /*df40*/  MUFU.EX2 R63, R150 ;  /* 0x00000096003f7308 */ /* 0x0007620000000800 */
[----:B----4-:R-:W-:-:S02]  /*df50*/  F2FP.BF16.F32.PACK_AB R11, R77, R62 ;  /* 0x0000003e4d0b723e */ /* 0x010fc400000010ff */
[----:B------:R-:W-:Y:S01]  /*df60*/  FADD.FTZ R62, R62, R75 ;  /* 0x0000004b3e3e7221 */ /* 0x000fe20000010000 */
[----:B------:R4:W-:Y:S03]  /*df70*/  MUFU.EX2 R78, R173 ;  /* 0x000000ad004e7308 */ /* 0x0009e60000000800 */
[----:B------:R-:W-:Y:S01]  /*df80*/  FADD.FTZ R77, R77, R62 ;  /* 0x0000003e4d4d7221 */ /* 0x000fe20000010000 */
[----:B------:R-:W5:Y:S01]  /*df90*/  MUFU.EX2 R171, R171 ;  /* 0x000000ab00ab7308 */ /* 0x000f620000000800 */
[----:B------:R-:W-:Y:S01]  /*dfa0*/  HMMA.16816.F32.BF16 R16, R8, R12, R16 ;  /* 0x0000000c0810723c */ /* 0x000fe20000041810 */
[----:B--2---:R-:W-:Y:S01]  /*dfb0*/  LDSM.16.MT88.4 R36, [R217+0x7400] ;  /* 0x00740000d924783b */ /* 0x004fe20000004200 */
[----:B------:R-:W-:Y:S01]  /*dfc0*/  FFMA.FTZ R62, R105, UR4, -R114 ;  /* 0x00000004693e7c23 */ /* 0x000fe20008010872 */
[----:B------:R2:W-:Y:S01]  /*dfd0*/  MUFU.EX2 R54, R172 ;  /* 0x000000ac00367308 */ /* 0x0005e20000000800 */
[----:B---3--:R-:W-:-:S03]  /*dfe0*/  FFMA.FTZ R150, R69, UR4, -R111 ;  /* 0x0000000445967c23 */ /* 0x008fc6000801086f */
[----:B------:R-:W-:Y:S01]  /*dff0*/  MUFU.EX2 R67, R67 ;  /* 0x0000004300437308 */ /* 0x000fe20000000800 */
[C---:B------:R-:W-:Y:S01]  /*e000*/  HMMA.16816.F32.BF16 R20, R8.reuse, R14, R20 ;  /* 0x0000000e0814723c */ /* 0x040fe20000041814 */
[----:B------:R-:W3:Y:S01]  /*e010*/  LDSM.16.MT88.4 R12, [R122+0x2000] ;  /* 0x002000007a0c783b */ /* 0x000ee20000004200 */
[--C-:B----4-:R-:W-:Y:S01]  /*e020*/  FFMA.FTZ R173, R52, UR4, -R111.reuse ;  /* 0x0000000434ad7c23 */ /* 0x110fe2000801086f */
[----:B------:R-:W-:Y:S04]  /*e030*/  MUFU.EX2 R68, R68 ;  /* 0x0000004400447308 */ /* 0x000fe80000000800 */
[----:B------:R-:W4:Y:S01]  /*e040*/  MUFU.EX2 R52, R150 ;  /* 0x0000009600347308 */ /* 0x000f220000000800 */
[C---:B-1----:R-:W-:Y:S01]  /*e050*/  HMMA.16816.F32.BF16 R40, R8.reuse, R28, R40 ;  /* 0x0000001c0828723c */ /* 0x042fe20000041828 */
[----:B------:R-:W-:Y:S01]  /*e060*/  FFMA.FTZ R28, R81, UR4, -R114 ;  /* 0x00000004511c7c23 */ /* 0x000fe20008010872 */
[--C-:B------:R-:W-:Y:S01]  /*e070*/  FFMA.FTZ R81, R50, UR4, -R111.reuse ;  /* 0x0000000432517c23 */ /* 0x100fe2000801086f */
[----:B--2---:R-:W-:Y:S01]  /*e080*/  FFMA.FTZ R172, R53, UR4, -R111 ;  /* 0x0000000435ac7c23 */ /* 0x004fe2000801086f */
[----:B------:R-:W-:Y:S04]  /*e090*/  MUFU.EX2 R44, R44 ;  /* 0x0000002c002c7308 */ /* 0x000fe80000000800 */
[----:B------:R-:W-:Y:S01]  /*e0a0*/  HMMA.16816.F32.BF16 R32, R8, R30, R32 ;  /* 0x0000001e0820723c */ /* 0x000fe20000041820 */
[----:B------:R-:W-:Y:S01]  /*e0b0*/  F2FP.BF16.F32.PACK_AB R8, R138, R65 ;  /* 0x000000418a08723e */ /* 0x000fe200000010ff */
[----:B------:R1:W-:Y:S01]  /*e0c0*/  MUFU.EX2 R69, R28 ;  /* 0x0000001c00457308 */ /* 0x0003e20000000800 */
[----:B-----5:R-:W-:Y:S01]  /*e0d0*/  F2FP.BF16.F32.PACK_AB R9, R63, R60 ;  /* 0x0000003c3f09723e */ /* 0x020fe200000010ff */
[----:B------:R-:W-:Y:S01]  /*e0e0*/  FADD.FTZ R60, R60, R77 ;  /* 0x0000004d3c3c7221 */ /* 0x000fe20000010000 */
[----:B------:R-:W-:Y:S01]  /*e0f0*/  F2FP.BF16.F32.PACK_AB R10, R80, R61 ;  /* 0x0000003d500a723e */ /* 0x000fe200000010ff */
[----:B------:R-:W2:Y:S01]  /*e100*/  MUFU.EX2 R53, R173 ;  /* 0x000000ad00357308 */ /* 0x000ea20000000800 */
[----:B------:R-:W-:Y:S01]  /*e110*/  F2FP.BF16.F32.PACK_AB R11, R171, R78 ;  /* 0x0000004eab0b723e */ /* 0x000fe200000010ff */
[----:B------:R-:W-:-:S02]  /*e120*/  FADD.FTZ R63, R63, R60 ;  /* 0x0000003c3f3f7221 */ /* 0x000fc40000010000 */
[----:B------:R-:W-:Y:S02]  /*e130*/  MUFU.EX2 R50, R172 ;  /* 0x000000ac00327308 */ /* 0x000fe40000000800 */
[----:B------:R-:W-:Y:S01]  /*e140*/  FADD.FTZ R78, R78, R63 ;  /* 0x0000003f4e4e7221 */ /* 0x000fe20000010000 */
[----:B------:R-:W-:Y:S01]  /*e150*/  FFMA.FTZ R63, R99, UR4, -R111 ;  /* 0x00000004633f7c23 */ /* 0x000fe2000801086f */
[----:B------:R-:W5:Y:S01]  /*e160*/  MUFU.EX2 R81, R81 ;  /* 0x0000005100517308 */ /* 0x000f620000000800 */
[----:B------:R-:W-:Y:S01]  /*e170*/  HMMA.16816.F32.BF16 R16, R8, R24, R16 ;  /* 0x000000180810723c */ /* 0x000fe20000041810 */
[----:B-1----:R-:W1:Y:S01]  /*e180*/  LDSM.16.MT88.4 R28, [R122+0x2400] ;  /* 0x002400007a1c783b */ /* 0x002e620000004200 */
[----:B------:R-:W-:Y:S01]  /*e190*/  FFMA.FTZ R24, R49, UR4, -R114 ;  /* 0x0000000431187c23 */ /* 0x000fe20008010872 */
[----:B------:R2:W-:Y:S01]  /*e1a0*/  MUFU.EX2 R2, R84 ;  /* 0x0000005400027308 */ /* 0x0005e20000000800 */
[----:B------:R-:W-:-:S03]  /*e1b0*/  FADD.FTZ R171, R171, R78 ;  /* 0x0000004eabab7221 */ /* 0x000fc60000010000 */
[----:B------:R5:W-:Y:S01]  /*e1c0*/  MUFU.EX2 R49, R70 ;  /* 0x0000004600317308 */ /* 0x000be20000000800 */
[C---:B------:R-:W-:Y:S01]  /*e1d0*/  HMMA.16816.F32.BF16 R20, R8.reuse, R26, R20 ;  /* 0x0000001a0814723c */ /* 0x040fe20000041814 */
[----:B----4-:R-:W-:Y:S02]  /*e1e0*/  FADD.FTZ R72, R52, R171 ;  /* 0x000000ab34487221 */ /* 0x010fe40000010000 */
[----:B------:R-:W-:Y:S04]  /*e1f0*/  MUFU.EX2 R64, R64 ;  /* 0x0000004000407308 */ /* 0x000fe80000000800 */
[----:B------:R-:W-:Y:S01]  /*e200*/  MUFU.EX2 R66, R66 ;  /* 0x0000004200427308 */ /* 0x000fe20000000800 */
[----:B---3--:R-:W-:Y:S01]  /*e210*/  HMMA.16816.F32.BF16 R40, R8, R12, R40 ;  /* 0x0000000c0828723c */ /* 0x008fe20000041828 */
[----:B--2---:R-:W-:-:S02]  /*e220*/  FFMA.FTZ R84, R96, UR4, -R111 ;  /* 0x0000000460547c23 */ /* 0x004fc4000801086f */
[----:B------:R-:W-:Y:S01]  /*e230*/  MUFU.EX2 R59, R59 ;  /* 0x0000003b003b7308 */ /* 0x000fe20000000800 */
[----:B-----5:R-:W-:-:S03]  /*e240*/  FFMA.FTZ R70, R90, UR4, -R114 ;  /* 0x000000045a467c23 */ /* 0x020fc60008010872 */
[----:B------:R-:W-:Y:S01]  /*e250*/  MUFU.EX2 R84, R84 ;  /* 0x0000005400547308 */ /* 0x000fe20000000800 */
[----:B------:R-:W-:Y:S01]  /*e260*/  HMMA.16816.F32.BF16 R32, R8, R14, R32 ;  /* 0x0000000e0820723c */ /* 0x000fe20000041820 */
[----:B------:R-:W2:Y:S01]  /*e270*/  LDSM.16.MT88.4 R12, [R217+0x7800] ;  /* 0x00780000d90c783b */ /* 0x000ea20000004200 */
[----:B------:R-:W-:Y:S01]  /*e280*/  F2FP.BF16.F32.PACK_AB R8, R54, R67 ;  /* 0x000000433608723e */ /* 0x000fe200000010ff */
[----:B------:R-:W-:Y:S01]  /*e290*/  MUFU.EX2 R70, R70 ;  /* 0x0000004600467308 */ /* 0x000fe20000000800 */
[----:B------:R-:W-:Y:S02]  /*e2a0*/  F2FP.BF16.F32.PACK_AB R9, R53, R52 ;  /* 0x000000343509723e */ /* 0x000fe400000010ff */
[----:B------:R-:W-:Y:S01]  /*e2b0*/  F2FP.BF16.F32.PACK_AB R10, R69, R68 ;  /* 0x00000044450a723e */ /* 0x000fe200000010ff */
[----:B------:R-:W-:Y:S01]  /*e2c0*/  MUFU.EX2 R86, R86 ;  /* 0x0000005600567308 */ /* 0x000fe20000000800 */
[----:B------:R-:W-:-:S03]  /*e2d0*/  F2FP.BF16.F32.PACK_AB R11, R81, R50 ;  /* 0x00000032510b723e */ /* 0x000fc600000010ff */
[----:B------:R-:W-:Y:S04]  /*e2e0*/  MUFU.EX2 R60, R101 ;  /* 0x00000065003c7308 */ /* 0x000fe80000000800 */
[----:B------:R-:W-:Y:S01]  /*e2f0*/  HMMA.16816.F32.BF16 R16, R8, R36, R16 ;  /* 0x000000240810723c */ /* 0x000fe20000041810 */
[--C-:B------:R-:W-:Y:S01]  /*e300*/  FFMA.FTZ R37, R46, UR4, -R114.reuse ;  /* 0x000000042e257c23 */ /* 0x100fe20008010872 */
[----:B------:R-:W-:Y:S01]  /*e310*/  FFMA.FTZ R46, R45, UR4, -R114 ;  /* 0x000000042d2e7c23 */ /* 0x000fe20008010872 */
[--C-:B------:R-:W-:Y:S01]  /*e320*/  FFMA.FTZ R45, R55, UR4, -R111.reuse ;  /* 0x00000004372d7c23 */ /* 0x100fe2000801086f */
[----:B------:R3:W4:Y:S01]  /*e330*/  MUFU.EX2 R36, R24 ;  /* 0x0000001800247308 */ /* 0x0007220000000800 */
[----:B------:R-:W-:-:S03]  /*e340*/  FFMA.FTZ R55, R47, UR4, -R111 ;  /* 0x000000042f377c23 */ /* 0x000fc6000801086f */
[C---:B------:R-:W-:Y:S01]  /*e350*/  HMMA.16816.F32.BF16 R20, R8.reuse, R38, R20 ;  /* 0x000000260814723c */ /* 0x040fe20000041814 */
[--C-:B------:R-:W-:Y:S01]  /*e360*/  FFMA.FTZ R39, R51, UR4, -R111.reuse ;  /* 0x0000000433277c23 */ /* 0x100fe2000801086f */
[----:B------:R-:W-:Y:S01]  /*e370*/  MUFU.EX2 R37, R37 ;  /* 0x0000002500257308 */ /* 0x000fe20000000800 */
[----:B------:R-:W-:Y:S01]  /*e380*/  FFMA.FTZ R51, R57, UR4, -R114 ;  /* 0x0000000439337c23 */ /* 0x000fe20008010872 */
[--C-:B------:R-:W-:Y:S01]  /*e390*/  FFMA.FTZ R57, R71, UR4, -R111.reuse ;  /* 0x0000000447397c23 */ /* 0x100fe2000801086f */
[----:B------:R-:W-:Y:S01]  /*e3a0*/  FFMA.FTZ R71, R92, UR4, -R111 ;  /* 0x000000045c477c23 */ /* 0x000fe2000801086f */
[----:B------:R-:W5:Y:S02]  /*e3b0*/  MUFU.EX2 R46, R46 ;  /* 0x0000002e002e7308 */ /* 0x000f640000000800 */
[C---:B-1----:R-:W-:Y:S02]  /*e3c0*/  HMMA.16816.F32.BF16 R40, R8.reuse, R28, R40 ;  /* 0x0000001c0828723c */ /* 0x042fe40000041828 */
[----:B------:R1:W-:Y:S01]  /*e3d0*/  MUFU.EX2 R38, R48 ;  /* 0x0000003000267308 */ /* 0x0003e20000000800 */
[----:B---3--:R-:W3:Y:S03]  /*e3e0*/  LDSM.16.MT88.4 R24, [R122+0x2800] ;  /* 0x002800007a18783b */ /* 0x008ee60000004200 */
[----:B------:R-:W2:Y:S02]  /*e3f0*/  MUFU.EX2 R39, R39 ;  /* 0x0000002700277308 */ /* 0x000ea40000000800 */
[----:B------:R-:W-:Y:S01]  /*e400*/  HMMA.16816.F32.BF16 R32, R8, R30, R32 ;  /* 0x0000001e0820723c */ /* 0x000fe20000041820 */
[----:B----4-:R-:W-:Y:S01]  /*e410*/  F2FP.BF16.F32.PACK_AB R8, R36, R49 ;  /* 0x000000312408723e */ /* 0x010fe200000010ff */
[----:B------:R-:W4:Y:S01]  /*e420*/  MUFU.EX2 R45, R45 ;  /* 0x0000002d002d7308 */ /* 0x000f220000000800 */
[----:B------:R-:W3:Y:S01]  /*e430*/  LDSM.16.MT88.4 R28, [R217+0x7c00] ;  /* 0x007c0000d91c783b */ /* 0x000ee20000004200 */
[----:B-----5:R-:W-:-:S02]  /*e440*/  F2FP.BF16.F32.PACK_AB R10, R46, R37 ;  /* 0x000000252e0a723e */ /* 0x020fc400000010ff */
[----:B------:R-:W-:Y:S01]  /*e450*/  MUFU.EX2 R51, R51 ;  /* 0x0000003300337308 */ /* 0x000fe20000000800 */
[--C-:B-1----:R-:W-:Y:S01]  /*e460*/  FFMA.FTZ R48, R56, UR4, -R114.reuse ;  /* 0x0000000438307c23 */ /* 0x102fe20008010872 */
[----:B------:R-:W-:Y:S02]  /*e470*/  FFMA.FTZ R56, R82, UR4, -R111 ;  /* 0x0000000452387c23 */ /* 0x000fe4000801086f */
[----:B------:R1:W-:Y:S01]  /*e480*/  MUFU.EX2 R47, R83 ;  /* 0x00000053002f7308 */ /* 0x0003e20000000800 */
[----:B------:R-:W-:Y:S01]  /*e490*/  FFMA.FTZ R82, R93, UR4, -R114 ;  /* 0x000000045d527c23 */ /* 0x000fe20008010872 */
[----:B--2---:R-:W-:Y:S02]  /*e4a0*/  F2FP.BF16.F32.PACK_AB R9, R39, R38 ;  /* 0x000000262709723e */ /* 0x004fe400000010ff */
[----:B------:R-:W2:Y:S01]  /*e4b0*/  MUFU.EX2 R48, R48 ;  /* 0x0000003000307308 */ /* 0x000ea20000000800 */
[----:B----4-:R-:W-:-:S03]  /*e4c0*/  F2FP.BF16.F32.PACK_AB R11, R45, R44 ;  /* 0x0000002c2d0b723e */ /* 0x010fc600000010ff */
[----:B------:R-:W-:Y:S04]  /*e4d0*/  MUFU.EX2 R55, R55 ;  /* 0x0000003700377308 */ /* 0x000fe80000000800 */
[----:B------:R-:W4:Y:S01]  /*e4e0*/  MUFU.EX2 R56, R56 ;  /* 0x0000003800387308 */ /* 0x000f220000000800 */
[C---:B------:R-:W-:Y:S01]  /*e4f0*/  HMMA.16816.F32.BF16 R16, R8.reuse, R12, R16 ;  /* 0x0000000c0810723c */ /* 0x040fe20000041810 */
[----:B-1----:R-:W-:Y:S02]  /*e500*/  FFMA.FTZ R83, R98, UR4, -R114 ;  /* 0x0000000462537c23 */ /* 0x002fe40008010872 */
[----:B------:R-:W1:Y:S04]  /*e510*/  MUFU.EX2 R57, R57 ;  /* 0x0000003900397308 */ /* 0x000e680000000800 */
[----:B------:R-:W-:Y:S01]  /*e520*/  MUFU.EX2 R71, R71 ;  /* 0x0000004700477308 */ /* 0x000fe20000000800 */
[C---:B------:R-:W-:Y:S01]  /*e530*/  HMMA.16816.F32.BF16 R20, R8.reuse, R14, R20 ;  /* 0x0000000e0814723c */ /* 0x040fe20000041814 */
[----:B------:R-:W5:Y:S02]  /*e540*/  LDSM.16.MT88.4 R12, [R122+0x2c00] ;  /* 0x002c00007a0c783b */ /* 0x000f640000004200 */
[----:B------:R-:W-:Y:S04]  /*e550*/  MUFU.EX2 R82, R82 ;  /* 0x0000005200527308 */ /* 0x000fe80000000800 */
[----:B------:R-:W-:Y:S01]  /*e560*/  MUFU.EX2 R83, R83 ;  /* 0x0000005300537308 */ /* 0x000fe20000000800 */
[C---:B---3--:R-:W-:Y:S03]  /*e570*/  HMMA.16816.F32.BF16 R40, R8.reuse, R24, R40 ;  /* 0x000000180828723c */ /* 0x048fe60000041828 */
[----:B------:R-:W-:Y:S04]  /*e580*/  MUFU.EX2 R62, R62 ;  /* 0x0000003e003e7308 */ /* 0x000fe80000000800 */
[----:B------:R-:W-:Y:S01]  /*e590*/  MUFU.EX2 R63, R63 ;  /* 0x0000003f003f7308 */ /* 0x000fe20000000800 */
[----:B------:R-:W-:Y:S01]  /*e5a0*/  HMMA.16816.F32.BF16 R32, R8, R26, R32 ;  /* 0x0000001a0820723c */ /* 0x000fe20000041820 */
[----:B------:R-:W3:Y:S01]  /*e5b0*/  LDSM.16.MT88.4 R24, [R217+0x8000] ;  /* 0x00800000d918783b */ /* 0x000ee20000004200 */
[----:B--2---:R-:W-:Y:S01]  /*e5c0*/  F2FP.BF16.F32.PACK_AB R8, R48, R51 ;  /* 0x000000333008723e */ /* 0x004fe200000010ff */
[----:B------:R-:W-:Y:S01]  /*e5d0*/  MUFU.EX2 R52, R104 ;  /* 0x0000006800347308 */ /* 0x000fe20000000800 */
[----:B----4-:R-:W-:-:S02]  /*e5e0*/  F2FP.BF16.F32.PACK_AB R9, R56, R55 ;  /* 0x000000373809723e */ /* 0x010fc400000010ff */
[----:B------:R-:W-:Y:S01]  /*e5f0*/  F2FP.BF16.F32.PACK_AB R10, R47, R2 ;  /* 0x000000022f0a723e */ /* 0x000fe200000010ff */
[----:B------:R-:W-:Y:S01]  /*e600*/  MUFU.EX2 R0, R0 ;  /* 0x0000000000007308 */ /* 0x000fe20000000800 */
[----:B-1----:R-:W-:-:S03]  /*e610*/  F2FP.BF16.F32.PACK_AB R11, R64, R57 ;  /* 0x00000039400b723e */ /* 0x002fc600000010ff */
[----:B------:R-:W-:Y:S04]  /*e620*/  MUFU.EX2 R191, R191 ;  /* 0x000000bf00bf7308 */ /* 0x000fe80000000800 */
[----:B------:R-:W-:Y:S01]  /*e630*/  HMMA.16816.F32.BF16 R16, R8, R28, R16 ;  /* 0x0000001c0810723c */ /* 0x000fe20000041810 */
[----:B------:R-:W-:Y:S01]  /*e640*/  FFMA.FTZ R28, R58, UR4, -R111 ;  /* 0x000000043a1c7c23 */ /* 0x000fe2000801086f */
[----:B------:R1:W-:Y:S01]  /*e650*/  MUFU.EX2 R29, R89 ;  /* 0x00000059001d7308 */ /* 0x0003e20000000800 */
[----:B------:R-:W-:-:S04]  /*e660*/  FFMA.FTZ R58, R97, UR4, -R114 ;  /* 0x00000004613a7c23 */ /* 0x000fc80008010872 */
[----:B------:R-:W-:Y:S01]  /*e670*/  MUFU.EX2 R28, R28 ;  /* 0x0000001c001c7308 */ /* 0x000fe20000000800 */
[C---:B------:R-:W-:Y:S01]  /*e680*/  HMMA.16816.F32.BF16 R20, R8.reuse, R30, R20 ;  /* 0x0000001e0814723c */ /* 0x040fe20000041814 */
[--C-:B------:R-:W-:Y:S01]  /*e690*/  FFMA.FTZ R30, R87, UR4, -R111.reuse ;  /* 0x00000004571e7c23 */ /* 0x100fe2000801086f */
[----:B------:R-:W-:Y:S01]  /*e6a0*/  FFMA.FTZ R87, R91, UR4, -R111 ;  /* 0x000000045b577c23 */ /* 0x000fe2000801086f */
[----:B------:R-:W2:Y:S04]  /*e6b0*/  MUFU.EX2 R31, R85 ;  /* 0x00000055001f7308 */ /* 0x000ea80000000800 */
[----:B------:R-:W4:Y:S01]  /*e6c0*/  MUFU.EX2 R30, R30 ;  /* 0x0000001e001e7308 */ /* 0x000f220000000800 */
[----:B-----5:R-:W-:Y:S01]  /*e6d0*/  HMMA.16816.F32.BF16 R40, R8, R12, R40 ;  /* 0x0000000c0828723c */ /* 0x020fe20000041828 */
[----:B------:R-:W-:Y:S01]  /*e6e0*/  FADD.FTZ R12, R156, R143 ;  /* 0x0000008f9c0c7221 */ /* 0x000fe20000010000 */
[----:B-1----:R-:W-:Y:S01]  /*e6f0*/  FFMA.FTZ R89, R100, UR4, -R111 ;  /* 0x0000000464597c23 */ /* 0x002fe2000801086f */
[----:B------:R-:W-:Y:S02]  /*e700*/  MUFU.EX2 R58, R58 ;  /* 0x0000003a003a7308 */ /* 0x000fe40000000800 */
[----:B------:R-:W-:-:S02]  /*e710*/  FADD.FTZ R12, R149, R12 ;  /* 0x0000000c950c7221 */ /* 0x000fc40000010000 */
[----:B------:R-:W-:Y:S01]  /*e720*/  MUFU.EX2 R87, R87 ;  /* 0x0000005700577308 */ /* 0x000fe20000000800 */
[----:B------:R-:W-:Y:S01]  /*e730*/  HMMA.16816.F32.BF16 R32, R8, R14, R32 ;  /* 0x0000000e0820723c */ /* 0x000fe20000041820 */
[----:B------:R-:W-:Y:S01]  /*e740*/  FADD.FTZ R167, R167, R12 ;  /* 0x0000000ca7a77221 */ /* 0x000fe20000010000 */
[----:B------:R-:W-:Y:S01]  /*e750*/  F2FP.BF16.F32.PACK_AB R8, R59, R66 ;  /* 0x000000423b08723e */ /* 0x000fe200000010ff */
[----:B------:R-:W1:Y:S01]  /*e760*/  LDSM.16.MT88.4 R12, [R122+0x3000] ;  /* 0x003000007a0c783b */ /* 0x000e620000004200 */
[----:B--2---:R-:W-:Y:S01]  /*e770*/  F2FP.BF16.F32.PACK_AB R9, R31, R28 ;  /* 0x0000001c1f09723e */ /* 0x004fe200000010ff */
[----:B------:R-:W-:Y:S01]  /*e780*/  FADD.FTZ R174, R174, R167 ;  /* 0x000000a7aeae7221 */ /* 0x000fe20000010000 */
[----:B------:R-:W-:Y:S01]  /*e790*/  F2FP.BF16.F32.PACK_AB R10, R29, R70 ;  /* 0x000000461d0a723e */ /* 0x000fe200000010ff */
[----:B------:R-:W-:Y:S01]  /*e7a0*/  FFMA.FTZ R85, R94, UR4, -R114 ;  /* 0x000000045e557c23 */ /* 0x000fe20008010872 */
[----:B----4-:R-:W-:Y:S01]  /*e7b0*/  F2FP.BF16.F32.PACK_AB R11, R71, R30 ;  /* 0x0000001e470b723e */ /* 0x010fe200000010ff */
[----:B------:R-:W-:Y:S01]  /*e7c0*/  FADD.FTZ R163, R163, R174 ;  /* 0x000000aea3a37221 */ /* 0x000fe20000010000 */
[----:B------:R-:W-:Y:S03]  /*e7d0*/  MUFU.EX2 R89, R89 ;  /* 0x0000005900597308 */ /* 0x000fe60000000800 */
[----:B------:R-:W-:Y:S01]  /*e7e0*/  FADD.FTZ R168, R168, R163 ;  /* 0x000000a3a8a87221 */ /* 0x000fe20000010000 */
[----:B------:R-:W2:Y:S01]  /*e7f0*/  MUFU.EX2 R85, R85 ;  /* 0x0000005500557308 */ /* 0x000ea20000000800 */
[----:B---3--:R-:W-:Y:S02]  /*e800*/  HMMA.16816.F32.BF16 R16, R8, R24, R16 ;  /* 0x000000180810723c */ /* 0x008fe40000041810 */
[----:B------:R-:W-:-:S04]  /*e810*/  FADD.FTZ R151, R151, R168 ;  /* 0x000000a897977221 */ /* 0x000fc80000010000 */
[----:B------:R-:W-:Y:S02]  /*e820*/  FADD.FTZ R170, R170, R151 ;  /* 0x00000097aaaa7221 */ /* 0x000fe40000010000 */
[----:B------:R-:W-:Y:S01]  /*e830*/  HMMA.16816.F32.BF16 R20, R8, R26, R20 ;  /* 0x0000001a0814723c */ /* 0x000fe20000041814 */
[----:B------:R-:W3:Y:S01]  /*e840*/  LDSM.16.MT88.4 R24, [R217+0x8400] ;  /* 0x00840000d918783b */ /* 0x000ee20000004200 */
[----:B------:R-:W-:-:S04]  /*e850*/  FADD.FTZ R153, R153, R170 ;  /* 0x000000aa99997221 */ /* 0x000fc80000010000 */
[----:B------:R-:W-:-:S04]  /*e860*/  FADD.FTZ R176, R176, R153 ;  /* 0x00000099b0b07221 */ /* 0x000fc80000010000 */
[----:B------:R-:W-:-:S04]  /*e870*/  FADD.FTZ R145, R145, R176 ;  /* 0x000000b091917221 */ /* 0x000fc80000010000 */
[----:B------:R-:W-:-:S04]  /*e880*/  FADD.FTZ R144, R144, R145 ;  /* 0x0000009190907221 */ /* 0x000fc80000010000 */
[----:B------:R-:W-:Y:S01]  /*e890*/  FADD.FTZ R131, R131, R144 ;  /* 0x0000009083837221 */ /* 0x000fe20000010000 */
[----:B-1----:R-:W-:Y:S03]  /*e8a0*/  HMMA.16816.F32.BF16 R40, R8, R12, R40 ;  /* 0x0000000c0828723c */ /* 0x002fe60000041828 */
[----:B------:R-:W-:-:S04]  /*e8b0*/  FADD.FTZ R140, R140, R131 ;  /* 0x000000838c8c7221 */ /* 0x000fc80000010000 */
[----:B------:R-:W-:Y:S01]  /*e8c0*/  FADD.FTZ R73, R73, R140 ;  /* 0x0000008c49497221 */ /* 0x000fe20000010000 */
[----:B------:R-:W-:Y:S01]  /*e8d0*/  HMMA.16816.F32.BF16 R32, R8, R14, R32 ;  /* 0x0000000e0820723c */ /* 0x000fe20000041820 */
[----:B--2---:R-:W-:Y:S02]  /*e8e0*/  F2FP.BF16.F32.PACK_AB R8, R82, R85 ;  /* 0x000000555208723e */ /* 0x004fe400000010ff */
[----:B------:R-:W-:Y:S01]  /*e8f0*/  FADD.FTZ R73, R74, R73 ;  /* 0x000000494a497221 */ /* 0x000fe20000010000 */
[----:B------:R-:W-:Y:S01]  /*e900*/  F2FP.BF16.F32.PACK_AB R9, R84, R87 ;  /* 0x000000575409723e */ /* 0x000fe200000010ff */
[----:B------:R-:W1:Y:S01]  /*e910*/  LDSM.16.MT88.4 R12, [R122+0x3400] ;  /* 0x003400007a0c783b */ /* 0x000e620000004200 */
[----:B------:R-:W-:Y:S02]  /*e920*/  F2FP.BF16.F32.PACK_AB R10, R58, R83 ;  /* 0x000000533a0a723e */ /* 0x000fe400000010ff */
[----:B------:R-:W-:-:S07]  /*e930*/  F2FP.BF16.F32.PACK_AB R11, R89, R86 ;  /* 0x00000056590b723e */ /* 0x000fce00000010ff */
[----:B---3--:R-:W-:Y:S01]  /*e940*/  HMMA.16816.F32.BF16 R16, R8, R24, R16 ;  /* 0x000000180810723c */ /* 0x008fe20000041810 */
[----:B------:R-:W-:Y:S01]  /*e950*/  FADD.FTZ R24, R76, R73 ;  /* 0x000000494c187221 */ /* 0x000fe20000010000 */
[----:B------:R-:W-:Y:S02]  /*e960*/  FADD.FTZ R73, R53, R72 ;  /* 0x0000004835497221 */ /* 0x000fe40000010000 */
[----:B------:R-:W-:Y:S01]  /*e970*/  MUFU.EX2 R53, R103 ;  /* 0x0000006700357308 */ /* 0x000fe20000000800 */
[----:B------:R-:W-:-:S03]  /*e980*/  FADD.FTZ R24, R79, R24 ;  /* 0x000000184f187221 */ /* 0x000fc60000010000 */
[----:B------:R-:W-:Y:S01]  /*e990*/  HMMA.16816.F32.BF16 R20, R8, R26, R20 ;  /* 0x0000001a0814723c */ /* 0x000fe20000041814 */
[----:B------:R-:W-:Y:S02]  /*e9a0*/  FADD.FTZ R25, R65, R24 ;  /* 0x0000001841197221 */ /* 0x000fe40000010000 */
[----:B------:R-:W2:Y:S02]  /*e9b0*/  MUFU.EX2 R65, R102 ;  /* 0x0000006600417308 */ /* 0x000ea40000000800 */
[----:B------:R-:W-:Y:S02]  /*e9c0*/  FADD.FTZ R138, R138, R25 ;  /* 0x000000198a8a7221 */ /* 0x000fe40000010000 */
[----:B------:R-:W3:Y:S02]  /*e9d0*/  LDSM.16.MT88.4 R24, [R217+0x8800] ;  /* 0x00880000d918783b */ /* 0x000ee40000004200 */
[----:B------:R-:W-:-:S04]  /*e9e0*/  FADD.FTZ R61, R61, R138 ;  /* 0x0000008a3d3d7221 */ /* 0x000fc80000010000 */
[----:B------:R-:W-:Y:S02]  /*e9f0*/  FADD.FTZ R80, R80, R61 ;  /* 0x0000003d50507221 */ /* 0x000fe40000010000 */
[----:B------:R-:W4:Y:S02]  /*ea00*/  MUFU.EX2 R61, R108 ;  /* 0x0000006c003d7308 */ /* 0x000f240000000800 */
[----:B------:R-:W-:-:S04]  /*ea10*/  FADD.FTZ R67, R67, R80 ;  /* 0x0000005043437221 */ /* 0x000fc80000010000 */
[----:B------:R-:W-:Y:S01]  /*ea20*/  FADD.FTZ R67, R54, R67 ;  /* 0x0000004336437221 */ /* 0x000fe20000010000 */
[----:B------:R-:W-:Y:S01]  /*ea30*/  FADD.FTZ R54, R50, R73 ;  /* 0x0000004932367221 */ /* 0x000fe20000010000 */
[C---:B-1----:R-:W-:Y:S01]  /*ea40*/  HMMA.16816.F32.BF16 R40, R8.reuse, R12, R40 ;  /* 0x0000000c0828723c */ /* 0x042fe20000041828 */
[----:B------:R-:W1:Y:S01]  /*ea50*/  MUFU.EX2 R50, R106 ;  /* 0x0000006a00327308 */ /* 0x000e620000000800 */
[----:B------:R-:W-:Y:S01]  /*ea60*/  FADD.FTZ R68, R68, R67 ;  /* 0x0000004344447221 */ /* 0x000fe20000010000 */
[----:B------:R-:W-:Y:S01]  /*ea70*/  FADD.FTZ R81, R81, R54 ;  /* 0x0000003651517221 */ /* 0x000fe20000010000 */
[----:B--2---:R-:W-:Y:S02]  /*ea80*/  F2FP.BF16.F32.PACK_AB R12, R60, R65 ;  /* 0x000000413c0c723e */ /* 0x004fe400000010ff */
[----:B------:R-:W-:Y:S01]  /*ea90*/  FADD.FTZ R68, R69, R68 ;  /* 0x0000004445447221 */ /* 0x000fe20000010000 */
[----:B------:R-:W-:Y:S01]  /*eaa0*/  FADD.FTZ R38, R38, R81 ;  /* 0x0000005126267221 */ /* 0x000fe20000010000 */
[----:B------:R-:W-:Y:S01]  /*eab0*/  HMMA.16816.F32.BF16 R32, R8, R14, R32 ;  /* 0x0000000e0820723c */ /* 0x000fe20000041820 */
[----:B------:R-:W2:Y:S01]  /*eac0*/  LDSM.16.MT88.4 R8, [R122+0x3800] ;  /* 0x003800007a08783b */ /* 0x000ea20000004200 */
        /* <DEDUP_REMOVED lines=8> */
[----:B-1----:R-:W-:Y:S02]  /*eb50*/  F2FP.BF16.F32.PACK_AB R15, R50, R53 ;  /* 0x00000035320f723e */ /* 0x002fe400000010ff */
[----:B------:R-:W-:Y:S01]  /*eb60*/  FADD.FTZ R46, R46, R37 ;  /* 0x000000252e2e7221 */ /* 0x000fe20000010000 */
[----:B------:R-:W-:Y:S01]  /*eb70*/  FADD.FTZ R55, R55, R44 ;  /* 0x0000002c37377221 */ /* 0x000fe20000010000 */
[----:B------:R-:W-:-:S02]  /*eb80*/  FFMA.FTZ R37, R109, UR4, -R111 ;  /* 0x000000046d257c23 */ /* 0x000fc4000801086f */
[----:B------:R-:W-:Y:S01]  /*eb90*/  FADD.FTZ R51, R51, R46 ;  /* 0x0000002e33337221 */ /* 0x000fe20000010000 */
[----:B------:R-:W-:Y:S01]  /*eba0*/  FADD.FTZ R56, R56, R55 ;  /* 0x0000003738387221 */ /* 0x000fe20000010000 */
[C---:B---3--:R-:W-:Y:S01]  /*ebb0*/  HMMA.16816.F32.BF16 R20, R12.reuse, R26, R20 ;  /* 0x0000001a0c14723c */ /* 0x048fe20000041814 */
[----:B------:R-:W-:Y:S01]  /*ebc0*/  MUFU.EX2 R27, R7 ;  /* 0x00000007001b7308 */ /* 0x000fe20000000800 */
[----:B------:R-:W-:Y:S01]  /*ebd0*/  FADD.FTZ R51, R48, R51 ;  /* 0x0000003330337221 */ /* 0x000fe20000010000 */
[----:B------:R-:W-:Y:S02]  /*ebe0*/  FADD.FTZ R57, R57, R56 ;  /* 0x0000003839397221 */ /* 0x000fe40000010000 */
[----:B------:R-:W1:Y:S01]  /*ebf0*/  MUFU.EX2 R37, R37 ;  /* 0x0000002500257308 */ /* 0x000e620000000800 */
        /* <DEDUP_REMOVED lines=13> */
[----:B------:R-:W3:Y:S01]  /*ecd0*/  MUFU.EX2 R24, R24 ;  /* 0x0000001800187308 */ /* 0x000ee20000000800 */
[C---:B--2---:R-:W-:Y:S01]  /*ece0*/  HMMA.16816.F32.BF16 R40, R12.reuse, R8, R40 ;  /* 0x000000080c28723c */ /* 0x044fe20000041828 */
[----:B------:R-:W-:Y:S01]  /*ecf0*/  FADD.FTZ R70, R70, R59 ;  /* 0x0000003b46467221 */ /* 0x000fe20000010000 */
[----:B------:R-:W-:Y:S01]  /*ed00*/  FADD.FTZ R4, R71, R4 ;  /* 0x0000000447047221 */ /* 0x000fe20000010000 */
[----:B------:R-:W2:Y:S01]  /*ed10*/  MUFU.EX2 R2, R6 ;  /* 0x0000000600027308 */ /* 0x000ea20000000800 */
[----:B-1----:R-:W-:Y:S01]  /*ed20*/  F2FP.BF16.F32.PACK_AB R5, R0, R37 ;  /* 0x000000250005723e */ /* 0x002fe200000010ff */
[----:B------:R-:W-:Y:S01]  /*ed30*/  FADD.FTZ R70, R29, R70 ;  /* 0x000000461d467221 */ /* 0x000fe20000010000 */
[----:B------:R-:W-:Y:S01]  /*ed40*/  FADD.FTZ R87, R87, R4 ;  /* 0x0000000457577221 */ /* 0x000fe20000010000 */
[----:B------:R-:W1:Y:S01]  /*ed50*/  MUFU.EX2 R26, R26 ;  /* 0x0000001a001a7308 */ /* 0x000e620000000800 */
[----:B------:R-:W-:Y:S01]  /*ed60*/  HMMA.16816.F32.BF16 R32, R12, R10, R32 ;  /* 0x0000000a0c20723c */ /* 0x000fe20000041820 */
[----:B------:R-:W-:Y:S01]  /*ed70*/  FADD.FTZ R85, R85, R70 ;  /* 0x0000004655557221 */ /* 0x000fe20000010000 */
[----:B------:R-:W-:-:S03]  /*ed80*/  FADD.FTZ R87, R84, R87 ;  /* 0x0000005754577221 */ /* 0x000fc60000010000 */
[----:B------:R-:W-:Y:S01]  /*ed90*/  FADD.FTZ R82, R82, R85 ;  /* 0x0000005552527221 */ /* 0x000fe20000010000 */
[----:B------:R-:W-:Y:S01]  /*eda0*/  FADD.FTZ R86, R86, R87 ;  /* 0x0000005756567221 */ /* 0x000fe20000010000 */
[----:B---3--:R-:W-:Y:S02]  /*edb0*/  F2FP.BF16.F32.PACK_AB R4, R24, R25 ;  /* 0x000000191804723e */ /* 0x008fe400000010ff */
[----:B------:R-:W-:Y:S01]  /*edc0*/  FADD.FTZ R83, R83, R82 ;  /* 0x0000005253537221 */ /* 0x000fe20000010000 */
[----:B------:R-:W-:Y:S01]  /*edd0*/  FADD.FTZ R86, R89, R86 ;  /* 0x0000005659567221 */ /* 0x000fe20000010000 */
[----:B--2---:R-:W-:Y:S02]  /*ede0*/  F2FP.BF16.F32.PACK_AB R6, R27, R2 ;  /* 0x000000021b06723e */ /* 0x004fe400000010ff */
        /* <DEDUP_REMOVED lines=21> */
[----:B------:R-:W-:-:S15]  /*ef40*/  HMMA.16816.F32.BF16 R196, R4, R198, R32 ;  /* 0x000000c604c4723c */ /* 0x000fde0000041820 */
[----:B------:R-:W-:-:S05]  /*ef50*/  NOP ;  /* 0x0000000000007918 */ /* 0x000fca0000000000 */
.L_x_1504:
[----:B------:R-:W-:Y:S01]  /*ef60*/  UISETP.GE.AND UP0, UPT, UR7, URZ, UPT ;  /* 0x000000ff0700728c */ /* 0x000fe2000bf06270 */
[----:B------:R-:W1:Y:S08]  /*ef70*/  LDCU.64 UR14, c[0x0][0x358] ;  /* 0x00006b00ff0e77ac */ /* 0x000e700008000a00 */
[----:B------:R-:W-:Y:S05]  /*ef80*/  BRA.U !UP0, `(.L_x_1512) ;  /* 0x0000005108b87547 */ /* 0x000fea000b800000 */
[----:B------:R-:W2:Y:S01]  /*ef90*/  S2UR UR5, SR_CgaCtaId ;  /* 0x00000000000579c3 */ /* 0x000ea20000008800 */
[----:B------:R-:W-:Y:S01]  /*efa0*/  UISETP.NE.U32.AND UP0, UPT, UR12, URZ, UPT ;  /* 0x000000ff0c00728c */ /* 0x000fe2000bf05070 */
[----:B------:R-:W-:Y:S01]  /*efb0*/  IMAD.U32 R192, RZ, RZ, UR7 ;  /* 0x00000007ffc07e24 */ /* 0x000fe2000f8e00ff */
[----:B------:R-:W-:Y:S01]  /*efc0*/  USHF.L.U32 UR17, UR7, 0x8, URZ ;  /* 0x0000000807117899 */ /* 0x000fe200080006ff */
[----:B------:R-:W-:Y:S01]  /*efd0*/  IMAD.MOV.U32 R194, RZ, RZ, R133 ;  /* 0x000000ffffc27224 */ /* 0x000fe200078e0085 */
[----:B------:R-:W-:Y:S01]  /*efe0*/  UISETP.NE.AND.EX UP0, UPT, UR13, URZ, UPT, UP0 ;  /* 0x000000ff0d00728c */ /* 0x000fe2000bf05300 */
[----:B------:R-:W-:Y:S01]  /*eff0*/  VIADD R224, R217, 0x5020 ;  /* 0x00005020d9e07836 */ /* 0x000fe20000000000 */
[----:B------:R-:W-:Y:S01]  /*f000*/  PRMT R192, R193, 0x6540, R192 ;  /* 0x00006540c1c07816 */ /* 0x000fe200000000c0 */
[----:B------:R-:W-:Y:S01]  /*f010*/  VIADD R222, R217, 0x5000 ;  /* 0x00005000d9de7836 */ /* 0x000fe20000000000 */
[----:B------:R-:W-:Y:S01]  /*f020*/  MOV R193, R134 ;  /* 0x0000008600c17202 */ /* 0x000fe20000000f00 */
[----:B------:R-:W-:Y:S01]  /*f030*/  UMOV UR18, 0x400 ;  /* 0x0000040000127882 */ /* 0x000fe20000000000 */
[----:B------:R-:W-:Y:S01]  /*f040*/  PLOP3.LUT P2, PT, PT, PT, UP0, 0x80, 0x8 ;  /* 0x000000000008781c */ /* 0x000fe20003f4f008 */
[----:B------:R-:W-:Y:S01]  /*f050*/  UIADD3 UR13, UPT, UPT, UR7, 0x1, URZ ;  /* 0x00000001070d7890 */ /* 0x000fe2000fffe0ff */
[----:B------:R-:W-:Y:S01]  /*f060*/  MOV R225, RZ ;  /* 0x000000ff00e17202 */ /* 0x000fe20000000f00 */
[----:B------:R-:W3:Y:S01]  /*f070*/  LDCU UR12, c[0x0][0x440] ;  /* 0x00008800ff0c77ac */ /* 0x000ee20008000800 */
[----:B------:R-:W-:Y:S01]  /*f080*/  LOP3.LUT R192, R192, 0x80, RZ, 0xfc, !PT ;  /* 0x00000080c0c07812 */ /* 0x000fe200078efcff */
[----:B------:R-:W4:Y:S01]  /*f090*/  LDCU UR4, c[0x0][0x45c] ;  /* 0x00008b80ff0477ac */ /* 0x000f220008000800 */
[----:B------:R-:W1:Y:S01]  /*f0a0*/  LDCU.64 UR8, c[0x0][0x3a0] ;  /* 0x00007400ff0877ac */ /* 0x000e620008000a00 */
[----:B------:R-:W1:Y:S01]  /*f0b0*/  LDCU.64 UR10, c[0x0][0x3a8] ;  /* 0x00007500ff0a77ac */ /* 0x000e620008000a00 */
[----:B------:R-:W-:-:S02]  /*f0c0*/  UIADD3 UR7, UPT, UPT, UR17, 0x100, URZ ;  /* 0x0000010011077890 */ /* 0x000fc4000fffe0ff */
[----:B--2---:R-:W-:-:S12]  /*f0d0*/  ULEA UR5, UR5, UR18, 0x18 ;  /* 0x0000001205057291 */ /* 0x004fd8000f8ec0ff */
.L_x_1516:
[----:B------:R-:W-:Y:S01]  /*f0e0*/  @!P2 IADD3 R5, P0, PT, RZ, -R225, RZ ;  /* 0x800000e1ff05a210 */ /* 0x000fe20007f1e0ff */
[----:B------:R-:W2:Y:S01]  /*f0f0*/  S2R R3, SR_TID.X ;  /* 0x0000000000037919 */ /* 0x000ea20000002100 */
[----:B------:R-:W5:Y:S01]  /*f100*/  @!P2 LDC R226, c[0x0][0x3c0] ;  /* 0x0000f000ffe2ab82 */ /* 0x000f620000000800 */
[----:B------:R-:W-:Y:S07]  /*f110*/  DEPBAR.LE SB0, 0x0 ;  /* 0x000080000000791a */ /* 0x000fee0000000000 */
[----:B------:R-:W1:Y:S08]  /*f120*/  LDC R215, c[0x0][0x3c4] ;  /* 0x0000f100ffd77b82 */ /* 0x000e700000000800 */
[----:B------:R-:W-:Y:S01]  /*f130*/  BAR.SYNC.DEFER_BLOCKING 0x0 ;  /* 0x0000000000007b1d */ /* 0x000fe20000010000 */
[----:B------:R-:W-:Y:S02]  /*f140*/  IMAD.MOV.U32 R8, RZ, RZ, R220 ;  /* 0x000000ffff087224 */ /* 0x000fe400078e00dc */
[----:B------:R-:W-:Y:S01]  /*f150*/  IMAD.MOV.U32 R6, RZ, RZ, R221 ;  /* 0x000000ffff067224 */ /* 0x000fe200078e00dd */
[C---:B--2---:R-:W-:Y:S01]  /*f160*/  LOP3.LUT R216, R3.reuse, 0x18, RZ, 0xc0, !PT ;  /* 0x0000001803d87812 */ /* 0x044fe200078ec0ff */
[----:B-----5:R-:W-:Y:S02]  /*f170*/  @!P2 IMAD.SHL.U32 R0, R226, 0x100, RZ ;  /* 0x00000100e200a824 */ /* 0x020fe400078e00ff */
[----:B------:R-:W-:Y:S02]  /*f180*/  IMAD.SHL.U32 R195, R3, 0x8, RZ ;  /* 0x0000000803c37824 */ /* 0x000fe400078e00ff */
[----:B------:R-:W-:Y:S03]  /*f190*/  @!P2 IMAD.X R0, RZ, RZ, ~R0, P0 ;  /* 0x000000ffff00a224 */ /* 0x000fe600000e0e00 */
[----:B------:R-:W-:Y:S02]  /*f1a0*/  LOP3.LUT R223, R195, 0xd8, RZ, 0xc0, !PT ;  /* 0x000000d8c3df7812 */ /* 0x000fe400078ec0ff */
[----:B------:R-:W-:Y:S02]  /*f1b0*/  @!P2 SHF.R.S64 R5, R5, 0x1f, R0 ;  /* 0x0000001f0505a819 */ /* 0x000fe40000001000 */
[----:B------:R-:W-:Y:S02]  /*f1c0*/  LOP3.LUT R2, R195, 0x1f20, RZ, 0xc0, !PT ;  /* 0x00001f20c3027812 */ /* 0x000fe400078ec0ff */
[----:B------:R-:W-:Y:S02]  /*f1d0*/  LOP3.LUT R223, R223, R216, RZ, 0x3c, !PT ;  /* 0x000000d8dfdf7212 */ /* 0x000fe400078e3cff */
[----:B------:R-:W-:Y:S02]  /*f1e0*/  LOP3.LUT R212, R195, 0x18, RZ, 0xc0, !PT ;  /* 0x00000018c3d47812 */ /* 0x000fe400078ec0ff */
[----:B------:R-:W-:Y:S02]  /*f1f0*/  @!P2 IADD3 R220, P0, PT, R220, R5, RZ ;  /* 0x00000005dcdca210 */ /* 0x000fe40007f1e0ff */
[----:B------:R-:W-:Y:S02]  /*f200*/  LOP3.LUT R223, R2, R223, RZ, 0xfc, !PT ;  /* 0x000000df02df7212 */ /* 0x000fe400078efcff */
[C---:B---3--:R-:W-:Y:S02]  /*f210*/  ISETP.GE.AND P3, PT, R212.reuse, UR12, PT ;  /* 0x0000000cd4007c0c */ /* 0x048fe4000bf66270 */
[----:B------:R-:W-:Y:S02]  /*f220*/  ISETP.GE.AND P4, PT, R212, UR12, PT ;  /* 0x0000000cd4007c0c */ /* 0x000fe4000bf86270 */
[----:B------:R-:W-:Y:S01]  /*f230*/  @!P2 LEA.HI.X.SX32 R221, R0, R221, 0x1, P0 ;  /* 0x000000dd00dda211 */ /* 0x000fe200000f0eff */
[----:B-1----:R-:W-:Y:S10]  /*f240*/  @!P2 BRA `(.L_x_1513) ;  /* 0x0000000000f8a947 */ /* 0x002ff40003800000 */
[----:B------:R-:W1:Y:S01]  /*f250*/  LDC R5, c[0x0][0x4f0] ;  /* 0x00013c00ff057b82 */ /* 0x000e620000000800 */
[----:B------:R-:W-:Y:S01]  /*f260*/  UIADD3 UR17, UPT, UPT, UR7, -0x100, URZ ;  /* 0xffffff0007117890 */ /* 0x000fe2000fffe0ff */
[----:B------:R-:W-:Y:S06]  /*f270*/  IABS R14, UR7 ;  /* 0x00000007000e7c13 */ /* 0x000fec0008000000 */
[----:B------:R-:W2:Y:S01]  /*f280*/  LDC.64 R226, c[0x0][0x3c0] ;  /* 0x0000f000ffe27b82 */ /* 0x000ea20000000a00 */
[-C--:B-1----:R-:W-:Y:S02]  /*f290*/  IABS R10, R5.reuse ;  /* 0x00000005000a7213 */ /* 0x082fe40000000000 */
[----:B------:R-:W-:Y:S02]  /*f2a0*/  LOP3.LUT R2, RZ, R5, RZ, 0x33, !PT ;  /* 0x00000005ff027212 */ /* 0x000fe400078e33ff */
[----:B------:R-:W1:Y:S10]  /*f2b0*/  I2F.RP R15, R10 ;  /* 0x0000000a000f7306 */ /* 0x000e740000209400 */
[----:B-1----:R-:W1:Y:S02]  /*f2c0*/  MUFU.RCP R12, R15 ;  /* 0x0000000f000c7308 */ /* 0x002e640000001000 */
[----:B-1----:R-:W-:Y:S02]  /*f2d0*/  VIADD R16, R12, 0xffffffe ;  /* 0x0ffffffe0c107836 */ /* 0x002fe40000000000 */
[----:B------:R-:W-:Y:S06]  /*f2e0*/  IMAD.U32 R12, RZ, RZ, UR17 ;  /* 0x00000011ff0c7e24 */ /* 0x000fec000f8e00ff */
[----:B------:R-:W1:Y:S01]  /*f2f0*/  F2I.FTZ.U32.TRUNC.NTZ R17, R16 ;  /* 0x0000001000117305 */ /* 0x000e62000021f000 */
[----:B------:R-:W-:Y:S01]  /*f300*/  IABS R12, R12 ;  /* 0x0000000c000c7213 */ /* 0x000fe20000000000 */
        /* <DEDUP_REMOVED lines=18> */
[C---:B------:R-:W-:Y:S02]  /*f430*/  LOP3.LUT R10, R5.reuse, UR17, RZ, 0x3c, !PT ;  /* 0x00000011050a7c12 */ /* 0x040fe4000f8e3cff */
[----:B------:R-:W-:Y:S02]  /*f440*/  LOP3.LUT R12, R5, UR7, RZ, 0x3c, !PT ;  /* 0x00000007050c7c12 */ /* 0x000fe4000f8e3cff */
[----:B------:R-:W-:Y:S02]  /*f450*/  ISETP.GE.AND P1, PT, R10, RZ, PT ;  /* 0x000000ff0a00720c */ /* 0x000fe40003f26270 */
[----:B------:R-:W-:Y:S03]  /*f460*/  ISETP.GE.AND P5, PT, R12, RZ, PT ;  /* 0x000000ff0c00720c */ /* 0x000fe60003fa6270 */
[----:B------:R-:W-:Y:S02]  /*f470*/  @P0 IADD3 R9, PT, PT, R9, 0x1, RZ ;  /* 0x0000000109090810 */ /* 0x000fe40007ffe0ff */
[----:B------:R-:W-:Y:S01]  /*f480*/  @P6 VIADD R7, R7, 0x1 ;  /* 0x0000000107076836 */ /* 0x000fe20000000000 */
[----:B------:R-:W-:Y:S05]  /*f490*/  ISETP.NE.AND P0, PT, R5, RZ, PT ;  /* 0x000000ff0500720c */ /* 0x000fea0003f05270 */
[----:B------:R-:W-:Y:S02]  /*f4a0*/  @!P1 IMAD.MOV R9, RZ, RZ, -R9 ;  /* 0x000000ffff099224 */ /* 0x000fe400078e0a09 */
[----:B------:R-:W-:Y:S03]  /*f4b0*/  @!P5 IADD3 R7, PT, PT, -R7, RZ, RZ ;  /* 0x000000ff0707d210 */ /* 0x000fe60007ffe1ff */
[C---:B------:R-:W-:Y:S02]  /*f4c0*/  SEL R4, R2.reuse, R9, !P0 ;  /* 0x0000000902047207 */ /* 0x040fe40004000000 */
[----:B------:R-:W-:Y:S02]  /*f4d0*/  SEL R11, R2, R7, !P0 ;  /* 0x00000007020b7207 */ /* 0x000fe40004000000 */
[CC--:B------:R-:W-:Y:S02]  /*f4e0*/  LEA R18, P1, R4.reuse, R218.reuse, 0x2 ;  /* 0x000000da04127211 */ /* 0x0c0fe400078210ff */
[C---:B------:R-:W-:Y:S01]  /*f4f0*/  LEA R16, P0, R11.reuse, R218, 0x2 ;  /* 0x000000da0b107211 */ /* 0x040fe200078010ff */
[C---:B------:R-:W-:Y:S01]  /*f500*/  IMAD.IADD R2, R11.reuse, 0x1, -R4 ;  /* 0x000000010b027824 */ /* 0x040fe200078e0a04 */
[-C--:B------:R-:W-:Y:S02]  /*f510*/  LEA.HI.X.SX32 R19, R4, R219.reuse, 0x2, P1 ;  /* 0x000000db04137211 */ /* 0x080fe400008f16ff */
[----:B------:R-:W-:Y:S01]  /*f520*/  LEA.HI.X.SX32 R17, R11, R219, 0x2, P0 ;  /* 0x000000db0b117211 */ /* 0x000fe200000f16ff */
[----:B------:R-:W-:Y:S02]  /*f530*/  IMAD R0, R2, R5, -0x100 ;  /* 0xffffff0002007424 */ /* 0x000fe400078e0205 */
[----:B------:R-:W3:Y:S03]  /*f540*/  LDG.E R13, desc[UR14][R18.64] ;  /* 0x0000000e120d7981 */ /* 0x000ee6000c1e1900 */
[----:B------:R-:W-:Y:S01]  /*f550*/  SHF.R.S32.HI R15, RZ, 0x1f, R0 ;  /* 0x0000001fff0f7819 */ /* 0x000fe20000011400 */
[----:B------:R-:W3:Y:S04]  /*f560*/  LDG.E R10, desc[UR14][R16.64] ;  /* 0x0000000e100a7981 */ /* 0x000ee8000c1e1900 */
[-C--:B--2---:R-:W-:Y:S02]  /*f570*/  IMAD R12, R15, R226.reuse, RZ ;  /* 0x000000e20f0c7224 */ /* 0x084fe400078e02ff */
[C---:B------:R-:W-:Y:S04]  /*f580*/  IMAD.WIDE.U32 R14, R0.reuse, R226, RZ ;  /* 0x000000e2000e7225 */ /* 0x040fe800078e00ff */
[----:B------:R-:W-:Y:S05]  /*f590*/  IMAD R12, R0, R227, R12 ;  /* 0x000000e3000c7224 */ /* 0x000fea00078e020c */
[----:B------:R-:W-:Y:S01]  /*f5a0*/  IADD3 R15, PT, PT, R15, R12, RZ ;  /* 0x0000000c0f0f7210 */ /* 0x000fe20007ffe0ff */
[----:B---3--:R-:W-:Y:S04]  /*f5b0*/  IMAD.IADD R13, R13, 0x1, -R10 ;  /* 0x000000010d0d7824 */ /* 0x008fe800078e0a0a */
[C---:B------:R-:W-:Y:S01]  /*f5c0*/  IMAD.WIDE.U32 R14, R13.reuse, UR10, R14 ;  /* 0x0000000a0d0e7c25 */ /* 0x040fe2000f8e000e */
[----:B------:R-:W-:Y:S02]  /*f5d0*/  SHF.R.S32.HI R10, RZ, 0x1f, R13 ;  /* 0x0000001fff0a7819 */ /* 0x000fe4000001140d */
[----:B------:R-:W-:Y:S03]  /*f5e0*/  LEA R220, P0, R14, R8, 0x1 ;  /* 0x000000080edc7211 */ /* 0x000fe600078008ff */
[----:B------:R-:W-:Y:S04]  /*f5f0*/  IMAD R10, R10, UR10, RZ ;  /* 0x0000000a0a0a7c24 */ /* 0x000fe8000f8e02ff */
[----:B------:R-:W-:Y:S04]  /*f600*/  IMAD R10, R13, UR11, R10 ;  /* 0x0000000b0d0a7c24 */ /* 0x000fe8000f8e020a */
[----:B------:R-:W-:Y:S05]  /*f610*/  IMAD.IADD R221, R15, 0x1, R10 ;  /* 0x000000010fdd7824 */ /* 0x000fea00078e020a */
[----:B------:R-:W-:Y:S07]  /*f620*/  LEA.HI.X R221, R14, R6, R221, 0x1, P0 ;  /* 0x000000060edd7211 */ /* 0x000fee00000f0cdd */
.L_x_1513:
[----:B------:R-:W-:Y:S01]  /*f630*/  LEA R223, R223, UR5, 0x1 ;  /* 0x00000005dfdf7c11 */ /* 0x000fe2000f8e08ff */
[C---:B------:R-:W-:Y:S01]  /*f640*/  IMAD.SHL.U32 R237, R226.reuse, 0x40, RZ ;  /* 0x00000040e2ed7824 */ /* 0x040fe200078e00ff */
[----:B------:R-:W-:Y:S01]  /*f650*/  SHF.L.U64.HI R230, R226, 0x6, R215 ;  /* 0x00000006e2e67819 */ /* 0x000fe200000102d7 */
[----:B------:R-:W-:Y:S01]  /*f660*/  @!P3 IMAD R228, R215, 0xc0, RZ ;  /* 0x000000c0d7e4b824 */ /* 0x000fe200078e02ff */
[----:B------:R-:W-:Y:S01]  /*f670*/  MOV R0, 0x20 ;  /* 0x0000002000007802 */ /* 0x000fe20000000f00 */
[----:B------:R-:W-:Y:S01]  /*f680*/  @!PT LDS RZ, [RZ] ;  /* 0x00000000fffff984 */ /* 0x000fe20000000800 */
[----:B------:R-:W-:Y:S01]  /*f690*/  @!PT LDS RZ, [RZ] ;  /* 0x00000000fffff984 */ /* 0x000fe20000000800 */
[----:B------:R-:W-:Y:S01]  /*f6a0*/  @!PT LDS RZ, [RZ] ;  /* 0x00000000fffff984 */ /* 0x000fe20000000800 */
[----:B------:R-:W-:Y:S01]  /*f6b0*/  @!P4 LDGSTS.E.BYPASS.LTC128B.128 [R223+0x5000], desc[UR14][R220.64] ;  /* 0x05000000dcdfcfae */ /* 0x000fe2000b981a0e */
[----:B------:R-:W-:Y:S01]  /*f6c0*/  IADD3 R240, P0, PT, R237, R220, RZ ;  /* 0x000000dcedf07210 */ /* 0x000fe20007f1e0ff */
[----:B------:R-:W-:Y:S01]  /*f6d0*/  @!P3 IMAD R227, R215, 0x140, RZ ;  /* 0x00000140d7e3b824 */ /* 0x000fe200078e02ff */
[----:B------:R-:W-:Y:S02]  /*f6e0*/  UISETP.NE.AND UP0, UPT, UR13, 0x1, UPT ;  /* 0x000000010d00788c */ /* 0x000fe4000bf05270 */
[----:B------:R-:W-:Y:S01]  /*f6f0*/  @P4 STS.128 [R223+0x5000], RZ ;  /* 0x005000ffdf004388 */ /* 0x000fe20000000c00 */
[----:B------:R-:W-:Y:S01]  /*f700*/  @!P3 IADD3 R236, P5, PT, R240, R237, RZ ;  /* 0x000000edf0ecb210 */ /* 0x000fe20007fbe0ff */
[----:B------:R-:W-:Y:S01]  /*f710*/  IMAD.X R241, R230, 0x1, R221, P0 ;  /* 0x00000001e6f17824 */ /* 0x000fe200000e06dd */
[CC--:B------:R-:W-:Y:S02]  /*f720*/  @!P3 LEA R232, P0, R226.reuse, R240.reuse, 0x8 ;  /* 0x000000f0e2e8b211 */ /* 0x0c0fe400078040ff */
[----:B------:R-:W-:Y:S01]  /*f730*/  @P3 STS.128 [R223+0x5800], RZ ;  /* 0x005800ffdf003388 */ /* 0x000fe20000000c00 */
[C---:B------:R-:W-:Y:S01]  /*f740*/  @!P3 LEA R234, P1, R226.reuse, R240, 0x7 ;  /* 0x000000f0e2eab211 */ /* 0x040fe200078238ff */
[--C-:B------:R-:W-:Y:S01]  /*f750*/  @!P3 IMAD.MOV.U32 R238, RZ, RZ, R240.reuse ;  /* 0x000000ffffeeb224 */ /* 0x100fe200078e00f0 */
[CCC-:B------:R-:W-:Y:S02]  /*f760*/  @!P3 LEA.HI.X R233, R226.reuse, R241.reuse, R215.reuse, 0x8, P0 ;  /* 0x000000f1e2e9b211 */ /* 0x1c0fe400000f44d7 */
[----:B------:R-:W-:Y:S01]  /*f770*/  @!PT LDS RZ, [RZ] ;  /* 0x00000000fffff984 */ /* 0x000fe20000000800 */
[----:B------:R-:W-:Y:S01]  /*f780*/  @!PT LDS RZ, [RZ] ;  /* 0x00000000fffff984 */ /* 0x000fe20000000800 */
[----:B------:R-:W-:Y:S01]  /*f790*/  @!PT LDS RZ, [RZ] ;  /* 0x00000000fffff984 */ /* 0x000fe20000000800 */
[----:B------:R1:W-:Y:S01]  /*f7a0*/  @!P3 LDGSTS.E.BYPASS.LTC128B.128 [R223+0x5800], desc[UR14][R240.64] ;  /* 0x05800000f0dfbfae */ /* 0x0003e2000b981a0e */
[----:B------:R-:W-:Y:S01]  /*f7b0*/  @!P3 IADD3.X R237, PT, PT, R241, R230, RZ, P5, !PT ;  /* 0x000000e6f1edb210 */ /* 0x000fe20002ffe4ff */
[----:B------:R-:W-:Y:S01]  /*f7c0*/  @!P3 IMAD.MOV.U32 R230, RZ, RZ, R240 ;  /* 0x000000ffffe6b224 */ /* 0x000fe200078e00f0 */
[CC--:B------:R-:W-:Y:S02]  /*f7d0*/  @!P3 LEA.HI.X R235, R226.reuse, R241.reuse, R215, 0x7, P1 ;  /* 0x000000f1e2ebb211 */ /* 0x0c0fe400008f3cd7 */
[----:B------:R-:W-:Y:S01]  /*f7e0*/  @P3 STS.128 [R223+0x6000], RZ ;  /* 0x006000ffdf003388 */ /* 0x000fe20000000c00 */
[-C--:B------:R-:W-:Y:S01]  /*f7f0*/  @!P3 MOV R239, R241.reuse ;  /* 0x000000f100efb202 */ /* 0x080fe20000000f00 */
[----:B------:R-:W-:Y:S01]  /*f800*/  @!P3 IMAD R215, R215, 0x180, RZ ;  /* 0x00000180d7d7b824 */ /* 0x000fe200078e02ff */
[----:B------:R-:W-:Y:S02]  /*f810*/  @!P3 MOV R231, R241 ;  /* 0x000000f100e7b202 */ /* 0x000fe40000000f00 */
[----:B------:R-:W-:Y:S01]  /*f820*/  @!PT LDS RZ, [RZ] ;  /* 0x00000000fffff984 */ /* 0x000fe20000000800 */
[----:B------:R-:W-:Y:S01]  /*f830*/  @!PT LDS RZ, [RZ] ;  /* 0x00000000fffff984 */ /* 0x000fe20000000800 */
[----:B------:R-:W-:Y:S01]  /*f840*/  @!PT LDS RZ, [RZ] ;  /* 0x00000000fffff984 */ /* 0x000fe20000000800 */
[----:B------:R2:W-:Y:S01]  /*f850*/  @!P3 LDGSTS.E.BYPASS.LTC128B.128 [R223+0x6000], desc[UR14][R236.64] ;  /* 0x06000000ecdfbfae */ /* 0x0005e2000b981a0e */
[----:B------:R-:W-:Y:S01]  /*f860*/  LOP3.LUT P0, RZ, R3, 0x4, RZ, 0xc0, !PT ;  /* 0x0000000403ff7812 */ /* 0x000fe2000780c0ff */
[----:B------:R-:W-:Y:S03]  /*f870*/  @!P3 IMAD.WIDE.U32 R238, R226, 0xc0, R238 ;  /* 0x000000c0e2eeb825 */ /* 0x000fe600078e00ee */
[----:B------:R-:W-:Y:S01]  /*f880*/  @P3 STS.128 [R223+0x6800], RZ ;  /* 0x006800ffdf003388 */ /* 0x000fe20000000c00 */
[----:B------:R-:W-:Y:S01]  /*f890*/  SEL R0, R0, 0xffffffe0, !P0 ;  /* 0xffffffe000007807 */ /* 0x000fe20004000000 */
[----:B------:R-:W-:Y:S03]  /*f8a0*/  @!P3 IMAD.IADD R239, R228, 0x1, R239 ;  /* 0x00000001e4efb824 */ /* 0x000fe600078e02ef */
[----:B------:R-:W-:Y:S01]  /*f8b0*/  @!PT LDS RZ, [RZ] ;  /* 0x00000000fffff984 */ /* 0x000fe20000000800 */
[----:B------:R-:W-:Y:S01]  /*f8c0*/  @!PT LDS RZ, [RZ] ;  /* 0x00000000fffff984 */ /* 0x000fe20000000800 */
[----:B------:R-:W-:Y:S01]  /*f8d0*/  @!PT LDS RZ, [RZ] ;  /* 0x00000000fffff984 */ /* 0x000fe20000000800 */
[----:B------:R2:W-:Y:S01]  /*f8e0*/  @!P3 LDGSTS.E.BYPASS.LTC128B.128 [R223+0x6800], desc[UR14][R234.64] ;  /* 0x06800000eadfbfae */ /* 0x0005e2000b981a0e */
[----:B------:R-:W-:Y:S04]  /*f8f0*/  @!P3 IMAD.WIDE.U32 R230, R226, 0x140, R230 ;  /* 0x00000140e2e6b825 */ /* 0x000fe800078e00e6 */
[----:B------:R-:W-:Y:S01]  /*f900*/  @P3 STS.128 [R223+0x7000], RZ ;  /* 0x007000ffdf003388 */ /* 0x000fe20000000c00 */
[----:B------:R-:W-:Y:S01]  /*f910*/  IMAD.IADD R2, R189, 0x1, R0 ;  /* 0x00000001bd027824 */ /* 0x000fe200078e0200 */
[----:B------:R-:W-:Y:S03]  /*f920*/  IADD3 R0, PT, PT, R0, R188, RZ ;  /* 0x000000bc00007210 */ /* 0x000fe60007ffe0ff */
[----:B------:R-:W-:Y:S01]  /*f930*/  @!PT LDS RZ, [RZ] ;  /* 0x00000000fffff984 */ /* 0x000fe20000000800 */
[----:B------:R-:W-:Y:S01]  /*f940*/  @!PT LDS RZ, [RZ] ;  /* 0x00000000fffff984 */ /* 0x000fe20000000800 */
[----:B------:R-:W-:Y:S01]  /*f950*/  @!PT LDS RZ, [RZ] ;  /* 0x00000000fffff984 */ /* 0x000fe20000000800 */
[----:B------:R2:W-:Y:S01]  /*f960*/  @!P3 LDGSTS.E.BYPASS.LTC128B.128 [R223+0x7000], desc[UR14][R238.64] ;  /* 0x07000000eedfbfae */ /* 0x0005e2000b981a0e */
[----:B------:R-:W-:Y:S01]  /*f970*/  @!P3 IADD3 R231, PT, PT, R227, R231, RZ ;  /* 0x000000e7e3e7b210 */ /* 0x000fe20007ffe0ff */
[----:B-1----:R-:W-:Y:S03]  /*f980*/  @!P3 IMAD.WIDE.U32 R240, R226, 0x180, R240 ;  /* 0x00000180e2f0b825 */ /* 0x002fe600078e00f0 */
[----:B------:R-:W-:Y:S01]  /*f990*/  @P3 STS.128 [R223+0x7800], RZ ;  /* 0x007800ffdf003388 */ /* 0x000fe20000000c00 */
[----:B------:R-:W-:Y:S04]  /*f9a0*/  @!P3 IMAD.IADD R241, R215, 0x1, R241 ;  /* 0x00000001d7f1b824 */ /* 0x000fe800078e02f1 */
[----:B------:R-:W-:Y:S01]  /*f9b0*/  @!PT LDS RZ, [RZ] ;  /* 0x00000000fffff984 */ /* 0x000fe20000000800 */
[----:B------:R-:W-:Y:S01]  /*f9c0*/  @!PT LDS RZ, [RZ] ;  /* 0x00000000fffff984 */ /* 0x000fe20000000800 */
[----:B------:R-:W-:Y:S01]  /*f9d0*/  @!PT LDS RZ, [RZ] ;  /* 0x00000000fffff984 */ /* 0x000fe20000000800 */
[----:B------:R2:W-:Y:S05]  /*f9e0*/  @!P3 LDGSTS.E.BYPASS.LTC128B.128 [R223+0x7800], desc[UR14][R232.64] ;  /* 0x07800000e8dfbfae */ /* 0x0005ea000b981a0e */
[----:B------:R-:W-:Y:S05]  /*f9f0*/  @P3 STS.128 [R223+0x8000], RZ ;  /* 0x008000ffdf003388 */ /* 0x000fea0000000c00 */
        /* <DEDUP_REMOVED lines=9> */
[----:B------:R-:W-:Y:S05]  /*fa90*/  LDSM.16.M88.4 R128, [R189] ;  /* 0x00000000bd80783b */ /* 0x000fea0000000200 */
[----:B------:R-:W0:Y:S05]  /*faa0*/  LDGDEPBAR ;  /* 0x00000000000079af */ /* 0x000e2a0000000000 */
[----:B------:R-:W1:Y:S05]  /*fab0*/  LDSM.16.M88.4 R8, [R188+0x1000] ;  /* 0x00100000bc08783b */ /* 0x000e6a0000000200 */
[----:B------:R-:W3:Y:S05]  /*fac0*/  LDSM.16.M88.4 R16, [R188+0x1400] ;  /* 0x00140000bc10783b */ /* 0x000eea0000000200 */
[----:B------:R-:W5:Y:S05]  /*fad0*/  LDSM.16.M88.4 R24, [R188+0x1800] ;  /* 0x00180000bc18783b */ /* 0x000f6a0000000200 */
[----:B------:R-:W4:Y:S05]  /*fae0*/  LDSM.16.M88.4 R32, [R188+0x1c00] ;  /* 0x001c0000bc20783b */ /* 0x000f2a0000000200 */
[----:B------:R-:W2:Y:S05]  /*faf0*/  LDSM.16.M88.4 R40, [R188+0x2000] ;  /* 0x00200000bc28783b */ /* 0x000eaa0000000200 */
[----:B------:R-:W2:Y:S05]  /*fb00*/  LDSM.16.M88.4 R48, [R188+0x2400] ;  /* 0x00240000bc30783b */ /* 0x000eaa0000000200 */
[----:B------:R-:W2:Y:S05]  /*fb10*/  LDSM.16.M88.4 R56, [R188+0x2800] ;  /* 0x00280000bc38783b */ /* 0x000eaa0000000200 */
[----:B------:R-:W2:Y:S01]  /*fb20*/  LDSM.16.M88.4 R64, [R188+0x2c00] ;  /* 0x002c0000bc40783b */ /* 0x000ea20000000200 */
[C---:B-1----:R-:W-:Y:S04]  /*fb30*/  HMMA.16816.F32.BF16 R4, R128.reuse, R8, RZ ;  /* 0x000000088004723c */ /* 0x042fe800000418ff */
[----:B------:R-:W1:Y:S05]  /*fb40*/  LDSM.16.M88.4 R72, [R188+0x3000] ;  /* 0x00300000bc48783b */ /* 0x000e6a0000000200 */
[----:B------:R-:W1:Y:S01]  /*fb50*/  LDSM.16.M88.4 R80, [R188+0x3400] ;  /* 0x00340000bc50783b */ /* 0x000e620000000200 */
[C---:B---3--:R-:W-:Y:S04]  /*fb60*/  HMMA.16816.F32.BF16 R12, R128.reuse, R16, RZ ;  /* 0x00000010800c723c */ /* 0x048fe800000418ff */
[----:B------:R-:W3:Y:S04]  /*fb70*/  LDSM.16.M88.4 R88, [R188+0x3800] ;  /* 0x00380000bc58783b */ /* 0x000ee80000000200 */
[C---:B-----5:R-:W-:Y:S01]  /*fb80*/  HMMA.16816.F32.BF16 R20, R128.reuse, R24, RZ ;  /* 0x000000188014723c */ /* 0x060fe200000418ff */
[----:B------:R-:W5:Y:S05]  /*fb90*/  LDSM.16.M88.4 R96, [R188+0x3c00] ;  /* 0x003c0000bc60783b */ /* 0x000f6a0000000200 */
[----:B------:R-:W5:Y:S02]  /*fba0*/  LDSM.16.M88.4 R104, [R188+0x4000] ;  /* 0x00400000bc68783b */ /* 0x000f640000000200 */
[C---:B------:R-:W-:Y:S03]  /*fbb0*/  HMMA.16816.F32.BF16 R8, R128.reuse, R10, RZ ;  /* 0x0000000a8008723c */ /* 0x040fe600000418ff */
[----:B------:R-:W5:Y:S05]  /*fbc0*/  LDSM.16.M88.4 R112, [R188+0x4400] ;  /* 0x00440000bc70783b */ /* 0x000f6a0000000200 */
[C---:B------:R-:W-:Y:S01]  /*fbd0*/  HMMA.16816.F32.BF16 R16, R128.reuse, R18, RZ ;  /* 0x000000128010723c */ /* 0x040fe200000418ff */
[----:B------:R-:W5:Y:S05]  /*fbe0*/  LDSM.16.M88.4 R120, [R188+0x4800] ;  /* 0x00480000bc78783b */ /* 0x000f6a0000000200 */
[----:B------:R-:W5:Y:S02]  /*fbf0*/  LDSM.16.M88.4 R148, [R188+0x4c00] ;  /* 0x004c0000bc94783b */ /* 0x000f640000000200 */
[C---:B------:R-:W-:Y:S03]  /*fc00*/  HMMA.16816.F32.BF16 R24, R128.reuse, R26, RZ ;  /* 0x0000001a8018723c */ /* 0x040fe600000418ff */
[----:B------:R-:W-:Y:S05]  /*fc10*/  LDSM.16.M88.4 R132, [R2] ;  /* 0x000000000284783b */ /* 0x000fea0000000200 */
[C---:B----4-:R-:W-:Y:S01]  /*fc20*/  HMMA.16816.F32.BF16 R28, R128.reuse, R32, RZ ;  /* 0x00000020801c723c */ /* 0x050fe200000418ff */
[----:B------:R-:W4:Y:S05]  /*fc30*/  LDSM.16.M88.4 R144, [R0+0x1000] ;  /* 0x001000000090783b */ /* 0x000f2a0000000200 */
[----:B------:R-:W4:Y:S02]  /*fc40*/  LDSM.16.M88.4 R140, [R0+0x1400] ;  /* 0x00140000008c783b */ /* 0x000f240000000200 */
[C---:B--2---:R-:W-:Y:S03]  /*fc50*/  HMMA.16816.F32.BF16 R36, R128.reuse, R40, RZ ;  /* 0x000000288024723c */ /* 0x044fe600000418ff */
[----:B------:R-:W2:Y:S05]  /*fc60*/  LDSM.16.M88.4 R136, [R0+0x1800] ;  /* 0x001800000088783b */ /* 0x000eaa0000000200 */
[C---:B------:R-:W-:Y:S01]  /*fc70*/  HMMA.16816.F32.BF16 R44, R128.reuse, R48, RZ ;  /* 0x00000030802c723c */ /* 0x040fe200000418ff */
[----:B------:R-:W2:Y:S05]  /*fc80*/  LDSM.16.M88.4 R184, [R0+0x1c00] ;  /* 0x001c000000b8783b */ /* 0x000eaa0000000200 */
[----:B------:R-:W2:Y:S02]  /*fc90*/  LDSM.16.M88.4 R180, [R0+0x2000] ;  /* 0x0020000000b4783b */ /* 0x000ea40000000200 */
[C---:B------:R-:W-:Y:S03]  /*fca0*/  HMMA.16816.F32.BF16 R52, R128.reuse, R56, RZ ;  /* 0x000000388034723c */ /* 0x040fe600000418ff */
[----:B------:R-:W2:Y:S05]  /*fcb0*/  LDSM.16.M88.4 R176, [R0+0x2400] ;  /* 0x0024000000b0783b */ /* 0x000eaa0000000200 */
[C---:B------:R-:W-:Y:S01]  /*fcc0*/  HMMA.16816.F32.BF16 R60, R128.reuse, R64, RZ ;  /* 0x00000040803c723c */ /* 0x040fe200000418ff */
[----:B------:R-:W2:Y:S05]  /*fcd0*/  LDSM.16.M88.4 R172, [R0+0x2800] ;  /* 0x0028000000ac783b */ /* 0x000eaa0000000200 */
[----:B------:R-:W2:Y:S02]  /*fce0*/  LDSM.16.M88.4 R168, [R0+0x2c00] ;  /* 0x002c000000a8783b */ /* 0x000ea40000000200 */
[C---:B-1----:R-:W-:Y:S03]  /*fcf0*/  HMMA.16816.F32.BF16 R68, R128.reuse, R72, RZ ;  /* 0x000000488044723c */ /* 0x042fe600000418ff */
[----:B------:R-:W1:Y:S05]  /*fd00*/  LDSM.16.M88.4 R164, [R0+0x3000] ;  /* 0x0030000000a4783b */ /* 0x000e6a0000000200 */
[C---:B------:R-:W-:Y:S01]  /*fd10*/  HMMA.16816.F32.BF16 R76, R128.reuse, R80, RZ ;  /* 0x00000050804c723c */ /* 0x040fe200000418ff */
[----:B------:R-:W1:Y:S05]  /*fd20*/  LDSM.16.M88.4 R160, [R0+0x3400] ;  /* 0x0034000000a0783b */ /* 0x000e6a0000000200 */
[----:B------:R-:W1:Y:S02]  /*fd30*/  LDSM.16.M88.4 R156, [R0+0x3800] ;  /* 0x00380000009c783b */ /* 0x000e640000000200 */
[C---:B---3--:R-:W-:Y:S03]  /*fd40*/  HMMA.16816.F32.BF16 R84, R128.reuse, R88, RZ ;  /* 0x000000588054723c */ /* 0x048fe600000418ff */
[----:B------:R-:W3:Y:S05]  /*fd50*/  LDSM.16.M88.4 R152, [R0+0x3c00] ;  /* 0x003c00000098783b */ /* 0x000eea0000000200 */
        /* <DEDUP_REMOVED lines=18> */
[----:B------:R-:W5:Y:S07]  /*fe80*/  LDSM.16.M88.4 R148, [R0+0x4000] ;  /* 0x004000000094783b */ /* 0x000f6e0000000200 */
[C---:B----4-:R-:W-:Y:S08]  /*fe90*/  HMMA.16816.F32.BF16 R4, R132.reuse, R144, R4 ;  /* 0x000000908404723c */ /* 0x050ff00000041804 */
[C---:B------:R-:W-:Y:S01]  /*fea0*/  HMMA.16816.F32.BF16 R8, R132.reuse, R146, R8 ;  /* 0x000000928408723c */ /* 0x040fe20000041808 */
[----:B------:R-:W4:Y:S07]  /*feb0*/  LDSM.16.M88.4 R144, [R0+0x4400] ;  /* 0x004400000090783b */ /* 0x000f2e0000000200 */
[C---:B------:R-:W-:Y:S08]  /*fec0*/  HMMA.16816.F32.BF16 R12, R132.reuse, R140, R12 ;  /* 0x0000008c840c723c */ /* 0x040ff0000004180c */
[C---:B------:R-:W-:Y:S01]  /*fed0*/  HMMA.16816.F32.BF16 R16, R132.reuse, R142, R16 ;  /* 0x0000008e8410723c */ /* 0x040fe20000041810 */
[----:B------:R-:W4:Y:S07]  /*fee0*/  LDSM.16.M88.4 R140, [R0+0x4800] ;  /* 0x00480000008c783b */ /* 0x000f2e0000000200 */
[C---:B--2---:R-:W-:Y:S08]  /*fef0*/  HMMA.16816.F32.BF16 R20, R132.reuse, R136, R20 ;  /* 0x000000888414723c */ /* 0x044ff00000041814 */
[C---:B------:R-:W-:Y:S01]  /*ff00*/  HMMA.16816.F32.BF16 R24, R132.reuse, R138, R24 ;  /* 0x0000008a8418723c */ /* 0x040fe20000041818 */
[----:B------:R-:W2:Y:S01]  /*ff10*/  LDSM.16.M88.4 R136, [R0+0x4c00] ;  /* 0x004c00000088783b */ /* 0x000ea20000000200 */
[----:B------:R-:W-:Y:S04]  /*ff20*/  DEPBAR.LE SB0, 0x0 ;  /* 0x000080000000791a */ /* 0x000fe80000000000 */
[----:B------:R-:W-:Y:S02]  /*ff30*/  BAR.SYNC.DEFER_BLOCKING 0x0 ;  /* 0x0000000000007b1d */ /* 0x000fe40000010000 */
        /* <DEDUP_REMOVED lines=12> */
[C---:B------:R-:W-:Y:S08]  /*10000*/  HMMA.16816.F32.BF16 R76, R132.reuse, R160, R76 ;  /* 0x000000a0844c723c */ /* 0x040ff0000004184c */
[C---:B------:R-:W-:Y:S08]  /*10010*/  HMMA.16816.F32.BF16 R80, R132.reuse, R162, R80 ;  /* 0x000000a28450723c */ /* 0x040ff00000041850 */
[C---:B------:R-:W-:Y:S08]  /*10020*/  HMMA.16816.F32.BF16 R84, R132.reuse, R156, R84 ;  /* 0x0000009c8454723c */ /* 0x040ff00000041854 */
[C---:B------:R-:W-:Y:S08]  /*10030*/  HMMA.16816.F32.BF16 R88, R132.reuse, R158, R88 ;  /* 0x0000009e8458723c */ /* 0x040ff00000041858 */
[C---:B---3--:R-:W-:Y:S08]  /*10040*/  HMMA.16816.F32.BF16 R92, R132.reuse, R152, R92 ;  /* 0x00000098845c723c */ /* 0x048ff0000004185c */
[C---:B------:R-:W-:Y:S08]  /*10050*/  HMMA.16816.F32.BF16 R96, R132.reuse, R154, R96 ;  /* 0x0000009a8460723c */ /* 0x040ff00000041860 */
[C---:B-----5:R-:W-:Y:S08]  /*10060*/  HMMA.16816.F32.BF16 R100, R132.reuse, R148, R100 ;  /* 0x000000948464723c */ /* 0x060ff00000041864 */
[C---:B------:R-:W-:Y:S08]  /*10070*/  HMMA.16816.F32.BF16 R104, R132.reuse, R150, R104 ;  /* 0x000000968468723c */ /* 0x040ff00000041868 */
[C---:B----4-:R-:W-:Y:S08]  /*10080*/  HMMA.16816.F32.BF16 R108, R132.reuse, R144, R108 ;  /* 0x00000090846c723c */ /* 0x050ff0000004186c */
[C---:B------:R-:W-:Y:S08]  /*10090*/  HMMA.16816.F32.BF16 R112, R132.reuse, R146, R112 ;  /* 0x000000928470723c */ /* 0x040ff00000041870 */
[C---:B------:R-:W-:Y:S08]  /*100a0*/  HMMA.16816.F32.BF16 R116, R132.reuse, R140, R116 ;  /* 0x0000008c8474723c */ /* 0x040ff00000041874 */
[C---:B------:R-:W-:Y:S08]  /*100b0*/  HMMA.16816.F32.BF16 R120, R132.reuse, R142, R120 ;  /* 0x0000008e8478723c */ /* 0x040ff00000041878 */
[C---:B--2---:R-:W-:Y:S08]  /*100c0*/  HMMA.16816.F32.BF16 R124, R132.reuse, R136, R124 ;  /* 0x00000088847c723c */ /* 0x044ff0000004187c */
[----:B------:R-:W-:Y:S01]  /*100d0*/  HMMA.16816.F32.BF16 R128, R132, R138, R128 ;  /* 0x0000008a8480723c */ /* 0x000fe20000041880 */
[----:B------:R-:W-:Y:S08]  /*100e0*/  @!UPT UIADD3 URZ, UPT, UPT, URZ, URZ, URZ ;  /* 0x000000fffffff290 */ /* 0x000ff0000fffe0ff */
[----:B------:R-:W-:Y:S11]  /*100f0*/  BRA.U !UP0, `(.L_x_1514) ;  /* 0x00000009082c7547 */ /* 0x000ff6000b800000 */
        /* <DEDUP_REMOVED lines=14> */
[----:B------:R-:W1:Y:S01]  /*101e0*/  LDC R133, c[0x0][0x4f0] ;  /* 0x00013c00ff857b82 */ /* 0x000e620000000800 */
[----:B------:R-:W-:Y:S02]  /*101f0*/  UIADD3 UR18, UPT, UPT, UR7, -0x200, URZ ;  /* 0xfffffe0007127890 */ /* 0x000fe4000fffe0ff */
[----:B------:R-:W-:Y:S01]  /*10200*/  UIADD3 UR17, UPT, UPT, UR7, -0x100, URZ ;  /* 0xffffff0007117890 */ /* 0x000fe2000fffe0ff */
        /* <DEDUP_REMOVED lines=8> */
[--C-:B-1----:R-:W-:Y:S02]  /*10290*/  IMAD.MOV R145, RZ, RZ, -R141.reuse ;  /* 0x000000ffff917224 */ /* 0x102fe400078e0a8d */
[----:B------:R-:W-:Y:S02]  /*102a0*/  IMAD.MOV.U32 R140, RZ, RZ, RZ ;  /* 0x000000ffff8c7224 */ /* 0x000fe400078e00ff */
[----:B------:R-:W-:Y:S01]  /*102b0*/  IMAD R138, R145, R134, RZ ;  /* 0x00000086918a7224 */ /* 0x000fe200078e02ff */
[----:B------:R-:W-:Y:S03]  /*102c0*/  MOV R145, UR17 ;  /* 0x0000001100917c02 */ /* 0x000fe60008000f00 */
[----:B------:R-:W-:Y:S01]  /*102d0*/  IMAD.HI.U32 R138, R141, R138, R140 ;  /* 0x0000008a8d8a7227 */ /* 0x000fe200078e008c */
[----:B------:R-:W-:Y:S05]  /*102e0*/  IABS R145, R145 ;  /* 0x0000009100917213 */ /* 0x000fea0000000000 */
[C---:B------:R-:W-:Y:S04]  /*102f0*/  IMAD.HI.U32 R137, R138.reuse, R136, RZ ;  /* 0x000000888a897227 */ /* 0x040fe800078e00ff */
[----:B------:R-:W-:Y:S02]  /*10300*/  IMAD.MOV R141, RZ, RZ, -R137 ;  /* 0x000000ffff8d7224 */ /* 0x000fe400078e0a89 */
[----:B------:R-:W-:Y:S04]  /*10310*/  IMAD.HI.U32 R135, R138, R145, RZ ;  /* 0x000000918a877227 */ /* 0x000fe800078e00ff */
[C---:B------:R-:W-:Y:S01]  /*10320*/  IMAD R136, R134.reuse, R141, R136 ;  /* 0x0000008d86887224 */ /* 0x040fe200078e0288 */
[----:B------:R-:W-:Y:S01]  /*10330*/  IADD3 R138, PT, PT, -R135, RZ, RZ ;  /* 0x000000ff878a7210 */ /* 0x000fe20007ffe1ff */
[----:B------:R-:W1:Y:S03]  /*10340*/  LDC.64 R140, c[0x0][0x3b8] ;  /* 0x0000ee00ff8c7b82 */ /* 0x000e660000000a00 */
[C---:B------:R-:W-:Y:S01]  /*10350*/  ISETP.GT.U32.AND P1, PT, R134.reuse, R136, PT ;  /* 0x000000888600720c */ /* 0x040fe20003f24070 */
[C---:B------:R-:W-:Y:S05]  /*10360*/  IMAD R145, R134.reuse, R138, R145 ;  /* 0x0000008a86917224 */ /* 0x040fea00078e0291 */
[----:B------:R-:W-:Y:S07]  /*10370*/  ISETP.GT.U32.AND P5, PT, R134, R145, PT ;  /* 0x000000918600720c */ /* 0x000fee0003fa4070 */
[----:B------:R-:W-:Y:S01]  /*10380*/  @!P1 IADD3 R137, PT, PT, R137, 0x1, RZ ;  /* 0x0000000189899810 */ /* 0x000fe20007ffe0ff */
[--C-:B------:R-:W-:Y:S05]  /*10390*/  @!P1 IMAD.IADD R136, R136, 0x1, -R134.reuse ;  /* 0x0000000188889824 */ /* 0x100fea00078e0a86 */
[-C--:B------:R-:W-:Y:S01]  /*103a0*/  ISETP.GE.U32.AND P6, PT, R136, R134.reuse, PT ;  /* 0x000000868800720c */ /* 0x080fe20003fc6070 */
[----:B------:R-:W-:Y:S01]  /*103b0*/  @!P5 IMAD.IADD R145, R145, 0x1, -R134 ;  /* 0x000000019191d824 */ /* 0x000fe200078e0a86 */
[----:B------:R-:W-:Y:S01]  /*103c0*/  LOP3.LUT R136, R133, UR17, RZ, 0x3c, !PT ;  /* 0x0000001185887c12 */ /* 0x000fe2000f8e3cff */
[----:B------:R-:W-:Y:S03]  /*103d0*/  @!P5 VIADD R135, R135, 0x1 ;  /* 0x000000018787d836 */ /* 0x000fe60000000000 */
[----:B------:R-:W-:Y:S02]  /*103e0*/  ISETP.GE.U32.AND P1, PT, R145, R134, PT ;  /* 0x000000869100720c */ /* 0x000fe40003f26070 */
[----:B------:R-:W-:Y:S04]  /*103f0*/  LOP3.LUT R134, R133, UR18, RZ, 0x3c, !PT ;  /* 0x0000001285867c12 */ /* 0x000fe8000f8e3cff */
[----:B------:R-:W-:Y:S01]  /*10400*/  ISETP.GE.AND P5, PT, R134, RZ, PT ;  /* 0x000000ff8600720c */ /* 0x000fe20003fa6270 */
[----:B------:R-:W-:Y:S01]  /*10410*/  @P6 VIADD R137, R137, 0x1 ;  /* 0x0000000189896836 */ /* 0x000fe20000000000 */
[----:B------:R-:W-:Y:S05]  /*10420*/  ISETP.GE.AND P6, PT, R136, RZ, PT ;  /* 0x000000ff8800720c */ /* 0x000fea0003fc6270 */
[----:B------:R-:W-:Y:S02]  /*10430*/  @P1 IADD3 R135, PT, PT, R135, 0x1, RZ ;  /* 0x0000000187871810 */ /* 0x000fe40007ffe0ff */
[----:B------:R-:W-:Y:S04]  /*10440*/  ISETP.NE.AND P1, PT, R133, RZ, PT ;  /* 0x000000ff8500720c */ /* 0x000fe80003f25270 */
[----:B------:R-:W-:Y:S02]  /*10450*/  @!P5 IMAD.MOV R137, RZ, RZ, -R137 ;  /* 0x000000ffff89d224 */ /* 0x000fe400078e0a89 */
[----:B------:R-:W-:Y:S03]  /*10460*/  @!P6 IMAD.MOV R135, RZ, RZ, -R135 ;  /* 0x000000ffff87e224 */ /* 0x000fe600078e0a87 */
[C---:B------:R-:W-:Y:S02]  /*10470*/  SEL R132, R2.reuse, R137, !P1 ;  /* 0x0000008902847207 */ /* 0x040fe40004800000 */
[----:B------:R-:W-:Y:S02]  /*10480*/  SEL R139, R2, R135, !P1 ;  /* 0x00000087028b7207 */ /* 0x000fe40004800000 */
[CC--:B------:R-:W-:Y:S02]  /*10490*/  LEA R150, P5, R132.reuse, R218.reuse, 0x2 ;  /* 0x000000da84967211 */ /* 0x0c0fe400078a10ff */
[C---:B------:R-:W-:Y:S02]  /*104a0*/  LEA R148, P1, R139.reuse, R218, 0x2 ;  /* 0x000000da8b947211 */ /* 0x040fe400078210ff */
        /* <DEDUP_REMOVED lines=19> */
.L_x_1515:
[----:B------:R-:W-:Y:S01]  /*105e0*/  @!P4 IMAD.MOV.U32 R215, RZ, RZ, R213 ;  /* 0x000000ffffd7c224 */ /* 0x000fe200078e00d5 */
[C---:B------:R-:W-:Y:S01]  /*105f0*/  LEA R132, P1, R140.reuse, R214, 0x6 ;  /* 0x000000d68c847211 */ /* 0x040fe200078230ff */
[C---:B------:R-:W-:Y:S02]  /*10600*/  @!P3 IMAD R2, R143.reuse, 0xc0, RZ ;  /* 0x000000c08f02b824 */ /* 0x040fe400078e02ff */
[C---:B------:R-:W-:Y:S01]  /*10610*/  @!P3 IMAD R0, R143.reuse, 0x140, RZ ;  /* 0x000001408f00b824 */ /* 0x040fe200078e02ff */
[----:B------:R-:W-:Y:S01]  /*10620*/  @!PT LDS RZ, [RZ] ;  /* 0x00000000fffff984 */ /* 0x000fe20000000800 */
[----:B------:R-:W-:Y:S01]  /*10630*/  @!PT LDS RZ, [RZ] ;  /* 0x00000000fffff984 */ /* 0x000fe20000000800 */
[----:B------:R-:W-:Y:S01]  /*10640*/  @!PT LDS RZ, [RZ] ;  /* 0x00000000fffff984 */ /* 0x000fe20000000800 */
[----:B------:R-:W-:Y:S01]  /*10650*/  @!P4 LDGSTS.E.BYPASS.LTC128B.128 [R223+0x1000], desc[UR14][R214.64] ;  /* 0x01000000d6dfcfae */ /* 0x000fe2000b981a0e */
[C---:B------:R-:W-:Y:S02]  /*10660*/  LEA.HI.X R133, R140.reuse, R213, R143, 0x6, P1 ;  /* 0x000000d58c857211 */ /* 0x040fe400008f348f */
        /* <DEDUP_REMOVED lines=13> */
[----:B------:R-:W-:Y:S01]  /*10740*/  @!P3 IMAD.MOV.U32 R146, RZ, RZ, R132 ;  /* 0x000000ffff92b224 */ /* 0x000fe200078e0084 */
[-C--:B------:R-:W-:Y:S02]  /*10750*/  @!P3 MOV R147, R133.reuse ;  /* 0x000000850093b202 */ /* 0x080fe40000000f00 */
[----:B------:R1:W-:Y:S01]  /*10760*/  @P3 STS.128 [R223+0x2000], RZ ;  /* 0x002000ffdf003388 */ /* 0x0003e20000000c00 */
[C---:B------:R-:W-:Y:S01]  /*10770*/  @!P3 LEA.HI.X R135, R140.reuse, R133, R143, 0x8, P4 ;  /* 0x000000858c87b211 */ /* 0x040fe200020f448f */
[----:B------:R-:W-:Y:S02]  /*10780*/  @!P3 IMAD R143, R143, 0x180, RZ ;  /* 0x000001808f8fb824 */ /* 0x000fe400078e02ff */
[----:B------:R-:W-:Y:S01]  /*10790*/  @!PT LDS RZ, [RZ] ;  /* 0x00000000fffff984 */ /* 0x000fe20000000800 */
[----:B------:R-:W-:Y:S01]  /*107a0*/  @!PT LDS RZ, [RZ] ;  /* 0x00000000fffff984 */ /* 0x000fe20000000800 */
[----:B------:R-:W-:Y:S01]  /*107b0*/  @!PT LDS RZ, [RZ] ;  /* 0x00000000fffff984 */ /* 0x000fe20000000800 */
[----:B------:R1:W-:Y:S01]  /*107c0*/  @!P3 LDGSTS.E.BYPASS.LTC128B.128 [R223+0x2000], desc[UR14][R144.64] ;  /* 0x0200000090dfbfae */ /* 0x0003e2000b981a0e */
[C---:B------:R-:W-:Y:S03]  /*107d0*/  @!P3 IMAD.WIDE.U32 R146, R140.reuse, 0x180, R146 ;  /* 0x000001808c92b825 */ /* 0x040fe600078e0092 */
        /* <DEDUP_REMOVED lines=10> */
[----:B------:R1:W-:Y:S01]  /*10880*/  @!P3 LDGSTS.E.BYPASS.LTC128B.128 [R223+0x3000], desc[UR14][R136.64] ;  /* 0x0300000088dfbfae */ /* 0x0003e2000b981a0e */
[----:B--2---:R-:W-:Y:S03]  /*10890*/  @!P3 IMAD.WIDE.U32 R132, R140, 0x140, R132 ;  /* 0x000001408c84b825 */ /* 0x004fe600078e0084 */
[----:B------:R1:W-:Y:S04]  /*108a0*/  @P3 STS.128 [R223+0x3800], RZ ;  /* 0x003800ffdf003388 */ /* 0x0003e80000000c00 */
[----:B------:R-:W-:Y:S01]  /*108b0*/  @!PT LDS RZ, [RZ] ;  /* 0x00000000fffff984 */ /* 0x000fe20000000800 */
[----:B------:R-:W-:Y:S01]  /*108c0*/  @!PT LDS RZ, [RZ] ;  /* 0x00000000fffff984 */ /* 0x000fe20000000800 */
[----:B------:R-:W-:Y:S01]  /*108d0*/  @!PT LDS RZ, [RZ] ;  /* 0x00000000fffff984 */ /* 0x000fe20000000800 */
[----:B------:R1:W-:Y:S01]  /*108e0*/  @!P3 LDGSTS.E.BYPASS.LTC128B.128 [R223+0x3800], desc[UR14][R134.64] ;  /* 0x0380000086dfbfae */ /* 0x0003e2000b981a0e */
[----:B------:R-:W-:Y:S03]  /*108f0*/  @!P3 IADD3 R133, PT, PT, R0, R133, RZ ;  /* 0x000000850085b210 */ /* 0x000fe60007ffe0ff */
        /* <DEDUP_REMOVED lines=11> */
.L_x_1514:
[C---:B-1----:R-:W-:Y:S01]  /*109b0*/  IADD3 R139, PT, PT, R192.reuse, -0x80, RZ ;  /* 0xffffff80c08b7810 */ /* 0x042fe20007ffe0ff */
[----:B------:R-:W-:Y:S01]  /*109c0*/  LDSM.16.MT88.4 R144, [R217+0x5000] ;  /* 0x00500000d990783b */ /* 0x000fe20000004200 */
[C---:B------:R-:W-:Y:S01]  /*109d0*/  IADD3 R136, PT, PT, R192.reuse, -0x7f, RZ ;  /* 0xffffff81c0887810 */ /* 0x040fe20007ffe0ff */
[----:B------:R-:W-:Y:S01]  /*109e0*/  UIADD3 UR13, UPT, UPT, UR13, -0x1, URZ ;  /* 0xffffffff0d0d7890 */ /* 0x000fe2000fffe0ff */
[----:B------:R-:W-:Y:S01]  /*109f0*/  I2FP.F32.U32 R139, R139 ;  /* 0x0000008b008b7245 */ /* 0x000fe20000201000 */
[----:B------:R-:W-:Y:S01]  /*10a00*/  UIADD3 UR7, UPT, UPT, UR7, -0x100, URZ ;  /* 0xffffff0007077890 */ /* 0x000fe2000fffe0ff */
[C---:B------:R-:W-:Y:S01]  /*10a10*/  IADD3 R140, PT, PT, R192.reuse, -0x78, RZ ;  /* 0xffffff88c08c7810 */ /* 0x040fe20007ffe0ff */
[----:B------:R-:W-:Y:S01]  /*10a20*/  UISETP.NE.AND UP0, UPT, UR13, URZ, UPT ;  /* 0x000000ff0d00728c */ /* 0x000fe2000bf05270 */
[----:B------:R-:W-:Y:S01]  /*10a30*/  I2FP.F32.U32 R136, R136 ;  /* 0x0000008800887245 */ /* 0x000fe20000201000 */
[C---:B------:R-:W-:Y:S01]  /*10a40*/  FFMA.FTZ R4, R139.reuse, UR6, R4 ;  /* 0x000000068b047c23 */ /* 0x040fe20008010004 */
[----:B------:R-:W-:Y:S01]  /*10a50*/  IADD3 R138, PT, PT, R192, -0x77, RZ ;  /* 0xffffff89c08a7810 */ /* 0x000fe20007ffe0ff */
[----:B------:R-:W-:Y:S01]  /*10a60*/  FFMA.FTZ R6, R139, UR6, R6 ;  /* 0x000000068b067c23 */ /* 0x000fe20008010006 */
[----:B------:R-:W-:Y:S01]  /*10a70*/  I2FP.F32.U32 R139, R140 ;  /* 0x0000008c008b7245 */ /* 0x000fe20000201000 */
[----:B------:R-:W-:Y:S01]  /*10a80*/  FFMA.FTZ R5, R136, UR6, R5 ;  /* 0x0000000688057c23 */ /* 0x000fe20008010005 */
[----:B------:R-:W-:Y:S01]  /*10a90*/  IADD3 R140, PT, PT, R192, -0x70, RZ ;  /* 0xffffff90c08c7810 */ /* 0x000fe20007ffe0ff */
[----:B------:R-:W-:Y:S01]  /*10aa0*/  FFMA.FTZ R7, R136, UR6, R7 ;  /* 0x0000000688077c23 */ /* 0x000fe20008010007 */
[----:B------:R-:W-:Y:S01]  /*10ab0*/  I2FP.F32.U32 R136, R138 ;  /* 0x0000008a00887245 */ /* 0x000fe20000201000 */
[C---:B------:R-:W-:Y:S01]  /*10ac0*/  FFMA.FTZ R8, R139.reuse, UR6, R8 ;  /* 0x000000068b087c23 */ /* 0x040fe20008010008 */
[----:B------:R-:W-:Y:S01]  /*10ad0*/  FFMA.FTZ R10, R139, UR6, R10 ;  /* 0x000000068b0a7c23 */ /* 0x000fe2000801000a */
[----:B------:R-:W-:Y:S02]  /*10ae0*/  IADD3 R138, PT, PT, R192, -0x6f, RZ ;  /* 0xffffff91c08a7810 */ /* 0x000fe40007ffe0ff */
[----:B------:R-:W-:Y:S01]  /*10af0*/  I2FP.F32.U32 R139, R140 ;  /* 0x0000008c008b7245 */ /* 0x000fe20000201000 */
[----:B------:R-:W-:Y:S01]  /*10b00*/  FFMA.FTZ R9, R136, UR6, R9 ;  /* 0x0000000688097c23 */ /* 0x000fe20008010009 */
[----:B------:R-:W-:Y:S01]  /*10b10*/  IADD3 R140, PT, PT, R192, -0x68, RZ ;  /* 0xffffff98c08c7810 */ /* 0x000fe20007ffe0ff */
[----:B------:R-:W-:Y:S01]  /*10b20*/  FFMA.FTZ R11, R136, UR6, R11 ;  /* 0x00000006880b7c23 */ /* 0x000fe2000801000b */
[----:B------:R-:W-:Y:S01]  /*10b30*/  I2FP.F32.U32 R136, R138 ;  /* 0x0000008a00887245 */ /* 0x000fe20000201000 */
[C---:B------:R-:W-:Y:S01]  /*10b40*/  FFMA.FTZ R12, R139.reuse, UR6, R12 ;  /* 0x000000068b0c7c23 */ /* 0x040fe2000801000c */
[----:B------:R-:W-:Y:S01]  /*10b50*/  I2FP.F32.U32 R133, R140 ;  /* 0x0000008c00857245 */ /* 0x000fe20000201000 */
[----:B------:R-:W-:Y:S01]  /*10b60*/  FFMA.FTZ R14, R139, UR6, R14 ;  /* 0x000000068b0e7c23 */ /* 0x000fe2000801000e */
[----:B------:R-:W-:Y:S01]  /*10b70*/  IADD3 R138, PT, PT, R192, -0x67, RZ ;  /* 0xffffff99c08a7810 */ /* 0x000fe20007ffe0ff */
[----:B------:R-:W-:Y:S01]  /*10b80*/  FFMA.FTZ R13, R136, UR6, R13 ;  /* 0x00000006880d7c23 */ /* 0x000fe2000801000d */
[----:B------:R-:W-:Y:S01]  /*10b90*/  IADD3 R2, PT, PT, R192, -0x60, RZ ;  /* 0xffffffa0c0027810 */ /* 0x000fe20007ffe0ff */
[----:B------:R-:W-:Y:S01]  /*10ba0*/  FFMA.FTZ R15, R136, UR6, R15 ;  /* 0x00000006880f7c23 */ /* 0x000fe2000801000f */
[----:B------:R-:W-:Y:S01]  /*10bb0*/  I2FP.F32.U32 R0, R138 ;  /* 0x0000008a00007245 */ /* 0x000fe20000201000 */
[C---:B------:R-:W-:Y:S01]  /*10bc0*/  FFMA.FTZ R16, R133.reuse, UR6, R16 ;  /* 0x0000000685107c23 */ /* 0x040fe20008010010 */
[----:B------:R-:W-:Y:S01]  /*10bd0*/  FFMA.FTZ R18, R133, UR6, R18 ;  /* 0x0000000685127c23 */ /* 0x000fe20008010012 */
[----:B------:R-:W-:Y:S02]  /*10be0*/  I2FP.F32.U32 R133, R2 ;  /* 0x0000000200857245 */ /* 0x000fe40000201000 */
        /* <DEDUP_REMOVED lines=12> */
[C---:B------:R-:W-:Y:S01]  /*10cb0*/  FFMA.FTZ R24, R133.reuse, UR6, R24 ;  /* 0x0000000685187c23 */ /* 0x040fe20008010018 */
[----:B------:R-:W-:Y:S01]  /*10cc0*/  I2FP.F32.U32 R0, R132 ;  /* 0x0000008400007245 */ /* 0x000fe20000201000 */
        /* <DEDUP_REMOVED lines=75> */
[C---:B------:R-:W-:Y:S01]  /*11180*/  FFMA.FTZ R61, R0.reuse, UR6, R61 ;  /* 0x00000006003d7c23 */ /* 0x040fe2000801003d */
[----:B------:R-:W-:Y:S01]  /*11190*/  I2FP.F32.U32 R2, R2 ;  /* 0x0000000200027245 */ /* 0x000fe20000201000 */
[----:B------:R-:W-:Y:S01]  /*111a0*/  FFMA.FTZ R63, R0, UR6, R63 ;  /* 0x00000006003f7c23 */ /* 0x000fe2000801003f */
[----:B------:R-:W-:Y:S01]  /*111b0*/  IADD3 R0, PT, PT, R192, 0x1, RZ ;  /* 0x00000001c0007810 */ /* 0x000fe20007ffe0ff */
[C---:B------:R-:W-:Y:S01]  /*111c0*/  FFMA.FTZ R64, R133.reuse, UR6, R64 ;  /* 0x0000000685407c23 */ /* 0x040fe20008010040 */
[----:B------:R-:W-:Y:S01]  /*111d0*/  FFMA.FTZ R66, R133, UR6, R66 ;  /* 0x0000000685427c23 */ /* 0x000fe20008010042 */
[----:B------:R-:W-:Y:S01]  /*111e0*/  I2FP.F32.U32 R133, R192 ;  /* 0x000000c000857245 */ /* 0x000fe20000201000 */
[C---:B------:R-:W-:Y:S01]  /*111f0*/  FFMA.FTZ R65, R2.reuse, UR6, R65 ;  /* 0x0000000602417c23 */ /* 0x040fe20008010041 */
[----:B------:R-:W-:Y:S01]  /*11200*/  FFMA.FTZ R67, R2, UR6, R67 ;  /* 0x0000000602437c23 */ /* 0x000fe20008010043 */
[----:B------:R-:W-:Y:S02]  /*11210*/  I2FP.F32.U32 R0, R0 ;  /* 0x0000000000007245 */ /* 0x000fe40000201000 */
[C---:B------:R-:W-:Y:S01]  /*11220*/  IADD3 R2, PT, PT, R192.reuse, 0x8, RZ ;  /* 0x00000008c0027810 */ /* 0x040fe20007ffe0ff */
[C---:B------:R-:W-:Y:S01]  /*11230*/  FFMA.FTZ R68, R133.reuse, UR6, R68 ;  /* 0x0000000685447c23 */ /* 0x040fe20008010044 */
[----:B------:R-:W-:Y:S01]  /*11240*/  FFMA.FTZ R70, R133, UR6, R70 ;  /* 0x0000000685467c23 */ /* 0x000fe20008010046 */
[----:B------:R-:W-:Y:S01]  /*11250*/  IADD3 R132, PT, PT, R192, 0x9, RZ ;  /* 0x00000009c0847810 */ /* 0x000fe20007ffe0ff */
[C---:B------:R-:W-:Y:S01]  /*11260*/  FFMA.FTZ R69, R0.reuse, UR6, R69 ;  /* 0x0000000600457c23 */ /* 0x040fe20008010045 */
[----:B------:R-:W-:Y:S01]  /*11270*/  I2FP.F32.U32 R133, R2 ;  /* 0x0000000200857245 */ /* 0x000fe20000201000 */
[----:B------:R-:W-:Y:S01]  /*11280*/  FFMA.FTZ R71, R0, UR6, R71 ;  /* 0x0000000600477c23 */ /* 0x000fe20008010047 */
[C---:B------:R-:W-:Y:S02]  /*11290*/  IADD3 R2, PT, PT, R192.reuse, 0x10, RZ ;  /* 0x00000010c0027810 */ /* 0x040fe40007ffe0ff */
[----:B------:R-:W-:Y:S01]  /*112a0*/  I2FP.F32.U32 R0, R132 ;  /* 0x0000008400007245 */ /* 0x000fe20000201000 */
[C---:B------:R-:W-:Y:S01]  /*112b0*/  FFMA.FTZ R72, R133.reuse, UR6, R72 ;  /* 0x0000000685487c23 */ /* 0x040fe20008010048 */
[----:B------:R-:W-:Y:S01]  /*112c0*/  FFMA.FTZ R74, R133, UR6, R74 ;  /* 0x00000006854a7c23 */ /* 0x000fe2000801004a */
[----:B------:R-:W-:Y:S02]  /*112d0*/  IADD3 R132, PT, PT, R192, 0x11, RZ ;  /* 0x00000011c0847810 */ /* 0x000fe40007ffe0ff */
        /* <DEDUP_REMOVED lines=11> */
[----:B------:R-:W-:Y:S02]  /*11390*/  I2FP.F32.U32 R0, R132 ;  /* 0x0000008400007245 */ /* 0x000fe40000201000 */
[C---:B------:R-:W-:Y:S01]  /*113a0*/  IADD3 R2, PT, PT, R192.reuse, 0x20, RZ ;  /* 0x00000020c0027810 */ /* 0x040fe20007ffe0ff */
[C---:B------:R-:W-:Y:S01]  /*113b0*/  FFMA.FTZ R80, R133.reuse, UR6, R80 ;  /* 0x0000000685507c23 */ /* 0x040fe20008010050 */
[----:B------:R-:W-:Y:S01]  /*113c0*/  IADD3 R132, PT, PT, R192, 0x21, RZ ;  /* 0x00000021c0847810 */ /* 0x000fe20007ffe0ff */
        /* <DEDUP_REMOVED lines=13> */
[----:B------:R-:W-:Y:S01]  /*114a0*/  IADD3 R132, PT, PT, R192, 0x30, RZ ;  /* 0x00000030c0847810 */ /* 0x000fe20007ffe0ff */
[C---:B------:R-:W-:Y:S01]  /*114b0*/  FFMA.FTZ R88, R133.reuse, UR6, R88 ;  /* 0x0000000685587c23 */ /* 0x040fe20008010058 */
[----:B------:R-:W-:Y:S01]  /*114c0*/  FFMA.FTZ R90, R133, UR6, R90 ;  /* 0x00000006855a7c23 */ /* 0x000fe2000801005a */
[----:B------:R-:W-:Y:S01]  /*114d0*/  FMNMX3.FTZ R134, R193, R4, R5, !PT ;  /* 0x00000004c1867276 */ /* 0x000fe20007810005 */
[C---:B------:R-:W-:Y:S01]  /*114e0*/  FFMA.FTZ R89, R0.reuse, UR6, R89 ;  /* 0x0000000600597c23 */ /* 0x040fe20008010059 */
[----:B------:R-:W-:Y:S01]  /*114f0*/  I2FP.F32.U32 R133, R132 ;  /* 0x0000008400857245 */ /* 0x000fe20000201000 */
[----:B------:R-:W-:Y:S01]  /*11500*/  FFMA.FTZ R91, R0, UR6, R91 ;  /* 0x00000006005b7c23 */ /* 0x000fe2000801005b */
[----:B------:R-:W-:Y:S02]  /*11510*/  FMNMX3.FTZ R135, R194, R6, R7, !PT ;  /* 0x00000006c2877276 */ /* 0x000fe40007810007 */
[----:B------:R-:W-:Y:S01]  /*11520*/  IADD3 R0, PT, PT, R192, 0x38, RZ ;  /* 0x00000038c0007810 */ /* 0x000fe20007ffe0ff */
[C---:B------:R-:W-:Y:S01]  /*11530*/  FFMA.FTZ R92, R133.reuse, UR6, R92 ;  /* 0x00000006855c7c23 */ /* 0x040fe2000801005c */
[----:B------:R-:W-:Y:S01]  /*11540*/  FMNMX3.FTZ R134, R134, R8, R9, !PT ;  /* 0x0000000886867276 */ /* 0x000fe20007810009 */
[----:B------:R-:W-:Y:S01]  /*11550*/  FFMA.FTZ R94, R133, UR6, R94 ;  /* 0x00000006855e7c23 */ /* 0x000fe2000801005e */
[----:B------:R-:W-:Y:S02]  /*11560*/  IADD3 R132, PT, PT, R192, 0x39, RZ ;  /* 0x00000039c0847810 */ /* 0x000fe40007ffe0ff */
[----:B------:R-:W-:Y:S02]  /*11570*/  FMNMX3.FTZ R135, R135, R10, R11, !PT ;  /* 0x0000000a87877276 */ /* 0x000fe4000781000b */
[----:B------:R-:W-:Y:S02]  /*11580*/  I2FP.F32.U32 R133, R0 ;  /* 0x0000000000857245 */ /* 0x000fe40000201000 */
[----:B------:R-:W-:Y:S02]  /*11590*/  FMNMX3.FTZ R134, R134, R12, R13, !PT ;  /* 0x0000000c86867276 */ /* 0x000fe4000781000d */
[----:B------:R-:W-:Y:S02]  /*115a0*/  I2FP.F32.U32 R0, R132 ;  /* 0x0000008400007245 */ /* 0x000fe40000201000 */
        /* <DEDUP_REMOVED lines=9> */
[----:B------:R-:W-:Y:S02]  /*11640*/  IADD3 R2, PT, PT, R192, 0x31, RZ ;  /* 0x00000031c0027810 */ /* 0x000fe40007ffe0ff */
[----:B------:R-:W-:Y:S02]  /*11650*/  FMNMX3.FTZ R134, R134, R32, R33, !PT ;  /* 0x0000002086867276 */ /* 0x000fe40007810021 */
[----:B------:R-:W-:Y:S02]  /*11660*/  FMNMX3.FTZ R132, R132, R34, R35, !PT ;  /* 0x0000002284847276 */ /* 0x000fe40007810023 */
[----:B------:R-:W-:Y:S02]  /*11670*/  I2FP.F32.U32 R2, R2 ;  /* 0x0000000200027245 */ /* 0x000fe40000201000 */
[----:B------:R-:W-:Y:S02]  /*11680*/  FMNMX3.FTZ R134, R134, R36, R37, !PT ;  /* 0x0000002486867276 */ /* 0x000fe40007810025 */
[----:B------:R-:W-:Y:S01]  /*11690*/  FMNMX3.FTZ R132, R132, R38, R39, !PT ;  /* 0x0000002684847276 */ /* 0x000fe20007810027 */
[----:B------:R-:W-:Y:S01]  /*116a0*/  FFMA.FTZ R93, R2, UR6, R93 ;  /* 0x00000006025d7c23 */ /* 0x000fe2000801005d */
[----:B------:R-:W-:Y:S01]  /*116b0*/  FMNMX3.FTZ R134, R134, R40, R41, !PT ;  /* 0x0000002886867276 */ /* 0x000fe20007810029 */
[----:B------:R-:W-:Y:S01]  /*116c0*/  FFMA.FTZ R95, R2, UR6, R95 ;  /* 0x00000006025f7c23 */ /* 0x000fe2000801005f */
[----:B------:R-:W-:Y:S01]  /*116d0*/  FMNMX3.FTZ R132, R132, R42, R43, !PT ;  /* 0x0000002a84847276 */ /* 0x000fe2000781002b */
[C---:B------:R-:W-:Y:S01]  /*116e0*/  FFMA.FTZ R96, R133.reuse, UR6, R96 ;  /* 0x0000000685607c23 */ /* 0x040fe20008010060 */
[----:B------:R-:W-:Y:S01]  /*116f0*/  IADD3 R2, PT, PT, R192, 0x40, RZ ;  /* 0x00000040c0027810 */ /* 0x000fe20007ffe0ff */
[----:B------:R-:W-:Y:S01]  /*11700*/  FFMA.FTZ R98, R133, UR6, R98 ;  /* 0x0000000685627c23 */ /* 0x000fe20008010062 */
[----:B------:R-:W-:Y:S01]  /*11710*/  FMNMX3.FTZ R134, R134, R44, R45, !PT ;  /* 0x0000002c86867276 */ /* 0x000fe2000781002d */
[----:B------:R-:W-:Y:S01]  /*11720*/  FFMA.FTZ R97, R0, UR6, R97 ;  /* 0x0000000600617c23 */ /* 0x000fe20008010061 */
[----:B------:R-:W-:Y:S01]  /*11730*/  FMNMX3.FTZ R132, R132, R46, R47, !PT ;  /* 0x0000002e84847276 */ /* 0x000fe2000781002f */
[----:B------:R-:W-:Y:S01]  /*11740*/  FFMA.FTZ R99, R0, UR6, R99 ;  /* 0x0000000600637c23 */ /* 0x000fe20008010063 */
[----:B------:R-:W-:Y:S02]  /*11750*/  I2FP.F32.U32 R133, R2 ;  /* 0x0000000200857245 */ /* 0x000fe40000201000 */
[----:B------:R-:W-:Y:S02]  /*11760*/  FMNMX3.FTZ R134, R134, R48, R49, !PT ;  /* 0x0000003086867276 */ /* 0x000fe40007810031 */
[----:B------:R-:W-:Y:S01]  /*11770*/  IADD3 R0, PT, PT, R192, 0x41, RZ ;  /* 0x00000041c0007810 */ /* 0x000fe20007ffe0ff */
[C---:B------:R-:W-:Y:S01]  /*11780*/  FFMA.FTZ R100, R133.reuse, UR6, R100 ;  /* 0x0000000685647c23 */ /* 0x040fe20008010064 */
[----:B------:R-:W-:Y:S01]  /*11790*/  FMNMX3.FTZ R132, R132, R50, R51, !PT ;  /* 0x0000003284847276 */ /* 0x000fe20007810033 */
[----:B------:R-:W-:Y:S01]  /*117a0*/  FFMA.FTZ R102, R133, UR6, R102 ;  /* 0x0000000685667c23 */ /* 0x000fe20008010066 */
[----:B------:R-:W-:Y:S02]  /*117b0*/  FMNMX3.FTZ R134, R134, R52, R53, !PT ;  /* 0x0000003486867276 */ /* 0x000fe40007810035 */
[----:B------:R-:W-:Y:S02]  /*117c0*/  I2FP.F32.U32 R0, R0 ;  /* 0x0000000000007245 */ /* 0x000fe40000201000 */
[----:B------:R-:W-:Y:S02]  /*117d0*/  FMNMX3.FTZ R132, R132, R54, R55, !PT ;  /* 0x0000003684847276 */ /* 0x000fe40007810037 */
[----:B------:R-:W-:Y:S01]  /*117e0*/  IADD3 R133, PT, PT, R192, 0x48, RZ ;  /* 0x00000048c0857810 */ /* 0x000fe20007ffe0ff */
[----:B------:R-:W-:Y:S01]  /*117f0*/  FFMA.FTZ R101, R0, UR6, R101 ;  /* 0x0000000600657c23 */ /* 0x000fe20008010065 */
[----:B------:R-:W-:Y:S01]  /*11800*/  IADD3 R2, PT, PT, R192, 0x49, RZ ;  /* 0x00000049c0027810 */ /* 0x000fe20007ffe0ff */
[----:B------:R-:W-:Y:S01]  /*11810*/  FFMA.FTZ R103, R0, UR6, R103 ;  /* 0x0000000600677c23 */ /* 0x000fe20008010067 */
[----:B------:R-:W-:Y:S02]  /*11820*/  FMNMX3.FTZ R134, R134, R56, R57, !PT ;  /* 0x0000003886867276 */ /* 0x000fe40007810039 */
[----:B------:R-:W-:Y:S02]  /*11830*/  FMNMX3.FTZ R132, R132, R58, R59, !PT ;  /* 0x0000003a84847276 */ /* 0x000fe4000781003b */
[----:B------:R-:W-:Y:S02]  /*11840*/  I2FP.F32.U32 R133, R133 ;  /* 0x0000008500857245 */ /* 0x000fe40000201000 */
[----:B------:R-:W-:Y:S02]  /*11850*/  I2FP.F32.U32 R0, R2 ;  /* 0x0000000200007245 */ /* 0x000fe40000201000 */
[----:B------:R-:W-:Y:S01]  /*11860*/  FMNMX3.FTZ R134, R134, R60, R61, !PT ;  /* 0x0000003c86867276 */ /* 0x000fe2000781003d */
[C---:B------:R-:W-:Y:S01]  /*11870*/  FFMA.FTZ R104, R133.reuse, UR6, R104 ;  /* 0x0000000685687c23 */ /* 0x040fe20008010068 */
[----:B------:R-:W-:Y:S01]  /*11880*/  FMNMX3.FTZ R132, R132, R62, R63, !PT ;  /* 0x0000003e84847276 */ /* 0x000fe2000781003f */
[----:B------:R-:W-:Y:S01]  /*11890*/  FFMA.FTZ R106, R133, UR6, R106 ;  /* 0x00000006856a7c23 */ /* 0x000fe2000801006a */
[----:B------:R-:W-:Y:S01]  /*118a0*/  FFMA.FTZ R105, R0, UR6, R105 ;  /* 0x0000000600697c23 */ /* 0x000fe20008010069 */
[----:B------:R-:W-:Y:S01]  /*118b0*/  FMNMX3.FTZ R134, R134, R64, R65, !PT ;  /* 0x0000004086867276 */ /* 0x000fe20007810041 */
[----:B------:R-:W-:Y:S01]  /*118c0*/  FFMA.FTZ R107, R0, UR6, R107 ;  /* 0x00000006006b7c23 */ /* 0x000fe2000801006b */
[----:B------:R-:W-:Y:S02]  /*118d0*/  IADD3 R2, PT, PT, R192, 0x50, RZ ;  /* 0x00000050c0027810 */ /* 0x000fe40007ffe0ff */
[----:B------:R-:W-:Y:S02]  /*118e0*/  FMNMX3.FTZ R132, R132, R66, R67, !PT ;  /* 0x0000004284847276 */ /* 0x000fe40007810043 */
[----:B------:R-:W-:Y:S02]  /*118f0*/  IADD3 R0, PT, PT, R192, 0x51, RZ ;  /* 0x00000051c0007810 */ /* 0x000fe40007ffe0ff */
[----:B------:R-:W-:Y:S02]  /*11900*/  I2FP.F32.U32 R133, R2 ;  /* 0x0000000200857245 */ /* 0x000fe40000201000 */
[----:B------:R-:W-:Y:S02]  /*11910*/  FMNMX3.FTZ R134, R134, R68, R69, !PT ;  /* 0x0000004486867276 */ /* 0x000fe40007810045 */
[----:B------:R-:W-:Y:S01]  /*11920*/  FMNMX3.FTZ R132, R132, R70, R71, !PT ;  /* 0x0000004684847276 */ /* 0x000fe20007810047 */
[C---:B------:R-:W-:Y:S01]  /*11930*/  FFMA.FTZ R108, R133.reuse, UR6, R108 ;  /* 0x00000006856c7c23 */ /* 0x040fe2000801006c */
[----:B------:R-:W-:Y:S01]  /*11940*/  I2FP.F32.U32 R0, R0 ;  /* 0x0000000000007245 */ /* 0x000fe20000201000 */
[----:B------:R-:W-:Y:S01]  /*11950*/  FFMA.FTZ R110, R133, UR6, R110 ;  /* 0x00000006856e7c23 */ /* 0x000fe2000801006e */
[----:B------:R-:W-:Y:S02]  /*11960*/  IADD3 R2, PT, PT, R192, 0x58, RZ ;  /* 0x00000058c0027810 */ /* 0x000fe40007ffe0ff */
[----:B------:R-:W-:Y:S01]  /*11970*/  FMNMX3.FTZ R134, R134, R72, R73, !PT ;  /* 0x0000004886867276 */ /* 0x000fe20007810049 */
[----:B------:R-:W-:Y:S01]  /*11980*/  FFMA.FTZ R109, R0, UR6, R109 ;  /* 0x00000006006d7c23 */ /* 0x000fe2000801006d */
[----:B------:R-:W-:Y:S01]  /*11990*/  FMNMX3.FTZ R132, R132, R74, R75, !PT ;  /* 0x0000004a84847276 */ /* 0x000fe2000781004b */
[----:B------:R-:W-:Y:S01]  /*119a0*/  FFMA.FTZ R111, R0, UR6, R111 ;  /* 0x00000006006f7c23 */ /* 0x000fe2000801006f */
[----:B------:R-:W-:Y:S02]  /*119b0*/  I2FP.F32.U32 R133, R2 ;  /* 0x0000000200857245 */ /* 0x000fe40000201000 */
[----:B------:R-:W-:Y:S02]  /*119c0*/  FMNMX3.FTZ R134, R134, R76, R77, !PT ;  /* 0x0000004c86867276 */ /* 0x000fe4000781004d */
[----:B------:R-:W-:Y:S01]  /*119d0*/  FMNMX3.FTZ R132, R132, R78, R79, !PT ;  /* 0x0000004e84847276 */ /* 0x000fe2000781004f */
[C---:B------:R-:W-:Y:S01]  /*119e0*/  FFMA.FTZ R112, R133.reuse, UR6, R112 ;  /* 0x0000000685707c23 */ /* 0x040fe20008010070 */
[----:B------:R-:W-:Y:S01]  /*119f0*/  IADD3 R0, PT, PT, R192, 0x59, RZ ;  /* 0x00000059c0007810 */ /* 0x000fe20007ffe0ff */
[----:B------:R-:W-:Y:S01]  /*11a00*/  FFMA.FTZ R114, R133, UR6, R114 ;  /* 0x0000000685727c23 */ /* 0x000fe20008010072 */
[----:B------:R-:W-:Y:S02]  /*11a10*/  FMNMX3.FTZ R134, R134, R80, R81, !PT ;  /* 0x0000005086867276 */ /* 0x000fe40007810051 */
[----:B------:R-:W-:Y:S02]  /*11a20*/  I2FP.F32.U32 R0, R0 ;  /* 0x0000000000007245 */ /* 0x000fe40000201000 */
[----:B------:R-:W-:Y:S02]  /*11a30*/  FMNMX3.FTZ R132, R132, R82, R83, !PT ;  /* 0x0000005284847276 */ /* 0x000fe40007810053 */
[----:B------:R-:W-:Y:S01]  /*11a40*/  IADD3 R133, PT, PT, R192, 0x60, RZ ;  /* 0x00000060c0857810 */ /* 0x000fe20007ffe0ff */
[----:B------:R-:W-:Y:S01]  /*11a50*/  FFMA.FTZ R113, R0, UR6, R113 ;  /* 0x0000000600717c23 */ /* 0x000fe20008010071 */
[----:B------:R-:W-:Y:S01]  /*11a60*/  FMNMX3.FTZ R134, R134, R84, R85, !PT ;  /* 0x0000005486867276 */ /* 0x000fe20007810055 */
[----:B------:R-:W-:Y:S01]  /*11a70*/  FFMA.FTZ R115, R0, UR6, R115 ;  /* 0x0000000600737c23 */ /* 0x000fe20008010073 */
[----:B------:R-:W-:Y:S02]  /*11a80*/  IADD3 R2, PT, PT, R192, 0x61, RZ ;  /* 0x00000061c0027810 */ /* 0x000fe40007ffe0ff */
[----:B------:R-:W-:Y:S02]  /*11a90*/  FMNMX3.FTZ R132, R132, R86, R87, !PT ;  /* 0x0000005684847276 */ /* 0x000fe40007810057 */
[----:B------:R-:W-:Y:S02]  /*11aa0*/  I2FP.F32.U32 R133, R133 ;  /* 0x0000008500857245 */ /* 0x000fe40000201000 */
[----:B------:R-:W-:Y:S02]  /*11ab0*/  FMNMX3.FTZ R134, R134, R88, R89, !PT ;  /* 0x0000005886867276 */ /* 0x000fe40007810059 */
[----:B------:R-:W-:Y:S01]  /*11ac0*/  I2FP.F32.U32 R0, R2 ;  /* 0x0000000200007245 */ /* 0x000fe20000201000 */
[C---:B------:R-:W-:Y:S01]  /*11ad0*/  FFMA.FTZ R116, R133.reuse, UR6, R116 ;  /* 0x0000000685747c23 */ /* 0x040fe20008010074 */
[----:B------:R-:W-:Y:S01]  /*11ae0*/  FMNMX3.FTZ R132, R132, R90, R91, !PT ;  /* 0x0000005a84847276 */ /* 0x000fe2000781005b */
[----:B------:R-:W-:Y:S01]  /*11af0*/  FFMA.FTZ R118, R133, UR6, R118 ;  /* 0x0000000685767c23 */ /* 0x000fe20008010076 */
[----:B------:R-:W-:Y:S01]  /*11b00*/  FMNMX3.FTZ R134, R134, R92, R93, !PT ;  /* 0x0000005c86867276 */ /* 0x000fe2000781005d */
[----:B------:R-:W-:Y:S01]  /*11b10*/  FFMA.FTZ R117, R0, UR6, R117 ;  /* 0x0000000600757c23 */ /* 0x000fe20008010075 */
[----:B------:R-:W-:Y:S01]  /*11b20*/  FMNMX3.FTZ R132, R132, R94, R95, !PT ;  /* 0x0000005e84847276 */ /* 0x000fe2000781005f */
[----:B------:R-:W-:Y:S01]  /*11b30*/  FFMA.FTZ R119, R0, UR6, R119 ;  /* 0x0000000600777c23 */ /* 0x000fe20008010077 */
[C---:B------:R-:W-:Y:S02]  /*11b40*/  IADD3 R2, PT, PT, R192.reuse, 0x68, RZ ;  /* 0x00000068c0027810 */ /* 0x040fe40007ffe0ff */
[----:B------:R-:W-:Y:S02]  /*11b50*/  IADD3 R0, PT, PT, R192, 0x69, RZ ;  /* 0x00000069c0007810 */ /* 0x000fe40007ffe0ff */
        /* <DEDUP_REMOVED lines=8> */
[----:B------:R-:W-:Y:S01]  /*11be0*/  IADD3 R2, PT, PT, R192, 0x70, RZ ;  /* 0x00000070c0027810 */ /* 0x000fe20007ffe0ff */
        /* <DEDUP_REMOVED lines=11> */
[----:B------:R-:W-:Y:S02]  /*11ca0*/  IADD3 R133, PT, PT, R192, 0x78, RZ ;  /* 0x00000078c0857810 */ /* 0x000fe40007ffe0ff */
[----:B------:R-:W-:Y:S01]  /*11cb0*/  FMNMX3.FTZ R132, R2, R112, R113, !PT ;  /* 0x0000007002847276 */ /* 0x000fe20007810071 */
[----:B------:R-:W-:Y:S01]  /*11cc0*/  FFMA.FTZ R125, R0, UR6, R125 ;  /* 0x00000006007d7c23 */ /* 0x000fe2000801007d */
[----:B------:R-:W-:Y:S01]  /*11cd0*/  FMNMX3.FTZ R134, R134, R114, R115, !PT ;  /* 0x0000007286867276 */ /* 0x000fe20007810073 */
[----:B------:R-:W-:Y:S01]  /*11ce0*/  FFMA.FTZ R127, R0, UR6, R127 ;  /* 0x00000006007f7c23 */ /* 0x000fe2000801007f */
[----:B------:R-:W-:Y:S02]  /*11cf0*/  IADD3 R2, PT, PT, R192, 0x79, RZ ;  /* 0x00000079c0027810 */ /* 0x000fe40007ffe0ff */
[----:B------:R-:W-:Y:S02]  /*11d00*/  I2FP.F32.U32 R133, R133 ;  /* 0x0000008500857245 */ /* 0x000fe40000201000 */
[----:B------:R-:W-:Y:S02]  /*11d10*/  FMNMX3.FTZ R132, R132, R116, R117, !PT ;  /* 0x0000007484847276 */ /* 0x000fe40007810075 */
[----:B------:R-:W-:Y:S01]  /*11d20*/  FMNMX3.FTZ R0, R134, R118, R119, !PT ;  /* 0x0000007686007276 */ /* 0x000fe20007810077 */
[C---:B------:R-:W-:Y:S01]  /*11d30*/  FFMA.FTZ R128, R133.reuse, UR6, R128 ;  /* 0x0000000685807c23 */ /* 0x040fe20008010080 */
[----:B------:R-:W-:Y:S01]  /*11d40*/  I2FP.F32.U32 R2, R2 ;  /* 0x0000000200027245 */ /* 0x000fe20000201000 */
[----:B------:R-:W-:Y:S01]  /*11d50*/  FFMA.FTZ R130, R133, UR6, R130 ;  /* 0x0000000685827c23 */ /* 0x000fe20008010082 */
[----:B------:R-:W-:Y:S02]  /*11d60*/  FMNMX3.FTZ R132, R132, R120, R121, !PT ;  /* 0x0000007884847276 */ /* 0x000fe40007810079 */
[----:B------:R-:W-:Y:S01]  /*11d70*/  FMNMX3.FTZ R0, R0, R122, R123, !PT ;  /* 0x0000007a00007276 */ /* 0x000fe2000781007b */
[----:B------:R-:W-:Y:S01]  /*11d80*/  FFMA.FTZ R129, R2, UR6, R129 ;  /* 0x0000000602817c23 */ /* 0x000fe20008010081 */
[----:B------:R-:W-:Y:S01]  /*11d90*/  FMNMX3.FTZ R132, R132, R124, R125, !PT ;  /* 0x0000007c84847276 */ /* 0x000fe2000781007d */
[----:B------:R-:W-:Y:S01]  /*11da0*/  FFMA.FTZ R131, R2, UR6, R131 ;  /* 0x0000000602837c23 */ /* 0x000fe20008010083 */
[----:B------:R-:W-:Y:S02]  /*11db0*/  FMNMX3.FTZ R0, R0, R126, R127, !PT ;  /* 0x0000007e00007276 */ /* 0x000fe4000781007f */
[----:B------:R-:W-:Y:S02]  /*11dc0*/  FMNMX3.FTZ R2, R132, R128, R129, !PT ;  /* 0x0000008084027276 */ /* 0x000fe40007810081 */
[----:B------:R-:W-:Y:S02]  /*11dd0*/  FMNMX3.FTZ R137, R0, R130, R131, !PT ;  /* 0x0000008200897276 */ /* 0x000fe40007810083 */
[----:B------:R-:W-:Y:S01]  /*11de0*/  MOV R162, R224 ;  /* 0x000000e000a27202 */ /* 0x000fe20000000f00 */
[----:B------:R-:W1:Y:S01]  /*11df0*/  SHFL.BFLY PT, R133, R2, 0x2, 0x1f ;  /* 0x0c401f0002857f89 */ /* 0x000e6200000e0000 */
[----:B------:R-:W-:Y:S02]  /*11e00*/  @P0 IADD3 R162, PT, PT, R222, -0x20, RZ ;  /* 0xffffffe0dea20810 */ /* 0x000fe40007ffe0ff */
[----:B------:R-:W-:Y:S05]  /*11e10*/  IADD3 R192, PT, PT, R192, -0x100, RZ ;  /* 0xffffff00c0c07810 */ /* 0x000fea0007ffe0ff */
[----:B------:R-:W2:Y:S08]  /*11e20*/  SHFL.BFLY PT, R0, R137, 0x2, 0x1f ;  /* 0x0c401f0089007f89 */ /* 0x000eb000000e0000 */
[----:B------:R-:W-:Y:S01]  /*11e30*/  LDSM.16.MT88.4 R148, [R162] ;  /* 0x00000000a294783b */ /* 0x000fe20000004200 */
[----:B-1----:R-:W-:Y:S02]  /*11e40*/  FMNMX.FTZ R141, R2, R133, !PT ;  /* 0x00000085028d7209 */ /* 0x002fe40007810000 */
[----:B--2---:R-:W-:Y:S05]  /*11e50*/  FMNMX.FTZ R135, R137, R0, !PT ;  /* 0x0000000089877209 */ /* 0x004fea0007810000 */
[----:B------:R-:W1:Y:S08]  /*11e60*/  SHFL.BFLY PT, R134, R141, 0x1, 0x1f ;  /* 0x0c201f008d867f89 */ /* 0x000e7000000e0000 */
[----:B------:R-:W2:Y:S01]  /*11e70*/  SHFL.BFLY PT, R0, R135, 0x1, 0x1f ;  /* 0x0c201f0087007f89 */ /* 0x000ea200000e0000 */
[----:B-1----:R-:W-:Y:S02]  /*11e80*/  FMNMX.FTZ R134, R141, R134, !PT ;  /* 0x000000868d867209 */ /* 0x002fe40007810000 */
[----:B--2---:R-:W-:Y:S03]  /*11e90*/  FMNMX.FTZ R133, R135, R0, !PT ;  /* 0x0000000087857209 */ /* 0x004fe60007810000 */
[C---:B------:R-:W-:Y:S01]  /*11ea0*/  FADD.FTZ R132, -R134.reuse, R193 ;  /* 0x000000c186847221 */ /* 0x040fe20000010100 */
[C---:B------:R-:W-:Y:S01]  /*11eb0*/  FMUL.FTZ R0, R134.reuse, UR4 ;  /* 0x0000000486007c20 */ /* 0x040fe20008410000 */
[----:B------:R-:W-:Y:S01]  /*11ec0*/  FSETP.NEU.FTZ.AND P1, PT, R134, -INF , PT ;  /* 0xff8000008600780b */ /* 0x000fe20003f3d000 */
[C---:B------:R-:W-:Y:S01]  /*11ed0*/  FADD.FTZ R2, -R133.reuse, R194 ;  /* 0x000000c285027221 */ /* 0x040fe20000010100 */
[----:B------:R-:W-:Y:S02]  /*11ee0*/  FMUL.FTZ R137, R132, UR4 ;  /* 0x0000000484897c20 */ /* 0x000fe40008410000 */
[----:B------:R-:W-:Y:S01]  /*11ef0*/  FSEL R132, R0, RZ, P1 ;  /* 0x000000ff00847208 */ /* 0x000fe20000800000 */
[----:B------:R-:W-:Y:S01]  /*11f00*/  FMUL.FTZ R136, R2, UR4 ;  /* 0x0000000402887c20 */ /* 0x000fe20008410000 */
[C---:B------:R-:W-:Y:S01]  /*11f10*/  FMUL.FTZ R2, R133.reuse, UR4 ;  /* 0x0000000485027c20 */ /* 0x040fe20008410000 */
[----:B------:R-:W-:Y:S01]  /*11f20*/  FSETP.NEU.FTZ.AND P1, PT, R133, -INF , PT ;  /* 0xff8000008500780b */ /* 0x000fe20003f3d000 */
[----:B------:R-:W1:Y:S01]  /*11f30*/  MUFU.EX2 R137, R137 ;  /* 0x0000008900897308 */ /* 0x000e620000000800 */
[--C-:B------:R-:W-:Y:S01]  /*11f40*/  FFMA.FTZ R0, R4, UR4, -R132.reuse ;  /* 0x0000000404007c23 */ /* 0x100fe20008010884 */
[--C-:B------:R-:W-:Y:S01]  /*11f50*/  FFMA.FTZ R141, R5, UR4, -R132.reuse ;  /* 0x00000004058d7c23 */ /* 0x100fe20008010884 */
[----:B------:R-:W-:Y:S07]  /*11f60*/  FSEL R4, R2, RZ, P1 ;  /* 0x000000ff02047208 */ /* 0x000fee0000800000 */
[----:B------:R-:W2:Y:S01]  /*11f70*/  MUFU.EX2 R135, R136 ;  /* 0x0000008800877308 */ /* 0x000ea20000000800 */
[--C-:B------:R-:W-:Y:S01]  /*11f80*/  FFMA.FTZ R142, R8, UR4, -R132.reuse ;  /* 0x00000004088e7c23 */ /* 0x100fe20008010884 */
[--C-:B------:R-:W-:Y:S01]  /*11f90*/  FFMA.FTZ R143, R9, UR4, -R132.reuse ;  /* 0x00000004098f7c23 */ /* 0x100fe20008010884 */
[----:B------:R-:W-:Y:S07]  /*11fa0*/  FFMA.FTZ R156, R12, UR4, -R132 ;  /* 0x000000040c9c7c23 */ /* 0x000fee0008010884 */
[----:B------:R-:W-:Y:S01]  /*11fb0*/  MUFU.EX2 R0, R0 ;  /* 0x0000000000007308 */ /* 0x000fe20000000800 */
[--C-:B------:R-:W-:Y:S01]  /*11fc0*/  FFMA.FTZ R2, R6, UR4, -R4.reuse ;  /* 0x0000000406027c23 */ /* 0x100fe20008010804 */
[--C-:B------:R-:W-:Y:S01]  /*11fd0*/  FFMA.FTZ R161, R7, UR4, -R4.reuse ;  /* 0x0000000407a17c23 */ /* 0x100fe20008010804 */
[--C-:B------:R-:W-:Y:S01]  /*11fe0*/  FFMA.FTZ R163, R10, UR4, -R4.reuse ;  /* 0x000000040aa37c23 */ /* 0x100fe20008010804 */
[----:B------:R-:W-:Y:S06]  /*11ff0*/  FFMA.FTZ R160, R11, UR4, -R4 ;  /* 0x000000040ba07c23 */ /* 0x000fec0008010804 */
[----:B------:R-:W3:Y:S01]  /*12000*/  MUFU.EX2 R141, R141 ;  /* 0x0000008d008d7308 */ /* 0x000ee20000000800 */
[C---:B-1----:R-:W-:Y:S01]  /*12010*/  FMUL.FTZ R208, R137.reuse, R208 ;  /* 0x000000d089d07220 */ /* 0x042fe20000410000 */
[C---:B------:R-:W-:Y:S01]  /*12020*/  FMUL.FTZ R209, R137.reuse, R209 ;  /* 0x000000d189d17220 */ /* 0x040fe20000410000 */
[----:B------:R-:W-:Y:S07]  /*12030*/  FMUL.FTZ R204, R137, R204 ;  /* 0x000000cc89cc7220 */ /* 0x000fee0000410000 */
[----:B------:R-:W-:Y:S01]  /*12040*/  MUFU.EX2 R142, R142 ;  /* 0x0000008e008e7308 */ /* 0x000fe20000000800 */
[C---:B--2---:R-:W-:Y:S01]  /*12050*/  FMUL.FTZ R210, R135.reuse, R210 ;  /* 0x000000d287d27220 */ /* 0x044fe20000410000 */
[----:B------:R-:W-:Y:S01]  /*12060*/  FMUL.FTZ R211, R135, R211 ;  /* 0x000000d387d37220 */ /* 0x000fe20000410000 */
[----:B------:R-:W-:Y:S07]  /*12070*/  FMUL.FTZ R205, R137, R205 ;  /* 0x000000cd89cd7220 */ /* 0x000fee0000410000 */
[----:B------:R-:W1:Y:S01]  /*12080*/  MUFU.EX2 R143, R143 ;  /* 0x0000008f008f7308 */ /* 0x000e620000000800 */
[C---:B------:R-:W-:Y:S01]  /*12090*/  FMUL.FTZ R206, R135.reuse, R206 ;  /* 0x000000ce87ce7220 */ /* 0x040fe20000410000 */
[----:B------:R-:W-:Y:S01]  /*120a0*/  FMUL.FTZ R207, R135, R207 ;  /* 0x000000cf87cf7220 */ /* 0x000fe20000410000 */
[--C-:B------:R-:W-:Y:S07]  /*120b0*/  FFMA.FTZ R164, R13, UR4, -R132.reuse ;  /* 0x000000040da47c23 */ /* 0x100fee0008010884 */
[----:B------:R-:W-:Y:S01]  /*120c0*/  MUFU.EX2 R2, R2 ;  /* 0x0000000200027308 */ /* 0x000fe20000000800 */
[--C-:B------:R-:W-:Y:S01]  /*120d0*/  FFMA.FTZ R165, R16, UR4, -R132.reuse ;  /* 0x0000000410a57c23 */ /* 0x100fe20008010884 */
[----:B---3--:R-:W-:Y:S01]  /*120e0*/  F2FP.BF16.F32.PACK_AB R152, R141, R0 ;  /* 0x000000008d98723e */ /* 0x008fe200000010ff */
[----:B------:R-:W-:Y:S07]  /*120f0*/  FFMA.FTZ R166, R17, UR4, -R132 ;  /* 0x0000000411a67c23 */ /* 0x000fee0008010884 */
[----:B------:R-:W2:Y:S01]  /*12100*/  MUFU.EX2 R161, R161 ;  /* 0x000000a100a17308 */ /* 0x000ea20000000800 */
[--C-:B------:R-:W-:Y:S01]  /*12110*/  FFMA.FTZ R168, R15, UR4, -R4.reuse ;  /* 0x000000040fa87c23 */ /* 0x100fe20008010804 */
[--C-:B------:R-:W-:Y:S01]  /*12120*/  FFMA.FTZ R167, R18, UR4, -R4.reuse ;  /* 0x0000000412a77c23 */ /* 0x100fe20008010804 */
[--C-:B------:R-:W-:Y:S07]  /*12130*/  FFMA.FTZ R170, R19, UR4, -R4.reuse ;  /* 0x0000000413aa7c23 */ /* 0x100fee0008010804 */
[----:B------:R-:W-:Y:S01]  /*12140*/  MUFU.EX2 R163, R163 ;  /* 0x000000a300a37308 */ /* 0x000fe20000000800 */
[----:B------:R-:W-:Y:S01]  /*12150*/  FFMA.FTZ R16, R14, UR4, -R4 ;  /* 0x000000040e107c23 */ /* 0x000fe20008010804 */
[----:B-1----:R-:W-:Y:S01]  /*12160*/  F2FP.BF16.F32.PACK_AB R154, R143, R142 ;  /* 0x0000008e8f9a723e */ /* 0x002fe200000010ff */
[C---:B------:R-:W-:Y:S07]  /*12170*/  FMUL.FTZ R200, R137.reuse, R200 ;  /* 0x000000c889c87220 */ /* 0x040fee0000410000 */
[----:B------:R-:W1:Y:S01]  /*12180*/  MUFU.EX2 R160, R160 ;  /* 0x000000a000a07308 */ /* 0x000e620000000800 */
[----:B------:R-:W-:Y:S01]  /*12190*/  FMUL.FTZ R201, R137, R201 ;  /* 0x000000c989c97220 */ /* 0x000fe20000410000 */
[C---:B------:R-:W-:Y:S01]  /*121a0*/  FMUL.FTZ R202, R135.reuse, R202 ;  /* 0x000000ca87ca7220 */ /* 0x040fe20000410000 */
[----:B------:R-:W-:Y:S07]  /*121b0*/  FMUL.FTZ R203, R135, R203 ;  /* 0x000000cb87cb7220 */ /* 0x000fee0000410000 */
[----:B------:R3:W-:Y:S01]  /*121c0*/  MUFU.EX2 R13, R156 ;  /* 0x0000009c000d7308 */ /* 0x0007e20000000800 */
[----:B------:R-:W-:Y:S01]  /*121d0*/  FMUL.FTZ R196, R137, R196 ;  /* 0x000000c489c47220 */ /* 0x000fe20000410000 */
[----:B--2---:R-:W-:Y:S01]  /*121e0*/  F2FP.BF16.F32.PACK_AB R153, R161, R2 ;  /* 0x00000002a199723e */ /* 0x004fe200000010ff */
[----:B------:R-:W-:Y:S07]  /*121f0*/  FMUL.FTZ R197, R137, R197 ;  /* 0x000000c589c57220 */ /* 0x000fee0000410000 */
[----:B------:R-:W2:Y:S01]  /*12200*/  MUFU.EX2 R164, R164 ;  /* 0x000000a400a47308 */ /* 0x000ea20000000800 */
[C---:B------:R-:W-:Y:S01]  /*12210*/  FMUL.FTZ R198, R135.reuse, R198 ;  /* 0x000000c687c67220 */ /* 0x040fe20000410000 */
[----:B------:R-:W-:Y:S01]  /*12220*/  FMUL.FTZ R199, R135, R199 ;  /* 0x000000c787c77220 */ /* 0x000fe20000410000 */
[--C-:B------:R-:W-:Y:S07]  /*12230*/  FFMA.FTZ R20, R20, UR4, -R132.reuse ;  /* 0x0000000414147c23 */ /* 0x100fee0008010884 */
[----:B------:R2:W-:Y:S01]  /*12240*/  MUFU.EX2 R15, R16 ;  /* 0x00000010000f7308 */ /* 0x0005e20000000800 */
[----:B------:R-:W-:Y:S01]  /*12250*/  FFMA.FTZ R25, R25, UR4, -R132 ;  /* 0x0000000419197c23 */ /* 0x000fe20008010884 */
[----:B-1----:R-:W-:Y:S01]  /*12260*/  F2FP.BF16.F32.PACK_AB R155, R160, R163 ;  /* 0x000000a3a09b723e */ /* 0x002fe200000010ff */
[----:B------:R-:W-:Y:S01]  /*12270*/  FFMA.FTZ R172, R27, UR4, -R4 ;  /* 0x000000041bac7c23 */ /* 0x000fe20008010804 */
[----:B------:R-:W-:Y:S01]  /*12280*/  FFMA.FTZ R29, R29, UR4, -R132 ;  /* 0x000000041d1d7c23 */ /* 0x000fe20008010884 */
[--C-:B------:R-:W-:Y:S01]  /*12290*/  FFMA.FTZ R171, R34, UR4, -R4.reuse ;  /* 0x0000000422ab7c23 */ /* 0x100fe20008010804 */
[----:B---3--:R-:W1:Y:S01]  /*122a0*/  LDSM.16.MT88.4 R156, [R162+0x400] ;  /* 0x00040000a29c783b */ /* 0x008e620000004200 */
[----:B------:R-:W-:Y:S01]  /*122b0*/  FFMA.FTZ R35, R35, UR4, -R4 ;  /* 0x0000000423237c23 */ /* 0x000fe20008010804 */
[--C-:B------:R-:W-:Y:S01]  /*122c0*/  FFMA.FTZ R169, R33, UR4, -R132.reuse ;  /* 0x0000000421a97c23 */ /* 0x100fe20008010884 */
[C---:B------:R-:W-:Y:S01]  /*122d0*/  HMMA.16816.F32.BF16 R208, R152.reuse, R144, R208 ;  /* 0x0000009098d0723c */ /* 0x040fe200000418d0 */
[----:B------:R-:W-:Y:S04]  /*122e0*/  MUFU.EX2 R172, R172 ;  /* 0x000000ac00ac7308 */ /* 0x000fe80000000800 */
[----:B------:R-:W-:Y:S01]  /*122f0*/  FFMA.FTZ R33, R52, UR4, -R132 ;  /* 0x0000000434217c23 */ /* 0x000fe20008010884 */
[----:B--2---:R-:W-:Y:S05]  /*12300*/  F2FP.BF16.F32.PACK_AB R16, R164, R13 ;  /* 0x0000000da410723e */ /* 0x004fea00000010ff */
[----:B------:R-:W-:Y:S01]  /*12310*/  MUFU.EX2 R169, R169 ;  /* 0x000000a900a97308 */ /* 0x000fe20000000800 */
[C---:B------:R-:W-:Y:S01]  /*12320*/  HMMA.16816.F32.BF16 R204, R152.reuse, R146, R204 ;  /* 0x0000009298cc723c */ /* 0x040fe200000418cc */
[----:B------:R-:W2:Y:S08]  /*12330*/  LDSM.16.MT88.4 R144, [R217+0x5400] ;  /* 0x00540000d990783b */ /* 0x000eb00000004200 */
[----:B------:R-:W-:Y:S01]  /*12340*/  MUFU.EX2 R165, R165 ;  /* 0x000000a500a57308 */ /* 0x000fe20000000800 */
[--C-:B------:R-:W-:Y:S01]  /*12350*/  FFMA.FTZ R38, R38, UR4, -R4.reuse ;  /* 0x0000000426267c23 */ /* 0x100fe20008010804 */
[----:B------:R-:W-:Y:S01]  /*12360*/  FFMA.FTZ R67, R67, UR4, -R4 ;  /* 0x0000000443437c23 */ /* 0x000fe20008010804 */
[--C-:B------:R-:W-:Y:S07]  /*12370*/  FFMA.FTZ R36, R36, UR4, -R132.reuse ;  /* 0x0000000424247c23 */ /* 0x100fee0008010884 */
[----:B------:R-:W3:Y:S01]  /*12380*/  MUFU.EX2 R166, R166 ;  /* 0x000000a600a67308 */ /* 0x000ee20000000800 */
[C---:B------:R-:W-:Y:S09]  /*12390*/  HMMA.16816.F32.BF16 R200, R152.reuse, R148, R200 ;  /* 0x0000009498c8723c */ /* 0x040ff200000418c8 */
[----:B------:R-:W4:Y:S01]  /*123a0*/  MUFU.EX2 R168, R168 ;  /* 0x000000a800a87308 */ /* 0x000f220000000800 */
[--C-:B------:R-:W-:Y:S01]  /*123b0*/  FFMA.FTZ R37, R37, UR4, -R132.reuse ;  /* 0x0000000425257c23 */ /* 0x100fe20008010884 */
[--C-:B------:R-:W-:Y:S01]  /*123c0*/  FFMA.FTZ R40, R40, UR4, -R132.reuse ;  /* 0x0000000428287c23 */ /* 0x100fe20008010884 */
[--C-:B------:R-:W-:Y:S07]  /*123d0*/  FFMA.FTZ R41, R41, UR4, -R132.reuse ;  /* 0x0000000429297c23 */ /* 0x100fee0008010884 */
[----:B------:R-:W-:Y:S01]  /*123e0*/  MUFU.EX2 R167, R167 ;  /* 0x000000a700a77308 */ /* 0x000fe20000000800 */
[----:B------:R-:W-:Y:S01]  /*123f0*/  HMMA.16816.F32.BF16 R196, R152, R150, R196 ;  /* 0x0000009698c4723c */ /* 0x000fe200000418c4 */
[----:B------:R-:W5:Y:S08]  /*12400*/  LDSM.16.MT88.4 R148, [R217+0x5800] ;  /* 0x00580000d994783b */ /* 0x000f700000004200 */
[----:B------:R-:W1:Y:S01]  /*12410*/  MUFU.EX2 R170, R170 ;  /* 0x000000aa00aa7308 */ /* 0x000e620000000800 */
[----:B------:R-:W-:Y:S01]  /*12420*/  FFMA.FTZ R153, R21, UR4, -R132 ;  /* 0x0000000415997c23 */ /* 0x000fe20008010884 */
[----:B---3--:R-:W-:Y:S01]  /*12430*/  F2FP.BF16.F32.PACK_AB R18, R166, R165 ;  /* 0x000000a5a612723e */ /* 0x008fe200000010ff */
[----:B------:R-:W-:Y:S07]  /*12440*/  FFMA.FTZ R155, R22, UR4, -R4 ;  /* 0x00000004169b7c23 */ /* 0x000fee0008010804 */
[----:B------:R3:W-:Y:S01]  /*12450*/  MUFU.EX2 R152, R20 ;  /* 0x0000001400987308 */ /* 0x0007e20000000800 */
[----:B------:R-:W-:Y:S01]  /*12460*/  FFMA.FTZ R154, R24, UR4, -R132 ;  /* 0x00000004189a7c23 */ /* 0x000fe20008010884 */
[----:B----4-:R-:W-:Y:S01]  /*12470*/  F2FP.BF16.F32.PACK_AB R17, R168, R15 ;  /* 0x0000000fa811723e */ /* 0x010fe200000010ff */
[--C-:B------:R-:W-:Y:S07]  /*12480*/  FFMA.FTZ R39, R39, UR4, -R4.reuse ;  /* 0x0000000427277c23 */ /* 0x100fee0008010804 */
[----:B------:R-:W-:Y:S01]  /*12490*/  MUFU.EX2 R38, R38 ;  /* 0x0000002600267308 */ /* 0x000fe20000000800 */
[--C-:B------:R-:W-:Y:S01]  /*124a0*/  FFMA.FTZ R42, R42, UR4, -R4.reuse ;  /* 0x000000042a2a7c23 */ /* 0x100fe20008010804 */
[----:B------:R-:W-:Y:S01]  /*124b0*/  FFMA.FTZ R43, R43, UR4, -R4 ;  /* 0x000000042b2b7c23 */ /* 0x000fe20008010804 */
[--C-:B------:R-:W-:Y:S07]  /*124c0*/  FFMA.FTZ R44, R44, UR4, -R132.reuse ;  /* 0x000000042c2c7c23 */ /* 0x100fee0008010884 */
[----:B------:R-:W-:Y:S01]  /*124d0*/  MUFU.EX2 R67, R67 ;  /* 0x0000004300437308 */ /* 0x000fe20000000800 */
[--C-:B------:R-:W-:Y:S01]  /*124e0*/  FFMA.FTZ R45, R45, UR4, -R132.reuse ;  /* 0x000000042d2d7c23 */ /* 0x100fe20008010884 */
[----:B-1----:R-:W-:Y:S01]  /*124f0*/  F2FP.BF16.F32.PACK_AB R19, R170, R167 ;  /* 0x000000a7aa13723e */ /* 0x002fe200000010ff */
[--C-:B------:R-:W-:Y:S07]  /*12500*/  FFMA.FTZ R48, R48, UR4, -R132.reuse ;  /* 0x0000000430307c23 */ /* 0x100fee0008010884 */
[----:B------:R-:W1:Y:S01]  /*12510*/  MUFU.EX2 R153, R153 ;  /* 0x0000009900997308 */ /* 0x000e620000000800 */
[----:B------:R-:W-:Y:S01]  /*12520*/  FFMA.FTZ R49, R49, UR4, -R132 ;  /* 0x0000000431317c23 */ /* 0x000fe20008010884 */
[----:B------:R-:W-:Y:S01]  /*12530*/  FFMA.FTZ R52, R51, UR4, -R4 ;  /* 0x0000000433347c23 */ /* 0x000fe20008010804 */
[--C-:B------:R-:W-:Y:S07]  /*12540*/  FFMA.FTZ R53, R53, UR4, -R132.reuse ;  /* 0x0000000435357c23 */ /* 0x100fee0008010884 */
[----:B------:R-:W-:Y:S01]  /*12550*/  MUFU.EX2 R154, R154 ;  /* 0x0000009a009a7308 */ /* 0x000fe20000000800 */
[C---:B------:R-:W-:Y:S09]  /*12560*/  HMMA.16816.F32.BF16 R200, R16.reuse, R156, R200 ;  /* 0x0000009c10c8723c */ /* 0x040ff200000418c8 */
[----:B------:R-:W-:Y:S01]  /*12570*/  MUFU.EX2 R157, R29 ;  /* 0x0000001d009d7308 */ /* 0x000fe20000000800 */
[----:B------:R-:W-:Y:S01]  /*12580*/  FFMA.FTZ R156, R32, UR4, -R132 ;  /* 0x00000004209c7c23 */ /* 0x000fe20008010884 */
[----:B------:R-:W-:Y:S08]  /*12590*/  FFMA.FTZ R32, R30, UR4, -R4 ;  /* 0x000000041e207c23 */ /* 0x000ff00008010804 */
[----:B------:R-:W-:Y:S01]  /*125a0*/  MUFU.EX2 R155, R155 ;  /* 0x0000009b009b7308 */ /* 0x000fe20000000800 */
[C---:B--2---:R-:W-:Y:S03]  /*125b0*/  HMMA.16816.F32.BF16 R208, R16.reuse, R144, R208 ;  /* 0x0000009010d0723c */ /* 0x044fe600000418d0 */
[----:B------:R-:W-:Y:S01]  /*125c0*/  FFMA.FTZ R144, R28, UR4, -R132 ;  /* 0x000000041c907c23 */ /* 0x000fe20008010884 */
[----:B------:R-:W-:Y:S05]  /*125d0*/  FFMA.FTZ R28, R23, UR4, -R4 ;  /* 0x00000004171c7c23 */ /* 0x000fea0008010804 */
[----:B------:R2:W4:Y:S01]  /*125e0*/  MUFU.EX2 R145, R25 ;  /* 0x0000001900917308 */ /* 0x0005220000000800 */
[----:B---3--:R-:W3:Y:S01]  /*125f0*/  LDSM.16.MT88.4 R20, [R162+0x800] ;  /* 0x00080000a214783b */ /* 0x008ee20000004200 */
[----:B------:R-:W-:Y:S01]  /*12600*/  FFMA.FTZ R56, R56, UR4, -R132 ;  /* 0x0000000438387c23 */ /* 0x000fe20008010884 */
[C---:B------:R-:W-:Y:S07]  /*12610*/  HMMA.16816.F32.BF16 R204, R16.reuse, R146, R204 ;  /* 0x0000009210cc723c */ /* 0x040fee00000418cc */
[----:B------:R-:W5:Y:S01]  /*12620*/  MUFU.EX2 R146, R28 ;  /* 0x0000001c00927308 */ /* 0x000f620000000800 */
[----:B------:R-:W-:Y:S01]  /*12630*/  FFMA.FTZ R147, R26, UR4, -R4 ;  /* 0x000000041a937c23 */ /* 0x000fe20008010804 */
[----:B------:R-:W-:Y:S08]  /*12640*/  FFMA.FTZ R57, R57, UR4, -R132 ;  /* 0x0000000439397c23 */ /* 0x000ff00008010884 */
[----:B------:R-:W-:Y:S01]  /*12650*/  MUFU.EX2 R144, R144 ;  /* 0x0000009000907308 */ /* 0x000fe20000000800 */
[--C-:B------:R-:W-:Y:S01]  /*12660*/  FFMA.FTZ R54, R54, UR4, -R4.reuse ;  /* 0x0000000436367c23 */ /* 0x100fe20008010804 */
[--C-:B------:R-:W-:Y:S01]  /*12670*/  FFMA.FTZ R55, R55, UR4, -R4.reuse ;  /* 0x0000000437377c23 */ /* 0x100fe20008010804 */
[----:B------:R-:W-:Y:S07]  /*12680*/  HMMA.16816.F32.BF16 R196, R16, R158, R196 ;  /* 0x0000009e10c4723c */ /* 0x000fee00000418c4 */
[----:B------:R-:W3:Y:S01]  /*12690*/  MUFU.EX2 R147, R147 ;  /* 0x0000009300937308 */ /* 0x000ee20000000800 */
[----:B--2---:R-:W2:Y:S01]  /*126a0*/  LDSM.16.MT88.4 R24, [R217+0x5c00] ;  /* 0x005c0000d918783b */ /* 0x004ea20000004200 */
[--C-:B------:R-:W-:Y:S01]  /*126b0*/  FFMA.FTZ R159, R31, UR4, -R4.reuse ;  /* 0x000000041f9f7c23 */ /* 0x100fe20008010804 */
[----:B-1----:R-:W-:Y:S07]  /*126c0*/  F2FP.BF16.F32.PACK_AB R16, R153, R152 ;  /* 0x000000989910723e */ /* 0x002fee00000010ff */
[----:B------:R1:W-:Y:S01]  /*126d0*/  MUFU.EX2 R158, R32 ;  /* 0x00000020009e7308 */ /* 0x0003e20000000800 */
[----:B----4-:R-:W-:Y:S01]  /*126e0*/  F2FP.BF16.F32.PACK_AB R18, R145, R154 ;  /* 0x0000009a9112723e */ /* 0x010fe200000010ff */
[--C-:B------:R-:W-:Y:S01]  /*126f0*/  FFMA.FTZ R58, R58, UR4, -R4.reuse ;  /* 0x000000043a3a7c23 */ /* 0x100fe20008010804 */
[----:B-----5:R-:W-:Y:S07]  /*12700*/  F2FP.BF16.F32.PACK_AB R17, R146, R155 ;  /* 0x0000009b9211723e */ /* 0x020fee00000010ff */
[----:B------:R-:W4:Y:S01]  /*12710*/  MUFU.EX2 R156, R156 ;  /* 0x0000009c009c7308 */ /* 0x000f220000000800 */
[----:B------:R-:W5:Y:S01]  /*12720*/  LDSM.16.MT88.4 R28, [R162+0xc00] ;  /* 0x000c0000a21c783b */ /* 0x000f620000004200 */
[----:B------:R-:W-:Y:S01]  /*12730*/  FFMA.FTZ R59, R59, UR4, -R4 ;  /* 0x000000043b3b7c23 */ /* 0x000fe20008010804 */
[--C-:B------:R-:W-:Y:S07]  /*12740*/  FFMA.FTZ R60, R60, UR4, -R132.reuse ;  /* 0x000000043c3c7c23 */ /* 0x100fee0008010884 */
[----:B------:R-:W2:Y:S01]  /*12750*/  MUFU.EX2 R159, R159 ;  /* 0x0000009f009f7308 */ /* 0x000ea20000000800 */
[----:B---3--:R-:W-:Y:S01]  /*12760*/  F2FP.BF16.F32.PACK_AB R19, R172, R147 ;  /* 0x00000093ac13723e */ /* 0x008fe200000010ff */
[--C-:B------:R-:W-:Y:S01]  /*12770*/  FFMA.FTZ R61, R61, UR4, -R132.reuse ;  /* 0x000000043d3d7c23 */ /* 0x100fe20008010884 */
[--C-:B------:R-:W-:Y:S07]  /*12780*/  FFMA.FTZ R64, R64, UR4, -R132.reuse ;  /* 0x0000000440407c23 */ /* 0x100fee0008010884 */
[----:B------:R-:W-:Y:S01]  /*12790*/  MUFU.EX2 R171, R171 ;  /* 0x000000ab00ab7308 */ /* 0x000fe20000000800 */
[----:B------:R-:W-:Y:S01]  /*127a0*/  FFMA.FTZ R65, R65, UR4, -R132 ;  /* 0x0000000441417c23 */ /* 0x000fe20008010884 */
[--C-:B-1----:R-:W-:Y:S01]  /*127b0*/  FFMA.FTZ R32, R46, UR4, -R4.reuse ;  /* 0x000000042e207c23 */ /* 0x102fe20008010804 */
[--C-:B------:R-:W-:Y:S01]  /*127c0*/  FFMA.FTZ R62, R62, UR4, -R4.reuse ;  /* 0x000000043e3e7c23 */ /* 0x100fe20008010804 */
[C---:B------:R-:W-:Y:S06]  /*127d0*/  HMMA.16816.F32.BF16 R208, R16.reuse, R148, R208 ;  /* 0x0000009410d0723c */ /* 0x040fec00000418d0 */
[----:B------:R-:W1:Y:S01]  /*127e0*/  MUFU.EX2 R148, R35 ;  /* 0x0000002300947308 */ /* 0x000e620000000800 */
[--C-:B------:R-:W-:Y:S01]  /*127f0*/  FFMA.FTZ R149, R47, UR4, -R4.reuse ;  /* 0x000000042f957c23 */ /* 0x100fe20008010804 */
[--C-:B------:R-:W-:Y:S08]  /*12800*/  FFMA.FTZ R63, R63, UR4, -R4.reuse ;  /* 0x000000043f3f7c23 */ /* 0x100ff00008010804 */
[----:B------:R-:W-:Y:S01]  /*12810*/  MUFU.EX2 R46, R33 ;  /* 0x00000021002e7308 */ /* 0x000fe20000000800 */
[----:B------:R-:W-:Y:S01]  /*12820*/  FFMA.FTZ R66, R66, UR4, -R4 ;  /* 0x0000000442427c23 */ /* 0x000fe20008010804 */
[--C-:B------:R-:W-:Y:S01]  /*12830*/  FFMA.FTZ R68, R68, UR4, -R132.reuse ;  /* 0x0000000444447c23 */ /* 0x100fe20008010884 */
[C---:B------:R-:W-:Y:S07]  /*12840*/  HMMA.16816.F32.BF16 R200, R16.reuse, R20, R200 ;  /* 0x0000001410c8723c */ /* 0x040fee00000418c8 */
[----:B------:R3:W-:Y:S01]  /*12850*/  MUFU.EX2 R47, R32 ;  /* 0x00000020002f7308 */ /* 0x0007e20000000800 */
[--C-:B------:R-:W-:Y:S01]  /*12860*/  FFMA.FTZ R69, R69, UR4, -R132.reuse ;  /* 0x0000000445457c23 */ /* 0x100fe20008010884 */
[--C-:B------:R-:W-:Y:S08]  /*12870*/  FFMA.FTZ R72, R72, UR4, -R132.reuse ;  /* 0x0000000448487c23 */ /* 0x100ff00008010884 */
[----:B------:R-:W-:Y:S01]  /*12880*/  MUFU.EX2 R36, R36 ;  /* 0x0000002400247308 */ /* 0x000fe20000000800 */
[--C-:B------:R-:W-:Y:S01]  /*12890*/  FFMA.FTZ R73, R73, UR4, -R132.reuse ;  /* 0x0000000449497c23 */ /* 0x100fe20008010884 */
[--C-:B------:R-:W-:Y:S01]  /*128a0*/  FFMA.FTZ R77, R77, UR4, -R132.reuse ;  /* 0x000000044d4d7c23 */ /* 0x100fe20008010884 */
[C---:B------:R-:W-:Y:S01]  /*128b0*/  HMMA.16816.F32.BF16 R196, R16.reuse, R22, R196 ;  /* 0x0000001610c4723c */ /* 0x040fe200000418c4 */
[----:B------:R-:W5:Y:S06]  /*128c0*/  LDSM.16.MT88.4 R20, [R217+0x6000] ;  /* 0x00600000d914783b */ /* 0x000f6c0000004200 */
[----:B------:R-:W5:Y:S01]  /*128d0*/  MUFU.EX2 R37, R37 ;  /* 0x0000002500257308 */ /* 0x000f620000000800 */
[--C-:B------:R-:W-:Y:S01]  /*128e0*/  FFMA.FTZ R80, R80, UR4, -R132.reuse ;  /* 0x0000000450507c23 */ /* 0x100fe20008010884 */
[----:B------:R-:W-:Y:S01]  /*128f0*/  FFMA.FTZ R81, R81, UR4, -R132 ;  /* 0x0000000451517c23 */ /* 0x000fe20008010884 */
[--C-:B------:R-:W-:Y:S07]  /*12900*/  FFMA.FTZ R78, R78, UR4, -R4.reuse ;  /* 0x000000044e4e7c23 */ /* 0x100fee0008010804 */
[----:B------:R-:W-:Y:S01]  /*12910*/  MUFU.EX2 R40, R40 ;  /* 0x0000002800287308 */ /* 0x000fe20000000800 */
[--C-:B------:R-:W-:Y:S01]  /*12920*/  FFMA.FTZ R79, R79, UR4, -R4.reuse ;  /* 0x000000044f4f7c23 */ /* 0x100fe20008010804 */
[----:B------:R-:W-:Y:S01]  /*12930*/  HMMA.16816.F32.BF16 R204, R16, R150, R204 ;  /* 0x0000009610cc723c */ /* 0x000fe200000418cc */
[----:B---3--:R-:W-:Y:S07]  /*12940*/  LDSM.16.MT88.4 R32, [R217+0x6800] ;  /* 0x00680000d920783b */ /* 0x008fee0000004200 */
[----:B------:R-:W3:Y:S01]  /*12950*/  MUFU.EX2 R41, R41 ;  /* 0x0000002900297308 */ /* 0x000ee20000000800 */
[----:B------:R-:W-:Y:S01]  /*12960*/  F2FP.BF16.F32.PACK_AB R16, R157, R144 ;  /* 0x000000909d10723e */ /* 0x000fe200000010ff */
[--C-:B------:R-:W-:Y:S01]  /*12970*/  FFMA.FTZ R150, R50, UR4, -R4.reuse ;  /* 0x0000000432967c23 */ /* 0x100fe20008010804 */
[----:B----4-:R-:W-:Y:S07]  /*12980*/  F2FP.BF16.F32.PACK_AB R18, R169, R156 ;  /* 0x0000009ca912723e */ /* 0x010fee00000010ff */
[----:B------:R-:W4:Y:S01]  /*12990*/  MUFU.EX2 R39, R39 ;  /* 0x0000002700277308 */ /* 0x000f220000000800 */
[----:B--2---:R-:W-:Y:S01]  /*129a0*/  F2FP.BF16.F32.PACK_AB R17, R159, R158 ;  /* 0x0000009e9f11723e */ /* 0x004fe200000010ff */
[--C-:B------:R-:W-:Y:S01]  /*129b0*/  FFMA.FTZ R82, R82, UR4, -R4.reuse ;  /* 0x0000000452527c23 */ /* 0x100fe20008010804 */
[----:B-1----:R-:W-:Y:S07]  /*129c0*/  F2FP.BF16.F32.PACK_AB R19, R148, R171 ;  /* 0x000000ab9413723e */ /* 0x002fee00000010ff */
[----:B------:R-:W-:Y:S01]  /*129d0*/  MUFU.EX2 R42, R42 ;  /* 0x0000002a002a7308 */ /* 0x000fe20000000800 */
[----:B------:R-:W-:Y:S01]  /*129e0*/  FFMA.FTZ R83, R83, UR4, -R4 ;  /* 0x0000000453537c23 */ /* 0x000fe20008010804 */
[--C-:B------:R-:W-:Y:S01]  /*129f0*/  FFMA.FTZ R84, R84, UR4, -R132.reuse ;  /* 0x0000000454547c23 */ /* 0x100fe20008010884 */
[----:B------:R-:W-:Y:S07]  /*12a00*/  FFMA.FTZ R96, R96, UR4, -R132 ;  /* 0x0000000460607c23 */ /* 0x000fee0008010884 */
[----:B------:R-:W1:Y:S01]  /*12a10*/  MUFU.EX2 R43, R43 ;  /* 0x0000002b002b7308 */ /* 0x000e620000000800 */
[--C-:B------:R-:W-:Y:S01]  /*12a20*/  FFMA.FTZ R94, R94, UR4, -R4.reuse ;  /* 0x000000045e5e7c23 */ /* 0x100fe20008010804 */
[C---:B------:R-:W-:Y:S08]  /*12a30*/  HMMA.16816.F32.BF16 R208, R16.reuse, R24, R208 ;  /* 0x0000001810d0723c */ /* 0x040ff000000418d0 */
[----:B------:R-:W-:Y:S01]  /*12a40*/  MUFU.EX2 R44, R44 ;  /* 0x0000002c002c7308 */ /* 0x000fe20000000800 */
[----:B------:R-:W-:Y:S01]  /*12a50*/  FFMA.FTZ R98, R98, UR4, -R4 ;  /* 0x0000000462627c23 */ /* 0x000fe20008010804 */
[----:B------:R-:W-:Y:S01]  /*12a60*/  FFMA.FTZ R105, R105, UR4, -R132 ;  /* 0x0000000469697c23 */ /* 0x000fe20008010884 */
[----:B------:R-:W-:Y:S07]  /*12a70*/  FFMA.FTZ R103, R103, UR4, -R4 ;  /* 0x0000000467677c23 */ /* 0x000fee0008010804 */
[----:B------:R-:W2:Y:S01]  /*12a80*/  MUFU.EX2 R45, R45 ;  /* 0x0000002d002d7308 */ /* 0x000ea20000000800 */
[----:B------:R-:W-:Y:S01]  /*12a90*/  FFMA.FTZ R0, R137, R190, R0 ;  /* 0x000000be89007223 */ /* 0x000fe20000010000 */
[C---:B------:R-:W-:Y:S01]  /*12aa0*/  HMMA.16816.F32.BF16 R204, R16.reuse, R26, R204 ;  /* 0x0000001a10cc723c */ /* 0x040fe200000418cc */
[----:B------:R-:W2:Y:S07]  /*12ab0*/  LDSM.16.MT88.4 R24, [R162+0x1000] ;  /* 0x00100000a218783b */ /* 0x000eae0000004200 */
[----:B------:R-:W-:Y:S01]  /*12ac0*/  MUFU.EX2 R48, R48 ;  /* 0x0000003000307308 */ /* 0x000fe20000000800 */
[----:B------:R-:W-:Y:S01]  /*12ad0*/  FADD.FTZ R141, R141, R0 ;  /* 0x000000008d8d7221 */ /* 0x000fe20000010000 */
[----:B------:R-:W-:Y:S01]  /*12ae0*/  FFMA.FTZ R2, R135, R191, R2 ;  /* 0x000000bf87027223 */ /* 0x000fe20000010002 */
[----:B------:R-:W-:Y:S07]  /*12af0*/  FFMA.FTZ R0, R93, UR4, -R132 ;  /* 0x000000045d007c23 */ /* 0x000fee0008010884 */
[----:B------:R-:W2:Y:S01]  /*12b00*/  MUFU.EX2 R49, R49 ;  /* 0x0000003100317308 */ /* 0x000ea20000000800 */
[----:B------:R-:W-:Y:S01]  /*12b10*/  FADD.FTZ R142, R142, R141 ;  /* 0x0000008d8e8e7221 */ /* 0x000fe20000010000 */
[C---:B-----5:R-:W-:Y:S08]  /*12b20*/  HMMA.16816.F32.BF16 R200, R16.reuse, R28, R200 ;  /* 0x0000001c10c8723c */ /* 0x060ff000000418c8 */
[----:B------:R5:W2:Y:S01]  /*12b30*/  MUFU.EX2 R50, R149 ;  /* 0x0000009500327308 */ /* 0x000aa20000000800 */
[----:B------:R-:W-:Y:S01]  /*12b40*/  FADD.FTZ R142, R143, R142 ;  /* 0x0000008e8f8e7221 */ /* 0x000fe20000010000 */
[--C-:B------:R-:W-:Y:S01]  /*12b50*/  FFMA.FTZ R93, R95, UR4, -R4.reuse ;  /* 0x000000045f5d7c23 */ /* 0x100fe20008010804 */
[----:B------:R-:W-:Y:S07]  /*12b60*/  FFMA.FTZ R95, R107, UR4, -R4 ;  /* 0x000000046b5f7c23 */ /* 0x000fee0008010804 */
[----:B------:R2:W-:Y:S01]  /*12b70*/  MUFU.EX2 R51, R150 ;  /* 0x0000009600337308 */ /* 0x0005e20000000800 */
[----:B------:R-:W-:Y:S01]  /*12b80*/  FFMA.FTZ R128, R128, UR4, -R132 ;  /* 0x0000000480807c23 */ /* 0x000fe20008010884 */
[----:B------:R-:W-:Y:S01]  /*12b90*/  HMMA.16816.F32.BF16 R196, R16, R30, R196 ;  /* 0x0000001e10c4723c */ /* 0x000fe200000418c4 */
[----:B------:R-:W2:Y:S07]  /*12ba0*/  LDSM.16.MT88.4 R28, [R217+0x6400] ;  /* 0x00640000d91c783b */ /* 0x000eae0000004200 */
[----:B------:R-:W2:Y:S01]  /*12bb0*/  MUFU.EX2 R52, R52 ;  /* 0x0000003400347308 */ /* 0x000ea20000000800 */
[----:B------:R-:W-:Y:S01]  /*12bc0*/  F2FP.BF16.F32.PACK_AB R16, R37, R36 ;  /* 0x000000242510723e */ /* 0x000fe200000010ff */
[--C-:B------:R-:W-:Y:S01]  /*12bd0*/  FFMA.FTZ R130, R130, UR4, -R4.reuse ;  /* 0x0000000482827c23 */ /* 0x100fe20008010804 */
[----:B---3--:R-:W-:Y:S07]  /*12be0*/  F2FP.BF16.F32.PACK_AB R18, R41, R40 ;  /* 0x000000282912723e */ /* 0x008fee00000010ff */
[----:B------:R-:W3:Y:S01]  /*12bf0*/  MUFU.EX2 R53, R53 ;  /* 0x0000003500357308 */ /* 0x000ee20000000800 */
[----:B----4-:R-:W-:Y:S01]  /*12c00*/  F2FP.BF16.F32.PACK_AB R17, R39, R38 ;  /* 0x000000262711723e */ /* 0x010fe200000010ff */
[--C-:B-----5:R-:W-:Y:S01]  /*12c10*/  FFMA.FTZ R149, R71, UR4, -R4.reuse ;  /* 0x0000000447957c23 */ /* 0x120fe20008010804 */
[----:B-1----:R-:W-:Y:S07]  /*12c20*/  F2FP.BF16.F32.PACK_AB R19, R43, R42 ;  /* 0x0000002a2b13723e */ /* 0x002fee00000010ff */
[----:B------:R-:W-:Y:S01]  /*12c30*/  MUFU.EX2 R56, R56 ;  /* 0x0000003800387308 */ /* 0x000fe20000000800 */
[----:B------:R-:W-:Y:S01]  /*12c40*/  MOV R193, R134 ;  /* 0x0000008600c17202 */ /* 0x000fe20000000f00 */
[----:B--2---:R-:W-:Y:S01]  /*12c50*/  FFMA.FTZ R150, R74, UR4, -R4 ;  /* 0x000000044a967c23 */ /* 0x004fe20008010804 */
[----:B------:R-:W-:Y:S07]  /*12c60*/  MOV R194, R133 ;  /* 0x0000008500c27202 */ /* 0x000fee0000000f00 */
[----:B------:R-:W1:Y:S01]  /*12c70*/  MUFU.EX2 R57, R57 ;  /* 0x0000003900397308 */ /* 0x000e620000000800 */
[C---:B------:R-:W-:Y:S09]  /*12c80*/  HMMA.16816.F32.BF16 R208, R16.reuse, R20, R208 ;  /* 0x0000001410d0723c */ /* 0x040ff200000418d0 */
[----:B------:R-:W-:Y:S10]  /*12c90*/  MUFU.EX2 R54, R54 ;  /* 0x0000003600367308 */ /* 0x000ff40000000800 */
[----:B------:R-:W2:Y:S01]  /*12ca0*/  MUFU.EX2 R55, R55 ;  /* 0x0000003700377308 */ /* 0x000ea20000000800 */
[C---:B------:R-:W-:Y:S01]  /*12cb0*/  HMMA.16816.F32.BF16 R204, R16.reuse, R22, R204 ;  /* 0x0000001610cc723c */ /* 0x040fe200000418cc */
[----:B------:R-:W4:Y:S08]  /*12cc0*/  LDSM.16.MT88.4 R20, [R162+0x1400] ;  /* 0x00140000a214783b */ /* 0x000f300000004200 */
[----:B------:R-:W-:Y:S10]  /*12cd0*/  MUFU.EX2 R58, R58 ;  /* 0x0000003a003a7308 */ /* 0x000ff40000000800 */
[----:B------:R-:W5:Y:S01]  /*12ce0*/  MUFU.EX2 R59, R59 ;  /* 0x0000003b003b7308 */ /* 0x000f620000000800 */
[C---:B------:R-:W-:Y:S09]  /*12cf0*/  HMMA.16816.F32.BF16 R200, R16.reuse, R24, R200 ;  /* 0x0000001810c8723c */ /* 0x040ff200000418c8 */
[----:B------:R-:W-:Y:S10]  /*12d00*/  MUFU.EX2 R60, R60 ;  /* 0x0000003c003c7308 */ /* 0x000ff40000000800 */
[----:B------:R-:W5:Y:S01]  /*12d10*/  MUFU.EX2 R61, R61 ;  /* 0x0000003d003d7308 */ /* 0x000f620000000800 */
[----:B------:R-:W-:Y:S01]  /*12d20*/  HMMA.16816.F32.BF16 R196, R16, R26, R196 ;  /* 0x0000001a10c4723c */ /* 0x000fe200000418c4 */
[----:B------:R-:W5:Y:S08]  /*12d30*/  LDSM.16.MT88.4 R24, [R162+0x1800] ;  /* 0x00180000a218783b */ /* 0x000f700000004200 */
[----:B------:R-:W-:Y:S01]  /*12d40*/  MUFU.EX2 R64, R64 ;  /* 0x0000004000407308 */ /* 0x000fe20000000800 */
[----:B------:R-:W-:Y:S02]  /*12d50*/  F2FP.BF16.F32.PACK_AB R16, R45, R44 ;  /* 0x0000002c2d10723e */ /* 0x000fe400000010ff */
[----:B------:R-:W-:Y:S07]  /*12d60*/  F2FP.BF16.F32.PACK_AB R18, R49, R48 ;  /* 0x000000303112723e */ /* 0x000fee00000010ff */
[----:B------:R-:W5:Y:S01]  /*12d70*/  MUFU.EX2 R65, R65 ;  /* 0x0000004100417308 */ /* 0x000f620000000800 */
[----:B------:R-:W-:Y:S02]  /*12d80*/  F2FP.BF16.F32.PACK_AB R17, R50, R47 ;  /* 0x0000002f3211723e */ /* 0x000fe400000010ff */
[----:B------:R-:W-:Y:S07]  /*12d90*/  F2FP.BF16.F32.PACK_AB R19, R52, R51 ;  /* 0x000000333413723e */ /* 0x000fee00000010ff */
[----:B------:R-:W-:Y:S10]  /*12da0*/  MUFU.EX2 R62, R62 ;  /* 0x0000003e003e7308 */ /* 0x000ff40000000800 */
[----:B------:R-:W5:Y:S01]  /*12db0*/  MUFU.EX2 R63, R63 ;  /* 0x0000003f003f7308 */ /* 0x000f620000000800 */
[C---:B------:R-:W-:Y:S09]  /*12dc0*/  HMMA.16816.F32.BF16 R208, R16.reuse, R28, R208 ;  /* 0x0000001c10d0723c */ /* 0x040ff200000418d0 */
[----:B------:R-:W5:Y:S10]  /*12dd0*/  MUFU.EX2 R66, R66 ;  /* 0x0000004200427308 */ /* 0x000f740000000800 */
[----:B------:R-:W-:Y:S01]  /*12de0*/  MUFU.EX2 R68, R68 ;  /* 0x0000004400447308 */ /* 0x000fe20000000800 */
[C---:B------:R-:W-:Y:S01]  /*12df0*/  HMMA.16816.F32.BF16 R204, R16.reuse, R30, R204 ;  /* 0x0000001e10cc723c */ /* 0x040fe200000418cc */
[----:B------:R-:W-:Y:S08]  /*12e00*/  LDSM.16.MT88.4 R28, [R162+0x1c00] ;  /* 0x001c0000a21c783b */ /* 0x000ff00000004200 */
[----:B------:R-:W5:Y:S10]  /*12e10*/  MUFU.EX2 R69, R69 ;  /* 0x0000004500457308 */ /* 0x000f740000000800 */
[----:B------:R-:W-:Y:S01]  /*12e20*/  MUFU.EX2 R72, R72 ;  /* 0x0000004800487308 */ /* 0x000fe20000000800 */
[C---:B----4-:R-:W-:Y:S09]  /*12e30*/  HMMA.16816.F32.BF16 R200, R16.reuse, R20, R200 ;  /* 0x0000001410c8723c */ /* 0x050ff200000418c8 */
[----:B------:R-:W4:Y:S10]  /*12e40*/  MUFU.EX2 R73, R73 ;  /* 0x0000004900497308 */ /* 0x000f340000000800 */
[----:B------:R-:W-:Y:S01]  /*12e50*/  MUFU.EX2 R74, R149 ;  /* 0x00000095004a7308 */ /* 0x000fe20000000800 */
[----:B------:R-:W-:Y:S01]  /*12e60*/  HMMA.16816.F32.BF16 R196, R16, R22, R196 ;  /* 0x0000001610c4723c */ /* 0x000fe200000418c4 */
[----:B------:R-:W4:Y:S08]  /*12e70*/  LDSM.16.MT88.4 R20, [R217+0x6c00] ;  /* 0x006c0000d914783b */ /* 0x000f300000004200 */
[----:B------:R-:W-:Y:S01]  /*12e80*/  MUFU.EX2 R77, R77 ;  /* 0x0000004d004d7308 */ /* 0x000fe20000000800 */
[----:B---3--:R-:W-:Y:S02]  /*12e90*/  F2FP.BF16.F32.PACK_AB R16, R53, R46 ;  /* 0x0000002e3510723e */ /* 0x008fe400000010ff */
[----:B-1----:R-:W-:Y:S07]  /*12ea0*/  F2FP.BF16.F32.PACK_AB R18, R57, R56 ;  /* 0x000000383912723e */ /* 0x002fee00000010ff */
[----:B------:R-:W-:Y:S01]  /*12eb0*/  MUFU.EX2 R80, R80 ;  /* 0x0000005000507308 */ /* 0x000fe20000000800 */
[----:B--2---:R-:W-:Y:S02]  /*12ec0*/  F2FP.BF16.F32.PACK_AB R17, R55, R54 ;  /* 0x000000363711723e */ /* 0x004fe400000010ff */
[----:B-----5:R-:W-:Y:S07]  /*12ed0*/  F2FP.BF16.F32.PACK_AB R19, R59, R58 ;  /* 0x0000003a3b13723e */ /* 0x020fee00000010ff */
[----:B------:R-:W-:Y:S10]  /*12ee0*/  MUFU.EX2 R81, R81 ;  /* 0x0000005100517308 */ /* 0x000ff40000000800 */
[----:B------:R-:W-:Y:S01]  /*12ef0*/  MUFU.EX2 R78, R78 ;  /* 0x0000004e004e7308 */ /* 0x000fe20000000800 */
[C---:B------:R-:W-:Y:S09]  /*12f00*/  HMMA.16816.F32.BF16 R208, R16.reuse, R32, R208 ;  /* 0x0000002010d0723c */ /* 0x040ff200000418d0 */
[----:B------:R-:W-:Y:S01]  /*12f10*/  MUFU.EX2 R79, R79 ;  /* 0x0000004f004f7308 */ /* 0x000fe20000000800 */
[----:B------:R-:W-:Y:S01]  /*12f20*/  FFMA.FTZ R33, R76, UR4, -R132 ;  /* 0x000000044c217c23 */ /* 0x000fe20008010884 */
[--C-:B------:R-:W-:Y:S01]  /*12f30*/  FFMA.FTZ R32, R70, UR4, -R4.reuse ;  /* 0x0000000446207c23 */ /* 0x100fe20008010804 */
[----:B------:R-:W-:Y:S07]  /*12f40*/  FFMA.FTZ R76, R75, UR4, -R4 ;  /* 0x000000044b4c7c23 */ /* 0x000fee0008010804 */
[----:B------:R-:W-:Y:S01]  /*12f50*/  MUFU.EX2 R82, R82 ;  /* 0x0000005200527308 */ /* 0x000fe20000000800 */
[C---:B------:R-:W-:Y:S09]  /*12f60*/  HMMA.16816.F32.BF16 R204, R16.reuse, R34, R204 ;  /* 0x0000002210cc723c */ /* 0x040ff200000418cc */
[----:B------:R-:W-:Y:S10]  /*12f70*/  MUFU.EX2 R70, R33 ;  /* 0x0000002100467308 */ /* 0x000ff40000000800 */
[----:B------:R1:W2:Y:S01]  /*12f80*/  MUFU.EX2 R71, R32 ;  /* 0x0000002000477308 */ /* 0x0002a20000000800 */
[C---:B------:R-:W-:Y:S09]  /*12f90*/  HMMA.16816.F32.BF16 R200, R16.reuse, R24, R200 ;  /* 0x0000001810c8723c */ /* 0x040ff200000418c8 */
[----:B------:R-:W-:Y:S10]  /*12fa0*/  MUFU.EX2 R75, R150 ;  /* 0x00000096004b7308 */ /* 0x000ff40000000800 */
[----:B------:R-:W3:Y:S01]  /*12fb0*/  MUFU.EX2 R76, R76 ;  /* 0x0000004c004c7308 */ /* 0x000ee20000000800 */
[----:B------:R-:W-:Y:S01]  /*12fc0*/  HMMA.16816.F32.BF16 R196, R16, R26, R196 ;  /* 0x0000001a10c4723c */ /* 0x000fe200000418c4 */
[----:B------:R-:W5:Y:S08]  /*12fd0*/  LDSM.16.MT88.4 R24, [R217+0x7000] ;  /* 0x00700000d918783b */ /* 0x000f700000004200 */
[----:B------:R-:W5:Y:S01]  /*12fe0*/  MUFU.EX2 R83, R83 ;  /* 0x0000005300537308 */ /* 0x000f620000000800 */
[----:B------:R-:W-:Y:S02]  /*12ff0*/  F2FP.BF16.F32.PACK_AB R16, R61, R60 ;  /* 0x0000003c3d10723e */ /* 0x000fe400000010ff */
[----:B------:R-:W-:Y:S07]  /*13000*/  F2FP.BF16.F32.PACK_AB R18, R65, R64 ;  /* 0x000000404112723e */ /* 0x000fee00000010ff */
[----:B------:R-:W-:Y:S01]  /*13010*/  MUFU.EX2 R84, R84 ;  /* 0x0000005400547308 */ /* 0x000fe20000000800 */
[----:B------:R-:W-:Y:S02]  /*13020*/  F2FP.BF16.F32.PACK_AB R17, R63, R62 ;  /* 0x0000003e3f11723e */ /* 0x000fe400000010ff */
[----:B------:R-:W-:Y:S01]  /*13030*/  F2FP.BF16.F32.PACK_AB R19, R67, R66 ;  /* 0x000000424313723e */ /* 0x000fe200000010ff */
[----:B-1----:R-:W-:Y:S06]  /*13040*/  LDSM.16.MT88.4 R32, [R217+0x7400] ;  /* 0x00740000d920783b */ /* 0x002fec0000004200 */
[----:B------:R-:W-:Y:S10]  /*13050*/  MUFU.EX2 R0, R0 ;  /* 0x0000000000007308 */ /* 0x000ff40000000800 */
[----:B------:R-:W-:Y:S01]  /*13060*/  MUFU.EX2 R93, R93 ;  /* 0x0000005d005d7308 */ /* 0x000fe20000000800 */
[C---:B----4-:R-:W-:Y:S09]  /*13070*/  HMMA.16816.F32.BF16 R208, R16.reuse, R20, R208 ;  /* 0x0000001410d0723c */ /* 0x050ff200000418d0 */
[----:B------:R-:W-:Y:S01]  /*13080*/  MUFU.EX2 R95, R95 ;  /* 0x0000005f005f7308 */ /* 0x000fe20000000800 */
[C---:B------:R-:W-:Y:S01]  /*13090*/  HMMA.16816.F32.BF16 R204, R16.reuse, R22, R204 ;  /* 0x0000001610cc723c */ /* 0x040fe200000418cc */
[----:B------:R-:W1:Y:S07]  /*130a0*/  LDSM.16.MT88.4 R20, [R162+0x2000] ;  /* 0x00200000a214783b */ /* 0x000e6e0000004200 */
[C---:B------:R-:W-:Y:S08]  /*130b0*/  HMMA.16816.F32.BF16 R200, R16.reuse, R28, R200 ;  /* 0x0000001c10c8723c */ /* 0x040ff000000418c8 */
[----:B------:R-:W-:Y:S01]  /*130c0*/  HMMA.16816.F32.BF16 R196, R16, R30, R196 ;  /* 0x0000001e10c4723c */ /* 0x000fe200000418c4 */
[----:B------:R-:W4:Y:S02]  /*130d0*/  LDSM.16.MT88.4 R28, [R162+0x2400] ;  /* 0x00240000a21c783b */ /* 0x000f240000004200 */
[----:B------:R-:W-:Y:S02]  /*130e0*/  F2FP.BF16.F32.PACK_AB R16, R69, R68 ;  /* 0x000000444510723e */ /* 0x000fe400000010ff */
[----:B------:R-:W-:Y:S02]  /*130f0*/  F2FP.BF16.F32.PACK_AB R18, R73, R72 ;  /* 0x000000484912723e */ /* 0x000fe400000010ff */
[----:B--2---:R-:W-:Y:S02]  /*13100*/  F2FP.BF16.F32.PACK_AB R17, R74, R71 ;  /* 0x000000474a11723e */ /* 0x004fe400000010ff */
[----:B---3--:R-:W-:Y:S07]  /*13110*/  F2FP.BF16.F32.PACK_AB R19, R76, R75 ;  /* 0x0000004b4c13723e */ /* 0x008fee00000010ff */
[C---:B-----5:R-:W-:Y:S03]  /*13120*/  HMMA.16816.F32.BF16 R208, R16.reuse, R24, R208 ;  /* 0x0000001810d0723c */ /* 0x060fe600000418d0 */
[--C-:B------:R-:W-:Y:S01]  /*13130*/  FFMA.FTZ R24, R85, UR4, -R132.reuse ;  /* 0x0000000455187c23 */ /* 0x100fe20008010884 */
[--C-:B------:R-:W-:Y:S01]  /*13140*/  FFMA.FTZ R85, R89, UR4, -R132.reuse ;  /* 0x0000000459557c23 */ /* 0x100fe20008010884 */
[--C-:B------:R-:W-:Y:S01]  /*13150*/  FFMA.FTZ R89, R92, UR4, -R132.reuse ;  /* 0x000000045c597c23 */ /* 0x100fe20008010884 */
[--C-:B------:R-:W-:Y:S02]  /*13160*/  FFMA.FTZ R92, R100, UR4, -R132.reuse ;  /* 0x00000004645c7c23 */ /* 0x100fe40008010884 */
[C---:B------:R-:W-:Y:S02]  /*13170*/  HMMA.16816.F32.BF16 R204, R16.reuse, R26, R204 ;  /* 0x0000001a10cc723c */ /* 0x040fe400000418cc */
[----:B------:R-:W-:Y:S10]  /*13180*/  MUFU.EX2 R85, R85 ;  /* 0x0000005500557308 */ /* 0x000ff40000000800 */
[----:B------:R-:W-:Y:S01]  /*13190*/  MUFU.EX2 R89, R89 ;  /* 0x0000005900597308 */ /* 0x000fe20000000800 */
        /* <DEDUP_REMOVED lines=8> */
[C---:B------:R-:W-:Y:S01]  /*13220*/  HMMA.16816.F32.BF16 R208, R16.reuse, R32, R208 ;  /* 0x0000002010d0723c */ /* 0x040fe200000418d0 */
[----:B------:R2:W3:Y:S02]  /*13230*/  MUFU.EX2 R33, R24 ;  /* 0x0000001800217308 */ /* 0x0004e40000000800 */
[----:B------:R-:W-:Y:S01]  /*13240*/  FFMA.FTZ R32, R88, UR4, -R132 ;  /* 0x0000000458207c23 */ /* 0x000fe20008010884 */
[--C-:B------:R-:W-:Y:S01]  /*13250*/  FFMA.FTZ R88, R86, UR4, -R4.reuse ;  /* 0x0000000456587c23 */ /* 0x100fe20008010804 */
[--C-:B------:R-:W-:Y:S01]  /*13260*/  FFMA.FTZ R86, R90, UR4, -R4.reuse ;  /* 0x000000045a567c23 */ /* 0x100fe20008010804 */
[--C-:B------:R-:W-:Y:S02]  /*13270*/  FFMA.FTZ R90, R99, UR4, -R4.reuse ;  /* 0x00000004635a7c23 */ /* 0x100fe40008010804 */
[C---:B------:R-:W-:Y:S03]  /*13280*/  HMMA.16816.F32.BF16 R204, R16.reuse, R34, R204 ;  /* 0x0000002210cc723c */ /* 0x040fe600000418cc */
[----:B------:R5:W-:Y:S01]  /*13290*/  MUFU.EX2 R34, R88 ;  /* 0x0000005800227308 */ /* 0x000be20000000800 */
[--C-:B------:R-:W-:Y:S01]  /*132a0*/  FFMA.FTZ R35, R87, UR4, -R4.reuse ;  /* 0x0000000457237c23 */ /* 0x100fe20008010804 */
[----:B------:R-:W-:Y:S08]  /*132b0*/  FFMA.FTZ R87, R91, UR4, -R4 ;  /* 0x000000045b577c23 */ /* 0x000ff00008010804 */
[----:B------:R-:W-:Y:S01]  /*132c0*/  MUFU.EX2 R86, R86 ;  /* 0x0000005600567308 */ /* 0x000fe20000000800 */
[----:B------:R-:W-:Y:S01]  /*132d0*/  FFMA.FTZ R91, R97, UR4, -R132 ;  /* 0x00000004615b7c23 */ /* 0x000fe20008010884 */
[----:B--2---:R-:W2:Y:S01]  /*132e0*/  LDSM.16.MT88.4 R24, [R162+0x2800] ;  /* 0x00280000a218783b */ /* 0x004ea20000004200 */
[C---:B----4-:R-:W-:Y:S07]  /*132f0*/  HMMA.16816.F32.BF16 R200, R16.reuse, R28, R200 ;  /* 0x0000001c10c8723c */ /* 0x050fee00000418c8 */
[----:B------:R-:W4:Y:S10]  /*13300*/  MUFU.EX2 R35, R35 ;  /* 0x0000002300237308 */ /* 0x000f340000000800 */
[----:B------:R-:W1:Y:S01]  /*13310*/  MUFU.EX2 R32, R32 ;  /* 0x0000002000207308 */ /* 0x000e620000000800 */
[----:B-----5:R-:W-:Y:S01]  /*13320*/  FADD.FTZ R88, R161, R2 ;  /* 0x00000002a1587221 */ /* 0x020fe20000010000 */
[----:B------:R-:W-:Y:S08]  /*13330*/  HMMA.16816.F32.BF16 R196, R16, R30, R196 ;  /* 0x0000001e10c4723c */ /* 0x000ff000000418c4 */
[----:B------:R-:W5:Y:S01]  /*13340*/  MUFU.EX2 R87, R87 ;  /* 0x0000005700577308 */ /* 0x000f620000000800 */
[----:B------:R-:W2:Y:S01]  /*13350*/  LDSM.16.MT88.4 R28, [R217+0x7c00] ;  /* 0x007c0000d91c783b */ /* 0x000ea20000004200 */
[----:B---3--:R-:W-:Y:S01]  /*13360*/  F2FP.BF16.F32.PACK_AB R16, R33, R84 ;  /* 0x000000542110723e */ /* 0x008fe200000010ff */
[----:B------:R-:W-:Y:S07]  /*13370*/  FADD.FTZ R163, R163, R88 ;  /* 0x00000058a3a37221 */ /* 0x000fee0000010000 */
[----:B------:R-:W-:Y:S01]  /*13380*/  MUFU.EX2 R90, R90 ;  /* 0x0000005a005a7308 */ /* 0x000fe20000000800 */
[----:B----4-:R-:W-:Y:S01]  /*13390*/  F2FP.BF16.F32.PACK_AB R17, R35, R34 ;  /* 0x000000222311723e */ /* 0x010fe200000010ff */
[----:B------:R-:W-:Y:S08]  /*133a0*/  FADD.FTZ R160, R160, R163 ;  /* 0x000000a3a0a07221 */ /* 0x000ff00000010000 */
[----:B------:R-:W-:Y:S01]  /*133b0*/  MUFU.EX2 R2, R96 ;  /* 0x0000006000027308 */ /* 0x000fe20000000800 */
[----:B-1----:R-:W-:Y:S01]  /*133c0*/  F2FP.BF16.F32.PACK_AB R18, R85, R32 ;  /* 0x000000205512723e */ /* 0x002fe200000010ff */
[----:B------:R-:W-:Y:S08]  /*133d0*/  FADD.FTZ R15, R15, R160 ;  /* 0x000000a00f0f7221 */ /* 0x000ff00000010000 */
[----:B------:R-:W1:Y:S01]  /*133e0*/  MUFU.EX2 R91, R91 ;  /* 0x0000005b005b7308 */ /* 0x000e620000000800 */
[----:B-----5:R-:W-:Y:S01]  /*133f0*/  F2FP.BF16.F32.PACK_AB R19, R87, R86 ;  /* 0x000000565713723e */ /* 0x020fe200000010ff */
[----:B------:R-:W-:Y:S08]  /*13400*/  FADD.FTZ R168, R168, R15 ;  /* 0x0000000fa8a87221 */ /* 0x000ff00000010000 */
[----:B------:R3:W4:Y:S01]  /*13410*/  MUFU.EX2 R88, R94 ;  /* 0x0000005e00587308 */ /* 0x0007220000000800 */
[----:B------:R-:W-:Y:S01]  /*13420*/  FFMA.FTZ R15, R101, UR4, -R132 ;  /* 0x00000004650f7c23 */ /* 0x000fe20008010884 */
[----:B------:R-:W-:Y:S01]  /*13430*/  FADD.FTZ R167, R167, R168 ;  /* 0x000000a8a7a77221 */ /* 0x000fe20000010000 */
[C---:B------:R-:W-:Y:S07]  /*13440*/  HMMA.16816.F32.BF16 R208, R16.reuse, R20, R208 ;  /* 0x0000001410d0723c */ /* 0x040fee00000418d0 */
[----:B------:R-:W-:Y:S01]  /*13450*/  MUFU.EX2 R15, R15 ;  /* 0x0000000f000f7308 */ /* 0x000fe20000000800 */
[----:B------:R-:W-:Y:S01]  /*13460*/  FADD.FTZ R21, R13, R142 ;  /* 0x0000008e0d157221 */ /* 0x000fe20000010000 */
[----:B------:R-:W-:Y:S08]  /*13470*/  FADD.FTZ R170, R170, R167 ;  /* 0x000000a7aaaa7221 */ /* 0x000ff00000010000 */
[----:B------:R-:W5:Y:S01]  /*13480*/  MUFU.EX2 R13, R98 ;  /* 0x00000062000d7308 */ /* 0x000f620000000800 */
[----:B------:R-:W-:Y:S01]  /*13490*/  FADD.FTZ R164, R164, R21 ;  /* 0x00000015a4a47221 */ /* 0x000fe20000010000 */
[C---:B------:R-:W-:Y:S01]  /*134a0*/  HMMA.16816.F32.BF16 R204, R16.reuse, R22, R204 ;  /* 0x0000001610cc723c */ /* 0x040fe200000418cc */
[----:B------:R-:W5:Y:S02]  /*134b0*/  LDSM.16.MT88.4 R20, [R162+0x2c00] ;  /* 0x002c0000a214783b */ /* 0x000f640000004200 */
[----:B------:R-:W-:Y:S01]  /*134c0*/  FADD.FTZ R165, R165, R164 ;  /* 0x000000a4a5a57221 */ /* 0x000fe20000010000 */
[----:B------:R-:W-:Y:S01]  /*134d0*/  FADD.FTZ R155, R155, R170 ;  /* 0x000000aa9b9b7221 */ /* 0x000fe20000010000 */
[----:B---3--:R-:W-:Y:S02]  /*134e0*/  FFMA.FTZ R94, R104, UR4, -R132 ;  /* 0x00000004685e7c23 */ /* 0x008fe40008010884 */
[----:B------:R-:W-:Y:S01]  /*134f0*/  FADD.FTZ R165, R166, R165 ;  /* 0x000000a5a6a57221 */ /* 0x000fe20000010000 */
[C---:B--2---:R-:W-:Y:S03]  /*13500*/  HMMA.16816.F32.BF16 R200, R16.reuse, R24, R200 ;  /* 0x0000001810c8723c */ /* 0x044fe600000418c8 */
[----:B------:R-:W-:Y:S01]  /*13510*/  FADD.FTZ R152, R152, R165 ;  /* 0x000000a598987221 */ /* 0x000fe20000010000 */
[----:B------:R-:W-:Y:S01]  /*13520*/  FADD.FTZ R146, R146, R155 ;  /* 0x0000009b92927221 */ /* 0x000fe20000010000 */
[----:B------:R-:W-:Y:S02]  /*13530*/  MUFU.EX2 R94, R94 ;  /* 0x0000005e005e7308 */ /* 0x000fe40000000800 */
[----:B------:R-:W-:Y:S01]  /*13540*/  FADD.FTZ R153, R153, R152 ;  /* 0x0000009899997221 */ /* 0x000fe20000010000 */
[----:B------:R-:W-:Y:S01]  /*13550*/  HMMA.16816.F32.BF16 R196, R16, R26, R196 ;  /* 0x0000001a10c4723c */ /* 0x000fe200000418c4 */
[----:B------:R-:W2:Y:S02]  /*13560*/  LDSM.16.MT88.4 R24, [R217+0x8000] ;  /* 0x00800000d918783b */ /* 0x000ea40000004200 */
[----:B------:R-:W-:Y:S01]  /*13570*/  FADD.FTZ R147, R147, R146 ;  /* 0x0000009293937221 */ /* 0x000fe20000010000 */
[----:B------:R-:W-:Y:S01]  /*13580*/  FADD.FTZ R154, R154, R153 ;  /* 0x000000999a9a7221 */ /* 0x000fe20000010000 */
[----:B------:R-:W-:Y:S02]  /*13590*/  F2FP.BF16.F32.PACK_AB R16, R0, R89 ;  /* 0x000000590010723e */ /* 0x000fe400000010ff */
[----:B-1----:R-:W-:Y:S01]  /*135a0*/  F2FP.BF16.F32.PACK_AB R18, R91, R2 ;  /* 0x000000025b12723e */ /* 0x002fe200000010ff */
[----:B------:R-:W-:Y:S01]  /*135b0*/  FADD.FTZ R147, R172, R147 ;  /* 0x00000093ac937221 */ /* 0x000fe20000010000 */
[----:B----4-:R-:W-:Y:S01]  /*135c0*/  F2FP.BF16.F32.PACK_AB R17, R93, R88 ;  /* 0x000000585d11723e */ /* 0x010fe200000010ff */
[----:B------:R-:W-:Y:S01]  /*135d0*/  FADD.FTZ R145, R145, R154 ;  /* 0x0000009a91917221 */ /* 0x000fe20000010000 */
[----:B-----5:R-:W-:Y:S01]  /*135e0*/  F2FP.BF16.F32.PACK_AB R19, R90, R13 ;  /* 0x0000000d5a13723e */ /* 0x020fe200000010ff */
[----:B------:R-:W-:Y:S02]  /*135f0*/  FADD.FTZ R158, R158, R147 ;  /* 0x000000939e9e7221 */ /* 0x000fe40000010000 */
[----:B------:R-:W-:Y:S02]  /*13600*/  FADD.FTZ R144, R144, R145 ;  /* 0x0000009190907221 */ /* 0x000fe40000010000 */
[----:B------:R-:W-:Y:S02]  /*13610*/  FADD.FTZ R158, R159, R158 ;  /* 0x0000009e9f9e7221 */ /* 0x000fe40000010000 */
[C---:B------:R-:W-:Y:S01]  /*13620*/  HMMA.16816.F32.BF16 R208, R16.reuse, R28, R208 ;  /* 0x0000001c10d0723c */ /* 0x040fe200000418d0 */
[----:B------:R-:W1:Y:S02]  /*13630*/  MUFU.EX2 R29, R105 ;  /* 0x00000069001d7308 */ /* 0x000e640000000800 */
[----:B------:R-:W-:Y:S01]  /*13640*/  FFMA.FTZ R28, R102, UR4, -R4 ;  /* 0x00000004661c7c23 */ /* 0x000fe20008010804 */
[----:B------:R-:W-:Y:S04]  /*13650*/  FADD.FTZ R157, R157, R144 ;  /* 0x000000909d9d7221 */ /* 0x000fe80000010000 */
[C---:B------:R-:W-:Y:S03]  /*13660*/  HMMA.16816.F32.BF16 R204, R16.reuse, R30, R204 ;  /* 0x0000001e10cc723c */ /* 0x040fe600000418cc */
[----:B------:R-:W-:Y:S01]  /*13670*/  MUFU.EX2 R28, R28 ;  /* 0x0000001c001c7308 */ /* 0x000fe20000000800 */
[----:B------:R-:W-:Y:S01]  /*13680*/  FFMA.FTZ R30, R106, UR4, -R4 ;  /* 0x000000046a1e7c23 */ /* 0x000fe20008010804 */
[----:B------:R-:W-:Y:S08]  /*13690*/  FADD.FTZ R156, R156, R157 ;  /* 0x0000009d9c9c7221 */ /* 0x000ff00000010000 */
[----:B------:R-:W3:Y:S01]  /*136a0*/  MUFU.EX2 R31, R103 ;  /* 0x00000067001f7308 */ /* 0x000ee20000000800 */
[C---:B------:R-:W-:Y:S09]  /*136b0*/  HMMA.16816.F32.BF16 R200, R16.reuse, R20, R200 ;  /* 0x0000001410c8723c */ /* 0x040ff200000418c8 */
[----:B------:R-:W4:Y:S01]  /*136c0*/  MUFU.EX2 R30, R30 ;  /* 0x0000001e001e7308 */ /* 0x000f220000000800 */
[----:B------:R-:W-:Y:S01]  /*136d0*/  FADD.FTZ R21, R171, R158 ;  /* 0x0000009eab157221 */ /* 0x000fe20000010000 */
[----:B------:R-:W-:Y:S03]  /*136e0*/  FADD.FTZ R169, R169, R156 ;  /* 0x0000009ca9a97221 */ /* 0x000fe60000010000 */
[----:B------:R-:W-:Y:S01]  /*136f0*/  FADD.FTZ R21, R148, R21 ;  /* 0x0000001594157221 */ /* 0x000fe20000010000 */
[----:B------:R-:W-:Y:S03]  /*13700*/  HMMA.16816.F32.BF16 R196, R16, R22, R196 ;  /* 0x0000001610c4723c */ /* 0x000fe600000418c4 */
[----:B------:R-:W-:Y:S01]  /*13710*/  FADD.FTZ R38, R38, R21 ;  /* 0x0000001526267221 */ /* 0x000fe20000010000 */
[----:B------:R-:W-:Y:S01]  /*13720*/  FADD.FTZ R36, R36, R169 ;  /* 0x000000a924247221 */ /* 0x000fe20000010000 */
[----:B------:R-:W5:Y:S01]  /*13730*/  LDSM.16.MT88.4 R20, [R162+0x3000] ;  /* 0x00300000a214783b */ /* 0x000f620000004200 */
[----:B------:R-:W-:Y:S01]  /*13740*/  F2FP.BF16.F32.PACK_AB R16, R15, R92 ;  /* 0x0000005c0f10723e */ /* 0x000fe200000010ff */
[----:B------:R-:W-:Y:S01]  /*13750*/  FADD.FTZ R39, R39, R38 ;  /* 0x0000002627277221 */ /* 0x000fe20000010000 */
[----:B------:R-:W-:Y:S01]  /*13760*/  FADD.FTZ R37, R37, R36 ;  /* 0x0000002425257221 */ /* 0x000fe20000010000 */
[----:B-1----:R-:W-:Y:S01]  /*13770*/  F2FP.BF16.F32.PACK_AB R18, R29, R94 ;  /* 0x0000005e1d12723e */ /* 0x002fe200000010ff */
[--C-:B------:R-:W-:Y:S01]  /*13780*/  FFMA.FTZ R38, R108, UR4, -R132.reuse ;  /* 0x000000046c267c23 */ /* 0x100fe20008010884 */
[----:B---3--:R-:W-:Y:S01]  /*13790*/  F2FP.BF16.F32.PACK_AB R17, R31, R28 ;  /* 0x0000001c1f11723e */ /* 0x008fe200000010ff */
[----:B------:R-:W-:Y:S01]  /*137a0*/  FADD.FTZ R40, R40, R37 ;  /* 0x0000002528287221 */ /* 0x000fe20000010000 */
[----:B----4-:R-:W-:Y:S01]  /*137b0*/  F2FP.BF16.F32.PACK_AB R19, R95, R30 ;  /* 0x0000001e5f13723e */ /* 0x010fe200000010ff */
[----:B------:R-:W-:Y:S01]  /*137c0*/  FADD.FTZ R42, R42, R39 ;  /* 0x000000272a2a7221 */ /* 0x000fe20000010000 */
[----:B------:R-:W-:Y:S01]  /*137d0*/  FFMA.FTZ R37, R109, UR4, -R132 ;  /* 0x000000046d257c23 */ /* 0x000fe20008010884 */
[----:B------:R-:W-:Y:S01]  /*137e0*/  FADD.FTZ R41, R41, R40 ;  /* 0x0000002829297221 */ /* 0x000fe20000010000 */
[----:B------:R-:W-:Y:S01]  /*137f0*/  MUFU.EX2 R38, R38 ;  /* 0x0000002600267308 */ /* 0x000fe20000000800 */
[----:B------:R-:W-:Y:S01]  /*13800*/  FADD.FTZ R42, R43, R42 ;  /* 0x0000002a2b2a7221 */ /* 0x000fe20000010000 */
[--C-:B------:R-:W-:Y:S01]  /*13810*/  FFMA.FTZ R36, R112, UR4, -R132.reuse ;  /* 0x0000000470247c23 */ /* 0x100fe20008010884 */
[C---:B--2---:R-:W-:Y:S07]  /*13820*/  HMMA.16816.F32.BF16 R208, R16.reuse, R24, R208 ;  /* 0x0000001810d0723c */ /* 0x044fee00000418d0 */
[----:B------:R-:W1:Y:S01]  /*13830*/  MUFU.EX2 R37, R37 ;  /* 0x0000002500257308 */ /* 0x000e620000000800 */
[----:B------:R-:W-:Y:S01]  /*13840*/  FFMA.FTZ R39, R113, UR4, -R132 ;  /* 0x0000000471277c23 */ /* 0x000fe20008010884 */
[--C-:B------:R-:W-:Y:S08]  /*13850*/  FFMA.FTZ R40, R114, UR4, -R4.reuse ;  /* 0x0000000472287c23 */ /* 0x100ff00008010804 */
[----:B------:R-:W-:Y:S01]  /*13860*/  MUFU.EX2 R36, R36 ;  /* 0x0000002400247308 */ /* 0x000fe20000000800 */
[----:B------:R-:W-:Y:S01]  /*13870*/  FFMA.FTZ R43, R115, UR4, -R4 ;  /* 0x00000004732b7c23 */ /* 0x000fe20008010804 */
[----:B------:R-:W-:Y:S01]  /*13880*/  FADD.FTZ R44, R44, R41 ;  /* 0x000000292c2c7221 */ /* 0x000fe20000010000 */
[C---:B------:R-:W-:Y:S01]  /*13890*/  HMMA.16816.F32.BF16 R204, R16.reuse, R26, R204 ;  /* 0x0000001a10cc723c */ /* 0x040fe200000418cc */
[----:B------:R-:W2:Y:S06]  /*138a0*/  LDSM.16.MT88.4 R24, [R217+0x8400] ;  /* 0x00840000d918783b */ /* 0x000eac0000004200 */
[----:B------:R-:W3:Y:S01]  /*138b0*/  MUFU.EX2 R39, R39 ;  /* 0x0000002700277308 */ /* 0x000ee20000000800 */
[----:B------:R-:W-:Y:S01]  /*138c0*/  FADD.FTZ R47, R47, R42 ;  /* 0x0000002a2f2f7221 */ /* 0x000fe20000010000 */
[----:B------:R-:W-:Y:S01]  /*138d0*/  FADD.FTZ R45, R45, R44 ;  /* 0x0000002c2d2d7221 */ /* 0x000fe20000010000 */
[--C-:B------:R-:W-:Y:S01]  /*138e0*/  FFMA.FTZ R42, R110, UR4, -R4.reuse ;  /* 0x000000046e2a7c23 */ /* 0x100fe20008010804 */
[----:B------:R-:W-:Y:S01]  /*138f0*/  FFMA.FTZ R41, R111, UR4, -R4 ;  /* 0x000000046f297c23 */ /* 0x000fe20008010804 */
[----:B------:R-:W-:Y:S01]  /*13900*/  FADD.FTZ R50, R50, R47 ;  /* 0x0000002f32327221 */ /* 0x000fe20000010000 */
[----:B------:R-:W-:Y:S04]  /*13910*/  FADD.FTZ R48, R48, R45 ;  /* 0x0000002d30307221 */ /* 0x000fe80000010000 */
[----:B------:R-:W-:Y:S01]  /*13920*/  MUFU.EX2 R40, R40 ;  /* 0x0000002800287308 */ /* 0x000fe20000000800 */
[----:B------:R-:W-:Y:S01]  /*13930*/  FFMA.FTZ R44, R116, UR4, -R132 ;  /* 0x00000004742c7c23 */ /* 0x000fe20008010884 */
[----:B------:R-:W-:Y:S01]  /*13940*/  FADD.FTZ R51, R51, R50 ;  /* 0x0000003233337221 */ /* 0x000fe20000010000 */
[----:B------:R-:W-:Y:S07]  /*13950*/  FADD.FTZ R49, R49, R48 ;  /* 0x0000003031317221 */ /* 0x000fee0000010000 */
[----:B------:R-:W-:Y:S01]  /*13960*/  MUFU.EX2 R42, R42 ;  /* 0x0000002a002a7308 */ /* 0x000fe20000000800 */
[----:B------:R-:W-:Y:S01]  /*13970*/  FFMA.FTZ R47, R117, UR4, -R132 ;  /* 0x00000004752f7c23 */ /* 0x000fe20008010884 */
[----:B------:R-:W-:Y:S01]  /*13980*/  FADD.FTZ R51, R52, R51 ;  /* 0x0000003334337221 */ /* 0x000fe20000010000 */
[----:B------:R-:W-:Y:S01]  /*13990*/  FADD.FTZ R46, R46, R49 ;  /* 0x000000312e2e7221 */ /* 0x000fe20000010000 */
[C---:B-----5:R-:W-:Y:S06]  /*139a0*/  HMMA.16816.F32.BF16 R200, R16.reuse, R20, R200 ;  /* 0x0000001410c8723c */ /* 0x060fec00000418c8 */
[----:B------:R-:W4:Y:S01]  /*139b0*/  MUFU.EX2 R41, R41 ;  /* 0x0000002900297308 */ /* 0x000f220000000800 */
[----:B------:R-:W-:Y:S01]  /*139c0*/  FADD.FTZ R54, R54, R51 ;  /* 0x0000003336367221 */ /* 0x000fe20000010000 */
[----:B------:R-:W-:Y:S08]  /*139d0*/  FADD.FTZ R53, R53, R46 ;  /* 0x0000002e35357221 */ /* 0x000ff00000010000 */
[----:B------:R-:W5:Y:S01]  /*139e0*/  MUFU.EX2 R43, R43 ;  /* 0x0000002b002b7308 */ /* 0x000f620000000800 */
[----:B------:R-:W-:Y:S01]  /*139f0*/  FFMA.FTZ R45, R120, UR4, -R132 ;  /* 0x00000004782d7c23 */ /* 0x000fe20008010884 */
[----:B------:R-:W-:Y:S01]  /*13a00*/  FADD.FTZ R55, R55, R54 ;  /* 0x0000003637377221 */ /* 0x000fe20000010000 */
[----:B------:R-:W-:Y:S01]  /*13a10*/  HMMA.16816.F32.BF16 R196, R16, R22, R196 ;  /* 0x0000001610c4723c */ /* 0x000fe200000418c4 */
[----:B------:R-:W2:Y:S06]  /*13a20*/  LDSM.16.MT88.4 R20, [R162+0x3400] ;  /* 0x00340000a214783b */ /* 0x000eac0000004200 */
[----:B------:R-:W-:Y:S01]  /*13a30*/  MUFU.EX2 R44, R44 ;  /* 0x0000002c002c7308 */ /* 0x000fe20000000800 */
[----:B------:R-:W-:Y:S01]  /*13a40*/  FADD.FTZ R58, R58, R55 ;  /* 0x000000373a3a7221 */ /* 0x000fe20000010000 */
[----:B------:R-:W-:Y:S01]  /*13a50*/  FADD.FTZ R56, R56, R53 ;  /* 0x0000003538387221 */ /* 0x000fe20000010000 */
[----:B-1----:R-:W-:Y:S07]  /*13a60*/  F2FP.BF16.F32.PACK_AB R16, R37, R38 ;  /* 0x000000262510723e */ /* 0x002fee00000010ff */
[----:B------:R-:W1:Y:S01]  /*13a70*/  MUFU.EX2 R47, R47 ;  /* 0x0000002f002f7308 */ /* 0x000e620000000800 */
[----:B------:R-:W-:Y:S01]  /*13a80*/  FADD.FTZ R59, R59, R58 ;  /* 0x0000003a3b3b7221 */ /* 0x000fe20000010000 */
[----:B------:R-:W-:Y:S01]  /*13a90*/  FADD.FTZ R57, R57, R56 ;  /* 0x0000003839397221 */ /* 0x000fe20000010000 */
[----:B---3--:R-:W-:Y:S07]  /*13aa0*/  F2FP.BF16.F32.PACK_AB R18, R39, R36 ;  /* 0x000000242712723e */ /* 0x008fee00000010ff */
[----:B------:R-:W-:Y:S01]  /*13ab0*/  MUFU.EX2 R45, R45 ;  /* 0x0000002d002d7308 */ /* 0x000fe20000000800 */
[----:B----4-:R-:W-:Y:S01]  /*13ac0*/  F2FP.BF16.F32.PACK_AB R17, R41, R42 ;  /* 0x0000002a2911723e */ /* 0x010fe200000010ff */
[----:B------:R-:W-:Y:S01]  /*13ad0*/  FADD.FTZ R62, R62, R59 ;  /* 0x0000003b3e3e7221 */ /* 0x000fe20000010000 */
[----:B-----5:R-:W-:Y:S01]  /*13ae0*/  F2FP.BF16.F32.PACK_AB R19, R43, R40 ;  /* 0x000000282b13723e */ /* 0x020fe200000010ff */
[----:B------:R-:W-:Y:S01]  /*13af0*/  FADD.FTZ R60, R60, R57 ;  /* 0x000000393c3c7221 */ /* 0x000fe20000010000 */
[----:B------:R-:W-:Y:S01]  /*13b00*/  FFMA.FTZ R46, R121, UR4, -R132 ;  /* 0x00000004792e7c23 */ /* 0x000fe20008010884 */
[----:B------:R-:W-:Y:S01]  /*13b10*/  FADD.FTZ R63, R63, R62 ;  /* 0x0000003e3f3f7221 */ /* 0x000fe20000010000 */
[----:B------:R-:W-:Y:S01]  /*13b20*/  FFMA.FTZ R49, R118, UR4, -R4 ;  /* 0x0000000476317c23 */ /* 0x000fe20008010804 */
[----:B------:R-:W-:Y:S01]  /*13b30*/  FADD.FTZ R61, R61, R60 ;  /* 0x0000003c3d3d7221 */ /* 0x000fe20000010000 */
[--C-:B------:R-:W-:Y:S01]  /*13b40*/  FFMA.FTZ R48, R119, UR4, -R4.reuse ;  /* 0x0000000477307c23 */ /* 0x100fe20008010804 */
[C---:B--2---:R-:W-:Y:S01]  /*13b50*/  HMMA.16816.F32.BF16 R208, R16.reuse, R24, R208 ;  /* 0x0000001810d0723c */ /* 0x044fe200000418d0 */
[----:B------:R-:W2:Y:S02]  /*13b60*/  MUFU.EX2 R46, R46 ;  /* 0x0000002e002e7308 */ /* 0x000ea40000000800 */
[----:B------:R-:W-:Y:S01]  /*13b70*/  FADD.FTZ R24, R66, R63 ;  /* 0x0000003f42187221 */ /* 0x000fe20000010000 */
[----:B------:R-:W-:Y:S07]  /*13b80*/  FADD.FTZ R64, R64, R61 ;  /* 0x0000003d40407221 */ /* 0x000fee0000010000 */
[----:B------:R-:W-:Y:S01]  /*13b90*/  MUFU.EX2 R49, R49 ;  /* 0x0000003100317308 */ /* 0x000fe20000000800 */
[----:B------:R-:W-:Y:S01]  /*13ba0*/  FFMA.FTZ R50, R122, UR4, -R4 ;  /* 0x000000047a327c23 */ /* 0x000fe20008010804 */
[----:B------:R-:W-:Y:S01]  /*13bb0*/  FADD.FTZ R24, R67, R24 ;  /* 0x0000001843187221 */ /* 0x000fe20000010000 */
[C---:B------:R-:W-:Y:S07]  /*13bc0*/  HMMA.16816.F32.BF16 R204, R16.reuse, R26, R204 ;  /* 0x0000001a10cc723c */ /* 0x040fee00000418cc */
[----:B------:R-:W3:Y:S01]  /*13bd0*/  MUFU.EX2 R48, R48 ;  /* 0x0000003000307308 */ /* 0x000ee20000000800 */
[----:B------:R-:W-:Y:S01]  /*13be0*/  FADD.FTZ R65, R65, R64 ;  /* 0x0000004041417221 */ /* 0x000fe20000010000 */
[----:B------:R-:W-:Y:S01]  /*13bf0*/  FADD.FTZ R71, R71, R24 ;  /* 0x0000001847477221 */ /* 0x000fe20000010000 */
[----:B------:R-:W-:Y:S01]  /*13c00*/  FFMA.FTZ R51, R123, UR4, -R4 ;  /* 0x000000047b337c23 */ /* 0x000fe20008010804 */
[----:B------:R-:W4:Y:S01]  /*13c10*/  LDSM.16.MT88.4 R24, [R217+0x8800] ;  /* 0x00880000d918783b */ /* 0x000f220000004200 */
[----:B------:R-:W-:Y:S01]  /*13c20*/  FADD.FTZ R68, R68, R65 ;  /* 0x0000004144447221 */ /* 0x000fe20000010000 */
[----:B------:R-:W-:Y:S04]  /*13c30*/  FADD.FTZ R74, R74, R71 ;  /* 0x000000474a4a7221 */ /* 0x000fe80000010000 */
[----:B------:R-:W-:Y:S01]  /*13c40*/  MUFU.EX2 R50, R50 ;  /* 0x0000003200327308 */ /* 0x000fe20000000800 */
[----:B------:R-:W-:Y:S01]  /*13c50*/  FFMA.FTZ R52, R124, UR4, -R132 ;  /* 0x000000047c347c23 */ /* 0x000fe20008010884 */
[----:B------:R-:W-:Y:S01]  /*13c60*/  FADD.FTZ R69, R69, R68 ;  /* 0x0000004445457221 */ /* 0x000fe20000010000 */
[----:B------:R-:W-:Y:S01]  /*13c70*/  FADD.FTZ R75, R75, R74 ;  /* 0x0000004a4b4b7221 */ /* 0x000fe20000010000 */
[C---:B------:R-:W-:Y:S06]  /*13c80*/  HMMA.16816.F32.BF16 R200, R16.reuse, R20, R200 ;  /* 0x0000001410c8723c */ /* 0x040fec00000418c8 */
[----:B------:R-:W5:Y:S01]  /*13c90*/  MUFU.EX2 R51, R51 ;  /* 0x0000003300337308 */ /* 0x000f620000000800 */
[----:B------:R-:W-:Y:S01]  /*13ca0*/  FADD.FTZ R72, R72, R69 ;  /* 0x0000004548487221 */ /* 0x000fe20000010000 */
[----:B------:R-:W-:Y:S01]  /*13cb0*/  FADD.FTZ R75, R76, R75 ;  /* 0x0000004b4c4b7221 */ /* 0x000fe20000010000 */
[----:B-1----:R-:W-:Y:S01]  /*13cc0*/  F2FP.BF16.F32.PACK_AB R20, R47, R44 ;  /* 0x0000002c2f14723e */ /* 0x002fe200000010ff */
[----:B------:R-:W-:Y:S01]  /*13cd0*/  FFMA.FTZ R53, R125, UR4, -R132 ;  /* 0x000000047d357c23 */ /* 0x000fe20008010884 */
[----:B------:R-:W-:Y:S01]  /*13ce0*/  FADD.FTZ R73, R73, R72 ;  /* 0x0000004849497221 */ /* 0x000fe20000010000 */
[----:B------:R-:W-:Y:S01]  /*13cf0*/  HMMA.16816.F32.BF16 R196, R16, R22, R196 ;  /* 0x0000001610c4723c */ /* 0x000fe200000418c4 */
[----:B------:R-:W1:Y:S03]  /*13d00*/  LDSM.16.MT88.4 R16, [R162+0x3800] ;  /* 0x00380000a210783b */ /* 0x000e660000004200 */
[----:B------:R-:W-:Y:S01]  /*13d10*/  MUFU.EX2 R52, R52 ;  /* 0x0000003400347308 */ /* 0x000fe20000000800 */
[----:B------:R-:W-:Y:S01]  /*13d20*/  FADD.FTZ R78, R78, R75 ;  /* 0x0000004b4e4e7221 */ /* 0x000fe20000010000 */
[----:B------:R-:W-:Y:S01]  /*13d30*/  FADD.FTZ R70, R70, R73 ;  /* 0x0000004946467221 */ /* 0x000fe20000010000 */
[----:B--2---:R-:W-:Y:S01]  /*13d40*/  F2FP.BF16.F32.PACK_AB R22, R46, R45 ;  /* 0x0000002d2e16723e */ /* 0x004fe200000010ff */
[----:B------:R-:W-:Y:S01]  /*13d50*/  FFMA.FTZ R55, R126, UR4, -R4 ;  /* 0x000000047e377c23 */ /* 0x000fe20008010804 */
[----:B------:R-:W-:Y:S01]  /*13d60*/  FADD.FTZ R79, R79, R78 ;  /* 0x0000004e4f4f7221 */ /* 0x000fe20000010000 */
[----:B------:R-:W-:Y:S01]  /*13d70*/  FADD.FTZ R77, R77, R70 ;  /* 0x000000464d4d7221 */ /* 0x000fe20000010000 */
[----:B---3--:R-:W-:Y:S01]  /*13d80*/  F2FP.BF16.F32.PACK_AB R21, R48, R49 ;  /* 0x000000313015723e */ /* 0x008fe200000010ff */
[----:B------:R-:W-:Y:S01]  /*13d90*/  FFMA.FTZ R132, R129, UR4, -R132 ;  /* 0x0000000481847c23 */ /* 0x000fe20008010884 */
[----:B------:R-:W-:Y:S01]  /*13da0*/  FADD.FTZ R82, R82, R79 ;  /* 0x0000004f52527221 */ /* 0x000fe20000010000 */
[----:B------:R-:W-:Y:S01]  /*13db0*/  FADD.FTZ R80, R80, R77 ;  /* 0x0000004d50507221 */ /* 0x000fe20000010000 */
[----:B-----5:R-:W-:Y:S01]  /*13dc0*/  F2FP.BF16.F32.PACK_AB R23, R51, R50 ;  /* 0x000000323317723e */ /* 0x020fe200000010ff */
[----:B------:R-:W2:Y:S01]  /*13dd0*/  MUFU.EX2 R53, R53 ;  /* 0x0000003500357308 */ /* 0x000ea20000000800 */
[----:B------:R-:W-:Y:S01]  /*13de0*/  FADD.FTZ R83, R83, R82 ;  /* 0x0000005253537221 */ /* 0x000fe20000010000 */
[----:B------:R-:W-:Y:S08]  /*13df0*/  FADD.FTZ R81, R81, R80 ;  /* 0x0000005051517221 */ /* 0x000ff00000010000 */
[----:B------:R-:W-:Y:S01]  /*13e00*/  MUFU.EX2 R55, R55 ;  /* 0x0000003700377308 */ /* 0x000fe20000000800 */
[----:B------:R-:W-:Y:S01]  /*13e10*/  FADD.FTZ R34, R34, R83 ;  /* 0x0000005322227221 */ /* 0x000fe20000010000 */
[----:B------:R-:W-:Y:S03]  /*13e20*/  FADD.FTZ R84, R84, R81 ;  /* 0x0000005154547221 */ /* 0x000fe60000010000 */
[----:B------:R-:W-:Y:S01]  /*13e30*/  FADD.FTZ R35, R35, R34 ;  /* 0x0000002223237221 */ /* 0x000fe20000010000 */
[----:B------:R-:W-:Y:S01]  /*13e40*/  FADD.FTZ R33, R33, R84 ;  /* 0x0000005421217221 */ /* 0x000fe20000010000 */
[C---:B----4-:R-:W-:Y:S05]  /*13e50*/  HMMA.16816.F32.BF16 R208, R20.reuse, R24, R208 ;  /* 0x0000001814d0723c */ /* 0x050fea00000418d0 */
[----:B------:R-:W-:Y:S01]  /*13e60*/  FADD.FTZ R86, R86, R35 ;  /* 0x0000002356567221 */ /* 0x000fe20000010000 */
[----:B------:R-:W-:Y:S02]  /*13e70*/  FADD.FTZ R32, R32, R33 ;  /* 0x0000002120207221 */ /* 0x000fe40000010000 */
[C---:B------:R-:W-:Y:S01]  /*13e80*/  HMMA.16816.F32.BF16 R204, R20.reuse, R26, R204 ;  /* 0x0000001a14cc723c */ /* 0x040fe200000418cc */
[----:B------:R-:W3:Y:S02]  /*13e90*/  LDSM.16.MT88.4 R24, [R217+0x8c00] ;  /* 0x008c0000d918783b */ /* 0x000ee40000004200 */
[----:B------:R-:W-:Y:S01]  /*13ea0*/  FADD.FTZ R32, R85, R32 ;  /* 0x0000002055207221 */ /* 0x000fe20000010000 */
[----:B------:R-:W-:Y:S03]  /*13eb0*/  FADD.FTZ R87, R87, R86 ;  /* 0x0000005657577221 */ /* 0x000fe60000010000 */
[----:B------:R-:W-:Y:S01]  /*13ec0*/  FADD.FTZ R89, R89, R32 ;  /* 0x0000002059597221 */ /* 0x000fe20000010000 */
[C---:B-1----:R-:W-:Y:S03]  /*13ed0*/  HMMA.16816.F32.BF16 R200, R20.reuse, R16, R200 ;  /* 0x0000001014c8723c */ /* 0x042fe600000418c8 */
[----:B------:R-:W-:Y:S01]  /*13ee0*/  FADD.FTZ R88, R88, R87 ;  /* 0x0000005758587221 */ /* 0x000fe20000010000 */
[----:B------:R-:W-:Y:S01]  /*13ef0*/  FADD.FTZ R89, R0, R89 ;  /* 0x0000005900597221 */ /* 0x000fe20000010000 */
[----:B--2---:R-:W-:Y:S01]  /*13f00*/  F2FP.BF16.F32.PACK_AB R16, R53, R52 ;  /* 0x000000343510723e */ /* 0x004fe200000010ff */
[----:B------:R-:W-:Y:S01]  /*13f10*/  MUFU.EX2 R0, R128 ;  /* 0x0000008000007308 */ /* 0x000fe20000000800 */
[----:B------:R-:W-:Y:S01]  /*13f20*/  FADD.FTZ R88, R93, R88 ;  /* 0x000000585d587221 */ /* 0x000fe20000010000 */
[----:B------:R-:W-:Y:S03]  /*13f30*/  HMMA.16816.F32.BF16 R196, R20, R18, R196 ;  /* 0x0000001214c4723c */ /* 0x000fe600000418c4 */
[----:B------:R-:W-:Y:S01]  /*13f40*/  FADD.FTZ R33, R13, R88 ;  /* 0x000000580d217221 */ /* 0x000fe20000010000 */
[----:B------:R-:W-:Y:S04]  /*13f50*/  FADD.FTZ R2, R2, R89 ;  /* 0x0000005902027221 */ /* 0x000fe80000010000 */
[----:B------:R-:W1:Y:S01]  /*13f60*/  MUFU.EX2 R13, R132 ;  /* 0x00000084000d7308 */ /* 0x000e620000000800 */
[----:B------:R-:W-:Y:S01]  /*13f70*/  FADD.FTZ R33, R90, R33 ;  /* 0x000000215a217221 */ /* 0x000fe20000010000 */
[----:B------:R-:W-:Y:S01]  /*13f80*/  FADD.FTZ R91, R91, R2 ;  /* 0x000000025b5b7221 */ /* 0x000fe20000010000 */
[--C-:B------:R-:W-:Y:S01]  /*13f90*/  FFMA.FTZ R2, R127, UR4, -R4.reuse ;  /* 0x000000047f027c23 */ /* 0x100fe20008010804 */
[----:B------:R-:W-:Y:S01]  /*13fa0*/  FFMA.FTZ R4, R131, UR4, -R4 ;  /* 0x0000000483047c23 */ /* 0x000fe20008010804 */
[----:B------:R-:W-:Y:S01]  /*13fb0*/  FADD.FTZ R28, R28, R33 ;  /* 0x000000211c1c7221 */ /* 0x000fe20000010000 */
[----:B------:R-:W-:Y:S01]  /*13fc0*/  FADD.FTZ R92, R92, R91 ;  /* 0x0000005b5c5c7221 */ /* 0x000fe20000010000 */
[----:B------:R-:W2:Y:S02]  /*13fd0*/  LDSM.16.MT88.4 R32, [R162+0x3c00] ;  /* 0x003c0000a220783b */ /* 0x000ea40000004200 */
[----:B------:R-:W-:Y:S01]  /*13fe0*/  FADD.FTZ R31, R31, R28 ;  /* 0x0000001c1f1f7221 */ /* 0x000fe20000010000 */
[----:B------:R-:W-:Y:S01]  /*13ff0*/  FADD.FTZ R15, R15, R92 ;  /* 0x0000005c0f0f7221 */ /* 0x000fe20000010000 */
[----:B------:R-:W4:Y:S02]  /*14000*/  MUFU.EX2 R2, R2 ;  /* 0x0000000200027308 */ /* 0x000f240000000800 */
[----:B------:R-:W-:Y:S01]  /*14010*/  FADD.FTZ R30, R30, R31 ;  /* 0x0000001f1e1e7221 */ /* 0x000fe20000010000 */
[----:B------:R-:W-:Y:S07]  /*14020*/  FADD.FTZ R94, R94, R15 ;  /* 0x0000000f5e5e7221 */ /* 0x000fee0000010000 */
[----:B------:R-:W-:Y:S01]  /*14030*/  MUFU.EX2 R28, R4 ;  /* 0x00000004001c7308 */ /* 0x000fe20000000800 */
[----:B-1----:R-:W-:Y:S01]  /*14040*/  F2FP.BF16.F32.PACK_AB R18, R13, R0 ;  /* 0x000000000d12723e */ /* 0x002fe200000010ff */
[----:B------:R-:W-:Y:S01]  /*14050*/  FADD.FTZ R95, R95, R30 ;  /* 0x0000001e5f5f7221 */ /* 0x000fe20000010000 */
[----:B------:R-:W-:Y:S07]  /*14060*/  FADD.FTZ R29, R29, R94 ;  /* 0x0000005e1d1d7221 */ /* 0x000fee0000010000 */
[----:B------:R-:W1:Y:S01]  /*14070*/  MUFU.EX2 R15, R130 ;  /* 0x00000082000f7308 */ /* 0x000e620000000800 */
[----:B------:R-:W-:Y:S01]  /*14080*/  FADD.FTZ R42, R42, R95 ;  /* 0x0000005f2a2a7221 */ /* 0x000fe20000010000 */
[----:B------:R-:W-:Y:S03]  /*14090*/  FADD.FTZ R38, R38, R29 ;  /* 0x0000001d26267221 */ /* 0x000fe60000010000 */
[----:B------:R-:W-:Y:S01]  /*140a0*/  FADD.FTZ R41, R41, R42 ;  /* 0x0000002a29297221 */ /* 0x000fe20000010000 */
[----:B------:R-:W-:Y:S01]  /*140b0*/  FADD.FTZ R37, R37, R38 ;  /* 0x0000002625257221 */ /* 0x000fe20000010000 */
[----:B----4-:R-:W-:Y:S02]  /*140c0*/  F2FP.BF16.F32.PACK_AB R17, R2, R55 ;  /* 0x000000370211723e */ /* 0x010fe400000010ff */
[----:B------:R-:W-:Y:S01]  /*140d0*/  FADD.FTZ R40, R40, R41 ;  /* 0x0000002928287221 */ /* 0x000fe20000010000 */
[----:B------:R-:W-:Y:S03]  /*140e0*/  FADD.FTZ R36, R36, R37 ;  /* 0x0000002524247221 */ /* 0x000fe60000010000 */
[----:B------:R-:W-:Y:S01]  /*140f0*/  FADD.FTZ R40, R43, R40 ;  /* 0x000000282b287221 */ /* 0x000fe20000010000 */
[----:B------:R-:W-:Y:S01]  /*14100*/  FADD.FTZ R39, R39, R36 ;  /* 0x0000002427277221 */ /* 0x000fe20000010000 */
[----:B-1----:R-:W-:Y:S02]  /*14110*/  F2FP.BF16.F32.PACK_AB R19, R28, R15 ;  /* 0x0000000f1c13723e */ /* 0x002fe400000010ff */
[----:B------:R-:W-:Y:S01]  /*14120*/  FADD.FTZ R49, R49, R40 ;  /* 0x0000002831317221 */ /* 0x000fe20000010000 */
[----:B------:R-:W-:Y:S03]  /*14130*/  FADD.FTZ R20, R44, R39 ;  /* 0x000000272c147221 */ /* 0x000fe60000010000 */
[----:B------:R-:W-:Y:S01]  /*14140*/  FADD.FTZ R49, R48, R49 ;  /* 0x0000003130317221 */ /* 0x000fe20000010000 */
[C---:B---3--:R-:W-:Y:S05]  /*14150*/  HMMA.16816.F32.BF16 R208, R16.reuse, R24, R208 ;  /* 0x0000001810d0723c */ /* 0x048fea00000418d0 */
        /* <DEDUP_REMOVED lines=16> */
[----:B------:R-:W-:Y:S08]  /*14260*/  BRA.U UP0, `(.L_x_1516) ;  /* 0xffffffad009c7547 */ /* 0x000ff0000b83ffff */
.L_x_1512:
[----:B------:R-:W2:Y:S01]  /*14270*/  SHFL.BFLY PT, R5, R190, 0x2, 0x1f ;  /* 0x0c401f00be057f89 */ /* 0x000ea200000e0000 */
[----:B------:R-:W-:Y:S01]  /*14280*/  UISETP.NE.AND UP1, UPT, UR16, -0x1, UPT ;  /* 0xffffffff1000788c */ /* 0x000fe2000bf25270 */
[----:B------:R-:W3:Y:S01]  /*14290*/  S2UR UR8, SR_CTAID.Y ;  /* 0x00000000000879c3 */ /* 0x000ee20000002600 */
[----:B------:R-:W4:Y:S01]  /*142a0*/  LDCU.U8 UR9, c[0x0][0x548] ;  /* 0x0000a900ff0977ac */ /* 0x000f220008000000 */
[----:B------:R-:W5:Y:S01]  /*142b0*/  SHFL.BFLY PT, R0, R191, 0x2, 0x1f ;  /* 0x0c401f00bf007f89 */ /* 0x000f6200000e0000 */
[----:B------:R-:W-:Y:S01]  /*142c0*/  LOP3.LUT R216, R216, 0xc0, R195, 0xf8, !PT ;  /* 0x000000c0d8d87812 */ /* 0x000fe200078ef8c3 */
[----:B------:R-:W-:Y:S01]  /*142d0*/  BSSY.RECONVERGENT B0, `(.L_x_1517) ;  /* 0x000006a000007945 */ /* 0x000fe20003800200 */
[----:B------:R-:W1:Y:S01]  /*142e0*/  LDCU UR12, c[0x0][0x434] ;  /* 0x00008680ff0c77ac */ /* 0x000e620008000800 */
[----:B------:R-:W-:Y:S02]  /*142f0*/  LOP3.LUT P2, RZ, R3, 0x3, RZ, 0xc0, !PT ;  /* 0x0000000303ff7812 */ /* 0x000fe4000784c0ff */
[----:B------:R-:W-:-:S02]  /*14300*/  MOV R10, 0x7f800000 ;  /* 0x7f800000000a7802 */ /* 0x000fc40000000f00 */
[----:B------:R-:W3:Y:S01]  /*14310*/  @!UP1 LDCU.64 UR6, c[0x0][0x400] ;  /* 0x00008000ff0697ac */ /* 0x000ee20008000a00 */
[----:B----4-:R-:W-:Y:S01]  /*14320*/  UISETP.NE.AND UP2, UPT, UR9, URZ, UPT ;  /* 0x000000ff0900728c */ /* 0x010fe2000bf45270 */
[----:B--2---:R-:W-:-:S03]  /*14330*/  FADD.FTZ R8, R5, R190 ;  /* 0x000000be05087221 */ /* 0x004fc60000010000 */
[----:B------:R-:W-:Y:S01]  /*14340*/  UISETP.NE.OR UP0, UPT, UR16, -0x1, !UP2 ;  /* 0xffffffff1000788c */ /* 0x000fe2000d705670 */
[----:B-----5:R-:W-:Y:S01]  /*14350*/  FADD.FTZ R9, R0, R191 ;  /* 0x000000bf00097221 */ /* 0x020fe20000010000 */
[----:B------:R-:W2:Y:S01]  /*14360*/  SHFL.BFLY PT, R5, R8, 0x1, 0x1f ;  /* 0x0c201f0008057f89 */ /* 0x000ea200000e0000 */
[----:B------:R-:W-:Y:S01]  /*14370*/  IMAD.SHL.U32 R0, R3, 0x10, RZ ;  /* 0x0000001003007824 */ /* 0x000fe200078e00ff */
[----:B---3--:R-:W-:Y:S01]  /*14380*/  @!UP1 UIMAD.WIDE.U32 UR10, UR8, UR6, URZ ;  /* 0x00000006080a92a5 */ /* 0x008fe2000f8e00ff */
[----:B------:R-:W3:Y:S01]  /*14390*/  S2UR UR6, SR_CTAID.Z ;  /* 0x00000000000679c3 */ /* 0x000ee20000002700 */
[----:B------:R-:W4:Y:S01]  /*143a0*/  SHFL.BFLY PT, R2, R9, 0x1, 0x1f ;  /* 0x0c201f0009027f89 */ /* 0x000f2200000e0000 */
[----:B------:R-:W3:Y:S01]  /*143b0*/  @!UP2 LDCU UR9, c[0x0][0x3e0] ;  /* 0x00007c00ff09a7ac */ /* 0x000ee20008000800 */
[----:B------:R-:W-:-:S07]  /*143c0*/  @!UP1 UIMAD UR7, UR8, UR7, UR11 ;  /* 0x00000007080792a4 */ /* 0x000fce000f8e020b */
[----:B------:R-:W5:Y:S01]  /*143d0*/  S2UR UR11, SR_CTAID.X ;  /* 0x00000000000b79c3 */ /* 0x000f620000002500 */
[----:B--2---:R-:W-:Y:S01]  /*143e0*/  FADD.FTZ R4, R8, R5 ;  /* 0x0000000508047221 */ /* 0x004fe20000010000 */
[----:B------:R-:W-:Y:S01]  /*143f0*/  SHF.L.U32 R5, R3, 0x1, RZ ;  /* 0x0000000103057819 */ /* 0x000fe200000006ff */
[----:B---3--:R-:W-:Y:S01]  /*14400*/  @!UP2 UIMAD UR9, UR8, UR9, UR6 ;  /* 0x000000090809a2a4 */ /* 0x008fe2000f8e0206 */
[----:B----4-:R-:W-:Y:S02]  /*14410*/  FADD.FTZ R2, R9, R2 ;  /* 0x0000000209027221 */ /* 0x010fe40000010000 */
[----:B------:R-:W-:Y:S01]  /*14420*/  LOP3.LUT R5, R5, 0x6, RZ, 0xc0, !PT ;  /* 0x0000000605057812 */ /* 0x000fe200078ec0ff */
[----:B------:R-:W2:Y:S01]  /*14430*/  MUFU.RCP R7, R4 ;  /* 0x0000000400077308 */ /* 0x000ea20000001000 */
[----:B------:R-:W-:Y:S01]  /*14440*/  FSETP.NE.FTZ.AND P1, PT, R4, RZ, PT ;  /* 0x000000ff0400720b */ /* 0x000fe20003f35000 */
[----:B-1----:R-:W-:Y:S01]  /*14450*/  @!UP2 UIMAD UR9, UR9, UR12, URZ ;  /* 0x0000000c0909a2a4 */ /* 0x002fe2000f8e02ff */
[----:B------:R-:W-:-:S02]  /*14460*/  LOP3.LUT R0, R5, 0x3e00, R0, 0xf8, !PT ;  /* 0x00003e0005007812 */ /* 0x000fc400078ef800 */
[----:B------:R-:W-:Y:S02]  /*14470*/  FSETP.NE.FTZ.AND P0, PT, R2, RZ, PT ;  /* 0x000000ff0200720b */ /* 0x000fe40003f15000 */
[----:B------:R-:W-:Y:S01]  /*14480*/  LOP3.LUT R195, R0, 0x20, R195, 0xf8, !PT ;  /* 0x0000002000c37812 */ /* 0x000fe200078ef8c3 */
[----:B------:R-:W1:Y:S01]  /*14490*/  MUFU.RCP R6, R2 ;  /* 0x0000000200067308 */ /* 0x000e620000001000 */
[----:B------:R-:W-:Y:S02]  /*144a0*/  SHF.L.U32 R0, R3, 0x2, RZ ;  /* 0x0000000203007819 */ /* 0x000fe400000006ff */
[----:B------:R-:W-:Y:S02]  /*144b0*/  LOP3.LUT R195, R195, R216, RZ, 0xfc, !PT ;  /* 0x000000d8c3c37212 */ /* 0x000fe400078efcff */
[----:B------:R-:W-:Y:S01]  /*144c0*/  MOV R8, 0x7f800000 ;  /* 0x7f80000000087802 */ /* 0x000fe20000000f00 */
[----:B------:R-:W3:Y:S01]  /*144d0*/  @P1 LDC R5, c[0x0][0x458] ;  /* 0x00011600ff051b82 */ /* 0x000ee20000000800 */
[----:B------:R-:W-:Y:S01]  /*144e0*/  LEA R195, R195, UR5, 0x1 ;  /* 0x00000005c3c37c11 */ /* 0x000fe2000f8e08ff */
[----:B------:R-:W4:Y:S01]  /*144f0*/  @UP1 LDCU.64 UR4, c[0x0][0x408] ;  /* 0x00008100ff0417ac */ /* 0x000f220008000a00 */
[----:B------:R-:W-:Y:S01]  /*14500*/  @P1 MUFU.LG2 R4, R4 ;  /* 0x0000000400041308 */ /* 0x000fe20000000c00 */
[----:B--2---:R-:W-:-:S05]  /*14510*/  FSEL R7, R7, 1, P1 ;  /* 0x3f80000007077808 */ /* 0x004fca0000800000 */
[C---:B------:R-:W-:Y:S01]  /*14520*/  FMUL.FTZ R208, R7.reuse, R208 ;  /* 0x000000d007d07220 */ /* 0x040fe20000410000 */
[C---:B------:R-:W-:Y:S01]  /*14530*/  FMUL.FTZ R209, R7.reuse, R209 ;  /* 0x000000d107d17220 */ /* 0x040fe20000410000 */
[----:B------:R-:W2:Y:S01]  /*14540*/  @P0 MUFU.LG2 R2, R2 ;  /* 0x0000000200020308 */ /* 0x000ea20000000c00 */
[----:B-1----:R-:W-:Y:S01]  /*14550*/  FSEL R6, R6, 1, P0 ;  /* 0x3f80000006067808 */ /* 0x002fe20000000000 */
        /* <DEDUP_REMOVED lines=13> */
[----:B----4-:R-:W-:Y:S01]  /*14630*/  @UP1 UIMAD.WIDE.U32 UR18, UR16, UR4, URZ ;  /* 0x00000004101212a5 */ /* 0x010fe2000f8e00ff */
[----:B------:R-:W-:Y:S01]  /*14640*/  LOP3.LUT R0, R0, 0x40, RZ, 0xc0, !PT ;  /* 0x0000004000007812 */ /* 0x000fe200078ec0ff */
[----:B------:R-:W1:Y:S01]  /*14650*/  @UP2 LDCU UR4, c[0x0][0x454] ;  /* 0x00008a80ff0427ac */ /* 0x000e620008000800 */
[C---:B------:R-:W-:Y:S01]  /*14660*/  FMUL.FTZ R196, R7.reuse, R196 ;  /* 0x000000c407c47220 */ /* 0x040fe20000410000 */
[----:B------:R-:W-:Y:S01]  /*14670*/  FMUL.FTZ R7, R7, R197 ;  /* 0x000000c507077220 */ /* 0x000fe20000410000 */
[----:B------:R-:W-:Y:S01]  /*14680*/  F2FP.BF16.F32.PACK_AB R208, R209, R208 ;  /* 0x000000d0d1d0723e */ /* 0x000fe200000010ff */
[----:B------:R-:W-:Y:S01]  /*14690*/  IMAD.IADD R9, R195, 0x1, -R0 ;  /* 0x00000001c3097824 */ /* 0x000fe200078e0a00 */
[----:B------:R-:W-:Y:S01]  /*146a0*/  F2FP.BF16.F32.PACK_AB R210, R211, R210 ;  /* 0x000000d2d3d2723e */ /* 0x000fe200000010ff */
[----:B------:R-:W4:Y:S01]  /*146b0*/  @P0 LDC R0, c[0x0][0x458] ;  /* 0x00011600ff000b82 */ /* 0x000f220000000800 */
[----:B------:R-:W-:Y:S01]  /*146c0*/  F2FP.BF16.F32.PACK_AB R204, R205, R204 ;  /* 0x000000cccdcc723e */ /* 0x000fe200000010ff */
[----:B------:R-:W-:Y:S01]  /*146d0*/  @UP1 UIMAD UR7, UR16, UR5, UR19 ;  /* 0x00000005100712a4 */ /* 0x000fe2000f8e0213 */
[----:B------:R-:W-:Y:S01]  /*146e0*/  F2FP.BF16.F32.PACK_AB R206, R207, R206 ;  /* 0x000000cecfce723e */ /* 0x000fe200000010ff */
[----:B------:R-:W-:Y:S01]  /*146f0*/  STS [R195], R208 ;  /* 0x000000d0c3007388 */ /* 0x000fe20000000800 */
[----:B------:R-:W-:Y:S01]  /*14700*/  IADD3 R11, PT, PT, R195, -R6, RZ ;  /* 0x80000006c30b7210 */ /* 0x000fe20007ffe0ff */
[----:B------:R-:W-:Y:S01]  /*14710*/  IMAD.IADD R6, R9, 0x1, -R6 ;  /* 0x0000000109067824 */ /* 0x000fe200078e0a06 */
[----:B------:R-:W-:Y:S01]  /*14720*/  F2FP.BF16.F32.PACK_AB R200, R201, R200 ;  /* 0x000000c8c9c8723e */ /* 0x000fe200000010ff */
[----:B------:R-:W-:Y:S01]  /*14730*/  STS [R195+0x200], R210 ;  /* 0x000200d2c3007388 */ /* 0x000fe20000000800 */
[----:B------:R-:W-:Y:S01]  /*14740*/  F2FP.BF16.F32.PACK_AB R202, R203, R202 ;  /* 0x000000cacbca723e */ /* 0x000fe200000010ff */
[----:B------:R-:W-:Y:S01]  /*14750*/  @!UP0 UIMAD UR16, UR8, UR12, URZ ;  /* 0x0000000c081082a4 */ /* 0x000fe2000f8e02ff */
[----:B------:R-:W-:Y:S01]  /*14760*/  F2FP.BF16.F32.PACK_AB R7, R7, R196 ;  /* 0x000000c40707723e */ /* 0x000fe200000010ff */
[----:B------:R-:W-:Y:S01]  /*14770*/  STS [R11+0x10], R204 ;  /* 0x000010cc0b007388 */ /* 0x000fe20000000800 */
[----:B------:R-:W-:Y:S01]  /*14780*/  F2FP.BF16.F32.PACK_AB R198, R199, R198 ;  /* 0x000000c6c7c6723e */ /* 0x000fe200000010ff */
[----:B--2---:R-:W-:Y:S01]  /*14790*/  @P0 FMUL.FTZ R2, R2, 0.69314718246459960938 ;  /* 0x3f31721802020820 */ /* 0x004fe20000410000 */
[----:B-----5:R-:W-:Y:S01]  /*147a0*/  USHF.L.U32 UR8, UR11, 0x6, URZ ;  /* 0x000000060b087899 */ /* 0x020fe200080006ff */
[----:B------:R2:W-:Y:S01]  /*147b0*/  STS [R11+0x210], R206 ;  /* 0x000210ce0b007388 */ /* 0x0005e20000000800 */
[----:B------:R-:W-:Y:S01]  /*147c0*/  @UP1 UMOV UR10, UR18 ;  /* 0x00000012000a1c82 */ /* 0x000fe20008000000 */
[----:B-1----:R-:W-:-:S02]  /*147d0*/  @UP2 UIMAD UR9, UR6, UR4, UR16 ;  /* 0x00000004060922a4 */ /* 0x002fc4000f8e0210 */
[----:B------:R1:W-:Y:S04]  /*147e0*/  STS [R9+0x20], R200 ;  /* 0x000020c809007388 */ /* 0x0003e80000000800 */
[----:B------:R1:W-:Y:S01]  /*147f0*/  STS [R9+0x220], R202 ;  /* 0x000220ca09007388 */ /* 0x0003e20000000800 */
[----:B----4-:R-:W-:Y:S01]  /*14800*/  @P0 FFMA.FTZ R8, R133, R0, R2 ;  /* 0x0000000085080223 */ /* 0x010fe20000010002 */
[----:B------:R-:W-:Y:S02]  /*14810*/  SHF.R.U32.HI R0, RZ, 0x2, R3 ;  /* 0x00000002ff007819 */ /* 0x000fe40000011603 */
[----:B------:R1:W-:Y:S04]  /*14820*/  STS [R6+0x30], R7 ;  /* 0x0000300706007388 */ /* 0x0003e80000000800 */
[----:B------:R1:W-:Y:S01]  /*14830*/  STS [R6+0x230], R198 ;  /* 0x000230c606007388 */ /* 0x0003e20000000800 */
[----:B--2---:R-:W-:-:S04]  /*14840*/  @P1 FMUL.FTZ R11, R4, 0.69314718246459960938 ;  /* 0x3f317218040b1820 */ /* 0x004fc80000410000 */
[----:B---3--:R-:W-:Y:S01]  /*14850*/  @P1 FFMA.FTZ R10, R134, R5, R11 ;  /* 0x00000005860a1223 */ /* 0x008fe2000001000b */
[----:B------:R-:W-:Y:S06]  /*14860*/  BAR.SYNC.DEFER_BLOCKING 0x0 ;  /* 0x0000000000007b1d */ /* 0x000fec0000010000 */
[----:B------:R-:W-:Y:S05]  /*14870*/  @P2 BRA `(.L_x_1518) ;  /* 0x00000000003c2947 */ /* 0x000fea0003800000 */
[----:B------:R-:W-:Y:S01]  /*14880*/  SHF.R.U32.HI R3, RZ, 0x1, R3 ;  /* 0x00000001ff037819 */ /* 0x000fe20000011603 */
[----:B------:R-:W2:Y:S03]  /*14890*/  LDCU.64 UR4, c[0x0][0x420] ;  /* 0x00008400ff0477ac */ /* 0x000ea60008000a00 */
[----:B------:R-:W-:Y:S01]  /*148a0*/  LOP3.LUT R3, R3, 0x30, RZ, 0xc0, !PT ;  /* 0x0000003003037812 */ /* 0x000fe200078ec0ff */
[----:B------:R-:W-:-:S03]  /*148b0*/  UIADD3 UR11, UPT, UPT, UR8, UR9, URZ ;  /* 0x00000009080b7290 */ /* 0x000fc6000fffe0ff */
[----:B------:R-:W-:-:S03]  /*148c0*/  LOP3.LUT R5, R3, 0x7, R0, 0xf8, !PT ;  /* 0x0000000703057812 */ /* 0x000fc600078ef800 */
[----:B------:R-:W-:Y:S01]  /*148d0*/  IMAD.U32 R2, RZ, RZ, UR11 ;  /* 0x0000000bff027e24 */ /* 0x000fe2000f8e00ff */
[C---:B------:R-:W-:Y:S01]  /*148e0*/  IADD3 R3, P0, PT, R5.reuse, UR11, RZ ;  /* 0x0000000b05037c10 */ /* 0x040fe2000ff1e0ff */
[C---:B------:R-:W-:Y:S01]  /*148f0*/  VIADD R4, R5.reuse, 0x8 ;  /* 0x0000000805047836 */ /* 0x040fe20000000000 */
[----:B------:R-:W-:Y:S02]  /*14900*/  ISETP.GE.AND P2, PT, R5, UR26, PT ;  /* 0x0000001a05007c0c */ /* 0x000fe4000bf46270 */
[----:B------:R-:W-:Y:S02]  /*14910*/  LEA.HI.X.SX32 R2, R2, RZ, 0x1, P0 ;  /* 0x000000ff02027211 */ /* 0x000fe400000f0eff */
[----:B------:R-:W-:Y:S02]  /*14920*/  ISETP.GE.AND P1, PT, R4, UR26, PT ;  /* 0x0000001a04007c0c */ /* 0x000fe4000bf26270 */
[----:B--2---:R-:W-:-:S04]  /*14930*/  LEA R4, P0, R3, UR4, 0x2 ;  /* 0x0000000403047c11 */ /* 0x004fc8000f8010ff */
[----:B------:R-:W-:-:S05]  /*14940*/  LEA.HI.X R5, R3, UR5, R2, 0x2, P0 ;  /* 0x0000000503057c11 */ /* 0x000fca00080f1402 */
[----:B------:R2:W-:Y:S04]  /*14950*/  @!P2 STG.E desc[UR14][R4.64], R10 ;  /* 0x0000000a0400a986 */ /* 0x0005e8000c10190e */
[----:B------:R2:W-:Y:S02]  /*14960*/  @!P1 STG.E desc[UR14][R4.64+0x20], R8 ;  /* 0x0000200804009986 */ /* 0x0005e4000c10190e */
.L_x_1518:
[----:B------:R-:W-:Y:S05]  /*14970*/  BSYNC.RECONVERGENT B0 ;  /* 0x0000000000007941 */ /* 0x000fea0003800200 */
.L_x_1517:
[----:B------:R-:W3:Y:S01]  /*14980*/  LDCU UR4, c[0x0][0x440] ;  /* 0x00008800ff0477ac */ /* 0x000ee20008000800 */
[----:B------:R-:W4:Y:S01]  /*14990*/  LDC.64 R2, c[0x0][0x408] ;  /* 0x00010200ff027b82 */ /* 0x000f220000000a00 */
[----:B------:R-:W-:Y:S01]  /*149a0*/  IMAD.MOV.U32 R213, RZ, RZ, RZ ;  /* 0x000000ffffd57224 */ /* 0x000fe200078e00ff */
[----:B-12---:R-:W1:Y:S01]  /*149b0*/  LDS.128 R8, [R223] ;  /* 0x00000000df087984 */ /* 0x006e620000000c00 */
[----:B---3--:R-:W-:Y:S01]  /*149c0*/  ISETP.GE.AND P0, PT, R212, UR4, PT ;  /* 0x00000004d4007c0c */ /* 0x008fe2000bf06270 */
[----:B------:R-:W2:Y:S03]  /*149d0*/  LDCU.64 UR4, c[0x0][0x410] ;  /* 0x00008200ff0477ac */ /* 0x000ea60008000a00 */
[----:B------:R-:W-:Y:S01]  /*149e0*/  ISETP.GE.OR P2, PT, R0, UR26, P0 ;  /* 0x0000001a00007c0c */ /* 0x000fe20008746670 */
[----:B----4-:R-:W-:-:S04]  /*149f0*/  IMAD.WIDE.U32 R16, R2, UR8, R212 ;  /* 0x0000000802107c25 */ /* 0x010fc8000f8e00d4 */
[----:B------:R-:W-:Y:S01]  /*14a00*/  IMAD R6, R3, UR8, R17 ;  /* 0x0000000803067c24 */ /* 0x000fe2000f8e0211 */
[----:B------:R-:W-:-:S04]  /*14a10*/  IADD3 R16, P1, PT, R16, UR10, RZ ;  /* 0x0000000a10107c10 */ /* 0x000fc8000ff3e0ff */
[----:B------:R-:W-:-:S03]  /*14a20*/  IADD3.X R17, PT, PT, R6, UR7, RZ, P1, !PT ;  /* 0x0000000706117c10 */ /* 0x000fc60008ffe4ff */
[----:B------:R-:W3:Y:S01]  /*14a30*/  @!P2 LDC.64 R4, c[0x0][0x3f0] ;  /* 0x0000fc00ff04ab82 */ /* 0x000ee20000000a00 */
[----:B--2---:R-:W-:Y:S01]  /*14a40*/  MOV R12, UR4 ;  /* 0x00000004000c7c02 */ /* 0x004fe20008000f00 */
[----:B------:R-:W-:-:S04]  /*14a50*/  IMAD.U32 R15, RZ, RZ, UR5 ;  /* 0x00000005ff0f7e24 */ /* 0x000fc8000f8e00ff */
[----:B------:R-:W-:-:S04]  /*14a60*/  IMAD.WIDE.U32 R12, R12, UR6, R16 ;  /* 0x000000060c0c7c25 */ /* 0x000fc8000f8e0010 */
[----:B------:R-:W-:Y:S01]  /*14a70*/  IMAD R15, R15, UR6, R13 ;  /* 0x000000060f0f7c24 */ /* 0x000fe2000f8e020d */
[----:B------:R-:W-:-:S05]  /*14a80*/  @!P2 MOV R14, R12 ;  /* 0x0000000c000ea202 */ /* 0x000fca0000000f00 */
[----:B------:R-:W-:-:S04]  /*14a90*/  @!P2 IMAD.WIDE.U32 R18, R0, R2, R14 ;  /* 0x000000020012a225 */ /* 0x000fc800078e000e */
[----:B------:R-:W-:Y:S01]  /*14aa0*/  @!P2 IMAD R6, R0, R3, R19 ;  /* 0x000000030006a224 */ /* 0x000fe200078e0213 */
[----:B---3--:R-:W-:Y:S01]  /*14ab0*/  @!P2 LEA R16, P1, R18, R4, 0x1 ;  /* 0x000000041210a211 */ /* 0x008fe200078208ff */
[----:B------:R-:W-:-:S03]  /*14ac0*/  VIADD R4, R0, 0x20 ;  /* 0x0000002000047836 */ /* 0x000fc60000000000 */
[----:B------:R-:W-:Y:S02]  /*14ad0*/  @!P2 LEA.HI.X R17, R18, R5, R6, 0x1, P1 ;  /* 0x000000051211a211 */ /* 0x000fe400008f0c06 */
[----:B------:R-:W-:Y:S02]  /*14ae0*/  ISETP.GE.OR P0, PT, R4, UR26, P0 ;  /* 0x0000001a04007c0c */ /* 0x000fe40008706670 */
[----:B------:R2:W3:Y:S04]  /*14af0*/  LDS.128 R4, [R223+0x800] ;  /* 0x00080000df047984 */ /* 0x0004e80000000c00 */
[----:B-1----:R2:W-:Y:S07]  /*14b00*/  @!P2 STG.E.128 desc[UR14][R16.64], R8 ;  /* 0x000000081000a986 */ /* 0x0025ee000c101d0e */
[----:B------:R-:W-:Y:S05]  /*14b10*/  @P0 EXIT ;  /* 0x000000000000094d */ /* 0x000fea0003800000 */
[----:B------:R-:W1:Y:S01]  /*14b20*/  LDCU.64 UR4, c[0x0][0x3f0] ;  /* 0x00007e00ff0477ac */ /* 0x000e620008000a00 */
[----:B--2---:R-:W-:Y:S02]  /*14b30*/  IADD3 R9, P0, PT, R0, 0x20, RZ ;  /* 0x0000002000097810 */ /* 0x004fe40007f1e0ff */
[----:B------:R-:W-:Y:S02]  /*14b40*/  MOV R13, R15 ;  /* 0x0000000f000d7202 */ /* 0x000fe40000000f00 */
[----:B------:R-:W-:Y:S01]  /*14b50*/  IADD3.X R11, PT, PT, RZ, RZ, RZ, P0, !PT ;  /* 0x000000ffff0b7210 */ /* 0x000fe200007fe4ff */
[----:B------:R-:W-:-:S04]  /*14b60*/  IMAD.WIDE.U32 R12, R9, R2, R12 ;  /* 0x00000002090c7225 */ /* 0x000fc800078e000c */
[----:B------:R-:W-:-:S04]  /*14b70*/  IMAD R0, R11, R2, RZ ;  /* 0x000000020b007224 */ /* 0x000fc800078e02ff */
[----:B------:R-:W-:Y:S01]  /*14b80*/  IMAD R0, R9, R3, R0 ;  /* 0x0000000309007224 */ /* 0x000fe200078e0200 */
[----:B-1----:R-:W-:-:S04]  /*14b90*/  LEA R2, P0, R12, UR4, 0x1 ;  /* 0x000000040c027c11 */ /* 0x002fc8000f8008ff */
[----:B------:R-:W-:-:S04]  /*14ba0*/  IADD3 R3, PT, PT, R0, R13, RZ ;  /* 0x0000000d00037210 */ /* 0x000fc80007ffe0ff */
[----:B------:R-:W-:-:S05]  /*14bb0*/  LEA.HI.X R3, R12, UR5, R3, 0x1, P0 ;  /* 0x000000050c037c11 */ /* 0x000fca00080f0c03 */
[----:B---3--:R-:W-:Y:S01]  /*14bc0*/  STG.E.128 desc[UR14][R2.64], R4 ;  /* 0x0000000402007986 */ /* 0x008fe2000c101d0e */
[----:B------:R-:W-:Y:S05]  /*14bd0*/  EXIT ;  /* 0x000000000000794d */ /* 0x000fea0003800000 */
.L_x_1519:
        /* <DEDUP_REMOVED lines=10> */
.L_x_4888:


//--------------------- .text._ZN5flash24flash_fwd_splitkv_kernelI23Flash_fwd_kernel_traitsILi32ELi64ELi256ELi4ELb0ELb0EN7cutlass10bfloat16_tE19Flash_kernel_traitsILi32ELi64ELi256ELi4ES3_EELb1ELb0ELb1ELb0ELb0ELb1ELb0ELb0EEEvNS_16Flash_fwd_paramsE --------------------------
	.section	.text._ZN5flash24flash_fwd_splitkv_kernelI23Flash_fwd_kernel_traitsILi32ELi64ELi256ELi4ELb0ELb0EN7cutlass10bfloat16_tE19Flash_kernel_traitsILi32ELi64ELi256ELi4ES3_EELb1ELb0ELb1ELb0ELb0ELb1ELb0ELb0EEEvNS_16Flash_fwd_paramsE,"ax",@progbits
	.align	128
        .global         _ZN5flash24flash_fwd_splitkv_kernelI23Flash_fwd_kernel_traitsILi32ELi64ELi256ELi4ELb0ELb0EN7cutlass10bfloat16_tE19Flash_kernel_traitsILi32ELi64ELi256ELi4ES3_EELb1ELb0ELb1ELb0ELb0ELb1ELb0ELb0EEEvNS_16Flash_fwd_paramsE
        .type           _ZN5flash24flash_fwd_splitkv_kernelI23Flash_fwd_kernel_traitsILi32ELi64ELi256ELi4ELb0ELb0EN7cutlass10bfloat16_tE19Flash_kernel_traitsILi32ELi64ELi256ELi4ES3_EELb1ELb0ELb1ELb0ELb0ELb1ELb0ELb0EEEvNS_16Flash_fwd_paramsE,@function
        .size           _ZN5flash24flash_fwd_splitkv_kernelI23Flash_fwd_kernel_traitsILi32ELi64ELi256ELi4ELb0ELb0EN7cutlass10bfloat16_tE19Flash_kernel_traitsILi32ELi64ELi256ELi4ES3_EELb1ELb0ELb1ELb0ELb0ELb1ELb0ELb0EEEvNS_16Flash_fwd_paramsE,(.L_x_4889 - _ZN5flash24flash_fwd_splitkv_kernelI23Flash_fwd_kernel_traitsILi32ELi64ELi256ELi4ELb0ELb0EN7cutlass10bfloat16_tE19Flash_kernel_traitsILi32ELi64ELi256ELi4ES3_EELb1ELb0ELb1ELb0ELb0ELb1ELb0ELb0EEEvNS_16Flash_fwd_paramsE)
        .other          _ZN5flash24flash_fwd_splitkv_kernelI23Flash_fwd_kernel_traitsILi32ELi64ELi256ELi4ELb0ELb0EN7cutlass10bfloat16_tE19Flash_kernel_traitsILi32ELi64ELi256ELi4ES3_EELb1ELb0ELb1ELb0ELb0ELb1ELb0ELb0EEEvNS_16Flash_fwd_paramsE,@"STO_CUDA_ENTRY STV_DEFAULT"
_ZN5flash24flash_fwd_splitkv_kernelI23Flash_fwd_kernel_traitsILi32ELi64ELi256ELi4ELb0ELb0EN7cutlass10bfloat16_tE19Flash_kernel_traitsILi32ELi64ELi256ELi4ES3_EELb1ELb0ELb1ELb0ELb0ELb1ELb0ELb0EEEvNS_16Flash_fwd_paramsE:
.text._ZN5flash24flash_fwd_splitkv_kernelI23Flash_fwd_kernel_traitsILi32ELi64ELi256ELi4ELb0ELb0EN7cutlass10bfloat16_tE19Flash_kernel_traitsILi32ELi64ELi256ELi4ES3_EELb1ELb0ELb1ELb0ELb0ELb1ELb0ELb0EEEvNS_16Flash_fwd_paramsE:
        /* <DEDUP_REMOVED lines=8> */
[----:B------:R-:W-:-:S02]  /*0080*/  UISETP.NE.U32.AND UP4, UPT, UR8, URZ, UPT ;  /* 0x000000ff0800728c */ /* 0x000fc4000bf85070 */
[----:B---3--:R-:W-:Y:S01]  /*0090*/  UISETP.NE.U32.AND UP3, UPT, UR10, URZ, UPT ;  /* 0x000000ff0a00728c */ /* 0x008fe2000bf65070 */
[----:B------:R-:W-:Y:S01]  /*00a0*/  ISETP.NE.AND.EX P4, PT, RZ, UR9, PT, P4 ;  /* 0x00000009ff007c0c */ /* 0x000fe2000bf85340 */
[----:B------:R-:W1:Y:S01]  /*00b0*/  LDCU.64 UR4, c[0x0][0x478] ;  /* 0x00008f00ff0477ac */ /* 0x000e620008000a00 */
[----:B------:R-:W3:Y:S01]  /*00c0*/  LDCU.64 UR24, c[0x0][0x358] ;  /* 0x00006b00ff1877ac */ /* 0x000ee20008000a00 */
[----:B------:R-:W-:Y:S02]  /*00d0*/  UISETP.NE.AND.EX UP4, UPT, UR9, URZ, UPT, UP4 ;  /* 0x000000ff0900728c */ /* 0x000fe4000bf85340 */
[----:B------:R-:W-:Y:S02]  /*00e0*/  UISETP.NE.AND.EX UP3, UPT, UR11, URZ, UPT, UP3 ;  /* 0x000000ff0b00728c */ /* 0x000fe4000bf65330 */
[----:B--2---:R-:W-:Y:S02]  /*00f0*/  UIMAD.WIDE.U32 UR14, UR21, 0x4, UR14 ;  /* 0x00000004150e78a5 */ /* 0x004fe4000f8e000e */
[----:B------:R-:W-:Y:S01]  /*0100*/  PLOP3.LUT P2, PT, PT, PT, UP4, 0x80, 0x8 ;  /* 0x000000000008781c */ /* 0x000fe20003f4f048 */
[----:B------:R-:W-:-:S02]  /*0110*/  USHF.L.U32 UR9, UR21, 0x2, URZ ;  /* 0x0000000215097899 */ /* 0x000fc400080006ff */
[----:B----4-:R-:W-:Y:S01]  /*0120*/  UISETP.NE.AND UP5, UPT, UR12, URZ, UPT ;  /* 0x000000ff0c00728c */ /* 0x010fe2000bfa5270 */
[----:B------:R-:W-:Y:S01]  /*0130*/  IMAD.U32 R2, RZ, RZ, UR14 ;  /* 0x0000000eff027e24 */ /* 0x000fe2000f8e00ff */
[----:B------:R-:W-:Y:S01]  /*0140*/  UISETP.EQ.U32.AND UP2, UPT, UR6, URZ, UPT ;  /* 0x000000ff0600728c */ /* 0x000fe2000bf42070 */
[----:B------:R-:W-:Y:S01]  /*0150*/  IMAD.U32 R3, RZ, RZ, UR15 ;  /* 0x0000000fff037e24 */ /* 0x000fe2000f8e00ff */
[----:B------:R-:W-:Y:S02]  /*0160*/  USHF.R.U32.HI UR8, URZ, 0x1e, UR21 ;  /* 0x0000001eff087899 */ /* 0x000fe40008011615 */
[----:B------:R-:W-:Y:S01]  /*0170*/  @UP3 UIADD3 UR12, UP1, UPT, UR9, UR10, URZ ;  /* 0x0000000a090c3290 */ /* 0x000fe2000ff3e0ff */
[----:B------:R-:W-:Y:S01]  /*0180*/  PLOP3.LUT P1, PT, PT, PT, UP3, 0x80, 0x8 ;  /* 0x000000000008781c */ /* 0x000fe20003f2f038 */
[----:B------:R-:W-:Y:S01]  /*0190*/  UISETP.EQ.OR.EX UP2, UPT, UR7, URZ, !UP5, UP2 ;  /* 0x000000ff0700728c */ /* 0x000fe2000ef42720 */
[----:B---3--:R-:W2:Y:S01]  /*01a0*/  @P4 LDG.E R5, desc[UR24][R2.64] ;  /* 0x0000001802054981 */ /* 0x008ea2000c1e1900 */
[----:B-1----:R-:W-:-:S02]  /*01b0*/  UISETP.NE.U32.AND UP0, UPT, UR4, URZ, UPT ;  /* 0x000000ff0400728c */ /* 0x002fc4000bf05070 */
[----:B------:R-:W-:Y:S02]  /*01c0*/  @UP3 UIADD3.X UR13, UPT, UPT, UR8, UR11, URZ, UP1, !UPT ;  /* 0x0000000b080d3290 */ /* 0x000fe40008ffe4ff */
[----:B------:R-:W-:Y:S01]  /*01d0*/  UIADD3 UR10, UP1, UPT, UR9, UR6, URZ ;  /* 0x00000006090a7290 */ /* 0x000fe2000ff3e0ff */
[----:B------:R-:W-:Y:S01]  /*01e0*/  PLOP3.LUT P3, PT, PT, PT, UP2, 0x80, 0x8 ;  /* 0x000000000008781c */ /* 0x000fe20003f6f028 */
[----:B------:R-:W-:Y:S01]  /*01f0*/  UISETP.NE.AND.EX UP0, UPT, UR5, URZ, UPT, UP0 ;  /* 0x000000ff0500728c */ /* 0x000fe2000bf05300 */
[----:B------:R-:W-:Y:S01]  /*0200*/  IMAD.U32 R6, RZ, RZ, UR12 ;  /* 0x0000000cff067e24 */ /* 0x000fe2000f8e00ff */
[----:B------:R-:W-:Y:S01]  /*0210*/  UIADD3.X UR11, UPT, UPT, UR8, UR7, URZ, UP1, !UPT ;  /* 0x00000007080b7290 */ /* 0x000fe20008ffe4ff */
[----:B------:R-:W-:Y:S01]  /*0220*/  IMAD.U32 R7, RZ, RZ, UR13 ;  /* 0x0000000dff077e24 */ /* 0x000fe2000f8e00ff */
[----:B------:R-:W3:Y:S07]  /*0230*/  @P2 LDG.E R2, desc[UR24][R2.64+0x4] ;  /* 0x0000041802022981 */ /* 0x000eee000c1e1900 */
[----:B------:R-:W-:Y:S01]  /*0240*/  @UP0 UIADD3 UR4, UP1, UPT, UR9, UR4, URZ ;  /* 0x0000000409040290 */ /* 0x000fe2000ff3e0ff */
[----:B------:R-:W-:-:S03]  /*0250*/  PLOP3.LUT P0, PT, PT, PT, UP0, 0x80, 0x8 ;  /* 0x000000000008781c */ /* 0x000fc60003f0f008 */
[----:B------:R-:W-:Y:S02]  /*0260*/  @UP0 UIADD3.X UR5, UPT, UPT, UR8, UR5, URZ, UP1, !UPT ;  /* 0x0000000508050290 */ /* 0x000fe40008ffe4ff */
[----:B------:R-:W-:-:S04]  /*0270*/  IMAD.U32 R8, RZ, RZ, UR4 ;  /* 0x00000004ff087e24 */ /* 0x000fc8000f8e00ff */
[----:B------:R-:W-:-:S05]  /*0280*/  IMAD.U32 R9, RZ, RZ, UR5 ;  /* 0x00000005ff097e24 */ /* 0x000fca000f8e00ff */
[----:B------:R-:W5:Y:S01]  /*0290*/  @P0 LDG.E R0, desc[UR24][R8.64] ;  /* 0x0000001808000981 */ /* 0x000f62000c1e1900 */
[----:B------:R-:W1:Y:S01]  /*02a0*/  @!UP4 LDCU UR20, c[0x0][0x434] ;  /* 0x00008680ff14c7ac */ /* 0x000e620008000800 */
[----:B------:R-:W-:Y:S01]  /*02b0*/  UMOV UR16, 0xffffffff ;  /* 0xffffffff00107882 */ /* 0x000fe20000000000 */
[----:B------:R-:W4:Y:S01]  /*02c0*/  @!UP0 LDCU.64 UR4, c[0x0][0x488] ;  /* 0x00009100ff0487ac */ /* 0x000f220008000a00 */
[----:B------:R1:W4:Y:S02]  /*02d0*/  @P1 LDG.E R3, desc[UR24][R6.64] ;  /* 0x0000001806031981 */ /* 0x000324000c1e1900 */
[----:B-1----:R-:W-:Y:S02]  /*02e0*/  IMAD.U32 R6, RZ, RZ, UR10 ;  /* 0x0000000aff067e24 */ /* 0x002fe4000f8e00ff */
[----:B------:R-:W-:-:S05]  /*02f0*/  IMAD.U32 R7, RZ, RZ, UR11 ;  /* 0x0000000bff077e24 */ /* 0x000fca000f8e00ff */
[----:B------:R-:W4:Y:S01]  /*0300*/  @!P3 LDG.E R4, desc[UR24][R6.64] ;  /* 0x000000180604b981 */ /* 0x000f22000c1e1900 */
[----:B------:R-:W1:Y:S01]  /*0310*/  S2UR UR10, SR_CTAID.X ;  /* 0x00000000000a79c3 */ /* 0x000e620000002500 */
[----:B------:R-:W-:Y:S01]  /*0320*/  UISETP.NE.U32.AND UP1, UPT, UR6, URZ, UPT ;  /* 0x000000ff0600728c */ /* 0x000fe2000bf25070 */
[----:B------:R-:W-:Y:S01]  /*0330*/  UMOV UR14, 0xffffffff ;  /* 0xffffffff000e7882 */ /* 0x000fe20000000000 */
[----:B------:R-:W1:Y:S02]  /*0340*/  @!UP0 LDCU UR6, c[0x0][0x43c] ;  /* 0x00008780ff0687ac */ /* 0x000e640008000800 */
        /* <DEDUP_REMOVED lines=12> */
[----:B-1----:R-:W-:-:S14]  /*0410*/  BRA.U !UP1, `(.L_x_1520) ;  /* 0x0000000109187547 */ /* 0x002fdc000b800000 */
[----:B------:R-:W-:-:S13]  /*0420*/  PLOP3.LUT P2, PT, PT, PT, UP5, 0x80, 0x8 ;  /* 0x000000000008781c */ /* 0x000fda0003f4f058 */
[----:B------:R-:W2:Y:S04]  /*0430*/  @P2 LDG.E R2, desc[UR24][R6.64+0x4] ;  /* 0x0000041806022981 */ /* 0x000ea8000c1e1900 */
[----:B------:R-:W3:Y:S01]  /*0440*/  @!P2 LDG.E R6, desc[UR24][R6.64] ;  /* 0x000000180606a981 */ /* 0x000ee2000c1e1900 */
[----:B--2---:R-:W-:-:S13]  /*0450*/  @P2 R2UR UR4, R2 ;  /* 0x00000000020422ca */ /* 0x004fda00000e0000 */
[----:B------:R-:W-:-:S07]  /*0460*/  @UP5 UIADD3 UR4, UPT, UPT, UR4, -UR14, URZ ;  /* 0x8000000e04045290 */ /* 0x000fce000fffe0ff */
[----:B---3--:R-:W-:Y:S02]  /*0470*/  @!P2 R2UR UR4, R6 ;  /* 0x000000000604a2ca */ /* 0x008fe400000e0000 */
.L_x_1520:
[----:B-----5:R-:W-:Y:S01]  /*0480*/  @P0 R2UR UR19, R0 ;  /* 0x00000000001302ca */ /* 0x020fe200000e0000 */
[----:B------:R-:W-:Y:S01]  /*0490*/  @!UP0 UISETP.NE.AND.EX UP2, UPT, UR5, URZ, UPT, UP2 ;  /* 0x000000ff0500828c */ /* 0x000fe2000bf45320 */
[----:B------:R-:W-:-:S13]  /*04a0*/  @!P1 EXIT ;  /* 0x000000000000994d */ /* 0x000fda0003800000 */
        /* <DEDUP_REMOVED lines=36> */
[----:B------:R-:W-:-:S03]  /*06f0*/  UIADD3 UR20, UPT, UPT, -UR23, UR20, URZ ;  /* 0x0000001417147290 */ /* 0x000fc6000fffe1ff */
[----:B------:R-:W3:Y:S01]  /*0700*/  @!UP0 LDCU.64 UR8, c[0x0][0x400] ;  /* 0x00008000ff0887ac */ /* 0x000ee20008000a00 */
[----:B------:R-:W4:Y:S01]  /*0710*/  LDCU.64 UR10, c[0x0][0x410] ;  /* 0x00008200ff0a77ac */ /* 0x000f220008000a00 */
[----:B-1----:R-:W-:Y:S01]  /*0720*/  ISETP.GE.AND P2, PT, R4, UR7, PT ;  /* 0x0000000704007c0c */ /* 0x002fe2000bf46270 */
[----:B------:R-:W1:Y:S03]  /*0730*/  LDCU UR7, c[0x0][0x434] ;  /* 0x00008680ff0777ac */ /* 0x000e660008000800 */
[----:B------:R-:W-:Y:S01]  /*0740*/  ISETP.GE.OR P1, PT, R148, UR20, P2 ;  /* 0x0000001494007c0c */ /* 0x000fe20009726670 */
[----:B--2---:R-:W-:Y:S01]  /*0750*/  @UP0 UIMAD.WIDE.U32 UR12, UR16, UR4, URZ ;  /* 0x00000004100c02a5 */ /* 0x004fe2000f8e00ff */
[----:B------:R-:W-:Y:S01]  /*0760*/  IMAD.U32 R2, RZ, RZ, UR4 ;  /* 0x00000004ff027e24 */ /* 0x000fe2000f8e00ff */
[----:B------:R-:W-:Y:S01]  /*0770*/  MOV R0, UR5 ;  /* 0x0000000500007c02 */ /* 0x000fe20008000f00 */
[----:B---3--:R-:W-:-:S02]  /*0780*/  @!UP0 UIMAD.WIDE.U32 UR14, UR21, UR8, URZ ;  /* 0x00000008150e82a5 */ /* 0x008fc4000f8e00ff */
[----:B------:R-:W-:Y:S01]  /*0790*/  IMAD.WIDE.U32 R2, R2, UR23, R4 ;  /* 0x0000001702027c25 */ /* 0x000fe2000f8e0004 */
[----:B------:R-:W2:Y:S01]  /*07a0*/  LDCU UR8, c[0x0][0x3e0] ;  /* 0x00007c00ff0877ac */ /* 0x000ea20008000800 */
[----:B----4-:R-:W-:Y:S02]  /*07b0*/  MOV R8, UR10 ;  /* 0x0000000a00087c02 */ /* 0x010fe40008000f00 */
[----:B------:R-:W-:Y:S01]  /*07c0*/  IMAD R0, R0, UR23, R3 ;  /* 0x0000001700007c24 */ /* 0x000fe2000f8e0203 */
[----:B------:R-:W-:Y:S01]  /*07d0*/  @!UP0 UIMAD UR9, UR21, UR9, UR15 ;  /* 0x00000009150982a4 */ /* 0x000fe2000f8e020f */
[----:B------:R-:W-:Y:S01]  /*07e0*/  IMAD.U32 R10, RZ, RZ, UR11 ;  /* 0x0000000bff0a7e24 */ /* 0x000fe2000f8e00ff */
[----:B------:R-:W-:Y:S01]  /*07f0*/  @UP0 UMOV UR14, UR12 ;  /* 0x0000000c000e0c82 */ /* 0x000fe20008000000 */
[----:B------:R-:W-:Y:S01]  /*0800*/  @UP0 UIMAD UR9, UR16, UR5, UR13 ;  /* 0x00000005100902a4 */ /* 0x000fe2000f8e020d */
[----:B------:R-:W-:Y:S02]  /*0810*/  IADD3 R6, P0, PT, R2, UR14, RZ ;  /* 0x0000000e02067c10 */ /* 0x000fe4000ff1e0ff */
[----:B------:R-:W3:Y:S03]  /*0820*/  @!P1 LDC.64 R2, c[0x0][0x3f0] ;  /* 0x0000fc00ff029b82 */ /* 0x000ee60000000a00 */
[----:B------:R-:W-:-:S03]  /*0830*/  IADD3.X R7, PT, PT, R0, UR9, RZ, P0, !PT ;  /* 0x0000000900077c10 */ /* 0x000fc600087fe4ff */
[----:B------:R-:W-:Y:S01]  /*0840*/  IMAD.WIDE.U32 R8, R8, UR22, R6 ;  /* 0x0000001608087c25 */ /* 0x000fe2000f8e0006 */
[----:B--2---:R-:W-:-:S03]  /*0850*/  UIMAD UR8, UR6, UR8, UR22 ;  /* 0x00000008060872a4 */ /* 0x004fc6000f8e0216 */
[----:B------:R-:W-:Y:S01]  /*0860*/  IMAD R11, R10, UR22, R9 ;  /* 0x000000160a0b7c24 */ /* 0x000fe2000f8e0209 */
[----:B------:R-:W-:Y:S01]  /*0870*/  @!P1 MOV R10, R8 ;  /* 0x00000008000a9202 */ /* 0x000fe20000000f00 */
[----:B------:R-:W-:Y:S01]  /*0880*/  VIADD R6, R148, 0x20 ;  /* 0x0000002094067836 */ /* 0x000fe20000000000 */
[----:B-1----:R-:W-:-:S03]  /*0890*/  UIMAD UR23, UR8, UR7, UR23 ;  /* 0x00000007081772a4 */ /* 0x002fc6000f8e0217 */
[----:B------:R-:W-:Y:S01]  /*08a0*/  @!P1 IMAD.WIDE.U32 R12, R148, UR4, R10 ;  /* 0x00000004940c9c25 */ /* 0x000fe2000f8e000a */
[----:B------:R-:W-:-:S03]  /*08b0*/  ISETP.GE.OR P2, PT, R6, UR20, P2 ;  /* 0x0000001406007c0c */ /* 0x000fc60009746670 */
        /* <DEDUP_REMOVED lines=16> */
.L_x_1523:
[----:B------:R-:W-:Y:S05]  /*09c0*/  BSYNC.RECONVERGENT B0 ;  /* 0x0000000000007941 */ /* 0x000fea0003800200 */
.L_x_1522:
[----:B------:R-:W1:Y:S01]  /*09d0*/  LDCU.64 UR6, c[0x0][0x420] ;  /* 0x00008400ff0677ac */ /* 0x000e620008000a00 */
[----:B------:R-:W-:Y:S01]  /*09e0*/  ISETP.NE.AND P2, PT, R4, RZ, PT ;  /* 0x000000ff0400720c */ /* 0x000fe20003f45270 */
[----:B------:R-:W-:-:S03]  /*09f0*/  IMAD.U32 R0, RZ, RZ, UR23 ;  /* 0x00000017ff007e24 */ /* 0x000fc6000f8e00ff */
[C---:B------:R-:W-:Y:S02]  /*0a00*/  ISETP.GE.OR P1, PT, R148.reuse, UR20, P2 ;  /* 0x0000001494007c0c */ /* 0x040fe40009726670 */
[----:B------:R-:W-:Y:S02]  /*0a10*/  IADD3 R148, P0, PT, R148, UR23, RZ ;  /* 0x0000001794947c10 */ /* 0x000fe4000ff1e0ff */
[----:B------:R-:W-:Y:S02]  /*0a20*/  ISETP.GE.OR P2, PT, R6, UR20, P2 ;  /* 0x0000001406007c0c */ /* 0x000fe40009746670 */
[----:B------:R-:W-:Y:S02]  /*0a30*/  LEA.HI.X.SX32 R0, R0, RZ, 0x1, P0 ;  /* 0x000000ff00007211 */ /* 0x000fe400000f0eff */
[----:B-12---:R-:W-:-:S04]  /*0a40*/  LEA R2, P0, R148, UR6, 0x2 ;  /* 0x0000000694027c11 */ /* 0x006fc8000f8010ff */
[----:B------:R-:W-:Y:S01]  /*0a50*/  LEA.HI.X R3, R148, UR7, R0, 0x2, P0 ;  /* 0x0000000794037c11 */ /* 0x000fe200080f1400 */
[----:B------:R-:W-:-:S05]  /*0a60*/  @!P1 IMAD.MOV.U32 R0, RZ, RZ, 0x7f800000 ;  /* 0x7f800000ff009424 */ /* 0x000fca00078e00ff */
[----:B------:R1:W-:Y:S01]  /*0a70*/  @!P1 STG.E desc[UR24][R2.64], R0 ;  /* 0x0000000002009986 */ /* 0x0003e2000c101918 */
[----:B------:R-:W-:Y:S05]  /*0a80*/  @P2 EXIT ;  /* 0x000000000000294d */ /* 0x000fea0003800000 */
[----:B-1----:R-:W-:-:S05]  /*0a90*/  MOV R0, 0x7f800000 ;  /* 0x7f80000000007802 */ /* 0x002fca0000000f00 */
[----:B------:R-:W-:Y:S01]  /*0aa0*/  STG.E desc[UR24][R2.64+0x80], R0 ;  /* 0x0000800002007986 */ /* 0x000fe2000c101918 */
[----:B------:R-:W-:Y:S05]  /*0ab0*/  EXIT ;  /* 0x000000000000794d */ /* 0x000fea0003800000 */
.L_x_1521:
        /* <DEDUP_REMOVED lines=13> */
.L_x_1524:
[----:B------:R-:W-:Y:S05]  /*0b90*/  BRA.U !UP2, `(.L_x_1525) ;  /* 0x000000050a907547 */ /* 0x000fea000b800000 */
[----:B------:R-:W1:Y:S01]  /*0ba0*/  LDC R7, c[0x0][0x4f0] ;  /* 0x00013c00ff077b82 */ /* 0x000e620000000800 */
[----:B------:R-:W-:Y:S01]  /*0bb0*/  ULEA UR4, UR17, 0xffffff00, 0x8 ;  /* 0xffffff0011047891 */ /* 0x000fe2000f8e40ff */
[----:B------:R-:W2:Y:S05]  /*0bc0*/  LDCU.64 UR10, c[0x0][0x3b8] ;  /* 0x00007700ff0a77ac */ /* 0x000eaa0008000a00 */
        /* <DEDUP_REMOVED lines=10> */
[----:B------:R-:W-:Y:S01]  /*0c70*/  IMAD.U32 R179, RZ, RZ, UR4 ;  /* 0x00000004ffb37e24 */ /* 0x000fe2000f8e00ff */
[----:B-1----:R-:W1:Y:S01]  /*0c80*/  MUFU.RCP R8, R8 ;  /* 0x0000000800087308 */ /* 0x002e620000001000 */
[----:B------:R-:W4:Y:S02]  /*0c90*/  LDCU.64 UR6, c[0x0][0x3a0] ;  /* 0x00007400ff0677ac */ /* 0x000f240008000a00 */
[----:B------:R-:W-:-:S05]  /*0ca0*/  MOV R178, UR5 ;  /* 0x0000000500b27c02 */ /* 0x000fca0008000f00 */
[----:B------:R-:W-:Y:S01]  /*0cb0*/  IMAD.MOV.U32 R5, RZ, RZ, R178 ;  /* 0x000000ffff057224 */ /* 0x000fe200078e00b2 */
[----:B------:R-:W5:Y:S01]  /*0cc0*/  LDCU.64 UR4, c[0x0][0x3a8] ;  /* 0x00007500ff0477ac */ /* 0x000f620008000a00 */
[----:B-1----:R-:W-:-:S04]  /*0cd0*/  IADD3 R8, PT, PT, R8, 0xffffffe, RZ ;  /* 0x0ffffffe08087810 */ /* 0x002fc80007ffe0ff */
[----:B------:R-:W1:Y:S02]  /*0ce0*/  F2I.FTZ.U32.TRUNC.NTZ R9, R8 ;  /* 0x0000000800097305 */ /* 0x000e64000021f000 */
[----:B-1----:R-:W-:Y:S02]  /*0cf0*/  IMAD.MOV R3, RZ, RZ, -R9 ;  /* 0x000000ffff037224 */ /* 0x002fe400078e0a09 */
[----:B------:R-:W-:Y:S02]  /*0d00*/  IMAD.MOV.U32 R8, RZ, RZ, RZ ;  /* 0x000000ffff087224 */ /* 0x000fe400078e00ff */
[----:B------:R-:W-:-:S04]  /*0d10*/  IMAD R3, R3, R4, RZ ;  /* 0x0000000403037224 */ /* 0x000fc800078e02ff */
[----:B------:R-:W-:Y:S01]  /*0d20*/  IMAD.HI.U32 R8, R9, R3, R8 ;  /* 0x0000000309087227 */ /* 0x000fe200078e0008 */
[----:B------:R-:W-:-:S05]  /*0d30*/  MOV R3, R0 ;  /* 0x0000000000037202 */ /* 0x000fca0000000f00 */
        /* <DEDUP_REMOVED lines=8> */
[----:B------:R-:W-:Y:S02]  /*0dc0*/  LOP3.LUT R0, R2, R7, RZ, 0x3c, !PT ;  /* 0x0000000702007212 */ /* 0x000fe400078e3cff */
[----:B------:R-:W-:Y:S02]  /*0dd0*/  MOV R4, R179 ;  /* 0x000000b300047202 */ /* 0x000fe40000000f00 */
[----:B------:R-:W-:-:S07]  /*0de0*/  ISETP.GE.AND P0, PT, R0, RZ, PT ;  /* 0x000000ff0000720c */ /* 0x000fce0003f06270 */
[----:B------:R-:W-:-:S06]  /*0df0*/  @P2 IADD3 R8, PT, PT, R8, 0x1, RZ ;  /* 0x0000000108082810 */ /* 0x000fcc0007ffe0ff */
[----:B------:R-:W-:Y:S02]  /*0e00*/  @!P0 IADD3 R8, PT, PT, -R8, RZ, RZ ;  /* 0x000000ff08088210 */ /* 0x000fe40007ffe1ff */
[----:B------:R-:W-:-:S05]  /*0e10*/  @!P1 LOP3.LUT R8, RZ, R7, RZ, 0x33, !PT ;  /* 0x00000007ff089212 */ /* 0x000fca00078e33ff */
[----:B------:R-:W-:-:S05]  /*0e20*/  IMAD.WIDE R4, R8, 0x4, R4 ;  /* 0x0000000408047825 */ /* 0x000fca00078e0204 */
[----:B------:R1:W2:Y:S01]  /*0e30*/  LDG.E R3, desc[UR24][R4.64] ;  /* 0x0000001804037981 */ /* 0x0002a2000c1e1900 */
[----:B------:R-:W-:Y:S01]  /*0e40*/  IADD3 R8, PT, PT, -R8, RZ, RZ ;  /* 0x000000ff08087210 */ /* 0x000fe20007ffe1ff */
[----:B------:R-:W3:Y:S04]  /*0e50*/  S2R R0, SR_CTAID.Z ;  /* 0x0000000000007919 */ /* 0x000ee80000002700 */
[----:B------:R-:W-:Y:S01]  /*0e60*/  IMAD R7, R7, R8, R2 ;  /* 0x0000000807077224 */ /* 0x000fe200078e0202 */
[----:B-1----:R-:W1:Y:S01]  /*0e70*/  LDC R5, c[0x0][0x3e8] ;  /* 0x0000fa00ff057b82 */ /* 0x002e620000000800 */
[----:B---3--:R-:W-:-:S04]  /*0e80*/  IABS R0, R0 ;  /* 0x0000000000007213 */ /* 0x008fc80000000000 */
[----:B------:R-:W-:Y:S02]  /*0e90*/  MOV R9, R0 ;  /* 0x0000000000097202 */ /* 0x000fe40000000f00 */
[----:B-1----:R-:W-:-:S04]  /*0ea0*/  IABS R6, R5 ;  /* 0x0000000500067213 */ /* 0x002fc80000000000 */
[----:B------:R-:W1:Y:S08]  /*0eb0*/  I2F.RP R10, R6 ;  /* 0x00000006000a7306 */ /* 0x000e700000209400 */
[----:B-1----:R-:W1:Y:S02]  /*0ec0*/  MUFU.RCP R10, R10 ;  /* 0x0000000a000a7308 */ /* 0x002e640000001000 */
[----:B-1----:R-:W-:-:S06]  /*0ed0*/  IADD3 R10, PT, PT, R10, 0xffffffe, RZ ;  /* 0x0ffffffe0a0a7810 */ /* 0x002fcc0007ffe0ff */
[----:B------:R-:W1:Y:S02]  /*0ee0*/  F2I.FTZ.U32.TRUNC.NTZ R11, R10 ;  /* 0x0000000a000b7305 */ /* 0x000e64000021f000 */
[----:B-1----:R-:W-:Y:S01]  /*0ef0*/  IADD3 R4, PT, PT, RZ, -R11, RZ ;  /* 0x8000000bff047210 */ /* 0x002fe20007ffe0ff */
[----:B------:R-:W-:-:S04]  /*0f00*/  IMAD.MOV.U32 R10, RZ, RZ, RZ ;  /* 0x000000ffff0a7224 */ /* 0x000fc800078e00ff */
        /* <DEDUP_REMOVED lines=8> */
[C---:B------:R-:W-:Y:S02]  /*0f90*/  ISETP.NE.AND P1, PT, R5.reuse, RZ, PT ;  /* 0x000000ff0500720c */ /* 0x040fe40003f25270 */
[----:B------:R-:W-:Y:S02]  /*0fa0*/  ISETP.GE.U32.AND P2, PT, R4, R6, PT ;  /* 0x000000060400720c */ /* 0x000fe40003f46070 */
[----:B------:R-:W-:-:S04]  /*0fb0*/  LOP3.LUT R4, R5, UR22, RZ, 0x3c, !PT ;  /* 0x0000001605047c12 */ /* 0x000fc8000f8e3cff */
[----:B------:R-:W-:-:S07]  /*0fc0*/  ISETP.GE.AND P0, PT, R4, RZ, PT ;  /* 0x000000ff0400720c */ /* 0x000fce0003f06270 */
[----:B------:R-:W-:-:S06]  /*0fd0*/  @P2 VIADD R0, R0, 0x1 ;  /* 0x0000000100002836 */ /* 0x000fcc0000000000 */
[----:B------:R-:W-:Y:S02]  /*0fe0*/  @!P0 IADD3 R0, PT, PT, -R0, RZ, RZ ;  /* 0x000000ff00008210 */ /* 0x000fe40007ffe1ff */
[----:B------:R-:W-:-:S04]  /*0ff0*/  @!P1 LOP3.LUT R0, RZ, R5, RZ, 0x33, !PT ;  /* 0x00000005ff009212 */ /* 0x000fc800078e33ff */
[----:B------:R-:W-:Y:S02]  /*1000*/  SHF.R.S32.HI R5, RZ, 0x1f, R0 ;  /* 0x0000001fff057819 */ /* 0x000fe40000011400 */
        /* <DEDUP_REMOVED lines=9> */
[----:B------:R-:W-:Y:S01]  /*10a0*/  IMAD.IADD R11, R11, 0x1, R4 ;  /* 0x000000010b0b7824 */ /* 0x000fe200078e0204 */
[----:B------:R-:W-:Y:S02]  /*10b0*/  IADD3 R9, PT, PT, R9, R6, RZ ;  /* 0x0000000609097210 */ /* 0x000fe40007ffe0ff */
[C---:B------:R-:W-:Y:S02]  /*10c0*/  IMAD R4, R3.reuse, UR10, RZ ;  /* 0x0000000a03047c24 */ /* 0x040fe4000f8e02ff */
[----:B------:R-:W-:Y:S02]  /*10d0*/  IMAD R3, R3, UR8, RZ ;  /* 0x0000000803037c24 */ /* 0x000fe4000f8e02ff */
[----:B------:R-:W-:-:S04]  /*10e0*/  IMAD.WIDE.U32 R10, R7, UR8, R10 ;  /* 0x00000008070a7c25 */ /* 0x000fc8000f8e000a */
[C---:B------:R-:W-:Y:S02]  /*10f0*/  IMAD R3, R7.reuse, UR9, R3 ;  /* 0x0000000907037c24 */ /* 0x040fe4000f8e0203 */
[C---:B------:R-:W-:Y:S02]  /*1100*/  IMAD R4, R7.reuse, UR11, R4 ;  /* 0x0000000b07047c24 */ /* 0x040fe4000f8e0204 */
[----:B------:R-:W-:Y:S01]  /*1110*/  IMAD.WIDE.U32 R8, R7, UR10, R8 ;  /* 0x0000000a07087c25 */ /* 0x000fe2000f8e0008 */
[----:B------:R-:W-:-:S03]  /*1120*/  IADD3 R11, PT, PT, R11, R3, RZ ;  /* 0x000000030b0b7210 */ /* 0x000fc60007ffe0ff */
[----:B-1----:R-:W-:Y:S01]  /*1130*/  IMAD R3, R5, UR4, RZ ;  /* 0x0000000405037c24 */ /* 0x002fe2000f8e02ff */
[----:B------:R-:W-:Y:S01]  /*1140*/  IADD3 R9, PT, PT, R9, R4, RZ ;  /* 0x0000000409097210 */ /* 0x000fe20007ffe0ff */
[----:B------:R-:W-:Y:S02]  /*1150*/  IMAD R5, R5, UR6, RZ ;  /* 0x0000000605057c24 */ /* 0x000fe4000f8e02ff */
[C---:B------:R-:W-:Y:S02]  /*1160*/  IMAD R3, R0.reuse, UR5, R3 ;  /* 0x0000000500037c24 */ /* 0x040fe4000f8e0203 */
[----:B------:R-:W-:-:S04]  /*1170*/  IMAD.WIDE.U32 R8, R0, UR4, R8 ;  /* 0x0000000400087c25 */ /* 0x000fc8000f8e0008 */
[C---:B------:R-:W-:Y:S01]  /*1180*/  IMAD R5, R0.reuse, UR7, R5 ;  /* 0x0000000700057c24 */ /* 0x040fe2000f8e0205 */
[----:B------:R-:W-:Y:S01]  /*1190*/  MOV R14, R8 ;  /* 0x00000008000e7202 */ /* 0x000fe20000000f00 */
[----:B------:R-:W-:-:S04]  /*11a0*/  IMAD.WIDE.U32 R10, R0, UR6, R10 ;  /* 0x00000006000a7c25 */ /* 0x000fc8000f8e000a */
[----:B------:R-:W-:Y:S01]  /*11b0*/  IMAD.IADD R0, R9, 0x1, R3 ;  /* 0x0000000109007824 */ /* 0x000fe200078e0203 */
[----:B------:R-:W-:Y:S01]  /*11c0*/  IADD3 R3, PT, PT, R11, R5, RZ ;  /* 0x000000050b037210 */ /* 0x000fe20007ffe0ff */
[----:B------:R-:W-:Y:S06]  /*11d0*/  BRA `(.L_x_1526) ;  /* 0x0000000400ac7947 */ /* 0x000fec0003800000 */
.L_x_1525:
        /* <DEDUP_REMOVED lines=14> */
[----:B------:R-:W-:Y:S02]  /*12c0*/  IMAD.U32 R2, RZ, RZ, UR26 ;  /* 0x0000001aff027e24 */ /* 0x000fe4000f8e00ff */
[----:B------:R-:W-:Y:S02]  /*12d0*/  IMAD.U32 R3, RZ, RZ, UR27 ;  /* 0x0000001bff037e24 */ /* 0x000fe4000f8e00ff */
[----:B------:R-:W-:Y:S02]  /*12e0*/  MOV R0, UR5 ;  /* 0x0000000500007c02 */ /* 0x000fe40008000f00 */
[----:B------:R-:W-:Y:S01]  /*12f0*/  MOV R3, R2 ;  /* 0x0000000200037202 */ /* 0x000fe20000000f00 */
[----:B------:R-:W-:Y:S05]  /*1300*/  BRA `(.L_x_1528) ;  /* 0x0000000000247947 */ /* 0x000fea0003800000 */
.L_x_1527:
[----:B------:R-:W1:Y:S01]  /*1310*/  LDCU.64 UR10, c[0x0][0x3b8] ;  /* 0x00007700ff0a77ac */ /* 0x000e620008000a00 */
[----:B------:R-:W-:-:S04]  /*1320*/  UIADD3 UR4, UPT, UPT, UR7, UR14, URZ ;  /* 0x0000000e07047290 */ /* 0x000fc8000fffe0ff */
[----:B-1----:R-:W-:Y:S02]  /*1330*/  UIMAD.WIDE.U32 UR8, UR4, UR10, URZ ;  /* 0x0000000a040872a5 */ /* 0x002fe4000f8e00ff */
[----:B------:R-:W-:-:S04]  /*1340*/  UIMAD UR4, UR4, UR11, URZ ;  /* 0x0000000b040472a4 */ /* 0x000fc8000f8e02ff */
[----:B------:R-:W-:Y:S01]  /*1350*/  UIADD3 UR4, UPT, UPT, UR9, UR4, URZ ;  /* 0x0000000409047290 */ /* 0x000fe2000fffe0ff */
[----:B------:R-:W-:Y:S02]  /*1360*/  IMAD.U32 R2, RZ, RZ, UR8 ;  /* 0x00000008ff027e24 */ /* 0x000fe4000f8e00ff */
[----:B------:R-:W-:-:S03]  /*1370*/  IMAD.U32 R3, RZ, RZ, UR9 ;  /* 0x00000009ff037e24 */ /* 0x000fc6000f8e00ff */
[----:B------:R-:W-:Y:S02]  /*1380*/  MOV R3, R2 ;  /* 0x0000000200037202 */ /* 0x000fe40000000f00 */
[----:B------:R-:W-:Y:S02]  /*1390*/  MOV R0, UR4 ;  /* 0x0000000400007c02 */ /* 0x000fe40008000f00 */
.L_x_1528:
        /* <DEDUP_REMOVED lines=14> */
[----:B------:R-:W-:Y:S02]  /*1480*/  IMAD.U32 R4, RZ, RZ, UR14 ;  /* 0x0000000eff047e24 */ /* 0x000fe4000f8e00ff */
[----:B------:R-:W-:-:S03]  /*1490*/  IMAD.U32 R5, RZ, RZ, UR15 ;  /* 0x0000000fff057e24 */ /* 0x000fc6000f8e00ff */
[----:B------:R-:W-:Y:S02]  /*14a0*/  MOV R11, R4 ;  /* 0x00000004000b7202 */ /* 0x000fe40000000f00 */
[----:B------:R-:W-:Y:S01]  /*14b0*/  MOV R10, UR5 ;  /* 0x00000005000a7c02 */ /* 0x000fe20008000f00 */
[----:B------:R-:W-:Y:S06]  /*14c0*/  BRA `(.L_x_1530) ;  /* 0x0000000000247947 */ /* 0x000fec0003800000 */
.L_x_1529:
        /* <DEDUP_REMOVED lines=8> */
[----:B------:R-:W-:-:S07]  /*1550*/  MOV R10, UR7 ;  /* 0x00000007000a7c02 */ /* 0x000fce0008000f00 */
.L_x_1530:
[----:B------:R-:W1:Y:S01]  /*1560*/  LDC R9, c[0x0][0x3e8] ;  /* 0x0000fa00ff097b82 */ /* 0x000e620000000800 */
[----:B------:R-:W2:Y:S01]  /*1570*/  S2R R4, SR_CTAID.Z ;  /* 0x0000000000047919 */ /* 0x000ea20000002700 */
[-C--:B------:R-:W-:Y:S01]  /*1580*/  LOP3.LUT R11, R11, R10.reuse, RZ, 0x3c, !PT ;  /* 0x0000000a0b0b7212 */ /* 0x080fe200078e3cff */
[----:B------:R-:W-:Y:S01]  /*1590*/  ULEA UR4, UR17, 0xffffff00, 0x8 ;  /* 0xffffff0011047891 */ /* 0x000fe2000f8e40ff */
[----:B------:R-:W-:Y:S02]  /*15a0*/  CS2R R178, SRZ ;  /* 0x0000000000b27805 */ /* 0x000fe4000001ff00 */
[----:B------:R-:W-:-:S04]  /*15b0*/  LOP3.LUT R10, R11, R10, RZ, 0x3c, !PT ;  /* 0x0000000a0b0a7212 */ /* 0x000fc800078e3cff */
[----:B------:R-:W-:Y:S02]  /*15c0*/  LOP3.LUT R11, R11, R10, RZ, 0x3c, !PT ;  /* 0x0000000a0b0b7212 */ /* 0x000fe400078e3cff */
[----:B-1----:R-:W-:-:S04]  /*15d0*/  IABS R2, R9 ;  /* 0x0000000900027213 */ /* 0x002fc80000000000 */
[----:B------:R-:W1:Y:S01]  /*15e0*/  I2F.RP R6, R2 ;  /* 0x0000000200067306 */ /* 0x000e620000209400 */
[----:B--2---:R-:W-:-:S07]  /*15f0*/  IABS R4, R4 ;  /* 0x0000000400047213 */ /* 0x004fce0000000000 */
        /* <DEDUP_REMOVED lines=14> */
[----:B------:R-:W-:Y:S02]  /*16e0*/  @!P0 IADD3 R8, PT, PT, R8, 0x1, RZ ;  /* 0x0000000108088810 */ /* 0x000fe40007ffe0ff */
[C---:B------:R-:W-:Y:S02]  /*16f0*/  ISETP.NE.AND P0, PT, R9.reuse, RZ, PT ;  /* 0x000000ff0900720c */ /* 0x040fe40003f05270 */
[----:B------:R-:W-:Y:S02]  /*1700*/  ISETP.GE.U32.AND P2, PT, R4, R2, PT ;  /* 0x000000020400720c */ /* 0x000fe40003f46070 */
[----:B------:R-:W-:Y:S01]  /*1710*/  LOP3.LUT R2, R9, UR22, RZ, 0x3c, !PT ;  /* 0x0000001609027c12 */ /* 0x000fe2000f8e3cff */
[----:B------:R-:W2:Y:S03]  /*1720*/  LDC.64 R4, c[0x0][0x3d0] ;  /* 0x0000f400ff047b82 */ /* 0x000ea60000000a00 */
[----:B------:R-:W-:Y:S01]  /*1730*/  ISETP.GE.AND P1, PT, R2, RZ, PT ;  /* 0x000000ff0200720c */ /* 0x000fe20003f26270 */
[----:B------:R-:W-:-:S04]  /*1740*/  IMAD.U32 R2, RZ, RZ, UR4 ;  /* 0x00000004ff027e24 */ /* 0x000fc8000f8e00ff */
[----:B------:R-:W-:Y:S01]  /*1750*/  IMAD.WIDE.U32 R12, R2, UR8, R10 ;  /* 0x00000008020c7c25 */ /* 0x000fe2000f8e000a */
[----:B------:R-:W-:-:S03]  /*1760*/  MOV R10, R3 ;  /* 0x00000003000a7202 */ /* 0x000fc60000000f00 */
[----:B------:R-:W-:Y:S02]  /*1770*/  @P2 VIADD R8, R8, 0x1 ;  /* 0x0000000108082836 */ /* 0x000fe40000000000 */
[----:B------:R-:W-:Y:S02]  /*1780*/  IMAD.MOV.U32 R11, RZ, RZ, R0 ;  /* 0x000000ffff0b7224 */ /* 0x000fe400078e0000 */
[----:B------:R-:W-:Y:S01]  /*1790*/  IMAD R13, R2, UR9, R13 ;  /* 0x00000009020d7c24 */ /* 0x000fe2000f8e020d */
[----:B------:R-:W-:Y:S01]  /*17a0*/  @!P1 IADD3 R8, PT, PT, -R8, RZ, RZ ;  /* 0x000000ff08089210 */ /* 0x000fe20007ffe1ff */
[----:B------:R-:W-:Y:S01]  /*17b0*/  IMAD.WIDE.U32 R10, R2, UR10, R10 ;  /* 0x0000000a020a7c25 */ /* 0x000fe2000f8e000a */
[----:B------:R-:W-:-:S03]  /*17c0*/  @!P0 LOP3.LUT R8, RZ, R9, RZ, 0x33, !PT ;  /* 0x00000009ff088212 */ /* 0x000fc600078e33ff */
[----:B------:R-:W-:Y:S01]  /*17d0*/  IMAD R11, R2, UR11, R11 ;  /* 0x0000000b020b7c24 */ /* 0x000fe2000f8e020b */
[----:B------:R-:W-:Y:S01]  /*17e0*/  SHF.R.S32.HI R0, RZ, 0x1f, R8 ;  /* 0x0000001fff007819 */ /* 0x000fe20000011408 */
[----:B-1----:R-:W-:-:S04]  /*17f0*/  IMAD.WIDE.U32 R12, R8, R6, R12 ;  /* 0x00000006080c7225 */ /* 0x002fc800078e000c */
[C---:B------:R-:W-:Y:S02]  /*1800*/  IMAD R3, R0.reuse, R6, RZ ;  /* 0x0000000600037224 */ /* 0x040fe400078e02ff */
[-C--:B--2---:R-:W-:Y:S02]  /*1810*/  IMAD R0, R0, R4.reuse, RZ ;  /* 0x0000000400007224 */ /* 0x084fe400078e02ff */
[C---:B------:R-:W-:Y:S02]  /*1820*/  IMAD R3, R8.reuse, R7, R3 ;  /* 0x0000000708037224 */ /* 0x040fe400078e0203 */
[----:B------:R-:W-:Y:S01]  /*1830*/  IMAD.WIDE.U32 R6, R8, R4, R10 ;  /* 0x0000000408067225 */ /* 0x000fe200078e000a */
[----:B------:R-:W-:-:S03]  /*1840*/  MOV R10, R12 ;  /* 0x0000000c000a7202 */ /* 0x000fc60000000f00 */
[----:B------:R-:W-:Y:S01]  /*1850*/  IMAD R0, R8, R5, R0 ;  /* 0x0000000508007224 */ /* 0x000fe200078e0200 */
[----:B------:R-:W-:Y:S01]  /*1860*/  MOV R14, R6 ;  /* 0x00000006000e7202 */ /* 0x000fe20000000f00 */
[----:B------:R-:W-:-:S03]  /*1870*/  IMAD.IADD R3, R13, 0x1, R3 ;  /* 0x000000010d037824 */ /* 0x000fc600078e0203 */
[----:B------:R-:W-:-:S07]  /*1880*/  IADD3 R0, PT, PT, R7, R0, RZ ;  /* 0x0000000007007210 */ /* 0x000fce0007ffe0ff */
.L_x_1526:
        /* <DEDUP_REMOVED lines=15> */
[----:B------:R-:W-:Y:S01]  /*1980*/  ISETP.GE.AND P2, PT, R12, UR26, PT ;  /* 0x0000001a0c007c0c */ /* 0x000fe2000bf46270 */
[----:B------:R-:W-:Y:S01]  /*1990*/  IMAD.X R15, RZ, RZ, R0, P1 ;  /* 0x000000ffff0f7224 */ /* 0x000fe200008e0600 */
[----:B------:R-:W-:Y:S01]  /*19a0*/  LOP3.LUT R4, R173, 0x1f20, RZ, 0xc0, !PT ;  /* 0x00001f20ad047812 */ /* 0x000fe200078ec0ff */
[----:B------:R-:W-:Y:S01]  /*19b0*/  IMAD.X R11, RZ, RZ, R3, P0 ;  /* 0x000000ffff0b7224 */ /* 0x000fe200000e0603 */
[----:B------:R-:W-:Y:S01]  /*19c0*/  LOP3.LUT R186, R186, R176, RZ, 0x3c, !PT ;  /* 0x000000b0baba7212 */ /* 0x000fe200078e3cff */
[----:B------:R-:W-:Y:S01]  /*19d0*/  IMAD.WIDE.U32 R14, R12, UR10, R14 ;  /* 0x0000000a0c0e7c25 */ /* 0x000fe2000f8e000e */
[----:B------:R-:W-:Y:S02]  /*19e0*/  LOP3.LUT R179, R179, R178, RZ, 0x3c, !PT ;  /* 0x000000b2b3b37212 */ /* 0x000fe400078e3cff */
[----:B------:R-:W-:Y:S01]  /*19f0*/  LOP3.LUT R186, R4, R186, RZ, 0xfc, !PT ;  /* 0x000000ba04ba7212 */ /* 0x000fe200078efcff */
[----:B------:R-:W-:Y:S01]  /*1a00*/  IMAD.WIDE.U32 R10, R12, UR8, R10 ;  /* 0x000000080c0a7c25 */ /* 0x000fe2000f8e000a */
[----:B--2---:R-:W-:-:S02]  /*1a10*/  LEA R175, P1, R14, UR14, 0x1 ;  /* 0x0000000e0eaf7c11 */ /* 0x004fc4000f8208ff */
[C---:B------:R-:W-:Y:S01]  /*1a20*/  LOP3.LUT R178, R179.reuse, R178, RZ, 0x3c, !PT ;  /* 0x000000b2b3b27212 */ /* 0x040fe200078e3cff */
[----:B---3--:R-:W-:Y:S01]  /*1a30*/  @!UP0 UIMAD.WIDE.U32 UR28, UR21, UR6, URZ ;  /* 0x00000006151c82a5 */ /* 0x008fe2000f8e00ff */
[C---:B------:R-:W-:Y:S02]  /*1a40*/  IMAD R174, R12.reuse, UR11, R15 ;  /* 0x0000000b0cae7c24 */ /* 0x040fe4000f8e020f */
[----:B------:R-:W-:Y:S01]  /*1a50*/  IMAD R183, R12, UR9, R11 ;  /* 0x000000090cb77c24 */ /* 0x000fe2000f8e020b */
[----:B------:R-:W-:Y:S01]  /*1a60*/  @!UP0 UIMAD UR27, UR21, UR7, UR29 ;  /* 0x00000007151b82a4 */ /* 0x000fe2000f8e021d */
[----:B-1----:R-:W-:Y:S01]  /*1a70*/  IMAD.WIDE.U32 R8, R8, 0x40, R12 ;  /* 0x0000004008087825 */ /* 0x002fe200078e000c */
[----:B----4-:R-:W-:Y:S01]  /*1a80*/  @UP0 UIMAD.WIDE.U32 UR30, UR16, UR4, URZ ;  /* 0x00000004101e02a5 */ /* 0x010fe2000f8e00ff */
[----:B------:R-:W-:Y:S01]  /*1a90*/  LEA.HI.X R174, R14, UR15, R174, 0x1, P1 ;  /* 0x0000000f0eae7c11 */ /* 0x000fe200088f0cae */
[----:B------:R-:W1:Y:S01]  /*1aa0*/  LDCU.64 UR6, c[0x0][0x3c8] ;  /* 0x00007900ff0677ac */ /* 0x000e620008000a00 */
[----:B------:R-:W-:-:S02]  /*1ab0*/  LOP3.LUT R179, R179, R178, RZ, 0x3c, !PT ;  /* 0x000000b2b3b37212 */ /* 0x000fc400078e3cff */
        /* <DEDUP_REMOVED lines=33> */
.L_x_1533:
[----:B------:R2:W-:Y:S02]  /*1cd0*/  STS.128 [R186], RZ ;  /* 0x000000ffba007388 */ /* 0x0005e40000000c00 */
.L_x_1532:
[----:B------:R-:W-:Y:S05]  /*1ce0*/  BSYNC.RECONVERGENT B0 ;  /* 0x0000000000007941 */ /* 0x000fea0003800200 */
.L_x_1531:
        /* <DEDUP_REMOVED lines=23> */
.L_x_1535:
[----:B------:R-:W-:Y:S05]  /*1e60*/  BSYNC.RECONVERGENT B0 ;  /* 0x0000000000007941 */ /* 0x000fea0003800200 */
.L_x_1534:
        /* <DEDUP_REMOVED lines=10> */
[----:B----4-:R-:W-:Y:S02]  /*1f10*/  MOV R4, R175 ;  /* 0x000000af00047202 */ /* 0x010fe40000000f00 */
[----:B------:R-:W-:-:S05]  /*1f20*/  MOV R5, R174 ;  /* 0x000000ae00057202 */ /* 0x000fca0000000f00 */
[----:B------:R-:W-:Y:S01]  /*1f30*/  @!PT LDS RZ, [RZ] ;  /* 0x00000000fffff984 */ /* 0x000fe20000000800 */
[----:B------:R-:W-:Y:S01]  /*1f40*/  @!PT LDS RZ, [RZ] ;  /* 0x00000000fffff984 */ /* 0x000fe20000000800 */
[----:B------:R-:W-:Y:S01]  /*1f50*/  @!PT LDS RZ, [RZ] ;  /* 0x00000000fffff984 */ /* 0x000fe20000000800 */
[----:B------:R4:W-:Y:S01]  /*1f60*/  LDGSTS.E.BYPASS.LTC128B.128 [R186+0x1000], desc[UR24][R4.64] ;  /* 0x0100000004ba7fae */ /* 0x0009e2000b981a18 */
[----:B------:R-:W-:Y:S05]  /*1f70*/  BRA `(.L_x_1537) ;  /* 0x0000000000047947 */ /* 0x000fea0003800000 */
.L_x_1538:
[----:B------:R1:W-:Y:S02]  /*1f80*/  STS.128 [R186+0x1000], RZ ;  /* 0x001000ffba007388 */ /* 0x0003e40000000c00 */
.L_x_1537:
[----:B------:R-:W-:Y:S05]  /*1f90*/  BSYNC.RECONVERGENT B0 ;  /* 0x0000000000007941 */ /* 0x000fea0003800200 */
.L_x_1536:
[----:B------:R-:W-:Y:S01]  /*1fa0*/  ISETP.GE.AND P1, PT, R3, UR27, PT ;  /* 0x0000001b03007c0c */ /* 0x000fe2000bf26270 */
[----:B----4-:R-:W-:Y:S01]  /*1fb0*/  IMAD.U32 R4, RZ, RZ, UR7 ;  /* 0x00000007ff047e24 */ /* 0x010fe2000f8e00ff */
[----:B------:R-:W-:Y:S01]  /*1fc0*/  BSSY.RECONVERGENT B0, `(.L_x_1539) ;  /* 0x0000018000007945 */ /* 0x000fe20003800200 */
[----:B------:R-:W-:Y:S02]  /*1fd0*/  IMAD.U32 R0, RZ, RZ, UR5 ;  /* 0x00000005ff007e24 */ /* 0x000fe4000f8e00ff */
[----:B------:R-:W-:Y:S01]  /*1fe0*/  VIADD R9, R12, 0x40 ;  /* 0x000000400c097836 */ /* 0x000fe20000000000 */
[----:B-1----:R-:W-:Y:S01]  /*1ff0*/  LEA R14, P0, R4, R175, 0x1 ;  /* 0x000000af040e7211 */ /* 0x002fe200078008ff */
[C---:B------:R-:W-:Y:S02]  /*2000*/  VIADD R8, R12.reuse, 0x60 ;  /* 0x000000600c087836 */ /* 0x040fe40000000000 */
[----:B------:R-:W-:Y:S01]  /*2010*/  VIADD R7, R12, 0x80 ;  /* 0x000000800c077836 */ /* 0x000fe20000000000 */
[----:B------:R-:W-:Y:S01]  /*2020*/  LEA.HI.X R15, R4, R174, R0, 0x1, P0 ;  /* 0x000000ae040f7211 */ /* 0x000fe200000f0c00 */
[C---:B------:R-:W-:Y:S01]  /*2030*/  VIADD R6, R12.reuse, 0xa0 ;  /* 0x000000a00c067836 */ /* 0x040fe20000000000 */
[----:B------:R-:W-:Y:S01]  /*2040*/  ISETP.GE.AND P0, PT, R9, UR27, PT ;  /* 0x0000001b09007c0c */ /* 0x000fe2000bf06270 */
[----:B------:R-:W-:Y:S01]  /*2050*/  VIADD R5, R12, 0xc0 ;  /* 0x000000c00c057836 */ /* 0x000fe20000000000 */
[----:B------:R-:W-:Y:S01]  /*2060*/  ISETP.GE.AND P5, PT, R8, UR27, PT ;  /* 0x0000001b08007c0c */ /* 0x000fe2000bfa6270 */
[----:B------:R-:W-:Y:S01]  /*2070*/  VIADD R4, R12, 0xe0 ;  /* 0x000000e00c047836 */ /* 0x000fe20000000000 */
[----:B------:R-:W-:-:S02]  /*2080*/  ISETP.GE.AND P4, PT, R7, UR27, PT ;  /* 0x0000001b07007c0c */ /* 0x000fc4000bf86270 */
[----:B------:R-:W-:Y:S02]  /*2090*/  ISETP.GE.AND P3, PT, R6, UR27, PT ;  /* 0x0000001b06007c0c */ /* 0x000fe4000bf66270 */
[----:B------:R-:W-:Y:S01]  /*20a0*/  ISETP.GE.AND P2, PT, R5, UR27, PT ;  /* 0x0000001b05007c0c */ /* 0x000fe2000bf46270 */
        /* <DEDUP_REMOVED lines=9> */
.L_x_1540:
[----:B------:R-:W-:Y:S05]  /*2140*/  BSYNC.RECONVERGENT B0 ;  /* 0x0000000000007941 */ /* 0x000fea0003800200 */
.L_x_1539:
[----:B------:R-:W-:Y:S01]  /*2150*/  BSSY.RECONVERGENT B0, `(.L_x_1541) ;  /* 0x0000010000007945 */ /* 0x000fe20003800200 */
[----:B------:R-:W-:-:S03]  /*2160*/  ISETP.GE.AND P1, PT, R4, UR27, PT ;  /* 0x0000001b04007c0c */ /* 0x000fc6000bf26270 */
[----:B------:R-:W-:Y:S10]  /*2170*/  @P0 BRA `(.L_x_1542) ;  /* 0x0000000000340947 */ /* 0x000ff40003800000 */
        /* <DEDUP_REMOVED lines=13> */
.L_x_1542:
[----:B------:R-:W-:Y:S05]  /*2250*/  BSYNC.RECONVERGENT B0 ;  /* 0x0000000000007941 */ /* 0x000fea0003800200 */
.L_x_1541:
        /* <DEDUP_REMOVED lines=9> */
[----:B-1----:R-:W-:-:S04]  /*22f0*/  LEA R16, P0, R11, R14, 0x7 ;  /* 0x0000000e0b107211 */ /* 0x002fc800078038ff */
[----:B------:R-:W-:-:S05]  /*2300*/  LEA.HI.X R17, R10, R15, R0, 0x7, P0 ;  /* 0x0000000f0a117211 */ /* 0x000fca00000f3c00 */
[----:B------:R-:W-:Y:S01]  /*2310*/  @!PT LDS RZ, [RZ] ;  /* 0x00000000fffff984 */ /* 0x000fe20000000800 */
[----:B------:R-:W-:Y:S01]  /*2320*/  @!PT LDS RZ, [RZ] ;  /* 0x00000000fffff984 */ /* 0x000fe20000000800 */
[----:B------:R-:W-:Y:S01]  /*2330*/  @!PT LDS RZ, [RZ] ;  /* 0x00000000fffff984 */ /* 0x000fe20000000800 */
[----:B------:R1:W-:Y:S04]  /*2340*/  LDGSTS.E.BYPASS.LTC128B.128 [R186+0x2800], desc[UR24][R16.64] ;  /* 0x0280000010ba7fae */ /* 0x0003e8000b981a18 */
.L_x_1544:
[----:B------:R-:W-:Y:S05]  /*2350*/  BSYNC.RECONVERGENT B0 ;  /* 0x0000000000007941 */ /* 0x000fea0003800200 */
.L_x_1543:
        /* <DEDUP_REMOVED lines=8> */
[----:B------:R-:W-:Y:S02]  /*23e0*/  MOV R10, R14 ;  /* 0x0000000e000a7202 */ /* 0x000fe40000000f00 */
[----:B------:R-:W-:-:S03]  /*23f0*/  MOV R11, R15 ;  /* 0x0000000f000b7202 */ /* 0x000fc60000000f00 */
[----:B------:R-:W-:-:S05]  /*2400*/  IMAD.WIDE.U32 R10, R0, 0xc0, R10 ;  /* 0x000000c0000a7825 */ /* 0x000fca00078e000a */
[----:B------:R-:W-:-:S05]  /*2410*/  IADD3 R11, PT, PT, R11, UR4, RZ ;  /* 0x000000040b0b7c10 */ /* 0x000fca000fffe0ff */
[----:B------:R-:W-:Y:S01]  /*2420*/  @!PT LDS RZ, [RZ] ;  /* 0x00000000fffff984 */ /* 0x000fe20000000800 */
[----:B------:R-:W-:Y:S01]  /*2430*/  @!PT LDS RZ, [RZ] ;  /* 0x00000000fffff984 */ /* 0x000fe20000000800 */
[----:B------:R-:W-:Y:S01]  /*2440*/  @!PT LDS RZ, [RZ] ;  /* 0x00000000fffff984 */ /* 0x000fe20000000800 */
[----:B------:R1:W-:Y:S02]  /*2450*/  LDGSTS.E.BYPASS.LTC128B.128 [R186+0x3000], desc[UR24][R10.64] ;  /* 0x030000000aba7fae */ /* 0x0003e4000b981a18 */
.L_x_1546:
[----:B------:R-:W-:Y:S05]  /*2460*/  BSYNC.RECONVERGENT B0 ;  /* 0x0000000000007941 */ /* 0x000fea0003800200 */
.L_x_1545:
        /* <DEDUP_REMOVED lines=15> */
.L_x_1548:
[----:B------:R-:W-:Y:S05]  /*2560*/  BSYNC.RECONVERGENT B0 ;  /* 0x0000000000007941 */ /* 0x000fea0003800200 */
.L_x_1547:
        /* <DEDUP_REMOVED lines=16> */
.L_x_1550:
[----:B------:R-:W-:Y:S05]  /*2670*/  BSYNC.RECONVERGENT B0 ;  /* 0x0000000000007941 */ /* 0x000fea0003800200 */
.L_x_1549:
        /* <DEDUP_REMOVED lines=8> */
[----:B----4-:R-:W-:-:S05]  /*2700*/  IMAD.WIDE.U32 R14, R0, 0x180, R14 ;  /* 0x00000180000e7825 */ /* 0x010fca00078e000e */
[----:B-1----:R-:W-:Y:S02]  /*2710*/  IADD3 R11, PT, PT, R15, UR4, RZ ;  /* 0x000000040f0b7c10 */ /* 0x002fe4000fffe0ff */
[----:B------:R-:W-:-:S05]  /*2720*/  MOV R10, R14 ;  /* 0x0000000e000a7202 */ /* 0x000fca0000000f00 */
[----:B------:R-:W-:Y:S01]  /*2730*/  @!PT LDS RZ, [RZ] ;  /* 0x00000000fffff984 */ /* 0x000fe20000000800 */
[----:B------:R-:W-:Y:S01]  /*2740*/  @!PT LDS RZ, [RZ] ;  /* 0x00000000fffff984 */ /* 0x000fe20000000800 */
[----:B------:R-:W-:Y:S01]  /*2750*/  @!PT LDS RZ, [RZ] ;  /* 0x00000000fffff984 */ /* 0x000fe20000000800 */
[----:B------:R1:W-:Y:S02]  /*2760*/  LDGSTS.E.BYPASS.LTC128B.128 [R186+0x4800], desc[UR24][R10.64] ;  /* 0x048000000aba7fae */ /* 0x0003e4000b981a18 */
.L_x_1552:
[----:B------:R-:W-:Y:S05]  /*2770*/  BSYNC.RECONVERGENT B0 ;  /* 0x0000000000007941 */ /* 0x000fea0003800200 */
.L_x_1551:
        /* <DEDUP_REMOVED lines=8> */
[----:B------:R-:W-:Y:S02]  /*2800*/  SHF.R.U32.HI R136, RZ, 0x1, R148 ;  /* 0x00000001ff887819 */ /* 0x000fe40000011694 */
[----:B------:R-:W-:Y:S01]  /*2810*/  LOP3.LUT R12, R12, 0x7, RZ, 0xc0, !PT ;  /* 0x000000070c0c7812 */ /* 0x000fe200078ec0ff */
[----:B------:R-:W-:Y:S01]  /*2820*/  ULEA.HI.X UR5, UR28, UR5, UR15, 0x2, UP0 ;  /* 0x000000051c057291 */ /* 0x000fe200080f140f */
[----:B------:R-:W-:Y:S01]  /*2830*/  IMAD.U32 R138, RZ, RZ, UR18 ;  /* 0x00000012ff8a7e24 */ /* 0x000fe2000f8e00ff */
[----:B------:R-:W-:-:S04]  /*2840*/  DEPBAR.LE SB0, 0x0 ;  /* 0x000080000000791a */ /* 0x000fc80000000000 */
[----:B-1----:R-:W-:Y:S01]  /*2850*/  IMAD.U32 R10, RZ, RZ, UR4 ;  /* 0x00000004ff0a7e24 */ /* 0x002fe2000f8e00ff */
[----:B------:R-:W1:Y:S01]  /*2860*/  LDCU UR4, c[0x0][0x458] ;  /* 0x00008b00ff0477ac */ /* 0x000e620008000800 */
[----:B------:R-:W-:-:S05]  /*2870*/  IMAD.U32 R11, RZ, RZ, UR5 ;  /* 0x00000005ff0b7e24 */ /* 0x000fca000f8e00ff */
[----:B------:R2:W5:Y:S01]  /*2880*/  LDG.E R13, desc[UR24][R10.64] ;  /* 0x000000180a0d7981 */ /* 0x000562000c1e1900 */
[----:B------:R-:W-:Y:S01]  /*2890*/  USHF.L.U32 UR5, UR8, 0x5, URZ ;  /* 0x0000000508057899 */ /* 0x000fe200080006ff */
[----:B------:R-:W-:Y:S01]  /*28a0*/  BSSY.RECONVERGENT B0, `(.L_x_1553) ;  /* 0x0000019000007945 */ /* 0x000fe20003800200 */
[----:B-1----:R-:W5:Y:S01]  /*28b0*/  MUFU.RCP R0, UR4 ;  /* 0x0000000400007d08 */ /* 0x002f620008001000 */
[----:B------:R-:W-:Y:S01]  /*28c0*/  USHF.L.U64.HI UR4, UR8, 0x5, UR9 ;  /* 0x0000000508047899 */ /* 0x000fe20008010209 */
[----:B--2---:R-:W-:Y:S01]  /*28d0*/  IMAD.U32 R10, RZ, RZ, UR23 ;  /* 0x00000017ff0a7e24 */ /* 0x004fe2000f8e00ff */
[----:B------:R-:W-:-:S04]  /*28e0*/  LOP3.LUT R11, R136, 0x1f0, RZ, 0xc0, !PT ;  /* 0x000001f0880b7812 */ /* 0x000fc800078ec0ff */
[----:B------:R-:W-:-:S04]  /*28f0*/  IADD3 R10, PT, PT, R11, 0x1, R10 ;  /* 0x000000010b0a7810 */ /* 0x000fc80007ffe00a */
[----:B------:R-:W-:-:S04]  /*2900*/  IADD3 R10, PT, PT, R10, -UR20, R12 ;  /* 0x800000140a0a7c10 */ /* 0x000fc8000fffe00c */
[----:B------:R-:W-:Y:S01]  /*2910*/  IADD3 R138, PT, PT, R10, UR19, R138 ;  /* 0x000000130a8a7c10 */ /* 0x000fe2000fffe08a */
[----:B------:R-:W-:Y:S01]  /*2920*/  BAR.SYNC.DEFER_BLOCKING 0x0 ;  /* 0x0000000000007b1d */ /* 0x000fe20000010000 */
[----:B-----5:R-:W-:-:S05]  /*2930*/  FMUL.FTZ R0, R13, R0 ;  /* 0x000000000d007220 */ /* 0x020fca0000410000 */
[----:B------:R-:W-:Y:S01]  /*2940*/  R2UR UR7, R0 ;  /* 0x00000000000772ca */ /* 0x000fe200000e0000 */
[----:B------:R-:W-:-:S14]  /*2950*/  @P6 BRA `(.L_x_1554) ;  /* 0x0000000000306947 */ /* 0x000fdc0003800000 */
[----:B------:R-:W1:Y:S02]  /*2960*/  LDCU UR14, c[0x0][0x440] ;  /* 0x00008800ff0e77ac */ /* 0x000e640008000800 */
[----:B-1----:R-:W-:-:S13]  /*2970*/  ISETP.GE.AND P0, PT, R172, UR14, PT ;  /* 0x0000000eac007c0c */ /* 0x002fda000bf06270 */
[----:B------:R-:W-:Y:S05]  /*2980*/  @P0 BRA `(.L_x_1555) ;  /* 0x00000000001c0947 */ /* 0x000fea0003800000 */
[----:B------:R-:W-:Y:S02]  /*2990*/  MOV R10, R184 ;  /* 0x000000b8000a7202 */ /* 0x000fe40000000f00 */
[----:B------:R-:W-:-:S05]  /*29a0*/  MOV R11, R183 ;  /* 0x000000b7000b7202 */ /* 0x000fca0000000f00 */
[----:B------:R-:W-:Y:S01]  /*29b0*/  @!PT LDS RZ, [RZ] ;  /* 0x00000000fffff984 */ /* 0x000fe20000000800 */
[----:B------:R-:W-:Y:S01]  /*29c0*/  @!PT LDS RZ, [RZ] ;  /* 0x00000000fffff984 */ /* 0x000fe20000000800 */
[----:B------:R-:W-:Y:S01]  /*29d0*/  @!PT LDS RZ, [RZ] ;  /* 0x00000000fffff984 */ /* 0x000fe20000000800 */
[----:B------:R2:W-:Y:S01]  /*29e0*/  LDGSTS.E.BYPASS.LTC128B.128 [R186+0x5000], desc[UR24][R10.64] ;  /* 0x050000000aba7fae */ /* 0x0005e2000b981a18 */
[----:B------:R-:W-:Y:S05]  /*29f0*/  BRA `(.L_x_1556) ;  /* 0x00000000000c7947 */ /* 0x000fea0003800000 */
.L_x_1555:
[----:B------:R1:W-:Y:S01]  /*2a00*/  STS.128 [R186+0x5000], RZ ;  /* 0x005000ffba007388 */ /* 0x0003e20000000c00 */
[----:B------:R-:W-:Y:S05]  /*2a10*/  BRA `(.L_x_1556) ;  /* 0x0000000000047947 */ /* 0x000fea0003800000 */
.L_x_1554:
[----:B------:R1:W-:Y:S02]  /*2a20*/  STS.128 [R186+0x5000], RZ ;  /* 0x005000ffba007388 */ /* 0x0003e40000000c00 */
.L_x_1556:
[----:B------:R-:W-:Y:S05]  /*2a30*/  BSYNC.RECONVERGENT B0 ;  /* 0x0000000000007941 */ /* 0x000fea0003800200 */
.L_x_1553:
[----:B------:R-:W-:Y:S01]  /*2a40*/  ISETP.GE.AND P0, PT, R3, UR27, PT ;  /* 0x0000001b03007c0c */ /* 0x000fe2000bf06270 */
[C---:B------:R-:W-:Y:S01]  /*2a50*/  IMAD.SHL.U32 R3, R148.reuse, 0x20, RZ ;  /* 0x0000002094037824 */ /* 0x040fe200078e00ff */
[----:B------:R-:W-:Y:S01]  /*2a60*/  ISETP.GE.AND P6, PT, R9, UR27, PT ;  /* 0x0000001b09007c0c */ /* 0x000fe2000bfc6270 */
[----:B------:R-:W-:Y:S01]  /*2a70*/  IMAD.SHL.U32 R9, R148, 0x4, RZ ;  /* 0x0000000494097824 */ /* 0x000fe200078e00ff */
[----:B------:R-:W-:Y:S01]  /*2a80*/  ISETP.GE.AND P5, PT, R8, UR27, PT ;  /* 0x0000001b08007c0c */ /* 0x000fe2000bfa6270 */
[----:B------:R-:W-:Y:S01]  /*2a90*/  IMAD.SHL.U32 R0, R148, 0x10, RZ ;  /* 0x0000001094007824 */ /* 0x000fe200078e00ff */
[----:B--2---:R-:W-:Y:S01]  /*2aa0*/  LOP3.LUT R10, R3, 0xc0, RZ, 0xc0, !PT ;  /* 0x000000c0030a7812 */ /* 0x004fe200078ec0ff */
[----:B------:R-:W-:Y:S01]  /*2ab0*/  IMAD.U32 R8, RZ, RZ, UR5 ;  /* 0x00000005ff087e24 */ /* 0x000fe2000f8e00ff */
[----:B------:R-:W-:Y:S01]  /*2ac0*/  ISETP.GE.AND P2, PT, R5, UR27, PT ;  /* 0x0000001b05007c0c */ /* 0x000fe2000bf46270 */
[----:B------:R-:W-:Y:S01]  /*2ad0*/  BSSY.RECONVERGENT B0, `(.L_x_1557) ;  /* 0x000001a000007945 */ /* 0x000fe20003800200 */
[----:B------:R-:W-:-:S02]  /*2ae0*/  LOP3.LUT R5, R0, 0x100, RZ, 0xc0, !PT ;  /* 0x0000010000057812 */ /* 0x000fc400078ec0ff */
[----:B------:R-:W-:Y:S01]  /*2af0*/  LOP3.LUT R9, R10, 0x18, R9, 0xf8, !PT ;  /* 0x000000180a097812 */ /* 0x000fe200078ef809 */
[----:B------:R2:W-:Y:S01]  /*2b00*/  @P0 STS.128 [R186+0x5800], RZ ;  /* 0x005800ffba000388 */ /* 0x0005e20000000c00 */
[----:B------:R-:W-:Y:S02]  /*2b10*/  LOP3.LUT R137, R3, 0x120, RZ, 0xc0, !PT ;  /* 0x0000012003897812 */ /* 0x000fe400078ec0ff */
[----:B------:R-:W-:Y:S01]  /*2b20*/  ISETP.GE.AND P4, PT, R7, UR27, PT ;  /* 0x0000001b07007c0c */ /* 0x000fe2000bf86270 */
[----:B------:R-:W-:Y:S01]  /*2b30*/  IMAD.U32 R7, RZ, RZ, UR4 ;  /* 0x00000004ff077e24 */ /* 0x000fe2000f8e00ff */
[----:B------:R-:W-:Y:S02]  /*2b40*/  ISETP.GE.AND P3, PT, R6, UR27, PT ;  /* 0x0000001b06007c0c */ /* 0x000fe4000bf66270 */
[----:B------:R-:W-:Y:S02]  /*2b50*/  LEA R6, P1, R8, R184, 0x1 ;  /* 0x000000b808067211 */ /* 0x000fe400078208ff */
[----:B------:R-:W-:-:S02]  /*2b60*/  LOP3.LUT R5, R5, 0x20, R3, 0xf8, !PT ;  /* 0x0000002005057812 */ /* 0x000fc400078ef803 */
[C---:B------:R-:W-:Y:S02]  /*2b70*/  LOP3.LUT R136, R9.reuse, 0x8, R136, 0x78, !PT ;  /* 0x0000000809887812 */ /* 0x040fe400078e7888 */
[----:B------:R-:W-:Y:S02]  /*2b80*/  LOP3.LUT R149, R9, 0x8, R148, 0x78, !PT ;  /* 0x0000000809957812 */ /* 0x000fe400078e7894 */
[----:B------:R-:W-:Y:S02]  /*2b90*/  LOP3.LUT R150, R137, 0x3e00, R0, 0xf8, !PT ;  /* 0x00003e0089967812 */ /* 0x000fe400078ef800 */
[----:B------:R-:W-:Y:S02]  /*2ba0*/  LEA.HI.X R7, R8, R183, R7, 0x1, P1 ;  /* 0x000000b708077211 */ /* 0x000fe400008f0c07 */
[----:B------:R-:W-:Y:S02]  /*2bb0*/  ISETP.GE.AND P1, PT, R4, UR27, PT ;  /* 0x0000001b04007c0c */ /* 0x000fe4000bf26270 */
[----:B------:R-:W-:-:S02]  /*2bc0*/  LOP3.LUT R149, R5, R149, RZ, 0xfc, !PT ;  /* 0x0000009505957212 */ /* 0x000fc400078efcff */
[----:B------:R-:W-:Y:S01]  /*2bd0*/  LOP3.LUT R150, R150, R136, RZ, 0xfc, !PT ;  /* 0x0000008896967212 */ /* 0x000fe200078efcff */
[----:B--2---:R-:W-:Y:S08]  /*2be0*/  @P0 BRA `(.L_x_1558) ;  /* 0x0000000000200947 */ /* 0x004ff00003800000 */
[----:B------:R-:W2:Y:S02]  /*2bf0*/  LDCU UR4, c[0x0][0x440] ;  /* 0x00008800ff0477ac */ /* 0x000ea40008000800 */
[----:B--2---:R-:W-:-:S13]  /*2c00*/  ISETP.GE.AND P0, PT, R172, UR4, PT ;  /* 0x00000004ac007c0c */ /* 0x004fda000bf06270 */
[----:B------:R2:W-:Y:S01]  /*2c10*/  @P0 STS.128 [R186+0x5800], RZ ;  /* 0x005800ffba000388 */ /* 0x0005e20000000c00 */
[----:B------:R-:W-:Y:S05]  /*2c20*/  @P0 BRA `(.L_x_1558) ;  /* 0x0000000000100947 */ /* 0x000fea0003800000 */
[----:B------:R-:W-:Y:S01]  /*2c30*/  @!PT LDS RZ, [RZ] ;  /* 0x00000000fffff984 */ /* 0x000fe20000000800 */
[----:B------:R-:W-:Y:S01]  /*2c40*/  @!PT LDS RZ, [RZ] ;  /* 0x00000000fffff984 */ /* 0x000fe20000000800 */
[----:B------:R-:W-:Y:S01]  /*2c50*/  @!PT LDS RZ, [RZ] ;  /* 0x00000000fffff984 */ /* 0x000fe20000000800 */
[----:B------:R1:W-:Y:S02]  /*2c60*/  LDGSTS.E.BYPASS.LTC128B.128 [R186+0x5800], desc[UR24][R6.64] ;  /* 0x0580000006ba7fae */ /* 0x0003e4000b981a18 */
.L_x_1558:
[----:B------:R-:W-:Y:S05]  /*2c70*/  BSYNC.RECONVERGENT B0 ;  /* 0x0000000000007941 */ /* 0x000fea0003800200 */
.L_x_1557:
        /* <DEDUP_REMOVED lines=18> */
.L_x_1560:
[----:B------:R-:W-:Y:S05]  /*2da0*/  BSYNC.RECONVERGENT B0 ;  /* 0x0000000000007941 */ /* 0x000fea0003800200 */
.L_x_1559:
[----:B------:R1:W-:Y:S01]  /*2db0*/  @P5 STS.128 [R186+0x6800], RZ ;  /* 0x006800ffba005388 */ /* 0x0003e20000000c00 */
        /* <DEDUP_REMOVED lines=15> */
.L_x_1562:
[----:B------:R-:W-:Y:S05]  /*2eb0*/  BSYNC.RECONVERGENT B0 ;  /* 0x0000000000007941 */ /* 0x000fea0003800200 */
.L_x_1561:
        /* <DEDUP_REMOVED lines=17> */
.L_x_1564:
[----:B------:R-:W-:Y:S05]  /*2fd0*/  BSYNC.RECONVERGENT B0 ;  /* 0x0000000000007941 */ /* 0x000fea0003800200 */
.L_x_1563:
        /* <DEDUP_REMOVED lines=16> */
.L_x_1566:
[----:B------:R-:W-:Y:S05]  /*30e0*/  BSYNC.RECONVERGENT B0 ;  /* 0x0000000000007941 */ /* 0x000fea0003800200 */
.L_x_1565:
        /* <DEDUP_REMOVED lines=17> */
.L_x_1568:
[----:B------:R-:W-:Y:S05]  /*3200*/  BSYNC.RECONVERGENT B0 ;  /* 0x0000000000007941 */ /* 0x000fea0003800200 */
.L_x_1567:
        /* <DEDUP_REMOVED lines=10> */
[----:B------:R-:W-:Y:S02]  /*32b0*/  IADD3 R5, PT, PT, R7, UR4, RZ ;  /* 0x0000000407057c10 */ /* 0x000fe4000fffe0ff */
[----:B------:R-:W-:-:S05]  /*32c0*/  MOV R4, R6 ;  /* 0x0000000600047202 */ /* 0x000fca0000000f00 */
[----:B------:R-:W-:Y:S01]  /*32d0*/  @!PT LDS RZ, [RZ] ;  /* 0x00000000fffff984 */ /* 0x000fe20000000800 */
[----:B------:R-:W-:Y:S01]  /*32e0*/  @!PT LDS RZ, [RZ] ;  /* 0x00000000fffff984 */ /* 0x000fe20000000800 */
[----:B------:R-:W-:Y:S01]  /*32f0*/  @!PT LDS RZ, [RZ] ;  /* 0x00000000fffff984 */ /* 0x000fe20000000800 */
[----:B------:R1:W-:Y:S02]  /*3300*/  LDGSTS.E.BYPASS.LTC128B.128 [R186+0x8800], desc[UR24][R4.64] ;  /* 0x0880000004ba7fae */ /* 0x0003e4000b981a18 */
.L_x_1570:
[----:B------:R-:W-:Y:S05]  /*3310*/  BSYNC.RECONVERGENT B0 ;  /* 0x0000000000007941 */ /* 0x000fea0003800200 */
.L_x_1569:
[----:B------:R-:W-:Y:S01]  /*3320*/  LDSM.16.M88.4 R124, [R150] ;  /* 0x00000000967c783b */ /* 0x000fe20000000200 */
[----:B------:R-:W-:Y:S01]  /*3330*/  IMAD.MOV.U32 R0, RZ, RZ, 0x20 ;  /* 0x00000020ff007424 */ /* 0x000fe200078e00ff */
[----:B------:R-:W-:Y:S01]  /*3340*/  LOP3.LUT P5, RZ, R148, 0x4, RZ, 0xc0, !PT ;  /* 0x0000000494ff7812 */ /* 0x000fe200078ac0ff */
[----:B------:R-:W5:Y:S01]  /*3350*/  LDCU UR14, c[0x0][0x50c] ;  /* 0x0000a180ff0e77ac */ /* 0x000f620008000800 */
[----:B----4-:R-:W4:Y:S02]  /*3360*/  LDSM.16.M88.4 R12, [R149+0x1000] ;  /* 0x00100000950c783b */ /* 0x010f240000000200 */
[----:B------:R-:W-:Y:S01]  /*3370*/  SEL R0, R0, 0xffffffe0, !P5 ;  /* 0xffffffe000007807 */ /* 0x000fe20006800000 */
[----:B------:R-:W-:Y:S01]  /*3380*/  UISETP.NE.AND UP1, UPT, UR17, 0x1, UPT ;  /* 0x000000011100788c */ /* 0x000fe2000bf25270 */
[----:B------:R-:W2:Y:S03]  /*3390*/  LDSM.16.M88.4 R8, [R149+0x1400] ;  /* 0x001400009508783b */ /* 0x000ea60000000200 */
[----:B------:R-:W-:Y:S01]  /*33a0*/  IMAD.IADD R120, R150, 0x1, R0 ;  /* 0x0000000196787824 */ /* 0x000fe200078e0200 */
[----:B-1----:R-:W-:Y:S01]  /*33b0*/  LDSM.16.M88.4 R4, [R149+0x1800] ;  /* 0x001800009504783b */ /* 0x002fe20000000200 */
[----:B------:R-:W-:-:S03]  /*33c0*/  IMAD.IADD R0, R0, 0x1, R149 ;  /* 0x0000000100007824 */ /* 0x000fc600078e0295 */
[----:B------:R-:W-:Y:S04]  /*33d0*/  LDSM.16.M88.4 R100, [R149+0x1c00] ;  /* 0x001c00009564783b */ /* 0x000fe80000000200 */
[----:B------:R-:W-:Y:S04]  /*33e0*/  LDSM.16.M88.4 R120, [R120] ;  /* 0x000000007878783b */ /* 0x000fe80000000200 */
[----:B------:R-:W1:Y:S04]  /*33f0*/  LDSM.16.M88.4 R32, [R0+0x1000] ;  /* 0x001000000020783b */ /* 0x000e680000000200 */
[----:B------:R-:W3:Y:S04]  /*3400*/  LDSM.16.M88.4 R28, [R0+0x1400] ;  /* 0x00140000001c783b */ /* 0x000ee80000000200 */
[----:B------:R-:W3:Y:S04]  /*3410*/  LDSM.16.M88.4 R24, [R0+0x1800] ;  /* 0x001800000018783b */ /* 0x000ee80000000200 */
        /* <DEDUP_REMOVED lines=8> */
[----:B--2---:R-:W-:Y:S03]  /*34a0*/  HMMA.16816.F32.BF16 R16, R124, R8, RZ ;  /* 0x000000087c10723c */ /* 0x004fe600000418ff */
[----:B------:R-:W2:Y:S04]  /*34b0*/  LDSM.16.M88.4 R44, [R149+0x3800] ;  /* 0x00380000952c783b */ /* 0x000ea80000000200 */
[----:B------:R-:W2:Y:S01]  /*34c0*/  LDSM.16.M88.4 R36, [R149+0x3c00] ;  /* 0x003c00009524783b */ /* 0x000ea20000000200 */
[C---:B-1----:R-:W-:Y:S03]  /*34d0*/  HMMA.16816.F32.BF16 R20, R120.reuse, R32, R20 ;  /* 0x000000207814723c */ /* 0x042fe60000041814 */
[----:B------:R-:W-:Y:S04]  /*34e0*/  LDSM.16.M88.4 R128, [R149+0x4c00] ;  /* 0x004c00009580783b */ /* 0x000fe80000000200 */
[----:B------:R-:W-:Y:S01]  /*34f0*/  LDSM.16.M88.4 R116, [R0+0x1c00] ;  /* 0x001c00000074783b */ /* 0x000fe20000000200 */
[----:B------:R-:W-:Y:S03]  /*3500*/  HMMA.16816.F32.BF16 R12, R120, R34, R12 ;  /* 0x00000022780c723c */ /* 0x000fe6000004180c */
[----:B------:R-:W-:Y:S04]  /*3510*/  LDSM.16.M88.4 R108, [R0+0x2400] ;  /* 0x00240000006c783b */ /* 0x000fe80000000200 */
[----:B------:R-:W-:Y:S01]  /*3520*/  LDSM.16.M88.4 R112, [R0+0x2000] ;  /* 0x002000000070783b */ /* 0x000fe20000000200 */
[----:B------:R-:W-:Y:S03]  /*3530*/  HMMA.16816.F32.BF16 R8, R124, R10, RZ ;  /* 0x0000000a7c08723c */ /* 0x000fe600000418ff */
[----:B------:R-:W0:Y:S01]  /*3540*/  LDGDEPBAR ;  /* 0x00000000000079af */ /* 0x000e220000000000 */
[----:B-----5:R-:W-:Y:S01]  /*3550*/  FMUL.FTZ R20, R20, UR14 ;  /* 0x0000000e14147c20 */ /* 0x020fe20008410000 */
[----:B------:R-:W-:Y:S01]  /*3560*/  FMUL.FTZ R21, R21, UR14 ;  /* 0x0000000e15157c20 */ /* 0x000fe20008410000 */
[----:B------:R-:W-:Y:S01]  /*3570*/  FMUL.FTZ R22, R22, UR14 ;  /* 0x0000000e16167c20 */ /* 0x000fe20008410000 */
[----:B------:R-:W-:Y:S01]  /*3580*/  FMUL.FTZ R23, R23, UR14 ;  /* 0x0000000e17177c20 */ /* 0x000fe20008410000 */
[----:B------:R-:W1:Y:S01]  /*3590*/  MUFU.TANH R139, R20 ;  /* 0x00000014008b7308 */ /* 0x000e620000002400 */
[----:B---3--:R-:W-:Y:S02]  /*35a0*/  HMMA.16816.F32.BF16 R16, R120, R28, R16 ;  /* 0x0000001c7810723c */ /* 0x008fe40000041810 */
[----:B------:R-:W-:Y:S01]  /*35b0*/  FMUL.FTZ R12, R12, UR14 ;  /* 0x0000000e0c0c7c20 */ /* 0x000fe20008410000 */
[----:B------:R-:W-:Y:S01]  /*35c0*/  FMUL.FTZ R13, R13, UR14 ;  /* 0x0000000e0d0d7c20 */ /* 0x000fe20008410000 */
[----:B------:R-:W-:Y:S01]  /*35d0*/  FMUL.FTZ R14, R14, UR14 ;  /* 0x0000000e0e0e7c20 */ /* 0x000fe20008410000 */
[----:B------:R-:W-:-:S02]  /*35e0*/  FMUL.FTZ R15, R15, UR14 ;  /* 0x0000000e0f0f7c20 */ /* 0x000fc40008410000 */
[----:B------:R-:W-:Y:S01]  /*35f0*/  MUFU.TANH R140, R21 ;  /* 0x00000015008c7308 */ /* 0x000fe20000002400 */
[----:B------:R-:W-:Y:S07]  /*3600*/  HMMA.16816.F32.BF16 R132, R124, R4, RZ ;  /* 0x000000047c84723c */ /* 0x000fee00000418ff */
[----:B------:R-:W3:Y:S01]  /*3610*/  MUFU.TANH R141, R22 ;  /* 0x00000016008d7308 */ /* 0x000ee20000002400 */
[----:B------:R-:W-:Y:S01]  /*3620*/  HMMA.16816.F32.BF16 R8, R120, R30, R8 ;  /* 0x0000001e7808723c */ /* 0x000fe20000041808 */
[----:B------:R-:W5:Y:S02]  /*3630*/  LDSM.16.M88.4 R28, [R149+0x4000] ;  /* 0x00400000951c783b */ /* 0x000f640000000200 */
[----:B------:R-:W-:Y:S01]  /*3640*/  FMUL.FTZ R16, R16, UR14 ;  /* 0x0000000e10107c20 */ /* 0x000fe20008410000 */
[----:B------:R-:W-:Y:S01]  /*3650*/  FMUL.FTZ R17, R17, UR14 ;  /* 0x0000000e11117c20 */ /* 0x000fe20008410000 */
[----:B------:R-:W-:Y:S01]  /*3660*/  FMUL.FTZ R18, R18, UR14 ;  /* 0x0000000e12127c20 */ /* 0x000fe20008410000 */
[----:B------:R-:W-:Y:S01]  /*3670*/  FMUL.FTZ R19, R19, UR14 ;  /* 0x0000000e13137c20 */ /* 0x000fe20008410000 */
[----:B------:R4:W3:Y:S01]  /*3680*/  MUFU.TANH R142, R23 ;  /* 0x00000017008e7308 */ /* 0x0008e20000002400 */
[----:B------:R-:W-:Y:S07]  /*3690*/  HMMA.16816.F32.BF16 R4, R124, R6, RZ ;  /* 0x000000067c04723c */ /* 0x000fee00000418ff */
[----:B------:R-:W-:Y:S01]  /*36a0*/  MUFU.TANH R143, R12 ;  /* 0x0000000c008f7308 */ /* 0x000fe20000002400 */
[----:B------:R-:W-:Y:S03]  /*36b0*/  HMMA.16816.F32.BF16 R132, R120, R24, R132 ;  /* 0x000000187884723c */ /* 0x000fe60000041884 */
[----:B------:R-:W-:Y:S01]  /*36c0*/  FMUL.FTZ R8, R8, UR14 ;  /* 0x0000000e08087c20 */ /* 0x000fe20008410000 */
[----:B------:R-:W-:Y:S01]  /*36d0*/  FMUL.FTZ R9, R9, UR14 ;  /* 0x0000000e09097c20 */ /* 0x000fe20008410000 */
[----:B------:R-:W-:Y:S01]  /*36e0*/  FMUL.FTZ R10, R10, UR14 ;  /* 0x0000000e0a0a7c20 */ /* 0x000fe20008410000 */
[----:B------:R-:W-:Y:S01]  /*36f0*/  FMUL.FTZ R11, R11, UR14 ;  /* 0x0000000e0b0b7c20 */ /* 0x000fe20008410000 */
[----:B------:R-:W3:Y:S01]  /*3700*/  MUFU.TANH R144, R13 ;  /* 0x0000000d00907308 */ /* 0x000ee20000002400 */
[----:B------:R-:W-:Y:S01]  /*3710*/  HMMA.16816.F32.BF16 R104, R124, R100, RZ ;  /* 0x000000647c68723c */ /* 0x000fe200000418ff */
[----:B----4-:R-:W4:Y:S06]  /*3720*/  LDSM.16.M88.4 R20, [R149+0x4400] ;  /* 0x004400009514783b */ /* 0x010f2c0000000200 */
[----:B------:R-:W-:Y:S01]  /*3730*/  MUFU.TANH R145, R14 ;  /* 0x0000000e00917308 */ /* 0x000fe20000002400 */
[----:B------:R-:W-:Y:S03]  /*3740*/  HMMA.16816.F32.BF16 R4, R120, R26, R4 ;  /* 0x0000001a7804723c */ /* 0x000fe60000041804 */
[----:B------:R-:W-:Y:S01]  /*3750*/  FMUL.FTZ R132, R132, UR14 ;  /* 0x0000000e84847c20 */ /* 0x000fe20008410000 */
[----:B------:R-:W-:-:S03]  /*3760*/  FMUL.FTZ R134, R134, UR14 ;  /* 0x0000000e86867c20 */ /* 0x000fc60008410000 */
[----:B------:R2:W3:Y:S01]  /*3770*/  MUFU.TANH R146, R15 ;  /* 0x0000000f00927308 */ /* 0x0004e20000002400 */
[C---:B------:R-:W-:Y:S07]  /*3780*/  HMMA.16816.F32.BF16 R96, R124.reuse, R92, RZ ;  /* 0x0000005c7c60723c */ /* 0x040fee00000418ff */
[----:B------:R-:W3:Y:S01]  /*3790*/  MUFU.TANH R147, R16 ;  /* 0x0000001000937308 */ /* 0x000ee20000002400 */
[C---:B------:R-:W-:Y:S03]  /*37a0*/  HMMA.16816.F32.BF16 R88, R124.reuse, R84, RZ ;  /* 0x000000547c58723c */ /* 0x040fe600000418ff */
[----:B------:R-:W-:Y:S01]  /*37b0*/  FMUL.FTZ R4, R4, UR14 ;  /* 0x0000000e04047c20 */ /* 0x000fe20008410000 */
[----:B------:R-:W-:Y:S01]  /*37c0*/  FMUL.FTZ R5, R5, UR14 ;  /* 0x0000000e05057c20 */ /* 0x000fe20008410000 */
[----:B------:R-:W-:Y:S01]  /*37d0*/  FMUL.FTZ R6, R6, UR14 ;  /* 0x0000000e06067c20 */ /* 0x000fe20008410000 */
[----:B------:R-:W-:Y:S01]  /*37e0*/  FMUL.FTZ R182, R7, UR14 ;  /* 0x0000000e07b67c20 */ /* 0x000fe20008410000 */
[----:B------:R-:W-:Y:S01]  /*37f0*/  MUFU.TANH R151, R17 ;  /* 0x0000001100977308 */ /* 0x000fe20000002400 */
[C---:B------:R-:W-:Y:S01]  /*3800*/  HMMA.16816.F32.BF16 R80, R124.reuse, R76, RZ ;  /* 0x0000004c7c50723c */ /* 0x040fe200000418ff */
[----:B--2---:R-:W2:Y:S06]  /*3810*/  LDSM.16.M88.4 R12, [R149+0x4800] ;  /* 0x00480000950c783b */ /* 0x004eac0000000200 */
[----:B------:R-:W3:Y:S01]  /*3820*/  MUFU.TANH R152, R18 ;  /* 0x0000001200987308 */ /* 0x000ee20000002400 */
[C---:B------:R-:W-:Y:S07]  /*3830*/  HMMA.16816.F32.BF16 R72, R124.reuse, R68, RZ ;  /* 0x000000447c48723c */ /* 0x040fee00000418ff */
[----:B------:R2:W3:Y:S01]  /*3840*/  MUFU.TANH R153, R19 ;  /* 0x0000001300997308 */ /* 0x0004e20000002400 */
[C---:B------:R-:W-:Y:S07]  /*3850*/  HMMA.16816.F32.BF16 R64, R124.reuse, R60, RZ ;  /* 0x0000003c7c40723c */ /* 0x040fee00000418ff */
[----:B------:R-:W-:Y:S01]  /*3860*/  MUFU.TANH R154, R8 ;  /* 0x00000008009a7308 */ /* 0x000fe20000002400 */
[C---:B------:R-:W-:Y:S07]  /*3870*/  HMMA.16816.F32.BF16 R56, R124.reuse, R52, RZ ;  /* 0x000000347c38723c */ /* 0x040fee00000418ff */
[----:B------:R-:W-:Y:S01]  /*3880*/  MUFU.TANH R155, R9 ;  /* 0x00000009009b7308 */ /* 0x000fe20000002400 */
[C---:B------:R-:W-:Y:S07]  /*3890*/  HMMA.16816.F32.BF16 R48, R124.reuse, R44, RZ ;  /* 0x0000002c7c30723c */ /* 0x040fee00000418ff */
[----:B------:R-:W3:Y:S01]  /*38a0*/  MUFU.TANH R156, R10 ;  /* 0x0000000a009c7308 */ /* 0x000ee20000002400 */
[C---:B------:R-:W-:Y:S07]  /*38b0*/  HMMA.16816.F32.BF16 R40, R124.reuse, R36, RZ ;  /* 0x000000247c28723c */ /* 0x040fee00000418ff */
[----:B------:R-:W3:Y:S01]  /*38c0*/  MUFU.TANH R157, R11 ;  /* 0x0000000b009d7308 */ /* 0x000ee20000002400 */
[C---:B-----5:R-:W-:Y:S07]  /*38d0*/  HMMA.16816.F32.BF16 R32, R124.reuse, R28, RZ ;  /* 0x0000001c7c20723c */ /* 0x060fee00000418ff */
[----:B------:R5:W-:Y:S01]  /*38e0*/  MUFU.TANH R158, R132 ;  /* 0x00000084009e7308 */ /* 0x000be20000002400 */
[C---:B----4-:R-:W-:Y:S07]  /*38f0*/  HMMA.16816.F32.BF16 R24, R124.reuse, R20, RZ ;  /* 0x000000147c18723c */ /* 0x050fee00000418ff */
[----:B------:R-:W4:Y:S01]  /*3900*/  MUFU.TANH R159, R134 ;  /* 0x00000086009f7308 */ /* 0x000f220000002400 */
[C---:B--2---:R-:W-:Y:S07]  /*3910*/  HMMA.16816.F32.BF16 R16, R124.reuse, R12, RZ ;  /* 0x0000000c7c10723c */ /* 0x044fee00000418ff */
[----:B------:R-:W-:Y:S01]  /*3920*/  MUFU.TANH R134, R4 ;  /* 0x0000000400867308 */ /* 0x000fe20000002400 */
[----:B------:R-:W-:Y:S01]  /*3930*/  HMMA.16816.F32.BF16 R100, R124, R102, RZ ;  /* 0x000000667c64723c */ /* 0x000fe200000418ff */
[----:B-----5:R-:W-:Y:S01]  /*3940*/  FMUL.FTZ R132, R133, UR14 ;  /* 0x0000000e85847c20 */ /* 0x020fe20008410000 */
[----:B------:R-:W-:-:S05]  /*3950*/  FMUL.FTZ R133, R135, UR14 ;  /* 0x0000000e87857c20 */ /* 0x000fca0008410000 */
[----:B------:R-:W-:Y:S01]  /*3960*/  MUFU.TANH R135, R5 ;  /* 0x0000000500877308 */ /* 0x000fe20000002400 */
[C---:B------:R-:W-:Y:S07]  /*3970*/  HMMA.16816.F32.BF16 R92, R124.reuse, R94, RZ ;  /* 0x0000005e7c5c723c */ /* 0x040fee00000418ff */
[----:B------:R2:W-:Y:S01]  /*3980*/  MUFU.TANH R162, R6 ;  /* 0x0000000600a27308 */ /* 0x0005e20000002400 */
[C---:B------:R-:W-:Y:S07]  /*3990*/  HMMA.16816.F32.BF16 R84, R124.reuse, R86, RZ ;  /* 0x000000567c54723c */ /* 0x040fee00000418ff */
[----:B------:R-:W-:Y:S01]  /*39a0*/  MUFU.TANH R132, R132 ;  /* 0x0000008400847308 */ /* 0x000fe20000002400 */
[C---:B------:R-:W-:Y:S07]  /*39b0*/  HMMA.16816.F32.BF16 R76, R124.reuse, R78, RZ ;  /* 0x0000004e7c4c723c */ /* 0x040fee00000418ff */
[----:B------:R-:W-:Y:S01]  /*39c0*/  MUFU.TANH R133, R133 ;  /* 0x0000008500857308 */ /* 0x000fe20000002400 */
[C---:B------:R-:W-:Y:S01]  /*39d0*/  HMMA.16816.F32.BF16 R68, R124.reuse, R70, RZ ;  /* 0x000000467c44723c */ /* 0x040fe200000418ff */
[----:B--2---:R-:W-:Y:S06]  /*39e0*/  LDSM.16.M88.4 R4, [R0+0x3000] ;  /* 0x003000000004783b */ /* 0x004fec0000000200 */
[----:B------:R-:W-:Y:S01]  /*39f0*/  MUFU.TANH R182, R182 ;  /* 0x000000b600b67308 */ /* 0x000fe20000002400 */
        /* <DEDUP_REMOVED lines=10> */
[C---:B------:R-:W-:Y:S08]  /*3aa0*/  HMMA.16816.F32.BF16 R104, R120.reuse, R116, R104 ;  /* 0x000000747868723c */ /* 0x040ff00000041868 */
[C---:B------:R-:W-:Y:S01]  /*3ab0*/  HMMA.16816.F32.BF16 R100, R120.reuse, R118, R100 ;  /* 0x000000767864723c */ /* 0x040fe20000041864 */
[----:B------:R-:W5:Y:S07]  /*3ac0*/  LDSM.16.M88.4 R116, [R0+0x2c00] ;  /* 0x002c00000074783b */ /* 0x000f6e0000000200 */
[----:B------:R-:W-:Y:S03]  /*3ad0*/  HMMA.16816.F32.BF16 R88, R120, R108, R88 ;  /* 0x0000006c7858723c */ /* 0x000fe60000041858 */
[----:B------:R-:W-:Y:S01]  /*3ae0*/  FMUL.FTZ R104, R104, UR14 ;  /* 0x0000000e68687c20 */ /* 0x000fe20008410000 */
[----:B------:R-:W-:Y:S01]  /*3af0*/  FMUL.FTZ R105, R105, UR14 ;  /* 0x0000000e69697c20 */ /* 0x000fe20008410000 */
[----:B------:R-:W-:-:S02]  /*3b00*/  FMUL.FTZ R106, R106, UR14 ;  /* 0x0000000e6a6a7c20 */ /* 0x000fc40008410000 */
[----:B------:R-:W-:Y:S01]  /*3b10*/  MUFU.TANH R189, R104 ;  /* 0x0000006800bd7308 */ /* 0x000fe20000002400 */
[C---:B------:R-:W-:Y:S01]  /*3b20*/  HMMA.16816.F32.BF16 R84, R120.reuse, R110, R84 ;  /* 0x0000006e7854723c */ /* 0x040fe20000041854 */
[----:B------:R-:W1:Y:S02]  /*3b30*/  LDSM.16.M88.4 R108, [R0+0x3400] ;  /* 0x00340000006c783b */ /* 0x000e640000000200 */
[----:B------:R-:W-:Y:S01]  /*3b40*/  FMUL.FTZ R100, R100, UR14 ;  /* 0x0000000e64647c20 */ /* 0x000fe20008410000 */
[----:B------:R-:W-:Y:S01]  /*3b50*/  FMUL.FTZ R101, R101, UR14 ;  /* 0x0000000e65657c20 */ /* 0x000fe20008410000 */
[----:B------:R-:W-:Y:S01]  /*3b60*/  FMUL.FTZ R102, R102, UR14 ;  /* 0x0000000e66667c20 */ /* 0x000fe20008410000 */
[----:B------:R-:W-:Y:S01]  /*3b70*/  FMUL.FTZ R103, R103, UR14 ;  /* 0x0000000e67677c20 */ /* 0x000fe20008410000 */
[----:B------:R-:W-:Y:S01]  /*3b80*/  MUFU.TANH R190, R105 ;  /* 0x0000006900be7308 */ /* 0x000fe20000002400 */
[C---:B------:R-:W-:Y:S07]  /*3b90*/  HMMA.16816.F32.BF16 R96, R120.reuse, R112, R96 ;  /* 0x000000707860723c */ /* 0x040fee0000041860 */
[----:B------:R-:W-:Y:S01]  /*3ba0*/  MUFU.TANH R195, R103 ;  /* 0x0000006700c37308 */ /* 0x000fe20000002400 */
[----:B--2---:R-:W-:Y:S01]  /*3bb0*/  HMMA.16816.F32.BF16 R80, R120, R128, R80 ;  /* 0x000000807850723c */ /* 0x004fe20000041850 */
[----:B------:R-:W-:-:S02]  /*3bc0*/  VIMNMX R128, PT, PT, R138, UR19, PT ;  /* 0x000000138a807c48 */ /* 0x000fc4000bfe0100 */
[----:B------:R-:W-:Y:S01]  /*3bd0*/  FMUL.FTZ R86, R86, UR14 ;  /* 0x0000000e56567c20 */ /* 0x000fe20008410000 */
[----:B------:R-:W-:Y:S01]  /*3be0*/  FMUL.FTZ R87, R87, UR14 ;  /* 0x0000000e57577c20 */ /* 0x000fe20008410000 */
[----:B------:R-:W-:Y:S02]  /*3bf0*/  FMUL.FTZ R84, R84, UR14 ;  /* 0x0000000e54547c20 */ /* 0x000fe40008410000 */
[----:B------:R2:W-:Y:S01]  /*3c00*/  MUFU.TANH R129, R106 ;  /* 0x0000006a00817308 */ /* 0x0005e20000002400 */
[----:B------:R-:W-:Y:S01]  /*3c10*/  HMMA.16816.F32.BF16 R76, R120, R130, R76 ;  /* 0x00000082784c723c */ /* 0x000fe2000004184c */
[----:B------:R-:W-:Y:S02]  /*3c20*/  FMUL.FTZ R130, R107, UR14 ;  /* 0x0000000e6b827c20 */ /* 0x000fe40008410000 */
[----:B------:R-:W-:Y:S01]  /*3c30*/  FMUL.FTZ R96, R96, UR14 ;  /* 0x0000000e60607c20 */ /* 0x000fe20008410000 */
[----:B------:R-:W-:Y:S01]  /*3c40*/  FMUL.FTZ R97, R97, UR14 ;  /* 0x0000000e61617c20 */ /* 0x000fe20008410000 */
[----:B------:R-:W-:-:S02]  /*3c50*/  FMUL.FTZ R98, R98, UR14 ;  /* 0x0000000e62627c20 */ /* 0x000fc40008410000 */
[----:B------:R-:W-:Y:S01]  /*3c60*/  MUFU.TANH R131, R102 ;  /* 0x0000006600837308 */ /* 0x000fe20000002400 */
[C---:B-----5:R-:W-:Y:S07]  /*3c70*/  HMMA.16816.F32.BF16 R72, R120.reuse, R116, R72 ;  /* 0x000000747848723c */ /* 0x060fee0000041848 */
[----:B------:R-:W-:Y:S01]  /*3c80*/  MUFU.TANH R116, R100 ;  /* 0x0000006400747308 */ /* 0x000fe20000002400 */
[----:B------:R-:W-:Y:S01]  /*3c90*/  HMMA.16816.F32.BF16 R92, R120, R114, R92 ;  /* 0x00000072785c723c */ /* 0x000fe2000004185c */
[----:B--2---:R-:W2:Y:S02]  /*3ca0*/  LDSM.16.M88.4 R104, [R0+0x3800] ;  /* 0x003800000068783b */ /* 0x004ea40000000200 */
[----:B------:R-:W-:-:S02]  /*3cb0*/  FMUL.FTZ R3, R78, UR14 ;  /* 0x0000000e4e037c20 */ /* 0x000fc40008410000 */
[----:B------:R-:W5:Y:S02]  /*3cc0*/  LDSM.16.M88.4 R112, [R0+0x3c00] ;  /* 0x003c00000070783b */ /* 0x000f640000000200 */
[----:B------:R3:W-:Y:S01]  /*3cd0*/  MUFU.TANH R117, R101 ;  /* 0x0000006500757308 */ /* 0x0007e20000002400 */
[C---:B------:R-:W-:Y:S07]  /*3ce0*/  HMMA.16816.F32.BF16 R64, R120.reuse, R4, R64 ;  /* 0x000000047840723c */ /* 0x040fee0000041840 */
[----:B------:R-:W-:Y:S01]  /*3cf0*/  MUFU.TANH R84, R84 ;  /* 0x0000005400547308 */ /* 0x000fe20000002400 */
[----:B------:R-:W-:Y:S01]  /*3d00*/  HMMA.16816.F32.BF16 R60, R120, R6, R60 ;  /* 0x00000006783c723c */ /* 0x000fe2000004183c */
[----:B------:R-:W-:Y:S02]  /*3d10*/  LDSM.16.M88.4 R4, [R0+0x4000] ;  /* 0x004000000004783b */ /* 0x000fe40000000200 */
[----:B------:R-:W-:Y:S01]  /*3d20*/  FMUL.FTZ R92, R92, UR14 ;  /* 0x0000000e5c5c7c20 */ /* 0x000fe20008410000 */
[----:B------:R-:W-:-:S03]  /*3d30*/  FMUL.FTZ R93, R93, UR14 ;  /* 0x0000000e5d5d7c20 */ /* 0x000fc60008410000 */
[----:B------:R-:W-:Y:S01]  /*3d40*/  MUFU.TANH R130, R130 ;  /* 0x0000008200827308 */ /* 0x000fe20000002400 */
[C---:B-1----:R-:W-:Y:S01]  /*3d50*/  HMMA.16816.F32.BF16 R56, R120.reuse, R108, R56 ;  /* 0x0000006c7838723c */ /* 0x042fe20000041838 */
[----:B---3--:R-:W1:Y:S06]  /*3d60*/  LDSM.16.M88.4 R100, [R0+0x4400] ;  /* 0x004400000064783b */ /* 0x008e6c0000000200 */
[----:B------:R-:W-:Y:S01]  /*3d70*/  MUFU.TANH R108, R96 ;  /* 0x00000060006c7308 */ /* 0x000fe20000002400 */
[----:B------:R-:W-:Y:S01]  /*3d80*/  HMMA.16816.F32.BF16 R52, R120, R110, R52 ;  /* 0x0000006e7834723c */ /* 0x000fe20000041834 */
[----:B------:R-:W-:-:S06]  /*3d90*/  FMUL.FTZ R111, R99, UR14 ;  /* 0x0000000e636f7c20 */ /* 0x000fcc0008410000 */
[----:B------:R-:W-:Y:S01]  /*3da0*/  MUFU.TANH R109, R97 ;  /* 0x00000061006d7308 */ /* 0x000fe20000002400 */
[----:B------:R-:W-:Y:S01]  /*3db0*/  HMMA.16816.F32.BF16 R68, R120, R118, R68 ;  /* 0x000000767844723c */ /* 0x000fe20000041844 */
[----:B------:R-:W-:-:S06]  /*3dc0*/  FMUL.FTZ R118, R76, UR14 ;  /* 0x0000000e4c767c20 */ /* 0x000fcc0008410000 */
[----:B------:R3:W-:Y:S01]  /*3dd0*/  MUFU.TANH R110, R98 ;  /* 0x00000062006e7308 */ /* 0x0007e20000002400 */
[----:B--2---:R-:W-:Y:S03]  /*3de0*/  HMMA.16816.F32.BF16 R48, R120, R104, R48 ;  /* 0x000000687830723c */ /* 0x004fe60000041830 */
[----:B------:R-:W-:-:S04]  /*3df0*/  FMUL.FTZ R78, R55, UR14 ;  /* 0x0000000e374e7c20 */ /* 0x000fc80008410000 */
[----:B------:R-:W-:Y:S01]  /*3e00*/  MUFU.TANH R111, R111 ;  /* 0x0000006f006f7308 */ /* 0x000fe20000002400 */
[C---:B------:R-:W-:Y:S01]  /*3e10*/  HMMA.16816.F32.BF16 R44, R120.reuse, R106, R44 ;  /* 0x0000006a782c723c */ /* 0x040fe2000004182c */
[----:B------:R-:W2:Y:S06]  /*3e20*/  LDSM.16.M88.4 R104, [R0+0x4c00] ;  /* 0x004c00000068783b */ /* 0x000eac0000000200 */
[----:B------:R-:W-:Y:S01]  /*3e30*/  MUFU.TANH R78, R78 ;  /* 0x0000004e004e7308 */ /* 0x000fe20000002400 */
[C---:B-----5:R-:W-:Y:S01]  /*3e40*/  HMMA.16816.F32.BF16 R40, R120.reuse, R112, R40 ;  /* 0x000000707828723c */ /* 0x060fe20000041828 */
[----:B---3--:R3:W5:Y:S01]  /*3e50*/  LDSM.16.M88.4 R96, [R0+0x4800] ;  /* 0x004800000060783b */ /* 0x0087620000000200 */
[----:B------:R-:W-:Y:S01]  /*3e60*/  FMUL.FTZ R113, R79, UR14 ;  /* 0x0000000e4f717c20 */ /* 0x000fe20008410000 */
[----:B------:R-:W-:Y:S01]  /*3e70*/  FMUL.FTZ R79, R53, UR14 ;  /* 0x0000000e354f7c20 */ /* 0x000fe20008410000 */
[----:B------:R-:W-:Y:S01]  /*3e80*/  FMUL.FTZ R76, R49, UR14 ;  /* 0x0000000e314c7c20 */ /* 0x000fe20008410000 */
[----:B------:R-:W-:Y:S01]  /*3e90*/  FMUL.FTZ R112, R82, UR14 ;  /* 0x0000000e52707c20 */ /* 0x000fe20008410000 */
[----:B------:R-:W-:Y:S01]  /*3ea0*/  FMUL.FTZ R82, R52, UR14 ;  /* 0x0000000e34527c20 */ /* 0x000fe20008410000 */
[----:B------:R-:W-:Y:S01]  /*3eb0*/  MUFU.TANH R92, R92 ;  /* 0x0000005c005c7308 */ /* 0x000fe20000002400 */
[----:B-1----:R-:W-:Y:S01]  /*3ec0*/  HMMA.16816.F32.BF16 R20, R120, R102, R20 ;  /* 0x000000667814723c */ /* 0x002fe20000041814 */
[----:B------:R-:W-:Y:S01]  /*3ed0*/  FMUL.FTZ R103, R74, UR14 ;  /* 0x0000000e4a677c20 */ /* 0x000fe20008410000 */
[----:B------:R-:W-:Y:S01]  /*3ee0*/  FMUL.FTZ R102, R70, UR14 ;  /* 0x0000000e46667c20 */ /* 0x000fe20008410000 */
[----:B------:R-:W-:Y:S01]  /*3ef0*/  FMUL.FTZ R74, R50, UR14 ;  /* 0x0000000e324a7c20 */ /* 0x000fe20008410000 */
[----:B------:R-:W-:Y:S01]  /*3f00*/  FMUL.FTZ R70, R45, UR14 ;  /* 0x0000000e2d467c20 */ /* 0x000fe20008410000 */
[----:B------:R-:W-:-:S04]  /*3f10*/  DEPBAR.LE SB0, 0x0 ;  /* 0x000080000000791a */ /* 0x000fc80000000000 */
[C---:B------:R-:W-:Y:S01]  /*3f20*/  HMMA.16816.F32.BF16 R32, R120.reuse, R4, R32 ;  /* 0x000000047820723c */ /* 0x040fe20000041820 */
[----:B------:R-:W-:Y:S01]  /*3f30*/  FMUL.FTZ R4, R94, UR14 ;  /* 0x0000000e5e047c20 */ /* 0x000fe20008410000 */
[----:B------:R-:W-:Y:S01]  /*3f40*/  FMUL.FTZ R94, R62, UR14 ;  /* 0x0000000e3e5e7c20 */ /* 0x000fe20008410000 */
[----:B------:R-:W-:Y:S01]  /*3f50*/  FMUL.FTZ R5, R95, UR14 ;  /* 0x0000000e5f057c20 */ /* 0x000fe20008410000 */
[----:B------:R-:W-:Y:S01]  /*3f60*/  FMUL.FTZ R95, R60, UR14 ;  /* 0x0000000e3c5f7c20 */ /* 0x000fe20008410000 */
[----:B------:R-:W-:Y:S01]  /*3f70*/  MUFU.TANH R112, R112 ;  /* 0x0000007000707308 */ /* 0x000fe20000002400 */
[----:B---3--:R-:W-:Y:S02]  /*3f80*/  FMUL.FTZ R0, R85, UR14 ;  /* 0x0000000e55007c20 */ /* 0x008fe40008410000 */
[C---:B------:R-:W-:Y:S01]  /*3f90*/  HMMA.16816.F32.BF16 R28, R120.reuse, R6, R28 ;  /* 0x00000006781c723c */ /* 0x040fe2000004181c */
[----:B------:R-:W-:Y:S01]  /*3fa0*/  FMUL.FTZ R85, R80, UR14 ;  /* 0x0000000e50557c20 */ /* 0x000fe20008410000 */
[----:B------:R-:W-:Y:S01]  /*3fb0*/  FMUL.FTZ R6, R73, UR14 ;  /* 0x0000000e49067c20 */ /* 0x000fe20008410000 */
[----:B------:R-:W-:Y:S01]  /*3fc0*/  FMUL.FTZ R7, R88, UR14 ;  /* 0x0000000e58077c20 */ /* 0x000fe20008410000 */
[----:B------:R-:W-:Y:S01]  /*3fd0*/  FMUL.FTZ R88, R89, UR14 ;  /* 0x0000000e59587c20 */ /* 0x000fe20008410000 */
[----:B------:R1:W-:Y:S01]  /*3fe0*/  MUFU.TANH R80, R0 ;  /* 0x0000000000507308 */ /* 0x0003e20000002400 */
[----:B------:R-:W-:Y:S01]  /*3ff0*/  FMUL.FTZ R89, R90, UR14 ;  /* 0x0000000e5a597c20 */ /* 0x000fe20008410000 */
[----:B------:R-:W-:Y:S01]  /*4000*/  FMUL.FTZ R90, R91, UR14 ;  /* 0x0000000e5b5a7c20 */ /* 0x000fe20008410000 */
[C---:B--2---:R-:W-:Y:S01]  /*4010*/  HMMA.16816.F32.BF16 R8, R120.reuse, R104, R8 ;  /* 0x000000687808723c */ /* 0x044fe20000041808 */
[----:B------:R-:W-:Y:S01]  /*4020*/  FMUL.FTZ R105, R69, UR14 ;  /* 0x0000000e45697c20 */ /* 0x000fe20008410000 */
[----:B------:R-:W-:Y:S01]  /*4030*/  FMUL.FTZ R69, R46, UR14 ;  /* 0x0000000e2e457c20 */ /* 0x000fe20008410000 */
[----:B------:R-:W-:Y:S01]  /*4040*/  FMUL.FTZ R46, R22, UR14 ;  /* 0x0000000e162e7c20 */ /* 0x000fe20008410000 */
[----:B------:R-:W-:Y:S01]  /*4050*/  FMUL.FTZ R104, R71, UR14 ;  /* 0x0000000e47687c20 */ /* 0x000fe20008410000 */
[----:B------:R-:W-:Y:S01]  /*4060*/  FMUL.FTZ R71, R51, UR14 ;  /* 0x0000000e33477c20 */ /* 0x000fe20008410000 */
[----:B------:R-:W-:Y:S01]  /*4070*/  FMUL.FTZ R91, R63, UR14 ;  /* 0x0000000e3f5b7c20 */ /* 0x000fe20008410000 */
[----:B------:R-:W-:Y:S01]  /*4080*/  FMUL.FTZ R73, R44, UR14 ;  /* 0x0000000e2c497c20 */ /* 0x000fe20008410000 */
[C---:B------:R-:W-:Y:S01]  /*4090*/  HMMA.16816.F32.BF16 R36, R120.reuse, R114, R36 ;  /* 0x000000727824723c */ /* 0x040fe20000041824 */
[----:B------:R-:W-:Y:S01]  /*40a0*/  FMUL.FTZ R114, R83, UR14 ;  /* 0x0000000e53727c20 */ /* 0x000fe20008410000 */
[----:B------:R-:W-:Y:S01]  /*40b0*/  FMUL.FTZ R83, R58, UR14 ;  /* 0x0000000e3a537c20 */ /* 0x000fe20008410000 */
[----:B------:R-:W-:Y:S01]  /*40c0*/  FMUL.FTZ R55, R29, UR14 ;  /* 0x0000000e1d377c20 */ /* 0x000fe20008410000 */
[----:B------:R-:W-:Y:S01]  /*40d0*/  FMUL.FTZ R53, R31, UR14 ;  /* 0x0000000e1f357c20 */ /* 0x000fe20008410000 */
[----:B------:R2:W-:Y:S01]  /*40e0*/  MUFU.TANH R29, R3 ;  /* 0x00000003001d7308 */ /* 0x0005e20000002400 */
[----:B------:R-:W-:Y:S01]  /*40f0*/  FMUL.FTZ R63, R43, UR14 ;  /* 0x0000000e2b3f7c20 */ /* 0x000fe20008410000 */
[----:B-1----:R-:W-:Y:S01]  /*4100*/  FMUL.FTZ R0, R72, UR14 ;  /* 0x0000000e48007c20 */ /* 0x002fe20008410000 */
[C---:B-----5:R-:W-:Y:S01]  /*4110*/  HMMA.16816.F32.BF16 R12, R120.reuse, R98, R12 ;  /* 0x00000062780c723c */ /* 0x060fe2000004180c */
[----:B------:R-:W-:Y:S01]  /*4120*/  FMUL.FTZ R98, R67, UR14 ;  /* 0x0000000e43627c20 */ /* 0x000fe20008410000 */
[----:B------:R-:W-:Y:S01]  /*4130*/  FMUL.FTZ R67, R40, UR14 ;  /* 0x0000000e28437c20 */ /* 0x000fe20008410000 */
[----:B------:R-:W-:Y:S01]  /*4140*/  FMUL.FTZ R22, R11, UR14 ;  /* 0x0000000e0b167c20 */ /* 0x000fe20008410000 */
[----:B------:R-:W-:Y:S01]  /*4150*/  FMUL.FTZ R115, R77, UR14 ;  /* 0x0000000e4d737c20 */ /* 0x000fe20008410000 */
[----:B------:R1:W-:Y:S01]  /*4160*/  MUFU.TANH R31, R0 ;  /* 0x00000000001f7308 */ /* 0x0003e20000002400 */
[----:B------:R-:W-:Y:S01]  /*4170*/  FMUL.FTZ R99, R65, UR14 ;  /* 0x0000000e41637c20 */ /* 0x000fe20008410000 */
[----:B------:R-:W-:Y:S01]  /*4180*/  FMUL.FTZ R65, R41, UR14 ;  /* 0x0000000e29417c20 */ /* 0x000fe20008410000 */
[----:B------:R-:W-:Y:S01]  /*4190*/  HMMA.16816.F32.BF16 R124, R120, R106, R124 ;  /* 0x0000006a787c723c */ /* 0x000fe2000004187c */
[----:B------:R-:W-:Y:S01]  /*41a0*/  FMUL.FTZ R106, R75, UR14 ;  /* 0x0000000e4b6a7c20 */ /* 0x000fe20008410000 */
[----:B------:R-:W-:Y:S01]  /*41b0*/  FMUL.FTZ R75, R48, UR14 ;  /* 0x0000000e304b7c20 */ /* 0x000fe20008410000 */
[----:B------:R-:W-:Y:S01]  /*41c0*/  FMUL.FTZ R48, R20, UR14 ;  /* 0x0000000e14307c20 */ /* 0x000fe20008410000 */
[----:B------:R-:W-:-:S02]  /*41d0*/  IMAD.SHL.U32 R20, R148, 0x2, RZ ;  /* 0x0000000294147824 */ /* 0x000fc400078e00ff */
        /* <DEDUP_REMOVED lines=8> */
[----:B--2---:R-:W-:Y:S01]  /*4260*/  LOP3.LUT R3, R20, 0x6, RZ, 0xc0, !PT ;  /* 0x0000000614037812 */ /* 0x004fe200078ec0ff */
[----:B------:R-:W-:Y:S01]  /*4270*/  FMUL.FTZ R35, R8, UR14 ;  /* 0x0000000e08237c20 */ /* 0x000fe20008410000 */
[----:B------:R-:W-:Y:S01]  /*4280*/  IMAD.MOV.U32 R8, RZ, RZ, 0x8 ;  /* 0x00000008ff087424 */ /* 0x000fe200078e00ff */
[----:B------:R-:W-:Y:S01]  /*4290*/  HMMA.16816.F32.BF16 R16, R120, R96, R16 ;  /* 0x000000607810723c */ /* 0x000fe20000041810 */
[----:B------:R-:W-:Y:S01]  /*42a0*/  FMUL.FTZ R96, R81, UR14 ;  /* 0x0000000e51607c20 */ /* 0x000fe20008410000 */
[----:B------:R-:W-:Y:S01]  /*42b0*/  FMUL.FTZ R81, R54, UR14 ;  /* 0x0000000e36517c20 */ /* 0x000fe20008410000 */
[----:B------:R-:W-:Y:S01]  /*42c0*/  FMUL.FTZ R39, R12, UR14 ;  /* 0x0000000e0c277c20 */ /* 0x000fe20008410000 */
[----:B------:R-:W-:Y:S01]  /*42d0*/  FMUL.FTZ R54, R30, UR14 ;  /* 0x0000000e1e367c20 */ /* 0x000fe20008410000 */
[----:B------:R-:W-:Y:S01]  /*42e0*/  LOP3.LUT R12, R2, R3, RZ, 0xfc, !PT ;  /* 0x00000003020c7212 */ /* 0x000fe200078efcff */
[----:B------:R2:W-:Y:S01]  /*42f0*/  MUFU.TANH R30, R6 ;  /* 0x00000006001e7308 */ /* 0x0005e20000002400 */
[----:B-1----:R-:W-:Y:S01]  /*4300*/  VIADDMNMX R0, R138, R8, UR19, PT ;  /* 0x000000138a007e46 */ /* 0x002fe2000b800108 */
[----:B------:R-:W-:Y:S01]  /*4310*/  FMUL.FTZ R36, R15, UR14 ;  /* 0x0000000e0f247c20 */ /* 0x000fe20008410000 */
[-C--:B------:R-:W-:Y:S01]  /*4320*/  I2FP.F32.U32 R20, R12.reuse ;  /* 0x0000000c00147245 */ /* 0x080fe20000201000 */
[----:B------:R-:W-:Y:S01]  /*4330*/  FMUL.FTZ R38, R13, UR14 ;  /* 0x0000000e0d267c20 */ /* 0x000fe20008410000 */
[----:B------:R-:W-:Y:S01]  /*4340*/  I2FP.F32.U32 R11, R12 ;  /* 0x0000000c000b7245 */ /* 0x000fe20000201000 */
[----:B------:R-:W-:Y:S01]  /*4350*/  FMUL.FTZ R51, R25, UR14 ;  /* 0x0000000e19337c20 */ /* 0x000fe20008410000 */
[----:B------:R-:W-:Y:S01]  /*4360*/  FMUL.FTZ R25, R10, UR14 ;  /* 0x0000000e0a197c20 */ /* 0x000fe20008410000 */
[----:B------:R-:W-:Y:S01]  /*4370*/  FFMA.FTZ R20, R20, UR7, R139 ;  /* 0x0000000714147c23 */ /* 0x000fe2000801008b */
[C---:B------:R-:W-:Y:S01]  /*4380*/  ISETP.GE.AND P3, PT, R12.reuse, R128, PT ;  /* 0x000000800c00720c */ /* 0x040fe20003f66270 */
[----:B------:R-:W-:Y:S01]  /*4390*/  FFMA.FTZ R11, R11, UR7, R141 ;  /* 0x000000070b0b7c23 */ /* 0x000fe2000801008d */
[----:B------:R-:W-:Y:S01]  /*43a0*/  ISETP.GE.AND P0, PT, R12, R0, PT ;  /* 0x000000000c00720c */ /* 0x000fe20003f06270 */
[----:B------:R-:W-:Y:S01]  /*43b0*/  FMUL.FTZ R97, R61, UR14 ;  /* 0x0000000e3d617c20 */ /* 0x000fe20008410000 */
[C-C-:B------:R-:W-:Y:S01]  /*43c0*/  LOP3.LUT R10, R2.reuse, 0x9, R3.reuse, 0xfe, !PT ;  /* 0x00000009020a7812 */ /* 0x140fe200078efe03 */
[----:B------:R-:W-:Y:S01]  /*43d0*/  FMUL.FTZ R40, R19, UR14 ;  /* 0x0000000e13287c20 */ /* 0x000fe20008410000 */
[--C-:B------:R-:W-:Y:S01]  /*43e0*/  LOP3.LUT R13, R2, 0x8, R3.reuse, 0xfe, !PT ;  /* 0x00000008020d7812 */ /* 0x100fe200078efe03 */
[----:B------:R-:W-:Y:S01]  /*43f0*/  FMUL.FTZ R107, R68, UR14 ;  /* 0x0000000e446b7c20 */ /* 0x000fe20008410000 */
[----:B------:R-:W-:Y:S01]  /*4400*/  FMUL.FTZ R61, R37, UR14 ;  /* 0x0000000e253d7c20 */ /* 0x000fe20008410000 */
[C-C-:B--2---:R-:W-:Y:S01]  /*4410*/  LOP3.LUT R6, R2.reuse, 0x1, R3.reuse, 0xfe, !PT ;  /* 0x0000000102067812 */ /* 0x144fe200078efe03 */
[----:B------:R-:W-:Y:S01]  /*4420*/  FMUL.FTZ R68, R47, UR14 ;  /* 0x0000000e2f447c20 */ /* 0x000fe20008410000 */
[----:B------:R-:W-:Y:S01]  /*4430*/  LOP3.LUT R19, R2, 0x10, R3, 0xfe, !PT ;  /* 0x0000001002137812 */ /* 0x000fe200078efe03 */
[----:B------:R-:W-:Y:S01]  /*4440*/  FMUL.FTZ R37, R14, UR14 ;  /* 0x0000000e0e257c20 */ /* 0x000fe20008410000 */
[C---:B------:R-:W-:Y:S01]  /*4450*/  ISETP.GE.AND P6, PT, R6.reuse, R128, PT ;  /* 0x000000800600720c */ /* 0x040fe20003fc6270 */
[----:B------:R-:W-:Y:S01]  /*4460*/  FMUL.FTZ R47, R21, UR14 ;  /* 0x0000000e152f7c20 */ /* 0x000fe20008410000 */
[----:B------:R-:W-:Y:S01]  /*4470*/  ISETP.GE.AND P2, PT, R6, R0, PT ;  /* 0x000000000600720c */ /* 0x000fe20003f46270 */
[----:B------:R-:W-:Y:S01]  /*4480*/  FMUL.FTZ R49, R27, UR14 ;  /* 0x0000000e1b317c20 */ /* 0x000fe20008410000 */
[-C--:B------:R-:W-:Y:S01]  /*4490*/  I2FP.F32.U32 R15, R6.reuse ;  /* 0x00000006000f7245 */ /* 0x080fe20000201000 */
[----:B------:R-:W-:Y:S01]  /*44a0*/  FMUL.FTZ R44, R16, UR14 ;  /* 0x0000000e102c7c20 */ /* 0x000fe20008410000 */
[----:B------:R-:W-:Y:S01]  /*44b0*/  I2FP.F32.U32 R6, R6 ;  /* 0x0000000600067245 */ /* 0x000fe20000201000 */
[----:B------:R-:W-:Y:S01]  /*44c0*/  FMUL.FTZ R43, R17, UR14 ;  /* 0x0000000e112b7c20 */ /* 0x000fe20008410000 */
[----:B------:R-:W-:Y:S01]  /*44d0*/  FSEL R20, R20, -INF , !P3 ;  /* 0xff80000014147808 */ /* 0x000fe20005800000 */
[----:B------:R-:W-:Y:S01]  /*44e0*/  FFMA.FTZ R15, R15, UR7, R140 ;  /* 0x000000070f0f7c23 */ /* 0x000fe2000801008c */
[----:B------:R-:W-:Y:S01]  /*44f0*/  FSEL R11, R11, -INF , !P0 ;  /* 0xff8000000b0b7808 */ /* 0x000fe20004000000 */
[----:B------:R-:W-:Y:S01]  /*4500*/  FFMA.FTZ R6, R6, UR7, R142 ;  /* 0x0000000706067c23 */ /* 0x000fe2000801008e */
[C---:B------:R-:W-:Y:S01]  /*4510*/  ISETP.GE.AND P3, PT, R10.reuse, R128, PT ;  /* 0x000000800a00720c */ /* 0x040fe20003f66270 */
[----:B------:R-:W-:Y:S01]  /*4520*/  FMUL.FTZ R27, R9, UR14 ;  /* 0x0000000e091b7c20 */ /* 0x000fe20008410000 */
[----:B------:R-:W-:Y:S01]  /*4530*/  ISETP.GE.AND P0, PT, R10, R0, PT ;  /* 0x000000000a00720c */ /* 0x000fe20003f06270 */
[----:B------:R-:W1:Y:S01]  /*4540*/  MUFU.TANH R7, R7 ;  /* 0x0000000700077308 */ /* 0x000e620000002400 */
[----:B------:R-:W-:Y:S01]  /*4550*/  I2FP.F32.U32 R14, R10 ;  /* 0x0000000a000e7245 */ /* 0x000fe20000201000 */
[----:B------:R-:W-:Y:S01]  /*4560*/  FMUL.FTZ R52, R24, UR14 ;  /* 0x0000000e18347c20 */ /* 0x000fe20008410000 */
[C---:B------:R-:W-:Y:S01]  /*4570*/  ISETP.GE.AND P4, PT, R13.reuse, R128, PT ;  /* 0x000000800d00720c */ /* 0x040fe20003f86270 */
[----:B------:R-:W-:Y:S01]  /*4580*/  FMUL.FTZ R101, R64, UR14 ;  /* 0x0000000e40657c20 */ /* 0x000fe20008410000 */
[----:B------:R-:W-:Y:S01]  /*4590*/  ISETP.GE.AND P1, PT, R13, R0, PT ;  /* 0x000000000d00720c */ /* 0x000fe20003f26270 */
[----:B------:R-:W-:Y:S01]  /*45a0*/  FFMA.FTZ R14, R14, UR7, R144 ;  /* 0x000000070e0e7c23 */ /* 0x000fe20008010090 */
[-C--:B------:R-:W-:Y:S01]  /*45b0*/  I2FP.F32.U32 R21, R13.reuse ;  /* 0x0000000d00157245 */ /* 0x080fe20000201000 */
[----:B------:R2:W-:Y:S01]  /*45c0*/  MUFU.TANH R77, R85 ;  /* 0x00000055004d7308 */ /* 0x0005e20000002400 */
[----:B------:R-:W-:Y:S01]  /*45d0*/  I2FP.F32.U32 R10, R10 ;  /* 0x0000000a000a7245 */ /* 0x000fe20000201000 */
[----:B------:R-:W-:Y:S01]  /*45e0*/  FMUL.FTZ R41, R18, UR14 ;  /* 0x0000000e12297c20 */ /* 0x000fe20008410000 */
[----:B------:R-:W-:Y:S01]  /*45f0*/  I2FP.F32.U32 R13, R13 ;  /* 0x0000000d000d7245 */ /* 0x000fe20000201000 */
[----:B------:R-:W-:Y:S01]  /*4600*/  FFMA.FTZ R21, R21, UR7, R143 ;  /* 0x0000000715157c23 */ /* 0x000fe2000801008f */
[----:B------:R-:W-:Y:S01]  /*4610*/  FSEL R15, R15, -INF , !P6 ;  /* 0xff8000000f0f7808 */ /* 0x000fe20007000000 */
[----:B------:R-:W-:Y:S01]  /*4620*/  FFMA.FTZ R10, R10, UR7, R146 ;  /* 0x000000070a0a7c23 */ /* 0x000fe20008010092 */
[----:B------:R-:W-:Y:S01]  /*4630*/  FSEL R6, R6, -INF , !P2 ;  /* 0xff80000006067808 */ /* 0x000fe20005000000 */
[----:B------:R-:W-:Y:S01]  /*4640*/  FFMA.FTZ R13, R13, UR7, R145 ;  /* 0x000000070d0d7c23 */ /* 0x000fe20008010091 */
[-C--:B------:R-:W-:Y:S01]  /*4650*/  I2FP.F32.U32 R12, R19.reuse ;  /* 0x00000013000c7245 */ /* 0x080fe20000201000 */
[----:B------:R3:W-:Y:S01]  /*4660*/  MUFU.TANH R72, R86 ;  /* 0x0000005600487308 */ /* 0x0007e20000002400 */
[C---:B------:R-:W-:Y:S01]  /*4670*/  ISETP.GE.AND P6, PT, R19.reuse, R128, PT ;  /* 0x000000801300720c */ /* 0x040fe20003fc6270 */
[----:B------:R-:W-:Y:S01]  /*4680*/  FMUL.FTZ R124, R124, UR14 ;  /* 0x0000000e7c7c7c20 */ /* 0x000fe20008410000 */
[----:B------:R-:W-:Y:S01]  /*4690*/  ISETP.GE.AND P2, PT, R19, R0, PT ;  /* 0x000000001300720c */ /* 0x000fe20003f46270 */
[----:B------:R-:W-:Y:S01]  /*46a0*/  FFMA.FTZ R147, R12, UR7, R147 ;  /* 0x000000070c937c23 */ /* 0x000fe20008010093 */
[--C-:B------:R-:W-:Y:S01]  /*46b0*/  LOP3.LUT R8, R2, 0x11, R3.reuse, 0xfe, !PT ;  /* 0x0000001102087812 */ /* 0x100fe200078efe03 */
[----:B------:R-:W-:Y:S01]  /*46c0*/  FMUL.FTZ R126, R126, UR14 ;  /* 0x0000000e7e7e7c20 */ /* 0x000fe20008410000 */
[----:B------:R-:W-:Y:S01]  /*46d0*/  I2FP.F32.U32 R19, R19 ;  /* 0x0000001300137245 */ /* 0x000fe20000201000 */
[----:B--2---:R-:W-:Y:S01]  /*46e0*/  FMUL.FTZ R85, R59, UR14 ;  /* 0x0000000e3b557c20 */ /* 0x004fe20008410000 */
[C-C-:B------:R-:W-:Y:S01]  /*46f0*/  LOP3.LUT R16, R2.reuse, 0x18, R3.reuse, 0xfe, !PT ;  /* 0x0000001802107812 */ /* 0x140fe200078efe03 */
[----:B------:R-:W-:Y:S01]  /*4700*/  FMUL.FTZ R59, R33, UR14 ;  /* 0x0000000e213b7c20 */ /* 0x000fe20008410000 */
[-C--:B------:R-:W-:Y:S01]  /*4710*/  I2FP.F32.U32 R9, R8.reuse ;  /* 0x0000000800097245 */ /* 0x080fe20000201000 */
[----:B------:R-:W-:Y:S01]  /*4720*/  FFMA.FTZ R19, R19, UR7, R152 ;  /* 0x0000000713137c23 */ /* 0x000fe20008010098 */
[----:B------:R-:W-:Y:S01]  /*4730*/  LOP3.LUT R12, R2, 0x19, R3, 0xfe, !PT ;  /* 0x00000019020c7812 */ /* 0x000fe200078efe03 */
[----:B------:R2:W-:Y:S01]  /*4740*/  MUFU.TANH R64, R87 ;  /* 0x0000005700407308 */ /* 0x0005e20000002400 */
[----:B------:R-:W-:Y:S01]  /*4750*/  I2FP.F32.U32 R17, R8 ;  /* 0x0000000800117245 */ /* 0x000fe20000201000 */
[----:B------:R-:W-:Y:S01]  /*4760*/  FFMA.FTZ R9, R9, UR7, R151 ;  /* 0x0000000709097c23 */ /* 0x000fe20008010097 */
[----:B------:R-:W-:Y:S01]  /*4770*/  FSEL R14, R14, -INF , !P3 ;  /* 0xff8000000e0e7808 */ /* 0x000fe20005800000 */
[----:B---3--:R-:W-:Y:S01]  /*4780*/  FMUL.FTZ R86, R57, UR14 ;  /* 0x0000000e39567c20 */ /* 0x008fe20008410000 */
[----:B------:R-:W-:Y:S01]  /*4790*/  FSEL R10, R10, -INF , !P0 ;  /* 0xff8000000a0a7808 */ /* 0x000fe20004000000 */
[----:B------:R-:W-:Y:S01]  /*47a0*/  FMUL.FTZ R57, R34, UR14 ;  /* 0x0000000e22397c20 */ /* 0x000fe20008410000 */
[----:B------:R-:W-:Y:S01]  /*47b0*/  I2FP.F32.U32 R24, R16 ;  /* 0x0000001000187245 */ /* 0x000fe20000201000 */
[----:B------:R-:W-:Y:S01]  /*47c0*/  FFMA.FTZ R18, R17, UR7, R153 ;  /* 0x0000000711127c23 */ /* 0x000fe20008010099 */
[----:B------:R-:W-:Y:S01]  /*47d0*/  FSEL R21, R21, -INF , !P4 ;  /* 0xff80000015157808 */ /* 0x000fe20006000000 */
[----:B------:R3:W-:Y:S01]  /*47e0*/  MUFU.TANH R34, R118 ;  /* 0x0000007600227308 */ /* 0x0007e20000002400 */
[----:B------:R-:W-:Y:S01]  /*47f0*/  FSEL R13, R13, -INF , !P1 ;  /* 0xff8000000d0d7808 */ /* 0x000fe20004800000 */
[----:B------:R-:W-:Y:S01]  /*4800*/  FMUL.FTZ R50, R26, UR14 ;  /* 0x0000000e1a327c20 */ /* 0x000fe20008410000 */
[C---:B------:R-:W-:Y:S01]  /*4810*/  ISETP.GE.AND P3, PT, R16.reuse, R128, PT ;  /* 0x000000801000720c */ /* 0x040fe20003f66270 */
[----:B------:R-:W-:Y:S01]  /*4820*/  FMUL.FTZ R26, R125, UR14 ;  /* 0x0000000e7d1a7c20 */ /* 0x000fe20008410000 */
[----:B------:R-:W-:Y:S01]  /*4830*/  ISETP.GE.AND P0, PT, R16, R0, PT ;  /* 0x000000001000720c */ /* 0x000fe20003f06270 */
[----:B------:R-:W-:Y:S01]  /*4840*/  FMUL.FTZ R45, R23, UR14 ;  /* 0x0000000e172d7c20 */ /* 0x000fe20008410000 */
[----:B------:R-:W-:Y:S01]  /*4850*/  I2FP.F32.U32 R33, R12 ;  /* 0x0000000c00217245 */ /* 0x000fe20000201000 */
[----:B--2---:R-:W-:Y:S01]  /*4860*/  FMUL.FTZ R87, R56, UR14 ;  /* 0x0000000e38577c20 */ /* 0x004fe20008410000 */
[----:B------:R-:W-:Y:S01]  /*4870*/  ISETP.GE.AND P4, PT, R8, R128, PT ;  /* 0x000000800800720c */ /* 0x000fe20003f86270 */
[----:B------:R-:W-:Y:S01]  /*4880*/  FMUL.FTZ R56, R28, UR14 ;  /* 0x0000000e1c387c20 */ /* 0x000fe20008410000 */
[----:B------:R-:W-:Y:S01]  /*4890*/  ISETP.GE.AND P1, PT, R8, R0, PT ;  /* 0x000000000800720c */ /* 0x000fe20003f26270 */
[----:B------:R-:W2:Y:S01]  /*48a0*/  MUFU.TANH R89, R89 ;  /* 0x0000005900597308 */ /* 0x000ea20000002400 */
[----:B------:R-:W-:Y:S01]  /*48b0*/  I2FP.F32.U32 R16, R16 ;  /* 0x0000001000107245 */ /* 0x000fe20000201000 */
[----:B------:R-:W-:Y:S01]  /*48c0*/  FMUL.FTZ R23, R127, UR14 ;  /* 0x0000000e7f177c20 */ /* 0x000fe20008410000 */
[----:B------:R-:W-:-:S02]  /*48d0*/  FSEL R8, R147, -INF , !P6 ;  /* 0xff80000093087808 */ /* 0x000fc40007000000 */
[----:B------:R-:W-:Y:S01]  /*48e0*/  FSEL R19, R19, -INF , !P2 ;  /* 0xff80000013137808 */ /* 0x000fe20005000000 */
[----:B------:R-:W-:Y:S01]  /*48f0*/  FFMA.FTZ R16, R16, UR7, R156 ;  /* 0x0000000710107c23 */ /* 0x000fe2000801009c */
[C---:B------:R-:W-:Y:S01]  /*4900*/  ISETP.GE.AND P6, PT, R12.reuse, R128, PT ;  /* 0x000000800c00720c */ /* 0x040fe20003fc6270 */
[----:B------:R-:W5:Y:S01]  /*4910*/  MUFU.TANH R88, R88 ;  /* 0x0000005800587308 */ /* 0x000f620000002400 */
[----:B------:R-:W-:Y:S02]  /*4920*/  ISETP.GE.AND P2, PT, R12, R0, PT ;  /* 0x000000000c00720c */ /* 0x000fe40003f46270 */
[----:B------:R-:W-:Y:S01]  /*4930*/  I2FP.F32.U32 R28, R12 ;  /* 0x0000000c001c7245 */ /* 0x000fe20000201000 */
[----:B------:R-:W-:Y:S01]  /*4940*/  FFMA.FTZ R12, R24, UR7, R154 ;  /* 0x00000007180c7c23 */ /* 0x000fe2000801009a */
[C---:B---3--:R-:W-:Y:S01]  /*4950*/  LOP3.LUT R118, R2.reuse, 0x20, R3, 0xfe, !PT ;  /* 0x0000002002767812 */ /* 0x048fe200078efe03 */
[----:B------:R-:W-:Y:S01]  /*4960*/  FFMA.FTZ R24, R33, UR7, R155 ;  /* 0x0000000721187c23 */ /* 0x000fe2000801009b */
[----:B------:R-:W-:Y:S01]  /*4970*/  LOP3.LUT R33, R2, 0x50, R3, 0xfe, !PT ;  /* 0x0000005002217812 */ /* 0x000fe200078efe03 */
[----:B------:R-:W3:Y:S01]  /*4980*/  MUFU.TANH R90, R90 ;  /* 0x0000005a005a7308 */ /* 0x000ee20000002400 */
[----:B------:R-:W-:Y:S01]  /*4990*/  FSEL R9, R9, -INF , !P4 ;  /* 0xff80000009097808 */ /* 0x000fe20006000000 */
[----:B------:R-:W-:Y:S01]  /*49a0*/  FFMA.FTZ R17, R28, UR7, R157 ;  /* 0x000000071c117c23 */ /* 0x000fe2000801009d */
[----:B------:R-:W-:-:S02]  /*49b0*/  FSEL R18, R18, -INF , !P1 ;  /* 0xff80000012127808 */ /* 0x000fc40004800000 */
[C---:B------:R-:W-:Y:S02]  /*49c0*/  ISETP.GE.AND P4, PT, R118.reuse, R128, PT ;  /* 0x000000807600720c */ /* 0x040fe40003f86270 */
[----:B------:R-:W-:Y:S01]  /*49d0*/  ISETP.GE.AND P1, PT, R118, R0, PT ;  /* 0x000000007600720c */ /* 0x000fe20003f26270 */
[----:B------:R-:W3:Y:S01]  /*49e0*/  MUFU.TANH R96, R96 ;  /* 0x0000006000607308 */ /* 0x000ee20000002400 */
[-C--:B------:R-:W-:Y:S02]  /*49f0*/  I2FP.F32.U32 R120, R118.reuse ;  /* 0x0000007600787245 */ /* 0x080fe40000201000 */
[----:B------:R-:W-:Y:S02]  /*4a00*/  I2FP.F32.U32 R118, R118 ;  /* 0x0000007600767245 */ /* 0x000fe40000201000 */
[----:B------:R-:W-:Y:S02]  /*4a10*/  I2FP.F32.U32 R194, R33 ;  /* 0x0000002100c27245 */ /* 0x000fe40000201000 */
[----:B------:R-:W-:Y:S01]  /*4a20*/  FSEL R12, R12, -INF , !P3 ;  /* 0xff8000000c0c7808 */ /* 0x000fe20005800000 */
[----:B----4-:R-:W-:Y:S01]  /*4a30*/  FFMA.FTZ R159, R118, UR7, R159 ;  /* 0x00000007769f7c23 */ /* 0x010fe2000801009f */
[----:B------:R-:W-:Y:S01]  /*4a40*/  FSEL R16, R16, -INF , !P0 ;  /* 0xff80000010107808 */ /* 0x000fe20004000000 */
[----:B-1----:R-:W-:Y:S01]  /*4a50*/  FFMA.FTZ R194, R194, UR7, R7 ;  /* 0x00000007c2c27c23 */ /* 0x002fe20008010007 */
[C---:B------:R-:W-:Y:S01]  /*4a60*/  ISETP.GE.AND P3, PT, R33.reuse, R128, PT ;  /* 0x000000802100720c */ /* 0x040fe20003f66270 */
[----:B------:R-:W1:Y:S01]  /*4a70*/  MUFU.TANH R114, R114 ;  /* 0x0000007200727308 */ /* 0x000e620000002400 */
[----:B------:R-:W-:-:S02]  /*4a80*/  ISETP.GE.AND P0, PT, R33, R0, PT ;  /* 0x000000002100720c */ /* 0x000fc40003f06270 */
[----:B------:R-:W-:Y:S01]  /*4a90*/  I2FP.F32.U32 R121, R33 ;  /* 0x0000002100797245 */ /* 0x000fe20000201000 */
[----:B------:R-:W-:Y:S01]  /*4aa0*/  FFMA.FTZ R33, R120, UR7, R158 ;  /* 0x0000000778217c23 */ /* 0x000fe2000801009e */
[C-C-:B------:R-:W-:Y:S02]  /*4ab0*/  LOP3.LUT R28, R2.reuse, 0x51, R3.reuse, 0xfe, !PT ;  /* 0x00000051021c7812 */ /* 0x140fe400078efe03 */
[C---:B------:R-:W-:Y:S01]  /*4ac0*/  LOP3.LUT R118, R2.reuse, 0x58, R3, 0xfe, !PT ;  /* 0x0000005802767812 */ /* 0x040fe200078efe03 */
[----:B--2---:R-:W-:Y:S01]  /*4ad0*/  FFMA.FTZ R89, R121, UR7, R89 ;  /* 0x0000000779597c23 */ /* 0x004fe20008010059 */
[----:B------:R-:W-:Y:S01]  /*4ae0*/  LOP3.LUT R7, R2, 0x59, R3, 0xfe, !PT ;  /* 0x0000005902077812 */ /* 0x000fe200078efe03 */
[----:B------:R-:W2:Y:S01]  /*4af0*/  MUFU.TANH R115, R115 ;  /* 0x0000007300737308 */ /* 0x000ea20000002400 */
[----:B------:R-:W-:Y:S02]  /*4b00*/  FSEL R24, R24, -INF , !P6 ;  /* 0xff80000018187808 */ /* 0x000fe40007000000 */
[----:B------:R-:W-:-:S02]  /*4b10*/  FSEL R17, R17, -INF , !P2 ;  /* 0xff80000011117808 */ /* 0x000fc40005000000 */
[----:B------:R-:W-:Y:S02]  /*4b20*/  I2FP.F32.U32 R119, R28 ;  /* 0x0000001c00777245 */ /* 0x000fe40000201000 */
[C---:B------:R-:W-:Y:S01]  /*4b30*/  ISETP.GE.AND P6, PT, R28.reuse, R128, PT ;  /* 0x000000801c00720c */ /* 0x040fe20003fc6270 */
[----:B------:R-:W4:Y:S01]  /*4b40*/  MUFU.TANH R113, R113 ;  /* 0x0000007100717308 */ /* 0x000f220000002400 */
[----:B------:R-:W-:Y:S01]  /*4b50*/  ISETP.GE.AND P2, PT, R28, R0, PT ;  /* 0x000000001c00720c */ /* 0x000fe20003f46270 */
[----:B-----5:R-:W-:Y:S01]  /*4b60*/  FFMA.FTZ R88, R119, UR7, R88 ;  /* 0x0000000777587c23 */ /* 0x020fe20008010058 */
[----:B------:R-:W-:Y:S01]  /*4b70*/  FSEL R33, R33, -INF , !P4 ;  /* 0xff80000021217808 */ /* 0x000fe20006000000 */
[----:B---3--:R-:W-:Y:S01]  /*4b80*/  FFMA.FTZ R90, R119, UR7, R90 ;  /* 0x00000007775a7c23 */ /* 0x008fe2000801005a */
[----:B------:R-:W-:Y:S02]  /*4b90*/  FSEL R28, R159, -INF , !P1 ;  /* 0xff8000009f1c7808 */ /* 0x000fe40004800000 */
[C---:B------:R-:W-:Y:S01]  /*4ba0*/  ISETP.GE.AND P4, PT, R118.reuse, R128, PT ;  /* 0x000000807600720c */ /* 0x040fe20003f86270 */
[----:B------:R-:W3:Y:S01]  /*4bb0*/  MUFU.TANH R103, R103 ;  /* 0x0000006700677308 */ /* 0x000ee20000002400 */
[----:B------:R-:W-:-:S02]  /*4bc0*/  ISETP.GE.AND P1, PT, R118, R0, PT ;  /* 0x000000007600720c */ /* 0x000fc40003f26270 */
[-C--:B------:R-:W-:Y:S02]  /*4bd0*/  I2FP.F32.U32 R192, R118.reuse ;  /* 0x0000007600c07245 */ /* 0x080fe40000201000 */
[----:B------:R-:W-:Y:S02]  /*4be0*/  I2FP.F32.U32 R120, R118 ;  /* 0x0000007600787245 */ /* 0x000fe40000201000 */
[----:B------:R-:W-:Y:S01]  /*4bf0*/  I2FP.F32.U32 R118, R7 ;  /* 0x0000000700767245 */ /* 0x000fe20000201000 */
[----:B------:R-:W-:Y:S01]  /*4c00*/  FFMA.FTZ R192, R192, UR7, R84 ;  /* 0x00000007c0c07c23 */ /* 0x000fe20008010054 */
[--C-:B------:R-:W-:Y:S01]  /*4c10*/  LOP3.LUT R84, R2, 0x61, R3.reuse, 0xfe, !PT ;  /* 0x0000006102547812 */ /* 0x100fe200078efe03 */
[----:B------:R-:W-:Y:S01]  /*4c20*/  FFMA.FTZ R72, R120, UR7, R72 ;  /* 0x0000000778487c23 */ /* 0x000fe20008010048 */
[----:B------:R-:W-:Y:S01]  /*4c30*/  FSEL R194, R194, -INF , !P3 ;  /* 0xff800000c2c27808 */ /* 0x000fe20005800000 */
[----:B------:R-:W-:Y:S01]  /*4c40*/  FFMA.FTZ R80, R118, UR7, R80 ;  /* 0x0000000776507c23 */ /* 0x000fe20008010050 */
[----:B------:R-:W-:Y:S01]  /*4c50*/  LOP3.LUT R118, R2, 0x60, R3, 0xfe, !PT ;  /* 0x0000006002767812 */ /* 0x000fe200078efe03 */
[----:B------:R-:W5:Y:S01]  /*4c60*/  MUFU.TANH R106, R106 ;  /* 0x0000006a006a7308 */ /* 0x000f620000002400 */
[----:B------:R-:W-:-:S02]  /*4c70*/  FSEL R139, R89, -INF , !P0 ;  /* 0xff800000598b7808 */ /* 0x000fc40004000000 */
[C---:B------:R-:W-:Y:S02]  /*4c80*/  ISETP.GE.AND P3, PT, R7.reuse, R128, PT ;  /* 0x000000800700720c */ /* 0x040fe40003f66270 */
[----:B------:R-:W-:Y:S02]  /*4c90*/  ISETP.GE.AND P0, PT, R7, R0, PT ;  /* 0x000000000700720c */ /* 0x000fe40003f06270 */
[----:B------:R-:W-:Y:S01]  /*4ca0*/  FSEL R193, R88, -INF , !P6 ;  /* 0xff80000058c17808 */ /* 0x000fe20007000000 */
[----:B------:R-:W-:Y:S01]  /*4cb0*/  MUFU.TANH R102, R102 ;  /* 0x0000006600667308 */ /* 0x000fe20000002400 */
[----:B------:R-:W-:Y:S02]  /*4cc0*/  FSEL R138, R90, -INF , !P2 ;  /* 0xff8000005a8a7808 */ /* 0x000fe40005000000 */
[----:B------:R-:W-:Y:S02]  /*4cd0*/  I2FP.F32.U32 R7, R7 ;  /* 0x0000000700077245 */ /* 0x000fe40000201000 */
[----:B------:R-:W-:-:S02]  /*4ce0*/  ISETP.GE.AND P6, PT, R118, R128, PT ;  /* 0x000000807600720c */ /* 0x000fc40003fc6270 */
[----:B------:R-:W-:Y:S01]  /*4cf0*/  ISETP.GE.AND P2, PT, R118, R0, PT ;  /* 0x000000007600720c */ /* 0x000fe20003f46270 */
[----:B------:R-:W-:Y:S01]  /*4d00*/  FFMA.FTZ R64, R7, UR7, R64 ;  /* 0x0000000707407c23 */ /* 0x000fe20008010040 */
[-C--:B------:R-:W-:Y:S01]  /*4d10*/  I2FP.F32.U32 R88, R118.reuse ;  /* 0x0000007600587245 */ /* 0x080fe20000201000 */
[----:B------:R-:W5:Y:S01]  /*4d20*/  MUFU.TANH R107, R107 ;  /* 0x0000006b006b7308 */ /* 0x000f620000002400 */
[----:B------:R-:W-:Y:S02]  /*4d30*/  I2FP.F32.U32 R118, R118 ;  /* 0x0000007600767245 */ /* 0x000fe40000201000 */
[----:B------:R-:W-:Y:S01]  /*4d40*/  FSEL R143, R72, -INF , !P1 ;  /* 0xff800000488f7808 */ /* 0x000fe20004800000 */
[----:B------:R-:W-:Y:S01]  /*4d50*/  FFMA.FTZ R77, R88, UR7, R77 ;  /* 0x00000007584d7c23 */ /* 0x000fe2000801004d */
[----:B------:R-:W-:Y:S01]  /*4d60*/  I2FP.F32.U32 R72, R84 ;  /* 0x0000005400487245 */ /* 0x000fe20000201000 */
[----:B------:R-:W-:Y:S01]  /*4d70*/  FFMA.FTZ R112, R118, UR7, R112 ;  /* 0x0000000776707c23 */ /* 0x000fe20008010070 */
[--C-:B------:R-:W-:Y:S01]  /*4d80*/  LOP3.LUT R156, R2, 0x68, R3.reuse, 0xfe, !PT ;  /* 0x00000068029c7812 */ /* 0x100fe200078efe03 */
[----:B------:R-:W5:Y:S01]  /*4d90*/  MUFU.TANH R105, R105 ;  /* 0x0000006900697308 */ /* 0x000f620000002400 */
[----:B------:R-:W-:Y:S01]  /*4da0*/  FSEL R192, R192, -INF , !P4 ;  /* 0xff800000c0c07808 */ /* 0x000fe20006000000 */
[----:B------:R-:W-:Y:S01]  /*4db0*/  FFMA.FTZ R96, R72, UR7, R96 ;  /* 0x0000000748607c23 */ /* 0x000fe20008010060 */
[----:B------:R-:W-:-:S02]  /*4dc0*/  LOP3.LUT R72, R2, 0x69, R3, 0xfe, !PT ;  /* 0x0000006902487812 */ /* 0x000fc400078efe03 */
[----:B------:R-:W-:Y:S02]  /*4dd0*/  LOP3.LUT R7, R2, 0x70, R3, 0xfe, !PT ;  /* 0x0000007002077812 */ /* 0x000fe400078efe03 */
[C---:B------:R-:W-:Y:S01]  /*4de0*/  ISETP.GE.AND P4, PT, R84.reuse, R128, PT ;  /* 0x000000805400720c */ /* 0x040fe20003f86270 */
[----:B------:R-:W5:Y:S01]  /*4df0*/  MUFU.TANH R104, R104 ;  /* 0x0000006800687308 */ /* 0x000f620000002400 */
[----:B------:R-:W-:Y:S02]  /*4e00*/  ISETP.GE.AND P1, PT, R84, R0, PT ;  /* 0x000000005400720c */ /* 0x000fe40003f26270 */
[----:B------:R-:W-:Y:S02]  /*4e10*/  FSEL R191, R80, -INF , !P3 ;  /* 0xff80000050bf7808 */ /* 0x000fe40005800000 */
[----:B------:R-:W-:Y:S02]  /*4e20*/  FSEL R142, R64, -INF , !P0 ;  /* 0xff800000408e7808 */ /* 0x000fe40004000000 */
[----:B------:R-:W-:Y:S01]  /*4e30*/  I2FP.F32.U32 R84, R84 ;  /* 0x0000005400547245 */ /* 0x000fe20000201000 */
[----:B------:R-:W5:Y:S01]  /*4e40*/  MUFU.TANH R101, R101 ;  /* 0x0000006500657308 */ /* 0x000f620000002400 */
[----:B------:R-:W-:-:S02]  /*4e50*/  ISETP.GE.AND P3, PT, R156, R128, PT ;  /* 0x000000809c00720c */ /* 0x000fc40003f66270 */
[----:B------:R-:W-:Y:S01]  /*4e60*/  ISETP.GE.AND P0, PT, R156, R0, PT ;  /* 0x000000009c00720c */ /* 0x000fe20003f06270 */
[----:B-1----:R-:W-:Y:S01]  /*4e70*/  FFMA.FTZ R114, R84, UR7, R114 ;  /* 0x0000000754727c23 */ /* 0x002fe20008010072 */
[-C--:B------:R-:W-:Y:S02]  /*4e80*/  I2FP.F32.U32 R80, R156.reuse ;  /* 0x0000009c00507245 */ /* 0x080fe40000201000 */
[----:B------:R-:W-:Y:S01]  /*4e90*/  FSEL R140, R77, -INF , !P6 ;  /* 0xff8000004d8c7808 */ /* 0x000fe20007000000 */
[----:B------:R-:W1:Y:S01]  /*4ea0*/  MUFU.TANH R99, R99 ;  /* 0x0000006300637308 */ /* 0x000e620000002400 */
[----:B------:R-:W-:Y:S01]  /*4eb0*/  FSEL R147, R112, -INF , !P2 ;  /* 0xff80000070937808 */ /* 0x000fe20005000000 */
[----:B------:R-:W-:Y:S01]  /*4ec0*/  FFMA.FTZ R34, R80, UR7, R34 ;  /* 0x0000000750227c23 */ /* 0x000fe20008010022 */
[----:B------:R-:W-:Y:S02]  /*4ed0*/  I2FP.F32.U32 R156, R156 ;  /* 0x0000009c009c7245 */ /* 0x000fe40000201000 */
[----:B------:R-:W-:-:S02]  /*4ee0*/  ISETP.GE.AND P6, PT, R72, R128, PT ;  /* 0x000000804800720c */ /* 0x000fc40003fc6270 */
[----:B------:R-:W-:Y:S01]  /*4ef0*/  ISETP.GE.AND P2, PT, R72, R0, PT ;  /* 0x000000004800720c */ /* 0x000fe20003f46270 */
[----:B------:R-:W-:Y:S01]  /*4f00*/  FFMA.FTZ R156, R156, UR7, R29 ;  /* 0x000000079c9c7c23 */ /* 0x000fe2000801001d */
[-C--:B------:R-:W-:Y:S01]  /*4f10*/  I2FP.F32.U32 R77, R72.reuse ;  /* 0x00000048004d7245 */ /* 0x080fe20000201000 */
[----:B------:R-:W1:Y:S01]  /*4f20*/  MUFU.TANH R100, R100 ;  /* 0x0000006400647308 */ /* 0x000e620000002400 */
[----:B------:R-:W-:Y:S02]  /*4f30*/  I2FP.F32.U32 R72, R72 ;  /* 0x0000004800487245 */ /* 0x000fe40000201000 */
[----:B------:R-:W-:Y:S01]  /*4f40*/  I2FP.F32.U32 R64, R7 ;  /* 0x0000000700407245 */ /* 0x000fe20000201000 */
[----:B--2---:R-:W-:Y:S01]  /*4f50*/  FFMA.FTZ R115, R77, UR7, R115 ;  /* 0x000000074d737c23 */ /* 0x004fe20008010073 */
[----:B------:R-:W-:Y:S01]  /*4f60*/  LOP3.LUT R29, R2, 0x78, R3, 0xfe, !PT ;  /* 0x00000078021d7812 */ /* 0x000fe200078efe03 */
[----:B----4-:R-:W-:Y:S01]  /*4f70*/  FFMA.FTZ R113, R72, UR7, R113 ;  /* 0x0000000748717c23 */ /* 0x010fe20008010071 */
[----:B------:R-:W-:Y:S01]  /*4f80*/  FSEL R141, R96, -INF , !P4 ;  /* 0xff800000608d7808 */ /* 0x000fe20006000000 */
[----:B------:R-:W-:Y:S01]  /*4f90*/  FFMA.FTZ R31, R64, UR7, R31 ;  /* 0x00000007401f7c23 */ /* 0x000fe2000801001f */
[----:B------:R-:W-:Y:S01]  /*4fa0*/  LOP3.LUT R64, R2, 0x71, R3, 0xfe, !PT ;  /* 0x0000007102407812 */ /* 0x000fe200078efe03 */
[----:B------:R-:W2:Y:S01]  /*4fb0*/  MUFU.TANH R98, R98 ;  /* 0x0000006200627308 */ /* 0x000ea20000002400 */
        /* <DEDUP_REMOVED lines=9> */
[----:B---3--:R-:W-:Y:S01]  /*5050*/  FFMA.FTZ R103, R7, UR7, R103 ;  /* 0x0000000707677c23 */ /* 0x008fe20008010067 */
[-C--:B------:R-:W-:Y:S01]  /*5060*/  I2FP.F32.U32 R34, R64.reuse ;  /* 0x0000004000227245 */ /* 0x080fe20000201000 */
[----:B------:R-:W3:Y:S01]  /*5070*/  MUFU.TANH R95, R95 ;  /* 0x0000005f005f7308 */ /* 0x000ee20000002400 */
[----:B------:R-:W-:Y:S02]  /*5080*/  FSEL R151, R115, -INF , !P6 ;  /* 0xff80000073977808 */ /* 0x000fe40007000000 */
[----:B------:R-:W-:Y:S01]  /*5090*/  FSEL R155, R113, -INF , !P2 ;  /* 0xff800000719b7808 */ /* 0x000fe20005000000 */
[----:B------:R-:W-:Y:S01]  /*50a0*/  FFMA.FTZ R30, R34, UR7, R30 ;  /* 0x00000007221e7c23 */ /* 0x000fe2000801001e */
[----:B------:R-:W-:Y:S02]  /*50b0*/  I2FP.F32.U32 R64, R64 ;  /* 0x0000004000407245 */ /* 0x000fe40000201000 */
[C---:B------:R-:W-:Y:S01]  /*50c0*/  ISETP.GE.AND P6, PT, R29.reuse, R128, PT ;  /* 0x000000801d00720c */ /* 0x040fe20003fc6270 */
[----:B------:R-:W4:Y:S01]  /*50d0*/  MUFU.TANH R94, R94 ;  /* 0x0000005e005e7308 */ /* 0x000f220000002400 */
[----:B------:R-:W-:Y:S01]  /*50e0*/  ISETP.GE.AND P2, PT, R29, R0, PT ;  /* 0x000000001d00720c */ /* 0x000fe20003f46270 */
[----:B-----5:R-:W-:Y:S01]  /*50f0*/  FFMA.FTZ R106, R64, UR7, R106 ;  /* 0x00000007406a7c23 */ /* 0x020fe2000801006a */
[----:B------:R-:W-:-:S02]  /*5100*/  I2FP.F32.U32 R72, R29 ;  /* 0x0000001d00487245 */ /* 0x000fc40000201000 */
[----:B------:R-:W-:Y:S02]  /*5110*/  I2FP.F32.U32 R29, R29 ;  /* 0x0000001d001d7245 */ /* 0x000fe40000201000 */
[----:B------:R-:W-:Y:S01]  /*5120*/  LOP3.LUT R64, R2, 0x79, R3, 0xfe, !PT ;  /* 0x0000007902407812 */ /* 0x000fe200078efe03 */
[----:B------:R-:W-:Y:S01]  /*5130*/  FFMA.FTZ R107, R72, UR7, R107 ;  /* 0x00000007486b7c23 */ /* 0x000fe2000801006b */
[C-C-:B------:R-:W-:Y:S01]  /*5140*/  LOP3.LUT R7, R2.reuse, 0x81, R3.reuse, 0xfe, !PT ;  /* 0x0000008102077812 */ /* 0x140fe200078efe03 */
[----:B------:R-:W-:Y:S01]  /*5150*/  FFMA.FTZ R102, R29, UR7, R102 ;  /* 0x000000071d667c23 */ /* 0x000fe20008010066 */
[----:B------:R-:W-:Y:S01]  /*5160*/  LOP3.LUT R29, R2, 0x80, R3, 0xfe, !PT ;  /* 0x00000080021d7812 */ /* 0x000fe200078efe03 */
[----:B------:R-:W5:Y:S01]  /*5170*/  MUFU.TANH R91, R91 ;  /* 0x0000005b005b7308 */ /* 0x000f620000002400 */
[----:B------:R-:W-:Y:S02]  /*5180*/  FSEL R188, R31, -INF , !P4 ;  /* 0xff8000001fbc7808 */ /* 0x000fe40006000000 */
[----:B------:R-:W-:-:S02]  /*5190*/  FSEL R171, R103, -INF , !P1 ;  /* 0xff80000067ab7808 */ /* 0x000fc40004800000 */
[C---:B------:R-:W-:Y:S02]  /*51a0*/  ISETP.GE.AND P4, PT, R64.reuse, R128, PT ;  /* 0x000000804000720c */ /* 0x040fe40003f86270 */
[----:B------:R-:W-:Y:S01]  /*51b0*/  ISETP.GE.AND P1, PT, R64, R0, PT ;  /* 0x000000004000720c */ /* 0x000fe20003f26270 */
[----:B------:R-:W5:Y:S01]  /*51c0*/  MUFU.TANH R87, R87 ;  /* 0x0000005700577308 */ /* 0x000f620000002400 */
[-C--:B------:R-:W-:Y:S02]  /*51d0*/  I2FP.F32.U32 R34, R64.reuse ;  /* 0x0000004000227245 */ /* 0x080fe40000201000 */
[----:B------:R-:W-:Y:S02]  /*51e0*/  I2FP.F32.U32 R31, R64 ;  /* 0x00000040001f7245 */ /* 0x000fe40000201000 */
[----:B------:R-:W-:Y:S01]  /*51f0*/  FSEL R168, R30, -INF , !P3 ;  /* 0xff8000001ea87808 */ /* 0x000fe20005800000 */
[----:B------:R-:W-:Y:S01]  /*5200*/  FFMA.FTZ R105, R34, UR7, R105 ;  /* 0x0000000722697c23 */ /* 0x000fe20008010069 */
[----:B------:R-:W-:Y:S01]  /*5210*/  FSEL R187, R106, -INF , !P0 ;  /* 0xff8000006abb7808 */ /* 0x000fe20004000000 */
[----:B------:R-:W-:Y:S01]  /*5220*/  FFMA.FTZ R104, R31, UR7, R104 ;  /* 0x000000071f687c23 */ /* 0x000fe20008010068 */
[C---:B------:R-:W-:Y:S01]  /*5230*/  ISETP.GE.AND P3, PT, R29.reuse, R128, PT ;  /* 0x000000801d00720c */ /* 0x040fe20003f66270 */
[----:B------:R-:W-:Y:S01]  /*5240*/  MUFU.TANH R86, R86 ;  /* 0x0000005600567308 */ /* 0x000fe20000002400 */
[----:B------:R-:W-:-:S02]  /*5250*/  ISETP.GE.AND P0, PT, R29, R0, PT ;  /* 0x000000001d00720c */ /* 0x000fc40003f06270 */
[-C--:B------:R-:W-:Y:S02]  /*5260*/  I2FP.F32.U32 R30, R29.reuse ;  /* 0x0000001d001e7245 */ /* 0x080fe40000201000 */
[----:B------:R-:W-:Y:S02]  /*5270*/  I2FP.F32.U32 R64, R29 ;  /* 0x0000001d00407245 */ /* 0x000fe40000201000 */
[----:B------:R-:W-:Y:S01]  /*5280*/  I2FP.F32.U32 R29, R7 ;  /* 0x00000007001d7245 */ /* 0x000fe20000201000 */
[----:B------:R-:W-:Y:S01]  /*5290*/  FFMA.FTZ R101, R30, UR7, R101 ;  /* 0x000000071e657c23 */ /* 0x000fe20008010065 */
[C---:B------:R-:W-:Y:S01]  /*52a0*/  LOP3.LUT R30, R2.reuse, 0x88, R3, 0xfe, !PT ;  /* 0x00000088021e7812 */ /* 0x040fe200078efe03 */
[----:B------:R-:W5:Y:S01]  /*52b0*/  MUFU.TANH R83, R83 ;  /* 0x0000005300537308 */ /* 0x000f620000002400 */
[----:B------:R-:W-:Y:S01]  /*52c0*/  FSEL R180, R107, -INF , !P6 ;  /* 0xff8000006bb47808 */ /* 0x000fe20007000000 */
[----:B-1----:R-:W-:Y:S01]  /*52d0*/  FFMA.FTZ R99, R29, UR7, R99 ;  /* 0x000000071d637c23 */ /* 0x002fe20008010063 */
[----:B------:R-:W-:Y:S01]  /*52e0*/  LOP3.LUT R29, R2, 0x89, R3, 0xfe, !PT ;  /* 0x00000089021d7812 */ /* 0x000fe200078efe03 */
[----:B------:R-:W-:Y:S01]  /*52f0*/  FFMA.FTZ R100, R64, UR7, R100 ;  /* 0x0000000740647c23 */ /* 0x000fe20008010064 */
[----:B------:R-:W-:-:S02]  /*5300*/  FSEL R185, R102, -INF , !P2 ;  /* 0xff80000066b97808 */ /* 0x000fc40005000000 */
[C---:B------:R-:W-:Y:S01]  /*5310*/  ISETP.GE.AND P6, PT, R7.reuse, R128, PT ;  /* 0x000000800700720c */ /* 0x040fe20003fc6270 */
[----:B------:R-:W1:Y:S01]  /*5320*/  MUFU.TANH R85, R85 ;  /* 0x0000005500557308 */ /* 0x000e620000002400 */
[----:B------:R-:W-:Y:S02]  /*5330*/  ISETP.GE.AND P2, PT, R7, R0, PT ;  /* 0x000000000700720c */ /* 0x000fe40003f46270 */
[----:B------:R-:W-:Y:S02]  /*5340*/  FSEL R177, R105, -INF , !P4 ;  /* 0xff80000069b17808 */ /* 0x000fe40006000000 */
[----:B------:R-:W-:Y:S02]  /*5350*/  FSEL R181, R104, -INF , !P1 ;  /* 0xff80000068b57808 */ /* 0x000fe40004800000 */
[----:B------:R-:W-:Y:S01]  /*5360*/  I2FP.F32.U32 R7, R7 ;  /* 0x0000000700077245 */ /* 0x000fe20000201000 */
[----:B------:R-:W1:Y:S01]  /*5370*/  MUFU.TANH R82, R82 ;  /* 0x0000005200527308 */ /* 0x000e620000002400 */
[----:B------:R-:W-:-:S02]  /*5380*/  ISETP.GE.AND P4, PT, R30, R128, PT ;  /* 0x000000801e00720c */ /* 0x000fc40003f86270 */
[----:B------:R-:W-:Y:S01]  /*5390*/  ISETP.GE.AND P1, PT, R30, R0, PT ;  /* 0x000000001e00720c */ /* 0x000fe20003f26270 */
[----:B--2---:R-:W-:Y:S01]  /*53a0*/  FFMA.FTZ R98, R7, UR7, R98 ;  /* 0x0000000707627c23 */ /* 0x004fe20008010062 */
[-C--:B------:R-:W-:Y:S02]  /*53b0*/  I2FP.F32.U32 R34, R30.reuse ;  /* 0x0000001e00227245 */ /* 0x080fe40000201000 */
[----:B------:R-:W-:Y:S01]  /*53c0*/  I2FP.F32.U32 R31, R30 ;  /* 0x0000001e001f7245 */ /* 0x000fe20000201000 */
[----:B------:R-:W2:Y:S01]  /*53d0*/  MUFU.TANH R81, R81 ;  /* 0x0000005100517308 */ /* 0x000ea20000002400 */
[----:B------:R-:W-:Y:S01]  /*53e0*/  I2FP.F32.U32 R30, R29 ;  /* 0x0000001d001e7245 */ /* 0x000fe20000201000 */
[----:B---3--:R-:W-:Y:S01]  /*53f0*/  FFMA.FTZ R95, R34, UR7, R95 ;  /* 0x00000007225f7c23 */ /* 0x008fe2000801005f */
[----:B------:R-:W-:Y:S01]  /*5400*/  LOP3.LUT R7, R2, 0x91, R3, 0xfe, !PT ;  /* 0x0000009102077812 */ /* 0x000fe200078efe03 */
[----:B----4-:R-:W-:Y:S01]  /*5410*/  FFMA.FTZ R94, R31, UR7, R94 ;  /* 0x000000071f5e7c23 */ /* 0x010fe2000801005e */
[----:B------:R-:W-:Y:S01]  /*5420*/  FSEL R170, R101, -INF , !P3 ;  /* 0xff80000065aa7808 */ /* 0x000fe20005800000 */
[----:B------:R-:W-:Y:S01]  /*5430*/  FFMA.FTZ R97, R30, UR7, R97 ;  /* 0x000000071e617c23 */ /* 0x000fe20008010061 */
[----:B------:R-:W-:Y:S01]  /*5440*/  LOP3.LUT R30, R2, 0x90, R3, 0xfe, !PT ;  /* 0x00000090021e7812 */ /* 0x000fe200078efe03 */
[----:B------:R-:W3:Y:S01]  /*5450*/  MUFU.TANH R79, R79 ;  /* 0x0000004f004f7308 */ /* 0x000ee20000002400 */
        /* <DEDUP_REMOVED lines=9> */
[----:B------:R-:W4:Y:S01]  /*54f0*/  MUFU.TANH R75, R75 ;  /* 0x0000004b004b7308 */ /* 0x000f220000002400 */
[-C--:B------:R-:W-:Y:S01]  /*5500*/  I2FP.F32.U32 R31, R30.reuse ;  /* 0x0000001e001f7245 */ /* 0x080fe20000201000 */
[----:B-----5:R-:W-:Y:S01]  /*5510*/  FFMA.FTZ R91, R29, UR7, R91 ;  /* 0x000000071d5b7c23 */ /* 0x020fe2000801005b */
[----:B------:R-:W-:Y:S02]  /*5520*/  I2FP.F32.U32 R30, R30 ;  /* 0x0000001e001e7245 */ /* 0x000fe40000201000 */
[----:B------:R-:W-:Y:S01]  /*5530*/  FSEL R167, R95, -INF , !P4 ;  /* 0xff8000005fa77808 */ /* 0x000fe20006000000 */
[----:B------:R-:W-:Y:S01]  /*5540*/  FFMA.FTZ R87, R31, UR7, R87 ;  /* 0x000000071f577c23 */ /* 0x000fe20008010057 */
[----:B------:R-:W-:Y:S01]  /*5550*/  FSEL R160, R94, -INF , !P1 ;  /* 0xff8000005ea07808 */ /* 0x000fe20004800000 */
[----:B------:R-:W-:Y:S01]  /*5560*/  FFMA.FTZ R83, R30, UR7, R83 ;  /* 0x000000071e537c23 */ /* 0x000fe20008010053 */
[----:B------:R-:W-:Y:S01]  /*5570*/  I2FP.F32.U32 R34, R7 ;  /* 0x0000000700227245 */ /* 0x000fe20000201000 */
[----:B------:R-:W-:Y:S01]  /*5580*/  MUFU.TANH R71, R71 ;  /* 0x0000004700477308 */ /* 0x000fe20000002400 */
[----:B------:R-:W-:-:S02]  /*5590*/  ISETP.GE.AND P4, PT, R7, R128, PT ;  /* 0x000000800700720c */ /* 0x000fc40003f86270 */
[----:B------:R-:W-:Y:S01]  /*55a0*/  ISETP.GE.AND P1, PT, R7, R0, PT ;  /* 0x000000000700720c */ /* 0x000fe20003f26270 */
[----:B------:R-:W-:Y:S01]  /*55b0*/  FFMA.FTZ R86, R34, UR7, R86 ;  /* 0x0000000722567c23 */ /* 0x000fe20008010056 */
[----:B------:R-:W-:Y:S02]  /*55c0*/  I2FP.F32.U32 R7, R7 ;  /* 0x0000000700077245 */ /* 0x000fe40000201000 */
[C-C-:B------:R-:W-:Y:S01]  /*55d0*/  LOP3.LUT R34, R2.reuse, 0x98, R3.reuse, 0xfe, !PT ;  /* 0x0000009802227812 */ /* 0x140fe200078efe03 */
[----:B------:R-:W5:Y:S01]  /*55e0*/  MUFU.TANH R76, R76 ;  /* 0x0000004c004c7308 */ /* 0x000f620000002400 */
[C---:B------:R-:W-:Y:S01]  /*55f0*/  LOP3.LUT R29, R2.reuse, 0x99, R3, 0xfe, !PT ;  /* 0x00000099021d7812 */ /* 0x040fe200078efe03 */
[----:B-1----:R-:W-:Y:S01]  /*5600*/  FFMA.FTZ R85, R7, UR7, R85 ;  /* 0x0000000707557c23 */ /* 0x002fe20008010055 */
[----:B------:R-:W-:Y:S02]  /*5610*/  LOP3.LUT R7, R2, 0xa0, R3, 0xfe, !PT ;  /* 0x000000a002077812 */ /* 0x000fe400078efe03 */
[----:B------:R-:W-:-:S02]  /*5620*/  FSEL R166, R97, -INF , !P3 ;  /* 0xff80000061a67808 */ /* 0x000fc40005800000 */
[----:B------:R-:W-:Y:S01]  /*5630*/  FSEL R159, R91, -INF , !P0 ;  /* 0xff8000005b9f7808 */ /* 0x000fe20004000000 */
[----:B------:R-:W1:Y:S01]  /*5640*/  MUFU.TANH R124, R124 ;  /* 0x0000007c007c7308 */ /* 0x000e620000002400 */
[C---:B------:R-:W-:Y:S02]  /*5650*/  ISETP.GE.AND P3, PT, R34.reuse, R128, PT ;  /* 0x000000802200720c */ /* 0x040fe40003f66270 */
[----:B------:R-:W-:Y:S02]  /*5660*/  ISETP.GE.AND P0, PT, R34, R0, PT ;  /* 0x000000002200720c */ /* 0x000fe40003f06270 */
[-C--:B------:R-:W-:Y:S02]  /*5670*/  I2FP.F32.U32 R64, R34.reuse ;  /* 0x0000002200407245 */ /* 0x080fe40000201000 */
[----:B------:R-:W-:Y:S01]  /*5680*/  FSEL R165, R87, -INF , !P6 ;  /* 0xff80000057a57808 */ /* 0x000fe20007000000 */
[----:B------:R-:W1:Y:S01]  /*5690*/  MUFU.TANH R126, R126 ;  /* 0x0000007e007e7308 */ /* 0x000e620000002400 */
[----:B------:R-:W-:Y:S01]  /*56a0*/  FSEL R153, R83, -INF , !P2 ;  /* 0xff80000053997808 */ /* 0x000fe20005000000 */
[----:B------:R-:W-:Y:S01]  /*56b0*/  FFMA.FTZ R82, R64, UR7, R82 ;  /* 0x0000000740527c23 */ /* 0x000fe20008010052 */
[----:B------:R-:W-:-:S02]  /*56c0*/  I2FP.F32.U32 R34, R34 ;  /* 0x0000002200227245 */ /* 0x000fc40000201000 */
[C---:B------:R-:W-:Y:S02]  /*56d0*/  ISETP.GE.AND P6, PT, R29.reuse, R128, PT ;  /* 0x000000801d00720c */ /* 0x040fe40003fc6270 */
[----:B------:R-:W-:Y:S01]  /*56e0*/  ISETP.GE.AND P2, PT, R29, R0, PT ;  /* 0x000000001d00720c */ /* 0x000fe20003f46270 */
[----:B--2---:R-:W-:Y:S01]  /*56f0*/  FFMA.FTZ R81, R34, UR7, R81 ;  /* 0x0000000722517c23 */ /* 0x004fe20008010051 */
[-C--:B------:R-:W-:Y:S01]  /*5700*/  I2FP.F32.U32 R31, R29.reuse ;  /* 0x0000001d001f7245 */ /* 0x080fe20000201000 */
[----:B------:R2:W-:Y:S01]  /*5710*/  MUFU.TANH R64, R58 ;  /* 0x0000003a00407308 */ /* 0x0005e20000002400 */
[----:B------:R-:W-:Y:S02]  /*5720*/  I2FP.F32.U32 R29, R29 ;  /* 0x0000001d001d7245 */ /* 0x000fe40000201000 */
[----:B------:R-:W-:Y:S01]  /*5730*/  FSEL R161, R86, -INF , !P4 ;  /* 0xff80000056a17808 */ /* 0x000fe20006000000 */
[----:B---3--:R-:W-:Y:S01]  /*5740*/  FFMA.FTZ R79, R31, UR7, R79 ;  /* 0x000000071f4f7c23 */ /* 0x008fe2000801004f */
[----:B------:R-:W-:Y:S01]  /*5750*/  FSEL R146, R85, -INF , !P1 ;  /* 0xff80000055927808 */ /* 0x000fe20004800000 */
[----:B------:R-:W-:Y:S01]  /*5760*/  FFMA.FTZ R78, R29, UR7, R78 ;  /* 0x000000071d4e7c23 */ /* 0x000fe2000801004e */
[----:B------:R-:W-:Y:S01]  /*5770*/  I2FP.F32.U32 R30, R7 ;  /* 0x00000007001e7245 */ /* 0x000fe20000201000 */
[----:B------:R-:W-:Y:S01]  /*5780*/  MUFU.TANH R72, R32 ;  /* 0x0000002000487308 */ /* 0x000fe20000002400 */
[----:B------:R-:W-:-:S02]  /*5790*/  ISETP.GE.AND P4, PT, R7, R128, PT ;  /* 0x000000800700720c */ /* 0x000fc40003f86270 */
[----:B------:R-:W-:Y:S01]  /*57a0*/  ISETP.GE.AND P1, PT, R7, R0, PT ;  /* 0x000000000700720c */ /* 0x000fe20003f26270 */
[----:B----4-:R-:W-:Y:S01]  /*57b0*/  FFMA.FTZ R75, R30, UR7, R75 ;  /* 0x000000071e4b7c23 */ /* 0x010fe2000801004b */
[----:B------:R-:W-:Y:S02]  /*57c0*/  I2FP.F32.U32 R7, R7 ;  /* 0x0000000700077245 */ /* 0x000fe40000201000 */
[--C-:B------:R-:W-:Y:S01]  /*57d0*/  LOP3.LUT R29, R2, 0xa1, R3.reuse, 0xfe, !PT ;  /* 0x000000a1021d7812 */ /* 0x100fe200078efe03 */
[----:B------:R-:W3:Y:S01]  /*57e0*/  MUFU.TANH R4, R4 ;  /* 0x0000000400047308 */ /* 0x000ee20000002400 */
[----:B------:R-:W-:Y:S01]  /*57f0*/  FSEL R158, R82, -INF , !P3 ;  /* 0xff800000529e7808 */ /* 0x000fe20005800000 */
[----:B------:R-:W-:Y:S01]  /*5800*/  FFMA.FTZ R74, R7, UR7, R74 ;  /* 0x00000007074a7c23 */ /* 0x000fe2000801004a */
[----:B------:R-:W-:Y:S02]  /*5810*/  LOP3.LUT R7, R2, 0xf8, R3, 0xfe, !PT ;  /* 0x000000f802077812 */ /* 0x000fe400078efe03 */
[----:B------:R-:W-:-:S02]  /*5820*/  FSEL R145, R81, -INF , !P0 ;  /* 0xff80000051917808 */ /* 0x000fc40004000000 */
[C---:B------:R-:W-:Y:S01]  /*5830*/  ISETP.GE.AND P3, PT, R29.reuse, R128, PT ;  /* 0x000000801d00720c */ /* 0x040fe20003f66270 */
[----:B------:R-:W4:Y:S01]  /*5840*/  MUFU.TANH R93, R93 ;  /* 0x0000005d005d7308 */ /* 0x000f220000002400 */
[-C--:B------:R-:W-:Y:S02]  /*5850*/  I2FP.F32.U32 R30, R29.reuse ;  /* 0x0000001d001e7245 */ /* 0x080fe40000201000 */
[----:B------:R-:W-:Y:S02]  /*5860*/  ISETP.GE.AND P0, PT, R29, R0, PT ;  /* 0x000000001d00720c */ /* 0x000fe40003f06270 */
[----:B------:R-:W-:Y:S01]  /*5870*/  I2FP.F32.U32 R29, R29 ;  /* 0x0000001d001d7245 */ /* 0x000fe20000201000 */
[----:B-----5:R-:W-:Y:S01]  /*5880*/  FFMA.FTZ R76, R30, UR7, R76 ;  /* 0x000000071e4c7c23 */ /* 0x020fe2000801004c */
[----:B------:R-:W-:Y:S01]  /*5890*/  FSEL R154, R79, -INF , !P6 ;  /* 0xff8000004f9a7808 */ /* 0x000fe20007000000 */
[----:B------:R-:W5:Y:S01]  /*58a0*/  MUFU.TANH R5, R5 ;  /* 0x0000000500057308 */ /* 0x000f620000002400 */
[----:B------:R-:W-:Y:S01]  /*58b0*/  FSEL R144, R78, -INF , !P2 ;  /* 0xff8000004e907808 */ /* 0x000fe20005000000 */
[----:B------:R-:W-:Y:S01]  /*58c0*/  FFMA.FTZ R71, R29, UR7, R71 ;  /* 0x000000071d477c23 */ /* 0x000fe20008010047 */
[----:B------:R-:W-:-:S02]  /*58d0*/  ISETP.GE.AND P6, PT, R7, R128, PT ;  /* 0x000000800700720c */ /* 0x000fc40003fc6270 */
[----:B------:R-:W-:Y:S02]  /*58e0*/  ISETP.GE.AND P2, PT, R7, R0, PT ;  /* 0x000000000700720c */ /* 0x000fe40003f46270 */
[----:B------:R-:W-:Y:S01]  /*58f0*/  I2FP.F32.U32 R7, R7 ;  /* 0x0000000700077245 */ /* 0x000fe20000201000 */
[----:B------:R-:W-:Y:S01]  /*5900*/  MUFU.TANH R73, R73 ;  /* 0x0000004900497308 */ /* 0x000fe20000002400 */
[C-C-:B------:R-:W-:Y:S02]  /*5910*/  LOP3.LUT R29, R2.reuse, 0x21, R3.reuse, 0xfe, !PT ;  /* 0x00000021021d7812 */ /* 0x140fe400078efe03 */
[--C-:B------:R-:W-:Y:S01]  /*5920*/  LOP3.LUT R84, R2, 0x28, R3.reuse, 0xfe, !PT ;  /* 0x0000002802547812 */ /* 0x100fe200078efe03 */
[C---:B-1----:R-:W-:Y:S01]  /*5930*/  FFMA.FTZ R124, R7.reuse, UR7, R124 ;  /* 0x00000007077c7c23 */ /* 0x042fe2000801007c */
[----:B------:R-:W-:Y:S01]  /*5940*/  FFMA.FTZ R126, R7, UR7, R126 ;  /* 0x00000007077e7c23 */ /* 0x000fe2000801007e */
[----:B------:R-:W-:Y:S02]  /*5950*/  FSEL R123, R75, -INF , !P4 ;  /* 0xff8000004b7b7808 */ /* 0x000fe40006000000 */
[----:B------:R-:W-:Y:S01]  /*5960*/  FSEL R119, R74, -INF , !P1 ;  /* 0xff8000004a777808 */ /* 0x000fe20004800000 */
[----:B------:R1:W-:Y:S01]  /*5970*/  MUFU.TANH R7, R42 ;  /* 0x0000002a00077308 */ /* 0x0003e20000002400 */
[----:B------:R-:W-:-:S02]  /*5980*/  LOP3.LUT R85, R2, 0x29, R3, 0xfe, !PT ;  /* 0x0000002902557812 */ /* 0x000fc400078efe03 */
[C---:B------:R-:W-:Y:S02]  /*5990*/  ISETP.GE.AND P4, PT, R29.reuse, R128, PT ;  /* 0x000000801d00720c */ /* 0x040fe40003f86270 */
[----:B------:R-:W-:Y:S02]  /*59a0*/  ISETP.GE.AND P1, PT, R29, R0, PT ;  /* 0x000000001d00720c */ /* 0x000fe40003f26270 */
[----:B------:R-:W-:Y:S01]  /*59b0*/  I2FP.F32.U32 R29, R29 ;  /* 0x0000001d001d7245 */ /* 0x000fe20000201000 */
[----:B------:R-:W-:Y:S01]  /*59c0*/  MUFU.TANH R69, R69 ;  /* 0x0000004500457308 */ /* 0x000fe20000002400 */
[----:B------:R-:W-:Y:S02]  /*59d0*/  FSEL R122, R76, -INF , !P3 ;  /* 0xff8000004c7a7808 */ /* 0x000fe40005800000 */
[----:B------:R-:W-:Y:S01]  /*59e0*/  FSEL R118, R71, -INF , !P0 ;  /* 0xff80000047767808 */ /* 0x000fe20004000000 */
[C---:B------:R-:W-:Y:S01]  /*59f0*/  FFMA.FTZ R34, R29.reuse, UR7, R132 ;  /* 0x000000071d227c23 */ /* 0x040fe20008010084 */
[C---:B------:R-:W-:Y:S01]  /*5a00*/  ISETP.GE.AND P3, PT, R84.reuse, R128, PT ;  /* 0x000000805400720c */ /* 0x040fe20003f66270 */
[----:B------:R-:W-:Y:S01]  /*5a10*/  FFMA.FTZ R29, R29, UR7, R133 ;  /* 0x000000071d1d7c23 */ /* 0x000fe20008010085 */
[----:B------:R-:W-:Y:S01]  /*5a20*/  ISETP.GE.AND P0, PT, R84, R0, PT ;  /* 0x000000005400720c */ /* 0x000fe20003f06270 */
[----:B------:R3:W-:Y:S01]  /*5a30*/  MUFU.TANH R71, R56 ;  /* 0x0000003800477308 */ /* 0x0007e20000002400 */
[----:B--2---:R-:W-:-:S02]  /*5a40*/  FSEL R58, R124, -INF , !P6 ;  /* 0xff8000007c3a7808 */ /* 0x004fc40007000000 */
[----:B-1----:R-:W-:Y:S02]  /*5a50*/  FSEL R42, R126, -INF , !P2 ;  /* 0xff8000007e2a7808 */ /* 0x002fe40005000000 */
[----:B------:R-:W-:Y:S02]  /*5a60*/  I2FP.F32.U32 R84, R84 ;  /* 0x0000005400547245 */ /* 0x000fe40000201000 */
[C---:B------:R-:W-:Y:S01]  /*5a70*/  ISETP.GE.AND P6, PT, R85.reuse, R128, PT ;  /* 0x000000805500720c */ /* 0x040fe20003fc6270 */
[----:B------:R-:W1:Y:S01]  /*5a80*/  MUFU.TANH R70, R70 ;  /* 0x0000004600467308 */ /* 0x000e620000002400 */
[----:B------:R-:W-:Y:S01]  /*5a90*/  ISETP.GE.AND P2, PT, R85, R0, PT ;  /* 0x000000005500720c */ /* 0x000fe20003f46270 */
[C---:B------:R-:W-:Y:S01]  /*5aa0*/  FFMA.FTZ R31, R84.reuse, UR7, R134 ;  /* 0x00000007541f7c23 */ /* 0x040fe20008010086 */
[----:B------:R-:W-:Y:S01]  /*5ab0*/  I2FP.F32.U32 R85, R85 ;  /* 0x0000005500557245 */ /* 0x000fe20000201000 */
[----:B------:R-:W-:Y:S01]  /*5ac0*/  FFMA.FTZ R84, R84, UR7, R162 ;  /* 0x0000000754547c23 */ /* 0x000fe200080100a2 */
[----:B------:R-:W-:-:S02]  /*5ad0*/  LOP3.LUT R99, R2, 0x30, R3, 0xfe, !PT ;  /* 0x0000003002637812 */ /* 0x000fc400078efe03 */
[----:B------:R-:W-:Y:S01]  /*5ae0*/  LOP3.LUT R104, R2, 0x31, R3, 0xfe, !PT ;  /* 0x0000003102687812 */ /* 0x000fe200078efe03 */
[C---:B------:R-:W-:Y:S01]  /*5af0*/  FFMA.FTZ R135, R85.reuse, UR7, R135 ;  /* 0x0000000755877c23 */ /* 0x040fe20008010087 */
[----:B------:R-:W-:Y:S01]  /*5b00*/  FFMA.FTZ R85, R85, UR7, R182 ;  /* 0x0000000755557c23 */ /* 0x000fe200080100b6 */
[----:B------:R-:W-:Y:S01]  /*5b10*/  FSEL R34, R34, -INF , !P4 ;  /* 0xff80000022227808 */ /* 0x000fe20006000000 */
[----:B------:R-:W2:Y:S01]  /*5b20*/  MUFU.TANH R68, R68 ;  /* 0x0000004400447308 */ /* 0x000ea20000002400 */
[----:B------:R-:W-:Y:S02]  /*5b30*/  FSEL R29, R29, -INF , !P1 ;  /* 0xff8000001d1d7808 */ /* 0x000fe40004800000 */
[----:B------:R-:W-:Y:S02]  /*5b40*/  LOP3.LUT R103, R2, 0x38, R3, 0xfe, !PT ;  /* 0x0000003802677812 */ /* 0x000fe400078efe03 */
[C---:B------:R-:W-:Y:S02]  /*5b50*/  ISETP.GE.AND P4, PT, R99.reuse, R128, PT ;  /* 0x000000806300720c */ /* 0x040fe40003f86270 */
[----:B------:R-:W-:Y:S01]  /*5b60*/  ISETP.GE.AND P1, PT, R99, R0, PT ;  /* 0x000000006300720c */ /* 0x000fe20003f26270 */
[----:B------:R-:W2:Y:S01]  /*5b70*/  MUFU.TANH R67, R67 ;  /* 0x0000004300437308 */ /* 0x000ea20000002400 */
[----:B------:R-:W-:-:S02]  /*5b80*/  I2FP.F32.U32 R99, R99 ;  /* 0x0000006300637245 */ /* 0x000fc40000201000 */
[----:B------:R-:W-:Y:S02]  /*5b90*/  FSEL R31, R31, -INF , !P3 ;  /* 0xff8000001f1f7808 */ /* 0x000fe40005800000 */
[----:B------:R-:W-:Y:S01]  /*5ba0*/  FSEL R84, R84, -INF , !P0 ;  /* 0xff80000054547808 */ /* 0x000fe20004000000 */
[C---:B------:R-:W-:Y:S01]  /*5bb0*/  FFMA.FTZ R30, R99.reuse, UR7, R189 ;  /* 0x00000007631e7c23 */ /* 0x040fe200080100bd */
[C---:B------:R-:W-:Y:S01]  /*5bc0*/  ISETP.GE.AND P3, PT, R104.reuse, R128, PT ;  /* 0x000000806800720c */ /* 0x040fe20003f66270 */
[----:B------:R-:W-:Y:S01]  /*5bd0*/  FFMA.FTZ R99, R99, UR7, R129 ;  /* 0x0000000763637c23 */ /* 0x000fe20008010081 */
[----:B------:R-:W-:Y:S01]  /*5be0*/  ISETP.GE.AND P0, PT, R104, R0, PT ;  /* 0x000000006800720c */ /* 0x000fe20003f06270 */
[----:B------:R-:W2:Y:S01]  /*5bf0*/  MUFU.TANH R66, R66 ;  /* 0x0000004200427308 */ /* 0x000ea20000002400 */
[----:B------:R-:W-:Y:S02]  /*5c00*/  FSEL R32, R135, -INF , !P6 ;  /* 0xff80000087207808 */ /* 0x000fe40007000000 */
[----:B------:R-:W-:-:S02]  /*5c10*/  FSEL R85, R85, -INF , !P2 ;  /* 0xff80000055557808 */ /* 0x000fc40005000000 */
[----:B------:R-:W-:Y:S02]  /*5c20*/  I2FP.F32.U32 R104, R104 ;  /* 0x0000006800687245 */ /* 0x000fe40000201000 */
[C---:B------:R-:W-:Y:S01]  /*5c30*/  ISETP.GE.AND P6, PT, R103.reuse, R128, PT ;  /* 0x000000806700720c */ /* 0x040fe20003fc6270 */
[----:B------:R-:W2:Y:S01]  /*5c40*/  MUFU.TANH R65, R65 ;  /* 0x0000004100417308 */ /* 0x000ea20000002400 */
[----:B------:R-:W-:Y:S01]  /*5c50*/  ISETP.GE.AND P2, PT, R103, R0, PT ;  /* 0x000000006700720c */ /* 0x000fe20003f46270 */
[C---:B------:R-:W-:Y:S01]  /*5c60*/  FFMA.FTZ R105, R104.reuse, UR7, R190 ;  /* 0x0000000768697c23 */ /* 0x040fe200080100be */
[----:B------:R-:W-:Y:S01]  /*5c70*/  I2FP.F32.U32 R103, R103 ;  /* 0x0000006700677245 */ /* 0x000fe20000201000 */
[----:B------:R-:W-:Y:S01]  /*5c80*/  FFMA.FTZ R104, R104, UR7, R130 ;  /* 0x0000000768687c23 */ /* 0x000fe20008010082 */
[C-C-:B------:R-:W-:Y:S02]  /*5c90*/  LOP3.LUT R115, R2.reuse, 0x39, R3.reuse, 0xfe, !PT ;  /* 0x0000003902737812 */ /* 0x140fe400078efe03 */
[----:B------:R-:W-:Y:S01]  /*5ca0*/  LOP3.LUT R74, R2, 0x40, R3, 0xfe, !PT ;  /* 0x00000040024a7812 */ /* 0x000fe200078efe03 */
[C---:B------:R-:W-:Y:S01]  /*5cb0*/  FFMA.FTZ R101, R103.reuse, UR7, R116 ;  /* 0x0000000767657c23 */ /* 0x040fe20008010074 */
[----:B------:R-:W-:Y:S01]  /*5cc0*/  FFMA.FTZ R103, R103, UR7, R131 ;  /* 0x0000000767677c23 */ /* 0x000fe20008010083 */
[----:B------:R-:W-:Y:S01]  /*5cd0*/  FSEL R30, R30, -INF , !P4 ;  /* 0xff8000001e1e7808 */ /* 0x000fe20006000000 */
[----:B------:R-:W2:Y:S01]  /*5ce0*/  MUFU.TANH R63, R63 ;  /* 0x0000003f003f7308 */ /* 0x000ea20000002400 */
[----:B------:R-:W-:-:S02]  /*5cf0*/  FSEL R99, R99, -INF , !P1 ;  /* 0xff80000063637808 */ /* 0x000fc40004800000 */
[----:B---3--:R-:W-:Y:S02]  /*5d00*/  LOP3.LUT R56, R2, 0x41, R3, 0xfe, !PT ;  /* 0x0000004102387812 */ /* 0x008fe400078efe03 */
[C---:B------:R-:W-:Y:S02]  /*5d10*/  ISETP.GE.AND P4, PT, R115.reuse, R128, PT ;  /* 0x000000807300720c */ /* 0x040fe40003f86270 */
[----:B------:R-:W-:Y:S01]  /*5d20*/  ISETP.GE.AND P1, PT, R115, R0, PT ;  /* 0x000000007300720c */ /* 0x000fe20003f26270 */
[----:B------:R-:W3:Y:S01]  /*5d30*/  MUFU.TANH R62, R62 ;  /* 0x0000003e003e7308 */ /* 0x000ee20000002400 */
[----:B------:R-:W-:Y:S02]  /*5d40*/  I2FP.F32.U32 R115, R115 ;  /* 0x0000007300737245 */ /* 0x000fe40000201000 */
[----:B------:R-:W-:Y:S02]  /*5d50*/  FSEL R105, R105, -INF , !P3 ;  /* 0xff80000069697808 */ /* 0x000fe40005800000 */
[----:B------:R-:W-:Y:S01]  /*5d60*/  FSEL R104, R104, -INF , !P0 ;  /* 0xff80000068687808 */ /* 0x000fe20004000000 */
[C---:B------:R-:W-:Y:S01]  /*5d70*/  FFMA.FTZ R100, R115.reuse, UR7, R117 ;  /* 0x0000000773647c23 */ /* 0x040fe20008010075 */
[C---:B------:R-:W-:Y:S01]  /*5d80*/  ISETP.GE.AND P3, PT, R74.reuse, R128, PT ;  /* 0x000000804a00720c */ /* 0x040fe20003f66270 */
[----:B------:R-:W-:Y:S01]  /*5d90*/  FFMA.FTZ R115, R115, UR7, R195 ;  /* 0x0000000773737c23 */ /* 0x000fe200080100c3 */
[----:B------:R-:W-:Y:S01]  /*5da0*/  ISETP.GE.AND P0, PT, R74, R0, PT ;  /* 0x000000004a00720c */ /* 0x000fe20003f06270 */
[----:B------:R-:W3:Y:S01]  /*5db0*/  MUFU.TANH R60, R60 ;  /* 0x0000003c003c7308 */ /* 0x000ee20000002400 */
[----:B------:R-:W-:-:S02]  /*5dc0*/  FSEL R101, R101, -INF , !P6 ;  /* 0xff80000065657808 */ /* 0x000fc40007000000 */
[----:B------:R-:W-:Y:S02]  /*5dd0*/  FSEL R103, R103, -INF , !P2 ;  /* 0xff80000067677808 */ /* 0x000fe40005000000 */
[----:B------:R-:W-:Y:S02]  /*5de0*/  I2FP.F32.U32 R74, R74 ;  /* 0x0000004a004a7245 */ /* 0x000fe40000201000 */
[C---:B------:R-:W-:Y:S01]  /*5df0*/  ISETP.GE.AND P6, PT, R56.reuse, R128, PT ;  /* 0x000000803800720c */ /* 0x040fe20003fc6270 */
[----:B------:R-:W3:Y:S01]  /*5e00*/  MUFU.TANH R61, R61 ;  /* 0x0000003d003d7308 */ /* 0x000ee20000002400 */
[----:B------:R-:W-:Y:S01]  /*5e10*/  ISETP.GE.AND P2, PT, R56, R0, PT ;  /* 0x000000003800720c */ /* 0x000fe20003f46270 */
[C---:B------:R-:W-:Y:S01]  /*5e20*/  FFMA.FTZ R108, R74.reuse, UR7, R108 ;  /* 0x000000074a6c7c23 */ /* 0x040fe2000801006c */
[----:B------:R-:W-:Y:S01]  /*5e30*/  I2FP.F32.U32 R56, R56 ;  /* 0x0000003800387245 */ /* 0x000fe20000201000 */
[----:B------:R-:W-:Y:S01]  /*5e40*/  FFMA.FTZ R110, R74, UR7, R110 ;  /* 0x000000074a6e7c23 */ /* 0x000fe2000801006e */
[----:B------:R-:W-:-:S02]  /*5e50*/  LOP3.LUT R74, R2, 0x48, R3, 0xfe, !PT ;  /* 0x00000048024a7812 */ /* 0x000fc400078efe03 */
[----:B------:R-:W-:Y:S01]  /*5e60*/  FSEL R100, R100, -INF , !P4 ;  /* 0xff80000064647808 */ /* 0x000fe20006000000 */
[C---:B------:R-:W-:Y:S01]  /*5e70*/  FFMA.FTZ R109, R56.reuse, UR7, R109 ;  /* 0x00000007386d7c23 */ /* 0x040fe2000801006d */
[----:B------:R-:W-:Y:S01]  /*5e80*/  FFMA.FTZ R111, R56, UR7, R111 ;  /* 0x00000007386f7c23 */ /* 0x000fe2000801006f */
[----:B------:R-:W-:Y:S01]  /*5e90*/  LOP3.LUT R56, R2, 0x49, R3, 0xfe, !PT ;  /* 0x0000004902387812 */ /* 0x000fe200078efe03 */
[----:B------:R-:W3:Y:S01]  /*5ea0*/  MUFU.TANH R57, R57 ;  /* 0x0000003900397308 */ /* 0x000ee20000002400 */
[----:B------:R-:W-:Y:S02]  /*5eb0*/  FSEL R115, R115, -INF , !P1 ;  /* 0xff80000073737808 */ /* 0x000fe40004800000 */
[C---:B------:R-:W-:Y:S02]  /*5ec0*/  ISETP.GE.AND P4, PT, R74.reuse, R128, PT ;  /* 0x000000804a00720c */ /* 0x040fe40003f86270 */
[----:B------:R-:W-:Y:S02]  /*5ed0*/  ISETP.GE.AND P1, PT, R74, R0, PT ;  /* 0x000000004a00720c */ /* 0x000fe40003f26270 */
[----:B------:R-:W-:Y:S01]  /*5ee0*/  FSEL R124, R108, -INF , !P3 ;  /* 0xff8000006c7c7808 */ /* 0x000fe20005800000 */
[----:B------:R-:W3:Y:S01]  /*5ef0*/  MUFU.TANH R59, R59 ;  /* 0x0000003b003b7308 */ /* 0x000ee20000002400 */
[----:B------:R-:W-:-:S02]  /*5f00*/  FSEL R125, R110, -INF , !P0 ;  /* 0xff8000006e7d7808 */ /* 0x000fc40004000000 */
[----:B------:R-:W-:Y:S02]  /*5f10*/  I2FP.F32.U32 R74, R74 ;  /* 0x0000004a004a7245 */ /* 0x000fe40000201000 */
[C---:B------:R-:W-:Y:S02]  /*5f20*/  ISETP.GE.AND P3, PT, R56.reuse, R128, PT ;  /* 0x000000803800720c */ /* 0x040fe40003f66270 */
[----:B------:R-:W-:Y:S01]  /*5f30*/  ISETP.GE.AND P0, PT, R56, R0, PT ;  /* 0x000000003800720c */ /* 0x000fe20003f06270 */
[C---:B------:R-:W-:Y:S01]  /*5f40*/  FFMA.FTZ R92, R74.reuse, UR7, R92 ;  /* 0x000000074a5c7c23 */ /* 0x040fe2000801005c */
[----:B------:R-:W-:Y:S01]  /*5f50*/  I2FP.F32.U32 R56, R56 ;  /* 0x0000003800387245 */ /* 0x000fe20000201000 */
[----:B------:R-:W-:Y:S01]  /*5f60*/  FFMA.FTZ R4, R74, UR7, R4 ;  /* 0x000000074a047c23 */ /* 0x000fe20008010004 */
[----:B------:R-:W-:Y:S01]  /*5f70*/  LOP3.LUT R74, R2, 0xa8, R3, 0xfe, !PT ;  /* 0x000000a8024a7812 */ /* 0x000fe200078efe03 */
[----:B------:R-:W3:Y:S01]  /*5f80*/  MUFU.TANH R54, R54 ;  /* 0x0000003600367308 */ /* 0x000ee20000002400 */
[----:B------:R-:W-:Y:S01]  /*5f90*/  FSEL R127, R92, -INF , !P4 ;  /* 0xff8000005c7f7808 */ /* 0x000fe20006000000 */
[C---:B----4-:R-:W-:Y:S01]  /*5fa0*/  FFMA.FTZ R93, R56.reuse, UR7, R93 ;  /* 0x00000007385d7c23 */ /* 0x050fe2000801005d */
[----:B-----5:R-:W-:Y:S01]  /*5fb0*/  FFMA.FTZ R5, R56, UR7, R5 ;  /* 0x0000000738057c23 */ /* 0x020fe20008010005 */
[----:B------:R-:W-:-:S02]  /*5fc0*/  LOP3.LUT R56, R2, 0xa9, R3, 0xfe, !PT ;  /* 0x000000a902387812 */ /* 0x000fc400078efe03 */
[----:B------:R-:W-:Y:S02]  /*5fd0*/  FSEL R132, R4, -INF , !P1 ;  /* 0xff80000004847808 */ /* 0x000fe40004800000 */
[----:B------:R-:W-:Y:S01]  /*5fe0*/  FSEL R134, R109, -INF , !P6 ;  /* 0xff8000006d867808 */ /* 0x000fe20007000000 */
[----:B------:R-:W4:Y:S01]  /*5ff0*/  MUFU.TANH R55, R55 ;  /* 0x0000003700377308 */ /* 0x000f220000002400 */
[----:B------:R-:W-:Y:S02]  /*6000*/  FSEL R133, R111, -INF , !P2 ;  /* 0xff8000006f857808 */ /* 0x000fe40005000000 */
[C---:B------:R-:W-:Y:S02]  /*6010*/  ISETP.GE.AND P4, PT, R56.reuse, R128, PT ;  /* 0x000000803800720c */ /* 0x040fe40003f86270 */
[----:B------:R-:W-:Y:S02]  /*6020*/  ISETP.GE.AND P1, PT, R56, R0, PT ;  /* 0x000000003800720c */ /* 0x000fe40003f26270 */
[----:B------:R-:W-:Y:S01]  /*6030*/  I2FP.F32.U32 R4, R56 ;  /* 0x0000003800047245 */ /* 0x000fe20000201000 */
[----:B------:R-:W5:Y:S01]  /*6040*/  MUFU.TANH R53, R53 ;  /* 0x0000003500357308 */ /* 0x000f620000002400 */
[----:B------:R-:W-:-:S02]  /*6050*/  ISETP.GE.AND P6, PT, R74, R128, PT ;  /* 0x000000804a00720c */ /* 0x000fc40003fc6270 */
[----:B------:R-:W-:Y:S01]  /*6060*/  ISETP.GE.AND P2, PT, R74, R0, PT ;  /* 0x000000004a00720c */ /* 0x000fe20003f46270 */
[----:B-1----:R-:W-:Y:S01]  /*6070*/  FFMA.FTZ R70, R4, UR7, R70 ;  /* 0x0000000704467c23 */ /* 0x002fe20008010046 */
[----:B------:R-:W-:Y:S01]  /*6080*/  LOP3.LUT R56, R2, 0xb0, R3, 0xfe, !PT ;  /* 0x000000b002387812 */ /* 0x000fe200078efe03 */
[----:B--2---:R-:W-:Y:S01]  /*6090*/  FFMA.FTZ R68, R4, UR7, R68 ;  /* 0x0000000704447c23 */ /* 0x004fe20008010044 */
[----:B------:R-:W-:Y:S01]  /*60a0*/  I2FP.F32.U32 R74, R74 ;  /* 0x0000004a004a7245 */ /* 0x000fe20000201000 */
[----:B------:R-:W1:Y:S01]  /*60b0*/  MUFU.TANH R52, R52 ;  /* 0x0000003400347308 */ /* 0x000e620000002400 */
[----:B------:R-:W-:Y:S02]  /*60c0*/  FSEL R130, R5, -INF , !P0 ;  /* 0xff80000005827808 */ /* 0x000fe40004000000 */
[----:B------:R-:W-:Y:S01]  /*60d0*/  I2FP.F32.U32 R5, R56 ;  /* 0x0000003800057245 */ /* 0x000fe20000201000 */
[C---:B------:R-:W-:Y:S01]  /*60e0*/  FFMA.FTZ R73, R74.reuse, UR7, R73 ;  /* 0x000000074a497c23 */ /* 0x040fe20008010049 */
[----:B------:R-:W-:Y:S01]  /*60f0*/  FFMA.FTZ R69, R74, UR7, R69 ;  /* 0x000000074a457c23 */ /* 0x000fe20008010045 */
[----:B------:R-:W-:-:S02]  /*6100*/  LOP3.LUT R4, R2, 0xb1, R3, 0xfe, !PT ;  /* 0x000000b102047812 */ /* 0x000fc400078efe03 */
[C---:B------:R-:W-:Y:S01]  /*6110*/  FFMA.FTZ R67, R5.reuse, UR7, R67 ;  /* 0x0000000705437c23 */ /* 0x040fe20008010043 */
[----:B------:R-:W-:Y:S01]  /*6120*/  FFMA.FTZ R66, R5, UR7, R66 ;  /* 0x0000000705427c23 */ /* 0x000fe20008010042 */
[----:B------:R-:W-:Y:S01]  /*6130*/  LOP3.LUT R5, R2, 0xb8, R3, 0xfe, !PT ;  /* 0x000000b802057812 */ /* 0x000fe200078efe03 */
[----:B------:R-:W2:Y:S01]  /*6140*/  MUFU.TANH R50, R50 ;  /* 0x0000003200327308 */ /* 0x000ea20000002400 */
[----:B------:R-:W-:Y:S02]  /*6150*/  FSEL R121, R73, -INF , !P6 ;  /* 0xff80000049797808 */ /* 0x000fe40007000000 */
[----:B------:R-:W-:Y:S02]  /*6160*/  FSEL R117, R69, -INF , !P2 ;  /* 0xff80000045757808 */ /* 0x000fe40005000000 */
        /* <DEDUP_REMOVED lines=11> */
[----:B------:R-:W-:Y:S02]  /*6220*/  I2FP.F32.U32 R5, R5 ;  /* 0x0000000500057245 */ /* 0x000fe40000201000 */
[----:B------:R-:W-:-:S02]  /*6230*/  FSEL R126, R93, -INF , !P3 ;  /* 0xff8000005d7e7808 */ /* 0x000fc40005800000 */
[C---:B------:R-:W-:Y:S01]  /*6240*/  ISETP.GE.AND P3, PT, R56.reuse, R128, PT ;  /* 0x000000803800720c */ /* 0x040fe20003f66270 */
[C---:B---3--:R-:W-:Y:S01]  /*6250*/  FFMA.FTZ R62, R5.reuse, UR7, R62 ;  /* 0x00000007053e7c23 */ /* 0x048fe2000801003e */
[----:B------:R-:W-:Y:S01]  /*6260*/  ISETP.GE.AND P0, PT, R56, R0, PT ;  /* 0x000000003800720c */ /* 0x000fe20003f06270 */
[----:B------:R-:W-:Y:S01]  /*6270*/  FFMA.FTZ R60, R5, UR7, R60 ;  /* 0x00000007053c7c23 */ /* 0x000fe2000801003c */
[C-C-:B------:R-:W-:Y:S01]  /*6280*/  LOP3.LUT R4, R2.reuse, 0xb9, R3.reuse, 0xfe, !PT ;  /* 0x000000b902047812 */ /* 0x140fe200078efe03 */
[----:B------:R-:W3:Y:S01]  /*6290*/  MUFU.TANH R48, R48 ;  /* 0x0000003000307308 */ /* 0x000ee20000002400 */
[----:B------:R-:W-:Y:S02]  /*62a0*/  LOP3.LUT R56, R2, 0xc0, R3, 0xfe, !PT ;  /* 0x000000c002387812 */ /* 0x000fe400078efe03 */
[----:B------:R-:W-:Y:S02]  /*62b0*/  FSEL R110, R67, -INF , !P3 ;  /* 0xff800000436e7808 */ /* 0x000fe40005800000 */
[----:B------:R-:W-:-:S02]  /*62c0*/  FSEL R95, R66, -INF , !P0 ;  /* 0xff800000425f7808 */ /* 0x000fc40004000000 */
[----:B------:R-:W-:Y:S01]  /*62d0*/  LOP3.LUT R5, R2, 0xc1, R3, 0xfe, !PT ;  /* 0x000000c102057812 */ /* 0x000fe200078efe03 */
[----:B------:R-:W3:Y:S01]  /*62e0*/  MUFU.TANH R46, R46 ;  /* 0x0000002e002e7308 */ /* 0x000ee20000002400 */
[C---:B------:R-:W-:Y:S02]  /*62f0*/  ISETP.GE.AND P3, PT, R4.reuse, R128, PT ;  /* 0x000000800400720c */ /* 0x040fe40003f66270 */
[----:B------:R-:W-:Y:S02]  /*6300*/  ISETP.GE.AND P0, PT, R4, R0, PT ;  /* 0x000000000400720c */ /* 0x000fe40003f06270 */
[----:B------:R-:W-:Y:S02]  /*6310*/  FSEL R109, R65, -INF , !P6 ;  /* 0xff800000416d7808 */ /* 0x000fe40007000000 */
[----:B------:R-:W-:Y:S01]  /*6320*/  FSEL R94, R63, -INF , !P2 ;  /* 0xff8000003f5e7808 */ /* 0x000fe20005000000 */
[----:B------:R-:W3:Y:S01]  /*6330*/  MUFU.TANH R47, R47 ;  /* 0x0000002f002f7308 */ /* 0x000ee20000002400 */
[----:B------:R-:W-:-:S02]  /*6340*/  I2FP.F32.U32 R4, R4 ;  /* 0x0000000400047245 */ /* 0x000fc40000201000 */
[C---:B------:R-:W-:Y:S02]  /*6350*/  ISETP.GE.AND P6, PT, R56.reuse, R128, PT ;  /* 0x000000803800720c */ /* 0x040fe40003fc6270 */
[----:B------:R-:W-:Y:S01]  /*6360*/  ISETP.GE.AND P2, PT, R56, R0, PT ;  /* 0x000000003800720c */ /* 0x000fe20003f46270 */
[C---:B------:R-:W-:Y:S01]  /*6370*/  FFMA.FTZ R61, R4.reuse, UR7, R61 ;  /* 0x00000007043d7c23 */ /* 0x040fe2000801003d */
[----:B------:R-:W-:Y:S01]  /*6380*/  I2FP.F32.U32 R56, R56 ;  /* 0x0000003800387245 */ /* 0x000fe20000201000 */
[----:B------:R-:W-:Y:S01]  /*6390*/  FFMA.FTZ R64, R4, UR7, R64 ;  /* 0x0000000704407c23 */ /* 0x000fe20008010040 */
[----:B------:R-:W-:Y:S01]  /*63a0*/  FSEL R108, R62, -INF , !P4 ;  /* 0xff8000003e6c7808 */ /* 0x000fe20006000000 */
[----:B------:R-:W3:Y:S01]  /*63b0*/  MUFU.TANH R45, R45 ;  /* 0x0000002d002d7308 */ /* 0x000ee20000002400 */
[----:B------:R-:W-:Y:S01]  /*63c0*/  FSEL R90, R60, -INF , !P1 ;  /* 0xff8000003c5a7808 */ /* 0x000fe20004800000 */
[C---:B------:R-:W-:Y:S01]  /*63d0*/  FFMA.FTZ R7, R56.reuse, UR7, R7 ;  /* 0x0000000738077c23 */ /* 0x040fe20008010007 */
[C---:B------:R-:W-:Y:S01]  /*63e0*/  ISETP.GE.AND P4, PT, R5.reuse, R128, PT ;  /* 0x000000800500720c */ /* 0x040fe20003f86270 */
[----:B------:R-:W-:Y:S01]  /*63f0*/  FFMA.FTZ R56, R56, UR7, R57 ;  /* 0x0000000738387c23 */ /* 0x000fe20008010039 */
[----:B------:R-:W-:-:S02]  /*6400*/  ISETP.GE.AND P1, PT, R5, R0, PT ;  /* 0x000000000500720c */ /* 0x000fc40003f26270 */
[----:B------:R-:W-:Y:S01]  /*6410*/  I2FP.F32.U32 R5, R5 ;  /* 0x0000000500057245 */ /* 0x000fe20000201000 */
[----:B------:R-:W3:Y:S01]  /*6420*/  MUFU.TANH R44, R44 ;  /* 0x0000002c002c7308 */ /* 0x000ee20000002400 */
[C---:B------:R-:W-:Y:S02]  /*6430*/  LOP3.LUT R4, R2.reuse, 0xc8, R3, 0xfe, !PT ;  /* 0x000000c802047812 */ /* 0x040fe400078efe03 */
[----:B------:R-:W-:Y:S01]  /*6440*/  FSEL R102, R61, -INF , !P3 ;  /* 0xff8000003d667808 */ /* 0x000fe20005800000 */
[C---:B------:R-:W-:Y:S01]  /*6450*/  FFMA.FTZ R59, R5.reuse, UR7, R59 ;  /* 0x00000007053b7c23 */ /* 0x040fe2000801003b */
[----:B------:R-:W-:Y:S01]  /*6460*/  FFMA.FTZ R72, R5, UR7, R72 ;  /* 0x0000000705487c23 */ /* 0x000fe20008010048 */
[----:B------:R-:W-:Y:S02]  /*6470*/  LOP3.LUT R5, R2, 0xc9, R3, 0xfe, !PT ;  /* 0x000000c902057812 */ /* 0x000fe400078efe03 */
[----:B------:R-:W-:Y:S01]  /*6480*/  FSEL R89, R64, -INF , !P0 ;  /* 0xff80000040597808 */ /* 0x000fe20004000000 */
[----:B------:R-:W3:Y:S01]  /*6490*/  MUFU.TANH R41, R41 ;  /* 0x0000002900297308 */ /* 0x000ee20000002400 */
[----:B------:R-:W-:-:S02]  /*64a0*/  ISETP.GE.AND P3, PT, R4, R128, PT ;  /* 0x000000800400720c */ /* 0x000fc40003f66270 */
[----:B------:R-:W-:Y:S02]  /*64b0*/  ISETP.GE.AND P0, PT, R4, R0, PT ;  /* 0x000000000400720c */ /* 0x000fe40003f06270 */
[----:B------:R-:W-:Y:S02]  /*64c0*/  I2FP.F32.U32 R4, R4 ;  /* 0x0000000400047245 */ /* 0x000fe40000201000 */
        /* <DEDUP_REMOVED lines=11> */
[C---:B----4-:R-:W-:Y:S01]  /*6580*/  FFMA.FTZ R80, R5.reuse, UR7, R55 ;  /* 0x0000000705507c23 */ /* 0x050fe20008010037 */
[----:B-----5:R-:W-:Y:S01]  /*6590*/  FFMA.FTZ R53, R5, UR7, R53 ;  /* 0x0000000705357c23 */ /* 0x020fe20008010035 */
[----:B------:R-:W-:Y:S02]  /*65a0*/  LOP3.LUT R5, R2, 0xd1, R3, 0xfe, !PT ;  /* 0x000000d102057812 */ /* 0x000fe400078efe03 */
[----:B------:R-:W-:Y:S01]  /*65b0*/  FSEL R55, R72, -INF , !P1 ;  /* 0xff80000048377808 */ /* 0x000fe20004800000 */
[----:B------:R-:W4:Y:S01]  /*65c0*/  MUFU.TANH R39, R39 ;  /* 0x0000002700277308 */ /* 0x000f220000002400 */
[----:B------:R-:W-:-:S02]  /*65d0*/  ISETP.GE.AND P4, PT, R4, R128, PT ;  /* 0x000000800400720c */ /* 0x000fc40003f86270 */
[----:B------:R-:W-:Y:S02]  /*65e0*/  ISETP.GE.AND P1, PT, R4, R0, PT ;  /* 0x000000000400720c */ /* 0x000fe40003f26270 */
[----:B------:R-:W-:Y:S02]  /*65f0*/  I2FP.F32.U32 R4, R4 ;  /* 0x0000000400047245 */ /* 0x000fe40000201000 */
[----:B------:R-:W-:Y:S01]  /*6600*/  FSEL R81, R71, -INF , !P3 ;  /* 0xff80000047517808 */ /* 0x000fe20005800000 */
[----:B------:R-:W-:Y:S01]  /*6610*/  MUFU.TANH R38, R38 ;  /* 0x0000002600267308 */ /* 0x000fe20000002400 */
[----:B------:R-:W-:Y:S01]  /*6620*/  FSEL R54, R54, -INF , !P0 ;  /* 0xff80000036367808 */ /* 0x000fe20004000000 */
[C---:B-1----:R-:W-:Y:S01]  /*6630*/  FFMA.FTZ R52, R4.reuse, UR7, R52 ;  /* 0x0000000704347c23 */ /* 0x042fe20008010034 */
[C---:B------:R-:W-:Y:S01]  /*6640*/  ISETP.GE.AND P3, PT, R5.reuse, R128, PT ;  /* 0x000000800500720c */ /* 0x040fe20003f66270 */
[----:B--2---:R-:W-:Y:S01]  /*6650*/  FFMA.FTZ R50, R4, UR7, R50 ;  /* 0x0000000704327c23 */ /* 0x004fe20008010032 */
[----:B------:R-:W-:-:S02]  /*6660*/  ISETP.GE.AND P0, PT, R5, R0, PT ;  /* 0x000000000500720c */ /* 0x000fc40003f06270 */
[----:B------:R-:W-:Y:S01]  /*6670*/  I2FP.F32.U32 R5, R5 ;  /* 0x0000000500057245 */ /* 0x000fe20000201000 */
[----:B------:R-:W1:Y:S01]  /*6680*/  MUFU.TANH R37, R37 ;  /* 0x0000002500257308 */ /* 0x000e620000002400 */
[----:B------:R-:W-:Y:S02]  /*6690*/  LOP3.LUT R4, R2, 0xd8, R3, 0xfe, !PT ;  /* 0x000000d802047812 */ /* 0x000fe400078efe03 */
[----:B------:R-:W-:Y:S01]  /*66a0*/  FSEL R80, R80, -INF , !P6 ;  /* 0xff80000050507808 */ /* 0x000fe20007000000 */
[C---:B------:R-:W-:Y:S01]  /*66b0*/  FFMA.FTZ R51, R5.reuse, UR7, R51 ;  /* 0x0000000705337c23 */ /* 0x040fe20008010033 */
[----:B------:R-:W-:Y:S01]  /*66c0*/  FFMA.FTZ R49, R5, UR7, R49 ;  /* 0x0000000705317c23 */ /* 0x000fe20008010031 */
[----:B------:R-:W-:Y:S02]  /*66d0*/  LOP3.LUT R5, R2, 0xd9, R3, 0xfe, !PT ;  /* 0x000000d902057812 */ /* 0x000fe400078efe03 */
[----:B------:R-:W-:Y:S01]  /*66e0*/  FSEL R53, R53, -INF , !P2 ;  /* 0xff80000035357808 */ /* 0x000fe20005000000 */
[----:B------:R-:W2:Y:S01]  /*66f0*/  MUFU.TANH R36, R36 ;  /* 0x0000002400247308 */ /* 0x000ea20000002400 */
[----:B------:R-:W-:-:S02]  /*6700*/  FSEL R68, R52, -INF , !P4 ;  /* 0xff80000034447808 */ /* 0x000fc40006000000 */
[C---:B------:R-:W-:Y:S02]  /*6710*/  ISETP.GE.AND P6, PT, R4.reuse, R128, PT ;  /* 0x000000800400720c */ /* 0x040fe40003fc6270 */
[----:B------:R-:W-:Y:S02]  /*6720*/  ISETP.GE.AND P2, PT, R4, R0, PT ;  /* 0x000000000400720c */ /* 0x000fe40003f46270 */
[----:B------:R-:W-:Y:S01]  /*6730*/  FSEL R52, R50, -INF , !P1 ;  /* 0xff80000032347808 */ /* 0x000fe20004800000 */
[----:B------:R-:W5:Y:S01]  /*6740*/  MUFU.TANH R35, R35 ;  /* 0x0000002300237308 */ /* 0x000f620000002400 */
[----:B------:R-:W-:Y:S02]  /*6750*/  I2FP.F32.U32 R4, R4 ;  /* 0x0000000400047245 */ /* 0x000fe40000201000 */
[C---:B------:R-:W-:Y:S02]  /*6760*/  ISETP.GE.AND P4, PT, R5.reuse, R128, PT ;  /* 0x000000800500720c */ /* 0x040fe40003f86270 */
[----:B------:R-:W-:Y:S01]  /*6770*/  ISETP.GE.AND P1, PT, R5, R0, PT ;  /* 0x000000000500720c */ /* 0x000fe20003f26270 */
[C---:B---3--:R-:W-:Y:S01]  /*6780*/  FFMA.FTZ R48, R4.reuse, UR7, R48 ;  /* 0x0000000704307c23 */ /* 0x048fe20008010030 */
[----:B------:R-:W-:Y:S01]  /*6790*/  I2FP.F32.U32 R5, R5 ;  /* 0x0000000500057245 */ /* 0x000fe20000201000 */
[----:B------:R-:W-:Y:S01]  /*67a0*/  FFMA.FTZ R46, R4, UR7, R46 ;  /* 0x00000007042e7c23 */ /* 0x000fe2000801002e */
[C---:B------:R-:W-:Y:S01]  /*67b0*/  LOP3.LUT R4, R2.reuse, 0xe0, R3, 0xfe, !PT ;  /* 0x000000e002047812 */ /* 0x040fe200078efe03 */
[----:B------:R-:W-:Y:S01]  /*67c0*/  MUFU.TANH R27, R27 ;  /* 0x0000001b001b7308 */ /* 0x000fe20000002400 */
[----:B------:R-:W-:Y:S01]  /*67d0*/  FSEL R67, R51, -INF , !P3 ;  /* 0xff80000033437808 */ /* 0x000fe20005800000 */
[C---:B------:R-:W-:Y:S01]  /*67e0*/  FFMA.FTZ R47, R5.reuse, UR7, R47 ;  /* 0x00000007052f7c23 */ /* 0x040fe2000801002f */
[----:B------:R-:W-:Y:S01]  /*67f0*/  FFMA.FTZ R45, R5, UR7, R45 ;  /* 0x00000007052d7c23 */ /* 0x000fe2000801002d */
[----:B------:R-:W-:-:S02]  /*6800*/  LOP3.LUT R5, R2, 0xe1, R3, 0xfe, !PT ;  /* 0x000000e102057812 */ /* 0x000fc400078efe03 */
[----:B------:R-:W-:Y:S02]  /*6810*/  FSEL R51, R49, -INF , !P0 ;  /* 0xff80000031337808 */ /* 0x000fe40004000000 */
[C---:B------:R-:W-:Y:S01]  /*6820*/  ISETP.GE.AND P3, PT, R4.reuse, R128, PT ;  /* 0x000000800400720c */ /* 0x040fe20003f66270 */
[----:B------:R-:W3:Y:S01]  /*6830*/  MUFU.TANH R25, R25 ;  /* 0x0000001900197308 */ /* 0x000ee20000002400 */
[----:B------:R-:W-:Y:S02]  /*6840*/  ISETP.GE.AND P0, PT, R4, R0, PT ;  /* 0x000000000400720c */ /* 0x000fe40003f06270 */
[----:B------:R-:W-:Y:S02]  /*6850*/  FSEL R66, R48, -INF , !P6 ;  /* 0xff80000030427808 */ /* 0x000fe40007000000 */
[----:B------:R-:W-:Y:S02]  /*6860*/  FSEL R50, R46, -INF , !P2 ;  /* 0xff8000002e327808 */ /* 0x000fe40005000000 */
[----:B------:R-:W-:Y:S01]  /*6870*/  I2FP.F32.U32 R4, R4 ;  /* 0x0000000400047245 */ /* 0x000fe20000201000 */
[----:B------:R-:W3:Y:S01]  /*6880*/  MUFU.TANH R22, R22 ;  /* 0x0000001600167308 */ /* 0x000ee20000002400 */
[----:B------:R-:W-:-:S02]  /*6890*/  ISETP.GE.AND P6, PT, R5, R128, PT ;  /* 0x000000800500720c */ /* 0x000fc40003fc6270 */
[----:B------:R-:W-:Y:S01]  /*68a0*/  ISETP.GE.AND P2, PT, R5, R0, PT ;  /* 0x000000000500720c */ /* 0x000fe20003f46270 */
[C---:B------:R-:W-:Y:S01]  /*68b0*/  FFMA.FTZ R44, R4.reuse, UR7, R44 ;  /* 0x00000007042c7c23 */ /* 0x040fe2000801002c */
[----:B------:R-:W-:Y:S01]  /*68c0*/  I2FP.F32.U32 R5, R5 ;  /* 0x0000000500057245 */ /* 0x000fe20000201000 */
[----:B------:R-:W-:Y:S01]  /*68d0*/  FFMA.FTZ R41, R4, UR7, R41 ;  /* 0x0000000704297c23 */ /* 0x000fe20008010029 */
[C---:B------:R-:W-:Y:S01]  /*68e0*/  LOP3.LUT R4, R2.reuse, 0xe8, R3, 0xfe, !PT ;  /* 0x000000e802047812 */ /* 0x040fe200078efe03 */
[----:B------:R-:W3:Y:S01]  /*68f0*/  MUFU.TANH R26, R26 ;  /* 0x0000001a001a7308 */ /* 0x000ee20000002400 */
[----:B------:R-:W-:Y:S01]  /*6900*/  FSEL R65, R47, -INF , !P4 ;  /* 0xff8000002f417808 */ /* 0x000fe20006000000 */
[C---:B------:R-:W-:Y:S01]  /*6910*/  FFMA.FTZ R43, R5.reuse, UR7, R43 ;  /* 0x00000007052b7c23 */ /* 0x040fe2000801002b */
[----:B------:R-:W-:Y:S01]  /*6920*/  FFMA.FTZ R40, R5, UR7, R40 ;  /* 0x0000000705287c23 */ /* 0x000fe20008010028 */
[----:B------:R-:W-:Y:S02]  /*6930*/  LOP3.LUT R5, R2, 0xe9, R3, 0xfe, !PT ;  /* 0x000000e902057812 */ /* 0x000fe400078efe03 */
[----:B------:R-:W-:-:S02]  /*6940*/  FSEL R49, R45, -INF , !P1 ;  /* 0xff8000002d317808 */ /* 0x000fc40004800000 */
[----:B------:R-:W-:Y:S01]  /*6950*/  FSEL R64, R44, -INF , !P3 ;  /* 0xff8000002c407808 */ /* 0x000fe20005800000 */
[----:B------:R-:W3:Y:S01]  /*6960*/  MUFU.TANH R23, R23 ;  /* 0x0000001700177308 */ /* 0x000ee20000002400 */
[----:B------:R-:W-:Y:S01]  /*6970*/  FSEL R48, R41, -INF , !P0 ;  /* 0xff80000029307808 */ /* 0x000fe20004000000 */
[----:B------:R-:W-:Y:S01]  /*6980*/  BAR.SYNC.DEFER_BLOCKING 0x0 ;  /* 0x0000000000007b1d */ /* 0x000fe20000010000 */
[C---:B------:R-:W-:Y:S02]  /*6990*/  ISETP.GE.AND P4, PT, R4.reuse, R128, PT ;  /* 0x000000800400720c */ /* 0x040fe40003f86270 */
[----:B------:R-:W-:Y:S02]  /*69a0*/  ISETP.GE.AND P1, PT, R4, R0, PT ;  /* 0x000000000400720c */ /* 0x000fe40003f26270 */
[C---:B------:R-:W-:Y:S02]  /*69b0*/  ISETP.GE.AND P3, PT, R5.reuse, R128, PT ;  /* 0x000000800500720c */ /* 0x040fe40003f66270 */
[----:B------:R-:W-:-:S02]  /*69c0*/  ISETP.GE.AND P0, PT, R5, R0, PT ;  /* 0x000000000500720c */ /* 0x000fc40003f06270 */
[----:B------:R-:W-:Y:S02]  /*69d0*/  I2FP.F32.U32 R4, R4 ;  /* 0x0000000400047245 */ /* 0x000fe40000201000 */
[----:B------:R-:W-:Y:S02]  /*69e0*/  I2FP.F32.U32 R5, R5 ;  /* 0x0000000500057245 */ /* 0x000fe40000201000 */
[----:B------:R-:W-:Y:S01]  /*69f0*/  LOP3.LUT R7, R2, 0xf0, R3, 0xfe, !PT ;  /* 0x000000f002077812 */ /* 0x000fe200078efe03 */
[C---:B----4-:R-:W-:Y:S01]  /*6a00*/  FFMA.FTZ R39, R4.reuse, UR7, R39 ;  /* 0x0000000704277c23 */ /* 0x050fe20008010027 */
[----:B-1----:R-:W-:Y:S01]  /*6a10*/  FFMA.FTZ R37, R4, UR7, R37 ;  /* 0x0000000704257c23 */ /* 0x002fe20008010025 */
[C---:B------:R-:W-:Y:S01]  /*6a20*/  FFMA.FTZ R38, R5.reuse, UR7, R38 ;  /* 0x0000000705267c23 */ /* 0x040fe20008010026 */
[----:B--2---:R-:W-:Y:S01]  /*6a30*/  FFMA.FTZ R36, R5, UR7, R36 ;  /* 0x0000000705247c23 */ /* 0x004fe20008010024 */
[C-C-:B------:R-:W-:Y:S02]  /*6a40*/  LOP3.LUT R5, R2.reuse, 0xf1, R3.reuse, 0xfe, !PT ;  /* 0x000000f102057812 */ /* 0x140fe400078efe03 */
[----:B------:R-:W-:-:S02]  /*6a50*/  LOP3.LUT R4, R2, 0xf9, R3, 0xfe, !PT ;  /* 0x000000f902047812 */ /* 0x000fc400078efe03 */
[----:B------:R-:W-:Y:S02]  /*6a60*/  FSEL R63, R43, -INF , !P6 ;  /* 0xff8000002b3f7808 */ /* 0x000fe40007000000 */
[----:B------:R-:W-:Y:S02]  /*6a70*/  FSEL R47, R40, -INF , !P2 ;  /* 0xff800000282f7808 */ /* 0x000fe40005000000 */
[----:B------:R-:W-:Y:S02]  /*6a80*/  FSEL R62, R39, -INF , !P4 ;  /* 0xff800000273e7808 */ /* 0x000fe40006000000 */
[----:B------:R-:W-:Y:S02]  /*6a90*/  FSEL R46, R37, -INF , !P1 ;  /* 0xff800000252e7808 */ /* 0x000fe40004800000 */
[----:B------:R-:W-:Y:S02]  /*6aa0*/  FSEL R61, R38, -INF , !P3 ;  /* 0xff800000263d7808 */ /* 0x000fe40005800000 */
[----:B------:R-:W-:-:S02]  /*6ab0*/  FSEL R45, R36, -INF , !P0 ;  /* 0xff800000242d7808 */ /* 0x000fc40004000000 */
[C---:B------:R-:W-:Y:S02]  /*6ac0*/  ISETP.GE.AND P6, PT, R7.reuse, R128, PT ;  /* 0x000000800700720c */ /* 0x040fe40003fc6270 */
[----:B------:R-:W-:Y:S02]  /*6ad0*/  ISETP.GE.AND P2, PT, R7, R0, PT ;  /* 0x000000000700720c */ /* 0x000fe40003f46270 */
[C---:B------:R-:W-:Y:S02]  /*6ae0*/  ISETP.GE.AND P4, PT, R5.reuse, R128, PT ;  /* 0x000000800500720c */ /* 0x040fe40003f86270 */
[----:B------:R-:W-:Y:S02]  /*6af0*/  ISETP.GE.AND P1, PT, R5, R0, PT ;  /* 0x000000000500720c */ /* 0x000fe40003f26270 */
[C---:B------:R-:W-:Y:S02]  /*6b00*/  ISETP.GE.AND P3, PT, R4.reuse, R128, PT ;  /* 0x000000800400720c */ /* 0x040fe40003f66270 */
[----:B------:R-:W-:-:S02]  /*6b10*/  ISETP.GE.AND P0, PT, R4, R0, PT ;  /* 0x000000000400720c */ /* 0x000fc40003f06270 */
[----:B------:R-:W-:Y:S02]  /*6b20*/  I2FP.F32.U32 R7, R7 ;  /* 0x0000000700077245 */ /* 0x000fe40000201000 */
[----:B------:R-:W-:Y:S02]  /*6b30*/  I2FP.F32.U32 R5, R5 ;  /* 0x0000000500057245 */ /* 0x000fe40000201000 */
[----:B------:R-:W-:Y:S01]  /*6b40*/  I2FP.F32.U32 R4, R4 ;  /* 0x0000000400047245 */ /* 0x000fe20000201000 */
[C---:B-----5:R-:W-:Y:S01]  /*6b50*/  FFMA.FTZ R35, R7.reuse, UR7, R35 ;  /* 0x0000000707237c23 */ /* 0x060fe20008010023 */
[----:B---3--:R-:W-:Y:S01]  /*6b60*/  FFMA.FTZ R25, R7, UR7, R25 ;  /* 0x0000000707197c23 */ /* 0x008fe20008010019 */
[C---:B------:R-:W-:Y:S01]  /*6b70*/  FFMA.FTZ R27, R5.reuse, UR7, R27 ;  /* 0x00000007051b7c23 */ /* 0x040fe2000801001b */
[----:B------:R-:W-:Y:S01]  /*6b80*/  FFMA.FTZ R22, R5, UR7, R22 ;  /* 0x0000000705167c23 */ /* 0x000fe20008010016 */
[C---:B------:R-:W-:Y:S01]  /*6b90*/  FFMA.FTZ R26, R4.reuse, UR7, R26 ;  /* 0x00000007041a7c23 */ /* 0x040fe2000801001a */
[----:B------:R-:W-:Y:S01]  /*6ba0*/  FFMA.FTZ R23, R4, UR7, R23 ;  /* 0x0000000704177c23 */ /* 0x000fe20008010017 */
[----:B------:R-:W-:-:S02]  /*6bb0*/  FSEL R60, R35, -INF , !P6 ;  /* 0xff800000233c7808 */ /* 0x000fc40007000000 */
[----:B------:R-:W-:Y:S02]  /*6bc0*/  FSEL R44, R25, -INF , !P2 ;  /* 0xff800000192c7808 */ /* 0x000fe40005000000 */
[----:B------:R-:W-:Y:S02]  /*6bd0*/  FSEL R59, R27, -INF , !P4 ;  /* 0xff8000001b3b7808 */ /* 0x000fe40006000000 */
        /* <DEDUP_REMOVED lines=15> */
.L_x_1572:
        /* <DEDUP_REMOVED lines=30> */
[----:B------:R-:W-:Y:S02]  /*6eb0*/  LOP3.LUT R4, R2, R5, RZ, 0x3c, !PT ;  /* 0x0000000502047212 */ /* 0x000fe400078e3cff */
[----:B------:R-:W-:-:S02]  /*6ec0*/  ISETP.NE.AND P1, PT, R5, RZ, PT ;  /* 0x000000ff0500720c */ /* 0x000fc40003f25270 */
[----:B------:R-:W-:Y:S02]  /*6ed0*/  ISETP.GE.AND P2, PT, R4, RZ, PT ;  /* 0x000000ff0400720c */ /* 0x000fe40003f46270 */
[----:B------:R-:W-:-:S03]  /*6ee0*/  LOP3.LUT R4, RZ, R5, RZ, 0x33, !PT ;  /* 0x00000005ff047212 */ /* 0x000fc600078e33ff */
[----:B------:R-:W-:Y:S02]  /*6ef0*/  @P4 IADD3 R26, PT, PT, R26, 0x1, RZ ;  /* 0x000000011a1a4810 */ /* 0x000fe40007ffe0ff */
[----:B------:R-:W-:Y:S02]  /*6f00*/  @P6 VIADD R35, R35, 0x1 ;  /* 0x0000000123236836 */ /* 0x000fe40000000000 */
[----:B------:R-:W-:-:S04]  /*6f10*/  MOV R23, R26 ;  /* 0x0000001a00177202 */ /* 0x000fc80000000f00 */
[----:B------:R-:W-:Y:S01]  /*6f20*/  @!P2 IADD3 R35, PT, PT, -R35, RZ, RZ ;  /* 0x000000ff2323a210 */ /* 0x000fe20007ffe1ff */
        /* <DEDUP_REMOVED lines=22> */
.L_x_1573:
[----:B------:R-:W1:Y:S01]  /*7090*/  LDCU UR4, c[0x0][0x440] ;  /* 0x00008800ff0477ac */ /* 0x000e620008000800 */
[----:B------:R-:W-:Y:S01]  /*70a0*/  IMAD.U32 R36, RZ, RZ, UR10 ;  /* 0x0000000aff247e24 */ /* 0x000fe2000f8e00ff */
[----:B------:R-:W-:Y:S01]  /*70b0*/  MOV R70, UR10 ;  /* 0x0000000a00467c02 */ /* 0x000fe20008000f00 */
[----:B------:R-:W-:Y:S01]  /*70c0*/  IMAD.U32 R5, RZ, RZ, UR10 ;  /* 0x0000000aff057e24 */ /* 0x000fe2000f8e00ff */
[----:B------:R-:W-:Y:S01]  /*70d0*/  BSSY.RECONVERGENT B0, `(.L_x_1574) ;  /* 0x000004c000007945 */ /* 0x000fe20003800200 */
[----:B------:R-:W-:Y:S01]  /*70e0*/  IMAD.U32 R4, RZ, RZ, UR11 ;  /* 0x0000000bff047e24 */ /* 0x000fe2000f8e00ff */
[----:B------:R-:W-:Y:S01]  /*70f0*/  LEA R36, P2, R36, R175, 0x6 ;  /* 0x000000af24247211 */ /* 0x000fe200078430ff */
[----:B------:R-:W-:Y:S02]  /*7100*/  IMAD.U32 R26, RZ, RZ, UR10 ;  /* 0x0000000aff1a7e24 */ /* 0x000fe4000f8e00ff */
[----:B------:R-:W-:Y:S01]  /*7110*/  IMAD.U32 R25, RZ, RZ, UR10 ;  /* 0x0000000aff197e24 */ /* 0x000fe2000f8e00ff */
[----:B------:R-:W-:Y:S01]  /*7120*/  LEA.HI.X R37, R5, R174, R4, 0x6, P2 ;  /* 0x000000ae05257211 */ /* 0x000fe200010f3404 */
[----:B------:R-:W-:-:S02]  /*7130*/  IMAD.U32 R7, RZ, RZ, UR10 ;  /* 0x0000000aff077e24 */ /* 0x000fc4000f8e00ff */
[----:B------:R-:W-:Y:S01]  /*7140*/  IMAD.U32 R38, RZ, RZ, UR10 ;  /* 0x0000000aff267e24 */ /* 0x000fe2000f8e00ff */
[C---:B-1----:R-:W-:Y:S02]  /*7150*/  ISETP.GE.AND P1, PT, R172.reuse, UR4, PT ;  /* 0x00000004ac007c0c */ /* 0x042fe4000bf26270 */
[----:B------:R-:W-:-:S11]  /*7160*/  ISETP.GE.AND P0, PT, R172, UR4, PT ;  /* 0x00000004ac007c0c */ /* 0x000fd6000bf06270 */
[----:B------:R-:W-:Y:S01]  /*7170*/  @!P1 IMAD.MOV.U32 R22, RZ, RZ, R175 ;  /* 0x000000ffff169224 */ /* 0x000fe200078e00af */
[----:B------:R-:W-:Y:S01]  /*7180*/  @!P1 MOV R23, R174 ;  /* 0x000000ae00179202 */ /* 0x000fe20000000f00 */
[----:B------:R-:W-:Y:S01]  /*7190*/  VOTEU.ALL UP0, P0 ;  /* 0x0000000000ff7886 */ /* 0x000fe20000000000 */
[-C--:B------:R-:W-:Y:S01]  /*71a0*/  @!P0 LEA R70, P2, R70, R36.reuse, 0x6 ;  /* 0x0000002446468211 */ /* 0x080fe200078430ff */
[----:B------:R-:W-:Y:S01]  /*71b0*/  @!P0 IMAD.WIDE.U32 R38, R38, 0xc0, R36 ;  /* 0x000000c026268825 */ /* 0x000fe200078e0024 */
[----:B------:R-:W-:Y:S01]  /*71c0*/  @!P0 LEA R26, P3, R26, R36, 0x7 ;  /* 0x000000241a1a8211 */ /* 0x000fe200078638ff */
[----:B------:R-:W-:Y:S01]  /*71d0*/  @!PT LDS RZ, [RZ] ;  /* 0x00000000fffff984 */ /* 0x000fe20000000800 */
[----:B------:R-:W-:Y:S01]  /*71e0*/  @!PT LDS RZ, [RZ] ;  /* 0x00000000fffff984 */ /* 0x000fe20000000800 */
[----:B------:R-:W-:Y:S01]  /*71f0*/  @!PT LDS RZ, [RZ] ;  /* 0x00000000fffff984 */ /* 0x000fe20000000800 */
[----:B------:R1:W-:Y:S01]  /*7200*/  @!P1 LDGSTS.E.BYPASS.LTC128B.128 [R186+0x1000], desc[UR24][R22.64] ;  /* 0x0100000016ba9fae */ /* 0x0003e2000b981a18 */
[----:B------:R-:W-:Y:S01]  /*7210*/  @!P0 LEA.HI.X R71, R5, R37, R4, 0x6, P2 ;  /* 0x0000002505478211 */ /* 0x000fe200010f3404 */
[----:B------:R-:W-:Y:S01]  /*7220*/  IMAD.U32 R4, RZ, RZ, UR10 ;  /* 0x0000000aff047e24 */ /* 0x000fe2000f8e00ff */
[----:B------:R-:W-:Y:S01]  /*7230*/  MOV R5, UR11 ;  /* 0x0000000b00057c02 */ /* 0x000fe20008000f00 */
[----:B------:R-:W-:Y:S01]  /*7240*/  @!UP0 UIMAD UR5, UR11, 0xc0, URZ ;  /* 0x000000c00b0588a4 */ /* 0x000fe2000f8e02ff */
[----:B------:R2:W-:Y:S01]  /*7250*/  @P1 STS.128 [R186+0x1000], RZ ;  /* 0x001000ffba001388 */ /* 0x0005e20000000c00 */
[----:B------:R-:W-:Y:S01]  /*7260*/  @!P0 IMAD.WIDE.U32 R72, R4, 0x140, R36 ;  /* 0x0000014004488825 */ /* 0x000fe200078e0024 */
[----:B------:R-:W-:-:S02]  /*7270*/  @!UP0 UIMAD UR4, UR11, 0x140, URZ ;  /* 0x000001400b0488a4 */ /* 0x000fc4000f8e02ff */
[----:B------:R2:W-:Y:S01]  /*7280*/  @P0 STS.128 [R186+0x1800], RZ ;  /* 0x001800ffba000388 */ /* 0x0005e20000000c00 */
[----:B------:R-:W-:Y:S02]  /*7290*/  @!P0 IMAD.MOV.U32 R4, RZ, RZ, R36 ;  /* 0x000000ffff048224 */ /* 0x000fe400078e0024 */
[----:B------:R-:W-:Y:S01]  /*72a0*/  @!P0 VIADD R39, R39, UR5 ;  /* 0x0000000527278c36 */ /* 0x000fe20008000000 */
[----:B------:R-:W-:Y:S01]  /*72b0*/  @!P0 IADD3 R73, PT, PT, R73, UR4, RZ ;  /* 0x0000000449498c10 */ /* 0x000fe2000fffe0ff */
[----:B-1----:R-:W-:Y:S01]  /*72c0*/  IMAD.U32 R22, RZ, RZ, UR10 ;  /* 0x0000000aff167e24 */ /* 0x002fe2000f8e00ff */
[----:B------:R-:W-:-:S04]  /*72d0*/  MOV R23, UR11 ;  /* 0x0000000b00177c02 */ /* 0x000fc80008000f00 */
[----:B------:R-:W-:Y:S02]  /*72e0*/  @!P0 LEA R22, P2, R22, R36, 0x8 ;  /* 0x0000002416168211 */ /* 0x000fe400078440ff */
[-C--:B------:R-:W-:Y:S02]  /*72f0*/  @!P0 LEA.HI.X R27, R25, R37.reuse, R23, 0x7, P3 ;  /* 0x00000025191b8211 */ /* 0x080fe400018f3c17 */
[-C--:B------:R-:W-:Y:S02]  /*7300*/  @!P0 LEA.HI.X R23, R7, R37.reuse, R5, 0x8, P2 ;  /* 0x0000002507178211 */ /* 0x080fe400010f4405 */
[----:B------:R-:W-:-:S05]  /*7310*/  @!P0 MOV R5, R37 ;  /* 0x0000002500058202 */ /* 0x000fca0000000f00 */
        /* <DEDUP_REMOVED lines=31> */
[----:B--2---:R-:W-:Y:S01]  /*7510*/  MOV R4, UR10 ;  /* 0x0000000a00047c02 */ /* 0x004fe20008000f00 */
[----:B------:R-:W-:-:S04]  /*7520*/  UIMAD UR4, UR11, 0x180, URZ ;  /* 0x000001800b0478a4 */ /* 0x000fc8000f8e02ff */
[----:B------:R-:W-:-:S05]  /*7530*/  IMAD.WIDE.U32 R4, R4, 0x180, R36 ;  /* 0x0000018004047825 */ /* 0x000fca00078e0024 */
[----:B------:R-:W-:-:S05]  /*7540*/  IADD3 R5, PT, PT, R5, UR4, RZ ;  /* 0x0000000405057c10 */ /* 0x000fca000fffe0ff */
[----:B------:R-:W-:Y:S01]  /*7550*/  @!PT LDS RZ, [RZ] ;  /* 0x00000000fffff984 */ /* 0x000fe20000000800 */
[----:B------:R-:W-:Y:S01]  /*7560*/  @!PT LDS RZ, [RZ] ;  /* 0x00000000fffff984 */ /* 0x000fe20000000800 */
[----:B------:R-:W-:Y:S01]  /*7570*/  @!PT LDS RZ, [RZ] ;  /* 0x00000000fffff984 */ /* 0x000fe20000000800 */
[----:B------:R1:W-:Y:S02]  /*7580*/  LDGSTS.E.BYPASS.LTC128B.128 [R186+0x4800], desc[UR24][R4.64] ;  /* 0x0480000004ba7fae */ /* 0x0003e4000b981a18 */
.L_x_1575:
[----:B------:R-:W-:Y:S05]  /*7590*/  BSYNC.RECONVERGENT B0 ;  /* 0x0000000000007941 */ /* 0x000fea0003800200 */
.L_x_1574:
[----:B------:R-:W0:Y:S02]  /*75a0*/  LDGDEPBAR ;  /* 0x00000000000079af */ /* 0x000e240000000000 */
.L_x_1571:
[----:B--2---:R-:W-:Y:S01]  /*75b0*/  FMNMX3.FTZ R22, R20, R15, R21, !PT ;  /* 0x0000000f14167276 */ /* 0x004fe20007810015 */
[----:B------:R-:W2:Y:S01]  /*75c0*/  LDCU UR15, c[0x0][0x45c] ;  /* 0x00008b80ff0f77ac */ /* 0x000ea20008000800 */
        /* <DEDUP_REMOVED lines=65> */
[----:B-1----:R-:W1:Y:S01]  /*79e0*/  SHFL.BFLY PT, R5, R22, 0x2, 0x1f ;  /* 0x0c401f0016057f89 */ /* 0x002e6200000e0000 */
[----:B------:R-:W-:-:S02]  /*79f0*/  MOV R40, 0x20 ;  /* 0x0000002000287802 */ /* 0x000fc40000000f00 */
[----:B------:R-:W-:Y:S01]  /*7a00*/  LEA R182, R182, UR6, 0x1 ;  /* 0x00000006b6b67c11 */ /* 0x000fe2000f8e08ff */
[----:B------:R-:W3:Y:S01]  /*7a10*/  SHFL.BFLY PT, R4, R7, 0x2, 0x1f ;  /* 0x0c401f0007047f89 */ /* 0x000ee200000e0000 */
[----:B------:R-:W-:-:S04]  /*7a20*/  SEL R40, R40, 0xffffffe0, !P5 ;  /* 0xffffffe028287807 */ /* 0x000fc80006800000 */
[----:B------:R-:W-:-:S05]  /*7a30*/  IADD3 R70, PT, PT, R40, R182, RZ ;  /* 0x000000b628467210 */ /* 0x000fca0007ffe0ff */
[----:B------:R-:W-:Y:S01]  /*7a40*/  LDSM.16.MT88.4 R36, [R70+0x5400] ;  /* 0x005400004624783b */ /* 0x000fe20000004200 */
[----:B-1----:R-:W-:Y:S02]  /*7a50*/  FMNMX.FTZ R5, R22, R5, !PT ;  /* 0x0000000516057209 */ /* 0x002fe40007810000 */
        /* <DEDUP_REMOVED lines=15> */
[----:B------:R-:W-:Y:S01]  /*7b50*/  FFMA.FTZ R98, R14, UR15, -R69 ;  /* 0x0000000f0e627c23 */ /* 0x000fe20008010845 */
[----:B------:R-:W-:Y:S01]  /*7b60*/  MUFU.EX2 R114, R114 ;  /* 0x0000007200727308 */ /* 0x000fe20000000800 */
[--C-:B------:R-:W-:Y:S01]  /*7b70*/  FFMA.FTZ R111, R6, UR15, -R73.reuse ;  /* 0x0000000f066f7c23 */ /* 0x100fe20008010849 */
[--C-:B------:R-:W-:Y:S01]  /*7b80*/  FFMA.FTZ R112, R11, UR15, -R73.reuse ;  /* 0x0000000f0b707c23 */ /* 0x100fe20008010849 */
[----:B------:R-:W2:Y:S01]  /*7b90*/  LDSM.16.MT88.4 R4, [R70+0x5000] ;  /* 0x005000004604783b */ /* 0x000ea20000004200 */
[--C-:B------:R-:W-:Y:S01]  /*7ba0*/  FFMA.FTZ R106, R13, UR15, -R73.reuse ;  /* 0x0000000f0d6a7c23 */ /* 0x100fe20008010849 */
[----:B------:R-:W-:Y:S01]  /*7bb0*/  FFMA.FTZ R96, R10, UR15, -R73 ;  /* 0x0000000f0a607c23 */ /* 0x000fe20008010849 */
[----:B------:R-:W3:Y:S01]  /*7bc0*/  MUFU.EX2 R113, R113 ;  /* 0x0000007100717308 */ /* 0x000ee20000000800 */
[--C-:B------:R-:W-:Y:S01]  /*7bd0*/  FFMA.FTZ R97, R8, UR15, -R69.reuse ;  /* 0x0000000f08617c23 */ /* 0x100fe20008010845 */
[--C-:B------:R-:W-:Y:S01]  /*7be0*/  FFMA.FTZ R93, R9, UR15, -R69.reuse ;  /* 0x0000000f095d7c23 */ /* 0x100fe20008010845 */
[--C-:B------:R-:W-:Y:S01]  /*7bf0*/  FFMA.FTZ R88, R12, UR15, -R69.reuse ;  /* 0x0000000f0c587c23 */ /* 0x100fe20008010845 */
[----:B------:R-:W-:Y:S01]  /*7c00*/  MUFU.EX2 R107, R107 ;  /* 0x0000006b006b7308 */ /* 0x000fe20000000800 */
[----:B------:R-:W4:Y:S01]  /*7c10*/  LDSM.16.MT88.4 R8, [R182+0x5400] ;  /* 0x00540000b608783b */ /* 0x000f220000004200 */
[----:B------:R-:W-:Y:S01]  /*7c20*/  FFMA.FTZ R79, R24, UR15, -R69 ;  /* 0x0000000f184f7c23 */ /* 0x000fe20008010845 */
[--C-:B------:R-:W-:Y:S01]  /*7c30*/  FFMA.FTZ R92, R19, UR15, -R73.reuse ;  /* 0x0000000f135c7c23 */ /* 0x100fe20008010849 */
[----:B------:R-:W5:Y:S01]  /*7c40*/  MUFU.EX2 R98, R98 ;  /* 0x0000006200627308 */ /* 0x000f620000000800 */
        /* <DEDUP_REMOVED lines=8> */
[--C-:B------:R-:W-:Y:S01]  /*7cd0*/  FFMA.FTZ R75, R32, UR15, -R69.reuse ;  /* 0x0000000f204b7c23 */ /* 0x100fe20008010845 */
[----:B------:R-:W-:Y:S01]  /*7ce0*/  FFMA.FTZ R76, R31, UR15, -R69 ;  /* 0x0000000f1f4c7c23 */ /* 0x000fe20008010845 */
[----:B------:R-:W4:Y:S01]  /*7cf0*/  LDSM.16.MT88.4 R32, [R182+0x5800] ;  /* 0x00580000b620783b */ /* 0x000f220000004200 */
[----:B------:R-:W-:Y:S01]  /*7d00*/  MUFU.EX2 R106, R106 ;  /* 0x0000006a006a7308 */ /* 0x000fe20000000800 */
[--C-:B------:R-:W-:Y:S01]  /*7d10*/  FFMA.FTZ R71, R28, UR15, -R73.reuse ;  /* 0x0000000f1c477c23 */ /* 0x100fe20008010849 */
[----:B-----5:R-:W-:Y:S01]  /*7d20*/  F2FP.BF16.F32.PACK_AB R14, R98, R107 ;  /* 0x0000006b620e723e */ /* 0x020fe200000010ff */
[----:B------:R-:W-:Y:S01]  /*7d30*/  FFMA.FTZ R86, R29, UR15, -R73 ;  /* 0x0000000f1d567c23 */ /* 0x000fe20008010849 */
[----:B------:R-:W5:Y:S01]  /*7d40*/  MUFU.EX2 R96, R96 ;  /* 0x0000006000607308 */ /* 0x000f620000000800 */
[--C-:B------:R-:W-:Y:S01]  /*7d50*/  FFMA.FTZ R74, R30, UR15, -R69.reuse ;  /* 0x0000000f1e4a7c23 */ /* 0x100fe20008010845 */
[----:B------:R-:W-:Y:S01]  /*7d60*/  FFMA.FTZ R105, R105, UR15, -R69 ;  /* 0x0000000f69697c23 */ /* 0x000fe20008010845 */
[----:B------:R-:W4:Y:S01]  /*7d70*/  LDSM.16.MT88.4 R28, [R70+0x5800] ;  /* 0x00580000461c783b */ /* 0x000f220000004200 */
        /* <DEDUP_REMOVED lines=8> */
[----:B------:R-:W-:Y:S01]  /*7e00*/  MUFU.EX2 R88, R88 ;  /* 0x0000005800587308 */ /* 0x000fe20000000800 */
        /* <DEDUP_REMOVED lines=10> */
[----:B------:R-:W-:Y:S01]  /*7eb0*/  FFMA.FTZ R170, R170, UR15, -R69 ;  /* 0x0000000faaaa7c23 */ /* 0x000fe20008010845 */
[----:B------:R-:W1:Y:S01]  /*7ec0*/  MUFU.EX2 R91, R91 ;  /* 0x0000005b005b7308 */ /* 0x000e620000000800 */
[----:B------:R-:W-:Y:S01]  /*7ed0*/  FADD.FTZ R113, R114, R113 ;  /* 0x0000007172717221 */ /* 0x000fe20000010000 */
[----:B------:R-:W-:Y:S01]  /*7ee0*/  FADD.FTZ R111, R112, R111 ;  /* 0x0000006f706f7221 */ /* 0x000fe20000010000 */
[----:B------:R-:W-:Y:S01]  /*7ef0*/  FFMA.FTZ R123, R123, UR15, -R69 ;  /* 0x0000000f7b7b7c23 */ /* 0x000fe20008010845 */
[----:B------:R-:W-:Y:S01]  /*7f00*/  MUFU.EX2 R87, R87 ;  /* 0x0000005700577308 */ /* 0x000fe20000000800 */
[C---:B------:R-:W-:Y:S01]  /*7f10*/  HMMA.16816.F32.BF16 R20, R12.reuse, R22, RZ ;  /* 0x000000160c14723c */ /* 0x040fe200000418ff */
[----:B------:R-:W-:Y:S01]  /*7f20*/  FADD.FTZ R113, R107, R113 ;  /* 0x000000716b717221 */ /* 0x000fe20000010000 */
[----:B------:R-:W-:Y:S01]  /*7f30*/  FADD.FTZ R111, R106, R111 ;  /* 0x0000006f6a6f7221 */ /* 0x000fe20000010000 */
[----:B------:R-:W5:Y:S01]  /*7f40*/  MUFU.EX2 R72, R72 ;  /* 0x0000004800487308 */ /* 0x000f620000000800 */
[----:B------:R-:W-:Y:S01]  /*7f50*/  FFMA.FTZ R120, R120, UR15, -R69 ;  /* 0x0000000f78787c23 */ /* 0x000fe20008010845 */
[----:B------:R-:W-:Y:S01]  /*7f60*/  FADD.FTZ R113, R98, R113 ;  /* 0x0000007162717221 */ /* 0x000fe20000010000 */
[----:B------:R-:W-:Y:S01]  /*7f70*/  FADD.FTZ R111, R96, R111 ;  /* 0x0000006f606f7221 */ /* 0x000fe20000010000 */
[----:B------:R-:W4:Y:S01]  /*7f80*/  MUFU.EX2 R78, R78 ;  /* 0x0000004e004e7308 */ /* 0x000f220000000800 */
[C---:B--2---:R-:W-:Y:S01]  /*7f90*/  HMMA.16816.F32.BF16 R16, R12.reuse, R4, RZ ;  /* 0x000000040c10723c */ /* 0x044fe200000418ff */
[----:B---3--:R-:W-:Y:S01]  /*7fa0*/  F2FP.BF16.F32.PACK_AB R4, R93, R97 ;  /* 0x000000615d04723e */ /* 0x008fe200000010ff */
[----:B------:R-:W-:Y:S01]  /*7fb0*/  FADD.FTZ R97, R97, R113 ;  /* 0x0000007161617221 */ /* 0x000fe20000010000 */
[----:B-1----:R-:W-:Y:S01]  /*7fc0*/  F2FP.BF16.F32.PACK_AB R5, R91, R92 ;  /* 0x0000005c5b05723e */ /* 0x002fe200000010ff */
[----:B------:R-:W-:Y:S01]  /*7fd0*/  MUFU.EX2 R77, R77 ;  /* 0x0000004d004d7308 */ /* 0x000fe20000000800 */
[----:B------:R-:W-:Y:S01]  /*7fe0*/  FADD.FTZ R92, R92, R111 ;  /* 0x0000006f5c5c7221 */ /* 0x000fe20000010000 */
[----:B------:R-:W-:Y:S01]  /*7ff0*/  FADD.FTZ R97, R93, R97 ;  /* 0x000000615d617221 */ /* 0x000fe20000010000 */
[----:B------:R-:W-:Y:S01]  /*8000*/  FFMA.FTZ R106, R102, UR15, -R69 ;  /* 0x0000000f666a7c23 */ /* 0x000fe20008010845 */
[----:B------:R-:W-:Y:S01]  /*8010*/  HMMA.16816.F32.BF16 R12, R12, R6, RZ ;  /* 0x000000060c0c723c */ /* 0x000fe200000418ff */
[----:B------:R-:W-:Y:S01]  /*8020*/  F2FP.BF16.F32.PACK_AB R6, R79, R88 ;  /* 0x000000584f06723e */ /* 0x000fe200000010ff */
[----:B------:R-:W-:Y:S01]  /*8030*/  MUFU.EX2 R76, R76 ;  /* 0x0000004c004c7308 */ /* 0x000fe20000000800 */
[----:B-----5:R-:W-:Y:S01]  /*8040*/  F2FP.BF16.F32.PACK_AB R7, R72, R87 ;  /* 0x000000574807723e */ /* 0x020fe200000010ff */
[----:B------:R-:W-:Y:S01]  /*8050*/  FADD.FTZ R92, R91, R92 ;  /* 0x0000005c5b5c7221 */ /* 0x000fe20000010000 */
[----:B------:R-:W-:Y:S01]  /*8060*/  FADD.FTZ R88, R88, R97 ;  /* 0x0000006158587221 */ /* 0x000fe20000010000 */
[----:B------:R-:W-:Y:S01]  /*8070*/  MUFU.EX2 R75, R75 ;  /* 0x0000004b004b7308 */ /* 0x000fe20000000800 */
[----:B------:R-:W-:Y:S01]  /*8080*/  FFMA.FTZ R110, R110, UR15, -R69 ;  /* 0x0000000f6e6e7c23 */ /* 0x000fe20008010845 */
[----:B------:R-:W-:Y:S01]  /*8090*/  FADD.FTZ R87, R87, R92 ;  /* 0x0000005c57577221 */ /* 0x000fe20000010000 */
[----:B------:R-:W-:Y:S01]  /*80a0*/  FADD.FTZ R88, R79, R88 ;  /* 0x000000584f587221 */ /* 0x000fe20000010000 */
[C---:B----4-:R-:W-:Y:S01]  /*80b0*/  HMMA.16816.F32.BF16 R24, R4.reuse, R8, R24 ;  /* 0x000000080418723c */ /* 0x050fe20000041818 */
[--C-:B------:R-:W-:Y:S01]  /*80c0*/  FFMA.FTZ R8, R84, UR15, -R73.reuse ;  /* 0x0000000f54087c23 */ /* 0x100fe20008010849 */
[----:B------:R-:W-:Y:S01]  /*80d0*/  FFMA.FTZ R84, R85, UR15, -R73 ;  /* 0x0000000f55547c23 */ /* 0x000fe20008010849 */
[----:B------:R-:W1:Y:S01]  /*80e0*/  MUFU.EX2 R71, R71 ;  /* 0x0000004700477308 */ /* 0x000e620000000800 */
[----:B------:R-:W-:Y:S01]  /*80f0*/  FADD.FTZ R87, R72, R87 ;  /* 0x0000005748577221 */ /* 0x000fe20000010000 */
[----:B------:R-:W-:Y:S01]  /*8100*/  FADD.FTZ R88, R78, R88 ;  /* 0x000000584e587221 */ /* 0x000fe20000010000 */
[----:B------:R-:W-:Y:S01]  /*8110*/  FFMA.FTZ R93, R89, UR15, -R73 ;  /* 0x0000000f595d7c23 */ /* 0x000fe20008010849 */
[----:B------:R-:W2:Y:S01]  /*8120*/  MUFU.EX2 R86, R86 ;  /* 0x0000005600567308 */ /* 0x000ea20000000800 */
[C---:B------:R-:W-:Y:S01]  /*8130*/  HMMA.16816.F32.BF16 R20, R4.reuse, R10, R20 ;  /* 0x0000000a0414723c */ /* 0x040fe20000041814 */
[----:B------:R-:W-:Y:S01]  /*8140*/  FFMA.FTZ R83, R83, UR15, -R69 ;  /* 0x0000000f53537c23 */ /* 0x000fe20008010845 */
[--C-:B------:R-:W-:Y:S01]  /*8150*/  FFMA.FTZ R79, R56, UR15, -R73.reuse ;  /* 0x0000000f384f7c23 */ /* 0x100fe20008010849 */
[----:B------:R3:W-:Y:S01]  /*8160*/  MUFU.EX2 R85, R8 ;  /* 0x0000000800557308 */ /* 0x0007e20000000800 */
[----:B------:R-:W-:Y:S01]  /*8170*/  FFMA.FTZ R52, R52, UR15, -R73 ;  /* 0x0000000f34347c23 */ /* 0x000fe20008010849 */
[--C-:B------:R-:W-:Y:S01]  /*8180*/  FFMA.FTZ R64, R64, UR15, -R69.reuse ;  /* 0x0000000f40407c23 */ /* 0x100fe20008010845 */
[--C-:B------:R-:W-:Y:S01]  /*8190*/  FFMA.FTZ R58, R58, UR15, -R69.reuse ;  /* 0x0000000f3a3a7c23 */ /* 0x100fe20008010845 */
[----:B------:R-:W4:Y:S01]  /*81a0*/  MUFU.EX2 R84, R84 ;  /* 0x0000005400547308 */ /* 0x000f220000000800 */
[----:B------:R-:W-:Y:S01]  /*81b0*/  HMMA.16816.F32.BF16 R16, R4, R36, R16 ;  /* 0x000000240410723c */ /* 0x000fe20000041810 */
[--C-:B------:R-:W-:Y:S01]  /*81c0*/  FFMA.FTZ R37, R101, UR15, -R69.reuse ;  /* 0x0000000f65257c23 */ /* 0x100fe20008010845 */
[----:B------:R-:W-:Y:S01]  /*81d0*/  FFMA.FTZ R36, R100, UR15, -R69 ;  /* 0x0000000f64247c23 */ /* 0x000fe20008010845 */
[----:B------:R5:W-:Y:S01]  /*81e0*/  MUFU.EX2 R101, R105 ;  /* 0x0000006900657308 */ /* 0x000be20000000800 */
[----:B-1----:R-:W-:Y:S01]  /*81f0*/  FADD.FTZ R87, R71, R87 ;  /* 0x0000005747577221 */ /* 0x002fe20000010000 */
[----:B------:R-:W-:-:S02]  /*8200*/  FFMA.FTZ R42, R42, UR15, -R73 ;  /* 0x0000000f2a2a7c23 */ /* 0x000fc40008010849 */
[----:B------:R1:W-:Y:S01]  /*8210*/  MUFU.EX2 R100, R37 ;  /* 0x0000002500647308 */ /* 0x0003e20000000800 */
[----:B------:R-:W-:Y:S01]  /*8220*/  HMMA.16816.F32.BF16 R12, R4, R38, R12 ;  /* 0x00000026040c723c */ /* 0x000fe2000004180c */
[----:B---3--:R-:W3:Y:S01]  /*8230*/  LDSM.16.MT88.4 R8, [R182+0x5c00] ;  /* 0x005c0000b608783b */ /* 0x008ee20000004200 */
[----:B------:R-:W-:Y:S01]  /*8240*/  F2FP.BF16.F32.PACK_AB R38, R75, R76 ;  /* 0x0000004c4b26723e */ /* 0x000fe200000010ff */
[----:B------:R-:W1:Y:S01]  /*8250*/  MUFU.EX2 R74, R74 ;  /* 0x0000004a004a7308 */ /* 0x000e620000000800 */
[----:B--2---:R-:W-:Y:S01]  /*8260*/  FADD.FTZ R87, R86, R87 ;  /* 0x0000005756577221 */ /* 0x004fe20000010000 */
[----:B----4-:R-:W-:Y:S01]  /*8270*/  F2FP.BF16.F32.PACK_AB R39, R84, R85 ;  /* 0x000000555427723e */ /* 0x010fe200000010ff */
[----:B------:R-:W2:Y:S01]  /*8280*/  LDSM.16.MT88.4 R4, [R70+0x5c00] ;  /* 0x005c00004604783b */ /* 0x000ea20000004200 */
[----:B------:R-:W-:Y:S01]  /*8290*/  MUFU.EX2 R104, R104 ;  /* 0x0000006800687308 */ /* 0x000fe20000000800 */
[----:B------:R-:W-:Y:S01]  /*82a0*/  FADD.FTZ R85, R85, R87 ;  /* 0x0000005755557221 */ /* 0x000fe20000010000 */
[----:B-----5:R-:W-:-:S02]  /*82b0*/  FFMA.FTZ R105, R99, UR15, -R73 ;  /* 0x0000000f63697c23 */ /* 0x020fc40008010849 */
[----:B------:R4:W-:Y:S01]  /*82c0*/  MUFU.EX2 R99, R36 ;  /* 0x0000002400637308 */ /* 0x0009e20000000800 */
[----:B------:R-:W-:Y:S01]  /*82d0*/  FADD.FTZ R85, R84, R85 ;  /* 0x0000005554557221 */ /* 0x000fe20000010000 */
[----:B-1----:R-:W-:Y:S01]  /*82e0*/  F2FP.BF16.F32.PACK_AB R37, R86, R71 ;  /* 0x000000475625723e */ /* 0x002fe200000010ff */
[----:B------:R-:W-:Y:S01]  /*82f0*/  FFMA.FTZ R71, R53, UR15, -R73 ;  /* 0x0000000f35477c23 */ /* 0x000fe20008010849 */
[----:B------:R-:W1:Y:S04]  /*8300*/  MUFU.EX2 R105, R105 ;  /* 0x0000006900697308 */ /* 0x000e680000000800 */
[----:B------:R-:W-:Y:S04]  /*8310*/  MUFU.EX2 R103, R103 ;  /* 0x0000006700677308 */ /* 0x000fe80000000800 */
[----:B------:R-:W5:Y:S01]  /*8320*/  MUFU.EX2 R115, R115 ;  /* 0x0000007300737308 */ /* 0x000f620000000800 */
[C---:B----4-:R-:W-:Y:S01]  /*8330*/  F2FP.BF16.F32.PACK_AB R36, R77.reuse, R78 ;  /* 0x0000004e4d24723e */ /* 0x050fe200000010ff */
[----:B------:R-:W-:-:S02]  /*8340*/  FADD.FTZ R77, R77, R88 ;  /* 0x000000584d4d7221 */ /* 0x000fc40000010000 */
[----:B------:R-:W4:Y:S02]  /*8350*/  MUFU.EX2 R124, R124 ;  /* 0x0000007c007c7308 */ /* 0x000f240000000800 */
[----:B------:R-:W-:Y:S02]  /*8360*/  FADD.FTZ R77, R76, R77 ;  /* 0x0000004d4c4d7221 */ /* 0x000fe40000010000 */
[----:B------:R-:W-:Y:S01]  /*8370*/  MUFU.EX2 R137, R137 ;  /* 0x0000008900897308 */ /* 0x000fe20000000800 */
[----:B------:R-:W-:Y:S01]  /*8380*/  HMMA.16816.F32.BF16 R24, R36, R32, R24 ;  /* 0x000000202418723c */ /* 0x000fe20000041818 */
[----:B------:R-:W-:Y:S01]  /*8390*/  F2FP.BF16.F32.PACK_AB R32, R101, R74 ;  /* 0x0000004a6520723e */ /* 0x000fe200000010ff */
[----:B------:R-:W-:Y:S01]  /*83a0*/  FADD.FTZ R77, R75, R77 ;  /* 0x0000004d4b4d7221 */ /* 0x000fe20000010000 */
[----:B-1----:R-:W-:Y:S01]  /*83b0*/  F2FP.BF16.F32.PACK_AB R33, R104, R105 ;  /* 0x000000696821723e */ /* 0x002fe200000010ff */
[----:B------:R-:W-:Y:S01]  /*83c0*/  MUFU.EX2 R136, R136 ;  /* 0x0000008800887308 */ /* 0x000fe20000000800 */
[----:B------:R-:W-:Y:S01]  /*83d0*/  FADD.FTZ R105, R105, R85 ;  /* 0x0000005569697221 */ /* 0x000fe20000010000 */
[----:B------:R-:W-:-:S02]  /*83e0*/  FADD.FTZ R74, R74, R77 ;  /* 0x0000004d4a4a7221 */ /* 0x000fc40000010000 */
[C---:B------:R-:W-:Y:S01]  /*83f0*/  HMMA.16816.F32.BF16 R20, R36.reuse, R34, R20 ;  /* 0x000000222414723c */ /* 0x040fe20000041814 */
[----:B------:R-:W-:Y:S01]  /*8400*/  F2FP.BF16.F32.PACK_AB R34, R99, R100 ;  /* 0x000000646322723e */ /* 0x000fe200000010ff */
[----:B------:R-:W-:Y:S01]  /*8410*/  MUFU.EX2 R135, R135 ;  /* 0x0000008700877308 */ /* 0x000fe20000000800 */
[----:B-----5:R-:W-:Y:S01]  /*8420*/  F2FP.BF16.F32.PACK_AB R35, R115, R103 ;  /* 0x000000677323723e */ /* 0x020fe200000010ff */
[----:B------:R-:W-:Y:S01]  /*8430*/  FADD.FTZ R74, R101, R74 ;  /* 0x0000004a654a7221 */ /* 0x000fe20000010000 */
[----:B------:R-:W-:Y:S01]  /*8440*/  FADD.FTZ R105, R104, R105 ;  /* 0x0000006968697221 */ /* 0x000fe20000010000 */
[----:B------:R-:W-:Y:S02]  /*8450*/  MUFU.EX2 R91, R93 ;  /* 0x0000005d005b7308 */ /* 0x000fe40000000800 */
[----:B------:R-:W-:Y:S01]  /*8460*/  HMMA.16816.F32.BF16 R16, R36, R28, R16 ;  /* 0x0000001c2410723c */ /* 0x000fe20000041810 */
[----:B------:R-:W-:Y:S01]  /*8470*/  FADD.FTZ R100, R100, R74 ;  /* 0x0000004a64647221 */ /* 0x000fe20000010000 */
[----:B------:R-:W-:Y:S01]  /*8480*/  FADD.FTZ R105, R103, R105 ;  /* 0x0000006967697221 */ /* 0x000fe20000010000 */
[----:B------:R-:W-:Y:S02]  /*8490*/  MUFU.EX2 R71, R71 ;  /* 0x0000004700477308 */ /* 0x000fe40000000800 */
[----:B------:R-:W-:Y:S01]  /*84a0*/  FADD.FTZ R100, R99, R100 ;  /* 0x0000006463647221 */ /* 0x000fe20000010000 */
[----:B------:R-:W-:-:S02]  /*84b0*/  FADD.FTZ R105, R115, R105 ;  /* 0x0000006973697221 */ /* 0x000fc40000010000 */
[----:B---3--:R-:W-:Y:S01]  /*84c0*/  HMMA.16816.F32.BF16 R24, R32, R8, R24 ;  /* 0x000000082018723c */ /* 0x008fe20000041818 */
[--C-:B------:R-:W-:Y:S01]  /*84d0*/  FFMA.FTZ R8, R127, UR15, -R69.reuse ;  /* 0x0000000f7f087c23 */ /* 0x100fe20008010845 */
[----:B------:R-:W-:Y:S01]  /*84e0*/  FFMA.FTZ R9, R126, UR15, -R69 ;  /* 0x0000000f7e097c23 */ /* 0x000fe20008010845 */
[----:B------:R1:W3:Y:S01]  /*84f0*/  MUFU.EX2 R127, R134 ;  /* 0x00000086007f7308 */ /* 0x0002e20000000800 */
[----:B----4-:R-:W-:-:S03]  /*8500*/  FADD.FTZ R100, R124, R100 ;  /* 0x000000647c647221 */ /* 0x010fc60000010000 */
[----:B------:R4:W-:Y:S01]  /*8510*/  MUFU.EX2 R126, R8 ;  /* 0x00000008007e7308 */ /* 0x0009e20000000800 */
[----:B------:R-:W-:Y:S01]  /*8520*/  HMMA.16816.F32.BF16 R28, R36, R30, R12 ;  /* 0x0000001e241c723c */ /* 0x000fe2000004180c */
[----:B------:R-:W5:Y:S01]  /*8530*/  LDSM.16.MT88.4 R12, [R182+0x6000] ;  /* 0x00600000b60c783b */ /* 0x000f620000004200 */
[--C-:B------:R-:W-:Y:S01]  /*8540*/  FFMA.FTZ R36, R138, UR15, -R73.reuse ;  /* 0x0000000f8a247c23 */ /* 0x100fe20008010849 */
[----:B------:R-:W-:-:S03]  /*8550*/  FFMA.FTZ R37, R143, UR15, -R73 ;  /* 0x0000000f8f257c23 */ /* 0x000fc60008010849 */
[----:B------:R3:W-:Y:S02]  /*8560*/  MUFU.EX2 R143, R36 ;  /* 0x00000024008f7308 */ /* 0x0007e40000000800 */
[C---:B------:R-:W-:Y:S01]  /*8570*/  HMMA.16816.F32.BF16 R20, R32.reuse, R10, R20 ;  /* 0x0000000a2014723c */ /* 0x040fe20000041814 */
[--C-:B-1----:R-:W-:Y:S01]  /*8580*/  FFMA.FTZ R134, R130, UR15, -R73.reuse ;  /* 0x0000000f82867c23 */ /* 0x102fe20008010849 */
[--C-:B----4-:R-:W-:Y:S02]  /*8590*/  FFMA.FTZ R8, R125, UR15, -R73.reuse ;  /* 0x0000000f7d087c23 */ /* 0x110fe40008010849 */
[----:B------:R1:W4:Y:S04]  /*85a0*/  MUFU.EX2 R125, R9 ;  /* 0x00000009007d7308 */ /* 0x0003280000000800 */
[----:B--2---:R-:W-:Y:S01]  /*85b0*/  HMMA.16816.F32.BF16 R16, R32, R4, R16 ;  /* 0x000000042010723c */ /* 0x004fe20000041810 */
[----:B------:R-:W-:Y:S01]  /*85c0*/  MUFU.EX2 R134, R134 ;  /* 0x0000008600867308 */ /* 0x000fe20000000800 */
[----:B---3--:R-:W-:-:S03]  /*85d0*/  FFMA.FTZ R36, R142, UR15, -R73 ;  /* 0x0000000f8e247c23 */ /* 0x008fc60008010849 */
[----:B------:R-:W-:Y:S03]  /*85e0*/  MUFU.EX2 R142, R37 ;  /* 0x00000025008e7308 */ /* 0x000fe60000000800 */
[----:B------:R-:W-:Y:S01]  /*85f0*/  HMMA.16816.F32.BF16 R28, R32, R6, R28 ;  /* 0x00000006201c723c */ /* 0x000fe2000004181c */
[C---:B------:R-:W-:Y:S01]  /*8600*/  F2FP.BF16.F32.PACK_AB R32, R127.reuse, R124 ;  /* 0x0000007c7f20723e */ /* 0x040fe200000010ff */
[----:B------:R-:W-:Y:S01]  /*8610*/  LDSM.16.MT88.4 R4, [R182+0x6400] ;  /* 0x00640000b604783b */ /* 0x000fe20000004200 */
[----:B------:R-:W-:Y:S01]  /*8620*/  MUFU.EX2 R141, R36 ;  /* 0x00000024008d7308 */ /* 0x000fe20000000800 */
[----:B------:R-:W-:Y:S01]  /*8630*/  FADD.FTZ R127, R127, R100 ;  /* 0x000000647f7f7221 */ /* 0x000fe20000010000 */
[----:B-1----:R-:W-:Y:S01]  /*8640*/  FFMA.FTZ R9, R133, UR15, -R73 ;  /* 0x0000000f85097c23 */ /* 0x002fe20008010849 */
[----:B----4-:R-:W-:Y:S01]  /*8650*/  F2FP.BF16.F32.PACK_AB R34, R125, R126 ;  /* 0x0000007e7d22723e */ /* 0x010fe200000010ff */
[----:B------:R1:W-:Y:S01]  /*8660*/  MUFU.EX2 R133, R8 ;  /* 0x0000000800857308 */ /* 0x0003e20000000800 */
[----:B------:R-:W-:-:S04]  /*8670*/  FADD.FTZ R127, R126, R127 ;  /* 0x0000007f7e7f7221 */ /* 0x000fc80000010000 */
[----:B------:R-:W-:Y:S01]  /*8680*/  FADD.FTZ R127, R125, R127 ;  /* 0x0000007f7d7f7221 */ /* 0x000fe20000010000 */
[----:B-1----:R-:W-:Y:S02]  /*8690*/  FFMA.FTZ R8, R132, UR15, -R73 ;  /* 0x0000000f84087c23 */ /* 0x002fe40008010849 */
[----:B------:R-:W1:Y:S04]  /*86a0*/  MUFU.EX2 R132, R9 ;  /* 0x0000000900847308 */ /* 0x000e680000000800 */
[----:B------:R2:W3:Y:S01]  /*86b0*/  MUFU.EX2 R130, R8 ;  /* 0x0000000800827308 */ /* 0x0004e20000000800 */
[----:B-1----:R-:W-:Y:S01]  /*86c0*/  F2FP.BF16.F32.PACK_AB R33, R132, R133 ;  /* 0x000000858421723e */ /* 0x002fe200000010ff */
[----:B------:R-:W-:Y:S01]  /*86d0*/  FADD.FTZ R133, R133, R105 ;  /* 0x0000006985857221 */ /* 0x000fe20000010000 */
[----:B--2---:R-:W1:Y:S01]  /*86e0*/  LDSM.16.MT88.4 R8, [R70+0x6000] ;  /* 0x006000004608783b */ /* 0x004e620000004200 */
[----:B---3--:R-:W-:-:S02]  /*86f0*/  F2FP.BF16.F32.PACK_AB R35, R134, R130 ;  /* 0x000000828623723e */ /* 0x008fc400000010ff */
[----:B------:R-:W-:-:S04]  /*8700*/  FADD.FTZ R133, R132, R133 ;  /* 0x0000008584857221 */ /* 0x000fc80000010000 */
[----:B------:R-:W-:Y:S01]  /*8710*/  FADD.FTZ R133, R130, R133 ;  /* 0x0000008582857221 */ /* 0x000fe20000010000 */
[----:B-----5:R-:W-:Y:S01]  /*8720*/  HMMA.16816.F32.BF16 R24, R32, R12, R24 ;  /* 0x0000000c2018723c */ /* 0x020fe20000041818 */
[----:B------:R-:W-:Y:S01]  /*8730*/  FFMA.FTZ R13, R140, UR15, -R69 ;  /* 0x0000000f8c0d7c23 */ /* 0x000fe20008010845 */
[----:B------:R-:W-:Y:S01]  /*8740*/  FFMA.FTZ R12, R139, UR15, -R73 ;  /* 0x0000000f8b0c7c23 */ /* 0x000fe20008010849 */
[----:B------:R-:W-:Y:S01]  /*8750*/  MUFU.EX2 R140, R191 ;  /* 0x000000bf008c7308 */ /* 0x000fe20000000800 */
[----:B------:R-:W-:-:S03]  /*8760*/  FADD.FTZ R134, R134, R133 ;  /* 0x0000008586867221 */ /* 0x000fc60000010000 */
[----:B------:R-:W-:Y:S01]  /*8770*/  MUFU.EX2 R139, R13 ;  /* 0x0000000d008b7308 */ /* 0x000fe20000000800 */
[----:B------:R-:W-:Y:S03]  /*8780*/  HMMA.16816.F32.BF16 R20, R32, R14, R20 ;  /* 0x0000000e2014723c */ /* 0x000fe60000041814 */
[----:B------:R2:W3:Y:S02]  /*8790*/  MUFU.EX2 R138, R12 ;  /* 0x0000000c008a7308 */ /* 0x0004e40000000800 */
[----:B--2---:R-:W2:Y:S01]  /*87a0*/  LDSM.16.MT88.4 R12, [R70+0x6400] ;  /* 0x00640000460c783b */ /* 0x004ea20000004200 */
[----:B---3--:R-:W-:-:S04]  /*87b0*/  FADD.FTZ R134, R138, R134 ;  /* 0x000000868a867221 */ /* 0x008fc80000010000 */
[----:B------:R-:W-:Y:S01]  /*87c0*/  FADD.FTZ R134, R143, R134 ;  /* 0x000000868f867221 */ /* 0x000fe20000010000 */
[----:B-1----:R-:W-:Y:S01]  /*87d0*/  HMMA.16816.F32.BF16 R36, R32, R8, R16 ;  /* 0x000000082024723c */ /* 0x002fe20000041810 */
[----:B------:R-:W1:Y:S01]  /*87e0*/  LDSM.16.MT88.4 R16, [R182+0x6800] ;  /* 0x00680000b610783b */ /* 0x000e620000004200 */
[--C-:B------:R-:W-:Y:S01]  /*87f0*/  FFMA.FTZ R8, R152, UR15, -R69.reuse ;  /* 0x0000000f98087c23 */ /* 0x100fe20008010845 */
[----:B------:R-:W-:Y:S01]  /*8800*/  FFMA.FTZ R9, R151, UR15, -R69 ;  /* 0x0000000f97097c23 */ /* 0x000fe20008010845 */
[----:B------:R3:W4:Y:S01]  /*8810*/  MUFU.EX2 R152, R162 ;  /* 0x000000a200987308 */ /* 0x0007220000000800 */
[----:B------:R-:W-:-:S03]  /*8820*/  FADD.FTZ R134, R142, R134 ;  /* 0x000000868e867221 */ /* 0x000fc60000010000 */
[----:B------:R5:W-:Y:S01]  /*8830*/  MUFU.EX2 R151, R8 ;  /* 0x0000000800977308 */ /* 0x000be20000000800 */
[----:B------:R-:W-:Y:S01]  /*8840*/  HMMA.16816.F32.BF16 R28, R32, R10, R28 ;  /* 0x0000000a201c723c */ /* 0x000fe2000004181c */
[----:B------:R-:W-:Y:S01]  /*8850*/  F2FP.BF16.F32.PACK_AB R32, R136, R137 ;  /* 0x000000898820723e */ /* 0x000fe200000010ff */
[----:B------:R-:W-:Y:S01]  /*8860*/  FADD.FTZ R137, R137, R127 ;  /* 0x0000007f89897221 */ /* 0x000fe20000010000 */
[----:B------:R-:W-:Y:S01]  /*8870*/  F2FP.BF16.F32.PACK_AB R33, R143, R138 ;  /* 0x0000008a8f21723e */ /* 0x000fe200000010ff */
[C---:B------:R-:W-:Y:S01]  /*8880*/  FADD.FTZ R134, R141.reuse, R134 ;  /* 0x000000868d867221 */ /* 0x040fe20000010000 */
[----:B------:R-:W-:Y:S01]  /*8890*/  F2FP.BF16.F32.PACK_AB R34, R140, R135 ;  /* 0x000000878c22723e */ /* 0x000fe200000010ff */
[----:B------:R-:W-:Y:S01]  /*88a0*/  FADD.FTZ R137, R136, R137 ;  /* 0x0000008988897221 */ /* 0x000fe20000010000 */
[----:B------:R-:W-:Y:S01]  /*88b0*/  F2FP.BF16.F32.PACK_AB R35, R141, R142 ;  /* 0x0000008e8d23723e */ /* 0x000fe200000010ff */
[----:B---3--:R-:W-:Y:S02]  /*88c0*/  FFMA.FTZ R162, R155, UR15, -R73 ;  /* 0x0000000f9ba27c23 */ /* 0x008fe40008010849 */
[----:B------:R-:W-:Y:S01]  /*88d0*/  FADD.FTZ R137, R135, R137 ;  /* 0x0000008987897221 */ /* 0x000fe20000010000 */
[----:B-----5:R-:W-:-:S03]  /*88e0*/  FFMA.FTZ R8, R147, UR15, -R73 ;  /* 0x0000000f93087c23 */ /* 0x020fc60008010849 */
[----:B------:R-:W-:Y:S01]  /*88f0*/  HMMA.16816.F32.BF16 R24, R32, R4, R24 ;  /* 0x000000042018723c */ /* 0x000fe20000041818 */
[----:B------:R3:W5:Y:S01]  /*8900*/  MUFU.EX2 R147, R9 ;  /* 0x0000000900937308 */ /* 0x0007620000000800 */
[----:B------:R-:W-:-:S03]  /*8910*/  FADD.FTZ R137, R140, R137 ;  /* 0x000000898c897221 */ /* 0x000fc60000010000 */
[----:B------:R-:W-:Y:S03]  /*8920*/  MUFU.EX2 R162, R162 ;  /* 0x000000a200a27308 */ /* 0x000fe60000000800 */
[----:B------:R-:W-:Y:S01]  /*8930*/  HMMA.16816.F32.BF16 R20, R32, R6, R20 ;  /* 0x000000062014723c */ /* 0x000fe20000041814 */
[----:B------:R-:W-:Y:S01]  /*8940*/  LDSM.16.MT88.4 R4, [R182+0x6c00] ;  /* 0x006c0000b604783b */ /* 0x000fe20000004200 */
[----:B---3--:R-:W-:-:S06]  /*8950*/  FFMA.FTZ R9, R157, UR15, -R73 ;  /* 0x0000000f9d097c23 */ /* 0x008fcc0008010849 */
[----:B--2---:R-:W-:Y:S01]  /*8960*/  HMMA.16816.F32.BF16 R36, R32, R12, R36 ;  /* 0x0000000c2024723c */ /* 0x004fe20000041824 */
[----:B------:R2:W-:Y:S01]  /*8970*/  MUFU.EX2 R157, R8 ;  /* 0x00000008009d7308 */ /* 0x0005e20000000800 */
[----:B----4-:R-:W-:Y:S01]  /*8980*/  F2FP.BF16.F32.PACK_AB R12, R152, R139 ;  /* 0x0000008b980c723e */ /* 0x010fe200000010ff */
[----:B------:R-:W-:-:S04]  /*8990*/  FADD.FTZ R139, R139, R137 ;  /* 0x000000898b8b7221 */ /* 0x000fc80000010000 */
[----:B------:R-:W-:Y:S01]  /*89a0*/  FADD.FTZ R139, R152, R139 ;  /* 0x0000008b988b7221 */ /* 0x000fe20000010000 */
[----:B------:R-:W-:Y:S01]  /*89b0*/  HMMA.16816.F32.BF16 R28, R32, R14, R28 ;  /* 0x0000000e201c723c */ /* 0x000fe2000004181c */
[----:B-----5:R-:W-:Y:S01]  /*89c0*/  F2FP.BF16.F32.PACK_AB R14, R147, R151 ;  /* 0x00000097930e723e */ /* 0x020fe200000010ff */
[----:B------:R-:W-:Y:S01]  /*89d0*/  FFMA.FTZ R32, R168, UR15, -R69 ;  /* 0x0000000fa8207c23 */ /* 0x000fe20008010845 */
[--C-:B------:R-:W-:Y:S01]  /*89e0*/  FFMA.FTZ R34, R160, UR15, -R73.reuse ;  /* 0x0000000fa0227c23 */ /* 0x100fe20008010849 */
[----:B------:R3:W-:Y:S01]  /*89f0*/  MUFU.EX2 R168, R188 ;  /* 0x000000bc00a87308 */ /* 0x0007e20000000800 */
[----:B------:R-:W-:Y:S01]  /*8a00*/  FFMA.FTZ R33, R159, UR15, -R73 ;  /* 0x0000000f9f217c23 */ /* 0x000fe20008010849 */
[----:B------:R-:W-:Y:S01]  /*8a10*/  FADD.FTZ R151, R151, R139 ;  /* 0x0000008b97977221 */ /* 0x000fe20000010000 */
[--C-:B--2---:R-:W-:Y:S01]  /*8a20*/  FFMA.FTZ R8, R156, UR15, -R73.reuse ;  /* 0x0000000f9c087c23 */ /* 0x104fe20008010849 */
[----:B------:R-:W-:Y:S01]  /*8a30*/  MUFU.EX2 R159, R34 ;  /* 0x00000022009f7308 */ /* 0x000fe20000000800 */
[----:B------:R-:W-:Y:S01]  /*8a40*/  FFMA.FTZ R152, R41, UR15, -R73 ;  /* 0x0000000f29987c23 */ /* 0x000fe20008010849 */
[----:B------:R-:W-:-:S02]  /*8a50*/  FADD.FTZ R151, R147, R151 ;  /* 0x0000009793977221 */ /* 0x000fc40000010000 */
[----:B------:R-:W2:Y:S04]  /*8a60*/  MUFU.EX2 R156, R9 ;  /* 0x00000009009c7308 */ /* 0x000ea80000000800 */
[----:B------:R4:W5:Y:S01]  /*8a70*/  MUFU.EX2 R155, R8 ;  /* 0x00000008009b7308 */ /* 0x0009620000000800 */
[----:B---3--:R-:W-:-:S03]  /*8a80*/  FFMA.FTZ R188, R181, UR15, -R73 ;  /* 0x0000000fb5bc7c23 */ /* 0x008fc60008010849 */
[----:B------:R-:W-:Y:S04]  /*8a90*/  MUFU.EX2 R152, R152 ;  /* 0x0000009800987308 */ /* 0x000fe80000000800 */
        /* <DEDUP_REMOVED lines=14> */
[----:B-1----:R-:W-:Y:S01]  /*8b80*/  FFMA.FTZ R32, R166, UR15, -R69 ;  /* 0x0000000fa6207c23 */ /* 0x002fe20008010845 */
[----:B----4-:R-:W-:Y:S02]  /*8b90*/  FFMA.FTZ R16, R171, UR15, -R73 ;  /* 0x0000000fab107c23 */ /* 0x010fe40008010849 */
        /* <DEDUP_REMOVED lines=11> */
[----:B------:R-:W-:Y:S01]  /*8c50*/  MUFU.EX2 R167, R9 ;  /* 0x0000000900a77308 */ /* 0x000fe20000000800 */
[----:B------:R-:W-:Y:S01]  /*8c60*/  FFMA.FTZ R151, R57, UR15, -R69 ;  /* 0x0000000f39977c23 */ /* 0x000fe20008010845 */
[----:B------:R-:W-:Y:S02]  /*8c70*/  FADD.FTZ R168, R180, R168 ;  /* 0x000000a8b4a87221 */ /* 0x000fe40000010000 */
[----:B------:R3:W-:Y:S01]  /*8c80*/  MUFU.EX2 R166, R8 ;  /* 0x0000000800a67308 */ /* 0x0007e20000000800 */
[----:B--2---:R-:W-:Y:S01]  /*8c90*/  FFMA.FTZ R170, R144, UR15, -R73 ;  /* 0x0000000f90aa7c23 */ /* 0x004fe20008010849 */
[----:B------:R-:W-:-:S02]  /*8ca0*/  FADD.FTZ R177, R177, R168 ;  /* 0x000000a8b1b17221 */ /* 0x000fc40000010000 */
[----:B------:R-:W-:Y:S01]  /*8cb0*/  MUFU.EX2 R151, R151 ;  /* 0x0000009700977308 */ /* 0x000fe20000000800 */
[----:B-1----:R-:W-:Y:S01]  /*8cc0*/  FFMA.FTZ R16, R185, UR15, -R73 ;  /* 0x0000000fb9107c23 */ /* 0x002fe20008010849 */
[----:B------:R-:W-:Y:S02]  /*8cd0*/  FADD.FTZ R177, R171, R177 ;  /* 0x000000b1abb17221 */ /* 0x000fe40000010000 */
[----:B------:R-:W1:Y:S02]  /*8ce0*/  MUFU.EX2 R185, R17 ;  /* 0x0000001100b97308 */ /* 0x000e640000000800 */
[----:B-----5:R-:W-:Y:S02]  /*8cf0*/  FADD.FTZ R177, R169, R177 ;  /* 0x000000b1a9b17221 */ /* 0x020fe40000010000 */
        /* <DEDUP_REMOVED lines=22> */
[----:B------:R-:W-:Y:S01]  /*8e60*/  FFMA.FTZ R17, R154, UR15, -R69 ;  /* 0x0000000f9a117c23 */ /* 0x000fe20008010845 */
        /* <DEDUP_REMOVED lines=18> */
[C---:B---3--:R-:W-:Y:S01]  /*8f90*/  F2FP.BF16.F32.PACK_AB R16, R167.reuse, R169 ;  /* 0x000000a9a710723e */ /* 0x048fe200000010ff */
[----:B------:R-:W-:Y:S02]  /*8fa0*/  FADD.FTZ R167, R167, R177 ;  /* 0x000000b1a7a77221 */ /* 0x000fe40000010000 */
[----:B------:R-:W-:Y:S01]  /*8fb0*/  FADD.FTZ R160, R159, R160 ;  /* 0x000000a09fa07221 */ /* 0x000fe20000010000 */
[----:B-----5:R-:W2:Y:S01]  /*8fc0*/  LDSM.16.MT88.4 R12, [R70+0x7400] ;  /* 0x00740000460c783b */ /* 0x020ea20000004200 */
        /* <DEDUP_REMOVED lines=9> */
[----:B------:R-:W-:Y:S01]  /*9060*/  F2FP.BF16.F32.PACK_AB R10, R153, R154 ;  /* 0x0000009a990a723e */ /* 0x000fe200000010ff */
[----:B------:R-:W-:Y:S01]  /*9070*/  FADD.FTZ R158, R158, R167 ;  /* 0x000000a79e9e7221 */ /* 0x000fe20000010000 */
[----:B------:R-:W-:Y:S01]  /*9080*/  F2FP.BF16.F32.PACK_AB R11, R170, R144 ;  /* 0x00000090aa0b723e */ /* 0x000fe200000010ff */
[----:B------:R-:W-:Y:S01]  /*9090*/  FADD.FTZ R145, R145, R160 ;  /* 0x000000a091917221 */ /* 0x000fe20000010000 */
[----:B------:R-:W-:Y:S01]  /*90a0*/  LDSM.16.MT88.4 R164, [R182+0x8c00] ;  /* 0x008c0000b6a4783b */ /* 0x000fe20000004200 */
[----:B------:R-:W-:-:S02]  /*90b0*/  FADD.FTZ R158, R154, R158 ;  /* 0x0000009e9a9e7221 */ /* 0x000fc40000010000 */
[----:B------:R-:W-:Y:S01]  /*90c0*/  HMMA.16816.F32.BF16 R36, R16, R4, R36 ;  /* 0x000000041024723c */ /* 0x000fe20000041824 */
[----:B------:R-:W-:Y:S01]  /*90d0*/  FADD.FTZ R145, R144, R145 ;  /* 0x0000009190917221 */ /* 0x000fe20000010000 */
[----:B------:R-:W-:Y:S02]  /*90e0*/  FADD.FTZ R153, R153, R158 ;  /* 0x0000009e99997221 */ /* 0x000fe40000010000 */
[----:B------:R-:W-:Y:S01]  /*90f0*/  LDSM.16.MT88.4 R156, [R70+0x8c00] ;  /* 0x008c0000469c783b */ /* 0x000fe20000004200 */
[----:B------:R-:W-:-:S03]  /*9100*/  FADD.FTZ R170, R170, R145 ;  /* 0x00000091aaaa7221 */ /* 0x000fc60000010000 */
[----:B------:R-:W-:Y:S01]  /*9110*/  HMMA.16816.F32.BF16 R28, R16, R6, R28 ;  /* 0x00000006101c723c */ /* 0x000fe2000004181c */
[----:B------:R-:W1:Y:S01]  /*9120*/  LDSM.16.MT88.4 R4, [R182+0x7800] ;  /* 0x00780000b604783b */ /* 0x000e620000004200 */
[--C-:B------:R-:W-:Y:S02]  /*9130*/  FFMA.FTZ R16, R122, UR15, -R69.reuse ;  /* 0x0000000f7a107c23 */ /* 0x100fe40008010845 */
[----:B------:R-:W3:Y:S04]  /*9140*/  MUFU.EX2 R122, R123 ;  /* 0x0000007b007a7308 */ /* 0x000ee80000000800 */
[----:B----4-:R-:W-:Y:S01]  /*9150*/  HMMA.16816.F32.BF16 R24, R8, R32, R24 ;  /* 0x000000200818723c */ /* 0x010fe20000041818 */
[----:B------:R4:W5:Y:S01]  /*9160*/  MUFU.EX2 R32, R16 ;  /* 0x0000001000207308 */ /* 0x0009620000000800 */
[----:B------:R-:W-:-:S06]  /*9170*/  FFMA.FTZ R33, R121, UR15, -R69 ;  /* 0x0000000f79217c23 */ /* 0x000fcc0008010845 */
[----:B------:R-:W-:Y:S01]  /*9180*/  HMMA.16816.F32.BF16 R20, R8, R34, R20 ;  /* 0x000000220814723c */ /* 0x000fe20000041814 */
[----:B------:R-:W-:Y:S01]  /*9190*/  FFMA.FTZ R35, R118, UR15, -R73 ;  /* 0x0000000f76237c23 */ /* 0x000fe20008010849 */
        /* <DEDUP_REMOVED lines=20> */
[----:B----4-:R-:W-:Y:S01]  /*92e0*/  F2FP.BF16.F32.PACK_AB R14, R119, R33 ;  /* 0x00000021770e723e */ /* 0x010fe200000010ff */
        /* <DEDUP_REMOVED lines=16> */
[----:B------:R-:W-:Y:S01]  /*93f0*/  FFMA.FTZ R5, R94, UR15, -R73 ;  /* 0x0000000f5e057c23 */ /* 0x000fe20008010849 */
        /* <DEDUP_REMOVED lines=13> */
[C---:B--2---:R-:W-:Y:S01]  /*94d0*/  F2FP.BF16.F32.PACK_AB R17, R90.reuse, R94 ;  /* 0x0000005e5a11723e */ /* 0x044fe200000010ff */
[----:B------:R2:W5:Y:S01]  /*94e0*/  MUFU.EX2 R81, R16 ;  /* 0x0000001000517308 */ /* 0x0005620000000800 */
[----:B---3--:R-:W3:Y:S01]  /*94f0*/  LDSM.16.MT88.4 R4, [R70+0x7c00] ;  /* 0x007c00004604783b */ /* 0x008ee20000004200 */
[----:B------:R-:W-:Y:S01]  /*9500*/  F2FP.BF16.F32.PACK_AB R18, R95, R102 ;  /* 0x000000665f12723e */ /* 0x000fe200000010ff */
[----:B------:R-:W-:Y:S01]  /*9510*/  FADD.FTZ R35, R90, R35 ;  /* 0x000000235a237221 */ /* 0x000fe20000010000 */
[----:B----4-:R-:W-:Y:S01]  /*9520*/  F2FP.BF16.F32.PACK_AB R19, R91, R89 ;  /* 0x000000595b13723e */ /* 0x010fe200000010ff */
[----:B-1----:R-:W-:-:S02]  /*9530*/  FFMA.FTZ R83, R80, UR15, -R69 ;  /* 0x0000000f50537c23 */ /* 0x002fc40008010845 */
[----:B------:R-:W-:Y:S01]  /*9540*/  FADD.FTZ R35, R89, R35 ;  /* 0x0000002359237221 */ /* 0x000fe20000010000 */
[----:B------:R1:W-:Y:S03]  /*9550*/  MUFU.EX2 R80, R12 ;  /* 0x0000000c00507308 */ /* 0x0003e60000000800 */
[----:B------:R-:W-:Y:S01]  /*9560*/  FADD.FTZ R35, R91, R35 ;  /* 0x000000235b237221 */ /* 0x000fe20000010000 */
[----:B------:R-:W-:Y:S01]  /*9570*/  MUFU.EX2 R56, R83 ;  /* 0x0000005300387308 */ /* 0x000fe20000000800 */
[----:B--2---:R-:W-:-:S07]  /*9580*/  F2FP.BF16.F32.PACK_AB R16, R108, R109 ;  /* 0x0000006d6c10723e */ /* 0x004fce00000010ff */
[C---:B------:R-:W-:Y:S01]  /*9590*/  HMMA.16816.F32.BF16 R24, R16.reuse, R8, R24 ;  /* 0x000000081018723c */ /* 0x040fe20000041818 */
[----:B-1----:R-:W1:Y:S01]  /*95a0*/  LDSM.16.MT88.4 R12, [R182+0x8000] ;  /* 0x00800000b60c783b */ /* 0x002e620000004200 */
[--C-:B------:R-:W-:Y:S01]  /*95b0*/  FFMA.FTZ R8, R55, UR15, -R73.reuse ;  /* 0x0000000f37087c23 */ /* 0x100fe20008010849 */
[----:B------:R-:W-:Y:S01]  /*95c0*/  FFMA.FTZ R9, R54, UR15, -R73 ;  /* 0x0000000f36097c23 */ /* 0x000fe20008010849 */
[----:B------:R-:W-:Y:S04]  /*95d0*/  MUFU.EX2 R55, R79 ;  /* 0x0000004f00377308 */ /* 0x000fe80000000800 */
[----:B------:R-:W2:Y:S01]  /*95e0*/  MUFU.EX2 R54, R8 ;  /* 0x0000000800367308 */ /* 0x000ea20000000800 */
[C---:B------:R-:W-:Y:S03]  /*95f0*/  HMMA.16816.F32.BF16 R20, R16.reuse, R10, R20 ;  /* 0x0000000a1014723c */ /* 0x040fe60000041814 */
[----:B------:R4:W4:Y:S05]  /*9600*/  MUFU.EX2 R53, R9 ;  /* 0x0000000900357308 */ /* 0x00092a0000000800 */
[C---:B---3--:R-:W-:Y:S01]  /*9610*/  HMMA.16816.F32.BF16 R36, R16.reuse, R4, R36 ;  /* 0x000000041024723c */ /* 0x048fe20000041824 */
[----:B-----5:R-:W-:Y:S01]  /*9620*/  F2FP.BF16.F32.PACK_AB R4, R81, R82 ;  /* 0x000000525104723e */ /* 0x020fe200000010ff */
[----:B------:R-:W-:Y:S01]  /*9630*/  FADD.FTZ R82, R82, R33 ;  /* 0x0000002152527221 */ /* 0x000fe20000010000 */
[----:B--2---:R-:W-:Y:S01]  /*9640*/  F2FP.BF16.F32.PACK_AB R5, R54, R55 ;  /* 0x000000373605723e */ /* 0x004fe200000010ff */
[----:B------:R-:W-:Y:S01]  /*9650*/  FADD.FTZ R55, R55, R35 ;  /* 0x0000002337377221 */ /* 0x000fe20000010000 */
[----:B------:R-:W-:Y:S01]  /*9660*/  MUFU.EX2 R33, R42 ;  /* 0x0000002a00217308 */ /* 0x000fe20000000800 */
[----:B----4-:R-:W2:Y:S01]  /*9670*/  LDSM.16.MT88.4 R8, [R70+0x8000] ;  /* 0x008000004608783b */ /* 0x010ea20000004200 */
[----:B------:R-:W-:Y:S01]  /*9680*/  FADD.FTZ R81, R81, R82 ;  /* 0x0000005251517221 */ /* 0x000fe20000010000 */
[----:B------:R-:W-:Y:S01]  /*9690*/  HMMA.16816.F32.BF16 R28, R16, R6, R28 ;  /* 0x00000006101c723c */ /* 0x000fe2000004181c */
[----:B------:R-:W-:Y:S01]  /*96a0*/  F2FP.BF16.F32.PACK_AB R6, R56, R80 ;  /* 0x000000503806723e */ /* 0x000fe200000010ff */
[----:B------:R-:W-:Y:S01]  /*96b0*/  FFMA.FTZ R18, R65, UR15, -R69 ;  /* 0x0000000f41127c23 */ /* 0x000fe20008010845 */
[----:B------:R-:W-:Y:S01]  /*96c0*/  F2FP.BF16.F32.PACK_AB R7, R71, R53 ;  /* 0x000000354707723e */ /* 0x000fe200000010ff */
[----:B------:R-:W-:Y:S01]  /*96d0*/  FFMA.FTZ R65, R51, UR15, -R73 ;  /* 0x0000000f33417c23 */ /* 0x000fe20008010849 */
[--C-:B------:R-:W-:Y:S01]  /*96e0*/  FFMA.FTZ R19, R68, UR15, -R69.reuse ;  /* 0x0000000f44137c23 */ /* 0x100fe20008010845 */
[----:B------:R3:W4:Y:S01]  /*96f0*/  MUFU.EX2 R51, R52 ;  /* 0x0000003400337308 */ /* 0x0007220000000800 */
        /* <DEDUP_REMOVED lines=9> */
[----:B------:R-:W5:Y:S01]  /*9790*/  MUFU.EX2 R17, R17 ;  /* 0x0000001100117308 */ /* 0x000f620000000800 */
[----:B------:R-:W-:Y:S01]  /*97a0*/  FADD.FTZ R53, R71, R53 ;  /* 0x0000003547357221 */ /* 0x000fe20000010000 */
[----:B---3--:R-:W-:Y:S01]  /*97b0*/  FFMA.FTZ R52, R50, UR15, -R73 ;  /* 0x0000000f32347c23 */ /* 0x008fe20008010849 */
[----:B------:R-:W-:Y:S01]  /*97c0*/  HMMA.16816.F32.BF16 R20, R4, R14, R20 ;  /* 0x0000000e0414723c */ /* 0x000fe20000041814 */
[----:B------:R-:W3:Y:S01]  /*97d0*/  LDSM.16.MT88.4 R12, [R182+0x8400] ;  /* 0x00840000b60c783b */ /* 0x000ee20000004200 */
[----:B------:R5:W2:Y:S01]  /*97e0*/  MUFU.EX2 R50, R65 ;  /* 0x0000004100327308 */ /* 0x000aa20000000800 */
[----:B----4-:R-:W-:-:S03]  /*97f0*/  FADD.FTZ R53, R51, R53 ;  /* 0x0000003533357221 */ /* 0x010fc60000010000 */
[----:B------:R-:W4:Y:S01]  /*9800*/  MUFU.EX2 R16, R16 ;  /* 0x0000001000107308 */ /* 0x000f220000000800 */
[----:B-1----:R-:W-:Y:S01]  /*9810*/  FADD.FTZ R56, R19, R56 ;  /* 0x0000003813387221 */ /* 0x002fe20000010000 */
[----:B-----5:R-:W-:Y:S01]  /*9820*/  FFMA.FTZ R65, R49, UR15, -R73 ;  /* 0x0000000f31417c23 */ /* 0x020fe20008010849 */
[C---:B--2---:R-:W-:Y:S01]  /*9830*/  HMMA.16816.F32.BF16 R36, R4.reuse, R8, R36 ;  /* 0x000000080424723c */ /* 0x044fe20000041824 */
[----:B------:R-:W1:Y:S04]  /*9840*/  MUFU.EX2 R49, R52 ;  /* 0x0000003400317308 */ /* 0x000e680000000800 */
[----:B------:R-:W2:Y:S03]  /*9850*/  MUFU.EX2 R52, R65 ;  /* 0x0000004100347308 */ /* 0x000ea60000000800 */
[----:B------:R-:W-:Y:S01]  /*9860*/  HMMA.16816.F32.BF16 R28, R4, R10, R28 ;  /* 0x0000000a041c723c */ /* 0x000fe2000004181c */
[----:B------:R-:W5:Y:S01]  /*9870*/  LDSM.16.MT88.4 R8, [R70+0x8400] ;  /* 0x008400004608783b */ /* 0x000f620000004200 */
[C---:B------:R-:W-:Y:S01]  /*9880*/  F2FP.BF16.F32.PACK_AB R4, R17.reuse, R19 ;  /* 0x000000131104723e */ /* 0x040fe200000010ff */
[----:B------:R-:W-:Y:S01]  /*9890*/  FADD.FTZ R17, R17, R56 ;  /* 0x0000003811117221 */ /* 0x000fe20000010000 */
[C---:B------:R-:W-:Y:S01]  /*98a0*/  F2FP.BF16.F32.PACK_AB R5, R50.reuse, R51 ;  /* 0x000000333205723e */ /* 0x040fe200000010ff */
[----:B------:R-:W-:Y:S01]  /*98b0*/  FADD.FTZ R50, R50, R53 ;  /* 0x0000003532327221 */ /* 0x000fe20000010000 */
[----:B----4-:R-:W-:Y:S01]  /*98c0*/  F2FP.BF16.F32.PACK_AB R6, R18, R16 ;  /* 0x000000101206723e */ /* 0x010fe200000010ff */
[----:B------:R-:W-:-:S02]  /*98d0*/  FADD.FTZ R17, R16, R17 ;  /* 0x0000001110117221 */ /* 0x000fc40000010000 */
[----:B-1----:R-:W-:Y:S01]  /*98e0*/  FADD.FTZ R50, R49, R50 ;  /* 0x0000003231327221 */ /* 0x002fe20000010000 */
[----:B--2---:R-:W-:Y:S01]  /*98f0*/  F2FP.BF16.F32.PACK_AB R7, R52, R49 ;  /* 0x000000313407723e */ /* 0x004fe200000010ff */
[----:B------:R-:W-:Y:S01]  /*9900*/  FFMA.FTZ R65, R48, UR15, -R73 ;  /* 0x0000000f30417c23 */ /* 0x000fe20008010849 */
[----:B------:R-:W-:Y:S01]  /*9910*/  FADD.FTZ R18, R18, R17 ;  /* 0x0000001112127221 */ /* 0x000fe20000010000 */
[----:B------:R-:W-:-:S04]  /*9920*/  FADD.FTZ R52, R52, R50 ;  /* 0x0000003234347221 */ /* 0x000fc80000010000 */
[C---:B---3--:R-:W-:Y:S01]  /*9930*/  HMMA.16816.F32.BF16 R24, R4.reuse, R12, R24 ;  /* 0x0000000c0418723c */ /* 0x048fe20000041818 */
[--C-:B------:R-:W-:Y:S01]  /*9940*/  FFMA.FTZ R12, R63, UR15, -R69.reuse ;  /* 0x0000000f3f0c7c23 */ /* 0x100fe20008010845 */
[--C-:B------:R-:W-:Y:S01]  /*9950*/  FFMA.FTZ R13, R62, UR15, -R69.reuse ;  /* 0x0000000f3e0d7c23 */ /* 0x100fe20008010845 */
[----:B------:R1:W2:Y:S04]  /*9960*/  MUFU.EX2 R63, R64 ;  /* 0x00000040003f7308 */ /* 0x0002a80000000800 */
[----:B------:R-:W3:Y:S01]  /*9970*/  MUFU.EX2 R62, R12 ;  /* 0x0000000c003e7308 */ /* 0x000ee20000000800 */
[C---:B------:R-:W-:Y:S01]  /*9980*/  HMMA.16816.F32.BF16 R20, R4.reuse, R14, R20 ;  /* 0x0000000e0414723c */ /* 0x040fe20000041814 */
[----:B-1----:R-:W-:Y:S01]  /*9990*/  FFMA.FTZ R64, R61, UR15, -R69 ;  /* 0x0000000f3d407c23 */ /* 0x002fe20008010845 */
[----:B--2---:R-:W-:Y:S01]  /*99a0*/  FADD.FTZ R18, R63, R18 ;  /* 0x000000123f127221 */ /* 0x004fe20000010000 */
[----:B------:R1:W2:Y:S04]  /*99b0*/  MUFU.EX2 R61, R13 ;  /* 0x0000000d003d7308 */ /* 0x0002a80000000800 */
[----:B------:R4:W4:Y:S01]  /*99c0*/  MUFU.EX2 R48, R64 ;  /* 0x0000004000307308 */ /* 0x0009220000000800 */
[----:B-----5:R-:W-:Y:S01]  /*99d0*/  HMMA.16816.F32.BF16 R36, R4, R8, R36 ;  /* 0x000000080424723c */ /* 0x020fe20000041824 */
[C---:B---3--:R-:W-:Y:S01]  /*99e0*/  F2FP.BF16.F32.PACK_AB R8, R62.reuse, R63 ;  /* 0x0000003f3e08723e */ /* 0x048fe200000010ff */
[----:B------:R-:W-:-:S06]  /*99f0*/  FADD.FTZ R62, R62, R18 ;  /* 0x000000123e3e7221 */ /* 0x000fcc0000010000 */
[----:B------:R-:W-:Y:S01]  /*9a00*/  HMMA.16816.F32.BF16 R28, R4, R10, R28 ;  /* 0x0000000a041c723c */ /* 0x000fe2000004181c */
[----:B-1----:R-:W1:Y:S01]  /*9a10*/  LDSM.16.MT88.4 R12, [R182+0x8800] ;  /* 0x00880000b60c783b */ /* 0x002e620000004200 */
[----:B--2---:R-:W-:Y:S01]  /*9a20*/  FADD.FTZ R62, R61, R62 ;  /* 0x0000003e3d3e7221 */ /* 0x004fe20000010000 */
[--C-:B----4-:R-:W-:Y:S02]  /*9a30*/  FFMA.FTZ R64, R47, UR15, -R73.reuse ;  /* 0x0000000f2f407c23 */ /* 0x110fe40008010849 */
[----:B------:R-:W2:Y:S01]  /*9a40*/  LDSM.16.MT88.4 R4, [R70+0x8800] ;  /* 0x008800004604783b */ /* 0x000ea20000004200 */
[----:B------:R3:W4:Y:S01]  /*9a50*/  MUFU.EX2 R47, R65 ;  /* 0x00000041002f7308 */ /* 0x0007220000000800 */
[C---:B------:R-:W-:Y:S01]  /*9a60*/  F2FP.BF16.F32.PACK_AB R10, R48.reuse, R61 ;  /* 0x0000003d300a723e */ /* 0x040fe200000010ff */
[----:B------:R-:W-:Y:S01]  /*9a70*/  FADD.FTZ R48, R48, R62 ;  /* 0x0000003e30307221 */ /* 0x000fe20000010000 */
[--C-:B---3--:R-:W-:Y:S01]  /*9a80*/  FFMA.FTZ R65, R46, UR15, -R73.reuse ;  /* 0x0000000f2e417c23 */ /* 0x108fe20008010849 */
[----:B----4-:R-:W-:Y:S01]  /*9a90*/  FADD.FTZ R52, R47, R52 ;  /* 0x000000342f347221 */ /* 0x010fe20000010000 */
[----:B------:R3:W4:Y:S02]  /*9aa0*/  MUFU.EX2 R46, R64 ;  /* 0x00000040002e7308 */ /* 0x0007240000000800 */
[----:B---3--:R-:W-:Y:S01]  /*9ab0*/  FFMA.FTZ R64, R45, UR15, -R73 ;  /* 0x0000000f2d407c23 */ /* 0x008fe20008010849 */
[C---:B----4-:R-:W-:Y:S01]  /*9ac0*/  F2FP.BF16.F32.PACK_AB R9, R46.reuse, R47 ;  /* 0x0000002f2e09723e */ /* 0x050fe200000010ff */
[----:B------:R-:W3:Y:S01]  /*9ad0*/  MUFU.EX2 R45, R65 ;  /* 0x00000041002d7308 */ /* 0x000ee20000000800 */
[----:B------:R-:W-:-:S03]  /*9ae0*/  FADD.FTZ R46, R46, R52 ;  /* 0x000000342e2e7221 */ /* 0x000fc60000010000 */
[----:B------:R-:W4:Y:S01]  /*9af0*/  MUFU.EX2 R64, R64 ;  /* 0x0000004000407308 */ /* 0x000f220000000800 */
[----:B---3--:R-:W-:Y:S01]  /*9b00*/  FADD.FTZ R46, R45, R46 ;  /* 0x0000002e2d2e7221 */ /* 0x008fe20000010000 */
[----:B----4-:R-:W-:-:S03]  /*9b10*/  F2FP.BF16.F32.PACK_AB R11, R64, R45 ;  /* 0x0000002d400b723e */ /* 0x010fc600000010ff */
[----:B------:R-:W-:-:S04]  /*9b20*/  FADD.FTZ R64, R64, R46 ;  /* 0x0000002e40407221 */ /* 0x000fc80000010000 */
[----:B-1----:R-:W-:Y:S01]  /*9b30*/  HMMA.16816.F32.BF16 R24, R8, R12, R24 ;  /* 0x0000000c0818723c */ /* 0x002fe20000041818 */
[--C-:B------:R-:W-:Y:S01]  /*9b40*/  FFMA.FTZ R12, R60, UR15, -R69.reuse ;  /* 0x0000000f3c0c7c23 */ /* 0x100fe20008010845 */
[----:B------:R-:W-:-:S05]  /*9b50*/  FFMA.FTZ R13, R59, UR15, -R69 ;  /* 0x0000000f3b0d7c23 */ /* 0x000fca0008010845 */
[----:B------:R-:W1:Y:S01]  /*9b60*/  MUFU.EX2 R12, R12 ;  /* 0x0000000c000c7308 */ /* 0x000e620000000800 */
[C---:B------:R-:W-:Y:S01]  /*9b70*/  HMMA.16816.F32.BF16 R20, R8.reuse, R14, R20 ;  /* 0x0000000e0814723c */ /* 0x040fe20000041814 */
[----:B------:R-:W-:Y:S02]  /*9b80*/  FFMA.FTZ R15, R44, UR15, -R73 ;  /* 0x0000000f2c0f7c23 */ /* 0x000fe40008010849 */
[----:B------:R-:W3:Y:S04]  /*9b90*/  MUFU.EX2 R13, R13 ;  /* 0x0000000d000d7308 */ /* 0x000ee80000000800 */
[----:B------:R-:W4:Y:S01]  /*9ba0*/  MUFU.EX2 R14, R58 ;  /* 0x0000003a000e7308 */ /* 0x000f220000000800 */
[----:B--2---:R-:W-:Y:S03]  /*9bb0*/  HMMA.16816.F32.BF16 R36, R8, R4, R36 ;  /* 0x000000040824723c */ /* 0x004fe60000041824 */
[----:B------:R-:W2:Y:S01]  /*9bc0*/  MUFU.EX2 R15, R15 ;  /* 0x0000000f000f7308 */ /* 0x000ea20000000800 */
[----:B-1----:R-:W-:-:S04]  /*9bd0*/  FADD.FTZ R48, R12, R48 ;  /* 0x000000300c307221 */ /* 0x002fc80000010000 */
[----:B------:R-:W-:Y:S01]  /*9be0*/  HMMA.16816.F32.BF16 R28, R8, R6, R28 ;  /* 0x00000006081c723c */ /* 0x000fe2000004181c */
[C---:B---3--:R-:W-:Y:S01]  /*9bf0*/  F2FP.BF16.F32.PACK_AB R4, R13.reuse, R12 ;  /* 0x0000000c0d04723e */ /* 0x048fe200000010ff */
[----:B------:R-:W-:Y:S01]  /*9c00*/  FADD.FTZ R48, R13, R48 ;  /* 0x000000300d307221 */ /* 0x000fe20000010000 */
[----:B------:R-:W-:Y:S02]  /*9c10*/  F2FP.BF16.F32.PACK_AB R7, R152, R33 ;  /* 0x000000219807723e */ /* 0x000fe400000010ff */
[----:B----4-:R-:W-:Y:S01]  /*9c20*/  F2FP.BF16.F32.PACK_AB R6, R151, R14 ;  /* 0x0000000e9706723e */ /* 0x010fe200000010ff */
[----:B------:R-:W-:Y:S01]  /*9c30*/  FADD.FTZ R48, R14, R48 ;  /* 0x000000300e307221 */ /* 0x000fe20000010000 */
[----:B--2---:R-:W-:Y:S01]  /*9c40*/  F2FP.BF16.F32.PACK_AB R5, R32, R15 ;  /* 0x0000000f2005723e */ /* 0x004fe200000010ff */
[----:B------:R-:W-:Y:S02]  /*9c50*/  FADD.FTZ R64, R15, R64 ;  /* 0x000000400f407221 */ /* 0x000fe40000010000 */
[----:B------:R-:W-:-:S02]  /*9c60*/  FADD.FTZ R151, R151, R48 ;  /* 0x0000003097977221 */ /* 0x000fc40000010000 */
[----:B------:R-:W-:Y:S02]  /*9c70*/  FADD.FTZ R64, R32, R64 ;  /* 0x0000004020407221 */ /* 0x000fe40000010000 */
[----:B------:R-:W-:Y:S02]  /*9c80*/  HMMA.16816.F32.BF16 R168, R4, R164, R24 ;  /* 0x000000a404a8723c */ /* 0x000fe40000041818 */
[----:B------:R-:W-:-:S04]  /*9c90*/  FADD.FTZ R64, R33, R64 ;  /* 0x0000004021407221 */ /* 0x000fc80000010000 */
[----:B------:R-:W-:Y:S02]  /*9ca0*/  FADD.FTZ R152, R152, R64 ;  /* 0x0000004098987221 */ /* 0x000fe40000010000 */
[C---:B------:R-:W-:Y:S08]  /*9cb0*/  HMMA.16816.F32.BF16 R160, R4.reuse, R156, R36 ;  /* 0x0000009c04a0723c */ /* 0x040ff00000041824 */
[C---:B------:R-:W-:Y:S08]  /*9cc0*/  HMMA.16816.F32.BF16 R164, R4.reuse, R166, R20 ;  /* 0x000000a604a4723c */ /* 0x040ff00000041814 */
[----:B------:R-:W-:Y:S01]  /*9cd0*/  HMMA.16816.F32.BF16 R156, R4, R158, R28 ;  /* 0x0000009e049c723c */ /* 0x000fe2000004181c */
[----:B------:R-:W-:-:S04]  /*9ce0*/  NOP ;  /* 0x0000000000007918 */ /* 0x000fc80000000000 */
[----:B------:R-:W-:-:S15]  /*9cf0*/  BRA.U !UP1, `(.L_x_1576) ;  /* 0x00000075091c7547 */ /* 0x000fde000b800000 */
[----:B------:R-:W-:-:S04]  /*9d00*/  DEPBAR.LE SB0, 0x0 ;  /* 0x000080000000791a */ /* 0x000fc80000000000 */
[----:B------:R-:W-:Y:S06]  /*9d10*/  BAR.SYNC.DEFER_BLOCKING 0x0 ;  /* 0x0000000000007b1d */ /* 0x000fec0000010000 */
[----:B------:R-:W-:Y:S05]  /*9d20*/  BRA.U !UP2, `(.L_x_1577) ;  /* 0x000000010afc7547 */ /* 0x000fea000b800000 */
[----:B------:R-:W1:Y:S01]  /*9d30*/  LDC R5, c[0x0][0x4f0] ;  /* 0x00013c00ff057b82 */ /* 0x000e620000000800 */
[----:B------:R-:W-:Y:S01]  /*9d40*/  UIADD3 UR4, UPT, UPT, UR17, -0x2, URZ ;  /* 0xfffffffe11047890 */ /* 0x000fe2000fffe0ff */
[----:B------:R-:W-:-:S03]  /*9d50*/  IABS R9, R2 ;  /* 0x0000000200097213 */ /* 0x000fc60000000000 */
        /* <DEDUP_REMOVED lines=26> */
[----:B------:R-:W-:Y:S01]  /*9f00*/  LOP3.LUT R4, R5, UR4, RZ, 0x3c, !PT ;  /* 0x0000000405047c12 */ /* 0x000fe2000f8e3cff */
[----:B------:R-:W1:Y:S01]  /*9f10*/  LDCU.64 UR4, c[0x0][0x3a8] ;  /* 0x00007500ff0477ac */ /* 0x000e620008000a00 */
[----:B------:R-:W-:-:S02]  /*9f20*/  LOP3.LUT R6, R2, R5, RZ, 0x3c, !PT ;  /* 0x0000000502067212 */ /* 0x000fc400078e3cff */
[----:B------:R-:W-:Y:S02]  /*9f30*/  ISETP.GE.AND P0, PT, R4, RZ, PT ;  /* 0x000000ff0400720c */ /* 0x000fe40003f06270 */
[----:B------:R-:W-:Y:S02]  /*9f40*/  ISETP.GE.AND P2, PT, R6, RZ, PT ;  /* 0x000000ff0600720c */ /* 0x000fe40003f46270 */
[----:B------:R-:W-:Y:S02]  /*9f50*/  ISETP.NE.AND P1, PT, R5, RZ, PT ;  /* 0x000000ff0500720c */ /* 0x000fe40003f25270 */
[----:B------:R-:W-:Y:S01]  /*9f60*/  @P4 IADD3 R10, PT, PT, R10, 0x1, RZ ;  /* 0x000000010a0a4810 */ /* 0x000fe20007ffe0ff */
[----:B------:R-:W-:Y:S01]  /*9f70*/  @P6 VIADD R11, R11, 0x1 ;  /* 0x000000010b0b6836 */ /* 0x000fe20000000000 */
[----:B------:R-:W-:Y:S02]  /*9f80*/  LOP3.LUT R4, RZ, R5, RZ, 0x33, !PT ;  /* 0x00000005ff047212 */ /* 0x000fe400078e33ff */
        /* <DEDUP_REMOVED lines=23> */
[----:B------:R-:W-:Y:S01]  /*a100*/  LEA.HI.X R183, R8, R183, R5, 0x1, P0 ;  /* 0x000000b708b77211 */ /* 0x000fe200000f0c05 */
[----:B------:R-:W-:Y:S06]  /*a110*/  BRA `(.L_x_1578) ;  /* 0x00000000001c7947 */ /* 0x000fec0003800000 */
.L_x_1577:
[----:B------:R-:W-:Y:S01]  /*a120*/  UMOV UR5, URZ ;  /* 0x000000ff00057c82 */ /* 0x000fe20008000000 */
[----:B------:R-:W-:Y:S01]  /*a130*/  USHF.L.U32 UR4, UR8, 0x8, URZ ;  /* 0x0000000808047899 */ /* 0x000fe200080006ff */
[----:B------:R-:W-:-:S05]  /*a140*/  IADD3 R5, P0, PT, RZ, -UR5, RZ ;  /* 0x80000005ff057c10 */ /* 0x000fca000ff1e0ff */
[----:B------:R-:W-:-:S05]  /*a150*/  IMAD.X R4, RZ, RZ, ~UR4, P0 ;  /* 0x80000004ff047e24 */ /* 0x000fca00080e06ff */
[----:B------:R-:W-:-:S04]  /*a160*/  SHF.R.S64 R5, R5, 0x1f, R4 ;  /* 0x0000001f05057819 */ /* 0x000fc80000001004 */
[----:B------:R-:W-:-:S04]  /*a170*/  IADD3 R184, P0, PT, R5, R184, RZ ;  /* 0x000000b805b87210 */ /* 0x000fc80007f1e0ff */
[----:B------:R-:W-:-:S09]  /*a180*/  LEA.HI.X.SX32 R183, R4, R183, 0x1, P0 ;  /* 0x000000b704b77211 */ /* 0x000fd200000f0eff */
.L_x_1578:
        /* <DEDUP_REMOVED lines=8> */
[----:B------:R-:W-:Y:S01]  /*a210*/  IMAD.IADD R116, R150, 0x1, R40 ;  /* 0x0000000196747824 */ /* 0x000fe200078e0228 */
[----:B------:R-:W-:Y:S01]  /*a220*/  IADD3 R10, P0, PT, R184, UR18, RZ ;  /* 0x00000012b80a7c10 */ /* 0x000fe2000ff1e0ff */
[----:B------:R-:W-:-:S03]  /*a230*/  IMAD.IADD R130, R40, 0x1, R149 ;  /* 0x0000000128827824 */ /* 0x000fc600078e0295 */
[----:B------:R-:W-:Y:S02]  /*a240*/  IADD3.X R11, PT, PT, R183, UR5, RZ, P0, !PT ;  /* 0x00000005b70b7c10 */ /* 0x000fe400087fe4ff */
[----:B-1----:R-:W-:-:S13]  /*a250*/  ISETP.GE.AND P3, PT, R172, UR4, PT ;  /* 0x00000004ac007c0c */ /* 0x002fda000bf66270 */
[----:B------:R-:W-:Y:S01]  /*a260*/  @!P3 IMAD.MOV.U32 R4, RZ, RZ, R184 ;  /* 0x000000ffff04b224 */ /* 0x000fe200078e00b8 */
[----:B------:R-:W-:Y:S01]  /*a270*/  @P3 STS.128 [R186+0x5000], RZ ;  /* 0x005000ffba003388 */ /* 0x000fe20000000c00 */
[----:B------:R-:W-:Y:S01]  /*a280*/  @!P3 IMAD.MOV.U32 R5, RZ, RZ, R183 ;  /* 0x000000ffff05b224 */ /* 0x000fe200078e00b7 */
[-C--:B------:R-:W-:Y:S01]  /*a290*/  @!P3 LEA R14, P0, R6, R10.reuse, 0x8 ;  /* 0x0000000a060eb211 */ /* 0x080fe200078040ff */
[----:B------:R-:W-:Y:S01]  /*a2a0*/  VOTEU.ALL UP0, P3 ;  /* 0x0000000000ff7886 */ /* 0x000fe20001800000 */
[----:B------:R-:W-:Y:S01]  /*a2b0*/  @!P3 LEA R12, P1, R12, R10, 0x7 ;  /* 0x0000000a0c0cb211 */ /* 0x000fe200078238ff */
[----:B------:R-:W-:Y:S01]  /*a2c0*/  @!P3 IMAD.MOV.U32 R9, RZ, RZ, R11 ;  /* 0x000000ffff09b224 */ /* 0x000fe200078e000b */
[----:B------:R-:W-:Y:S01]  /*a2d0*/  @!PT LDS RZ, [RZ] ;  /* 0x00000000fffff984 */ /* 0x000fe20000000800 */
[----:B------:R-:W-:Y:S01]  /*a2e0*/  @!PT LDS RZ, [RZ] ;  /* 0x00000000fffff984 */ /* 0x000fe20000000800 */
[----:B------:R-:W-:Y:S01]  /*a2f0*/  @!PT LDS RZ, [RZ] ;  /* 0x00000000fffff984 */ /* 0x000fe20000000800 */
[----:B------:R1:W-:Y:S02]  /*a300*/  @!P3 LDGSTS.E.BYPASS.LTC128B.128 [R186+0x5000], desc[UR24][R4.64] ;  /* 0x0500000004babfae */ /* 0x0003e4000b981a18 */
[----:B------:R-:W-:Y:S01]  /*a310*/  @!UP0 UIMAD UR4, UR9, 0xc0, URZ ;  /* 0x000000c0090488a4 */ /* 0x000fe2000f8e02ff */
[----:B------:R-:W-:Y:S01]  /*a320*/  @!P3 LEA.HI.X R13, R8, R11, R7, 0x7, P1 ;  /* 0x0000000b080db211 */ /* 0x000fe200008f3c07 */
[----:B------:R-:W-:Y:S01]  /*a330*/  @!P3 IMAD.WIDE.U32 R6, R6, 0xc0, R10 ;  /* 0x000000c00606b825 */ /* 0x000fe200078e000a */
[----:B------:R-:W-:Y:S03]  /*a340*/  @P3 STS.128 [R186+0x5800], RZ ;  /* 0x005800ffba003388 */ /* 0x000fe60000000c00 */
[----:B------:R-:W-:Y:S01]  /*a350*/  @!P3 IMAD.MOV.U32 R8, RZ, RZ, R10 ;  /* 0x000000ffff08b224 */ /* 0x000fe200078e000a */
[----:B------:R-:W-:Y:S01]  /*a360*/  @!PT LDS RZ, [RZ] ;  /* 0x00000000fffff984 */ /* 0x000fe20000000800 */
[----:B------:R-:W-:Y:S01]  /*a370*/  @!PT LDS RZ, [RZ] ;  /* 0x00000000fffff984 */ /* 0x000fe20000000800 */
[----:B------:R-:W-:Y:S01]  /*a380*/  @!PT LDS RZ, [RZ] ;  /* 0x00000000fffff984 */ /* 0x000fe20000000800 */
[----:B------:R-:W-:Y:S01]  /*a390*/  @!P3 LDGSTS.E.BYPASS.LTC128B.128 [R186+0x5800], desc[UR24][R10.64] ;  /* 0x058000000ababfae */ /* 0x000fe2000b981a18 */
[----:B------:R-:W-:-:S03]  /*a3a0*/  @!P3 VIADD R7, R7, UR4 ;  /* 0x000000040707bc36 */ /* 0x000fc60008000000 */
[----:B------:R-:W-:Y:S01]  /*a3b0*/  @P3 STS.128 [R186+0x6000], RZ ;  /* 0x006000ffba003388 */ /* 0x000fe20000000c00 */
[----:B-1----:R-:W-:Y:S02]  /*a3c0*/  IMAD.U32 R5, RZ, RZ, UR8 ;  /* 0x00000008ff057e24 */ /* 0x002fe4000f8e00ff */
[----:B------:R-:W-:Y:S02]  /*a3d0*/  IMAD.U32 R4, RZ, RZ, UR9 ;  /* 0x00000009ff047e24 */ /* 0x000fe4000f8e00ff */
[----:B------:R-:W-:-:S03]  /*a3e0*/  @!P3 IMAD.WIDE.U32 R8, R5, 0x140, R8 ;  /* 0x000001400508b825 */ /* 0x000fc600078e0008 */
[----:B------:R-:W-:Y:S01]  /*a3f0*/  @!P3 LEA.HI.X R15, R5, R11, R4, 0x8, P0 ;  /* 0x0000000b050fb211 */ /* 0x000fe200000f4404 */
[----:B------:R-:W-:Y:S01]  /*a400*/  IMAD.U32 R4, RZ, RZ, UR8 ;  /* 0x00000008ff047e24 */ /* 0x000fe2000f8e00ff */
[----:B------:R-:W-:Y:S01]  /*a410*/  @!P3 IADD3 R16, P0, PT, R10, UR18, RZ ;  /* 0x000000120a10bc10 */ /* 0x000fe2000ff1e0ff */
[----:B------:R-:W-:Y:S02]  /*a420*/  @!UP0 UIMAD UR8, UR9, 0x140, URZ ;  /* 0x00000140090888a4 */ /* 0x000fe4000f8e02ff */
[----:B------:R-:W-:Y:S01]  /*a430*/  @!UP0 UIMAD UR9, UR9, 0x180, URZ ;  /* 0x00000180090988a4 */ /* 0x000fe2000f8e02ff */
[----:B------:R-:W-:Y:S01]  /*a440*/  @!P3 IADD3.X R17, PT, PT, R11, UR5, RZ, P0, !PT ;  /* 0x000000050b11bc10 */ /* 0x000fe200087fe4ff */
[----:B------:R-:W-:-:S04]  /*a450*/  @!P3 IMAD.WIDE.U32 R4, R4, 0x180, R10 ;  /* 0x000001800404b825 */ /* 0x000fc800078e000a */
[----:B------:R-:W-:Y:S01]  /*a460*/  @!PT LDS RZ, [RZ] ;  /* 0x00000000fffff984 */ /* 0x000fe20000000800 */
[----:B------:R-:W-:Y:S01]  /*a470*/  @!PT LDS RZ, [RZ] ;  /* 0x00000000fffff984 */ /* 0x000fe20000000800 */
[----:B------:R-:W-:Y:S01]  /*a480*/  @!PT LDS RZ, [RZ] ;  /* 0x00000000fffff984 */ /* 0x000fe20000000800 */
[----:B------:R-:W-:Y:S01]  /*a490*/  @!P3 LDGSTS.E.BYPASS.LTC128B.128 [R186+0x6000], desc[UR24][R16.64] ;  /* 0x0600000010babfae */ /* 0x000fe2000b981a18 */
[----:B------:R-:W-:Y:S02]  /*a4a0*/  @!P3 VIADD R9, R9, UR8 ;  /* 0x000000080909bc36 */ /* 0x000fe40008000000 */
[----:B------:R-:W-:Y:S01]  /*a4b0*/  @!P3 VIADD R5, R5, UR9 ;  /* 0x000000090505bc36 */ /* 0x000fe20008000000 */
        /* <DEDUP_REMOVED lines=26> */
[----:B------:R-:W-:Y:S04]  /*a660*/  LDSM.16.M88.4 R116, [R116] ;  /* 0x000000007474783b */ /* 0x000fe80000000200 */
[----:B-1----:R-:W1:Y:S04]  /*a670*/  LDSM.16.M88.4 R12, [R149+0x1000] ;  /* 0x00100000950c783b */ /* 0x002e680000000200 */
[----:B------:R-:W-:Y:S04]  /*a680*/  LDSM.16.M88.4 R32, [R130+0x1000] ;  /* 0x001000008220783b */ /* 0x000fe80000000200 */
[----:B------:R-:W-:Y:S04]  /*a690*/  LDSM.16.M88.4 R132, [R149+0x1400] ;  /* 0x001400009584783b */ /* 0x000fe80000000200 */
[----:B------:R-:W-:Y:S04]  /*a6a0*/  LDSM.16.M88.4 R24, [R130+0x1800] ;  /* 0x001800008218783b */ /* 0x000fe80000000200 */
[----:B--2---:R-:W2:Y:S04]  /*a6b0*/  LDSM.16.M88.4 R4, [R149+0x1800] ;  /* 0x001800009504783b */ /* 0x004ea80000000200 */
[----:B------:R-:W3:Y:S04]  /*a6c0*/  LDSM.16.M88.4 R28, [R130+0x1400] ;  /* 0x00140000821c783b */ /* 0x000ee80000000200 */
[----:B------:R-:W4:Y:S04]  /*a6d0*/  LDSM.16.M88.4 R92, [R149+0x2000] ;  /* 0x00200000955c783b */ /* 0x000f280000000200 */
[----:B------:R-:W5:Y:S04]  /*a6e0*/  LDSM.16.M88.4 R68, [R149+0x2c00] ;  /* 0x002c00009544783b */ /* 0x000f680000000200 */
[----:B------:R-:W5:Y:S04]  /*a6f0*/  LDSM.16.M88.4 R100, [R149+0x1c00] ;  /* 0x001c00009564783b */ /* 0x000f680000000200 */
[----:B------:R-:W5:Y:S01]  /*a700*/  LDSM.16.M88.4 R84, [R149+0x2400] ;  /* 0x002400009554783b */ /* 0x000f620000000200 */
[C---:B-1----:R-:W-:Y:S03]  /*a710*/  HMMA.16816.F32.BF16 R20, R124.reuse, R12, RZ ;  /* 0x0000000c7c14723c */ /* 0x042fe600000418ff */
[----:B------:R-:W1:Y:S04]  /*a720*/  LDSM.16.M88.4 R76, [R149+0x2800] ;  /* 0x00280000954c783b */ /* 0x000e680000000200 */
[----:B------:R-:W1:Y:S01]  /*a730*/  LDSM.16.M88.4 R60, [R149+0x3000] ;  /* 0x00300000953c783b */ /* 0x000e620000000200 */
[C---:B------:R-:W-:Y:S03]  /*a740*/  HMMA.16816.F32.BF16 R12, R124.reuse, R14, RZ ;  /* 0x0000000e7c0c723c */ /* 0x040fe600000418ff */
[----:B------:R-:W1:Y:S04]  /*a750*/  LDSM.16.M88.4 R52, [R149+0x3400] ;  /* 0x003400009534783b */ /* 0x000e680000000200 */
[----:B------:R-:W1:Y:S01]  /*a760*/  LDSM.16.M88.4 R44, [R149+0x3800] ;  /* 0x00380000952c783b */ /* 0x000e620000000200 */
[----:B--2---:R-:W-:Y:S03]  /*a770*/  HMMA.16816.F32.BF16 R8, R124, R4, RZ ;  /* 0x000000047c08723c */ /* 0x004fe600000418ff */
[----:B------:R-:W2:Y:S04]  /*a780*/  LDSM.16.M88.4 R36, [R149+0x3c00] ;  /* 0x003c00009524783b */ /* 0x000ea80000000200 */
[----:B------:R-:W-:Y:S01]  /*a790*/  LDSM.16.M88.4 R120, [R149+0x4c00] ;  /* 0x004c00009578783b */ /* 0x000fe20000000200 */
[C---:B------:R-:W-:Y:S03]  /*a7a0*/  HMMA.16816.F32.BF16 R20, R116.reuse, R32, R20 ;  /* 0x000000207414723c */ /* 0x040fe60000041814 */
[----:B------:R-:W-:Y:S04]  /*a7b0*/  LDSM.16.M88.4 R108, [R130+0x2000] ;  /* 0x00200000826c783b */ /* 0x000fe80000000200 */
[----:B------:R-:W-:Y:S01]  /*a7c0*/  LDSM.16.M88.4 R112, [R130+0x1c00] ;  /* 0x001c00008270783b */ /* 0x000fe20000000200 */
[----:B------:R-:W-:Y:S03]  /*a7d0*/  HMMA.16816.F32.BF16 R12, R116, R34, R12 ;  /* 0x00000022740c723c */ /* 0x000fe6000004180c */
[----:B------:R-:W0:Y:S05]  /*a7e0*/  LDGDEPBAR ;  /* 0x00000000000079af */ /* 0x000e2a0000000000 */
[C---:B------:R-:W-:Y:S03]  /*a7f0*/  HMMA.16816.F32.BF16 R16, R124.reuse, R132, RZ ;  /* 0x000000847c10723c */ /* 0x040fe600000418ff */
        /* <DEDUP_REMOVED lines=10> */
[----:B------:R-:W-:Y:S01]  /*a8a0*/  MUFU.TANH R141, R21 ;  /* 0x00000015008d7308 */ /* 0x000fe20000002400 */
[C---:B------:R-:W-:Y:S07]  /*a8b0*/  HMMA.16816.F32.BF16 R8, R116.reuse, R24, R8 ;  /* 0x000000187408723c */ /* 0x040fee0000041808 */
[----:B------:R-:W2:Y:S01]  /*a8c0*/  MUFU.TANH R142, R22 ;  /* 0x00000016008e7308 */ /* 0x000ea20000002400 */
[C---:B---3--:R-:W-:Y:S07]  /*a8d0*/  HMMA.16816.F32.BF16 R16, R116.reuse, R28, R16 ;  /* 0x0000001c7410723c */ /* 0x048fee0000041810 */
[----:B------:R3:W-:Y:S01]  /*a8e0*/  MUFU.TANH R143, R23 ;  /* 0x00000017008f7308 */ /* 0x0007e20000002400 */
[----:B------:R-:W-:Y:S01]  /*a8f0*/  HMMA.16816.F32.BF16 R132, R116, R30, R132 ;  /* 0x0000001e7484723c */ /* 0x000fe20000041884 */
[----:B------:R-:W2:Y:S02]  /*a900*/  LDSM.16.M88.4 R28, [R149+0x4000] ;  /* 0x00400000951c783b */ /* 0x000ea40000000200 */
[----:B------:R-:W-:Y:S01]  /*a910*/  FMUL.FTZ R8, R8, UR14 ;  /* 0x0000000e08087c20 */ /* 0x000fe20008410000 */
[----:B------:R-:W-:Y:S01]  /*a920*/  FMUL.FTZ R9, R9, UR14 ;  /* 0x0000000e09097c20 */ /* 0x000fe20008410000 */
[----:B------:R-:W-:Y:S01]  /*a930*/  FMUL.FTZ R10, R10, UR14 ;  /* 0x0000000e0a0a7c20 */ /* 0x000fe20008410000 */
[----:B------:R-:W-:Y:S01]  /*a940*/  FMUL.FTZ R11, R11, UR14 ;  /* 0x0000000e0b0b7c20 */ /* 0x000fe20008410000 */
[----:B------:R-:W-:Y:S01]  /*a950*/  MUFU.TANH R144, R12 ;  /* 0x0000000c00907308 */ /* 0x000fe20000002400 */
[C---:B------:R-:W-:Y:S03]  /*a960*/  HMMA.16816.F32.BF16 R4, R124.reuse, R6, RZ ;  /* 0x000000067c04723c */ /* 0x040fe600000418ff */
[----:B------:R-:W-:Y:S01]  /*a970*/  FMUL.FTZ R16, R16, UR14 ;  /* 0x0000000e10107c20 */ /* 0x000fe20008410000 */
[----:B------:R-:W-:Y:S01]  /*a980*/  FMUL.FTZ R17, R17, UR14 ;  /* 0x0000000e11117c20 */ /* 0x000fe20008410000 */
[----:B------:R-:W-:Y:S01]  /*a990*/  FMUL.FTZ R18, R18, UR14 ;  /* 0x0000000e12127c20 */ /* 0x000fe20008410000 */
[----:B------:R-:W-:Y:S01]  /*a9a0*/  FMUL.FTZ R19, R19, UR14 ;  /* 0x0000000e13137c20 */ /* 0x000fe20008410000 */
[----:B------:R-:W-:Y:S01]  /*a9b0*/  MUFU.TANH R145, R13 ;  /* 0x0000000d00917308 */ /* 0x000fe20000002400 */
[C---:B----4-:R-:W-:Y:S01]  /*a9c0*/  HMMA.16816.F32.BF16 R96, R124.reuse, R92, RZ ;  /* 0x0000005c7c60723c */ /* 0x050fe200000418ff */
[----:B---3--:R-:W3:Y:S02]  /*a9d0*/  LDSM.16.M88.4 R20, [R149+0x4400] ;  /* 0x004400009514783b */ /* 0x008ee40000000200 */
[----:B------:R-:W-:Y:S01]  /*a9e0*/  FMUL.FTZ R132, R132, UR14 ;  /* 0x0000000e84847c20 */ /* 0x000fe20008410000 */
[----:B------:R-:W-:Y:S01]  /*a9f0*/  FMUL.FTZ R133, R133, UR14 ;  /* 0x0000000e85857c20 */ /* 0x000fe20008410000 */
[----:B------:R-:W-:Y:S01]  /*aa00*/  FMUL.FTZ R134, R134, UR14 ;  /* 0x0000000e86867c20 */ /* 0x000fe20008410000 */
[----:B------:R-:W-:Y:S01]  /*aa10*/  FMUL.FTZ R135, R135, UR14 ;  /* 0x0000000e87877c20 */ /* 0x000fe20008410000 */
[----:B------:R-:W-:Y:S01]  /*aa20*/  MUFU.TANH R146, R14 ;  /* 0x0000000e00927308 */ /* 0x000fe20000002400 */
[C---:B------:R-:W-:Y:S07]  /*aa30*/  HMMA.16816.F32.BF16 R92, R124.reuse, R94, RZ ;  /* 0x0000005e7c5c723c */ /* 0x040fee00000418ff */
[----:B------:R4:W-:Y:S01]  /*aa40*/  MUFU.TANH R147, R15 ;  /* 0x0000000f00937308 */ /* 0x0009e20000002400 */
[C---:B-----5:R-:W-:Y:S07]  /*aa50*/  HMMA.16816.F32.BF16 R72, R124.reuse, R68, RZ ;  /* 0x000000447c48723c */ /* 0x060fee00000418ff */
[----:B------:R-:W-:Y:S01]  /*aa60*/  MUFU.TANH R188, R8 ;  /* 0x0000000800bc7308 */ /* 0x000fe20000002400 */
[C---:B------:R-:W-:Y:S07]  /*aa70*/  HMMA.16816.F32.BF16 R68, R124.reuse, R70, RZ ;  /* 0x000000467c44723c */ /* 0x040fee00000418ff */
[----:B------:R-:W-:Y:S01]  /*aa80*/  MUFU.TANH R189, R9 ;  /* 0x0000000900bd7308 */ /* 0x000fe20000002400 */
[----:B------:R-:W-:Y:S01]  /*aa90*/  HMMA.16816.F32.BF16 R104, R124, R100, RZ ;  /* 0x000000647c68723c */ /* 0x000fe200000418ff */
[----:B----4-:R-:W4:Y:S06]  /*aaa0*/  LDSM.16.M88.4 R12, [R149+0x4800] ;  /* 0x00480000950c783b */ /* 0x010f2c0000000200 */
[----:B------:R-:W-:Y:S01]  /*aab0*/  MUFU.TANH R190, R10 ;  /* 0x0000000a00be7308 */ /* 0x000fe20000002400 */
[----:B------:R-:W-:Y:S07]  /*aac0*/  HMMA.16816.F32.BF16 R4, R116, R26, R4 ;  /* 0x0000001a7404723c */ /* 0x000fee0000041804 */
[----:B------:R5:W-:Y:S01]  /*aad0*/  MUFU.TANH R191, R11 ;  /* 0x0000000b00bf7308 */ /* 0x000be20000002400 */
[C---:B------:R-:W-:Y:S07]  /*aae0*/  HMMA.16816.F32.BF16 R100, R124.reuse, R102, RZ ;  /* 0x000000667c64723c */ /* 0x040fee00000418ff */
[----:B------:R-:W-:Y:S01]  /*aaf0*/  MUFU.TANH R180, R132 ;  /* 0x0000008400b47308 */ /* 0x000fe20000002400 */
[C---:B------:R-:W-:Y:S03]  /*ab00*/  HMMA.16816.F32.BF16 R88, R124.reuse, R84, RZ ;  /* 0x000000547c58723c */ /* 0x040fe600000418ff */
[----:B------:R-:W-:Y:S01]  /*ab10*/  FMUL.FTZ R4, R4, UR14 ;  /* 0x0000000e04047c20 */ /* 0x000fe20008410000 */
[----:B------:R-:W-:Y:S01]  /*ab20*/  FMUL.FTZ R5, R5, UR14 ;  /* 0x0000000e05057c20 */ /* 0x000fe20008410000 */
[----:B------:R-:W-:Y:S01]  /*ab30*/  FMUL.FTZ R6, R6, UR14 ;  /* 0x0000000e06067c20 */ /* 0x000fe20008410000 */
[----:B------:R-:W-:Y:S01]  /*ab40*/  FMUL.FTZ R7, R7, UR14 ;  /* 0x0000000e07077c20 */ /* 0x000fe20008410000 */
[----:B------:R-:W-:Y:S01]  /*ab50*/  MUFU.TANH R181, R133 ;  /* 0x0000008500b57308 */ /* 0x000fe20000002400 */
[C---:B-1----:R-:W-:Y:S01]  /*ab60*/  HMMA.16816.F32.BF16 R80, R124.reuse, R76, RZ ;  /* 0x0000004c7c50723c */ /* 0x042fe200000418ff */
[----:B-----5:R-:W1:Y:S06]  /*ab70*/  LDSM.16.M88.4 R8, [R130+0x2c00] ;  /* 0x002c00008208783b */ /* 0x020e6c0000000200 */
[----:B------:R-:W-:Y:S01]  /*ab80*/  MUFU.TANH R185, R134 ;  /* 0x0000008600b97308 */ /* 0x000fe20000002400 */
[C---:B------:R-:W-:Y:S07]  /*ab90*/  HMMA.16816.F32.BF16 R64, R124.reuse, R60, RZ ;  /* 0x0000003c7c40723c */ /* 0x040fee00000418ff */
[----:B------:R5:W-:Y:S01]  /*aba0*/  MUFU.TANH R187, R135 ;  /* 0x0000008700bb7308 */ /* 0x000be20000002400 */
[C---:B------:R-:W-:Y:S07]  /*abb0*/  HMMA.16816.F32.BF16 R56, R124.reuse, R52, RZ ;  /* 0x000000347c38723c */ /* 0x040fee00000418ff */
[----:B------:R-:W-:Y:S01]  /*abc0*/  MUFU.TANH R153, R16 ;  /* 0x0000001000997308 */ /* 0x000fe20000002400 */
[C---:B------:R-:W-:Y:S07]  /*abd0*/  HMMA.16816.F32.BF16 R48, R124.reuse, R44, RZ ;  /* 0x0000002c7c30723c */ /* 0x040fee00000418ff */
[----:B------:R-:W-:Y:S01]  /*abe0*/  MUFU.TANH R154, R17 ;  /* 0x00000011009a7308 */ /* 0x000fe20000002400 */
[C---:B--2---:R-:W-:Y:S01]  /*abf0*/  HMMA.16816.F32.BF16 R40, R124.reuse, R36, RZ ;  /* 0x000000247c28723c */ /* 0x044fe200000418ff */
[----:B-----5:R-:W2:Y:S06]  /*ac00*/  LDSM.16.M88.4 R132, [R130+0x2400] ;  /* 0x002400008284783b */ /* 0x020eac0000000200 */
[----:B------:R-:W-:Y:S01]  /*ac10*/  MUFU.TANH R155, R18 ;  /* 0x00000012009b7308 */ /* 0x000fe20000002400 */
[C---:B------:R-:W-:Y:S07]  /*ac20*/  HMMA.16816.F32.BF16 R32, R124.reuse, R28, RZ ;  /* 0x0000001c7c20723c */ /* 0x040fee00000418ff */
[----:B------:R4:W-:Y:S01]  /*ac30*/  MUFU.TANH R177, R19 ;  /* 0x0000001300b17308 */ /* 0x0009e20000002400 */
[C---:B---3--:R-:W-:Y:S07]  /*ac40*/  HMMA.16816.F32.BF16 R24, R124.reuse, R20, RZ ;  /* 0x000000147c18723c */ /* 0x048fee00000418ff */
[----:B------:R-:W-:Y:S01]  /*ac50*/  MUFU.TANH R192, R4 ;  /* 0x0000000400c07308 */ /* 0x000fe20000002400 */
[C---:B------:R-:W-:Y:S07]  /*ac60*/  HMMA.16816.F32.BF16 R136, R124.reuse, R120, RZ ;  /* 0x000000787c88723c */ /* 0x040fee00000418ff */
[----:B------:R-:W-:Y:S01]  /*ac70*/  MUFU.TANH R193, R5 ;  /* 0x0000000500c17308 */ /* 0x000fe20000002400 */
[C---:B------:R-:W-:Y:S07]  /*ac80*/  HMMA.16816.F32.BF16 R84, R124.reuse, R86, RZ ;  /* 0x000000567c54723c */ /* 0x040fee00000418ff */
[----:B------:R-:W-:Y:S01]  /*ac90*/  MUFU.TANH R194, R6 ;  /* 0x0000000600c27308 */ /* 0x000fe20000002400 */
        /* <DEDUP_REMOVED lines=10> */
[----:B------:R-:W3:Y:S07]  /*ad40*/  LDSM.16.M88.4 R124, [R130+0x2800] ;  /* 0x00280000827c783b */ /* 0x000eee0000000200 */
[C---:B------:R-:W-:Y:S08]  /*ad50*/  HMMA.16816.F32.BF16 R96, R116.reuse, R108, R96 ;  /* 0x0000006c7460723c */ /* 0x040ff00000041860 */
[C---:B------:R-:W-:Y:S01]  /*ad60*/  HMMA.16816.F32.BF16 R92, R116.reuse, R110, R92 ;  /* 0x0000006e745c723c */ /* 0x040fe2000004185c */
[----:B------:R-:W4:Y:S07]  /*ad70*/  LDSM.16.M88.4 R108, [R130+0x3000] ;  /* 0x00300000826c783b */ /* 0x000f2e0000000200 */
[----:B-1----:R-:W-:Y:S03]  /*ad80*/  HMMA.16816.F32.BF16 R72, R116, R8, R72 ;  /* 0x000000087448723c */ /* 0x002fe60000041848 */
[----:B------:R-:W-:Y:S01]  /*ad90*/  FMUL.FTZ R96, R96, UR14 ;  /* 0x0000000e60607c20 */ /* 0x000fe20008410000 */
[----:B------:R-:W-:Y:S01]  /*ada0*/  FMUL.FTZ R99, R99, UR14 ;  /* 0x0000000e63637c20 */ /* 0x000fe20008410000 */
[----:B------:R-:W-:Y:S01]  /*adb0*/  FMUL.FTZ R98, R98, UR14 ;  /* 0x0000000e62627c20 */ /* 0x000fe20008410000 */
[----:B------:R-:W-:-:S02]  /*adc0*/  FMUL.FTZ R97, R97, UR14 ;  /* 0x0000000e61617c20 */ /* 0x000fc40008410000 */
[----:B------:R-:W-:Y:S01]  /*add0*/  HMMA.16816.F32.BF16 R68, R116, R10, R68 ;  /* 0x0000000a7444723c */ /* 0x000fe20000041844 */
[----:B------:R-:W1:Y:S01]  /*ade0*/  LDSM.16.M88.4 R8, [R130+0x3c00] ;  /* 0x003c00008208783b */ /* 0x000e620000000200 */
[----:B------:R-:W-:Y:S01]  /*adf0*/  MUFU.TANH R96, R96 ;  /* 0x0000006000607308 */ /* 0x000fe20000002400 */
[----:B------:R-:W-:Y:S01]  /*ae00*/  FMUL.FTZ R92, R92, UR14 ;  /* 0x0000000e5c5c7c20 */ /* 0x000fe20008410000 */
[----:B------:R-:W-:Y:S01]  /*ae10*/  FMUL.FTZ R93, R93, UR14 ;  /* 0x0000000e5d5d7c20 */ /* 0x000fe20008410000 */
[----:B------:R-:W-:-:S03]  /*ae20*/  FMUL.FTZ R94, R94, UR14 ;  /* 0x0000000e5e5e7c20 */ /* 0x000fc60008410000 */
[C---:B------:R-:W-:Y:S02]  /*ae30*/  HMMA.16816.F32.BF16 R100, R116.reuse, R114, R100 ;  /* 0x000000727464723c */ /* 0x040fe40000041864 */
[----:B------:R-:W-:Y:S06]  /*ae40*/  MUFU.TANH R99, R99 ;  /* 0x0000006300637308 */ /* 0x000fec0000002400 */
[C---:B------:R-:W-:Y:S01]  /*ae50*/  HMMA.16816.F32.BF16 R104, R116.reuse, R112, R104 ;  /* 0x000000707468723c */ /* 0x040fe20000041868 */
[----:B------:R-:W-:Y:S01]  /*ae60*/  LDSM.16.M88.4 R112, [R130+0x3800] ;  /* 0x003800008270783b */ /* 0x000fe20000000200 */
[----:B------:R-:W-:Y:S06]  /*ae70*/  MUFU.TANH R92, R92 ;  /* 0x0000005c005c7308 */ /* 0x000fec0000002400 */
[----:B--2---:R-:W-:Y:S02]  /*ae80*/  HMMA.16816.F32.BF16 R88, R116, R132, R88 ;  /* 0x000000847458723c */ /* 0x004fe40000041858 */
[----:B------:R2:W-:Y:S01]  /*ae90*/  MUFU.TANH R132, R7 ;  /* 0x0000000700847308 */ /* 0x0005e20000002400 */
[----:B------:R-:W-:Y:S01]  /*aea0*/  FMUL.FTZ R100, R100, UR14 ;  /* 0x0000000e64647c20 */ /* 0x000fe20008410000 */
[----:B------:R-:W-:Y:S01]  /*aeb0*/  FMUL.FTZ R101, R101, UR14 ;  /* 0x0000000e65657c20 */ /* 0x000fe20008410000 */
[----:B------:R-:W-:Y:S01]  /*aec0*/  FMUL.FTZ R102, R102, UR14 ;  /* 0x0000000e66667c20 */ /* 0x000fe20008410000 */
[----:B------:R-:W-:-:S02]  /*aed0*/  FMUL.FTZ R103, R103, UR14 ;  /* 0x0000000e67677c20 */ /* 0x000fc40008410000 */
[C---:B---3--:R-:W-:Y:S02]  /*aee0*/  HMMA.16816.F32.BF16 R76, R116.reuse, R126, R76 ;  /* 0x0000007e744c723c */ /* 0x048fe4000004184c */
[----:B------:R-:W-:Y:S01]  /*aef0*/  MUFU.TANH R127, R100 ;  /* 0x00000064007f7308 */ /* 0x000fe20000002400 */
[----:B------:R-:W-:Y:S01]  /*af00*/  FMUL.FTZ R104, R104, UR14 ;  /* 0x0000000e68687c20 */ /* 0x000fe20008410000 */
[----:B------:R-:W-:Y:S01]  /*af10*/  FMUL.FTZ R105, R105, UR14 ;  /* 0x0000000e69697c20 */ /* 0x000fe20008410000 */
[----:B------:R-:W-:Y:S01]  /*af20*/  FMUL.FTZ R106, R106, UR14 ;  /* 0x0000000e6a6a7c20 */ /* 0x000fe20008410000 */
[----:B------:R-:W-:Y:S02]  /*af30*/  FMUL.FTZ R107, R107, UR14 ;  /* 0x0000000e6b6b7c20 */ /* 0x000fe40008410000 */
[C---:B----4-:R-:W-:Y:S02]  /*af40*/  HMMA.16816.F32.BF16 R64, R116.reuse, R108, R64 ;  /* 0x0000006c7440723c */ /* 0x050fe40000041840 */
[----:B------:R-:W-:Y:S01]  /*af50*/  MUFU.TANH R108, R101 ;  /* 0x00000065006c7308 */ /* 0x000fe20000002400 */
[----:B--2---:R-:W2:Y:S05]  /*af60*/  LDSM.16.M88.4 R4, [R130+0x3400] ;  /* 0x003400008204783b */ /* 0x004eaa0000000200 */
[----:B------:R-:W-:Y:S02]  /*af70*/  HMMA.16816.F32.BF16 R60, R116, R110, R60 ;  /* 0x0000006e743c723c */ /* 0x000fe4000004183c */
[----:B------:R-:W-:Y:S01]  /*af80*/  MUFU.TANH R109, R102 ;  /* 0x00000066006d7308 */ /* 0x000fe20000002400 */
[----:B------:R-:W-:Y:S01]  /*af90*/  FMUL.FTZ R76, R76, UR14 ;  /* 0x0000000e4c4c7c20 */ /* 0x000fe20008410000 */
[----:B------:R-:W-:-:S04]  /*afa0*/  FMUL.FTZ R79, R79, UR14 ;  /* 0x0000000e4f4f7c20 */ /* 0x000fc80008410000 */
[C---:B-1----:R-:W-:Y:S02]  /*afb0*/  HMMA.16816.F32.BF16 R40, R116.reuse, R8, R40 ;  /* 0x000000087428723c */ /* 0x042fe40000041828 */
[----:B------:R1:W-:Y:S06]  /*afc0*/  MUFU.TANH R110, R103 ;  /* 0x00000067006e7308 */ /* 0x0003ec0000002400 */
[----:B------:R-:W-:Y:S01]  /*afd0*/  HMMA.16816.F32.BF16 R36, R116, R10, R36 ;  /* 0x0000000a7424723c */ /* 0x000fe20000041824 */
[----:B------:R-:W3:Y:S01]  /*afe0*/  LDSM.16.M88.4 R8, [R130+0x4c00] ;  /* 0x004c00008208783b */ /* 0x000ee20000000200 */
[----:B------:R-:W-:Y:S01]  /*aff0*/  MUFU.TANH R133, R104 ;  /* 0x0000006800857308 */ /* 0x000fe20000002400 */
[----:B------:R-:W-:-:S05]  /*b000*/  FMUL.FTZ R111, R60, UR14 ;  /* 0x0000000e3c6f7c20 */ /* 0x000fca0008410000 */
[C---:B------:R-:W-:Y:S02]  /*b010*/  HMMA.16816.F32.BF16 R80, R116.reuse, R124, R80 ;  /* 0x0000007c7450723c */ /* 0x040fe40000041850 */
[----:B------:R-:W-:Y:S01]  /*b020*/  MUFU.TANH R124, R105 ;  /* 0x00000069007c7308 */ /* 0x000fe20000002400 */
[----:B-1----:R-:W1:Y:S05]  /*b030*/  LDSM.16.M88.4 R100, [R130+0x4800] ;  /* 0x004800008264783b */ /* 0x002e6a0000000200 */
[----:B------:R-:W-:Y:S01]  /*b040*/  HMMA.16816.F32.BF16 R84, R116, R134, R84 ;  /* 0x000000867454723c */ /* 0x000fe20000041854 */
[----:B------:R-:W-:Y:S01]  /*b050*/  FMUL.FTZ R134, R72, UR14 ;  /* 0x0000000e48867c20 */ /* 0x000fe20008410000 */
[----:B------:R-:W-:Y:S01]  /*b060*/  MUFU.TANH R125, R106 ;  /* 0x0000006a007d7308 */ /* 0x000fe20000002400 */
[----:B------:R-:W-:Y:S01]  /*b070*/  FMUL.FTZ R135, R73, UR14 ;  /* 0x0000000e49877c20 */ /* 0x000fe20008410000 */
[----:B------:R-:W-:-:S04]  /*b080*/  FMUL.FTZ R73, R42, UR14 ;  /* 0x0000000e2a497c20 */ /* 0x000fc80008410000 */
[----:B--2---:R-:W-:Y:S02]  /*b090*/  HMMA.16816.F32.BF16 R56, R116, R4, R56 ;  /* 0x000000047438723c */ /* 0x004fe40000041838 */
[----:B------:R2:W-:Y:S01]  /*b0a0*/  MUFU.TANH R126, R107 ;  /* 0x0000006b007e7308 */ /* 0x0005e20000002400 */
[----:B------:R-:W-:Y:S01]  /*b0b0*/  FMUL.FTZ R81, R81, UR14 ;  /* 0x0000000e51517c20 */ /* 0x000fe20008410000 */
[----:B------:R-:W-:-:S04]  /*b0c0*/  FMUL.FTZ R80, R80, UR14 ;  /* 0x0000000e50507c20 */ /* 0x000fc80008410000 */
[C---:B------:R-:W-:Y:S01]  /*b0d0*/  HMMA.16816.F32.BF16 R52, R116.reuse, R6, R52 ;  /* 0x000000067434723c */ /* 0x040fe20000041834 */
[----:B------:R-:W4:Y:S01]  /*b0e0*/  LDSM.16.M88.4 R4, [R130+0x4400] ;  /* 0x004400008204783b */ /* 0x000f220000000200 */
[----:B------:R-:W-:Y:S01]  /*b0f0*/  MUFU.TANH R98, R98 ;  /* 0x0000006200627308 */ /* 0x000fe20000002400 */
[----:B------:R-:W-:Y:S01]  /*b100*/  FMUL.FTZ R85, R85, UR14 ;  /* 0x0000000e55557c20 */ /* 0x000fe20008410000 */
[----:B------:R-:W-:Y:S01]  /*b110*/  FMUL.FTZ R86, R86, UR14 ;  /* 0x0000000e56567c20 */ /* 0x000fe20008410000 */
[----:B------:R-:W-:Y:S01]  /*b120*/  FMUL.FTZ R87, R87, UR14 ;  /* 0x0000000e57577c20 */ /* 0x000fe20008410000 */
[----:B------:R-:W-:Y:S02]  /*b130*/  FMUL.FTZ R84, R84, UR14 ;  /* 0x0000000e54547c20 */ /* 0x000fe40008410000 */
[----:B------:R-:W-:Y:S01]  /*b140*/  HMMA.16816.F32.BF16 R44, R116, R114, R44 ;  /* 0x00000072742c723c */ /* 0x000fe2000004182c */
[----:B------:R-:W-:Y:S01]  /*b150*/  FMUL.FTZ R115, R65, UR14 ;  /* 0x0000000e41737c20 */ /* 0x000fe20008410000 */
[----:B------:R5:W-:Y:S01]  /*b160*/  MUFU.TANH R72, R85 ;  /* 0x0000005500487308 */ /* 0x000be20000002400 */
[----:B------:R-:W-:Y:S01]  /*b170*/  FMUL.FTZ R114, R66, UR14 ;  /* 0x0000000e42727c20 */ /* 0x000fe20008410000 */
[----:B--2---:R2:W4:Y:S01]  /*b180*/  LDSM.16.M88.4 R104, [R130+0x4000] ;  /* 0x004000008268783b */ /* 0x0045220000000200 */
[----:B------:R-:W-:Y:S01]  /*b190*/  FMUL.FTZ R66, R39, UR14 ;  /* 0x0000000e27427c20 */ /* 0x000fe20008410000 */
[----:B------:R-:W-:-:S04]  /*b1a0*/  DEPBAR.LE SB0, 0x0 ;  /* 0x000080000000791a */ /* 0x000fc80000000000 */
[----:B---3--:R-:W-:Y:S01]  /*b1b0*/  HMMA.16816.F32.BF16 R120, R116, R10, R120 ;  /* 0x0000000a7478723c */ /* 0x008fe20000041878 */
[----:B------:R-:W-:Y:S01]  /*b1c0*/  FMUL.FTZ R11, R75, UR14 ;  /* 0x0000000e4b0b7c20 */ /* 0x000fe20008410000 */
[----:B------:R-:W-:Y:S01]  /*b1d0*/  FMUL.FTZ R10, R69, UR14 ;  /* 0x0000000e450a7c20 */ /* 0x000fe20008410000 */
[----:B------:R3:W-:Y:S01]  /*b1e0*/  MUFU.TANH R75, R81 ;  /* 0x00000051004b7308 */ /* 0x0007e20000002400 */
[----:B------:R-:W-:-:S04]  /*b1f0*/  FMUL.FTZ R69, R37, UR14 ;  /* 0x0000000e25457c20 */ /* 0x000fc80008410000 */
[C---:B-1----:R-:W-:Y:S01]  /*b200*/  HMMA.16816.F32.BF16 R16, R116.reuse, R100, R16 ;  /* 0x000000647410723c */ /* 0x042fe20000041810 */
[----:B------:R-:W-:Y:S01]  /*b210*/  FMUL.FTZ R101, R82, UR14 ;  /* 0x0000000e52657c20 */ /* 0x000fe20008410000 */
[----:B-----5:R-:W-:Y:S01]  /*b220*/  FMUL.FTZ R85, R44, UR14 ;  /* 0x0000000e2c557c20 */ /* 0x020fe20008410000 */
[----:B------:R-:W-:Y:S01]  /*b230*/  FMUL.FTZ R82, R45, UR14 ;  /* 0x0000000e2d527c20 */ /* 0x000fe20008410000 */
[----:B------:R-:W-:Y:S01]  /*b240*/  FMUL.FTZ R100, R58, UR14 ;  /* 0x0000000e3a647c20 */ /* 0x000fe20008410000 */
[----:B------:R1:W-:Y:S03]  /*b250*/  MUFU.TANH R60, R87 ;  /* 0x00000057003c7308 */ /* 0x0003e60000002400 */
[C---:B------:R-:W-:Y:S01]  /*b260*/  HMMA.16816.F32.BF16 R12, R116.reuse, R102, R12 ;  /* 0x00000066740c723c */ /* 0x040fe2000004180c */
[----:B--2---:R-:W-:Y:S01]  /*b270*/  FMUL.FTZ R130, R74, UR14 ;  /* 0x0000000e4a827c20 */ /* 0x004fe20008410000 */
[----:B------:R-:W-:Y:S01]  /*b280*/  FMUL.FTZ R74, R40, UR14 ;  /* 0x0000000e284a7c20 */ /* 0x000fe20008410000 */
[----:B------:R-:W-:Y:S01]  /*b290*/  FMUL.FTZ R120, R120, UR14 ;  /* 0x0000000e78787c20 */ /* 0x000fe20008410000 */
[----:B------:R-:W-:Y:S01]  /*b2a0*/  FMUL.FTZ R40, R122, UR14 ;  /* 0x0000000e7a287c20 */ /* 0x000fe20008410000 */
[----:B------:R-:W-:Y:S01]  /*b2b0*/  FMUL.FTZ R102, R59, UR14 ;  /* 0x0000000e3b667c20 */ /* 0x000fe20008410000 */
[----:B---3--:R-:W-:Y:S01]  /*b2c0*/  FMUL.FTZ R81, R47, UR14 ;  /* 0x0000000e2f517c20 */ /* 0x008fe20008410000 */
[----:B------:R-:W-:Y:S01]  /*b2d0*/  FMUL.FTZ R103, R83, UR14 ;  /* 0x0000000e53677c20 */ /* 0x000fe20008410000 */
[----:B------:R-:W-:Y:S01]  /*b2e0*/  HMMA.16816.F32.BF16 R48, R116, R112, R48 ;  /* 0x000000707430723c */ /* 0x000fe20000041830 */
[----:B------:R-:W-:Y:S01]  /*b2f0*/  FMUL.FTZ R112, R61, UR14 ;  /* 0x0000000e3d707c20 */ /* 0x000fe20008410000 */
[----:B------:R-:W-:Y:S01]  /*b300*/  MUFU.TANH R40, R40 ;  /* 0x0000002800287308 */ /* 0x000fe20000002400 */
[----:B------:R-:W-:Y:S01]  /*b310*/  FMUL.FTZ R44, R18, UR14 ;  /* 0x0000000e122c7c20 */ /* 0x000fe20008410000 */
[----:B------:R-:W-:-:S02]  /*b320*/  IMAD.U32 R18, RZ, RZ, UR17 ;  /* 0x00000011ff127e24 */ /* 0x000fc4000f8e00ff */
[----:B------:R-:W-:Y:S01]  /*b330*/  FMUL.FTZ R45, R16, UR14 ;  /* 0x0000000e102d7c20 */ /* 0x000fe20008410000 */
[----:B------:R-:W-:Y:S01]  /*b340*/  FMUL.FTZ R113, R67, UR14 ;  /* 0x0000000e43717c20 */ /* 0x000fe20008410000 */
[----:B------:R-:W-:Y:S01]  /*b350*/  FMUL.FTZ R67, R38, UR14 ;  /* 0x0000000e26437c20 */ /* 0x000fe20008410000 */
[----:B------:R-:W-:Y:S01]  /*b360*/  IMAD R18, R18, 0x100, R3 ;  /* 0x0000010012127824 */ /* 0x000fe200078e0203 */
[C---:B----4-:R-:W-:Y:S01]  /*b370*/  HMMA.16816.F32.BF16 R20, R116.reuse, R6, R20 ;  /* 0x000000067414723c */ /* 0x050fe20000041814 */
[----:B------:R-:W-:Y:S01]  /*b380*/  FMUL.FTZ R7, R90, UR14 ;  /* 0x0000000e5a077c20 */ /* 0x000fe20008410000 */
[----:B------:R-:W-:Y:S01]  /*b390*/  FMUL.FTZ R90, R53, UR14 ;  /* 0x0000000e355a7c20 */ /* 0x000fe20008410000 */
[----:B------:R-:W-:Y:S02]  /*b3a0*/  VIADD R16, R18, 0xfffffe00 ;  /* 0xfffffe0012107836 */ /* 0x000fe40000000000 */
[----:B------:R-:W-:Y:S01]  /*b3b0*/  FMUL.FTZ R6, R89, UR14 ;  /* 0x0000000e59067c20 */ /* 0x000fe20008410000 */
[----:B------:R-:W-:Y:S01]  /*b3c0*/  FMUL.FTZ R89, R55, UR14 ;  /* 0x0000000e37597c20 */ /* 0x000fe20008410000 */
[----:B------:R-:W-:Y:S01]  /*b3d0*/  MUFU.TANH R61, R80 ;  /* 0x00000050003d7308 */ /* 0x000fe20000002400 */
[----:B------:R-:W-:Y:S01]  /*b3e0*/  FMUL.FTZ R42, R19, UR14 ;  /* 0x0000000e132a7c20 */ /* 0x000fe20008410000 */
[C---:B------:R-:W-:Y:S01]  /*b3f0*/  HMMA.16816.F32.BF16 R32, R116.reuse, R104, R32 ;  /* 0x000000687420723c */ /* 0x040fe20000041820 */
[----:B------:R-:W-:Y:S01]  /*b400*/  FMUL.FTZ R104, R57, UR14 ;  /* 0x0000000e39687c20 */ /* 0x000fe20008410000 */
[C---:B------:R-:W-:Y:S01]  /*b410*/  ISETP.GE.AND P1, PT, R16.reuse, R128, PT ;  /* 0x000000801000720c */ /* 0x040fe20003f26270 */
[----:B------:R-:W-:Y:S01]  /*b420*/  FMUL.FTZ R105, R63, UR14 ;  /* 0x0000000e3f697c20 */ /* 0x000fe20008410000 */
[----:B------:R-:W-:Y:S01]  /*b430*/  ISETP.GE.AND P0, PT, R16, R0, PT ;  /* 0x000000001000720c */ /* 0x000fe20003f06270 */
[----:B------:R-:W-:Y:S01]  /*b440*/  FMUL.FTZ R83, R51, UR14 ;  /* 0x0000000e33537c20 */ /* 0x000fe20008410000 */
[----:B-1----:R-:W-:Y:S01]  /*b450*/  FMUL.FTZ R87, R49, UR14 ;  /* 0x0000000e31577c20 */ /* 0x002fe20008410000 */
[----:B------:R-:W-:Y:S01]  /*b460*/  MUFU.TANH R97, R97 ;  /* 0x0000006100617308 */ /* 0x000fe20000002400 */
[----:B------:R-:W-:Y:S01]  /*b470*/  HMMA.16816.F32.BF16 R28, R116, R106, R28 ;  /* 0x0000006a741c723c */ /* 0x000fe2000004181c */
[----:B------:R-:W-:Y:S01]  /*b480*/  FMUL.FTZ R107, R62, UR14 ;  /* 0x0000000e3e6b7c20 */ /* 0x000fe20008410000 */
[----:B------:R-:W-:Y:S01]  /*b490*/  FMUL.FTZ R106, R56, UR14 ;  /* 0x0000000e386a7c20 */ /* 0x000fe20008410000 */
[----:B------:R-:W-:Y:S01]  /*b4a0*/  FMUL.FTZ R47, R23, UR14 ;  /* 0x0000000e172f7c20 */ /* 0x000fe20008410000 */
[----:B------:R-:W-:Y:S01]  /*b4b0*/  FMUL.FTZ R121, R121, UR14 ;  /* 0x0000000e79797c20 */ /* 0x000fe20008410000 */
[----:B------:R-:W-:-:S02]  /*b4c0*/  FMUL.FTZ R123, R123, UR14 ;  /* 0x0000000e7b7b7c20 */ /* 0x000fc40008410000 */
[----:B------:R-:W-:Y:S01]  /*b4d0*/  MUFU.TANH R93, R93 ;  /* 0x0000005d005d7308 */ /* 0x000fe20000002400 */
[C---:B------:R-:W-:Y:S01]  /*b4e0*/  HMMA.16816.F32.BF16 R24, R116.reuse, R4, R24 ;  /* 0x000000047418723c */ /* 0x040fe20000041818 */
[----:B------:R-:W-:Y:S01]  /*b4f0*/  FMUL.FTZ R5, R88, UR14 ;  /* 0x0000000e58057c20 */ /* 0x000fe20008410000 */
[----:B------:R-:W-:Y:S01]  /*b500*/  FMUL.FTZ R88, R48, UR14 ;  /* 0x0000000e30587c20 */ /* 0x000fe20008410000 */
[----:B------:R-:W-:Y:S01]  /*b510*/  FMUL.FTZ R62, R35, UR14 ;  /* 0x0000000e233e7c20 */ /* 0x000fe20008410000 */
[----:B------:R-:W-:Y:S01]  /*b520*/  FMUL.FTZ R35, R12, UR14 ;  /* 0x0000000e0c237c20 */ /* 0x000fe20008410000 */
[----:B------:R-:W-:Y:S01]  /*b530*/  FMUL.FTZ R59, R34, UR14 ;  /* 0x0000000e223b7c20 */ /* 0x000fe20008410000 */
[----:B------:R-:W-:Y:S01]  /*b540*/  FMUL.FTZ R34, R14, UR14 ;  /* 0x0000000e0e227c20 */ /* 0x000fe20008410000 */
[----:B------:R-:W1:Y:S01]  /*b550*/  MUFU.TANH R12, R120 ;  /* 0x00000078000c7308 */ /* 0x000e620000002400 */
[----:B------:R-:W-:Y:S01]  /*b560*/  HMMA.16816.F32.BF16 R136, R116, R8, R136 ;  /* 0x000000087488723c */ /* 0x000fe20000041888 */
[----:B------:R-:W-:Y:S01]  /*b570*/  FMUL.FTZ R118, R71, UR14 ;  /* 0x0000000e47767c20 */ /* 0x000fe20008410000 */
[----:B------:R-:W-:Y:S01]  /*b580*/  FMUL.FTZ R71, R41, UR14 ;  /* 0x0000000e29477c20 */ /* 0x000fe20008410000 */
[----:B------:R-:W-:Y:S01]  /*b590*/  FMUL.FTZ R57, R30, UR14 ;  /* 0x0000000e1e397c20 */ /* 0x000fe20008410000 */
[----:B------:R-:W-:Y:S01]  /*b5a0*/  FMUL.FTZ R30, R15, UR14 ;  /* 0x0000000e0f1e7c20 */ /* 0x000fe20008410000 */
[----:B------:R-:W-:Y:S01]  /*b5b0*/  FMUL.FTZ R41, R13, UR14 ;  /* 0x0000000e0d297c20 */ /* 0x000fe20008410000 */
[-C--:B------:R-:W-:Y:S01]  /*b5c0*/  I2FP.F32.U32 R15, R16.reuse ;  /* 0x00000010000f7245 */ /* 0x080fe20000201000 */
[----:B------:R-:W-:Y:S01]  /*b5d0*/  VIADD R13, R18, 0xfffffef8 ;  /* 0xfffffef8120d7836 */ /* 0x000fe20000000000 */
[----:B------:R-:W-:Y:S01]  /*b5e0*/  I2FP.F32.U32 R16, R16 ;  /* 0x0000001000107245 */ /* 0x000fe20000201000 */
[----:B------:R-:W-:Y:S01]  /*b5f0*/  FMUL.FTZ R117, R70, UR14 ;  /* 0x0000000e46757c20 */ /* 0x000fe20008410000 */
[----:B------:R-:W-:Y:S01]  /*b600*/  FMUL.FTZ R9, R91, UR14 ;  /* 0x0000000e5b097c20 */ /* 0x000fe20008410000 */
[----:B------:R-:W-:Y:S01]  /*b610*/  FMUL.FTZ R70, R43, UR14 ;  /* 0x0000000e2b467c20 */ /* 0x000fe20008410000 */
[----:B------:R-:W-:Y:S01]  /*b620*/  FMUL.FTZ R91, R54, UR14 ;  /* 0x0000000e365b7c20 */ /* 0x000fe20008410000 */
[----:B------:R-:W-:Y:S01]  /*b630*/  FMUL.FTZ R43, R17, UR14 ;  /* 0x0000000e112b7c20 */ /* 0x000fe20008410000 */
[----:B------:R-:W-:Y:S01]  /*b640*/  FFMA.FTZ R15, R15, UR7, R140 ;  /* 0x000000070f0f7c23 */ /* 0x000fe2000801008c */
[----:B------:R-:W-:Y:S01]  /*b650*/  VIADD R17, R18, 0xfffffe01 ;  /* 0xfffffe0112117836 */ /* 0x000fe20000000000 */
[-C--:B------:R-:W-:Y:S01]  /*b660*/  I2FP.F32.U32 R54, R13.reuse ;  /* 0x0000000d00367245 */ /* 0x080fe20000201000 */
[----:B------:R-:W-:Y:S01]  /*b670*/  FFMA.FTZ R142, R16, UR7, R142 ;  /* 0x00000007108e7c23 */ /* 0x000fe2000801008e */
[C---:B------:R-:W-:Y:S01]  /*b680*/  ISETP.GE.AND P4, PT, R13.reuse, R128, PT ;  /* 0x000000800d00720c */ /* 0x040fe20003f86270 */
[----:B------:R-:W-:Y:S01]  /*b690*/  VIADD R16, R18, 0xfffffe08 ;  /* 0xfffffe0812107836 */ /* 0x000fe20000000000 */
[----:B------:R-:W-:Y:S01]  /*b6a0*/  ISETP.GE.AND P2, PT, R13, R0, PT ;  /* 0x000000000d00720c */ /* 0x000fe20003f46270 */
[----:B-1----:R-:W-:Y:S01]  /*b6b0*/  FFMA.FTZ R54, R54, UR7, R12 ;  /* 0x0000000736367c23 */ /* 0x002fe2000801000c */
[----:B------:R-:W-:Y:S01]  /*b6c0*/  I2FP.F32.U32 R13, R13 ;  /* 0x0000000d000d7245 */ /* 0x000fe20000201000 */
[----:B------:R-:W-:Y:S01]  /*b6d0*/  FMUL.FTZ R48, R21, UR14 ;  /* 0x0000000e15307c20 */ /* 0x000fe20008410000 */
[----:B------:R-:W-:Y:S01]  /*b6e0*/  FSEL R15, R15, -INF , !P1 ;  /* 0xff8000000f0f7808 */ /* 0x000fe20004800000 */
[----:B------:R-:W-:Y:S01]  /*b6f0*/  FMUL.FTZ R8, R77, UR14 ;  /* 0x0000000e4d087c20 */ /* 0x000fe20008410000 */
[-C--:B------:R-:W-:Y:S01]  /*b700*/  I2FP.F32.U32 R14, R17.reuse ;  /* 0x00000011000e7245 */ /* 0x080fe20000201000 */
[----:B------:R-:W-:Y:S01]  /*b710*/  FFMA.FTZ R40, R13, UR7, R40 ;  /* 0x000000070d287c23 */ /* 0x000fe20008010028 */
[C---:B------:R-:W-:Y:S01]  /*b720*/  ISETP.GE.AND P6, PT, R17.reuse, R128, PT ;  /* 0x000000801100720c */ /* 0x040fe20003fc6270 */
[----:B------:R-:W-:Y:S01]  /*b730*/  VIADD R13, R18, 0xfffffe09 ;  /* 0xfffffe09120d7836 */ /* 0x000fe20000000000 */
[----:B------:R-:W-:Y:S01]  /*b740*/  ISETP.GE.AND P1, PT, R17, R0, PT ;  /* 0x000000001100720c */ /* 0x000fe20003f26270 */
[----:B------:R-:W-:Y:S01]  /*b750*/  FMUL.FTZ R116, R64, UR14 ;  /* 0x0000000e40747c20 */ /* 0x000fe20008410000 */
[----:B------:R-:W-:Y:S01]  /*b760*/  I2FP.F32.U32 R17, R17 ;  /* 0x0000001100117245 */ /* 0x000fe20000201000 */
[----:B------:R-:W-:Y:S01]  /*b770*/  FMUL.FTZ R77, R78, UR14 ;  /* 0x0000000e4e4d7c20 */ /* 0x000fe20008410000 */
[----:B------:R-:W-:Y:S01]  /*b780*/  I2FP.F32.U32 R21, R16 ;  /* 0x0000001000157245 */ /* 0x000fe20000201000 */
[----:B------:R1:W-:Y:S01]  /*b790*/  MUFU.TANH R64, R86 ;  /* 0x0000005600407308 */ /* 0x0003e20000002400 */
[----:B------:R-:W-:Y:S01]  /*b7a0*/  FSEL R12, R142, -INF , !P0 ;  /* 0xff8000008e0c7808 */ /* 0x000fe20004000000 */
[----:B------:R-:W-:Y:S01]  /*b7b0*/  FFMA.FTZ R14, R14, UR7, R141 ;  /* 0x000000070e0e7c23 */ /* 0x000fe2000801008d */
[----:B------:R-:W-:Y:S01]  /*b7c0*/  FSEL R54, R54, -INF , !P4 ;  /* 0xff80000036367808 */ /* 0x000fe20006000000 */
[----:B------:R-:W-:Y:S01]  /*b7d0*/  FMUL.FTZ R4, R95, UR14 ;  /* 0x0000000e5f047c20 */ /* 0x000fe20008410000 */
[----:B------:R-:W-:Y:S01]  /*b7e0*/  ISETP.GE.AND P0, PT, R16, R128, PT ;  /* 0x000000801000720c */ /* 0x000fe20003f06270 */
[----:B------:R-:W-:Y:S01]  /*b7f0*/  FMUL.FTZ R95, R52, UR14 ;  /* 0x0000000e345f7c20 */ /* 0x000fe20008410000 */
[----:B------:R-:W-:Y:S01]  /*b800*/  ISETP.GE.AND P4, PT, R16, R0, PT ;  /* 0x000000001000720c */ /* 0x000fe20003f86270 */
[----:B------:R2:W-:Y:S01]  /*b810*/  MUFU.TANH R78, R11 ;  /* 0x0000000b004e7308 */ /* 0x0005e20000002400 */
[----:B------:R-:W-:Y:S01]  /*b820*/  I2FP.F32.U32 R16, R16 ;  /* 0x0000001000107245 */ /* 0x000fe20000201000 */
[----:B------:R-:W-:Y:S01]  /*b830*/  FMUL.FTZ R52, R24, UR14 ;  /* 0x0000000e18347c20 */ /* 0x000fe20008410000 */
[----:B------:R-:W-:Y:S01]  /*b840*/  VIADD R24, R18, 0xfffffe11 ;  /* 0xfffffe1112187836 */ /* 0x000fe20000000000 */
[----:B------:R-:W-:Y:S01]  /*b850*/  FSEL R40, R40, -INF , !P2 ;  /* 0xff80000028287808 */ /* 0x000fe20005000000 */
[----:B------:R-:W-:Y:S01]  /*b860*/  FMUL.FTZ R53, R25, UR14 ;  /* 0x0000000e19357c20 */ /* 0x000fe20008410000 */
[----:B------:R-:W-:Y:S01]  /*b870*/  FSEL R14, R14, -INF , !P6 ;  /* 0xff8000000e0e7808 */ /* 0x000fe20007000000 */
[----:B------:R-:W-:Y:S01]  /*b880*/  FFMA.FTZ R146, R16, UR7, R146 ;  /* 0x0000000710927c23 */ /* 0x000fe20008010092 */
[----:B------:R-:W-:Y:S01]  /*b890*/  ISETP.GE.AND P2, PT, R13, R128, PT ;  /* 0x000000800d00720c */ /* 0x000fe20003f46270 */
[----:B------:R-:W-:Y:S01]  /*b8a0*/  FMUL.FTZ R55, R31, UR14 ;  /* 0x0000000e1f377c20 */ /* 0x000fe20008410000 */
[----:B-1----:R-:W-:Y:S01]  /*b8b0*/  FMUL.FTZ R86, R50, UR14 ;  /* 0x0000000e32567c20 */ /* 0x002fe20008410000 */
[----:B------:R-:W-:Y:S01]  /*b8c0*/  FMUL.FTZ R50, R20, UR14 ;  /* 0x0000000e14327c20 */ /* 0x000fe20008410000 */
[-C--:B------:R-:W-:Y:S01]  /*b8d0*/  I2FP.F32.U32 R20, R13.reuse ;  /* 0x0000000d00147245 */ /* 0x080fe20000201000 */
[----:B------:R-:W-:Y:S01]  /*b8e0*/  FMUL.FTZ R58, R28, UR14 ;  /* 0x0000000e1c3a7c20 */ /* 0x000fe20008410000 */
[----:B------:R-:W-:Y:S01]  /*b8f0*/  ISETP.GE.AND P6, PT, R13, R0, PT ;  /* 0x000000000d00720c */ /* 0x000fe20003fc6270 */
[----:B------:R-:W-:Y:S01]  /*b900*/  FMUL.FTZ R31, R136, UR14 ;  /* 0x0000000e881f7c20 */ /* 0x000fe20008410000 */
[----:B------:R-:W-:Y:S01]  /*b910*/  I2FP.F32.U32 R13, R13 ;  /* 0x0000000d000d7245 */ /* 0x000fe20000201000 */
[----:B------:R-:W-:Y:S01]  /*b920*/  FFMA.FTZ R16, R20, UR7, R145 ;  /* 0x0000000714107c23 */ /* 0x000fe20008010091 */
[----:B--2---:R-:W-:Y:S01]  /*b930*/  FFMA.FTZ R11, R17, UR7, R143 ;  /* 0x00000007110b7c23 */ /* 0x004fe2000801008f */
[----:B------:R-:W-:Y:S01]  /*b940*/  FFMA.FTZ R17, R21, UR7, R144 ;  /* 0x0000000715117c23 */ /* 0x000fe20008010090 */
[C---:B------:R-:W-:Y:S01]  /*b950*/  VIADD R21, R18.reuse, 0xfffffe10 ;  /* 0xfffffe1012157836 */ /* 0x040fe20000000000 */
[----:B------:R-:W-:Y:S01]  /*b960*/  I2FP.F32.U32 R23, R24 ;  /* 0x0000001800177245 */ /* 0x000fe20000201000 */
[C---:B------:R-:W-:Y:S01]  /*b970*/  VIADD R20, R18.reuse, 0xfffffe18 ;  /* 0xfffffe1812147836 */ /* 0x040fe20000000000 */
[----:B------:R-:W-:Y:S01]  /*b980*/  FSEL R11, R11, -INF , !P1 ;  /* 0xff8000000b0b7808 */ /* 0x000fe20004800000 */
[----:B------:R1:W-:Y:S01]  /*b990*/  MUFU.TANH R136, R10 ;  /* 0x0000000a00887308 */ /* 0x0003e20000002400 */
[----:B------:R-:W-:Y:S01]  /*b9a0*/  FSEL R17, R17, -INF , !P0 ;  /* 0xff80000011117808 */ /* 0x000fe20004000000 */
[----:B------:R-:W-:Y:S01]  /*b9b0*/  VIADD R28, R18, 0xfffffe19 ;  /* 0xfffffe19121c7836 */ /* 0x000fe20000000000 */
[-C--:B------:R-:W-:Y:S01]  /*b9c0*/  I2FP.F32.U32 R25, R21.reuse ;  /* 0x0000001500197245 */ /* 0x080fe20000201000 */
[----:B------:R-:W-:Y:S01]  /*b9d0*/  FMUL.FTZ R80, R46, UR14 ;  /* 0x0000000e2e507c20 */ /* 0x000fe20008410000 */
[----:B------:R-:W-:Y:S01]  /*b9e0*/  ISETP.GE.AND P1, PT, R21, R128, PT ;  /* 0x000000801500720c */ /* 0x000fe20003f26270 */
[----:B------:R-:W-:Y:S01]  /*b9f0*/  FFMA.FTZ R13, R13, UR7, R147 ;  /* 0x000000070d0d7c23 */ /* 0x000fe20008010093 */
[-C--:B------:R-:W-:Y:S01]  /*ba00*/  ISETP.GE.AND P0, PT, R21, R0.reuse, PT ;  /* 0x000000001500720c */ /* 0x080fe20003f06270 */
[----:B------:R-:W-:Y:S01]  /*ba10*/  FFMA.FTZ R25, R25, UR7, R153 ;  /* 0x0000000719197c23 */ /* 0x000fe20008010099 */
[----:B------:R-:W-:Y:S01]  /*ba20*/  I2FP.F32.U32 R21, R21 ;  /* 0x0000001500157245 */ /* 0x000fe20000201000 */
[----:B------:R-:W-:Y:S01]  /*ba30*/  FMUL.FTZ R46, R22, UR14 ;  /* 0x0000000e162e7c20 */ /* 0x000fe20008410000 */
[----:B------:R-:W-:Y:S01]  /*ba40*/  FSEL R16, R16, -INF , !P2 ;  /* 0xff80000010107808 */ /* 0x000fe20005000000 */
[----:B------:R-:W-:Y:S01]  /*ba50*/  FFMA.FTZ R23, R23, UR7, R154 ;  /* 0x0000000717177c23 */ /* 0x000fe2000801009a */
[----:B------:R-:W-:Y:S01]  /*ba60*/  ISETP.GE.AND P2, PT, R24, R0, PT ;  /* 0x000000001800720c */ /* 0x000fe20003f46270 */
[----:B------:R-:W-:Y:S01]  /*ba70*/  FFMA.FTZ R155, R21, UR7, R155 ;  /* 0x00000007159b7c23 */ /* 0x000fe2000801009b */
[----:B------:R-:W-:Y:S01]  /*ba80*/  I2FP.F32.U32 R22, R20 ;  /* 0x0000001400167245 */ /* 0x000fe20000201000 */
[----:B------:R-:W-:Y:S01]  /*ba90*/  FMUL.FTZ R63, R33, UR14 ;  /* 0x0000000e213f7c20 */ /* 0x000fe20008410000 */
[----:B------:R-:W-:Y:S01]  /*baa0*/  FMUL.FTZ R56, R29, UR14 ;  /* 0x0000000e1d387c20 */ /* 0x000fe20008410000 */
[----:B-1----:R-:W-:Y:S01]  /*bab0*/  FSEL R10, R146, -INF , !P4 ;  /* 0xff800000920a7808 */ /* 0x002fe20006000000 */
[----:B------:R-:W-:Y:S01]  /*bac0*/  VIADD R21, R18, 0xfffffe20 ;  /* 0xfffffe2012157836 */ /* 0x000fe20000000000 */
[----:B------:R-:W-:Y:S01]  /*bad0*/  ISETP.GE.AND P4, PT, R24, R128, PT ;  /* 0x000000801800720c */ /* 0x000fe20003f86270 */
[----:B------:R-:W-:Y:S01]  /*bae0*/  FFMA.FTZ R22, R22, UR7, R180 ;  /* 0x0000000716167c23 */ /* 0x000fe200080100b4 */
[----:B------:R-:W-:Y:S01]  /*baf0*/  I2FP.F32.U32 R24, R24 ;  /* 0x0000001800187245 */ /* 0x000fe20000201000 */
[----:B------:R-:W-:Y:S01]  /*bb00*/  FMUL.FTZ R119, R68, UR14 ;  /* 0x0000000e44777c20 */ /* 0x000fe20008410000 */
[----:B------:R-:W-:Y:S01]  /*bb10*/  I2FP.F32.U32 R29, R20 ;  /* 0x00000014001d7245 */ /* 0x000fe20000201000 */
[----:B------:R-:W-:Y:S01]  /*bb20*/  FMUL.FTZ R65, R32, UR14 ;  /* 0x0000000e20417c20 */ /* 0x000fe20008410000 */
[----:B------:R-:W-:Y:S01]  /*bb30*/  I2FP.F32.U32 R33, R28 ;  /* 0x0000001c00217245 */ /* 0x000fe20000201000 */
[----:B------:R-:W-:Y:S01]  /*bb40*/  FFMA.FTZ R24, R24, UR7, R177 ;  /* 0x0000000718187c23 */ /* 0x000fe200080100b1 */
[----:B------:R-:W-:Y:S01]  /*bb50*/  FSEL R13, R13, -INF , !P6 ;  /* 0xff8000000d0d7808 */ /* 0x000fe20007000000 */
[----:B------:R-:W-:Y:S01]  /*bb60*/  FMUL.FTZ R68, R36, UR14 ;  /* 0x0000000e24447c20 */ /* 0x000fe20008410000 */
[----:B------:R-:W-:Y:S01]  /*bb70*/  FSEL R25, R25, -INF , !P1 ;  /* 0xff80000019197808 */ /* 0x000fe20004800000 */
[----:B------:R-:W-:Y:S01]  /*bb80*/  FFMA.FTZ R29, R29, UR7, R185 ;  /* 0x000000071d1d7c23 */ /* 0x000fe200080100b9 */
[C---:B------:R-:W-:Y:S01]  /*bb90*/  ISETP.GE.AND P6, PT, R20.reuse, R128, PT ;  /* 0x000000801400720c */ /* 0x040fe20003fc6270 */
[----:B------:R-:W-:Y:S01]  /*bba0*/  FFMA.FTZ R181, R33, UR7, R181 ;  /* 0x0000000721b57c23 */ /* 0x000fe200080100b5 */
[----:B------:R-:W-:Y:S01]  /*bbb0*/  ISETP.GE.AND P1, PT, R20, R0, PT ;  /* 0x000000001400720c */ /* 0x000fe20003f26270 */
[C---:B------:R-:W-:Y:S01]  /*bbc0*/  VIADD R36, R18.reuse, 0xfffffe21 ;  /* 0xfffffe2112247836 */ /* 0x040fe20000000000 */
[----:B------:R-:W-:Y:S01]  /*bbd0*/  FSEL R20, R155, -INF , !P0 ;  /* 0xff8000009b147808 */ /* 0x000fe20004000000 */
[----:B------:R-:W-:Y:S01]  /*bbe0*/  VIADD R33, R18, 0xfffffe28 ;  /* 0xfffffe2812217836 */ /* 0x000fe20000000000 */
[----:B------:R-:W-:Y:S01]  /*bbf0*/  FSEL R23, R23, -INF , !P4 ;  /* 0xff80000017177808 */ /* 0x000fe20006000000 */
[----:B------:R-:W-:Y:S01]  /*bc00*/  MUFU.TANH R144, R114 ;  /* 0x0000007200907308 */ /* 0x000fe20000002400 */
[----:B------:R-:W-:Y:S01]  /*bc10*/  ISETP.GE.AND P0, PT, R28, R128, PT ;  /* 0x000000801c00720c */ /* 0x000fe20003f06270 */
[----:B------:R-:W-:Y:S01]  /*bc20*/  FMUL.FTZ R51, R26, UR14 ;  /* 0x0000000e1a337c20 */ /* 0x000fe20008410000 */
[----:B------:R-:W-:Y:S01]  /*bc30*/  ISETP.GE.AND P4, PT, R28, R0, PT ;  /* 0x000000001c00720c */ /* 0x000fe20003f86270 */
[----:B------:R-:W-:Y:S01]  /*bc40*/  FMUL.FTZ R26, R139, UR14 ;  /* 0x0000000e8b1a7c20 */ /* 0x000fe20008410000 */
[----:B------:R-:W-:Y:S01]  /*bc50*/  I2FP.F32.U32 R28, R28 ;  /* 0x0000001c001c7245 */ /* 0x000fe20000201000 */
[----:B------:R-:W-:Y:S01]  /*bc60*/  FMUL.FTZ R19, R138, UR14 ;  /* 0x0000000e8a137c20 */ /* 0x000fe20008410000 */
[-C--:B------:R-:W-:Y:S01]  /*bc70*/  I2FP.F32.U32 R32, R21.reuse ;  /* 0x0000001500207245 */ /* 0x080fe20000201000 */
[----:B------:R1:W-:Y:S01]  /*bc80*/  MUFU.TANH R139, R113 ;  /* 0x00000071008b7308 */ /* 0x0003e20000002400 */
[----:B------:R-:W-:Y:S01]  /*bc90*/  FSEL R24, R24, -INF , !P2 ;  /* 0xff80000018187808 */ /* 0x000fe20005000000 */
[----:B------:R-:W-:Y:S01]  /*bca0*/  FFMA.FTZ R28, R28, UR7, R187 ;  /* 0x000000071c1c7c23 */ /* 0x000fe200080100bb */
[----:B------:R-:W-:Y:S01]  /*bcb0*/  FSEL R22, R22, -INF , !P6 ;  /* 0xff80000016167808 */ /* 0x000fe20007000000 */
[----:B------:R-:W-:Y:S01]  /*bcc0*/  FFMA.FTZ R32, R32, UR7, R188 ;  /* 0x0000000720207c23 */ /* 0x000fe200080100bc */
[----:B------:R-:W-:Y:S01]  /*bcd0*/  ISETP.GE.AND P2, PT, R21, R128, PT ;  /* 0x000000801500720c */ /* 0x000fe20003f46270 */
[----:B------:R-:W-:Y:S01]  /*bce0*/  FMUL.FTZ R49, R27, UR14 ;  /* 0x0000000e1b317c20 */ /* 0x000fe20008410000 */
[----:B------:R-:W-:Y:S01]  /*bcf0*/  ISETP.GE.AND P6, PT, R21, R0, PT ;  /* 0x000000001500720c */ /* 0x000fe20003fc6270 */
[----:B------:R-:W-:Y:S01]  /*bd00*/  MUFU.TANH R122, R119 ;  /* 0x00000077007a7308 */ /* 0x000fe20000002400 */
[----:B------:R-:W-:Y:S01]  /*bd10*/  I2FP.F32.U32 R37, R21 ;  /* 0x0000001500257245 */ /* 0x000fe20000201000 */
[----:B------:R-:W-:Y:S01]  /*bd20*/  FMUL.FTZ R27, R137, UR14 ;  /* 0x0000000e891b7c20 */ /* 0x000fe20008410000 */
[----:B------:R-:W-:Y:S01]  /*bd30*/  FSEL R29, R29, -INF , !P1 ;  /* 0xff8000001d1d7808 */ /* 0x000fe20004800000 */
[----:B------:R-:W-:Y:S01]  /*bd40*/  VIADD R120, R18, 0xfffffe38 ;  /* 0xfffffe3812787836 */ /* 0x000fe20000000000 */
[----:B------:R-:W-:Y:S01]  /*bd50*/  FSEL R21, R181, -INF , !P0 ;  /* 0xff800000b5157808 */ /* 0x000fe20004000000 */
[----:B------:R-:W-:Y:S01]  /*bd60*/  FFMA.FTZ R37, R37, UR7, R190 ;  /* 0x0000000725257c23 */ /* 0x000fe200080100be */
[C---:B------:R-:W-:Y:S01]  /*bd70*/  ISETP.GE.AND P1, PT, R36.reuse, R128, PT ;  /* 0x000000802400720c */ /* 0x040fe20003f26270 */
[----:B------:R2:W-:Y:S01]  /*bd80*/  MUFU.TANH R145, R112 ;  /* 0x0000007000917308 */ /* 0x0005e20000002400 */
[----:B------:R-:W-:Y:S01]  /*bd90*/  ISETP.GE.AND P0, PT, R36, R0, PT ;  /* 0x000000002400720c */ /* 0x000fe20003f06270 */
[----:B-1----:R-:W-:Y:S01]  /*bda0*/  VIADD R113, R18, 0xfffffe30 ;  /* 0xfffffe3012717836 */ /* 0x002fe20000000000 */
[----:B------:R-:W-:-:S02]  /*bdb0*/  I2FP.F32.U32 R38, R36 ;  /* 0x0000002400267245 */ /* 0x000fc40000201000 */
[----:B------:R-:W-:Y:S02]  /*bdc0*/  I2FP.F32.U32 R36, R36 ;  /* 0x0000002400247245 */ /* 0x000fe40000201000 */
[-C--:B------:R-:W-:Y:S01]  /*bdd0*/  I2FP.F32.U32 R39, R33.reuse ;  /* 0x0000002100277245 */ /* 0x080fe20000201000 */
[----:B------:R-:W-:Y:S01]  /*bde0*/  FFMA.FTZ R189, R38, UR7, R189 ;  /* 0x0000000726bd7c23 */ /* 0x000fe200080100bd */
[----:B------:R-:W-:Y:S01]  /*bdf0*/  FSEL R28, R28, -INF , !P4 ;  /* 0xff8000001c1c7808 */ /* 0x000fe20006000000 */
[----:B------:R-:W-:Y:S01]  /*be00*/  FFMA.FTZ R191, R36, UR7, R191 ;  /* 0x0000000724bf7c23 */ /* 0x000fe200080100bf */
[----:B------:R-:W-:Y:S01]  /*be10*/  FSEL R32, R32, -INF , !P2 ;  /* 0xff80000020207808 */ /* 0x000fe20005000000 */
[----:B------:R-:W-:Y:S01]  /*be20*/  FFMA.FTZ R114, R39, UR7, R192 ;  /* 0x0000000727727c23 */ /* 0x000fe200080100c0 */
[C---:B------:R-:W-:Y:S01]  /*be30*/  ISETP.GE.AND P4, PT, R33.reuse, R128, PT ;  /* 0x000000802100720c */ /* 0x040fe20003f86270 */
[C---:B------:R-:W-:Y:S01]  /*be40*/  VIADD R36, R18.reuse, 0xfffffe31 ;  /* 0xfffffe3112247836 */ /* 0x040fe20000000000 */
[----:B------:R-:W-:Y:S01]  /*be50*/  ISETP.GE.AND P2, PT, R33, R0, PT ;  /* 0x000000002100720c */ /* 0x000fe20003f46270 */
[----:B------:R-:W-:Y:S01]  /*be60*/  VIADD R39, R18, 0xfffffe29 ;  /* 0xfffffe2912277836 */ /* 0x000fe20000000000 */
[----:B------:R-:W-:Y:S01]  /*be70*/  I2FP.F32.U32 R33, R33 ;  /* 0x0000002100217245 */ /* 0x000fe20000201000 */
[----:B------:R1:W-:Y:S01]  /*be80*/  MUFU.TANH R138, R115 ;  /* 0x00000073008a7308 */ /* 0x0003e20000002400 */
[----:B--2---:R-:W-:-:S02]  /*be90*/  FSEL R112, R37, -INF , !P6 ;  /* 0xff80000025707808 */ /* 0x004fc40007000000 */
[----:B------:R-:W-:Y:S01]  /*bea0*/  I2FP.F32.U32 R119, R36 ;  /* 0x0000002400777245 */ /* 0x000fe20000201000 */
[----:B------:R-:W-:Y:S01]  /*beb0*/  FFMA.FTZ R38, R33, UR7, R194 ;  /* 0x0000000721267c23 */ /* 0x000fe200080100c2 */
[----:B------:R-:W-:Y:S02]  /*bec0*/  FSEL R33, R189, -INF , !P1 ;  /* 0xff800000bd217808 */ /* 0x000fe40004800000 */
[C---:B------:R-:W-:Y:S01]  /*bed0*/  ISETP.GE.AND P6, PT, R39.reuse, R128, PT ;  /* 0x000000802700720c */ /* 0x040fe20003fc6270 */
[----:B------:R2:W-:Y:S01]  /*bee0*/  MUFU.TANH R137, R118 ;  /* 0x0000007600897308 */ /* 0x0005e20000002400 */
[----:B------:R-:W-:Y:S01]  /*bef0*/  ISETP.GE.AND P1, PT, R39, R0, PT ;  /* 0x000000002700720c */ /* 0x000fe20003f26270 */
[----:B------:R-:W-:Y:S01]  /*bf00*/  FFMA.FTZ R124, R119, UR7, R124 ;  /* 0x00000007777c7c23 */ /* 0x000fe2000801007c */
[----:B------:R-:W-:Y:S01]  /*bf10*/  I2FP.F32.U32 R37, R39 ;  /* 0x0000002700257245 */ /* 0x000fe20000201000 */
[----:B------:R-:W-:Y:S01]  /*bf20*/  VIADD R119, R18, 0xfffffe39 ;  /* 0xfffffe3912777836 */ /* 0x000fe20000000000 */
[----:B------:R-:W-:-:S02]  /*bf30*/  FSEL R114, R114, -INF , !P4 ;  /* 0xff80000072727808 */ /* 0x000fc40006000000 */
[----:B------:R-:W-:Y:S01]  /*bf40*/  ISETP.GE.AND P4, PT, R113, R0, PT ;  /* 0x000000007100720c */ /* 0x000fe20003f86270 */
[----:B------:R-:W-:Y:S01]  /*bf50*/  FFMA.FTZ R37, R37, UR7, R132 ;  /* 0x0000000725257c23 */ /* 0x000fe20008010084 */
[----:B------:R-:W-:Y:S01]  /*bf60*/  FSEL R38, R38, -INF , !P2 ;  /* 0xff80000026267808 */ /* 0x000fe20005000000 */
[----:B------:R-:W3:Y:S01]  /*bf70*/  MUFU.TANH R94, R94 ;  /* 0x0000005e005e7308 */ /* 0x000ee20000002400 */
[----:B-1----:R-:W-:Y:S02]  /*bf80*/  I2FP.F32.U32 R115, R39 ;  /* 0x0000002700737245 */ /* 0x002fe40000201000 */
[----:B------:R-:W-:Y:S02]  /*bf90*/  FSEL R39, R191, -INF , !P0 ;  /* 0xff800000bf277808 */ /* 0x000fe40004000000 */
[-C--:B------:R-:W-:Y:S01]  /*bfa0*/  ISETP.GE.AND P0, PT, R113, R128.reuse, PT ;  /* 0x000000807100720c */ /* 0x080fe20003f06270 */
[----:B------:R-:W-:Y:S01]  /*bfb0*/  FFMA.FTZ R115, R115, UR7, R193 ;  /* 0x0000000773737c23 */ /* 0x000fe200080100c1 */
[----:B------:R-:W-:Y:S01]  /*bfc0*/  ISETP.GE.AND P2, PT, R36, R128, PT ;  /* 0x000000802400720c */ /* 0x000fe20003f46270 */
[----:B------:R-:W1:Y:S01]  /*bfd0*/  MUFU.TANH R4, R4 ;  /* 0x0000000400047308 */ /* 0x000e620000002400 */
[----:B--2---:R-:W-:-:S02]  /*bfe0*/  I2FP.F32.U32 R118, R113 ;  /* 0x0000007100767245 */ /* 0x004fc40000201000 */
[----:B------:R-:W-:Y:S02]  /*bff0*/  I2FP.F32.U32 R113, R113 ;  /* 0x0000007100717245 */ /* 0x000fe40000201000 */
[----:B------:R-:W-:Y:S01]  /*c000*/  I2FP.F32.U32 R132, R36 ;  /* 0x0000002400847245 */ /* 0x000fe20000201000 */
[----:B------:R-:W-:Y:S01]  /*c010*/  FFMA.FTZ R118, R118, UR7, R133 ;  /* 0x0000000776767c23 */ /* 0x000fe20008010085 */
[----:B------:R-:W-:Y:S01]  /*c020*/  I2FP.F32.U32 R208, R120 ;  /* 0x0000007800d07245 */ /* 0x000fe20000201000 */
[----:B------:R-:W-:Y:S01]  /*c030*/  FFMA.FTZ R125, R113, UR7, R125 ;  /* 0x00000007717d7c23 */ /* 0x000fe2000801007d */
[----:B------:R-:W-:Y:S01]  /*c040*/  I2FP.F32.U32 R140, R119 ;  /* 0x00000077008c7245 */ /* 0x000fe20000201000 */
[----:B------:R-:W2:Y:S01]  /*c050*/  MUFU.TANH R5, R5 ;  /* 0x0000000500057308 */ /* 0x000ea20000002400 */
[----:B------:R-:W-:Y:S01]  /*c060*/  FSEL R115, R115, -INF , !P6 ;  /* 0xff80000073737808 */ /* 0x000fe20007000000 */
[----:B------:R-:W-:Y:S01]  /*c070*/  FFMA.FTZ R208, R208, UR7, R109 ;  /* 0x00000007d0d07c23 */ /* 0x000fe2000801006d */
[----:B------:R-:W-:Y:S01]  /*c080*/  ISETP.GE.AND P6, PT, R36, R0, PT ;  /* 0x000000002400720c */ /* 0x000fe20003fc6270 */
[----:B------:R-:W-:Y:S01]  /*c090*/  VIADD R109, R18, 0xfffffe41 ;  /* 0xfffffe41126d7836 */ /* 0x000fe20000000000 */
[----:B------:R-:W-:-:S02]  /*c0a0*/  FSEL R113, R118, -INF , !P0 ;  /* 0xff80000076717808 */ /* 0x000fc40004000000 */
[----:B------:R-:W-:Y:S01]  /*c0b0*/  I2FP.F32.U32 R133, R120 ;  /* 0x0000007800857245 */ /* 0x000fe20000201000 */
[----:B------:R-:W-:Y:S01]  /*c0c0*/  MUFU.TANH R6, R6 ;  /* 0x0000000600067308 */ /* 0x000fe20000002400 */
[----:B------:R-:W-:Y:S01]  /*c0d0*/  FSEL R118, R125, -INF , !P4 ;  /* 0xff8000007d767808 */ /* 0x000fe20006000000 */
[----:B------:R-:W-:Y:S01]  /*c0e0*/  FFMA.FTZ R125, R132, UR7, R126 ;  /* 0x00000007847d7c23 */ /* 0x000fe2000801007e */
[----:B------:R-:W-:Y:S01]  /*c0f0*/  FSEL R36, R124, -INF , !P2 ;  /* 0xff8000007c247808 */ /* 0x000fe20005000000 */
[----:B------:R-:W-:Y:S01]  /*c100*/  VIADD R126, R18, 0xfffffe40 ;  /* 0xfffffe40127e7836 */ /* 0x000fe20000000000 */
[C---:B------:R-:W-:Y:S02]  /*c110*/  ISETP.GE.AND P4, PT, R119.reuse, R128, PT ;  /* 0x000000807700720c */ /* 0x040fe40003f86270 */
[-C--:B------:R-:W-:Y:S01]  /*c120*/  ISETP.GE.AND P2, PT, R119, R0.reuse, PT ;  /* 0x000000007700720c */ /* 0x080fe20003f46270 */
[----:B------:R-:W4:Y:S01]  /*c130*/  MUFU.TANH R7, R7 ;  /* 0x0000000700077308 */ /* 0x000f220000002400 */
[----:B------:R-:W-:Y:S01]  /*c140*/  I2FP.F32.U32 R124, R119 ;  /* 0x00000077007c7245 */ /* 0x000fe20000201000 */
[----:B------:R-:W-:Y:S01]  /*c150*/  FFMA.FTZ R119, R140, UR7, R108 ;  /* 0x000000078c777c23 */ /* 0x000fe2000801006c */
[----:B------:R-:W-:Y:S01]  /*c160*/  FSEL R37, R37, -INF , !P1 ;  /* 0xff80000025257808 */ /* 0x000fe20004800000 */
[----:B------:R-:W-:Y:S01]  /*c170*/  VIADD R108, R18, 0xfffffe48 ;  /* 0xfffffe48126c7836 */ /* 0x000fe20000000000 */
[----:B------:R-:W-:Y:S01]  /*c180*/  ISETP.GE.AND P0, PT, R120, R0, PT ;  /* 0x000000007800720c */ /* 0x000fe20003f06270 */
[----:B------:R-:W-:Y:S01]  /*c190*/  FFMA.FTZ R110, R124, UR7, R110 ;  /* 0x000000077c6e7c23 */ /* 0x000fe2000801006e */
[----:B------:R-:W-:Y:S01]  /*c1a0*/  ISETP.GE.AND P1, PT, R120, R128, PT ;  /* 0x000000807800720c */ /* 0x000fe20003f26270 */
[----:B------:R-:W-:Y:S01]  /*c1b0*/  FFMA.FTZ R120, R133, UR7, R127 ;  /* 0x0000000785787c23 */ /* 0x000fe2000801007f */
[----:B------:R-:W-:Y:S01]  /*c1c0*/  FSEL R208, R208, -INF , !P0 ;  /* 0xff800000d0d07808 */ /* 0x000fe20004000000 */
[----:B------:R-:W5:Y:S01]  /*c1d0*/  MUFU.TANH R84, R84 ;  /* 0x0000005400547308 */ /* 0x000f620000002400 */
[----:B------:R-:W-:-:S02]  /*c1e0*/  FSEL R119, R119, -INF , !P4 ;  /* 0xff80000077777808 */ /* 0x000fc40006000000 */
[----:B------:R-:W-:Y:S02]  /*c1f0*/  I2FP.F32.U32 R127, R126 ;  /* 0x0000007e007f7245 */ /* 0x000fe40000201000 */
[C---:B------:R-:W-:Y:S02]  /*c200*/  ISETP.GE.AND P0, PT, R109.reuse, R128, PT ;  /* 0x000000806d00720c */ /* 0x040fe40003f06270 */
[----:B------:R-:W-:Y:S01]  /*c210*/  ISETP.GE.AND P4, PT, R109, R0, PT ;  /* 0x000000006d00720c */ /* 0x000fe20003f86270 */
[----:B------:R-:W-:Y:S01]  /*c220*/  FFMA.FTZ R96, R127, UR7, R96 ;  /* 0x000000077f607c23 */ /* 0x000fe20008010060 */
[-C--:B------:R-:W-:Y:S01]  /*c230*/  I2FP.F32.U32 R124, R109.reuse ;  /* 0x0000006d007c7245 */ /* 0x080fe20000201000 */
[----:B------:R-:W5:Y:S01]  /*c240*/  MUFU.TANH R9, R9 ;  /* 0x0000000900097308 */ /* 0x000f620000002400 */
[----:B------:R-:W-:Y:S02]  /*c250*/  I2FP.F32.U32 R109, R109 ;  /* 0x0000006d006d7245 */ /* 0x000fe40000201000 */
[----:B------:R-:W-:Y:S01]  /*c260*/  I2FP.F32.U32 R140, R108 ;  /* 0x0000006c008c7245 */ /* 0x000fe20000201000 */
[----:B------:R-:W-:Y:S01]  /*c270*/  FFMA.FTZ R97, R124, UR7, R97 ;  /* 0x000000077c617c23 */ /* 0x000fe20008010061 */
[----:B------:R-:W-:Y:S01]  /*c280*/  FSEL R125, R125, -INF , !P6 ;  /* 0xff8000007d7d7808 */ /* 0x000fe20007000000 */
[----:B------:R-:W-:Y:S01]  /*c290*/  FFMA.FTZ R99, R109, UR7, R99 ;  /* 0x000000076d637c23 */ /* 0x000fe20008010063 */
[----:B------:R-:W-:Y:S01]  /*c2a0*/  FSEL R120, R120, -INF , !P1 ;  /* 0xff80000078787808 */ /* 0x000fe20004800000 */
[----:B------:R-:W-:Y:S01]  /*c2b0*/  FFMA.FTZ R140, R140, UR7, R92 ;  /* 0x000000078c8c7c23 */ /* 0x000fe2000801005c */
[----:B------:R-:W-:Y:S01]  /*c2c0*/  ISETP.GE.AND P6, PT, R126, R128, PT ;  /* 0x000000807e00720c */ /* 0x000fe20003fc6270 */
[----:B------:R-:W-:Y:S01]  /*c2d0*/  VIADD R109, R18, 0xfffffe49 ;  /* 0xfffffe49126d7836 */ /* 0x000fe20000000000 */
[----:B------:R-:W-:Y:S01]  /*c2e0*/  ISETP.GE.AND P1, PT, R126, R0, PT ;  /* 0x000000007e00720c */ /* 0x000fe20003f26270 */
[----:B------:R-:W-:Y:S01]  /*c2f0*/  VIADD R92, R18, 0xfffffe50 ;  /* 0xfffffe50125c7836 */ /* 0x000fe20000000000 */
[----:B------:R-:W-:Y:S01]  /*c300*/  I2FP.F32.U32 R126, R126 ;  /* 0x0000007e007e7245 */ /* 0x000fe20000201000 */
[----:B------:R-:W5:Y:S01]  /*c310*/  MUFU.TANH R101, R101 ;  /* 0x0000006500657308 */ /* 0x000f620000002400 */
[----:B------:R-:W-:-:S02]  /*c320*/  FSEL R207, R96, -INF , !P6 ;  /* 0xff80000060cf7808 */ /* 0x000fc40007000000 */
[----:B------:R-:W-:Y:S01]  /*c330*/  ISETP.GE.AND P6, PT, R108, R0, PT ;  /* 0x000000006c00720c */ /* 0x000fe20003fc6270 */
[----:B------:R-:W-:Y:S01]  /*c340*/  FFMA.FTZ R98, R126, UR7, R98 ;  /* 0x000000077e627c23 */ /* 0x000fe20008010062 */
[----:B------:R-:W-:Y:S02]  /*c350*/  FSEL R126, R110, -INF , !P2 ;  /* 0xff8000006e7e7808 */ /* 0x000fe40005000000 */
[----:B------:R-:W-:Y:S01]  /*c360*/  ISETP.GE.AND P2, PT, R108, R128, PT ;  /* 0x000000806c00720c */ /* 0x000fe20003f46270 */
[----:B------:R-:W-:Y:S01]  /*c370*/  MUFU.TANH R103, R103 ;  /* 0x0000006700677308 */ /* 0x000fe20000002400 */
[----:B------:R-:W-:Y:S02]  /*c380*/  I2FP.F32.U32 R108, R108 ;  /* 0x0000006c006c7245 */ /* 0x000fe40000201000 */
[-C--:B------:R-:W-:Y:S02]  /*c390*/  I2FP.F32.U32 R205, R109.reuse ;  /* 0x0000006d00cd7245 */ /* 0x080fe40000201000 */
[----:B------:R-:W-:Y:S01]  /*c3a0*/  I2FP.F32.U32 R141, R109 ;  /* 0x0000006d008d7245 */ /* 0x000fe20000201000 */
[----:B---3--:R-:W-:Y:S01]  /*c3b0*/  FFMA.FTZ R94, R108, UR7, R94 ;  /* 0x000000076c5e7c23 */ /* 0x008fe2000801005e */
[----:B------:R-:W-:Y:S01]  /*c3c0*/  I2FP.F32.U32 R96, R92 ;  /* 0x0000005c00607245 */ /* 0x000fe20000201000 */
[----:B------:R-:W-:Y:S01]  /*c3d0*/  FFMA.FTZ R205, R205, UR7, R93 ;  /* 0x00000007cdcd7c23 */ /* 0x000fe2000801005d */
[----:B------:R-:W-:Y:S01]  /*c3e0*/  FSEL R146, R98, -INF , !P1 ;  /* 0xff80000062927808 */ /* 0x000fe20004800000 */
[----:B-1----:R-:W-:Y:S01]  /*c3f0*/  FFMA.FTZ R141, R141, UR7, R4 ;  /* 0x000000078d8d7c23 */ /* 0x002fe20008010004 */
[----:B------:R-:W-:Y:S01]  /*c400*/  FSEL R143, R99, -INF , !P4 ;  /* 0xff800000638f7808 */ /* 0x000fe20006000000 */
[----:B--2---:R-:W-:Y:S01]  /*c410*/  FFMA.FTZ R5, R96, UR7, R5 ;  /* 0x0000000760057c23 */ /* 0x004fe20008010005 */
[-C--:B------:R-:W-:Y:S01]  /*c420*/  ISETP.GE.AND P1, PT, R109, R128.reuse, PT ;  /* 0x000000806d00720c */ /* 0x080fe20003f26270 */
[C---:B------:R-:W-:Y:S01]  /*c430*/  VIADD R93, R18.reuse, 0xfffffe51 ;  /* 0xfffffe51125d7836 */ /* 0x040fe20000000000 */
[----:B------:R-:W-:Y:S01]  /*c440*/  FSEL R206, R97, -INF , !P0 ;  /* 0xff80000061ce7808 */ /* 0x000fe20004000000 */
[----:B------:R-:W-:Y:S01]  /*c450*/  VIADD R4, R18, 0xfffffe58 ;  /* 0xfffffe5812047836 */ /* 0x000fe20000000000 */
[----:B------:R-:W-:Y:S01]  /*c460*/  ISETP.GE.AND P4, PT, R92, R128, PT ;  /* 0x000000805c00720c */ /* 0x000fe20003f86270 */
[----:B------:R-:W1:Y:S01]  /*c470*/  MUFU.TANH R76, R76 ;  /* 0x0000004c004c7308 */ /* 0x000e620000002400 */
[----:B------:R-:W-:-:S02]  /*c480*/  ISETP.GE.AND P0, PT, R109, R0, PT ;  /* 0x000000006d00720c */ /* 0x000fc40003f06270 */
[----:B------:R-:W-:Y:S02]  /*c490*/  FSEL R140, R140, -INF , !P2 ;  /* 0xff8000008c8c7808 */ /* 0x000fe40005000000 */
[----:B------:R-:W-:Y:S02]  /*c4a0*/  ISETP.GE.AND P2, PT, R92, R0, PT ;  /* 0x000000005c00720c */ /* 0x000fe40003f46270 */
[----:B------:R-:W-:Y:S01]  /*c4b0*/  FSEL R142, R94, -INF , !P6 ;  /* 0xff8000005e8e7808 */ /* 0x000fe20007000000 */
[----:B------:R-:W2:Y:S01]  /*c4c0*/  MUFU.TANH R77, R77 ;  /* 0x0000004d004d7308 */ /* 0x000ea20000002400 */
[----:B------:R-:W-:Y:S02]  /*c4d0*/  FSEL R205, R205, -INF , !P1 ;  /* 0xff800000cdcd7808 */ /* 0x000fe40004800000 */
[----:B------:R-:W-:Y:S02]  /*c4e0*/  FSEL R204, R5, -INF , !P4 ;  /* 0xff80000005cc7808 */ /* 0x000fe40006000000 */
[----:B------:R-:W-:-:S02]  /*c4f0*/  I2FP.F32.U32 R92, R92 ;  /* 0x0000005c005c7245 */ /* 0x000fc40000201000 */
[C---:B------:R-:W-:Y:S01]  /*c500*/  ISETP.GE.AND P6, PT, R93.reuse, R128, PT ;  /* 0x000000805d00720c */ /* 0x040fe20003fc6270 */
[----:B------:R-:W3:Y:S01]  /*c510*/  MUFU.TANH R134, R134 ;  /* 0x0000008600867308 */ /* 0x000ee20000002400 */
[----:B------:R-:W-:Y:S01]  /*c520*/  ISETP.GE.AND P1, PT, R93, R0, PT ;  /* 0x000000005d00720c */ /* 0x000fe20003f26270 */
[----:B----4-:R-:W-:Y:S01]  /*c530*/  FFMA.FTZ R7, R92, UR7, R7 ;  /* 0x000000075c077c23 */ /* 0x010fe20008010007 */
[-C--:B------:R-:W-:Y:S01]  /*c540*/  I2FP.F32.U32 R94, R93.reuse ;  /* 0x0000005d005e7245 */ /* 0x080fe20000201000 */
[----:B------:R-:W-:Y:S01]  /*c550*/  VIADD R92, R18, 0xfffffe59 ;  /* 0xfffffe59125c7836 */ /* 0x000fe20000000000 */
[----:B------:R-:W-:Y:S02]  /*c560*/  FSEL R141, R141, -INF , !P0 ;  /* 0xff8000008d8d7808 */ /* 0x000fe40004000000 */
[----:B------:R-:W-:Y:S01]  /*c570*/  I2FP.F32.U32 R5, R4 ;  /* 0x0000000400057245 */ /* 0x000fe20000201000 */
[----:B------:R-:W-:Y:S01]  /*c580*/  FFMA.FTZ R6, R94, UR7, R6 ;  /* 0x000000075e067c23 */ /* 0x000fe20008010006 */
[----:B------:R-:W-:Y:S01]  /*c590*/  I2FP.F32.U32 R93, R93 ;  /* 0x0000005d005d7245 */ /* 0x000fe20000201000 */
[----:B------:R-:W4:Y:S01]  /*c5a0*/  MUFU.TANH R130, R130 ;  /* 0x0000008200827308 */ /* 0x000f220000002400 */
[C---:B------:R-:W-:Y:S01]  /*c5b0*/  ISETP.GE.AND P0, PT, R4.reuse, R128, PT ;  /* 0x000000800400720c */ /* 0x040fe20003f06270 */
[----:B-----5:R-:W-:Y:S01]  /*c5c0*/  FFMA.FTZ R5, R5, UR7, R84 ;  /* 0x0000000705057c23 */ /* 0x020fe20008010054 */
[----:B------:R-:W-:Y:S01]  /*c5d0*/  ISETP.GE.AND P4, PT, R4, R0, PT ;  /* 0x000000000400720c */ /* 0x000fe20003f86270 */
[----:B------:R-:W-:Y:S01]  /*c5e0*/  FFMA.FTZ R9, R93, UR7, R9 ;  /* 0x000000075d097c23 */ /* 0x000fe20008010009 */
[----:B------:R-:W-:Y:S01]  /*c5f0*/  I2FP.F32.U32 R4, R4 ;  /* 0x0000000400047245 */ /* 0x000fe20000201000 */
[----:B------:R-:W-:Y:S01]  /*c600*/  VIADD R84, R18, 0xfffffe60 ;  /* 0xfffffe6012547836 */ /* 0x000fe20000000000 */
[----:B------:R-:W-:Y:S01]  /*c610*/  FSEL R201, R7, -INF , !P2 ;  /* 0xff80000007c97808 */ /* 0x000fe20005000000 */
[----:B------:R-:W-:Y:S01]  /*c620*/  MUFU.TANH R117, R117 ;  /* 0x0000007500757308 */ /* 0x000fe20000002400 */
[----:B------:R-:W-:Y:S01]  /*c630*/  FSEL R203, R6, -INF , !P6 ;  /* 0xff80000006cb7808 */ /* 0x000fe20007000000 */
[----:B------:R-:W-:Y:S01]  /*c640*/  FFMA.FTZ R64, R4, UR7, R64 ;  /* 0x0000000704407c23 */ /* 0x000fe20008010040 */
[----:B------:R-:W-:Y:S01]  /*c650*/  VIADD R4, R18, 0xfffffe61 ;  /* 0xfffffe6112047836 */ /* 0x000fe20000000000 */
[----:B------:R-:W-:-:S02]  /*c660*/  FSEL R155, R5, -INF , !P0 ;  /* 0xff800000059b7808 */ /* 0x000fc40004000000 */
[-C--:B------:R-:W-:Y:S02]  /*c670*/  I2FP.F32.U32 R7, R92.reuse ;  /* 0x0000005c00077245 */ /* 0x080fe40000201000 */
[----:B------:R-:W-:Y:S01]  /*c680*/  I2FP.F32.U32 R6, R92 ;  /* 0x0000005c00067245 */ /* 0x000fe20000201000 */
[----:B------:R-:W5:Y:S01]  /*c690*/  MUFU.TANH R135, R135 ;  /* 0x0000008700877308 */ /* 0x000f620000002400 */
[----:B------:R-:W-:Y:S01]  /*c6a0*/  FSEL R200, R9, -INF , !P1 ;  /* 0xff80000009c87808 */ /* 0x000fe20004800000 */
[----:B------:R-:W-:Y:S01]  /*c6b0*/  FFMA.FTZ R7, R7, UR7, R72 ;  /* 0x0000000707077c23 */ /* 0x000fe20008010048 */
[----:B------:R-:W-:Y:S01]  /*c6c0*/  I2FP.F32.U32 R5, R84 ;  /* 0x0000005400057245 */ /* 0x000fe20000201000 */
[----:B------:R-:W-:Y:S01]  /*c6d0*/  FFMA.FTZ R6, R6, UR7, R60 ;  /* 0x0000000706067c23 */ /* 0x000fe2000801003c */
[----:B------:R-:W-:Y:S01]  /*c6e0*/  ISETP.GE.AND P1, PT, R84, R128, PT ;  /* 0x000000805400720c */ /* 0x000fe20003f26270 */
[----:B------:R-:W-:Y:S01]  /*c6f0*/  VIADD R60, R18, 0xfffffe68 ;  /* 0xfffffe68123c7836 */ /* 0x000fe20000000000 */
[----:B------:R-:W-:Y:S01]  /*c700*/  ISETP.GE.AND P0, PT, R84, R0, PT ;  /* 0x000000005400720c */ /* 0x000fe20003f06270 */
[----:B------:R-:W-:Y:S01]  /*c710*/  FFMA.FTZ R61, R5, UR7, R61 ;  /* 0x00000007053d7c23 */ /* 0x000fe2000801003d */
[----:B------:R-:W-:Y:S01]  /*c720*/  I2FP.F32.U32 R84, R84 ;  /* 0x0000005400547245 */ /* 0x000fe20000201000 */
[----:B------:R-:W-:Y:S01]  /*c730*/  VIADD R5, R18, 0xfffffe70 ;  /* 0xfffffe7012057836 */ /* 0x000fe20000000000 */
[----:B------:R-:W-:Y:S01]  /*c740*/  I2FP.F32.U32 R9, R4 ;  /* 0x0000000400097245 */ /* 0x000fe20000201000 */
[----:B------:R-:W5:Y:S01]  /*c750*/  MUFU.TANH R116, R116 ;  /* 0x0000007400747308 */ /* 0x000f620000002400 */
[----:B------:R-:W-:Y:S01]  /*c760*/  ISETP.GE.AND P2, PT, R92, R128, PT ;  /* 0x000000805c00720c */ /* 0x000fe20003f46270 */
[----:B------:R-:W-:Y:S01]  /*c770*/  FFMA.FTZ R84, R84, UR7, R101 ;  /* 0x0000000754547c23 */ /* 0x000fe20008010065 */
[----:B------:R-:W-:Y:S01]  /*c780*/  ISETP.GE.AND P6, PT, R92, R0, PT ;  /* 0x000000005c00720c */ /* 0x000fe20003fc6270 */
[----:B------:R-:W-:Y:S01]  /*c790*/  FFMA.FTZ R9, R9, UR7, R75 ;  /* 0x0000000709097c23 */ /* 0x000fe2000801004b */
[----:B------:R-:W-:Y:S01]  /*c7a0*/  FSEL R199, R64, -INF , !P4 ;  /* 0xff80000040c77808 */ /* 0x000fe20006000000 */
[----:B------:R-:W-:Y:S01]  /*c7b0*/  VIADD R64, R18, 0xfffffe91 ;  /* 0xfffffe9112407836 */ /* 0x000fe20000000000 */
[----:B------:R-:W-:Y:S01]  /*c7c0*/  ISETP.GE.AND P4, PT, R4, R128, PT ;  /* 0x000000800400720c */ /* 0x000fe20003f86270 */
[----:B------:R-:W5:Y:S01]  /*c7d0*/  MUFU.TANH R111, R111 ;  /* 0x0000006f006f7308 */ /* 0x000f620000002400 */
[----:B------:R-:W-:-:S02]  /*c7e0*/  FSEL R154, R7, -INF , !P2 ;  /* 0xff800000079a7808 */ /* 0x000fc40005000000 */
[----:B------:R-:W-:Y:S02]  /*c7f0*/  FSEL R198, R6, -INF , !P6 ;  /* 0xff80000006c67808 */ /* 0x000fe40007000000 */
[----:B------:R-:W-:Y:S02]  /*c800*/  FSEL R202, R61, -INF , !P1 ;  /* 0xff8000003dca7808 */ /* 0x000fe40004800000 */
[----:B------:R-:W-:Y:S01]  /*c810*/  ISETP.GE.AND P2, PT, R4, R0, PT ;  /* 0x000000000400720c */ /* 0x000fe20003f46270 */
[----:B------:R-:W5:Y:S01]  /*c820*/  MUFU.TANH R107, R107 ;  /* 0x0000006b006b7308 */ /* 0x000f620000002400 */
[C---:B------:R-:W-:Y:S02]  /*c830*/  ISETP.GE.AND P6, PT, R60.reuse, R128, PT ;  /* 0x000000803c00720c */ /* 0x040fe40003fc6270 */
[----:B------:R-:W-:Y:S02]  /*c840*/  ISETP.GE.AND P1, PT, R60, R0, PT ;  /* 0x000000003c00720c */ /* 0x000fe40003f26270 */
[----:B------:R-:W-:-:S02]  /*c850*/  I2FP.F32.U32 R6, R60 ;  /* 0x0000003c00067245 */ /* 0x000fc40000201000 */
[----:B------:R-:W-:Y:S01]  /*c860*/  I2FP.F32.U32 R4, R4 ;  /* 0x0000000400047245 */ /* 0x000fe20000201000 */
[----:B------:R-:W5:Y:S01]  /*c870*/  MUFU.TANH R105, R105 ;  /* 0x0000006900697308 */ /* 0x000f620000002400 */
[----:B------:R-:W-:Y:S01]  /*c880*/  I2FP.F32.U32 R60, R60 ;  /* 0x0000003c003c7245 */ /* 0x000fe20000201000 */
[----:B-1----:R-:W-:Y:S01]  /*c890*/  FFMA.FTZ R6, R6, UR7, R76 ;  /* 0x0000000706067c23 */ /* 0x002fe2000801004c */
[----:B------:R-:W-:Y:S01]  /*c8a0*/  FSEL R194, R84, -INF , !P0 ;  /* 0xff80000054c27808 */ /* 0x000fe20004000000 */
[----:B------:R-:W-:Y:S01]  /*c8b0*/  FFMA.FTZ R4, R4, UR7, R103 ;  /* 0x0000000704047c23 */ /* 0x000fe20008010067 */
[----:B------:R-:W-:Y:S01]  /*c8c0*/  FSEL R197, R9, -INF , !P4 ;  /* 0xff80000009c57808 */ /* 0x000fe20006000000 */
[----:B--2---:R-:W-:Y:S01]  /*c8d0*/  FFMA.FTZ R77, R60, UR7, R77 ;  /* 0x000000073c4d7c23 */ /* 0x004fe2000801004d */
[-C--:B------:R-:W-:Y:S01]  /*c8e0*/  I2FP.F32.U32 R7, R5.reuse ;  /* 0x0000000500077245 */ /* 0x080fe20000201000 */
[C---:B------:R-:W-:Y:S01]  /*c8f0*/  VIADD R60, R18.reuse, 0xfffffe71 ;  /* 0xfffffe71123c7836 */ /* 0x040fe20000000000 */
[C---:B------:R-:W-:Y:S01]  /*c900*/  ISETP.GE.AND P0, PT, R5.reuse, R128, PT ;  /* 0x000000800500720c */ /* 0x040fe20003f06270 */
[----:B------:R-:W1:Y:S01]  /*c910*/  MUFU.TANH R106, R106 ;  /* 0x0000006a006a7308 */ /* 0x000e620000002400 */
[----:B------:R-:W-:Y:S01]  /*c920*/  ISETP.GE.AND P4, PT, R5, R0, PT ;  /* 0x000000000500720c */ /* 0x000fe20003f86270 */
[----:B---3--:R-:W-:Y:S01]  /*c930*/  FFMA.FTZ R134, R7, UR7, R134 ;  /* 0x0000000707867c23 */ /* 0x008fe20008010086 */
[----:B------:R-:W-:Y:S01]  /*c940*/  I2FP.F32.U32 R5, R5 ;  /* 0x0000000500057245 */ /* 0x000fe20000201000 */
[----:B------:R-:W-:Y:S01]  /*c950*/  VIADD R7, R18, 0xfffffe78 ;  /* 0xfffffe7812077836 */ /* 0x000fe20000000000 */
[----:B------:R-:W-:-:S02]  /*c960*/  FSEL R193, R4, -INF , !P2 ;  /* 0xff80000004c17808 */ /* 0x000fc40005000000 */
[----:B------:R-:W-:Y:S01]  /*c970*/  FSEL R196, R6, -INF , !P6 ;  /* 0xff80000006c47808 */ /* 0x000fe20007000000 */
[----:B----4-:R-:W-:Y:S01]  /*c980*/  FFMA.FTZ R130, R5, UR7, R130 ;  /* 0x0000000705827c23 */ /* 0x010fe20008010082 */
[----:B------:R-:W-:Y:S01]  /*c990*/  VIADD R5, R18, 0xfffffe79 ;  /* 0xfffffe7912057836 */ /* 0x000fe20000000000 */
[----:B------:R-:W-:Y:S01]  /*c9a0*/  FSEL R191, R77, -INF , !P1 ;  /* 0xff8000004dbf7808 */ /* 0x000fe20004800000 */
[----:B------:R-:W-:Y:S01]  /*c9b0*/  MUFU.TANH R104, R104 ;  /* 0x0000006800687308 */ /* 0x000fe20000002400 */
[----:B------:R-:W-:Y:S02]  /*c9c0*/  FSEL R190, R134, -INF , !P0 ;  /* 0xff80000086be7808 */ /* 0x000fe40004000000 */
[C---:B------:R-:W-:Y:S02]  /*c9d0*/  ISETP.GE.AND P2, PT, R60.reuse, R128, PT ;  /* 0x000000803c00720c */ /* 0x040fe40003f46270 */
[----:B------:R-:W-:Y:S02]  /*c9e0*/  ISETP.GE.AND P6, PT, R60, R0, PT ;  /* 0x000000003c00720c */ /* 0x000fe40003fc6270 */
[----:B------:R-:W-:Y:S01]  /*c9f0*/  I2FP.F32.U32 R61, R60 ;  /* 0x0000003c003d7245 */ /* 0x000fe20000201000 */
[----:B------:R-:W2:Y:S01]  /*ca00*/  MUFU.TANH R100, R100 ;  /* 0x0000006400647308 */ /* 0x000ea20000002400 */
[----:B------:R-:W-:-:S02]  /*ca10*/  ISETP.GE.AND P1, PT, R7, R128, PT ;  /* 0x000000800700720c */ /* 0x000fc40003f26270 */
[----:B------:R-:W-:Y:S01]  /*ca20*/  ISETP.GE.AND P0, PT, R7, R0, PT ;  /* 0x000000000700720c */ /* 0x000fe20003f06270 */
[----:B-----5:R-:W-:Y:S01]  /*ca30*/  FFMA.FTZ R135, R61, UR7, R135 ;  /* 0x000000073d877c23 */ /* 0x020fe20008010087 */
[-C--:B------:R-:W-:Y:S02]  /*ca40*/  I2FP.F32.U32 R9, R7.reuse ;  /* 0x0000000700097245 */ /* 0x080fe40000201000 */
[----:B------:R-:W-:Y:S01]  /*ca50*/  I2FP.F32.U32 R60, R60 ;  /* 0x0000003c003c7245 */ /* 0x000fe20000201000 */
[----:B------:R-:W-:Y:S01]  /*ca60*/  MUFU.TANH R95, R95 ;  /* 0x0000005f005f7308 */ /* 0x000fe20000002400 */
[----:B------:R-:W-:Y:S01]  /*ca70*/  I2FP.F32.U32 R7, R7 ;  /* 0x0000000700077245 */ /* 0x000fe20000201000 */
[----:B------:R-:W-:Y:S01]  /*ca80*/  FFMA.FTZ R122, R9, UR7, R122 ;  /* 0x00000007097a7c23 */ /* 0x000fe2000801007a */
[----:B------:R-:W-:Y:S01]  /*ca90*/  I2FP.F32.U32 R6, R5 ;  /* 0x0000000500067245 */ /* 0x000fe20000201000 */
[----:B------:R-:W-:Y:S01]  /*caa0*/  FFMA.FTZ R78, R60, UR7, R78 ;  /* 0x000000073c4e7c23 */ /* 0x000fe2000801004e */
[----:B------:R-:W-:Y:S01]  /*cab0*/  FSEL R185, R130, -INF , !P4 ;  /* 0xff80000082b97808 */ /* 0x000fe20006000000 */
[----:B------:R-:W-:Y:S01]  /*cac0*/  FFMA.FTZ R117, R7, UR7, R117 ;  /* 0x0000000707757c23 */ /* 0x000fe20008010075 */
[----:B------:R-:W-:-:S02]  /*cad0*/  VIADD R7, R18, 0xfffffe80 ;  /* 0xfffffe8012077836 */ /* 0x000fc40000000000 */
[----:B------:R-:W-:Y:S01]  /*cae0*/  FFMA.FTZ R136, R6, UR7, R136 ;  /* 0x0000000706887c23 */ /* 0x000fe20008010088 */
[----:B------:R-:W-:Y:S01]  /*caf0*/  VIADD R6, R18, 0xfffffe81 ;  /* 0xfffffe8112067836 */ /* 0x000fe20000000000 */
[-C--:B------:R-:W-:Y:S01]  /*cb00*/  ISETP.GE.AND P4, PT, R5, R128.reuse, PT ;  /* 0x000000800500720c */ /* 0x080fe20003f86270 */
[----:B------:R-:W-:Y:S01]  /*cb10*/  MUFU.TANH R91, R91 ;  /* 0x0000005b005b7308 */ /* 0x000fe20000002400 */
[----:B------:R-:W-:Y:S02]  /*cb20*/  I2FP.F32.U32 R9, R5 ;  /* 0x0000000500097245 */ /* 0x000fe40000201000 */
[----:B------:R-:W-:Y:S02]  /*cb30*/  FSEL R181, R78, -INF , !P6 ;  /* 0xff8000004eb57808 */ /* 0x000fe40007000000 */
[----:B------:R-:W-:Y:S01]  /*cb40*/  FSEL R188, R122, -INF , !P1 ;  /* 0xff8000007abc7808 */ /* 0x000fe20004800000 */
[----:B------:R-:W-:Y:S01]  /*cb50*/  FFMA.FTZ R137, R9, UR7, R137 ;  /* 0x0000000709897c23 */ /* 0x000fe20008010089 */
[C---:B------:R-:W-:Y:S01]  /*cb60*/  ISETP.GE.AND P6, PT, R7.reuse, R128, PT ;  /* 0x000000800700720c */ /* 0x040fe20003fc6270 */
[----:B------:R-:W-:Y:S01]  /*cb70*/  VIADD R9, R18, 0xfffffe88 ;  /* 0xfffffe8812097836 */ /* 0x000fe20000000000 */
[----:B------:R-:W-:Y:S01]  /*cb80*/  ISETP.GE.AND P1, PT, R7, R0, PT ;  /* 0x000000000700720c */ /* 0x000fe20003f26270 */
[----:B------:R-:W3:Y:S01]  /*cb90*/  MUFU.TANH R102, R102 ;  /* 0x0000006600667308 */ /* 0x000ee20000002400 */
[----:B------:R-:W-:-:S02]  /*cba0*/  I2FP.F32.U32 R60, R7 ;  /* 0x00000007003c7245 */ /* 0x000fc40000201000 */
[----:B------:R-:W-:Y:S02]  /*cbb0*/  FSEL R180, R117, -INF , !P0 ;  /* 0xff80000075b47808 */ /* 0x000fe40004000000 */
[----:B------:R-:W-:Y:S01]  /*cbc0*/  FSEL R187, R136, -INF , !P4 ;  /* 0xff80000088bb7808 */ /* 0x000fe20006000000 */
[----:B------:R-:W-:Y:S01]  /*cbd0*/  FFMA.FTZ R116, R60, UR7, R116 ;  /* 0x000000073c747c23 */ /* 0x000fe20008010074 */
[----:B------:R-:W-:Y:S01]  /*cbe0*/  I2FP.F32.U32 R7, R7 ;  /* 0x0000000700077245 */ /* 0x000fe20000201000 */
[----:B------:R-:W4:Y:S01]  /*cbf0*/  MUFU.TANH R90, R90 ;  /* 0x0000005a005a7308 */ /* 0x000f220000002400 */
[----:B------:R-:W-:Y:S02]  /*cc00*/  I2FP.F32.U32 R147, R6 ;  /* 0x0000000600937245 */ /* 0x000fe40000201000 */
[C---:B------:R-:W-:Y:S01]  /*cc10*/  ISETP.GE.AND P0, PT, R6.reuse, R128, PT ;  /* 0x000000800600720c */ /* 0x040fe20003f06270 */
[----:B------:R-:W-:Y:S01]  /*cc20*/  FFMA.FTZ R144, R7, UR7, R144 ;  /* 0x0000000707907c23 */ /* 0x000fe20008010090 */
[----:B------:R-:W-:Y:S01]  /*cc30*/  ISETP.GE.AND P4, PT, R6, R0, PT ;  /* 0x000000000600720c */ /* 0x000fe20003f86270 */
[----:B------:R-:W-:Y:S01]  /*cc40*/  FFMA.FTZ R147, R147, UR7, R138 ;  /* 0x0000000793937c23 */ /* 0x000fe2000801008a */
[----:B------:R-:W-:Y:S01]  /*cc50*/  I2FP.F32.U32 R6, R6 ;  /* 0x0000000600067245 */ /* 0x000fe20000201000 */
[----:B------:R-:W-:Y:S01]  /*cc60*/  VIADD R7, R18, 0xfffffe89 ;  /* 0xfffffe8912077836 */ /* 0x000fe20000000000 */
[----:B------:R-:W-:Y:S01]  /*cc70*/  FSEL R189, R135, -INF , !P2 ;  /* 0xff80000087bd7808 */ /* 0x000fe20005000000 */
[----:B------:R-:W5:Y:S01]  /*cc80*/  MUFU.TANH R89, R89 ;  /* 0x0000005900597308 */ /* 0x000f620000002400 */
[----:B------:R-:W-:Y:S01]  /*cc90*/  ISETP.GE.AND P2, PT, R5, R0, PT ;  /* 0x000000000500720c */ /* 0x000fe20003f46270 */
[----:B------:R-:W-:Y:S01]  /*cca0*/  FFMA.FTZ R6, R6, UR7, R139 ;  /* 0x0000000706067c23 */ /* 0x000fe2000801008b */
[----:B------:R-:W-:-:S02]  /*ccb0*/  I2FP.F32.U32 R60, R9 ;  /* 0x00000009003c7245 */ /* 0x000fc40000201000 */
[----:B------:R-:W-:Y:S02]  /*ccc0*/  FSEL R177, R137, -INF , !P2 ;  /* 0xff80000089b17808 */ /* 0x000fe40005000000 */
[----:B------:R-:W-:Y:S01]  /*ccd0*/  FSEL R153, R116, -INF , !P6 ;  /* 0xff80000074997808 */ /* 0x000fe20007000000 */
[----:B------:R1:W-:Y:S01]  /*cce0*/  MUFU.TANH R5, R67 ;  /* 0x0000004300057308 */ /* 0x0003e20000002400 */
[----:B------:R-:W-:Y:S01]  /*ccf0*/  FSEL R138, R144, -INF , !P1 ;  /* 0xff800000908a7808 */ /* 0x000fe20004800000 */
[----:B------:R-:W-:Y:S01]  /*cd00*/  FFMA.FTZ R60, R60, UR7, R111 ;  /* 0x000000073c3c7c23 */ /* 0x000fe2000801006f */
[----:B------:R-:W-:Y:S02]  /*cd10*/  FSEL R147, R147, -INF , !P0 ;  /* 0xff80000093937808 */ /* 0x000fe40004000000 */
[C---:B------:R-:W-:Y:S02]  /*cd20*/  ISETP.GE.AND P2, PT, R9.reuse, R128, PT ;  /* 0x000000800900720c */ /* 0x040fe40003f46270 */
[----:B------:R-:W-:Y:S01]  /*cd30*/  ISETP.GE.AND P6, PT, R9, R0, PT ;  /* 0x000000000900720c */ /* 0x000fe20003fc6270 */
[----:B------:R-:W5:Y:S01]  /*cd40*/  MUFU.TANH R88, R88 ;  /* 0x0000005800587308 */ /* 0x000f620000002400 */
[----:B------:R-:W-:-:S02]  /*cd50*/  ISETP.GE.AND P1, PT, R7, R128, PT ;  /* 0x000000800700720c */ /* 0x000fc40003f26270 */
[----:B------:R-:W-:Y:S02]  /*cd60*/  ISETP.GE.AND P0, PT, R7, R0, PT ;  /* 0x000000000700720c */ /* 0x000fe40003f06270 */
[----:B------:R-:W-:Y:S02]  /*cd70*/  I2FP.F32.U32 R61, R7 ;  /* 0x00000007003d7245 */ /* 0x000fe40000201000 */
[----:B------:R-:W-:Y:S01]  /*cd80*/  FSEL R137, R6, -INF , !P4 ;  /* 0xff80000006897808 */ /* 0x000fe20006000000 */
[----:B------:R-:W5:Y:S01]  /*cd90*/  MUFU.TANH R86, R86 ;  /* 0x0000005600567308 */ /* 0x000f620000002400 */
[----:B------:R-:W-:Y:S01]  /*cda0*/  I2FP.F32.U32 R9, R9 ;  /* 0x0000000900097245 */ /* 0x000fe20000201000 */
[----:B-1----:R-:W-:Y:S01]  /*cdb0*/  VIADD R67, R18, 0xfffffe90 ;  /* 0xfffffe9012437836 */ /* 0x002fe20000000000 */
[----:B------:R-:W-:Y:S01]  /*cdc0*/  I2FP.F32.U32 R7, R7 ;  /* 0x0000000700077245 */ /* 0x000fe20000201000 */
[----:B------:R-:W-:Y:S01]  /*cdd0*/  FFMA.FTZ R61, R61, UR7, R145 ;  /* 0x000000073d3d7c23 */ /* 0x000fe20008010091 */
[----:B------:R-:W-:Y:S01]  /*cde0*/  FSEL R145, R60, -INF , !P2 ;  /* 0xff8000003c917808 */ /* 0x000fe20005000000 */
[----:B------:R-:W-:Y:S01]  /*cdf0*/  FFMA.FTZ R9, R9, UR7, R107 ;  /* 0x0000000709097c23 */ /* 0x000fe2000801006b */
[----:B------:R-:W-:Y:S01]  /*ce00*/  I2FP.F32.U32 R6, R67 ;  /* 0x0000004300067245 */ /* 0x000fe20000201000 */
[----:B------:R-:W-:Y:S01]  /*ce10*/  FFMA.FTZ R7, R7, UR7, R105 ;  /* 0x0000000707077c23 */ /* 0x000fe20008010069 */
[-C--:B------:R-:W-:Y:S01]  /*ce20*/  ISETP.GE.AND P4, PT, R67, R128.reuse, PT ;  /* 0x000000804300720c */ /* 0x080fe20003f86270 */
[----:B------:R-:W-:Y:S01]  /*ce30*/  VIADD R60, R18, 0xfffffe98 ;  /* 0xfffffe98123c7836 */ /* 0x000fe20000000000 */
[----:B------:R-:W-:Y:S01]  /*ce40*/  FSEL R135, R9, -INF , !P6 ;  /* 0xff80000009877808 */ /* 0x000fe20007000000 */
[C---:B------:R-:W-:Y:S01]  /*ce50*/  FFMA.FTZ R106, R6.reuse, UR7, R106 ;  /* 0x00000007066a7c23 */ /* 0x040fe2000801006a */
[----:B------:R-:W-:Y:S01]  /*ce60*/  FSEL R144, R61, -INF , !P1 ;  /* 0xff8000003d907808 */ /* 0x000fe20004800000 */
[----:B--2---:R-:W-:Y:S01]  /*ce70*/  FFMA.FTZ R100, R6, UR7, R100 ;  /* 0x0000000706647c23 */ /* 0x004fe20008010064 */
[----:B------:R-:W-:Y:S01]  /*ce80*/  FSEL R134, R7, -INF , !P0 ;  /* 0xff80000007867808 */ /* 0x000fe20004000000 */
[----:B------:R-:W-:Y:S01]  /*ce90*/  VIADD R9, R18, 0xfffffea0 ;  /* 0xfffffea012097836 */ /* 0x000fe20000000000 */
[----:B------:R-:W-:Y:S01]  /*cea0*/  FSEL R139, R106, -INF , !P4 ;  /* 0xff8000006a8b7808 */ /* 0x000fe20006000000 */
[----:B------:R-:W1:Y:S01]  /*ceb0*/  MUFU.TANH R87, R87 ;  /* 0x0000005700577308 */ /* 0x000e620000002400 */
[----:B------:R-:W-:Y:S01]  /*cec0*/  ISETP.GE.AND P6, PT, R64, R128, PT ;  /* 0x000000804000720c */ /* 0x000fe20003fc6270 */
[----:B------:R-:W-:Y:S01]  /*ced0*/  VIADD R7, R18, 0xfffffea1 ;  /* 0xfffffea112077836 */ /* 0x000fe20000000000 */
[----:B------:R-:W-:-:S02]  /*cee0*/  ISETP.GE.AND P1, PT, R64, R0, PT ;  /* 0x000000004000720c */ /* 0x000fc40003f26270 */
[C---:B------:R-:W-:Y:S02]  /*cef0*/  ISETP.GE.AND P0, PT, R60.reuse, R128, PT ;  /* 0x000000803c00720c */ /* 0x040fe40003f06270 */
[----:B------:R-:W-:Y:S01]  /*cf00*/  ISETP.GE.AND P4, PT, R60, R0, PT ;  /* 0x000000003c00720c */ /* 0x000fe20003f86270 */
[----:B------:R-:W2:Y:S01]  /*cf10*/  MUFU.TANH R83, R83 ;  /* 0x0000005300537308 */ /* 0x000ea20000002400 */
[----:B------:R-:W-:Y:S02]  /*cf20*/  I2FP.F32.U32 R64, R64 ;  /* 0x0000004000407245 */ /* 0x000fe40000201000 */
[----:B------:R-:W-:Y:S02]  /*cf30*/  I2FP.F32.U32 R60, R60 ;  /* 0x0000003c003c7245 */ /* 0x000fe40000201000 */
[----:B------:R-:W-:Y:S01]  /*cf40*/  ISETP.GE.AND P2, PT, R67, R0, PT ;  /* 0x000000004300720c */ /* 0x000fe20003f46270 */
[C---:B------:R-:W-:Y:S01]  /*cf50*/  FFMA.FTZ R104, R64.reuse, UR7, R104 ;  /* 0x0000000740687c23 */ /* 0x040fe20008010068 */
[----:B---3--:R-:W-:Y:S01]  /*cf60*/  FFMA.FTZ R102, R64, UR7, R102 ;  /* 0x0000000740667c23 */ /* 0x008fe20008010066 */
[C---:B------:R-:W-:Y:S01]  /*cf70*/  FFMA.FTZ R95, R60.reuse, UR7, R95 ;  /* 0x000000073c5f7c23 */ /* 0x040fe2000801005f */
[----:B------:R-:W-:Y:S01]  /*cf80*/  FFMA.FTZ R91, R60, UR7, R91 ;  /* 0x000000073c5b7c23 */ /* 0x000fe2000801005b */
[----:B------:R-:W-:Y:S01]  /*cf90*/  VIADD R60, R18, 0xfffffe99 ;  /* 0xfffffe99123c7836 */ /* 0x000fe20000000000 */
[----:B------:R-:W-:Y:S01]  /*cfa0*/  FSEL R130, R100, -INF , !P2 ;  /* 0xff80000064827808 */ /* 0x000fe20005000000 */
        /* <DEDUP_REMOVED lines=10> */
[----:B------:R-:W3:Y:S01]  /*d050*/  MUFU.TANH R80, R80 ;  /* 0x0000005000507308 */ /* 0x000ee20000002400 */
[----:B------:R-:W-:Y:S01]  /*d060*/  I2FP.F32.U32 R9, R9 ;  /* 0x0000000900097245 */ /* 0x000fe20000201000 */
[C---:B----4-:R-:W-:Y:S01]  /*d070*/  FFMA.FTZ R90, R60.reuse, UR7, R90 ;  /* 0x000000073c5a7c23 */ /* 0x050fe2000801005a */
[----:B-----5:R-:W-:Y:S01]  /*d080*/  FFMA.FTZ R89, R60, UR7, R89 ;  /* 0x000000073c597c23 */ /* 0x020fe20008010059 */
[----:B------:R-:W-:Y:S01]  /*d090*/  FSEL R124, R91, -INF , !P4 ;  /* 0xff8000005b7c7808 */ /* 0x000fe20006000000 */
[----:B------:R-:W-:Y:S02]  /*d0a0*/  VIADD R60, R18, 0xfffffea9 ;  /* 0xfffffea9123c7836 */ /* 0x000fe40000000000 */
[----:B------:R-:W-:Y:S01]  /*d0b0*/  FFMA.FTZ R88, R9, UR7, R88 ;  /* 0x0000000709587c23 */ /* 0x000fe20008010058 */
[----:B------:R-:W-:Y:S01]  /*d0c0*/  FSEL R132, R90, -INF , !P2 ;  /* 0xff8000005a847808 */ /* 0x000fe20005000000 */
[----:B------:R4:W-:Y:S01]  /*d0d0*/  MUFU.TANH R6, R52 ;  /* 0x0000003400067308 */ /* 0x0009e20000002400 */
[----:B------:R-:W-:Y:S01]  /*d0e0*/  ISETP.GE.AND P4, PT, R7, R128, PT ;  /* 0x000000800700720c */ /* 0x000fe20003f86270 */
[----:B------:R-:W-:Y:S01]  /*d0f0*/  FFMA.FTZ R86, R9, UR7, R86 ;  /* 0x0000000709567c23 */ /* 0x000fe20008010056 */
[----:B------:R-:W-:-:S02]  /*d100*/  ISETP.GE.AND P2, PT, R7, R0, PT ;  /* 0x000000000700720c */ /* 0x000fc40003f46270 */
[----:B------:R-:W-:Y:S02]  /*d110*/  FSEL R122, R89, -INF , !P6 ;  /* 0xff800000597a7808 */ /* 0x000fe40007000000 */
[----:B------:R-:W-:Y:S01]  /*d120*/  FSEL R102, R88, -INF , !P1 ;  /* 0xff80000058667808 */ /* 0x000fe20004800000 */
[----:B------:R-:W5:Y:S01]  /*d130*/  MUFU.TANH R81, R81 ;  /* 0x0000005100517308 */ /* 0x000f620000002400 */
[----:B------:R-:W-:Y:S02]  /*d140*/  I2FP.F32.U32 R7, R7 ;  /* 0x0000000700077245 */ /* 0x000fe40000201000 */
[----:B------:R-:W-:Y:S02]  /*d150*/  FSEL R96, R86, -INF , !P0 ;  /* 0xff80000056607808 */ /* 0x000fe40004000000 */
[----:B------:R-:W-:Y:S01]  /*d160*/  ISETP.GE.AND P0, PT, R60, R128, PT ;  /* 0x000000803c00720c */ /* 0x000fe20003f06270 */
[C---:B-1----:R-:W-:Y:S01]  /*d170*/  FFMA.FTZ R87, R7.reuse, UR7, R87 ;  /* 0x0000000707577c23 */ /* 0x042fe20008010057 */
[----:B--2---:R-:W-:Y:S01]  /*d180*/  FFMA.FTZ R83, R7, UR7, R83 ;  /* 0x0000000707537c23 */ /* 0x004fe20008010053 */
[----:B------:R-:W1:Y:S01]  /*d190*/  MUFU.TANH R74, R74 ;  /* 0x0000004a004a7308 */ /* 0x000e620000002400 */
[----:B----4-:R-:W-:-:S02]  /*d1a0*/  VIADD R52, R18, 0xfffffea8 ;  /* 0xfffffea812347836 */ /* 0x010fc40000000000 */
[----:B------:R-:W-:Y:S02]  /*d1b0*/  FSEL R101, R87, -INF , !P4 ;  /* 0xff80000057657808 */ /* 0x000fe40006000000 */
[----:B------:R-:W-:Y:S02]  /*d1c0*/  FSEL R91, R83, -INF , !P2 ;  /* 0xff800000535b7808 */ /* 0x000fe40005000000 */
[C---:B------:R-:W-:Y:S01]  /*d1d0*/  ISETP.GE.AND P6, PT, R52.reuse, R128, PT ;  /* 0x000000803400720c */ /* 0x040fe20003fc6270 */
[----:B------:R-:W2:Y:S01]  /*d1e0*/  MUFU.TANH R73, R73 ;  /* 0x0000004900497308 */ /* 0x000ea20000002400 */
[----:B------:R-:W-:Y:S02]  /*d1f0*/  ISETP.GE.AND P1, PT, R52, R0, PT ;  /* 0x000000003400720c */ /* 0x000fe40003f26270 */
[----:B------:R-:W-:Y:S02]  /*d200*/  I2FP.F32.U32 R52, R52 ;  /* 0x0000003400347245 */ /* 0x000fe40000201000 */
[----:B------:R-:W-:-:S03]  /*d210*/  ISETP.GE.AND P4, PT, R60, R0, PT ;  /* 0x000000003c00720c */ /* 0x000fc60003f86270 */
[----:B------:R-:W4:Y:S01]  /*d220*/  MUFU.TANH R71, R71 ;  /* 0x0000004700477308 */ /* 0x000f220000002400 */
[C---:B---3--:R-:W-:Y:S01]  /*d230*/  FFMA.FTZ R85, R52.reuse, UR7, R85 ;  /* 0x0000000734557c23 */ /* 0x048fe20008010055 */
[----:B------:R-:W-:Y:S01]  /*d240*/  FFMA.FTZ R80, R52, UR7, R80 ;  /* 0x0000000734507c23 */ /* 0x000fe20008010050 */
[----:B------:R-:W-:-:S03]  /*d250*/  VIADD R52, R18, 0xfffffeb1 ;  /* 0xfffffeb112347836 */ /* 0x000fc60000000000 */
[----:B------:R-:W-:Y:S02]  /*d260*/  FSEL R98, R85, -INF , !P6 ;  /* 0xff80000055627808 */ /* 0x000fe40007000000 */
[----:B------:R3:W-:Y:S01]  /*d270*/  MUFU.TANH R9, R51 ;  /* 0x0000003300097308 */ /* 0x0007e20000002400 */
[----:B------:R-:W-:Y:S02]  /*d280*/  FSEL R90, R80, -INF , !P1 ;  /* 0xff800000505a7808 */ /* 0x000fe40004800000 */
[----:B------:R-:W-:-:S05]  /*d290*/  ISETP.GE.AND P1, PT, R52, R128, PT ;  /* 0x000000803400720c */ /* 0x000fca0003f26270 */
[----:B------:R1:W-:Y:S08]  /*d2a0*/  MUFU.TANH R7, R53 ;  /* 0x0000003500077308 */ /* 0x0003f00000002400 */
[----:B------:R-:W4:Y:S01]  /*d2b0*/  MUFU.TANH R70, R70 ;  /* 0x0000004600467308 */ /* 0x000f220000002400 */
[----:B---3--:R-:W-:-:S05]  /*d2c0*/  I2FP.F32.U32 R51, R60 ;  /* 0x0000003c00337245 */ /* 0x008fca0000201000 */
[C---:B------:R-:W-:Y:S02]  /*d2d0*/  FFMA.FTZ R82, R51.reuse, UR7, R82 ;  /* 0x0000000733527c23 */ /* 0x040fe40008010052 */
[----:B------:R3:W4:Y:S01]  /*d2e0*/  MUFU.TANH R4, R68 ;  /* 0x0000004400047308 */ /* 0x0007220000002400 */
[----:B-----5:R-:W-:Y:S01]  /*d2f0*/  FFMA.FTZ R81, R51, UR7, R81 ;  /* 0x0000000733517c23 */ /* 0x020fe20008010051 */
[----:B-1----:R-:W-:Y:S01]  /*d300*/  VIADD R53, R18, 0xfffffeb0 ;  /* 0xfffffeb012357836 */ /* 0x002fe20000000000 */
[----:B------:R-:W-:Y:S01]  /*d310*/  FSEL R97, R82, -INF , !P0 ;  /* 0xff80000052617808 */ /* 0x000fe20004000000 */
[----:B------:R-:W-:Y:S01]  /*d320*/  VIADD R51, R18, 0xfffffeb8 ;  /* 0xfffffeb812337836 */ /* 0x000fe20000000000 */
[----:B------:R-:W-:Y:S02]  /*d330*/  ISETP.GE.AND P0, PT, R52, R0, PT ;  /* 0x000000003400720c */ /* 0x000fe40003f06270 */
[C---:B------:R-:W-:Y:S01]  /*d340*/  ISETP.GE.AND P2, PT, R53.reuse, R128, PT ;  /* 0x000000803500720c */ /* 0x040fe20003f46270 */
[----:B------:R-:W1:Y:S01]  /*d350*/  MUFU.TANH R69, R69 ;  /* 0x0000004500457308 */ /* 0x000e620000002400 */
[----:B------:R-:W-:-:S02]  /*d360*/  ISETP.GE.AND P6, PT, R53, R0, PT ;  /* 0x000000003500720c */ /* 0x000fc40003fc6270 */
[----:B------:R-:W-:Y:S02]  /*d370*/  I2FP.F32.U32 R53, R53 ;  /* 0x0000003500357245 */ /* 0x000fe40000201000 */
[----:B------:R-:W-:Y:S02]  /*d380*/  I2FP.F32.U32 R52, R52 ;  /* 0x0000003400347245 */ /* 0x000fe40000201000 */
[----:B------:R-:W-:Y:S01]  /*d390*/  FSEL R89, R81, -INF , !P4 ;  /* 0xff80000051597808 */ /* 0x000fe20006000000 */
[----:B------:R-:W5:Y:S01]  /*d3a0*/  MUFU.TANH R66, R66 ;  /* 0x0000004200427308 */ /* 0x000f620000002400 */
[C---:B---3--:R-:W-:Y:S01]  /*d3b0*/  FFMA.FTZ R68, R53.reuse, UR7, R74 ;  /* 0x0000000735447c23 */ /* 0x048fe2000801004a */
[----:B--2---:R-:W-:Y:S01]  /*d3c0*/  FFMA.FTZ R53, R53, UR7, R73 ;  /* 0x0000000735357c23 */ /* 0x004fe20008010049 */
[C---:B----4-:R-:W-:Y:S01]  /*d3d0*/  FFMA.FTZ R67, R52.reuse, UR7, R71 ;  /* 0x0000000734437c23 */ /* 0x050fe20008010047 */
[----:B------:R-:W-:Y:S01]  /*d3e0*/  ISETP.GE.AND P4, PT, R51, R128, PT ;  /* 0x000000803300720c */ /* 0x000fe20003f86270 */
[----:B------:R-:W-:Y:S01]  /*d3f0*/  FFMA.FTZ R52, R52, UR7, R70 ;  /* 0x0000000734347c23 */ /* 0x000fe20008010046 */
[----:B------:R-:W-:-:S02]  /*d400*/  FSEL R68, R68, -INF , !P2 ;  /* 0xff80000044447808 */ /* 0x000fc40005000000 */
[----:B------:R2:W-:Y:S01]  /*d410*/  MUFU.TANH R73, R50 ;  /* 0x0000003200497308 */ /* 0x0005e20000002400 */
[----:B------:R-:W-:Y:S02]  /*d420*/  ISETP.GE.AND P2, PT, R51, R0, PT ;  /* 0x000000003300720c */ /* 0x000fe40003f46270 */
[----:B------:R-:W-:Y:S02]  /*d430*/  I2FP.F32.U32 R51, R51 ;  /* 0x0000003300337245 */ /* 0x000fe40000201000 */
[----:B------:R-:W-:Y:S02]  /*d440*/  FSEL R53, R53, -INF , !P6 ;  /* 0xff80000035357808 */ /* 0x000fe40007000000 */
[----:B------:R-:W-:Y:S01]  /*d450*/  FSEL R67, R67, -INF , !P1 ;  /* 0xff80000043437808 */ /* 0x000fe20004800000 */
[----:B------:R-:W3:Y:S01]  /*d460*/  MUFU.TANH R65, R65 ;  /* 0x0000004100417308 */ /* 0x000ee20000002400 */
[----:B------:R-:W-:-:S07]  /*d470*/  FSEL R52, R52, -INF , !P0 ;  /* 0xff80000034347808 */ /* 0x000fce0004000000 */
[----:B------:R4:W-:Y:S01]  /*d480*/  MUFU.TANH R71, R46 ;  /* 0x0000002e00477308 */ /* 0x0009e20000002400 */
[----:B--2---:R-:W-:-:S05]  /*d490*/  VIADD R50, R18, 0xfffffeb9 ;  /* 0xfffffeb912327836 */ /* 0x004fca0000000000 */
[C---:B------:R-:W-:Y:S02]  /*d4a0*/  ISETP.GE.AND P6, PT, R50.reuse, R128, PT ;  /* 0x000000803200720c */ /* 0x040fe40003fc6270 */
[----:B------:R2:W-:Y:S01]  /*d4b0*/  MUFU.TANH R60, R49 ;  /* 0x00000031003c7308 */ /* 0x0005e20000002400 */
[----:B------:R-:W-:Y:S02]  /*d4c0*/  ISETP.GE.AND P1, PT, R50, R0, PT ;  /* 0x000000003200720c */ /* 0x000fe40003f26270 */
[----:B------:R-:W-:-:S05]  /*d4d0*/  I2FP.F32.U32 R50, R50 ;  /* 0x0000003200327245 */ /* 0x000fca0000201000 */
[----:B------:R-:W-:Y:S01]  /*d4e0*/  MUFU.TANH R63, R63 ;  /* 0x0000003f003f7308 */ /* 0x000fe20000002400 */
[C---:B----4-:R-:W-:Y:S01]  /*d4f0*/  FFMA.FTZ R46, R51.reuse, UR7, R4 ;  /* 0x00000007332e7c23 */ /* 0x050fe20008010004 */
[C---:B-1----:R-:W-:Y:S01]  /*d500*/  FFMA.FTZ R4, R50.reuse, UR7, R69 ;  /* 0x0000000732047c23 */ /* 0x042fe20008010045 */
[----:B-----5:R-:W-:Y:S01]  /*d510*/  FFMA.FTZ R50, R50, UR7, R66 ;  /* 0x0000000732327c23 */ /* 0x020fe20008010042 */
[----:B------:R-:W-:Y:S02]  /*d520*/  FFMA.FTZ R51, R51, UR7, R5 ;  /* 0x0000000733337c23 */ /* 0x000fe40008010005 */
[----:B------:R-:W-:Y:S02]  /*d530*/  FSEL R66, R46, -INF , !P4 ;  /* 0xff8000002e427808 */ /* 0x000fe40006000000 */
[----:B------:R-:W1:Y:S01]  /*d540*/  MUFU.TANH R59, R59 ;  /* 0x0000003b003b7308 */ /* 0x000e620000002400 */
[C---:B------:R-:W-:Y:S01]  /*d550*/  VIADD R46, R18.reuse, 0xfffffec9 ;  /* 0xfffffec9122e7836 */ /* 0x040fe20000000000 */
[----:B------:R-:W-:Y:S01]  /*d560*/  FSEL R51, R51, -INF , !P2 ;  /* 0xff80000033337808 */ /* 0x000fe20005000000 */
[----:B--2---:R-:W-:Y:S01]  /*d570*/  VIADD R49, R18, 0xfffffec0 ;  /* 0xfffffec012317836 */ /* 0x004fe20000000000 */
[----:B------:R-:W-:-:S04]  /*d580*/  FSEL R50, R50, -INF , !P1 ;  /* 0xff80000032327808 */ /* 0x000fc80004800000 */
[C---:B------:R-:W-:Y:S01]  /*d590*/  ISETP.GE.AND P0, PT, R49.reuse, R128, PT ;  /* 0x000000803100720c */ /* 0x040fe20003f06270 */
[----:B------:R2:W-:Y:S01]  /*d5a0*/  MUFU.TANH R72, R48 ;  /* 0x0000003000487308 */ /* 0x0005e20000002400 */
[----:B------:R-:W-:Y:S02]  /*d5b0*/  ISETP.GE.AND P4, PT, R49, R0, PT ;  /* 0x000000003100720c */ /* 0x000fe40003f86270 */
[----:B------:R-:W-:-:S05]  /*d5c0*/  I2FP.F32.U32 R49, R49 ;  /* 0x0000003100317245 */ /* 0x000fca0000201000 */
[C---:B---3--:R-:W-:Y:S01]  /*d5d0*/  FFMA.FTZ R64, R49.reuse, UR7, R65 ;  /* 0x0000000731407c23 */ /* 0x048fe20008010041 */
[----:B------:R-:W-:Y:S01]  /*d5e0*/  MUFU.TANH R58, R58 ;  /* 0x0000003a003a7308 */ /* 0x000fe20000002400 */
[----:B------:R-:W-:Y:S01]  /*d5f0*/  FSEL R65, R4, -INF , !P6 ;  /* 0xff80000004417808 */ /* 0x000fe20007000000 */
[----:B-1----:R-:W-:Y:S02]  /*d600*/  FFMA.FTZ R49, R49, UR7, R59 ;  /* 0x0000000731317c23 */ /* 0x002fe4000801003b */
[----:B------:R-:W-:-:S03]  /*d610*/  FSEL R64, R64, -INF , !P0 ;  /* 0xff80000040407808 */ /* 0x000fc60004000000 */
[----:B------:R-:W-:Y:S01]  /*d620*/  FSEL R49, R49, -INF , !P4 ;  /* 0xff80000031317808 */ /* 0x000fe20006000000 */
[----:B------:R-:W1:Y:S01]  /*d630*/  MUFU.TANH R56, R56 ;  /* 0x0000003800387308 */ /* 0x000e620000002400 */
[----:B--2---:R-:W-:Y:S01]  /*d640*/  VIADD R48, R18, 0xfffffec1 ;  /* 0xfffffec112307836 */ /* 0x004fe20000000000 */
[----:B------:R-:W-:-:S04]  /*d650*/  ISETP.GE.AND P4, PT, R46, R128, PT ;  /* 0x000000802e00720c */ /* 0x000fc80003f86270 */
[C---:B------:R-:W-:Y:S02]  /*d660*/  ISETP.GE.AND P2, PT, R48.reuse, R128, PT ;  /* 0x000000803000720c */ /* 0x040fe40003f46270 */
[----:B------:R-:W-:Y:S01]  /*d670*/  MUFU.TANH R57, R57 ;  /* 0x0000003900397308 */ /* 0x000fe20000002400 */
[----:B------:R-:W-:Y:S02]  /*d680*/  ISETP.GE.AND P6, PT, R48, R0, PT ;  /* 0x000000003000720c */ /* 0x000fe40003fc6270 */
[----:B------:R-:W-:-:S05]  /*d690*/  I2FP.F32.U32 R48, R48 ;  /* 0x0000003000307245 */ /* 0x000fca0000201000 */
[----:B------:R-:W2:Y:S01]  /*d6a0*/  MUFU.TANH R62, R62 ;  /* 0x0000003e003e7308 */ /* 0x000ea20000002400 */
[----:B------:R-:W-:-:S05]  /*d6b0*/  FFMA.FTZ R63, R48, UR7, R63 ;  /* 0x00000007303f7c23 */ /* 0x000fca000801003f */
[----:B------:R-:W-:Y:S02]  /*d6c0*/  FSEL R63, R63, -INF , !P2 ;  /* 0xff8000003f3f7808 */ /* 0x000fe40005000000 */
[----:B------:R3:W-:Y:S01]  /*d6d0*/  MUFU.TANH R5, R47 ;  /* 0x0000002f00057308 */ /* 0x0007e20000002400 */
[----:B------:R-:W-:Y:S02]  /*d6e0*/  ISETP.GE.AND P2, PT, R46, R0, PT ;  /* 0x000000002e00720c */ /* 0x000fe40003f46270 */
[----:B------:R-:W-:-:S05]  /*d6f0*/  I2FP.F32.U32 R46, R46 ;  /* 0x0000002e002e7245 */ /* 0x000fca0000201000 */
[----:B------:R-:W4:Y:S01]  /*d700*/  MUFU.TANH R55, R55 ;  /* 0x0000003700377308 */ /* 0x000f220000002400 */
[----:B-1----:R-:W-:Y:S01]  /*d710*/  FFMA.FTZ R56, R46, UR7, R56 ;  /* 0x000000072e387c23 */ /* 0x002fe20008010038 */
[----:B--2---:R-:W-:-:S04]  /*d720*/  FFMA.FTZ R48, R48, UR7, R62 ;  /* 0x0000000730307c23 */ /* 0x004fc8000801003e */
[----:B------:R-:W-:Y:S02]  /*d730*/  FSEL R61, R56, -INF , !P4 ;  /* 0xff800000383d7808 */ /* 0x000fe40006000000 */
[----:B------:R-:W-:Y:S01]  /*d740*/  MUFU.TANH R4, R43 ;  /* 0x0000002b00047308 */ /* 0x000fe20000002400 */
[----:B------:R-:W-:Y:S01]  /*d750*/  FSEL R48, R48, -INF , !P6 ;  /* 0xff80000030307808 */ /* 0x000fe20007000000 */
[----:B---3--:R-:W-:-:S05]  /*d760*/  VIADD R47, R18, 0xfffffec8 ;  /* 0xfffffec8122f7836 */ /* 0x008fca0000000000 */
[C---:B------:R-:W-:Y:S01]  /*d770*/  ISETP.GE.AND P1, PT, R47.reuse, R128, PT ;  /* 0x000000802f00720c */ /* 0x040fe20003f26270 */
[----:B------:R1:W-:Y:S01]  /*d780*/  MUFU.TANH R43, R44 ;  /* 0x0000002c002b7308 */ /* 0x0003e20000002400 */
[----:B------:R-:W-:Y:S01]  /*d790*/  ISETP.GE.AND P0, PT, R47, R0, PT ;  /* 0x000000002f00720c */ /* 0x000fe20003f06270 */
[----:B----4-:R-:W-:Y:S01]  /*d7a0*/  FFMA.FTZ R46, R46, UR7, R55 ;  /* 0x000000072e2e7c23 */ /* 0x010fe20008010037 */
[----:B------:R-:W-:-:S04]  /*d7b0*/  I2FP.F32.U32 R47, R47 ;  /* 0x0000002f002f7245 */ /* 0x000fc80000201000 */
[----:B------:R-:W-:Y:S01]  /*d7c0*/  FSEL R46, R46, -INF , !P2 ;  /* 0xff8000002e2e7808 */ /* 0x000fe20005000000 */
[C---:B------:R-:W-:Y:S01]  /*d7d0*/  FFMA.FTZ R58, R47.reuse, UR7, R58 ;  /* 0x000000072f3a7c23 */ /* 0x040fe2000801003a */
[----:B------:R-:W-:Y:S01]  /*d7e0*/  FFMA.FTZ R47, R47, UR7, R57 ;  /* 0x000000072f2f7c23 */ /* 0x000fe20008010039 */
[----:B------:R2:W3:Y:S03]  /*d7f0*/  MUFU.TANH R69, R45 ;  /* 0x0000002d00457308 */ /* 0x0004e60000002400 */
[----:B------:R-:W-:Y:S02]  /*d800*/  FSEL R62, R58, -INF , !P1 ;  /* 0xff8000003a3e7808 */ /* 0x000fe40004800000 */
[----:B------:R-:W-:Y:S01]  /*d810*/  FSEL R47, R47, -INF , !P0 ;  /* 0xff8000002f2f7808 */ /* 0x000fe20004000000 */
[----:B-1----:R-:W-:Y:S02]  /*d820*/  VIADD R44, R18, 0xfffffed1 ;  /* 0xfffffed1122c7836 */ /* 0x002fe40000000000 */
[----:B------:R1:W4:Y:S03]  /*d830*/  MUFU.TANH R70, R42 ;  /* 0x0000002a00467308 */ /* 0x0003260000002400 */
[----:B------:R-:W-:-:S02]  /*d840*/  ISETP.GE.AND P0, PT, R44, R128, PT ;  /* 0x000000802c00720c */ /* 0x000fc40003f06270 */
[----:B------:R-:W-:Y:S02]  /*d850*/  ISETP.GE.AND P4, PT, R44, R0, PT ;  /* 0x000000002c00720c */ /* 0x000fe40003f86270 */
[----:B------:R-:W-:Y:S01]  /*d860*/  I2FP.F32.U32 R44, R44 ;  /* 0x0000002c002c7245 */ /* 0x000fe20000201000 */
[----:B--2---:R-:W-:Y:S01]  /*d870*/  VIADD R45, R18, 0xfffffed0 ;  /* 0xfffffed0122d7836 */ /* 0x004fe20000000000 */
[----:B------:R-:W2:Y:S03]  /*d880*/  MUFU.TANH R35, R35 ;  /* 0x0000002300237308 */ /* 0x000ea60000002400 */
[----:B------:R-:W-:Y:S01]  /*d890*/  FFMA.FTZ R59, R44, UR7, R7 ;  /* 0x000000072c3b7c23 */ /* 0x000fe20008010007 */
[C---:B------:R-:W-:Y:S01]  /*d8a0*/  ISETP.GE.AND P6, PT, R45.reuse, R128, PT ;  /* 0x000000802d00720c */ /* 0x040fe20003fc6270 */
[----:B------:R-:W-:Y:S01]  /*d8b0*/  VIADD R7, R18, 0xfffffed8 ;  /* 0xfffffed812077836 */ /* 0x000fe20000000000 */
[----:B------:R-:W-:Y:S01]  /*d8c0*/  ISETP.GE.AND P1, PT, R45, R0, PT ;  /* 0x000000002d00720c */ /* 0x000fe20003f26270 */
[----:B------:R-:W-:Y:S01]  /*d8d0*/  FFMA.FTZ R44, R44, UR7, R60 ;  /* 0x000000072c2c7c23 */ /* 0x000fe2000801003c */
[----:B-1----:R-:W-:Y:S01]  /*d8e0*/  I2FP.F32.U32 R42, R45 ;  /* 0x0000002d002a7245 */ /* 0x002fe20000201000 */
[----:B------:R-:W1:Y:S01]  /*d8f0*/  MUFU.TANH R34, R34 ;  /* 0x0000002200227308 */ /* 0x000e620000002400 */
[----:B------:R-:W-:-:S02]  /*d900*/  ISETP.GE.AND P2, PT, R7, R128, PT ;  /* 0x000000800700720c */ /* 0x000fc40003f46270 */
[----:B------:R-:W-:Y:S01]  /*d910*/  FSEL R59, R59, -INF , !P0 ;  /* 0xff8000003b3b7808 */ /* 0x000fe20004000000 */
[C---:B------:R-:W-:Y:S01]  /*d920*/  FFMA.FTZ R45, R42.reuse, UR7, R6 ;  /* 0x000000072a2d7c23 */ /* 0x040fe20008010006 */
[----:B------:R-:W-:Y:S01]  /*d930*/  FFMA.FTZ R9, R42, UR7, R9 ;  /* 0x000000072a097c23 */ /* 0x000fe20008010009 */
[----:B------:R-:W-:Y:S01]  /*d940*/  VIADD R42, R18, 0xfffffed9 ;  /* 0xfffffed9122a7836 */ /* 0x000fe20000000000 */
[----:B------:R-:W-:Y:S01]  /*d950*/  FSEL R44, R44, -INF , !P4 ;  /* 0xff8000002c2c7808 */ /* 0x000fe20006000000 */
[----:B------:R5:W-:Y:S01]  /*d960*/  MUFU.TANH R6, R41 ;  /* 0x0000002900067308 */ /* 0x000be20000002400 */
[----:B------:R-:W-:Y:S02]  /*d970*/  FSEL R60, R45, -INF , !P6 ;  /* 0xff8000002d3c7808 */ /* 0x000fe40007000000 */
[----:B------:R-:W-:Y:S02]  /*d980*/  ISETP.GE.AND P6, PT, R7, R0, PT ;  /* 0x000000000700720c */ /* 0x000fe40003fc6270 */
[----:B------:R-:W-:-:S02]  /*d990*/  I2FP.F32.U32 R7, R7 ;  /* 0x0000000700077245 */ /* 0x000fc40000201000 */
[----:B------:R-:W-:Y:S01]  /*d9a0*/  FSEL R45, R9, -INF , !P1 ;  /* 0xff800000092d7808 */ /* 0x000fe20004800000 */
[----:B------:R-:W1:Y:S01]  /*d9b0*/  MUFU.TANH R31, R31 ;  /* 0x0000001f001f7308 */ /* 0x000e620000002400 */
[C---:B------:R-:W-:Y:S01]  /*d9c0*/  ISETP.GE.AND P1, PT, R42.reuse, R128, PT ;  /* 0x000000802a00720c */ /* 0x040fe20003f26270 */
[C---:B------:R-:W-:Y:S01]  /*d9d0*/  FFMA.FTZ R58, R7.reuse, UR7, R73 ;  /* 0x00000007073a7c23 */ /* 0x040fe20008010049 */
[----:B------:R-:W-:Y:S01]  /*d9e0*/  ISETP.GE.AND P0, PT, R42, R0, PT ;  /* 0x000000002a00720c */ /* 0x000fe20003f06270 */
[----:B------:R-:W-:Y:S01]  /*d9f0*/  FFMA.FTZ R71, R7, UR7, R71 ;  /* 0x0000000707477c23 */ /* 0x000fe20008010047 */
[----:B------:R-:W-:Y:S01]  /*da00*/  I2FP.F32.U32 R42, R42 ;  /* 0x0000002a002a7245 */ /* 0x000fe20000201000 */
[----:B------:R-:W-:Y:S01]  /*da10*/  VIADD R7, R18, 0xfffffee1 ;  /* 0xfffffee112077836 */ /* 0x000fe20000000000 */
[----:B------:R-:W-:Y:S01]  /*da20*/  FSEL R58, R58, -INF , !P2 ;  /* 0xff8000003a3a7808 */ /* 0x000fe20005000000 */
[----:B------:R-:W-:Y:S01]  /*da30*/  MUFU.TANH R30, R30 ;  /* 0x0000001e001e7308 */ /* 0x000fe20000002400 */
[----:B------:R-:W-:-:S02]  /*da40*/  VIADD R9, R18, 0xfffffee9 ;  /* 0xfffffee912097836 */ /* 0x000fc40000000000 */
[----:B------:R-:W-:Y:S01]  /*da50*/  FFMA.FTZ R57, R42, UR7, R72 ;  /* 0x000000072a397c23 */ /* 0x000fe20008010048 */
[----:B-----5:R-:W-:Y:S02]  /*da60*/  VIADD R41, R18, 0xfffffee0 ;  /* 0xfffffee012297836 */ /* 0x020fe40000000000 */
[----:B------:R-:W-:Y:S01]  /*da70*/  FFMA.FTZ R42, R42, UR7, R5 ;  /* 0x000000072a2a7c23 */ /* 0x000fe20008010005 */
[----:B------:R-:W-:Y:S01]  /*da80*/  VIADD R5, R18, 0xfffffee8 ;  /* 0xfffffee812057836 */ /* 0x000fe20000000000 */
[----:B------:R-:W-:Y:S01]  /*da90*/  FSEL R57, R57, -INF , !P1 ;  /* 0xff80000039397808 */ /* 0x000fe20004800000 */
[----:B------:R-:W-:Y:S01]  /*daa0*/  MUFU.TANH R27, R27 ;  /* 0x0000001b001b7308 */ /* 0x000fe20000002400 */
[C---:B------:R-:W-:Y:S02]  /*dab0*/  ISETP.GE.AND P4, PT, R41.reuse, R128, PT ;  /* 0x000000802900720c */ /* 0x040fe40003f86270 */
[----:B------:R-:W-:Y:S02]  /*dac0*/  ISETP.GE.AND P2, PT, R41, R0, PT ;  /* 0x000000002900720c */ /* 0x000fe40003f46270 */
[----:B------:R-:W-:-:S02]  /*dad0*/  I2FP.F32.U32 R41, R41 ;  /* 0x0000002900297245 */ /* 0x000fc40000201000 */
[----:B------:R-:W-:Y:S01]  /*dae0*/  FSEL R42, R42, -INF , !P0 ;  /* 0xff8000002a2a7808 */ /* 0x000fe20004000000 */
[----:B------:R-:W5:Y:S01]  /*daf0*/  MUFU.TANH R19, R19 ;  /* 0x0000001300137308 */ /* 0x000f620000002400 */
[----:B------:R-:W-:Y:S01]  /*db00*/  ISETP.GE.AND P1, PT, R7, R0, PT ;  /* 0x000000000700720c */ /* 0x000fe20003f26270 */
[C---:B---3--:R-:W-:Y:S01]  /*db10*/  FFMA.FTZ R56, R41.reuse, UR7, R69 ;  /* 0x0000000729387c23 */ /* 0x048fe20008010045 */
[----:B------:R-:W-:Y:S01]  /*db20*/  FFMA.FTZ R41, R41, UR7, R43 ;  /* 0x0000000729297c23 */ /* 0x000fe2000801002b */
[----:B------:R-:W-:Y:S02]  /*db30*/  FSEL R43, R71, -INF , !P6 ;  /* 0xff800000472b7808 */ /* 0x000fe40007000000 */
[-C--:B------:R-:W-:Y:S02]  /*db40*/  ISETP.GE.AND P6, PT, R7, R128.reuse, PT ;  /* 0x000000800700720c */ /* 0x080fe40003fc6270 */
[----:B------:R-:W-:Y:S01]  /*db50*/  FSEL R56, R56, -INF , !P4 ;  /* 0xff80000038387808 */ /* 0x000fe20006000000 */
[----:B------:R-:W-:Y:S01]  /*db60*/  MUFU.TANH R8, R8 ;  /* 0x0000000800087308 */ /* 0x000fe20000002400 */
[C---:B------:R-:W-:Y:S01]  /*db70*/  ISETP.GE.AND P0, PT, R5.reuse, R128, PT ;  /* 0x000000800500720c */ /* 0x040fe20003f06270 */
[----:B------:R-:W-:Y:S01]  /*db80*/  BAR.SYNC.DEFER_BLOCKING 0x0 ;  /* 0x0000000000007b1d */ /* 0x000fe20000010000 */
[----:B------:R-:W-:-:S02]  /*db90*/  ISETP.GE.AND P4, PT, R5, R0, PT ;  /* 0x000000000500720c */ /* 0x000fc40003f86270 */
[----:B------:R-:W-:Y:S02]  /*dba0*/  I2FP.F32.U32 R7, R7 ;  /* 0x0000000700077245 */ /* 0x000fe40000201000 */
[----:B------:R-:W-:Y:S01]  /*dbb0*/  I2FP.F32.U32 R5, R5 ;  /* 0x0000000500057245 */ /* 0x000fe20000201000 */
[----:B------:R-:W3:Y:S01]  /*dbc0*/  MUFU.TANH R26, R26 ;  /* 0x0000001a001a7308 */ /* 0x000ee20000002400 */
[----:B------:R-:W-:Y:S01]  /*dbd0*/  FSEL R41, R41, -INF , !P2 ;  /* 0xff80000029297808 */ /* 0x000fe20005000000 */
[C---:B------:R-:W-:Y:S01]  /*dbe0*/  FFMA.FTZ R4, R7.reuse, UR7, R4 ;  /* 0x0000000707047c23 */ /* 0x040fe20008010004 */
[----:B----4-:R-:W-:Y:S01]  /*dbf0*/  FFMA.FTZ R70, R7, UR7, R70 ;  /* 0x0000000707467c23 */ /* 0x010fe20008010046 */
[C---:B--2---:R-:W-:Y:S01]  /*dc00*/  FFMA.FTZ R35, R5.reuse, UR7, R35 ;  /* 0x0000000705237c23 */ /* 0x044fe20008010023 */
[C---:B------:R-:W-:Y:S02]  /*dc10*/  VIADD R7, R18.reuse, 0xfffffef0 ;  /* 0xfffffef012077836 */ /* 0x040fe40000000000 */
[----:B-1----:R-:W-:Y:S01]  /*dc20*/  FFMA.FTZ R34, R5, UR7, R34 ;  /* 0x0000000705227c23 */ /* 0x002fe20008010022 */
[----:B------:R-:W-:Y:S01]  /*dc30*/  VIADD R5, R18, 0xfffffef1 ;  /* 0xfffffef112057836 */ /* 0x000fe20000000000 */
[----:B------:R-:W-:Y:S01]  /*dc40*/  FSEL R71, R70, -INF , !P1 ;  /* 0xff80000046477808 */ /* 0x000fe20004800000 */
[----:B------:R-:W1:Y:S01]  /*dc50*/  MUFU.TANH R121, R121 ;  /* 0x0000007900797308 */ /* 0x000e620000002400 */
[----:B------:R-:W-:-:S02]  /*dc60*/  FSEL R73, R35, -INF , !P0 ;  /* 0xff80000023497808 */ /* 0x000fc40004000000 */
[C---:B------:R-:W-:Y:S02]  /*dc70*/  ISETP.GE.AND P1, PT, R7.reuse, R128, PT ;  /* 0x000000800700720c */ /* 0x040fe40003f26270 */
[----:B------:R-:W-:Y:S02]  /*dc80*/  ISETP.GE.AND P0, PT, R7, R0, PT ;  /* 0x000000000700720c */ /* 0x000fe40003f06270 */
[----:B------:R-:W-:Y:S01]  /*dc90*/  I2FP.F32.U32 R7, R7 ;  /* 0x0000000700077245 */ /* 0x000fe20000201000 */
[----:B------:R-:W2:Y:S01]  /*dca0*/  MUFU.TANH R123, R123 ;  /* 0x0000007b007b7308 */ /* 0x000ea20000002400 */
[----:B------:R-:W-:Y:S02]  /*dcb0*/  FSEL R55, R4, -INF , !P6 ;  /* 0xff80000004377808 */ /* 0x000fe40007000000 */
[----:B------:R-:W-:Y:S01]  /*dcc0*/  FSEL R70, R34, -INF , !P4 ;  /* 0xff80000022467808 */ /* 0x000fe20006000000 */
[C---:B------:R-:W-:Y:S01]  /*dcd0*/  FFMA.FTZ R31, R7.reuse, UR7, R31 ;  /* 0x00000007071f7c23 */ /* 0x040fe2000801001f */
[----:B------:R-:W-:Y:S01]  /*dce0*/  I2FP.F32.U32 R4, R9 ;  /* 0x0000000900047245 */ /* 0x000fe20000201000 */
[----:B-----5:R-:W-:Y:S01]  /*dcf0*/  FFMA.FTZ R19, R7, UR7, R19 ;  /* 0x0000000707137c23 */ /* 0x020fe20008010013 */
[----:B------:R-:W-:Y:S01]  /*dd00*/  ISETP.GE.AND P4, PT, R5, R128, PT ;  /* 0x000000800500720c */ /* 0x000fe20003f86270 */
[----:B------:R-:W4:Y:S01]  /*dd10*/  MUFU.TANH R79, R79 ;  /* 0x0000004f004f7308 */ /* 0x000f220000002400 */
[----:B------:R-:W-:Y:S01]  /*dd20*/  FSEL R76, R31, -INF , !P1 ;  /* 0xff8000001f4c7808 */ /* 0x000fe20004800000 */
[C---:B------:R-:W-:Y:S01]  /*dd30*/  FFMA.FTZ R6, R4.reuse, UR7, R6 ;  /* 0x0000000704067c23 */ /* 0x040fe20008010006 */
[----:B------:R-:W-:Y:S01]  /*dd40*/  ISETP.GE.AND P1, PT, R5, R0, PT ;  /* 0x000000000500720c */ /* 0x000fe20003f26270 */
[----:B------:R-:W-:Y:S01]  /*dd50*/  FFMA.FTZ R30, R4, UR7, R30 ;  /* 0x00000007041e7c23 */ /* 0x000fe2000801001e */
[----:B------:R-:W-:Y:S01]  /*dd60*/  I2FP.F32.U32 R5, R5 ;  /* 0x0000000500057245 */ /* 0x000fe20000201000 */
[C---:B------:R-:W-:Y:S01]  /*dd70*/  VIADD R4, R18.reuse, 0xfffffe69 ;  /* 0xfffffe6912047836 */ /* 0x040fe20000000000 */
[C---:B------:R-:W-:Y:S01]  /*dd80*/  ISETP.GE.AND P2, PT, R9.reuse, R128, PT ;  /* 0x000000800900720c */ /* 0x040fe20003f46270 */
[----:B------:R-:W-:Y:S01]  /*dd90*/  VIADD R18, R18, 0xfffffef9 ;  /* 0xfffffef912127836 */ /* 0x000fe20000000000 */
[----:B------:R-:W-:Y:S01]  /*dda0*/  ISETP.GE.AND P6, PT, R9, R0, PT ;  /* 0x000000000900720c */ /* 0x000fe20003fc6270 */
[----:B------:R-:W-:Y:S01]  /*ddb0*/  FFMA.FTZ R27, R5, UR7, R27 ;  /* 0x00000007051b7c23 */ /* 0x000fe2000801001b */
[----:B------:R-:W-:Y:S01]  /*ddc0*/  FSEL R74, R19, -INF , !P0 ;  /* 0xff800000134a7808 */ /* 0x000fe20004000000 */
[----:B---3--:R-:W-:Y:S01]  /*ddd0*/  FFMA.FTZ R26, R5, UR7, R26 ;  /* 0x00000007051a7c23 */ /* 0x008fe2000801001a */
[----:B------:R-:W-:-:S02]  /*dde0*/  FSEL R72, R6, -INF , !P2 ;  /* 0xff80000006487808 */ /* 0x000fc40005000000 */
[----:B------:R-:W-:Y:S02]  /*ddf0*/  FSEL R75, R27, -INF , !P4 ;  /* 0xff8000001b4b7808 */ /* 0x000fe40006000000 */
[----:B------:R-:W-:Y:S02]  /*de00*/  FSEL R69, R30, -INF , !P6 ;  /* 0xff8000001e457808 */ /* 0x000fe40007000000 */
[-C--:B------:R-:W-:Y:S02]  /*de10*/  ISETP.GE.AND P0, PT, R18, R0.reuse, PT ;  /* 0x000000001200720c */ /* 0x080fe40003f06270 */
[----:B------:R-:W-:Y:S02]  /*de20*/  ISETP.GE.AND P4, PT, R4, R0, PT ;  /* 0x000000000400720c */ /* 0x000fe40003f86270 */
[-C--:B------:R-:W-:Y:S02]  /*de30*/  ISETP.GE.AND P2, PT, R18, R128.reuse, PT ;  /* 0x000000801200720c */ /* 0x080fe40003f46270 */
[----:B------:R-:W-:-:S02]  /*de40*/  ISETP.GE.AND P6, PT, R4, R128, PT ;  /* 0x000000800400720c */ /* 0x000fc40003fc6270 */
[----:B------:R-:W-:Y:S02]  /*de50*/  I2FP.F32.U32 R0, R4 ;  /* 0x0000000400007245 */ /* 0x000fe40000201000 */
[----:B------:R-:W-:Y:S02]  /*de60*/  I2FP.F32.U32 R18, R18 ;  /* 0x0000001200127245 */ /* 0x000fe40000201000 */
[----:B------:R-:W-:Y:S01]  /*de70*/  I2FP.F32.U32 R4, R4 ;  /* 0x0000000400047245 */ /* 0x000fe20000201000 */
[----:B------:R-:W-:Y:S01]  /*de80*/  FFMA.FTZ R0, R0, UR7, R8 ;  /* 0x0000000700007c23 */ /* 0x000fe20008010008 */
[----:B------:R-:W-:Y:S01]  /*de90*/  FSEL R77, R26, -INF , !P1 ;  /* 0xff8000001a4d7808 */ /* 0x000fe20004800000 */
[C---:B-1----:R-:W-:Y:S01]  /*dea0*/  FFMA.FTZ R78, R18.reuse, UR7, R121 ;  /* 0x00000007124e7c23 */ /* 0x042fe20008010079 */
[----:B--2---:R-:W-:Y:S01]  /*deb0*/  FFMA.FTZ R123, R18, UR7, R123 ;  /* 0x00000007127b7c23 */ /* 0x004fe2000801007b */
[----:B----4-:R-:W-:Y:S01]  /*dec0*/  FFMA.FTZ R4, R4, UR7, R79 ;  /* 0x0000000704047c23 */ /* 0x010fe2000801004f */
[----:B------:R-:W-:-:S02]  /*ded0*/  FSEL R195, R0, -INF , !P6 ;  /* 0xff80000000c37808 */ /* 0x000fc40007000000 */
        /* <DEDUP_REMOVED lines=37> */
[----:B------:R-:W-:Y:S02]  /*e130*/  ISETP.GE.AND P2, PT, R6, RZ, PT ;  /* 0x000000ff0600720c */ /* 0x000fe40003f46270 */
[----:B------:R-:W-:Y:S02]  /*e140*/  ISETP.GE.U32.AND P1, PT, R2, R4, PT ;  /* 0x000000040200720c */ /* 0x000fe40003f26070 */
[----:B------:R-:W-:-:S07]  /*e150*/  LOP3.LUT R2, RZ, R5, RZ, 0x33, !PT ;  /* 0x00000005ff027212 */ /* 0x000fce00078e33ff */
[----:B------:R-:W-:-:S04]  /*e160*/  @P6 IADD3 R26, PT, PT, R26, 0x1, RZ ;  /* 0x000000011a1a6810 */ /* 0x000fc80007ffe0ff */
[----:B------:R-:W-:Y:S01]  /*e170*/  @P1 VIADD R7, R7, 0x1 ;  /* 0x0000000107071836 */ /* 0x000fe20000000000 */
[----:B------:R-:W-:Y:S01]  /*e180*/  ISETP.NE.AND P1, PT, R5, RZ, PT ;  /* 0x000000ff0500720c */ /* 0x000fe20003f25270 */
[----:B------:R-:W-:-:S03]  /*e190*/  @!P2 IMAD.MOV R26, RZ, RZ, -R26 ;  /* 0x000000ffff1aa224 */ /* 0x000fc600078e0a1a */
[----:B------:R-:W-:Y:S02]  /*e1a0*/  MOV R4, R7 ;  /* 0x0000000700047202 */ /* 0x000fe40000000f00 */
[----:B------:R-:W-:Y:S02]  /*e1b0*/  SEL R7, R2, R26, !P1 ;  /* 0x0000001a02077207 */ /* 0x000fe40004800000 */
[----:B------:R-:W-:-:S03]  /*e1c0*/  @!P0 IADD3 R4, PT, PT, -R4, RZ, RZ ;  /* 0x000000ff04048210 */ /* 0x000fc60007ffe1ff */
[----:B------:R-:W-:Y:S01]  /*e1d0*/  IMAD.WIDE R18, R7, 0x4, R178 ;  /* 0x0000000407127825 */ /* 0x000fe200078e02b2 */
[----:B------:R-:W-:-:S04]  /*e1e0*/  SEL R2, R2, R4, !P1 ;  /* 0x0000000402027207 */ /* 0x000fc80004800000 */
[----:B-1----:R-:W2:Y:S01]  /*e1f0*/  LDG.E R6, desc[UR8][R18.64] ;  /* 0x0000000812067981 */ /* 0x002ea2000c1e1900 */
[----:B------:R-:W-:-:S05]  /*e200*/  IMAD.WIDE R8, R2, 0x4, R178 ;  /* 0x0000000402087825 */ /* 0x000fca00078e02b2 */
[----:B------:R-:W2:Y:S01]  /*e210*/  LDG.E R4, desc[UR8][R8.64] ;  /* 0x0000000808047981 */ /* 0x000ea2000c1e1900 */
[----:B------:R-:W-:-:S04]  /*e220*/  IMAD.IADD R2, R2, 0x1, -R7 ;  /* 0x0000000102027824 */ /* 0x000fc800078e0a07 */
[----:B------:R-:W-:-:S05]  /*e230*/  IMAD R5, R2, R5, -0x100 ;  /* 0xffffff0002057424 */ /* 0x000fca00078e0205 */
[----:B------:R-:W-:-:S05]  /*e240*/  SHF.R.S32.HI R2, RZ, 0x1f, R5 ;  /* 0x0000001fff027819 */ /* 0x000fca0000011405 */
[----:B------:R-:W-:-:S04]  /*e250*/  IMAD R2, R2, UR10, RZ ;  /* 0x0000000a02027c24 */ /* 0x000fc8000f8e02ff */
[C---:B------:R-:W-:Y:S01]  /*e260*/  IMAD R2, R5.reuse, UR11, R2 ;  /* 0x0000000b05027c24 */ /* 0x040fe2000f8e0202 */
[----:B--2---:R-:W-:Y:S01]  /*e270*/  IADD3 R4, PT, PT, R6, -R4, RZ ;  /* 0x8000000406047210 */ /* 0x004fe20007ffe0ff */
        /* <DEDUP_REMOVED lines=10> */
.L_x_1580:
[----:B------:R-:W-:Y:S01]  /*e320*/  UMOV UR5, URZ ;  /* 0x000000ff00057c82 */ /* 0x000fe20008000000 */
[----:B------:R-:W-:Y:S01]  /*e330*/  USHF.L.U32 UR4, UR10, 0x8, URZ ;  /* 0x000000080a047899 */ /* 0x000fe200080006ff */
[----:B------:R-:W-:-:S05]  /*e340*/  IADD3 R4, P0, PT, RZ, -UR5, RZ ;  /* 0x80000005ff047c10 */ /* 0x000fca000ff1e0ff */
[----:B------:R-:W-:-:S05]  /*e350*/  IMAD.X R2, RZ, RZ, ~UR4, P0 ;  /* 0x80000004ff027e24 */ /* 0x000fca00080e06ff */
[----:B------:R-:W-:-:S04]  /*e360*/  SHF.R.S64 R4, R4, 0x1f, R2 ;  /* 0x0000001f04047819 */ /* 0x000fc80000001002 */
[----:B------:R-:W-:-:S04]  /*e370*/  IADD3 R175, P0, PT, R4, R175, RZ ;  /* 0x000000af04af7210 */ /* 0x000fc80007f1e0ff */
[----:B------:R-:W-:-:S09]  /*e380*/  LEA.HI.X.SX32 R174, R2, R174, 0x1, P0 ;  /* 0x000000ae02ae7211 */ /* 0x000fd200000f0eff */
.L_x_1581:
[----:B------:R-:W-:Y:S01]  /*e390*/  IMAD.U32 R18, RZ, RZ, UR10 ;  /* 0x0000000aff127e24 */ /* 0x000fe2000f8e00ff */
[----:B------:R-:W-:Y:S01]  /*e3a0*/  MOV R2, UR11 ;  /* 0x0000000b00027c02 */ /* 0x000fe20008000f00 */
[----:B------:R-:W-:Y:S01]  /*e3b0*/  IMAD.U32 R4, RZ, RZ, UR10 ;  /* 0x0000000aff047e24 */ /* 0x000fe2000f8e00ff */
[----:B------:R-:W-:Y:S01]  /*e3c0*/  MOV R26, UR10 ;  /* 0x0000000a001a7c02 */ /* 0x000fe20008000f00 */
[----:B------:R-:W-:Y:S01]  /*e3d0*/  @!P3 IMAD.MOV.U32 R6, RZ, RZ, R175 ;  /* 0x000000ffff06b224 */ /* 0x000fe200078e00af */
[----:B------:R-:W-:Y:S01]  /*e3e0*/  LEA R18, P0, R18, R175, 0x6 ;  /* 0x000000af12127211 */ /* 0x000fe200078030ff */
[----:B------:R-:W-:Y:S01]  /*e3f0*/  @!P3 IMAD.MOV.U32 R7, RZ, RZ, R174 ;  /* 0x000000ffff07b224 */ /* 0x000fe200078e00ae */
[----:B------:R-:W-:Y:S01]  /*e400*/  MOV R5, UR10 ;  /* 0x0000000a00057c02 */ /* 0x000fe20008000f00 */
[----:B------:R2:W-:Y:S01]  /*e410*/  @P3 STS.128 [R186+0x1000], RZ ;  /* 0x001000ffba003388 */ /* 0x0005e20000000c00 */
[----:B------:R-:W-:Y:S01]  /*e420*/  LEA.HI.X R19, R4, R174, R2, 0x6, P0 ;  /* 0x000000ae04137211 */ /* 0x000fe200000f3402 */
[----:B------:R-:W-:Y:S01]  /*e430*/  IMAD.U32 R9, RZ, RZ, UR10 ;  /* 0x0000000aff097e24 */ /* 0x000fe2000f8e00ff */
[----:B------:R-:W-:Y:S01]  /*e440*/  MOV R2, UR10 ;  /* 0x0000000a00027c02 */ /* 0x000fe20008000f00 */
[----:B------:R-:W-:Y:S01]  /*e450*/  @!PT LDS RZ, [RZ] ;  /* 0x00000000fffff984 */ /* 0x000fe20000000800 */
[----:B------:R-:W-:Y:S01]  /*e460*/  @!PT LDS RZ, [RZ] ;  /* 0x00000000fffff984 */ /* 0x000fe20000000800 */
[----:B------:R-:W-:Y:S01]  /*e470*/  @!PT LDS RZ, [RZ] ;  /* 0x00000000fffff984 */ /* 0x000fe20000000800 */
[----:B-1----:R1:W-:Y:S01]  /*e480*/  @!P3 LDGSTS.E.BYPASS.LTC128B.128 [R186+0x1000], desc[UR8][R6.64] ;  /* 0x0100000006babfae */ /* 0x0023e2000b981a08 */
[----:B------:R-:W-:Y:S01]  /*e490*/  IMAD.U32 R8, RZ, RZ, UR11 ;  /* 0x0000000bff087e24 */ /* 0x000fe2000f8e00ff */
[-C--:B------:R-:W-:Y:S01]  /*e4a0*/  @!P3 LEA R26, P2, R26, R18.reuse, 0x6 ;  /* 0x000000121a1ab211 */ /* 0x080fe200078430ff */
[----:B------:R-:W-:Y:S01]  /*e4b0*/  @!UP0 UIMAD UR5, UR11, 0xc0, URZ ;  /* 0x000000c00b0588a4 */ /* 0x000fe2000f8e02ff */
[-C--:B------:R-:W-:Y:S01]  /*e4c0*/  @!P3 LEA R30, P1, R2, R18.reuse, 0x7 ;  /* 0x00000012021eb211 */ /* 0x080fe200078238ff */
[----:B------:R-:W-:Y:S01]  /*e4d0*/  IMAD.U32 R2, RZ, RZ, UR11 ;  /* 0x0000000bff027e24 */ /* 0x000fe2000f8e00ff */
[----:B------:R-:W-:Y:S01]  /*e4e0*/  @!P3 LEA R34, P0, R5, R18, 0x8 ;  /* 0x000000120522b211 */ /* 0x000fe200078040ff */
[----:B------:R-:W-:Y:S01]  /*e4f0*/  @!UP0 UIMAD UR4, UR11, 0x140, URZ ;  /* 0x000001400b0488a4 */ /* 0x000fe2000f8e02ff */
[-C--:B------:R-:W-:Y:S01]  /*e500*/  @!P3 LEA.HI.X R27, R9, R19.reuse, R8, 0x6, P2 ;  /* 0x00000013091bb211 */ /* 0x080fe200010f3408 */
[----:B------:R-:W-:Y:S01]  /*e510*/  @!P3 IMAD.MOV.U32 R8, RZ, RZ, R18 ;  /* 0x000000ffff08b224 */ /* 0x000fe200078e0012 */
[-C--:B------:R-:W-:Y:S01]  /*e520*/  @!P3 LEA.HI.X R35, R4, R19.reuse, R2, 0x8, P0 ;  /* 0x000000130423b211 */ /* 0x080fe200000f4402 */
[----:B------:R-:W-:Y:S01]  /*e530*/  @!P3 IMAD.WIDE.U32 R4, R5, 0xc0, R18 ;  /* 0x000000c00504b825 */ /* 0x000fe200078e0012 */
[----:B------:R-:W-:Y:S01]  /*e540*/  MOV R2, UR10 ;  /* 0x0000000a00027c02 */ /* 0x000fe20008000f00 */
[----:B------:R2:W-:Y:S01]  /*e550*/  @P3 STS.128 [R186+0x1800], RZ ;  /* 0x001800ffba003388 */ /* 0x0005e20000000c00 */
[----:B------:R-:W-:Y:S01]  /*e560*/  @!P3 MOV R9, R19 ;  /* 0x000000130009b202 */ /* 0x000fe20000000f00 */
[----:B------:R-:W-:Y:S01]  /*e570*/  @!P3 VIADD R5, R5, UR5 ;  /* 0x000000050505bc36 */ /* 0x000fe20008000000 */
[----:B------:R-:W-:Y:S03]  /*e580*/  BSSY.RECONVERGENT B0, `(.L_x_1582) ;  /* 0x0000030000007945 */ /* 0x000fe60003800200 */
[----:B------:R-:W-:Y:S01]  /*e590*/  @!PT LDS RZ, [RZ] ;  /* 0x00000000fffff984 */ /* 0x000fe20000000800 */
[----:B------:R-:W-:Y:S01]  /*e5a0*/  @!PT LDS RZ, [RZ] ;  /* 0x00000000fffff984 */ /* 0x000fe20000000800 */
[----:B------:R-:W-:Y:S01]  /*e5b0*/  @!PT LDS RZ, [RZ] ;  /* 0x00000000fffff984 */ /* 0x000fe20000000800 */
[----:B------:R2:W-:Y:S04]  /*e5c0*/  @!P3 LDGSTS.E.BYPASS.LTC128B.128 [R186+0x1800], desc[UR8][R8.64] ;  /* 0x0180000008babfae */ /* 0x0005e8000b981a08 */
[----:B------:R2:W-:Y:S01]  /*e5d0*/  @P3 STS.128 [R186+0x2000], RZ ;  /* 0x002000ffba003388 */ /* 0x0005e20000000c00 */
[----:B-1----:R-:W-:-:S03]  /*e5e0*/  IMAD.U32 R7, RZ, RZ, UR10 ;  /* 0x0000000aff077e24 */ /* 0x002fc6000f8e00ff */
[----:B------:R-:W-:Y:S01]  /*e5f0*/  @!PT LDS RZ, [RZ] ;  /* 0x00000000fffff984 */ /* 0x000fe20000000800 */
[----:B------:R-:W-:Y:S01]  /*e600*/  @!PT LDS RZ, [RZ] ;  /* 0x00000000fffff984 */ /* 0x000fe20000000800 */
[----:B------:R-:W-:Y:S01]  /*e610*/  @!PT LDS RZ, [RZ] ;  /* 0x00000000fffff984 */ /* 0x000fe20000000800 */
[----:B------:R2:W-:Y:S01]  /*e620*/  @!P3 LDGSTS.E.BYPASS.LTC128B.128 [R186+0x2000], desc[UR8][R26.64] ;  /* 0x020000001ababfae */ /* 0x0005e2000b981a08 */
[----:B------:R-:W-:-:S03]  /*e630*/  IMAD.U32 R6, RZ, RZ, UR11 ;  /* 0x0000000bff067e24 */ /* 0x000fc6000f8e00ff */
[----:B------:R2:W-:Y:S02]  /*e640*/  @P3 STS.128 [R186+0x2800], RZ ;  /* 0x002800ffba003388 */ /* 0x0005e40000000c00 */
[-C--:B------:R-:W-:Y:S01]  /*e650*/  @!P3 LEA.HI.X R31, R7, R19.reuse, R6, 0x7, P1 ;  /* 0x00000013071fb211 */ /* 0x080fe200008f3c06 */
[----:B------:R-:W-:Y:S01]  /*e660*/  @!P3 IMAD.MOV.U32 R6, RZ, RZ, R18 ;  /* 0x000000ffff06b224 */ /* 0x000fe200078e0012 */
[----:B------:R-:W-:-:S03]  /*e670*/  @!P3 MOV R7, R19 ;  /* 0x000000130007b202 */ /* 0x000fc60000000f00 */
[----:B------:R-:W-:Y:S01]  /*e680*/  @!PT LDS RZ, [RZ] ;  /* 0x00000000fffff984 */ /* 0x000fe20000000800 */
[----:B------:R-:W-:Y:S01]  /*e690*/  @!PT LDS RZ, [RZ] ;  /* 0x00000000fffff984 */ /* 0x000fe20000000800 */
[----:B------:R-:W-:Y:S01]  /*e6a0*/  @!PT LDS RZ, [RZ] ;  /* 0x00000000fffff984 */ /* 0x000fe20000000800 */
[----:B------:R2:W-:Y:S01]  /*e6b0*/  @!P3 LDGSTS.E.BYPASS.LTC128B.128 [R186+0x2800], desc[UR8][R30.64] ;  /* 0x028000001ebabfae */ /* 0x0005e2000b981a08 */
[----:B------:R-:W-:-:S03]  /*e6c0*/  @!P3 IMAD.WIDE.U32 R6, R2, 0x140, R6 ;  /* 0x000001400206b825 */ /* 0x000fc600078e0006 */
[----:B------:R2:W-:Y:S02]  /*e6d0*/  @P3 STS.128 [R186+0x3000], RZ ;  /* 0x003000ffba003388 */ /* 0x0005e40000000c00 */
[----:B------:R-:W-:Y:S02]  /*e6e0*/  @!P3 IADD3 R7, PT, PT, R7, UR4, RZ ;  /* 0x000000040707bc10 */ /* 0x000fe4000fffe0ff */
        /* <DEDUP_REMOVED lines=18> */
[----:B------:R-:W-:-:S05]  /*e810*/  IMAD.WIDE.U32 R18, R2, 0x180, R18 ;  /* 0x0000018002127825 */ /* 0x000fca00078e0012 */
[----:B--2---:R-:W-:Y:S02]  /*e820*/  IADD3 R5, PT, PT, R19, UR4, RZ ;  /* 0x0000000413057c10 */ /* 0x004fe4000fffe0ff */
[----:B------:R-:W-:-:S05]  /*e830*/  MOV R4, R18 ;  /* 0x0000001200047202 */ /* 0x000fca0000000f00 */
[----:B------:R-:W-:Y:S01]  /*e840*/  @!PT LDS RZ, [RZ] ;  /* 0x00000000fffff984 */ /* 0x000fe20000000800 */
[----:B------:R-:W-:Y:S01]  /*e850*/  @!PT LDS RZ, [RZ] ;  /* 0x00000000fffff984 */ /* 0x000fe20000000800 */
[----:B------:R-:W-:Y:S01]  /*e860*/  @!PT LDS RZ, [RZ] ;  /* 0x00000000fffff984 */ /* 0x000fe20000000800 */
[----:B------:R1:W-:Y:S02]  /*e870*/  LDGSTS.E.BYPASS.LTC128B.128 [R186+0x4800], desc[UR8][R4.64] ;  /* 0x0480000004ba7fae */ /* 0x0003e4000b981a08 */
.L_x_1583:
[----:B------:R-:W-:Y:S05]  /*e880*/  BSYNC.RECONVERGENT B0 ;  /* 0x0000000000007941 */ /* 0x000fea0003800200 */
.L_x_1582:
[----:B------:R-:W0:Y:S02]  /*e890*/  LDGDEPBAR ;  /* 0x00000000000079af */ /* 0x000e240000000000 */
.L_x_1579:
[----:B-12---:R-:W-:Y:S01]  /*e8a0*/  FMNMX3.FTZ R5, R129, R12, R11, !PT ;  /* 0x0000000c81057276 */ /* 0x006fe2000781000b */
[----:B------:R-:W-:Y:S01]  /*e8b0*/  UIADD3 UR18, UPT, UPT, UR17, -0x3, URZ ;  /* 0xfffffffd11127890 */ /* 0x000fe2000fffe0ff */
        /* <DEDUP_REMOVED lines=70> */
[----:B-1----:R-:W-:Y:S02]  /*ed20*/  FMNMX.FTZ R86, R2, R86, !PT ;  /* 0x0000005602567209 */ /* 0x002fe40007810000 */
[----:B--2---:R-:W-:-:S03]  /*ed30*/  FMNMX.FTZ R87, R4, R87, !PT ;  /* 0x0000005704577209 */ /* 0x004fc60007810000 */
[C---:B------:R-:W-:Y:S01]  /*ed40*/  FMUL.FTZ R80, R86.reuse, UR15 ;  /* 0x0000000f56507c20 */ /* 0x040fe20008410000 */
[C---:B------:R-:W-:Y:S02]  /*ed50*/  FSETP.NEU.FTZ.AND P0, PT, R86.reuse, -INF , PT ;  /* 0xff8000005600780b */ /* 0x040fe40003f1d000 */
[C---:B------:R-:W-:Y:S01]  /*ed60*/  FSETP.NEU.FTZ.AND P1, PT, R87.reuse, -INF , PT ;  /* 0xff8000005700780b */ /* 0x040fe20003f3d000 */
[C---:B------:R-:W-:Y:S01]  /*ed70*/  FMUL.FTZ R85, R87.reuse, UR15 ;  /* 0x0000000f57557c20 */ /* 0x040fe20008410000 */
[----:B------:R-:W-:Y:S02]  /*ed80*/  FSEL R4, R86, RZ, P0 ;  /* 0x000000ff56047208 */ /* 0x000fe40000000000 */
[----:B------:R-:W-:Y:S02]  /*ed90*/  FSEL R5, R87, RZ, P1 ;  /* 0x000000ff57057208 */ /* 0x000fe40000800000 */
[----:B------:R-:W-:Y:S01]  /*eda0*/  FSEL R85, R85, RZ, P1 ;  /* 0x000000ff55557208 */ /* 0x000fe20000800000 */
[----:B------:R-:W-:Y:S01]  /*edb0*/  FADD.FTZ R4, R129, -R4 ;  /* 0x8000000481047221 */ /* 0x000fe20000010000 */
[----:B------:R-:W-:Y:S01]  /*edc0*/  FSEL R80, R80, RZ, P0 ;  /* 0x000000ff50507208 */ /* 0x000fe20000000000 */
[----:B------:R-:W-:-:S02]  /*edd0*/  FADD.FTZ R5, R131, -R5 ;  /* 0x8000000583057221 */ /* 0x000fc40000010000 */
[----:B------:R-:W-:Y:S01]  /*ede0*/  FMUL.FTZ R93, R4, UR15 ;  /* 0x0000000f045d7c20 */ /* 0x000fe20008410000 */
[--C-:B------:R-:W-:Y:S01]  /*edf0*/  FFMA.FTZ R82, R17, UR15, -R85.reuse ;  /* 0x0000000f11527c23 */ /* 0x100fe20008010855 */
[--C-:B------:R-:W-:Y:S01]  /*ee00*/  FFMA.FTZ R81, R16, UR15, -R85.reuse ;  /* 0x0000000f10517c23 */ /* 0x100fe20008010855 */
[----:B------:R-:W-:Y:S01]  /*ee10*/  IADD3 R4, PT, PT, R182, 0x5000, RZ ;  /* 0x00005000b6047810 */ /* 0x000fe20007ffe0ff */
[----:B------:R-:W1:Y:S01]  /*ee20*/  LDSM.16.MT88.4 R16, [R182+0x5000] ;  /* 0x00500000b610783b */ /* 0x000e620000004200 */
[----:B------:R-:W-:Y:S01]  /*ee30*/  FMUL.FTZ R5, R5, UR15 ;  /* 0x0000000f05057c20 */ /* 0x000fe20008410000 */
[--C-:B------:R-:W-:Y:S01]  /*ee40*/  FFMA.FTZ R84, R15, UR15, -R85.reuse ;  /* 0x0000000f0f547c23 */ /* 0x100fe20008010855 */
[----:B------:R-:W-:Y:S01]  /*ee50*/  @P5 IADD3 R95, PT, PT, R4, -0x20, RZ ;  /* 0xffffffe0045f5810 */ /* 0x000fe20007ffe0ff */
[--C-:B------:R-:W-:Y:S01]  /*ee60*/  FFMA.FTZ R83, R14, UR15, -R85.reuse ;  /* 0x0000000f0e537c23 */ /* 0x100fe20008010855 */
[----:B------:R-:W2:Y:S01]  /*ee70*/  MUFU.EX2 R94, R5 ;  /* 0x00000005005e7308 */ /* 0x000ea20000000800 */
        /* <DEDUP_REMOVED lines=11> */
[----:B------:R-:W-:Y:S01]  /*ef30*/  LDSM.16.MT88.4 R20, [R182+0x5400] ;  /* 0x00540000b614783b */ /* 0x000fe20000004200 */
[----:B------:R-:W-:Y:S01]  /*ef40*/  MUFU.EX2 R82, R82 ;  /* 0x0000005200527308 */ /* 0x000fe20000000800 */
[--C-:B------:R-:W-:Y:S01]  /*ef50*/  FFMA.FTZ R108, R28, UR15, -R80.reuse ;  /* 0x0000000f1c6c7c23 */ /* 0x100fe20008010850 */
[-C--:B--2---:R-:W-:Y:S01]  /*ef60*/  FMUL.FTZ R12, R168, R94.reuse ;  /* 0x0000005ea80c7220 */ /* 0x084fe20000410000 */
[----:B------:R-:W2:Y:S01]  /*ef70*/  LDSM.16.MT88.4 R4, [R95] ;  /* 0x000000005f04783b */ /* 0x000ea20000004200 */
[----:B------:R-:W4:Y:S01]  /*ef80*/  MUFU.EX2 R81, R81 ;  /* 0x0000005100517308 */ /* 0x000f220000000800 */
[-C--:B------:R-:W-:Y:S01]  /*ef90*/  FMUL.FTZ R13, R169, R94.reuse ;  /* 0x0000005ea90d7220 */ /* 0x080fe20000410000 */
[--C-:B------:R-:W-:Y:S01]  /*efa0*/  FFMA.FTZ R99, R25, UR15, -R85.reuse ;  /* 0x0000000f19637c23 */ /* 0x100fe20008010855 */
[----:B------:R-:W5:Y:S01]  /*efb0*/  LDSM.16.MT88.4 R28, [R95+0x400] ;  /* 0x000400005f1c783b */ /* 0x000f620000004200 */
[----:B------:R-:W-:Y:S01]  /*efc0*/  MUFU.EX2 R79, R79 ;  /* 0x0000004f004f7308 */ /* 0x000fe20000000800 */
[----:B------:R-:W-:Y:S01]  /*efd0*/  FMUL.FTZ R164, R164, R94 ;  /* 0x0000005ea4a47220 */ /* 0x000fe20000410000 */
[----:B---3--:R-:W-:Y:S01]  /*efe0*/  F2FP.BF16.F32.PACK_AB R8, R83, R84 ;  /* 0x000000545308723e */ /* 0x008fe200000010ff */
[-C--:B------:R-:W-:Y:S01]  /*eff0*/  FMUL.FTZ R165, R165, R94.reuse ;  /* 0x0000005ea5a57220 */ /* 0x080fe20000410000 */
[----:B------:R-:W3:Y:S01]  /*f000*/  MUFU.EX2 R2, R2 ;  /* 0x0000000200027308 */ /* 0x000ee20000000800 */
[--C-:B------:R-:W-:Y:S01]  /*f010*/  FFMA.FTZ R107, R24, UR15, -R80.reuse ;  /* 0x0000000f186b7c23 */ /* 0x100fe20008010850 */
[-C--:B------:R-:W-:Y:S01]  /*f020*/  FMUL.FTZ R24, R160, R94.reuse ;  /* 0x0000005ea0187220 */ /* 0x080fe20000410000 */
[-C--:B------:R-:W-:Y:S01]  /*f030*/  FMUL.FTZ R25, R161, R94.reuse ;  /* 0x0000005ea1197220 */ /* 0x080fe20000410000 */
[----:B------:R-:W-:Y:S01]  /*f040*/  MUFU.EX2 R88, R88 ;  /* 0x0000005800587308 */ /* 0x000fe20000000800 */
[----:B------:R-:W-:Y:S01]  /*f050*/  FMUL.FTZ R156, R156, R94 ;  /* 0x0000005e9c9c7220 */ /* 0x000fe20000410000 */
[----:B----4-:R-:W-:Y:S01]  /*f060*/  F2FP.BF16.F32.PACK_AB R10, R81, R82 ;  /* 0x00000052510a723e */ /* 0x010fe200000010ff */
[----:B------:R-:W-:Y:S01]  /*f070*/  FMUL.FTZ R157, R157, R94 ;  /* 0x0000005e9d9d7220 */ /* 0x000fe20000410000 */
[----:B------:R-:W4:Y:S01]  /*f080*/  MUFU.EX2 R92, R92 ;  /* 0x0000005c005c7308 */ /* 0x000f220000000800 */
[--C-:B------:R-:W-:Y:S01]  /*f090*/  FFMA.FTZ R111, R32, UR15, -R85.reuse ;  /* 0x0000000f206f7c23 */ /* 0x100fe20008010855 */
[--C-:B------:R-:W-:Y:S01]  /*f0a0*/  FFMA.FTZ R110, R33, UR15, -R85.reuse ;  /* 0x0000000f216e7c23 */ /* 0x100fe20008010855 */
[--C-:B------:R-:W-:Y:S01]  /*f0b0*/  FFMA.FTZ R109, R114, UR15, -R85.reuse ;  /* 0x0000000f726d7c23 */ /* 0x100fe20008010855 */
[----:B------:R-:W1:Y:S01]  /*f0c0*/  MUFU.EX2 R93, R93 ;  /* 0x0000005d005d7308 */ /* 0x000e620000000800 */
        /* <DEDUP_REMOVED lines=16> */
[-C--:B------:R-:W-:Y:S01]  /*f1d0*/  FMUL.FTZ R167, R167, R93.reuse ;  /* 0x0000005da7a77220 */ /* 0x080fe20000410000 */
[----:B------:R-:W1:Y:S01]  /*f1e0*/  MUFU.EX2 R103, R103 ;  /* 0x0000006700677308 */ /* 0x000e620000000800 */
[-C--:B------:R-:W-:Y:S01]  /*f1f0*/  FMUL.FTZ R26, R162, R93.reuse ;  /* 0x0000005da21a7220 */ /* 0x080fe20000410000 */
[-C--:B------:R-:W-:Y:S01]  /*f200*/  FMUL.FTZ R27, R163, R93.reuse ;  /* 0x0000005da31b7220 */ /* 0x080fe20000410000 */
[-C--:B------:R-:W-:Y:S01]  /*f210*/  FMUL.FTZ R158, R158, R93.reuse ;  /* 0x0000005d9e9e7220 */ /* 0x080fe20000410000 */
[C---:B------:R-:W-:Y:S01]  /*f220*/  HMMA.16816.F32.BF16 R12, R8.reuse, R16, R12 ;  /* 0x00000010080c723c */ /* 0x040fe2000004180c */
[----:B------:R-:W-:Y:S01]  /*f230*/  MUFU.EX2 R105, R105 ;  /* 0x0000006900697308 */ /* 0x000fe20000000800 */
[----:B------:R-:W-:Y:S01]  /*f240*/  FMUL.FTZ R159, R159, R93 ;  /* 0x0000005d9f9f7220 */ /* 0x000fe20000410000 */
[----:B---3--:R-:W-:Y:S01]  /*f250*/  F2FP.BF16.F32.PACK_AB R32, R100, R99 ;  /* 0x000000636420723e */ /* 0x008fe200000010ff */
[--C-:B------:R-:W-:Y:S01]  /*f260*/  FFMA.FTZ R126, R126, UR15, -R80.reuse ;  /* 0x0000000f7e7e7c23 */ /* 0x100fe20008010850 */
[----:B------:R-:W3:Y:S01]  /*f270*/  MUFU.EX2 R107, R107 ;  /* 0x0000006b006b7308 */ /* 0x000ee20000000800 */
[--C-:B------:R-:W-:Y:S01]  /*f280*/  FFMA.FTZ R146, R146, UR15, -R80.reuse ;  /* 0x0000000f92927c23 */ /* 0x100fe20008010850 */
[--C-:B------:R-:W-:Y:S01]  /*f290*/  FFMA.FTZ R128, R207, UR15, -R85.reuse ;  /* 0x0000000fcf807c23 */ /* 0x100fe20008010855 */
[C---:B------:R-:W-:Y:S01]  /*f2a0*/  HMMA.16816.F32.BF16 R16, R8.reuse, R18, R164 ;  /* 0x000000120810723c */ /* 0x040fe200000418a4 */
[----:B------:R-:W-:Y:S01]  /*f2b0*/  MUFU.EX2 R106, R106 ;  /* 0x0000006a006a7308 */ /* 0x000fe20000000800 */
[----:B-1----:R-:W-:Y:S01]  /*f2c0*/  F2FP.BF16.F32.PACK_AB R34, R103, R104 ;  /* 0x000000686722723e */ /* 0x002fe200000010ff */
[--C-:B------:R-:W-:Y:S01]  /*f2d0*/  FFMA.FTZ R131, R140, UR15, -R85.reuse ;  /* 0x0000000f8c837c23 */ /* 0x100fe20008010855 */
[--C-:B------:R-:W-:Y:S01]  /*f2e0*/  FFMA.FTZ R129, R205, UR15, -R85.reuse ;  /* 0x0000000fcd817c23 */ /* 0x100fe20008010855 */
[----:B------:R-:W1:Y:S01]  /*f2f0*/  MUFU.EX2 R108, R108 ;  /* 0x0000006c006c7308 */ /* 0x000e620000000800 */
        /* <DEDUP_REMOVED lines=12> */
[----:B------:R-:W-:Y:S01]  /*f3c0*/  MUFU.EX2 R109, R109 ;  /* 0x0000006d006d7308 */ /* 0x000fe20000000800 */
[----:B-1----:R-:W-:Y:S01]  /*f3d0*/  F2FP.BF16.F32.PACK_AB R35, R108, R106 ;  /* 0x0000006a6c23723e */ /* 0x002fe200000010ff */
        /* <DEDUP_REMOVED lines=11> */
[----:B------:R-:W1:Y:S01]  /*f490*/  MUFU.EX2 R117, R117 ;  /* 0x0000007500757308 */ /* 0x000e620000000800 */
[--C-:B------:R-:W-:Y:S01]  /*f4a0*/  FFMA.FTZ R166, R191, UR15, -R80.reuse ;  /* 0x0000000fbfa67c23 */ /* 0x100fe20008010850 */
[----:B------:R-:W-:Y:S01]  /*f4b0*/  FFMA.FTZ R169, R192, UR15, -R80 ;  /* 0x0000000fc0a97c23 */ /* 0x000fe20008010850 */
[C---:B------:R-:W-:Y:S01]  /*f4c0*/  HMMA.16816.F32.BF16 R16, R32.reuse, R22, R16 ;  /* 0x000000162010723c */ /* 0x040fe20000041810 */
[----:B------:R-:W4:Y:S01]  /*f4d0*/  LDSM.16.MT88.4 R20, [R95+0x800] ;  /* 0x000800005f14783b */ /* 0x000f220000004200 */
[----:B------:R-:W-:Y:S01]  /*f4e0*/  MUFU.EX2 R116, R116 ;  /* 0x0000007400747308 */ /* 0x000fe20000000800 */
[--C-:B------:R-:W-:Y:S01]  /*f4f0*/  FFMA.FTZ R188, R188, UR15, -R85.reuse ;  /* 0x0000000fbcbc7c23 */ /* 0x100fe20008010855 */
[--C-:B------:R-:W-:Y:S01]  /*f500*/  FFMA.FTZ R170, R190, UR15, -R85.reuse ;  /* 0x0000000fbeaa7c23 */ /* 0x100fe20008010855 */
[--C-:B------:R-:W-:Y:S01]  /*f510*/  FFMA.FTZ R171, R189, UR15, -R85.reuse ;  /* 0x0000000fbdab7c23 */ /* 0x100fe20008010855 */
[----:B------:R-:W3:Y:S01]  /*f520*/  MUFU.EX2 R115, R115 ;  /* 0x0000007300737308 */ /* 0x000ee20000000800 */
[--C-:B------:R-:W-:Y:S01]  /*f530*/  FFMA.FTZ R153, R153, UR15, -R85.reuse ;  /* 0x0000000f99997c23 */ /* 0x100fe20008010855 */
[C---:B-----5:R-:W-:Y:S01]  /*f540*/  HMMA.16816.F32.BF16 R36, R32.reuse, R28, R24 ;  /* 0x0000001c2024723c */ /* 0x060fe20000041818 */
[----:B------:R-:W5:Y:S01]  /*f550*/  LDSM.16.MT88.4 R24, [R182+0x5c00] ;  /* 0x005c0000b618783b */ /* 0x000f620000004200 */
[--C-:B------:R-:W-:Y:S01]  /*f560*/  FFMA.FTZ R29, R120, UR15, -R85.reuse ;  /* 0x0000000f781d7c23 */ /* 0x100fe20008010855 */
[----:B------:R-:W-:Y:S01]  /*f570*/  FFMA.FTZ R28, R119, UR15, -R85 ;  /* 0x0000000f771c7c23 */ /* 0x000fe20008010855 */
[----:B------:R2:W-:Y:S01]  /*f580*/  MUFU.EX2 R120, R121 ;  /* 0x0000007900787308 */ /* 0x0005e20000000800 */
[----:B------:R-:W-:Y:S01]  /*f590*/  FFMA.FTZ R84, R151, R94, R84 ;  /* 0x0000005e97547223 */ /* 0x000fe20000010054 */
[----:B------:R-:W-:Y:S01]  /*f5a0*/  FFMA.FTZ R79, R152, R93, R79 ;  /* 0x0000005d984f7223 */ /* 0x000fe2000001004f */
[----:B------:R-:W-:Y:S01]  /*f5b0*/  FFMA.FTZ R102, R102, UR15, -R85 ;  /* 0x0000000f66667c23 */ /* 0x000fe20008010855 */
[----:B------:R-:W-:Y:S01]  /*f5c0*/  MUFU.EX2 R119, R29 ;  /* 0x0000001d00777308 */ /* 0x000fe20000000800 */
[----:B------:R-:W-:Y:S01]  /*f5d0*/  FADD.FTZ R84, R83, R84 ;  /* 0x0000005453547221 */ /* 0x000fe20000010000 */
[----:B------:R-:W-:Y:S01]  /*f5e0*/  FADD.FTZ R79, R2, R79 ;  /* 0x0000004f024f7221 */ /* 0x000fe20000010000 */
[----:B------:R-:W-:Y:S01]  /*f5f0*/  FFMA.FTZ R97, R97, UR15, -R85 ;  /* 0x0000000f61617c23 */ /* 0x000fe20008010855 */
[----:B------:R-:W4:Y:S01]  /*f600*/  MUFU.EX2 R113, R113 ;  /* 0x0000007100717308 */ /* 0x000f220000000800 */
[----:B------:R-:W-:Y:S01]  /*f610*/  FADD.FTZ R84, R82, R84 ;  /* 0x0000005452547221 */ /* 0x000fe20000010000 */
[----:B------:R-:W-:Y:S01]  /*f620*/  FADD.FTZ R79, R88, R79 ;  /* 0x0000004f584f7221 */ /* 0x000fe20000010000 */
[----:B------:R-:W-:Y:S01]  /*f630*/  FFMA.FTZ R65, R65, UR15, -R85 ;  /* 0x0000000f41417c23 */ /* 0x000fe20008010855 */
[----:B------:R-:W-:Y:S01]  /*f640*/  MUFU.EX2 R123, R123 ;  /* 0x0000007b007b7308 */ /* 0x000fe20000000800 */
[----:B------:R-:W-:Y:S01]  /*f650*/  FADD.FTZ R81, R81, R84 ;  /* 0x0000005451517221 */ /* 0x000fe20000010000 */
[--C-:B--2---:R-:W-:Y:S01]  /*f660*/  FFMA.FTZ R121, R118, UR15, -R80.reuse ;  /* 0x0000000f76797c23 */ /* 0x104fe20008010850 */
[----:B------:R-:W-:Y:S01]  /*f670*/  FADD.FTZ R79, R92, R79 ;  /* 0x0000004f5c4f7221 */ /* 0x000fe20000010000 */
[----:B------:R2:W-:Y:S01]  /*f680*/  MUFU.EX2 R118, R28 ;  /* 0x0000001c00767308 */ /* 0x0005e20000000800 */
[----:B------:R-:W-:Y:S01]  /*f690*/  FADD.FTZ R81, R99, R81 ;  /* 0x0000005163517221 */ /* 0x000fe20000010000 */
[----:B------:R-:W-:Y:S01]  /*f6a0*/  FFMA.FTZ R68, R68, UR15, -R85 ;  /* 0x0000000f44447c23 */ /* 0x000fe20008010855 */
[----:B------:R-:W-:Y:S01]  /*f6b0*/  FADD.FTZ R105, R105, R79 ;  /* 0x0000004f69697221 */ /* 0x000fe20000010000 */
[----:B------:R3:W4:Y:S01]  /*f6c0*/  MUFU.EX2 R125, R121 ;  /* 0x00000079007d7308 */ /* 0x0007220000000800 */
        /* <DEDUP_REMOVED lines=9> */
[----:B--2---:R-:W-:Y:S01]  /*f760*/  HMMA.16816.F32.BF16 R28, R32, R30, R8 ;  /* 0x0000001e201c723c */ /* 0x004fe20000041808 */
[----:B------:R-:W-:Y:S01]  /*f770*/  F2FP.BF16.F32.PACK_AB R32, R110, R111 ;  /* 0x0000006f6e20723e */ /* 0x000fe200000010ff */
[----:B------:R-:W2:Y:S01]  /*f780*/  LDSM.16.MT88.4 R8, [R95+0xc00] ;  /* 0x000c00005f08783b */ /* 0x000ea20000004200 */
[----:B-1----:R-:W-:Y:S01]  /*f790*/  F2FP.BF16.F32.PACK_AB R33, R117, R112 ;  /* 0x000000707521723e */ /* 0x002fe200000010ff */
[----:B---3--:R-:W-:Y:S01]  /*f7a0*/  FFMA.FTZ R121, R208, UR15, -R80 ;  /* 0x0000000fd0797c23 */ /* 0x008fe20008010850 */
[----:B------:R-:W-:Y:S01]  /*f7b0*/  F2FP.BF16.F32.PACK_AB R34, R114, R109 ;  /* 0x0000006d7222723e */ /* 0x000fe200000010ff */
        /* <DEDUP_REMOVED lines=17> */
[----:B------:R-:W3:Y:S01]  /*f8d0*/  LDSM.16.MT88.4 R4, [R182+0x6000] ;  /* 0x00600000b604783b */ /* 0x000ee20000004200 */
[----:B------:R-:W-:Y:S01]  /*f8e0*/  MUFU.EX2 R156, R156 ;  /* 0x0000009c009c7308 */ /* 0x000fe20000000800 */
[----:B------:R-:W-:Y:S01]  /*f8f0*/  FADD.FTZ R116, R115, R116 ;  /* 0x0000007473747221 */ /* 0x000fe20000010000 */
[--C-:B------:R-:W-:Y:S01]  /*f900*/  FFMA.FTZ R72, R72, UR15, -R85.reuse ;  /* 0x0000000f48487c23 */ /* 0x100fe20008010855 */
[----:B------:R-:W-:Y:S01]  /*f910*/  FFMA.FTZ R151, R78, UR15, -R85 ;  /* 0x0000000f4e977c23 */ /* 0x000fe20008010855 */
[----:B------:R-:W-:Y:S01]  /*f920*/  MUFU.EX2 R159, R159 ;  /* 0x0000009f009f7308 */ /* 0x000fe20000000800 */
[----:B------:R-:W-:Y:S01]  /*f930*/  FFMA.FTZ R152, R0, UR15, -R80 ;  /* 0x0000000f00987c23 */ /* 0x000fe20008010850 */
[C---:B----4-:R-:W-:Y:S01]  /*f940*/  HMMA.16816.F32.BF16 R36, R32.reuse, R20, R36 ;  /* 0x000000142024723c */ /* 0x050fe20000041824 */
[----:B------:R-:W-:Y:S01]  /*f950*/  F2FP.BF16.F32.PACK_AB R20, R120, R113 ;  /* 0x000000717814723e */ /* 0x000fe200000010ff */
[----:B------:R-:W-:Y:S01]  /*f960*/  MUFU.EX2 R157, R157 ;  /* 0x0000009d009d7308 */ /* 0x000fe20000000800 */
[----:B------:R-:W-:Y:S01]  /*f970*/  F2FP.BF16.F32.PACK_AB R21, R123, R125 ;  /* 0x0000007d7b15723e */ /* 0x000fe200000010ff */
[----:B------:R-:W-:Y:S01]  /*f980*/  FADD.FTZ R113, R113, R109 ;  /* 0x0000006d71717221 */ /* 0x000fe20000010000 */
[----:B------:R-:W-:Y:S01]  /*f990*/  FADD.FTZ R125, R125, R116 ;  /* 0x000000747d7d7221 */ /* 0x000fe20000010000 */
[----:B------:R-:W-:Y:S01]  /*f9a0*/  MUFU.EX2 R162, R162 ;  /* 0x000000a200a27308 */ /* 0x000fe20000000800 */
[----:B------:R-:W-:Y:S01]  /*f9b0*/  FFMA.FTZ R54, R54, UR15, -R85 ;  /* 0x0000000f36367c23 */ /* 0x000fe20008010855 */
[----:B------:R-:W-:Y:S01]  /*f9c0*/  HMMA.16816.F32.BF16 R28, R32, R22, R28 ;  /* 0x00000016201c723c */ /* 0x000fe2000004181c */
[----:B------:R-:W-:Y:S01]  /*f9d0*/  F2FP.BF16.F32.PACK_AB R22, R118, R119 ;  /* 0x000000777616723e */ /* 0x000fe200000010ff */
[----:B------:R-:W-:Y:S01]  /*f9e0*/  MUFU.EX2 R161, R161 ;  /* 0x000000a100a17308 */ /* 0x000fe20000000800 */
[----:B-1----:R-:W-:Y:S01]  /*f9f0*/  F2FP.BF16.F32.PACK_AB R23, R126, R121 ;  /* 0x000000797e17723e */ /* 0x002fe200000010ff */
[----:B------:R-:W-:Y:S01]  /*fa00*/  LDSM.16.MT88.4 R32, [R182+0x6800] ;  /* 0x00680000b620783b */ /* 0x000fe20000004200 */
[----:B------:R-:W-:Y:S01]  /*fa10*/  FADD.FTZ R113, R120, R113 ;  /* 0x0000007178717221 */ /* 0x000fe20000010000 */
[----:B------:R-:W-:Y:S01]  /*fa20*/  MUFU.EX2 R160, R160 ;  /* 0x000000a000a07308 */ /* 0x000fe20000000800 */
[----:B------:R-:W-:Y:S01]  /*fa30*/  FADD.FTZ R125, R123, R125 ;  /* 0x0000007d7b7d7221 */ /* 0x000fe20000010000 */
[--C-:B------:R-:W-:Y:S01]  /*fa40*/  FFMA.FTZ R40, R40, UR15, -R80.reuse ;  /* 0x0000000f28287c23 */ /* 0x100fe20008010850 */
[----:B------:R-:W-:Y:S01]  /*fa50*/  FADD.FTZ R113, R119, R113 ;  /* 0x0000007177717221 */ /* 0x000fe20000010000 */
[----:B-----5:R-:W-:Y:S01]  /*fa60*/  HMMA.16816.F32.BF16 R12, R20, R24, R12 ;  /* 0x00000018140c723c */ /* 0x020fe2000004180c */
[--C-:B------:R-:W-:Y:S01]  /*fa70*/  FFMA.FTZ R25, R143, UR15, -R80.reuse ;  /* 0x0000000f8f197c23 */ /* 0x100fe20008010850 */
[----:B------:R-:W-:Y:S01]  /*fa80*/  FFMA.FTZ R24, R142, UR15, -R80 ;  /* 0x0000000f8e187c23 */ /* 0x000fe20008010850 */
[----:B------:R1:W4:Y:S01]  /*fa90*/  MUFU.EX2 R143, R146 ;  /* 0x00000092008f7308 */ /* 0x0003220000000800 */
[----:B------:R-:W-:Y:S01]  /*faa0*/  FADD.FTZ R121, R121, R125 ;  /* 0x0000007d79797221 */ /* 0x000fe20000010000 */
[----:B------:R-:W-:-:S02]  /*fab0*/  FADD.FTZ R118, R118, R113 ;  /* 0x0000007176767221 */ /* 0x000fc40000010000 */
[----:B------:R-:W5:Y:S01]  /*fac0*/  MUFU.EX2 R142, R25 ;  /* 0x00000019008e7308 */ /* 0x000f620000000800 */
[C---:B------:R-:W-:Y:S01]  /*fad0*/  HMMA.16816.F32.BF16 R16, R20.reuse, R26, R16 ;  /* 0x0000001a1410723c */ /* 0x040fe20000041810 */
[----:B------:R-:W-:Y:S01]  /*fae0*/  FADD.FTZ R121, R126, R121 ;  /* 0x000000797e797221 */ /* 0x000fe20000010000 */
[----:B------:R-:W-:Y:S01]  /*faf0*/  FADD.FTZ R118, R128, R118 ;  /* 0x0000007680767221 */ /* 0x000fe20000010000 */
[----:B------:R-:W-:Y:S03]  /*fb00*/  MUFU.EX2 R158, R158 ;  /* 0x0000009e009e7308 */ /* 0x000fe60000000800 */
[----:B------:R-:W-:Y:S01]  /*fb10*/  FADD.FTZ R118, R140, R118 ;  /* 0x000000768c767221 */ /* 0x000fe20000010000 */
[----:B------:R-:W-:Y:S01]  /*fb20*/  MUFU.EX2 R165, R165 ;  /* 0x000000a500a57308 */ /* 0x000fe20000000800 */
[----:B--2---:R-:W-:Y:S01]  /*fb30*/  HMMA.16816.F32.BF16 R36, R20, R8, R36 ;  /* 0x000000081424723c */ /* 0x004fe20000041824 */
[----:B-1----:R-:W-:Y:S01]  /*fb40*/  FFMA.FTZ R146, R141, UR15, -R80 ;  /* 0x0000000f8d927c23 */ /* 0x002fe20008010850 */
[----:B------:R-:W-:Y:S01]  /*fb50*/  FFMA.FTZ R8, R155, UR15, -R85 ;  /* 0x0000000f9b087c23 */ /* 0x000fe20008010855 */
[----:B------:R1:W2:Y:S01]  /*fb60*/  MUFU.EX2 R141, R24 ;  /* 0x00000018008d7308 */ /* 0x0002a20000000800 */
[----:B----4-:R-:W-:-:S03]  /*fb70*/  FADD.FTZ R121, R143, R121 ;  /* 0x000000798f797221 */ /* 0x010fc60000010000 */
[----:B------:R-:W4:Y:S01]  /*fb80*/  MUFU.EX2 R146, R146 ;  /* 0x0000009200927308 */ /* 0x000f220000000800 */
[----:B------:R-:W-:Y:S01]  /*fb90*/  HMMA.16816.F32.BF16 R28, R20, R10, R28 ;  /* 0x0000000a141c723c */ /* 0x000fe2000004181c */
[----:B------:R-:W-:Y:S02]  /*fba0*/  F2FP.BF16.F32.PACK_AB R20, R140, R128 ;  /* 0x000000808c14723e */ /* 0x000fe400000010ff */
[C---:B-----5:R-:W-:Y:S01]  /*fbb0*/  F2FP.BF16.F32.PACK_AB R21, R142.reuse, R143 ;  /* 0x0000008f8e15723e */ /* 0x060fe200000010ff */
[----:B------:R5:W-:Y:S01]  /*fbc0*/  MUFU.EX2 R154, R8 ;  /* 0x00000008009a7308 */ /* 0x000be20000000800 */
[----:B------:R-:W-:Y:S01]  /*fbd0*/  F2FP.BF16.F32.PACK_AB R22, R129, R131 ;  /* 0x000000838116723e */ /* 0x000fe200000010ff */
[----:B------:R-:W-:Y:S01]  /*fbe0*/  FADD.FTZ R142, R142, R121 ;  /* 0x000000798e8e7221 */ /* 0x000fe20000010000 */
[----:B------:R-:W-:Y:S01]  /*fbf0*/  FADD.FTZ R131, R131, R118 ;  /* 0x0000007683837221 */ /* 0x000fe20000010000 */
[----:B------:R-:W3:Y:S01]  /*fc00*/  MUFU.EX2 R155, R203 ;  /* 0x000000cb009b7308 */ /* 0x000ee20000000800 */
[----:B-1----:R-:W1:Y:S01]  /*fc10*/  LDSM.16.MT88.4 R24, [R95+0x1000] ;  /* 0x001000005f18783b */ /* 0x002e620000004200 */
[----:B--2---:R-:W-:Y:S01]  /*fc20*/  FADD.FTZ R142, R141, R142 ;  /* 0x0000008e8d8e7221 */ /* 0x004fe20000010000 */
[----:B------:R-:W-:Y:S01]  /*fc30*/  FADD.FTZ R131, R129, R131 ;  /* 0x0000008381837221 */ /* 0x000fe20000010000 */
[----:B------:R-:W-:Y:S01]  /*fc40*/  MUFU.EX2 R164, R164 ;  /* 0x000000a400a47308 */ /* 0x000fe20000000800 */
[C---:B----4-:R-:W-:Y:S01]  /*fc50*/  F2FP.BF16.F32.PACK_AB R23, R146.reuse, R141 ;  /* 0x0000008d9217723e */ /* 0x050fe200000010ff */
[----:B------:R-:W-:Y:S01]  /*fc60*/  FADD.FTZ R142, R146, R142 ;  /* 0x0000008e928e7221 */ /* 0x000fe20000010000 */
[----:B------:R-:W-:Y:S01]  /*fc70*/  FADD.FTZ R131, R156, R131 ;  /* 0x000000839c837221 */ /* 0x000fe20000010000 */
[----:B------:R-:W-:Y:S01]  /*fc80*/  MUFU.EX2 R163, R163 ;  /* 0x000000a300a37308 */ /* 0x000fe20000000800 */
[----:B------:R-:W-:Y:S01]  /*fc90*/  MOV R129, R86 ;  /* 0x0000005600817202 */ /* 0x000fe20000000f00 */
[----:B-----5:R-:W2:Y:S02]  /*fca0*/  LDSM.16.MT88.4 R8, [R182+0x6400] ;  /* 0x00640000b608783b */ /* 0x020ea40000004200 */
[C---:B---3--:R-:W-:Y:S01]  /*fcb0*/  HMMA.16816.F32.BF16 R12, R20.reuse, R4, R12 ;  /* 0x00000004140c723c */ /* 0x048fe2000004180c */
[----:B------:R-:W-:Y:S04]  /*fcc0*/  MUFU.EX2 R168, R168 ;  /* 0x000000a800a87308 */ /* 0x000fe80000000800 */
[----:B------:R-:W3:Y:S03]  /*fcd0*/  MUFU.EX2 R167, R167 ;  /* 0x000000a700a77308 */ /* 0x000ee60000000800 */
[C---:B------:R-:W-:Y:S01]  /*fce0*/  HMMA.16816.F32.BF16 R16, R20.reuse, R6, R16 ;  /* 0x000000061410723c */ /* 0x040fe20000041810 */
[----:B------:R-:W4:Y:S01]  /*fcf0*/  LDSM.16.MT88.4 R4, [R95+0x1400] ;  /* 0x001400005f04783b */ /* 0x000f220000004200 */
[----:B------:R-:W-:Y:S04]  /*fd00*/  MUFU.EX2 R166, R166 ;  /* 0x000000a600a67308 */ /* 0x000fe80000000800 */
[----:B------:R-:W5:Y:S04]  /*fd10*/  MUFU.EX2 R169, R169 ;  /* 0x000000a900a97308 */ /* 0x000f680000000800 */
[----:B------:R-:W4:Y:S04]  /*fd20*/  MUFU.EX2 R170, R170 ;  /* 0x000000aa00aa7308 */ /* 0x000f280000000800 */
[----:B------:R-:W4:Y:S04]  /*fd30*/  MUFU.EX2 R171, R171 ;  /* 0x000000ab00ab7308 */ /* 0x000f280000000800 */
[----:B------:R-:W-:Y:S01]  /*fd40*/  MUFU.EX2 R56, R56 ;  /* 0x0000003800387308 */ /* 0x000fe20000000800 */
[C---:B-1----:R-:W-:Y:S01]  /*fd50*/  HMMA.16816.F32.BF16 R36, R20.reuse, R24, R36 ;  /* 0x000000181424723c */ /* 0x042fe20000041824 */
[C---:B------:R-:W-:Y:S01]  /*fd60*/  F2FP.BF16.F32.PACK_AB R24, R155.reuse, R156 ;  /* 0x0000009c9b18723e */ /* 0x040fe200000010ff */
[----:B------:R-:W-:Y:S01]  /*fd70*/  FADD.FTZ R155, R155, R131 ;  /* 0x000000839b9b7221 */ /* 0x000fe20000010000 */
[----:B------:R-:W-:Y:S01]  /*fd80*/  F2FP.BF16.F32.PACK_AB R25, R162, R157 ;  /* 0x0000009da219723e */ /* 0x000fe200000010ff */
[----:B------:R-:W-:Y:S01]  /*fd90*/  FADD.FTZ R157, R157, R142 ;  /* 0x0000008e9d9d7221 */ /* 0x000fe20000010000 */
[----:B------:R-:W-:Y:S01]  /*fda0*/  MUFU.EX2 R55, R55 ;  /* 0x0000003700377308 */ /* 0x000fe20000000800 */
[----:B------:R-:W-:Y:S01]  /*fdb0*/  FADD.FTZ R155, R154, R155 ;  /* 0x0000009b9a9b7221 */ /* 0x000fe20000010000 */
[----:B------:R-:W-:Y:S01]  /*fdc0*/  MOV R131, R87 ;  /* 0x0000005700837202 */ /* 0x000fe20000000f00 */
[----:B------:R-:W-:Y:S01]  /*fdd0*/  HMMA.16816.F32.BF16 R28, R20, R26, R28 ;  /* 0x0000001a141c723c */ /* 0x000fe2000004181c */
[----:B------:R-:W1:Y:S01]  /*fde0*/  LDSM.16.MT88.4 R20, [R95+0x1800] ;  /* 0x001800005f14783b */ /* 0x000e620000004200 */
[C---:B------:R-:W-:Y:S01]  /*fdf0*/  F2FP.BF16.F32.PACK_AB R26, R159.reuse, R154 ;  /* 0x0000009a9f1a723e */ /* 0x040fe200000010ff */
[----:B------:R-:W-:Y:S01]  /*fe00*/  FADD.FTZ R157, R162, R157 ;  /* 0x0000009da29d7221 */ /* 0x000fe20000010000 */
[----:B------:R-:W-:Y:S01]  /*fe10*/  F2FP.BF16.F32.PACK_AB R27, R160, R161 ;  /* 0x000000a1a01b723e */ /* 0x000fe200000010ff */
[----:B------:R-:W-:Y:S01]  /*fe20*/  FADD.FTZ R155, R159, R155 ;  /* 0x0000009b9f9b7221 */ /* 0x000fe20000010000 */
[----:B------:R-:W-:Y:S01]  /*fe30*/  MUFU.EX2 R151, R151 ;  /* 0x0000009700977308 */ /* 0x000fe20000000800 */
[----:B------:R-:W-:-:S02]  /*fe40*/  FADD.FTZ R157, R161, R157 ;  /* 0x0000009da19d7221 */ /* 0x000fc40000010000 */
[----:B------:R-:W-:Y:S01]  /*fe50*/  FADD.FTZ R155, R158, R155 ;  /* 0x0000009b9e9b7221 */ /* 0x000fe20000010000 */
[----:B------:R-:W-:Y:S01]  /*fe60*/  MUFU.EX2 R0, R40 ;  /* 0x0000002800007308 */ /* 0x000fe20000000800 */
[C---:B--2---:R-:W-:Y:S01]  /*fe70*/  HMMA.16816.F32.BF16 R12, R24.reuse, R8, R12 ;  /* 0x00000008180c723c */ /* 0x044fe2000004180c */
[----:B------:R-:W-:Y:S01]  /*fe80*/  F2FP.BF16.F32.PACK_AB R8, R165, R158 ;  /* 0x0000009ea508723e */ /* 0x000fe200000010ff */
[----:B------:R-:W-:Y:S01]  /*fe90*/  FADD.FTZ R157, R160, R157 ;  /* 0x0000009da09d7221 */ /* 0x000fe20000010000 */
[----:B---3--:R-:W-:Y:S01]  /*fea0*/  F2FP.BF16.F32.PACK_AB R9, R167, R168 ;  /* 0x000000a8a709723e */ /* 0x008fe200000010ff */
[----:B------:R-:W-:Y:S01]  /*feb0*/  FADD.FTZ R165, R165, R155 ;  /* 0x0000009ba5a57221 */ /* 0x000fe20000010000 */
[----:B------:R-:W-:Y:S01]  /*fec0*/  MUFU.EX2 R152, R152 ;  /* 0x0000009800987308 */ /* 0x000fe20000000800 */
[----:B------:R-:W-:Y:S02]  /*fed0*/  FADD.FTZ R157, R168, R157 ;  /* 0x0000009da89d7221 */ /* 0x000fe40000010000 */
[----:B------:R-:W-:Y:S01]  /*fee0*/  HMMA.16816.F32.BF16 R16, R24, R10, R16 ;  /* 0x0000000a1810723c */ /* 0x000fe20000041810 */
[----:B------:R-:W-:Y:S01]  /*fef0*/  F2FP.BF16.F32.PACK_AB R10, R163, R164 ;  /* 0x000000a4a30a723e */ /* 0x000fe200000010ff */
[----:B------:R-:W-:Y:S01]  /*ff00*/  FADD.FTZ R167, R167, R157 ;  /* 0x0000009da7a77221 */ /* 0x000fe20000010000 */
[----:B-----5:R-:W-:Y:S01]  /*ff10*/  F2FP.BF16.F32.PACK_AB R11, R169, R166 ;  /* 0x000000a6a90b723e */ /* 0x020fe200000010ff */
[----:B------:R-:W-:Y:S01]  /*ff20*/  FADD.FTZ R165, R164, R165 ;  /* 0x000000a5a4a57221 */ /* 0x000fe20000010000 */
[----:B------:R-:W-:Y:S01]  /*ff30*/  LDSM.16.MT88.4 R156, [R95+0x3c00] ;  /* 0x003c00005f9c783b */ /* 0x000fe20000004200 */
[----:B------:R-:W-:-:S02]  /*ff40*/  FADD.FTZ R167, R166, R167 ;  /* 0x000000a7a6a77221 */ /* 0x000fc40000010000 */
[----:B----4-:R-:W-:Y:S01]  /*ff50*/  HMMA.16816.F32.BF16 R36, R24, R4, R36 ;  /* 0x000000041824723c */ /* 0x010fe20000041824 */
[----:B------:R-:W-:Y:S01]  /*ff60*/  FADD.FTZ R163, R163, R165 ;  /* 0x000000a5a3a37221 */ /* 0x000fe20000010000 */
[----:B------:R-:W-:Y:S02]  /*ff70*/  FADD.FTZ R169, R169, R167 ;  /* 0x000000a7a9a97221 */ /* 0x000fe40000010000 */
[----:B------:R-:W-:Y:S01]  /*ff80*/  LDSM.16.MT88.4 R164, [R182+0x8c00] ;  /* 0x008c0000b6a4783b */ /* 0x000fe20000004200 */
[----:B------:R-:W-:-:S03]  /*ff90*/  FADD.FTZ R163, R170, R163 ;  /* 0x000000a3aaa37221 */ /* 0x000fc60000010000 */
[----:B------:R-:W-:Y:S01]  /*ffa0*/  HMMA.16816.F32.BF16 R28, R24, R6, R28 ;  /* 0x00000006181c723c */ /* 0x000fe2000004181c */
[--C-:B------:R-:W-:Y:S01]  /*ffb0*/  FFMA.FTZ R25, R187, UR15, -R85.reuse ;  /* 0x0000000fbb197c23 */ /* 0x100fe20008010855 */
[----:B------:R-:W2:Y:S01]  /*ffc0*/  LDSM.16.MT88.4 R4, [R182+0x6c00] ;  /* 0x006c0000b604783b */ /* 0x000ea20000004200 */
[--C-:B------:R-:W-:Y:S01]  /*ffd0*/  FFMA.FTZ R24, R185, UR15, -R80.reuse ;  /* 0x0000000fb9187c23 */ /* 0x100fe20008010850 */
[----:B------:R3:W4:Y:S04]  /*ffe0*/  MUFU.EX2 R187, R188 ;  /* 0x000000bc00bb7308 */ /* 0x0007280000000800 */
[----:B------:R5:W4:Y:S01]  /*fff0*/  MUFU.EX2 R185, R25 ;  /* 0x0000001900b97308 */ /* 0x000b220000000800 */
[----:B------:R-:W-:Y:S01]  /*10000*/  HMMA.16816.F32.BF16 R12, R8, R32, R12 ;  /* 0x00000020080c723c */ /* 0x000fe2000004180c */
[----:B------:R-:W-:Y:S01]  /*10010*/  FFMA.FTZ R32, R144, UR15, -R85 ;  /* 0x0000000f90207c23 */ /* 0x000fe20008010855 */
[----:B------:R-:W-:-:S06]  /*10020*/  FFMA.FTZ R33, R134, UR15, -R80 ;  /* 0x0000000f86217c23 */ /* 0x000fcc0008010850 */
[----:B------:R-:W-:Y:S01]  /*10030*/  HMMA.16816.F32.BF16 R16, R8, R34, R16 ;  /* 0x000000220810723c */ /* 0x000fe20000041810 */
[--C-:B---3--:R-:W-:Y:S01]  /*10040*/  FFMA.FTZ R188, R177, UR15, -R80.reuse ;  /* 0x0000000fb1bc7c23 */ /* 0x108fe20008010850 */
[--C-:B------:R-:W-:Y:S01]  /*10050*/  FFMA.FTZ R34, R135, UR15, -R80.reuse ;  /* 0x0000000f87227c23 */ /* 0x100fe20008010850 */
[----:B-----5:R-:W-:-:S03]  /*10060*/  FFMA.FTZ R25, R181, UR15, -R80 ;  /* 0x0000000fb5197c23 */ /* 0x020fc60008010850 */
[----:B------:R-:W-:Y:S02]  /*10070*/  MUFU.EX2 R134, R34 ;  /* 0x0000002200867308 */ /* 0x000fe40000000800 */
[----:B-1----:R-:W-:Y:S01]  /*10080*/  HMMA.16816.F32.BF16 R36, R8, R20, R36 ;  /* 0x000000140824723c */ /* 0x002fe20000041824 */
[C---:B------:R-:W-:Y:S01]  /*10090*/  F2FP.BF16.F32.PACK_AB R20, R171.reuse, R170 ;  /* 0x000000aaab14723e */ /* 0x040fe200000010ff */
[----:B------:R1:W3:Y:S01]  /*100a0*/  MUFU.EX2 R181, R24 ;  /* 0x0000001800b57308 */ /* 0x0002e20000000800 */
[----:B------:R-:W-:-:S03]  /*100b0*/  FADD.FTZ R171, R171, R163 ;  /* 0x000000a3abab7221 */ /* 0x000fc60000010000 */
[----:B------:R-:W-:Y:S01]  /*100c0*/  MUFU.EX2 R188, R188 ;  /* 0x000000bc00bc7308 */ /* 0x000fe20000000800 */
[----:B----4-:R-:W-:Y:S01]  /*100d0*/  FADD.FTZ R171, R187, R171 ;  /* 0x000000abbbab7221 */ /* 0x010fe20000010000 */
[----:B------:R-:W-:Y:S01]  /*100e0*/  HMMA.16816.F32.BF16 R28, R8, R22, R28 ;  /* 0x00000016081c723c */ /* 0x000fe2000004181c */
[--C-:B------:R-:W-:Y:S01]  /*100f0*/  FFMA.FTZ R9, R147, UR15, -R85.reuse ;  /* 0x0000000f93097c23 */ /* 0x100fe20008010855 */
[----:B------:R-:W-:Y:S01]  /*10100*/  FFMA.FTZ R8, R145, UR15, -R85 ;  /* 0x0000000f91087c23 */ /* 0x000fe20008010855 */
[C---:B------:R-:W-:Y:S01]  /*10110*/  F2FP.BF16.F32.PACK_AB R22, R185.reuse, R187 ;  /* 0x000000bbb916723e */ /* 0x040fe200000010ff */
[----:B------:R4:W5:Y:S01]  /*10120*/  MUFU.EX2 R147, R153 ;  /* 0x0000009900937308 */ /* 0x0009620000000800 */
[----:B------:R-:W-:Y:S01]  /*10130*/  FADD.FTZ R185, R185, R171 ;  /* 0x000000abb9b97221 */ /* 0x000fe20000010000 */
[----:B-1----:R-:W-:Y:S02]  /*10140*/  FFMA.FTZ R24, R180, UR15, -R80 ;  /* 0x0000000fb4187c23 */ /* 0x002fe40008010850 */
[----:B------:R-:W1:Y:S01]  /*10150*/  MUFU.EX2 R145, R9 ;  /* 0x0000000900917308 */ /* 0x000e620000000800 */
[----:B---3--:R-:W-:-:S03]  /*10160*/  FADD.FTZ R169, R181, R169 ;  /* 0x000000a9b5a97221 */ /* 0x008fc60000010000 */
[----:B------:R-:W3:Y:S04]  /*10170*/  MUFU.EX2 R180, R25 ;  /* 0x0000001900b47308 */ /* 0x000ee80000000800 */
[----:B------:R2:W2:Y:S01]  /*10180*/  MUFU.EX2 R177, R24 ;  /* 0x0000001800b17308 */ /* 0x0004a20000000800 */
[----:B----4-:R-:W-:Y:S01]  /*10190*/  FFMA.FTZ R153, R122, UR15, -R80 ;  /* 0x0000000f7a997c23 */ /* 0x010fe20008010850 */
[----:B-----5:R-:W-:Y:S02]  /*101a0*/  FADD.FTZ R185, R147, R185 ;  /* 0x000000b993b97221 */ /* 0x020fe40000010000 */
[----:B------:R4:W-:Y:S02]  /*101b0*/  MUFU.EX2 R144, R8 ;  /* 0x0000000800907308 */ /* 0x0009e40000000800 */
[----:B-1----:R-:W-:-:S02]  /*101c0*/  FADD.FTZ R185, R145, R185 ;  /* 0x000000b991b97221 */ /* 0x002fc40000010000 */
[----:B------:R-:W-:Y:S01]  /*101d0*/  MUFU.EX2 R153, R153 ;  /* 0x0000009900997308 */ /* 0x000fe20000000800 */
[C---:B---3--:R-:W-:Y:S01]  /*101e0*/  F2FP.BF16.F32.PACK_AB R21, R180.reuse, R181 ;  /* 0x000000b5b415723e */ /* 0x048fe200000010ff */
[----:B------:R-:W-:Y:S01]  /*101f0*/  FADD.FTZ R180, R180, R169 ;  /* 0x000000a9b4b47221 */ /* 0x000fe20000010000 */
[----:B--2---:R-:W1:Y:S01]  /*10200*/  LDSM.16.MT88.4 R24, [R95+0x1c00] ;  /* 0x001c00005f18783b */ /* 0x004e620000004200 */
[C---:B------:R-:W-:Y:S02]  /*10210*/  F2FP.BF16.F32.PACK_AB R23, R188.reuse, R177 ;  /* 0x000000b1bc17723e */ /* 0x040fe400000010ff */
[----:B------:R-:W-:Y:S01]  /*10220*/  FADD.FTZ R180, R177, R180 ;  /* 0x000000b4b1b47221 */ /* 0x000fe20000010000 */
[----:B----4-:R-:W2:Y:S03]  /*10230*/  LDSM.16.MT88.4 R8, [R182+0x7000] ;  /* 0x00700000b608783b */ /* 0x010ea60000004200 */
[----:B------:R-:W-:Y:S01]  /*10240*/  FADD.FTZ R188, R188, R180 ;  /* 0x000000b4bcbc7221 */ /* 0x000fe20000010000 */
[C---:B------:R-:W-:Y:S01]  /*10250*/  HMMA.16816.F32.BF16 R12, R20.reuse, R4, R12 ;  /* 0x00000004140c723c */ /* 0x040fe2000004180c */
[----:B------:R-:W-:Y:S01]  /*10260*/  FFMA.FTZ R5, R139, UR15, -R85 ;  /* 0x0000000f8b057c23 */ /* 0x000fe20008010855 */
[--C-:B------:R-:W-:Y:S01]  /*10270*/  FFMA.FTZ R4, R138, UR15, -R80.reuse ;  /* 0x0000000f8a047c23 */ /* 0x100fe20008010850 */
[----:B------:R3:W-:Y:S04]  /*10280*/  MUFU.EX2 R139, R32 ;  /* 0x00000020008b7308 */ /* 0x0007e80000000800 */
[----:B------:R-:W-:Y:S01]  /*10290*/  MUFU.EX2 R138, R5 ;  /* 0x00000005008a7308 */ /* 0x000fe20000000800 */
[----:B------:R-:W-:Y:S01]  /*102a0*/  HMMA.16816.F32.BF16 R16, R20, R6, R16 ;  /* 0x000000061410723c */ /* 0x000fe20000041810 */
[----:B---3--:R-:W-:-:S02]  /*102b0*/  FFMA.FTZ R32, R137, UR15, -R80 ;  /* 0x0000000f89207c23 */ /* 0x008fc40008010850 */
[----:B------:R3:W4:Y:S04]  /*102c0*/  MUFU.EX2 R137, R4 ;  /* 0x0000000400897308 */ /* 0x0007280000000800 */
[----:B------:R5:W2:Y:S01]  /*102d0*/  MUFU.EX2 R135, R32 ;  /* 0x0000002000877308 */ /* 0x000aa20000000800 */
[C---:B-1----:R-:W-:Y:S01]  /*102e0*/  HMMA.16816.F32.BF16 R36, R20.reuse, R24, R36 ;  /* 0x000000181424723c */ /* 0x042fe20000041824 */
[----:B---3--:R-:W1:Y:S01]  /*102f0*/  LDSM.16.MT88.4 R4, [R95+0x2000] ;  /* 0x002000005f04783b */ /* 0x008e620000004200 */
[--C-:B------:R-:W-:Y:S01]  /*10300*/  FFMA.FTZ R24, R133, UR15, -R85.reuse ;  /* 0x0000000f85187c23 */ /* 0x100fe20008010855 */
[--C-:B------:R-:W-:Y:S01]  /*10310*/  FFMA.FTZ R25, R132, UR15, -R85.reuse ;  /* 0x0000000f84197c23 */ /* 0x100fe20008010855 */
[----:B----4-:R-:W-:Y:S01]  /*10320*/  FADD.FTZ R188, R137, R188 ;  /* 0x000000bc89bc7221 */ /* 0x010fe20000010000 */
[----:B-----5:R-:W-:Y:S01]  /*10330*/  FFMA.FTZ R32, R136, UR15, -R85 ;  /* 0x0000000f88207c23 */ /* 0x020fe20008010855 */
[----:B------:R3:W-:Y:S02]  /*10340*/  MUFU.EX2 R132, R24 ;  /* 0x0000001800847308 */ /* 0x0007e40000000800 */
[----:B------:R-:W-:Y:S01]  /*10350*/  HMMA.16816.F32.BF16 R28, R20, R26, R28 ;  /* 0x0000001a141c723c */ /* 0x000fe2000004181c */
[--C-:B------:R-:W-:Y:S01]  /*10360*/  FFMA.FTZ R21, R127, UR15, -R80.reuse ;  /* 0x0000000f7f157c23 */ /* 0x100fe20008010850 */
[----:B------:R-:W4:Y:S01]  /*10370*/  MUFU.EX2 R136, R33 ;  /* 0x0000002100887308 */ /* 0x000f220000000800 */
[----:B------:R-:W-:Y:S01]  /*10380*/  F2FP.BF16.F32.PACK_AB R26, R139, R144 ;  /* 0x000000908b1a723e */ /* 0x000fe200000010ff */
[----:B------:R-:W-:Y:S01]  /*10390*/  FFMA.FTZ R20, R124, UR15, -R80 ;  /* 0x0000000f7c147c23 */ /* 0x000fe20008010850 */
[----:B--2---:R-:W-:Y:S01]  /*103a0*/  FADD.FTZ R188, R135, R188 ;  /* 0x000000bc87bc7221 */ /* 0x004fe20000010000 */
[----:B------:R2:W5:Y:S01]  /*103b0*/  MUFU.EX2 R133, R32 ;  /* 0x0000002000857308 */ /* 0x0005620000000800 */
[----:B------:R-:W-:-:S03]  /*103c0*/  FADD.FTZ R144, R144, R185 ;  /* 0x000000b990907221 */ /* 0x000fc60000010000 */
[----:B------:R-:W-:Y:S01]  /*103d0*/  MUFU.EX2 R124, R21 ;  /* 0x00000015007c7308 */ /* 0x000fe20000000800 */
[----:B------:R-:W-:Y:S01]  /*103e0*/  FADD.FTZ R144, R139, R144 ;  /* 0x000000908b907221 */ /* 0x000fe20000010000 */
[----:B---3--:R-:W-:Y:S02]  /*103f0*/  FFMA.FTZ R24, R130, UR15, -R80 ;  /* 0x0000000f82187c23 */ /* 0x008fe40008010850 */
[----:B------:R3:W-:Y:S01]  /*10400*/  MUFU.EX2 R130, R25 ;  /* 0x0000001900827308 */ /* 0x0007e20000000800 */
[----:B------:R-:W-:Y:S01]  /*10410*/  FADD.FTZ R144, R138, R144 ;  /* 0x000000908a907221 */ /* 0x000fe20000010000 */
[----:B----4-:R-:W-:Y:S01]  /*10420*/  F2FP.BF16.F32.PACK_AB R27, R136, R134 ;  /* 0x00000086881b723e */ /* 0x010fe200000010ff */
[----:B------:R-:W-:Y:S01]  /*10430*/  FADD.FTZ R134, R134, R188 ;  /* 0x000000bc86867221 */ /* 0x000fe20000010000 */
[----:B------:R4:W1:Y:S01]  /*10440*/  MUFU.EX2 R127, R24 ;  /* 0x00000018007f7308 */ /* 0x0008620000000800 */
[----:B--2---:R-:W2:Y:S02]  /*10450*/  LDSM.16.MT88.4 R32, [R182+0x7400] ;  /* 0x00740000b620783b */ /* 0x004ea40000004200 */
[----:B------:R-:W-:Y:S01]  /*10460*/  FADD.FTZ R134, R136, R134 ;  /* 0x0000008688867221 */ /* 0x000fe20000010000 */
[----:B------:R1:W1:Y:S01]  /*10470*/  MUFU.EX2 R122, R20 ;  /* 0x00000014007a7308 */ /* 0x0002620000000800 */
[----:B-----5:R-:W-:Y:S01]  /*10480*/  FADD.FTZ R144, R133, R144 ;  /* 0x0000009085907221 */ /* 0x020fe20000010000 */
[----:B---3--:R-:W-:-:S02]  /*10490*/  F2FP.BF16.F32.PACK_AB R25, R135, R137 ;  /* 0x000000898719723e */ /* 0x008fc400000010ff */
[----:B----4-:R-:W-:Y:S01]  /*104a0*/  F2FP.BF16.F32.PACK_AB R24, R145, R147 ;  /* 0x000000939118723e */ /* 0x010fe200000010ff */
[----:B-1----:R-:W-:Y:S01]  /*104b0*/  FADD.FTZ R134, R127, R134 ;  /* 0x000000867f867221 */ /* 0x002fe20000010000 */
[----:B------:R-:W1:Y:S03]  /*104c0*/  LDSM.16.MT88.4 R20, [R95+0x2400] ;  /* 0x002400005f14783b */ /* 0x000e660000004200 */
[C---:B------:R-:W-:Y:S02]  /*104d0*/  FADD.FTZ R134, R124.reuse, R134 ;  /* 0x000000867c867221 */ /* 0x040fe40000010000 */
[----:B------:R-:W-:Y:S01]  /*104e0*/  HMMA.16816.F32.BF16 R12, R24, R8, R12 ;  /* 0x00000008180c723c */ /* 0x000fe2000004180c */
[----:B------:R-:W-:Y:S02]  /*104f0*/  F2FP.BF16.F32.PACK_AB R8, R133, R138 ;  /* 0x0000008a8508723e */ /* 0x000fe400000010ff */
[----:B------:R-:W-:-:S05]  /*10500*/  F2FP.BF16.F32.PACK_AB R9, R124, R127 ;  /* 0x0000007f7c09723e */ /* 0x000fca00000010ff */
[C---:B------:R-:W-:Y:S01]  /*10510*/  HMMA.16816.F32.BF16 R16, R24.reuse, R10, R16 ;  /* 0x0000000a1810723c */ /* 0x040fe20000041810 */
[----:B------:R-:W-:Y:S01]  /*10520*/  F2FP.BF16.F32.PACK_AB R10, R130, R132 ;  /* 0x00000084820a723e */ /* 0x000fe200000010ff */
[----:B------:R-:W-:Y:S01]  /*10530*/  FADD.FTZ R132, R132, R144 ;  /* 0x0000009084847221 */ /* 0x000fe20000010000 */
[C---:B------:R-:W-:Y:S01]  /*10540*/  F2FP.BF16.F32.PACK_AB R11, R153.reuse, R122 ;  /* 0x0000007a990b723e */ /* 0x040fe200000010ff */
[----:B------:R-:W-:Y:S02]  /*10550*/  FADD.FTZ R122, R122, R134 ;  /* 0x000000867a7a7221 */ /* 0x000fe40000010000 */
[----:B------:R-:W-:Y:S02]  /*10560*/  FADD.FTZ R132, R130, R132 ;  /* 0x0000008482847221 */ /* 0x000fe40000010000 */
[----:B------:R-:W-:Y:S01]  /*10570*/  HMMA.16816.F32.BF16 R36, R24, R4, R36 ;  /* 0x000000041824723c */ /* 0x000fe20000041824 */
[----:B------:R-:W-:-:S07]  /*10580*/  FADD.FTZ R122, R153, R122 ;  /* 0x0000007a997a7221 */ /* 0x000fce0000010000 */
[----:B------:R-:W-:Y:S01]  /*10590*/  HMMA.16816.F32.BF16 R28, R24, R6, R28 ;  /* 0x00000006181c723c */ /* 0x000fe2000004181c */
[----:B------:R-:W3:Y:S01]  /*105a0*/  LDSM.16.MT88.4 R4, [R182+0x7800] ;  /* 0x00780000b604783b */ /* 0x000ee20000004200 */
[--C-:B------:R-:W-:Y:S02]  /*105b0*/  FFMA.FTZ R24, R101, UR15, -R85.reuse ;  /* 0x0000000f65187c23 */ /* 0x100fe40008010855 */
[----:B------:R-:W-:Y:S04]  /*105c0*/  MUFU.EX2 R101, R102 ;  /* 0x0000006600657308 */ /* 0x000fe80000000800 */
[----:B--2---:R-:W-:Y:S01]  /*105d0*/  HMMA.16816.F32.BF16 R12, R8, R32, R12 ;  /* 0x00000020080c723c */ /* 0x004fe2000004180c */
[----:B------:R2:W4:Y:S01]  /*105e0*/  MUFU.EX2 R32, R24 ;  /* 0x0000001800207308 */ /* 0x0005220000000800 */
[----:B------:R-:W-:-:S06]  /*105f0*/  FFMA.FTZ R33, R98, UR15, -R85 ;  /* 0x0000000f62217c23 */ /* 0x000fcc0008010855 */
[----:B------:R-:W-:Y:S01]  /*10600*/  HMMA.16816.F32.BF16 R16, R8, R34, R16 ;  /* 0x000000220810723c */ /* 0x000fe20000041810 */
[--C-:B------:R-:W-:Y:S01]  /*10610*/  FFMA.FTZ R35, R91, UR15, -R80.reuse ;  /* 0x0000000f5b237c23 */ /* 0x100fe20008010850 */
[----:B------:R-:W-:Y:S01]  /*10620*/  MUFU.EX2 R33, R33 ;  /* 0x0000002100217308 */ /* 0x000fe20000000800 */
[----:B--2---:R-:W-:-:S04]  /*10630*/  FFMA.FTZ R24, R96, UR15, -R80 ;  /* 0x0000000f60187c23 */ /* 0x004fc80008010850 */
[----:B------:R-:W-:Y:S01]  /*10640*/  MUFU.EX2 R35, R35 ;  /* 0x0000002300237308 */ /* 0x000fe20000000800 */
[C---:B-1----:R-:W-:Y:S01]  /*10650*/  HMMA.16816.F32.BF16 R36, R8.reuse, R20, R36 ;  /* 0x000000140824723c */ /* 0x042fe20000041824 */
[--C-:B------:R-:W-:Y:S01]  /*10660*/  FFMA.FTZ R21, R67, UR15, -R85.reuse ;  /* 0x0000000f43157c23 */ /* 0x100fe20008010855 */
[----:B------:R-:W-:Y:S01]  /*10670*/  FFMA.FTZ R20, R66, UR15, -R85 ;  /* 0x0000000f42147c23 */ /* 0x000fe20008010855 */
[----:B------:R1:W2:Y:S04]  /*10680*/  MUFU.EX2 R34, R24 ;  /* 0x0000001800227308 */ /* 0x0002a80000000800 */
[----:B------:R-:W5:Y:S01]  /*10690*/  MUFU.EX2 R96, R97 ;  /* 0x0000006100607308 */ /* 0x000f620000000800 */
[----:B------:R-:W-:Y:S01]  /*106a0*/  HMMA.16816.F32.BF16 R28, R8, R22, R28 ;  /* 0x00000016081c723c */ /* 0x000fe2000004181c */
[C---:B----4-:R-:W-:Y:S01]  /*106b0*/  F2FP.BF16.F32.PACK_AB R8, R32.reuse, R101 ;  /* 0x000000652008723e */ /* 0x050fe200000010ff */
[----:B------:R-:W-:Y:S01]  /*106c0*/  FADD.FTZ R101, R101, R132 ;  /* 0x0000008465657221 */ /* 0x000fe20000010000 */
[----:B------:R-:W-:Y:S03]  /*106d0*/  MUFU.EX2 R66, R21 ;  /* 0x0000001500427308 */ /* 0x000fe60000000800 */
[----:B------:R-:W-:Y:S01]  /*106e0*/  FADD.FTZ R101, R32, R101 ;  /* 0x0000006520657221 */ /* 0x000fe20000010000 */
[----:B------:R4:W-:Y:S01]  /*106f0*/  MUFU.EX2 R2, R20 ;  /* 0x0000001400027308 */ /* 0x0009e20000000800 */
[--C-:B-1----:R-:W-:Y:S01]  /*10700*/  FFMA.FTZ R24, R90, UR15, -R80.reuse ;  /* 0x0000000f5a187c23 */ /* 0x102fe20008010850 */
[----:B------:R-:W-:Y:S01]  /*10710*/  FFMA.FTZ R90, R89, UR15, -R80 ;  /* 0x0000000f595a7c23 */ /* 0x000fe20008010850 */
[----:B--2---:R-:W-:Y:S01]  /*10720*/  F2FP.BF16.F32.PACK_AB R9, R35, R34 ;  /* 0x000000222309723e */ /* 0x004fe200000010ff */
[----:B------:R-:W1:Y:S01]  /*10730*/  MUFU.EX2 R67, R68 ;  /* 0x0000004400437308 */ /* 0x000e620000000800 */
[----:B-----5:R-:W-:Y:S01]  /*10740*/  F2FP.BF16.F32.PACK_AB R10, R96, R33 ;  /* 0x00000021600a723e */ /* 0x020fe200000010ff */
[----:B------:R-:W-:Y:S01]  /*10750*/  FADD.FTZ R34, R34, R122 ;  /* 0x0000007a22227221 */ /* 0x000fe20000010000 */
[----:B------:R-:W-:Y:S01]  /*10760*/  FADD.FTZ R101, R33, R101 ;  /* 0x0000006521657221 */ /* 0x000fe20000010000 */
[----:B------:R2:W-:Y:S02]  /*10770*/  MUFU.EX2 R89, R24 ;  /* 0x0000001800597308 */ /* 0x0005e40000000800 */
[----:B------:R-:W-:Y:S01]  /*10780*/  FADD.FTZ R34, R35, R34 ;  /* 0x0000002223227221 */ /* 0x000fe20000010000 */
[----:B------:R-:W-:Y:S01]  /*10790*/  FADD.FTZ R96, R96, R101 ;  /* 0x0000006560607221 */ /* 0x000fe20000010000 */
[----:B------:R-:W5:Y:S01]  /*107a0*/  MUFU.EX2 R90, R90 ;  /* 0x0000005a005a7308 */ /* 0x000f620000000800 */
[----:B----4-:R-:W-:Y:S02]  /*107b0*/  LDSM.16.MT88.4 R20, [R182+0x7c00] ;  /* 0x007c0000b614783b */ /* 0x010fe40000004200 */
[----:B-1----:R-:W-:Y:S01]  /*107c0*/  FADD.FTZ R96, R67, R96 ;  /* 0x0000006043607221 */ /* 0x002fe20000010000 */
[----:B------:R-:W-:Y:S01]  /*107d0*/  FFMA.FTZ R68, R69, UR15, -R80 ;  /* 0x0000000f45447c23 */ /* 0x000fe20008010850 */
[----:B--2---:R-:W1:Y:S02]  /*107e0*/  LDSM.16.MT88.4 R24, [R95+0x2800] ;  /* 0x002800005f18783b */ /* 0x004e640000004200 */
[----:B------:R-:W-:-:S03]  /*107f0*/  FADD.FTZ R96, R66, R96 ;  /* 0x0000006042607221 */ /* 0x000fc60000010000 */
[----:B------:R-:W-:Y:S01]  /*10800*/  MUFU.EX2 R68, R68 ;  /* 0x0000004400447308 */ /* 0x000fe20000000800 */
[----:B-----5:R-:W-:Y:S01]  /*10810*/  F2FP.BF16.F32.PACK_AB R11, R90, R89 ;  /* 0x000000595a0b723e */ /* 0x020fe200000010ff */
[----:B------:R-:W-:Y:S01]  /*10820*/  FADD.FTZ R89, R89, R34 ;  /* 0x0000002259597221 */ /* 0x000fe20000010000 */
[----:B------:R-:W-:-:S03]  /*10830*/  FADD.FTZ R96, R2, R96 ;  /* 0x0000006002607221 */ /* 0x000fc60000010000 */
[----:B------:R-:W-:Y:S02]  /*10840*/  FADD.FTZ R89, R90, R89 ;  /* 0x000000595a597221 */ /* 0x000fe40000010000 */
[C---:B---3--:R-:W-:Y:S01]  /*10850*/  HMMA.16816.F32.BF16 R12, R8.reuse, R4, R12 ;  /* 0x00000004080c723c */ /* 0x048fe2000004180c */
[--C-:B------:R-:W-:Y:S01]  /*10860*/  FFMA.FTZ R4, R53, UR15, -R80.reuse ;  /* 0x0000000f35047c23 */ /* 0x100fe20008010850 */
[--C-:B------:R-:W-:Y:S01]  /*10870*/  FFMA.FTZ R5, R52, UR15, -R80.reuse ;  /* 0x0000000f34057c23 */ /* 0x100fe20008010850 */
[----:B------:R2:W3:Y:S04]  /*10880*/  MUFU.EX2 R53, R65 ;  /* 0x0000004100357308 */ /* 0x0004e80000000800 */
[----:B------:R4:W5:Y:S01]  /*10890*/  MUFU.EX2 R52, R4 ;  /* 0x0000000400347308 */ /* 0x0009620000000800 */
[C---:B------:R-:W-:Y:S01]  /*108a0*/  HMMA.16816.F32.BF16 R16, R8.reuse, R6, R16 ;  /* 0x000000060810723c */ /* 0x040fe20000041810 */
[----:B--2---:R-:W-:Y:S01]  /*108b0*/  FFMA.FTZ R65, R50, UR15, -R80 ;  /* 0x0000000f32417c23 */ /* 0x004fe20008010850 */
[----:B---3--:R-:W-:Y:S01]  /*108c0*/  FADD.FTZ R96, R53, R96 ;  /* 0x0000006035607221 */ /* 0x008fe20000010000 */
[----:B----4-:R-:W-:Y:S01]  /*108d0*/  FFMA.FTZ R4, R51, UR15, -R80 ;  /* 0x0000000f33047c23 */ /* 0x010fe20008010850 */
[----:B-----5:R-:W-:Y:S01]  /*108e0*/  FADD.FTZ R89, R52, R89 ;  /* 0x0000005934597221 */ /* 0x020fe20000010000 */
[----:B------:R-:W2:Y:S04]  /*108f0*/  MUFU.EX2 R51, R5 ;  /* 0x0000000500337308 */ /* 0x000ea80000000800 */
[----:B------:R3:W-:Y:S01]  /*10900*/  MUFU.EX2 R50, R4 ;  /* 0x0000000400327308 */ /* 0x0007e20000000800 */
[----:B-1----:R-:W-:Y:S01]  /*10910*/  HMMA.16816.F32.BF16 R36, R8, R24, R36 ;  /* 0x000000180824723c */ /* 0x002fe20000041824 */
[----:B------:R-:W-:-:S02]  /*10920*/  FFMA.FTZ R25, R63, UR15, -R85 ;  /* 0x0000000f3f197c23 */ /* 0x000fc40008010855 */
[----:B------:R-:W1:Y:S01]  /*10930*/  MUFU.EX2 R65, R65 ;  /* 0x0000004100417308 */ /* 0x000e620000000800 */
[----:B------:R-:W-:-:S03]  /*10940*/  FFMA.FTZ R24, R62, UR15, -R85 ;  /* 0x0000000f3e187c23 */ /* 0x000fc60008010855 */
[----:B------:R4:W5:Y:S01]  /*10950*/  MUFU.EX2 R63, R64 ;  /* 0x00000040003f7308 */ /* 0x0009620000000800 */
[----:B------:R-:W-:Y:S01]  /*10960*/  HMMA.16816.F32.BF16 R28, R8, R26, R28 ;  /* 0x0000001a081c723c */ /* 0x000fe2000004181c */
[----:B------:R-:W-:Y:S02]  /*10970*/  F2FP.BF16.F32.PACK_AB R8, R66, R67 ;  /* 0x000000434208723e */ /* 0x000fe400000010ff */
[----:B------:R-:W5:Y:S01]  /*10980*/  MUFU.EX2 R62, R25 ;  /* 0x00000019003e7308 */ /* 0x000f620000000800 */
[----:B--2---:R-:W-:Y:S01]  /*10990*/  F2FP.BF16.F32.PACK_AB R9, R51, R52 ;  /* 0x000000343309723e */ /* 0x004fe200000010ff */
[----:B---3--:R-:W2:Y:S01]  /*109a0*/  LDSM.16.MT88.4 R4, [R95+0x2c00] ;  /* 0x002c00005f04783b */ /* 0x008ea20000004200 */
[----:B------:R-:W-:Y:S01]  /*109b0*/  F2FP.BF16.F32.PACK_AB R10, R53, R2 ;  /* 0x00000002350a723e */ /* 0x000fe200000010ff */
[----:B------:R-:W-:Y:S01]  /*109c0*/  FADD.FTZ R89, R51, R89 ;  /* 0x0000005933597221 */ /* 0x000fe20000010000 */
[----:B------:R-:W-:Y:S01]  /*109d0*/  MUFU.EX2 R2, R54 ;  /* 0x0000003600027308 */ /* 0x000fe20000000800 */
[----:B-1----:R-:W-:-:S02]  /*109e0*/  F2FP.BF16.F32.PACK_AB R11, R65, R50 ;  /* 0x00000032410b723e */ /* 0x002fc400000010ff */
[----:B------:R-:W-:Y:S01]  /*109f0*/  FADD.FTZ R89, R50, R89 ;  /* 0x0000005932597221 */ /* 0x000fe20000010000 */
[----:B----4-:R-:W-:Y:S01]  /*10a00*/  FFMA.FTZ R64, R61, UR15, -R85 ;  /* 0x0000000f3d407c23 */ /* 0x010fe20008010855 */
[----:B-----5:R-:W-:Y:S01]  /*10a10*/  FADD.FTZ R96, R63, R96 ;  /* 0x000000603f607221 */ /* 0x020fe20000010000 */
[----:B------:R1:W-:Y:S02]  /*10a20*/  MUFU.EX2 R61, R24 ;  /* 0x00000018003d7308 */ /* 0x0003e40000000800 */
[----:B------:R-:W-:Y:S01]  /*10a30*/  HMMA.16816.F32.BF16 R12, R8, R20, R12 ;  /* 0x00000014080c723c */ /* 0x000fe2000004180c */
[--C-:B------:R-:W-:Y:S01]  /*10a40*/  FFMA.FTZ R20, R49, UR15, -R80.reuse ;  /* 0x0000000f31147c23 */ /* 0x100fe20008010850 */
[----:B------:R-:W-:Y:S01]  /*10a50*/  FFMA.FTZ R21, R48, UR15, -R80 ;  /* 0x0000000f30157c23 */ /* 0x000fe20008010850 */
[----:B------:R3:W-:Y:S01]  /*10a60*/  MUFU.EX2 R49, R64 ;  /* 0x0000004000317308 */ /* 0x0007e20000000800 */
[----:B------:R-:W-:Y:S01]  /*10a70*/  FADD.FTZ R89, R65, R89 ;  /* 0x0000005941597221 */ /* 0x000fe20000010000 */
[----:B------:R-:W-:-:S02]  /*10a80*/  FADD.FTZ R96, R62, R96 ;  /* 0x000000603e607221 */ /* 0x000fc40000010000 */
[----:B------:R4:W5:Y:S01]  /*10a90*/  MUFU.EX2 R48, R20 ;  /* 0x0000001400307308 */ /* 0x0009620000000800 */
[C---:B------:R-:W-:Y:S01]  /*10aa0*/  HMMA.16816.F32.BF16 R16, R8.reuse, R22, R16 ;  /* 0x000000160810723c */ /* 0x040fe20000041810 */
[----:B-1----:R-:W1:Y:S01]  /*10ab0*/  LDSM.16.MT88.4 R24, [R182+0x8000] ;  /* 0x00800000b618783b */ /* 0x002e620000004200 */
[--C-:B---3--:R-:W-:Y:S01]  /*10ac0*/  FFMA.FTZ R64, R46, UR15, -R80.reuse ;  /* 0x0000000f2e407c23 */ /* 0x108fe20008010850 */
[----:B----4-:R-:W-:Y:S01]  /*10ad0*/  FFMA.FTZ R20, R47, UR15, -R80 ;  /* 0x0000000f2f147c23 */ /* 0x010fe20008010850 */
[----:B-----5:R-:W-:Y:S01]  /*10ae0*/  FADD.FTZ R89, R48, R89 ;  /* 0x0000005930597221 */ /* 0x020fe20000010000 */
[----:B------:R-:W3:Y:S04]  /*10af0*/  MUFU.EX2 R47, R21 ;  /* 0x00000015002f7308 */ /* 0x000ee80000000800 */
[----:B------:R4:W5:Y:S01]  /*10b00*/  MUFU.EX2 R46, R20 ;  /* 0x00000014002e7308 */ /* 0x0009620000000800 */
[----:B--2---:R-:W-:Y:S01]  /*10b10*/  HMMA.16816.F32.BF16 R36, R8, R4, R36 ;  /* 0x000000040824723c */ /* 0x004fe20000041824 */
[----:B------:R-:W-:-:S02]  /*10b20*/  F2FP.BF16.F32.PACK_AB R4, R62, R63 ;  /* 0x0000003f3e04723e */ /* 0x000fc400000010ff */
[----:B------:R-:W2:Y:S05]  /*10b30*/  MUFU.EX2 R64, R64 ;  /* 0x0000004000407308 */ /* 0x000eaa0000000800 */
[----:B------:R-:W-:Y:S01]  /*10b40*/  HMMA.16816.F32.BF16 R28, R8, R6, R28 ;  /* 0x00000006081c723c */ /* 0x000fe2000004181c */
[----:B------:R-:W1:Y:S01]  /*10b50*/  LDSM.16.MT88.4 R8, [R95+0x3000] ;  /* 0x003000005f08783b */ /* 0x000e620000004200 */
[C---:B---3--:R-:W-:Y:S01]  /*10b60*/  F2FP.BF16.F32.PACK_AB R5, R47.reuse, R48 ;  /* 0x000000302f05723e */ /* 0x048fe200000010ff */
[----:B------:R-:W-:Y:S01]  /*10b70*/  FADD.FTZ R47, R47, R89 ;  /* 0x000000592f2f7221 */ /* 0x000fe20000010000 */
[----:B------:R-:W-:Y:S01]  /*10b80*/  F2FP.BF16.F32.PACK_AB R6, R49, R61 ;  /* 0x0000003d3106723e */ /* 0x000fe200000010ff */
[----:B----4-:R-:W3:Y:S01]  /*10b90*/  LDSM.16.MT88.4 R20, [R182+0x8400] ;  /* 0x00840000b614783b */ /* 0x010ee20000004200 */
[----:B------:R-:W-:Y:S01]  /*10ba0*/  FADD.FTZ R61, R61, R96 ;  /* 0x000000603d3d7221 */ /* 0x000fe20000010000 */
[----:B-----5:R-:W-:Y:S01]  /*10bb0*/  FADD.FTZ R47, R46, R47 ;  /* 0x0000002f2e2f7221 */ /* 0x020fe20000010000 */
[----:B--2---:R-:W-:-:S02]  /*10bc0*/  F2FP.BF16.F32.PACK_AB R7, R64, R46 ;  /* 0x0000002e4007723e */ /* 0x004fc400000010ff */
[----:B------:R-:W-:Y:S01]  /*10bd0*/  FADD.FTZ R61, R49, R61 ;  /* 0x0000003d313d7221 */ /* 0x000fe20000010000 */
[----:B------:R-:W-:-:S04]  /*10be0*/  FADD.FTZ R64, R64, R47 ;  /* 0x0000002f40407221 */ /* 0x000fc80000010000 */
[----:B-1----:R-:W-:Y:S01]  /*10bf0*/  HMMA.16816.F32.BF16 R12, R4, R24, R12 ;  /* 0x00000018040c723c */ /* 0x002fe2000004180c */
[--C-:B------:R-:W-:Y:S01]  /*10c00*/  FFMA.FTZ R24, R57, UR15, -R85.reuse ;  /* 0x0000000f39187c23 */ /* 0x100fe20008010855 */
[--C-:B------:R-:W-:Y:S01]  /*10c10*/  FFMA.FTZ R57, R44, UR15, -R80.reuse ;  /* 0x0000000f2c397c23 */ /* 0x100fe20008010850 */
[----:B------:R-:W-:Y:S01]  /*10c20*/  FFMA.FTZ R25, R58, UR15, -R85 ;  /* 0x0000000f3a197c23 */ /* 0x000fe20008010855 */
[----:B------:R1:W2:Y:S01]  /*10c30*/  MUFU.EX2 R44, R45 ;  /* 0x0000002d002c7308 */ /* 0x0002a20000000800 */
[----:B------:R-:W-:-:S03]  /*10c40*/  FFMA.FTZ R58, R71, UR15, -R80 ;  /* 0x0000000f473a7c23 */ /* 0x000fc60008010850 */
[----:B------:R-:W-:Y:S01]  /*10c50*/  HMMA.16816.F32.BF16 R16, R4, R26, R16 ;  /* 0x0000001a0410723c */ /* 0x000fe20000041810 */
[--C-:B------:R-:W-:Y:S01]  /*10c60*/  FFMA.FTZ R27, R60, UR15, -R85.reuse ;  /* 0x0000000f3c1b7c23 */ /* 0x100fe20008010855 */
[----:B------:R-:W-:Y:S01]  /*10c70*/  FFMA.FTZ R26, R59, UR15, -R85 ;  /* 0x0000000f3b1a7c23 */ /* 0x000fe20008010855 */
[----:B------:R-:W-:Y:S01]  /*10c80*/  MUFU.EX2 R25, R25 ;  /* 0x0000001900197308 */ /* 0x000fe20000000800 */
[--C-:B------:R-:W-:Y:S01]  /*10c90*/  FFMA.FTZ R59, R41, UR15, -R80.reuse ;  /* 0x0000000f293b7c23 */ /* 0x100fe20008010850 */
[--C-:B------:R-:W-:Y:S02]  /*10ca0*/  FFMA.FTZ R60, R70, UR15, -R80.reuse ;  /* 0x0000000f463c7c23 */ /* 0x100fe40008010850 */
[----:B------:R-:W-:Y:S01]  /*10cb0*/  MUFU.EX2 R27, R27 ;  /* 0x0000001b001b7308 */ /* 0x000fe20000000800 */
[----:B-1----:R-:W-:-:S03]  /*10cc0*/  FFMA.FTZ R45, R43, UR15, -R80 ;  /* 0x0000000f2b2d7c23 */ /* 0x002fc60008010850 */
[----:B------:R-:W1:Y:S01]  /*10cd0*/  MUFU.EX2 R26, R26 ;  /* 0x0000001a001a7308 */ /* 0x000e620000000800 */
[----:B--2---:R-:W-:-:S03]  /*10ce0*/  FADD.FTZ R64, R44, R64 ;  /* 0x000000402c407221 */ /* 0x004fc60000010000 */
[----:B------:R2:W4:Y:S01]  /*10cf0*/  MUFU.EX2 R43, R57 ;  /* 0x00000039002b7308 */ /* 0x0005220000000800 */
[C---:B------:R-:W-:Y:S03]  /*10d00*/  HMMA.16816.F32.BF16 R36, R4.reuse, R8, R36 ;  /* 0x000000080424723c */ /* 0x040fe60000041824 */
[----:B------:R-:W5:Y:S04]  /*10d10*/  MUFU.EX2 R24, R24 ;  /* 0x0000001800187308 */ /* 0x000f680000000800 */
[----:B------:R-:W-:Y:S01]  /*10d20*/  MUFU.EX2 R41, R72 ;  /* 0x0000004800297308 */ /* 0x000fe20000000800 */
[----:B------:R-:W-:Y:S01]  /*10d30*/  HMMA.16816.F32.BF16 R28, R4, R10, R28 ;  /* 0x0000000a041c723c */ /* 0x000fe2000004181c */
[----:B------:R-:W3:Y:S01]  /*10d40*/  LDSM.16.MT88.4 R8, [R95+0x3400] ;  /* 0x003400005f08783b */ /* 0x000ee20000004200 */
[----:B-1----:R-:W-:Y:S01]  /*10d50*/  F2FP.BF16.F32.PACK_AB R4, R26, R27 ;  /* 0x0000001b1a04723e */ /* 0x002fe200000010ff */
[----:B------:R-:W-:Y:S01]  /*10d60*/  MUFU.EX2 R59, R59 ;  /* 0x0000003b003b7308 */ /* 0x000fe20000000800 */
[----:B--2---:R-:W-:Y:S01]  /*10d70*/  FFMA.FTZ R57, R42, UR15, -R80 ;  /* 0x0000000f2a397c23 */ /* 0x004fe20008010850 */
[----:B----4-:R-:W-:Y:S01]  /*10d80*/  F2FP.BF16.F32.PACK_AB R5, R43, R44 ;  /* 0x0000002c2b05723e */ /* 0x010fe200000010ff */
[----:B------:R-:W-:Y:S01]  /*10d90*/  FADD.FTZ R27, R27, R61 ;  /* 0x0000003d1b1b7221 */ /* 0x000fe20000010000 */
[----:B------:R-:W-:Y:S01]  /*10da0*/  MUFU.EX2 R42, R45 ;  /* 0x0000002d002a7308 */ /* 0x000fe20000000800 */
[----:B-----5:R-:W-:Y:S01]  /*10db0*/  F2FP.BF16.F32.PACK_AB R6, R24, R25 ;  /* 0x000000191806723e */ /* 0x020fe200000010ff */
[----:B------:R-:W-:Y:S01]  /*10dc0*/  FADD.FTZ R64, R43, R64 ;  /* 0x000000402b407221 */ /* 0x000fe20000010000 */
[----:B------:R-:W-:Y:S01]  /*10dd0*/  FADD.FTZ R27, R26, R27 ;  /* 0x0000001b1a1b7221 */ /* 0x000fe20000010000 */
[----:B------:R-:W1:Y:S03]  /*10de0*/  MUFU.EX2 R45, R57 ;  /* 0x00000039002d7308 */ /* 0x000e660000000800 */
[----:B------:R-:W-:Y:S01]  /*10df0*/  FADD.FTZ R25, R25, R27 ;  /* 0x0000001b19197221 */ /* 0x000fe20000010000 */
[----:B------:R-:W2:Y:S03]  /*10e00*/  MUFU.EX2 R58, R58 ;  /* 0x0000003a003a7308 */ /* 0x000ea60000000800 */
[----:B------:R-:W-:Y:S01]  /*10e10*/  FADD.FTZ R25, R24, R25 ;  /* 0x0000001918197221 */ /* 0x000fe20000010000 */
[----:B------:R-:W-:Y:S01]  /*10e20*/  MUFU.EX2 R60, R60 ;  /* 0x0000003c003c7308 */ /* 0x000fe20000000800 */
[----:B-1----:R-:W-:Y:S01]  /*10e30*/  F2FP.BF16.F32.PACK_AB R7, R45, R42 ;  /* 0x0000002a2d07723e */ /* 0x002fe200000010ff */
[----:B------:R-:W-:Y:S01]  /*10e40*/  FFMA.FTZ R57, R73, UR15, -R85 ;  /* 0x0000000f49397c23 */ /* 0x000fe20008010855 */
[----:B------:R-:W-:-:S04]  /*10e50*/  FADD.FTZ R42, R42, R64 ;  /* 0x000000402a2a7221 */ /* 0x000fc80000010000 */
[----:B------:R-:W-:Y:S01]  /*10e60*/  FADD.FTZ R42, R45, R42 ;  /* 0x0000002a2d2a7221 */ /* 0x000fe20000010000 */
[C---:B---3--:R-:W-:Y:S01]  /*10e70*/  HMMA.16816.F32.BF16 R12, R4.reuse, R20, R12 ;  /* 0x00000014040c723c */ /* 0x048fe2000004180c */
[----:B------:R-:W1:Y:S07]  /*10e80*/  MUFU.EX2 R57, R57 ;  /* 0x0000003900397308 */ /* 0x000e6e0000000800 */
[C---:B------:R-:W-:Y:S01]  /*10e90*/  HMMA.16816.F32.BF16 R16, R4.reuse, R22, R16 ;  /* 0x000000160410723c */ /* 0x040fe20000041810 */
[----:B------:R-:W3:Y:S07]  /*10ea0*/  LDSM.16.MT88.4 R20, [R182+0x8800] ;  /* 0x00880000b614783b */ /* 0x000eee0000004200 */
[----:B------:R-:W-:Y:S01]  /*10eb0*/  HMMA.16816.F32.BF16 R36, R4, R8, R36 ;  /* 0x000000080424723c */ /* 0x000fe20000041824 */
[----:B------:R-:W-:Y:S01]  /*10ec0*/  F2FP.BF16.F32.PACK_AB R8, R55, R56 ;  /* 0x000000383708723e */ /* 0x000fe200000010ff */
[----:B------:R-:W-:Y:S01]  /*10ed0*/  FADD.FTZ R56, R56, R25 ;  /* 0x0000001938387221 */ /* 0x000fe20000010000 */
[----:B--2---:R-:W-:Y:S01]  /*10ee0*/  F2FP.BF16.F32.PACK_AB R9, R58, R59 ;  /* 0x0000003b3a09723e */ /* 0x004fe200000010ff */
[----:B------:R-:W-:-:S02]  /*10ef0*/  FADD.FTZ R59, R59, R42 ;  /* 0x0000002a3b3b7221 */ /* 0x000fc40000010000 */
[----:B------:R-:W-:Y:S02]  /*10f00*/  FADD.FTZ R56, R55, R56 ;  /* 0x0000003837387221 */ /* 0x000fe40000010000 */
[----:B------:R-:W-:Y:S01]  /*10f10*/  HMMA.16816.F32.BF16 R28, R4, R10, R28 ;  /* 0x0000000a041c723c */ /* 0x000fe2000004181c */
[----:B------:R-:W2:Y:S01]  /*10f20*/  LDSM.16.MT88.4 R4, [R95+0x3800] ;  /* 0x003800005f04783b */ /* 0x000ea20000004200 */
[----:B-1----:R-:W-:Y:S01]  /*10f30*/  F2FP.BF16.F32.PACK_AB R10, R41, R57 ;  /* 0x00000039290a723e */ /* 0x002fe200000010ff */
[----:B------:R-:W-:Y:S01]  /*10f40*/  FADD.FTZ R59, R58, R59 ;  /* 0x0000003b3a3b7221 */ /* 0x000fe20000010000 */
[----:B------:R-:W-:Y:S01]  /*10f50*/  F2FP.BF16.F32.PACK_AB R11, R68, R60 ;  /* 0x0000003c440b723e */ /* 0x000fe200000010ff */
[----:B------:R-:W-:Y:S02]  /*10f60*/  FADD.FTZ R57, R57, R56 ;  /* 0x0000003839397221 */ /* 0x000fe40000010000 */
[----:B------:R-:W-:Y:S02]  /*10f70*/  FADD.FTZ R60, R60, R59 ;  /* 0x0000003b3c3c7221 */ /* 0x000fe40000010000 */
[----:B------:R-:W-:-:S02]  /*10f80*/  FADD.FTZ R57, R41, R57 ;  /* 0x0000003929397221 */ /* 0x000fc40000010000 */
[----:B------:R-:W-:Y:S01]  /*10f90*/  FADD.FTZ R60, R68, R60 ;  /* 0x0000003c443c7221 */ /* 0x000fe20000010000 */
[----:B---3--:R-:W-:Y:S01]  /*10fa0*/  HMMA.16816.F32.BF16 R12, R8, R20, R12 ;  /* 0x00000014080c723c */ /* 0x008fe2000004180c */
[--C-:B------:R-:W-:Y:S01]  /*10fb0*/  FFMA.FTZ R21, R76, UR15, -R85.reuse ;  /* 0x0000000f4c157c23 */ /* 0x100fe20008010855 */
[----:B------:R-:W-:-:S05]  /*10fc0*/  FFMA.FTZ R20, R75, UR15, -R85 ;  /* 0x0000000f4b147c23 */ /* 0x000fca0008010855 */
[----:B------:R-:W-:Y:S01]  /*10fd0*/  MUFU.EX2 R21, R21 ;  /* 0x0000001500157308 */ /* 0x000fe20000000800 */
[C---:B------:R-:W-:Y:S01]  /*10fe0*/  HMMA.16816.F32.BF16 R16, R8.reuse, R22, R16 ;  /* 0x000000160810723c */ /* 0x040fe20000041810 */
[--C-:B------:R-:W-:Y:S01]  /*10ff0*/  FFMA.FTZ R23, R74, UR15, -R80.reuse ;  /* 0x0000000f4a177c23 */ /* 0x100fe20008010850 */
[----:B------:R-:W-:Y:S01]  /*11000*/  FFMA.FTZ R22, R77, UR15, -R80 ;  /* 0x0000000f4d167c23 */ /* 0x000fe20008010850 */
[----:B------:R-:W1:Y:S04]  /*11010*/  MUFU.EX2 R20, R20 ;  /* 0x0000001400147308 */ /* 0x000e680000000800 */
[----:B------:R-:W-:Y:S01]  /*11020*/  MUFU.EX2 R23, R23 ;  /* 0x0000001700177308 */ /* 0x000fe20000000800 */
[C---:B--2---:R-:W-:Y:S03]  /*11030*/  HMMA.16816.F32.BF16 R36, R8.reuse, R4, R36 ;  /* 0x000000040824723c */ /* 0x044fe60000041824 */
[----:B------:R-:W2:Y:S05]  /*11040*/  MUFU.EX2 R22, R22 ;  /* 0x0000001600167308 */ /* 0x000eaa0000000800 */
[----:B------:R-:W-:Y:S01]  /*11050*/  HMMA.16816.F32.BF16 R28, R8, R6, R28 ;  /* 0x00000006081c723c */ /* 0x000fe2000004181c */
[----:B-1----:R-:W-:Y:S01]  /*11060*/  F2FP.BF16.F32.PACK_AB R4, R20, R21 ;  /* 0x000000151404723e */ /* 0x002fe200000010ff */
[----:B------:R-:W-:Y:S01]  /*11070*/  FADD.FTZ R21, R21, R57 ;  /* 0x0000003915157221 */ /* 0x000fe20000010000 */
[----:B------:R-:W-:-:S02]  /*11080*/  F2FP.BF16.F32.PACK_AB R6, R151, R2 ;  /* 0x000000029706723e */ /* 0x000fc400000010ff */
[----:B------:R-:W-:Y:S01]  /*11090*/  F2FP.BF16.F32.PACK_AB R7, R152, R0 ;  /* 0x000000009807723e */ /* 0x000fe200000010ff */
[----:B------:R-:W-:Y:S01]  /*110a0*/  FADD.FTZ R21, R20, R21 ;  /* 0x0000001514157221 */ /* 0x000fe20000010000 */
[----:B--2---:R-:W-:Y:S01]  /*110b0*/  F2FP.BF16.F32.PACK_AB R5, R22, R23 ;  /* 0x000000171605723e */ /* 0x004fe200000010ff */
[----:B------:R-:W-:Y:S02]  /*110c0*/  FADD.FTZ R23, R23, R60 ;  /* 0x0000003c17177221 */ /* 0x000fe40000010000 */
[----:B------:R-:W-:Y:S02]  /*110d0*/  FADD.FTZ R21, R2, R21 ;  /* 0x0000001502157221 */ /* 0x000fe40000010000 */
[----:B------:R-:W-:Y:S02]  /*110e0*/  FADD.FTZ R23, R22, R23 ;  /* 0x0000001716177221 */ /* 0x000fe40000010000 */
[----:B------:R-:W-:Y:S01]  /*110f0*/  FADD.FTZ R151, R151, R21 ;  /* 0x0000001597977221 */ /* 0x000fe20000010000 */
[----:B------:R-:W-:Y:S01]  /*11100*/  HMMA.16816.F32.BF16 R168, R4, R164, R12 ;  /* 0x000000a404a8723c */ /* 0x000fe2000004180c */
[----:B------:R-:W-:-:S04]  /*11110*/  FADD.FTZ R23, R0, R23 ;  /* 0x0000001700177221 */ /* 0x000fc80000010000 */
[----:B------:R-:W-:-:S03]  /*11120*/  FADD.FTZ R152, R152, R23 ;  /* 0x0000001798987221 */ /* 0x000fc60000010000 */
[C---:B------:R-:W-:Y:S08]  /*11130*/  HMMA.16816.F32.BF16 R160, R4.reuse, R156, R36 ;  /* 0x0000009c04a0723c */ /* 0x040ff00000041824 */
[C---:B------:R-:W-:Y:S08]  /*11140*/  HMMA.16816.F32.BF16 R164, R4.reuse, R166, R16 ;  /* 0x000000a604a4723c */ /* 0x040ff00000041810 */
[----:B------:R-:W-:-:S15]  /*11150*/  HMMA.16816.F32.BF16 R156, R4, R158, R28 ;  /* 0x0000009e049c723c */ /* 0x000fde000004181c */
[----:B------:R-:W-:-:S05]  /*11160*/  NOP ;  /* 0x0000000000007918 */ /* 0x000fca0000000000 */
.L_x_1576:
        /* <DEDUP_REMOVED lines=9> */
[----:B------:R-:W-:Y:S01]  /*11200*/  MOV R155, R131 ;  /* 0x00000083009b7202 */ /* 0x000fe20000000f00 */
[----:B------:R-:W-:Y:S01]  /*11210*/  UIADD3 UR13, UPT, UPT, UR18, 0x1, URZ ;  /* 0x00000001120d7890 */ /* 0x000fe2000fffe0ff */
[----:B------:R-:W-:Y:S01]  /*11220*/  PRMT R3, R3, 0x6540, R0 ;  /* 0x0000654003037816 */ /* 0x000fe20000000000 */
[C---:B------:R-:W-:Y:S01]  /*11230*/  VIADD R180, R182.reuse, 0x5020 ;  /* 0x00005020b6b47836 */ /* 0x040fe20000000000 */
[----:B------:R-:W-:Y:S01]  /*11240*/  MOV R181, RZ ;  /* 0x000000ff00b57202 */ /* 0x000fe20000000f00 */
[----:B------:R-:W-:Y:S01]  /*11250*/  VIADD R177, R182, 0x5000 ;  /* 0x00005000b6b17836 */ /* 0x000fe20000000000 */
[----:B------:R-:W-:Y:S01]  /*11260*/  PLOP3.LUT P2, PT, PT, PT, UP0, 0x80, 0x8 ;  /* 0x000000000008781c */ /* 0x000fe20003f4f008 */
[----:B------:R-:W-:Y:S01]  /*11270*/  UMOV UR18, 0x400 ;  /* 0x0000040000127882 */ /* 0x000fe20000000000 */
[----:B------:R-:W-:Y:S01]  /*11280*/  LOP3.LUT R153, R3, 0x80, RZ, 0xfc, !PT ;  /* 0x0000008003997812 */ /* 0x000fe200078efcff */
[----:B------:R-:W3:Y:S01]  /*11290*/  LDCU UR12, c[0x0][0x440] ;  /* 0x00008800ff0c77ac */ /* 0x000ee20008000800 */
[----:B------:R-:W4:Y:S01]  /*112a0*/  LDCU UR5, c[0x0][0x50c] ;  /* 0x0000a180ff0577ac */ /* 0x000f220008000800 */
[----:B------:R-:W1:Y:S01]  /*112b0*/  LDCU UR4, c[0x0][0x45c] ;  /* 0x00008b80ff0477ac */ /* 0x000e620008000800 */
[----:B------:R-:W1:Y:S01]  /*112c0*/  LDCU.64 UR8, c[0x0][0x3a0] ;  /* 0x00007400ff0877ac */ /* 0x000e620008000a00 */
[----:B------:R-:W1:Y:S01]  /*112d0*/  LDCU.64 UR10, c[0x0][0x3a8] ;  /* 0x00007500ff0a77ac */ /* 0x000e620008000a00 */
[----:B------:R-:W-:-:S02]  /*112e0*/  UIADD3 UR17, UPT, UPT, UR17, 0x100, URZ ;  /* 0x0000010011117890 */ /* 0x000fc4000fffe0ff */
[----:B--2---:R-:W-:-:S12]  /*112f0*/  ULEA UR6, UR6, UR18, 0x18 ;  /* 0x0000001206067291 */ /* 0x004fd8000f8ec0ff */
.L_x_1588:
        /* <DEDUP_REMOVED lines=8> */
[----:B--2---:R-:W-:Y:S01]  /*11380*/  LOP3.LUT R176, R148, 0x18, RZ, 0xc0, !PT ;  /* 0x0000001894b07812 */ /* 0x004fe200078ec0ff */
[----:B-----5:R-:W-:Y:S02]  /*11390*/  @!P2 IMAD.SHL.U32 R0, R4, 0x100, RZ ;  /* 0x000001000400a824 */ /* 0x020fe400078e00ff */
[----:B------:R-:W-:Y:S02]  /*113a0*/  IMAD.SHL.U32 R173, R148, 0x8, RZ ;  /* 0x0000000894ad7824 */ /* 0x000fe400078e00ff */
[----:B------:R-:W-:Y:S03]  /*113b0*/  @!P2 IMAD.X R0, RZ, RZ, ~R0, P0 ;  /* 0x000000ffff00a224 */ /* 0x000fe600000e0e00 */
[C---:B------:R-:W-:Y:S02]  /*113c0*/  LOP3.LUT R186, R173.reuse, 0xd8, RZ, 0xc0, !PT ;  /* 0x000000d8adba7812 */ /* 0x040fe400078ec0ff */
[----:B------:R-:W-:Y:S02]  /*113d0*/  @!P2 SHF.R.S64 R2, R2, 0x1f, R0 ;  /* 0x0000001f0202a819 */ /* 0x000fe40000001000 */
[C---:B------:R-:W-:Y:S02]  /*113e0*/  LOP3.LUT R3, R173.reuse, 0x1f20, RZ, 0xc0, !PT ;  /* 0x00001f20ad037812 */ /* 0x040fe400078ec0ff */
        /* <DEDUP_REMOVED lines=10> */
[----:B------:R-:W-:Y:S05]  /*11490*/  IABS R11, UR17 ;  /* 0x00000011000b7c13 */ /* 0x000fea0008000000 */
[----:B------:R-:W-:Y:S05]  /*114a0*/  IMAD.U32 R9, RZ, RZ, UR18 ;  /* 0x00000012ff097e24 */ /* 0x000fea000f8e00ff */
[----:B------:R-:W-:Y:S02]  /*114b0*/  IABS R9, R9 ;  /* 0x0000000900097213 */ /* 0x000fe40000000000 */
[----:B-1----:R-:W-:Y:S04]  /*114c0*/  IABS R0, R2 ;  /* 0x0000000200007213 */ /* 0x002fe80000000000 */
[----:B------:R-:W1:Y:S10]  /*114d0*/  I2F.RP R12, R0 ;  /* 0x00000000000c7306 */ /* 0x000e740000209400 */
        /* <DEDUP_REMOVED lines=11> */
[----:B------:R-:W-:Y:S01]  /*11590*/  IMAD R9, R0, R5, R9 ;  /* 0x0000000500097224 */ /* 0x000fe200078e0209 */
[----:B------:R-:W-:Y:S01]  /*115a0*/  LOP3.LUT R5, R2, UR17, RZ, 0x3c, !PT ;  /* 0x0000001102057c12 */ /* 0x000fe2000f8e3cff */
        /* <DEDUP_REMOVED lines=9> */
[----:B------:R-:W-:Y:S02]  /*11640*/  LOP3.LUT R0, R2, UR18, RZ, 0x3c, !PT ;  /* 0x0000001202007c12 */ /* 0x000fe4000f8e3cff */
[----:B------:R-:W-:Y:S02]  /*11650*/  ISETP.GE.AND P5, PT, R5, RZ, PT ;  /* 0x000000ff0500720c */ /* 0x000fe40003fa6270 */
[----:B------:R-:W-:Y:S02]  /*11660*/  ISETP.GE.AND P1, PT, R0, RZ, PT ;  /* 0x000000ff0000720c */ /* 0x000fe40003f26270 */
[----:B------:R-:W-:Y:S03]  /*11670*/  LOP3.LUT R0, RZ, R2, RZ, 0x33, !PT ;  /* 0x00000002ff007212 */ /* 0x000fe600078e33ff */
[----:B------:R-:W-:Y:S02]  /*11680*/  @P0 IADD3 R3, PT, PT, R3, 0x1, RZ ;  /* 0x0000000103030810 */ /* 0x000fe40007ffe0ff */
[----:B------:R-:W-:Y:S01]  /*11690*/  @P6 VIADD R4, R4, 0x1 ;  /* 0x0000000104046836 */ /* 0x000fe20000000000 */
[----:B------:R-:W-:Y:S04]  /*116a0*/  ISETP.NE.AND P0, PT, R2, RZ, PT ;  /* 0x000000ff0200720c */ /* 0x000fe80003f05270 */
[----:B------:R-:W-:Y:S01]  /*116b0*/  @!P5 IADD3 R4, PT, PT, -R4, RZ, RZ ;  /* 0x000000ff0404d210 */ /* 0x000fe20007ffe1ff */
[----:B------:R-:W-:Y:S05]  /*116c0*/  @!P1 IMAD.MOV R3, RZ, RZ, -R3 ;  /* 0x000000ffff039224 */ /* 0x000fea00078e0a03 */
[C---:B------:R-:W-:Y:S02]  /*116d0*/  SEL R3, R0.reuse, R3, !P0 ;  /* 0x0000000300037207 */ /* 0x040fe40004000000 */
[----:B------:R-:W-:Y:S02]  /*116e0*/  SEL R0, R0, R4, !P0 ;  /* 0x0000000400007207 */ /* 0x000fe40004000000 */
[CC--:B------:R-:W-:Y:S02]  /*116f0*/  LEA R10, P1, R3.reuse, R178.reuse, 0x2 ;  /* 0x000000b2030a7211 */ /* 0x0c0fe400078210ff */
[C---:B------:R-:W-:Y:S02]  /*11700*/  LEA R4, P0, R0.reuse, R178, 0x2 ;  /* 0x000000b200047211 */ /* 0x040fe400078010ff */
[-C--:B------:R-:W-:Y:S02]  /*11710*/  LEA.HI.X.SX32 R11, R3, R179.reuse, 0x2, P1 ;  /* 0x000000b3030b7211 */ /* 0x080fe400008f16ff */
[C---:B------:R-:W-:Y:S01]  /*11720*/  LEA.HI.X.SX32 R5, R0.reuse, R179, 0x2, P0 ;  /* 0x000000b300057211 */ /* 0x040fe200000f16ff */
[----:B------:R-:W-:Y:S02]  /*11730*/  IMAD.IADD R0, R0, 0x1, -R3 ;  /* 0x0000000100007824 */ /* 0x000fe400078e0a03 */
[----:B------:R-:W2:Y:S02]  /*11740*/  LDG.E R10, desc[UR14][R10.64] ;  /* 0x0000000e0a0a7981 */ /* 0x000ea4000c1e1900 */
[----:B------:R-:W-:Y:S02]  /*11750*/  IMAD R0, R0, R2, -0x100 ;  /* 0xffffff0000007424 */ /* 0x000fe400078e0202 */
[----:B------:R1:W2:Y:S03]  /*11760*/  LDG.E R9, desc[UR14][R4.64] ;  /* 0x0000000e04097981 */ /* 0x0002a6000c1e1900 */
[----:B------:R-:W-:Y:S01]  /*11770*/  SHF.R.S32.HI R2, RZ, 0x1f, R0 ;  /* 0x0000001fff027819 */ /* 0x000fe20000011400 */
[----:B-1----:R-:W1:Y:S04]  /*11780*/  LDC.64 R4, c[0x0][0x3c0] ;  /* 0x0000f000ff047b82 */ /* 0x002e680000000a00 */
[-C--:B-1----:R-:W-:Y:S02]  /*11790*/  IMAD R2, R2, R4.reuse, RZ ;  /* 0x0000000402027224 */ /* 0x082fe400078e02ff */
[C---:B------:R-:W-:Y:S04]  /*117a0*/  IMAD.WIDE.U32 R12, R0.reuse, R4, RZ ;  /* 0x00000004000c7225 */ /* 0x040fe800078e00ff */
[----:B------:R-:W-:Y:S05]  /*117b0*/  IMAD R2, R0, R5, R2 ;  /* 0x0000000500027224 */ /* 0x000fea00078e0202 */
[----:B------:R-:W-:Y:S01]  /*117c0*/  IADD3 R13, PT, PT, R13, R2, RZ ;  /* 0x000000020d0d7210 */ /* 0x000fe20007ffe0ff */
[----:B--2---:R-:W-:Y:S04]  /*117d0*/  IMAD.IADD R9, R10, 0x1, -R9 ;  /* 0x000000010a097824 */ /* 0x004fe800078e0a09 */
[C---:B------:R-:W-:Y:S01]  /*117e0*/  IMAD.WIDE.U32 R12, R9.reuse, UR10, R12 ;  /* 0x0000000a090c7c25 */ /* 0x040fe2000f8e000c */
[----:B------:R-:W-:Y:S02]  /*117f0*/  SHF.R.S32.HI R0, RZ, 0x1f, R9 ;  /* 0x0000001fff007819 */ /* 0x000fe40000011409 */
[----:B------:R-:W-:Y:S03]  /*11800*/  LEA R184, P0, R12, R8, 0x1 ;  /* 0x000000080cb87211 */ /* 0x000fe600078008ff */
[----:B------:R-:W-:Y:S04]  /*11810*/  IMAD R0, R0, UR10, RZ ;  /* 0x0000000a00007c24 */ /* 0x000fe8000f8e02ff */
[----:B------:R-:W-:Y:S04]  /*11820*/  IMAD R0, R9, UR11, R0 ;  /* 0x0000000b09007c24 */ /* 0x000fe8000f8e0200 */
[----:B------:R-:W-:Y:S05]  /*11830*/  IMAD.IADD R0, R13, 0x1, R0 ;  /* 0x000000010d007824 */ /* 0x000fea00078e0200 */
[----:B------:R-:W-:Y:S07]  /*11840*/  LEA.HI.X R183, R12, R7, R0, 0x1, P0 ;  /* 0x000000070cb77211 */ /* 0x000fee00000f0c00 */
.L_x_1585:
[----:B------:R-:W-:Y:S01]  /*11850*/  LEA R186, R186, UR6, 0x1 ;  /* 0x00000006baba7c11 */ /* 0x000fe2000f8e08ff */
[C---:B------:R-:W-:Y:S01]  /*11860*/  @!P3 IMAD R2, R6.reuse, 0xc0, RZ ;  /* 0x000000c00602b824 */ /* 0x040fe200078e02ff */
[-C--:B------:R-:W-:Y:S01]  /*11870*/  @!P4 MOV R185, R183.reuse ;  /* 0x000000b700b9c202 */ /* 0x080fe20000000f00 */
[----:B------:R-:W-:Y:S01]  /*11880*/  @!P3 IMAD R0, R6, 0x140, RZ ;  /* 0x000001400600b824 */ /* 0x000fe200078e02ff */
[C---:B------:R-:W-:Y:S01]  /*11890*/  SHF.L.U32 R12, R4.reuse, 0x6, RZ ;  /* 0x00000006040c7819 */ /* 0x040fe200000006ff */
[----:B------:R-:W-:Y:S01]  /*118a0*/  UISETP.NE.AND UP0, UPT, UR13, 0x1, UPT ;  /* 0x000000010d00788c */ /* 0x000fe2000bf05270 */
[----:B------:R-:W-:Y:S01]  /*118b0*/  SHF.L.U64.HI R3, R4, 0x6, R6 ;  /* 0x0000000604037819 */ /* 0x000fe20000010206 */
[----:B------:R-:W-:Y:S01]  /*118c0*/  @!PT LDS RZ, [RZ] ;  /* 0x00000000fffff984 */ /* 0x000fe20000000800 */
[----:B------:R-:W-:Y:S01]  /*118d0*/  @!PT LDS RZ, [RZ] ;  /* 0x00000000fffff984 */ /* 0x000fe20000000800 */
[----:B------:R-:W-:Y:S01]  /*118e0*/  @!PT LDS RZ, [RZ] ;  /* 0x00000000fffff984 */ /* 0x000fe20000000800 */
[----:B------:R-:W-:Y:S01]  /*118f0*/  @!P4 LDGSTS.E.BYPASS.LTC128B.128 [R186+0x5000], desc[UR14][R184.64] ;  /* 0x05000000b8bacfae */ /* 0x000fe2000b981a0e */
[----:B------:R-:W-:Y:S04]  /*11900*/  IADD3 R14, P0, PT, R12, R184, RZ ;  /* 0x000000b80c0e7210 */ /* 0x000fe80007f1e0ff */
[----:B------:R-:W-:Y:S02]  /*11910*/  IADD3.X R15, PT, PT, R3, R183, RZ, P0, !PT ;  /* 0x000000b7030f7210 */ /* 0x000fe400007fe4ff */
[----:B------:R-:W-:Y:S01]  /*11920*/  @!P3 IADD3 R12, P5, PT, R14, R12, RZ ;  /* 0x0000000c0e0cb210 */ /* 0x000fe20007fbe0ff */
[----:B------:R-:W-:Y:S01]  /*11930*/  @P4 STS.128 [R186+0x5000], RZ ;  /* 0x005000ffba004388 */ /* 0x000fe20000000c00 */
[CC--:B------:R-:W-:Y:S01]  /*11940*/  @!P3 LEA R10, P1, R4.reuse, R14.reuse, 0x7 ;  /* 0x0000000e040ab211 */ /* 0x0c0fe200078238ff */
[C---:B------:R-:W-:Y:S01]  /*11950*/  @!P3 IMAD.WIDE.U32 R16, R4.reuse, 0xc0, R14 ;  /* 0x000000c00410b825 */ /* 0x040fe200078e000e */
[----:B------:R-:W-:Y:S02]  /*11960*/  @!P3 IADD3.X R13, PT, PT, R15, R3, RZ, P5, !PT ;  /* 0x000000030f0db210 */ /* 0x000fe40002ffe4ff */
[--C-:B------:R-:W-:Y:S02]  /*11970*/  @!P3 LEA.HI.X R11, R4, R15, R6.reuse, 0x7, P1 ;  /* 0x0000000f040bb211 */ /* 0x100fe400008f3c06 */
[----:B------:R-:W-:Y:S01]  /*11980*/  @!P3 IADD3 R17, PT, PT, R2, R17, RZ ;  /* 0x000000110211b210 */ /* 0x000fe20007ffe0ff */
[----:B------:R-:W-:Y:S01]  /*11990*/  @P3 STS.128 [R186+0x5800], RZ ;  /* 0x005800ffba003388 */ /* 0x000fe20000000c00 */
[CC--:B------:R-:W-:Y:S02]  /*119a0*/  @!P3 LEA R8, P0, R4.reuse, R14.reuse, 0x8 ;  /* 0x0000000e0408b211 */ /* 0x0c0fe400078040ff */
[----:B------:R-:W-:Y:S02]  /*119b0*/  @!P3 MOV R18, R14 ;  /* 0x0000000e0012b202 */ /* 0x000fe40000000f00 */
[-C--:B------:R-:W-:Y:S01]  /*119c0*/  @!P3 LEA.HI.X R9, R4, R15.reuse, R6, 0x8, P0 ;  /* 0x0000000f0409b211 */ /* 0x080fe200000f4406 */
[----:B------:R-:W-:Y:S01]  /*119d0*/  @!P3 IMAD R6, R6, 0x180, RZ ;  /* 0x000001800606b824 */ /* 0x000fe200078e02ff */
[----:B------:R-:W-:Y:S01]  /*119e0*/  @!P3 MOV R19, R15 ;  /* 0x0000000f0013b202 */ /* 0x000fe20000000f00 */
[----:B------:R-:W-:Y:S01]  /*119f0*/  @!PT LDS RZ, [RZ] ;  /* 0x00000000fffff984 */ /* 0x000fe20000000800 */
[----:B------:R-:W-:Y:S01]  /*11a00*/  @!PT LDS RZ, [RZ] ;  /* 0x00000000fffff984 */ /* 0x000fe20000000800 */
[----:B------:R-:W-:Y:S01]  /*11a10*/  @!PT LDS RZ, [RZ] ;  /* 0x00000000fffff984 */ /* 0x000fe20000000800 */
[----:B------:R1:W-:Y:S01]  /*11a20*/  @!P3 LDGSTS.E.BYPASS.LTC128B.128 [R186+0x5800], desc[UR14][R14.64] ;  /* 0x058000000ebabfae */ /* 0x0003e2000b981a0e */
[----:B------:R-:W-:Y:S02]  /*11a30*/  MOV R2, 0x20 ;  /* 0x0000002000027802 */ /* 0x000fe40000000f00 */
[----:B------:R-:W-:Y:S01]  /*11a40*/  LOP3.LUT P0, RZ, R148, 0x4, RZ, 0xc0, !PT ;  /* 0x0000000494ff7812 */ /* 0x000fe2000780c0ff */
[----:B------:R-:W-:Y:S03]  /*11a50*/  @!P3 IMAD.WIDE.U32 R18, R4, 0x180, R18 ;  /* 0x000001800412b825 */ /* 0x000fe600078e0012 */
[----:B------:R-:W-:Y:S01]  /*11a60*/  SEL R2, R2, 0xffffffe0, !P0 ;  /* 0xffffffe002027807 */ /* 0x000fe20004000000 */
[----:B------:R-:W-:Y:S01]  /*11a70*/  @P3 STS.128 [R186+0x6000], RZ ;  /* 0x006000ffba003388 */ /* 0x000fe20000000c00 */
[----:B------:R-:W-:Y:S02]  /*11a80*/  @!P3 IADD3 R19, PT, PT, R6, R19, RZ ;  /* 0x000000130613b210 */ /* 0x000fe40007ffe0ff */
[----:B------:R-:W-:Y:S05]  /*11a90*/  IADD3 R124, PT, PT, R2, R149, RZ ;  /* 0x00000095027c7210 */ /* 0x000fea0007ffe0ff */
[----:B------:R-:W-:Y:S01]  /*11aa0*/  @!PT LDS RZ, [RZ] ;  /* 0x00000000fffff984 */ /* 0x000fe20000000800 */
[----:B------:R-:W-:Y:S01]  /*11ab0*/  @!PT LDS RZ, [RZ] ;  /* 0x00000000fffff984 */ /* 0x000fe20000000800 */
[----:B------:R-:W-:Y:S01]  /*11ac0*/  @!PT LDS RZ, [RZ] ;  /* 0x00000000fffff984 */ /* 0x000fe20000000800 */
[----:B------:R-:W-:Y:S08]  /*11ad0*/  @!P3 LDGSTS.E.BYPASS.LTC128B.128 [R186+0x6000], desc[UR14][R12.64] ;  /* 0x060000000cbabfae */ /* 0x000ff0000b981a0e */
[----:B------:R-:W-:Y:S01]  /*11ae0*/  @P3 STS.128 [R186+0x6800], RZ ;  /* 0x006800ffba003388 */ /* 0x000fe20000000c00 */
[----:B-1----:R-:W-:Y:S07]  /*11af0*/  @!P3 IMAD.WIDE.U32 R14, R4, 0x140, R14 ;  /* 0x00000140040eb825 */ /* 0x002fee00078e000e */
[----:B------:R-:W-:Y:S01]  /*11b00*/  @!PT LDS RZ, [RZ] ;  /* 0x00000000fffff984 */ /* 0x000fe20000000800 */
[----:B------:R-:W-:Y:S01]  /*11b10*/  @!PT LDS RZ, [RZ] ;  /* 0x00000000fffff984 */ /* 0x000fe20000000800 */
[----:B------:R-:W-:Y:S01]  /*11b20*/  @!PT LDS RZ, [RZ] ;  /* 0x00000000fffff984 */ /* 0x000fe20000000800 */
[----:B------:R-:W-:Y:S01]  /*11b30*/  @!P3 LDGSTS.E.BYPASS.LTC128B.128 [R186+0x6800], desc[UR14][R10.64] ;  /* 0x068000000ababfae */ /* 0x000fe2000b981a0e */
[----:B------:R-:W-:Y:S02]  /*11b40*/  @!P3 IADD3 R15, PT, PT, R0, R15, RZ ;  /* 0x0000000f000fb210 */ /* 0x000fe40007ffe0ff */
[----:B------:R-:W-:Y:S05]  /*11b50*/  IADD3 R0, PT, PT, R150, R2, RZ ;  /* 0x0000000296007210 */ /* 0x000fea0007ffe0ff */
        /* <DEDUP_REMOVED lines=20> */
[----:B------:R-:W-:Y:S08]  /*11ca0*/  LDSM.16.M88.4 R132, [R150] ;  /* 0x000000009684783b */ /* 0x000ff00000000200 */
[----:B------:R-:W0:Y:S08]  /*11cb0*/  LDGDEPBAR ;  /* 0x00000000000079af */ /* 0x000e300000000000 */
[----:B-1----:R-:W1:Y:S08]  /*11cc0*/  LDSM.16.M88.4 R8, [R149+0x1000] ;  /* 0x001000009508783b */ /* 0x002e700000000200 */
[----:B------:R-:W-:Y:S08]  /*11cd0*/  LDSM.16.M88.4 R128, [R0] ;  /* 0x000000000080783b */ /* 0x000ff00000000200 */
[----:B--2---:R-:W-:Y:S08]  /*11ce0*/  LDSM.16.M88.4 R12, [R124+0x1000] ;  /* 0x001000007c0c783b */ /* 0x004ff00000000200 */
[----:B---3--:R-:W-:Y:S08]  /*11cf0*/  LDSM.16.M88.4 R16, [R149+0x1400] ;  /* 0x001400009510783b */ /* 0x008ff00000000200 */
[----:B------:R-:W-:Y:S08]  /*11d00*/  LDSM.16.M88.4 R20, [R124+0x1400] ;  /* 0x001400007c14783b */ /* 0x000ff00000000200 */
[----:B------:R-:W-:Y:S08]  /*11d10*/  LDSM.16.M88.4 R24, [R149+0x1800] ;  /* 0x001800009518783b */ /* 0x000ff00000000200 */
[----:B------:R-:W-:Y:S08]  /*11d20*/  LDSM.16.M88.4 R40, [R124+0x1800] ;  /* 0x001800007c28783b */ /* 0x000ff00000000200 */
[----:B------:R-:W2:Y:S08]  /*11d30*/  LDSM.16.M88.4 R32, [R149+0x1c00] ;  /* 0x001c00009520783b */ /* 0x000eb00000000200 */
[----:B------:R-:W3:Y:S08]  /*11d40*/  LDSM.16.M88.4 R36, [R124+0x1c00] ;  /* 0x001c00007c24783b */ /* 0x000ef00000000200 */
[----:B------:R-:W-:Y:S08]  /*11d50*/  LDSM.16.M88.4 R44, [R124+0x2000] ;  /* 0x002000007c2c783b */ /* 0x000ff00000000200 */
[----:B------:R-:W-:Y:S08]  /*11d60*/  LDSM.16.M88.4 R48, [R149+0x2400] ;  /* 0x002400009530783b */ /* 0x000ff00000000200 */
[----:B------:R-:W-:Y:S08]  /*11d70*/  LDSM.16.M88.4 R64, [R124+0x2400] ;  /* 0x002400007c40783b */ /* 0x000ff00000000200 */
[----:B------:R-:W5:Y:S08]  /*11d80*/  LDSM.16.M88.4 R56, [R149+0x2800] ;  /* 0x002800009538783b */ /* 0x000f700000000200 */
[----:B------:R-:W-:Y:S08]  /*11d90*/  LDSM.16.M88.4 R60, [R124+0x2800] ;  /* 0x002800007c3c783b */ /* 0x000ff00000000200 */
        /* <DEDUP_REMOVED lines=14> */
[----:B------:R-:W-:Y:S01]  /*11e80*/  LDSM.16.M88.4 R136, [R124+0x4c00] ;  /* 0x004c00007c88783b */ /* 0x000fe20000000200 */
[C---:B-1----:R-:W-:Y:S08]  /*11e90*/  HMMA.16816.F32.BF16 R4, R132.reuse, R8, RZ ;  /* 0x000000088404723c */ /* 0x042ff000000418ff */
[C---:B------:R-:W-:Y:S08]  /*11ea0*/  HMMA.16816.F32.BF16 R8, R132.reuse, R10, RZ ;  /* 0x0000000a8408723c */ /* 0x040ff000000418ff */
[----:B--2---:R-:W-:Y:S08]  /*11eb0*/  HMMA.16816.F32.BF16 R28, R132, R32, RZ ;  /* 0x00000020841c723c */ /* 0x004ff000000418ff */
[C---:B------:R-:W-:Y:S08]  /*11ec0*/  HMMA.16816.F32.BF16 R4, R128.reuse, R12, R4 ;  /* 0x0000000c8004723c */ /* 0x040ff00000041804 */
[----:B------:R-:W-:Y:S08]  /*11ed0*/  HMMA.16816.F32.BF16 R8, R128, R14, R8 ;  /* 0x0000000e8008723c */ /* 0x000ff00000041808 */
[C---:B------:R-:W-:Y:S03]  /*11ee0*/  HMMA.16816.F32.BF16 R12, R132.reuse, R16, RZ ;  /* 0x00000010840c723c */ /* 0x040fe600000418ff */
[----:B----4-:R-:W-:Y:S01]  /*11ef0*/  FMUL.FTZ R0, R4, UR5 ;  /* 0x0000000504007c20 */ /* 0x010fe20008410000 */
[----:B------:R-:W-:Y:S01]  /*11f00*/  FMUL.FTZ R3, R5, UR5 ;  /* 0x0000000505037c20 */ /* 0x000fe20008410000 */
[----:B------:R-:W-:Y:S01]  /*11f10*/  FMUL.FTZ R4, R7, UR5 ;  /* 0x0000000507047c20 */ /* 0x000fe20008410000 */
[----:B------:R-:W-:Y:S02]  /*11f20*/  FMUL.FTZ R2, R6, UR5 ;  /* 0x0000000506027c20 */ /* 0x000fe40008410000 */
[----:B------:R-:W-:Y:S01]  /*11f30*/  HMMA.16816.F32.BF16 R16, R132, R18, RZ ;  /* 0x000000128410723c */ /* 0x000fe200000418ff */
[----:B------:R-:W1:Y:S02]  /*11f40*/  MUFU.TANH R0, R0 ;  /* 0x0000000000007308 */ /* 0x000e640000002400 */
[----:B------:R-:W-:Y:S01]  /*11f50*/  FMUL.FTZ R5, R8, UR5 ;  /* 0x0000000508057c20 */ /* 0x000fe20008410000 */
[----:B------:R-:W-:Y:S01]  /*11f60*/  FMUL.FTZ R7, R9, UR5 ;  /* 0x0000000509077c20 */ /* 0x000fe20008410000 */
[----:B------:R-:W-:Y:S01]  /*11f70*/  FMUL.FTZ R8, R11, UR5 ;  /* 0x000000050b087c20 */ /* 0x000fe20008410000 */
[----:B------:R-:W-:Y:S02]  /*11f80*/  FMUL.FTZ R6, R10, UR5 ;  /* 0x000000050a067c20 */ /* 0x000fe40008410000 */
[C---:B---3--:R-:W-:Y:S03]  /*11f90*/  HMMA.16816.F32.BF16 R28, R128.reuse, R36, R28 ;  /* 0x00000024801c723c */ /* 0x048fe6000004181c */
[----:B------:R-:W2:Y:S05]  /*11fa0*/  MUFU.TANH R3, R3 ;  /* 0x0000000300037308 */ /* 0x000eaa0000002400 */
[C---:B------:R-:W-:Y:S05]  /*11fb0*/  HMMA.16816.F32.BF16 R12, R128.reuse, R20, R12 ;  /* 0x00000014800c723c */ /* 0x040fea000004180c */
[----:B------:R-:W3:Y:S03]  /*11fc0*/  MUFU.TANH R2, R2 ;  /* 0x0000000200027308 */ /* 0x000ee60000002400 */
[----:B------:R-:W-:Y:S07]  /*11fd0*/  HMMA.16816.F32.BF16 R16, R128, R22, R16 ;  /* 0x000000168010723c */ /* 0x000fee0000041810 */
[----:B------:R-:W4:Y:S01]  /*11fe0*/  MUFU.TANH R4, R4 ;  /* 0x0000000400047308 */ /* 0x000f220000002400 */
[C---:B------:R-:W-:Y:S09]  /*11ff0*/  HMMA.16816.F32.BF16 R20, R132.reuse, R24, RZ ;  /* 0x000000188414723c */ /* 0x040ff200000418ff */
[----:B------:R-:W1:Y:S01]  /*12000*/  MUFU.TANH R5, R5 ;  /* 0x0000000500057308 */ /* 0x000e620000002400 */
[----:B------:R-:W-:Y:S01]  /*12010*/  FMUL.FTZ R9, R12, UR5 ;  /* 0x000000050c097c20 */ /* 0x000fe20008410000 */
[----:B------:R-:W-:Y:S01]  /*12020*/  FMUL.FTZ R11, R13, UR5 ;  /* 0x000000050d0b7c20 */ /* 0x000fe20008410000 */
[----:B------:R-:W-:Y:S01]  /*12030*/  FMUL.FTZ R12, R15, UR5 ;  /* 0x000000050f0c7c20 */ /* 0x000fe20008410000 */
[----:B------:R-:W-:Y:S01]  /*12040*/  FMUL.FTZ R10, R14, UR5 ;  /* 0x000000050e0a7c20 */ /* 0x000fe20008410000 */
[C---:B------:R-:W-:Y:S05]  /*12050*/  HMMA.16816.F32.BF16 R24, R132.reuse, R26, RZ ;  /* 0x0000001a8418723c */ /* 0x040fea00000418ff */
[----:B------:R-:W1:Y:S01]  /*12060*/  MUFU.TANH R7, R7 ;  /* 0x0000000700077308 */ /* 0x000e620000002400 */
[----:B------:R-:W-:Y:S01]  /*12070*/  FMUL.FTZ R13, R16, UR5 ;  /* 0x00000005100d7c20 */ /* 0x000fe20008410000 */
[----:B------:R-:W-:Y:S01]  /*12080*/  FMUL.FTZ R15, R17, UR5 ;  /* 0x00000005110f7c20 */ /* 0x000fe20008410000 */
[----:B------:R-:W-:Y:S01]  /*12090*/  FMUL.FTZ R16, R19, UR5 ;  /* 0x0000000513107c20 */ /* 0x000fe20008410000 */
[----:B------:R-:W-:Y:S01]  /*120a0*/  FMUL.FTZ R14, R18, UR5 ;  /* 0x00000005120e7c20 */ /* 0x000fe20008410000 */
[----:B------:R-:W-:Y:S05]  /*120b0*/  HMMA.16816.F32.BF16 R32, R132, R34, RZ ;  /* 0x000000228420723c */ /* 0x000fea00000418ff */
[----:B------:R-:W1:Y:S03]  /*120c0*/  MUFU.TANH R6, R6 ;  /* 0x0000000600067308 */ /* 0x000e660000002400 */
[C---:B------:R-:W-:Y:S07]  /*120d0*/  HMMA.16816.F32.BF16 R20, R128.reuse, R40, R20 ;  /* 0x000000288014723c */ /* 0x040fee0000041814 */
[----:B------:R-:W1:Y:S01]  /*120e0*/  MUFU.TANH R8, R8 ;  /* 0x0000000800087308 */ /* 0x000e620000002400 */
[C---:B------:R-:W-:Y:S09]  /*120f0*/  HMMA.16816.F32.BF16 R24, R128.reuse, R42, R24 ;  /* 0x0000002a8018723c */ /* 0x040ff20000041818 */
[----:B------:R-:W1:Y:S01]  /*12100*/  MUFU.TANH R9, R9 ;  /* 0x0000000900097308 */ /* 0x000e620000002400 */
[----:B------:R-:W2:Y:S01]  /*12110*/  LDSM.16.M88.4 R40, [R149+0x2000] ;  /* 0x002000009528783b */ /* 0x000ea20000000200 */
[----:B------:R-:W-:Y:S08]  /*12120*/  HMMA.16816.F32.BF16 R32, R128, R38, R32 ;  /* 0x000000268020723c */ /* 0x000ff00000041820 */
[----:B------:R-:W1:Y:S01]  /*12130*/  MUFU.TANH R11, R11 ;  /* 0x0000000b000b7308 */ /* 0x000e620000002400 */
[----:B------:R-:W-:Y:S01]  /*12140*/  FMUL.FTZ R17, R20, UR5 ;  /* 0x0000000514117c20 */ /* 0x000fe20008410000 */
[----:B------:R-:W-:Y:S01]  /*12150*/  FMUL.FTZ R19, R21, UR5 ;  /* 0x0000000515137c20 */ /* 0x000fe20008410000 */
[----:B------:R-:W-:Y:S01]  /*12160*/  FMUL.FTZ R20, R23, UR5 ;  /* 0x0000000517147c20 */ /* 0x000fe20008410000 */
[----:B------:R-:W-:Y:S01]  /*12170*/  FMUL.FTZ R18, R22, UR5 ;  /* 0x0000000516127c20 */ /* 0x000fe20008410000 */
[C---:B-----5:R-:W-:Y:S05]  /*12180*/  HMMA.16816.F32.BF16 R52, R132.reuse, R56, RZ ;  /* 0x000000388434723c */ /* 0x060fea00000418ff */
[----:B------:R-:W1:Y:S01]  /*12190*/  MUFU.TANH R10, R10 ;  /* 0x0000000a000a7308 */ /* 0x000e620000002400 */
[----:B------:R-:W-:Y:S01]  /*121a0*/  FMUL.FTZ R21, R24, UR5 ;  /* 0x0000000518157c20 */ /* 0x000fe20008410000 */
[----:B------:R-:W-:Y:S01]  /*121b0*/  FMUL.FTZ R23, R25, UR5 ;  /* 0x0000000519177c20 */ /* 0x000fe20008410000 */
[----:B------:R-:W-:Y:S01]  /*121c0*/  FMUL.FTZ R24, R27, UR5 ;  /* 0x000000051b187c20 */ /* 0x000fe20008410000 */
[----:B------:R-:W-:Y:S01]  /*121d0*/  FMUL.FTZ R25, R28, UR5 ;  /* 0x000000051c197c20 */ /* 0x000fe20008410000 */
[----:B------:R-:W-:Y:S01]  /*121e0*/  FMUL.FTZ R27, R29, UR5 ;  /* 0x000000051d1b7c20 */ /* 0x000fe20008410000 */
[C---:B------:R-:W-:Y:S04]  /*121f0*/  HMMA.16816.F32.BF16 R56, R132.reuse, R58, RZ ;  /* 0x0000003a8438723c */ /* 0x040fe800000418ff */
[----:B------:R-:W1:Y:S01]  /*12200*/  MUFU.TANH R12, R12 ;  /* 0x0000000c000c7308 */ /* 0x000e620000002400 */
[----:B------:R-:W-:Y:S01]  /*12210*/  FMUL.FTZ R28, R31, UR5 ;  /* 0x000000051f1c7c20 */ /* 0x000fe20008410000 */
[----:B------:R-:W-:Y:S01]  /*12220*/  FMUL.FTZ R29, R32, UR5 ;  /* 0x00000005201d7c20 */ /* 0x000fe20008410000 */
[----:B------:R-:W-:Y:S01]  /*12230*/  FMUL.FTZ R31, R33, UR5 ;  /* 0x00000005211f7c20 */ /* 0x000fe20008410000 */
[----:B------:R-:W-:Y:S01]  /*12240*/  FMUL.FTZ R32, R35, UR5 ;  /* 0x0000000523207c20 */ /* 0x000fe20008410000 */
[----:B------:R-:W-:Y:S01]  /*12250*/  FMUL.FTZ R22, R26, UR5 ;  /* 0x000000051a167c20 */ /* 0x000fe20008410000 */
[----:B------:R-:W-:Y:S01]  /*12260*/  FMUL.FTZ R26, R30, UR5 ;  /* 0x000000051e1a7c20 */ /* 0x000fe20008410000 */
[----:B------:R-:W-:Y:S03]  /*12270*/  HMMA.16816.F32.BF16 R76, R132, R80, RZ ;  /* 0x00000050844c723c */ /* 0x000fe600000418ff */
[----:B------:R-:W1:Y:S01]  /*12280*/  MUFU.TANH R13, R13 ;  /* 0x0000000d000d7308 */ /* 0x000e620000002400 */
[----:B------:R-:W-:Y:S04]  /*12290*/  FMUL.FTZ R30, R34, UR5 ;  /* 0x00000005221e7c20 */ /* 0x000fe80008410000 */
[----:B------:R-:W-:Y:S05]  /*122a0*/  HMMA.16816.F32.BF16 R52, R128, R60, R52 ;  /* 0x0000003c8034723c */ /* 0x000fea0000041834 */
[----:B------:R-:W1:Y:S03]  /*122b0*/  MUFU.TANH R15, R15 ;  /* 0x0000000f000f7308 */ /* 0x000e660000002400 */
[C---:B--2---:R-:W-:Y:S07]  /*122c0*/  HMMA.16816.F32.BF16 R36, R132.reuse, R40, RZ ;  /* 0x000000288424723c */ /* 0x044fee00000418ff */
[----:B------:R-:W2:Y:S01]  /*122d0*/  MUFU.TANH R14, R14 ;  /* 0x0000000e000e7308 */ /* 0x000ea20000002400 */
[----:B------:R-:W-:Y:S09]  /*122e0*/  HMMA.16816.F32.BF16 R40, R132, R42, RZ ;  /* 0x0000002a8428723c */ /* 0x000ff200000418ff */
[----:B------:R-:W1:Y:S01]  /*122f0*/  MUFU.TANH R16, R16 ;  /* 0x0000001000107308 */ /* 0x000e620000002400 */
[C---:B------:R-:W-:Y:S09]  /*12300*/  HMMA.16816.F32.BF16 R56, R128.reuse, R62, R56 ;  /* 0x0000003e8038723c */ /* 0x040ff20000041838 */
[----:B------:R-:W1:Y:S01]  /*12310*/  MUFU.TANH R17, R17 ;  /* 0x0000001100117308 */ /* 0x000e620000002400 */
[C---:B------:R-:W-:Y:S09]  /*12320*/  HMMA.16816.F32.BF16 R36, R128.reuse, R44, R36 ;  /* 0x0000002c8024723c */ /* 0x040ff20000041824 */
[----:B------:R-:W1:Y:S01]  /*12330*/  MUFU.TANH R19, R19 ;  /* 0x0000001300137308 */ /* 0x000e620000002400 */
[----:B------:R-:W-:Y:S09]  /*12340*/  HMMA.16816.F32.BF16 R40, R128, R46, R40 ;  /* 0x0000002e8028723c */ /* 0x000ff20000041828 */
[----:B------:R-:W1:Y:S01]  /*12350*/  MUFU.TANH R18, R18 ;  /* 0x0000001200127308 */ /* 0x000e620000002400 */
[C---:B------:R-:W-:Y:S09]  /*12360*/  HMMA.16816.F32.BF16 R44, R132.reuse, R48, RZ ;  /* 0x00000030842c723c */ /* 0x040ff200000418ff */
[----:B------:R-:W1:Y:S01]  /*12370*/  MUFU.TANH R20, R20 ;  /* 0x0000001400147308 */ /* 0x000e620000002400 */
[----:B------:R-:W-:Y:S01]  /*12380*/  FMUL.FTZ R33, R36, UR5 ;  /* 0x0000000524217c20 */ /* 0x000fe20008410000 */
[----:B------:R-:W-:Y:S01]  /*12390*/  FMUL.FTZ R35, R37, UR5 ;  /* 0x0000000525237c20 */ /* 0x000fe20008410000 */
[----:B------:R-:W-:Y:S01]  /*123a0*/  FMUL.FTZ R36, R39, UR5 ;  /* 0x0000000527247c20 */ /* 0x000fe20008410000 */
[----:B------:R-:W-:Y:S01]  /*123b0*/  FMUL.FTZ R34, R38, UR5 ;  /* 0x0000000526227c20 */ /* 0x000fe20008410000 */
[----:B------:R-:W-:Y:S05]  /*123c0*/  HMMA.16816.F32.BF16 R48, R132, R50, RZ ;  /* 0x000000328430723c */ /* 0x000fea00000418ff */
[----:B------:R-:W1:Y:S01]  /*123d0*/  MUFU.TANH R21, R21 ;  /* 0x0000001500157308 */ /* 0x000e620000002400 */
[----:B------:R-:W-:Y:S01]  /*123e0*/  FMUL.FTZ R37, R40, UR5 ;  /* 0x0000000528257c20 */ /* 0x000fe20008410000 */
[----:B------:R-:W-:Y:S01]  /*123f0*/  FMUL.FTZ R39, R41, UR5 ;  /* 0x0000000529277c20 */ /* 0x000fe20008410000 */
[----:B------:R-:W-:Y:S01]  /*12400*/  FMUL.FTZ R40, R43, UR5 ;  /* 0x000000052b287c20 */ /* 0x000fe20008410000 */
[----:B------:R-:W-:Y:S01]  /*12410*/  FMUL.FTZ R38, R42, UR5 ;  /* 0x000000052a267c20 */ /* 0x000fe20008410000 */
[C---:B------:R-:W-:Y:S05]  /*12420*/  HMMA.16816.F32.BF16 R76, R128.reuse, R84, R76 ;  /* 0x00000054804c723c */ /* 0x040fea000004184c */
[----:B------:R-:W1:Y:S03]  /*12430*/  MUFU.TANH R23, R23 ;  /* 0x0000001700177308 */ /* 0x000e660000002400 */
[C---:B------:R-:W-:Y:S07]  /*12440*/  HMMA.16816.F32.BF16 R44, R128.reuse, R64, R44 ;  /* 0x00000040802c723c */ /* 0x040fee000004182c */
[----:B------:R-:W1:Y:S01]  /*12450*/  MUFU.TANH R22, R22 ;  /* 0x0000001600167308 */ /* 0x000e620000002400 */
[----:B------:R-:W-:Y:S09]  /*12460*/  HMMA.16816.F32.BF16 R48, R128, R66, R48 ;  /* 0x000000428030723c */ /* 0x000ff20000041830 */
[----:B------:R-:W1:Y:S01]  /*12470*/  MUFU.TANH R24, R24 ;  /* 0x0000001800187308 */ /* 0x000e620000002400 */
[----:B------:R-:W5:Y:S01]  /*12480*/  LDSM.16.M88.4 R64, [R149+0x2c00] ;  /* 0x002c00009540783b */ /* 0x000f620000000200 */
[C---:B------:R-:W-:Y:S08]  /*12490*/  HMMA.16816.F32.BF16 R80, R132.reuse, R82, RZ ;  /* 0x000000528450723c */ /* 0x040ff000000418ff */
        /* <DEDUP_REMOVED lines=11> */
[----:B------:R-:W-:Y:S01]  /*12550*/  FMUL.FTZ R51, R53, UR5 ;  /* 0x0000000535337c20 */ /* 0x000fe20008410000 */
[----:B------:R-:W-:Y:S04]  /*12560*/  HMMA.16816.F32.BF16 R104, R132, R106, RZ ;  /* 0x0000006a8468723c */ /* 0x000fe800000418ff */
[----:B------:R-:W1:Y:S01]  /*12570*/  MUFU.TANH R26, R26 ;  /* 0x0000001a001a7308 */ /* 0x000e620000002400 */
[----:B------:R-:W-:Y:S01]  /*12580*/  FMUL.FTZ R52, R55, UR5 ;  /* 0x0000000537347c20 */ /* 0x000fe20008410000 */
[----:B------:R-:W-:Y:S01]  /*12590*/  FMUL.FTZ R53, R56, UR5 ;  /* 0x0000000538357c20 */ /* 0x000fe20008410000 */
[----:B------:R-:W-:Y:S01]  /*125a0*/  FMUL.FTZ R55, R57, UR5 ;  /* 0x0000000539377c20 */ /* 0x000fe20008410000 */
[----:B------:R-:W-:Y:S01]  /*125b0*/  FMUL.FTZ R56, R59, UR5 ;  /* 0x000000053b387c20 */ /* 0x000fe20008410000 */
[----:B------:R-:W-:Y:S01]  /*125c0*/  FMUL.FTZ R46, R50, UR5 ;  /* 0x00000005322e7c20 */ /* 0x000fe20008410000 */
[----:B------:R-:W-:Y:S01]  /*125d0*/  FMUL.FTZ R50, R54, UR5 ;  /* 0x0000000536327c20 */ /* 0x000fe20008410000 */
[C---:B------:R-:W-:Y:S03]  /*125e0*/  HMMA.16816.F32.BF16 R80, R128.reuse, R86, R80 ;  /* 0x000000568050723c */ /* 0x040fe60000041850 */
[----:B------:R-:W1:Y:S02]  /*125f0*/  MUFU.TANH R28, R28 ;  /* 0x0000001c001c7308 */ /* 0x000e640000002400 */
[----:B------:R-:W-:Y:S03]  /*12600*/  FMUL.FTZ R54, R58, UR5 ;  /* 0x000000053a367c20 */ /* 0x000fe60008410000 */
[----:B------:R-:W-:Y:S05]  /*12610*/  HMMA.16816.F32.BF16 R100, R128, R108, R100 ;  /* 0x0000006c8064723c */ /* 0x000fea0000041864 */
[----:B------:R-:W1:Y:S03]  /*12620*/  MUFU.TANH R29, R29 ;  /* 0x0000001d001d7308 */ /* 0x000e660000002400 */
[C---:B-----5:R-:W-:Y:S07]  /*12630*/  HMMA.16816.F32.BF16 R60, R132.reuse, R64, RZ ;  /* 0x00000040843c723c */ /* 0x060fee00000418ff */
[----:B------:R-:W1:Y:S01]  /*12640*/  MUFU.TANH R31, R31 ;  /* 0x0000001f001f7308 */ /* 0x000e620000002400 */
        /* <DEDUP_REMOVED lines=26> */
[----:B------:R-:W5:Y:S01]  /*127f0*/  LDSM.16.M88.4 R88, [R149+0x3800] ;  /* 0x003800009558783b */ /* 0x000f620000000200 */
[----:B------:R-:W-:Y:S08]  /*12800*/  HMMA.16816.F32.BF16 R124, R128, R136, R124 ;  /* 0x00000088807c723c */ /* 0x000ff0000004187c */
        /* <DEDUP_REMOVED lines=15> */
[----:B------:R-:W-:Y:S01]  /*12900*/  FMUL.FTZ R80, R83, UR5 ;  /* 0x0000000553507c20 */ /* 0x000fe20008410000 */
[----:B------:R-:W-:Y:S01]  /*12910*/  FMUL.FTZ R70, R74, UR5 ;  /* 0x000000054a467c20 */ /* 0x000fe20008410000 */
[----:B------:R-:W-:Y:S01]  /*12920*/  FMUL.FTZ R74, R78, UR5 ;  /* 0x000000054e4a7c20 */ /* 0x000fe20008410000 */
[----:B------:R-:W-:Y:S04]  /*12930*/  FMUL.FTZ R78, R82, UR5 ;  /* 0x00000005524e7c20 */ /* 0x000fe80008410000 */
[----:B------:R-:W1:Y:S10]  /*12940*/  MUFU.TANH R42, R42 ;  /* 0x0000002a002a7308 */ /* 0x000e740000002400 */
[----:B------:R-:W1:Y:S01]  /*12950*/  MUFU.TANH R44, R44 ;  /* 0x0000002c002c7308 */ /* 0x000e620000002400 */
[C---:B-----5:R-:W-:Y:S09]  /*12960*/  HMMA.16816.F32.BF16 R84, R132.reuse, R88, RZ ;  /* 0x000000588454723c */ /* 0x060ff200000418ff */
[----:B------:R-:W1:Y:S01]  /*12970*/  MUFU.TANH R45, R45 ;  /* 0x0000002d002d7308 */ /* 0x000e620000002400 */
[----:B------:R-:W-:Y:S09]  /*12980*/  HMMA.16816.F32.BF16 R88, R132, R90, RZ ;  /* 0x0000005a8458723c */ /* 0x000ff200000418ff */
        /* <DEDUP_REMOVED lines=16> */
[----:B------:R-:W-:Y:S06]  /*12a90*/  FMUL.FTZ R86, R90, UR5 ;  /* 0x000000055a567c20 */ /* 0x000fec0008410000 */
[----:B------:R-:W1:Y:S01]  /*12aa0*/  MUFU.TANH R50, R50 ;  /* 0x0000003200327308 */ /* 0x000e620000002400 */
[C---:B------:R-:W-:Y:S09]  /*12ab0*/  HMMA.16816.F32.BF16 R92, R128.reuse, R112, R92 ;  /* 0x00000070805c723c */ /* 0x040ff2000004185c */
[----:B------:R-:W1:Y:S01]  /*12ac0*/  MUFU.TANH R52, R52 ;  /* 0x0000003400347308 */ /* 0x000e620000002400 */
[----:B------:R-:W-:Y:S01]  /*12ad0*/  HMMA.16816.F32.BF16 R96, R128, R114, R96 ;  /* 0x000000728060723c */ /* 0x000fe20000041860 */
[----:B------:R-:W5:Y:S01]  /*12ae0*/  LDSM.16.M88.4 R112, [R149+0x4400] ;  /* 0x004400009570783b */ /* 0x000f620000000200 */
[----:B------:R-:W-:Y:S07]  /*12af0*/  DEPBAR.LE SB0, 0x0 ;  /* 0x000080000000791a */ /* 0x000fee0000000000 */
[----:B------:R-:W1:Y:S01]  /*12b00*/  MUFU.TANH R53, R53 ;  /* 0x0000003500357308 */ /* 0x000e620000002400 */
[----:B------:R-:W-:Y:S01]  /*12b10*/  BAR.SYNC.DEFER_BLOCKING 0x0 ;  /* 0x0000000000007b1d */ /* 0x000fe20000010000 */
        /* <DEDUP_REMOVED lines=15> */
[----:B------:R-:W-:Y:S01]  /*12c10*/  FMUL.FTZ R104, R107, UR5 ;  /* 0x000000056b687c20 */ /* 0x000fe20008410000 */
[----:B------:R-:W-:Y:S03]  /*12c20*/  FMUL.FTZ R98, R102, UR5 ;  /* 0x0000000566627c20 */ /* 0x000fe60008410000 */
[----:B------:R-:W1:Y:S01]  /*12c30*/  MUFU.TANH R56, R56 ;  /* 0x0000003800387308 */ /* 0x000e620000002400 */
[----:B------:R-:W-:Y:S09]  /*12c40*/  FMUL.FTZ R102, R106, UR5 ;  /* 0x000000056a667c20 */ /* 0x000ff20008410000 */
        /* <DEDUP_REMOVED lines=27> */
[----:B------:R-:W-:Y:S09]  /*12e00*/  HMMA.16816.F32.BF16 R132, R128, R138, R132 ;  /* 0x0000008a8084723c */ /* 0x000ff20000041884 */
        /* <DEDUP_REMOVED lines=17> */
[----:B------:R-:W-:Y:S01]  /*12f20*/  FMUL.FTZ R126, R134, UR5 ;  /* 0x00000005867e7c20 */ /* 0x000fe20008410000 */
[----:B------:R-:W-:Y:S05]  /*12f30*/  FMUL.FTZ R128, R135, UR5 ;  /* 0x0000000587807c20 */ /* 0x000fea0008410000 */
        /* <DEDUP_REMOVED lines=59> */
[----:B--234-:R-:W-:Y:S05]  /*132f0*/  BRA.U !UP0, `(.L_x_1586) ;  /* 0x0000000908307547 */ /* 0x01cfea000b800000 */
        /* <DEDUP_REMOVED lines=14> */
[----:B------:R-:W2:Y:S01]  /*133e0*/  LDC R130, c[0x0][0x4f0] ;  /* 0x00013c00ff827b82 */ /* 0x000ea20000000800 */
[----:B------:R-:W-:Y:S02]  /*133f0*/  UIADD3 UR19, UPT, UPT, UR17, -0x200, URZ ;  /* 0xfffffe0011137890 */ /* 0x000fe4000fffe0ff */
[----:B------:R-:W-:Y:S04]  /*13400*/  UIADD3 UR18, UPT, UPT, UR17, -0x100, URZ ;  /* 0xffffff0011127890 */ /* 0x000fe8000fffe0ff */
[----:B------:R-:W-:Y:S02]  /*13410*/  IMAD.U32 R135, RZ, RZ, UR19 ;  /* 0x00000013ff877e24 */ /* 0x000fe4000f8e00ff */
[----:B------:R-:W-:Y:S03]  /*13420*/  MOV R136, UR18 ;  /* 0x0000001200887c02 */ /* 0x000fe60008000f00 */
[----:B------:R-:W-:Y:S02]  /*13430*/  IABS R135, R135 ;  /* 0x0000008700877213 */ /* 0x000fe40000000000 */
[----:B------:R-:W-:Y:S02]  /*13440*/  IABS R136, R136 ;  /* 0x0000008800887213 */ /* 0x000fe40000000000 */
[----:B--2---:R-:W-:Y:S04]  /*13450*/  IABS R129, R130 ;  /* 0x0000008200817213 */ /* 0x004fe80000000000 */
[----:B------:R-:W2:Y:S10]  /*13460*/  I2F.RP R138, R129 ;  /* 0x00000081008a7306 */ /* 0x000eb40000209400 */
        /* <DEDUP_REMOVED lines=10> */
[C---:B------:R-:W-:Y:S01]  /*13510*/  IMAD R135, R129.reuse, R133, R135 ;  /* 0x0000008581877224 */ /* 0x040fe200078e0287 */
[----:B------:R-:W-:Y:S04]  /*13520*/  IADD3 R133, PT, PT, -R132, RZ, RZ ;  /* 0x000000ff84857210 */ /* 0x000fe80007ffe1ff */
[C---:B------:R-:W-:Y:S01]  /*13530*/  ISETP.GT.U32.AND P1, PT, R129.reuse, R135, PT ;  /* 0x000000878100720c */ /* 0x040fe20003f24070 */
[C---:B------:R-:W-:Y:S01]  /*13540*/  IMAD R136, R129.reuse, R133, R136 ;  /* 0x0000008581887224 */ /* 0x040fe200078e0288 */
[----:B------:R-:W-:Y:S04]  /*13550*/  LOP3.LUT R133, R130, UR18, RZ, 0x3c, !PT ;  /* 0x0000001282857c12 */ /* 0x000fe8000f8e3cff */
[----:B------:R-:W-:Y:S07]  /*13560*/  ISETP.GT.U32.AND P5, PT, R129, R136, PT ;  /* 0x000000888100720c */ /* 0x000fee0003fa4070 */
[----:B------:R-:W-:Y:S01]  /*13570*/  @!P1 IADD3 R131, PT, PT, R131, 0x1, RZ ;  /* 0x0000000183839810 */ /* 0x000fe20007ffe0ff */
[--C-:B------:R-:W-:Y:S05]  /*13580*/  @!P1 IMAD.IADD R135, R135, 0x1, -R129.reuse ;  /* 0x0000000187879824 */ /* 0x100fea00078e0a81 */
[-C--:B------:R-:W-:Y:S01]  /*13590*/  ISETP.GE.U32.AND P6, PT, R135, R129.reuse, PT ;  /* 0x000000818700720c */ /* 0x080fe20003fc6070 */
[----:B------:R-:W-:Y:S02]  /*135a0*/  @!P5 IMAD.IADD R136, R136, 0x1, -R129 ;  /* 0x000000018888d824 */ /* 0x000fe400078e0a81 */
[----:B------:R-:W-:Y:S03]  /*135b0*/  @!P5 VIADD R132, R132, 0x1 ;  /* 0x000000018484d836 */ /* 0x000fe60000000000 */
[----:B------:R-:W-:Y:S02]  /*135c0*/  ISETP.GE.U32.AND P1, PT, R136, R129, PT ;  /* 0x000000818800720c */ /* 0x000fe40003f26070 */
[----:B------:R-:W-:Y:S04]  /*135d0*/  LOP3.LUT R129, R130, UR19, RZ, 0x3c, !PT ;  /* 0x0000001382817c12 */ /* 0x000fe8000f8e3cff */
[----:B------:R-:W-:Y:S01]  /*135e0*/  ISETP.GE.AND P5, PT, R129, RZ, PT ;  /* 0x000000ff8100720c */ /* 0x000fe20003fa6270 */
[----:B------:R-:W-:Y:S01]  /*135f0*/  @P6 VIADD R131, R131, 0x1 ;  /* 0x0000000183836836 */ /* 0x000fe20000000000 */
[----:B------:R-:W-:Y:S02]  /*13600*/  ISETP.GE.AND P6, PT, R133, RZ, PT ;  /* 0x000000ff8500720c */ /* 0x000fe40003fc6270 */
[----:B------:R-:W-:Y:S03]  /*13610*/  LOP3.LUT R129, RZ, R130, RZ, 0x33, !PT ;  /* 0x00000082ff817212 */ /* 0x000fe600078e33ff */
[----:B------:R-:W-:Y:S02]  /*13620*/  @P1 IADD3 R132, PT, PT, R132, 0x1, RZ ;  /* 0x0000000184841810 */ /* 0x000fe40007ffe0ff */
[----:B------:R-:W-:Y:S04]  /*13630*/  ISETP.NE.AND P1, PT, R130, RZ, PT ;  /* 0x000000ff8200720c */ /* 0x000fe80003f25270 */
[----:B------:R-:W-:Y:S02]  /*13640*/  @!P5 IMAD.MOV R131, RZ, RZ, -R131 ;  /* 0x000000ffff83d224 */ /* 0x000fe400078e0a83 */
[----:B------:R-:W-:Y:S03]  /*13650*/  @!P6 IMAD.MOV R132, RZ, RZ, -R132 ;  /* 0x000000ffff84e224 */ /* 0x000fe600078e0a84 */
        /* <DEDUP_REMOVED lines=9> */
[----:B------:R3:W2:Y:S04]  /*136f0*/  LDG.E R135, desc[UR14][R132.64] ;  /* 0x0000000e84877981 */ /* 0x0006a8000c1e1900 */
[----:B------:R-:W-:Y:S01]  /*13700*/  SHF.R.S32.HI R130, RZ, 0x1f, R129 ;  /* 0x0000001fff827819 */ /* 0x000fe20000011481 */
[----:B---3--:R-:W3:Y:S04]  /*13710*/  LDC.64 R132, c[0x0][0x3b8] ;  /* 0x0000ee00ff847b82 */ /* 0x008ee80000000a00 */
[-C--:B---3--:R-:W-:Y:S02]  /*13720*/  IMAD R130, R130, R132.reuse, RZ ;  /* 0x0000008482827224 */ /* 0x088fe400078e02ff */
[C---:B------:R-:W-:Y:S04]  /*13730*/  IMAD.WIDE.U32 R138, R129.reuse, R132, RZ ;  /* 0x00000084818a7225 */ /* 0x040fe800078e00ff */
[----:B------:R-:W-:Y:S04]  /*13740*/  IMAD R130, R129, R133, R130 ;  /* 0x0000008581827224 */ /* 0x000fe800078e0282 */
[----:B------:R-:W-:Y:S02]  /*13750*/  IMAD.IADD R139, R139, 0x1, R130 ;  /* 0x000000018b8b7824 */ /* 0x000fe400078e0282 */
[----:B--2---:R-:W-:Y:S04]  /*13760*/  IMAD.IADD R135, R136, 0x1, -R135 ;  /* 0x0000000188877824 */ /* 0x004fe800078e0a87 */
[----:B------:R-:W-:Y:S01]  /*13770*/  IMAD.WIDE.U32 R138, R135, UR8, R138 ;  /* 0x00000008878a7c25 */ /* 0x000fe2000f8e008a */
[----:B------:R-:W-:Y:S02]  /*13780*/  SHF.R.S32.HI R129, RZ, 0x1f, R135 ;  /* 0x0000001fff817819 */ /* 0x000fe40000011487 */
[C---:B------:R-:W-:Y:S03]  /*13790*/  LEA R175, P1, R138.reuse, R175, 0x1 ;  /* 0x000000af8aaf7211 */ /* 0x040fe600078208ff */
[----:B------:R-:W-:Y:S04]  /*137a0*/  IMAD R129, R129, UR8, RZ ;  /* 0x0000000881817c24 */ /* 0x000fe8000f8e02ff */
[----:B------:R-:W-:Y:S05]  /*137b0*/  IMAD R129, R135, UR9, R129 ;  /* 0x0000000987817c24 */ /* 0x000fea000f8e0281 */
[----:B------:R-:W-:Y:S04]  /*137c0*/  IADD3 R129, PT, PT, R139, R129, RZ ;  /* 0x000000818b817210 */ /* 0x000fe80007ffe0ff */
[----:B------:R-:W-:Y:S07]  /*137d0*/  LEA.HI.X R174, R138, R174, R129, 0x1, P1 ;  /* 0x000000ae8aae7211 */ /* 0x000fee00008f0c81 */
.L_x_1587:
[----:B------:R-:W-:Y:S01]  /*137e0*/  @!P4 IMAD.MOV.U32 R138, RZ, RZ, R175 ;  /* 0x000000ffff8ac224 */ /* 0x000fe200078e00af */
[-C--:B------:R-:W-:Y:S01]  /*137f0*/  @!P4 MOV R139, R174.reuse ;  /* 0x000000ae008bc202 */ /* 0x080fe20000000f00 */
[----:B------:R-:W-:Y:S01]  /*13800*/  @!P3 IMAD R130, R134, 0xc0, RZ ;  /* 0x000000c08682b824 */ /* 0x000fe200078e02ff */
[----:B------:R-:W-:Y:S01]  /*13810*/  LEA R136, P1, R132, R175, 0x6 ;  /* 0x000000af84887211 */ /* 0x000fe200078230ff */
[----:B------:R-:W-:Y:S02]  /*13820*/  @!P3 IMAD R129, R134, 0x140, RZ ;  /* 0x000001408681b824 */ /* 0x000fe400078e02ff */
[----:B------:R-:W-:Y:S01]  /*13830*/  @!PT LDS RZ, [RZ] ;  /* 0x00000000fffff984 */ /* 0x000fe20000000800 */
[----:B------:R-:W-:Y:S01]  /*13840*/  @!PT LDS RZ, [RZ] ;  /* 0x00000000fffff984 */ /* 0x000fe20000000800 */
[----:B------:R-:W-:Y:S01]  /*13850*/  @!PT LDS RZ, [RZ] ;  /* 0x00000000fffff984 */ /* 0x000fe20000000800 */
[----:B------:R2:W-:Y:S01]  /*13860*/  @!P4 LDGSTS.E.BYPASS.LTC128B.128 [R186+0x1000], desc[UR14][R138.64] ;  /* 0x010000008abacfae */ /* 0x0005e2000b981a0e */
        /* <DEDUP_REMOVED lines=9> */
[-C--:B------:R-:W-:Y:S01]  /*13900*/  @!P3 MOV R147, R137.reuse ;  /* 0x000000890093b202 */ /* 0x080fe20000000f00 */
[----:B------:R-:W-:Y:S01]  /*13910*/  @!PT LDS RZ, [RZ] ;  /* 0x00000000fffff984 */ /* 0x000fe20000000800 */
[----:B------:R-:W-:Y:S01]  /*13920*/  @!PT LDS RZ, [RZ] ;  /* 0x00000000fffff984 */ /* 0x000fe20000000800 */
[----:B------:R-:W-:Y:S01]  /*13930*/  @!PT LDS RZ, [RZ] ;  /* 0x00000000fffff984 */ /* 0x000fe20000000800 */
[----:B------:R4:W-:Y:S01]  /*13940*/  @!P3 LDGSTS.E.BYPASS.LTC128B.128 [R186+0x1800], desc[UR14][R136.64] ;  /* 0x0180000088babfae */ /* 0x0009e2000b981a0e */
[----:B------:R-:W-:Y:S03]  /*13950*/  @!P3 IMAD.MOV.U32 R146, RZ, RZ, R136 ;  /* 0x000000ffff92b224 */ /* 0x000fe600078e0088 */
[----:B------:R3:W-:Y:S01]  /*13960*/  @P3 STS.128 [R186+0x2000], RZ ;  /* 0x002000ffba003388 */ /* 0x0007e20000000c00 */
[C---:B------:R-:W-:Y:S03]  /*13970*/  @!P3 IMAD.WIDE.U32 R146, R132.reuse, 0x180, R146 ;  /* 0x000001808492b825 */ /* 0x040fe600078e0092 */
[----:B------:R-:W-:Y:S01]  /*13980*/  @!PT LDS RZ, [RZ] ;  /* 0x00000000fffff984 */ /* 0x000fe20000000800 */
[----:B------:R-:W-:Y:S01]  /*13990*/  @!PT LDS RZ, [RZ] ;  /* 0x00000000fffff984 */ /* 0x000fe20000000800 */
[----:B------:R-:W-:Y:S01]  /*139a0*/  @!PT LDS RZ, [RZ] ;  /* 0x00000000fffff984 */ /* 0x000fe20000000800 */
[----:B------:R3:W-:Y:S04]  /*139b0*/  @!P3 LDGSTS.E.BYPASS.LTC128B.128 [R186+0x2000], desc[UR14][R144.64] ;  /* 0x0200000090babfae */ /* 0x0007e8000b981a0e */
[----:B------:R3:W-:Y:S01]  /*139c0*/  @P3 STS.128 [R186+0x2800], RZ ;  /* 0x002800ffba003388 */ /* 0x0007e20000000c00 */
[C---:B--2---:R-:W-:Y:S03]  /*139d0*/  @!P3 LEA R138, P4, R132.reuse, R136, 0x8 ;  /* 0x00000088848ab211 */ /* 0x044fe600078840ff */
[----:B------:R-:W-:Y:S01]  /*139e0*/  @!PT LDS RZ, [RZ] ;  /* 0x00000000fffff984 */ /* 0x000fe20000000800 */
[----:B------:R-:W-:Y:S01]  /*139f0*/  @!PT LDS RZ, [RZ] ;  /* 0x00000000fffff984 */ /* 0x000fe20000000800 */
[----:B------:R-:W-:Y:S01]  /*13a00*/  @!PT LDS RZ, [RZ] ;  /* 0x00000000fffff984 */ /* 0x000fe20000000800 */
[----:B------:R3:W-:Y:S01]  /*13a10*/  @!P3 LDGSTS.E.BYPASS.LTC128B.128 [R186+0x2800], desc[UR14][R142.64] ;  /* 0x028000008ebabfae */ /* 0x0007e2000b981a0e */
[----:B------:R-:W-:Y:S03]  /*13a20*/  @!P3 LEA.HI.X R139, R132, R137, R134, 0x8, P4 ;  /* 0x00000089848bb211 */ /* 0x000fe600020f4486 */
[----:B------:R3:W-:Y:S01]  /*13a30*/  @P3 STS.128 [R186+0x3000], RZ ;  /* 0x003000ffba003388 */ /* 0x0007e20000000c00 */
[----:B------:R-:W-:Y:S03]  /*13a40*/  @!P3 IMAD R134, R134, 0x180, RZ ;  /* 0x000001808686b824 */ /* 0x000fe600078e02ff */
[----:B------:R-:W-:Y:S01]  /*13a50*/  @!PT LDS RZ, [RZ] ;  /* 0x00000000fffff984 */ /* 0x000fe20000000800 */
[----:B------:R-:W-:Y:S01]  /*13a60*/  @!PT LDS RZ, [RZ] ;  /* 0x00000000fffff984 */ /* 0x000fe20000000800 */
[----:B------:R-:W-:Y:S01]  /*13a70*/  @!PT LDS RZ, [RZ] ;  /* 0x00000000fffff984 */ /* 0x000fe20000000800 */
[----:B------:R3:W-:Y:S01]  /*13a80*/  @!P3 LDGSTS.E.BYPASS.LTC128B.128 [R186+0x3000], desc[UR14][R140.64] ;  /* 0x030000008cbabfae */ /* 0x0007e2000b981a0e */
[----:B------:R-:W-:Y:S02]  /*13a90*/  @!P3 IMAD.IADD R147, R134, 0x1, R147 ;  /* 0x000000018693b824 */ /* 0x000fe400078e0293 */
[----:B----4-:R-:W-:Y:S01]  /*13aa0*/  @!P3 IMAD.WIDE.U32 R136, R132, 0x140, R136 ;  /* 0x000001408488b825 */ /* 0x010fe200078e0088 */
        /* <DEDUP_REMOVED lines=17> */
.L_x_1586:
[C---:B------:R-:W-:Y:S01]  /*13bc0*/  IADD3 R129, PT, PT, R153.reuse, -0x80, RZ ;  /* 0xffffff8099817810 */ /* 0x040fe20007ffe0ff */
[----:B---3--:R-:W-:Y:S01]  /*13bd0*/  LDSM.16.MT88.4 R136, [R182+0x5000] ;  /* 0x00500000b688783b */ /* 0x008fe20000004200 */
[C---:B------:R-:W-:Y:S01]  /*13be0*/  IADD3 R130, PT, PT, R153.reuse, -0x7f, RZ ;  /* 0xffffff8199827810 */ /* 0x040fe20007ffe0ff */
[----:B------:R-:W-:Y:S01]  /*13bf0*/  UIADD3 UR13, UPT, UPT, UR13, -0x1, URZ ;  /* 0xffffffff0d0d7890 */ /* 0x000fe2000fffe0ff */
[----:B------:R-:W-:Y:S01]  /*13c00*/  I2FP.F32.U32 R129, R129 ;  /* 0x0000008100817245 */ /* 0x000fe20000201000 */
[----:B------:R-:W-:Y:S01]  /*13c10*/  UIADD3 UR17, UPT, UPT, UR17, -0x100, URZ ;  /* 0xffffff0011117890 */ /* 0x000fe2000fffe0ff */
[----:B------:R-:W-:Y:S01]  /*13c20*/  IADD3 R131, PT, PT, R153, -0x78, RZ ;  /* 0xffffff8899837810 */ /* 0x000fe20007ffe0ff */
[----:B------:R-:W-:Y:S01]  /*13c30*/  UISETP.NE.AND UP0, UPT, UR13, URZ, UPT ;  /* 0x000000ff0d00728c */ /* 0x000fe2000bf05270 */
[----:B------:R-:W-:Y:S01]  /*13c40*/  I2FP.F32.U32 R130, R130 ;  /* 0x0000008200827245 */ /* 0x000fe20000201000 */
[----:B-1----:R-:W-:Y:S01]  /*13c50*/  FFMA.FTZ R0, R129, UR7, R0 ;  /* 0x0000000781007c23 */ /* 0x002fe20008010000 */
[----:B------:R-:W-:Y:S01]  /*13c60*/  IADD3 R132, PT, PT, R153, -0x77, RZ ;  /* 0xffffff8999847810 */ /* 0x000fe20007ffe0ff */
[----:B------:R-:W-:Y:S01]  /*13c70*/  FFMA.FTZ R2, R129, UR7, R2 ;  /* 0x0000000781027c23 */ /* 0x000fe20008010002 */
[----:B------:R-:W-:Y:S01]  /*13c80*/  I2FP.F32.U32 R129, R131 ;  /* 0x0000008300817245 */ /* 0x000fe20000201000 */
[C---:B------:R-:W-:Y:S01]  /*13c90*/  FFMA.FTZ R3, R130.reuse, UR7, R3 ;  /* 0x0000000782037c23 */ /* 0x040fe20008010003 */
[----:B------:R-:W-:Y:S01]  /*13ca0*/  IADD3 R131, PT, PT, R153, -0x70, RZ ;  /* 0xffffff9099837810 */ /* 0x000fe20007ffe0ff */
[----:B------:R-:W-:Y:S01]  /*13cb0*/  FFMA.FTZ R4, R130, UR7, R4 ;  /* 0x0000000782047c23 */ /* 0x000fe20008010004 */
[----:B------:R-:W-:Y:S01]  /*13cc0*/  I2FP.F32.U32 R130, R132 ;  /* 0x0000008400827245 */ /* 0x000fe20000201000 */
[C---:B------:R-:W-:Y:S01]  /*13cd0*/  FFMA.FTZ R5, R129.reuse, UR7, R5 ;  /* 0x0000000781057c23 */ /* 0x040fe20008010005 */
[----:B------:R-:W-:Y:S01]  /*13ce0*/  FFMA.FTZ R6, R129, UR7, R6 ;  /* 0x0000000781067c23 */ /* 0x000fe20008010006 */
[----:B------:R-:W-:Y:S02]  /*13cf0*/  I2FP.F32.U32 R129, R131 ;  /* 0x0000008300817245 */ /* 0x000fe40000201000 */
[C---:B------:R-:W-:Y:S01]  /*13d00*/  IADD3 R132, PT, PT, R153.reuse, -0x6f, RZ ;  /* 0xffffff9199847810 */ /* 0x040fe20007ffe0ff */
[C---:B------:R-:W-:Y:S01]  /*13d10*/  FFMA.FTZ R7, R130.reuse, UR7, R7 ;  /* 0x0000000782077c23 */ /* 0x040fe20008010007 */
[----:B------:R-:W-:Y:S01]  /*13d20*/  IADD3 R131, PT, PT, R153, -0x68, RZ ;  /* 0xffffff9899837810 */ /* 0x000fe20007ffe0ff */
[----:B------:R-:W-:Y:S01]  /*13d30*/  FFMA.FTZ R8, R130, UR7, R8 ;  /* 0x0000000782087c23 */ /* 0x000fe20008010008 */
[C---:B------:R-:W-:Y:S01]  /*13d40*/  FFMA.FTZ R9, R129.reuse, UR7, R9 ;  /* 0x0000000781097c23 */ /* 0x040fe20008010009 */
[----:B------:R-:W-:Y:S01]  /*13d50*/  I2FP.F32.U32 R130, R132 ;  /* 0x0000008400827245 */ /* 0x000fe20000201000 */
        /* <DEDUP_REMOVED lines=97> */
[C---:B------:R-:W-:Y:S02]  /*14370*/  IADD3 R131, PT, PT, R153.reuse, -0x7, RZ ;  /* 0xfffffff999837810 */ /* 0x040fe40007ffe0ff */
        /* <DEDUP_REMOVED lines=11> */
[----:B------:R-:W-:Y:S01]  /*14430*/  IADD3 R131, PT, PT, R153, 0x8, RZ ;  /* 0x0000000899837810 */ /* 0x000fe20007ffe0ff */
[C---:B------:R-:W-:Y:S01]  /*14440*/  FFMA.FTZ R65, R129.reuse, UR7, R65 ;  /* 0x0000000781417c23 */ /* 0x040fe20008010041 */
[----:B------:R-:W-:Y:S01]  /*14450*/  FFMA.FTZ R66, R129, UR7, R66 ;  /* 0x0000000781427c23 */ /* 0x000fe20008010042 */
[C---:B------:R-:W-:Y:S01]  /*14460*/  IADD3 R132, PT, PT, R153.reuse, 0x9, RZ ;  /* 0x0000000999847810 */ /* 0x040fe20007ffe0ff */
[C---:B------:R-:W-:Y:S01]  /*14470*/  FFMA.FTZ R67, R130.reuse, UR7, R67 ;  /* 0x0000000782437c23 */ /* 0x040fe20008010043 */
[----:B------:R-:W-:Y:S01]  /*14480*/  I2FP.F32.U32 R129, R131 ;  /* 0x0000008300817245 */ /* 0x000fe20000201000 */
        /* <DEDUP_REMOVED lines=17> */
[----:B------:R-:W-:Y:S02]  /*145a0*/  IADD3 R131, PT, PT, R153, 0x20, RZ ;  /* 0x0000002099837810 */ /* 0x000fe40007ffe0ff */
[----:B------:R-:W-:Y:S01]  /*145b0*/  I2FP.F32.U32 R130, R132 ;  /* 0x0000008400827245 */ /* 0x000fe20000201000 */
[C---:B------:R-:W-:Y:S01]  /*145c0*/  FFMA.FTZ R77, R129.reuse, UR7, R77 ;  /* 0x00000007814d7c23 */ /* 0x040fe2000801004d */
[----:B------:R-:W-:Y:S01]  /*145d0*/  FFMA.FTZ R78, R129, UR7, R78 ;  /* 0x00000007814e7c23 */ /* 0x000fe2000801004e */
[C---:B------:R-:W-:Y:S02]  /*145e0*/  IADD3 R132, PT, PT, R153.reuse, 0x21, RZ ;  /* 0x0000002199847810 */ /* 0x040fe40007ffe0ff */
        /* <DEDUP_REMOVED lines=13> */
[----:B------:R-:W-:Y:S01]  /*146c0*/  FFMA.FTZ R85, R129, UR7, R85 ;  /* 0x0000000781557c23 */ /* 0x000fe20008010055 */
[----:B------:R-:W-:Y:S01]  /*146d0*/  FMNMX3.FTZ R133, R155, R0, R3, !PT ;  /* 0x000000009b857276 */ /* 0x000fe20007810003 */
[----:B------:R-:W-:Y:S01]  /*146e0*/  FFMA.FTZ R86, R129, UR7, R86 ;  /* 0x0000000781567c23 */ /* 0x000fe20008010056 */
[----:B------:R-:W-:Y:S01]  /*146f0*/  I2FP.F32.U32 R129, R132 ;  /* 0x0000008400817245 */ /* 0x000fe20000201000 */
[----:B------:R-:W-:Y:S01]  /*14700*/  FFMA.FTZ R87, R130, UR7, R87 ;  /* 0x0000000782577c23 */ /* 0x000fe20008010057 */
[----:B------:R-:W-:Y:S01]  /*14710*/  FMNMX3.FTZ R134, R154, R2, R4, !PT ;  /* 0x000000029a867276 */ /* 0x000fe20007810004 */
[----:B------:R-:W-:Y:S01]  /*14720*/  FFMA.FTZ R88, R130, UR7, R88 ;  /* 0x0000000782587c23 */ /* 0x000fe20008010058 */
[----:B------:R-:W-:Y:S01]  /*14730*/  FMNMX3.FTZ R133, R133, R5, R7, !PT ;  /* 0x0000000585857276 */ /* 0x000fe20007810007 */
[----:B------:R-:W-:Y:S01]  /*14740*/  FFMA.FTZ R89, R129, UR7, R89 ;  /* 0x0000000781597c23 */ /* 0x000fe20008010059 */
[----:B------:R-:W-:Y:S01]  /*14750*/  IADD3 R130, PT, PT, R153, 0x38, RZ ;  /* 0x0000003899827810 */ /* 0x000fe20007ffe0ff */
[----:B------:R-:W-:Y:S01]  /*14760*/  FFMA.FTZ R90, R129, UR7, R90 ;  /* 0x00000007815a7c23 */ /* 0x000fe2000801005a */
[----:B------:R-:W-:Y:S02]  /*14770*/  IADD3 R132, PT, PT, R153, 0x39, RZ ;  /* 0x0000003999847810 */ /* 0x000fe40007ffe0ff */
[----:B------:R-:W-:Y:S02]  /*14780*/  FMNMX3.FTZ R134, R134, R6, R8, !PT ;  /* 0x0000000686867276 */ /* 0x000fe40007810008 */
[----:B------:R-:W-:Y:S02]  /*14790*/  FMNMX3.FTZ R133, R133, R9, R11, !PT ;  /* 0x0000000985857276 */ /* 0x000fe4000781000b */
[----:B------:R-:W-:Y:S02]  /*147a0*/  I2FP.F32.U32 R129, R130 ;  /* 0x0000008200817245 */ /* 0x000fe40000201000 */
[----:B------:R-:W-:Y:S02]  /*147b0*/  I2FP.F32.U32 R130, R132 ;  /* 0x0000008400827245 */ /* 0x000fe40000201000 */
        /* <DEDUP_REMOVED lines=10> */
[----:B------:R-:W-:Y:S01]  /*14860*/  IADD3 R131, PT, PT, R153, 0x40, RZ ;  /* 0x0000004099837810 */ /* 0x000fe20007ffe0ff */
[C---:B------:R-:W-:Y:S01]  /*14870*/  FFMA.FTZ R93, R129.reuse, UR7, R93 ;  /* 0x00000007815d7c23 */ /* 0x040fe2000801005d */
[----:B------:R-:W-:Y:S01]  /*14880*/  FMNMX3.FTZ R132, R132, R22, R24, !PT ;  /* 0x0000001684847276 */ /* 0x000fe20007810018 */
[----:B------:R-:W-:Y:S01]  /*14890*/  FFMA.FTZ R94, R129, UR7, R94 ;  /* 0x00000007815e7c23 */ /* 0x000fe2000801005e */
[----:B------:R-:W-:Y:S01]  /*148a0*/  FMNMX3.FTZ R133, R133, R25, R27, !PT ;  /* 0x0000001985857276 */ /* 0x000fe2000781001b */
[C---:B------:R-:W-:Y:S01]  /*148b0*/  FFMA.FTZ R95, R130.reuse, UR7, R95 ;  /* 0x00000007825f7c23 */ /* 0x040fe2000801005f */
[----:B------:R-:W-:Y:S01]  /*148c0*/  I2FP.F32.U32 R129, R131 ;  /* 0x0000008300817245 */ /* 0x000fe20000201000 */
[----:B------:R-:W-:Y:S01]  /*148d0*/  FFMA.FTZ R96, R130, UR7, R96 ;  /* 0x0000000782607c23 */ /* 0x000fe20008010060 */
[----:B------:R-:W-:Y:S02]  /*148e0*/  FMNMX3.FTZ R132, R132, R26, R28, !PT ;  /* 0x0000001a84847276 */ /* 0x000fe4000781001c */
[----:B------:R-:W-:Y:S01]  /*148f0*/  FMNMX3.FTZ R133, R133, R29, R31, !PT ;  /* 0x0000001d85857276 */ /* 0x000fe2000781001f */
[C---:B------:R-:W-:Y:S01]  /*14900*/  FFMA.FTZ R97, R129.reuse, UR7, R97 ;  /* 0x0000000781617c23 */ /* 0x040fe20008010061 */
[----:B------:R-:W-:Y:S01]  /*14910*/  FMNMX3.FTZ R132, R132, R30, R32, !PT ;  /* 0x0000001e84847276 */ /* 0x000fe20007810020 */
[----:B------:R-:W-:Y:S01]  /*14920*/  FFMA.FTZ R98, R129, UR7, R98 ;  /* 0x0000000781627c23 */ /* 0x000fe20008010062 */
[----:B------:R-:W-:Y:S02]  /*14930*/  FMNMX3.FTZ R133, R133, R33, R35, !PT ;  /* 0x0000002185857276 */ /* 0x000fe40007810023 */
[----:B------:R-:W-:Y:S02]  /*14940*/  IADD3 R129, PT, PT, R153, 0x41, RZ ;  /* 0x0000004199817810 */ /* 0x000fe40007ffe0ff */
[----:B------:R-:W-:Y:S02]  /*14950*/  FMNMX3.FTZ R132, R132, R34, R36, !PT ;  /* 0x0000002284847276 */ /* 0x000fe40007810024 */
        /* <DEDUP_REMOVED lines=16> */
[C---:B------:R-:W-:Y:S01]  /*14a60*/  FFMA.FTZ R103, R129.reuse, UR7, R103 ;  /* 0x0000000781677c23 */ /* 0x040fe20008010067 */
[----:B------:R-:W-:Y:S01]  /*14a70*/  FFMA.FTZ R104, R129, UR7, R104 ;  /* 0x0000000781687c23 */ /* 0x000fe20008010068 */
[----:B------:R-:W-:Y:S02]  /*14a80*/  FMNMX3.FTZ R132, R132, R50, R52, !PT ;  /* 0x0000003284847276 */ /* 0x000fe40007810034 */
[----:B------:R-:W-:Y:S02]  /*14a90*/  IADD3 R129, PT, PT, R153, 0x50, RZ ;  /* 0x0000005099817810 */ /* 0x000fe40007ffe0ff */
[----:B------:R-:W-:Y:S02]  /*14aa0*/  FMNMX3.FTZ R133, R133, R53, R55, !PT ;  /* 0x0000003585857276 */ /* 0x000fe40007810037 */
        /* <DEDUP_REMOVED lines=61> */
[C---:B------:R-:W-:Y:S02]  /*14e80*/  IADD3 R129, PT, PT, R153.reuse, 0x71, RZ ;  /* 0x0000007199817810 */ /* 0x040fe40007ffe0ff */
[----:B------:R-:W-:Y:S02]  /*14e90*/  FMNMX3.FTZ R133, R132, R106, R108, !PT ;  /* 0x0000006a84857276 */ /* 0x000fe4000781006c */
[----:B------:R-:W-:Y:S02]  /*14ea0*/  IADD3 R130, PT, PT, R153, 0x78, RZ ;  /* 0x0000007899827810 */ /* 0x000fe40007ffe0ff */
[----:B------:R-:W-:Y:S02]  /*14eb0*/  FMNMX3.FTZ R132, R131, R109, R111, !PT ;  /* 0x0000006d83847276 */ /* 0x000fe4000781006f */
[----:B------:R-:W-:Y:S02]  /*14ec0*/  I2FP.F32.U32 R129, R129 ;  /* 0x0000008100817245 */ /* 0x000fe40000201000 */
[----:B------:R-:W-:Y:S02]  /*14ed0*/  IADD3 R131, PT, PT, R153, 0x79, RZ ;  /* 0x0000007999837810 */ /* 0x000fe40007ffe0ff */
[----:B------:R-:W-:Y:S01]  /*14ee0*/  FMNMX3.FTZ R133, R133, R110, R112, !PT ;  /* 0x0000006e85857276 */ /* 0x000fe20007810070 */
[C---:B------:R-:W-:Y:S01]  /*14ef0*/  FFMA.FTZ R123, R129.reuse, UR7, R123 ;  /* 0x00000007817b7c23 */ /* 0x040fe2000801007b */
[----:B------:R-:W-:Y:S01]  /*14f00*/  I2FP.F32.U32 R130, R130 ;  /* 0x0000008200827245 */ /* 0x000fe20000201000 */
[----:B------:R-:W-:Y:S01]  /*14f10*/  FFMA.FTZ R124, R129, UR7, R124 ;  /* 0x00000007817c7c23 */ /* 0x000fe2000801007c */
        /* <DEDUP_REMOVED lines=28> */
[----:B------:R-:W-:Y:S01]  /*150e0*/  @P0 IADD3 R154, PT, PT, R177, -0x20, RZ ;  /* 0xffffffe0b19a0810 */ /* 0x000fe20007ffe0ff */
[----:B------:R-:W-:Y:S01]  /*150f0*/  FMUL.FTZ R134, R134, UR4 ;  /* 0x0000000486867c20 */ /* 0x000fe20008410000 */
[----:B------:R-:W-:Y:S01]  /*15100*/  FSEL R130, R130, RZ, P1 ;  /* 0x000000ff82827208 */ /* 0x000fe20000800000 */
[----:B------:R-:W-:Y:S01]  /*15110*/  FMUL.FTZ R133, R133, UR4 ;  /* 0x0000000485857c20 */ /* 0x000fe20008410000 */
[----:B------:R-:W-:Y:S03]  /*15120*/  FSETP.NEU.FTZ.AND P1, PT, R129, -INF , PT ;  /* 0xff8000008100780b */ /* 0x000fe60003f3d000 */
[----:B------:R-:W-:Y:S01]  /*15130*/  MUFU.EX2 R134, R134 ;  /* 0x0000008600867308 */ /* 0x000fe20000000800 */
[--C-:B------:R-:W-:Y:S01]  /*15140*/  FFMA.FTZ R135, R3, UR4, -R130.reuse ;  /* 0x0000000403877c23 */ /* 0x100fe20008010882 */
[--C-:B------:R-:W-:Y:S01]  /*15150*/  FFMA.FTZ R5, R5, UR4, -R130.reuse ;  /* 0x0000000405057c23 */ /* 0x100fe20008010882 */
[----:B------:R-:W-:Y:S07]  /*15160*/  FSEL R3, R132, RZ, P1 ;  /* 0x000000ff84037208 */ /* 0x000fee0000800000 */
[----:B------:R-:W1:Y:S01]  /*15170*/  MUFU.EX2 R133, R133 ;  /* 0x0000008500857308 */ /* 0x000e620000000800 */
[--C-:B------:R-:W-:Y:S01]  /*15180*/  FFMA.FTZ R144, R7, UR4, -R130.reuse ;  /* 0x0000000407907c23 */ /* 0x100fe20008010882 */
[--C-:B------:R-:W-:Y:S01]  /*15190*/  FFMA.FTZ R155, R9, UR4, -R130.reuse ;  /* 0x00000004099b7c23 */ /* 0x100fe20008010882 */
[--C-:B------:R-:W-:Y:S07]  /*151a0*/  FFMA.FTZ R185, R11, UR4, -R130.reuse ;  /* 0x000000040bb97c23 */ /* 0x100fee0008010882 */
[----:B------:R-:W-:Y:S01]  /*151b0*/  MUFU.EX2 R132, R135 ;  /* 0x0000008700847308 */ /* 0x000fe20000000800 */
[--C-:B------:R-:W-:Y:S01]  /*151c0*/  FFMA.FTZ R145, R4, UR4, -R3.reuse ;  /* 0x0000000404917c23 */ /* 0x100fe20008010803 */
[--C-:B------:R-:W-:Y:S01]  /*151d0*/  FFMA.FTZ R147, R6, UR4, -R3.reuse ;  /* 0x0000000406937c23 */ /* 0x100fe20008010803 */
[--C-:B------:R-:W-:Y:S07]  /*151e0*/  FFMA.FTZ R146, R8, UR4, -R3.reuse ;  /* 0x0000000408927c23 */ /* 0x100fee0008010803 */
[----:B------:R2:W-:Y:S01]  /*151f0*/  MUFU.EX2 R135, R5 ;  /* 0x0000000500877308 */ /* 0x0005e20000000800 */
[--C-:B------:R-:W-:Y:S01]  /*15200*/  FFMA.FTZ R0, R0, UR4, -R130.reuse ;  /* 0x0000000400007c23 */ /* 0x100fe20008010882 */
[--C-:B------:R-:W-:Y:S01]  /*15210*/  FFMA.FTZ R2, R2, UR4, -R3.reuse ;  /* 0x0000000402027c23 */ /* 0x100fe20008010803 */
[--C-:B------:R-:W-:Y:S07]  /*15220*/  FFMA.FTZ R189, R10, UR4, -R3.reuse ;  /* 0x000000040abd7c23 */ /* 0x100fee0008010803 */
[----:B------:R-:W3:Y:S01]  /*15230*/  MUFU.EX2 R144, R144 ;  /* 0x0000009000907308 */ /* 0x000ee20000000800 */
[----:B------:R-:W-:Y:S01]  /*15240*/  LDSM.16.MT88.4 R8, [R154+0x400] ;  /* 0x000400009a08783b */ /* 0x000fe20000004200 */
[--C-:B------:R-:W-:Y:S01]  /*15250*/  FFMA.FTZ R187, R13, UR4, -R130.reuse ;  /* 0x000000040dbb7c23 */ /* 0x100fe20008010882 */
[--C-:B------:R-:W-:Y:S07]  /*15260*/  FFMA.FTZ R188, R15, UR4, -R130.reuse ;  /* 0x000000040fbc7c23 */ /* 0x100fee0008010882 */
[----:B------:R-:W4:Y:S01]  /*15270*/  MUFU.EX2 R0, R0 ;  /* 0x0000000000007308 */ /* 0x000f220000000800 */
[--C-:B------:R-:W-:Y:S01]  /*15280*/  FFMA.FTZ R190, R12, UR4, -R3.reuse ;  /* 0x000000040cbe7c23 */ /* 0x100fe20008010803 */
[--C-:B------:R-:W-:Y:S01]  /*15290*/  FFMA.FTZ R191, R14, UR4, -R3.reuse ;  /* 0x000000040ebf7c23 */ /* 0x100fe20008010803 */
[--C-:B------:R-:W-:Y:S07]  /*152a0*/  FFMA.FTZ R192, R16, UR4, -R3.reuse ;  /* 0x0000000410c07c23 */ /* 0x100fee0008010803 */
[----:B------:R-:W-:Y:S01]  /*152b0*/  MUFU.EX2 R2, R2 ;  /* 0x0000000200027308 */ /* 0x000fe20000000800 */
[C---:B-1----:R-:W-:Y:S01]  /*152c0*/  FMUL.FTZ R160, R133.reuse, R160 ;  /* 0x000000a085a07220 */ /* 0x042fe20000410000 */
[----:B--2---:R-:W1:Y:S01]  /*152d0*/  LDSM.16.MT88.4 R4, [R154] ;  /* 0x000000009a04783b */ /* 0x004e620000004200 */
[C---:B------:R-:W-:Y:S07]  /*152e0*/  FMUL.FTZ R161, R133.reuse, R161 ;  /* 0x000000a185a17220 */ /* 0x040fee0000410000 */
[----:B------:R-:W2:Y:S01]  /*152f0*/  MUFU.EX2 R145, R145 ;  /* 0x0000009100917308 */ /* 0x000ea20000000800 */
[----:B------:R-:W-:Y:S01]  /*15300*/  FMUL.FTZ R162, R134, R162 ;  /* 0x000000a286a27220 */ /* 0x000fe20000410000 */
[----:B---3--:R-:W-:Y:S01]  /*15310*/  F2FP.BF16.F32.PACK_AB R142, R144, R135 ;  /* 0x00000087908e723e */ /* 0x008fe200000010ff */
[----:B------:R-:W-:Y:S07]  /*15320*/  FMUL.FTZ R163, R134, R163 ;  /* 0x000000a386a37220 */ /* 0x000fee0000410000 */
[----:B------:R-:W-:Y:S01]  /*15330*/  MUFU.EX2 R147, R147 ;  /* 0x0000009300937308 */ /* 0x000fe20000000800 */
[C---:B------:R-:W-:Y:S01]  /*15340*/  FMUL.FTZ R168, R133.reuse, R168 ;  /* 0x000000a885a87220 */ /* 0x040fe20000410000 */
[----:B----4-:R-:W-:Y:S01]  /*15350*/  F2FP.BF16.F32.PACK_AB R140, R132, R0 ;  /* 0x00000000848c723e */ /* 0x010fe200000010ff */
[C---:B------:R-:W-:Y:S07]  /*15360*/  FMUL.FTZ R169, R133.reuse, R169 ;  /* 0x000000a985a97220 */ /* 0x040fee0000410000 */
[----:B------:R-:W3:Y:S01]  /*15370*/  MUFU.EX2 R146, R146 ;  /* 0x0000009200927308 */ /* 0x000ee20000000800 */
[C---:B------:R-:W-:Y:S01]  /*15380*/  FMUL.FTZ R170, R134.reuse, R170 ;  /* 0x000000aa86aa7220 */ /* 0x040fe20000410000 */
[C---:B------:R-:W-:Y:S01]  /*15390*/  FMUL.FTZ R171, R134.reuse, R171 ;  /* 0x000000ab86ab7220 */ /* 0x040fe20000410000 */
[C---:B------:R-:W-:Y:S01]  /*153a0*/  FMUL.FTZ R164, R133.reuse, R164 ;  /* 0x000000a485a47220 */ /* 0x040fe20000410000 */
[----:B------:R-:W-:Y:S01]  /*153b0*/  FMUL.FTZ R165, R133, R165 ;  /* 0x000000a585a57220 */ /* 0x000fe20000410000 */
[C---:B------:R-:W-:Y:S01]  /*153c0*/  FMUL.FTZ R166, R134.reuse, R166 ;  /* 0x000000a686a67220 */ /* 0x040fe20000410000 */
[----:B--2---:R-:W-:Y:S01]  /*153d0*/  F2FP.BF16.F32.PACK_AB R141, R145, R2 ;  /* 0x00000002918d723e */ /* 0x004fe200000010ff */
[C---:B------:R-:W-:Y:S03]  /*153e0*/  FMUL.FTZ R167, R134.reuse, R167 ;  /* 0x000000a786a77220 */ /* 0x040fe60000410000 */
[----:B------:R-:W-:Y:S01]  /*153f0*/  MUFU.EX2 R155, R155 ;  /* 0x0000009b009b7308 */ /* 0x000fe20000000800 */
[C---:B------:R-:W-:Y:S01]  /*15400*/  FMUL.FTZ R156, R133.reuse, R156 ;  /* 0x0000009c859c7220 */ /* 0x040fe20000410000 */
[----:B------:R-:W-:Y:S01]  /*15410*/  FMUL.FTZ R157, R133, R157 ;  /* 0x0000009d859d7220 */ /* 0x000fe20000410000 */
[C---:B------:R-:W-:Y:S07]  /*15420*/  FMUL.FTZ R158, R134.reuse, R158 ;  /* 0x0000009e869e7220 */ /* 0x040fee0000410000 */
[----:B------:R-:W2:Y:S01]  /*15430*/  MUFU.EX2 R185, R185 ;  /* 0x000000b900b97308 */ /* 0x000ea20000000800 */
[----:B------:R-:W-:Y:S01]  /*15440*/  FMUL.FTZ R159, R134, R159 ;  /* 0x0000009f869f7220 */ /* 0x000fe20000410000 */
[----:B---3--:R-:W-:Y:S01]  /*15450*/  F2FP.BF16.F32.PACK_AB R143, R146, R147 ;  /* 0x00000093928f723e */ /* 0x008fe200000010ff */
[----:B------:R-:W-:Y:S07]  /*15460*/  LDSM.16.MT88.4 R12, [R182+0x5800] ;  /* 0x00580000b60c783b */ /* 0x000fee0000004200 */
        /* <DEDUP_REMOVED lines=8> */
[--C-:B------:R-:W-:Y:S08]  /*154f0*/  FFMA.FTZ R39, R39, UR4, -R130.reuse ;  /* 0x0000000427277c23 */ /* 0x100ff00008010882 */
[----:B------:R-:W3:Y:S01]  /*15500*/  MUFU.EX2 R190, R190 ;  /* 0x000000be00be7308 */ /* 0x000ee20000000800 */
[C---:B------:R-:W-:Y:S01]  /*15510*/  HMMA.16816.F32.BF16 R164, R140.reuse, R138, R164 ;  /* 0x0000008a8ca4723c */ /* 0x040fe200000418a4 */
[----:B------:R-:W4:Y:S08]  /*15520*/  LDSM.16.MT88.4 R136, [R182+0x5400] ;  /* 0x00540000b688783b */ /* 0x000f300000004200 */
[----:B------:R-:W-:Y:S01]  /*15530*/  MUFU.EX2 R191, R191 ;  /* 0x000000bf00bf7308 */ /* 0x000fe20000000800 */
[--C-:B------:R-:W-:Y:S01]  /*15540*/  FFMA.FTZ R49, R49, UR4, -R130.reuse ;  /* 0x0000000431317c23 */ /* 0x100fe20008010882 */
[--C-:B------:R-:W-:Y:S01]  /*15550*/  FFMA.FTZ R55, R55, UR4, -R130.reuse ;  /* 0x0000000437377c23 */ /* 0x100fe20008010882 */
[--C-:B------:R-:W-:Y:S07]  /*15560*/  FFMA.FTZ R63, R63, UR4, -R130.reuse ;  /* 0x000000043f3f7c23 */ /* 0x100fee0008010882 */
[----:B------:R-:W5:Y:S01]  /*15570*/  MUFU.EX2 R192, R192 ;  /* 0x000000c000c07308 */ /* 0x000f620000000800 */
[C---:B-1----:R-:W-:Y:S03]  /*15580*/  HMMA.16816.F32.BF16 R160, R140.reuse, R4, R160 ;  /* 0x000000048ca0723c */ /* 0x042fe600000418a0 */
[----:B--2---:R-:W-:Y:S01]  /*15590*/  F2FP.BF16.F32.PACK_AB R4, R185, R155 ;  /* 0x0000009bb904723e */ /* 0x004fe200000010ff */
[--C-:B------:R-:W-:Y:S01]  /*155a0*/  FFMA.FTZ R73, R73, UR4, -R130.reuse ;  /* 0x0000000449497c23 */ /* 0x100fe20008010882 */
[----:B---3--:R-:W-:Y:S01]  /*155b0*/  F2FP.BF16.F32.PACK_AB R5, R190, R189 ;  /* 0x000000bdbe05723e */ /* 0x008fe200000010ff */
[--C-:B------:R-:W-:Y:S01]  /*155c0*/  FFMA.FTZ R79, R79, UR4, -R130.reuse ;  /* 0x000000044f4f7c23 */ /* 0x100fe20008010882 */
[--C-:B------:R-:W-:Y:S01]  /*155d0*/  FFMA.FTZ R33, R33, UR4, -R130.reuse ;  /* 0x0000000421217c23 */ /* 0x100fe20008010882 */
[----:B------:R-:W-:Y:S01]  /*155e0*/  HMMA.16816.F32.BF16 R156, R140, R6, R156 ;  /* 0x000000068c9c723c */ /* 0x000fe2000004189c */
[----:B------:R-:W-:Y:S02]  /*155f0*/  MUFU.EX2 R140, R17 ;  /* 0x00000011008c7308 */ /* 0x000fe40000000800 */
[----:B------:R-:W-:Y:S01]  /*15600*/  F2FP.BF16.F32.PACK_AB R6, R188, R187 ;  /* 0x000000bbbc06723e */ /* 0x000fe200000010ff */
[--C-:B------:R-:W-:Y:S01]  /*15610*/  FFMA.FTZ R141, R19, UR4, -R130.reuse ;  /* 0x00000004138d7c23 */ /* 0x100fe20008010882 */
[----:B-----5:R-:W-:Y:S01]  /*15620*/  F2FP.BF16.F32.PACK_AB R7, R192, R191 ;  /* 0x000000bfc007723e */ /* 0x020fe200000010ff */
[--C-:B------:R-:W-:Y:S01]  /*15630*/  FFMA.FTZ R142, R21, UR4, -R130.reuse ;  /* 0x00000004158e7c23 */ /* 0x100fe20008010882 */
[--C-:B------:R-:W-:Y:S04]  /*15640*/  FFMA.FTZ R21, R24, UR4, -R3.reuse ;  /* 0x0000000418157c23 */ /* 0x100fe80008010803 */
        /* <DEDUP_REMOVED lines=8> */
[----:B------:R-:W1:Y:S01]  /*156d0*/  MUFU.EX2 R141, R141 ;  /* 0x0000008d008d7308 */ /* 0x000e620000000800 */
[C---:B------:R-:W-:Y:S09]  /*156e0*/  HMMA.16816.F32.BF16 R156, R4.reuse, R10, R156 ;  /* 0x0000000a049c723c */ /* 0x040ff2000004189c */
[----:B------:R2:W-:Y:S01]  /*156f0*/  MUFU.EX2 R31, R8 ;  /* 0x00000008001f7308 */ /* 0x0005e20000000800 */
[--C-:B------:R-:W-:Y:S01]  /*15700*/  FFMA.FTZ R41, R41, UR4, -R130.reuse ;  /* 0x0000000429297c23 */ /* 0x100fe20008010882 */
[--C-:B------:R-:W-:Y:S01]  /*15710*/  FFMA.FTZ R43, R43, UR4, -R130.reuse ;  /* 0x000000042b2b7c23 */ /* 0x100fe20008010882 */
[--C-:B------:R-:W-:Y:S07]  /*15720*/  FFMA.FTZ R45, R45, UR4, -R130.reuse ;  /* 0x000000042d2d7c23 */ /* 0x100fee0008010882 */
[----:B------:R-:W-:Y:S01]  /*15730*/  MUFU.EX2 R142, R142 ;  /* 0x0000008e008e7308 */ /* 0x000fe20000000800 */
[C---:B----4-:R-:W-:Y:S09]  /*15740*/  HMMA.16816.F32.BF16 R164, R4.reuse, R138, R164 ;  /* 0x0000008a04a4723c */ /* 0x050ff200000418a4 */
[----:B------:R3:W-:Y:S01]  /*15750*/  MUFU.EX2 R138, R20 ;  /* 0x00000014008a7308 */ /* 0x0007e20000000800 */
[--C-:B------:R-:W-:Y:S01]  /*15760*/  FFMA.FTZ R139, R32, UR4, -R3.reuse ;  /* 0x00000004208b7c23 */ /* 0x100fe20008010803 */
[--C-:B------:R-:W-:Y:S01]  /*15770*/  FFMA.FTZ R47, R47, UR4, -R130.reuse ;  /* 0x000000042f2f7c23 */ /* 0x100fe20008010882 */
[--C-:B------:R-:W-:Y:S07]  /*15780*/  FFMA.FTZ R51, R51, UR4, -R130.reuse ;  /* 0x0000000433337c23 */ /* 0x100fee0008010882 */
[----:B------:R-:W-:Y:S01]  /*15790*/  MUFU.EX2 R35, R35 ;  /* 0x0000002300237308 */ /* 0x000fe20000000800 */
[----:B------:R-:W-:Y:S03]  /*157a0*/  HMMA.16816.F32.BF16 R168, R4, R136, R168 ;  /* 0x0000008804a8723c */ /* 0x000fe600000418a8 */
[--C-:B--2---:R-:W-:Y:S01]  /*157b0*/  FFMA.FTZ R8, R26, UR4, -R3.reuse ;  /* 0x000000041a087c23 */ /* 0x104fe20008010803 */
[--C-:B------:R-:W-:Y:S05]  /*157c0*/  FFMA.FTZ R137, R18, UR4, -R3.reuse ;  /* 0x0000000412897c23 */ /* 0x100fea0008010803 */
[----:B------:R2:W-:Y:S01]  /*157d0*/  MUFU.EX2 R26, R9 ;  /* 0x00000009001a7308 */ /* 0x0005e20000000800 */
[----:B------:R-:W4:Y:S01]  /*157e0*/  LDSM.16.MT88.4 R16, [R154+0x800] ;  /* 0x000800009a10783b */ /* 0x000f220000004200 */
[--C-:B------:R-:W-:Y:S01]  /*157f0*/  FFMA.FTZ R136, R25, UR4, -R130.reuse ;  /* 0x0000000419887c23 */ /* 0x100fe20008010882 */
[----:B-1----:R-:W-:Y:S01]  /*15800*/  F2FP.BF16.F32.PACK_AB R4, R141, R140 ;  /* 0x0000008c8d04723e */ /* 0x002fe200000010ff */
[--C-:B---3--:R-:W-:Y:S06]  /*15810*/  FFMA.FTZ R20, R27, UR4, -R130.reuse ;  /* 0x000000041b147c23 */ /* 0x108fec0008010882 */
[----:B------:R-:W1:Y:S01]  /*15820*/  MUFU.EX2 R25, R23 ;  /* 0x0000001700197308 */ /* 0x000e620000000800 */
[--C-:B------:R-:W-:Y:S01]  /*15830*/  FFMA.FTZ R53, R53, UR4, -R130.reuse ;  /* 0x0000000435357c23 */ /* 0x100fe20008010882 */
[--C-:B------:R-:W-:Y:S01]  /*15840*/  FFMA.FTZ R56, R56, UR4, -R3.reuse ;  /* 0x0000000438387c23 */ /* 0x100fe20008010803 */
[--C-:B------:R-:W-:Y:S07]  /*15850*/  FFMA.FTZ R57, R57, UR4, -R130.reuse ;  /* 0x0000000439397c23 */ /* 0x100fee0008010882 */
[----:B------:R-:W3:Y:S01]  /*15860*/  MUFU.EX2 R27, R21 ;  /* 0x00000015001b7308 */ /* 0x000ee20000000800 */
[--C-:B------:R-:W-:Y:S01]  /*15870*/  FFMA.FTZ R59, R59, UR4, -R130.reuse ;  /* 0x000000043b3b7c23 */ /* 0x100fe20008010882 */
[--C-:B------:R-:W-:Y:S01]  /*15880*/  FFMA.FTZ R61, R61, UR4, -R130.reuse ;  /* 0x000000043d3d7c23 */ /* 0x100fe20008010882 */
[--C-:B------:R-:W-:Y:S07]  /*15890*/  FFMA.FTZ R64, R64, UR4, -R3.reuse ;  /* 0x0000000440407c23 */ /* 0x100fee0008010803 */
[----:B------:R5:W-:Y:S01]  /*158a0*/  MUFU.EX2 R29, R20 ;  /* 0x00000014001d7308 */ /* 0x000be20000000800 */
[--C-:B--2---:R-:W-:Y:S01]  /*158b0*/  FFMA.FTZ R9, R28, UR4, -R3.reuse ;  /* 0x000000041c097c23 */ /* 0x104fe20008010803 */
[--C-:B------:R-:W-:Y:S01]  /*158c0*/  FFMA.FTZ R65, R65, UR4, -R130.reuse ;  /* 0x0000000441417c23 */ /* 0x100fe20008010882 */
[--C-:B------:R-:W-:Y:S07]  /*158d0*/  FFMA.FTZ R67, R67, UR4, -R130.reuse ;  /* 0x0000000443437c23 */ /* 0x100fee0008010882 */
[----:B------:R2:W-:Y:S01]  /*158e0*/  MUFU.EX2 R28, R8 ;  /* 0x00000008001c7308 */ /* 0x0005e20000000800 */
[--C-:B------:R-:W-:Y:S01]  /*158f0*/  FFMA.FTZ R69, R69, UR4, -R130.reuse ;  /* 0x0000000445457c23 */ /* 0x100fe20008010882 */
[----:B-1----:R-:W-:Y:S01]  /*15900*/  F2FP.BF16.F32.PACK_AB R6, R25, R142 ;  /* 0x0000008e1906723e */ /* 0x002fe200000010ff */
[--C-:B------:R-:W-:Y:S07]  /*15910*/  FFMA.FTZ R71, R71, UR4, -R130.reuse ;  /* 0x0000000447477c23 */ /* 0x100fee0008010882 */
[----:B------:R-:W1:Y:S01]  /*15920*/  MUFU.EX2 R137, R137 ;  /* 0x0000008900897308 */ /* 0x000e620000000800 */
[--C-:B------:R-:W-:Y:S01]  /*15930*/  FFMA.FTZ R75, R75, UR4, -R130.reuse ;  /* 0x000000044b4b7c23 */ /* 0x100fe20008010882 */
[----:B---3--:R-:W-:Y:S01]  /*15940*/  F2FP.BF16.F32.PACK_AB R7, R27, R24 ;  /* 0x000000181b07723e */ /* 0x008fe200000010ff */
[--C-:B------:R-:W-:Y:S07]  /*15950*/  FFMA.FTZ R77, R77, UR4, -R130.reuse ;  /* 0x000000044d4d7c23 */ /* 0x100fee0008010882 */
[----:B------:R-:W3:Y:S01]  /*15960*/  MUFU.EX2 R136, R136 ;  /* 0x0000008800887308 */ /* 0x000ee20000000800 */
[--C-:B------:R-:W-:Y:S01]  /*15970*/  FFMA.FTZ R80, R80, UR4, -R3.reuse ;  /* 0x0000000450507c23 */ /* 0x100fe20008010803 */
[----:B-----5:R-:W5:Y:S01]  /*15980*/  LDSM.16.MT88.4 R20, [R182+0x5c00] ;  /* 0x005c0000b614783b */ /* 0x020f620000004200 */
[--C-:B------:R-:W-:Y:S07]  /*15990*/  FFMA.FTZ R83, R83, UR4, -R130.reuse ;  /* 0x0000000453537c23 */ /* 0x100fee0008010882 */
[----:B------:R-:W-:Y:S01]  /*159a0*/  MUFU.EX2 R139, R139 ;  /* 0x0000008b008b7308 */ /* 0x000fe20000000800 */
[--C-:B------:R-:W-:Y:S01]  /*159b0*/  FFMA.FTZ R81, R81, UR4, -R130.reuse ;  /* 0x0000000451517c23 */ /* 0x100fe20008010882 */
[--C-:B--2---:R-:W-:Y:S01]  /*159c0*/  FFMA.FTZ R8, R30, UR4, -R3.reuse ;  /* 0x000000041e087c23 */ /* 0x104fe20008010803 */
[--C-:B------:R-:W-:Y:S07]  /*159d0*/  FFMA.FTZ R87, R87, UR4, -R130.reuse ;  /* 0x0000000457577c23 */ /* 0x100fee0008010882 */
[----:B------:R-:W2:Y:S01]  /*159e0*/  MUFU.EX2 R30, R9 ;  /* 0x00000009001e7308 */ /* 0x000ea20000000800 */
[----:B------:R-:W-:Y:S01]  /*159f0*/  FFMA.FTZ R93, R93, UR4, -R130 ;  /* 0x000000045d5d7c23 */ /* 0x000fe20008010882 */
[----:B-1----:R-:W-:Y:S01]  /*15a00*/  F2FP.BF16.F32.PACK_AB R5, R138, R137 ;  /* 0x000000898a05723e */ /* 0x002fe200000010ff */
[--C-:B------:R-:W-:Y:S07]  /*15a10*/  FFMA.FTZ R104, R104, UR4, -R3.reuse ;  /* 0x0000000468687c23 */ /* 0x100fee0008010803 */
[----:B------:R1:W5:Y:S01]  /*15a20*/  MUFU.EX2 R32, R8 ;  /* 0x0000000800207308 */ /* 0x0003620000000800 */
[----:B------:R-:W-:Y:S01]  /*15a30*/  FFMA.FTZ R0, R133, R151, R0 ;  /* 0x0000009785007223 */ /* 0x000fe20000010000 */
[----:B------:R-:W-:Y:S01]  /*15a40*/  FFMA.FTZ R2, R134, R152, R2 ;  /* 0x0000009886027223 */ /* 0x000fe20000010002 */
[----:B------:R-:W-:Y:S07]  /*15a50*/  FFMA.FTZ R123, R123, UR4, -R130 ;  /* 0x000000047b7b7c23 */ /* 0x000fee0008010882 */
[----:B------:R-:W-:Y:S01]  /*15a60*/  MUFU.EX2 R37, R37 ;  /* 0x0000002500257308 */ /* 0x000fe20000000800 */
[C---:B----4-:R-:W-:Y:S03]  /*15a70*/  HMMA.16816.F32.BF16 R160, R4.reuse, R16, R160 ;  /* 0x0000001004a0723c */ /* 0x050fe600000418a0 */
[--C-:B------:R-:W-:Y:S01]  /*15a80*/  FFMA.FTZ R16, R34, UR4, -R3.reuse ;  /* 0x0000000422107c23 */ /* 0x100fe20008010803 */
[----:B------:R-:W-:Y:S05]  /*15a90*/  FFMA.FTZ R17, R36, UR4, -R3 ;  /* 0x0000000424117c23 */ /* 0x000fea0008010803 */
[----:B------:R4:W5:Y:S01]  /*15aa0*/  MUFU.EX2 R34, R39 ;  /* 0x0000002700227308 */ /* 0x0009620000000800 */
[----:B------:R-:W-:Y:S01]  /*15ab0*/  FADD.FTZ R145, R145, R2 ;  /* 0x0000000291917221 */ /* 0x000fe20000010000 */
[----:B------:R-:W-:Y:S01]  /*15ac0*/  FADD.FTZ R132, R132, R0 ;  /* 0x0000000084847221 */ /* 0x000fe20000010000 */
[C---:B------:R-:W-:Y:S01]  /*15ad0*/  HMMA.16816.F32.BF16 R168, R4.reuse, R12, R168 ;  /* 0x0000000c04a8723c */ /* 0x040fe200000418a8 */
[----:B-1----:R-:W1:Y:S06]  /*15ae0*/  LDSM.16.MT88.4 R8, [R154+0xc00] ;  /* 0x000c00009a08783b */ /* 0x002e6c0000004200 */
[----:B------:R-:W-:Y:S01]  /*15af0*/  MUFU.EX2 R36, R16 ;  /* 0x0000001000247308 */ /* 0x000fe20000000800 */
[--C-:B------:R-:W-:Y:S01]  /*15b00*/  FFMA.FTZ R0, R91, UR4, -R130.reuse ;  /* 0x000000045b007c23 */ /* 0x100fe20008010882 */
[----:B------:R-:W-:Y:S01]  /*15b10*/  FFMA.FTZ R91, R99, UR4, -R130 ;  /* 0x00000004635b7c23 */ /* 0x000fe20008010882 */
[----:B------:R-:W-:Y:S07]  /*15b20*/  FADD.FTZ R145, R147, R145 ;  /* 0x0000009193917221 */ /* 0x000fee0000010000 */
[----:B------:R-:W-:Y:S01]  /*15b30*/  MUFU.EX2 R40, R40 ;  /* 0x0000002800287308 */ /* 0x000fe20000000800 */
[----:B------:R-:W-:Y:S01]  /*15b40*/  FADD.FTZ R132, R135, R132 ;  /* 0x0000008487847221 */ /* 0x000fe20000010000 */
[C---:B------:R-:W-:Y:S01]  /*15b50*/  HMMA.16816.F32.BF16 R164, R4.reuse, R14, R164 ;  /* 0x0000000e04a4723c */ /* 0x040fe200000418a4 */
[----:B------:R-:W1:Y:S07]  /*15b60*/  LDSM.16.MT88.4 R12, [R182+0x6000] ;  /* 0x00600000b60c783b */ /* 0x000e6e0000004200 */
[----:B------:R-:W-:Y:S01]  /*15b70*/  MUFU.EX2 R41, R41 ;  /* 0x0000002900297308 */ /* 0x000fe20000000800 */
[----:B----4-:R-:W-:Y:S01]  /*15b80*/  FFMA.FTZ R39, R38, UR4, -R3 ;  /* 0x0000000426277c23 */ /* 0x010fe20008010803 */
[----:B------:R-:W-:Y:S01]  /*15b90*/  FADD.FTZ R146, R146, R145 ;  /* 0x0000009192927221 */ /* 0x000fe20000010000 */
[----:B------:R-:W-:Y:S07]  /*15ba0*/  FADD.FTZ R132, R144, R132 ;  /* 0x0000008490847221 */ /* 0x000fee0000010000 */
[----:B------:R4:W1:Y:S01]  /*15bb0*/  MUFU.EX2 R38, R17 ;  /* 0x0000001100267308 */ /* 0x0008620000000800 */
[----:B------:R-:W-:Y:S01]  /*15bc0*/  FFMA.FTZ R125, R125, UR4, -R130 ;  /* 0x000000047d7d7c23 */ /* 0x000fe20008010882 */
[----:B------:R-:W-:Y:S08]  /*15bd0*/  HMMA.16816.F32.BF16 R156, R4, R18, R156 ;  /* 0x00000012049c723c */ /* 0x000ff0000004189c */
[----:B------:R-:W1:Y:S01]  /*15be0*/  MUFU.EX2 R39, R39 ;  /* 0x0000002700277308 */ /* 0x000e620000000800 */
[----:B---3--:R-:W-:Y:S01]  /*15bf0*/  F2FP.BF16.F32.PACK_AB R4, R29, R136 ;  /* 0x000000881d04723e */ /* 0x008fe200000010ff */
[----:B------:R-:W-:Y:S01]  /*15c00*/  FADD.FTZ R146, R189, R146 ;  /* 0x00000092bd927221 */ /* 0x000fe20000010000 */
[----:B------:R-:W-:Y:S07]  /*15c10*/  F2FP.BF16.F32.PACK_AB R6, R26, R31 ;  /* 0x0000001f1a06723e */ /* 0x000fee00000010ff */
[----:B------:R-:W3:Y:S01]  /*15c20*/  MUFU.EX2 R43, R43 ;  /* 0x0000002b002b7308 */ /* 0x000ee20000000800 */
[----:B--2---:R-:W-:Y:S01]  /*15c30*/  F2FP.BF16.F32.PACK_AB R5, R30, R28 ;  /* 0x0000001c1e05723e */ /* 0x004fe200000010ff */
[----:B------:R-:W-:Y:S01]  /*15c40*/  FADD.FTZ R146, R190, R146 ;  /* 0x00000092be927221 */ /* 0x000fe20000010000 */
[----:B-----5:R-:W-:Y:S07]  /*15c50*/  F2FP.BF16.F32.PACK_AB R7, R139, R32 ;  /* 0x000000208b07723e */ /* 0x020fee00000010ff */
[----:B------:R-:W-:Y:S01]  /*15c60*/  MUFU.EX2 R45, R45 ;  /* 0x0000002d002d7308 */ /* 0x000fe20000000800 */
[----:B------:R-:W-:Y:S01]  /*15c70*/  FADD.FTZ R132, R155, R132 ;  /* 0x000000849b847221 */ /* 0x000fe20000010000 */
[----:B----4-:R-:W2:Y:S01]  /*15c80*/  LDSM.16.MT88.4 R16, [R154+0x1000] ;  /* 0x001000009a10783b */ /* 0x010ea20000004200 */
[----:B------:R-:W-:Y:S07]  /*15c90*/  FADD.FTZ R191, R191, R146 ;  /* 0x00000092bfbf7221 */ /* 0x000fee0000010000 */
[----:B------:R-:W4:Y:S01]  /*15ca0*/  MUFU.EX2 R47, R47 ;  /* 0x0000002f002f7308 */ /* 0x000f220000000800 */
[----:B------:R-:W-:Y:S01]  /*15cb0*/  FADD.FTZ R185, R185, R132 ;  /* 0x00000084b9b97221 */ /* 0x000fe20000010000 */
[C---:B------:R-:W-:Y:S08]  /*15cc0*/  HMMA.16816.F32.BF16 R168, R4.reuse, R20, R168 ;  /* 0x0000001404a8723c */ /* 0x040ff000000418a8 */
[----:B------:R-:W-:Y:S01]  /*15cd0*/  MUFU.EX2 R51, R51 ;  /* 0x0000003300337308 */ /* 0x000fe20000000800 */
[--C-:B------:R-:W-:Y:S01]  /*15ce0*/  FFMA.FTZ R20, R44, UR4, -R3.reuse ;  /* 0x000000042c147c23 */ /* 0x100fe20008010803 */
[----:B------:R-:W-:Y:S01]  /*15cf0*/  FFMA.FTZ R21, R46, UR4, -R3 ;  /* 0x000000042e157c23 */ /* 0x000fe20008010803 */
[----:B------:R-:W-:Y:S07]  /*15d00*/  FADD.FTZ R191, R192, R191 ;  /* 0x000000bfc0bf7221 */ /* 0x000fee0000010000 */
[----:B------:R-:W-:Y:S01]  /*15d10*/  MUFU.EX2 R53, R53 ;  /* 0x0000003500357308 */ /* 0x000fe20000000800 */
[----:B------:R-:W-:Y:S01]  /*15d20*/  FADD.FTZ R187, R187, R185 ;  /* 0x000000b9bbbb7221 */ /* 0x000fe20000010000 */
[C---:B------:R-:W-:Y:S08]  /*15d30*/  HMMA.16816.F32.BF16 R164, R4.reuse, R22, R164 ;  /* 0x0000001604a4723c */ /* 0x040ff000000418a4 */
[----:B------:R-:W-:Y:S01]  /*15d40*/  MUFU.EX2 R46, R20 ;  /* 0x00000014002e7308 */ /* 0x000fe20000000800 */
[----:B------:R-:W-:Y:S01]  /*15d50*/  FADD.FTZ R191, R137, R191 ;  /* 0x000000bf89bf7221 */ /* 0x000fe20000010000 */
[----:B------:R-:W-:Y:S01]  /*15d60*/  FADD.FTZ R187, R188, R187 ;  /* 0x000000bbbcbb7221 */ /* 0x000fe20000010000 */
[----:B------:R-:W-:Y:S07]  /*15d70*/  MOV R155, R131 ;  /* 0x00000083009b7202 */ /* 0x000fee0000000f00 */
[----:B------:R-:W-:Y:S01]  /*15d80*/  MUFU.EX2 R56, R56 ;  /* 0x0000003800387308 */ /* 0x000fe20000000800 */
[C---:B-1----:R-:W-:Y:S09]  /*15d90*/  HMMA.16816.F32.BF16 R160, R4.reuse, R8, R160 ;  /* 0x0000000804a0723c */ /* 0x042ff200000418a0 */
[----:B------:R-:W-:Y:S01]  /*15da0*/  MUFU.EX2 R57, R57 ;  /* 0x0000003900397308 */ /* 0x000fe20000000800 */
[----:B------:R-:W-:Y:S09]  /*15db0*/  FADD.FTZ R187, R140, R187 ;  /* 0x000000bb8cbb7221 */ /* 0x000ff20000010000 */
[----:B------:R-:W-:Y:S01]  /*15dc0*/  MUFU.EX2 R59, R59 ;  /* 0x0000003b003b7308 */ /* 0x000fe20000000800 */
[----:B------:R-:W-:Y:S01]  /*15dd0*/  FADD.FTZ R141, R141, R187 ;  /* 0x000000bb8d8d7221 */ /* 0x000fe20000010000 */
[----:B------:R-:W-:Y:S01]  /*15de0*/  HMMA.16816.F32.BF16 R156, R4, R10, R156 ;  /* 0x0000000a049c723c */ /* 0x000fe2000004189c */
[----:B------:R-:W1:Y:S07]  /*15df0*/  LDSM.16.MT88.4 R8, [R182+0x6400] ;  /* 0x00640000b608783b */ /* 0x000e6e0000004200 */
        /* <DEDUP_REMOVED lines=9> */
[----:B------:R-:W-:Y:S09]  /*15e90*/  FADD.FTZ R25, R136, R25 ;  /* 0x0000001988197221 */ /* 0x000ff20000010000 */
[----:B------:R-:W-:Y:S01]  /*15ea0*/  MUFU.EX2 R67, R67 ;  /* 0x0000004300437308 */ /* 0x000fe20000000800 */
[C---:B------:R-:W-:Y:S09]  /*15eb0*/  HMMA.16816.F32.BF16 R168, R4.reuse, R12, R168 ;  /* 0x0000000c04a8723c */ /* 0x040ff200000418a8 */
[----:B------:R-:W-:Y:S01]  /*15ec0*/  MUFU.EX2 R69, R69 ;  /* 0x0000004500457308 */ /* 0x000fe20000000800 */
[----:B------:R-:W-:Y:S01]  /*15ed0*/  FFMA.FTZ R12, R42, UR4, -R3 ;  /* 0x000000042a0c7c23 */ /* 0x000fe20008010803 */
[----:B------:R-:W-:Y:S01]  /*15ee0*/  FADD.FTZ R29, R29, R25 ;  /* 0x000000191d1d7221 */ /* 0x000fe20000010000 */
[----:B------:R-:W-:Y:S07]  /*15ef0*/  FFMA.FTZ R25, R109, UR4, -R130 ;  /* 0x000000046d197c23 */ /* 0x000fee0008010882 */
[----:B------:R5:W-:Y:S01]  /*15f00*/  MUFU.EX2 R42, R49 ;  /* 0x00000031002a7308 */ /* 0x000be20000000800 */
[C---:B------:R-:W-:Y:S09]  /*15f10*/  HMMA.16816.F32.BF16 R164, R4.reuse, R14, R164 ;  /* 0x0000000e04a4723c */ /* 0x040ff200000418a4 */
[----:B------:R3:W1:Y:S01]  /*15f20*/  MUFU.EX2 R44, R12 ;  /* 0x0000000c002c7308 */ /* 0x0006620000000800 */
[----:B------:R-:W-:Y:S01]  /*15f30*/  FADD.FTZ R29, R31, R29 ;  /* 0x0000001d1f1d7221 */ /* 0x000fe20000010000 */
[----:B------:R-:W-:Y:S08]  /*15f40*/  FFMA.FTZ R31, R106, UR4, -R3 ;  /* 0x000000046a1f7c23 */ /* 0x000ff00008010803 */
[----:B------:R-:W-:Y:S01]  /*15f50*/  MUFU.EX2 R25, R25 ;  /* 0x0000001900197308 */ /* 0x000fe20000000800 */
[----:B------:R-:W-:Y:S01]  /*15f60*/  FADD.FTZ R26, R26, R29 ;  /* 0x0000001d1a1a7221 */ /* 0x000fe20000010000 */
[C---:B--2---:R-:W-:Y:S08]  /*15f70*/  HMMA.16816.F32.BF16 R160, R4.reuse, R16, R160 ;  /* 0x0000001004a0723c */ /* 0x044ff000000418a0 */
[----:B------:R-:W-:Y:S01]  /*15f80*/  MUFU.EX2 R31, R31 ;  /* 0x0000001f001f7308 */ /* 0x000fe20000000800 */
[--C-:B------:R-:W-:Y:S01]  /*15f90*/  FFMA.FTZ R16, R50, UR4, -R3.reuse ;  /* 0x0000000432107c23 */ /* 0x100fe20008010803 */
[--C-:B-----5:R-:W-:Y:S01]  /*15fa0*/  FFMA.FTZ R49, R48, UR4, -R3.reuse ;  /* 0x0000000430317c23 */ /* 0x120fe20008010803 */
[--C-:B------:R-:W-:Y:S07]  /*15fb0*/  FFMA.FTZ R17, R52, UR4, -R3.reuse ;  /* 0x0000000434117c23 */ /* 0x100fee0008010803 */
[----:B------:R2:W-:Y:S01]  /*15fc0*/  MUFU.EX2 R50, R55 ;  /* 0x0000003700327308 */ /* 0x0005e20000000800 */
[--C-:B------:R-:W-:Y:S01]  /*15fd0*/  FFMA.FTZ R29, R110, UR4, -R3.reuse ;  /* 0x000000046e1d7c23 */ /* 0x100fe20008010803 */
[----:B------:R-:W-:Y:S01]  /*15fe0*/  HMMA.16816.F32.BF16 R156, R4, R18, R156 ;  /* 0x00000012049c723c */ /* 0x000fe2000004189c */
[----:B---3--:R-:W3:Y:S07]  /*15ff0*/  LDSM.16.MT88.4 R12, [R154+0x1400] ;  /* 0x001400009a0c783b */ /* 0x008eee0000004200 */
[----:B------:R5:W-:Y:S01]  /*16000*/  MUFU.EX2 R48, R21 ;  /* 0x0000001500307308 */ /* 0x000be20000000800 */
[----:B------:R-:W-:Y:S01]  /*16010*/  F2FP.BF16.F32.PACK_AB R4, R43, R41 ;  /* 0x000000292b04723e */ /* 0x000fe200000010ff */
[----:B------:R-:W-:Y:S01]  /*16020*/  FADD.FTZ R26, R33, R26 ;  /* 0x0000001a211a7221 */ /* 0x000fe20000010000 */
[----:B----4-:R-:W-:Y:S07]  /*16030*/  F2FP.BF16.F32.PACK_AB R6, R47, R45 ;  /* 0x0000002d2f06723e */ /* 0x010fee00000010ff */
[----:B------:R-:W4:Y:S01]  /*16040*/  MUFU.EX2 R49, R49 ;  /* 0x0000003100317308 */ /* 0x000f220000000800 */
[----:B-1----:R-:W-:Y:S01]  /*16050*/  F2FP.BF16.F32.PACK_AB R5, R46, R44 ;  /* 0x0000002c2e05723e */ /* 0x002fe200000010ff */
[----:B------:R-:W-:Y:S01]  /*16060*/  FADD.FTZ R26, R35, R26 ;  /* 0x0000001a231a7221 */ /* 0x000fe20000010000 */
[--C-:B------:R-:W-:Y:S07]  /*16070*/  FFMA.FTZ R33, R113, UR4, -R130.reuse ;  /* 0x0000000471217c23 */ /* 0x100fee0008010882 */
[----:B------:R-:W-:Y:S01]  /*16080*/  MUFU.EX2 R52, R16 ;  /* 0x0000001000347308 */ /* 0x000fe20000000800 */
[----:B------:R-:W-:Y:S01]  /*16090*/  FFMA.FTZ R35, R115, UR4, -R130 ;  /* 0x0000000473237c23 */ /* 0x000fe20008010882 */
[----:B--2---:R-:W-:Y:S01]  /*160a0*/  FFMA.FTZ R55, R54, UR4, -R3 ;  /* 0x0000000436377c23 */ /* 0x004fe20008010803 */
[----:B------:R-:W-:Y:S07]  /*160b0*/  FADD.FTZ R37, R37, R26 ;  /* 0x0000001a25257221 */ /* 0x000fee0000010000 */
[----:B------:R1:W2:Y:S01]  /*160c0*/  MUFU.EX2 R54, R17 ;  /* 0x0000001100367308 */ /* 0x0002a20000000800 */
[--C-:B------:R-:W-:Y:S01]  /*160d0*/  FFMA.FTZ R26, R107, UR4, -R130.reuse ;  /* 0x000000046b1a7c23 */ /* 0x100fe20008010882 */
[----:B-----5:R-:W5:Y:S01]  /*160e0*/  LDSM.16.MT88.4 R20, [R182+0x6800] ;  /* 0x00680000b614783b */ /* 0x020f620000004200 */
[----:B------:R-:W-:Y:S07]  /*160f0*/  FADD.FTZ R37, R34, R37 ;  /* 0x0000002522257221 */ /* 0x000fee0000010000 */
[----:B------:R-:W2:Y:S01]  /*16100*/  MUFU.EX2 R55, R55 ;  /* 0x0000003700377308 */ /* 0x000ea20000000800 */
[--C-:B------:R-:W-:Y:S01]  /*16110*/  FFMA.FTZ R34, R117, UR4, -R130.reuse ;  /* 0x0000000475227c23 */ /* 0x100fe20008010882 */
[----:B----4-:R-:W-:Y:S01]  /*16120*/  F2FP.BF16.F32.PACK_AB R7, R49, R48 ;  /* 0x000000303107723e */ /* 0x010fe200000010ff */
[----:B------:R-:W-:Y:S07]  /*16130*/  FADD.FTZ R37, R41, R37 ;  /* 0x0000002529257221 */ /* 0x000fee0000010000 */
[----:B------:R-:W-:Y:S01]  /*16140*/  MUFU.EX2 R26, R26 ;  /* 0x0000001a001a7308 */ /* 0x000fe20000000800 */
[----:B------:R-:W-:Y:S09]  /*16150*/  FADD.FTZ R43, R43, R37 ;  /* 0x000000252b2b7221 */ /* 0x000ff20000010000 */
[----:B------:R-:W-:Y:S01]  /*16160*/  MUFU.EX2 R29, R29 ;  /* 0x0000001d001d7308 */ /* 0x000fe20000000800 */
[C---:B------:R-:W-:Y:S01]  /*16170*/  HMMA.16816.F32.BF16 R168, R4.reuse, R8, R168 ;  /* 0x0000000804a8723c */ /* 0x040fe200000418a8 */
[----:B-1----:R-:W1:Y:S08]  /*16180*/  LDSM.16.MT88.4 R16, [R154+0x1800] ;  /* 0x001800009a10783b */ /* 0x002e700000004200 */
[----:B------:R-:W-:Y:S01]  /*16190*/  MUFU.EX2 R71, R71 ;  /* 0x0000004700477308 */ /* 0x000fe20000000800 */
[----:B------:R-:W-:Y:S01]  /*161a0*/  FFMA.FTZ R37, R116, UR4, -R3 ;  /* 0x0000000474257c23 */ /* 0x000fe20008010803 */
[----:B------:R-:W-:Y:S08]  /*161b0*/  FADD.FTZ R43, R45, R43 ;  /* 0x0000002b2d2b7221 */ /* 0x000ff00000010000 */
[----:B------:R-:W-:Y:S01]  /*161c0*/  MUFU.EX2 R75, R75 ;  /* 0x0000004b004b7308 */ /* 0x000fe20000000800 */
[C---:B------:R-:W-:Y:S01]  /*161d0*/  HMMA.16816.F32.BF16 R164, R4.reuse, R10, R164 ;  /* 0x0000000a04a4723c */ /* 0x040fe200000418a4 */
[----:B------:R-:W4:Y:S08]  /*161e0*/  LDSM.16.MT88.4 R8, [R182+0x6c00] ;  /* 0x006c0000b608783b */ /* 0x000f300000004200 */
[----:B------:R-:W-:Y:S01]  /*161f0*/  MUFU.EX2 R77, R77 ;  /* 0x0000004d004d7308 */ /* 0x000fe20000000800 */
[----:B------:R-:W-:Y:S09]  /*16200*/  FADD.FTZ R43, R47, R43 ;  /* 0x0000002b2f2b7221 */ /* 0x000ff20000010000 */
[----:B------:R-:W-:Y:S01]  /*16210*/  MUFU.EX2 R80, R80 ;  /* 0x0000005000507308 */ /* 0x000fe20000000800 */
[C---:B---3--:R-:W-:Y:S03]  /*16220*/  HMMA.16816.F32.BF16 R160, R4.reuse, R12, R160 ;  /* 0x0000000c04a0723c */ /* 0x048fe600000418a0 */
[--C-:B------:R-:W-:Y:S01]  /*16230*/  FFMA.FTZ R12, R58, UR4, -R3.reuse ;  /* 0x000000043a0c7c23 */ /* 0x100fe20008010803 */
[----:B------:R-:W-:Y:S05]  /*16240*/  FFMA.FTZ R13, R60, UR4, -R3 ;  /* 0x000000043c0d7c23 */ /* 0x000fea0008010803 */
[----:B------:R3:W4:Y:S01]  /*16250*/  MUFU.EX2 R58, R63 ;  /* 0x0000003f003a7308 */ /* 0x0007220000000800 */
[----:B------:R-:W-:Y:S01]  /*16260*/  FADD.FTZ R43, R42, R43 ;  /* 0x0000002b2a2b7221 */ /* 0x000fe20000010000 */
[----:B------:R-:W-:Y:S08]  /*16270*/  HMMA.16816.F32.BF16 R156, R4, R14, R156 ;  /* 0x0000000e049c723c */ /* 0x000ff0000004189c */
[----:B------:R-:W-:Y:S01]  /*16280*/  MUFU.EX2 R60, R12 ;  /* 0x0000000c003c7308 */ /* 0x000fe20000000800 */
[C---:B------:R-:W-:Y:S01]  /*16290*/  F2FP.BF16.F32.PACK_AB R4, R51.reuse, R42 ;  /* 0x0000002a3304723e */ /* 0x040fe200000010ff */
[----:B------:R-:W-:Y:S01]  /*162a0*/  FADD.FTZ R43, R51, R43 ;  /* 0x0000002b332b7221 */ /* 0x000fe20000010000 */
[----:B------:R-:W-:Y:S07]  /*162b0*/  F2FP.BF16.F32.PACK_AB R6, R50, R53 ;  /* 0x000000353206723e */ /* 0x000fee00000010ff */
[----:B------:R-:W-:Y:S01]  /*162c0*/  MUFU.EX2 R81, R81 ;  /* 0x0000005100517308 */ /* 0x000fe20000000800 */
[----:B--2---:R-:W-:Y:S01]  /*162d0*/  F2FP.BF16.F32.PACK_AB R5, R54, R52 ;  /* 0x000000343605723e */ /* 0x004fe200000010ff */
[----:B------:R-:W-:Y:S01]  /*162e0*/  FADD.FTZ R53, R53, R43 ;  /* 0x0000002b35357221 */ /* 0x000fe20000010000 */
[----:B------:R-:W-:Y:S07]  /*162f0*/  F2FP.BF16.F32.PACK_AB R7, R56, R55 ;  /* 0x000000373807723e */ /* 0x000fee00000010ff */
[----:B------:R-:W-:Y:S01]  /*16300*/  MUFU.EX2 R0, R0 ;  /* 0x0000000000007308 */ /* 0x000fe20000000800 */
[----:B---3--:R-:W-:Y:S01]  /*16310*/  FFMA.FTZ R63, R62, UR4, -R3 ;  /* 0x000000043e3f7c23 */ /* 0x008fe20008010803 */
[----:B------:R-:W-:Y:S08]  /*16320*/  FADD.FTZ R53, R50, R53 ;  /* 0x0000003532357221 */ /* 0x000ff00000010000 */
[----:B------:R2:W3:Y:S01]  /*16330*/  MUFU.EX2 R62, R13 ;  /* 0x0000000d003e7308 */ /* 0x0004e20000000800 */
[C---:B-----5:R-:W-:Y:S09]  /*16340*/  HMMA.16816.F32.BF16 R168, R4.reuse, R20, R168 ;  /* 0x0000001404a8723c */ /* 0x060ff200000418a8 */
[----:B------:R-:W5:Y:S01]  /*16350*/  MUFU.EX2 R63, R63 ;  /* 0x0000003f003f7308 */ /* 0x000f620000000800 */
[--C-:B------:R-:W-:Y:S01]  /*16360*/  FFMA.FTZ R20, R68, UR4, -R3.reuse ;  /* 0x0000000444147c23 */ /* 0x100fe20008010803 */
[----:B------:R-:W-:Y:S08]  /*16370*/  FFMA.FTZ R21, R70, UR4, -R3 ;  /* 0x0000000446157c23 */ /* 0x000ff00008010803 */
[----:B------:R4:W-:Y:S01]  /*16380*/  MUFU.EX2 R2, R93 ;  /* 0x0000005d00027308 */ /* 0x0009e20000000800 */
[C---:B------:R-:W-:Y:S09]  /*16390*/  HMMA.16816.F32.BF16 R164, R4.reuse, R22, R164 ;  /* 0x0000001604a4723c */ /* 0x040ff200000418a4 */
[----:B------:R-:W-:Y:S01]  /*163a0*/  MUFU.EX2 R70, R20 ;  /* 0x0000001400467308 */ /* 0x000fe20000000800 */
[----:B--2---:R-:W2:Y:S09]  /*163b0*/  LDSM.16.MT88.4 R12, [R154+0x1c00] ;  /* 0x001c00009a0c783b */ /* 0x004eb20000004200 */
[----:B------:R-:W-:Y:S01]  /*163c0*/  MUFU.EX2 R91, R91 ;  /* 0x0000005b005b7308 */ /* 0x000fe20000000800 */
[C---:B-1----:R-:W-:Y:S09]  /*163d0*/  HMMA.16816.F32.BF16 R160, R4.reuse, R16, R160 ;  /* 0x0000001004a0723c */ /* 0x042ff200000418a0 */
[----:B------:R-:W-:Y:S01]  /*163e0*/  MUFU.EX2 R33, R33 ;  /* 0x0000002100217308 */ /* 0x000fe20000000800 */
[----:B----4-:R-:W-:Y:S09]  /*163f0*/  FFMA.FTZ R93, R101, UR4, -R130 ;  /* 0x00000004655d7c23 */ /* 0x010ff20008010882 */
[----:B------:R-:W-:Y:S01]  /*16400*/  MUFU.EX2 R35, R35 ;  /* 0x0000002300237308 */ /* 0x000fe20000000800 */
[----:B------:R-:W-:Y:S01]  /*16410*/  HMMA.16816.F32.BF16 R156, R4, R18, R156 ;  /* 0x00000012049c723c */ /* 0x000fe2000004189c */
[----:B------:R-:W1:Y:S08]  /*16420*/  LDSM.16.MT88.4 R16, [R182+0x7000] ;  /* 0x00700000b610783b */ /* 0x000e700000004200 */
[----:B------:R-:W-:Y:S01]  /*16430*/  MUFU.EX2 R93, R93 ;  /* 0x0000005d005d7308 */ /* 0x000fe20000000800 */
[----:B------:R-:W-:Y:S01]  /*16440*/  F2FP.BF16.F32.PACK_AB R4, R59, R57 ;  /* 0x000000393b04723e */ /* 0x000fe200000010ff */
[----:B------:R-:W-:Y:S01]  /*16450*/  FADD.FTZ R57, R57, R53 ;  /* 0x0000003539397221 */ /* 0x000fe20000010000 */
[----:B------:R-:W-:Y:S07]  /*16460*/  F2FP.BF16.F32.PACK_AB R6, R58, R61 ;  /* 0x0000003d3a06723e */ /* 0x000fee00000010ff */
[----:B------:R-:W-:Y:S01]  /*16470*/  MUFU.EX2 R34, R34 ;  /* 0x0000002200227308 */ /* 0x000fe20000000800 */
[----:B---3--:R-:W-:Y:S01]  /*16480*/  F2FP.BF16.F32.PACK_AB R5, R62, R60 ;  /* 0x0000003c3e05723e */ /* 0x008fe200000010ff */
[----:B------:R-:W-:Y:S01]  /*16490*/  FADD.FTZ R57, R59, R57 ;  /* 0x000000393b397221 */ /* 0x000fe20000010000 */
[----:B-----5:R-:W-:Y:S07]  /*164a0*/  F2FP.BF16.F32.PACK_AB R7, R64, R63 ;  /* 0x0000003f4007723e */ /* 0x020fee00000010ff */
[----:B------:R-:W-:Y:S01]  /*164b0*/  MUFU.EX2 R37, R37 ;  /* 0x0000002500257308 */ /* 0x000fe20000000800 */
[----:B------:R-:W-:Y:S01]  /*164c0*/  FADD.FTZ R61, R61, R57 ;  /* 0x000000393d3d7221 */ /* 0x000fe20000010000 */
[C---:B------:R-:W-:Y:S03]  /*164d0*/  HMMA.16816.F32.BF16 R168, R4.reuse, R8, R168 ;  /* 0x0000000804a8723c */ /* 0x040fe600000418a8 */
[----:B------:R-:W-:Y:S01]  /*164e0*/  FFMA.FTZ R8, R66, UR4, -R3 ;  /* 0x0000000442087c23 */ /* 0x000fe20008010803 */
[----:B------:R-:W-:Y:S04]  /*164f0*/  FADD.FTZ R61, R58, R61 ;  /* 0x0000003d3a3d7221 */ /* 0x000fe80000010000 */
[----:B------:R3:W-:Y:S01]  /*16500*/  MUFU.EX2 R66, R73 ;  /* 0x0000004900427308 */ /* 0x0007e20000000800 */
[C---:B------:R-:W-:Y:S09]  /*16510*/  HMMA.16816.F32.BF16 R164, R4.reuse, R10, R164 ;  /* 0x0000000a04a4723c */ /* 0x040ff200000418a4 */
[----:B------:R4:W5:Y:S01]  /*16520*/  MUFU.EX2 R68, R8 ;  /* 0x0000000800447308 */ /* 0x0009620000000800 */
[C---:B--2---:R-:W-:Y:S03]  /*16530*/  HMMA.16816.F32.BF16 R160, R4.reuse, R12, R160 ;  /* 0x0000000c04a0723c */ /* 0x044fe600000418a0 */
[--C-:B---3--:R-:W-:Y:S01]  /*16540*/  FFMA.FTZ R73, R72, UR4, -R3.reuse ;  /* 0x0000000448497c23 */ /* 0x108fe20008010803 */
[--C-:B------:R-:W-:Y:S05]  /*16550*/  FFMA.FTZ R12, R74, UR4, -R3.reuse ;  /* 0x000000044a0c7c23 */ /* 0x100fea0008010803 */
[----:B------:R2:W-:Y:S01]  /*16560*/  MUFU.EX2 R72, R21 ;  /* 0x0000001500487308 */ /* 0x0005e20000000800 */
[----:B------:R-:W-:Y:S01]  /*16570*/  FFMA.FTZ R13, R76, UR4, -R3 ;  /* 0x000000044c0d7c23 */ /* 0x000fe20008010803 */
[----:B----4-:R-:W3:Y:S01]  /*16580*/  LDSM.16.MT88.4 R8, [R154+0x2000] ;  /* 0x002000009a08783b */ /* 0x010ee20000004200 */
[----:B------:R-:W-:Y:S07]  /*16590*/  HMMA.16816.F32.BF16 R156, R4, R14, R156 ;  /* 0x0000000e049c723c */ /* 0x000fee000004189c */
[----:B------:R4:W-:Y:S01]  /*165a0*/  MUFU.EX2 R74, R79 ;  /* 0x0000004f004a7308 */ /* 0x0009e20000000800 */
[----:B------:R-:W-:Y:S01]  /*165b0*/  F2FP.BF16.F32.PACK_AB R4, R67, R65 ;  /* 0x000000414304723e */ /* 0x000fe200000010ff */
[----:B------:R-:W-:Y:S08]  /*165c0*/  FADD.FTZ R65, R65, R61 ;  /* 0x0000003d41417221 */ /* 0x000ff00000010000 */
[----:B------:R-:W1:Y:S01]  /*165d0*/  MUFU.EX2 R73, R73 ;  /* 0x0000004900497308 */ /* 0x000e620000000800 */
[----:B------:R-:W-:Y:S02]  /*165e0*/  F2FP.BF16.F32.PACK_AB R6, R71, R69 ;  /* 0x000000454706723e */ /* 0x000fe400000010ff */
[----:B-----5:R-:W-:Y:S07]  /*165f0*/  F2FP.BF16.F32.PACK_AB R5, R70, R68 ;  /* 0x000000444605723e */ /* 0x020fee00000010ff */
[----:B------:R-:W-:Y:S01]  /*16600*/  MUFU.EX2 R76, R12 ;  /* 0x0000000c004c7308 */ /* 0x000fe20000000800 */
[----:B------:R-:W-:Y:S01]  /*16610*/  FADD.FTZ R65, R67, R65 ;  /* 0x0000004143417221 */ /* 0x000fe20000010000 */
[----:B--2---:R-:W2:Y:S03]  /*16620*/  LDSM.16.MT88.4 R20, [R182+0x7400] ;  /* 0x00740000b614783b */ /* 0x004ea60000004200 */
[----:B------:R-:W-:Y:S01]  /*16630*/  FADD.FTZ R65, R69, R65 ;  /* 0x0000004145417221 */ /* 0x000fe20000010000 */
[----:B----4-:R-:W-:Y:S04]  /*16640*/  FFMA.FTZ R79, R78, UR4, -R3 ;  /* 0x000000044e4f7c23 */ /* 0x010fe80008010803 */
[----:B------:R4:W5:Y:S01]  /*16650*/  MUFU.EX2 R78, R13 ;  /* 0x0000000d004e7308 */ /* 0x0009620000000800 */
[----:B------:R-:W-:Y:S01]  /*16660*/  FADD.FTZ R71, R71, R65 ;  /* 0x0000004147477221 */ /* 0x000fe20000010000 */
[----:B-1----:R-:W-:Y:S08]  /*16670*/  F2FP.BF16.F32.PACK_AB R7, R73, R72 ;  /* 0x000000484907723e */ /* 0x002ff000000010ff */
[----:B------:R-:W1:Y:S01]  /*16680*/  MUFU.EX2 R79, R79 ;  /* 0x0000004f004f7308 */ /* 0x000e620000000800 */
[----:B------:R-:W-:Y:S01]  /*16690*/  FADD.FTZ R71, R66, R71 ;  /* 0x0000004742477221 */ /* 0x000fe20000010000 */
[C---:B------:R-:W-:Y:S03]  /*166a0*/  HMMA.16816.F32.BF16 R164, R4.reuse, R18, R164 ;  /* 0x0000001204a4723c */ /* 0x040fe600000418a4 */
[----:B------:R-:W-:Y:S01]  /*166b0*/  FADD.FTZ R71, R75, R71 ;  /* 0x000000474b477221 */ /* 0x000fe20000010000 */
[----:B----4-:R-:W4:Y:S03]  /*166c0*/  LDSM.16.MT88.4 R12, [R154+0x2400] ;  /* 0x002400009a0c783b */ /* 0x010f260000004200 */
[----:B------:R-:W-:Y:S01]  /*166d0*/  FADD.FTZ R71, R77, R71 ;  /* 0x000000474d477221 */ /* 0x000fe20000010000 */
[C---:B------:R-:W-:Y:S03]  /*166e0*/  HMMA.16816.F32.BF16 R168, R4.reuse, R16, R168 ;  /* 0x0000001004a8723c */ /* 0x040fe600000418a8 */
[--C-:B------:R-:W-:Y:S02]  /*166f0*/  FFMA.FTZ R16, R82, UR4, -R3.reuse ;  /* 0x0000000452107c23 */ /* 0x100fe40008010803 */
[----:B------:R5:W-:Y:S03]  /*16700*/  MUFU.EX2 R82, R87 ;  /* 0x0000005700527308 */ /* 0x000be60000000800 */
[C---:B---3--:R-:W-:Y:S08]  /*16710*/  HMMA.16816.F32.BF16 R160, R4.reuse, R8, R160 ;  /* 0x0000000804a0723c */ /* 0x048ff000000418a0 */
[----:B------:R-:W-:Y:S01]  /*16720*/  HMMA.16816.F32.BF16 R156, R4, R10, R156 ;  /* 0x0000000a049c723c */ /* 0x000fe2000004189c */
[----:B------:R-:W3:Y:S02]  /*16730*/  LDSM.16.MT88.4 R8, [R182+0x7800] ;  /* 0x00780000b608783b */ /* 0x000ee40000004200 */
[----:B------:R-:W-:Y:S01]  /*16740*/  F2FP.BF16.F32.PACK_AB R4, R75, R66 ;  /* 0x000000424b04723e */ /* 0x000fe200000010ff */
[--C-:B-----5:R-:W-:Y:S01]  /*16750*/  FFMA.FTZ R87, R90, UR4, -R3.reuse ;  /* 0x000000045a577c23 */ /* 0x120fe20008010803 */
[----:B------:R-:W-:Y:S01]  /*16760*/  F2FP.BF16.F32.PACK_AB R6, R74, R77 ;  /* 0x0000004d4a06723e */ /* 0x000fe200000010ff */
[--C-:B------:R-:W-:Y:S01]  /*16770*/  FFMA.FTZ R90, R96, UR4, -R3.reuse ;  /* 0x00000004605a7c23 */ /* 0x100fe20008010803 */
[----:B------:R-:W-:Y:S01]  /*16780*/  F2FP.BF16.F32.PACK_AB R5, R78, R76 ;  /* 0x0000004c4e05723e */ /* 0x000fe200000010ff */
[----:B------:R-:W-:Y:S01]  /*16790*/  FFMA.FTZ R96, R102, UR4, -R3 ;  /* 0x0000000466607c23 */ /* 0x000fe20008010803 */
[----:B-1----:R-:W-:Y:S01]  /*167a0*/  F2FP.BF16.F32.PACK_AB R7, R80, R79 ;  /* 0x0000004f5007723e */ /* 0x002fe200000010ff */
[----:B------:R-:W-:Y:S01]  /*167b0*/  MUFU.EX2 R87, R87 ;  /* 0x0000005700577308 */ /* 0x000fe20000000800 */
[----:B------:R-:W-:Y:S09]  /*167c0*/  FADD.FTZ R74, R74, R71 ;  /* 0x000000474a4a7221 */ /* 0x000ff20000010000 */
[----:B------:R-:W-:Y:S01]  /*167d0*/  MUFU.EX2 R90, R90 ;  /* 0x0000005a005a7308 */ /* 0x000fe20000000800 */
[----:B------:R-:W-:Y:S01]  /*167e0*/  FADD.FTZ R74, R81, R74 ;  /* 0x0000004a514a7221 */ /* 0x000fe20000010000 */
[C---:B--2---:R-:W-:Y:S08]  /*167f0*/  HMMA.16816.F32.BF16 R164, R4.reuse, R22, R164 ;  /* 0x0000001604a4723c */ /* 0x044ff000000418a4 */
[----:B------:R1:W-:Y:S01]  /*16800*/  MUFU.EX2 R22, R16 ;  /* 0x0000001000167308 */ /* 0x0003e20000000800 */
[--C-:B------:R-:W-:Y:S01]  /*16810*/  FFMA.FTZ R23, R84, UR4, -R3.reuse ;  /* 0x0000000454177c23 */ /* 0x100fe20008010803 */
[--C-:B------:R-:W-:Y:S01]  /*16820*/  FFMA.FTZ R84, R88, UR4, -R3.reuse ;  /* 0x0000000458547c23 */ /* 0x100fe20008010803 */
[--C-:B------:R-:W-:Y:S07]  /*16830*/  FFMA.FTZ R88, R92, UR4, -R3.reuse ;  /* 0x000000045c587c23 */ /* 0x100fee0008010803 */
[----:B------:R-:W-:Y:S01]  /*16840*/  MUFU.EX2 R96, R96 ;  /* 0x0000006000607308 */ /* 0x000fe20000000800 */
[--C-:B------:R-:W-:Y:S01]  /*16850*/  FFMA.FTZ R92, R97, UR4, -R130.reuse ;  /* 0x00000004615c7c23 */ /* 0x100fe20008010882 */
[C---:B------:R-:W-:Y:S08]  /*16860*/  HMMA.16816.F32.BF16 R168, R4.reuse, R20, R168 ;  /* 0x0000001404a8723c */ /* 0x040ff000000418a8 */
[----:B------:R2:W5:Y:S01]  /*16870*/  MUFU.EX2 R20, R83 ;  /* 0x0000005300147308 */ /* 0x0005620000000800 */
[--C-:B------:R-:W-:Y:S01]  /*16880*/  FFMA.FTZ R21, R85, UR4, -R130.reuse ;  /* 0x0000000455157c23 */ /* 0x100fe20008010882 */
[--C-:B------:R-:W-:Y:S01]  /*16890*/  FFMA.FTZ R85, R89, UR4, -R130.reuse ;  /* 0x0000000459557c23 */ /* 0x100fe20008010882 */
[--C-:B------:R-:W-:Y:S07]  /*168a0*/  FFMA.FTZ R89, R94, UR4, -R3.reuse ;  /* 0x000000045e597c23 */ /* 0x100fee0008010803 */
[----:B------:R-:W3:Y:S01]  /*168b0*/  MUFU.EX2 R23, R23 ;  /* 0x0000001700177308 */ /* 0x000ee20000000800 */
[--C-:B------:R-:W-:Y:S01]  /*168c0*/  FFMA.FTZ R94, R103, UR4, -R130.reuse ;  /* 0x00000004675e7c23 */ /* 0x100fe20008010882 */
[C---:B----4-:R-:W-:Y:S01]  /*168d0*/  HMMA.16816.F32.BF16 R160, R4.reuse, R12, R160 ;  /* 0x0000000c04a0723c */ /* 0x050fe200000418a0 */
[----:B-1----:R-:W1:Y:S07]  /*168e0*/  LDSM.16.MT88.4 R16, [R154+0x2800] ;  /* 0x002800009a10783b */ /* 0x002e6e0000004200 */
[----:B------:R-:W4:Y:S01]  /*168f0*/  MUFU.EX2 R21, R21 ;  /* 0x0000001500157308 */ /* 0x000f220000000800 */
[--C-:B------:R-:W-:Y:S09]  /*16900*/  FFMA.FTZ R97, R100, UR4, -R3.reuse ;  /* 0x0000000464617c23 */ /* 0x100ff20008010803 */
[----:B------:R-:W-:Y:S01]  /*16910*/  MUFU.EX2 R84, R84 ;  /* 0x0000005400547308 */ /* 0x000fe20000000800 */
[----:B------:R-:W-:Y:S01]  /*16920*/  HMMA.16816.F32.BF16 R156, R4, R14, R156 ;  /* 0x0000000e049c723c */ /* 0x000fe2000004189c */
[----:B------:R-:W1:Y:S08]  /*16930*/  LDSM.16.MT88.4 R12, [R182+0x7c00] ;  /* 0x007c0000b60c783b */ /* 0x000e700000004200 */
[----:B------:R-:W1:Y:S01]  /*16940*/  MUFU.EX2 R85, R85 ;  /* 0x0000005500557308 */ /* 0x000e620000000800 */
[--C-:B--2---:R-:W-:Y:S01]  /*16950*/  FFMA.FTZ R83, R86, UR4, -R3.reuse ;  /* 0x0000000456537c23 */ /* 0x104fe20008010803 */
[----:B-----5:R-:W-:Y:S01]  /*16960*/  F2FP.BF16.F32.PACK_AB R4, R20, R81 ;  /* 0x000000511404723e */ /* 0x020fe200000010ff */
[----:B------:R-:W-:Y:S01]  /*16970*/  FFMA.FTZ R86, R95, UR4, -R130 ;  /* 0x000000045f567c23 */ /* 0x000fe20008010882 */
[----:B---3--:R-:W-:Y:S06]  /*16980*/  F2FP.BF16.F32.PACK_AB R5, R23, R22 ;  /* 0x000000161705723e */ /* 0x008fec00000010ff */
[----:B------:R-:W-:Y:S01]  /*16990*/  MUFU.EX2 R88, R88 ;  /* 0x0000005800587308 */ /* 0x000fe20000000800 */
[----:B----4-:R-:W-:Y:S01]  /*169a0*/  F2FP.BF16.F32.PACK_AB R6, R82, R21 ;  /* 0x000000155206723e */ /* 0x010fe200000010ff */
[--C-:B------:R-:W-:Y:S01]  /*169b0*/  FFMA.FTZ R95, R98, UR4, -R3.reuse ;  /* 0x00000004625f7c23 */ /* 0x100fe20008010803 */
[----:B------:R-:W-:Y:S07]  /*169c0*/  FADD.FTZ R20, R20, R74 ;  /* 0x0000004a14147221 */ /* 0x000fee0000010000 */
[----:B------:R-:W2:Y:S01]  /*169d0*/  MUFU.EX2 R83, R83 ;  /* 0x0000005300537308 */ /* 0x000ea20000000800 */
[----:B------:R-:W-:Y:S09]  /*169e0*/  FADD.FTZ R20, R21, R20 ;  /* 0x0000001415147221 */ /* 0x000ff20000010000 */
[----:B------:R-:W3:Y:S01]  /*169f0*/  MUFU.EX2 R86, R86 ;  /* 0x0000005600567308 */ /* 0x000ee20000000800 */
[----:B------:R-:W-:Y:S01]  /*16a00*/  FFMA.FTZ R21, R124, UR4, -R3 ;  /* 0x000000047c157c23 */ /* 0x000fe20008010803 */
[----:B------:R-:W-:Y:S08]  /*16a10*/  FADD.FTZ R82, R82, R20 ;  /* 0x0000001452527221 */ /* 0x000ff00000010000 */
[----:B------:R-:W-:Y:S01]  /*16a20*/  MUFU.EX2 R89, R89 ;  /* 0x0000005900597308 */ /* 0x000fe20000000800 */
[----:B------:R-:W-:Y:S01]  /*16a30*/  FFMA.FTZ R20, R121, UR4, -R130 ;  /* 0x0000000479147c23 */ /* 0x000fe20008010882 */
[----:B-1----:R-:W-:Y:S08]  /*16a40*/  FADD.FTZ R82, R85, R82 ;  /* 0x0000005255527221 */ /* 0x002ff00000010000 */
[----:B------:R-:W1:Y:S01]  /*16a50*/  MUFU.EX2 R92, R92 ;  /* 0x0000005c005c7308 */ /* 0x000e620000000800 */
[----:B--2---:R-:W-:Y:S01]  /*16a60*/  F2FP.BF16.F32.PACK_AB R7, R84, R83 ;  /* 0x000000535407723e */ /* 0x004fe200000010ff */
[----:B------:R-:W-:Y:S08]  /*16a70*/  FADD.FTZ R82, R0, R82 ;  /* 0x0000005200527221 */ /* 0x000ff00000010000 */
[----:B------:R-:W2:Y:S01]  /*16a80*/  MUFU.EX2 R94, R94 ;  /* 0x0000005e005e7308 */ /* 0x000ea20000000800 */
[----:B------:R-:W-:Y:S09]  /*16a90*/  FADD.FTZ R82, R2, R82 ;  /* 0x0000005202527221 */ /* 0x000ff20000010000 */
[----:B------:R-:W-:Y:S01]  /*16aa0*/  MUFU.EX2 R95, R95 ;  /* 0x0000005f005f7308 */ /* 0x000fe20000000800 */
[C---:B------:R-:W-:Y:S09]  /*16ab0*/  HMMA.16816.F32.BF16 R168, R4.reuse, R8, R168 ;  /* 0x0000000804a8723c */ /* 0x040ff200000418a8 */
[----:B------:R-:W4:Y:S01]  /*16ac0*/  MUFU.EX2 R97, R97 ;  /* 0x0000006100617308 */ /* 0x000f220000000800 */
[----:B---3--:R-:W-:Y:S09]  /*16ad0*/  FADD.FTZ R82, R86, R82 ;  /* 0x0000005256527221 */ /* 0x008ff20000010000 */
[----:B------:R-:W-:Y:S01]  /*16ae0*/  MUFU.EX2 R20, R20 ;  /* 0x0000001400147308 */ /* 0x000fe20000000800 */
[C---:B------:R-:W-:Y:S01]  /*16af0*/  HMMA.16816.F32.BF16 R164, R4.reuse, R10, R164 ;  /* 0x0000000a04a4723c */ /* 0x040fe200000418a4 */
[----:B------:R-:W3:Y:S02]  /*16b00*/  LDSM.16.MT88.4 R8, [R154+0x2c00] ;  /* 0x002c00009a08783b */ /* 0x000ee40000004200 */
[----:B-1----:R-:W-:Y:S06]  /*16b10*/  FADD.FTZ R82, R92, R82 ;  /* 0x000000525c527221 */ /* 0x002fec0000010000 */
[----:B------:R-:W-:Y:S01]  /*16b20*/  MUFU.EX2 R21, R21 ;  /* 0x0000001500157308 */ /* 0x000fe20000000800 */
[----:B------:R-:W-:Y:S01]  /*16b30*/  FADD.FTZ R82, R91, R82 ;  /* 0x000000525b527221 */ /* 0x000fe20000010000 */
[C---:B------:R-:W-:Y:S08]  /*16b40*/  HMMA.16816.F32.BF16 R160, R4.reuse, R16, R160 ;  /* 0x0000001004a0723c */ /* 0x040ff000000418a0 */
[----:B------:R-:W-:Y:S01]  /*16b50*/  HMMA.16816.F32.BF16 R156, R4, R18, R156 ;  /* 0x00000012049c723c */ /* 0x000fe2000004189c */
[----:B------:R-:W1:Y:S02]  /*16b60*/  LDSM.16.MT88.4 R16, [R182+0x8000] ;  /* 0x00800000b610783b */ /* 0x000e640000004200 */
[----:B------:R-:W-:Y:S02]  /*16b70*/  F2FP.BF16.F32.PACK_AB R4, R0, R85 ;  /* 0x000000550004723e */ /* 0x000fe400000010ff */
[----:B------:R-:W-:Y:S01]  /*16b80*/  F2FP.BF16.F32.PACK_AB R6, R86, R2 ;  /* 0x000000025606723e */ /* 0x000fe200000010ff */
[----:B------:R-:W-:Y:S01]  /*16b90*/  MUFU.EX2 R0, R123 ;  /* 0x0000007b00007308 */ /* 0x000fe20000000800 */
[----:B------:R-:W-:Y:S02]  /*16ba0*/  F2FP.BF16.F32.PACK_AB R5, R88, R87 ;  /* 0x000000575805723e */ /* 0x000fe400000010ff */
[----:B------:R-:W-:Y:S07]  /*16bb0*/  F2FP.BF16.F32.PACK_AB R7, R90, R89 ;  /* 0x000000595a07723e */ /* 0x000fee00000010ff */
[----:B------:R-:W-:Y:S01]  /*16bc0*/  MUFU.EX2 R2, R125 ;  /* 0x0000007d00027308 */ /* 0x000fe20000000800 */
[C---:B------:R-:W-:Y:S03]  /*16bd0*/  HMMA.16816.F32.BF16 R168, R4.reuse, R12, R168 ;  /* 0x0000000c04a8723c */ /* 0x040fe600000418a8 */
[----:B------:R-:W-:Y:S04]  /*16be0*/  FADD.FTZ R12, R138, R191 ;  /* 0x000000bf8a0c7221 */ /* 0x000fe80000010000 */
[----:B------:R-:W-:Y:S01]  /*16bf0*/  FADD.FTZ R12, R24, R12 ;  /* 0x0000000c180c7221 */ /* 0x000fe20000010000 */
[C---:B------:R-:W-:Y:S01]  /*16c00*/  HMMA.16816.F32.BF16 R164, R4.reuse, R14, R164 ;  /* 0x0000000e04a4723c */ /* 0x040fe200000418a4 */
[----:B------:R-:W5:Y:S02]  /*16c10*/  MUFU.EX2 R24, R104 ;  /* 0x0000006800187308 */ /* 0x000f640000000800 */
[----:B------:R-:W-:Y:S01]  /*16c20*/  FADD.FTZ R12, R27, R12 ;  /* 0x0000000c1b0c7221 */ /* 0x000fe20000010000 */
[----:B------:R-:W-:Y:S03]  /*16c30*/  FFMA.FTZ R27, R111, UR4, -R130 ;  /* 0x000000046f1b7c23 */ /* 0x000fe60008010882 */
[----:B------:R-:W-:Y:S01]  /*16c40*/  FADD.FTZ R28, R28, R12 ;  /* 0x0000000c1c1c7221 */ /* 0x000fe20000010000 */
[C---:B---3--:R-:W-:Y:S01]  /*16c50*/  HMMA.16816.F32.BF16 R160, R4.reuse, R8, R160 ;  /* 0x0000000804a0723c */ /* 0x048fe200000418a0 */
[----:B------:R-:W-:Y:S02]  /*16c60*/  LDSM.16.MT88.4 R12, [R182+0x8400] ;  /* 0x00840000b60c783b */ /* 0x000fe40000004200 */
[----:B------:R-:W-:Y:S01]  /*16c70*/  MUFU.EX2 R27, R27 ;  /* 0x0000001b001b7308 */ /* 0x000fe20000000800 */
[----:B------:R-:W-:Y:S01]  /*16c80*/  FADD.FTZ R28, R30, R28 ;  /* 0x0000001c1e1c7221 */ /* 0x000fe20000010000 */
[----:B------:R-:W-:Y:S03]  /*16c90*/  FFMA.FTZ R30, R108, UR4, -R3 ;  /* 0x000000046c1e7c23 */ /* 0x000fe60008010803 */
[----:B------:R-:W-:Y:S01]  /*16ca0*/  FADD.FTZ R28, R32, R28 ;  /* 0x0000001c201c7221 */ /* 0x000fe20000010000 */
[----:B------:R-:W-:Y:S01]  /*16cb0*/  HMMA.16816.F32.BF16 R156, R4, R10, R156 ;  /* 0x0000000a049c723c */ /* 0x000fe2000004189c */
[----:B------:R-:W3:Y:S03]  /*16cc0*/  LDSM.16.MT88.4 R8, [R154+0x3000] ;  /* 0x003000009a08783b */ /* 0x000ee60000004200 */
[----:B------:R-:W-:Y:S01]  /*16cd0*/  MUFU.EX2 R30, R30 ;  /* 0x0000001e001e7308 */ /* 0x000fe20000000800 */
[----:B------:R-:W-:Y:S01]  /*16ce0*/  FADD.FTZ R139, R139, R28 ;  /* 0x0000001c8b8b7221 */ /* 0x000fe20000010000 */
[----:B------:R-:W-:Y:S01]  /*16cf0*/  F2FP.BF16.F32.PACK_AB R4, R91, R92 ;  /* 0x0000005c5b04723e */ /* 0x000fe200000010ff */
[--C-:B------:R-:W-:Y:S01]  /*16d00*/  FFMA.FTZ R28, R105, UR4, -R130.reuse ;  /* 0x00000004691c7c23 */ /* 0x100fe20008010882 */
[----:B--2---:R-:W-:Y:S01]  /*16d10*/  F2FP.BF16.F32.PACK_AB R6, R94, R93 ;  /* 0x0000005d5e06723e */ /* 0x004fe200000010ff */
[----:B------:R-:W-:Y:S01]  /*16d20*/  FADD.FTZ R139, R36, R139 ;  /* 0x0000008b248b7221 */ /* 0x000fe20000010000 */
[----:B----4-:R-:W-:Y:S01]  /*16d30*/  F2FP.BF16.F32.PACK_AB R5, R97, R95 ;  /* 0x0000005f6105723e */ /* 0x010fe200000010ff */
[----:B------:R-:W-:Y:S01]  /*16d40*/  FFMA.FTZ R32, R112, UR4, -R3 ;  /* 0x0000000470207c23 */ /* 0x000fe20008010803 */
[----:B-----5:R-:W-:Y:S01]  /*16d50*/  F2FP.BF16.F32.PACK_AB R7, R24, R96 ;  /* 0x000000601807723e */ /* 0x020fe200000010ff */
[----:B------:R-:W-:Y:S01]  /*16d60*/  FADD.FTZ R139, R38, R139 ;  /* 0x0000008b268b7221 */ /* 0x000fe20000010000 */
[----:B------:R-:W2:Y:S01]  /*16d70*/  MUFU.EX2 R28, R28 ;  /* 0x0000001c001c7308 */ /* 0x000ea20000000800 */
[----:B------:R-:W-:Y:S01]  /*16d80*/  FFMA.FTZ R36, R119, UR4, -R130 ;  /* 0x0000000477247c23 */ /* 0x000fe20008010882 */
[----:B------:R-:W-:Y:S01]  /*16d90*/  FFMA.FTZ R38, R114, UR4, -R3 ;  /* 0x0000000472267c23 */ /* 0x000fe20008010803 */
[----:B------:R-:W-:Y:S07]  /*16da0*/  FADD.FTZ R39, R39, R139 ;  /* 0x0000008b27277221 */ /* 0x000fee0000010000 */
[----:B------:R-:W4:Y:S01]  /*16db0*/  MUFU.EX2 R32, R32 ;  /* 0x0000002000207308 */ /* 0x000f220000000800 */
[C---:B-1----:R-:W-:Y:S03]  /*16dc0*/  HMMA.16816.F32.BF16 R168, R4.reuse, R16, R168 ;  /* 0x0000001004a8723c */ /* 0x042fe600000418a8 */
[----:B------:R-:W-:Y:S06]  /*16dd0*/  FADD.FTZ R39, R40, R39 ;  /* 0x0000002728277221 */ /* 0x000fec0000010000 */
[----:B------:R-:W-:Y:S01]  /*16de0*/  MUFU.EX2 R36, R36 ;  /* 0x0000002400247308 */ /* 0x000fe20000000800 */
[----:B------:R-:W-:Y:S01]  /*16df0*/  FFMA.FTZ R40, R120, UR4, -R3 ;  /* 0x0000000478287c23 */ /* 0x000fe20008010803 */
[----:B------:R-:W-:Y:S01]  /*16e00*/  FADD.FTZ R93, R93, R82 ;  /* 0x000000525d5d7221 */ /* 0x000fe20000010000 */
[----:B------:R-:W-:Y:S01]  /*16e10*/  FADD.FTZ R39, R44, R39 ;  /* 0x000000272c277221 */ /* 0x000fe20000010000 */
[C---:B------:R-:W-:Y:S01]  /*16e20*/  HMMA.16816.F32.BF16 R164, R4.reuse, R18, R164 ;  /* 0x0000001204a4723c */ /* 0x040fe200000418a4 */
[----:B------:R-:W-:Y:S05]  /*16e30*/  LDSM.16.MT88.4 R16, [R154+0x3c00] ;  /* 0x003c00009a10783b */ /* 0x000fea0000004200 */
[----:B------:R-:W1:Y:S01]  /*16e40*/  MUFU.EX2 R38, R38 ;  /* 0x0000002600267308 */ /* 0x000e620000000800 */
[----:B------:R-:W-:Y:S01]  /*16e50*/  FADD.FTZ R46, R46, R39 ;  /* 0x000000272e2e7221 */ /* 0x000fe20000010000 */
[----:B------:R-:W-:Y:S01]  /*16e60*/  FFMA.FTZ R39, R118, UR4, -R3 ;  /* 0x0000000476277c23 */ /* 0x000fe20008010803 */
[----:B------:R-:W-:Y:S07]  /*16e70*/  FADD.FTZ R93, R94, R93 ;  /* 0x0000005d5e5d7221 */ /* 0x000fee0000010000 */
[----:B------:R-:W-:Y:S01]  /*16e80*/  MUFU.EX2 R40, R40 ;  /* 0x0000002800287308 */ /* 0x000fe20000000800 */
[----:B------:R-:W-:Y:S01]  /*16e90*/  FADD.FTZ R46, R48, R46 ;  /* 0x0000002e302e7221 */ /* 0x000fe20000010000 */
[----:B------:R-:W-:Y:S08]  /*16ea0*/  FFMA.FTZ R130, R127, UR4, -R130 ;  /* 0x000000047f827c23 */ /* 0x000ff00008010882 */
[----:B------:R-:W5:Y:S01]  /*16eb0*/  MUFU.EX2 R39, R39 ;  /* 0x0000002700277308 */ /* 0x000f620000000800 */
[----:B------:R-:W-:Y:S09]  /*16ec0*/  FADD.FTZ R46, R49, R46 ;  /* 0x0000002e312e7221 */ /* 0x000ff20000010000 */
[----:B------:R-:W-:Y:S01]  /*16ed0*/  MUFU.EX2 R130, R130 ;  /* 0x0000008200827308 */ /* 0x000fe20000000800 */
[----:B------:R-:W-:Y:S01]  /*16ee0*/  FADD.FTZ R46, R52, R46 ;  /* 0x0000002e342e7221 */ /* 0x000fe20000010000 */
[C---:B---3--:R-:W-:Y:S03]  /*16ef0*/  HMMA.16816.F32.BF16 R160, R4.reuse, R8, R160 ;  /* 0x0000000804a0723c */ /* 0x048fe600000418a0 */
[----:B------:R-:W-:Y:S04]  /*16f00*/  FADD.FTZ R54, R54, R46 ;  /* 0x0000002e36367221 */ /* 0x000fe80000010000 */
[----:B------:R-:W-:Y:S01]  /*16f10*/  FADD.FTZ R54, R55, R54 ;  /* 0x0000003637367221 */ /* 0x000fe20000010000 */
[----:B------:R-:W-:Y:S01]  /*16f20*/  HMMA.16816.F32.BF16 R156, R4, R10, R156 ;  /* 0x0000000a049c723c */ /* 0x000fe2000004189c */
[----:B------:R-:W3:Y:S02]  /*16f30*/  LDSM.16.MT88.4 R8, [R154+0x3400] ;  /* 0x003400009a08783b */ /* 0x000ee40000004200 */
[----:B------:R-:W-:Y:S01]  /*16f40*/  FADD.FTZ R56, R56, R54 ;  /* 0x0000003638387221 */ /* 0x000fe20000010000 */
[----:B--2---:R-:W-:Y:S01]  /*16f50*/  F2FP.BF16.F32.PACK_AB R4, R26, R28 ;  /* 0x0000001c1a04723e */ /* 0x004fe200000010ff */
[----:B------:R-:W-:Y:S01]  /*16f60*/  FADD.FTZ R28, R28, R93 ;  /* 0x0000005d1c1c7221 */ /* 0x000fe20000010000 */
[----:B------:R-:W-:Y:S01]  /*16f70*/  F2FP.BF16.F32.PACK_AB R6, R27, R25 ;  /* 0x000000191b06723e */ /* 0x000fe200000010ff */
[----:B------:R-:W-:Y:S01]  /*16f80*/  FADD.FTZ R56, R60, R56 ;  /* 0x000000383c387221 */ /* 0x000fe20000010000 */
[----:B------:R-:W-:Y:S01]  /*16f90*/  F2FP.BF16.F32.PACK_AB R5, R30, R31 ;  /* 0x0000001f1e05723e */ /* 0x000fe200000010ff */
[----:B------:R-:W-:Y:S01]  /*16fa0*/  FADD.FTZ R28, R26, R28 ;  /* 0x0000001c1a1c7221 */ /* 0x000fe20000010000 */
[----:B----4-:R-:W-:Y:S01]  /*16fb0*/  F2FP.BF16.F32.PACK_AB R7, R32, R29 ;  /* 0x0000001d2007723e */ /* 0x010fe200000010ff */
[----:B------:R-:W-:Y:S02]  /*16fc0*/  FADD.FTZ R62, R62, R56 ;  /* 0x000000383e3e7221 */ /* 0x000fe40000010000 */
[----:B------:R-:W-:Y:S02]  /*16fd0*/  FADD.FTZ R28, R25, R28 ;  /* 0x0000001c191c7221 */ /* 0x000fe40000010000 */
[----:B------:R-:W-:Y:S02]  /*16fe0*/  FADD.FTZ R62, R63, R62 ;  /* 0x0000003e3f3e7221 */ /* 0x000fe40000010000 */
[C---:B------:R-:W-:Y:S03]  /*16ff0*/  HMMA.16816.F32.BF16 R168, R4.reuse, R12, R168 ;  /* 0x0000000c04a8723c */ /* 0x040fe600000418a8 */
[----:B------:R-:W-:Y:S01]  /*17000*/  FADD.FTZ R64, R64, R62 ;  /* 0x0000003e40407221 */ /* 0x000fe20000010000 */
[----:B------:R-:W-:Y:S03]  /*17010*/  FADD.FTZ R27, R27, R28 ;  /* 0x0000001c1b1b7221 */ /* 0x000fe60000010000 */
[----:B------:R-:W-:Y:S01]  /*17020*/  FADD.FTZ R64, R68, R64 ;  /* 0x0000004044407221 */ /* 0x000fe20000010000 */
[C---:B------:R-:W-:Y:S01]  /*17030*/  HMMA.16816.F32.BF16 R164, R4.reuse, R14, R164 ;  /* 0x0000000e04a4723c */ /* 0x040fe200000418a4 */
[----:B------:R-:W2:Y:S02]  /*17040*/  LDSM.16.MT88.4 R12, [R182+0x8800] ;  /* 0x00880000b60c783b */ /* 0x000ea40000004200 */
[----:B------:R-:W-:Y:S01]  /*17050*/  FADD.FTZ R64, R70, R64 ;  /* 0x0000004046407221 */ /* 0x000fe20000010000 */
[----:B------:R-:W-:Y:S03]  /*17060*/  FADD.FTZ R27, R33, R27 ;  /* 0x0000001b211b7221 */ /* 0x000fe60000010000 */
[----:B------:R-:W-:Y:S04]  /*17070*/  FADD.FTZ R72, R72, R64 ;  /* 0x0000004048487221 */ /* 0x000fe80000010000 */
[----:B------:R-:W-:Y:S04]  /*17080*/  FADD.FTZ R72, R73, R72 ;  /* 0x0000004849487221 */ /* 0x000fe80000010000 */
[----:B------:R-:W-:Y:S01]  /*17090*/  FADD.FTZ R72, R76, R72 ;  /* 0x000000484c487221 */ /* 0x000fe20000010000 */
[C---:B---3--:R-:W-:Y:S03]  /*170a0*/  HMMA.16816.F32.BF16 R160, R4.reuse, R8, R160 ;  /* 0x0000000804a0723c */ /* 0x048fe600000418a0 */
[----:B------:R-:W-:Y:S01]  /*170b0*/  FADD.FTZ R72, R78, R72 ;  /* 0x000000484e487221 */ /* 0x000fe20000010000 */
[C---:B------:R-:W-:Y:S01]  /*170c0*/  F2FP.BF16.F32.PACK_AB R8, R35.reuse, R33 ;  /* 0x000000212308723e */ /* 0x040fe200000010ff */
[----:B------:R-:W-:Y:S01]  /*170d0*/  FADD.FTZ R35, R35, R27 ;  /* 0x0000001b23237221 */ /* 0x000fe20000010000 */
[----:B-1----:R-:W-:Y:S01]  /*170e0*/  F2FP.BF16.F32.PACK_AB R9, R37, R38 ;  /* 0x000000262509723e */ /* 0x002fe200000010ff */
[----:B------:R-:W-:Y:S01]  /*170f0*/  FADD.FTZ R79, R79, R72 ;  /* 0x000000484f4f7221 */ /* 0x000fe20000010000 */
[----:B------:R-:W-:Y:S01]  /*17100*/  HMMA.16816.F32.BF16 R156, R4, R10, R156 ;  /* 0x0000000a049c723c */ /* 0x000fe2000004189c */
[----:B------:R1:W3:Y:S02]  /*17110*/  LDSM.16.MT88.4 R4, [R154+0x3800] ;  /* 0x003800009a04783b */ /* 0x0002e40000004200 */
[----:B------:R-:W-:Y:S01]  /*17120*/  FADD.FTZ R79, R80, R79 ;  /* 0x0000004f504f7221 */ /* 0x000fe20000010000 */
[----:B------:R-:W-:Y:S01]  /*17130*/  F2FP.BF16.F32.PACK_AB R10, R36, R34 ;  /* 0x00000022240a723e */ /* 0x000fe200000010ff */
[----:B------:R-:W-:Y:S01]  /*17140*/  FADD.FTZ R35, R34, R35 ;  /* 0x0000002322237221 */ /* 0x000fe20000010000 */
[----:B-----5:R-:W-:Y:S01]  /*17150*/  F2FP.BF16.F32.PACK_AB R11, R40, R39 ;  /* 0x00000027280b723e */ /* 0x020fe200000010ff */
[----:B------:R-:W-:Y:S02]  /*17160*/  FADD.FTZ R22, R22, R79 ;  /* 0x0000004f16167221 */ /* 0x000fe40000010000 */
[----:B------:R-:W-:Y:S02]  /*17170*/  FADD.FTZ R36, R36, R35 ;  /* 0x0000002324247221 */ /* 0x000fe40000010000 */
[----:B------:R-:W-:Y:S01]  /*17180*/  FADD.FTZ R22, R23, R22 ;  /* 0x0000001617167221 */ /* 0x000fe20000010000 */
[--C-:B------:R-:W-:Y:S01]  /*17190*/  FFMA.FTZ R23, R126, UR4, -R3.reuse ;  /* 0x000000047e177c23 */ /* 0x100fe20008010803 */
[----:B------:R-:W-:Y:S02]  /*171a0*/  FADD.FTZ R36, R20, R36 ;  /* 0x0000002414247221 */ /* 0x000fe40000010000 */
[----:B------:R-:W-:Y:S01]  /*171b0*/  FADD.FTZ R22, R83, R22 ;  /* 0x0000001653167221 */ /* 0x000fe20000010000 */
[C---:B--2---:R-:W-:Y:S02]  /*171c0*/  HMMA.16816.F32.BF16 R168, R8.reuse, R12, R168 ;  /* 0x0000000c08a8723c */ /* 0x044fe400000418a8 */
[----:B------:R-:W-:Y:S03]  /*171d0*/  MUFU.EX2 R23, R23 ;  /* 0x0000001700177308 */ /* 0x000fe60000000800 */
[----:B------:R-:W-:Y:S01]  /*171e0*/  FADD.FTZ R84, R84, R22 ;  /* 0x0000001654547221 */ /* 0x000fe20000010000 */
[--C-:B------:R-:W-:Y:S01]  /*171f0*/  FFMA.FTZ R22, R122, UR4, -R3.reuse ;  /* 0x000000047a167c23 */ /* 0x100fe20008010803 */
[----:B-1----:R-:W-:Y:S01]  /*17200*/  MOV R154, R129 ;  /* 0x00000081009a7202 */ /* 0x002fe20000000f00 */
[C---:B------:R-:W-:Y:S01]  /*17210*/  HMMA.16816.F32.BF16 R164, R8.reuse, R14, R164 ;  /* 0x0000000e08a4723c */ /* 0x040fe200000418a4 */
[----:B------:R-:W1:Y:S02]  /*17220*/  LDSM.16.MT88.4 R12, [R182+0x8c00] ;  /* 0x008c0000b60c783b */ /* 0x000e640000004200 */
[----:B------:R-:W-:Y:S01]  /*17230*/  FADD.FTZ R84, R87, R84 ;  /* 0x0000005457547221 */ /* 0x000fe20000010000 */
[----:B------:R-:W-:Y:S01]  /*17240*/  FFMA.FTZ R3, R128, UR4, -R3 ;  /* 0x0000000480037c23 */ /* 0x000fe20008010803 */
[----:B------:R-:W2:Y:S02]  /*17250*/  MUFU.EX2 R22, R22 ;  /* 0x0000001600167308 */ /* 0x000ea40000000800 */
[----:B------:R-:W-:Y:S08]  /*17260*/  FADD.FTZ R84, R88, R84 ;  /* 0x0000005458547221 */ /* 0x000ff00000010000 */
[----:B------:R-:W4:Y:S01]  /*17270*/  MUFU.EX2 R3, R3 ;  /* 0x0000000300037308 */ /* 0x000f220000000800 */
[----:B------:R-:W-:Y:S04]  /*17280*/  FADD.FTZ R84, R89, R84 ;  /* 0x0000005459547221 */ /* 0x000fe80000010000 */
[----:B------:R-:W-:Y:S01]  /*17290*/  FADD.FTZ R84, R90, R84 ;  /* 0x000000545a547221 */ /* 0x000fe20000010000 */
[C---:B---3--:R-:W-:Y:S03]  /*172a0*/  HMMA.16816.F32.BF16 R160, R8.reuse, R4, R160 ;  /* 0x0000000408a0723c */ /* 0x048fe600000418a0 */
[----:B------:R-:W-:Y:S01]  /*172b0*/  FADD.FTZ R84, R95, R84 ;  /* 0x000000545f547221 */ /* 0x000fe20000010000 */
[C---:B------:R-:W-:Y:S01]  /*172c0*/  F2FP.BF16.F32.PACK_AB R4, R0.reuse, R20 ;  /* 0x000000140004723e */ /* 0x040fe200000010ff */
[----:B------:R-:W-:Y:S01]  /*172d0*/  FADD.FTZ R0, R0, R36 ;  /* 0x0000002400007221 */ /* 0x000fe20000010000 */
[----:B--2---:R-:W-:Y:S01]  /*172e0*/  F2FP.BF16.F32.PACK_AB R5, R21, R22 ;  /* 0x000000161505723e */ /* 0x004fe200000010ff */
[----:B------:R-:W-:Y:S01]  /*172f0*/  FADD.FTZ R84, R97, R84 ;  /* 0x0000005461547221 */ /* 0x000fe20000010000 */
[----:B------:R-:W-:Y:S03]  /*17300*/  HMMA.16816.F32.BF16 R156, R8, R6, R156 ;  /* 0x00000006089c723c */ /* 0x000fe6000004189c */
[----:B------:R-:W-:Y:S01]  /*17310*/  FADD.FTZ R96, R96, R84 ;  /* 0x0000005460607221 */ /* 0x000fe20000010000 */
[----:B------:R-:W-:Y:S01]  /*17320*/  F2FP.BF16.F32.PACK_AB R6, R130, R2 ;  /* 0x000000028206723e */ /* 0x000fe200000010ff */
[----:B------:R-:W-:Y:S01]  /*17330*/  FADD.FTZ R0, R2, R0 ;  /* 0x0000000002007221 */ /* 0x000fe20000010000 */
[----:B----4-:R-:W-:Y:S01]  /*17340*/  F2FP.BF16.F32.PACK_AB R7, R3, R23 ;  /* 0x000000170307723e */ /* 0x010fe200000010ff */
[----:B------:R-:W-:Y:S02]  /*17350*/  FADD.FTZ R96, R24, R96 ;  /* 0x0000006018607221 */ /* 0x000fe40000010000 */
[----:B------:R-:W-:Y:S02]  /*17360*/  FADD.FTZ R151, R130, R0 ;  /* 0x0000000082977221 */ /* 0x000fe40000010000 */
[----:B------:R-:W-:Y:S02]  /*17370*/  FADD.FTZ R31, R31, R96 ;  /* 0x000000601f1f7221 */ /* 0x000fe40000010000 */
[C---:B------:R-:W-:Y:S05]  /*17380*/  HMMA.16816.F32.BF16 R160, R4.reuse, R16, R160 ;  /* 0x0000001004a0723c */ /* 0x040fea00000418a0 */
[----:B------:R-:W-:Y:S03]  /*17390*/  FADD.FTZ R31, R30, R31 ;  /* 0x0000001f1e1f7221 */ /* 0x000fe60000010000 */
[C---:B-1----:R-:W-:Y:S03]  /*173a0*/  HMMA.16816.F32.BF16 R168, R4.reuse, R12, R168 ;  /* 0x0000000c04a8723c */ /* 0x042fe600000418a8 */
[----:B------:R-:W-:Y:S04]  /*173b0*/  FADD.FTZ R29, R29, R31 ;  /* 0x0000001f1d1d7221 */ /* 0x000fe80000010000 */
[----:B------:R-:W-:Y:S01]  /*173c0*/  FADD.FTZ R29, R32, R29 ;  /* 0x0000001d201d7221 */ /* 0x000fe20000010000 */
[C---:B------:R-:W-:Y:S03]  /*173d0*/  HMMA.16816.F32.BF16 R164, R4.reuse, R14, R164 ;  /* 0x0000000e04a4723c */ /* 0x040fe600000418a4 */
[----:B------:R-:W-:Y:S04]  /*173e0*/  FADD.FTZ R38, R38, R29 ;  /* 0x0000001d26267221 */ /* 0x000fe80000010000 */
[----:B------:R-:W-:Y:S01]  /*173f0*/  FADD.FTZ R38, R37, R38 ;  /* 0x0000002625267221 */ /* 0x000fe20000010000 */
[----:B------:R-:W-:Y:S03]  /*17400*/  HMMA.16816.F32.BF16 R156, R4, R18, R156 ;  /* 0x00000012049c723c */ /* 0x000fe6000004189c */
[----:B------:R-:W-:Y:S04]  /*17410*/  FADD.FTZ R39, R39, R38 ;  /* 0x0000002627277221 */ /* 0x000fe80000010000 */
[----:B------:R-:W-:Y:S04]  /*17420*/  FADD.FTZ R39, R40, R39 ;  /* 0x0000002728277221 */ /* 0x000fe80000010000 */
[----:B------:R-:W-:Y:S04]  /*17430*/  FADD.FTZ R22, R22, R39 ;  /* 0x0000002716167221 */ /* 0x000fe80000010000 */
[----:B------:R-:W-:Y:S04]  /*17440*/  FADD.FTZ R22, R21, R22 ;  /* 0x0000001615167221 */ /* 0x000fe80000010000 */
[----:B------:R-:W-:Y:S04]  /*17450*/  FADD.FTZ R22, R23, R22 ;  /* 0x0000001617167221 */ /* 0x000fe80000010000 */
[----:B------:R-:W-:Y:S01]  /*17460*/  FADD.FTZ R152, R3, R22 ;  /* 0x0000001603987221 */ /* 0x000fe20000010000 */
[----:B------:R-:W-:Y:S06]  /*17470*/  BRA.U UP0, `(.L_x_1588) ;  /* 0xffffff9d00a07547 */ /* 0x000fec000b83ffff */
.L_x_1584:
[----:B------:R-:W2:Y:S01]  /*17480*/  SHFL.BFLY PT, R4, R151, 0x2, 0x1f ;  /* 0x0c401f0097047f89 */ /* 0x000ea200000e0000 */
[----:B------:R-:W-:Y:S01]  /*17490*/  UISETP.NE.AND UP1, UPT, UR16, -0x1, UPT ;  /* 0xffffffff1000788c */ /* 0x000fe2000bf25270 */
[----:B------:R-:W3:Y:S01]  /*174a0*/  S2UR UR10, SR_CTAID.Y ;  /* 0x00000000000a79c3 */ /* 0x000ee20000002600 */
[----:B------:R-:W4:Y:S01]  /*174b0*/  LDCU.U8 UR8, c[0x0][0x548] ;  /* 0x0000a900ff0877ac */ /* 0x000f220008000000 */
[----:B------:R-:W5:Y:S01]  /*174c0*/  SHFL.BFLY PT, R0, R152, 0x2, 0x1f ;  /* 0x0c401f0098007f89 */ /* 0x000f6200000e0000 */
[----:B------:R-:W-:Y:S01]  /*174d0*/  SHF.L.U32 R2, R148, 0x1, RZ ;  /* 0x0000000194027819 */ /* 0x000fe200000006ff */
[----:B------:R-:W-:Y:S01]  /*174e0*/  BSSY.RECONVERGENT B0, `(.L_x_1589) ;  /* 0x000006b000007945 */ /* 0x000fe20003800200 */
[----:B------:R-:W-:Y:S02]  /*174f0*/  LOP3.LUT R176, R176, 0xc0, R173, 0xf8, !PT ;  /* 0x000000c0b0b07812 */ /* 0x000fe400078ef8ad */
[----:B------:R-:W-:Y:S02]  /*17500*/  LOP3.LUT R2, R2, 0x6, RZ, 0xc0, !PT ;  /* 0x0000000602027812 */ /* 0x000fe400078ec0ff */
[----:B------:R-:W-:Y:S01]  /*17510*/  LOP3.LUT P2, RZ, R148, 0x3, RZ, 0xc0, !PT ;  /* 0x0000000394ff7812 */ /* 0x000fe2000784c0ff */
[----:B------:R-:W3:Y:S01]  /*17520*/  @!UP1 LDCU.64 UR4, c[0x0][0x400] ;  /* 0x00008000ff0497ac */ /* 0x000ee20008000a00 */
[----:B----4-:R-:W-:Y:S01]  /*17530*/  UISETP.NE.AND UP2, UPT, UR8, URZ, UPT ;  /* 0x000000ff0800728c */ /* 0x010fe2000bf45270 */
[----:B------:R-:W4:Y:S01]  /*17540*/  S2UR UR8, SR_CTAID.Z ;  /* 0x00000000000879c3 */ /* 0x000f220000002700 */
[----:B--2---:R-:W-:-:S02]  /*17550*/  FADD.FTZ R4, R4, R151 ;  /* 0x0000009704047221 */ /* 0x004fc40000010000 */
[----:B------:R-:W-:Y:S01]  /*17560*/  UISETP.NE.OR UP0, UPT, UR16, -0x1, !UP2 ;  /* 0xffffffff1000788c */ /* 0x000fe2000d705670 */
[----:B-----5:R-:W-:Y:S02]  /*17570*/  FADD.FTZ R152, R0, R152 ;  /* 0x0000009800987221 */ /* 0x020fe40000010000 */
[----:B------:R-:W2:Y:S01]  /*17580*/  SHFL.BFLY PT, R0, R4, 0x1, 0x1f ;  /* 0x0c201f0004007f89 */ /* 0x000ea200000e0000 */
[----:B---3--:R-:W-:Y:S01]  /*17590*/  @!UP1 UIMAD.WIDE.U32 UR20, UR10, UR4, URZ ;  /* 0x000000040a1492a5 */ /* 0x008fe2000f8e00ff */
[----:B------:R-:W3:Y:S02]  /*175a0*/  S2UR UR4, SR_CTAID.X ;  /* 0x00000000000479c3 */ /* 0x000ee40000002500 */
[----:B------:R-:W4:Y:S01]  /*175b0*/  @!UP2 LDCU UR12, c[0x0][0x3e0] ;  /* 0x00007c00ff0ca7ac */ /* 0x000f220008000800 */
[----:B------:R-:W5:Y:S01]  /*175c0*/  SHFL.BFLY PT, R3, R152, 0x1, 0x1f ;  /* 0x0c201f0098037f89 */ /* 0x000f6200000e0000 */
[----:B------:R-:W-:Y:S01]  /*175d0*/  @!UP1 UIMAD UR9, UR10, UR5, UR21 ;  /* 0x000000050a0992a4 */ /* 0x000fe2000f8e0215 */
[----:B------:R-:W1:Y:S01]  /*175e0*/  LDCU UR5, c[0x0][0x434] ;  /* 0x00008680ff0577ac */ /* 0x000e620008000800 */
[----:B------:R-:W3:Y:S01]  /*175f0*/  @UP2 LDCU UR11, c[0x0][0x454] ;  /* 0x00008a80ff0b27ac */ /* 0x000ee20008000800 */
[----:B----4-:R-:W-:Y:S01]  /*17600*/  @!UP2 UIMAD UR12, UR10, UR12, UR8 ;  /* 0x0000000c0a0ca2a4 */ /* 0x010fe2000f8e0208 */
[----:B--2---:R-:W-:Y:S01]  /*17610*/  FADD.FTZ R4, R4, R0 ;  /* 0x0000000004047221 */ /* 0x004fe20000010000 */
[----:B------:R-:W-:-:S02]  /*17620*/  IMAD.SHL.U32 R0, R148, 0x10, RZ ;  /* 0x0000001094007824 */ /* 0x000fc400078e00ff */
[----:B-----5:R-:W-:Y:S01]  /*17630*/  FADD.FTZ R3, R152, R3 ;  /* 0x0000000398037221 */ /* 0x020fe20000010000 */
[----:B------:R-:W2:Y:S01]  /*17640*/  MUFU.RCP R6, R4 ;  /* 0x0000000400067308 */ /* 0x000ea20000001000 */
[----:B------:R-:W-:Y:S02]  /*17650*/  FSETP.NE.FTZ.AND P1, PT, R4, RZ, PT ;  /* 0x000000ff0400720b */ /* 0x000fe40003f35000 */
[----:B------:R-:W-:Y:S02]  /*17660*/  LOP3.LUT R0, R2, 0x3e00, R0, 0xf8, !PT ;  /* 0x00003e0002007812 */ /* 0x000fe400078ef800 */
[----:B------:R-:W-:Y:S02]  /*17670*/  FSETP.NE.FTZ.AND P0, PT, R3, RZ, PT ;  /* 0x000000ff0300720b */ /* 0x000fe40003f15000 */
[----:B------:R-:W-:Y:S01]  /*17680*/  LOP3.LUT R0, R0, 0x20, R173, 0xf8, !PT ;  /* 0x0000002000007812 */ /* 0x000fe200078ef8ad */
[----:B------:R-:W4:Y:S01]  /*17690*/  MUFU.RCP R5, R3 ;  /* 0x0000000300057308 */ /* 0x000f220000001000 */
[----:B------:R-:W-:-:S02]  /*176a0*/  SHF.L.U32 R2, R148, 0x2, RZ ;  /* 0x0000000294027819 */ /* 0x000fc400000006ff */
[----:B------:R-:W-:Y:S02]  /*176b0*/  LOP3.LUT R0, R0, R176, RZ, 0xfc, !PT ;  /* 0x000000b000007212 */ /* 0x000fe400078efcff */
[----:B------:R-:W-:Y:S02]  /*176c0*/  LOP3.LUT R7, R2, 0x20, RZ, 0xc0, !PT ;  /* 0x0000002002077812 */ /* 0x000fe400078ec0ff */
[----:B------:R-:W-:Y:S01]  /*176d0*/  LEA R0, R0, UR6, 0x1 ;  /* 0x0000000600007c11 */ /* 0x000fe2000f8e08ff */
[----:B------:R-:W5:Y:S01]  /*176e0*/  @UP1 LDCU.64 UR6, c[0x0][0x408] ;  /* 0x00008100ff0617ac */ /* 0x000f620008000a00 */
[----:B------:R-:W-:Y:S01]  /*176f0*/  LOP3.LUT R2, R2, 0x40, RZ, 0xc0, !PT ;  /* 0x0000004002027812 */ /* 0x000fe200078ec0ff */
[----:B------:R1:W-:Y:S01]  /*17700*/  @P1 MUFU.LG2 R8, R4 ;  /* 0x0000000400081308 */ /* 0x0003e20000000c00 */
[----:B--2---:R-:W-:Y:S02]  /*17710*/  FSEL R6, R6, 1, P1 ;  /* 0x3f80000006067808 */ /* 0x004fe40000800000 */
[C---:B------:R-:W-:Y:S01]  /*17720*/  IADD3 R9, PT, PT, R0.reuse, -R7, RZ ;  /* 0x8000000700097210 */ /* 0x040fe20007ffe0ff */
[----:B------:R-:W-:-:S02]  /*17730*/  IMAD.IADD R2, R0, 0x1, -R2 ;  /* 0x0000000100027824 */ /* 0x000fc400078e0a02 */
[C---:B------:R-:W-:Y:S01]  /*17740*/  FMUL.FTZ R168, R6.reuse, R168 ;  /* 0x000000a806a87220 */ /* 0x040fe20000410000 */
[C---:B------:R-:W-:Y:S01]  /*17750*/  FMUL.FTZ R169, R6.reuse, R169 ;  /* 0x000000a906a97220 */ /* 0x040fe20000410000 */
[----:B----4-:R-:W-:Y:S01]  /*17760*/  FSEL R5, R5, 1, P0 ;  /* 0x3f80000005057808 */ /* 0x010fe20000000000 */
[----:B------:R-:W2:Y:S01]  /*17770*/  @P0 MUFU.LG2 R3, R3 ;  /* 0x0000000300030308 */ /* 0x000ea20000000c00 */
[C---:B------:R-:W-:Y:S01]  /*17780*/  FMUL.FTZ R164, R6.reuse, R164 ;  /* 0x000000a406a47220 */ /* 0x040fe20000410000 */
[C---:B------:R-:W-:Y:S01]  /*17790*/  FMUL.FTZ R165, R6.reuse, R165 ;  /* 0x000000a506a57220 */ /* 0x040fe20000410000 */
[----:B------:R-:W-:Y:S01]  /*177a0*/  F2FP.BF16.F32.PACK_AB R168, R169, R168 ;  /* 0x000000a8a9a8723e */ /* 0x000fe200000010ff */
[C---:B------:R-:W-:Y:S01]  /*177b0*/  FMUL.FTZ R170, R5.reuse, R170 ;  /* 0x000000aa05aa7220 */ /* 0x040fe20000410000 */
[C---:B------:R-:W-:Y:S01]  /*177c0*/  FMUL.FTZ R171, R5.reuse, R171 ;  /* 0x000000ab05ab7220 */ /* 0x040fe20000410000 */
[C---:B------:R-:W-:Y:S01]  /*177d0*/  FMUL.FTZ R166, R5.reuse, R166 ;  /* 0x000000a605a67220 */ /* 0x040fe20000410000 */
[----:B------:R-:W-:Y:S01]  /*177e0*/  FMUL.FTZ R167, R5, R167 ;  /* 0x000000a705a77220 */ /* 0x000fe20000410000 */
[----:B------:R-:W-:Y:S01]  /*177f0*/  STS [R0], R168 ;  /* 0x000000a800007388 */ /* 0x000fe20000000800 */
[----:B-1----:R-:W1:Y:S01]  /*17800*/  @P1 LDC R4, c[0x0][0x458] ;  /* 0x00011600ff041b82 */ /* 0x002e620000000800 */
[----:B------:R-:W-:Y:S01]  /*17810*/  F2FP.BF16.F32.PACK_AB R170, R171, R170 ;  /* 0x000000aaabaa723e */ /* 0x000fe200000010ff */
[C---:B------:R-:W-:Y:S01]  /*17820*/  FMUL.FTZ R160, R6.reuse, R160 ;  /* 0x000000a006a07220 */ /* 0x040fe20000410000 */
[C---:B------:R-:W-:Y:S01]  /*17830*/  FMUL.FTZ R161, R6.reuse, R161 ;  /* 0x000000a106a17220 */ /* 0x040fe20000410000 */
[C---:B------:R-:W-:Y:S01]  /*17840*/  FMUL.FTZ R156, R6.reuse, R156 ;  /* 0x0000009c069c7220 */ /* 0x040fe20000410000 */
[C---:B------:R-:W-:Y:S01]  /*17850*/  FMUL.FTZ R162, R5.reuse, R162 ;  /* 0x000000a205a27220 */ /* 0x040fe20000410000 */
[----:B------:R4:W-:Y:S01]  /*17860*/  STS [R0+0x200], R170 ;  /* 0x000200aa00007388 */ /* 0x0009e20000000800 */
[C---:B------:R-:W-:Y:S01]  /*17870*/  FMUL.FTZ R163, R5.reuse, R163 ;  /* 0x000000a305a37220 */ /* 0x040fe20000410000 */
[C---:B------:R-:W-:Y:S01]  /*17880*/  FMUL.FTZ R158, R5.reuse, R158 ;  /* 0x0000009e059e7220 */ /* 0x040fe20000410000 */
[----:B------:R-:W-:Y:S01]  /*17890*/  FMUL.FTZ R6, R6, R157 ;  /* 0x0000009d06067220 */ /* 0x000fe20000410000 */
[----:B------:R-:W-:Y:S01]  /*178a0*/  FMUL.FTZ R5, R5, R159 ;  /* 0x0000009f05057220 */ /* 0x000fe20000410000 */
[----:B-----5:R-:W-:Y:S01]  /*178b0*/  @UP1 UIMAD.WIDE.U32 UR18, UR16, UR6, URZ ;  /* 0x00000006101212a5 */ /* 0x020fe2000f8e00ff */
[----:B------:R-:W-:Y:S01]  /*178c0*/  F2FP.BF16.F32.PACK_AB R164, R165, R164 ;  /* 0x000000a4a5a4723e */ /* 0x000fe200000010ff */
[----:B------:R-:W-:Y:S01]  /*178d0*/  IMAD.IADD R7, R2, 0x1, -R7 ;  /* 0x0000000102077824 */ /* 0x000fe200078e0a07 */
[----:B------:R-:W-:Y:S01]  /*178e0*/  F2FP.BF16.F32.PACK_AB R166, R167, R166 ;  /* 0x000000a6a7a6723e */ /* 0x000fe200000010ff */
[----:B------:R-:W-:Y:S01]  /*178f0*/  @UP1 UIMAD UR9, UR16, UR7, UR19 ;  /* 0x00000007100912a4 */ /* 0x000fe2000f8e0213 */
[----:B------:R-:W-:Y:S01]  /*17900*/  F2FP.BF16.F32.PACK_AB R160, R161, R160 ;  /* 0x000000a0a1a0723e */ /* 0x000fe200000010ff */
[----:B------:R-:W-:Y:S01]  /*17910*/  @!UP0 UIMAD UR16, UR10, UR5, URZ ;  /* 0x000000050a1082a4 */ /* 0x000fe2000f8e02ff */
[----:B------:R-:W-:Y:S01]  /*17920*/  F2FP.BF16.F32.PACK_AB R162, R163, R162 ;  /* 0x000000a2a3a2723e */ /* 0x000fe200000010ff */
[----:B------:R-:W-:Y:S01]  /*17930*/  STS [R9+0x10], R164 ;  /* 0x000010a409007388 */ /* 0x000fe20000000800 */
[----:B------:R-:W-:Y:S01]  /*17940*/  F2FP.BF16.F32.PACK_AB R6, R6, R156 ;  /* 0x0000009c0606723e */ /* 0x000fe200000010ff */
[----:B--2---:R-:W-:Y:S01]  /*17950*/  @P0 FMUL.FTZ R3, R3, 0.69314718246459960938 ;  /* 0x3f31721803030820 */ /* 0x004fe20000410000 */
[----:B------:R-:W-:Y:S01]  /*17960*/  F2FP.BF16.F32.PACK_AB R5, R5, R158 ;  /* 0x0000009e0505723e */ /* 0x000fe200000010ff */
[----:B------:R-:W-:Y:S01]  /*17970*/  STS [R9+0x210], R166 ;  /* 0x000210a609007388 */ /* 0x000fe20000000800 */
[----:B------:R-:W-:Y:S01]  /*17980*/  @P1 FMUL.FTZ R8, R8, 0.69314718246459960938 ;  /* 0x3f31721808081820 */ /* 0x000fe20000410000 */
[----:B------:R-:W-:Y:S01]  /*17990*/  @!UP1 UMOV UR6, UR20 ;  /* 0x0000001400069c82 */ /* 0x000fe20008000000 */
[----:B------:R-:W-:Y:S01]  /*179a0*/  @!UP2 UIMAD UR7, UR12, UR5, URZ ;  /* 0x000000050c07a2a4 */ /* 0x000fe2000f8e02ff */
[----:B------:R-:W-:Y:S01]  /*179b0*/  STS [R2+0x20], R160 ;  /* 0x000020a002007388 */ /* 0x000fe20000000800 */
[----:B---3--:R-:W-:Y:S01]  /*179c0*/  USHF.L.U32 UR10, UR4, 0x6, URZ ;  /* 0x00000006040a7899 */ /* 0x008fe200080006ff */
[----:B------:R-:W-:Y:S01]  /*179d0*/  @UP1 UMOV UR6, UR18 ;  /* 0x0000001200061c82 */ /* 0x000fe20008000000 */
[----:B----4-:R-:W2:Y:S01]  /*179e0*/  @P0 LDC R0, c[0x0][0x458] ;  /* 0x00011600ff000b82 */ /* 0x010ea20000000800 */
[----:B------:R3:W-:Y:S01]  /*179f0*/  STS [R2+0x220], R162 ;  /* 0x000220a202007388 */ /* 0x0007e20000000800 */
[----:B------:R-:W-:-:S03]  /*17a00*/  @UP2 UIMAD UR7, UR8, UR11, UR16 ;  /* 0x0000000b080722a4 */ /* 0x000fc6000f8e0210 */
[----:B------:R-:W-:Y:S04]  /*17a10*/  STS [R7+0x30], R6 ;  /* 0x0000300607007388 */ /* 0x000fe80000000800 */
[----:B------:R4:W-:Y:S01]  /*17a20*/  STS [R7+0x230], R5 ;  /* 0x0002300507007388 */ /* 0x0009e20000000800 */
[----:B---3--:R-:W-:Y:S01]  /*17a30*/  MOV R2, 0x7f800000 ;  /* 0x7f80000000027802 */ /* 0x008fe20000000f00 */
[----:B--2---:R-:W-:Y:S01]  /*17a40*/  @P0 FFMA.FTZ R2, R129, R0, R3 ;  /* 0x0000000081020223 */ /* 0x004fe20000010003 */
[----:B------:R-:W-:Y:S02]  /*17a50*/  SHF.R.U32.HI R0, RZ, 0x2, R148 ;  /* 0x00000002ff007819 */ /* 0x000fe40000011694 */
[----:B----4-:R-:W-:Y:S01]  /*17a60*/  MOV R5, 0x7f800000 ;  /* 0x7f80000000057802 */ /* 0x010fe20000000f00 */
[----:B-1----:R-:W-:Y:S01]  /*17a70*/  @P1 FFMA.FTZ R5, R131, R4, R8 ;  /* 0x0000000483051223 */ /* 0x002fe20000010008 */
[----:B------:R-:W-:Y:S06]  /*17a80*/  BAR.SYNC.DEFER_BLOCKING 0x0 ;  /* 0x0000000000007b1d */ /* 0x000fec0000010000 */
[----:B------:R-:W-:Y:S05]  /*17a90*/  @P2 BRA `(.L_x_1590) ;  /* 0x00000000003c2947 */ /* 0x000fea0003800000 */
[----:B------:R-:W-:Y:S01]  /*17aa0*/  SHF.R.U32.HI R148, RZ, 0x1, R148 ;  /* 0x00000001ff947819 */ /* 0x000fe20000011694 */
[----:B------:R-:W1:Y:S03]  /*17ab0*/  LDCU.64 UR4, c[0x0][0x420] ;  /* 0x00008400ff0477ac */ /* 0x000e660008000a00 */
        /* <DEDUP_REMOVED lines=9> */
[----:B-1----:R-:W-:-:S04]  /*17b50*/  LEA R6, P0, R4, UR4, 0x2 ;  /* 0x0000000404067c11 */ /* 0x002fc8000f8010ff */
[----:B------:R-:W-:-:S05]  /*17b60*/  LEA.HI.X R7, R4, UR5, R3, 0x2, P0 ;  /* 0x0000000504077c11 */ /* 0x000fca00080f1403 */
[----:B------:R1:W-:Y:S04]  /*17b70*/  @!P2 STG.E desc[UR14][R6.64], R5 ;  /* 0x000000050600a986 */ /* 0x0003e8000c10190e */
[----:B------:R1:W-:Y:S02]  /*17b80*/  @!P1 STG.E desc[UR14][R6.64+0x20], R2 ;  /* 0x0000200206009986 */ /* 0x0003e4000c10190e */
.L_x_1590:
[----:B------:R-:W-:Y:S05]  /*17b90*/  BSYNC.RECONVERGENT B0 ;  /* 0x0000000000007941 */ /* 0x000fea0003800200 */
.L_x_1589:
[----:B------:R-:W2:Y:S01]  /*17ba0*/  LDCU UR4, c[0x0][0x440] ;  /* 0x00008800ff0477ac */ /* 0x000ea20008000800 */
[----:B-1----:R-:W1:Y:S01]  /*17bb0*/  LDC.64 R2, c[0x0][0x408] ;  /* 0x00010200ff027b82 */ /* 0x002e620000000a00 */
[----:B------:R-:W-:Y:S01]  /*17bc0*/  IMAD.MOV.U32 R16, RZ, RZ, R172 ;  /* 0x000000ffff107224 */ /* 0x000fe200078e00ac */
[----:B------:R-:W3:Y:S01]  /*17bd0*/  LDS.128 R8, [R186] ;  /* 0x00000000ba087984 */ /* 0x000ee20000000c00 */
[----:B------:R-:W-:-:S03]  /*17be0*/  IMAD.MOV.U32 R17, RZ, RZ, RZ ;  /* 0x000000ffff117224 */ /* 0x000fc600078e00ff */
[----:B------:R-:W4:Y:S01]  /*17bf0*/  LDS.128 R184, [R186+0x800] ;  /* 0x00080000bab87984 */ /* 0x000f220000000c00 */
[----:B--2---:R-:W-:Y:S01]  /*17c00*/  ISETP.GE.AND P0, PT, R172, UR4, PT ;  /* 0x00000004ac007c0c */ /* 0x004fe2000bf06270 */
[----:B------:R-:W2:Y:S03]  /*17c10*/  LDCU.64 UR4, c[0x0][0x410] ;  /* 0x00008200ff0477ac */ /* 0x000ea60008000a00 */
[----:B------:R-:W-:Y:S01]  /*17c20*/  ISETP.GE.OR P2, PT, R0, UR26, P0 ;  /* 0x0000001a00007c0c */ /* 0x000fe20008746670 */
[----:B-1----:R-:W-:-:S04]  /*17c30*/  IMAD.WIDE.U32 R16, R2, UR10, R16 ;  /* 0x0000000a02107c25 */ /* 0x002fc8000f8e0010 */
[----:B------:R-:W-:Y:S01]  /*17c40*/  IMAD R6, R3, UR10, R17 ;  /* 0x0000000a03067c24 */ /* 0x000fe2000f8e0211 */
[----:B------:R-:W-:-:S04]  /*17c50*/  IADD3 R16, P1, PT, R16, UR6, RZ ;  /* 0x0000000610107c10 */ /* 0x000fc8000ff3e0ff */
[----:B------:R-:W-:-:S03]  /*17c60*/  IADD3.X R17, PT, PT, R6, UR9, RZ, P1, !PT ;  /* 0x0000000906117c10 */ /* 0x000fc60008ffe4ff */
[----:B------:R-:W1:Y:S01]  /*17c70*/  @!P2 LDC.64 R4, c[0x0][0x3f0] ;  /* 0x0000fc00ff04ab82 */ /* 0x000e620000000a00 */
[----:B--2---:R-:W-:Y:S01]  /*17c80*/  MOV R12, UR4 ;  /* 0x00000004000c7c02 */ /* 0x004fe20008000f00 */
[----:B------:R-:W-:-:S04]  /*17c90*/  IMAD.U32 R14, RZ, RZ, UR5 ;  /* 0x00000005ff0e7e24 */ /* 0x000fc8000f8e00ff */
[----:B------:R-:W-:-:S04]  /*17ca0*/  IMAD.WIDE.U32 R12, R12, UR8, R16 ;  /* 0x000000080c0c7c25 */ /* 0x000fc8000f8e0010 */
[----:B------:R-:W-:Y:S01]  /*17cb0*/  IMAD R15, R14, UR8, R13 ;  /* 0x000000080e0f7c24 */ /* 0x000fe2000f8e020d */
[----:B------:R-:W-:-:S05]  /*17cc0*/  @!P2 MOV R14, R12 ;  /* 0x0000000c000ea202 */ /* 0x000fca0000000f00 */
[----:B------:R-:W-:-:S04]  /*17cd0*/  @!P2 IMAD.WIDE.U32 R18, R0, R2, R14 ;  /* 0x000000020012a225 */ /* 0x000fc800078e000e */
[----:B------:R-:W-:Y:S01]  /*17ce0*/  @!P2 IMAD R6, R0, R3, R19 ;  /* 0x000000030006a224 */ /* 0x000fe200078e0213 */
[----:B-1----:R-:W-:Y:S02]  /*17cf0*/  @!P2 LEA R16, P1, R18, R4, 0x1 ;  /* 0x000000041210a211 */ /* 0x002fe400078208ff */
[----:B------:R-:W-:Y:S02]  /*17d00*/  IADD3 R4, PT, PT, R0, 0x20, RZ ;  /* 0x0000002000047810 */ /* 0x000fe40007ffe0ff */
[----:B------:R-:W-:Y:S02]  /*17d10*/  @!P2 LEA.HI.X R17, R18, R5, R6, 0x1, P1 ;  /* 0x000000051211a211 */ /* 0x000fe400008f0c06 */
[----:B------:R-:W-:-:S03]  /*17d20*/  ISETP.GE.OR P0, PT, R4, UR26, P0 ;  /* 0x0000001a04007c0c */ /* 0x000fc60008706670 */
[----:B---3--:R1:W-:Y:S10]  /*17d30*/  @!P2 STG.E.128 desc[UR14][R16.64], R8 ;  /* 0x000000081000a986 */ /* 0x0083f4000c101d0e */
[----:B----4-:R-:W-:Y:S05]  /*17d40*/  @P0 EXIT ;  /* 0x000000000000094d */ /* 0x010fea0003800000 */
[----:B------:R-:W2:Y:S01]  /*17d50*/  LDCU.64 UR4, c[0x0][0x3f0] ;  /* 0x00007e00ff0477ac */ /* 0x000ea20008000a00 */
[----:B------:R-:W-:Y:S02]  /*17d60*/  IADD3 R4, P0, PT, R0, 0x20, RZ ;  /* 0x0000002000047810 */ /* 0x000fe40007f1e0ff */
        /* <DEDUP_REMOVED lines=8> */
[----:B------:R-:W-:Y:S01]  /*17df0*/  STG.E.128 desc[UR14][R2.64], R184 ;  /* 0x000000b802007986 */ /* 0x000fe2000c101d0e */
[----:B------:R-:W-:Y:S05]  /*17e00*/  EXIT ;  /* 0x000000000000794d */ /* 0x000fea0003800000 */
.L_x_1591:
        /* <DEDUP_REMOVED lines=15> */
.L_x_4889:


//--------------------- .text._ZN5flash24flash_fwd_splitkv_kernelI23Flash_fwd_kernel_traitsILi32ELi64ELi256ELi4ELb0ELb0EN7cutlass10bfloat16_tE19Flash_kernel_traitsILi32ELi64ELi256ELi4ES3_EELb1ELb0ELb0ELb0ELb1ELb0ELb0ELb1EEEvNS_16Flash_fwd_paramsE --------------------------
	.section	.text._ZN5flash24flash_fwd_splitkv_kernelI23Flash_fwd_kernel_traitsILi32ELi64ELi256ELi4ELb0ELb0EN7cutlass10bfloat16_tE19Flash_kernel_traitsILi32ELi64ELi256ELi4ES3_EELb1ELb0ELb0ELb0ELb1ELb0ELb0ELb1EEEvNS_16Flash_fwd_paramsE,"ax",@progbits
	.align	128
        .global         _ZN5flash24flash_fwd_splitkv_kernelI23Flash_fwd_kernel_traitsILi32ELi64ELi256ELi4ELb0ELb0EN7cutlass10bfloat16_tE19Flash_kernel_traitsILi32ELi64ELi256ELi4ES3_EELb1ELb0ELb0ELb0ELb1ELb0ELb0ELb1EEEvNS_16Flash_fwd_paramsE
        .type           _ZN5flash24flash_fwd_splitkv_kernelI23Flash_fwd_kernel_traitsILi32ELi64ELi256ELi4ELb0ELb0EN7cutlass10bfloat16_tE19Flash_kernel_traitsILi32ELi64ELi256ELi4ES3_EELb1ELb0ELb0ELb0ELb1ELb0ELb0ELb1EEEvNS_16Flash_fwd_paramsE,@function
        .size           _ZN5flash24flash_fwd_splitkv_kernelI23Flash_fwd_kernel_traitsILi32ELi64ELi256ELi4ELb0ELb0EN7cutlass10bfloat16_tE19Flash_kernel_traitsILi32ELi64ELi256ELi4ES3_EELb1ELb0ELb0ELb0ELb1ELb0ELb0ELb1EEEvNS_16Flash_fwd_paramsE,(.L_x_4890 - _ZN5flash24flash_fwd_splitkv_kernelI23Flash_fwd_kernel_traitsILi32ELi64ELi256ELi4ELb0ELb0EN7cutlass10bfloat16_tE19Flash_kernel_traitsILi32ELi64ELi256ELi4ES3_EELb1ELb0ELb0ELb0ELb1ELb0ELb0ELb1EEEvNS_16Flash_fwd_paramsE)
        .other          _ZN5flash24flash_fwd_splitkv_kernelI23Flash_fwd_kernel_traitsILi32ELi64ELi256ELi4ELb0ELb0EN7cutlass10bfloat16_tE19Flash_kernel_traitsILi32ELi64ELi256ELi4ES3_EELb1ELb0ELb0ELb0ELb1ELb0ELb0ELb1EEEvNS_16Flash_fwd_paramsE,@"STO_CUDA_ENTRY STV_DEFAULT"
_ZN5flash24flash_fwd_splitkv_kernelI23Flash_fwd_kernel_traitsILi32ELi64ELi256ELi4ELb0ELb0EN7cutlass10bfloat16_tE19Flash_kernel_traitsILi32ELi64ELi256ELi4ES3_EELb1ELb0ELb0ELb0ELb1ELb0ELb0ELb1EEEvNS_16Flash_fwd_paramsE:
.text._ZN5flash24flash_fwd_splitkv_kernelI23Flash_fwd_kernel_traitsILi32ELi64ELi256ELi4ELb0ELb0EN7cutlass10bfloat16_tE19Flash_kernel_traitsILi32ELi64ELi256ELi4ES3_EELb1ELb0ELb0ELb0ELb1ELb0ELb0ELb1EEEvNS_16Flash_fwd_paramsE:
        /* <DEDUP_REMOVED lines=51> */
.L_x_1592:
        /* <DEDUP_REMOVED lines=10> */
[----:B------:R-:W-:-:S04]  /*03d0*/  @!P1 IMAD.IADD R61, R63, 0x1, R6 ;  /* 0x000000013f3d9824 */ /* 0x000fc800078e0206 */
        /* <DEDUP_REMOVED lines=29> */
[----:B------:R-:W-:-:S04]  /*05b0*/  IMAD.WIDE.U32 R8, R216, R2, R8 ;  /* 0x00000002d8087225 */ /* 0x000fc800078e0008 */
[----:B----4-:R-:W-:-:S03]  /*05c0*/  @!P1 IMAD.WIDE.U32 R6, R215, R4, RZ ;  /* 0x00000004d7069225 */ /* 0x010fc600078e00ff */
[----:B------:R-:W-:Y:S01]  /*05d0*/  @!P1 MOV R4, R6 ;  /* 0x0000000600049202 */ /* 0x000fe20000000f00 */
[C---:B------:R-:W-:Y:S01]  /*05e0*/  @!P1 IMAD R6, R215.reuse, R5, R7 ;  /* 0x00000005d7069224 */ /* 0x040fe200078e0207 */
[----:B------:R-:W-:Y:S01]  /*05f0*/  @P1 MOV R4, R12 ;  /* 0x0000000c00041202 */ /* 0x000fe20000000f00 */
[-C--:B------:R-:W-:Y:S02]  /*0600*/  @P1 IMAD R6, R214, R3.reuse, R13 ;  /* 0x00000003d6061224 */ /* 0x080fe400078e020d */
[----:B------:R-:W-:Y:S01]  /*0610*/  IMAD R7, R216, R3, R9 ;  /* 0x00000003d8077224 */ /* 0x000fe200078e0209 */
[----:B------:R-:W-:Y:S01]  /*0620*/  IADD3 R12, P1, PT, R4, R8, RZ ;  /* 0x00000008040c7210 */ /* 0x000fe20007f3e0ff */
[----:B---3--:R-:W-:Y:S01]  /*0630*/  IMAD R215, R215, UR8, R10 ;  /* 0x00000008d7d77c24 */ /* 0x008fe2000f8e020a */
[----:B------:R-:W1:Y:S01]  /*0640*/  @!P0 LDC.64 R4, c[0x0][0x3f0] ;  /* 0x0000fc00ff048b82 */ /* 0x000e620000000a00 */
[----:B------:R-:W-:Y:S02]  /*0650*/  IADD3 R8, PT, PT, R0, 0x20, RZ ;  /* 0x0000002000087810 */ /* 0x000fe40007ffe0ff */
[----:B------:R-:W-:-:S02]  /*0660*/  IMAD.X R13, R6, 0x1, R7, P1 ;  /* 0x00000001060d7824 */ /* 0x000fc400008e0607 */
[----:B------:R-:W-:Y:S01]  /*0670*/  ISETP.GE.AND P3, PT, R8, R217, PT ;  /* 0x000000d90800720c */ /* 0x000fe20003f66270 */
        /* <DEDUP_REMOVED lines=22> */
.L_x_1595:
[----:B------:R-:W-:Y:S05]  /*07e0*/  BSYNC.RECONVERGENT B0 ;  /* 0x0000000000007941 */ /* 0x000fea0003800200 */
.L_x_1594:
[----:B------:R-:W2:Y:S01]  /*07f0*/  LDCU.64 UR4, c[0x0][0x420] ;  /* 0x00008400ff0477ac */ /* 0x000ea20008000a00 */
[----:B------:R-:W-:-:S04]  /*0800*/  LOP3.LUT P0, R72, R72, 0x3, RZ, 0xc0, !PT ;  /* 0x0000000348487812 */ /* 0x000fc8000780c0ff */
[----:B------:R-:W-:Y:S02]  /*0810*/  ISETP.GE.OR P2, PT, R0, R217, P0 ;  /* 0x000000d90000720c */ /* 0x000fe40000746670 */
[C---:B------:R-:W-:Y:S02]  /*0820*/  IADD3 R0, P0, PT, R215.reuse, R0, RZ ;  /* 0x00000000d7007210 */ /* 0x040fe40007f1e0ff */
[----:B------:R-:W-:Y:S02]  /*0830*/  ISETP.NE.OR P1, PT, R72, RZ, P3 ;  /* 0x000000ff4800720c */ /* 0x000fe40001f25670 */
        /* <DEDUP_REMOVED lines=9> */
.L_x_1593:
        /* <DEDUP_REMOVED lines=11> */
.L_x_1596:
[----:B------:R-:W-:Y:S05]  /*0980*/  BRA.U !UP0, `(.L_x_1597) ;  /* 0x00000005089c7547 */ /* 0x000fea000b800000 */
[----:B------:R-:W1:Y:S01]  /*0990*/  LDC R7, c[0x0][0x4f0] ;  /* 0x00013c00ff077b82 */ /* 0x000e620000000800 */
[----:B-----5:R-:W-:Y:S01]  /*09a0*/  LEA R6, R54, 0xffffff00, 0x8 ;  /* 0xffffff0036067811 */ /* 0x020fe200078e40ff */
[----:B------:R-:W2:Y:S03]  /*09b0*/  LDCU.64 UR4, c[0x0][0x4e8] ;  /* 0x00009d00ff0477ac */ /* 0x000ea60008000a00 */
[----:B------:R-:W-:Y:S01]  /*09c0*/  IABS R0, R6 ;  /* 0x0000000600007213 */ /* 0x000fe20000000000 */
[----:B------:R-:W3:Y:S01]  /*09d0*/  LDCU.64 UR8, c[0x0][0x3a0] ;  /* 0x00007400ff0877ac */ /* 0x000ee20008000a00 */
[----:B------:R-:W4:Y:S01]  /*09e0*/  LDCU.64 UR14, c[0x0][0x3b8] ;  /* 0x00007700ff0e77ac */ /* 0x000f220008000a00 */
[----:B-1----:R-:W-:Y:S02]  /*09f0*/  IABS R3, R7 ;  /* 0x0000000700037213 */ /* 0x002fe40000000000 */
[----:B------:R-:W-:-:S02]  /*0a00*/  ISETP.NE.AND P3, PT, R7, RZ, PT ;  /* 0x000000ff0700720c */ /* 0x000fc40003f65270 */
        /* <DEDUP_REMOVED lines=9> */
[----:B------:R-:W-:-:S05]  /*0aa0*/  IMAD.HI.U32 R5, R5, R2, RZ ;  /* 0x0000000205057227 */ /* 0x000fca00078e00ff */
[----:B------:R-:W-:-:S05]  /*0ab0*/  IADD3 R0, PT, PT, -R5, RZ, RZ ;  /* 0x000000ff05007210 */ /* 0x000fca0007ffe1ff */
[----:B------:R-:W-:-:S05]  /*0ac0*/  IMAD R0, R3, R0, R2 ;  /* 0x0000000003007224 */ /* 0x000fca00078e0202 */
[----:B------:R-:W-:-:S13]  /*0ad0*/  ISETP.GT.U32.AND P0, PT, R3, R0, PT ;  /* 0x000000000300720c */ /* 0x000fda0003f04070 */
[----:B------:R-:W-:Y:S01]  /*0ae0*/  @!P0 IMAD.IADD R0, R0, 0x1, -R3 ;  /* 0x0000000100008824 */ /* 0x000fe200078e0a03 */
[----:B------:R-:W-:-:S04]  /*0af0*/  @!P0 IADD3 R5, PT, PT, R5, 0x1, RZ ;  /* 0x0000000105058810 */ /* 0x000fc80007ffe0ff */
[----:B------:R-:W-:Y:S01]  /*0b00*/  ISETP.GE.U32.AND P1, PT, R0, R3, PT ;  /* 0x000000030000720c */ /* 0x000fe20003f26070 */
[----:B--2---:R-:W-:Y:S01]  /*0b10*/  IMAD.WIDE.U32 R2, R215, UR4, RZ ;  /* 0x00000004d7027c25 */ /* 0x004fe2000f8e00ff */
[----:B------:R-:W-:-:S03]  /*0b20*/  LOP3.LUT R0, R6, R7, RZ, 0x3c, !PT ;  /* 0x0000000706007212 */ /* 0x000fc600078e3cff */
[----:B------:R-:W-:Y:S01]  /*0b30*/  IMAD R225, R215, UR5, R3 ;  /* 0x00000005d7e17c24 */ /* 0x000fe2000f8e0203 */
[----:B------:R-:W-:Y:S01]  /*0b40*/  ISETP.GE.AND P2, PT, R0, RZ, PT ;  /* 0x000000ff0000720c */ /* 0x000fe20003f46270 */
[----:B------:R-:W1:Y:S01]  /*0b50*/  LDC R3, c[0x0][0x3e8] ;  /* 0x0000fa00ff037b82 */ /* 0x000e620000000800 */
[C---:B------:R-:W-:Y:S01]  /*0b60*/  LEA R224, P0, R2.reuse, UR12, 0x2 ;  /* 0x0000000c02e07c11 */ /* 0x040fe2000f8010ff */
[----:B------:R-:W2:Y:S03]  /*0b70*/  LDCU.64 UR4, c[0x0][0x3a8] ;  /* 0x00007500ff0477ac */ /* 0x000ea60008000a00 */
[----:B------:R-:W-:Y:S01]  /*0b80*/  LEA.HI.X R225, R2, UR13, R225, 0x2, P0 ;  /* 0x0000000d02e17c11 */ /* 0x000fe200080f14e1 */
[----:B------:R-:W-:-:S06]  /*0b90*/  @P1 VIADD R5, R5, 0x1 ;  /* 0x0000000105051836 */ /* 0x000fcc0000000000 */
[----:B------:R-:W-:Y:S02]  /*0ba0*/  @!P2 IADD3 R5, PT, PT, -R5, RZ, RZ ;  /* 0x000000ff0505a210 */ /* 0x000fe40007ffe1ff */
[----:B------:R-:W-:-:S05]  /*0bb0*/  @!P3 LOP3.LUT R5, RZ, R7, RZ, 0x33, !PT ;  /* 0x00000007ff05b212 */ /* 0x000fca00078e33ff */
[----:B------:R-:W-:-:S05]  /*0bc0*/  IMAD.WIDE R14, R5, 0x4, R224 ;  /* 0x00000004050e7825 */ /* 0x000fca00078e02e0 */
[----:B------:R-:W3:Y:S01]  /*0bd0*/  LDG.E R8, desc[UR6][R14.64] ;  /* 0x000000060e087981 */ /* 0x000ee2000c1e1900 */
[----:B-1----:R-:W-:Y:S01]  /*0be0*/  IABS R2, R3 ;  /* 0x0000000300027213 */ /* 0x002fe20000000000 */
[----:B------:R-:W-:Y:S01]  /*0bf0*/  IMAD.MOV R5, RZ, RZ, -R5 ;  /* 0x000000ffff057224 */ /* 0x000fe200078e0a05 */
[----:B------:R-:W-:Y:S02]  /*0c00*/  ISETP.NE.AND P2, PT, R3, RZ, PT ;  /* 0x000000ff0300720c */ /* 0x000fe40003f45270 */
[----:B------:R-:W1:Y:S01]  /*0c10*/  I2F.RP R9, R2 ;  /* 0x0000000200097306 */ /* 0x000e620000209400 */
[----:B------:R-:W-:Y:S01]  /*0c20*/  IMAD R6, R7, R5, R6 ;  /* 0x0000000507067224 */ /* 0x000fe200078e0206 */
[----:B----4-:R-:W-:-:S04]  /*0c30*/  MOV R5, UR15 ;  /* 0x0000000f00057c02 */ /* 0x010fc80008000f00 */
[----:B------:R-:W-:Y:S02]  /*0c40*/  SHF.R.S32.HI R7, RZ, 0x1f, R6 ;  /* 0x0000001fff077819 */ /* 0x000fe40000011406 */
[----:B-1----:R-:W1:Y:S02]  /*0c50*/  MUFU.RCP R12, R9 ;  /* 0x00000009000c7308 */ /* 0x002e640000001000 */
[----:B-1----:R-:W-:-:S06]  /*0c60*/  VIADD R12, R12, 0xffffffe ;  /* 0x0ffffffe0c0c7836 */ /* 0x002fcc0000000000 */
[----:B------:R-:W1:Y:S02]  /*0c70*/  F2I.FTZ.U32.TRUNC.NTZ R13, R12 ;  /* 0x0000000c000d7305 */ /* 0x000e64000021f000 */
[----:B-1----:R-:W-:Y:S01]  /*0c80*/  IADD3 R0, PT, PT, RZ, -R13, RZ ;  /* 0x8000000dff007210 */ /* 0x002fe20007ffe0ff */
[----:B------:R-:W-:-:S04]  /*0c90*/  IMAD.MOV.U32 R12, RZ, RZ, RZ ;  /* 0x000000ffff0c7224 */ /* 0x000fc800078e00ff */
[----:B------:R-:W-:Y:S01]  /*0ca0*/  IMAD R4, R0, R2, RZ ;  /* 0x0000000200047224 */ /* 0x000fe200078e02ff */
[----:B------:R-:W-:-:S03]  /*0cb0*/  IABS R0, R10 ;  /* 0x0000000a00007213 */ /* 0x000fc60000000000 */
[----:B------:R-:W-:Y:S01]  /*0cc0*/  IMAD.HI.U32 R13, R13, R4, R12 ;  /* 0x000000040d0d7227 */ /* 0x000fe200078e000c */
[----:B------:R-:W-:-:S05]  /*0cd0*/  MOV R4, R0 ;  /* 0x0000000000047202 */ /* 0x000fca0000000f00 */
[----:B------:R-:W-:-:S04]  /*0ce0*/  IMAD.HI.U32 R0, R13, R4, RZ ;  /* 0x000000040d007227 */ /* 0x000fc800078e00ff */
[----:B------:R-:W-:-:S04]  /*0cf0*/  IMAD.MOV R9, RZ, RZ, -R0 ;  /* 0x000000ffff097224 */ /* 0x000fc800078e0a00 */
[----:B------:R-:W-:Y:S02]  /*0d00*/  IMAD R13, R2, R9, R4 ;  /* 0x00000009020d7224 */ /* 0x000fe400078e0204 */
[----:B------:R-:W-:-:S03]  /*0d10*/  IMAD.U32 R4, RZ, RZ, UR14 ;  /* 0x0000000eff047e24 */ /* 0x000fc6000f8e00ff */
[----:B------:R-:W-:-:S13]  /*0d20*/  ISETP.GT.U32.AND P0, PT, R2, R13, PT ;  /* 0x0000000d0200720c */ /* 0x000fda0003f04070 */
        /* <DEDUP_REMOVED lines=9> */
[----:B--2---:R-:W-:Y:S02]  /*0dc0*/  IMAD R9, R9, UR4, RZ ;  /* 0x0000000409097c24 */ /* 0x004fe4000f8e02ff */
        /* <DEDUP_REMOVED lines=10> */
[----:B------:R-:W-:Y:S02]  /*0e70*/  LOP3.LUT R12, RZ, R3, RZ, 0x33, !PT ;  /* 0x00000003ff0c7212 */ /* 0x000fe400078e33ff */
[----:B------:R-:W-:Y:S02]  /*0e80*/  @!P4 IADD3 R9, PT, PT, -R9, RZ, RZ ;  /* 0x000000ff0909c210 */ /* 0x000fe40007ffe1ff */
[----:B------:R-:W-:Y:S01]  /*0e90*/  MOV R14, R8 ;  /* 0x00000008000e7202 */ /* 0x000fe20000000f00 */
[----:B------:R-:W-:Y:S01]  /*0ea0*/  IMAD R8, R7, R4, RZ ;  /* 0x0000000407087224 */ /* 0x000fe200078e02ff */
[----:B------:R-:W-:Y:S01]  /*0eb0*/  SEL R9, R12, R9, !P2 ;  /* 0x000000090c097207 */ /* 0x000fe20005000000 */
[----:B--2---:R-:W-:Y:S01]  /*0ec0*/  IMAD.U32 R2, RZ, RZ, UR4 ;  /* 0x00000004ff027e24 */ /* 0x004fe2000f8e00ff */
[----:B------:R-:W-:Y:S01]  /*0ed0*/  MOV R3, UR5 ;  /* 0x0000000500037c02 */ /* 0x000fe20008000f00 */
[----:B------:R-:W-:-:S02]  /*0ee0*/  IMAD R8, R6, R5, R8 ;  /* 0x0000000506087224 */ /* 0x000fc400078e0208 */
[-C--:B------:R-:W-:Y:S02]  /*0ef0*/  IMAD R7, R7, R2.reuse, RZ ;  /* 0x0000000207077224 */ /* 0x080fe400078e02ff */
[----:B------:R-:W-:-:S04]  /*0f00*/  IMAD.WIDE.U32 R14, R6, R2, R14 ;  /* 0x00000002060e7225 */ /* 0x000fc800078e000e */
[----:B------:R-:W-:Y:S01]  /*0f10*/  IMAD R7, R6, R3, R7 ;  /* 0x0000000306077224 */ /* 0x000fe200078e0207 */
[----:B------:R-:W-:Y:S01]  /*0f20*/  SHF.R.S32.HI R6, RZ, 0x1f, R9 ;  /* 0x0000001fff067819 */ /* 0x000fe20000011409 */
[----:B------:R-:W-:-:S03]  /*0f30*/  IMAD.IADD R17, R17, 0x1, R8 ;  /* 0x0000000111117824 */ /* 0x000fc600078e0208 */
[----:B------:R-:W-:Y:S01]  /*0f40*/  IADD3 R15, PT, PT, R15, R7, RZ ;  /* 0x000000070f0f7210 */ /* 0x000fe20007ffe0ff */
[C---:B-1----:R-:W-:Y:S02]  /*0f50*/  IMAD R8, R6.reuse, UR8, RZ ;  /* 0x0000000806087c24 */ /* 0x042fe4000f8e02ff */
[----:B------:R-:W-:Y:S02]  /*0f60*/  IMAD R6, R6, UR10, RZ ;  /* 0x0000000a06067c24 */ /* 0x000fe4000f8e02ff */
[C---:B------:R-:W-:Y:S02]  /*0f70*/  IMAD R8, R9.reuse, UR9, R8 ;  /* 0x0000000909087c24 */ /* 0x040fe4000f8e0208 */
[----:B------:R-:W-:-:S04]  /*0f80*/  IMAD.WIDE.U32 R16, R9, UR8, R16 ;  /* 0x0000000809107c25 */ /* 0x000fc8000f8e0010 */
[----:B------:R-:W-:Y:S01]  /*0f90*/  IMAD R6, R9, UR11, R6 ;  /* 0x0000000b09067c24 */ /* 0x000fe2000f8e0206 */
[----:B------:R-:W-:Y:S01]  /*0fa0*/  IADD3 R8, PT, PT, R17, R8, RZ ;  /* 0x0000000811087210 */ /* 0x000fe20007ffe0ff */
[----:B------:R-:W-:-:S04]  /*0fb0*/  IMAD.WIDE.U32 R18, R9, UR10, R14 ;  /* 0x0000000a09127c25 */ /* 0x000fc8000f8e000e */
[----:B------:R-:W-:Y:S01]  /*0fc0*/  IMAD.MOV.U32 R14, RZ, RZ, R16 ;  /* 0x000000ffff0e7224 */ /* 0x000fe200078e0010 */
[----:B------:R-:W-:Y:S02]  /*0fd0*/  IADD3 R13, PT, PT, R19, R6, RZ ;  /* 0x00000006130d7210 */ /* 0x000fe40007ffe0ff */
[----:B------:R-:W-:Y:S01]  /*0fe0*/  MOV R16, R18 ;  /* 0x0000001200107202 */ /* 0x000fe20000000f00 */
[----:B------:R-:W-:Y:S06]  /*0ff0*/  BRA `(.L_x_1598) ;  /* 0x0000000400607947 */ /* 0x000fec0003800000 */
.L_x_1597:
        /* <DEDUP_REMOVED lines=15> */
.L_x_1599:
[----:B------:R-:W2:Y:S01]  /*10f0*/  LDC.64 R4, c[0x0][0x3b8] ;  /* 0x0000ee00ff047b82 */ /* 0x000ea20000000a00 */
[----:B-1----:R-:W-:-:S05]  /*1100*/  IADD3 R2, PT, PT, R0, R7, RZ ;  /* 0x0000000700027210 */ /* 0x002fca0007ffe0ff */
[C---:B--2---:R-:W-:Y:S02]  /*1110*/  IMAD R15, R2.reuse, R5, RZ ;  /* 0x00000005020f7224 */ /* 0x044fe400078e02ff */
[----:B------:R-:W-:-:S05]  /*1120*/  IMAD.WIDE.U32 R2, R2, R4, RZ ;  /* 0x0000000402027225 */ /* 0x000fca00078e00ff */
[----:B------:R-:W-:Y:S02]  /*1130*/  IADD3 R15, PT, PT, R3, R15, RZ ;  /* 0x0000000f030f7210 */ /* 0x000fe40007ffe0ff */
[----:B------:R-:W-:Y:S02]  /*1140*/  MOV R14, R2 ;  /* 0x00000002000e7202 */ /* 0x000fe40000000f00 */
.L_x_1600:
        /* <DEDUP_REMOVED lines=14> */
.L_x_1601:
[----:B------:R-:W1:Y:S01]  /*1230*/  LDC.64 R2, c[0x0][0x3c0] ;  /* 0x0000f000ff027b82 */ /* 0x000e620000000a00 */
[----:B------:R-:W-:-:S05]  /*1240*/  IADD3 R0, PT, PT, R0, R7, RZ ;  /* 0x0000000700007210 */ /* 0x000fca0007ffe0ff */
[C---:B-1----:R-:W-:Y:S02]  /*1250*/  IMAD R17, R0.reuse, R3, RZ ;  /* 0x0000000300117224 */ /* 0x042fe400078e02ff */
[----:B-----5:R-:W-:-:S05]  /*1260*/  IMAD.WIDE.U32 R6, R0, R2, RZ ;  /* 0x0000000200067225 */ /* 0x020fca00078e00ff */
[----:B------:R-:W-:Y:S02]  /*1270*/  IADD3 R17, PT, PT, R7, R17, RZ ;  /* 0x0000001107117210 */ /* 0x000fe40007ffe0ff */
[----:B------:R-:W-:-:S07]  /*1280*/  MOV R16, R6 ;  /* 0x0000000600107202 */ /* 0x000fce0000000f00 */
.L_x_1602:
[----:B------:R-:W1:Y:S01]  /*1290*/  LDC R21, c[0x0][0x3e8] ;  /* 0x0000fa00ff157b82 */ /* 0x000e620000000800 */
[----:B------:R-:W-:Y:S02]  /*12a0*/  MOV R8, RZ ;  /* 0x000000ff00087202 */ /* 0x000fe40000000f00 */
[----:B------:R-:W-:Y:S02]  /*12b0*/  CS2R R224, SRZ ;  /* 0x0000000000e07805 */ /* 0x000fe4000001ff00 */
[----:B------:R-:W-:Y:S02]  /*12c0*/  LEA R13, R54, 0xffffff00, 0x8 ;  /* 0xffffff00360d7811 */ /* 0x000fe400078e40ff */
[----:B------:R-:W-:-:S03]  /*12d0*/  MOV R20, R14 ;  /* 0x0000000e00147202 */ /* 0x000fc60000000f00 */
[----:B------:R-:W-:-:S04]  /*12e0*/  IMAD.WIDE.U32 R16, R13, R2, R16 ;  /* 0x000000020d107225 */ /* 0x000fc800078e0010 */
[----:B------:R-:W-:Y:S01]  /*12f0*/  IMAD R17, R13, R3, R17 ;  /* 0x000000030d117224 */ /* 0x000fe200078e0211 */
[----:B-1----:R-:W-:Y:S02]  /*1300*/  IABS R6, R21 ;  /* 0x0000001500067213 */ /* 0x002fe40000000000 */
[----:B------:R-:W-:Y:S02]  /*1310*/  ISETP.NE.AND P2, PT, R21, RZ, PT ;  /* 0x000000ff1500720c */ /* 0x000fe40003f45270 */
[----:B------:R-:W1:Y:S08]  /*1320*/  I2F.RP R12, R6 ;  /* 0x00000006000c7306 */ /* 0x000e700000209400 */
[----:B-1----:R-:W1:Y:S02]  /*1330*/  MUFU.RCP R9, R12 ;  /* 0x0000000c00097308 */ /* 0x002e640000001000 */
[----:B-1----:R-:W-:-:S02]  /*1340*/  IADD3 R9, PT, PT, R9, 0xffffffe, RZ ;  /* 0x0ffffffe09097810 */ /* 0x002fc40007ffe0ff */
[----:B------:R-:W-:-:S04]  /*1350*/  LOP3.LUT R12, RZ, R21, RZ, 0x33, !PT ;  /* 0x00000015ff0c7212 */ /* 0x000fc800078e33ff */
[----:B------:R-:W1:Y:S02]  /*1360*/  F2I.FTZ.U32.TRUNC.NTZ R9, R9 ;  /* 0x0000000900097305 */ /* 0x000e64000021f000 */
[----:B-1----:R-:W-:-:S04]  /*1370*/  IMAD.MOV R0, RZ, RZ, -R9 ;  /* 0x000000ffff007224 */ /* 0x002fc800078e0a09 */
[----:B------:R-:W-:Y:S01]  /*1380*/  IMAD R7, R0, R6, RZ ;  /* 0x0000000600077224 */ /* 0x000fe200078e02ff */
[----:B------:R-:W-:-:S03]  /*1390*/  IABS R0, R10 ;  /* 0x0000000a00007213 */ /* 0x000fc60000000000 */
[----:B------:R-:W-:-:S04]  /*13a0*/  IMAD.HI.U32 R7, R9, R7, R8 ;  /* 0x0000000709077227 */ /* 0x000fc800078e0008 */
[----:B------:R-:W-:-:S04]  /*13b0*/  IMAD.MOV.U32 R8, RZ, RZ, R0 ;  /* 0x000000ffff087224 */ /* 0x000fc800078e0000 */
[----:B------:R-:W-:-:S05]  /*13c0*/  IMAD.HI.U32 R0, R7, R8, RZ ;  /* 0x0000000807007227 */ /* 0x000fca00078e00ff */
[----:B------:R-:W-:-:S05]  /*13d0*/  IADD3 R7, PT, PT, -R0, RZ, RZ ;  /* 0x000000ff00077210 */ /* 0x000fca0007ffe1ff */
[C---:B------:R-:W-:Y:S02]  /*13e0*/  IMAD R7, R6.reuse, R7, R8 ;  /* 0x0000000706077224 */ /* 0x040fe400078e0208 */
[----:B------:R-:W1:Y:S03]  /*13f0*/  LDC.64 R8, c[0x0][0x3d8] ;  /* 0x0000f600ff087b82 */ /* 0x000e660000000a00 */
[----:B------:R-:W-:-:S13]  /*1400*/  ISETP.GT.U32.AND P0, PT, R6, R7, PT ;  /* 0x000000070600720c */ /* 0x000fda0003f04070 */
[----:B------:R-:W-:Y:S01]  /*1410*/  @!P0 IMAD.IADD R7, R7, 0x1, -R6 ;  /* 0x0000000107078824 */ /* 0x000fe200078e0a06 */
[----:B------:R-:W-:-:S04]  /*1420*/  @!P0 IADD3 R0, PT, PT, R0, 0x1, RZ ;  /* 0x0000000100008810 */ /* 0x000fc80007ffe0ff */
[----:B------:R-:W-:Y:S02]  /*1430*/  ISETP.GE.U32.AND P1, PT, R7, R6, PT ;  /* 0x000000060700720c */ /* 0x000fe40003f26070 */
[----:B------:R-:W-:Y:S02]  /*1440*/  LOP3.LUT R6, R10, R21, RZ, 0x3c, !PT ;  /* 0x000000150a067212 */ /* 0x000fe400078e3cff */
[----:B------:R-:W-:Y:S02]  /*1450*/  MOV R21, R15 ;  /* 0x0000000f00157202 */ /* 0x000fe40000000f00 */
[----:B------:R-:W-:Y:S02]  /*1460*/  ISETP.GE.AND P4, PT, R6, RZ, PT ;  /* 0x000000ff0600720c */ /* 0x000fe40003f86270 */
[----:B------:R-:W2:Y:S05]  /*1470*/  LDC.64 R6, c[0x0][0x3d0] ;  /* 0x0000f400ff067b82 */ /* 0x000eaa0000000a00 */
[----:B------:R-:W-:-:S05]  /*1480*/  @P1 VIADD R0, R0, 0x1 ;  /* 0x0000000100001836 */ /* 0x000fca0000000000 */
[----:B------:R-:W-:-:S05]  /*1490*/  MOV R19, R0 ;  /* 0x0000000000137202 */ /* 0x000fca0000000f00 */
[----:B------:R-:W-:-:S05]  /*14a0*/  @!P4 IMAD.MOV R19, RZ, RZ, -R19 ;  /* 0x000000ffff13c224 */ /* 0x000fca00078e0a13 */
[----:B------:R-:W-:Y:S01]  /*14b0*/  SEL R14, R12, R19, !P2 ;  /* 0x000000130c0e7207 */ /* 0x000fe20005000000 */
[----:B------:R-:W-:-:S03]  /*14c0*/  IMAD.WIDE.U32 R18, R13, R4, R20 ;  /* 0x000000040d127225 */ /* 0x000fc600078e0014 */
[----:B------:R-:W-:Y:S01]  /*14d0*/  SHF.R.S32.HI R15, RZ, 0x1f, R14 ;  /* 0x0000001fff0f7819 */ /* 0x000fe2000001140e */
[----:B------:R-:W-:Y:S02]  /*14e0*/  IMAD R19, R13, R5, R19 ;  /* 0x000000050d137224 */ /* 0x000fe400078e0213 */
[----:B-1----:R-:W-:-:S04]  /*14f0*/  IMAD.WIDE.U32 R16, R14, R8, R16 ;  /* 0x000000080e107225 */ /* 0x002fc800078e0010 */
[C---:B------:R-:W-:Y:S02]  /*1500*/  IMAD R13, R15.reuse, R8, RZ ;  /* 0x000000080f0d7224 */ /* 0x040fe400078e02ff */
[-C--:B--2---:R-:W-:Y:S02]  /*1510*/  IMAD R15, R15, R6.reuse, RZ ;  /* 0x000000060f0f7224 */ /* 0x084fe400078e02ff */
[----:B------:R-:W-:-:S04]  /*1520*/  IMAD.WIDE.U32 R18, R14, R6, R18 ;  /* 0x000000060e127225 */ /* 0x000fc800078e0012 */
[C---:B------:R-:W-:Y:S02]  /*1530*/  IMAD R7, R14.reuse, R7, R15 ;  /* 0x000000070e077224 */ /* 0x040fe400078e020f */
[----:B------:R-:W-:Y:S01]  /*1540*/  IMAD R13, R14, R9, R13 ;  /* 0x000000090e0d7224 */ /* 0x000fe200078e020d */
[----:B------:R-:W-:Y:S02]  /*1550*/  MOV R14, R18 ;  /* 0x00000012000e7202 */ /* 0x000fe40000000f00 */
[----:B------:R-:W-:Y:S01]  /*1560*/  IADD3 R8, PT, PT, R19, R7, RZ ;  /* 0x0000000713087210 */ /* 0x000fe20007ffe0ff */
[----:B------:R-:W-:-:S07]  /*1570*/  IMAD.IADD R13, R17, 0x1, R13 ;  /* 0x00000001110d7824 */ /* 0x000fce00078e020d */
.L_x_1598:
        /* <DEDUP_REMOVED lines=12> */
[C---:B------:R-:W-:Y:S01]  /*1640*/  IADD3 R20, P3, PT, R148.reuse, R14, RZ ;  /* 0x0000000e94147210 */ /* 0x040fe20007f7e0ff */
[----:B------:R-:W2:Y:S01]  /*1650*/  @!P0 LDC.64 R6, c[0x0][0x398] ;  /* 0x0000e600ff068b82 */ /* 0x000ea20000000a00 */
[----:B------:R-:W-:Y:S01]  /*1660*/  IADD3 R16, P1, PT, R148, R16, RZ ;  /* 0x0000001094107210 */ /* 0x000fe20007f3e0ff */
[----:B------:R-:W-:Y:S01]  /*1670*/  IMAD.WIDE.U32 R14, R11, 0x40, R222 ;  /* 0x000000400b0e7825 */ /* 0x000fe200078e00de */
[----:B------:R-:W-:-:S02]  /*1680*/  SHF.L.U64.HI R62, R4, 0x5, R5 ;  /* 0x00000005043e7819 */ /* 0x000fc40000010205 */
[----:B------:R-:W-:Y:S01]  /*1690*/  IADD3.X R17, PT, PT, RZ, R13, RZ, P1, !PT ;  /* 0x0000000dff117210 */ /* 0x000fe20000ffe4ff */
[----:B------:R-:W-:Y:S01]  /*16a0*/  IMAD.X R21, RZ, RZ, R8, P3 ;  /* 0x000000ffff157224 */ /* 0x000fe200018e0608 */
[----:B------:R-:W-:Y:S01]  /*16b0*/  SHF.L.U32 R73, R72, 0x2, RZ ;  /* 0x0000000248497819 */ /* 0x000fe200000006ff */
[----:B------:R-:W4:Y:S01]  /*16c0*/  LDC R11, c[0x0][0x450] ;  /* 0x00011400ff0b7b82 */ /* 0x000f220000000800 */
[----:B------:R-:W-:Y:S01]  /*16d0*/  LOP3.LUT R60, R60, 0xc0, RZ, 0xc0, !PT ;  /* 0x000000c03c3c7812 */ /* 0x000fe200078ec0ff */
[----:B------:R-:W-:Y:S01]  /*16e0*/  IMAD.WIDE.U32 R16, R222, R2, R16 ;  /* 0x00000002de107225 */ /* 0x000fe200078e0010 */
[----:B------:R-:W-:Y:S02]  /*16f0*/  SHF.L.U64.HI R64, R2, 0x5, R3 ;  /* 0x0000000502407819 */ /* 0x000fe40000010203 */
[----:B------:R-:W-:Y:S01]  /*1700*/  LOP3.LUT R60, R60, 0x18, R73, 0xf8, !PT ;  /* 0x000000183c3c7812 */ /* 0x000fe200078ef849 */
[----:B------:R-:W-:Y:S01]  /*1710*/  IMAD.WIDE.U32 R20, R222, R4, R20 ;  /* 0x00000004de147225 */ /* 0x000fe200078e0014 */
[----:B------:R-:W-:-:S02]  /*1720*/  SHF.R.S32.HI R4, RZ, 0x1f, R63 ;  /* 0x0000001fff047819 */ /* 0x000fc4000001143f */
[----:B------:R-:W-:Y:S01]  /*1730*/  SHF.L.U32 R78, R16, 0x1, RZ ;  /* 0x00000001104e7819 */ /* 0x000fe200000006ff */
[----:B------:R-:W-:Y:S01]  /*1740*/  IMAD R77, R222, R3, R17 ;  /* 0x00000003de4d7224 */ /* 0x000fe200078e0211 */
[----:B------:R-:W-:Y:S01]  /*1750*/  LEA.HI R4, R4, R63, RZ, 0x8 ;  /* 0x0000003f04047211 */ /* 0x000fe200078f40ff */
[----:B-1----:R-:W-:Y:S01]  /*1760*/  IMAD R67, R15, R120, RZ ;  /* 0x000000780f437224 */ /* 0x002fe200078e02ff */
[----:B------:R-:W-:Y:S01]  /*1770*/  LOP3.LUT R73, R73, 0xc, RZ, 0xc0, !PT ;  /* 0x0000000c49497812 */ /* 0x000fe200078ec0ff */
[----:B------:R-:W-:Y:S01]  /*1780*/  IMAD R81, R222, R5, R21 ;  /* 0x00000005de517224 */ /* 0x000fe200078e0215 */
[----:B------:R-:W-:Y:S01]  /*1790*/  SHF.L.U64.HI R77, R16, 0x1, R77 ;  /* 0x00000001104d7819 */ /* 0x000fe2000001024d */
[C---:B--2---:R-:W-:Y:S01]  /*17a0*/  @!P0 IMAD.WIDE.U32 R18, R215.reuse, R6, RZ ;  /* 0x00000006d7128225 */ /* 0x044fe200078e00ff */
[----:B------:R-:W-:Y:S02]  /*17b0*/  LOP3.LUT R119, R66, 0x20, RZ, 0xc0, !PT ;  /* 0x0000002042777812 */ /* 0x000fe400078ec0ff */
[----:B------:R-:W-:Y:S01]  /*17c0*/  SHF.L.U64.HI R81, R20, 0x1, R81 ;  /* 0x0000000114517819 */ /* 0x000fe20000010251 */
[----:B------:R-:W-:-:S02]  /*17d0*/  @!P0 IMAD R7, R215, R7, R19 ;  /* 0x00000007d7078224 */ /* 0x000fc400078e0213 */
[----:B------:R-:W-:Y:S02]  /*17e0*/  @!P0 IMAD.MOV.U32 R6, RZ, RZ, R18 ;  /* 0x000000ffff068224 */ /* 0x000fe400078e0012 */
[----:B------:R-:W-:Y:S01]  /*17f0*/  @P0 IMAD.WIDE.U32 R18, R214, R120, RZ ;  /* 0x00000078d6120225 */ /* 0x000fe200078e00ff */
[----:B----4-:R-:W-:-:S03]  /*1800*/  LEA.HI R11, R11, R11, RZ, 0x1 ;  /* 0x0000000b0b0b7211 */ /* 0x010fc600078f08ff */
[----:B------:R-:W-:Y:S01]  /*1810*/  @P0 IMAD.MOV.U32 R6, RZ, RZ, R18 ;  /* 0x000000ffff060224 */ /* 0x000fe200078e0012 */
[----:B------:R-:W-:Y:S01]  /*1820*/  SHF.R.S32.HI R11, RZ, 0x1, R11 ;  /* 0x00000001ff0b7819 */ /* 0x000fe2000001140b */
[-C--:B------:R-:W-:Y:S02]  /*1830*/  @P0 IMAD R7, R214, R121.reuse, R19 ;  /* 0x00000079d6070224 */ /* 0x080fe400078e0213 */
[----:B------:R-:W-:Y:S01]  /*1840*/  IMAD R67, R14, R121, R67 ;  /* 0x000000790e437224 */ /* 0x000fe200078e0243 */
[----:B------:R-:W-:Y:S01]  /*1850*/  IADD3 R6, P0, PT, R148, R6, RZ ;  /* 0x0000000694067210 */ /* 0x000fe20007f1e0ff */
[----:B------:R-:W-:Y:S02]  /*1860*/  IMAD.SHL.U32 R80, R20, 0x2, RZ ;  /* 0x0000000214507824 */ /* 0x000fe400078e00ff */
[----:B------:R-:W-:Y:S02]  /*1870*/  IMAD R74, R222, R11, R73 ;  /* 0x0000000bde4a7224 */ /* 0x000fe400078e0249 */
[----:B------:R-:W-:Y:S01]  /*1880*/  IMAD.X R7, RZ, RZ, R7, P0 ;  /* 0x000000ffff077224 */ /* 0x000fe200000e0607 */
[----:B------:R-:W-:Y:S01]  /*1890*/  IADD3 R80, P1, PT, R80, UR8, RZ ;  /* 0x0000000850507c10 */ /* 0x000fe2000ff3e0ff */
[----:B------:R-:W-:Y:S01]  /*18a0*/  IMAD.SHL.U32 R55, R54, 0x100, RZ ;  /* 0x0000010036377824 */ /* 0x000fe200078e00ff */
[----:B------:R-:W-:Y:S01]  /*18b0*/  IADD3 R73, PT, PT, R73, R74, RZ ;  /* 0x0000004a49497210 */ /* 0x000fe20007ffe0ff */
[----:B------:R-:W-:Y:S01]  /*18c0*/  IMAD.WIDE.U32 R6, R10, UR4, R6 ;  /* 0x000000040a067c25 */ /* 0x000fe2000f8e0006 */
[----:B------:R-:W-:-:S02]  /*18d0*/  IADD3.X R81, PT, PT, R81, UR9, RZ, P1, !PT ;  /* 0x0000000951517c10 */ /* 0x000fc40008ffe4ff */
[----:B------:R-:W-:Y:S01]  /*18e0*/  SHF.R.S32.HI R71, RZ, 0x1f, R74 ;  /* 0x0000001fff477819 */ /* 0x000fe2000001144a */
[----:B------:R-:W-:Y:S01]  /*18f0*/  IMAD R7, R10, UR5, R7 ;  /* 0x000000050a077c24 */ /* 0x000fe2000f8e0207 */
[----:B------:R-:W1:Y:S01]  /*1900*/  LDCU.64 UR4, c[0x0][0x390] ;  /* 0x00007200ff0477ac */ /* 0x000e620008000a00 */
[----:B------:R-:W-:Y:S01]  /*1910*/  IMAD.SHL.U32 R69, R2, 0x20, RZ ;  /* 0x0000002002457824 */ /* 0x000fe200078e00ff */
[----:B------:R-:W-:Y:S01]  /*1920*/  SHF.R.S32.HI R70, RZ, 0x1f, R73 ;  /* 0x0000001fff467819 */ /* 0x000fe20000011449 */
[----:B------:R-:W-:Y:S01]  /*1930*/  IMAD.WIDE.U32 R120, R14, R120, R6 ;  /* 0x000000780e787225 */ /* 0x000fe200078e0006 */
[----:B------:R-:W-:-:S03]  /*1940*/  SHF.R.S32.HI R7, RZ, 0x8, R4 ;  /* 0x00000008ff077819 */ /* 0x000fc60000011404 */
[----:B------:R-:W-:Y:S01]  /*1950*/  VIADD R68, R55, 0xffffff00 ;  /* 0xffffff0037447836 */ /* 0x000fe20000000000 */
[----:B------:R-:W-:Y:S01]  /*1960*/  IADD3 R67, PT, PT, R121, R67, RZ ;  /* 0x0000004379437210 */ /* 0x000fe20007ffe0ff */
[----:B------:R-:W-:Y:S02]  /*1970*/  IMAD.MOV.U32 R218, RZ, RZ, R80 ;  /* 0x000000ffffda7224 */ /* 0x000fe400078e0050 */
[----:B------:R-:W-:Y:S01]  /*1980*/  IMAD.MOV.U32 R219, RZ, RZ, R81 ;  /* 0x000000ffffdb7224 */ /* 0x000fe200078e0051 */
[----:B-1----:R-:W-:-:S04]  /*1990*/  IADD3 R78, P0, PT, R78, UR4, RZ ;  /* 0x000000044e4e7c10 */ /* 0x002fc8000ff1e0ff */
[----:B------:R-:W-:Y:S02]  /*19a0*/  IADD3.X R77, PT, PT, R77, UR5, RZ, P0, !PT ;  /* 0x000000054d4d7c10 */ /* 0x000fe400087fe4ff */
[----:B------:R-:W-:Y:S02]  /*19b0*/  ISETP.GE.AND P0, PT, R7, R54, PT ;  /* 0x000000360700720c */ /* 0x000fe40003f06270 */
[----:B------:R-:W-:Y:S01]  /*19c0*/  MOV R220, R78 ;  /* 0x0000004e00dc7202 */ /* 0x000fe20000000f00 */
[----:B------:R-:W-:-:S10]  /*19d0*/  IMAD.MOV.U32 R221, RZ, RZ, R77 ;  /* 0x000000ffffdd7224 */ /* 0x000fd400078e004d */
[----:B---3--:R-:W-:Y:S05]  /*19e0*/  @P0 BRA `(.L_x_1603) ;  /* 0x00000064000c0947 */ /* 0x008fea0003800000 */
[----:B------:R-:W1:Y:S01]  /*19f0*/  LDC.64 R4, c[0x0][0x4a0] ;  /* 0x00012800ff047b82 */ /* 0x000e620000000a00 */
[----:B------:R-:W2:Y:S01]  /*1a00*/  LDCU.128 UR16, c[0x0][0x4b0] ;  /* 0x00009600ff1077ac */ /* 0x000ea20008000c00 */
[----:B------:R-:W-:Y:S01]  /*1a10*/  IMAD.MOV.U32 R149, RZ, RZ, RZ ;  /* 0x000000ffff957224 */ /* 0x000fe200078e00ff */
[C---:B------:R-:W-:Y:S01]  /*1a20*/  SHF.L.U32 R117, R11.reuse, 0x5, RZ ;  /* 0x000000050b757819 */ /* 0x040fe200000006ff */
[----:B------:R-:W-:Y:S01]  /*1a30*/  @!P4 IMAD.MOV R0, RZ, RZ, -R0 ;  /* 0x000000ffff00c224 */ /* 0x000fe200078e0a00 */
[----:B------:R-:W3:Y:S01]  /*1a40*/  LDCU.128 UR12, c[0x0][0x4c0] ;  /* 0x00009800ff0c77ac */ /* 0x000ee20008000c00 */
[----:B-----5:R-:W-:Y:S01]  /*1a50*/  IMAD.IADD R52, R68, 0x1, R9 ;  /* 0x0000000144347824 */ /* 0x020fe200078e0209 */
[----:B------:R-:W-:Y:S01]  /*1a60*/  SHF.R.S32.HI R9, RZ, 0x1f, R63 ;  /* 0x0000001fff097819 */ /* 0x000fe2000001143f */
[----:B------:R-:W4:Y:S01]  /*1a70*/  LDC.64 R2, c[0x0][0x4a8] ;  /* 0x00012a00ff027b82 */ /* 0x000f220000000a00 */
[----:B------:R-:W3:Y:S01]  /*1a80*/  LDCU.128 UR8, c[0x0][0x490] ;  /* 0x00009200ff0877ac */ /* 0x000ee20008000c00 */
[----:B------:R-:W-:Y:S01]  /*1a90*/  SEL R12, R12, R0, !P2 ;  /* 0x000000000c0c7207 */ /* 0x000fe20005000000 */
[----:B------:R-:W-:Y:S01]  /*1aa0*/  IMAD R52, R52, R11, RZ ;  /* 0x0000000b34347224 */ /* 0x000fe200078e02ff */
[C---:B------:R-:W-:Y:S01]  /*1ab0*/  SHF.L.U32 R106, R11.reuse, 0x6, RZ ;  /* 0x000000060b6a7819 */ /* 0x040fe200000006ff */
[----:B------:R-:W4:Y:S01]  /*1ac0*/  LDCU.64 UR4, c[0x0][0x488] ;  /* 0x00009100ff0477ac */ /* 0x000f220008000a00 */
[C---:B------:R-:W-:Y:S01]  /*1ad0*/  IMAD R110, R11.reuse, 0x60, RZ ;  /* 0x000000600b6e7824 */ /* 0x040fe200078e02ff */
[----:B------:R-:W-:Y:S01]  /*1ae0*/  VIMNMX R76, PT, PT, RZ, R7, !PT ;  /* 0x00000007ff4c7248 */ /* 0x000fe20007fe0100 */
[C---:B------:R-:W-:Y:S01]  /*1af0*/  IMAD R109, R11.reuse, 0xa0, RZ ;  /* 0x000000a00b6d7824 */ /* 0x040fe200078e02ff */
[----:B------:R-:W-:Y:S01]  /*1b00*/  UMOV UR21, URZ ;  /* 0x000000ff00157c82 */ /* 0x000fe20008000000 */
[C---:B------:R-:W-:Y:S01]  /*1b10*/  IMAD R108, R11.reuse, 0xc0, RZ ;  /* 0x000000c00b6c7824 */ /* 0x040fe200078e02ff */
[----:B--2---:R-:W-:Y:S01]  /*1b20*/  USHF.L.U64.HI UR20, UR16, 0x6, UR17 ;  /* 0x0000000610147899 */ /* 0x004fe20008010211 */
[C---:B------:R-:W-:Y:S01]  /*1b30*/  IMAD R107, R11.reuse, 0xe0, RZ ;  /* 0x000000e00b6b7824 */ /* 0x040fe200078e02ff */
[C---:B------:R-:W-:Y:S01]  /*1b40*/  IADD3 R116, PT, PT, R222.reuse, 0x40, RZ ;  /* 0x00000040de747810 */ /* 0x040fe20007ffe0ff */
[----:B------:R-:W-:Y:S01]  /*1b50*/  IMAD.SHL.U32 R105, R11, 0x80, RZ ;  /* 0x000000800b697824 */ /* 0x000fe200078e00ff */
[----:B------:R-:W-:Y:S01]  /*1b60*/  IADD3 R114, PT, PT, R222, 0x80, RZ ;  /* 0x00000080de727810 */ /* 0x000fe20007ffe0ff */
[----:B-1----:R-:W-:Y:S01]  /*1b70*/  IMAD.WIDE.U32 R14, R215, R4, R148 ;  /* 0x00000004d70e7225 */ /* 0x002fe200078e0094 */
[----:B------:R-:W-:-:S02]  /*1b80*/  IADD3 R4, P0, PT, -R63, R222, RZ ;  /* 0x000000de3f047210 */ /* 0x000fc40007f1e1ff */
[----:B------:R-:W-:Y:S01]  /*1b90*/  IADD3 R112, PT, PT, R222, 0xc0, RZ ;  /* 0x000000c0de707810 */ /* 0x000fe20007ffe0ff */
[C---:B------:R-:W-:Y:S01]  /*1ba0*/  IMAD R15, R215.reuse, R5, R15 ;  /* 0x00000005d70f7224 */ /* 0x040fe200078e020f */
[----:B------:R-:W-:Y:S01]  /*1bb0*/  SHF.R.S32.HI R5, RZ, 0x1f, R12 ;  /* 0x0000001fff057819 */ /* 0x000fe2000001140c */
[----:B---3--:R-:W-:Y:S01]  /*1bc0*/  IMAD.WIDE.U32 R18, R215, UR10, R148 ;  /* 0x0000000ad7127c25 */ /* 0x008fe2000f8e0094 */
[----:B------:R-:W-:Y:S02]  /*1bd0*/  IADD3.X R9, PT, PT, RZ, ~R9, RZ, P0, !PT ;  /* 0x80000009ff097210 */ /* 0x000fe400007fe4ff */
[----:B------:R-:W-:Y:S01]  /*1be0*/  IADD3 R84, P0, PT, R52, R73, RZ ;  /* 0x0000004934547210 */ /* 0x000fe20007f1e0ff */
[----:B------:R-:W-:Y:S01]  /*1bf0*/  IMAD.WIDE.U32 R16, R68, UR16, R14 ;  /* 0x0000001044107c25 */ /* 0x000fe2000f8e000e */
[C---:B----4-:R-:W-:Y:S02]  /*1c00*/  SHF.L.U64.HI R92, R2.reuse, 0x5, R3 ;  /* 0x00000005025c7819 */ /* 0x050fe40000010203 */
[----:B------:R-:W-:Y:S01]  /*1c10*/  SHF.L.U32 R93, R2, 0x5, RZ ;  /* 0x00000005025d7819 */ /* 0x000fe200000006ff */
[C---:B------:R-:W-:Y:S01]  /*1c20*/  IMAD R13, R5.reuse, UR12, RZ ;  /* 0x0000000c050d7c24 */ /* 0x040fe2000f8e02ff */
[----:B------:R-:W-:Y:S01]  /*1c30*/  MOV R102, R68 ;  /* 0x0000004400667202 */ /* 0x000fe20000000f00 */
[----:B------:R-:W-:Y:S01]  /*1c40*/  IMAD R17, R68, UR17, R17 ;  /* 0x0000001144117c24 */ /* 0x000fe2000f8e0211 */
[----:B------:R-:W-:Y:S01]  /*1c50*/  SHF.R.S32.HI R100, RZ, 0x1f, R117 ;  /* 0x0000001fff647819 */ /* 0x000fe20000011475 */
[C---:B------:R-:W-:Y:S01]  /*1c60*/  IMAD R14, R12.reuse, UR13, R13 ;  /* 0x0000000d0c0e7c24 */ /* 0x040fe2000f8e020d */
[----:B------:R-:W-:Y:S01]  /*1c70*/  SHF.R.S32.HI R99, RZ, 0x1f, R106 ;  /* 0x0000001fff637819 */ /* 0x000fe2000001146a */
[C---:B------:R-:W-:Y:S01]  /*1c80*/  IMAD.WIDE.U32 R16, R12.reuse, UR12, R16 ;  /* 0x0000000c0c107c25 */ /* 0x040fe2000f8e0010 */
[----:B------:R-:W-:Y:S01]  /*1c90*/  SHF.R.S32.HI R98, RZ, 0x1f, R110 ;  /* 0x0000001fff627819 */ /* 0x000fe2000001146e */
[----:B------:R-:W1:Y:S01]  /*1ca0*/  LDCU.64 UR12, c[0x0][0x4e0] ;  /* 0x00009c00ff0c77ac */ /* 0x000e620008000a00 */
[----:B------:R-:W-:Y:S01]  /*1cb0*/  SHF.R.S32.HI R97, RZ, 0x1f, R105 ;  /* 0x0000001fff617819 */ /* 0x000fe20000011469 */
[----:B------:R-:W-:Y:S01]  /*1cc0*/  IMAD R5, R5, UR18, RZ ;  /* 0x0000001205057c24 */ /* 0x000fe2000f8e02ff */
[----:B------:R-:W-:Y:S01]  /*1cd0*/  IADD3 R15, PT, PT, R17, R14, RZ ;  /* 0x0000000e110f7210 */ /* 0x000fe20007ffe0ff */
[----:B------:R-:W-:Y:S01]  /*1ce0*/  IMAD R19, R215, UR11, R19 ;  /* 0x0000000bd7137c24 */ /* 0x000fe2000f8e0213 */
[----:B------:R-:W2:Y:S01]  /*1cf0*/  LDCU.64 UR10, c[0x0][0x4d0] ;  /* 0x00009a00ff0a77ac */ /* 0x000ea20008000a00 */
[----:B------:R-:W-:Y:S01]  /*1d00*/  IMAD.MOV.U32 R14, RZ, RZ, R16 ;  /* 0x000000ffff0e7224 */ /* 0x000fe200078e0010 */
[----:B------:R-:W-:Y:S01]  /*1d10*/  SHF.R.S32.HI R96, RZ, 0x1f, R109 ;  /* 0x0000001fff607819 */ /* 0x000fe2000001146d */
[----:B------:R-:W-:Y:S01]  /*1d20*/  IMAD R16, R12, UR19, R5 ;  /* 0x000000130c107c24 */ /* 0x000fe2000f8e0205 */
[----:B------:R-:W-:Y:S01]  /*1d30*/  SHF.R.S32.HI R5, RZ, 0x1f, R52 ;  /* 0x0000001fff057819 */ /* 0x000fe20000011434 */
[----:B------:R-:W-:Y:S01]  /*1d40*/  IMAD.WIDE.U32 R18, R68, R2, R18 ;  /* 0x0000000244127225 */ /* 0x000fe200078e0012 */
[----:B------:R-:W-:Y:S01]  /*1d50*/  IADD3 R52, P1, PT, R52, R74, RZ ;  /* 0x0000004a34347210 */ /* 0x000fe20007f3e0ff */
[----:B------:R-:W-:Y:S01]  /*1d60*/  USHF.L.U32 UR19, UR16, 0x8, URZ ;  /* 0x0000000810137899 */ /* 0x000fe200080006ff */
[----:B------:R-:W-:Y:S01]  /*1d70*/  SHF.R.S32.HI R95, RZ, 0x1f, R108 ;  /* 0x0000001fff5f7819 */ /* 0x000fe2000001146c */
[----:B------:R-:W-:Y:S01]  /*1d80*/  IMAD.X R85, R5, 0x1, R70, P0 ;  /* 0x0000000105557824 */ /* 0x000fe200000e0646 */
[----:B------:R-:W-:Y:S01]  /*1d90*/  SHF.R.S32.HI R94, RZ, 0x1f, R107 ;  /* 0x0000001fff5e7819 */ /* 0x000fe2000001146b */
[----:B------:R-:W-:-:S02]  /*1da0*/  IMAD R19, R68, R3, R19 ;  /* 0x0000000344137224 */ /* 0x000fc400078e0213 */
[----:B------:R-:W-:Y:S01]  /*1db0*/  IMAD.X R5, R5, 0x1, R71, P1 ;  /* 0x0000000105057824 */ /* 0x000fe200008e0647 */
[----:B------:R-:W-:Y:S01]  /*1dc0*/  SHF.L.U64.HI R85, R84, 0x1, R85 ;  /* 0x0000000154557819 */ /* 0x000fe20000010255 */
[----:B------:R-:W-:Y:S01]  /*1dd0*/  IMAD.WIDE.U32 R12, R12, UR18, R18 ;  /* 0x000000120c0c7c25 */ /* 0x000fe2000f8e0012 */
[----:B------:R-:W-:Y:S02]  /*1de0*/  USHF.L.U32 UR18, UR16, 0x6, URZ ;  /* 0x0000000610127899 */ /* 0x000fe400080006ff */
[C---:B------:R-:W-:Y:S01]  /*1df0*/  SHF.L.U64.HI R0, R52.reuse, 0x1, R5 ;  /* 0x0000000134007819 */ /* 0x040fe20000010205 */
[----:B------:R-:W-:Y:S01]  /*1e00*/  IMAD.SHL.U32 R52, R52, 0x2, RZ ;  /* 0x0000000234347824 */ /* 0x000fe200078e00ff */
[----:B------:R-:W-:Y:S01]  /*1e10*/  IADD3 R17, PT, PT, R13, R16, RZ ;  /* 0x000000100d117210 */ /* 0x000fe20007ffe0ff */
[C---:B------:R-:W-:Y:S01]  /*1e20*/  IMAD R83, R9.reuse, UR16, RZ ;  /* 0x0000001009537c24 */ /* 0x040fe2000f8e02ff */
[----:B------:R-:W-:Y:S01]  /*1e30*/  MOV R16, R12 ;  /* 0x0000000c00107202 */ /* 0x000fe20000000f00 */
[----:B------:R-:W-:Y:S01]  /*1e40*/  IMAD.WIDE.U32 R14, R4, UR16, R14 ;  /* 0x00000010040e7c25 */ /* 0x000fe2000f8e000e */
[----:B------:R-:W-:Y:S01]  /*1e50*/  IADD3 R12, P0, PT, R52, UR14, RZ ;  /* 0x0000000e340c7c10 */ /* 0x000fe2000ff1e0ff */
[----:B------:R-:W3:Y:S02]  /*1e60*/  LDCU UR16, c[0x0][0x450] ;  /* 0x00008a00ff1077ac */ /* 0x000ee40008000800 */
[----:B------:R-:W-:Y:S01]  /*1e70*/  IMAD R83, R4, UR17, R83 ;  /* 0x0000001104537c24 */ /* 0x000fe2000f8e0253 */
[----:B------:R-:W-:Y:S01]  /*1e80*/  IADD3.X R13, PT, PT, R0, UR15, RZ, P0, !PT ;  /* 0x0000000f000d7c10 */ /* 0x000fe200087fe4ff */
[----:B------:R-:W4:Y:S01]  /*1e90*/  LDCU.U8 UR17, c[0x0][0x533] ;  /* 0x0000a660ff1177ac */ /* 0x000f220008000000 */
[----:B--2---:R-:W-:Y:S01]  /*1ea0*/  IADD3 R52, P0, PT, R52, UR10, RZ ;  /* 0x0000000a34347c10 */ /* 0x004fe2000ff1e0ff */
[----:B------:R-:W-:Y:S01]  /*1eb0*/  IMAD.SHL.U32 R84, R84, 0x2, RZ ;  /* 0x0000000254547824 */ /* 0x000fe200078e00ff */
[----:B------:R-:W-:Y:S01]  /*1ec0*/  LEA R82, P3, R14, UR8, 0x1 ;  /* 0x000000080e527c11 */ /* 0x000fe2000f8608ff */
[-C--:B------:R-:W-:Y:S01]  /*1ed0*/  IMAD R9, R9, R2.reuse, RZ ;  /* 0x0000000209097224 */ /* 0x080fe200078e02ff */
[----:B------:R-:W-:Y:S01]  /*1ee0*/  IADD3.X R53, PT, PT, R0, UR11, RZ, P0, !PT ;  /* 0x0000000b00357c10 */ /* 0x000fe200087fe4ff */
[----:B------:R-:W-:Y:S01]  /*1ef0*/  IMAD.SHL.U32 R90, R2, 0x100, RZ ;  /* 0x00000100025a7824 */ /* 0x000fe200078e00ff */
[----:B------:R-:W-:Y:S01]  /*1f00*/  IADD3 R91, P0, PT, RZ, -UR21, RZ ;  /* 0x80000015ff5b7c10 */ /* 0x000fe2000ff1e0ff */
[----:B------:R-:W-:Y:S01]  /*1f10*/  IMAD R9, R4, R3, R9 ;  /* 0x0000000304097224 */ /* 0x000fe200078e0209 */
[----:B------:R-:W-:Y:S01]  /*1f20*/  IADD3 R86, P1, PT, R84, UR14, RZ ;  /* 0x0000000e54567c10 */ /* 0x000fe2000ff3e0ff */
[----:B------:R-:W-:Y:S01]  /*1f30*/  IMAD.WIDE.U32 R4, R4, R2, R16 ;  /* 0x0000000204047225 */ /* 0x000fe200078e0010 */
[----:B------:R-:W-:-:S02]  /*1f40*/  IADD3.X R88, PT, PT, RZ, ~UR19, RZ, P0, !PT ;  /* 0x80000013ff587c10 */ /* 0x000fc400087fe4ff */
[----:B------:R-:W-:Y:S01]  /*1f50*/  IADD3.X R87, PT, PT, R85, UR15, RZ, P1, !PT ;  /* 0x0000000f55577c10 */ /* 0x000fe20008ffe4ff */
[----:B------:R-:W-:Y:S01]  /*1f60*/  IMAD.X R90, RZ, RZ, ~R90, P0 ;  /* 0x000000ffff5a7224 */ /* 0x000fe200000e0e5a */
[----:B------:R-:W-:Y:S01]  /*1f70*/  LEA R10, P2, R4, UR4, 0x1 ;  /* 0x00000004040a7c11 */ /* 0x000fe2000f8408ff */
[----:B------:R-:W-:Y:S01]  /*1f80*/  IMAD.IADD R83, R15, 0x1, R83 ;  /* 0x000000010f537824 */ /* 0x000fe200078e0253 */
[----:B------:R-:W-:Y:S01]  /*1f90*/  IADD3 R84, P1, PT, R84, UR10, RZ ;  /* 0x0000000a54547c10 */ /* 0x000fe2000ff3e0ff */
[----:B------:R-:W-:Y:S01]  /*1fa0*/  IMAD.IADD R9, R5, 0x1, R9 ;  /* 0x0000000105097824 */ /* 0x000fe200078e0209 */
[C---:B------:R-:W-:Y:S01]  /*1fb0*/  SHF.R.S64 R89, R91.reuse, 0x1f, R88 ;  /* 0x0000001f5b597819 */ /* 0x040fe20000001058 */
[C---:B------:R-:W-:Y:S01]  /*1fc0*/  VIADD R75, R222.reuse, 0x20 ;  /* 0x00000020de4b7836 */ /* 0x040fe20000000000 */
[----:B------:R-:W-:Y:S01]  /*1fd0*/  SHF.R.S64 R91, R91, 0x1f, R90 ;  /* 0x0000001f5b5b7819 */ /* 0x000fe2000000105a */
[C---:B------:R-:W-:Y:S01]  /*1fe0*/  VIADD R115, R222.reuse, 0x60 ;  /* 0x00000060de737836 */ /* 0x040fe20000000000 */
[----:B---3--:R-:W-:Y:S01]  /*1ff0*/  MOV R15, UR16 ;  /* 0x00000010000f7c02 */ /* 0x008fe20008000f00 */
[C---:B------:R-:W-:Y:S01]  /*2000*/  VIADD R113, R222.reuse, 0xa0 ;  /* 0x000000a0de717836 */ /* 0x040fe20000000000 */
[----:B------:R-:W-:Y:S01]  /*2010*/  SHF.R.S32.HI R88, RZ, 0x1f, R88 ;  /* 0x0000001fff587819 */ /* 0x000fe20000011458 */
[----:B------:R-:W-:Y:S01]  /*2020*/  VIADD R111, R222, 0xe0 ;  /* 0x000000e0de6f7836 */ /* 0x000fe20000000000 */
[----:B------:R-:W-:Y:S01]  /*2030*/  SHF.R.S32.HI R90, RZ, 0x1f, R90 ;  /* 0x0000001fff5a7819 */ /* 0x000fe2000001145a */
[----:B------:R-:W-:Y:S01]  /*2040*/  IMAD R104, R54, -0x100, R63 ;  /* 0xffffff0036687824 */ /* 0x000fe200078e023f */
[----:B------:R-:W-:Y:S01]  /*2050*/  LEA.HI.X R83, R14, UR9, R83, 0x1, P3 ;  /* 0x000000090e537c11 */ /* 0x000fe200098f0c53 */
[----:B------:R-:W-:Y:S01]  /*2060*/  IMAD R103, R54, -0x100, R61 ;  /* 0xffffff0036677824 */ /* 0x000fe200078e023d */
[----:B------:R-:W-:Y:S01]  /*2070*/  LEA.HI.X R9, R4, UR5, R9, 0x1, P2 ;  /* 0x0000000504097c11 */ /* 0x000fe200090f0c09 */
[----:B------:R-:W-:Y:S01]  /*2080*/  IMAD.MOV.U32 R101, RZ, RZ, R54 ;  /* 0x000000ffff657224 */ /* 0x000fe200078e0036 */
[----:B------:R-:W-:Y:S01]  /*2090*/  IADD3.X R85, PT, PT, R85, UR11, RZ, P1, !PT ;  /* 0x0000000b55557c10 */ /* 0x000fe20008ffe4ff */
[----:B------:R-:W2:Y:S01]  /*20a0*/  LDCU.64 UR4, c[0x0][0x3b8] ;  /* 0x00007700ff0477ac */ /* 0x000ea20008000a00 */
[----:B------:R-:W3:Y:S01]  /*20b0*/  LDCU.64 UR14, c[0x0][0x3c0] ;  /* 0x00007800ff0e77ac */ /* 0x000ee20008000a00 */
[----:B------:R-:W1:Y:S01]  /*20c0*/  LDCU.128 UR8, c[0x0][0x3a0] ;  /* 0x00007400ff0877ac */ /* 0x000e620008000c00 */
[----:B----4-:R-:W-:-:S11]  /*20d0*/  UISETP.NE.AND UP0, UPT, UR17, URZ, UPT ;  /* 0x000000ff1100728c */ /* 0x010fd6000bf05270 */
.L_x_1641:
[----:B------:R-:W-:Y:S01]  /*20e0*/  VIADD R103, R103, 0x100 ;  /* 0x0000010067677836 */ /* 0x000fe20000000000 */
[----:B------:R-:W-:Y:S01]  /*20f0*/  LEA R24, P1, R69, R78, 0x1 ;  /* 0x0000004e45187211 */ /* 0x000fe200078208ff */
[----:B------:R-:W-:Y:S01]  /*2100*/  VIADD R104, R104, 0x100 ;  /* 0x0000010068687836 */ /* 0x000fe20000000000 */
[----:B------:R-:W-:Y:S01]  /*2110*/  BSSY.RECONVERGENT B1, `(.L_x_1604) ;  /* 0x000056f000017945 */ /* 0x000fe20003800200 */
[----:B------:R-:W-:Y:S01]  /*2120*/  VIADD R101, R101, 0xffffffff ;  /* 0xffffffff65657836 */ /* 0x000fe20000000000 */
[----:B------:R-:W-:Y:S01]  /*2130*/  ISETP.GE.AND P0, PT, R222, R103, PT ;  /* 0x00000067de00720c */ /* 0x000fe20003f06270 */
[----:B------:R-:W-:Y:S01]  /*2140*/  IMAD.MOV.U32 R118, RZ, RZ, R102 ;  /* 0x000000ffff767224 */ /* 0x000fe200078e0066 */
[----:B------:R-:W-:Y:S01]  /*2150*/  LEA.HI.X R25, R69, R77, R64, 0x1, P1 ;  /* 0x0000004d45197211 */ /* 0x000fe200008f0c40 */
[----:B------:R-:W-:Y:S01]  /*2160*/  VIADD R102, R102, 0xffffff00 ;  /* 0xffffff0066667836 */ /* 0x000fe20000000000 */
[-C--:B------:R-:W-:Y:S02]  /*2170*/  ISETP.GE.AND P2, PT, R222, R104.reuse, !P0 ;  /* 0x00000068de00720c */ /* 0x080fe40004746270 */
[CC--:B------:R-:W-:Y:S02]  /*2180*/  ISETP.GE.AND P0, PT, R75.reuse, R103.reuse, PT ;  /* 0x000000674b00720c */ /* 0x0c0fe40003f06270 */
[----:B------:R-:W-:Y:S02]  /*2190*/  P2R R0, PR, RZ, 0x4 ;  /* 0x00000004ff007803 */ /* 0x000fe40000000000 */
[-C--:B------:R-:W-:Y:S02]  /*21a0*/  ISETP.LT.OR P3, PT, R75, R104.reuse, P0 ;  /* 0x000000684b00720c */ /* 0x080fe40000761670 */
[----:B------:R-:W-:Y:S02]  /*21b0*/  IADD3 R26, P0, PT, R82, UR18, RZ ;  /* 0x00000012521a7c10 */ /* 0x000fe4000ff1e0ff */
[----:B------:R-:W-:Y:S02]  /*21c0*/  P2R R130, PR, RZ, 0x8 ;  /* 0x00000008ff827803 */ /* 0x000fe40000000000 */
[----:B------:R-:W-:Y:S01]  /*21d0*/  IADD3.X R27, PT, PT, R83, UR20, RZ, P0, !PT ;  /* 0x00000014531b7c10 */ /* 0x000fe200087fe4ff */
[----:B------:R-:W4:Y:S01]  /*21e0*/  @P2 LDG.E.128 R4, desc[UR6][R82.64] ;  /* 0x0000000652042981 */ /* 0x000f22000c1e1d00 */
[----:B------:R-:W-:Y:S01]  /*21f0*/  @P2 IMAD.MOV.U32 R79, RZ, RZ, R77 ;  /* 0x000000ffff4f2224 */ /* 0x000fe200078e004d */
[CC--:B------:R-:W-:Y:S04]  /*2200*/  ISETP.GE.AND P0, PT, R116.reuse, R103.reuse, PT ;  /* 0x000000677400720c */ /* 0x0c0fe80003f06270 */
[-C--:B------:R-:W-:Y:S11]  /*2210*/  ISETP.LT.OR P5, PT, R116, R104.reuse, P0 ;  /* 0x000000687400720c */ /* 0x080ff600007a1670 */
[----:B------:R-:W-:Y:S02]  /*2220*/  @!UPT UIADD3 URZ, UPT, UPT, URZ, URZ, URZ ;  /* 0x000000fffffff290 */ /* 0x000fe4000fffe0ff */
[----:B------:R-:W-:Y:S04]  /*2230*/  @!P5 IADD3 R16, P0, PT, R26, UR18, RZ ;  /* 0x000000121a10dc10 */ /* 0x000fe8000ff1e0ff */
[----:B------:R-:W-:Y:S02]  /*2240*/  @!P5 IADD3.X R17, PT, PT, R27, UR20, RZ, P0, !PT ;  /* 0x000000141b11dc10 */ /* 0x000fe400087fe4ff */
[C---:B------:R-:W-:Y:S04]  /*2250*/  ISETP.GE.AND P0, PT, R115.reuse, R103, PT ;  /* 0x000000677300720c */ /* 0x040fe80003f06270 */
[----:B------:R-:W-:Y:S11]  /*2260*/  ISETP.GE.AND P6, PT, R115, R104, !P0 ;  /* 0x000000687300720c */ /* 0x000ff600047c6270 */
[----:B------:R-:W-:Y:S02]  /*2270*/  @!UPT UIADD3 URZ, UPT, UPT, URZ, URZ, URZ ;  /* 0x000000fffffff290 */ /* 0x000fe4000fffe0ff */
[----:B------:R-:W5:Y:S01]  /*2280*/  @P6 LDC.64 R2, c[0x0][0x4b0] ;  /* 0x00012c00ff026b82 */ /* 0x000f620000000a00 */
[----:B----4-:R4:W-:Y:S06]  /*2290*/  @P2 STG.E.128 desc[UR6][R78.64], R4 ;  /* 0x000000044e002986 */ /* 0x0109ec000c101d06 */
[----:B------:R-:W2:Y:S01]  /*22a0*/  @!P3 LDG.E.128 R20, desc[UR6][R26.64] ;  /* 0x000000061a14b981 */ /* 0x000ea2000c1e1d00 */
[----:B----4-:R-:W4:Y:S01]  /*22b0*/  @!P5 LDC.64 R4, c[0x0][0x3c0] ;  /* 0x0000f000ff04db82 */ /* 0x010f220000000a00 */
[C---:B-----5:R-:W-:Y:S04]  /*22c0*/  @P6 LEA R6, P0, R2.reuse, R26, 0x7 ;  /* 0x0000001a02066211 */ /* 0x060fe800078038ff */
[----:B------:R-:W-:Y:S02]  /*22d0*/  @P6 LEA.HI.X R7, R2, R27, R3, 0x7, P0 ;  /* 0x0000001b02076211 */ /* 0x000fe400000f3c03 */
[----:B------:R-:W-:Y:S02]  /*22e0*/  ISETP.GE.AND P0, PT, R114, R103, PT ;  /* 0x000000677200720c */ /* 0x000fe40003f06270 */
[C---:B----4-:R-:W-:Y:S04]  /*22f0*/  @!P5 LEA R28, P1, R4.reuse, R24, 0x6 ;  /* 0x00000018041cd211 */ /* 0x050fe800078230ff */
[-C--:B------:R-:W-:Y:S02]  /*2300*/  @!P5 LEA.HI.X R29, R4, R25.reuse, R5, 0x6, P1 ;  /* 0x00000019041dd211 */ /* 0x080fe400008f3405 */
[----:B------:R-:W4:Y:S01]  /*2310*/  @P6 LDC.64 R4, c[0x0][0x3c0] ;  /* 0x0000f000ff046b82 */ /* 0x000f220000000a00 */
[----:B--2---:R2:W-:Y:S01]  /*2320*/  @!P3 STG.E.128 desc[UR6][R24.64], R20 ;  /* 0x000000141800b986 */ /* 0x0045e2000c101d06 */
[----:B------:R-:W-:Y:S02]  /*2330*/  ISETP.LT.OR P3, PT, R114, R104, P0 ;  /* 0x000000687200720c */ /* 0x000fe40000761670 */
[C---:B----4-:R-:W-:Y:S03]  /*2340*/  @P6 LEA R32, P0, R4.reuse, R24, 0x7 ;  /* 0x0000001804206211 */ /* 0x050fe600078038ff */
[----:B------:R-:W4:Y:S01]  /*2350*/  @!P5 LDG.E.128 R16, desc[UR6][R16.64] ;  /* 0x000000061010d981 */ /* 0x000f22000c1e1d00 */
[----:B------:R-:W-:Y:S02]  /*2360*/  @P6 LEA.HI.X R33, R4, R25, R5, 0x7, P0 ;  /* 0x0000001904216211 */ /* 0x000fe400000f3c05 */
[C---:B------:R-:W-:Y:S04]  /*2370*/  ISETP.GE.AND P0, PT, R113.reuse, R103, PT ;  /* 0x000000677100720c */ /* 0x040fe80003f06270 */
[----:B------:R-:W-:Y:S01]  /*2380*/  ISETP.GE.AND P2, PT, R113, R104, !P0 ;  /* 0x000000687100720c */ /* 0x000fe20004746270 */
[----:B------:R-:W5:Y:S03]  /*2390*/  @!P3 LDC.64 R2, c[0x0][0x4b0] ;  /* 0x00012c00ff02bb82 */ /* 0x000f660000000a00 */
[----:B------:R-:W-:Y:S05]  /*23a0*/  P2R R126, PR, RZ, 0x4 ;  /* 0x00000004ff7e7803 */ /* 0x000fea0000000000 */
[----:B------:R-:W3:Y:S01]  /*23b0*/  @!P3 LDC.64 R4, c[0x0][0x3c0] ;  /* 0x0000f000ff04bb82 */ /* 0x000ee20000000a00 */
[----:B-----5:R-:W-:Y:S04]  /*23c0*/  @!P3 IMAD.WIDE.U32 R30, R2, 0xc0, R26 ;  /* 0x000000c0021eb825 */ /* 0x020fe800078e001a */
[----:B------:R-:W-:Y:S04]  /*23d0*/  @!P3 IMAD R3, R3, 0xc0, RZ ;  /* 0x000000c00303b824 */ /* 0x000fe800078e02ff */
[----:B------:R-:W-:Y:S02]  /*23e0*/  @!P3 IMAD.IADD R31, R31, 0x1, R3 ;  /* 0x000000011f1fb824 */ /* 0x000fe400078e0203 */
[----:B------:R-:W5:Y:S01]  /*23f0*/  @P2 LDC.64 R2, c[0x0][0x4b0] ;  /* 0x00012c00ff022b82 */ /* 0x000f620000000a00 */
[----:B---3--:R-:W-:Y:S01]  /*2400*/  @!P3 IMAD R5, R5, 0xc0, RZ ;  /* 0x000000c00505b824 */ /* 0x008fe200078e02ff */
[----:B----4-:R3:W-:Y:S06]  /*2410*/  @!P5 STG.E.128 desc[UR6][R28.64], R16 ;  /* 0x000000101c00d986 */ /* 0x0107ec000c101d06 */
[----:B--2---:R5:W2:Y:S02]  /*2420*/  @P6 LDG.E.128 R20, desc[UR6][R6.64] ;  /* 0x0000000606146981 */ /* 0x004aa4000c1e1d00 */
[----:B-----5:R-:W-:Y:S01]  /*2430*/  @P2 LEA R6, P0, R2, R26, 0x8 ;  /* 0x0000001a02062211 */ /* 0x020fe200078040ff */
[----:B---3--:R-:W-:Y:S03]  /*2440*/  @!P3 IMAD.WIDE.U32 R28, R4, 0xc0, R24 ;  /* 0x000000c0041cb825 */ /* 0x008fe600078e0018 */
[----:B------:R-:W-:Y:S02]  /*2450*/  @P2 LEA.HI.X R7, R2, R27, R3, 0x8, P0 ;  /* 0x0000001b02072211 */ /* 0x000fe400000f4403 */
[----:B------:R-:W3:Y:S01]  /*2460*/  @P2 LDC.64 R2, c[0x0][0x3c0] ;  /* 0x0000f000ff022b82 */ /* 0x000ee20000000a00 */
[----:B------:R-:W-:Y:S01]  /*2470*/  @!P3 IMAD.IADD R29, R29, 0x1, R5 ;  /* 0x000000011d1db824 */ /* 0x000fe200078e0205 */
[----:B--2---:R2:W-:Y:S06]  /*2480*/  @P6 STG.E.128 desc[UR6][R32.64], R20 ;  /* 0x0000001420006986 */ /* 0x0045ec000c101d06 */
[----:B------:R-:W4:Y:S06]  /*2490*/  @!P3 LDG.E.128 R16, desc[UR6][R30.64] ;  /* 0x000000061e10b981 */ /* 0x000f2c000c1e1d00 */
[----:B----4-:R3:W-:Y:S06]  /*24a0*/  @!P3 STG.E.128 desc[UR6][R28.64], R16 ;  /* 0x000000101c00b986 */ /* 0x0107ec000c101d06 */
[----:B--2---:R-:W2:Y:S01]  /*24b0*/  @P2 LDG.E.128 R20, desc[UR6][R6.64] ;  /* 0x0000000606142981 */ /* 0x004ea2000c1e1d00 */
[C---:B---3--:R-:W-:Y:S04]  /*24c0*/  @P2 LEA R28, P0, R2.reuse, R24, 0x8 ;  /* 0x00000018021c2211 */ /* 0x048fe800078040ff */
[----:B------:R-:W-:Y:S02]  /*24d0*/  @P2 LEA.HI.X R29, R2, R25, R3, 0x8, P0 ;  /* 0x00000019021d2211 */ /* 0x000fe400000f4403 */
[CC--:B------:R-:W-:Y:S04]  /*24e0*/  ISETP.GE.AND P0, PT, R112.reuse, R103.reuse, PT ;  /* 0x000000677000720c */ /* 0x0c0fe80003f06270 */
[-C--:B------:R-:W-:Y:S02]  /*24f0*/  ISETP.GE.AND P4, PT, R112, R104.reuse, !P0 ;  /* 0x000000687000720c */ /* 0x080fe40004786270 */
[C---:B------:R-:W-:Y:S04]  /*2500*/  ISETP.GE.AND P0, PT, R111.reuse, R103, PT ;  /* 0x000000676f00720c */ /* 0x040fe80003f06270 */
[----:B------:R-:W-:Y:S02]  /*2510*/  ISETP.GE.AND P1, PT, R111, R104, !P0 ;  /* 0x000000686f00720c */ /* 0x000fe40004726270 */
[----:B------:R-:W-:Y:S02]  /*2520*/  ISETP.NE.AND P0, PT, R15, RZ, PT ;  /* 0x000000ff0f00720c */ /* 0x000fe40003f05270 */
[----:B------:R-:W-:Y:S03]  /*2530*/  P2R R124, PR, RZ, 0x2 ;  /* 0x00000002ff7c7803 */ /* 0x000fe60000000000 */
[----:B------:R-:W3:Y:S02]  /*2540*/  @P4 LDC.64 R2, c[0x0][0x4b0] ;  /* 0x00012c00ff024b82 */ /* 0x000ee40000000a00 */
[----:B---3--:R-:W-:Y:S02]  /*2550*/  @P4 IMAD R3, R3, 0x140, RZ ;  /* 0x0000014003034824 */ /* 0x008fe400078e02ff */
[----:B------:R-:W-:Y:S04]  /*2560*/  @P4 IMAD.WIDE.U32 R4, R2, 0x140, R26 ;  /* 0x0000014002044825 */ /* 0x000fe800078e001a */
[----:B------:R-:W-:Y:S02]  /*2570*/  @P4 IMAD.IADD R5, R5, 0x1, R3 ;  /* 0x0000000105054824 */ /* 0x000fe400078e0203 */
[----:B------:R-:W3:Y:S02]  /*2580*/  @P1 LDC.64 R2, c[0x0][0x4b0] ;  /* 0x00012c00ff021b82 */ /* 0x000ee40000000a00 */
[----:B---3--:R-:W-:Y:S01]  /*2590*/  @P1 IMAD R3, R3, 0x180, RZ ;  /* 0x0000018003031824 */ /* 0x008fe200078e02ff */
[----:B--2---:R-:W-:Y:S01]  /*25a0*/  @P2 STG.E.128 desc[UR6][R28.64], R20 ;  /* 0x000000141c002986 */ /* 0x004fe2000c101d06 */
[----:B------:R-:W-:Y:S05]  /*25b0*/  ISETP.GT.AND P2, PT, R101, R76, PT ;  /* 0x0000004c6500720c */ /* 0x000fea0003f44270 */
[----:B------:R2:W3:Y:S01]  /*25c0*/  @P4 LDG.E.128 R16, desc[UR6][R4.64] ;  /* 0x0000000604104981 */ /* 0x0004e2000c1e1d00 */
[----:B------:R-:W-:Y:S02]  /*25d0*/  P2R R79, PR, RZ, 0x4 ;  /* 0x00000004ff4f7803 */ /* 0x000fe40000000000 */
[----:B------:R-:W-:Y:S01]  /*25e0*/  ISETP.NE.AND P2, PT, R0, RZ, PT ;  /* 0x000000ff0000720c */ /* 0x000fe20003f45270 */
[----:B--2---:R-:W2:Y:S02]  /*25f0*/  @P4 LDC.64 R4, c[0x0][0x3c0] ;  /* 0x0000f000ff044b82 */ /* 0x004ea40000000a00 */
[----:B--2---:R-:W-:Y:S02]  /*2600*/  @P4 IMAD R5, R5, 0x140, RZ ;  /* 0x0000014005054824 */ /* 0x004fe400078e02ff */
[----:B------:R-:W-:Y:S04]  /*2610*/  @P4 IMAD.WIDE.U32 R6, R4, 0x140, R24 ;  /* 0x0000014004064825 */ /* 0x000fe800078e0018 */
[----:B------:R-:W-:Y:S02]  /*2620*/  @P4 IMAD.IADD R7, R7, 0x1, R5 ;  /* 0x0000000107074824 */ /* 0x000fe400078e0205 */
[----:B------:R-:W-:Y:S04]  /*2630*/  @P1 IMAD.WIDE.U32 R26, R2, 0x180, R26 ;  /* 0x00000180021a1825 */ /* 0x000fe800078e001a */
[----:B------:R-:W-:Y:S02]  /*2640*/  @P1 IMAD.IADD R27, R27, 0x1, R3 ;  /* 0x000000011b1b1824 */ /* 0x000fe400078e0203 */
[----:B------:R-:W2:Y:S02]  /*2650*/  @P1 LDC.64 R2, c[0x0][0x3c0] ;  /* 0x0000f000ff021b82 */ /* 0x000ea40000000a00 */
[----:B--2---:R-:W-:Y:S04]  /*2660*/  @P1 IMAD.WIDE.U32 R24, R2, 0x180, R24 ;  /* 0x0000018002181825 */ /* 0x004fe800078e0018 */
[----:B------:R-:W-:Y:S04]  /*2670*/  @P1 IMAD R3, R3, 0x180, RZ ;  /* 0x0000018003031824 */ /* 0x000fe800078e02ff */
[----:B------:R-:W-:Y:S01]  /*2680*/  @P1 IMAD.IADD R25, R25, 0x1, R3 ;  /* 0x0000000119191824 */ /* 0x000fe200078e0203 */
[----:B---3--:R2:W-:Y:S06]  /*2690*/  @P4 STG.E.128 desc[UR6][R6.64], R16 ;  /* 0x0000001006004986 */ /* 0x0085ec000c101d06 */
[----:B--2---:R-:W2:Y:S06]  /*26a0*/  @P1 LDG.E.128 R4, desc[UR6][R26.64] ;  /* 0x000000061a041981 */ /* 0x004eac000c1e1d00 */
[----:B--2---:R2:W-:Y:S01]  /*26b0*/  @P1 STG.E.128 desc[UR6][R24.64], R4 ;  /* 0x0000000418001986 */ /* 0x0045e2000c101d06 */
[----:B------:R-:W-:Y:S05]  /*26c0*/  @P0 BRA `(.L_x_1605) ;  /* 0x0000000400100947 */ /* 0x000fea0003800000 */
[----:B------:R-:W3:Y:S01]  /*26d0*/  @!P5 LDC.64 R2, c[0x0][0x4a8] ;  /* 0x00012a00ff02db82 */ /* 0x000ee20000000a00 */
[----:B------:R-:W-:Y:S01]  /*26e0*/  @P2 IMAD.MOV.U32 R8, RZ, RZ, R10 ;  /* 0x000000ffff082224 */ /* 0x000fe200078e000a */
[C---:B------:R-:W-:Y:S01]  /*26f0*/  LEA R30, P0, R93.reuse, R10, 0x1 ;  /* 0x0000000a5d1e7211 */ /* 0x040fe200078008ff */
[----:B------:R-:W-:Y:S03]  /*2700*/  IMAD.MOV.U32 R15, RZ, RZ, RZ ;  /* 0x000000ffff0f7224 */ /* 0x000fe600078e00ff */
[----:B--2---:R-:W2:Y:S01]  /*2710*/  @P2 LDG.E.128 R4, desc[UR6][R8.64] ;  /* 0x0000000608042981 */ /* 0x004ea2000c1e1d00 */
[----:B------:R-:W-:Y:S02]  /*2720*/  LEA.HI.X R31, R93, R9, R92, 0x1, P0 ;  /* 0x000000095d1f7211 */ /* 0x000fe400000f0c5c */
[C---:B------:R-:W-:Y:S04]  /*2730*/  LEA R28, P0, R65.reuse, R80, 0x1 ;  /* 0x00000050411c7211 */ /* 0x040fe800078008ff */
[----:B------:R-:W-:Y:S01]  /*2740*/  LEA.HI.X R29, R65, R81, R62, 0x1, P0 ;  /* 0x00000051411d7211 */ /* 0x000fe200000f0c3e */
[----:B--2---:R2:W-:Y:S01]  /*2750*/  @P2 STG.E.128 desc[UR6][R80.64], R4 ;  /* 0x0000000450002986 */ /* 0x0045e2000c101d06 */
[----:B---3--:R-:W-:Y:S02]  /*2760*/  @!P5 LEA R34, P0, R2, R30, 0x6 ;  /* 0x0000001e0222d211 */ /* 0x008fe400078030ff */
[----:B------:R-:W-:Y:S02]  /*2770*/  ISETP.NE.AND P2, PT, R126, RZ, PT ;  /* 0x000000ff7e00720c */ /* 0x000fe40003f45270 */
[----:B------:R-:W-:Y:S02]  /*2780*/  @!P5 LEA.HI.X R35, R2, R31, R3, 0x6, P0 ;  /* 0x0000001f0223d211 */ /* 0x000fe400000f3403 */
[----:B------:R-:W3:Y:S02]  /*2790*/  @!P5 LDC.64 R2, c[0x0][0x3b8] ;  /* 0x0000ee00ff02db82 */ /* 0x000ee40000000a00 */
[C---:B---3--:R-:W-:Y:S06]  /*27a0*/  @!P5 LEA R32, P0, R2.reuse, R28, 0x6 ;  /* 0x0000001c0220d211 */ /* 0x048fec00078030ff */
[----:B--2---:R-:W2:Y:S01]  /*27b0*/  @P6 LDC.64 R4, c[0x0][0x3b8] ;  /* 0x0000ee00ff046b82 */ /* 0x004ea20000000a00 */
[----:B------:R-:W-:Y:S02]  /*27c0*/  @!P5 LEA.HI.X R33, R2, R29, R3, 0x6, P0 ;  /* 0x0000001d0221d211 */ /* 0x000fe400000f3403 */
[----:B------:R-:W-:Y:S05]  /*27d0*/  ISETP.NE.AND P0, PT, R130, RZ, PT ;  /* 0x000000ff8200720c */ /* 0x000fea0003f05270 */
[----:B------:R-:W3:Y:S08]  /*27e0*/  @P6 LDC.64 R2, c[0x0][0x4a8] ;  /* 0x00012a00ff026b82 */ /* 0x000ef00000000a00 */
[----:B------:R-:W4:Y:S05]  /*27f0*/  @!P0 LDG.E.128 R24, desc[UR6][R30.64] ;  /* 0x000000061e188981 */ /* 0x000f2a000c1e1d00 */
[----:B----4-:R2:W-:Y:S01]  /*2800*/  @!P0 STG.E.128 desc[UR6][R28.64], R24 ;  /* 0x000000181c008986 */ /* 0x0105e2000c101d06 */
[C---:B---3--:R-:W-:Y:S04]  /*2810*/  @P6 LEA R16, P0, R2.reuse, R30, 0x7 ;  /* 0x0000001e02106211 */ /* 0x048fe800078038ff */
[----:B------:R-:W3:Y:S01]  /*2820*/  @!P5 LDG.E.128 R20, desc[UR6][R34.64] ;  /* 0x000000062214d981 */ /* 0x000ee2000c1e1d00 */
[----:B------:R-:W-:Y:S02]  /*2830*/  @P6 LEA.HI.X R17, R2, R31, R3, 0x7, P0 ;  /* 0x0000001f02116211 */ /* 0x000fe400000f3c03 */
[----:B------:R-:W4:Y:S02]  /*2840*/  @!P3 LDC.64 R2, c[0x0][0x4a8] ;  /* 0x00012a00ff02bb82 */ /* 0x000f240000000a00 */
[----:B----4-:R-:W-:Y:S01]  /*2850*/  @!P3 IMAD R3, R3, 0xc0, RZ ;  /* 0x000000c00303b824 */ /* 0x010fe200078e02ff */
[----:B--2---:R-:W-:Y:S01]  /*2860*/  @P6 LEA R24, P0, R4, R28, 0x7 ;  /* 0x0000001c04186211 */ /* 0x004fe200078038ff */
[----:B------:R-:W-:Y:S03]  /*2870*/  @!P3 IMAD.WIDE.U32 R6, R2, 0xc0, R30 ;  /* 0x000000c00206b825 */ /* 0x000fe600078e001e */
[----:B------:R-:W-:Y:S01]  /*2880*/  @P6 LEA.HI.X R25, R4, R29, R5, 0x7, P0 ;  /* 0x0000001d04196211 */ /* 0x000fe200000f3c05 */
[----:B------:R-:W-:Y:S01]  /*2890*/  @!P3 IMAD.IADD R7, R7, 0x1, R3 ;  /* 0x000000010707b824 */ /* 0x000fe200078e0203 */
[----:B------:R-:W2:Y:S08]  /*28a0*/  @!P3 LDC.64 R4, c[0x0][0x3b8] ;  /* 0x0000ee00ff04bb82 */ /* 0x000eb00000000a00 */
[----:B------:R-:W4:Y:S01]  /*28b0*/  @P2 LDC.64 R2, c[0x0][0x4a8] ;  /* 0x00012a00ff022b82 */ /* 0x000f220000000a00 */
[----:B--2---:R-:W-:Y:S01]  /*28c0*/  @!P3 IMAD R5, R5, 0xc0, RZ ;  /* 0x000000c00505b824 */ /* 0x004fe200078e02ff */
[C---:B----4-:R-:W-:Y:S04]  /*28d0*/  @P2 LEA R26, P0, R2.reuse, R30, 0x8 ;  /* 0x0000001e021a2211 */ /* 0x050fe800078040ff */
[----:B------:R-:W-:Y:S02]  /*28e0*/  @P2 LEA.HI.X R27, R2, R31, R3, 0x8, P0 ;  /* 0x0000001f021b2211 */ /* 0x000fe400000f4403 */
[----:B------:R-:W2:Y:S02]  /*28f0*/  @P4 LDC.64 R2, c[0x0][0x4a8] ;  /* 0x00012a00ff024b82 */ /* 0x000ea40000000a00 */
[----:B--2---:R-:W-:Y:S01]  /*2900*/  @P4 IMAD R3, R3, 0x140, RZ ;  /* 0x0000014003034824 */ /* 0x004fe200078e02ff */
[----:B---3--:R2:W-:Y:S05]  /*2910*/  @!P5 STG.E.128 desc[UR6][R32.64], R20 ;  /* 0x000000142000d986 */ /* 0x0085ea000c101d06 */
[----:B------:R-:W3:Y:S05]  /*2920*/  @P6 LDG.E.128 R16, desc[UR6][R16.64] ;  /* 0x0000000610106981 */ /* 0x000eea000c1e1d00 */
[----:B---3--:R3:W-:Y:S05]  /*2930*/  @P6 STG.E.128 desc[UR6][R24.64], R16 ;  /* 0x0000001018006986 */ /* 0x0087ea000c101d06 */
[----:B--2---:R2:W4:Y:S02]  /*2940*/  @!P3 LDG.E.128 R20, desc[UR6][R6.64] ;  /* 0x000000060614b981 */ /* 0x004524000c1e1d00 */
[----:B--2---:R-:W-:Y:S04]  /*2950*/  @!P3 IMAD.WIDE.U32 R6, R4, 0xc0, R28 ;  /* 0x000000c00406b825 */ /* 0x004fe800078e001c */
[----:B------:R-:W-:Y:S02]  /*2960*/  @!P3 IMAD.IADD R7, R7, 0x1, R5 ;  /* 0x000000010707b824 */ /* 0x000fe400078e0205 */
[----:B------:R-:W3:Y:S02]  /*2970*/  @P2 LDC.64 R4, c[0x0][0x3b8] ;  /* 0x0000ee00ff042b82 */ /* 0x000ee40000000a00 */
[C---:B---3--:R-:W-:Y:S04]  /*2980*/  @P2 LEA R24, P0, R4.reuse, R28, 0x8 ;  /* 0x0000001c04182211 */ /* 0x048fe800078040ff */
[----:B------:R-:W-:Y:S01]  /*2990*/  @P2 LEA.HI.X R25, R4, R29, R5, 0x8, P0 ;  /* 0x0000001d04192211 */ /* 0x000fe200000f4405 */
[----:B----4-:R2:W-:Y:S05]  /*29a0*/  @!P3 STG.E.128 desc[UR6][R6.64], R20 ;  /* 0x000000140600b986 */ /* 0x0105ea000c101d06 */
[----:B------:R-:W3:Y:S01]  /*29b0*/  @P2 LDG.E.128 R16, desc[UR6][R26.64] ;  /* 0x000000061a102981 */ /* 0x000ee2000c1e1d00 */
[----:B--2---:R-:W-:Y:S04]  /*29c0*/  @P4 IMAD.WIDE.U32 R6, R2, 0x140, R30 ;  /* 0x0000014002064825 */ /* 0x004fe800078e001e */
[----:B------:R-:W-:Y:S02]  /*29d0*/  @P4 IMAD.IADD R7, R7, 0x1, R3 ;  /* 0x0000000107074824 */ /* 0x000fe400078e0203 */
[----:B------:R-:W2:Y:S02]  /*29e0*/  @P4 LDC.64 R2, c[0x0][0x3b8] ;  /* 0x0000ee00ff024b82 */ /* 0x000ea40000000a00 */
[----:B--2---:R-:W-:Y:S04]  /*29f0*/  @P4 IMAD.WIDE.U32 R20, R2, 0x140, R28 ;  /* 0x0000014002144825 */ /* 0x004fe800078e001c */
[----:B------:R-:W-:Y:S04]  /*2a00*/  @P4 IMAD R3, R3, 0x140, RZ ;  /* 0x0000014003034824 */ /* 0x000fe800078e02ff */
[----:B------:R-:W-:Y:S01]  /*2a10*/  @P4 IMAD.IADD R21, R21, 0x1, R3 ;  /* 0x0000000115154824 */ /* 0x000fe200078e0203 */
[----:B---3--:R3:W-:Y:S05]  /*2a20*/  @P2 STG.E.128 desc[UR6][R24.64], R16 ;  /* 0x0000001018002986 */ /* 0x0087ea000c101d06 */
[----:B------:R-:W2:Y:S05]  /*2a30*/  @P4 LDG.E.128 R4, desc[UR6][R6.64] ;  /* 0x0000000606044981 */ /* 0x000eaa000c1e1d00 */
[----:B--2---:R3:W-:Y:S01]  /*2a40*/  @P4 STG.E.128 desc[UR6][R20.64], R4 ;  /* 0x0000000414004986 */ /* 0x0047e2000c101d06 */
[----:B------:R-:W-:Y:S05]  /*2a50*/  @!P1 BRA `(.L_x_1606) ;  /* 0x0000004c00689947 */ /* 0x000fea0003800000 */
[----:B------:R-:W2:Y:S02]  /*2a60*/  LDC.64 R2, c[0x0][0x4a8] ;  /* 0x00012a00ff027b82 */ /* 0x000ea40000000a00 */
[----:B--2---:R-:W-:Y:S04]  /*2a70*/  IMAD.WIDE.U32 R30, R2, 0x180, R30 ;  /* 0x00000180021e7825 */ /* 0x004fe800078e001e */
[----:B------:R-:W-:Y:S05]  /*2a80*/  IMAD R3, R3, 0x180, RZ ;  /* 0x0000018003037824 */ /* 0x000fea00078e02ff */
[----:B------:R-:W-:Y:S02]  /*2a90*/  IADD3 R31, PT, PT, R31, R3, RZ ;  /* 0x000000031f1f7210 */ /* 0x000fe40007ffe0ff */
[----:B------:R-:W2:Y:S03]  /*2aa0*/  LDC.64 R2, c[0x0][0x3b8] ;  /* 0x0000ee00ff027b82 */ /* 0x000ea60000000a00 */
[----:B---3--:R-:W3:Y:S01]  /*2ab0*/  LDG.E.128 R4, desc[UR6][R30.64] ;  /* 0x000000061e047981 */ /* 0x008ee2000c1e1d00 */
[----:B--2---:R-:W-:Y:S02]  /*2ac0*/  IMAD R3, R3, 0x180, RZ ;  /* 0x0000018003037824 */ /* 0x004fe400078e02ff */
[----:B------:R-:W-:Y:S05]  /*2ad0*/  IMAD.WIDE.U32 R28, R2, 0x180, R28 ;  /* 0x00000180021c7825 */ /* 0x000fea00078e001c */
[----:B------:R-:W-:Y:S05]  /*2ae0*/  IADD3 R29, PT, PT, R29, R3, RZ ;  /* 0x000000031d1d7210 */ /* 0x000fea0007ffe0ff */
[----:B---3--:R2:W-:Y:S01]  /*2af0*/  STG.E.128 desc[UR6][R28.64], R4 ;  /* 0x000000041c007986 */ /* 0x0085e2000c101d06 */
[----:B------:R-:W-:Y:S05]  /*2b00*/  BRA `(.L_x_1606) ;  /* 0x0000004c003c7947 */ /* 0x000fea0003800000 */
.L_x_1605:
[----:B------:R-:W-:Y:S05]  /*2b10*/  BRA.U !UP0, `(.L_x_1607) ;  /* 0x0000001d08587547 */ /* 0x000fea000b800000 */
[----:B------:R-:W-:Y:S01]  /*2b20*/  LEA R40, P0, R93, R10, 0x1 ;  /* 0x0000000a5d287211 */ /* 0x000fe200078008ff */
[----:B------:R-:W3:Y:S01]  /*2b30*/  LDC R36, c[0x0][0x450] ;  /* 0x00011400ff247b82 */ /* 0x000ee20000000800 */
[C---:B------:R-:W-:Y:S01]  /*2b40*/  SHF.L.U64.HI R3, R117.reuse, 0x1, R100 ;  /* 0x0000000175037819 */ /* 0x040fe20000010264 */
[----:B--2---:R-:W-:Y:S01]  /*2b50*/  IMAD.SHL.U32 R5, R117, 0x2, RZ ;  /* 0x0000000275057824 */ /* 0x004fe200078e00ff */
[----:B------:R-:W-:Y:S01]  /*2b60*/  LEA.HI.X R41, R93, R9, R92, 0x1, P0 ;  /* 0x000000095d297211 */ /* 0x000fe200000f0c5c */
[----:B------:R-:W-:Y:S01]  /*2b70*/  BSSY.RECONVERGENT B0, `(.L_x_1608) ;  /* 0x0000036000007945 */ /* 0x000fe20003800200 */
[C---:B------:R-:W-:Y:S04]  /*2b80*/  LEA R38, P0, R65.reuse, R80, 0x1 ;  /* 0x0000005041267211 */ /* 0x040fe800078008ff */
[----:B------:R-:W-:Y:S02]  /*2b90*/  LEA.HI.X R39, R65, R81, R62, 0x1, P0 ;  /* 0x0000005141277211 */ /* 0x000fe400000f0c3e */
[-C--:B------:R-:W-:Y:S05]  /*2ba0*/  IADD3 R6, P0, PT, R12, R5.reuse, RZ ;  /* 0x000000050c067210 */ /* 0x080fea0007f1e0ff */
[--C-:B------:R-:W-:Y:S01]  /*2bb0*/  IMAD.X R7, R13, 0x1, R3.reuse, P0 ;  /* 0x000000010d077824 */ /* 0x100fe200000e0603 */
[----:B------:R-:W-:Y:S05]  /*2bc0*/  IADD3 R34, P0, PT, R52, R5, RZ ;  /* 0x0000000534227210 */ /* 0x000fea0007f1e0ff */
[----:B------:R-:W-:Y:S01]  /*2bd0*/  IMAD.X R35, R53, 0x1, R3, P0 ;  /* 0x0000000135237824 */ /* 0x000fe200000e0603 */
[----:B------:R-:W-:Y:S07]  /*2be0*/  @!P2 BRA `(.L_x_1609) ;  /* 0x0000000000b8a947 */ /* 0x000fee0003800000 */
[----:B------:R-:W-:Y:S02]  /*2bf0*/  ISETP.GE.AND P0, PT, R148, R15, PT ;  /* 0x0000000f9400720c */ /* 0x000fe40003f06270 */
[----:B------:R-:W-:Y:S05]  /*2c00*/  MOV R8, R10 ;  /* 0x0000000a00087202 */ /* 0x000fea0000000f00 */
[----:B------:R-:W2:Y:S08]  /*2c10*/  LDG.E.128 R20, desc[UR6][R8.64] ;  /* 0x0000000608147981 */ /* 0x000eb0000c1e1d00 */
[----:B------:R-:W4:Y:S06]  /*2c20*/  @!P0 LDG.E.64 R30, desc[UR6][R52.64] ;  /* 0x00000006341e8981 */ /* 0x000f2c000c1e1b00 */
[----:B------:R-:W5:Y:S01]  /*2c30*/  @!P0 LDG.E.64 R16, desc[UR6][R12.64] ;  /* 0x000000060c108981 */ /* 0x000f62000c1e1b00 */
[C---:B--2---:R-:W-:Y:S01]  /*2c40*/  @!P0 LOP3.LUT R19, R20.reuse, 0xffff0000, RZ, 0xc0, !PT ;  /* 0xffff000014138812 */ /* 0x044fe200078ec0ff */
[----:B------:R-:W-:Y:S01]  /*2c50*/  @!P0 IMAD.U32 R27, R20, 0x10000, RZ ;  /* 0x00010000141b8824 */ /* 0x000fe200078e00ff */
[C---:B------:R-:W-:Y:S01]  /*2c60*/  @!P0 LOP3.LUT R18, R22.reuse, 0xffff0000, RZ, 0xc0, !PT ;  /* 0xffff000016128812 */ /* 0x040fe200078ec0ff */
[----:B------:R-:W-:Y:S01]  /*2c70*/  @!P0 IMAD.U32 R26, R22, 0x10000, RZ ;  /* 0x00010000161a8824 */ /* 0x000fe200078e00ff */
[----:B------:R-:W-:Y:S02]  /*2c80*/  @!P0 SHF.L.U32 R28, R23, 0x10, RZ ;  /* 0x00000010171c8819 */ /* 0x000fe400000006ff */
[C---:B----4-:R-:W-:Y:S01]  /*2c90*/  @!P0 LOP3.LUT R29, R30.reuse, 0xffff0000, RZ, 0xc0, !PT ;  /* 0xffff00001e1d8812 */ /* 0x050fe200078ec0ff */
[----:B------:R-:W-:Y:S01]  /*2ca0*/  @!P0 IMAD.U32 R25, R30, 0x10000, RZ ;  /* 0x000100001e198824 */ /* 0x000fe200078e00ff */
[C---:B------:R-:W-:Y:S02]  /*2cb0*/  @!P0 SHF.L.U32 R24, R31.reuse, 0x10, RZ ;  /* 0x000000101f188819 */ /* 0x040fe400000006ff */
[----:B------:R-:W-:Y:S01]  /*2cc0*/  @!P0 LOP3.LUT R31, R31, 0xffff0000, RZ, 0xc0, !PT ;  /* 0xffff00001f1f8812 */ /* 0x000fe200078ec0ff */
[----:B------:R-:W-:Y:S01]  /*2cd0*/  @!P0 FMUL.FTZ R33, R19, R25 ;  /* 0x0000001913218220 */ /* 0x000fe20000410000 */
[C---:B-----5:R-:W-:Y:S01]  /*2ce0*/  @!P0 SHF.L.U32 R5, R17.reuse, 0x10, RZ ;  /* 0x0000001011058819 */ /* 0x060fe200000006ff */
        /* <DEDUP_REMOVED lines=30> */
.L_x_1609:
[----:B-1----:R-:W-:Y:S05]  /*2ed0*/  BSYNC.RECONVERGENT B0 ;  /* 0x0000000000007941 */ /* 0x002fea0003800200 */
.L_x_1608:
[----:B------:R-:W-:Y:S01]  /*2ee0*/  ISETP.NE.AND P0, PT, R130, RZ, PT ;  /* 0x000000ff8200720c */ /* 0x000fe20003f05270 */
[----:B------:R-:W-:Y:S11]  /*2ef0*/  BSSY.RECONVERGENT B0, `(.L_x_1610) ;  /* 0x0000031000007945 */ /* 0x000ff60003800200 */
[----:B------:R-:W-:Y:S01]  /*2f00*/  @!UPT UIADD3 URZ, UPT, UPT, URZ, URZ, URZ ;  /* 0x000000fffffff290 */ /* 0x000fe2000fffe0ff */
[----:B------:R-:W-:Y:S05]  /*2f10*/  @P0 BRA `(.L_x_1611) ;  /* 0x0000000000b80947 */ /* 0x000fea0003800000 */
[----:B------:R-:W-:Y:S01]  /*2f20*/  ISETP.GE.AND P0, PT, R148, R15, PT ;  /* 0x0000000f9400720c */ /* 0x000fe20003f06270 */
[----:B--2---:R-:W2:Y:S11]  /*2f30*/  LDG.E.128 R20, desc[UR6][R40.64] ;  /* 0x0000000628147981 */ /* 0x004eb6000c1e1d00 */
[----:B------:R-:W-:Y:S01]  /*2f40*/  @!UPT UIADD3 URZ, UPT, UPT, URZ, URZ, URZ ;  /* 0x000000fffffff290 */ /* 0x000fe2000fffe0ff */
        /* <DEDUP_REMOVED lines=12> */
[----:B-----5:R-:W-:Y:S01]  /*3010*/  @!P0 SHF.L.U32 R8, R16, 0x10, RZ ;  /* 0x0000001010088819 */ /* 0x020fe200000006ff */
        /* <DEDUP_REMOVED lines=30> */
.L_x_1611:
[----:B------:R-:W-:Y:S05]  /*3200*/  BSYNC.RECONVERGENT B0 ;  /* 0x0000000000007941 */ /* 0x000fea0003800200 */
.L_x_1610:
[----:B------:R-:W-:Y:S04]  /*3210*/  BSSY.RECONVERGENT B0, `(.L_x_1612) ;  /* 0x0000038000007945 */ /* 0x000fe80003800200 */
[----:B------:R-:W-:Y:S05]  /*3220*/  @P5 BRA `(.L_x_1613) ;  /* 0x0000000000d85947 */ /* 0x000fea0003800000 */
[----:B------:R-:W4:Y:S08]  /*3230*/  LDC.64 R44, c[0x0][0x4a8] ;  /* 0x00012a00ff2c7b82 */ /* 0x000f300000000a00 */
[----:B------:R-:W5:Y:S01]  /*3240*/  LDC.64 R42, c[0x0][0x3b8] ;  /* 0x0000ee00ff2a7b82 */ /* 0x000f620000000a00 */
[C---:B----4-:R-:W-:Y:S04]  /*3250*/  LEA R46, P0, R44.reuse, R40, 0x6 ;  /* 0x000000282c2e7211 */ /* 0x050fe800078030ff */
[----:B------:R-:W-:Y:S02]  /*3260*/  LEA.HI.X R47, R44, R41, R45, 0x6, P0 ;  /* 0x000000292c2f7211 */ /* 0x000fe400000f342d */
[C---:B-----5:R-:W-:Y:S03]  /*3270*/  LEA R44, P0, R42.reuse, R38, 0x6 ;  /* 0x000000262a2c7211 */ /* 0x060fe600078030ff */
[----:B-12---:R-:W2:Y:S01]  /*3280*/  LDG.E.128 R20, desc[UR6][R46.64] ;  /* 0x000000062e147981 */ /* 0x006ea2000c1e1d00 */
[----:B------:R-:W-:Y:S02]  /*3290*/  LEA.HI.X R45, R42, R39, R43, 0x6, P0 ;  /* 0x000000272a2d7211 */ /* 0x000fe400000f342b */
[----:B------:R-:W-:Y:S11]  /*32a0*/  ISETP.GE.AND P0, PT, R148, R15, PT ;  /* 0x0000000f9400720c */ /* 0x000ff60003f06270 */
[----:B------:R-:W-:Y:S02]  /*32b0*/  @!UPT UIADD3 URZ, UPT, UPT, URZ, URZ, URZ ;  /* 0x000000fffffff290 */ /* 0x000fe4000fffe0ff */
[C---:B------:R-:W-:Y:S04]  /*32c0*/  @!P0 IMAD.WIDE R32, R11.reuse, 0x40, R34 ;  /* 0x000000400b208825 */ /* 0x040fe800078e0222 */
[----:B------:R-:W-:Y:S02]  /*32d0*/  @!P0 IMAD.WIDE R24, R11, 0x40, R6 ;  /* 0x000000400b188825 */ /* 0x000fe400078e0206 */
[----:B------:R-:W4:Y:S06]  /*32e0*/  @!P0 LDG.E.64 R32, desc[UR6][R32.64] ;  /* 0x0000000620208981 */ /* 0x000f2c000c1e1b00 */
[----:B------:R-:W5:Y:S01]  /*32f0*/  @!P0 LDG.E.64 R16, desc[UR6][R24.64] ;  /* 0x0000000618108981 */ /* 0x000f62000c1e1b00 */
[C---:B--2---:R-:W-:Y:S01]  /*3300*/  @!P0 LOP3.LUT R19, R20.reuse, 0xffff0000, RZ, 0xc0, !PT ;  /* 0xffff000014138812 */ /* 0x044fe200078ec0ff */
[----:B------:R-:W-:Y:S01]  /*3310*/  @!P0 IMAD.U32 R28, R23, 0x10000, RZ ;  /* 0x00010000171c8824 */ /* 0x000fe200078e00ff */
[----:B------:R-:W-:Y:S02]  /*3320*/  @!P0 SHF.L.U32 R29, R20, 0x10, RZ ;  /* 0x00000010141d8819 */ /* 0x000fe400000006ff */
[C---:B------:R-:W-:Y:S02]  /*3330*/  @!P0 LOP3.LUT R14, R22.reuse, 0xffff0000, RZ, 0xc0, !PT ;  /* 0xffff0000160e8812 */ /* 0x040fe400078ec0ff */
[----:B------:R-:W-:Y:S02]  /*3340*/  @!P0 SHF.L.U32 R26, R22, 0x10, RZ ;  /* 0x00000010161a8819 */ /* 0x000fe400000006ff */
[C---:B----4-:R-:W-:Y:S01]  /*3350*/  @!P0 SHF.L.U32 R27, R32.reuse, 0x10, RZ ;  /* 0x00000010201b8819 */ /* 0x050fe200000006ff */
[C---:B------:R-:W-:Y:S01]  /*3360*/  @!P0 IMAD.U32 R18, R33.reuse, 0x10000, RZ ;  /* 0x0001000021128824 */ /* 0x040fe200078e00ff */
[----:B------:R-:W-:Y:S02]  /*3370*/  @!P0 LOP3.LUT R31, R32, 0xffff0000, RZ, 0xc0, !PT ;  /* 0xffff0000201f8812 */ /* 0x000fe400078ec0ff */
        /* <DEDUP_REMOVED lines=33> */
.L_x_1613:
[----:B------:R-:W-:Y:S05]  /*3590*/  BSYNC.RECONVERGENT B0 ;  /* 0x0000000000007941 */ /* 0x000fea0003800200 */
.L_x_1612:
[----:B------:R-:W-:Y:S04]  /*35a0*/  BSSY.RECONVERGENT B0, `(.L_x_1614) ;  /* 0x0000038000007945 */ /* 0x000fe80003800200 */
[----:B------:R-:W-:Y:S05]  /*35b0*/  @!P6 BRA `(.L_x_1615) ;  /* 0x0000000000d8e947 */ /* 0x000fea0003800000 */
[----:B------:R-:W-:Y:S01]  /*35c0*/  ISETP.GE.AND P0, PT, R148, R15, PT ;  /* 0x0000000f9400720c */ /* 0x000fe20003f06270 */
[----:B------:R-:W4:Y:S11]  /*35d0*/  LDC.64 R42, c[0x0][0x4a8] ;  /* 0x00012a00ff2a7b82 */ /* 0x000f360000000a00 */
[----:B------:R-:W-:Y:S01]  /*35e0*/  @!UPT UIADD3 URZ, UPT, UPT, URZ, URZ, URZ ;  /* 0x000000fffffff290 */ /* 0x000fe2000fffe0ff */
[C---:B------:R-:W-:Y:S04]  /*35f0*/  @!P0 IMAD.WIDE R32, R11.reuse, 0x80, R34 ;  /* 0x000000800b208825 */ /* 0x040fe800078e0222 */
[----:B------:R-:W-:Y:S02]  /*3600*/  @!P0 IMAD.WIDE R24, R11, 0x80, R6 ;  /* 0x000000800b188825 */ /* 0x000fe400078e0206 */
[----:B------:R-:W5:Y:S01]  /*3610*/  @!P0 LDG.E.64 R32, desc[UR6][R32.64] ;  /* 0x0000000620208981 */ /* 0x000f62000c1e1b00 */
[C---:B----4-:R-:W-:Y:S05]  /*3620*/  LEA R44, P1, R42.reuse, R40, 0x7 ;  /* 0x000000282a2c7211 */ /* 0x050fea00078238ff */
[----:B------:R-:W4:Y:S01]  /*3630*/  @!P0 LDG.E.64 R16, desc[UR6][R24.64] ;  /* 0x0000000618108981 */ /* 0x000f22000c1e1b00 */
[----:B------:R-:W-:Y:S02]  /*3640*/  LEA.HI.X R45, R42, R41, R43, 0x7, P1 ;  /* 0x000000292a2d7211 */ /* 0x000fe400008f3c2b */
[----:B------:R-:W3:Y:S03]  /*3650*/  LDC.64 R42, c[0x0][0x3b8] ;  /* 0x0000ee00ff2a7b82 */ /* 0x000ee60000000a00 */
[----:B-12---:R-:W2:Y:S01]  /*3660*/  LDG.E.128 R20, desc[UR6][R44.64] ;  /* 0x000000062c147981 */ /* 0x006ea2000c1e1d00 */
[C---:B---3--:R-:W-:Y:S04]  /*3670*/  LEA R48, P1, R42.reuse, R38, 0x7 ;  /* 0x000000262a307211 */ /* 0x048fe800078238ff */
[----:B------:R-:W-:Y:S02]  /*3680*/  LEA.HI.X R49, R42, R39, R43, 0x7, P1 ;  /* 0x000000272a317211 */ /* 0x000fe400008f3c2b */
[C---:B-----5:R-:W-:Y:S01]  /*3690*/  @!P0 SHF.L.U32 R27, R32.reuse, 0x10, RZ ;  /* 0x00000010201b8819 */ /* 0x060fe200000006ff */
[C---:B------:R-:W-:Y:S01]  /*36a0*/  @!P0 IMAD.U32 R18, R33.reuse, 0x10000, RZ ;  /* 0x0001000021128824 */ /* 0x040fe200078e00ff */
[----:B------:R-:W-:Y:S02]  /*36b0*/  @!P0 LOP3.LUT R31, R32, 0xffff0000, RZ, 0xc0, !PT ;  /* 0xffff0000201f8812 */ /* 0x000fe400078ec0ff */
[----:B------:R-:W-:Y:S02]  /*36c0*/  @!P0 LOP3.LUT R33, R33, 0xffff0000, RZ, 0xc0, !PT ;  /* 0xffff000021218812 */ /* 0x000fe400078ec0ff */
[C---:B----4-:R-:W-:Y:S01]  /*36d0*/  @!P0 SHF.L.U32 R8, R16.reuse, 0x10, RZ ;  /* 0x0000001010088819 */ /* 0x050fe200000006ff */
        /* <DEDUP_REMOVED lines=36> */
.L_x_1615:
[----:B------:R-:W-:Y:S05]  /*3920*/  BSYNC.RECONVERGENT B0 ;  /* 0x0000000000007941 */ /* 0x000fea0003800200 */
.L_x_1614:
[----:B------:R-:W-:Y:S04]  /*3930*/  BSSY.RECONVERGENT B0, `(.L_x_1616) ;  /* 0x000003a000007945 */ /* 0x000fe80003800200 */
[----:B------:R-:W-:Y:S05]  /*3940*/  @P3 BRA `(.L_x_1617) ;  /* 0x0000000000e03947 */ /* 0x000fea0003800000 */
[----:B------:R-:W-:Y:S01]  /*3950*/  ISETP.GE.AND P0, PT, R148, R15, PT ;  /* 0x0000000f9400720c */ /* 0x000fe20003f06270 */
[----:B------:R-:W4:Y:S11]  /*3960*/  LDC.64 R42, c[0x0][0x4a8] ;  /* 0x00012a00ff2a7b82 */ /* 0x000f360000000a00 */
[----:B------:R-:W-:Y:S01]  /*3970*/  @!UPT UIADD3 URZ, UPT, UPT, URZ, URZ, URZ ;  /* 0x000000fffffff290 */ /* 0x000fe2000fffe0ff */
[C---:B------:R-:W-:Y:S04]  /*3980*/  @!P0 IMAD.WIDE R32, R11.reuse, 0xc0, R34 ;  /* 0x000000c00b208825 */ /* 0x040fe800078e0222 */
[----:B------:R-:W-:Y:S02]  /*3990*/  @!P0 IMAD.WIDE R24, R11, 0xc0, R6 ;  /* 0x000000c00b188825 */ /* 0x000fe400078e0206 */
[----:B------:R-:W5:Y:S06]  /*39a0*/  @!P0 LDG.E.64 R32, desc[UR6][R32.64] ;  /* 0x0000000620208981 */ /* 0x000f6c000c1e1b00 */
[----:B------:R-:W2:Y:S01]  /*39b0*/  @!P0 LDG.E.64 R16, desc[UR6][R24.64] ;  /* 0x0000000618108981 */ /* 0x000ea2000c1e1b00 */
[----:B-----5:R-:W-:Y:S01]  /*39c0*/  @!P0 SHF.L.U32 R27, R32, 0x10, RZ ;  /* 0x00000010201b8819 */ /* 0x020fe200000006ff */
[----:B----4-:R-:W-:Y:S01]  /*39d0*/  IMAD.WIDE.U32 R44, R42, 0xc0, R40 ;  /* 0x000000c02a2c7825 */ /* 0x010fe200078e0028 */
        /* <DEDUP_REMOVED lines=9> */
[----:B-1----:R-:W4:Y:S01]  /*3a70*/  LDG.E.128 R20, desc[UR6][R44.64] ;  /* 0x000000062c147981 */ /* 0x002f22000c1e1d00 */
[----:B------:R-:W-:Y:S01]  /*3a80*/  @!P0 LOP3.LUT R33, R33, 0xffff0000, RZ, 0xc0, !PT ;  /* 0xffff000021218812 */ /* 0x000fe200078ec0ff */
[----:B--2---:R-:W-:Y:S04]  /*3a90*/  IMAD.WIDE.U32 R48, R42, 0xc0, R38 ;  /* 0x000000c02a307825 */ /* 0x004fe800078e0026 */
[----:B------:R-:W-:Y:S05]  /*3aa0*/  IMAD R43, R43, 0xc0, RZ ;  /* 0x000000c02b2b7824 */ /* 0x000fea00078e02ff */
[----:B------:R-:W-:Y:S02]  /*3ab0*/  IADD3 R49, PT, PT, R43, R49, RZ ;  /* 0x000000312b317210 */ /* 0x000fe40007ffe0ff */
[C---:B----4-:R-:W-:Y:S02]  /*3ac0*/  @!P0 LOP3.LUT R19, R20.reuse, 0xffff0000, RZ, 0xc0, !PT ;  /* 0xffff000014138812 */ /* 0x050fe400078ec0ff */
        /* <DEDUP_REMOVED lines=32> */
.L_x_1617:
[----:B------:R-:W-:Y:S05]  /*3cd0*/  BSYNC.RECONVERGENT B0 ;  /* 0x0000000000007941 */ /* 0x000fea0003800200 */
.L_x_1616:
[----:B------:R-:W-:Y:S01]  /*3ce0*/  ISETP.NE.AND P0, PT, R126, RZ, PT ;  /* 0x000000ff7e00720c */ /* 0x000fe20003f05270 */
[----:B------:R-:W-:Y:S11]  /*3cf0*/  BSSY.RECONVERGENT B0, `(.L_x_1618) ;  /* 0x0000039000007945 */ /* 0x000ff60003800200 */
[----:B------:R-:W-:Y:S01]  /*3d00*/  @!UPT UIADD3 URZ, UPT, UPT, URZ, URZ, URZ ;  /* 0x000000fffffff290 */ /* 0x000fe2000fffe0ff */
        /* <DEDUP_REMOVED lines=55> */
.L_x_1619:
[----:B------:R-:W-:Y:S05]  /*4080*/  BSYNC.RECONVERGENT B0 ;  /* 0x0000000000007941 */ /* 0x000fea0003800200 */
.L_x_1618:
[----:B------:R-:W-:Y:S04]  /*4090*/  BSSY.RECONVERGENT B0, `(.L_x_1620) ;  /* 0x000003a000007945 */ /* 0x000fe80003800200 */
[----:B------:R-:W-:Y:S05]  /*40a0*/  @!P4 BRA `(.L_x_1621) ;  /* 0x0000000000e0c947 */ /* 0x000fea0003800000 */
        /* <DEDUP_REMOVED lines=56> */
.L_x_1621:
[----:B------:R-:W-:Y:S05]  /*4430*/  BSYNC.RECONVERGENT B0 ;  /* 0x0000000000007941 */ /* 0x000fea0003800200 */
.L_x_1620:
[----:B------:R-:W-:Y:S01]  /*4440*/  ISETP.NE.AND P0, PT, R124, RZ, PT ;  /* 0x000000ff7c00720c */ /* 0x000fe20003f05270 */
[----:B------:R-:W-:Y:S11]  /*4450*/  BSSY.RECONVERGENT B0, `(.L_x_1622) ;  /* 0x000003b000007945 */ /* 0x000ff60003800200 */
[----:B------:R-:W-:Y:S01]  /*4460*/  @!UPT UIADD3 URZ, UPT, UPT, URZ, URZ, URZ ;  /* 0x000000fffffff290 */ /* 0x000fe2000fffe0ff */
[----:B------:R-:W-:Y:S05]  /*4470*/  @!P0 BRA `(.L_x_1623) ;  /* 0x0000000000e08947 */ /* 0x000fea0003800000 */
[----:B------:R-:W-:Y:S01]  /*4480*/  ISETP.GE.AND P0, PT, R148, R15, PT ;  /* 0x0000000f9400720c */ /* 0x000fe20003f06270 */
[----:B------:R-:W5:Y:S11]  /*4490*/  LDC.64 R28, c[0x0][0x4a8] ;  /* 0x00012a00ff1c7b82 */ /* 0x000f760000000a00 */
[----:B------:R-:W-:Y:S01]  /*44a0*/  @!UPT UIADD3 URZ, UPT, UPT, URZ, URZ, URZ ;  /* 0x000000fffffff290 */ /* 0x000fe2000fffe0ff */
[C---:B------:R-:W-:Y:S04]  /*44b0*/  @!P0 IMAD.WIDE R34, R11.reuse, 0x180, R34 ;  /* 0x000001800b228825 */ /* 0x040fe800078e0222 */
[----:B------:R-:W-:Y:S02]  /*44c0*/  @!P0 IMAD.WIDE R6, R11, 0x180, R6 ;  /* 0x000001800b068825 */ /* 0x000fe400078e0206 */
[----:B------:R-:W1:Y:S06]  /*44d0*/  @!P0 LDG.E.64 R34, desc[UR6][R34.64] ;  /* 0x0000000622228981 */ /* 0x000e6c000c1e1b00 */
[----:B------:R-:W3:Y:S01]  /*44e0*/  @!P0 LDG.E.64 R6, desc[UR6][R6.64] ;  /* 0x0000000606068981 */ /* 0x000ee2000c1e1b00 */
[----:B-12-4-:R-:W-:Y:S01]  /*44f0*/  @!P0 SHF.L.U32 R21, R34, 0x10, RZ ;  /* 0x0000001022158819 */ /* 0x016fe200000006ff */
[----:B-----5:R-:W-:Y:S01]  /*4500*/  IMAD.WIDE.U32 R40, R28, 0x180, R40 ;  /* 0x000001801c287825 */ /* 0x020fe200078e0028 */
[----:B------:R-:W-:Y:S02]  /*4510*/  @!P0 LOP3.LUT R23, R34, 0xffff0000, RZ, 0xc0, !PT ;  /* 0xffff000022178812 */ /* 0x000fe400078ec0ff */
[----:B------:R-:W-:Y:S01]  /*4520*/  @!P0 SHF.L.U32 R24, R35, 0x10, RZ ;  /* 0x0000001023188819 */ /* 0x000fe200000006ff */
[----:B------:R-:W-:Y:S01]  /*4530*/  IMAD R29, R29, 0x180, RZ ;  /* 0x000001801d1d7824 */ /* 0x000fe200078e02ff */
[C---:B---3--:R-:W-:Y:S02]  /*4540*/  @!P0 SHF.L.U32 R15, R6.reuse, 0x10, RZ ;  /* 0x00000010060f8819 */ /* 0x048fe400000006ff */
        /* <DEDUP_REMOVED lines=43> */
.L_x_1623:
[----:B------:R-:W-:Y:S05]  /*4800*/  BSYNC.RECONVERGENT B0 ;  /* 0x0000000000007941 */ /* 0x000fea0003800200 */
.L_x_1622:
[----:B------:R-:W1:Y:S01]  /*4810*/  LDC R15, c[0x0][0x450] ;  /* 0x00011400ff0f7b82 */ /* 0x000e620000000800 */
[----:B---3--:R-:W-:Y:S05]  /*4820*/  IMAD.U32 R3, R36, -0x80, RZ ;  /* 0xffffff8024037824 */ /* 0x008fea00078e00ff */
[C---:B------:R-:W-:Y:S02]  /*4830*/  LEA R12, P1, R3.reuse, R12, 0x1 ;  /* 0x0000000c030c7211 */ /* 0x040fe400078208ff */
[C---:B------:R-:W-:Y:S02]  /*4840*/  LEA R52, P0, R3.reuse, R52, 0x1 ;  /* 0x0000003403347211 */ /* 0x040fe400078008ff */
[C---:B------:R-:W-:Y:S02]  /*4850*/  LEA.HI.X.SX32 R13, R3.reuse, R13, 0x1, P1 ;  /* 0x0000000d030d7211 */ /* 0x040fe400008f0eff */
[----:B------:R-:W-:Y:S01]  /*4860*/  LEA.HI.X.SX32 R53, R3, R53, 0x1, P0 ;  /* 0x0000003503357211 */ /* 0x000fe200000f0eff */
[----:B------:R-:W-:Y:S05]  /*4870*/  BRA `(.L_x_1606) ;  /* 0x0000002c00e07947 */ /* 0x000fea0003800000 */
.L_x_1607:
[----:B------:R-:W-:Y:S01]  /*4880*/  LEA.HI R14, R15, R15, RZ, 0x1 ;  /* 0x0000000f0f0e7211 */ /* 0x000fe200078f08ff */
[----:B------:R-:W3:Y:S01]  /*4890*/  LDC R125, c[0x0][0x450] ;  /* 0x00011400ff7d7b82 */ /* 0x000ee20000000800 */
[C---:B------:R-:W-:Y:S01]  /*48a0*/  LEA R18, P0, R93.reuse, R10, 0x1 ;  /* 0x0000000a5d127211 */ /* 0x040fe200078008ff */
[----:B------:R-:W-:Y:S01]  /*48b0*/  BSSY.RECONVERGENT B0, `(.L_x_1624) ;  /* 0x000005d000007945 */ /* 0x000fe20003800200 */
[----:B------:R-:W-:Y:S02]  /*48c0*/  SHF.R.S32.HI R14, RZ, 0x1, R14 ;  /* 0x00000001ff0e7819 */ /* 0x000fe4000001140e */
[----:B------:R-:W-:Y:S02]  /*48d0*/  SHF.R.U32.HI R17, RZ, 0x1, R15 ;  /* 0x00000001ff117819 */ /* 0x000fe4000001160f */
[----:B------:R-:W-:Y:S01]  /*48e0*/  LEA.HI.X R19, R93, R9, R92, 0x1, P0 ;  /* 0x000000095d137211 */ /* 0x000fe200000f0c5c */
[----:B------:R-:W-:Y:S01]  /*48f0*/  IMAD.MOV R14, RZ, RZ, -R14 ;  /* 0x000000ffff0e7224 */ /* 0x000fe200078e0a0e */
[C---:B------:R-:W-:Y:S02]  /*4900*/  LEA R128, P0, R65.reuse, R80, 0x1 ;  /* 0x0000005041807211 */ /* 0x040fe400078008ff */
[----:B------:R-:W-:Y:S02]  /*4910*/  ISETP.GE.U32.AND P1, PT, R148, R17, PT ;  /* 0x000000119400720c */ /* 0x000fe40003f26070 */
[----:B------:R-:W-:Y:S02]  /*4920*/  LEA.HI.X R129, R65, R81, R62, 0x1, P0 ;  /* 0x0000005141817211 */ /* 0x000fe400000f0c3e */
[----:B------:R-:W-:Y:S02]  /*4930*/  SEL R17, R17, R14, !P1 ;  /* 0x0000000e11117207 */ /* 0x000fe40004800000 */
[----:B------:R-:W-:Y:S01]  /*4940*/  SHF.R.S32.HI R127, RZ, 0x1f, R14 ;  /* 0x0000001fff7f7819 */ /* 0x000fe2000001140e */
[----:B------:R-:W-:Y:S06]  /*4950*/  @!P2 BRA `(.L_x_1625) ;  /* 0x000000040048a947 */ /* 0x000fec0003800000 */
[----:B------:R-:W-:Y:S01]  /*4960*/  ISETP.GE.AND P0, PT, R148, R15, PT ;  /* 0x0000000f9400720c */ /* 0x000fe20003f06270 */
[----:B------:R-:W-:Y:S05]  /*4970*/  IMAD.MOV.U32 R8, RZ, RZ, R10 ;  /* 0x000000ffff087224 */ /* 0x000fea00078e000a */
[----:B------:R-:W4:Y:S07]  /*4980*/  LDG.E.128 R56, desc[UR6][R8.64] ;  /* 0x0000000608387981 */ /* 0x000f2e000c1e1d00 */
[----:B------:R-:W-:Y:S01]  /*4990*/  @!P0 SEL R133, R14, RZ, P1 ;  /* 0x000000ff0e858207 */ /* 0x000fe20000800000 */
[----:B------:R-:W-:Y:S01]  /*49a0*/  @!P0 IMAD.WIDE R36, R17, 0x2, R8 ;  /* 0x0000000211248825 */ /* 0x000fe200078e0208 */
[----:B------:R-:W-:Y:S03]  /*49b0*/  @!P0 SEL R132, R127, RZ, P1 ;  /* 0x000000ff7f848207 */ /* 0x000fe60000800000 */
[C---:B------:R-:W-:Y:S01]  /*49c0*/  @!P0 IMAD.SHL.U32 R131, R133.reuse, 0x2, RZ ;  /* 0x0000000285838824 */ /* 0x040fe200078e00ff */
[----:B------:R-:W-:Y:S01]  /*49d0*/  @!P0 SHF.L.U64.HI R132, R133, 0x1, R132 ;  /* 0x0000000185848819 */ /* 0x000fe20000010284 */
[----:B------:R-:W5:Y:S03]  /*49e0*/  @!P0 LDG.E.128 R20, desc[UR6][R36.64] ;  /* 0x0000000624148981 */ /* 0x000f66000c1e1d00 */
[C---:B------:R-:W-:Y:S05]  /*49f0*/  @!P0 IADD3 R134, P2, PT, R131.reuse, R84, RZ ;  /* 0x0000005483868210 */ /* 0x040fea0007f5e0ff */
[C---:B------:R-:W-:Y:S01]  /*4a00*/  @!P0 IMAD.X R135, R132.reuse, 0x1, R85, P2 ;  /* 0x0000000184878824 */ /* 0x040fe200010e0655 */
[----:B------:R-:W-:Y:S04]  /*4a10*/  @!P0 IADD3 R38, P2, PT, R131, R86, RZ ;  /* 0x0000005683268210 */ /* 0x000fe80007f5e0ff */
[----:B------:R-:W-:Y:S02]  /*4a20*/  @!P0 IADD3.X R39, PT, PT, R132, R87, RZ, P2, !PT ;  /* 0x0000005784278210 */ /* 0x000fe400017fe4ff */
[----:B------:R-:W-:Y:S01]  /*4a30*/  PLOP3.LUT P2, PT, PT, PT, PT, 0x80, 0x8 ;  /* 0x000000000008781c */ /* 0x000fe20003f4f070 */
[----:B------:R-:W2:Y:S01]  /*4a40*/  @!P0 LDG.E.128 R132, desc[UR6][R134.64] ;  /* 0x0000000686848981 */ /* 0x000ea2000c1e1d00 */
[----:B------:R-:W-:Y:S07]  /*4a50*/  @!P0 PLOP3.LUT P2, PT, P1, PT, PT, 0x80, 0x8 ;  /* 0x000000000008881c */ /* 0x000fee0000f4f070 */
[----:B------:R4:W3:Y:S02]  /*4a60*/  @!P0 LDG.E.128 R48, desc[UR6][R38.64] ;  /* 0x0000000626308981 */ /* 0x0008e4000c1e1d00 */
[C---:B----4-:R-:W-:Y:S01]  /*4a70*/  @!P0 SHF.L.U32 R39, R56.reuse, 0x10, RZ ;  /* 0x0000001038278819 */ /* 0x050fe200000006ff */
[----:B------:R-:W-:Y:S01]  /*4a80*/  @!P0 IMAD.U32 R42, R57, 0x10000, RZ ;  /* 0x00010000392a8824 */ /* 0x000fe200078e00ff */
[----:B------:R-:W-:Y:S02]  /*4a90*/  @!P0 LOP3.LUT R41, R56, 0xffff0000, RZ, 0xc0, !PT ;  /* 0xffff000038298812 */ /* 0x000fe400078ec0ff */
[C---:B-----5:R-:W-:Y:S01]  /*4aa0*/  @!P0 SHF.L.U32 R35, R20.reuse, 0x10, RZ ;  /* 0x0000001014238819 */ /* 0x060fe200000006ff */
[C---:B------:R-:W-:Y:S01]  /*4ab0*/  @!P0 IMAD.U32 R31, R21.reuse, 0x10000, RZ ;  /* 0x00010000151f8824 */ /* 0x040fe200078e00ff */
[----:B------:R-:W-:Y:S02]  /*4ac0*/  @!P0 LOP3.LUT R33, R20, 0xffff0000, RZ, 0xc0, !PT ;  /* 0xffff000014218812 */ /* 0x000fe400078ec0ff */
[----:B------:R-:W-:Y:S01]  /*4ad0*/  @!P0 LOP3.LUT R32, R21, 0xffff0000, RZ, 0xc0, !PT ;  /* 0xffff000015208812 */ /* 0x000fe200078ec0ff */
[C---:B------:R-:W-:Y:S01]  /*4ae0*/  @!P0 IMAD.U32 R21, R23.reuse, 0x10000, RZ ;  /* 0x0001000017158824 */ /* 0x040fe200078e00ff */
[C---:B------:R-:W-:Y:S02]  /*4af0*/  @!P0 SHF.L.U32 R29, R22.reuse, 0x10, RZ ;  /* 0x00000010161d8819 */ /* 0x040fe400000006ff */
[----:B------:R-:W-:Y:S02]  /*4b00*/  @!P0 LOP3.LUT R20, R22, 0xffff0000, RZ, 0xc0, !PT ;  /* 0xffff000016148812 */ /* 0x000fe400078ec0ff */
[----:B------:R-:W-:Y:S02]  /*4b10*/  @!P0 LOP3.LUT R23, R23, 0xffff0000, RZ, 0xc0, !PT ;  /* 0xffff000017178812 */ /* 0x000fe400078ec0ff */
[C---:B--2---:R-:W-:Y:S01]  /*4b20*/  @!P0 LOP3.LUT R30, R132.reuse, 0xffff0000, RZ, 0xc0, !PT ;  /* 0xffff0000841e8812 */ /* 0x044fe200078ec0ff */
[----:B------:R-:W-:Y:S01]  /*4b30*/  @!P0 IMAD.U32 R34, R132, 0x10000, RZ ;  /* 0x0001000084228824 */ /* 0x000fe200078e00ff */
[C---:B------:R-:W-:Y:S01]  /*4b40*/  @!P0 SHF.L.U32 R28, R133.reuse, 0x10, RZ ;  /* 0x00000010851c8819 */ /* 0x040fe200000006ff */
[----:B------:R-:W-:Y:S01]  /*4b50*/  @!P0 IMAD.U32 R26, R134, 0x10000, RZ ;  /* 0x00010000861a8824 */ /* 0x000fe200078e00ff */
[----:B------:R-:W-:Y:S01]  /*4b60*/  @!P0 LOP3.LUT R27, R133, 0xffff0000, RZ, 0xc0, !PT ;  /* 0xffff0000851b8812 */ /* 0x000fe200078ec0ff */
[----:B------:R-:W-:Y:S01]  /*4b70*/  @!P2 FADD.FTZ R34, -R34, -RZ ;  /* 0x800000ff2222a221 */ /* 0x000fe20000010100 */
[----:B------:R-:W-:Y:S01]  /*4b80*/  @!P0 LOP3.LUT R25, R134, 0xffff0000, RZ, 0xc0, !PT ;  /* 0xffff000086198812 */ /* 0x000fe200078ec0ff */
[----:B------:R-:W-:Y:S01]  /*4b90*/  @!P2 FADD.FTZ R30, -R30, -RZ ;  /* 0x800000ff1e1ea221 */ /* 0x000fe20000010100 */
[----:B---3--:R-:W-:Y:S01]  /*4ba0*/  @!P0 SHF.L.U32 R38, R48, 0x10, RZ ;  /* 0x0000001030268819 */ /* 0x008fe200000006ff */
        /* <DEDUP_REMOVED lines=45> */
.L_x_1625:
[----:B-1----:R-:W-:Y:S05]  /*4e80*/  BSYNC.RECONVERGENT B0 ;  /* 0x0000000000007941 */ /* 0x002fea0003800200 */
.L_x_1624:
[----:B------:R-:W-:Y:S01]  /*4e90*/  ISETP.NE.AND P0, PT, R130, RZ, PT ;  /* 0x000000ff8200720c */ /* 0x000fe20003f05270 */
[----:B------:R-:W-:Y:S11]  /*4ea0*/  BSSY.RECONVERGENT B0, `(.L_x_1626) ;  /* 0x0000057000007945 */ /* 0x000ff60003800200 */
[----:B------:R-:W-:Y:S01]  /*4eb0*/  @!UPT UIADD3 URZ, UPT, UPT, URZ, URZ, URZ ;  /* 0x000000fffffff290 */ /* 0x000fe2000fffe0ff */
[----:B------:R-:W-:Y:S05]  /*4ec0*/  @P0 BRA `(.L_x_1627) ;  /* 0x0000000400500947 */ /* 0x000fea0003800000 */
[----:B------:R-:W-:Y:S01]  /*4ed0*/  ISETP.GE.AND P0, PT, R148, R15, PT ;  /* 0x0000000f9400720c */ /* 0x000fe20003f06270 */
[----:B----4-:R-:W4:Y:S11]  /*4ee0*/  LDG.E.128 R56, desc[UR6][R18.64] ;  /* 0x0000000612387981 */ /* 0x010f36000c1e1d00 */
[----:B------:R-:W-:Y:S01]  /*4ef0*/  @!UPT UIADD3 URZ, UPT, UPT, URZ, URZ, URZ ;  /* 0x000000fffffff290 */ /* 0x000fe2000fffe0ff */
[----:B------:R-:W-:Y:S01]  /*4f00*/  @!P0 SEL R130, R14, RZ, P1 ;  /* 0x000000ff0e828207 */ /* 0x000fe20000800000 */
[----:B------:R-:W-:Y:S01]  /*4f10*/  @!P0 IMAD.WIDE R36, R17, 0x2, R18 ;  /* 0x0000000211248825 */ /* 0x000fe200078e0212 */
[----:B------:R-:W-:Y:S02]  /*4f20*/  @!P0 SEL R131, R127, RZ, P1 ;  /* 0x000000ff7f838207 */ /* 0x000fe40000800000 */
[----:B------:R-:W-:Y:S02]  /*4f30*/  @!P0 IADD3 R133, P2, PT, R117, R130, RZ ;  /* 0x0000008275858210 */ /* 0x000fe40007f5e0ff */
[----:B------:R-:W5:Y:S03]  /*4f40*/  @!P0 LDG.E.128 R20, desc[UR6][R36.64] ;  /* 0x0000000624148981 */ /* 0x000f66000c1e1d00 */
[----:B------:R-:W-:Y:S02]  /*4f50*/  @!P0 IMAD.X R130, R100, 0x1, R131, P2 ;  /* 0x0000000164828824 */ /* 0x000fe400010e0683 */
[C---:B------:R-:W-:Y:S03]  /*4f60*/  @!P0 IMAD.SHL.U32 R131, R133.reuse, 0x2, RZ ;  /* 0x0000000285838824 */ /* 0x040fe600078e00ff */
[----:B------:R-:W-:Y:S02]  /*4f70*/  @!P0 SHF.L.U64.HI R130, R133, 0x1, R130 ;  /* 0x0000000185828819 */ /* 0x000fe40000010282 */
[C---:B------:R-:W-:Y:S04]  /*4f80*/  @!P0 IADD3 R134, P2, PT, R131.reuse, R84, RZ ;  /* 0x0000005483868210 */ /* 0x040fe80007f5e0ff */
[C---:B------:R-:W-:Y:S02]  /*4f90*/  @!P0 IADD3.X R135, PT, PT, R130.reuse, R85, RZ, P2, !PT ;  /* 0x0000005582878210 */ /* 0x040fe400017fe4ff */
[----:B------:R-:W-:Y:S04]  /*4fa0*/  @!P0 IADD3 R38, P2, PT, R131, R86, RZ ;  /* 0x0000005683268210 */ /* 0x000fe80007f5e0ff */
[----:B------:R-:W2:Y:S01]  /*4fb0*/  @!P0 LDG.E.128 R132, desc[UR6][R134.64] ;  /* 0x0000000686848981 */ /* 0x000ea2000c1e1d00 */
[----:B------:R-:W-:Y:S01]  /*4fc0*/  @!P0 IMAD.X R39, R130, 0x1, R87, P2 ;  /* 0x0000000182278824 */ /* 0x000fe200010e0657 */
[----:B------:R-:W-:Y:S02]  /*4fd0*/  PLOP3.LUT P2, PT, PT, PT, PT, 0x80, 0x8 ;  /* 0x000000000008781c */ /* 0x000fe40003f4f070 */
[----:B------:R-:W-:Y:S04]  /*4fe0*/  @!P0 PLOP3.LUT P2, PT, P1, PT, PT, 0x80, 0x8 ;  /* 0x000000000008881c */ /* 0x000fe80000f4f070 */
[----:B------:R1:W3:Y:S01]  /*4ff0*/  @!P0 LDG.E.128 R48, desc[UR6][R38.64] ;  /* 0x0000000626308981 */ /* 0x0002e2000c1e1d00 */
[C---:B----4-:R-:W-:Y:S01]  /*5000*/  @!P0 LOP3.LUT R41, R56.reuse, 0xffff0000, RZ, 0xc0, !PT ;  /* 0xffff000038298812 */ /* 0x050fe200078ec0ff */
[----:B-1----:R-:W-:Y:S01]  /*5010*/  @!P0 IMAD.U32 R39, R56, 0x10000, RZ ;  /* 0x0001000038278824 */ /* 0x002fe200078e00ff */
[----:B------:R-:W-:Y:S02]  /*5020*/  @!P0 SHF.L.U32 R42, R57, 0x10, RZ ;  /* 0x00000010392a8819 */ /* 0x000fe400000006ff */
[C---:B-----5:R-:W-:Y:S01]  /*5030*/  @!P0 LOP3.LUT R33, R20.reuse, 0xffff0000, RZ, 0xc0, !PT ;  /* 0xffff000014218812 */ /* 0x060fe200078ec0ff */
[----:B------:R-:W-:Y:S01]  /*5040*/  @!P0 IMAD.U32 R35, R20, 0x10000, RZ ;  /* 0x0001000014238824 */ /* 0x000fe200078e00ff */
[C---:B------:R-:W-:Y:S01]  /*5050*/  @!P0 SHF.L.U32 R31, R21.reuse, 0x10, RZ ;  /* 0x00000010151f8819 */ /* 0x040fe200000006ff */
[C---:B------:R-:W-:Y:S01]  /*5060*/  @!P0 IMAD.U32 R29, R22.reuse, 0x10000, RZ ;  /* 0x00010000161d8824 */ /* 0x040fe200078e00ff */
[----:B------:R-:W-:Y:S02]  /*5070*/  @!P0 LOP3.LUT R32, R21, 0xffff0000, RZ, 0xc0, !PT ;  /* 0xffff000015208812 */ /* 0x000fe400078ec0ff */
[----:B------:R-:W-:Y:S02]  /*5080*/  @!P0 LOP3.LUT R20, R22, 0xffff0000, RZ, 0xc0, !PT ;  /* 0xffff000016148812 */ /* 0x000fe400078ec0ff */
[C---:B------:R-:W-:Y:S02]  /*5090*/  @!P0 SHF.L.U32 R21, R23.reuse, 0x10, RZ ;  /* 0x0000001017158819 */ /* 0x040fe400000006ff */
        /* <DEDUP_REMOVED lines=10> */
[C---:B---3--:R-:W-:Y:S01]  /*5140*/  @!P0 IMAD.U32 R38, R48.reuse, 0x10000, RZ ;  /* 0x0001000030268824 */ /* 0x048fe200078e00ff */
        /* <DEDUP_REMOVED lines=44> */
.L_x_1627:
[----:B------:R-:W-:Y:S05]  /*5410*/  BSYNC.RECONVERGENT B0 ;  /* 0x0000000000007941 */ /* 0x000fea0003800200 */
.L_x_1626:
[----:B------:R-:W-:Y:S04]  /*5420*/  BSSY.RECONVERGENT B0, `(.L_x_1628) ;  /* 0x000005c000007945 */ /* 0x000fe80003800200 */
[----:B------:R-:W-:Y:S05]  /*5430*/  @P5 BRA `(.L_x_1629) ;  /* 0x0000000400685947 */ /* 0x000fea0003800000 */
[----:B------:R-:W5:Y:S02]  /*5440*/  LDC.64 R130, c[0x0][0x4a8] ;  /* 0x00012a00ff827b82 */ /* 0x000f640000000a00 */
[C---:B-----5:R-:W-:Y:S04]  /*5450*/  LEA R36, P0, R130.reuse, R18, 0x6 ;  /* 0x0000001282247211 */ /* 0x060fe800078030ff */
[----:B------:R-:W-:Y:S02]  /*5460*/  LEA.HI.X R37, R130, R19, R131, 0x6, P0 ;  /* 0x0000001382257211 */ /* 0x000fe400000f3483 */
[----:B------:R-:W5:Y:S03]  /*5470*/  LDC.64 R130, c[0x0][0x3b8] ;  /* 0x0000ee00ff827b82 */ /* 0x000f660000000a00 */
[----:B-1--4-:R-:W4:Y:S01]  /*5480*/  LDG.E.128 R56, desc[UR6][R36.64] ;  /* 0x0000000624387981 */ /* 0x012f22000c1e1d00 */
        /* <DEDUP_REMOVED lines=8> */
[----:B------:R-:W5:Y:S03]  /*5510*/  @!P0 LDG.E.128 R20, desc[UR6][R38.64] ;  /* 0x0000000626148981 */ /* 0x000f66000c1e1d00 */
[----:B------:R-:W-:Y:S02]  /*5520*/  @!P0 IMAD.SHL.U32 R131, R133, 0x2, RZ ;  /* 0x0000000285838824 */ /* 0x000fe400078e00ff */
[----:B------:R-:W-:Y:S03]  /*5530*/  @!P0 IMAD.X R130, R99, 0x1, R130, P2 ;  /* 0x0000000163828824 */ /* 0x000fe600010e0682 */
[----:B------:R-:W-:Y:S02]  /*5540*/  @!P0 IADD3 R134, P2, PT, R131, R84, RZ ;  /* 0x0000005483868210 */ /* 0x000fe40007f5e0ff */
[----:B------:R-:W-:Y:S04]  /*5550*/  @!P0 SHF.L.U64.HI R130, R133, 0x1, R130 ;  /* 0x0000000185828819 */ /* 0x000fe80000010282 */
[C---:B------:R-:W-:Y:S02]  /*5560*/  @!P0 IADD3.X R135, PT, PT, R130.reuse, R85, RZ, P2, !PT ;  /* 0x0000005582878210 */ /* 0x040fe400017fe4ff */
[----:B------:R-:W-:Y:S04]  /*5570*/  @!P0 IADD3 R40, P2, PT, R131, R86, RZ ;  /* 0x0000005683288210 */ /* 0x000fe80007f5e0ff */
[----:B------:R-:W2:Y:S01]  /*5580*/  @!P0 LDG.E.128 R132, desc[UR6][R134.64] ;  /* 0x0000000686848981 */ /* 0x000ea2000c1e1d00 */
[----:B------:R-:W-:Y:S01]  /*5590*/  @!P0 IMAD.X R41, R130, 0x1, R87, P2 ;  /* 0x0000000182298824 */ /* 0x000fe200010e0657 */
[----:B------:R-:W-:Y:S02]  /*55a0*/  PLOP3.LUT P2, PT, PT, PT, PT, 0x80, 0x8 ;  /* 0x000000000008781c */ /* 0x000fe40003f4f070 */
[----:B------:R-:W-:Y:S04]  /*55b0*/  @!P0 PLOP3.LUT P2, PT, P1, PT, PT, 0x80, 0x8 ;  /* 0x000000000008881c */ /* 0x000fe80000f4f070 */
[----:B------:R4:W3:Y:S02]  /*55c0*/  @!P0 LDG.E.128 R48, desc[UR6][R40.64] ;  /* 0x0000000628308981 */ /* 0x0008e4000c1e1d00 */
[C---:B----4-:R-:W-:Y:S01]  /*55d0*/  @!P0 SHF.L.U32 R41, R56.reuse, 0x10, RZ ;  /* 0x0000001038298819 */ /* 0x050fe200000006ff */
[----:B------:R-:W-:Y:S01]  /*55e0*/  @!P0 IMAD.U32 R44, R57, 0x10000, RZ ;  /* 0x00010000392c8824 */ /* 0x000fe200078e00ff */
[----:B------:R-:W-:Y:S02]  /*55f0*/  @!P0 LOP3.LUT R43, R56, 0xffff0000, RZ, 0xc0, !PT ;  /* 0xffff0000382b8812 */ /* 0x000fe400078ec0ff */
[C---:B-----5:R-:W-:Y:S01]  /*5600*/  @!P0 SHF.L.U32 R35, R20.reuse, 0x10, RZ ;  /* 0x0000001014238819 */ /* 0x060fe200000006ff */
[C---:B------:R-:W-:Y:S01]  /*5610*/  @!P0 IMAD.U32 R31, R21.reuse, 0x10000, RZ ;  /* 0x00010000151f8824 */ /* 0x040fe200078e00ff */
[----:B------:R-:W-:Y:S01]  /*5620*/  @!P0 LOP3.LUT R33, R20, 0xffff0000, RZ, 0xc0, !PT ;  /* 0xffff000014218812 */ /* 0x000fe200078ec0ff */
        /* <DEDUP_REMOVED lines=14> */
[C---:B---3--:R-:W-:Y:S01]  /*5710*/  @!P0 IMAD.U32 R40, R48.reuse, 0x10000, RZ ;  /* 0x0001000030288824 */ /* 0x048fe200078e00ff */
        /* <DEDUP_REMOVED lines=44> */
.L_x_1629:
[----:B------:R-:W-:Y:S05]  /*59e0*/  BSYNC.RECONVERGENT B0 ;  /* 0x0000000000007941 */ /* 0x000fea0003800200 */
.L_x_1628:
[----:B------:R-:W-:Y:S04]  /*59f0*/  BSSY.RECONVERGENT B0, `(.L_x_1630) ;  /* 0x000005c000007945 */ /* 0x000fe80003800200 */
[----:B------:R-:W-:Y:S05]  /*5a00*/  @!P6 BRA `(.L_x_1631) ;  /* 0x000000040068e947 */ /* 0x000fea0003800000 */
[----:B------:R-:W5:Y:S08]  /*5a10*/  LDC.64 R132, c[0x0][0x4a8] ;  /* 0x00012a00ff847b82 */ /* 0x000f700000000a00 */
[----:B------:R-:W1:Y:S01]  /*5a20*/  LDC.64 R130, c[0x0][0x3b8] ;  /* 0x0000ee00ff827b82 */ /* 0x000e620000000a00 */
[C---:B-----5:R-:W-:Y:S04]  /*5a30*/  LEA R36, P0, R132.reuse, R18, 0x7 ;  /* 0x0000001284247211 */ /* 0x060fe800078038ff */
[----:B------:R-:W-:Y:S02]  /*5a40*/  LEA.HI.X R37, R132, R19, R133, 0x7, P0 ;  /* 0x0000001384257211 */ /* 0x000fe400000f3c85 */
[C---:B-1----:R-:W-:Y:S03]  /*5a50*/  LEA R136, P0, R130.reuse, R128, 0x7 ;  /* 0x0000008082887211 */ /* 0x042fe600078038ff */
[----:B----4-:R-:W4:Y:S01]  /*5a60*/  LDG.E.128 R56, desc[UR6][R36.64] ;  /* 0x0000000624387981 */ /* 0x010f22000c1e1d00 */
        /* <DEDUP_REMOVED lines=84> */
.L_x_1631:
[----:B------:R-:W-:Y:S05]  /*5fb0*/  BSYNC.RECONVERGENT B0 ;  /* 0x0000000000007941 */ /* 0x000fea0003800200 */
.L_x_1630:
[----:B------:R-:W-:Y:S04]  /*5fc0*/  BSSY.RECONVERGENT B0, `(.L_x_1632) ;  /* 0x000005e000007945 */ /* 0x000fe80003800200 */
[----:B------:R-:W-:Y:S05]  /*5fd0*/  @P3 BRA `(.L_x_1633) ;  /* 0x0000000400703947 */ /* 0x000fea0003800000 */
[----:B------:R-:W-:Y:S01]  /*5fe0*/  ISETP.GE.AND P0, PT, R148, R15, PT ;  /* 0x0000000f9400720c */ /* 0x000fe20003f06270 */
[----:B-1--4-:R-:W1:Y:S11]  /*5ff0*/  LDC.64 R56, c[0x0][0x4a8] ;  /* 0x00012a00ff387b82 */ /* 0x012e760000000a00 */
        /* <DEDUP_REMOVED lines=8> */
[----:B------:R-:W-:Y:S01]  /*6080*/  @!P0 SHF.L.U32 R131, R57, 0x1, RZ ;  /* 0x0000000139838819 */ /* 0x000fe200000006ff */
[----:B------:R-:W4:Y:S01]  /*6090*/  LDG.E.128 R48, desc[UR6][R32.64] ;  /* 0x0000000620307981 */ /* 0x000f22000c1e1d00 */
[----:B------:R-:W-:Y:S02]  /*60a0*/  @!P0 IMAD.X R130, R97, 0x1, R130, P2 ;  /* 0x0000000161828824 */ /* 0x000fe400010e0682 */
[----:B------:R-:W-:Y:S03]  /*60b0*/  @!P0 IADD3 R58, P2, PT, R131, R84, RZ ;  /* 0x00000054833a8210 */ /* 0x000fe60007f5e0ff */
[----:B------:R-:W-:Y:S02]  /*60c0*/  @!P0 SHF.L.U64.HI R130, R57, 0x1, R130 ;  /* 0x0000000139828819 */ /* 0x000fe40000010282 */
[----:B------:R-:W5:Y:S03]  /*60d0*/  @!P0 LDG.E.128 R20, desc[UR6][R20.64] ;  /* 0x0000000614148981 */ /* 0x000f66000c1e1d00 */
[C---:B------:R-:W-:Y:S01]  /*60e0*/  @!P0 IMAD.X R59, R130.reuse, 0x1, R85, P2 ;  /* 0x00000001823b8824 */ /* 0x040fe200010e0655 */
[----:B------:R-:W-:Y:S04]  /*60f0*/  @!P0 IADD3 R36, P2, PT, R131, R86, RZ ;  /* 0x0000005683248210 */ /* 0x000fe80007f5e0ff */
[----:B------:R-:W-:Y:S01]  /*6100*/  @!P0 IADD3.X R37, PT, PT, R130, R87, RZ, P2, !PT ;  /* 0x0000005782258210 */ /* 0x000fe200017fe4ff */
[----:B------:R-:W3:Y:S01]  /*6110*/  @!P0 LDG.E.128 R56, desc[UR6][R58.64] ;  /* 0x000000063a388981 */ /* 0x000ee2000c1e1d00 */
[----:B------:R-:W-:Y:S02]  /*6120*/  PLOP3.LUT P2, PT, PT, PT, PT, 0x80, 0x8 ;  /* 0x000000000008781c */ /* 0x000fe40003f4f070 */
[----:B------:R-:W-:Y:S05]  /*6130*/  @!P0 PLOP3.LUT P2, PT, P1, PT, PT, 0x80, 0x8 ;  /* 0x000000000008881c */ /* 0x000fea0000f4f070 */
[----:B------:R1:W3:Y:S01]  /*6140*/  @!P0 LDG.E.128 R44, desc[UR6][R36.64] ;  /* 0x00000006242c8981 */ /* 0x0002e2000c1e1d00 */
[C---:B----4-:R-:W-:Y:S01]  /*6150*/  @!P0 LOP3.LUT R39, R48.reuse, 0xffff0000, RZ, 0xc0, !PT ;  /* 0xffff000030278812 */ /* 0x050fe200078ec0ff */
[----:B-1----:R-:W-:Y:S01]  /*6160*/  @!P0 IMAD.U32 R37, R48, 0x10000, RZ ;  /* 0x0001000030258824 */ /* 0x002fe200078e00ff */
[C---:B-----5:R-:W-:Y:S01]  /*6170*/  @!P0 LOP3.LUT R28, R20.reuse, 0xffff0000, RZ, 0xc0, !PT ;  /* 0xffff0000141c8812 */ /* 0x060fe200078ec0ff */
[----:B------:R-:W-:Y:S01]  /*6180*/  @!P0 IMAD.U32 R30, R20, 0x10000, RZ ;  /* 0x00010000141e8824 */ /* 0x000fe200078e00ff */
[C---:B------:R-:W-:Y:S01]  /*6190*/  @!P0 SHF.L.U32 R26, R21.reuse, 0x10, RZ ;  /* 0x00000010151a8819 */ /* 0x040fe200000006ff */
[C---:B--2---:R-:W-:Y:S01]  /*61a0*/  @!P0 IMAD.U32 R24, R22.reuse, 0x10000, RZ ;  /* 0x0001000016188824 */ /* 0x044fe200078e00ff */
[----:B------:R-:W-:Y:S02]  /*61b0*/  @!P0 LOP3.LUT R27, R21, 0xffff0000, RZ, 0xc0, !PT ;  /* 0xffff0000151b8812 */ /* 0x000fe400078ec0ff */
[----:B------:R-:W-:Y:S02]  /*61c0*/  @!P0 LOP3.LUT R21, R22, 0xffff0000, RZ, 0xc0, !PT ;  /* 0xffff000016158812 */ /* 0x000fe400078ec0ff */
[----:B------:R-:W-:Y:S02]  /*61d0*/  @!P0 SHF.L.U32 R16, R23, 0x10, RZ ;  /* 0x0000001017108819 */ /* 0x000fe400000006ff */
[C---:B---3--:R-:W-:Y:S01]  /*61e0*/  @!P0 LOP3.LUT R33, R56.reuse, 0xffff0000, RZ, 0xc0, !PT ;  /* 0xffff000038218812 */ /* 0x048fe200078ec0ff */
        /* <DEDUP_REMOVED lines=8> */
[----:B------:R-:W-:Y:S01]  /*6270*/  @!P0 IMAD.U32 R34, R44, 0x10000, RZ ;  /* 0x000100002c228824 */ /* 0x000fe200078e00ff */
        /* <DEDUP_REMOVED lines=50> */
.L_x_1633:
[----:B------:R-:W-:Y:S05]  /*65a0*/  BSYNC.RECONVERGENT B0 ;  /* 0x0000000000007941 */ /* 0x000fea0003800200 */
.L_x_1632:
[----:B------:R-:W-:Y:S01]  /*65b0*/  ISETP.NE.AND P0, PT, R126, RZ, PT ;  /* 0x000000ff7e00720c */ /* 0x000fe20003f05270 */
[----:B------:R-:W-:Y:S11]  /*65c0*/  BSSY.RECONVERGENT B0, `(.L_x_1634) ;  /* 0x000005d000007945 */ /* 0x000ff60003800200 */
[----:B------:R-:W-:Y:S01]  /*65d0*/  @!UPT UIADD3 URZ, UPT, UPT, URZ, URZ, URZ ;  /* 0x000000fffffff290 */ /* 0x000fe2000fffe0ff */
[----:B------:R-:W-:Y:S05]  /*65e0*/  @!P0 BRA `(.L_x_1635) ;  /* 0x0000000400688947 */ /* 0x000fea0003800000 */
[----:B------:R-:W-:Y:S01]  /*65f0*/  ISETP.GE.AND P0, PT, R148, R15, PT ;  /* 0x0000000f9400720c */ /* 0x000fe20003f06270 */
[----:B-1--4-:R-:W1:Y:S11]  /*6600*/  LDC.64 R56, c[0x0][0x4a8] ;  /* 0x00012a00ff387b82 */ /* 0x012e760000000a00 */
[----:B------:R-:W-:Y:S01]  /*6610*/  @!UPT UIADD3 URZ, UPT, UPT, URZ, URZ, URZ ;  /* 0x000000fffffff290 */ /* 0x000fe2000fffe0ff */
[----:B------:R-:W-:Y:S02]  /*6620*/  @!P0 SEL R58, R14, RZ, P1 ;  /* 0x000000ff0e3a8207 */ /* 0x000fe40000800000 */
[----:B------:R-:W-:Y:S02]  /*6630*/  @!P0 SEL R131, R127, RZ, P1 ;  /* 0x000000ff7f838207 */ /* 0x000fe40000800000 */
[----:B------:R-:W-:Y:S05]  /*6640*/  @!P0 IADD3 R59, P2, PT, R109, R58, RZ ;  /* 0x0000003a6d3b8210 */ /* 0x000fea0007f5e0ff */
[----:B------:R-:W-:Y:S02]  /*6650*/  @!P0 IMAD.X R126, R96, 0x1, R131, P2 ;  /* 0x00000001607e8824 */ /* 0x000fe400010e0683 */
[C---:B------:R-:W-:Y:S01]  /*6660*/  @!P0 IMAD.SHL.U32 R131, R59.reuse, 0x2, RZ ;  /* 0x000000023b838824 */ /* 0x040fe200078e00ff */
[C---:B-1----:R-:W-:Y:S02]  /*6670*/  LEA R32, P3, R56.reuse, R18, 0x8 ;  /* 0x0000001238207211 */ /* 0x042fe400078640ff */
[----:B------:R-:W-:Y:S02]  /*6680*/  @!P0 SHF.L.U64.HI R126, R59, 0x1, R126 ;  /* 0x000000013b7e8819 */ /* 0x000fe4000001027e */
[C---:B------:R-:W-:Y:S02]  /*6690*/  @!P0 IADD3 R132, P2, PT, R131.reuse, R84, RZ ;  /* 0x0000005483848210 */ /* 0x040fe40007f5e0ff */
[----:B------:R-:W-:Y:S02]  /*66a0*/  LEA.HI.X R33, R56, R19, R57, 0x8, P3 ;  /* 0x0000001338217211 */ /* 0x000fe400018f4439 */
[C---:B------:R-:W-:Y:S02]  /*66b0*/  @!P0 IADD3.X R133, PT, PT, R126.reuse, R85, RZ, P2, !PT ;  /* 0x000000557e858210 */ /* 0x040fe400017fe4ff */
[----:B------:R-:W-:Y:S01]  /*66c0*/  @!P0 IADD3 R36, P2, PT, R131, R86, RZ ;  /* 0x0000005683248210 */ /* 0x000fe20007f5e0ff */
[----:B------:R-:W-:Y:S01]  /*66d0*/  @!P0 IMAD.WIDE R20, R17, 0x2, R32 ;  /* 0x0000000211148825 */ /* 0x000fe200078e0220 */
[----:B------:R-:W4:Y:S03]  /*66e0*/  LDG.E.128 R48, desc[UR6][R32.64] ;  /* 0x0000000620307981 */ /* 0x000f26000c1e1d00 */
[----:B------:R-:W-:Y:S01]  /*66f0*/  @!P0 IMAD.X R37, R126, 0x1, R87, P2 ;  /* 0x000000017e258824 */ /* 0x000fe200010e0657 */
[----:B------:R-:W-:Y:S02]  /*6700*/  PLOP3.LUT P2, PT, PT, PT, PT, 0x80, 0x8 ;  /* 0x000000000008781c */ /* 0x000fe40003f4f070 */
[----:B------:R-:W-:Y:S02]  /*6710*/  @!P0 PLOP3.LUT P2, PT, P1, PT, PT, 0x80, 0x8 ;  /* 0x000000000008881c */ /* 0x000fe40000f4f070 */
[----:B------:R-:W5:Y:S08]  /*6720*/  @!P0 LDG.E.128 R56, desc[UR6][R132.64] ;  /* 0x0000000684388981 */ /* 0x000f70000c1e1d00 */
[----:B------:R-:W3:Y:S08]  /*6730*/  @!P0 LDG.E.128 R20, desc[UR6][R20.64] ;  /* 0x0000000614148981 */ /* 0x000ef0000c1e1d00 */
[----:B------:R4:W3:Y:S02]  /*6740*/  @!P0 LDG.E.128 R44, desc[UR6][R36.64] ;  /* 0x00000006242c8981 */ /* 0x0008e4000c1e1d00 */
[C---:B----4-:R-:W-:Y:S01]  /*6750*/  @!P0 SHF.L.U32 R37, R48.reuse, 0x10, RZ ;  /* 0x0000001030258819 */ /* 0x050fe200000006ff */
[----:B------:R-:W-:Y:S01]  /*6760*/  @!P0 IMAD.U32 R40, R49, 0x10000, RZ ;  /* 0x0001000031288824 */ /* 0x000fe200078e00ff */
[----:B------:R-:W-:Y:S02]  /*6770*/  @!P0 LOP3.LUT R39, R48, 0xffff0000, RZ, 0xc0, !PT ;  /* 0xffff000030278812 */ /* 0x000fe400078ec0ff */
[C---:B-----5:R-:W-:Y:S01]  /*6780*/  @!P0 LOP3.LUT R30, R56.reuse, 0xffff0000, RZ, 0xc0, !PT ;  /* 0xffff0000381e8812 */ /* 0x060fe200078ec0ff */
[----:B------:R-:W-:Y:S01]  /*6790*/  @!P0 IMAD.U32 R34, R56, 0x10000, RZ ;  /* 0x0001000038228824 */ /* 0x000fe200078e00ff */
[C---:B------:R-:W-:Y:S01]  /*67a0*/  @!P0 SHF.L.U32 R28, R57.reuse, 0x10, RZ ;  /* 0x00000010391c8819 */ /* 0x040fe200000006ff */
[----:B------:R-:W-:Y:S01]  /*67b0*/  @!P0 IMAD.U32 R26, R58, 0x10000, RZ ;  /* 0x000100003a1a8824 */ /* 0x000fe200078e00ff */
[----:B------:R-:W-:Y:S01]  /*67c0*/  @!P0 LOP3.LUT R27, R57, 0xffff0000, RZ, 0xc0, !PT ;  /* 0xffff0000391b8812 */ /* 0x000fe200078ec0ff */
[----:B------:R-:W-:Y:S01]  /*67d0*/  @!P2 FADD.FTZ R34, -R34, -RZ ;  /* 0x800000ff2222a221 */ /* 0x000fe20000010100 */
[----:B--2---:R-:W-:Y:S01]  /*67e0*/  @!P0 LOP3.LUT R25, R58, 0xffff0000, RZ, 0xc0, !PT ;  /* 0xffff00003a198812 */ /* 0x004fe200078ec0ff */
[----:B------:R-:W1:Y:S01]  /*67f0*/  LDC.64 R56, c[0x0][0x3b8] ;  /* 0x0000ee00ff387b82 */ /* 0x000e620000000a00 */
[----:B---3--:R-:W-:Y:S01]  /*6800*/  @!P0 SHF.L.U32 R35, R20, 0x10, RZ ;  /* 0x0000001014238819 */ /* 0x008fe200000006ff */
[----:B------:R-:W-:Y:S01]  /*6810*/  @!P2 FADD.FTZ R30, -R30, -RZ ;  /* 0x800000ff1e1ea221 */ /* 0x000fe20000010100 */
[----:B------:R-:W-:Y:S01]  /*6820*/  @!P0 LOP3.LUT R33, R20, 0xffff0000, RZ, 0xc0, !PT ;  /* 0xffff000014218812 */ /* 0x000fe200078ec0ff */
[----:B------:R-:W-:Y:S01]  /*6830*/  @!P2 FADD.FTZ R28, -R28, -RZ ;  /* 0x800000ff1c1ca221 */ /* 0x000fe20000010100 */
[----:B------:R-:W-:Y:S01]  /*6840*/  @!P0 LOP3.LUT R32, R21, 0xffff0000, RZ, 0xc0, !PT ;  /* 0xffff000015208812 */ /* 0x000fe200078ec0ff */
[----:B------:R-:W-:Y:S01]  /*6850*/  @!P0 FMUL.FTZ R0, R35, R34 ;  /* 0x0000002223008220 */ /* 0x000fe20000410000 */
[----:B------:R-:W-:Y:S01]  /*6860*/  @!P0 LOP3.LUT R16, R59, 0xffff0000, RZ, 0xc0, !PT ;  /* 0xffff00003b108812 */ /* 0x000fe200078ec0ff */
[----:B------:R-:W-:Y:S01]  /*6870*/  @!P0 IMAD.U32 R31, R21, 0x10000, RZ ;  /* 0x00010000151f8824 */ /* 0x000fe200078e00ff */
[C---:B------:R-:W-:Y:S01]  /*6880*/  @!P0 LOP3.LUT R38, R44.reuse, 0xffff0000, RZ, 0xc0, !PT ;  /* 0xffff00002c268812 */ /* 0x040fe200078ec0ff */
[----:B------:R-:W-:Y:S01]  /*6890*/  @!P0 IMAD.U32 R36, R44, 0x10000, RZ ;  /* 0x000100002c248824 */ /* 0x000fe200078e00ff */
[----:B------:R-:W-:Y:S01]  /*68a0*/  @!P0 LOP3.LUT R20, R22, 0xffff0000, RZ, 0xc0, !PT ;  /* 0xffff000016148812 */ /* 0x000fe200078ec0ff */
[----:B------:R-:W-:Y:S01]  /*68b0*/  @!P2 FADD.FTZ R27, -R27, -RZ ;  /* 0x800000ff1b1ba221 */ /* 0x000fe20000010100 */
[----:B------:R-:W-:Y:S01]  /*68c0*/  @!P0 LOP3.LUT R42, R45, 0xffff0000, RZ, 0xc0, !PT ;  /* 0xffff00002d2a8812 */ /* 0x000fe200078ec0ff */
[----:B------:R-:W-:Y:S01]  /*68d0*/  @!P0 IMAD.U32 R24, R59, 0x10000, RZ ;  /* 0x000100003b188824 */ /* 0x000fe200078e00ff */
[----:B------:R-:W-:Y:S01]  /*68e0*/  @!P0 SHF.L.U32 R21, R23, 0x10, RZ ;  /* 0x0000001017158819 */ /* 0x000fe200000006ff */
[----:B------:R-:W-:Y:S01]  /*68f0*/  @!P0 FFMA.FTZ R0, R37, R36, R0 ;  /* 0x0000002425008223 */ /* 0x000fe20000010000 */
[----:B------:R-:W-:Y:S01]  /*6900*/  @!P0 LOP3.LUT R37, R49, 0xffff0000, RZ, 0xc0, !PT ;  /* 0xffff000031258812 */ /* 0x000fe200078ec0ff */
[----:B------:R-:W-:Y:S01]  /*6910*/  @!P0 FMUL.FTZ R2, R33, R30 ;  /* 0x0000001e21028220 */ /* 0x000fe20000410000 */
[----:B------:R-:W-:Y:S01]  /*6920*/  @!P0 LOP3.LUT R23, R23, 0xffff0000, RZ, 0xc0, !PT ;  /* 0xffff000017178812 */ /* 0x000fe200078ec0ff */
[----:B------:R-:W-:Y:S01]  /*6930*/  @!P2 FADD.FTZ R26, -R26, -RZ ;  /* 0x800000ff1a1aa221 */ /* 0x000fe20000010100 */
[----:B------:R-:W-:Y:S01]  /*6940*/  @!P0 LOP3.LUT R44, R46, 0xffff0000, RZ, 0xc0, !PT ;  /* 0xffff00002e2c8812 */ /* 0x000fe200078ec0ff */
[----:B------:R-:W-:Y:S01]  /*6950*/  @!P0 FMUL.FTZ R3, R31, R28 ;  /* 0x0000001c1f038220 */ /* 0x000fe20000410000 */
[----:B------:R-:W-:Y:S01]  /*6960*/  @!P0 IMAD.U32 R41, R45, 0x10000, RZ ;  /* 0x000100002d298824 */ /* 0x000fe200078e00ff */
[----:B------:R-:W-:Y:S01]  /*6970*/  @!P0 SHF.L.U32 R45, R47, 0x10, RZ ;  /* 0x000000102f2d8819 */ /* 0x000fe200000006ff */
[----:B------:R-:W-:Y:S02]  /*6980*/  @!P0 IMAD.U32 R29, R22, 0x10000, RZ ;  /* 0x00010000161d8824 */ /* 0x000fe400078e00ff */
[----:B------:R-:W-:Y:S01]  /*6990*/  @!P2 FADD.FTZ R25, -R25, -RZ ;  /* 0x800000ff1919a221 */ /* 0x000fe20000010100 */
[----:B------:R-:W-:Y:S01]  /*69a0*/  @!P0 FMUL.FTZ R4, R32, R27 ;  /* 0x0000001b20048220 */ /* 0x000fe20000410000 */
[----:B------:R-:W-:Y:S01]  /*69b0*/  @!P2 FADD.FTZ R24, -R24, -RZ ;  /* 0x800000ff1818a221 */ /* 0x000fe20000010100 */
[----:B------:R-:W-:Y:S01]  /*69c0*/  @!P2 FADD.FTZ R16, -R16, -RZ ;  /* 0x800000ff1010a221 */ /* 0x000fe20000010100 */
[----:B-1----:R-:W-:Y:S01]  /*69d0*/  LEA R130, P2, R56, R128, 0x8 ;  /* 0x0000008038827211 */ /* 0x002fe200078440ff */
[----:B------:R-:W-:Y:S01]  /*69e0*/  @!P0 FFMA.FTZ R2, R39, R38, R2 ;  /* 0x0000002627028223 */ /* 0x000fe20000010002 */
[C---:B------:R-:W-:Y:S01]  /*69f0*/  @!P0 LOP3.LUT R39, R50.reuse, 0xffff0000, RZ, 0xc0, !PT ;  /* 0xffff000032278812 */ /* 0x040fe200078ec0ff */
[----:B------:R-:W-:Y:S01]  /*6a00*/  @!P0 IMAD.U32 R36, R50, 0x10000, RZ ;  /* 0x0001000032248824 */ /* 0x000fe200078e00ff */
[----:B------:R-:W-:Y:S01]  /*6a10*/  @!P0 SHF.L.U32 R38, R51, 0x10, RZ ;  /* 0x0000001033268819 */ /* 0x000fe200000006ff */
[----:B------:R-:W-:Y:S01]  /*6a20*/  @!P0 FFMA.FTZ R3, R40, R41, R3 ;  /* 0x0000002928038223 */ /* 0x000fe20000010003 */
[----:B------:R-:W-:Y:S01]  /*6a30*/  @!P0 F2FP.BF16.F32.PACK_AB R58, R2, R0 ;  /* 0x00000000023a823e */ /* 0x000fe200000010ff */
[----:B------:R-:W-:Y:S01]  /*6a40*/  @!P0 FMUL.FTZ R5, R29, R26 ;  /* 0x0000001a1d058220 */ /* 0x000fe20000410000 */
[----:B------:R-:W-:Y:S01]  /*6a50*/  LEA.HI.X R131, R56, R129, R57, 0x8, P2 ;  /* 0x0000008138837211 */ /* 0x000fe200010f4439 */
[----:B------:R-:W-:Y:S01]  /*6a60*/  @!P0 IMAD.U32 R43, R46, 0x10000, RZ ;  /* 0x000100002e2b8824 */ /* 0x000fe200078e00ff */
[----:B------:R-:W-:Y:S01]  /*6a70*/  @!P0 LOP3.LUT R46, R47, 0xffff0000, RZ, 0xc0, !PT ;  /* 0xffff00002f2e8812 */ /* 0x000fe200078ec0ff */
[----:B------:R-:W-:Y:S01]  /*6a80*/  @!P0 FFMA.FTZ R4, R37, R42, R4 ;  /* 0x0000002a25048223 */ /* 0x000fe20000010004 */
[----:B------:R-:W-:Y:S01]  /*6a90*/  @!P0 LOP3.LUT R37, R51, 0xffff0000, RZ, 0xc0, !PT ;  /* 0xffff000033258812 */ /* 0x000fe200078ec0ff */
[----:B------:R-:W-:Y:S01]  /*6aa0*/  @!P0 FMUL.FTZ R6, R20, R25 ;  /* 0x0000001914068220 */ /* 0x000fe20000410000 */
[----:B------:R-:W-:Y:S01]  /*6ab0*/  @!P0 FMUL.FTZ R7, R21, R24 ;  /* 0x0000001815078220 */ /* 0x000fe20000410000 */
[----:B------:R-:W-:Y:S01]  /*6ac0*/  @!P0 FMUL.FTZ R8, R23, R16 ;  /* 0x0000001017088220 */ /* 0x000fe20000410000 */
[----:B------:R-:W-:Y:S01]  /*6ad0*/  @!P0 F2FP.BF16.F32.PACK_AB R59, R4, R3 ;  /* 0x00000003043b823e */ /* 0x000fe200000010ff */
[----:B------:R-:W-:Y:S01]  /*6ae0*/  @!P0 FFMA.FTZ R5, R36, R43, R5 ;  /* 0x0000002b24058223 */ /* 0x000fe20000010005 */
[----:B------:R-:W-:Y:S01]  /*6af0*/  @!P0 FFMA.FTZ R6, R39, R44, R6 ;  /* 0x0000002c27068223 */ /* 0x000fe20000010006 */
[----:B------:R-:W-:Y:S01]  /*6b00*/  @!P0 FFMA.FTZ R7, R38, R45, R7 ;  /* 0x0000002d26078223 */ /* 0x000fe20000010007 */
[----:B------:R-:W-:Y:S01]  /*6b10*/  @!P0 FFMA.FTZ R8, R37, R46, R8 ;  /* 0x0000002e25088223 */ /* 0x000fe20000010008 */
[----:B------:R-:W-:Y:S01]  /*6b20*/  @!P0 IMAD.MOV.U32 R48, RZ, RZ, R58 ;  /* 0x000000ffff308224 */ /* 0x000fe200078e003a */
[----:B------:R-:W-:Y:S02]  /*6b30*/  @!P0 MOV R49, R59 ;  /* 0x0000003b00318202 */ /* 0x000fe40000000f00 */
[----:B------:R-:W-:Y:S02]  /*6b40*/  @!P0 F2FP.BF16.F32.PACK_AB R126, R6, R5 ;  /* 0x00000005067e823e */ /* 0x000fe400000010ff */
[----:B------:R-:W-:Y:S03]  /*6b50*/  @!P0 F2FP.BF16.F32.PACK_AB R57, R8, R7 ;  /* 0x000000070839823e */ /* 0x000fe600000010ff */
[----:B------:R-:W-:Y:S01]  /*6b60*/  @!P0 IMAD.MOV.U32 R50, RZ, RZ, R126 ;  /* 0x000000ffff328224 */ /* 0x000fe200078e007e */
[----:B------:R-:W-:Y:S05]  /*6b70*/  @!P0 MOV R51, R57 ;  /* 0x0000003900338202 */ /* 0x000fea0000000f00 */
[----:B------:R1:W-:Y:S02]  /*6b80*/  STG.E.128 desc[UR6][R130.64], R48 ;  /* 0x0000003082007986 */ /* 0x0003e4000c101d06 */
.L_x_1635:
[----:B------:R-:W-:Y:S05]  /*6b90*/  BSYNC.RECONVERGENT B0 ;  /* 0x0000000000007941 */ /* 0x000fea0003800200 */
.L_x_1634:
[----:B------:R-:W-:Y:S04]  /*6ba0*/  BSSY.RECONVERGENT B0, `(.L_x_1636) ;  /* 0x000005e000007945 */ /* 0x000fe80003800200 */
[----:B------:R-:W-:Y:S05]  /*6bb0*/  @!P4 BRA `(.L_x_1637) ;  /* 0x000000040070c947 */ /* 0x000fea0003800000 */
[----:B------:R-:W-:Y:S01]  /*6bc0*/  ISETP.GE.AND P0, PT, R148, R15, PT ;  /* 0x0000000f9400720c */ /* 0x000fe20003f06270 */
[----:B-1--4-:R-:W1:Y:S11]  /*6bd0*/  LDC.64 R56, c[0x0][0x4a8] ;  /* 0x00012a00ff387b82 */ /* 0x012e760000000a00 */
        /* <DEDUP_REMOVED lines=9> */
[----:B------:R-:W4:Y:S01]  /*6c70*/  LDG.E.128 R48, desc[UR6][R32.64] ;  /* 0x0000000620307981 */ /* 0x000f22000c1e1d00 */
[----:B------:R-:W-:Y:S01]  /*6c80*/  @!P0 IMAD.WIDE R20, R17, 0x2, R32 ;  /* 0x0000000211148825 */ /* 0x000fe200078e0220 */
[----:B------:R-:W-:Y:S02]  /*6c90*/  @!P0 IADD3 R58, P2, PT, R131, R84, RZ ;  /* 0x00000054833a8210 */ /* 0x000fe40007f5e0ff */
[----:B------:R-:W-:Y:S04]  /*6ca0*/  @!P0 SHF.L.U64.HI R126, R57, 0x1, R126 ;  /* 0x00000001397e8819 */ /* 0x000fe8000001027e */
[----:B------:R-:W5:Y:S01]  /*6cb0*/  @!P0 LDG.E.128 R20, desc[UR6][R20.64] ;  /* 0x0000000614148981 */ /* 0x000f62000c1e1d00 */
[C---:B------:R-:W-:Y:S01]  /*6cc0*/  @!P0 IMAD.X R59, R126.reuse, 0x1, R85, P2 ;  /* 0x000000017e3b8824 */ /* 0x040fe200010e0655 */
[----:B------:R-:W-:Y:S04]  /*6cd0*/  @!P0 IADD3 R36, P2, PT, R131, R86, RZ ;  /* 0x0000005683248210 */ /* 0x000fe80007f5e0ff */
[----:B------:R-:W-:Y:S02]  /*6ce0*/  @!P0 IADD3.X R37, PT, PT, R126, R87, RZ, P2, !PT ;  /* 0x000000577e258210 */ /* 0x000fe400017fe4ff */
[----:B------:R-:W-:Y:S01]  /*6cf0*/  PLOP3.LUT P2, PT, PT, PT, PT, 0x80, 0x8 ;  /* 0x000000000008781c */ /* 0x000fe20003f4f070 */
[----:B------:R-:W3:Y:S01]  /*6d00*/  @!P0 LDG.E.128 R56, desc[UR6][R58.64] ;  /* 0x000000063a388981 */ /* 0x000ee2000c1e1d00 */
[----:B------:R-:W-:Y:S07]  /*6d10*/  @!P0 PLOP3.LUT P2, PT, P1, PT, PT, 0x80, 0x8 ;  /* 0x000000000008881c */ /* 0x000fee0000f4f070 */
        /* <DEDUP_REMOVED lines=9> */
[----:B------:R-:W-:Y:S01]  /*6db0*/  @!P0 SHF.L.U32 R16, R23, 0x10, RZ ;  /* 0x0000001017108819 */ /* 0x000fe200000006ff */
[C---:B---3--:R-:W-:Y:S01]  /*6dc0*/  @!P0 IMAD.U32 R35, R56.reuse, 0x10000, RZ ;  /* 0x0001000038238824 */ /* 0x048fe200078e00ff */
        /* <DEDUP_REMOVED lines=59> */
.L_x_1637:
[----:B------:R-:W-:Y:S05]  /*7180*/  BSYNC.RECONVERGENT B0 ;  /* 0x0000000000007941 */ /* 0x000fea0003800200 */
.L_x_1636:
[----:B------:R-:W-:Y:S01]  /*7190*/  ISETP.NE.AND P0, PT, R124, RZ, PT ;  /* 0x000000ff7c00720c */ /* 0x000fe20003f05270 */
[----:B------:R-:W-:Y:S11]  /*71a0*/  BSSY.RECONVERGENT B0, `(.L_x_1638) ;  /* 0x000005f000007945 */ /* 0x000ff60003800200 */
[----:B------:R-:W-:Y:S01]  /*71b0*/  @!UPT UIADD3 URZ, UPT, UPT, URZ, URZ, URZ ;  /* 0x000000fffffff290 */ /* 0x000fe2000fffe0ff */
[----:B------:R-:W-:Y:S05]  /*71c0*/  @!P0 BRA `(.L_x_1639) ;  /* 0x0000000400708947 */ /* 0x000fea0003800000 */
        /* <DEDUP_REMOVED lines=10> */
[----:B----4-:R-:W-:Y:S01]  /*7270*/  @!P0 SHF.L.U32 R57, R49, 0x1, RZ ;  /* 0x0000000131398819 */ /* 0x010fe200000006ff */
        /* <DEDUP_REMOVED lines=16> */
[C---:B--2---:R-:W-:Y:S01]  /*7380*/  @!P0 SHF.L.U32 R25, R29.reuse, 0x10, RZ ;  /* 0x000000101d198819 */ /* 0x044fe200000006ff */
[C---:B------:R-:W-:Y:S01]  /*7390*/  @!P0 IMAD.U32 R23, R30.reuse, 0x10000, RZ ;  /* 0x000100001e178824 */ /* 0x040fe200078e00ff */
[----:B------:R-:W-:Y:S02]  /*73a0*/  @!P0 LOP3.LUT R24, R29, 0xffff0000, RZ, 0xc0, !PT ;  /* 0xffff00001d188812 */ /* 0x000fe400078ec0ff */
[----:B------:R-:W-:Y:S02]  /*73b0*/  @!P0 LOP3.LUT R21, R30, 0xffff0000, RZ, 0xc0, !PT ;  /* 0xffff00001e158812 */ /* 0x000fe400078ec0ff */
[C---:B------:R-:W-:Y:S02]  /*73c0*/  @!P0 SHF.L.U32 R17, R31.reuse, 0x10, RZ ;  /* 0x000000101f118819 */ /* 0x040fe400000006ff */
[----:B------:R-:W-:Y:S01]  /*73d0*/  @!P0 LOP3.LUT R15, R31, 0xffff0000, RZ, 0xc0, !PT ;  /* 0xffff00001f0f8812 */ /* 0x000fe200078ec0ff */
[C---:B---3--:R-:W-:Y:S01]  /*73e0*/  @!P0 IMAD.U32 R30, R48.reuse, 0x10000, RZ ;  /* 0x00010000301e8824 */ /* 0x048fe200078e00ff */
        /* <DEDUP_REMOVED lines=9> */
[C---:B------:R-:W-:Y:S01]  /*7480*/  @!P0 IMAD.U32 R32, R40.reuse, 0x10000, RZ ;  /* 0x0001000028208824 */ /* 0x040fe200078e00ff */
        /* <DEDUP_REMOVED lines=48> */
.L_x_1639:
[----:B------:R-:W-:Y:S05]  /*7790*/  BSYNC.RECONVERGENT B0 ;  /* 0x0000000000007941 */ /* 0x000fea0003800200 */
.L_x_1638:
[----:B------:R-:W1:Y:S01]  /*77a0*/  LDC R15, c[0x0][0x450] ;  /* 0x00011400ff0f7b82 */ /* 0x000e620000000800 */
[----:B---3--:R-:W-:Y:S05]  /*77b0*/  IMAD.U32 R125, R125, -0x80, RZ ;  /* 0xffffff807d7d7824 */ /* 0x008fea00078e00ff */
[C---:B------:R-:W-:Y:S02]  /*77c0*/  LEA R86, P1, R125.reuse, R86, 0x1 ;  /* 0x000000567d567211 */ /* 0x040fe400078208ff */
[C---:B------:R-:W-:Y:S02]  /*77d0*/  LEA R84, P0, R125.reuse, R84, 0x1 ;  /* 0x000000547d547211 */ /* 0x040fe400078008ff */
[C---:B------:R-:W-:Y:S02]  /*77e0*/  LEA.HI.X.SX32 R87, R125.reuse, R87, 0x1, P1 ;  /* 0x000000577d577211 */ /* 0x040fe400008f0eff */
[----:B------:R-:W-:Y:S09]  /*77f0*/  LEA.HI.X.SX32 R85, R125, R85, 0x1, P0 ;  /* 0x000000557d557211 */ /* 0x000ff200000f0eff */
.L_x_1606:
[----:B-1----:R-:W-:Y:S05]  /*7800*/  BSYNC.RECONVERGENT B1 ;  /* 0x0000000000017941 */ /* 0x002fea0003800200 */
.L_x_1604:
[----:B------:R-:W-:Y:S04]  /*7810*/  ISETP.NE.U32.AND P0, PT, RZ, UR12, PT ;  /* 0x0000000cff007c0c */ /* 0x000fe8000bf05070 */
[----:B------:R-:W-:Y:S11]  /*7820*/  ISETP.NE.AND.EX P0, PT, RZ, UR13, PT, P0 ;  /* 0x0000000dff007c0c */ /* 0x000ff6000bf05300 */
[----:B------:R-:W-:Y:S02]  /*7830*/  @!UPT UIADD3 URZ, UPT, UPT, URZ, URZ, URZ ;  /* 0x000000fffffff290 */ /* 0x000fe4000fffe0ff */
[----:B------:R-:W1:Y:S01]  /*7840*/  @!P0 LDC R2, c[0x0][0x3c0] ;  /* 0x0000f000ff028b82 */ /* 0x000e620000000800 */
[----:B------:R-:W-:Y:S07]  /*7850*/  @!P0 IMAD.MOV.U32 R3, RZ, RZ, RZ ;  /* 0x000000ffff038224 */ /* 0x000fee00078e00ff */
[----:B------:R-:W5:Y:S01]  /*7860*/  @!P0 LDC R0, c[0x0][0x3b8] ;  /* 0x0000ee00ff008b82 */ /* 0x000f620000000800 */
[----:B------:R-:W-:Y:S01]  /*7870*/  @!P0 IADD3 R3, P1, PT, RZ, -R3, RZ ;  /* 0x80000003ff038210 */ /* 0x000fe20007f3e0ff */
[----:B-----5:R-:W-:Y:S02]  /*7880*/  @!P0 IMAD.SHL.U32 R0, R0, 0x100, RZ ;  /* 0x0000010000008824 */ /* 0x020fe400078e00ff */
[----:B-1----:R-:W-:Y:S02]  /*7890*/  @!P0 IMAD.SHL.U32 R2, R2, 0x100, RZ ;  /* 0x0000010002028824 */ /* 0x002fe400078e00ff */
[----:B------:R-:W-:Y:S02]  /*78a0*/  @!P0 IMAD.X R0, RZ, RZ, ~R0, P1 ;  /* 0x000000ffff008224 */ /* 0x000fe400008e0e00 */
[----:B------:R-:W-:Y:S05]  /*78b0*/  @!P0 IMAD.X R2, RZ, RZ, ~R2, P1 ;  /* 0x000000ffff028224 */ /* 0x000fea00008e0e02 */
[C---:B--23--:R-:W-:Y:S02]  /*78c0*/  @!P0 SHF.R.S64 R5, R3.reuse, 0x1f, R2 ;  /* 0x0000001f03058819 */ /* 0x04cfe40000001002 */
[----:B------:R-:W-:Y:S02]  /*78d0*/  @!P0 SHF.R.S64 R3, R3, 0x1f, R0 ;  /* 0x0000001f03038819 */ /* 0x000fe40000001000 */
[----:B------:R-:W-:Y:S02]  /*78e0*/  @!P0 IADD3 R78, P2, PT, R5, R78, RZ ;  /* 0x0000004e054e8210 */ /* 0x000fe40007f5e0ff */
[----:B----4-:R-:W-:Y:S02]  /*78f0*/  @!P0 IADD3 R80, P1, PT, R3, R80, RZ ;  /* 0x0000005003508210 */ /* 0x010fe40007f3e0ff */
        /* <DEDUP_REMOVED lines=16> */
[----:B------:R-:W-:Y:S01]  /*7a00*/  IMAD R21, R8, R6, RZ ;  /* 0x0000000608157224 */ /* 0x000fe200078e02ff */
        /* <DEDUP_REMOVED lines=59> */
.L_x_1640:
[----:B------:R-:W-:Y:S02]  /*7dc0*/  ISETP.NE.AND P2, PT, R79, RZ, PT ;  /* 0x000000ff4f00720c */ /* 0x000fe40003f45270 */
[----:B------:R-:W-:Y:S02]  /*7dd0*/  IADD3 R82, P1, PT, R82, R89, RZ ;  /* 0x0000005952527210 */ /* 0x000fe40007f3e0ff */
[----:B------:R-:W-:Y:S03]  /*7de0*/  IADD3 R10, P0, PT, R10, R91, RZ ;  /* 0x0000005b0a0a7210 */ /* 0x000fe60007f1e0ff */
[----:B------:R-:W-:Y:S02]  /*7df0*/  IMAD.X R83, R83, 0x1, R88, P1 ;  /* 0x0000000153537824 */ /* 0x000fe400008e0658 */
[----:B------:R-:W-:Y:S04]  /*7e00*/  IMAD.X R9, R9, 0x1, R90, P0 ;  /* 0x0000000109097824 */ /* 0x000fe800000e065a */
[----:B------:R-:W-:Y:S05]  /*7e10*/  @P2 BRA `(.L_x_1641) ;  /* 0xffffffa000b02947 */ /* 0x000fea000383ffff */
.L_x_1603:
[----:B------:R-:W1:Y:S01]  /*7e20*/  LDC R21, c[0x0][0x450] ;  /* 0x00011400ff157b82 */ /* 0x000e620000000800 */
        /* <DEDUP_REMOVED lines=17> */
[----:B------:R-:W-:Y:S01]  /*7f40*/  BSSY.RECONVERGENT B0, `(.L_x_1644) ;  /* 0x000000b000007945 */ /* 0x000fe20003800200 */
[----:B------:R-:W-:-:S03]  /*7f50*/  VIADD R8, R222, 0x20 ;  /* 0x00000020de087836 */ /* 0x000fc60000000000 */
[-C--:B------:R-:W-:Y:S02]  /*7f60*/  ISETP.GE.AND P2, PT, R222, R3.reuse, PT ;  /* 0x00000003de00720c */ /* 0x080fe40003f46270 */
[----:B------:R-:W-:Y:S02]  /*7f70*/  ISETP.GE.AND P1, PT, R8, R3, PT ;  /* 0x000000030800720c */ /* 0x000fe40003f26270 */
[----:B-1----:R-:W-:-:S04]  /*7f80*/  LEA R2, P0, R120, UR8, 0x1 ;  /* 0x0000000878027c11 */ /* 0x002fc8000f8008ff */
[----:B------:R-:W-:-:S05]  /*7f90*/  LEA.HI.X R3, R120, UR9, R67, 0x1, P0 ;  /* 0x0000000978037c11 */ /* 0x000fca00080f0c43 */
[----:B------:R-:W-:Y:S05]  /*7fa0*/  @P2 BRA `(.L_x_1645) ;  /* 0x0000000000102947 */ /* 0x000fea0003800000 */
[----:B------:R-:W-:Y:S01]  /*7fb0*/  @!PT LDS RZ, [RZ] ;  /* 0x00000000fffff984 */ /* 0x000fe20000000800 */
[----:B------:R-:W-:Y:S01]  /*7fc0*/  @!PT LDS RZ, [RZ] ;  /* 0x00000000fffff984 */ /* 0x000fe20000000800 */
[----:B------:R-:W-:Y:S01]  /*7fd0*/  @!PT LDS RZ, [RZ] ;  /* 0x00000000fffff984 */ /* 0x000fe20000000800 */
[----:B------:R1:W-:Y:S02]  /*7fe0*/  LDGSTS.E.BYPASS.LTC128B.128 [R227], desc[UR6][R2.64] ;  /* 0x0000000002e37fae */ /* 0x0003e4000b981a06 */
.L_x_1645:
[----:B------:R-:W-:Y:S05]  /*7ff0*/  BSYNC.RECONVERGENT B0 ;  /* 0x0000000000007941 */ /* 0x000fea0003800200 */
.L_x_1644:
[----:B------:R-:W-:Y:S05]  /*8000*/  @P1 BRA `(.L_x_1646) ;  /* 0x0000001400241947 */ /* 0x000fea0003800000 */
[----:B-1----:R-:W-:-:S04]  /*8010*/  LEA R2, P0, R23, R2, 0x1 ;  /* 0x0000000217027211 */ /* 0x002fc800078008ff */
[----:B------:R-:W-:-:S05]  /*8020*/  LEA.HI.X R3, R23, R3, R0, 0x1, P0 ;  /* 0x0000000317037211 */ /* 0x000fca00000f0c00 */
[----:B------:R-:W-:Y:S01]  /*8030*/  @!PT LDS RZ, [RZ] ;  /* 0x00000000fffff984 */ /* 0x000fe20000000800 */
[----:B------:R-:W-:Y:S01]  /*8040*/  @!PT LDS RZ, [RZ] ;  /* 0x00000000fffff984 */ /* 0x000fe20000000800 */
[----:B------:R-:W-:Y:S01]  /*8050*/  @!PT LDS RZ, [RZ] ;  /* 0x00000000fffff984 */ /* 0x000fe20000000800 */
[----:B------:R2:W-:Y:S01]  /*8060*/  LDGSTS.E.BYPASS.LTC128B.128 [R227+0x800], desc[UR6][R2.64] ;  /* 0x0080000002e37fae */ /* 0x0005e2000b981a06 */
[----:B------:R-:W-:Y:S05]  /*8070*/  BRA `(.L_x_1646) ;  /* 0x0000001400087947 */ /* 0x000fea0003800000 */
.L_x_1643:
        /* <DEDUP_REMOVED lines=23> */
[----:B-----5:R1:W5:Y:S01]  /*81f0*/  LDG.E.128 R8, desc[UR6][R30.64] ;  /* 0x000000061e087981 */ /* 0x020362000c1e1d00 */
        /* <DEDUP_REMOVED lines=49> */
.L_x_1651:
[----:B------:R-:W-:Y:S05]  /*8510*/  BSYNC.RECONVERGENT B0 ;  /* 0x0000000000007941 */ /* 0x000fea0003800200 */
.L_x_1650:
[----:B-----5:R2:W-:Y:S02]  /*8520*/  STS.128 [R227], R8 ;  /* 0x00000008e3007388 */ /* 0x0205e40000000c00 */
.L_x_1649:
[----:B------:R-:W-:Y:S05]  /*8530*/  BSYNC.RECONVERGENT B1 ;  /* 0x0000000000017941 */ /* 0x000fea0003800200 */
.L_x_1648:
[----:B--2---:R-:W-:-:S04]  /*8540*/  IADD3 R8, PT, PT, R222, 0x20, RZ ;  /* 0x00000020de087810 */ /* 0x004fc80007ffe0ff */
[----:B------:R-:W-:-:S13]  /*8550*/  ISETP.GE.AND P0, PT, R8, R7, PT ;  /* 0x000000070800720c */ /* 0x000fda0003f06270 */
[----:B------:R-:W-:Y:S05]  /*8560*/  @P0 BRA `(.L_x_1646) ;  /* 0x0000000c00cc0947 */ /* 0x000fea0003800000 */
[----:B------:R-:W-:-:S04]  /*8570*/  LEA R12, P0, R23, R30, 0x1 ;  /* 0x0000001e170c7211 */ /* 0x000fc800078008ff */
[----:B------:R-:W-:-:S06]  /*8580*/  LEA.HI.X R13, R23, R31, R0, 0x1, P0 ;  /* 0x0000001f170d7211 */ /* 0x000fcc00000f0c00 */
[----:B------:R-:W5:Y:S01]  /*8590*/  LDG.E.128 R12, desc[UR6][R12.64] ;  /* 0x000000060c0c7981 */ /* 0x000f62000c1e1d00 */
[----:B------:R-:W-:Y:S01]  /*85a0*/  ISETP.GE.AND P0, PT, R148, R21, PT ;  /* 0x000000159400720c */ /* 0x000fe20003f06270 */
[----:B------:R-:W-:-:S12]  /*85b0*/  BSSY.RECONVERGENT B0, `(.L_x_1652) ;  /* 0x0000033000007945 */ /* 0x000fd80003800200 */
[----:B------:R-:W-:Y:S05]  /*85c0*/  @P0 BRA `(.L_x_1653) ;  /* 0x0000000000c40947 */ /* 0x000fea0003800000 */
[----:B------:R-:W2:Y:S01]  /*85d0*/  LDCU.64 UR8, c[0x0][0x4d0] ;  /* 0x00009a00ff0877ac */ /* 0x000ea20008000a00 */
[C---:B------:R-:W-:Y:S01]  /*85e0*/  IADD3 R74, P0, PT, R25.reuse, R74, RZ ;  /* 0x0000004a194a7210 */ /* 0x040fe20007f1e0ff */
[----:B------:R-:W3:Y:S03]  /*85f0*/  LDCU.64 UR10, c[0x0][0x4c8] ;  /* 0x00009900ff0a77ac */ /* 0x000ee60008000a00 */
[----:B------:R-:W-:Y:S01]  /*8600*/  LEA.HI.X.SX32 R25, R25, R71, 0x1, P0 ;  /* 0x0000004719197211 */ /* 0x000fe200000f0eff */
[----:B------:R-:W-:-:S03]  /*8610*/  IMAD.SHL.U32 R0, R74, 0x2, RZ ;  /* 0x000000024a007824 */ /* 0x000fc600078e00ff */
[----:B------:R-:W-:Y:S02]  /*8620*/  SHF.L.U64.HI R25, R74, 0x1, R25 ;  /* 0x000000014a197819 */ /* 0x000fe40000010219 */
[C---:B--2---:R-:W-:Y:S02]  /*8630*/  IADD3 R2, P0, PT, R0.reuse, UR8, RZ ;  /* 0x0000000800027c10 */ /* 0x044fe4000ff1e0ff */
[----:B---3--:R-:W-:Y:S02]  /*8640*/  IADD3 R4, P1, PT, R0, UR10, RZ ;  /* 0x0000000a00047c10 */ /* 0x008fe4000ff3e0ff */
[C---:B------:R-:W-:Y:S02]  /*8650*/  IADD3.X R3, PT, PT, R25.reuse, UR9, RZ, P0, !PT ;  /* 0x0000000919037c10 */ /* 0x040fe400087fe4ff */
[----:B------:R-:W-:-:S04]  /*8660*/  IADD3.X R5, PT, PT, R25, UR11, RZ, P1, !PT ;  /* 0x0000000b19057c10 */ /* 0x000fc80008ffe4ff */
[----:B------:R-:W2:Y:S04]  /*8670*/  LDG.E.64 R2, desc[UR6][R2.64] ;  /* 0x0000000602027981 */ /* 0x000ea8000c1e1b00 */
[----:B------:R-:W3:Y:S01]  /*8680*/  LDG.E.64 R4, desc[UR6][R4.64] ;  /* 0x0000000604047981 */ /* 0x000ee2000c1e1b00 */
[C---:B-----5:R-:W-:Y:S01]  /*8690*/  IMAD.U32 R6, R13.reuse, 0x10000, RZ ;  /* 0x000100000d067824 */ /* 0x060fe200078e00ff */
[----:B------:R-:W-:Y:S01]  /*86a0*/  LOP3.LUT R0, R13, 0xffff0000, RZ, 0xc0, !PT ;  /* 0xffff00000d007812 */ /* 0x000fe200078ec0ff */
[----:B------:R-:W-:Y:S01]  /*86b0*/  IMAD.U32 R17, R15, 0x10000, RZ ;  /* 0x000100000f117824 */ /* 0x000fe200078e00ff */
[C---:B------:R-:W-:Y:S02]  /*86c0*/  SHF.L.U32 R7, R12.reuse, 0x10, RZ ;  /* 0x000000100c077819 */ /* 0x040fe400000006ff */
[----:B------:R-:W-:-:S02]  /*86d0*/  LOP3.LUT R18, R12, 0xffff0000, RZ, 0xc0, !PT ;  /* 0xffff00000c127812 */ /* 0x000fc400078ec0ff */
        /* <DEDUP_REMOVED lines=19> */
[----:B------:R-:W-:-:S02]  /*8810*/  FMUL.FTZ R11, R19, R3 ;  /* 0x00000003130b7220 */ /* 0x000fc40000410000 */
[----:B------:R-:W-:Y:S01]  /*8820*/  FFMA.FTZ R17, R17, R10, R6 ;  /* 0x0000000a11117223 */ /* 0x000fe20000010006 */
[-C--:B------:R-:W-:Y:S01]  /*8830*/  FMUL.FTZ R6, R18, R2.reuse ;  /* 0x0000000212067220 */ /* 0x080fe20000410000 */
[-C--:B------:R-:W-:Y:S01]  /*8840*/  FMUL.FTZ R10, R19, R5.reuse ;  /* 0x00000005130a7220 */ /* 0x080fe20000410000 */
[C---:B------:R-:W-:Y:S01]  /*8850*/  FFMA.FTZ R13, R7.reuse, R2, R13 ;  /* 0x00000002070d7223 */ /* 0x040fe2000001000d */
[C---:B------:R-:W-:Y:S01]  /*8860*/  FFMA.FTZ R11, R16.reuse, R5, -R11 ;  /* 0x00000005100b7223 */ /* 0x040fe2000001080b */
[----:B------:R-:W-:Y:S01]  /*8870*/  FFMA.FTZ R6, R7, R4, -R6 ;  /* 0x0000000407067223 */ /* 0x000fe20000010806 */
[----:B------:R-:W-:Y:S01]  /*8880*/  FFMA.FTZ R10, R16, R3, R10 ;  /* 0x00000003100a7223 */ /* 0x000fe2000001000a */
[----:B------:R-:W-:Y:S02]  /*8890*/  F2FP.BF16.F32.PACK_AB R0, R0, R9 ;  /* 0x000000090000723e */ /* 0x000fe400000010ff */
[----:B------:R-:W-:Y:S02]  /*88a0*/  F2FP.BF16.F32.PACK_AB R15, R17, R14 ;  /* 0x0000000e110f723e */ /* 0x000fe400000010ff */
[----:B------:R-:W-:Y:S01]  /*88b0*/  F2FP.BF16.F32.PACK_AB R12, R13, R6 ;  /* 0x000000060d0c723e */ /* 0x000fe200000010ff */
[----:B------:R-:W-:Y:S01]  /*88c0*/  IMAD.MOV.U32 R13, RZ, RZ, R0 ;  /* 0x000000ffff0d7224 */ /* 0x000fe200078e0000 */
[----:B------:R-:W-:-:S02]  /*88d0*/  F2FP.BF16.F32.PACK_AB R14, R10, R11 ;  /* 0x0000000b0a0e723e */ /* 0x000fc400000010ff */
.L_x_1653:
[----:B------:R-:W-:Y:S05]  /*88e0*/  BSYNC.RECONVERGENT B0 ;  /* 0x0000000000007941 */ /* 0x000fea0003800200 */
.L_x_1652:
[----:B-----5:R4:W-:Y:S01]  /*88f0*/  STS.128 [R227+0x800], R12 ;  /* 0x0008000ce3007388 */ /* 0x0209e20000000c00 */
[----:B------:R-:W-:Y:S05]  /*8900*/  BRA `(.L_x_1646) ;  /* 0x0000000800e47947 */ /* 0x000fea0003800000 */
.L_x_1647:
        /* <DEDUP_REMOVED lines=22> */
[----:B-----5:R-:W-:-:S03]  /*8a70*/  IMAD.SHL.U32 R9, R5, 0x2, RZ ;  /* 0x0000000205097824 */ /* 0x020fc600078e00ff */
        /* <DEDUP_REMOVED lines=70> */
.L_x_1657:
[----:B------:R-:W-:Y:S05]  /*8ee0*/  BSYNC.RECONVERGENT B0 ;  /* 0x0000000000007941 */ /* 0x000fea0003800200 */
.L_x_1656:
[----:B-----5:R2:W-:Y:S02]  /*8ef0*/  STS.128 [R227], R16 ;  /* 0x00000010e3007388 */ /* 0x0205e40000000c00 */
.L_x_1655:
[----:B------:R-:W-:Y:S05]  /*8f00*/  BSYNC.RECONVERGENT B1 ;  /* 0x0000000000017941 */ /* 0x000fea0003800200 */
.L_x_1654:
[----:B------:R-:W-:-:S04]  /*8f10*/  IADD3 R8, PT, PT, R222, 0x20, RZ ;  /* 0x00000020de087810 */ /* 0x000fc80007ffe0ff */
[----:B------:R-:W-:-:S13]  /*8f20*/  ISETP.GE.AND P1, PT, R8, R27, PT ;  /* 0x0000001b0800720c */ /* 0x000fda0003f26270 */
        /* <DEDUP_REMOVED lines=8> */
[----:B------:R-:W-:Y:S02]  /*8fb0*/  SEL R20, R20, RZ, P0 ;  /* 0x000000ff14147207 */ /* 0x000fe40000000000 */
[----:B------:R-:W-:Y:S02]  /*8fc0*/  SEL R22, R22, RZ, P0 ;  /* 0x000000ff16167207 */ /* 0x000fe40000000000 */
[----:B------:R-:W-:Y:S01]  /*8fd0*/  IADD3 R2, P2, P1, R20, R2, R25 ;  /* 0x0000000214027210 */ /* 0x000fe2000795e019 */
[----:B------:R-:W-:Y:S01]  /*8fe0*/  IMAD.WIDE R20, R28, 0x2, R10 ;  /* 0x000000021c147825 */ /* 0x000fe200078e020a */
[----:B------:R-:W-:-:S03]  /*8ff0*/  SHF.R.S32.HI R25, RZ, 0x1f, R25 ;  /* 0x0000001fff197819 */ /* 0x000fc60000011419 */
[----:B------:R-:W-:Y:S01]  /*9000*/  IMAD.SHL.U32 R0, R2, 0x2, RZ ;  /* 0x0000000202007824 */ /* 0x000fe200078e00ff */
[----:B------:R-:W-:Y:S02]  /*9010*/  IADD3.X R25, PT, PT, R22, R3, R25, P2, P1 ;  /* 0x0000000316197210 */ /* 0x000fe400017e2419 */
[----:B------:R-:W4:Y:S02]  /*9020*/  LDG.E.128 R20, desc[UR6][R20.64] ;  /* 0x0000000614147981 */ /* 0x000f24000c1e1d00 */
[----:B------:R-:W-:Y:S02]  /*9030*/  SHF.L.U64.HI R2, R2, 0x1, R25 ;  /* 0x0000000102027819 */ /* 0x000fe40000010219 */
[----:B---3--:R-:W-:-:S04]  /*9040*/  IADD3 R12, P1, PT, R0, UR8, RZ ;  /* 0x00000008000c7c10 */ /* 0x008fc8000ff3e0ff */
[----:B------:R-:W-:Y:S01]  /*9050*/  IADD3.X R13, PT, PT, R2, UR9, RZ, P1, !PT ;  /* 0x00000009020d7c10 */ /* 0x000fe20008ffe4ff */
[----:B------:R-:W2:Y:S05]  /*9060*/  LDCU.64 UR8, c[0x0][0x4c8] ;  /* 0x00009900ff0877ac */ /* 0x000eaa0008000a00 */
[----:B------:R-:W3:Y:S01]  /*9070*/  LDG.E.128 R12, desc[UR6][R12.64] ;  /* 0x000000060c0c7981 */ /* 0x000ee2000c1e1d00 */
[----:B--2---:R-:W-:-:S04]  /*9080*/  IADD3 R16, P1, PT, R0, UR8, RZ ;  /* 0x0000000800107c10 */ /* 0x004fc8000ff3e0ff */
[----:B------:R-:W-:-:S06]  /*9090*/  IADD3.X R17, PT, PT, R2, UR9, RZ, P1, !PT ;  /* 0x0000000902117c10 */ /* 0x000fcc0008ffe4ff */
[----:B------:R-:W2:Y:S01]  /*90a0*/  LDG.E.128 R16, desc[UR6][R16.64] ;  /* 0x0000000610107981 */ /* 0x000ea2000c1e1d00 */
[C---:B-----5:R-:W-:Y:S01]  /*90b0*/  LOP3.LUT R0, R5.reuse, 0xffff0000, RZ, 0xc0, !PT ;  /* 0xffff000005007812 */ /* 0x060fe200078ec0ff */
[----:B------:R-:W-:Y:S01]  /*90c0*/  IMAD.U32 R9, R6, 0x10000, RZ ;  /* 0x0001000006097824 */ /* 0x000fe200078e00ff */
[----:B-1----:R-:W-:Y:S01]  /*90d0*/  SHF.L.U32 R10, R5, 0x10, RZ ;  /* 0x00000010050a7819 */ /* 0x002fe200000006ff */
[----:B------:R-:W-:Y:S01]  /*90e0*/  IMAD.U32 R3, R4, 0x10000, RZ ;  /* 0x0001000004037824 */ /* 0x000fe200078e00ff */
[----:B------:R-:W-:Y:S01]  /*90f0*/  LOP3.LUT R5, R6, 0xffff0000, RZ, 0xc0, !PT ;  /* 0xffff000006057812 */ /* 0x000fe200078ec0ff */
[C---:B------:R-:W-:Y:S01]  /*9100*/  IMAD.U32 R24, R7.reuse, 0x10000, RZ ;  /* 0x0001000007187824 */ /* 0x040fe200078e00ff */
[----:B------:R-:W-:Y:S02]  /*9110*/  LOP3.LUT R2, R4, 0xffff0000, RZ, 0xc0, !PT ;  /* 0xffff000004027812 */ /* 0x000fe400078ec0ff */
[----:B------:R-:W-:Y:S01]  /*9120*/  LOP3.LUT R4, R7, 0xffff0000, RZ, 0xc0, !PT ;  /* 0xffff000007047812 */ /* 0x000fe200078ec0ff */
[C---:B----4-:R-:W-:Y:S01]  /*9130*/  IMAD.U32 R6, R21.reuse, 0x10000, RZ ;  /* 0x0001000015067824 */ /* 0x050fe200078e00ff */
[----:B------:R-:W-:-:S02]  /*9140*/  LOP3.LUT R26, R21, 0xffff0000, RZ, 0xc0, !PT ;  /* 0xffff0000151a7812 */ /* 0x000fc400078ec0ff */
[C---:B------:R-:W-:Y:S02]  /*9150*/  SHF.L.U32 R25, R22.reuse, 0x10, RZ ;  /* 0x0000001016197819 */ /* 0x040fe400000006ff */
[----:B------:R-:W-:Y:S02]  /*9160*/  LOP3.LUT R21, R22, 0xffff0000, RZ, 0xc0, !PT ;  /* 0xffff000016157812 */ /* 0x000fe400078ec0ff */
[C---:B------:R-:W-:Y:S02]  /*9170*/  SHF.L.U32 R11, R20.reuse, 0x10, RZ ;  /* 0x00000010140b7819 */ /* 0x040fe400000006ff */
[----:B------:R-:W-:Y:S01]  /*9180*/  LOP3.LUT R7, R20, 0xffff0000, RZ, 0xc0, !PT ;  /* 0xffff000014077812 */ /* 0x000fe200078ec0ff */
[C---:B------:R-:W-:Y:S01]  /*9190*/  IMAD.U32 R20, R23.reuse, 0x10000, RZ ;  /* 0x0001000017147824 */ /* 0x040fe200078e00ff */
[----:B------:R-:W-:Y:S02]  /*91a0*/  LOP3.LUT R27, R23, 0xffff0000, RZ, 0xc0, !PT ;  /* 0xffff0000171b7812 */ /* 0x000fe400078ec0ff */
[C---:B---3--:R-:W-:Y:S01]  /*91b0*/  SHF.L.U32 R22, R12.reuse, 0x10, RZ ;  /* 0x000000100c167819 */ /* 0x048fe200000006ff */
[----:B------:R-:W-:Y:S01]  /*91c0*/  IMAD.U32 R23, R13, 0x10000, RZ ;  /* 0x000100000d177824 */ /* 0x000fe200078e00ff */
[----:B------:R-:W-:-:S02]  /*91d0*/  LOP3.LUT R12, R12, 0xffff0000, RZ, 0xc0, !PT ;  /* 0xffff00000c0c7812 */ /* 0x000fc400078ec0ff */
[----:B------:R-:W-:Y:S01]  /*91e0*/  LOP3.LUT R29, R13, 0xffff0000, RZ, 0xc0, !PT ;  /* 0xffff00000d1d7812 */ /* 0x000fe200078ec0ff */
[C---:B------:R-:W-:Y:S01]  /*91f0*/  IMAD.U32 R13, R15.reuse, 0x10000, RZ ;  /* 0x000100000f0d7824 */ /* 0x040fe200078e00ff */
[----:B------:R-:W-:Y:S01]  /*9200*/  SHF.L.U32 R28, R14, 0x10, RZ ;  /* 0x000000100e1c7819 */ /* 0x000fe200000006ff */
[----:B------:R-:W-:Y:S01]  /*9210*/  @!P0 FADD.FTZ R22, -R22, -RZ ;  /* 0x800000ff16168221 */ /* 0x000fe20000010100 */
[----:B------:R-:W-:Y:S01]  /*9220*/  LOP3.LUT R30, R15, 0xffff0000, RZ, 0xc0, !PT ;  /* 0xffff00000f1e7812 */ /* 0x000fe200078ec0ff */
[----:B------:R-:W-:Y:S01]  /*9230*/  @!P0 FADD.FTZ R12, -R12, -RZ ;  /* 0x800000ff0c0c8221 */ /* 0x000fe20000010100 */
[----:B------:R-:W-:Y:S01]  /*9240*/  LOP3.LUT R14, R14, 0xffff0000, RZ, 0xc0, !PT ;  /* 0xffff00000e0e7812 */ /* 0x000fe200078ec0ff */
[----:B------:R-:W-:Y:S01]  /*9250*/  @!P0 FADD.FTZ R23, -R23, -RZ ;  /* 0x800000ff17178221 */ /* 0x000fe20000010100 */
[----:B------:R-:W-:Y:S01]  /*9260*/  @!P0 FADD.FTZ R13, -R13, -RZ ;  /* 0x800000ff0d0d8221 */ /* 0x000fe20000010100 */
[----:B------:R-:W-:Y:S01]  /*9270*/  FMUL.FTZ R22, R11, R22 ;  /* 0x000000160b167220 */ /* 0x000fe20000410000 */
[----:B------:R-:W-:Y:S01]  /*9280*/  FMUL.FTZ R7, R7, R12 ;  /* 0x0000000c07077220 */ /* 0x000fe20000410000 */
[----:B------:R-:W-:Y:S01]  /*9290*/  @!P0 FADD.FTZ R29, -R29, -RZ ;  /* 0x800000ff1d1d8221 */ /* 0x000fe20000010100 */
[----:B------:R-:W-:Y:S01]  /*92a0*/  FMUL.FTZ R23, R6, R23 ;  /* 0x0000001706177220 */ /* 0x000fe20000410000 */
[----:B------:R-:W-:Y:S01]  /*92b0*/  @!P0 FADD.FTZ R30, -R30, -RZ ;  /* 0x800000ff1e1e8221 */ /* 0x000fe20000010100 */
[----:B------:R-:W-:Y:S01]  /*92c0*/  FMUL.FTZ R13, R20, R13 ;  /* 0x0000000d140d7220 */ /* 0x000fe20000410000 */
[----:B------:R-:W-:Y:S01]  /*92d0*/  @!P0 FADD.FTZ R28, -R28, -RZ ;  /* 0x800000ff1c1c8221 */ /* 0x000fe20000010100 */
[----:B------:R-:W-:Y:S01]  /*92e0*/  @!P0 FADD.FTZ R14, -R14, -RZ ;  /* 0x800000ff0e0e8221 */ /* 0x000fe20000010100 */
[C---:B--2---:R-:W-:Y:S01]  /*92f0*/  SHF.L.U32 R12, R16.reuse, 0x10, RZ ;  /* 0x00000010100c7819 */ /* 0x044fe200000006ff */
[----:B------:R-:W-:Y:S01]  /*9300*/  IMAD.U32 R6, R17, 0x10000, RZ ;  /* 0x0001000011067824 */ /* 0x000fe200078e00ff */
[----:B------:R-:W-:-:S02]  /*9310*/  LOP3.LUT R11, R16, 0xffff0000, RZ, 0xc0, !PT ;  /* 0xffff0000100b7812 */ /* 0x000fc400078ec0ff */
[----:B------:R-:W-:Y:S02]  /*9320*/  LOP3.LUT R20, R17, 0xffff0000, RZ, 0xc0, !PT ;  /* 0xffff000011147812 */ /* 0x000fe400078ec0ff */
[C---:B------:R-:W-:Y:S02]  /*9330*/  SHF.L.U32 R17, R18.reuse, 0x10, RZ ;  /* 0x0000001012117819 */ /* 0x040fe400000006ff */
[----:B------:R-:W-:Y:S01]  /*9340*/  LOP3.LUT R16, R18, 0xffff0000, RZ, 0xc0, !PT ;  /* 0xffff000012107812 */ /* 0x000fe200078ec0ff */
[----:B------:R-:W-:Y:S01]  /*9350*/  FMUL.FTZ R29, R26, R29 ;  /* 0x0000001d1a1d7220 */ /* 0x000fe20000410000 */
[----:B------:R-:W-:Y:S01]  /*9360*/  LOP3.LUT R18, R19, 0xffff0000, RZ, 0xc0, !PT ;  /* 0xffff000013127812 */ /* 0x000fe200078ec0ff */
[----:B------:R-:W-:Y:S01]  /*9370*/  FMUL.FTZ R27, R27, R30 ;  /* 0x0000001e1b1b7220 */ /* 0x000fe20000410000 */
[----:B------:R-:W-:Y:S02]  /*9380*/  IMAD.U32 R15, R19, 0x10000, RZ ;  /* 0x00010000130f7824 */ /* 0x000fe400078e00ff */
[----:B------:R-:W-:Y:S01]  /*9390*/  FMUL.FTZ R28, R25, R28 ;  /* 0x0000001c191c7220 */ /* 0x000fe20000410000 */
[----:B------:R-:W-:Y:S01]  /*93a0*/  FMUL.FTZ R14, R21, R14 ;  /* 0x0000000e150e7220 */ /* 0x000fe20000410000 */
        /* <DEDUP_REMOVED lines=13> */
.L_x_1659:
[----:B------:R-:W-:Y:S05]  /*9480*/  BSYNC.RECONVERGENT B0 ;  /* 0x0000000000007941 */ /* 0x000fea0003800200 */
.L_x_1658:
[----:B-----5:R3:W-:Y:S02]  /*9490*/  STS.128 [R227+0x800], R4 ;  /* 0x00080004e3007388 */ /* 0x0207e40000000c00 */
.L_x_1646:
[----:B------:R-:W-:Y:S05]  /*94a0*/  BSYNC.RECONVERGENT B2 ;  /* 0x0000000000027941 */ /* 0x000fea0003800200 */
.L_x_1642:
[----:B------:R-:W4:Y:S01]  /*94b0*/  LDC.64 R52, c[0x0][0x3b8] ;  /* 0x0000ee00ff347b82 */ /* 0x000f220000000a00 */
[----:B---3--:R-:W-:Y:S01]  /*94c0*/  IMAD.IADD R5, R61, 0x1, -R68 ;  /* 0x000000013d057824 */ /* 0x008fe200078e0a44 */
[C---:B--2---:R-:W-:Y:S01]  /*94d0*/  LEA R16, P0, R65.reuse, R218, 0x1 ;  /* 0x000000da41107211 */ /* 0x044fe200078008ff */
[C---:B-1----:R-:W-:Y:S01]  /*94e0*/  VIADD R2, R222.reuse, 0x40 ;  /* 0x00000040de027836 */ /* 0x042fe20000000000 */
[----:B------:R-:W1:Y:S01]  /*94f0*/  S2R R193, SR_TID.X ;  /* 0x0000000000c17919 */ /* 0x000e620000002100 */
[C---:B----4-:R-:W-:Y:S01]  /*9500*/  VIADD R14, R222.reuse, 0x60 ;  /* 0x00000060de0e7836 */ /* 0x050fe20000000000 */
[CC--:B------:R-:W-:Y:S01]  /*9510*/  ISETP.GE.AND P6, PT, R222.reuse, R5.reuse, PT ;  /* 0x00000005de00720c */ /* 0x0c0fe20003fc6270 */
[----:B------:R-:W-:Y:S01]  /*9520*/  VIADD R12, R222, 0x80 ;  /* 0x00000080de0c7836 */ /* 0x000fe20000000000 */
[-C--:B------:R-:W-:Y:S01]  /*9530*/  ISETP.GE.AND P3, PT, R2, R5.reuse, PT ;  /* 0x000000050200720c */ /* 0x080fe20003f66270 */
[----:B------:R-:W-:Y:S01]  /*9540*/  VIADD R10, R222, 0xc0 ;  /* 0x000000c0de0a7836 */ /* 0x000fe20000000000 */
[----:B------:R-:W-:Y:S01]  /*9550*/  ISETP.GE.AND P1, PT, R8, R5, PT ;  /* 0x000000050800720c */ /* 0x000fe20003f26270 */
[C---:B------:R-:W-:Y:S01]  /*9560*/  VIADD R4, R222.reuse, 0xe0 ;  /* 0x000000e0de047836 */ /* 0x040fe20000000000 */
[----:B------:R-:W-:Y:S01]  /*9570*/  LEA.HI.X R17, R65, R219, R62, 0x1, P0 ;  /* 0x000000db41117211 */ /* 0x000fe200000f0c3e */
[----:B------:R-:W-:Y:S01]  /*9580*/  VIADD R0, R222, 0xa0 ;  /* 0x000000a0de007836 */ /* 0x000fe20000000000 */
[-C--:B------:R-:W-:Y:S01]  /*9590*/  ISETP.GE.AND P2, PT, R12, R5.reuse, PT ;  /* 0x000000050c00720c */ /* 0x080fe20003f46270 */
[----:B------:R-:W2:Y:S01]  /*95a0*/  LDC.64 R62, c[0x0][0x3c0] ;  /* 0x0000f000ff3e7b82 */ /* 0x000ea20000000a00 */
[-C--:B------:R-:W-:Y:S01]  /*95b0*/  ISETP.GE.AND P4, PT, R14, R5.reuse, PT ;  /* 0x000000050e00720c */ /* 0x080fe20003f86270 */
[----:B------:R-:W3:Y:S01]  /*95c0*/  LDCU UR5, c[0x0][0x508] ;  /* 0x0000a100ff0577ac */ /* 0x000ee20008000800 */
[----:B------:R-:W-:Y:S01]  /*95d0*/  ISETP.GE.AND P0, PT, R4, R5, PT ;  /* 0x000000050400720c */ /* 0x000fe20003f06270 */
[----:B------:R-:W-:Y:S01]  /*95e0*/  @!PT LDS RZ, [RZ] ;  /* 0x00000000fffff984 */ /* 0x000fe20000000800 */
[----:B------:R-:W-:Y:S01]  /*95f0*/  @!PT LDS RZ, [RZ] ;  /* 0x00000000fffff984 */ /* 0x000fe20000000800 */
[----:B------:R-:W-:Y:S01]  /*9600*/  @!PT LDS RZ, [RZ] ;  /* 0x00000000fffff984 */ /* 0x000fe20000000800 */
[----:B------:R-:W-:Y:S01]  /*9610*/  @!P6 LDGSTS.E.BYPASS.LTC128B.128 [R227+0x1000], desc[UR6][R218.64] ;  /* 0x01000000dae3efae */ /* 0x000fe2000b981a06 */
[----:B------:R-:W-:-:S03]  /*9620*/  LOP3.LUT R3, R3, 0xfffffffd, RZ, 0xc0, !PT ;  /* 0xfffffffd03037812 */ /* 0x000fc600078ec0ff */
[----:B------:R-:W-:Y:S01]  /*9630*/  @!P1 LDGSTS.E.BYPASS.LTC128B.128 [R227+0x1800], desc[UR6][R16.64] ;  /* 0x0180000010e39fae */ /* 0x000fe2000b981a06 */
[----:B------:R-:W-:Y:S01]  /*9640*/  IMAD.WIDE.U32 R18, R52, 0x40, RZ ;  /* 0x0000004034127825 */ /* 0x000fe200078e00ff */
[----:B------:R-:W-:-:S03]  /*9650*/  ISETP.GE.AND P1, PT, R10, R5, PT ;  /* 0x000000050a00720c */ /* 0x000fc60003f26270 */
[----:B------:R-:W-:Y:S01]  /*9660*/  IMAD.SHL.U32 R7, R53, 0x40, RZ ;  /* 0x0000004035077824 */ /* 0x000fe200078e00ff */
[----:B------:R-:W-:Y:S01]  /*9670*/  @!P3 IADD3 R18, P5, PT, R16, R18, RZ ;  /* 0x000000121012b210 */ /* 0x000fe20007fbe0ff */
[----:B------:R-:W-:Y:S02]  /*9680*/  @!P2 IMAD.MOV.U32 R22, RZ, RZ, R16 ;  /* 0x000000ffff16a224 */ /* 0x000fe400078e0010 */
[----:B------:R-:W-:Y:S01]  /*9690*/  @!P2 IMAD.MOV.U32 R23, RZ, RZ, R17 ;  /* 0x000000ffff17a224 */ /* 0x000fe200078e0011 */
[----:B------:R-:W-:Y:S01]  /*96a0*/  @!P3 IADD3.X R19, PT, PT, R17, R19, R7, P5, !PT ;  /* 0x000000131113b210 */ /* 0x000fe20002ffe407 */
[C---:B-----5:R-:W-:Y:S01]  /*96b0*/  @!P2 IMAD R9, R53.reuse, 0xc0, RZ ;  /* 0x000000c03509a824 */ /* 0x060fe200078e02ff */
[C---:B------:R-:W-:Y:S01]  /*96c0*/  @!P4 LEA R24, P5, R52.reuse, R16, 0x7 ;  /* 0x000000103418c211 */ /* 0x040fe200078a38ff */
[----:B------:R-:W-:Y:S01]  /*96d0*/  @!P2 IMAD.WIDE.U32 R22, R52, 0xc0, R22 ;  /* 0x000000c03416a825 */ /* 0x000fe200078e0016 */
[----:B-1----:R-:W-:Y:S01]  /*96e0*/  SHF.R.U32.HI R151, RZ, 0x1, R193 ;  /* 0x00000001ff977819 */ /* 0x002fe200000116c1 */
[----:B------:R1:W-:Y:S01]  /*96f0*/  @!P3 LDGSTS.E.BYPASS.LTC128B.128 [R227+0x2000], desc[UR6][R18.64] ;  /* 0x0200000012e3bfae */ /* 0x0003e2000b981a06 */
[----:B------:R-:W-:Y:S01]  /*9700*/  ISETP.GE.AND P3, PT, R0, R5, PT ;  /* 0x000000050000720c */ /* 0x000fe20003f66270 */
[----:B------:R-:W-:Y:S01]  /*9710*/  @!P1 IMAD.MOV.U32 R20, RZ, RZ, R16 ;  /* 0x000000ffff149224 */ /* 0x000fe200078e0010 */
[----:B------:R-:W-:Y:S01]  /*9720*/  @!P4 LEA.HI.X R25, R52, R17, R53, 0x7, P5 ;  /* 0x000000113419c211 */ /* 0x000fe200028f3c35 */
[----:B------:R-:W-:Y:S01]  /*9730*/  @!P1 IMAD.MOV.U32 R21, RZ, RZ, R17 ;  /* 0x000000ffff159224 */ /* 0x000fe200078e0011 */
[----:B------:R-:W-:Y:S01]  /*9740*/  LOP3.LUT R195, R60, 0x8, R151, 0x78, !PT ;  /* 0x000000083cc37812 */ /* 0x000fe200078e7897 */
[----:B------:R-:W-:Y:S01]  /*9750*/  @!P1 IMAD R7, R53, 0x140, RZ ;  /* 0x0000014035079824 */ /* 0x000fe200078e02ff */
[----:B------:R-:W-:Y:S01]  /*9760*/  LOP3.LUT R151, R151, 0x1f0, RZ, 0xc0, !PT ;  /* 0x000001f097977812 */ /* 0x000fe200078ec0ff */
[----:B------:R-:W-:Y:S01]  /*9770*/  @!P1 IMAD.WIDE.U32 R20, R52, 0x140, R20 ;  /* 0x0000014034149825 */ /* 0x000fe200078e0014 */
[----:B------:R-:W-:Y:S01]  /*9780*/  @!P4 LDGSTS.E.BYPASS.LTC128B.128 [R227+0x2800], desc[UR6][R24.64] ;  /* 0x0280000018e3cfae */ /* 0x000fe2000b981a06 */
[----:B------:R-:W-:-:S02]  /*9790*/  ISETP.GE.AND P4, PT, R14, R5, PT ;  /* 0x000000050e00720c */ /* 0x000fc40003f86270 */
[----:B------:R-:W-:Y:S02]  /*97a0*/  @!P0 IMAD R6, R53, 0x180, RZ ;  /* 0x0000018035068824 */ /* 0x000fe400078e02ff */
[----:B------:R-:W-:Y:S02]  /*97b0*/  @!P2 IMAD.IADD R23, R9, 0x1, R23 ;  /* 0x000000010917a824 */ /* 0x000fe400078e0217 */
[----:B------:R-:W-:Y:S02]  /*97c0*/  @!P1 IMAD.IADD R21, R7, 0x1, R21 ;  /* 0x0000000107159824 */ /* 0x000fe400078e0215 */
[C---:B------:R-:W-:Y:S01]  /*97d0*/  IMAD.SHL.U32 R11, R193.reuse, 0x10, RZ ;  /* 0x00000010c10b7824 */ /* 0x040fe200078e00ff */
[----:B------:R-:W-:Y:S01]  /*97e0*/  @!P2 LDGSTS.E.BYPASS.LTC128B.128 [R227+0x3000], desc[UR6][R22.64] ;  /* 0x0300000016e3afae */ /* 0x000fe2000b981a06 */
[----:B------:R-:W-:Y:S01]  /*97f0*/  ISETP.GE.AND P2, PT, R12, R5, PT ;  /* 0x000000050c00720c */ /* 0x000fe20003f46270 */
[----:B------:R-:W-:Y:S02]  /*9800*/  IMAD.SHL.U32 R192, R193, 0x20, RZ ;  /* 0x00000020c1c07824 */ /* 0x000fe400078e00ff */
[----:B--2---:R-:W-:Y:S01]  /*9810*/  IMAD.WIDE.U32 R14, R62, 0x40, RZ ;  /* 0x000000403e0e7825 */ /* 0x004fe200078e00ff */
[----:B------:R-:W-:-:S03]  /*9820*/  LOP3.LUT R211, R11, 0x100, RZ, 0xc0, !PT ;  /* 0x000001000bd37812 */ /* 0x000fc600078ec0ff */
[----:B-1----:R-:W-:Y:S01]  /*9830*/  @!P0 IMAD.MOV.U32 R18, RZ, RZ, R16 ;  /* 0x000000ffff128224 */ /* 0x002fe200078e0010 */
[C---:B------:R-:W-:Y:S01]  /*9840*/  @!P3 LEA R16, P5, R52.reuse, R16, 0x8 ;  /* 0x000000103410b211 */ /* 0x040fe200078a40ff */
[----:B------:R-:W-:Y:S01]  /*9850*/  @!P0 IMAD.MOV.U32 R19, RZ, RZ, R17 ;  /* 0x000000ffff138224 */ /* 0x000fe200078e0011 */
[----:B------:R-:W-:Y:S01]  /*9860*/  LOP3.LUT R211, R211, 0x20, R192, 0xf8, !PT ;  /* 0x00000020d3d37812 */ /* 0x000fe200078ef8c0 */
[----:B------:R-:W-:Y:S01]  /*9870*/  IMAD.SHL.U32 R9, R63, 0x40, RZ ;  /* 0x000000403f097824 */ /* 0x000fe200078e00ff */
[C---:B------:R-:W-:Y:S01]  /*9880*/  @!P3 LEA.HI.X R17, R52.reuse, R17, R53, 0x8, P5 ;  /* 0x000000113411b211 */ /* 0x040fe200028f4435 */
[----:B------:R-:W-:Y:S01]  /*9890*/  @!P0 IMAD.WIDE.U32 R18, R52, 0x180, R18 ;  /* 0x0000018034128825 */ /* 0x000fe200078e0012 */
[----:B------:R-:W-:-:S03]  /*98a0*/  ISETP.GE.AND P5, PT, R2, R5, PT ;  /* 0x000000050200720c */ /* 0x000fc60003fa6270 */
[----:B------:R-:W-:Y:S01]  /*98b0*/  @!P0 IMAD.IADD R19, R6, 0x1, R19 ;  /* 0x0000000106138824 */ /* 0x000fe200078e0213 */
[----:B------:R1:W-:Y:S01]  /*98c0*/  @!P3 LDGSTS.E.BYPASS.LTC128B.128 [R227+0x3800], desc[UR6][R16.64] ;  /* 0x0380000010e3bfae */ /* 0x0003e2000b981a06 */
[-C--:B------:R-:W-:Y:S01]  /*98d0*/  ISETP.GE.AND P3, PT, R8, R5.reuse, PT ;  /* 0x000000050800720c */ /* 0x080fe20003f66270 */
[----:B------:R-:W-:Y:S01]  /*98e0*/  @!P2 IMAD R2, R63, 0xc0, RZ ;  /* 0x000000c03f02a824 */ /* 0x000fe200078e02ff */
[----:B------:R-:W-:Y:S01]  /*98f0*/  LOP3.LUT R8, R192, 0x120, RZ, 0xc0, !PT ;  /* 0x00000120c0087812 */ /* 0x000fe200078ec0ff */
[----:B------:R-:W-:Y:S01]  /*9900*/  @!P1 LDGSTS.E.BYPASS.LTC128B.128 [R227+0x4000], desc[UR6][R20.64] ;  /* 0x0400000014e39fae */ /* 0x000fe2000b981a06 */
[----:B------:R-:W-:Y:S02]  /*9910*/  ISETP.GE.AND P1, PT, R10, R5, PT ;  /* 0x000000050a00720c */ /* 0x000fe40003f26270 */
[----:B------:R-:W-:Y:S01]  /*9920*/  LOP3.LUT R8, R8, 0x3e00, R11, 0xf8, !PT ;  /* 0x00003e0008087812 */ /* 0x000fe200078ef80b */
[----:B------:R-:W-:Y:S01]  /*9930*/  @!P0 LDGSTS.E.BYPASS.LTC128B.128 [R227+0x4800], desc[UR6][R18.64] ;  /* 0x0480000012e38fae */ /* 0x000fe2000b981a06 */
[----:B------:R-:W-:-:S03]  /*9940*/  LEA R6, P0, R69, R220, 0x1 ;  /* 0x000000dc45067211 */ /* 0x000fc600078008ff */
[----:B------:R-:W0:Y:S01]  /*9950*/  LDGDEPBAR ;  /* 0x00000000000079af */ /* 0x000e220000000000 */
[----:B------:R-:W-:Y:S01]  /*9960*/  LEA.HI.X R7, R69, R221, R64, 0x1, P0 ;  /* 0x000000dd45077211 */ /* 0x000fe200000f0c40 */
[----:B------:R-:W-:Y:S01]  /*9970*/  @!P2 IMAD.MOV.U32 R12, RZ, RZ, R6 ;  /* 0x000000ffff0ca224 */ /* 0x000fe200078e0006 */
[----:B------:R-:W-:Y:S01]  /*9980*/  ISETP.GE.AND P0, PT, R4, R5, PT ;  /* 0x000000050400720c */ /* 0x000fe20003f06270 */
[----:B------:R-:W-:Y:S01]  /*9990*/  IMAD.IADD R213, R8, 0x1, R195 ;  /* 0x0000000108d57824 */ /* 0x000fe200078e02c3 */
[----:B------:R-:W-:Y:S01]  /*99a0*/  LOP3.LUT R4, R60, 0x8, R193, 0x78, !PT ;  /* 0x000000083c047812 */ /* 0x000fe200078e78c1 */
[----:B------:R-:W-:-:S03]  /*99b0*/  @!P2 IMAD.MOV.U32 R13, RZ, RZ, R7 ;  /* 0x000000ffff0da224 */ /* 0x000fc600078e0007 */
[----:B------:R-:W-:Y:S01]  /*99c0*/  LEA R213, R213, UR4, 0x1 ;  /* 0x00000004d5d57c11 */ /* 0x000fe2000f8e08ff */
[----:B------:R-:W-:-:S04]  /*99d0*/  @!P2 IMAD.WIDE.U32 R12, R62, 0xc0, R12 ;  /* 0x000000c03e0ca825 */ /* 0x000fc800078e000c */
[----:B------:R-:W-:Y:S02]  /*99e0*/  IMAD.IADD R211, R4, 0x1, R211 ;  /* 0x0000000104d37824 */ /* 0x000fe400078e02d3 */
[----:B------:R-:W-:Y:S02]  /*99f0*/  @!P1 IMAD.MOV.U32 R4, RZ, RZ, R6 ;  /* 0x000000ffff049224 */ /* 0x000fe400078e0006 */
[----:B------:R-:W-:Y:S01]  /*9a00*/  @!P2 IMAD.IADD R13, R2, 0x1, R13 ;  /* 0x00000001020da824 */ /* 0x000fe200078e020d */
[----:B------:R-:W-:Y:S01]  /*9a10*/  LEA R211, R211, UR4, 0x1 ;  /* 0x00000004d3d37c11 */ /* 0x000fe2000f8e08ff */
[----:B------:R-:W-:Y:S01]  /*9a20*/  @!P1 IMAD R2, R63, 0x140, RZ ;  /* 0x000001403f029824 */ /* 0x000fe200078e02ff */
[----:B------:R-:W-:-:S04]  /*9a30*/  DEPBAR.LE SB0, 0x0 ;  /* 0x000080000000791a */ /* 0x000fc80000000000 */
[----:B------:R-:W-:Y:S06]  /*9a40*/  BAR.SYNC.DEFER_BLOCKING 0x0 ;  /* 0x0000000000007b1d */ /* 0x000fec0000010000 */
[----:B------:R-:W-:Y:S01]  /*9a50*/  @!PT LDS RZ, [RZ] ;  /* 0x00000000fffff984 */ /* 0x000fe20000000800 */
[----:B------:R-:W-:Y:S01]  /*9a60*/  @!PT LDS RZ, [RZ] ;  /* 0x00000000fffff984 */ /* 0x000fe20000000800 */
[----:B------:R-:W-:Y:S01]  /*9a70*/  @!PT LDS RZ, [RZ] ;  /* 0x00000000fffff984 */ /* 0x000fe20000000800 */
[----:B------:R-:W-:Y:S04]  /*9a80*/  @!P6 LDGSTS.E.BYPASS.LTC128B.128 [R227+0x5000], desc[UR6][R220.64] ;  /* 0x05000000dce3efae */ /* 0x000fe8000b981a06 */
[----:B------:R-:W-:Y:S01]  /*9a90*/  @P6 STS.128 [R227+0x5000], RZ ;  /* 0x005000ffe3006388 */ /* 0x000fe20000000c00 */
[----:B------:R-:W-:Y:S01]  /*9aa0*/  @!P5 IADD3 R10, P6, PT, R6, R14, RZ ;  /* 0x0000000e060ad210 */ /* 0x000fe20007fde0ff */
[----:B------:R-:W-:-:S02]  /*9ab0*/  @!P0 IMAD.MOV.U32 R14, RZ, RZ, R6 ;  /* 0x000000ffff0e8224 */ /* 0x000fc400078e0006 */
[----:B------:R-:W-:Y:S01]  /*9ac0*/  @P3 STS.128 [R227+0x5800], RZ ;  /* 0x005800ffe3003388 */ /* 0x000fe20000000c00 */
[----:B------:R-:W-:Y:S01]  /*9ad0*/  @!P5 IADD3.X R11, PT, PT, R7, R15, R9, P6, !PT ;  /* 0x0000000f070bd210 */ /* 0x000fe200037fe409 */
[--C-:B------:R-:W-:Y:S01]  /*9ae0*/  @!P0 IMAD.MOV.U32 R15, RZ, RZ, R7.reuse ;  /* 0x000000ffff0f8224 */ /* 0x100fe200078e0007 */
[----:B-1----:R-:W-:Y:S01]  /*9af0*/  @!P4 LEA R16, P6, R62, R6, 0x7 ;  /* 0x000000063e10c211 */ /* 0x002fe200078c38ff */
[----:B------:R-:W-:Y:S01]  /*9b00*/  @!PT LDS RZ, [RZ] ;  /* 0x00000000fffff984 */ /* 0x000fe20000000800 */
[----:B------:R-:W-:Y:S01]  /*9b10*/  @!PT LDS RZ, [RZ] ;  /* 0x00000000fffff984 */ /* 0x000fe20000000800 */
[----:B------:R-:W-:Y:S01]  /*9b20*/  @!PT LDS RZ, [RZ] ;  /* 0x00000000fffff984 */ /* 0x000fe20000000800 */
[----:B------:R1:W-:Y:S01]  /*9b30*/  @!P3 LDGSTS.E.BYPASS.LTC128B.128 [R227+0x5800], desc[UR6][R6.64] ;  /* 0x0580000006e3bfae */ /* 0x0003e2000b981a06 */
[----:B------:R-:W-:Y:S01]  /*9b40*/  ISETP.GE.AND P3, PT, R0, R5, PT ;  /* 0x000000050000720c */ /* 0x000fe20003f66270 */
[----:B------:R-:W-:Y:S01]  /*9b50*/  @!P1 IMAD.MOV.U32 R5, RZ, RZ, R7 ;  /* 0x000000ffff059224 */ /* 0x000fe200078e0007 */
[C---:B------:R-:W-:Y:S01]  /*9b60*/  @!P4 LEA.HI.X R17, R62.reuse, R7, R63, 0x7, P6 ;  /* 0x000000073e11c211 */ /* 0x040fe200030f3c3f */
[----:B------:R-:W-:Y:S01]  /*9b70*/  @P5 STS.128 [R227+0x6000], RZ ;  /* 0x006000ffe3005388 */ /* 0x000fe20000000c00 */
[----:B------:R-:W-:Y:S01]  /*9b80*/  @!P0 IMAD R0, R63, 0x180, RZ ;  /* 0x000001803f008824 */ /* 0x000fe200078e02ff */
[----:B------:R-:W-:Y:S01]  /*9b90*/  LOP3.LUT P6, RZ, R193, 0x4, RZ, 0xc0, !PT ;  /* 0x00000004c1ff7812 */ /* 0x000fe200078cc0ff */
[C---:B------:R-:W-:Y:S01]  /*9ba0*/  @!P1 IMAD.WIDE.U32 R4, R62.reuse, 0x140, R4 ;  /* 0x000001403e049825 */ /* 0x040fe200078e0004 */
[----:B------:R-:W-:Y:S01]  /*9bb0*/  @!PT LDS RZ, [RZ] ;  /* 0x00000000fffff984 */ /* 0x000fe20000000800 */
[----:B------:R-:W-:Y:S01]  /*9bc0*/  @!PT LDS RZ, [RZ] ;  /* 0x00000000fffff984 */ /* 0x000fe20000000800 */
[----:B------:R-:W-:Y:S01]  /*9bd0*/  @!PT LDS RZ, [RZ] ;  /* 0x00000000fffff984 */ /* 0x000fe20000000800 */
[----:B------:R-:W-:Y:S03]  /*9be0*/  @!P5 LDGSTS.E.BYPASS.LTC128B.128 [R227+0x6000], desc[UR6][R10.64] ;  /* 0x060000000ae3dfae */ /* 0x000fe6000b981a06 */
[----:B------:R-:W-:Y:S01]  /*9bf0*/  @!P0 IMAD.WIDE.U32 R14, R62, 0x180, R14 ;  /* 0x000001803e0e8825 */ /* 0x000fe200078e000e */
[----:B------:R-:W-:Y:S03]  /*9c00*/  @P4 STS.128 [R227+0x6800], RZ ;  /* 0x006800ffe3004388 */ /* 0x000fe60000000c00 */
[----:B------:R-:W-:Y:S01]  /*9c10*/  @!P1 IMAD.IADD R5, R2, 0x1, R5 ;  /* 0x0000000102059824 */ /* 0x000fe200078e0205 */
[----:B------:R-:W-:Y:S01]  /*9c20*/  @!PT LDS RZ, [RZ] ;  /* 0x00000000fffff984 */ /* 0x000fe20000000800 */
[----:B------:R-:W-:Y:S01]  /*9c30*/  @!PT LDS RZ, [RZ] ;  /* 0x00000000fffff984 */ /* 0x000fe20000000800 */
[----:B------:R-:W-:Y:S01]  /*9c40*/  @!PT LDS RZ, [RZ] ;  /* 0x00000000fffff984 */ /* 0x000fe20000000800 */
[----:B------:R2:W-:Y:S01]  /*9c50*/  @!P4 LDGSTS.E.BYPASS.LTC128B.128 [R227+0x6800], desc[UR6][R16.64] ;  /* 0x0680000010e3cfae */ /* 0x0005e2000b981a06 */
[----:B------:R-:W-:Y:S01]  /*9c60*/  @!P0 IMAD.IADD R15, R0, 0x1, R15 ;  /* 0x00000001000f8824 */ /* 0x000fe200078e020f */
[----:B------:R-:W-:Y:S01]  /*9c70*/  LOP3.LUT R2, R222, 0x7, RZ, 0xc0, !PT ;  /* 0x00000007de027812 */ /* 0x000fe200078ec0ff */
[----:B------:R-:W-:Y:S01]  /*9c80*/  IMAD.MOV.U32 R0, RZ, RZ, 0x20 ;  /* 0x00000020ff007424 */ /* 0x000fe200078e00ff */
[----:B------:R-:W-:Y:S01]  /*9c90*/  @P2 STS.128 [R227+0x7000], RZ ;  /* 0x007000ffe3002388 */ /* 0x000fe20000000c00 */
[----:B------:R-:W-:-:S03]  /*9ca0*/  @P6 LOP3.LUT R3, R3, 0x2, RZ, 0xfc, !PT ;  /* 0x0000000203036812 */ /* 0x000fc600078efcff */
[----:B------:R-:W-:Y:S01]  /*9cb0*/  @!PT LDS RZ, [RZ] ;  /* 0x00000000fffff984 */ /* 0x000fe20000000800 */
[----:B------:R-:W-:Y:S01]  /*9cc0*/  @!PT LDS RZ, [RZ] ;  /* 0x00000000fffff984 */ /* 0x000fe20000000800 */
[----:B------:R-:W-:Y:S01]  /*9cd0*/  @!PT LDS RZ, [RZ] ;  /* 0x00000000fffff984 */ /* 0x000fe20000000800 */
[----:B------:R-:W-:Y:S01]  /*9ce0*/  @!P2 LDGSTS.E.BYPASS.LTC128B.128 [R227+0x7000], desc[UR6][R12.64] ;  /* 0x070000000ce3afae */ /* 0x000fe2000b981a06 */
[----:B------:R-:W-:Y:S02]  /*9cf0*/  SEL R0, R0, 0xffffffe0, !P6 ;  /* 0xffffffe000007807 */ /* 0x000fe40007000000 */
[C---:B-1----:R-:W-:Y:S01]  /*9d00*/  @!P3 LEA R6, P5, R62.reuse, R6, 0x8 ;  /* 0x000000063e06b211 */ /* 0x042fe200078a40ff */
[----:B------:R-:W-:Y:S01]  /*9d10*/  @P3 STS.128 [R227+0x7800], RZ ;  /* 0x007800ffe3003388 */ /* 0x000fe20000000c00 */
[----:B------:R-:W-:Y:S01]  /*9d20*/  LOP3.LUT R3, R3, 0xfffffffe, RZ, 0xc0, !PT ;  /* 0xfffffffe03037812 */ /* 0x000fe200078ec0ff */
[----:B------:R-:W-:Y:S01]  /*9d30*/  IMAD.IADD R212, R213, 0x1, R0 ;  /* 0x00000001d5d47824 */ /* 0x000fe200078e0200 */
[----:B------:R-:W-:Y:S01]  /*9d40*/  @!P3 LEA.HI.X R7, R62, R7, R63, 0x8, P5 ;  /* 0x000000073e07b211 */ /* 0x000fe200028f443f */
[----:B------:R-:W-:Y:S02]  /*9d50*/  IMAD.IADD R208, R0, 0x1, R211 ;  /* 0x0000000100d07824 */ /* 0x000fe400078e02d3 */
[----:B------:R-:W1:Y:S02]  /*9d60*/  S2R R0, SR_CTAID.X ;  /* 0x0000000000007919 */ /* 0x000e640000002500 */
        /* <DEDUP_REMOVED lines=13> */
[----:B------:R4:W-:Y:S01]  /*9e40*/  @!P0 LDGSTS.E.BYPASS.LTC128B.128 [R227+0x8800], desc[UR6][R14.64] ;  /* 0x088000000ee38fae */ /* 0x0009e2000b981a06 */
[----:B------:R-:W-:-:S03]  /*9e50*/  ISETP.NE.AND P0, PT, R54, 0x1, PT ;  /* 0x000000013600780c */ /* 0x000fc60003f05270 */
[----:B------:R-:W-:Y:S04]  /*9e60*/  LDSM.16.M88.4 R48, [R213] ;  /* 0x00000000d530783b */ /* 0x000fe80000000200 */
[----:B------:R-:W4:Y:S04]  /*9e70*/  LDSM.16.M88.4 R40, [R211+0x1000] ;  /* 0x00100000d328783b */ /* 0x000f280000000200 */
[----:B------:R-:W4:Y:S01]  /*9e80*/  LDSM.16.M88.4 R32, [R211+0x1400] ;  /* 0x00140000d320783b */ /* 0x000f220000000200 */
[----:B-1----:R-:W-:Y:S01]  /*9e90*/  IMAD R0, R0, 0x40, R151 ;  /* 0x0000004000007824 */ /* 0x002fe200078e0297 */
[----:B------:R-:W-:-:S02]  /*9ea0*/  @P0 LOP3.LUT R3, R3, 0x1, RZ, 0xfc, !PT ;  /* 0x0000000103030812 */ /* 0x000fc400078efcff */
[----:B------:R-:W1:Y:S02]  /*9eb0*/  LDSM.16.M88.4 R24, [R211+0x1800] ;  /* 0x00180000d318783b */ /* 0x000e640000000200 */
[----:B------:R-:W-:Y:S02]  /*9ec0*/  IADD3 R0, PT, PT, -R217, R2, R0 ;  /* 0x00000002d9007210 */ /* 0x000fe40007ffe100 */
[----:B--2---:R-:W2:Y:S02]  /*9ed0*/  LDSM.16.M88.4 R16, [R211+0x1c00] ;  /* 0x001c0000d310783b */ /* 0x004ea40000000200 */
[--C-:B---3--:R-:W-:Y:S02]  /*9ee0*/  IADD3 R0, PT, PT, R0, UR5, R61.reuse ;  /* 0x0000000500007c10 */ /* 0x108fe4000fffe03d */
[----:B------:R-:W3:Y:S02]  /*9ef0*/  LDSM.16.M88.4 R8, [R211+0x2000] ;  /* 0x00200000d308783b */ /* 0x000ee40000000200 */
[----:B------:R-:W-:-:S02]  /*9f00*/  VIADDMNMX R150, R0, 0x1, R61, PT ;  /* 0x0000000100967846 */ /* 0x000fc4000380013d */
[----:B------:R-:W3:Y:S01]  /*9f10*/  LDSM.16.M88.4 R136, [R211+0x2400] ;  /* 0x00240000d388783b */ /* 0x000ee20000000200 */
[----:B------:R-:W-:-:S03]  /*9f20*/  VIADDMNMX R151, R0, 0x9, R61, PT ;  /* 0x0000000900977846 */ /* 0x000fc6000380013d */
[----:B------:R-:W3:Y:S04]  /*9f30*/  LDSM.16.M88.4 R128, [R211+0x2800] ;  /* 0x00280000d380783b */ /* 0x000ee80000000200 */
        /* <DEDUP_REMOVED lines=10> */
[C---:B-1----:R-:W-:Y:S03]  /*9fe0*/  HMMA.16816.F32.BF16 R28, R48.reuse, R24, RZ ;  /* 0x00000018301c723c */ /* 0x042fe600000418ff */
[----:B------:R-:W1:Y:S04]  /*9ff0*/  LDSM.16.M88.4 R164, [R211+0x4c00] ;  /* 0x004c0000d3a4783b */ /* 0x000e680000000200 */
[----:B------:R-:W-:Y:S01]  /*a000*/  LDSM.16.M88.4 R188, [R212] ;  /* 0x00000000d4bc783b */ /* 0x000fe20000000200 */
[C---:B--2---:R-:W-:Y:S03]  /*a010*/  HMMA.16816.F32.BF16 R20, R48.reuse, R16, RZ ;  /* 0x000000103014723c */ /* 0x044fe600000418ff */
[----:B------:R-:W2:Y:S04]  /*a020*/  LDSM.16.M88.4 R160, [R208+0x1000] ;  /* 0x00100000d0a0783b */ /* 0x000ea80000000200 */
[----:B------:R-:W2:Y:S01]  /*a030*/  LDSM.16.M88.4 R156, [R208+0x1400] ;  /* 0x00140000d09c783b */ /* 0x000ea20000000200 */
[C---:B---3--:R-:W-:Y:S03]  /*a040*/  HMMA.16816.F32.BF16 R12, R48.reuse, R8, RZ ;  /* 0x00000008300c723c */ /* 0x048fe600000418ff */
[----:B------:R-:W3:Y:S04]  /*a050*/  LDSM.16.M88.4 R152, [R208+0x1800] ;  /* 0x00180000d098783b */ /* 0x000ee80000000200 */
[----:B------:R-:W3:Y:S01]  /*a060*/  LDSM.16.M88.4 R144, [R208+0x1c00] ;  /* 0x001c0000d090783b */ /* 0x000ee20000000200 */
[C---:B------:R-:W-:Y:S03]  /*a070*/  HMMA.16816.F32.BF16 R40, R48.reuse, R42, RZ ;  /* 0x0000002a3028723c */ /* 0x040fe600000418ff */
        /* <DEDUP_REMOVED lines=9> */
[----:B------:R-:W0:Y:S05]  /*a110*/  LDGDEPBAR ;  /* 0x00000000000079af */ /* 0x000e2a0000000000 */
        /* <DEDUP_REMOVED lines=21> */
[C---:B-1----:R-:W-:Y:S08]  /*a270*/  HMMA.16816.F32.BF16 R56, R48.reuse, R164, RZ ;  /* 0x000000a43038723c */ /* 0x042ff000000418ff */
[----:B------:R-:W-:Y:S01]  /*a280*/  HMMA.16816.F32.BF16 R48, R48, R166, RZ ;  /* 0x000000a63030723c */ /* 0x000fe200000418ff */
[----:B------:R-:W1:Y:S07]  /*a290*/  LDSM.16.M88.4 R164, [R208+0x3800] ;  /* 0x00380000d0a4783b */ /* 0x000e6e0000000200 */
[C---:B--2---:R-:W-:Y:S08]  /*a2a0*/  HMMA.16816.F32.BF16 R44, R188.reuse, R160, R44 ;  /* 0x000000a0bc2c723c */ /* 0x044ff0000004182c */
[C---:B------:R-:W-:Y:S01]  /*a2b0*/  HMMA.16816.F32.BF16 R40, R188.reuse, R162, R40 ;  /* 0x000000a2bc28723c */ /* 0x040fe20000041828 */
[----:B------:R-:W2:Y:S07]  /*a2c0*/  LDSM.16.M88.4 R160, [R208+0x3c00] ;  /* 0x003c0000d0a0783b */ /* 0x000eae0000000200 */
[C---:B------:R-:W-:Y:S08]  /*a2d0*/  HMMA.16816.F32.BF16 R36, R188.reuse, R156, R36 ;  /* 0x0000009cbc24723c */ /* 0x040ff00000041824 */
[C---:B------:R-:W-:Y:S01]  /*a2e0*/  HMMA.16816.F32.BF16 R32, R188.reuse, R158, R32 ;  /* 0x0000009ebc20723c */ /* 0x040fe20000041820 */
[----:B------:R-:W4:Y:S07]  /*a2f0*/  LDSM.16.M88.4 R156, [R208+0x4000] ;  /* 0x00400000d09c783b */ /* 0x000f2e0000000200 */
[C---:B---3--:R-:W-:Y:S08]  /*a300*/  HMMA.16816.F32.BF16 R28, R188.reuse, R152, R28 ;  /* 0x00000098bc1c723c */ /* 0x048ff0000004181c */
[C---:B------:R-:W-:Y:S01]  /*a310*/  HMMA.16816.F32.BF16 R24, R188.reuse, R154, R24 ;  /* 0x0000009abc18723c */ /* 0x040fe20000041818 */
[----:B------:R-:W3:Y:S07]  /*a320*/  LDSM.16.M88.4 R152, [R208+0x4400] ;  /* 0x00440000d098783b */ /* 0x000eee0000000200 */
[C---:B------:R-:W-:Y:S08]  /*a330*/  HMMA.16816.F32.BF16 R20, R188.reuse, R144, R20 ;  /* 0x00000090bc14723c */ /* 0x040ff00000041814 */
[C---:B------:R-:W-:Y:S01]  /*a340*/  HMMA.16816.F32.BF16 R16, R188.reuse, R146, R16 ;  /* 0x00000092bc10723c */ /* 0x040fe20000041810 */
[----:B------:R-:W3:Y:S07]  /*a350*/  LDSM.16.M88.4 R144, [R208+0x4800] ;  /* 0x00480000d090783b */ /* 0x000eee0000000200 */
[C---:B------:R-:W-:Y:S08]  /*a360*/  HMMA.16816.F32.BF16 R12, R188.reuse, R140, R12 ;  /* 0x0000008cbc0c723c */ /* 0x040ff0000004180c */
[----:B------:R-:W-:Y:S01]  /*a370*/  HMMA.16816.F32.BF16 R8, R188, R142, R8 ;  /* 0x0000008ebc08723c */ /* 0x000fe20000041808 */
[----:B------:R-:W3:Y:S01]  /*a380*/  LDSM.16.M88.4 R140, [R208+0x4c00] ;  /* 0x004c0000d08c783b */ /* 0x000ee20000000200 */
        /* <DEDUP_REMOVED lines=15> */
[C---:B----4-:R-:W-:Y:S08]  /*a480*/  HMMA.16816.F32.BF16 R84, R188.reuse, R156, R84 ;  /* 0x0000009cbc54723c */ /* 0x050ff00000041854 */
[C---:B------:R-:W-:Y:S08]  /*a490*/  HMMA.16816.F32.BF16 R80, R188.reuse, R158, R80 ;  /* 0x0000009ebc50723c */ /* 0x040ff00000041850 */
[C---:B---3--:R-:W-:Y:S08]  /*a4a0*/  HMMA.16816.F32.BF16 R76, R188.reuse, R152, R76 ;  /* 0x00000098bc4c723c */ /* 0x048ff0000004184c */
        /* <DEDUP_REMOVED lines=18> */
.L_x_1661:
        /* <DEDUP_REMOVED lines=10> */
[----:B------:R-:W-:Y:S02]  /*a670*/  ISETP.GE.AND P4, PT, R61, RZ, PT ;  /* 0x000000ff3d00720c */ /* 0x000fe40003f86270 */
[----:B------:R-:W-:Y:S01]  /*a680*/  LOP3.LUT R61, RZ, R2, RZ, 0x33, !PT ;  /* 0x00000002ff3d7212 */ /* 0x000fe200078e33ff */
        /* <DEDUP_REMOVED lines=22> */
[----:B------:R-:W-:-:S07]  /*a7f0*/  ISETP.NE.AND P0, PT, R2, RZ, PT ;  /* 0x000000ff0200720c */ /* 0x000fce0003f05270 */
        /* <DEDUP_REMOVED lines=25> */
.L_x_1662:
        /* <DEDUP_REMOVED lines=28> */
.L_x_1660:
        /* <DEDUP_REMOVED lines=9> */
[----:B-1----:R-:W-:-:S03]  /*abe0*/  VIADD R60, R0, 0xffffff01 ;  /* 0xffffff01003c7836 */ /* 0x002fc60000000000 */
[CC--:B------:R-:W-:Y:S02]  /*abf0*/  ISETP.GE.AND P2, PT, R2.reuse, R150.reuse, PT ;  /* 0x000000960200720c */ /* 0x0c0fe40003f46270 */
[-C--:B------:R-:W-:Y:S01]  /*ac00*/  ISETP.GE.AND P0, PT, R2, R151.reuse, PT ;  /* 0x000000970200720c */ /* 0x080fe20003f06270 */
[----:B------:R-:W-:Y:S01]  /*ac10*/  VIADD R2, R0, 0xffffff08 ;  /* 0xffffff0800027836 */ /* 0x000fe20000000000 */
[CC--:B------:R-:W-:Y:S02]  /*ac20*/  ISETP.GE.AND P1, PT, R60.reuse, R150.reuse, PT ;  /* 0x000000963c00720c */ /* 0x0c0fe40003f26270 */
[-C--:B------:R-:W-:Y:S01]  /*ac30*/  ISETP.GE.AND P3, PT, R60, R151.reuse, PT ;  /* 0x000000973c00720c */ /* 0x080fe20003f66270 */
[----:B------:R-:W-:Y:S01]  /*ac40*/  VIADD R60, R0, 0xffffff09 ;  /* 0xffffff09003c7836 */ /* 0x000fe20000000000 */
[C---:B------:R-:W-:Y:S02]  /*ac50*/  ISETP.GE.AND P6, PT, R2.reuse, R150, PT ;  /* 0x000000960200720c */ /* 0x040fe40003fc6270 */
[----:B------:R-:W-:Y:S01]  /*ac60*/  ISETP.GE.AND P5, PT, R2, R151, PT ;  /* 0x000000970200720c */ /* 0x000fe20003fa6270 */
[----:B------:R-:W-:Y:S01]  /*ac70*/  VIADD R2, R0, 0xffffff10 ;  /* 0xffffff1000027836 */ /* 0x000fe20000000000 */
[----:B------:R-:W-:Y:S01]  /*ac80*/  FSEL R196, R44, -INF , !P2 ;  /* 0xff8000002cc47808 */ /* 0x000fe20005000000 */
[----:B------:R-:W-:Y:S01]  /*ac90*/  VIADD R44, R0, 0xffffff11 ;  /* 0xffffff11002c7836 */ /* 0x000fe20000000000 */
[----:B------:R-:W-:-:S02]  /*aca0*/  FSEL R198, R45, -INF , !P1 ;  /* 0xff8000002dc67808 */ /* 0x000fc40004800000 */
[----:B------:R-:W-:Y:S02]  /*acb0*/  FSEL R205, R46, -INF , !P0 ;  /* 0xff8000002ecd7808 */ /* 0x000fe40004000000 */
[CC--:B------:R-:W-:Y:S02]  /*acc0*/  ISETP.GE.AND P1, PT, R2.reuse, R150.reuse, PT ;  /* 0x000000960200720c */ /* 0x0c0fe40003f26270 */
[-C--:B------:R-:W-:Y:S01]  /*acd0*/  ISETP.GE.AND P2, PT, R2, R151.reuse, PT ;  /* 0x000000970200720c */ /* 0x080fe20003f46270 */
[----:B------:R-:W-:Y:S01]  /*ace0*/  VIADD R2, R0, 0xffffff18 ;  /* 0xffffff1800027836 */ /* 0x000fe20000000000 */
[C---:B------:R-:W-:Y:S02]  /*acf0*/  ISETP.GE.AND P0, PT, R60.reuse, R151, PT ;  /* 0x000000973c00720c */ /* 0x040fe40003f06270 */
        /* <DEDUP_REMOVED lines=72> */
[----:B------:R-:W-:Y:S01]  /*b180*/  FSEL R158, R13, -INF , !P5 ;  /* 0xff8000000d9e7808 */ /* 0x000fe20006800000 */
[----:B------:R-:W-:Y:S01]  /*b190*/  LDSM.16.MT88.4 R20, [R210+0x5000] ;  /* 0x00500000d214783b */ /* 0x000fe20000004200 */
        /* <DEDUP_REMOVED lines=34> */
[----:B------:R-:W-:Y:S01]  /*b3c0*/  FSEL R168, R132, -INF , !P3 ;  /* 0xff80000084a87808 */ /* 0x000fe20005800000 */
[----:B------:R-:W-:Y:S01]  /*b3d0*/  LDSM.16.MT88.4 R8, [R210+0x5400] ;  /* 0x00540000d208783b */ /* 0x000fe20000004200 */
        /* <DEDUP_REMOVED lines=109> */
[----:B------:R-:W-:-:S02]  /*bab0*/  FMNMX3.FTZ R5, R196, R198, R200, !PT ;  /* 0x000000c6c4057276 */ /* 0x000fc400078100c8 */
        /* <DEDUP_REMOVED lines=10> */
[----:B------:R-:W-:Y:S02]  /*bb60*/  FMNMX3.FTZ R5, R5, R194, R188, !PT ;  /* 0x000000c205057276 */ /* 0x000fe400078100bc */
[----:B------:R-:W-:Y:S02]  /*bb70*/  FSEL R84, R84, -INF , !P3 ;  /* 0xff80000054547808 */ /* 0x000fe40005800000 */
[----:B------:R-:W-:Y:S02]  /*bb80*/  FSEL R86, R86, -INF , !P0 ;  /* 0xff80000056567808 */ /* 0x000fe40004000000 */
        /* <DEDUP_REMOVED lines=113> */
[----:B------:R-:W-:Y:S02]  /*c2a0*/  FSEL R48, R48, -INF , !P1 ;  /* 0xff80000030307808 */ /* 0x000fe40004800000 */
[----:B------:R-:W-:-:S02]  /*c2b0*/  FSEL R65, R65, -INF , !P3 ;  /* 0xff80000041417808 */ /* 0x000fc40005800000 */
[----:B------:R-:W-:Y:S02]  /*c2c0*/  FMNMX3.FTZ R4, R6, R69, R64, !PT ;  /* 0x0000004506047276 */ /* 0x000fe40007810040 */
[----:B------:R-:W-:Y:S02]  /*c2d0*/  ISETP.GE.AND P1, PT, R2, R151, PT ;  /* 0x000000970200720c */ /* 0x000fe40003f26270 */
[----:B------:R-:W-:Y:S02]  /*c2e0*/  FMNMX3.FTZ R2, R5, R75, R70, !PT ;  /* 0x0000004b05027276 */ /* 0x000fe40007810046 */
[----:B------:R-:W-:Y:S02]  /*c2f0*/  FSEL R57, R57, -INF , !P0 ;  /* 0xff80000039397808 */ /* 0x000fe40004000000 */
[----:B------:R-:W-:Y:S02]  /*c300*/  ISETP.GE.AND P0, PT, R0, R150, PT ;  /* 0x000000960000720c */ /* 0x000fe40003f06270 */
[----:B------:R-:W-:-:S02]  /*c310*/  FMNMX3.FTZ R4, R4, R65, R56, !PT ;  /* 0x0000004104047276 */ /* 0x000fc40007810038 */
[----:B------:R-:W-:Y:S02]  /*c320*/  FSEL R67, R67, -INF , !P5 ;  /* 0xff80000043437808 */ /* 0x000fe40006800000 */
[----:B------:R-:W-:Y:S02]  /*c330*/  FSEL R58, R58, -INF , !P4 ;  /* 0xff8000003a3a7808 */ /* 0x000fe40006000000 */
[----:B------:R-:W-:Y:S02]  /*c340*/  FMNMX3.FTZ R2, R2, R71, R66, !PT ;  /* 0x0000004702027276 */ /* 0x000fe40007810042 */
[----:B------:R-:W-:Y:S02]  /*c350*/  FSEL R49, R49, -INF , !P0 ;  /* 0xff80000031317808 */ /* 0x000fe40004000000 */
[----:B------:R-:W-:Y:S02]  /*c360*/  FMNMX3.FTZ R4, R4, R57, R48, !PT ;  /* 0x0000003904047276 */ /* 0x000fe40007810030 */
[----:B------:R-:W-:-:S02]  /*c370*/  ISETP.GE.AND P0, PT, R0, R151, PT ;  /* 0x000000970000720c */ /* 0x000fc40003f06270 */
[----:B------:R-:W-:Y:S02]  /*c380*/  FSEL R59, R59, -INF , !P2 ;  /* 0xff8000003b3b7808 */ /* 0x000fe40005000000 */
[----:B------:R-:W-:Y:S02]  /*c390*/  FSEL R50, R50, -INF , !P1 ;  /* 0xff80000032327808 */ /* 0x000fe40004800000 */
[----:B------:R-:W-:Y:S02]  /*c3a0*/  FMNMX3.FTZ R2, R2, R67, R58, !PT ;  /* 0x0000004302027276 */ /* 0x000fe4000781003a */
[----:B------:R-:W-:Y:S02]  /*c3b0*/  FMNMX.FTZ R4, R49, R4, !PT ;  /* 0x0000000431047209 */ /* 0x000fe40007810000 */
[----:B------:R-:W-:Y:S02]  /*c3c0*/  FSEL R92, R51, -INF , !P0 ;  /* 0xff800000335c7808 */ /* 0x000fe40004000000 */
[----:B------:R-:W-:Y:S01]  /*c3d0*/  FMNMX3.FTZ R5, R2, R59, R50, !PT ;  /* 0x0000003b02057276 */ /* 0x000fe20007810032 */
[----:B------:R-:W1:Y:S01]  /*c3e0*/  SHFL.BFLY PT, R7, R4, 0x2, 0x1f ;  /* 0x0c401f0004077f89 */ /* 0x000e6200000e0000 */
[----:B------:R-:W-:-:S02]  /*c3f0*/  LOP3.LUT P6, RZ, R193, 0x4, RZ, 0xc0, !PT ;  /* 0x00000004c1ff7812 */ /* 0x000fc400078cc0ff */
[----:B------:R-:W-:-:S05]  /*c400*/  FMNMX.FTZ R6, R92, R5, !PT ;  /* 0x000000055c067209 */ /* 0x000fca0007810000 */
[----:B------:R-:W3:Y:S01]  /*c410*/  SHFL.BFLY PT, R5, R6, 0x2, 0x1f ;  /* 0x0c401f0006057f89 */ /* 0x000ee200000e0000 */
[----:B-1----:R-:W-:Y:S01]  /*c420*/  FMNMX.FTZ R7, R4, R7, !PT ;  /* 0x0000000704077209 */ /* 0x002fe20007810000 */
[----:B------:R-:W-:-:S04]  /*c430*/  VIADD R4, R210, 0x5000 ;  /* 0x00005000d2047836 */ /* 0x000fc80000000000 */
[----:B------:R-:W1:Y:S01]  /*c440*/  SHFL.BFLY PT, R2, R7, 0x1, 0x1f ;  /* 0x0c201f0007027f89 */ /* 0x000e6200000e0000 */
[----:B------:R-:W-:Y:S01]  /*c450*/  @P6 VIADD R209, R4, 0xffffffe0 ;  /* 0xffffffe004d16836 */ /* 0x000fe20000000000 */
[----:B------:R-:W-:Y:S02]  /*c460*/  LOP3.LUT P6, RZ, R3, 0x1, RZ, 0xc0, !PT ;  /* 0x0000000103ff7812 */ /* 0x000fe400078cc0ff */
[----:B---3--:R-:W-:-:S05]  /*c470*/  FMNMX.FTZ R5, R6, R5, !PT ;  /* 0x0000000506057209 */ /* 0x008fca0007810000 */
        /* <DEDUP_REMOVED lines=115> */
[----:B------:R-:W-:Y:S01]  /*cbb0*/  FFMA.FTZ R44, R44, UR8, -R94 ;  /* 0x000000082c2c7c23 */ /* 0x000fe2000801085e */
        /* <DEDUP_REMOVED lines=17> */
[----:B------:R-:W-:Y:S01]  /*ccd0*/  FFMA.FTZ R93, R93, UR8, -R51 ;  /* 0x000000085d5d7c23 */ /* 0x000fe20008010833 */
        /* <DEDUP_REMOVED lines=37> */
[----:B------:R-:W-:Y:S01]  /*cf30*/  FFMA.FTZ R83, R83, UR8, -R94 ;  /* 0x0000000853537c23 */ /* 0x000fe2000801085e */
[----:B------:R-:W-:Y:S01]  /*cf40*/  FADD.FTZ R107, R107, R102 ;  /* 0x000000666b6b7221 */ /* 0x000fe20000010000 */
[----:B------:R-:W-:Y:S01]  /*cf50*/  FADD.FTZ R99, R99, R100 ;  /* 0x0000006463637221 */ /* 0x000fe20000010000 */
[----:B------:R-:W-:Y:S01]  /*cf60*/  MUFU.EX2 R156, R156 ;  /* 0x0000009c009c7308 */ /* 0x000fe20000000800 */
[----:B------:R-:W-:Y:S01]  /*cf70*/  FFMA.FTZ R68, R68, UR8, -R51 ;  /* 0x0000000844447c23 */ /* 0x000fe20008010833 */
[C---:B------:R-:W-:Y:S01]  /*cf80*/  HMMA.16816.F32.BF16 R20, R32.reuse, R10, R20 ;  /* 0x0000000a2014723c */ /* 0x040fe20000041814 */
[----:B------:R-:W5:Y:S01]  /*cf90*/  LDSM.16.MT88.4 R8, [R209+0x1000] ;  /* 0x00100000d108783b */ /* 0x000f620000004200 */
[----:B------:R-:W3:Y:S01]  /*cfa0*/  MUFU.EX2 R163, R163 ;  /* 0x000000a300a37308 */ /* 0x000ee20000000800 */
[----:B------:R-:W-:Y:S01]  /*cfb0*/  FADD.FTZ R108, R108, R107 ;  /* 0x0000006b6c6c7221 */ /* 0x000fe20000010000 */
[--C-:B-1----:R-:W-:Y:S01]  /*cfc0*/  FFMA.FTZ R169, R172, UR8, -R51.reuse ;  /* 0x00000008aca97c23 */ /* 0x102fe20008010833 */
[----:B------:R-:W-:Y:S01]  /*cfd0*/  FFMA.FTZ R172, R177, UR8, -R94 ;  /* 0x00000008b1ac7c23 */ /* 0x000fe2000801085e */
[----:B------:R1:W-:Y:S01]  /*cfe0*/  MUFU.EX2 R166, R178 ;  /* 0x000000b200a67308 */ /* 0x0003e20000000800 */
[----:B------:R-:W-:Y:S01]  /*cff0*/  FFMA.FTZ R177, R170, UR8, -R51 ;  /* 0x00000008aab17c23 */ /* 0x000fe20008010833 */
[C---:B--2---:R-:W-:Y:S01]  /*d000*/  HMMA.16816.F32.BF16 R16, R32.reuse, R4, R16 ;  /* 0x000000042010723c */ /* 0x044fe20000041810 */
[----:B------:R-:W-:Y:S01]  /*d010*/  FADD.FTZ R99, R106, R99 ;  /* 0x000000636a637221 */ /* 0x000fe20000010000 */
[----:B------:R-:W2:Y:S01]  /*d020*/  MUFU.EX2 R165, R165 ;  /* 0x000000a500a57308 */ /* 0x000ea20000000800 */
[----:B------:R-:W-:Y:S01]  /*d030*/  FADD.FTZ R108, R105, R108 ;  /* 0x0000006c696c7221 */ /* 0x000fe20000010000 */
[----:B------:R-:W-:Y:S01]  /*d040*/  FFMA.FTZ R69, R69, UR8, -R51 ;  /* 0x0000000845457c23 */ /* 0x000fe20008010833 */
[----:B------:R-:W-:Y:S01]  /*d050*/  FADD.FTZ R104, R104, R99 ;  /* 0x0000006368687221 */ /* 0x000fe20000010000 */
[----:B------:R-:W-:Y:S01]  /*d060*/  MUFU.EX2 R164, R164 ;  /* 0x000000a400a47308 */ /* 0x000fe20000000800 */
[----:B------:R-:W-:Y:S01]  /*d070*/  FADD.FTZ R129, R129, R108 ;  /* 0x0000006c81817221 */ /* 0x000fe20000010000 */
[----:B------:R-:W-:Y:S01]  /*d080*/  HMMA.16816.F32.BF16 R28, R32, R6, R28 ;  /* 0x00000006201c723c */ /* 0x000fe2000004181c */
[----:B------:R-:W2:Y:S01]  /*d090*/  LDSM.16.MT88.4 R4, [R210+0x6400] ;  /* 0x00640000d204783b */ /* 0x000ea20000004200 */
[----:B------:R-:W-:Y:S01]  /*d0a0*/  F2FP.BF16.F32.PACK_AB R32, R159, R144 ;  /* 0x000000909f20723e */ /* 0x000fe200000010ff */
[----:B------:R-:W2:Y:S01]  /*d0b0*/  MUFU.EX2 R169, R169 ;  /* 0x000000a900a97308 */ /* 0x000ea20000000800 */
[----:B----4-:R-:W-:Y:S01]  /*d0c0*/  F2FP.BF16.F32.PACK_AB R34, R152, R157 ;  /* 0x0000009d9822723e */ /* 0x010fe200000010ff */
[--C-:B-1----:R-:W-:Y:S01]  /*d0d0*/  FFMA.FTZ R178, R175, UR8, -R94.reuse ;  /* 0x00000008afb27c23 */ /* 0x102fe2000801085e */
[----:B---3--:R-:W-:Y:S01]  /*d0e0*/  F2FP.BF16.F32.PACK_AB R33, R158, R161 ;  /* 0x000000a19e21723e */ /* 0x008fe200000010ff */
[----:B------:R-:W-:Y:S01]  /*d0f0*/  MUFU.EX2 R167, R167 ;  /* 0x000000a700a77308 */ /* 0x000fe20000000800 */
[----:B------:R-:W-:Y:S01]  /*d100*/  F2FP.BF16.F32.PACK_AB R35, R163, R156 ;  /* 0x0000009ca323723e */ /* 0x000fe200000010ff */
[--C-:B------:R-:W-:Y:S01]  /*d110*/  FFMA.FTZ R175, R176, UR8, -R51.reuse ;  /* 0x00000008b0af7c23 */ /* 0x100fe20008010833 */
[--C-:B------:R-:W-:Y:S01]  /*d120*/  FFMA.FTZ R176, R185, UR8, -R94.reuse ;  /* 0x00000008b9b07c23 */ /* 0x100fe2000801085e */
[----:B------:R-:W1:Y:S01]  /*d130*/  MUFU.EX2 R172, R172 ;  /* 0x000000ac00ac7308 */ /* 0x000e620000000800 */
[--C-:B------:R-:W-:Y:S01]  /*d140*/  FFMA.FTZ R185, R138, UR8, -R51.reuse ;  /* 0x000000088ab97c23 */ /* 0x100fe20008010833 */
[----:B------:R-:W-:Y:S01]  /*d150*/  FFMA.FTZ R138, R141, UR8, -R94 ;  /* 0x000000088d8a7c23 */ /* 0x000fe2000801085e */
[----:B------:R-:W-:Y:S01]  /*d160*/  FFMA.FTZ R141, R132, UR8, -R51 ;  /* 0x00000008848d7c23 */ /* 0x000fe20008010833 */
[C---:B-----5:R-:W-:Y:S01]  /*d170*/  HMMA.16816.F32.BF16 R24, R32.reuse, R12, R24 ;  /* 0x0000000c2018723c */ /* 0x060fe20000041818 */
[----:B------:R-:W-:Y:S01]  /*d180*/  MUFU.EX2 R171, R171 ;  /* 0x000000ab00ab7308 */ /* 0x000fe20000000800 */
[----:B------:R-:W-:Y:S01]  /*d190*/  FADD.FTZ R117, R117, R104 ;  /* 0x0000006875757221 */ /* 0x000fe20000010000 */
[----:B------:R-:W-:Y:S01]  /*d1a0*/  FADD.FTZ R129, R122, R129 ;  /* 0x000000817a817221 */ /* 0x000fe20000010000 */
[----:B------:R-:W-:Y:S01]  /*d1b0*/  FFMA.FTZ R64, R64, UR8, -R51 ;  /* 0x0000000840407c23 */ /* 0x000fe20008010833 */
[----:B------:R3:W4:Y:S01]  /*d1c0*/  MUFU.EX2 R170, R178 ;  /* 0x000000b200aa7308 */ /* 0x0007220000000800 */
        /* <DEDUP_REMOVED lines=8> */
[----:B------:R-:W5:Y:S01]  /*d250*/  MUFU.EX2 R177, R177 ;  /* 0x000000b100b17308 */ /* 0x000f620000000800 */
[--C-:B------:R-:W-:Y:S01]  /*d260*/  FFMA.FTZ R70, R70, UR8, -R94.reuse ;  /* 0x0000000846467c23 */ /* 0x100fe2000801085e */
[C---:B------:R-:W-:Y:S01]  /*d270*/  HMMA.16816.F32.BF16 R36, R32.reuse, R8, R16 ;  /* 0x000000082024723c */ /* 0x040fe20000041810 */
[----:B------:R-:W5:Y:S01]  /*d280*/  LDSM.16.MT88.4 R16, [R210+0x6800] ;  /* 0x00680000d210783b */ /* 0x000f620000004200 */
[----:B------:R-:W-:Y:S01]  /*d290*/  MUFU.EX2 R175, R175 ;  /* 0x000000af00af7308 */ /* 0x000fe20000000800 */
[----:B---3--:R-:W-:Y:S01]  /*d2a0*/  FFMA.FTZ R178, R179, UR8, -R94 ;  /* 0x00000008b3b27c23 */ /* 0x008fe2000801085e */
[----:B------:R-:W-:Y:S01]  /*d2b0*/  FADD.FTZ R161, R161, R120 ;  /* 0x00000078a1a17221 */ /* 0x000fe20000010000 */
[--C-:B------:R-:W-:Y:S01]  /*d2c0*/  FFMA.FTZ R71, R71, UR8, -R94.reuse ;  /* 0x0000000847477c23 */ /* 0x100fe2000801085e */
[----:B------:R-:W-:Y:S01]  /*d2d0*/  MUFU.EX2 R174, R174 ;  /* 0x000000ae00ae7308 */ /* 0x000fe20000000800 */
[--C-:B------:R-:W-:Y:S01]  /*d2e0*/  FFMA.FTZ R66, R66, UR8, -R94.reuse ;  /* 0x0000000842427c23 */ /* 0x100fe2000801085e */
[----:B------:R-:W-:Y:S01]  /*d2f0*/  HMMA.16816.F32.BF16 R28, R32, R10, R28 ;  /* 0x0000000a201c723c */ /* 0x000fe2000004181c */
[----:B------:R-:W3:Y:S01]  /*d300*/  LDSM.16.MT88.4 R8, [R209+0x1800] ;  /* 0x00180000d108783b */ /* 0x000ee20000004200 */
[----:B--2---:R-:W-:Y:S01]  /*d310*/  F2FP.BF16.F32.PACK_AB R32, R165, R166 ;  /* 0x000000a6a520723e */ /* 0x004fe200000010ff */
[----:B------:R-:W-:Y:S01]  /*d320*/  MUFU.EX2 R176, R176 ;  /* 0x000000b000b07308 */ /* 0x000fe20000000800 */
[----:B------:R-:W-:Y:S01]  /*d330*/  F2FP.BF16.F32.PACK_AB R34, R169, R164 ;  /* 0x000000a4a922723e */ /* 0x000fe200000010ff */
[----:B------:R-:W-:Y:S01]  /*d340*/  FADD.FTZ R161, R158, R161 ;  /* 0x000000a19ea17221 */ /* 0x000fe20000010000 */
[----:B-1----:R-:W-:Y:S01]  /*d350*/  F2FP.BF16.F32.PACK_AB R33, R172, R167 ;  /* 0x000000a7ac21723e */ /* 0x002fe200000010ff */
[----:B------:R1:W2:Y:S01]  /*d360*/  MUFU.EX2 R179, R183 ;  /* 0x000000b700b37308 */ /* 0x0002a20000000800 */
[----:B----4-:R-:W-:Y:S01]  /*d370*/  F2FP.BF16.F32.PACK_AB R35, R170, R171 ;  /* 0x000000abaa23723e */ /* 0x010fe200000010ff */
[----:B------:R-:W-:Y:S01]  /*d380*/  FADD.FTZ R156, R156, R161 ;  /* 0x000000a19c9c7221 */ /* 0x000fe20000010000 */
[--C-:B------:R-:W-:Y:S01]  /*d390*/  FFMA.FTZ R67, R67, UR8, -R94.reuse ;  /* 0x0000000843437c23 */ /* 0x100fe2000801085e */
[----:B------:R-:W-:Y:S01]  /*d3a0*/  MUFU.EX2 R178, R178 ;  /* 0x000000b200b27308 */ /* 0x000fe20000000800 */
[--C-:B------:R-:W-:Y:S01]  /*d3b0*/  FFMA.FTZ R56, R56, UR8, -R51.reuse ;  /* 0x0000000838387c23 */ /* 0x100fe20008010833 */
[--C-:B------:R-:W-:Y:S01]  /*d3c0*/  FFMA.FTZ R231, R49, UR8, -R51.reuse ;  /* 0x0000000831e77c23 */ /* 0x100fe20008010833 */
[--C-:B------:R-:W-:Y:S01]  /*d3d0*/  FFMA.FTZ R230, R92, UR8, -R94.reuse ;  /* 0x000000085ce67c23 */ /* 0x100fe2000801085e */
[----:B------:R-:W4:Y:S01]  /*d3e0*/  MUFU.EX2 R181, R181 ;  /* 0x000000b500b57308 */ /* 0x000f220000000800 */
[----:B------:R-:W-:Y:S03]  /*d3f0*/  HMMA.16816.F32.BF16 R24, R32, R4, R24 ;  /* 0x000000042018723c */ /* 0x000fe60000041818 */
[----:B------:R-:W-:Y:S01]  /*d400*/  MUFU.EX2 R160, R160 ;  /* 0x000000a000a07308 */ /* 0x000fe20000000800 */
[----:B-1----:R-:W-:Y:S01]  /*d410*/  FFMA.FTZ R183, R162, UR8, -R51 ;  /* 0x00000008a2b77c23 */ /* 0x002fe20008010833 */
[----:B------:R-:W-:-:S02]  /*d420*/  FFMA.FTZ R162, R155, UR8, -R94 ;  /* 0x000000089ba27c23 */ /* 0x000fc4000801085e */
[----:B------:R-:W-:Y:S01]  /*d430*/  MUFU.EX2 R146, R146 ;  /* 0x0000009200927308 */ /* 0x000fe20000000800 */
[C---:B------:R-:W-:Y:S01]  /*d440*/  HMMA.16816.F32.BF16 R20, R32.reuse, R6, R20 ;  /* 0x000000062014723c */ /* 0x040fe20000041814 */
[----:B------:R-:W1:Y:S01]  /*d450*/  LDSM.16.MT88.4 R4, [R210+0x6c00] ;  /* 0x006c0000d204783b */ /* 0x000e620000004200 */
[----:B------:R-:W-:Y:S01]  /*d460*/  FFMA.FTZ R155, R140, UR8, -R51 ;  /* 0x000000088c9b7c23 */ /* 0x000fe20008010833 */
[----:B------:R-:W3:Y:S04]  /*d470*/  MUFU.EX2 R183, R183 ;  /* 0x000000b700b77308 */ /* 0x000ee80000000800 */
[----:B------:R-:W-:Y:S01]  /*d480*/  MUFU.EX2 R147, R147 ;  /* 0x0000009300937308 */ /* 0x000fe20000000800 */
[----:B-----5:R-:W-:Y:S01]  /*d490*/  HMMA.16816.F32.BF16 R36, R32, R12, R36 ;  /* 0x0000000c2024723c */ /* 0x020fe20000041824 */
[----:B------:R-:W-:-:S02]  /*d4a0*/  F2FP.BF16.F32.PACK_AB R12, R177, R168 ;  /* 0x000000a8b10c723e */ /* 0x000fc400000010ff */
[----:B--2---:R-:W-:Y:S01]  /*d4b0*/  F2FP.BF16.F32.PACK_AB R13, R179, R176 ;  /* 0x000000b0b30d723e */ /* 0x004fe200000010ff */
[----:B------:R-:W-:Y:S04]  /*d4c0*/  MUFU.EX2 R162, R162 ;  /* 0x000000a200a27308 */ /* 0x000fe80000000800 */
[----:B------:R-:W-:Y:S01]  /*d4d0*/  HMMA.16816.F32.BF16 R28, R32, R14, R28 ;  /* 0x0000000e201c723c */ /* 0x000fe2000004181c */
[----:B------:R-:W-:Y:S01]  /*d4e0*/  F2FP.BF16.F32.PACK_AB R14, R174, R175 ;  /* 0x000000afae0e723e */ /* 0x000fe200000010ff */
[----:B------:R-:W-:Y:S01]  /*d4f0*/  FFMA.FTZ R33, R154, UR8, -R51 ;  /* 0x000000089a217c23 */ /* 0x000fe20008010833 */
[----:B----4-:R-:W-:Y:S01]  /*d500*/  F2FP.BF16.F32.PACK_AB R15, R181, R178 ;  /* 0x000000b2b50f723e */ /* 0x010fe200000010ff */
[--C-:B------:R-:W-:Y:S01]  /*d510*/  FFMA.FTZ R154, R145, UR8, -R94.reuse ;  /* 0x00000008919a7c23 */ /* 0x100fe2000801085e */
[--C-:B------:R-:W-:Y:S01]  /*d520*/  FFMA.FTZ R32, R153, UR8, -R94.reuse ;  /* 0x0000000899207c23 */ /* 0x100fe2000801085e */
[----:B------:R2:W-:Y:S04]  /*d530*/  MUFU.EX2 R140, R142 ;  /* 0x0000008e008c7308 */ /* 0x0005e80000000800 */
[C---:B------:R-:W-:Y:S01]  /*d540*/  HMMA.16816.F32.BF16 R24, R12.reuse, R16, R24 ;  /* 0x000000100c18723c */ /* 0x040fe20000041818 */
[----:B------:R-:W4:Y:S04]  /*d550*/  MUFU.EX2 R153, R33 ;  /* 0x0000002100997308 */ /* 0x000f280000000800 */
[----:B------:R5:W-:Y:S03]  /*d560*/  MUFU.EX2 R145, R32 ;  /* 0x0000002000917308 */ /* 0x000be60000000800 */
[----:B------:R-:W-:Y:S01]  /*d570*/  HMMA.16816.F32.BF16 R20, R12, R18, R20 ;  /* 0x000000120c14723c */ /* 0x000fe20000041814 */
[----:B------:R-:W1:Y:S01]  /*d580*/  MUFU.EX2 R154, R154 ;  /* 0x0000009a009a7308 */ /* 0x000e620000000800 */
[----:B------:R-:W1:Y:S01]  /*d590*/  LDSM.16.MT88.4 R16, [R209+0x1c00] ;  /* 0x001c0000d110783b */ /* 0x000e620000004200 */
[----:B--2---:R-:W-:-:S02]  /*d5a0*/  FFMA.FTZ R142, R137, UR8, -R94 ;  /* 0x00000008898e7c23 */ /* 0x004fc4000801085e */
[----:B------:R-:W2:Y:S03]  /*d5b0*/  MUFU.EX2 R155, R155 ;  /* 0x0000009b009b7308 */ /* 0x000ea60000000800 */
[C---:B---3--:R-:W-:Y:S01]  /*d5c0*/  HMMA.16816.F32.BF16 R36, R12.reuse, R8, R36 ;  /* 0x000000080c24723c */ /* 0x048fe20000041824 */
[----:B------:R-:W-:Y:S01]  /*d5d0*/  MUFU.EX2 R136, R136 ;  /* 0x0000008800887308 */ /* 0x000fe20000000800 */
[----:B-----5:R-:W-:Y:S03]  /*d5e0*/  LDSM.16.MT88.4 R32, [R210+0x7400] ;  /* 0x00740000d220783b */ /* 0x020fe60000004200 */
[----:B------:R-:W-:Y:S03]  /*d5f0*/  MUFU.EX2 R185, R185 ;  /* 0x000000b900b97308 */ /* 0x000fe60000000800 */
[----:B------:R-:W-:Y:S01]  /*d600*/  HMMA.16816.F32.BF16 R28, R12, R10, R28 ;  /* 0x0000000a0c1c723c */ /* 0x000fe2000004181c */
[----:B------:R-:W3:Y:S01]  /*d610*/  LDSM.16.MT88.4 R8, [R210+0x7000] ;  /* 0x00700000d208783b */ /* 0x000ee20000004200 */
[----:B------:R-:W-:Y:S01]  /*d620*/  F2FP.BF16.F32.PACK_AB R12, R183, R160 ;  /* 0x000000a0b70c723e */ /* 0x000fe200000010ff */
[----:B------:R-:W-:Y:S01]  /*d630*/  MUFU.EX2 R138, R138 ;  /* 0x0000008a008a7308 */ /* 0x000fe20000000800 */
[----:B----4-:R-:W-:-:S02]  /*d640*/  F2FP.BF16.F32.PACK_AB R14, R153, R146 ;  /* 0x00000092990e723e */ /* 0x010fc400000010ff */
[----:B-1----:R-:W-:Y:S01]  /*d650*/  F2FP.BF16.F32.PACK_AB R13, R154, R145 ;  /* 0x000000919a0d723e */ /* 0x002fe200000010ff */
[----:B------:R1:W4:Y:S01]  /*d660*/  MUFU.EX2 R131, R143 ;  /* 0x0000008f00837308 */ /* 0x0003220000000800 */
[----:B------:R-:W-:-:S03]  /*d670*/  F2FP.BF16.F32.PACK_AB R15, R162, R147 ;  /* 0x00000093a20f723e */ /* 0x000fc600000010ff */
[----:B------:R5:W-:Y:S04]  /*d680*/  MUFU.EX2 R137, R182 ;  /* 0x000000b600897308 */ /* 0x000be80000000800 */
[----:B------:R-:W-:Y:S01]  /*d690*/  HMMA.16816.F32.BF16 R24, R12, R4, R24 ;  /* 0x000000040c18723c */ /* 0x000fe20000041818 */
[----:B------:R2:W4:Y:S04]  /*d6a0*/  MUFU.EX2 R132, R142 ;  /* 0x0000008e00847308 */ /* 0x0005280000000800 */
[----:B------:R-:W-:Y:S01]  /*d6b0*/  MUFU.EX2 R126, R130 ;  /* 0x00000082007e7308 */ /* 0x000fe20000000800 */
[----:B-1----:R-:W-:-:S02]  /*d6c0*/  FFMA.FTZ R143, R127, UR8, -R94 ;  /* 0x000000087f8f7c23 */ /* 0x002fc4000801085e */
[----:B------:R-:W-:Y:S01]  /*d6d0*/  HMMA.16816.F32.BF16 R20, R12, R6, R20 ;  /* 0x000000060c14723c */ /* 0x000fe20000041814 */
[----:B------:R-:W1:Y:S01]  /*d6e0*/  LDSM.16.MT88.4 R4, [R209+0x2000] ;  /* 0x00200000d104783b */ /* 0x000e620000004200 */
[--C-:B-----5:R-:W-:Y:S01]  /*d6f0*/  FFMA.FTZ R182, R125, UR8, -R94.reuse ;  /* 0x000000087db67c23 */ /* 0x120fe2000801085e */
[----:B------:R-:W-:Y:S01]  /*d700*/  MUFU.EX2 R134, R134 ;  /* 0x0000008600867308 */ /* 0x000fe20000000800 */
[----:B--2---:R-:W-:-:S04]  /*d710*/  FFMA.FTZ R142, R123, UR8, -R94 ;  /* 0x000000087b8e7c23 */ /* 0x004fc8000801085e */
[----:B------:R-:W-:Y:S01]  /*d720*/  HMMA.16816.F32.BF16 R36, R12, R16, R36 ;  /* 0x000000100c24723c */ /* 0x000fe20000041824 */
[----:B------:R-:W-:Y:S01]  /*d730*/  F2FP.BF16.F32.PACK_AB R16, R155, R140 ;  /* 0x0000008c9b10723e */ /* 0x000fe200000010ff */
[----:B------:R-:W2:Y:S01]  /*d740*/  MUFU.EX2 R141, R141 ;  /* 0x0000008d008d7308 */ /* 0x000ea20000000800 */
[----:B----4-:R-:W-:-:S03]  /*d750*/  F2FP.BF16.F32.PACK_AB R17, R131, R138 ;  /* 0x0000008a8311723e */ /* 0x010fc600000010ff */
[----:B------:R-:W-:Y:S02]  /*d760*/  MUFU.EX2 R127, R180 ;  /* 0x000000b4007f7308 */ /* 0x000fe40000000800 */
[----:B------:R-:W-:Y:S01]  /*d770*/  HMMA.16816.F32.BF16 R28, R12, R18, R28 ;  /* 0x000000120c1c723c */ /* 0x000fe2000004181c */
[----:B------:R-:W4:Y:S01]  /*d780*/  LDSM.16.MT88.4 R12, [R209+0x2400] ;  /* 0x00240000d10c783b */ /* 0x000f220000004200 */
[----:B------:R-:W-:Y:S01]  /*d790*/  F2FP.BF16.F32.PACK_AB R18, R185, R136 ;  /* 0x00000088b912723e */ /* 0x000fe200000010ff */
[----:B------:R-:W-:Y:S01]  /*d7a0*/  MUFU.EX2 R125, R143 ;  /* 0x0000008f007d7308 */ /* 0x000fe20000000800 */
[----:B------:R-:W-:-:S03]  /*d7b0*/  F2FP.BF16.F32.PACK_AB R19, R132, R137 ;  /* 0x000000898413723e */ /* 0x000fc600000010ff */
[----:B------:R-:W5:Y:S04]  /*d7c0*/  MUFU.EX2 R130, R182 ;  /* 0x000000b600827308 */ /* 0x000f680000000800 */
[----:B------:R-:W-:Y:S01]  /*d7d0*/  MUFU.EX2 R119, R119 ;  /* 0x0000007700777308 */ /* 0x000fe20000000800 */
[C---:B---3--:R-:W-:Y:S03]  /*d7e0*/  HMMA.16816.F32.BF16 R20, R16.reuse, R10, R20 ;  /* 0x0000000a1014723c */ /* 0x048fe60000041814 */
[----:B------:R-:W3:Y:S04]  /*d7f0*/  MUFU.EX2 R142, R142 ;  /* 0x0000008e008e7308 */ /* 0x000ee80000000800 */
[----:B------:R-:W-:Y:S01]  /*d800*/  MUFU.EX2 R40, R40 ;  /* 0x0000002800287308 */ /* 0x000fe20000000800 */
[C---:B------:R-:W-:Y:S01]  /*d810*/  HMMA.16816.F32.BF16 R24, R16.reuse, R8, R24 ;  /* 0x000000081018723c */ /* 0x040fe20000041818 */
[----:B------:R-:W4:Y:S02]  /*d820*/  LDSM.16.MT88.4 R8, [R210+0x7800] ;  /* 0x00780000d208783b */ /* 0x000f240000004200 */
[----:B------:R-:W-:Y:S04]  /*d830*/  MUFU.EX2 R60, R60 ;  /* 0x0000003c003c7308 */ /* 0x000fe80000000800 */
[----:B------:R-:W-:Y:S01]  /*d840*/  MUFU.EX2 R84, R84 ;  /* 0x0000005400547308 */ /* 0x000fe20000000800 */
[----:B-1----:R-:W-:Y:S01]  /*d850*/  HMMA.16816.F32.BF16 R36, R16, R4, R36 ;  /* 0x000000041024723c */ /* 0x002fe20000041824 */
[----:B--2---:R-:W-:-:S02]  /*d860*/  F2FP.BF16.F32.PACK_AB R4, R141, R134 ;  /* 0x000000868d04723e */ /* 0x004fc400000010ff */
[----:B-----5:R-:W-:Y:S01]  /*d870*/  F2FP.BF16.F32.PACK_AB R5, R130, R125 ;  /* 0x0000007d8205723e */ /* 0x020fe200000010ff */
[----:B------:R-:W-:Y:S04]  /*d880*/  MUFU.EX2 R85, R85 ;  /* 0x0000005500557308 */ /* 0x000fe80000000800 */
[----:B------:R-:W-:Y:S01]  /*d890*/  HMMA.16816.F32.BF16 R28, R16, R6, R28 ;  /* 0x00000006101c723c */ /* 0x000fe2000004181c */
[----:B------:R-:W-:Y:S01]  /*d8a0*/  F2FP.BF16.F32.PACK_AB R6, R127, R126 ;  /* 0x0000007e7f06723e */ /* 0x000fe200000010ff */
[----:B------:R-:W1:Y:S01]  /*d8b0*/  LDSM.16.MT88.4 R16, [R209+0x2800] ;  /* 0x00280000d110783b */ /* 0x000e620000004200 */
[----:B---3--:R-:W-:Y:S01]  /*d8c0*/  F2FP.BF16.F32.PACK_AB R7, R142, R119 ;  /* 0x000000778e07723e */ /* 0x008fe200000010ff */
[----:B------:R-:W-:Y:S04]  /*d8d0*/  MUFU.EX2 R80, R80 ;  /* 0x0000005000507308 */ /* 0x000fe80000000800 */
[----:B------:R-:W-:Y:S02]  /*d8e0*/  MUFU.EX2 R81, R81 ;  /* 0x0000005100517308 */ /* 0x000fe40000000800 */
[C---:B------:R-:W-:Y:S01]  /*d8f0*/  HMMA.16816.F32.BF16 R20, R4.reuse, R34, R20 ;  /* 0x000000220414723c */ /* 0x040fe20000041814 */
[--C-:B------:R-:W-:Y:S01]  /*d900*/  FFMA.FTZ R35, R43, UR8, -R94.reuse ;  /* 0x000000082b237c23 */ /* 0x100fe2000801085e */
[--C-:B------:R-:W-:Y:S01]  /*d910*/  FFMA.FTZ R43, R47, UR8, -R94.reuse ;  /* 0x000000082f2b7c23 */ /* 0x100fe2000801085e */
[--C-:B------:R-:W-:Y:S01]  /*d920*/  FFMA.FTZ R47, R89, UR8, -R51.reuse ;  /* 0x00000008592f7c23 */ /* 0x100fe20008010833 */
[--C-:B------:R-:W-:Y:S01]  /*d930*/  FFMA.FTZ R89, R91, UR8, -R94.reuse ;  /* 0x000000085b597c23 */ /* 0x100fe2000801085e */
[----:B------:R-:W-:Y:S03]  /*d940*/  MUFU.EX2 R83, R83 ;  /* 0x0000005300537308 */ /* 0x000fe60000000800 */
[C---:B------:R-:W-:Y:S01]  /*d950*/  HMMA.16816.F32.BF16 R24, R4.reuse, R32, R24 ;  /* 0x000000200418723c */ /* 0x040fe20000041818 */
[--C-:B------:R-:W-:Y:S01]  /*d960*/  FFMA.FTZ R32, R45, UR8, -R51.reuse ;  /* 0x000000082d207c23 */ /* 0x100fe20008010833 */
[----:B------:R-:W-:Y:S01]  /*d970*/  FFMA.FTZ R45, R41, UR8, -R94 ;  /* 0x00000008292d7c23 */ /* 0x000fe2000801085e */
[----:B------:R-:W2:Y:S04]  /*d980*/  MUFU.EX2 R33, R42 ;  /* 0x0000002a00217308 */ /* 0x000ea80000000800 */
[----:B------:R-:W-:Y:S01]  /*d990*/  MUFU.EX2 R32, R32 ;  /* 0x0000002000207308 */ /* 0x000fe20000000800 */
[C---:B----4-:R-:W-:Y:S03]  /*d9a0*/  HMMA.16816.F32.BF16 R36, R4.reuse, R12, R36 ;  /* 0x0000000c0424723c */ /* 0x050fe60000041824 */
[----:B------:R-:W3:Y:S04]  /*d9b0*/  MUFU.EX2 R41, R46 ;  /* 0x0000002e00297308 */ /* 0x000ee80000000800 */
[----:B------:R-:W-:Y:S01]  /*d9c0*/  MUFU.EX2 R34, R45 ;  /* 0x0000002d00227308 */ /* 0x000fe20000000800 */
[----:B------:R-:W-:Y:S01]  /*d9d0*/  HMMA.16816.F32.BF16 R28, R4, R14, R28 ;  /* 0x0000000e041c723c */ /* 0x000fe2000004181c */
[----:B------:R-:W4:Y:S01]  /*d9e0*/  LDSM.16.MT88.4 R12, [R210+0x7c00] ;  /* 0x007c0000d20c783b */ /* 0x000f220000004200 */
[----:B--2---:R-:W-:Y:S01]  /*d9f0*/  F2FP.BF16.F32.PACK_AB R4, R33, R40 ;  /* 0x000000282104723e */ /* 0x004fe200000010ff */
[----:B------:R-:W2:Y:S04]  /*da00*/  MUFU.EX2 R35, R35 ;  /* 0x0000002300237308 */ /* 0x000ea80000000800 */
[----:B------:R-:W-:Y:S01]  /*da10*/  MUFU.EX2 R42, R44 ;  /* 0x0000002c002a7308 */ /* 0x000fe20000000800 */
[----:B---3--:R-:W-:Y:S01]  /*da20*/  F2FP.BF16.F32.PACK_AB R6, R41, R32 ;  /* 0x000000202906723e */ /* 0x008fe200000010ff */
[----:B------:R-:W-:-:S02]  /*da30*/  FFMA.FTZ R46, R88, UR8, -R51 ;  /* 0x00000008582e7c23 */ /* 0x000fc40008010833 */
[----:B------:R-:W3:Y:S01]  /*da40*/  MUFU.EX2 R43, R43 ;  /* 0x0000002b002b7308 */ /* 0x000ee20000000800 */
[--C-:B------:R-:W-:Y:S01]  /*da50*/  FFMA.FTZ R88, R90, UR8, -R94.reuse ;  /* 0x000000085a587c23 */ /* 0x100fe2000801085e */
        /* <DEDUP_REMOVED lines=8> */
[----:B-----5:R-:W-:-:S03]  /*dae0*/  FFMA.FTZ R61, R95, UR8, -R94 ;  /* 0x000000085f3d7c23 */ /* 0x020fc6000801085e */
[----:B------:R-:W-:Y:S01]  /*daf0*/  MUFU.EX2 R88, R88 ;  /* 0x0000005800587308 */ /* 0x000fe20000000800 */
[C---:B------:R-:W-:Y:S03]  /*db00*/  HMMA.16816.F32.BF16 R24, R4.reuse, R8, R24 ;  /* 0x000000080418723c */ /* 0x040fe60000041818 */
[----:B------:R-:W3:Y:S04]  /*db10*/  MUFU.EX2 R61, R61 ;  /* 0x0000003d003d7308 */ /* 0x000ee80000000800 */
[----:B------:R-:W5:Y:S01]  /*db20*/  MUFU.EX2 R89, R89 ;  /* 0x0000005900597308 */ /* 0x000f620000000800 */
[C---:B------:R-:W-:Y:S01]  /*db30*/  HMMA.16816.F32.BF16 R20, R4.reuse, R10, R20 ;  /* 0x0000000a0414723c */ /* 0x040fe20000041814 */
[----:B------:R-:W4:Y:S02]  /*db40*/  LDSM.16.MT88.4 R8, [R209+0x2c00] ;  /* 0x002c0000d108783b */ /* 0x000f240000004200 */
[----:B------:R-:W-:Y:S04]  /*db50*/  MUFU.EX2 R86, R86 ;  /* 0x0000005600567308 */ /* 0x000fe80000000800 */
[----:B------:R-:W-:Y:S01]  /*db60*/  MUFU.EX2 R68, R68 ;  /* 0x0000004400447308 */ /* 0x000fe20000000800 */
        /* <DEDUP_REMOVED lines=10> */
[C---:B----4-:R-:W-:Y:S01]  /*dc10*/  HMMA.16816.F32.BF16 R24, R16.reuse, R12, R24 ;  /* 0x0000000c1018723c */ /* 0x050fe20000041818 */
[----:B------:R-:W-:Y:S01]  /*dc20*/  FFMA.FTZ R12, R87, UR8, -R94 ;  /* 0x00000008570c7c23 */ /* 0x000fe2000801085e */
[----:B------:R-:W-:Y:S04]  /*dc30*/  MUFU.EX2 R70, R70 ;  /* 0x0000004600467308 */ /* 0x000fe80000000800 */
[----:B------:R-:W-:Y:S02]  /*dc40*/  MUFU.EX2 R87, R90 ;  /* 0x0000005a00577308 */ /* 0x000fe40000000800 */
[C---:B------:R-:W-:Y:S02]  /*dc50*/  HMMA.16816.F32.BF16 R20, R16.reuse, R14, R20 ;  /* 0x0000000e1014723c */ /* 0x040fe40000041814 */
[----:B------:R2:W3:Y:S04]  /*dc60*/  MUFU.EX2 R82, R12 ;  /* 0x0000000c00527308 */ /* 0x0004e80000000800 */
[----:B------:R-:W-:Y:S02]  /*dc70*/  MUFU.EX2 R71, R71 ;  /* 0x0000004700477308 */ /* 0x000fe40000000800 */
[C---:B------:R-:W-:Y:S01]  /*dc80*/  HMMA.16816.F32.BF16 R36, R16.reuse, R8, R36 ;  /* 0x000000081024723c */ /* 0x040fe20000041824 */
[----:B------:R-:W-:Y:S01]  /*dc90*/  F2FP.BF16.F32.PACK_AB R8, R85, R84 ;  /* 0x000000545508723e */ /* 0x000fe200000010ff */
[----:B------:R-:W-:Y:S04]  /*dca0*/  MUFU.EX2 R66, R66 ;  /* 0x0000004200427308 */ /* 0x000fe80000000800 */
[----:B------:R-:W-:Y:S02]  /*dcb0*/  MUFU.EX2 R67, R67 ;  /* 0x0000004300437308 */ /* 0x000fe40000000800 */
[----:B------:R-:W-:Y:S01]  /*dcc0*/  HMMA.16816.F32.BF16 R28, R16, R10, R28 ;  /* 0x0000000a101c723c */ /* 0x000fe2000004181c */
[----:B------:R-:W-:Y:S01]  /*dcd0*/  F2FP.BF16.F32.PACK_AB R10, R81, R80 ;  /* 0x00000050510a723e */ /* 0x000fe200000010ff */
[----:B--2---:R-:W2:Y:S01]  /*dce0*/  LDSM.16.MT88.4 R12, [R209+0x3000] ;  /* 0x00300000d10c783b */ /* 0x004ea20000004200 */
[----:B---3--:R-:W-:Y:S01]  /*dcf0*/  F2FP.BF16.F32.PACK_AB R9, R82, R87 ;  /* 0x000000575209723e */ /* 0x008fe200000010ff */
        /* <DEDUP_REMOVED lines=47> */
[----:B------:R-:W-:Y:S01]  /*dff0*/  MUFU.EX2 R231, R231 ;  /* 0x000000e700e77308 */ /* 0x000fe20000000800 */
        /* <DEDUP_REMOVED lines=34> */
[----:B------:R-:W2:Y:S01]  /*e220*/  LDSM.16.MT88.4 R8, [R209+0x3800] ;  /* 0x00380000d108783b */ /* 0x000ea20000004200 */
[----:B------:R-:W-:Y:S01]  /*e230*/  F2FP.BF16.F32.PACK_AB R13, R71, R70 ;  /* 0x00000046470d723e */ /* 0x000fe200000010ff */
[----:B------:R-:W-:Y:S01]  /*e240*/  FADD.FTZ R127, R127, R126 ;  /* 0x0000007e7f7f7221 */ /* 0x000fe20000010000 */
[----:B------:R-:W-:Y:S01]  /*e250*/  F2FP.BF16.F32.PACK_AB R15, R67, R66 ;  /* 0x00000042430f723e */ /* 0x000fe200000010ff */
        /* <DEDUP_REMOVED lines=139> */
.L_x_1664:
[----:B------:R-:W-:Y:S01]  /*eb10*/  UMOV UR4, URZ ;  /* 0x000000ff00047c82 */ /* 0x000fe20008000000 */
[----:B------:R-:W-:Y:S01]  /*eb20*/  IMAD.SHL.U32 R4, R62, 0x100, RZ ;  /* 0x000001003e047824 */ /* 0x000fe200078e00ff */
[----:B------:R-:W-:-:S05]  /*eb30*/  IADD3 R5, P0, PT, RZ, -UR4, RZ ;  /* 0x80000004ff057c10 */ /* 0x000fca000ff1e0ff */
[----:B------:R-:W-:-:S05]  /*eb40*/  IMAD.X R4, RZ, RZ, ~R4, P0 ;  /* 0x000000ffff047224 */ /* 0x000fca00000e0e04 */
[----:B------:R-:W-:-:S04]  /*eb50*/  SHF.R.S64 R5, R5, 0x1f, R4 ;  /* 0x0000001f05057819 */ /* 0x000fc80000001004 */
[----:B------:R-:W-:-:S04]  /*eb60*/  IADD3 R220, P0, PT, R5, R220, RZ ;  /* 0x000000dc05dc7210 */ /* 0x000fc80007f1e0ff */
[----:B------:R-:W-:-:S09]  /*eb70*/  LEA.HI.X.SX32 R221, R4, R221, 0x1, P0 ;  /* 0x000000dd04dd7211 */ /* 0x000fd200000f0eff */
.L_x_1665:
[C---:B------:R-:W-:Y:S01]  /*eb80*/  IMAD.SHL.U32 R5, R62.reuse, 0x40, RZ ;  /* 0x000000403e057824 */ /* 0x040fe200078e00ff */
[----:B------:R-:W-:Y:S01]  /*eb90*/  SHF.L.U64.HI R62, R62, 0x6, R63 ;  /* 0x000000063e3e7819 */ /* 0x000fe2000001023f */
[----:B------:R-:W-:Y:S01]  /*eba0*/  @!PT LDS RZ, [RZ] ;  /* 0x00000000fffff984 */ /* 0x000fe20000000800 */
[----:B------:R-:W-:Y:S01]  /*ebb0*/  @!PT LDS RZ, [RZ] ;  /* 0x00000000fffff984 */ /* 0x000fe20000000800 */
[----:B------:R-:W-:Y:S01]  /*ebc0*/  @!PT LDS RZ, [RZ] ;  /* 0x00000000fffff984 */ /* 0x000fe20000000800 */
[----:B------:R-:W-:Y:S01]  /*ebd0*/  LDGSTS.E.BYPASS.LTC128B.128 [R227+0x5000], desc[UR6][R220.64] ;  /* 0x05000000dce37fae */ /* 0x000fe2000b981a06 */
[----:B------:R-:W-:Y:S02]  /*ebe0*/  PRMT R172, R173, 0x6540, R54 ;  /* 0x00006540adac7816 */ /* 0x000fe40000000036 */
[----:B------:R-:W-:Y:S02]  /*ebf0*/  IADD3 R6, P0, PT, R5, R220, RZ ;  /* 0x000000dc05067210 */ /* 0x000fe40007f1e0ff */
[----:B------:R-:W-:Y:S02]  /*ec00*/  LOP3.LUT R3, R3, 0xfffffffd, RZ, 0xc0, !PT ;  /* 0xfffffffd03037812 */ /* 0x000fe400078ec0ff */
        /* <DEDUP_REMOVED lines=22> */
[----:B------:R-:W-:Y:S04]  /*ed70*/  LDSM.16.M88.4 R164, [R212] ;  /* 0x00000000d4a4783b */ /* 0x000fe80000000200 */
[----:B------:R-:W-:Y:S04]  /*ed80*/  LDSM.16.M88.4 R168, [R208+0x1000] ;  /* 0x00100000d0a8783b */ /* 0x000fe80000000200 */
[----:B------:R-:W1:Y:S04]  /*ed90*/  LDSM.16.M88.4 R128, [R211+0x1400] ;  /* 0x00140000d380783b */ /* 0x000e680000000200 */
[----:B------:R-:W4:Y:S04]  /*eda0*/  LDSM.16.M88.4 R120, [R211+0x1800] ;  /* 0x00180000d378783b */ /* 0x000f280000000200 */
        /* <DEDUP_REMOVED lines=15> */
[----:B------:R-:W-:Y:S01]  /*eea0*/  HMMA.16816.F32.BF16 R8, R164, R168, R8 ;  /* 0x000000a8a408723c */ /* 0x000fe20000041808 */
[----:B------:R-:W-:-:S02]  /*eeb0*/  VIADD R169, R172, 0xfffffe09 ;  /* 0xfffffe09aca97836 */ /* 0x000fc40000000000 */
[----:B------:R-:W3:Y:S01]  /*eec0*/  LDSM.16.M88.4 R156, [R211+0x4c00] ;  /* 0x004c0000d39c783b */ /* 0x000ee20000000200 */
[----:B------:R-:W-:Y:S02]  /*eed0*/  VIADD R168, R172, 0xfffffe00 ;  /* 0xfffffe00aca87836 */ /* 0x000fe40000000000 */
[-C--:B------:R-:W-:Y:S01]  /*eee0*/  ISETP.GE.AND P6, PT, R169, R150.reuse, PT ;  /* 0x00000096a900720c */ /* 0x080fe20003fc6270 */
[----:B------:R-:W3:Y:S01]  /*eef0*/  LDSM.16.M88.4 R160, [R208+0x1400] ;  /* 0x00140000d0a0783b */ /* 0x000ee20000000200 */
[C---:B----4-:R-:W-:Y:S01]  /*ef00*/  HMMA.16816.F32.BF16 R124, R12.reuse, R120, RZ ;  /* 0x000000780c7c723c */ /* 0x050fe200000418ff */
[CC--:B------:R-:W-:Y:S02]  /*ef10*/  ISETP.GE.AND P2, PT, R168.reuse, R150.reuse, PT ;  /* 0x00000096a800720c */ /* 0x0c0fe40003f46270 */
[----:B------:R-:W-:Y:S01]  /*ef20*/  ISETP.GE.AND P0, PT, R168, R151, PT ;  /* 0x00000097a800720c */ /* 0x000fe20003f06270 */
[----:B------:R-:W-:Y:S01]  /*ef30*/  VIADD R168, R172, 0xfffffe01 ;  /* 0xfffffe01aca87836 */ /* 0x000fe20000000000 */
[----:B------:R-:W0:Y:S03]  /*ef40*/  LDGDEPBAR ;  /* 0x00000000000079af */ /* 0x000e260000000000 */
[----:B-----5:R-:W-:Y:S01]  /*ef50*/  HMMA.16816.F32.BF16 R116, R12, R112, RZ ;  /* 0x000000700c74723c */ /* 0x020fe200000418ff */
[----:B------:R-:W-:-:S02]  /*ef60*/  ISETP.GE.AND P1, PT, R168, R150, PT ;  /* 0x00000096a800720c */ /* 0x000fc40003f26270 */
[-C--:B------:R-:W-:Y:S01]  /*ef70*/  ISETP.GE.AND P3, PT, R168, R151.reuse, PT ;  /* 0x00000097a800720c */ /* 0x080fe20003f66270 */
[----:B------:R-:W-:Y:S01]  /*ef80*/  VIADD R168, R172, 0xfffffe10 ;  /* 0xfffffe10aca87836 */ /* 0x000fe20000000000 */
[----:B------:R-:W-:Y:S01]  /*ef90*/  FSEL R173, R8, -INF , !P2 ;  /* 0xff80000008ad7808 */ /* 0x000fe20005000000 */
[----:B------:R-:W-:Y:S01]  /*efa0*/  VIADD R8, R172, 0xfffffe11 ;  /* 0xfffffe11ac087836 */ /* 0x000fe20000000000 */
[----:B------:R-:W-:Y:S01]  /*efb0*/  ISETP.GE.AND P2, PT, R169, R151, PT ;  /* 0x00000097a900720c */ /* 0x000fe20003f46270 */
[----:B------:R-:W-:Y:S01]  /*efc0*/  HMMA.16816.F32.BF16 R108, R12, R104, RZ ;  /* 0x000000680c6c723c */ /* 0x000fe200000418ff */
[----:B------:R-:W-:Y:S02]  /*efd0*/  @P6 LOP3.LUT R3, R3, 0x2, RZ, 0xfc, !PT ;  /* 0x0000000203036812 */ /* 0x000fe400078efcff */
[----:B------:R-:W-:Y:S02]  /*efe0*/  ISETP.GE.AND P6, PT, R168, R150, PT ;  /* 0x00000096a800720c */ /* 0x000fe40003fc6270 */
[----:B------:R-:W-:-:S02]  /*eff0*/  LOP3.LUT R3, R3, 0xfffffffe, RZ, 0xc0, !PT ;  /* 0xfffffffe03037812 */ /* 0x000fc400078ec0ff */
[----:B------:R-:W-:Y:S01]  /*f000*/  FSEL R174, R11, -INF , !P3 ;  /* 0xff8000000bae7808 */ /* 0x000fe20005800000 */
[C---:B------:R-:W-:Y:S04]  /*f010*/  HMMA.16816.F32.BF16 R100, R12.reuse, R96, RZ ;  /* 0x000000600c64723c */ /* 0x040fe800000418ff */
[----:B------:R-:W-:Y:S02]  /*f020*/  @P2 LOP3.LUT R3, R3, 0x1, RZ, 0xfc, !PT ;  /* 0x0000000103032812 */ /* 0x000fe400078efcff */
[----:B------:R-:W-:Y:S02]  /*f030*/  ISETP.GE.AND P2, PT, R8, R151, PT ;  /* 0x000000970800720c */ /* 0x000fe40003f46270 */
        /* <DEDUP_REMOVED lines=27> */
[----:B------:R-:W-:-:S05]  /*f1f0*/  VIADD R170, R172, 0xfffffe08 ;  /* 0xfffffe08acaa7836 */ /* 0x000fca0000000000 */
[-C--:B------:R-:W-:Y:S02]  /*f200*/  ISETP.GE.AND P4, PT, R170, R150.reuse, PT ;  /* 0x00000096aa00720c */ /* 0x080fe40003f86270 */
[C---:B------:R-:W-:Y:S01]  /*f210*/  HMMA.16816.F32.BF16 R152, R164.reuse, R160, R152 ;  /* 0x000000a0a498723c */ /* 0x040fe20000041898 */
[----:B------:R-:W-:Y:S01]  /*f220*/  FSEL R161, R10, -INF , !P0 ;  /* 0xff8000000aa17808 */ /* 0x000fe20004000000 */
[----:B------:R-:W-:Y:S01]  /*f230*/  VIADD R10, R172, 0xfffffe29 ;  /* 0xfffffe29ac0a7836 */ /* 0x000fe20000000000 */
[-C--:B------:R-:W-:Y:S02]  /*f240*/  ISETP.GE.AND P5, PT, R170, R151.reuse, PT ;  /* 0x00000097aa00720c */ /* 0x080fe40003fa6270 */
[----:B------:R-:W-:Y:S02]  /*f250*/  ISETP.GE.AND P0, PT, R168, R151, PT ;  /* 0x00000097a800720c */ /* 0x000fe40003f06270 */
[----:B------:R-:W2:Y:S01]  /*f260*/  LDSM.16.M88.4 R168, [R208+0x1c00] ;  /* 0x001c0000d0a8783b */ /* 0x000ea20000000200 */
[----:B------:R-:W-:Y:S01]  /*f270*/  FSEL R160, R9, -INF , !P1 ;  /* 0xff80000009a07808 */ /* 0x000fe20004800000 */
[----:B------:R-:W-:Y:S01]  /*f280*/  HMMA.16816.F32.BF16 R128, R164, R162, R128 ;  /* 0x000000a2a480723c */ /* 0x000fe20000041880 */
[----:B------:R-:W-:Y:S01]  /*f290*/  ISETP.GE.AND P1, PT, R8, R150, PT ;  /* 0x000000960800720c */ /* 0x000fe20003f26270 */
[----:B------:R-:W-:Y:S01]  /*f2a0*/  VIADD R8, R172, 0xfffffe19 ;  /* 0xfffffe19ac087836 */ /* 0x000fe20000000000 */
[----:B------:R-:W-:Y:S01]  /*f2b0*/  FSEL R175, R4, -INF , !P4 ;  /* 0xff80000004af7808 */ /* 0x000fe20006000000 */
[C---:B------:R-:W-:Y:S01]  /*f2c0*/  VIADD R4, R172.reuse, 0xfffffe18 ;  /* 0xfffffe18ac047836 */ /* 0x040fe20000000000 */
[----:B------:R-:W-:Y:S01]  /*f2d0*/  LOP3.LUT P4, RZ, R3, 0x2, RZ, 0xc0, !PT ;  /* 0x0000000203ff7812 */ /* 0x000fe2000788c0ff */
[----:B------:R-:W-:Y:S01]  /*f2e0*/  VIADD R9, R172, 0xfffffe21 ;  /* 0xfffffe21ac097836 */ /* 0x000fe20000000000 */
[----:B------:R-:W-:-:S02]  /*f2f0*/  FSEL R162, R6, -INF , !P5 ;  /* 0xff80000006a27808 */ /* 0x000fc40006800000 */
[----:B------:R-:W-:Y:S02]  /*f300*/  LOP3.LUT P5, RZ, R3, 0x1, RZ, 0xc0, !PT ;  /* 0x0000000103ff7812 */ /* 0x000fe400078ac0ff */
[----:B------:R-:W-:Y:S02]  /*f310*/  FSEL R176, R5, -INF , !P4 ;  /* 0xff80000005b07808 */ /* 0x000fe40006000000 */
[CC--:B------:R-:W-:Y:S02]  /*f320*/  ISETP.GE.AND P3, PT, R4.reuse, R150.reuse, PT ;  /* 0x000000960400720c */ /* 0x0c0fe40003f66270 */
[----:B------:R-:W-:Y:S01]  /*f330*/  ISETP.GE.AND P4, PT, R4, R151, PT ;  /* 0x000000970400720c */ /* 0x000fe20003f86270 */
[----:B------:R-:W-:Y:S01]  /*f340*/  VIADD R4, R172, 0xfffffe20 ;  /* 0xfffffe20ac047836 */ /* 0x000fe20000000000 */
[----:B------:R-:W-:Y:S01]  /*f350*/  FSEL R3, R7, -INF , !P5 ;  /* 0xff80000007037808 */ /* 0x000fe20006800000 */
[----:B-1----:R-:W-:Y:S01]  /*f360*/  HMMA.16816.F32.BF16 R124, R164, R156, R124 ;  /* 0x0000009ca47c723c */ /* 0x002fe2000004187c */
[----:B------:R-:W-:Y:S01]  /*f370*/  ISETP.GE.AND P5, PT, R8, R150, PT ;  /* 0x000000960800720c */ /* 0x000fe20003fa6270 */
[----:B------:R-:W-:Y:S01]  /*f380*/  VIADD R157, R172, 0xfffffe31 ;  /* 0xfffffe31ac9d7836 */ /* 0x000fe20000000000 */
[----:B------:R-:W-:-:S02]  /*f390*/  FSEL R152, R152, -INF , !P6 ;  /* 0xff80000098987808 */ /* 0x000fc40007000000 */
[-C--:B------:R-:W-:Y:S02]  /*f3a0*/  ISETP.GE.AND P6, PT, R8, R151.reuse, PT ;  /* 0x000000970800720c */ /* 0x080fe40003fc6270 */
[----:B------:R-:W-:Y:S01]  /*f3b0*/  P2R R8, PR, RZ, 0x20 ;  /* 0x00000020ff087803 */ /* 0x000fe20000000000 */
[----:B------:R-:W-:Y:S01]  /*f3c0*/  HMMA.16816.F32.BF16 R120, R164, R158, R120 ;  /* 0x0000009ea478723c */ /* 0x000fe20000041878 */
[----:B------:R-:W-:Y:S02]  /*f3d0*/  FSEL R154, R154, -INF , !P0 ;  /* 0xff8000009a9a7808 */ /* 0x000fe40004000000 */
[C---:B------:R-:W-:Y:S02]  /*f3e0*/  ISETP.GE.AND P5, PT, R4.reuse, R150, PT ;  /* 0x000000960400720c */ /* 0x040fe40003fa6270 */
[----:B------:R-:W-:Y:S02]  /*f3f0*/  ISETP.GE.AND P0, PT, R4, R151, PT ;  /* 0x000000970400720c */ /* 0x000fe40003f06270 */
[----:B------:R-:W1:Y:S01]  /*f400*/  LDSM.16.M88.4 R4, [R208+0x2000] ;  /* 0x00200000d004783b */ /* 0x000e620000000200 */
[----:B------:R-:W-:-:S02]  /*f410*/  FSEL R153, R153, -INF , !P1 ;  /* 0xff80000099997808 */ /* 0x000fc40004800000 */
[----:B------:R-:W-:Y:S02]  /*f420*/  FSEL R155, R155, -INF , !P2 ;  /* 0xff8000009b9b7808 */ /* 0x000fe40005000000 */
[CC--:B------:R-:W-:Y:S01]  /*f430*/  ISETP.GE.AND P1, PT, R9.reuse, R150.reuse, PT ;  /* 0x000000960900720c */ /* 0x0c0fe20003f26270 */
[C---:B--2---:R-:W-:Y:S01]  /*f440*/  HMMA.16816.F32.BF16 R116, R164.reuse, R168, R116 ;  /* 0x000000a8a474723c */ /* 0x044fe20000041874 */
[----:B------:R-:W-:Y:S01]  /*f450*/  ISETP.GE.AND P2, PT, R9, R151, PT ;  /* 0x000000970900720c */ /* 0x000fe20003f46270 */
[----:B------:R-:W-:Y:S01]  /*f460*/  VIADD R9, R172, 0xfffffe28 ;  /* 0xfffffe28ac097836 */ /* 0x000fe20000000000 */
[----:B------:R-:W-:Y:S01]  /*f470*/  FSEL R130, R130, -INF , !P4 ;  /* 0xff80000082827808 */ /* 0x000fe20006000000 */
[----:B------:R-:W-:Y:S01]  /*f480*/  VIADD R168, R172, 0xfffffe39 ;  /* 0xfffffe39aca87836 */ /* 0x000fe20000000000 */
[----:B------:R-:W-:Y:S01]  /*f490*/  ISETP.NE.AND P4, PT, R8, RZ, PT ;  /* 0x000000ff0800720c */ /* 0x000fe20003f85270 */
[----:B------:R-:W-:Y:S01]  /*f4a0*/  VIADD R8, R172, 0xfffffe30 ;  /* 0xfffffe30ac087836 */ /* 0x000fe20000000000 */
[----:B------:R-:W-:Y:S01]  /*f4b0*/  FSEL R131, R131, -INF , !P6 ;  /* 0xff80000083837808 */ /* 0x000fe20007000000 */
[----:B------:R-:W-:Y:S01]  /*f4c0*/  HMMA.16816.F32.BF16 R112, R164, R170, R112 ;  /* 0x000000aaa470723c */ /* 0x000fe20000041870 */
[----:B------:R-:W-:-:S02]  /*f4d0*/  ISETP.GE.AND P6, PT, R10, R150, PT ;  /* 0x000000960a00720c */ /* 0x000fc40003fc6270 */
[----:B------:R-:W-:Y:S02]  /*f4e0*/  FSEL R128, R128, -INF , !P3 ;  /* 0xff80000080807808 */ /* 0x000fe40005800000 */
[----:B------:R-:W-:Y:S02]  /*f4f0*/  FSEL R129, R129, -INF , !P4 ;  /* 0xff80000081817808 */ /* 0x000fe40006000000 */
[C---:B------:R-:W-:Y:S02]  /*f500*/  ISETP.GE.AND P3, PT, R9.reuse, R150, PT ;  /* 0x000000960900720c */ /* 0x040fe40003f66270 */
[----:B------:R-:W-:Y:S02]  /*f510*/  ISETP.GE.AND P4, PT, R9, R151, PT ;  /* 0x000000970900720c */ /* 0x000fe40003f86270 */
[----:B------:R-:W-:Y:S02]  /*f520*/  FSEL R124, R124, -INF , !P5 ;  /* 0xff8000007c7c7808 */ /* 0x000fe40006800000 */
[----:B------:R-:W-:-:S02]  /*f530*/  P2R R158, PR, RZ, 0x40 ;  /* 0x00000040ff9e7803 */ /* 0x000fc40000000000 */
[----:B------:R-:W-:Y:S02]  /*f540*/  FSEL R126, R126, -INF , !P0 ;  /* 0xff8000007e7e7808 */ /* 0x000fe40004000000 */
[-C--:B------:R-:W-:Y:S02]  /*f550*/  ISETP.GE.AND P6, PT, R10, R151.reuse, PT ;  /* 0x000000970a00720c */ /* 0x080fe40003fc6270 */
[CC--:B------:R-:W-:Y:S02]  /*f560*/  ISETP.GE.AND P5, PT, R8.reuse, R150.reuse, PT ;  /* 0x000000960800720c */ /* 0x0c0fe40003fa6270 */
[-C--:B------:R-:W-:Y:S02]  /*f570*/  ISETP.GE.AND P0, PT, R8, R151.reuse, PT ;  /* 0x000000970800720c */ /* 0x080fe40003f06270 */
[----:B------:R-:W-:Y:S01]  /*f580*/  FSEL R125, R125, -INF , !P1 ;  /* 0xff8000007d7d7808 */ /* 0x000fe20004800000 */
[----:B------:R-:W2:Y:S01]  /*f590*/  LDSM.16.M88.4 R8, [R208+0x2400] ;  /* 0x00240000d008783b */ /* 0x000ea20000000200 */
[----:B------:R-:W-:Y:S01]  /*f5a0*/  FSEL R127, R127, -INF , !P2 ;  /* 0xff8000007f7f7808 */ /* 0x000fe20005000000 */
[C---:B-1----:R-:W-:Y:S01]  /*f5b0*/  HMMA.16816.F32.BF16 R108, R164.reuse, R4, R108 ;  /* 0x00000004a46c723c */ /* 0x042fe2000004186c */
[C---:B------:R-:W-:Y:S01]  /*f5c0*/  ISETP.GE.AND P1, PT, R157.reuse, R150, PT ;  /* 0x000000969d00720c */ /* 0x040fe20003f26270 */
[C---:B------:R-:W-:Y:S01]  /*f5d0*/  VIADD R4, R172.reuse, 0xfffffe41 ;  /* 0xfffffe41ac047836 */ /* 0x040fe20000000000 */
[----:B------:R-:W-:Y:S01]  /*f5e0*/  ISETP.GE.AND P2, PT, R157, R151, PT ;  /* 0x000000979d00720c */ /* 0x000fe20003f46270 */
[----:B------:R-:W-:Y:S01]  /*f5f0*/  VIADD R5, R172, 0xfffffe49 ;  /* 0xfffffe49ac057836 */ /* 0x000fe20000000000 */
[----:B------:R-:W-:Y:S01]  /*f600*/  FSEL R156, R120, -INF , !P3 ;  /* 0xff800000789c7808 */ /* 0x000fe20005800000 */
[----:B------:R-:W-:Y:S01]  /*f610*/  VIADD R120, R172, 0xfffffe38 ;  /* 0xfffffe38ac787836 */ /* 0x000fe20000000000 */
[----:B------:R-:W-:Y:S01]  /*f620*/  FSEL R157, R122, -INF , !P4 ;  /* 0xff8000007a9d7808 */ /* 0x000fe20006000000 */
[----:B------:R-:W-:Y:S01]  /*f630*/  HMMA.16816.F32.BF16 R104, R164, R6, R104 ;  /* 0x00000006a468723c */ /* 0x000fe20000041868 */
[----:B------:R-:W-:-:S02]  /*f640*/  ISETP.NE.AND P4, PT, R158, RZ, PT ;  /* 0x000000ff9e00720c */ /* 0x000fc40003f85270 */
[C---:B------:R-:W-:Y:S02]  /*f650*/  ISETP.GE.AND P3, PT, R120.reuse, R150, PT ;  /* 0x000000967800720c */ /* 0x040fe40003f66270 */
[----:B------:R-:W-:Y:S02]  /*f660*/  FSEL R159, R121, -INF , !P4 ;  /* 0xff800000799f7808 */ /* 0x000fe40006000000 */
[----:B------:R-:W-:Y:S01]  /*f670*/  ISETP.GE.AND P4, PT, R120, R151, PT ;  /* 0x000000977800720c */ /* 0x000fe20003f86270 */
[----:B------:R-:W-:Y:S01]  /*f680*/  VIADD R120, R172, 0xfffffe40 ;  /* 0xfffffe40ac787836 */ /* 0x000fe20000000000 */
[----:B------:R-:W-:Y:S02]  /*f690*/  FSEL R116, R116, -INF , !P5 ;  /* 0xff80000074747808 */ /* 0x000fe40006800000 */
[----:B------:R-:W-:Y:S02]  /*f6a0*/  FSEL R118, R118, -INF , !P0 ;  /* 0xff80000076767808 */ /* 0x000fe40004000000 */
[----:B------:R-:W-:-:S02]  /*f6b0*/  FSEL R158, R123, -INF , !P6 ;  /* 0xff8000007b9e7808 */ /* 0x000fc40007000000 */
[CC--:B------:R-:W-:Y:S02]  /*f6c0*/  ISETP.GE.AND P5, PT, R120.reuse, R150.reuse, PT ;  /* 0x000000967800720c */ /* 0x0c0fe40003fa6270 */
[----:B------:R-:W-:Y:S02]  /*f6d0*/  ISETP.GE.AND P0, PT, R120, R151, PT ;  /* 0x000000977800720c */ /* 0x000fe40003f06270 */
[----:B------:R-:W1:Y:S01]  /*f6e0*/  LDSM.16.M88.4 R120, [R208+0x2800] ;  /* 0x00280000d078783b */ /* 0x000e620000000200 */
[----:B------:R-:W-:Y:S02]  /*f6f0*/  ISETP.GE.AND P6, PT, R168, R150, PT ;  /* 0x00000096a800720c */ /* 0x000fe40003fc6270 */
[----:B------:R-:W-:Y:S02]  /*f700*/  FSEL R117, R117, -INF , !P1 ;  /* 0xff80000075757808 */ /* 0x000fe40004800000 */
[----:B------:R-:W-:Y:S02]  /*f710*/  P2R R163, PR, RZ, 0x40 ;  /* 0x00000040ffa37803 */ /* 0x000fe40000000000 */
[----:B------:R-:W-:-:S02]  /*f720*/  FSEL R119, R119, -INF , !P2 ;  /* 0xff80000077777808 */ /* 0x000fc40005000000 */
[CC--:B------:R-:W-:Y:S02]  /*f730*/  ISETP.GE.AND P1, PT, R4.reuse, R150.reuse, PT ;  /* 0x000000960400720c */ /* 0x0c0fe40003f26270 */
[-C--:B------:R-:W-:Y:S01]  /*f740*/  ISETP.GE.AND P2, PT, R4, R151.reuse, PT ;  /* 0x000000970400720c */ /* 0x080fe20003f46270 */
[----:B------:R-:W-:Y:S01]  /*f750*/  VIADD R4, R172, 0xfffffe48 ;  /* 0xfffffe48ac047836 */ /* 0x000fe20000000000 */
[----:B------:R-:W-:Y:S01]  /*f760*/  FSEL R114, R114, -INF , !P4 ;  /* 0xff80000072727808 */ /* 0x000fe20006000000 */
[C---:B--2---:R-:W-:Y:S01]  /*f770*/  HMMA.16816.F32.BF16 R100, R164.reuse, R8, R100 ;  /* 0x00000008a464723c */ /* 0x044fe20000041864 */
[----:B------:R-:W-:Y:S01]  /*f780*/  ISETP.NE.AND P4, PT, R163, RZ, PT ;  /* 0x000000ffa300720c */ /* 0x000fe20003f85270 */
[----:B------:R-:W-:Y:S01]  /*f790*/  VIADD R8, R172, 0xfffffe51 ;  /* 0xfffffe51ac087836 */ /* 0x000fe20000000000 */
[----:B------:R-:W-:Y:S01]  /*f7a0*/  ISETP.GE.AND P6, PT, R168, R151, PT ;  /* 0x00000097a800720c */ /* 0x000fe20003fc6270 */
[----:B------:R-:W-:Y:S01]  /*f7b0*/  VIADD R9, R172, 0xfffffe59 ;  /* 0xfffffe59ac097836 */ /* 0x000fe20000000000 */
[----:B------:R-:W-:Y:S01]  /*f7c0*/  FSEL R112, R112, -INF , !P3 ;  /* 0xff80000070707808 */ /* 0x000fe20005800000 */
[----:B------:R-:W-:Y:S01]  /*f7d0*/  VIADD R168, R172, 0xfffffe69 ;  /* 0xfffffe69aca87836 */ /* 0x000fe20000000000 */
[----:B------:R-:W-:Y:S01]  /*f7e0*/  FSEL R113, R113, -INF , !P4 ;  /* 0xff80000071717808 */ /* 0x000fe20006000000 */
[----:B------:R-:W-:Y:S01]  /*f7f0*/  HMMA.16816.F32.BF16 R96, R164, R10, R96 ;  /* 0x0000000aa460723c */ /* 0x000fe20000041860 */
[----:B------:R-:W-:-:S02]  /*f800*/  ISETP.GE.AND P3, PT, R4, R150, PT ;  /* 0x000000960400720c */ /* 0x000fc40003f66270 */
[----:B------:R-:W-:Y:S01]  /*f810*/  ISETP.GE.AND P4, PT, R4, R151, PT ;  /* 0x000000970400720c */ /* 0x000fe20003f86270 */
[----:B------:R-:W-:Y:S01]  /*f820*/  VIADD R4, R172, 0xfffffe50 ;  /* 0xfffffe50ac047836 */ /* 0x000fe20000000000 */
[----:B------:R-:W-:Y:S02]  /*f830*/  FSEL R115, R115, -INF , !P6 ;  /* 0xff80000073737808 */ /* 0x000fe40007000000 */
[----:B------:R-:W-:Y:S02]  /*f840*/  ISETP.GE.AND P6, PT, R5, R150, PT ;  /* 0x000000960500720c */ /* 0x000fe40003fc6270 */
[----:B------:R-:W-:Y:S02]  /*f850*/  FSEL R108, R108, -INF , !P5 ;  /* 0xff8000006c6c7808 */ /* 0x000fe40006800000 */
[----:B------:R-:W-:Y:S02]  /*f860*/  P2R R163, PR, RZ, 0x40 ;  /* 0x00000040ffa37803 */ /* 0x000fe40000000000 */
[----:B------:R-:W-:-:S02]  /*f870*/  FSEL R110, R110, -INF , !P0 ;  /* 0xff8000006e6e7808 */ /* 0x000fc40004000000 */
[-C--:B------:R-:W-:Y:S02]  /*f880*/  ISETP.GE.AND P6, PT, R5, R151.reuse, PT ;  /* 0x000000970500720c */ /* 0x080fe40003fc6270 */
[CC--:B------:R-:W-:Y:S01]  /*f890*/  ISETP.GE.AND P5, PT, R4.reuse, R150.reuse, PT ;  /* 0x000000960400720c */ /* 0x0c0fe20003fa6270 */
[C---:B-1----:R-:W-:Y:S01]  /*f8a0*/  HMMA.16816.F32.BF16 R92, R164.reuse, R120, R92 ;  /* 0x00000078a45c723c */ /* 0x042fe2000004185c */
[-C--:B------:R-:W-:Y:S01]  /*f8b0*/  ISETP.GE.AND P0, PT, R4, R151.reuse, PT ;  /* 0x000000970400720c */ /* 0x080fe20003f06270 */
[----:B------:R-:W-:Y:S01]  /*f8c0*/  VIADD R121, R172, 0xfffffe61 ;  /* 0xfffffe61ac797836 */ /* 0x000fe20000000000 */
[----:B------:R-:W1:Y:S01]  /*f8d0*/  LDSM.16.M88.4 R4, [R208+0x2c00] ;  /* 0x002c0000d004783b */ /* 0x000e620000000200 */
[----:B------:R-:W-:Y:S02]  /*f8e0*/  FSEL R109, R109, -INF , !P1 ;  /* 0xff8000006d6d7808 */ /* 0x000fe40004800000 */
[----:B------:R-:W-:Y:S02]  /*f8f0*/  FSEL R111, R111, -INF , !P2 ;  /* 0xff8000006f6f7808 */ /* 0x000fe40005000000 */
[C---:B------:R-:W-:Y:S01]  /*f900*/  ISETP.GE.AND P1, PT, R8.reuse, R150, PT ;  /* 0x000000960800720c */ /* 0x040fe20003f26270 */
[----:B------:R-:W-:Y:S01]  /*f910*/  HMMA.16816.F32.BF16 R88, R164, R122, R88 ;  /* 0x0000007aa458723c */ /* 0x000fe20000041858 */
[----:B------:R-:W-:Y:S01]  /*f920*/  ISETP.GE.AND P2, PT, R8, R151, PT ;  /* 0x000000970800720c */ /* 0x000fe20003f46270 */
[----:B------:R-:W-:Y:S01]  /*f930*/  VIADD R8, R172, 0xfffffe58 ;  /* 0xfffffe58ac087836 */ /* 0x000fe20000000000 */
[----:B------:R-:W-:-:S02]  /*f940*/  FSEL R106, R106, -INF , !P4 ;  /* 0xff8000006a6a7808 */ /* 0x000fc40006000000 */
[----:B------:R-:W-:Y:S02]  /*f950*/  ISETP.NE.AND P4, PT, R163, RZ, PT ;  /* 0x000000ffa300720c */ /* 0x000fe40003f85270 */
        /* <DEDUP_REMOVED lines=8> */
[----:B------:R-:W-:Y:S02]  /*f9e0*/  P2R R163, PR, RZ, 0x40 ;  /* 0x00000040ffa37803 */ /* 0x000fe40000000000 */
[----:B------:R-:W-:Y:S02]  /*f9f0*/  FSEL R102, R102, -INF , !P0 ;  /* 0xff80000066667808 */ /* 0x000fe40004000000 */
[----:B------:R-:W-:Y:S02]  /*fa00*/  ISETP.GE.AND P6, PT, R9, R151, PT ;  /* 0x000000970900720c */ /* 0x000fe40003fc6270 */
[----:B------:R-:W-:-:S02]  /*fa10*/  ISETP.GE.AND P5, PT, R8, R150, PT ;  /* 0x000000960800720c */ /* 0x000fc40003fa6270 */
        /* <DEDUP_REMOVED lines=151> */
[----:B------:R-:W2:Y:S01]  /*10390*/  LDSM.16.M88.4 R8, [R208+0x4800] ;  /* 0x00480000d008783b */ /* 0x000ea20000000200 */
[----:B------:R-:W-:Y:S02]  /*103a0*/  FSEL R49, R49, -INF , !P1 ;  /* 0xff80000031317808 */ /* 0x000fe40004800000 */
[----:B------:R-:W-:Y:S01]  /*103b0*/  FSEL R51, R51, -INF , !P2 ;  /* 0xff80000033337808 */ /* 0x000fe20005000000 */
[C---:B-1----:R-:W-:Y:S01]  /*103c0*/  HMMA.16816.F32.BF16 R32, R164.reuse, R4, R32 ;  /* 0x00000004a420723c */ /* 0x042fe20000041820 */
[CC--:B------:R-:W-:Y:S01]  /*103d0*/  ISETP.GE.AND P1, PT, R73.reuse, R150.reuse, PT ;  /* 0x000000964900720c */ /* 0x0c0fe20003f26270 */
[----:B------:R-:W-:Y:S01]  /*103e0*/  VIADD R4, R172, 0xfffffed1 ;  /* 0xfffffed1ac047836 */ /* 0x000fe20000000000 */
[----:B------:R-:W-:Y:S02]  /*103f0*/  ISETP.GE.AND P2, PT, R73, R151, PT ;  /* 0x000000974900720c */ /* 0x000fe40003f46270 */
[----:B------:R-:W-:Y:S01]  /*10400*/  FSEL R72, R44, -INF , !P3 ;  /* 0xff8000002c487808 */ /* 0x000fe20005800000 */
[----:B------:R-:W-:Y:S01]  /*10410*/  VIADD R44, R172, 0xfffffec8 ;  /* 0xfffffec8ac2c7836 */ /* 0x000fe20000000000 */
[----:B------:R-:W-:Y:S01]  /*10420*/  FSEL R73, R46, -INF , !P4 ;  /* 0xff8000002e497808 */ /* 0x000fe20006000000 */
[----:B------:R-:W-:Y:S01]  /*10430*/  HMMA.16816.F32.BF16 R28, R164, R6, R28 ;  /* 0x00000006a41c723c */ /* 0x000fe2000004181c */
[----:B------:R-:W-:Y:S01]  /*10440*/  ISETP.NE.AND P4, PT, R163, RZ, PT ;  /* 0x000000ffa300720c */ /* 0x000fe20003f85270 */
[----:B------:R-:W-:Y:S01]  /*10450*/  VIADD R6, R172, 0xfffffee1 ;  /* 0xfffffee1ac067836 */ /* 0x000fe20000000000 */
[----:B------:R-:W-:-:S02]  /*10460*/  ISETP.GE.AND P3, PT, R44, R150, PT ;  /* 0x000000962c00720c */ /* 0x000fc40003f66270 */
[----:B------:R-:W-:Y:S02]  /*10470*/  FSEL R75, R45, -INF , !P4 ;  /* 0xff8000002d4b7808 */ /* 0x000fe40006000000 */
[-C--:B------:R-:W-:Y:S01]  /*10480*/  ISETP.GE.AND P4, PT, R44, R151.reuse, PT ;  /* 0x000000972c00720c */ /* 0x080fe20003f86270 */
[----:B------:R-:W-:Y:S01]  /*10490*/  VIADD R44, R172, 0xfffffed0 ;  /* 0xfffffed0ac2c7836 */ /* 0x000fe20000000000 */
[----:B------:R-:W-:Y:S02]  /*104a0*/  FSEL R40, R40, -INF , !P5 ;  /* 0xff80000028287808 */ /* 0x000fe40006800000 */
[----:B------:R-:W-:Y:S02]  /*104b0*/  ISETP.GE.AND P5, PT, R168, R151, PT ;  /* 0x00000097a800720c */ /* 0x000fe40003fa6270 */
[----:B------:R-:W-:Y:S02]  /*104c0*/  FSEL R41, R41, -INF , !P1 ;  /* 0xff80000029297808 */ /* 0x000fe40004800000 */
[----:B------:R-:W-:-:S02]  /*104d0*/  P2R R5, PR, RZ, 0x20 ;  /* 0x00000020ff057803 */ /* 0x000fc40000000000 */
[----:B------:R-:W-:Y:S02]  /*104e0*/  FSEL R74, R47, -INF , !P6 ;  /* 0xff8000002f4a7808 */ /* 0x000fe40007000000 */
[C---:B------:R-:W-:Y:S02]  /*104f0*/  ISETP.GE.AND P5, PT, R44.reuse, R150, PT ;  /* 0x000000962c00720c */ /* 0x040fe40003fa6270 */
[----:B------:R-:W-:Y:S02]  /*10500*/  ISETP.GE.AND P1, PT, R44, R151, PT ;  /* 0x000000972c00720c */ /* 0x000fe40003f26270 */
[----:B------:R-:W1:Y:S01]  /*10510*/  LDSM.16.M88.4 R44, [R208+0x4c00] ;  /* 0x004c0000d02c783b */ /* 0x000e620000000200 */
[----:B------:R-:W-:Y:S01]  /*10520*/  FSEL R36, R36, -INF , !P3 ;  /* 0xff80000024247808 */ /* 0x000fe20005800000 */
[----:B------:R-:W-:-:S04]  /*10530*/  DEPBAR.LE SB0, 0x0 ;  /* 0x000080000000791a */ /* 0x000fc80000000000 */
[----:B------:R-:W-:Y:S01]  /*10540*/  ISETP.NE.AND P3, PT, R5, RZ, PT ;  /* 0x000000ff0500720c */ /* 0x000fe20003f65270 */
[----:B------:R-:W-:Y:S01]  /*10550*/  VIADD R5, R172, 0xfffffed9 ;  /* 0xfffffed9ac057836 */ /* 0x000fe20000000000 */
[----:B------:R-:W-:Y:S01]  /*10560*/  FSEL R42, R42, -INF , !P0 ;  /* 0xff8000002a2a7808 */ /* 0x000fe20004000000 */
[C---:B--2---:R-:W-:Y:S01]  /*10570*/  HMMA.16816.F32.BF16 R24, R164.reuse, R8, R24 ;  /* 0x00000008a418723c */ /* 0x044fe20000041818 */
[----:B------:R-:W-:Y:S02]  /*10580*/  FSEL R43, R43, -INF , !P2 ;  /* 0xff8000002b2b7808 */ /* 0x000fe40005000000 */
[CC--:B------:R-:W-:Y:S02]  /*10590*/  ISETP.GE.AND P2, PT, R4.reuse, R150.reuse, PT ;  /* 0x000000960400720c */ /* 0x0c0fe40003f46270 */
[----:B------:R-:W-:Y:S01]  /*105a0*/  ISETP.GE.AND P0, PT, R4, R151, PT ;  /* 0x000000970400720c */ /* 0x000fe20003f06270 */
[----:B------:R-:W-:Y:S01]  /*105b0*/  VIADD R4, R172, 0xfffffed8 ;  /* 0xfffffed8ac047836 */ /* 0x000fe20000000000 */
[----:B------:R-:W-:Y:S01]  /*105c0*/  ISETP.GE.AND P6, PT, R168, R150, PT ;  /* 0x00000096a800720c */ /* 0x000fe20003fc6270 */
[----:B------:R-:W-:Y:S01]  /*105d0*/  HMMA.16816.F32.BF16 R20, R164, R10, R20 ;  /* 0x0000000aa414723c */ /* 0x000fe20000041814 */
[----:B------:R-:W-:-:S02]  /*105e0*/  FSEL R39, R39, -INF , !P3 ;  /* 0xff80000027277808 */ /* 0x000fc40005800000 */
[-C--:B------:R-:W-:Y:S02]  /*105f0*/  ISETP.GE.AND P3, PT, R5, R150.reuse, PT ;  /* 0x000000960500720c */ /* 0x080fe40003f66270 */
[----:B------:R-:W-:Y:S02]  /*10600*/  FSEL R38, R38, -INF , !P4 ;  /* 0xff80000026267808 */ /* 0x000fe40006000000 */
[----:B------:R-:W-:Y:S02]  /*10610*/  FSEL R37, R37, -INF , !P6 ;  /* 0xff80000025257808 */ /* 0x000fe40007000000 */
[C---:B------:R-:W-:Y:S02]  /*10620*/  ISETP.GE.AND P4, PT, R4.reuse, R150, PT ;  /* 0x000000960400720c */ /* 0x040fe40003f86270 */
[----:B------:R-:W-:Y:S02]  /*10630*/  ISETP.GE.AND P6, PT, R4, R151, PT ;  /* 0x000000970400720c */ /* 0x000fe40003fc6270 */
[----:B------:R-:W-:-:S02]  /*10640*/  P2R R4, PR, RZ, 0x8 ;  /* 0x00000008ff047803 */ /* 0x000fc40000000000 */
[-C--:B------:R-:W-:Y:S01]  /*10650*/  ISETP.GE.AND P3, PT, R5, R151.reuse, PT ;  /* 0x000000970500720c */ /* 0x080fe20003f66270 */
[----:B------:R-:W-:Y:S01]  /*10660*/  VIADD R5, R172, 0xfffffee0 ;  /* 0xfffffee0ac057836 */ /* 0x000fe20000000000 */
[----:B------:R-:W-:Y:S02]  /*10670*/  FSEL R34, R34, -INF , !P1 ;  /* 0xff80000022227808 */ /* 0x000fe40004800000 */
[----:B------:R-:W-:Y:S02]  /*10680*/  FSEL R32, R32, -INF , !P5 ;  /* 0xff80000020207808 */ /* 0x000fe40006800000 */
[C---:B------:R-:W-:Y:S02]  /*10690*/  ISETP.GE.AND P1, PT, R5.reuse, R150, PT ;  /* 0x000000960500720c */ /* 0x040fe40003f26270 */
[----:B------:R-:W-:Y:S01]  /*106a0*/  ISETP.GE.AND P5, PT, R5, R151, PT ;  /* 0x000000970500720c */ /* 0x000fe20003fa6270 */
[----:B-1----:R-:W-:Y:S01]  /*106b0*/  HMMA.16816.F32.BF16 R16, R164, R44, R16 ;  /* 0x0000002ca410723c */ /* 0x002fe20000041810 */
[----:B------:R-:W-:-:S02]  /*106c0*/  P2R R7, PR, RZ, 0x8 ;  /* 0x00000008ff077803 */ /* 0x000fc40000000000 */
[----:B------:R-:W-:Y:S02]  /*106d0*/  P2R R5, PR, RZ, 0x2 ;  /* 0x00000002ff057803 */ /* 0x000fe40000000000 */
[----:B------:R-:W-:Y:S02]  /*106e0*/  FSEL R35, R35, -INF , !P0 ;  /* 0xff80000023237808 */ /* 0x000fe40004000000 */
[----:B------:R-:W-:Y:S01]  /*106f0*/  ISETP.NE.AND P0, PT, R4, RZ, PT ;  /* 0x000000ff0400720c */ /* 0x000fe20003f05270 */
[----:B------:R-:W-:Y:S01]  /*10700*/  VIADD R4, R172, 0xfffffee9 ;  /* 0xfffffee9ac047836 */ /* 0x000fe20000000000 */
[----:B------:R-:W-:Y:S01]  /*10710*/  FSEL R28, R28, -INF , !P4 ;  /* 0xff8000001c1c7808 */ /* 0x000fe20006000000 */
[----:B------:R-:W-:Y:S01]  /*10720*/  HMMA.16816.F32.BF16 R12, R164, R46, R12 ;  /* 0x0000002ea40c723c */ /* 0x000fe2000004180c */
[----:B------:R-:W-:Y:S01]  /*10730*/  FSEL R30, R30, -INF , !P6 ;  /* 0xff8000001e1e7808 */ /* 0x000fe20007000000 */
[----:B------:R-:W-:Y:S01]  /*10740*/  BAR.SYNC.DEFER_BLOCKING 0x0 ;  /* 0x0000000000007b1d */ /* 0x000fe20000010000 */
[----:B------:R-:W-:-:S02]  /*10750*/  ISETP.NE.AND P4, PT, R7, RZ, PT ;  /* 0x000000ff0700720c */ /* 0x000fc40003f85270 */
[----:B------:R-:W-:Y:S01]  /*10760*/  ISETP.NE.AND P6, PT, R5, RZ, PT ;  /* 0x000000ff0500720c */ /* 0x000fe20003fc5270 */
[----:B------:R-:W-:Y:S01]  /*10770*/  VIADD R5, R172, 0xfffffef1 ;  /* 0xfffffef1ac057836 */ /* 0x000fe20000000000 */
        /* <DEDUP_REMOVED lines=11> */
[----:B------:R-:W-:Y:S02]  /*10830*/  ISETP.GE.AND P0, PT, R6, R151, PT ;  /* 0x000000970600720c */ /* 0x000fe40003f06270 */
[----:B------:R-:W-:-:S02]  /*10840*/  ISETP.GE.AND P5, PT, R4, R150, PT ;  /* 0x000000960400720c */ /* 0x000fc40003fa6270 */
[----:B------:R-:W-:Y:S02]  /*10850*/  ISETP.GE.AND P2, PT, R6, R150, PT ;  /* 0x000000960600720c */ /* 0x000fe40003f46270 */
[----:B------:R-:W-:Y:S02]  /*10860*/  P2R R6, PR, RZ, 0x40 ;  /* 0x00000040ff067803 */ /* 0x000fe40000000000 */
[----:B------:R-:W-:Y:S02]  /*10870*/  ISETP.GE.AND P6, PT, R4, R151, PT ;  /* 0x000000970400720c */ /* 0x000fe40003fc6270 */
[----:B------:R-:W-:Y:S02]  /*10880*/  FSEL R168, R25, -INF , !P3 ;  /* 0xff80000019a87808 */ /* 0x000fe40005800000 */
[----:B------:R-:W-:Y:S02]  /*10890*/  P2R R4, PR, RZ, 0x20 ;  /* 0x00000020ff047803 */ /* 0x000fe40000000000 */
[----:B------:R-:W-:-:S02]  /*108a0*/  FSEL R46, R22, -INF , !P0 ;  /* 0xff800000162e7808 */ /* 0x000fc40004000000 */
[C---:B------:R-:W-:Y:S02]  /*108b0*/  ISETP.GE.AND P3, PT, R5.reuse, R150, PT ;  /* 0x000000960500720c */ /* 0x040fe40003f66270 */
[----:B------:R-:W-:Y:S01]  /*108c0*/  ISETP.GE.AND P5, PT, R5, R151, PT ;  /* 0x000000970500720c */ /* 0x000fe20003fa6270 */
[----:B------:R-:W-:Y:S01]  /*108d0*/  VIADD R5, R172, 0xfffffef9 ;  /* 0xfffffef9ac057836 */ /* 0x000fe20000000000 */
[----:B------:R-:W-:Y:S01]  /*108e0*/  ISETP.GE.AND P0, PT, R54, 0x3, PT ;  /* 0x000000033600780c */ /* 0x000fe20003f06270 */
[----:B------:R-:W-:Y:S01]  /*108f0*/  VIADD R172, R172, 0xfffffef8 ;  /* 0xfffffef8acac7836 */ /* 0x000fe20000000000 */
[----:B------:R-:W-:Y:S02]  /*10900*/  FSEL R45, R27, -INF , !P1 ;  /* 0xff8000001b2d7808 */ /* 0x000fe40004800000 */
[----:B------:R-:W-:Y:S02]  /*10910*/  FSEL R169, R20, -INF , !P2 ;  /* 0xff80000014a97808 */ /* 0x000fe40005000000 */
[----:B------:R-:W-:-:S02]  /*10920*/  ISETP.NE.AND P1, PT, R4, RZ, PT ;  /* 0x000000ff0400720c */ /* 0x000fc40003f25270 */
[----:B------:R-:W-:Y:S02]  /*10930*/  ISETP.NE.AND P2, PT, R6, RZ, PT ;  /* 0x000000ff0600720c */ /* 0x000fe40003f45270 */
[----:B------:R-:W-:Y:S02]  /*10940*/  P2R R4, PR, RZ, 0x8 ;  /* 0x00000008ff047803 */ /* 0x000fe40000000000 */
[----:B------:R-:W-:Y:S02]  /*10950*/  FSEL R164, R21, -INF , !P4 ;  /* 0xff80000015a47808 */ /* 0x000fe40006000000 */
[-C--:B------:R-:W-:Y:S02]  /*10960*/  ISETP.GE.AND P3, PT, R5, R150.reuse, PT ;  /* 0x000000960500720c */ /* 0x080fe40003f66270 */
[----:B------:R-:W-:Y:S02]  /*10970*/  ISETP.GE.AND P4, PT, R172, R150, PT ;  /* 0x00000096ac00720c */ /* 0x000fe40003f86270 */
[----:B------:R-:W-:-:S02]  /*10980*/  FSEL R47, R23, -INF , !P2 ;  /* 0xff800000172f7808 */ /* 0x000fc40005000000 */
[----:B------:R-:W-:Y:S02]  /*10990*/  FSEL R150, R16, -INF , !P1 ;  /* 0xff80000010967808 */ /* 0x000fe40004800000 */
[-C--:B------:R-:W-:Y:S02]  /*109a0*/  ISETP.GE.AND P2, PT, R172, R151.reuse, PT ;  /* 0x00000097ac00720c */ /* 0x080fe40003f46270 */
[----:B------:R-:W-:Y:S02]  /*109b0*/  ISETP.GE.AND P1, PT, R5, R151, PT ;  /* 0x000000970500720c */ /* 0x000fe40003f26270 */
[----:B------:R-:W-:Y:S02]  /*109c0*/  FSEL R151, R18, -INF , !P6 ;  /* 0xff80000012977808 */ /* 0x000fe40007000000 */
[----:B------:R-:W-:Y:S02]  /*109d0*/  ISETP.NE.AND P6, PT, R4, RZ, PT ;  /* 0x000000ff0400720c */ /* 0x000fe40003fc5270 */
        /* <DEDUP_REMOVED lines=69> */
.L_x_1667:
[----:B------:R-:W-:Y:S01]  /*10e30*/  UMOV UR4, URZ ;  /* 0x000000ff00047c82 */ /* 0x000fe20008000000 */
[----:B------:R-:W-:Y:S01]  /*10e40*/  IMAD.SHL.U32 R4, R52, 0x100, RZ ;  /* 0x0000010034047824 */ /* 0x000fe200078e00ff */
[----:B------:R-:W-:-:S05]  /*10e50*/  IADD3 R5, P0, PT, RZ, -UR4, RZ ;  /* 0x80000004ff057c10 */ /* 0x000fca000ff1e0ff */
[----:B------:R-:W-:-:S05]  /*10e60*/  IMAD.X R4, RZ, RZ, ~R4, P0 ;  /* 0x000000ffff047224 */ /* 0x000fca00000e0e04 */
[----:B------:R-:W-:-:S04]  /*10e70*/  SHF.R.S64 R5, R5, 0x1f, R4 ;  /* 0x0000001f05057819 */ /* 0x000fc80000001004 */
[----:B------:R-:W-:-:S04]  /*10e80*/  IADD3 R218, P0, PT, R5, R218, RZ ;  /* 0x000000da05da7210 */ /* 0x000fc80007f1e0ff */
[----:B------:R-:W-:-:S09]  /*10e90*/  LEA.HI.X.SX32 R219, R4, R219, 0x1, P0 ;  /* 0x000000db04db7211 */ /* 0x000fd200000f0eff */
.L_x_1668:
        /* <DEDUP_REMOVED lines=28> */
.L_x_1666:
        /* <DEDUP_REMOVED lines=88> */
[----:B------:R-:W-:Y:S01]  /*115e0*/  FSEL R9, R53, RZ, P0 ;  /* 0x000000ff35097208 */ /* 0x000fe20000000000 */
[----:B------:R-:W1:Y:S01]  /*115f0*/  LDSM.16.MT88.4 R4, [R210+0x5000] ;  /* 0x00500000d204783b */ /* 0x000e620000004200 */
[----:B------:R-:W-:Y:S01]  /*11600*/  FFMA.FTZ R176, R176, UR8, -R52 ;  /* 0x00000008b0b07c23 */ /* 0x000fe20008010834 */
[--C-:B------:R-:W-:Y:S01]  /*11610*/  FFMA.FTZ R12, R174, UR8, -R160.reuse ;  /* 0x00000008ae0c7c23 */ /* 0x100fe200080108a0 */
[----:B------:R-:W-:Y:S01]  /*11620*/  FMUL.FTZ R174, R11, UR8 ;  /* 0x000000080bae7c20 */ /* 0x000fe20008410000 */
[----:B------:R-:W-:Y:S01]  /*11630*/  FADD.FTZ R9, R0, -R9 ;  /* 0x8000000900097221 */ /* 0x000fe20000010000 */
[--C-:B------:R-:W-:Y:S01]  /*11640*/  FFMA.FTZ R161, R161, UR8, -R160.reuse ;  /* 0x00000008a1a17c23 */ /* 0x100fe200080108a0 */
[--C-:B------:R-:W-:Y:S01]  /*11650*/  FFMA.FTZ R3, R3, UR8, -R160.reuse ;  /* 0x0000000803037c23 */ /* 0x100fe200080108a0 */
[----:B------:R-:W-:Y:S01]  /*11660*/  FFMA.FTZ R15, R162, UR8, -R160 ;  /* 0x00000008a20f7c23 */ /* 0x000fe200080108a0 */
[----:B------:R-:W-:Y:S01]  /*11670*/  FMUL.FTZ R0, R9, UR8 ;  /* 0x0000000809007c20 */ /* 0x000fe20008410000 */
[----:B------:R-:W-:Y:S01]  /*11680*/  MUFU.EX2 R178, R178 ;  /* 0x000000b200b27308 */ /* 0x000fe20000000800 */
[----:B------:R-:W2:Y:S01]  /*11690*/  LDSM.16.MT88.4 R8, [R209] ;  /* 0x00000000d108783b */ /* 0x000ea20000004200 */
[--C-:B------:R-:W-:Y:S01]  /*116a0*/  FFMA.FTZ R152, R152, UR8, -R52.reuse ;  /* 0x0000000898987c23 */ /* 0x100fe20008010834 */
[--C-:B------:R-:W-:Y:S01]  /*116b0*/  FFMA.FTZ R153, R153, UR8, -R52.reuse ;  /* 0x0000000899997c23 */ /* 0x100fe20008010834 */
[----:B------:R-:W-:Y:S01]  /*116c0*/  MUFU.EX2 R173, R173 ;  /* 0x000000ad00ad7308 */ /* 0x000fe20000000800 */
[--C-:B------:R-:W-:Y:S01]  /*116d0*/  FFMA.FTZ R128, R128, UR8, -R52.reuse ;  /* 0x0000000880807c23 */ /* 0x100fe20008010834 */
[----:B------:R-:W-:Y:S01]  /*116e0*/  FFMA.FTZ R129, R129, UR8, -R52 ;  /* 0x0000000881817c23 */ /* 0x000fe20008010834 */
[--C-:B------:R-:W-:Y:S01]  /*116f0*/  FFMA.FTZ R154, R154, UR8, -R160.reuse ;  /* 0x000000089a9a7c23 */ /* 0x100fe200080108a0 */
[----:B------:R-:W-:Y:S01]  /*11700*/  MUFU.EX2 R175, R175 ;  /* 0x000000af00af7308 */ /* 0x000fe20000000800 */
[--C-:B------:R-:W-:Y:S01]  /*11710*/  FFMA.FTZ R130, R130, UR8, -R160.reuse ;  /* 0x0000000882827c23 */ /* 0x100fe200080108a0 */
[--C-:B------:R-:W-:Y:S01]  /*11720*/  FFMA.FTZ R131, R131, UR8, -R160.reuse ;  /* 0x0000000883837c23 */ /* 0x100fe200080108a0 */
[----:B------:R-:W-:Y:S01]  /*11730*/  FFMA.FTZ R155, R155, UR8, -R160 ;  /* 0x000000089b9b7c23 */ /* 0x000fe200080108a0 */
        /* <DEDUP_REMOVED lines=10> */
[----:B------:R-:W-:Y:S01]  /*117e0*/  FFMA.FTZ R113, R113, UR8, -R52 ;  /* 0x0000000871717c23 */ /* 0x000fe20008010834 */
[--C-:B------:R-:W-:Y:S01]  /*117f0*/  FFMA.FTZ R118, R118, UR8, -R160.reuse ;  /* 0x0000000876767c23 */ /* 0x100fe200080108a0 */
        /* <DEDUP_REMOVED lines=8> */
[----:B------:R-:W1:Y:S01]  /*11880*/  MUFU.EX2 R174, R174 ;  /* 0x000000ae00ae7308 */ /* 0x000e620000000800 */
[--C-:B------:R-:W-:Y:S01]  /*11890*/  FFMA.FTZ R104, R104, UR8, -R52.reuse ;  /* 0x0000000868687c23 */ /* 0x100fe20008010834 */
[----:B----4-:R-:W-:Y:S01]  /*118a0*/  F2FP.BF16.F32.PACK_AB R12, R173, R178 ;  /* 0x000000b2ad0c723e */ /* 0x010fe200000010ff */
[----:B------:R-:W-:Y:S01]  /*118b0*/  FFMA.FTZ R105, R105, UR8, -R52 ;  /* 0x0000000869697c23 */ /* 0x000fe20008010834 */
[----:B------:R-:W4:Y:S01]  /*118c0*/  MUFU.EX2 R0, R0 ;  /* 0x0000000000007308 */ /* 0x000f220000000800 */
[----:B-----5:R-:W-:Y:S01]  /*118d0*/  F2FP.BF16.F32.PACK_AB R13, R162, R161 ;  /* 0x000000a1a20d723e */ /* 0x020fe200000010ff */
[--C-:B------:R-:W-:Y:S01]  /*118e0*/  FFMA.FTZ R110, R110, UR8, -R160.reuse ;  /* 0x000000086e6e7c23 */ /* 0x100fe200080108a0 */
[--C-:B------:R-:W-:Y:S01]  /*118f0*/  FFMA.FTZ R111, R111, UR8, -R160.reuse ;  /* 0x000000086f6f7c23 */ /* 0x100fe200080108a0 */
[----:B------:R-:W-:Y:S01]  /*11900*/  MUFU.EX2 R152, R152 ;  /* 0x0000009800987308 */ /* 0x000fe20000000800 */
[--C-:B------:R-:W-:Y:S01]  /*11910*/  FFMA.FTZ R106, R106, UR8, -R160.reuse ;  /* 0x000000086a6a7c23 */ /* 0x100fe200080108a0 */
[----:B---3--:R-:W-:Y:S01]  /*11920*/  F2FP.BF16.F32.PACK_AB R15, R3, R2 ;  /* 0x00000002030f723e */ /* 0x008fe200000010ff */
[----:B------:R-:W-:Y:S01]  /*11930*/  FFMA.FTZ R107, R107, UR8, -R160 ;  /* 0x000000086b6b7c23 */ /* 0x000fe200080108a0 */
[----:B------:R-:W-:Y:S01]  /*11940*/  MUFU.EX2 R153, R153 ;  /* 0x0000009900997308 */ /* 0x000fe20000000800 */
[--C-:B------:R-:W-:Y:S01]  /*11950*/  FFMA.FTZ R100, R100, UR8, -R52.reuse ;  /* 0x0000000864647c23 */ /* 0x100fe20008010834 */
        /* <DEDUP_REMOVED lines=13> */
[-C--:B------:R-:W-:Y:S01]  /*11a30*/  FMUL.FTZ R5, R141, R174.reuse ;  /* 0x000000ae8d057220 */ /* 0x080fe20000410000 */
[----:B------:R-:W1:Y:S01]  /*11a40*/  MUFU.EX2 R129, R129 ;  /* 0x0000008100817308 */ /* 0x000e620000000800 */
[----:B------:R-:W-:Y:S01]  /*11a50*/  FMUL.FTZ R4, R140, R174 ;  /* 0x000000ae8c047220 */ /* 0x000fe20000410000 */
[-C--:B------:R-:W-:Y:S01]  /*11a60*/  FMUL.FTZ R139, R139, R0.reuse ;  /* 0x000000008b8b7220 */ /* 0x080fe20000410000 */
[--C-:B------:R-:W-:Y:S01]  /*11a70*/  FFMA.FTZ R140, R156, UR8, -R52.reuse ;  /* 0x000000089c8c7c23 */ /* 0x100fe20008010834 */
[----:B------:R-:W-:Y:S01]  /*11a80*/  MUFU.EX2 R154, R154 ;  /* 0x0000009a009a7308 */ /* 0x000fe20000000800 */
[--C-:B------:R-:W-:Y:S01]  /*11a90*/  FFMA.FTZ R101, R101, UR8, -R52.reuse ;  /* 0x0000000865657c23 */ /* 0x100fe20008010834 */
[C---:B------:R-:W-:Y:S01]  /*11aa0*/  HMMA.16816.F32.BF16 R132, R12.reuse, R6, R132 ;  /* 0x000000060c84723c */ /* 0x040fe20000041884 */
[-C--:B------:R-:W-:Y:S01]  /*11ab0*/  FMUL.FTZ R6, R142, R0.reuse ;  /* 0x000000008e067220 */ /* 0x080fe20000410000 */
[----:B------:R3:W4:Y:S01]  /*11ac0*/  MUFU.EX2 R141, R155 ;  /* 0x0000009b008d7308 */ /* 0x0007220000000800 */
[----:B------:R-:W-:Y:S01]  /*11ad0*/  FMUL.FTZ R7, R143, R0 ;  /* 0x000000008f077220 */ /* 0x000fe20000410000 */
[----:B------:R-:W-:Y:S01]  /*11ae0*/  FFMA.FTZ R143, R159, UR8, -R52 ;  /* 0x000000089f8f7c23 */ /* 0x000fe20008010834 */
[----:B------:R-:W-:Y:S01]  /*11af0*/  FFMA.FTZ R142, R157, UR8, -R160 ;  /* 0x000000089d8e7c23 */ /* 0x000fe200080108a0 */
[----:B------:R-:W-:Y:S01]  /*11b00*/  MUFU.EX2 R130, R130 ;  /* 0x0000008200827308 */ /* 0x000fe20000000800 */
[--C-:B------:R-:W-:Y:S01]  /*11b10*/  FFMA.FTZ R120, R120, UR8, -R52.reuse ;  /* 0x0000000878787c23 */ /* 0x100fe20008010834 */
[C---:B--2---:R-:W-:Y:S01]  /*11b20*/  HMMA.16816.F32.BF16 R136, R12.reuse, R10, R136 ;  /* 0x0000000a0c88723c */ /* 0x044fe20000041888 */
[----:B-1----:R-:W-:Y:S01]  /*11b30*/  F2FP.BF16.F32.PACK_AB R10, R129, R128 ;  /* 0x00000080810a723e */ /* 0x002fe200000010ff */
[----:B------:R-:W1:Y:S01]  /*11b40*/  MUFU.EX2 R131, R131 ;  /* 0x0000008300837308 */ /* 0x000e620000000800 */
[----:B------:R-:W-:Y:S01]  /*11b50*/  FFMA.FTZ R123, R123, UR8, -R52 ;  /* 0x000000087b7b7c23 */ /* 0x000fe20008010834 */
[--C-:B------:R-:W-:Y:S01]  /*11b60*/  FFMA.FTZ R102, R102, UR8, -R160.reuse ;  /* 0x0000000866667c23 */ /* 0x100fe200080108a0 */
[--C-:B------:R-:W-:Y:S01]  /*11b70*/  FFMA.FTZ R103, R103, UR8, -R160.reuse ;  /* 0x0000000867677c23 */ /* 0x100fe200080108a0 */
[----:B------:R-:W-:Y:S01]  /*11b80*/  MUFU.EX2 R124, R124 ;  /* 0x0000007c007c7308 */ /* 0x000fe20000000800 */
[----:B------:R-:W-:Y:S01]  /*11b90*/  FFMA.FTZ R121, R121, UR8, -R160 ;  /* 0x0000000879797c23 */ /* 0x000fe200080108a0 */
[----:B------:R-:W-:Y:S01]  /*11ba0*/  HMMA.16816.F32.BF16 R4, R12, R8, R4 ;  /* 0x000000080c04723c */ /* 0x000fe20000041804 */
[----:B------:R-:W2:Y:S01]  /*11bb0*/  LDSM.16.MT88.4 R12, [R210+0x5800] ;  /* 0x00580000d20c783b */ /* 0x000ea20000004200 */
[----:B------:R-:W-:Y:S01]  /*11bc0*/  F2FP.BF16.F32.PACK_AB R8, R153, R152 ;  /* 0x000000989908723e */ /* 0x000fe200000010ff */
[----:B---3--:R-:W-:Y:S01]  /*11bd0*/  FFMA.FTZ R155, R117, UR8, -R52 ;  /* 0x00000008759b7c23 */ /* 0x008fe20008010834 */
[----:B----4-:R-:W-:Y:S01]  /*11be0*/  F2FP.BF16.F32.PACK_AB R9, R141, R154 ;  /* 0x0000009a8d09723e */ /* 0x010fe200000010ff */
[----:B------:R-:W3:Y:S01]  /*11bf0*/  MUFU.EX2 R125, R125 ;  /* 0x0000007d007d7308 */ /* 0x000ee20000000800 */
[----:B------:R-:W-:Y:S01]  /*11c00*/  FFMA.FTZ R122, R122, UR8, -R160 ;  /* 0x000000087a7a7c23 */ /* 0x000fe200080108a0 */
[--C-:B------:R-:W-:Y:S01]  /*11c10*/  FFMA.FTZ R92, R92, UR8, -R52.reuse ;  /* 0x000000085c5c7c23 */ /* 0x100fe20008010834 */
[----:B-1----:R-:W-:Y:S01]  /*11c20*/  F2FP.BF16.F32.PACK_AB R11, R131, R130 ;  /* 0x00000082830b723e */ /* 0x002fe200000010ff */
[----:B------:R-:W-:Y:S01]  /*11c30*/  MUFU.EX2 R140, R140 ;  /* 0x0000008c008c7308 */ /* 0x000fe20000000800 */
[--C-:B------:R-:W-:Y:S01]  /*11c40*/  FFMA.FTZ R93, R93, UR8, -R52.reuse ;  /* 0x000000085d5d7c23 */ /* 0x100fe20008010834 */
[--C-:B------:R-:W-:Y:S01]  /*11c50*/  FFMA.FTZ R88, R88, UR8, -R52.reuse ;  /* 0x0000000858587c23 */ /* 0x100fe20008010834 */
[----:B------:R-:W-:Y:S01]  /*11c60*/  FFMA.FTZ R89, R89, UR8, -R52 ;  /* 0x0000000859597c23 */ /* 0x000fe20008010834 */
[----:B------:R-:W-:Y:S01]  /*11c70*/  MUFU.EX2 R143, R143 ;  /* 0x0000008f008f7308 */ /* 0x000fe20000000800 */
[--C-:B------:R-:W-:Y:S01]  /*11c80*/  FFMA.FTZ R94, R94, UR8, -R160.reuse ;  /* 0x000000085e5e7c23 */ /* 0x100fe200080108a0 */
[C---:B------:R-:W-:Y:S01]  /*11c90*/  HMMA.16816.F32.BF16 R144, R8.reuse, R16, R144 ;  /* 0x000000100890723c */ /* 0x040fe20000041890 */
[--C-:B------:R-:W-:Y:S01]  /*11ca0*/  FFMA.FTZ R95, R95, UR8, -R160.reuse ;  /* 0x000000085f5f7c23 */ /* 0x100fe200080108a0 */
[----:B------:R-:W-:Y:S01]  /*11cb0*/  MUFU.EX2 R126, R126 ;  /* 0x0000007e007e7308 */ /* 0x000fe20000000800 */
[--C-:B------:R-:W-:Y:S01]  /*11cc0*/  FFMA.FTZ R90, R90, UR8, -R160.reuse ;  /* 0x000000085a5a7c23 */ /* 0x100fe200080108a0 */
[----:B------:R-:W-:Y:S01]  /*11cd0*/  FFMA.FTZ R91, R91, UR8, -R160 ;  /* 0x000000085b5b7c23 */ /* 0x000fe200080108a0 */
[--C-:B------:R-:W-:Y:S01]  /*11ce0*/  FFMA.FTZ R84, R84, UR8, -R52.reuse ;  /* 0x0000000854547c23 */ /* 0x100fe20008010834 */
[----:B------:R-:W1:Y:S01]  /*11cf0*/  MUFU.EX2 R127, R127 ;  /* 0x0000007f007f7308 */ /* 0x000e620000000800 */
[--C-:B------:R-:W-:Y:S01]  /*11d00*/  FFMA.FTZ R85, R85, UR8, -R52.reuse ;  /* 0x0000000855557c23 */ /* 0x100fe20008010834 */
[C---:B------:R-:W-:Y:S01]  /*11d10*/  HMMA.16816.F32.BF16 R132, R8.reuse, R18, R132 ;  /* 0x000000120884723c */ /* 0x040fe20000041884 */
[----:B------:R-:W4:Y:S01]  /*11d20*/  LDSM.16.MT88.4 R16, [R209+0x800] ;  /* 0x00080000d110783b */ /* 0x000f220000004200 */
[----:B------:R-:W-:Y:S01]  /*11d30*/  MUFU.EX2 R142, R142 ;  /* 0x0000008e008e7308 */ /* 0x000fe20000000800 */
[--C-:B------:R-:W-:Y:S01]  /*11d40*/  FFMA.FTZ R80, R80, UR8, -R52.reuse ;  /* 0x0000000850507c23 */ /* 0x100fe20008010834 */
[----:B------:R-:W-:Y:S01]  /*11d50*/  FFMA.FTZ R81, R81, UR8, -R52 ;  /* 0x0000000851517c23 */ /* 0x000fe20008010834 */
[--C-:B------:R-:W-:Y:S01]  /*11d60*/  FFMA.FTZ R86, R86, UR8, -R160.reuse ;  /* 0x0000000856567c23 */ /* 0x100fe200080108a0 */
[----:B------:R-:W5:Y:S01]  /*11d70*/  MUFU.EX2 R117, R158 ;  /* 0x0000009e00757308 */ /* 0x000f620000000800 */
[--C-:B------:R-:W-:Y:S01]  /*11d80*/  FFMA.FTZ R87, R87, UR8, -R160.reuse ;  /* 0x0000000857577c23 */ /* 0x100fe200080108a0 */
[C---:B------:R-:W-:Y:S01]  /*11d90*/  HMMA.16816.F32.BF16 R4, R8.reuse, R20, R4 ;  /* 0x000000140804723c */ /* 0x040fe20000041804 */
[--C-:B------:R-:W-:Y:S01]  /*11da0*/  FFMA.FTZ R82, R82, UR8, -R160.reuse ;  /* 0x0000000852527c23 */ /* 0x100fe200080108a0 */
[----:B------:R-:W-:Y:S01]  /*11db0*/  MUFU.EX2 R116, R116 ;  /* 0x0000007400747308 */ /* 0x000fe20000000800 */
[----:B------:R-:W-:Y:S01]  /*11dc0*/  FFMA.FTZ R83, R83, UR8, -R160 ;  /* 0x0000000853537c23 */ /* 0x000fe200080108a0 */
[--C-:B------:R-:W-:Y:S01]  /*11dd0*/  FFMA.FTZ R76, R76, UR8, -R52.reuse ;  /* 0x000000084c4c7c23 */ /* 0x100fe20008010834 */
[--C-:B------:R-:W-:Y:S01]  /*11de0*/  FFMA.FTZ R77, R77, UR8, -R52.reuse ;  /* 0x000000084d4d7c23 */ /* 0x100fe20008010834 */
[----:B------:R-:W4:Y:S01]  /*11df0*/  MUFU.EX2 R155, R155 ;  /* 0x0000009b009b7308 */ /* 0x000f220000000800 */
[--C-:B------:R-:W-:Y:S01]  /*11e00*/  FFMA.FTZ R96, R96, UR8, -R52.reuse ;  /* 0x0000000860607c23 */ /* 0x100fe20008010834 */
[----:B------:R-:W-:Y:S01]  /*11e10*/  HMMA.16816.F32.BF16 R136, R8, R22, R136 ;  /* 0x000000160888723c */ /* 0x000fe20000041888 */
[----:B---3--:R-:W-:Y:S01]  /*11e20*/  F2FP.BF16.F32.PACK_AB R8, R125, R124 ;  /* 0x0000007c7d08723e */ /* 0x008fe200000010ff */
[----:B------:R-:W3:Y:S01]  /*11e30*/  LDSM.16.MT88.4 R20, [R209+0xc00] ;  /* 0x000c0000d114783b */ /* 0x000ee20000004200 */
[----:B-1----:R-:W-:Y:S01]  /*11e40*/  F2FP.BF16.F32.PACK_AB R9, R127, R126 ;  /* 0x0000007e7f09723e */ /* 0x002fe200000010ff */
[----:B------:R-:W-:Y:S01]  /*11e50*/  MUFU.EX2 R112, R112 ;  /* 0x0000007000707308 */ /* 0x000fe20000000800 */
[----:B------:R-:W-:Y:S01]  /*11e60*/  F2FP.BF16.F32.PACK_AB R10, R143, R140 ;  /* 0x0000008c8f0a723e */ /* 0x000fe200000010ff */
[----:B------:R-:W-:Y:S01]  /*11e70*/  FFMA.FTZ R99, R99, UR8, -R52 ;  /* 0x0000000863637c23 */ /* 0x000fe20008010834 */
[----:B-----5:R-:W-:Y:S01]  /*11e80*/  F2FP.BF16.F32.PACK_AB R11, R117, R142 ;  /* 0x0000008e750b723e */ /* 0x020fe200000010ff */
[----:B------:R-:W-:Y:S01]  /*11e90*/  MUFU.EX2 R113, R113 ;  /* 0x0000007100717308 */ /* 0x000fe20000000800 */
[--C-:B------:R-:W-:Y:S01]  /*11ea0*/  FFMA.FTZ R78, R78, UR8, -R160.reuse ;  /* 0x000000084e4e7c23 */ /* 0x100fe200080108a0 */
[--C-:B------:R-:W-:Y:S01]  /*11eb0*/  FFMA.FTZ R79, R79, UR8, -R160.reuse ;  /* 0x000000084f4f7c23 */ /* 0x100fe200080108a0 */
[--C-:B------:R-:W-:Y:S01]  /*11ec0*/  FFMA.FTZ R97, R97, UR8, -R160.reuse ;  /* 0x0000000861617c23 */ /* 0x100fe200080108a0 */
[----:B------:R-:W-:Y:S01]  /*11ed0*/  MUFU.EX2 R118, R118 ;  /* 0x0000007600767308 */ /* 0x000fe20000000800 */
[----:B------:R-:W-:Y:S01]  /*11ee0*/  FFMA.FTZ R98, R98, UR8, -R160 ;  /* 0x0000000862627c23 */ /* 0x000fe200080108a0 */
[C---:B--2---:R-:W-:Y:S01]  /*11ef0*/  HMMA.16816.F32.BF16 R144, R8.reuse, R12, R144 ;  /* 0x0000000c0890723c */ /* 0x044fe20000041890 */
[--C-:B------:R-:W-:Y:S01]  /*11f00*/  FFMA.FTZ R68, R68, UR8, -R52.reuse ;  /* 0x0000000844447c23 */ /* 0x100fe20008010834 */
[----:B------:R-:W1:Y:S01]  /*11f10*/  MUFU.EX2 R119, R119 ;  /* 0x0000007700777308 */ /* 0x000e620000000800 */
[--C-:B------:R-:W-:Y:S01]  /*11f20*/  FFMA.FTZ R69, R69, UR8, -R52.reuse ;  /* 0x0000000845457c23 */ /* 0x100fe20008010834 */
[--C-:B------:R-:W-:Y:S01]  /*11f30*/  FFMA.FTZ R64, R64, UR8, -R52.reuse ;  /* 0x0000000840407c23 */ /* 0x100fe20008010834 */
[----:B------:R-:W-:Y:S01]  /*11f40*/  FFMA.FTZ R65, R65, UR8, -R52 ;  /* 0x0000000841417c23 */ /* 0x000fe20008010834 */
[----:B------:R-:W-:Y:S01]  /*11f50*/  MUFU.EX2 R114, R114 ;  /* 0x0000007200727308 */ /* 0x000fe20000000800 */
[--C-:B------:R-:W-:Y:S01]  /*11f60*/  FFMA.FTZ R70, R70, UR8, -R160.reuse ;  /* 0x0000000846467c23 */ /* 0x100fe200080108a0 */
[C---:B------:R-:W-:Y:S01]  /*11f70*/  HMMA.16816.F32.BF16 R132, R8.reuse, R14, R132 ;  /* 0x0000000e0884723c */ /* 0x040fe20000041884 */
[----:B------:R-:W2:Y:S01]  /*11f80*/  LDSM.16.MT88.4 R12, [R210+0x6000] ;  /* 0x00600000d20c783b */ /* 0x000ea20000004200 */
[----:B------:R-:W5:Y:S01]  /*11f90*/  MUFU.EX2 R115, R115 ;  /* 0x0000007300737308 */ /* 0x000f620000000800 */
[--C-:B------:R-:W-:Y:S01]  /*11fa0*/  FFMA.FTZ R71, R71, UR8, -R160.reuse ;  /* 0x0000000847477c23 */ /* 0x100fe200080108a0 */
[--C-:B------:R-:W-:Y:S01]  /*11fb0*/  FFMA.FTZ R66, R66, UR8, -R160.reuse ;  /* 0x0000000842427c23 */ /* 0x100fe200080108a0 */
[----:B------:R-:W-:Y:S01]  /*11fc0*/  FFMA.FTZ R67, R67, UR8, -R160 ;  /* 0x0000000843437c23 */ /* 0x000fe200080108a0 */
[----:B------:R-:W-:Y:S01]  /*11fd0*/  MUFU.EX2 R108, R108 ;  /* 0x0000006c006c7308 */ /* 0x000fe20000000800 */
[--C-:B------:R-:W-:Y:S01]  /*11fe0*/  FFMA.FTZ R60, R60, UR8, -R52.reuse ;  /* 0x000000083c3c7c23 */ /* 0x100fe20008010834 */
[C---:B----4-:R-:W-:Y:S01]  /*11ff0*/  HMMA.16816.F32.BF16 R4, R8.reuse, R16, R4 ;  /* 0x000000100804723c */ /* 0x050fe20000041804 */
[----:B------:R-:W-:Y:S01]  /*12000*/  FFMA.FTZ R57, R57, UR8, -R52 ;  /* 0x0000000839397c23 */ /* 0x000fe20008010834 */
[----:B------:R-:W4:Y:S01]  /*12010*/  MUFU.EX2 R109, R109 ;  /* 0x0000006d006d7308 */ /* 0x000f220000000800 */
[----:B------:R-:W-:Y:S01]  /*12020*/  FFMA.FTZ R59, R59, UR8, -R160 ;  /* 0x000000083b3b7c23 */ /* 0x000fe200080108a0 */
[----:B------:R-:W-:Y:S01]  /*12030*/  FFMA.FTZ R61, R61, UR8, -R52 ;  /* 0x000000083d3d7c23 */ /* 0x000fe20008010834 */
[----:B------:R-:W-:Y:S01]  /*12040*/  FFMA.FTZ R62, R62, UR8, -R160 ;  /* 0x000000083e3e7c23 */ /* 0x000fe200080108a0 */
[----:B------:R-:W-:Y:S01]  /*12050*/  MUFU.EX2 R104, R104 ;  /* 0x0000006800687308 */ /* 0x000fe20000000800 */
[----:B------:R-:W-:Y:S01]  /*12060*/  FFMA.FTZ R174, R231, R174, R178 ;  /* 0x000000aee7ae7223 */ /* 0x000fe200000100b2 */
        /* <DEDUP_REMOVED lines=8> */
[----:B------:R-:W-:Y:S01]  /*120f0*/  FFMA.FTZ R161, R230, R0, R161 ;  /* 0x00000000e6a17223 */ /* 0x000fe200000100a1 */
[----:B------:R-:W-:Y:S01]  /*12100*/  FADD.FTZ R174, R173, R174 ;  /* 0x000000aeadae7221 */ /* 0x000fe20000010000 */
[----:B------:R-:W5:Y:S01]  /*12110*/  MUFU.EX2 R111, R111 ;  /* 0x0000006f006f7308 */ /* 0x000f620000000800 */
[----:B------:R-:W-:Y:S01]  /*12120*/  FFMA.FTZ R0, R49, UR8, -R52 ;  /* 0x0000000831007c23 */ /* 0x000fe20008010834 */
[----:B------:R-:W-:Y:S01]  /*12130*/  FADD.FTZ R161, R162, R161 ;  /* 0x000000a1a2a17221 */ /* 0x000fe20000010000 */
[--C-:B------:R-:W-:Y:S01]  /*12140*/  FFMA.FTZ R50, R50, UR8, -R160.reuse ;  /* 0x0000000832327c23 */ /* 0x100fe200080108a0 */
[----:B------:R-:W-:Y:S01]  /*12150*/  MUFU.EX2 R106, R106 ;  /* 0x0000006a006a7308 */ /* 0x000fe20000000800 */
[C---:B------:R-:W-:Y:S01]  /*12160*/  HMMA.16816.F32.BF16 R144, R8.reuse, R24, R144 ;  /* 0x000000180890723c */ /* 0x040fe20000041890 */
[--C-:B------:R-:W-:Y:S01]  /*12170*/  FFMA.FTZ R51, R51, UR8, -R160.reuse ;  /* 0x0000000833337c23 */ /* 0x100fe200080108a0 */
[--C-:B------:R-:W-:Y:S01]  /*12180*/  FFMA.FTZ R73, R73, UR8, -R160.reuse ;  /* 0x0000000849497c23 */ /* 0x100fe200080108a0 */
[----:B------:R-:W2:Y:S01]  /*12190*/  MUFU.EX2 R107, R107 ;  /* 0x0000006b006b7308 */ /* 0x000ea20000000800 */
[----:B------:R-:W-:Y:S01]  /*121a0*/  FFMA.FTZ R74, R74, UR8, -R160 ;  /* 0x000000084a4a7c23 */ /* 0x000fe200080108a0 */
[--C-:B------:R-:W-:Y:S01]  /*121b0*/  FFMA.FTZ R36, R36, UR8, -R52.reuse ;  /* 0x0000000824247c23 */ /* 0x100fe20008010834 */
[----:B------:R-:W-:Y:S01]  /*121c0*/  FFMA.FTZ R37, R37, UR8, -R52 ;  /* 0x0000000825257c23 */ /* 0x000fe20008010834 */
[----:B------:R-:W-:Y:S01]  /*121d0*/  MUFU.EX2 R100, R100 ;  /* 0x0000006400647308 */ /* 0x000fe20000000800 */
[C---:B------:R-:W-:Y:S01]  /*121e0*/  HMMA.16816.F32.BF16 R132, R8.reuse, R26, R132 ;  /* 0x0000001a0884723c */ /* 0x040fe20000041884 */
[----:B------:R-:W-:Y:S01]  /*121f0*/  LDSM.16.MT88.4 R24, [R210+0x6800] ;  /* 0x00680000d218783b */ /* 0x000fe20000004200 */
[--C-:B------:R-:W-:Y:S01]  /*12200*/  FFMA.FTZ R42, R42, UR8, -R160.reuse ;  /* 0x000000082a2a7c23 */ /* 0x100fe200080108a0 */
[----:B------:R-:W1:Y:S01]  /*12210*/  MUFU.EX2 R101, R101 ;  /* 0x0000006500657308 */ /* 0x000e620000000800 */
[--C-:B------:R-:W-:Y:S01]  /*12220*/  FFMA.FTZ R43, R43, UR8, -R160.reuse ;  /* 0x000000082b2b7c23 */ /* 0x100fe200080108a0 */
[--C-:B------:R-:W-:Y:S01]  /*12230*/  FFMA.FTZ R38, R38, UR8, -R160.reuse ;  /* 0x0000000826267c23 */ /* 0x100fe200080108a0 */
[--C-:B------:R-:W-:Y:S01]  /*12240*/  FFMA.FTZ R39, R39, UR8, -R160.reuse ;  /* 0x0000000827277c23 */ /* 0x100fe200080108a0 */
[----:B------:R-:W-:Y:S01]  /*12250*/  MUFU.EX2 R120, R120 ;  /* 0x0000007800787308 */ /* 0x000fe20000000800 */
[C---:B---3--:R-:W-:Y:S01]  /*12260*/  HMMA.16816.F32.BF16 R4, R8.reuse, R20, R4 ;  /* 0x000000140804723c */ /* 0x048fe20000041804 */
[--C-:B------:R-:W-:Y:S01]  /*12270*/  FFMA.FTZ R34, R34, UR8, -R160.reuse ;  /* 0x0000000822227c23 */ /* 0x100fe200080108a0 */
[--C-:B------:R-:W-:Y:S01]  /*12280*/  FFMA.FTZ R45, R45, UR8, -R160.reuse ;  /* 0x000000082d2d7c23 */ /* 0x100fe200080108a0 */
[----:B------:R-:W-:Y:S01]  /*12290*/  MUFU.EX2 R123, R123 ;  /* 0x0000007b007b7308 */ /* 0x000fe20000000800 */
[--C-:B------:R-:W-:Y:S01]  /*122a0*/  FFMA.FTZ R46, R46, UR8, -R160.reuse ;  /* 0x000000082e2e7c23 */ /* 0x100fe200080108a0 */
[----:B------:R-:W-:Y:S01]  /*122b0*/  FFMA.FTZ R47, R47, UR8, -R160 ;  /* 0x000000082f2f7c23 */ /* 0x000fe200080108a0 */
[--C-:B------:R-:W-:Y:S01]  /*122c0*/  FFMA.FTZ R164, R164, UR8, -R52.reuse ;  /* 0x00000008a4a47c23 */ /* 0x100fe20008010834 */
[----:B------:R-:W-:Y:S01]  /*122d0*/  MUFU.EX2 R102, R102 ;  /* 0x0000006600667308 */ /* 0x000fe20000000800 */
[----:B------:R-:W-:Y:S01]  /*122e0*/  HMMA.16816.F32.BF16 R136, R8, R22, R136 ;  /* 0x000000160888723c */ /* 0x000fe20000041888 */
[----:B----4-:R-:W-:Y:S01]  /*122f0*/  F2FP.BF16.F32.PACK_AB R8, R109, R108 ;  /* 0x0000006c6d08723e */ /* 0x010fe200000010ff */
[----:B------:R-:W3:Y:S01]  /*12300*/  LDSM.16.MT88.4 R20, [R210+0x6400] ;  /* 0x00640000d214783b */ /* 0x000ee20000004200 */
[----:B-----5:R-:W-:Y:S01]  /*12310*/  F2FP.BF16.F32.PACK_AB R9, R111, R110 ;  /* 0x0000006e6f09723e */ /* 0x020fe200000010ff */
[----:B------:R-:W4:Y:S01]  /*12320*/  MUFU.EX2 R103, R103 ;  /* 0x0000006700677308 */ /* 0x000f220000000800 */
[----:B------:R-:W-:Y:S01]  /*12330*/  F2FP.BF16.F32.PACK_AB R10, R105, R104 ;  /* 0x00000068690a723e */ /* 0x000fe200000010ff */
[--C-:B------:R-:W-:Y:S01]  /*12340*/  FFMA.FTZ R231, R167, UR8, -R52.reuse ;  /* 0x00000008a7e77c23 */ /* 0x100fe20008010834 */
[----:B--2---:R-:W-:Y:S01]  /*12350*/  F2FP.BF16.F32.PACK_AB R11, R107, R106 ;  /* 0x0000006a6b0b723e */ /* 0x004fe200000010ff */
[----:B------:R-:W-:Y:S01]  /*12360*/  MUFU.EX2 R121, R121 ;  /* 0x0000007900797308 */ /* 0x000fe20000000800 */
[--C-:B------:R-:W-:Y:S01]  /*12370*/  FFMA.FTZ R165, R165, UR8, -R52.reuse ;  /* 0x00000008a5a57c23 */ /* 0x100fe20008010834 */
[----:B------:R-:W-:Y:S01]  /*12380*/  FFMA.FTZ R170, R170, UR8, -R52 ;  /* 0x00000008aaaa7c23 */ /* 0x000fe20008010834 */
[----:B------:R-:W-:Y:S01]  /*12390*/  FFMA.FTZ R166, R166, UR8, -R160 ;  /* 0x00000008a6a67c23 */ /* 0x000fe200080108a0 */
        /* <DEDUP_REMOVED lines=88> */
[----:B------:R-:W2:Y:S01]  /*12920*/  LDSM.16.MT88.4 R12, [R210+0x7800] ;  /* 0x00780000d20c783b */ /* 0x000ea20000004200 */
[----:B----4-:R-:W-:Y:S01]  /*12930*/  F2FP.BF16.F32.PACK_AB R8, R69, R68 ;  /* 0x000000444508723e */ /* 0x010fe200000010ff */
[----:B------:R-:W-:Y:S01]  /*12940*/  MUFU.EX2 R39, R39 ;  /* 0x0000002700277308 */ /* 0x000fe20000000800 */
[----:B------:R-:W-:-:S02]  /*12950*/  F2FP.BF16.F32.PACK_AB R9, R71, R70 ;  /* 0x000000464709723e */ /* 0x000fc400000010ff */
[----:B------:R-:W-:Y:S01]  /*12960*/  F2FP.BF16.F32.PACK_AB R10, R65, R64 ;  /* 0x00000040410a723e */ /* 0x000fe200000010ff */
[----:B------:R-:W-:Y:S01]  /*12970*/  MUFU.EX2 R45, R45 ;  /* 0x0000002d002d7308 */ /* 0x000fe20000000800 */
[----:B------:R-:W-:-:S03]  /*12980*/  F2FP.BF16.F32.PACK_AB R11, R67, R66 ;  /* 0x00000042430b723e */ /* 0x000fc600000010ff */
[----:B------:R-:W-:Y:S04]  /*12990*/  MUFU.EX2 R46, R46 ;  /* 0x0000002e002e7308 */ /* 0x000fe80000000800 */
[C---:B------:R-:W-:Y:S01]  /*129a0*/  HMMA.16816.F32.BF16 R144, R8.reuse, R24, R144 ;  /* 0x000000180890723c */ /* 0x040fe20000041890 */
[----:B------:R-:W-:Y:S01]  /*129b0*/  FFMA.FTZ R24, R56, UR8, -R52 ;  /* 0x0000000838187c23 */ /* 0x000fe20008010834 */
[----:B------:R-:W-:Y:S01]  /*129c0*/  FFMA.FTZ R56, R58, UR8, -R160 ;  /* 0x000000083a387c23 */ /* 0x000fe200080108a0 */
[----:B------:R3:W4:Y:S01]  /*129d0*/  MUFU.EX2 R25, R61 ;  /* 0x0000003d00197308 */ /* 0x0007220000000800 */
[--C-:B------:R-:W-:Y:S01]  /*129e0*/  FFMA.FTZ R58, R48, UR8, -R52.reuse ;  /* 0x00000008303a7c23 */ /* 0x100fe20008010834 */
[----:B------:R-:W-:Y:S02]  /*129f0*/  FFMA.FTZ R48, R72, UR8, -R52 ;  /* 0x0000000848307c23 */ /* 0x000fe40008010834 */
[----:B------:R-:W5:Y:S01]  /*12a00*/  MUFU.EX2 R24, R24 ;  /* 0x0000001800187308 */ /* 0x000f620000000800 */
[C---:B------:R-:W-:Y:S01]  /*12a10*/  HMMA.16816.F32.BF16 R132, R8.reuse, R26, R132 ;  /* 0x0000001a0884723c */ /* 0x040fe20000041884 */
[----:B------:R-:W-:Y:S01]  /*12a20*/  FFMA.FTZ R27, R63, UR8, -R160 ;  /* 0x000000083f1b7c23 */ /* 0x000fe200080108a0 */
[--C-:B------:R-:W-:Y:S01]  /*12a30*/  FFMA.FTZ R63, R163, UR8, -R52.reuse ;  /* 0x00000008a33f7c23 */ /* 0x100fe20008010834 */
        /* <DEDUP_REMOVED lines=21> */
[----:B------:R1:W-:Y:S02]  /*12b90*/  MUFU.EX2 R41, R58 ;  /* 0x0000003a00297308 */ /* 0x0003e40000000800 */
[----:B------:R-:W-:Y:S02]  /*12ba0*/  FADD.FTZ R13, R176, R13 ;  /* 0x0000000db00d7221 */ /* 0x000fe40000010000 */
[----:B------:R-:W2:Y:S01]  /*12bb0*/  MUFU.EX2 R2, R50 ;  /* 0x0000003200027308 */ /* 0x000ea20000000800 */
[C---:B------:R-:W-:Y:S01]  /*12bc0*/  HMMA.16816.F32.BF16 R132, R8.reuse, R14, R132 ;  /* 0x0000000e0884723c */ /* 0x040fe20000041884 */
[----:B------:R-:W-:Y:S01]  /*12bd0*/  FADD.FTZ R15, R3, R12 ;  /* 0x0000000c030f7221 */ /* 0x000fe20000010000 */
[----:B------:R-:W-:Y:S01]  /*12be0*/  FADD.FTZ R152, R152, R13 ;  /* 0x0000000d98987221 */ /* 0x000fe20000010000 */
[----:B------:R3:W-:Y:S02]  /*12bf0*/  MUFU.EX2 R3, R73 ;  /* 0x0000004900037308 */ /* 0x0007e40000000800 */
[----:B------:R-:W-:Y:S01]  /*12c00*/  FADD.FTZ R154, R154, R15 ;  /* 0x0000000f9a9a7221 */ /* 0x000fe20000010000 */
[----:B------:R-:W-:Y:S01]  /*12c10*/  FADD.FTZ R153, R153, R152 ;  /* 0x0000009899997221 */ /* 0x000fe20000010000 */
[----:B------:R-:W5:Y:S01]  /*12c20*/  LDSM.16.MT88.4 R12, [R209+0x2c00] ;  /* 0x002c0000d10c783b */ /* 0x000f620000004200 */
[----:B------:R-:W4:Y:S01]  /*12c30*/  MUFU.EX2 R50, R74 ;  /* 0x0000004a00327308 */ /* 0x000f220000000800 */
[----:B------:R-:W-:Y:S01]  /*12c40*/  FADD.FTZ R141, R141, R154 ;  /* 0x0000009a8d8d7221 */ /* 0x000fe20000010000 */
[----:B------:R-:W-:Y:S01]  /*12c50*/  FADD.FTZ R128, R128, R153 ;  /* 0x0000009980807221 */ /* 0x000fe20000010000 */
[C---:B------:R-:W-:Y:S01]  /*12c60*/  HMMA.16816.F32.BF16 R4, R8.reuse, R16, R4 ;  /* 0x000000100804723c */ /* 0x040fe20000041804 */
[----:B------:R-:W5:Y:S01]  /*12c70*/  MUFU.EX2 R40, R40 ;  /* 0x0000002800287308 */ /* 0x000f620000000800 */
[----:B------:R-:W-:Y:S01]  /*12c80*/  FADD.FTZ R130, R130, R141 ;  /* 0x0000008d82827221 */ /* 0x000fe20000010000 */
[----:B------:R-:W-:Y:S01]  /*12c90*/  FADD.FTZ R129, R129, R128 ;  /* 0x0000008081817221 */ /* 0x000fe20000010000 */
[----:B-1----:R-:W-:Y:S01]  /*12ca0*/  FFMA.FTZ R58, R168, UR8, -R52 ;  /* 0x00000008a83a7c23 */ /* 0x002fe20008010834 */
        /* <DEDUP_REMOVED lines=8> */
[----:B---3--:R-:W-:Y:S01]  /*12d30*/  FFMA.FTZ R73, R169, UR8, -R52 ;  /* 0x00000008a9497c23 */ /* 0x008fe20008010834 */
[----:B------:R-:W-:Y:S01]  /*12d40*/  FADD.FTZ R127, R127, R126 ;  /* 0x0000007e7f7f7221 */ /* 0x000fe20000010000 */
[----:B------:R-:W-:Y:S01]  /*12d50*/  FADD.FTZ R140, R140, R125 ;  /* 0x0000007d8c8c7221 */ /* 0x000fe20000010000 */
[----:B--2---:R-:W-:Y:S01]  /*12d60*/  F2FP.BF16.F32.PACK_AB R9, R51, R2 ;  /* 0x000000023309723e */ /* 0x004fe200000010ff */
[----:B------:R-:W-:Y:S01]  /*12d70*/  MUFU.EX2 R58, R58 ;  /* 0x0000003a003a7308 */ /* 0x000fe20000000800 */
[----:B------:R-:W-:Y:S01]  /*12d80*/  FADD.FTZ R142, R142, R127 ;  /* 0x0000007f8e8e7221 */ /* 0x000fe20000010000 */
[----:B------:R-:W-:Y:S01]  /*12d90*/  FADD.FTZ R143, R143, R140 ;  /* 0x0000008c8f8f7221 */ /* 0x000fe20000010000 */
[----:B------:R-:W-:Y:S01]  /*12da0*/  F2FP.BF16.F32.PACK_AB R10, R61, R48 ;  /* 0x000000303d0a723e */ /* 0x000fe200000010ff */
        /* <DEDUP_REMOVED lines=10> */
[C---:B------:R-:W-:Y:S01]  /*12e50*/  HMMA.16816.F32.BF16 R144, R8.reuse, R20, R144 ;  /* 0x000000140890723c */ /* 0x040fe20000041890 */
[----:B------:R-:W-:Y:S01]  /*12e60*/  FFMA.FTZ R20, R32, UR8, -R52 ;  /* 0x0000000820147c23 */ /* 0x000fe20008010834 */
[----:B------:R-:W-:Y:S01]  /*12e70*/  FADD.FTZ R114, R114, R119 ;  /* 0x0000007772727221 */ /* 0x000fe20000010000 */
[----:B------:R-:W-:Y:S01]  /*12e80*/  FADD.FTZ R113, R113, R112 ;  /* 0x0000007071717221 */ /* 0x000fe20000010000 */
[--C-:B------:R-:W-:Y:S01]  /*12e90*/  FFMA.FTZ R21, R28, UR8, -R52.reuse ;  /* 0x000000081c157c23 */ /* 0x100fe20008010834 */
[----:B------:R-:W-:Y:S01]  /*12ea0*/  FFMA.FTZ R32, R33, UR8, -R52 ;  /* 0x0000000821207c23 */ /* 0x000fe20008010834 */
[----:B------:R-:W-:Y:S01]  /*12eb0*/  FADD.FTZ R115, R115, R114 ;  /* 0x0000007273737221 */ /* 0x000fe20000010000 */
[----:B------:R-:W-:Y:S01]  /*12ec0*/  FADD.FTZ R108, R108, R113 ;  /* 0x000000716c6c7221 */ /* 0x000fe20000010000 */
[C---:B-----5:R-:W-:Y:S01]  /*12ed0*/  HMMA.16816.F32.BF16 R4, R8.reuse, R12, R4 ;  /* 0x0000000c0804723c */ /* 0x060fe20000041804 */
[----:B------:R-:W-:Y:S01]  /*12ee0*/  FFMA.FTZ R28, R29, UR8, -R52 ;  /* 0x000000081d1c7c23 */ /* 0x000fe20008010834 */
[----:B------:R-:W-:Y:S01]  /*12ef0*/  FADD.FTZ R110, R110, R115 ;  /* 0x000000736e6e7221 */ /* 0x000fe20000010000 */
[----:B------:R-:W-:Y:S01]  /*12f00*/  FADD.FTZ R109, R109, R108 ;  /* 0x0000006c6d6d7221 */ /* 0x000fe20000010000 */
[----:B------:R2:W-:Y:S02]  /*12f10*/  MUFU.EX2 R33, R20 ;  /* 0x0000001400217308 */ /* 0x0005e40000000800 */
[----:B------:R-:W-:Y:S01]  /*12f20*/  FADD.FTZ R111, R111, R110 ;  /* 0x0000006e6f6f7221 */ /* 0x000fe20000010000 */
[----:B------:R-:W-:Y:S01]  /*12f30*/  FADD.FTZ R104, R104, R109 ;  /* 0x0000006d68687221 */ /* 0x000fe20000010000 */
[C---:B------:R-:W-:Y:S01]  /*12f40*/  HMMA.16816.F32.BF16 R136, R8.reuse, R14, R136 ;  /* 0x0000000e0888723c */ /* 0x040fe20000041888 */
[----:B------:R-:W3:Y:S01]  /*12f50*/  LDSM.16.MT88.4 R12, [R209+0x3000] ;  /* 0x00300000d10c783b */ /* 0x000ee20000004200 */
[----:B------:R-:W-:Y:S01]  /*12f60*/  FADD.FTZ R106, R106, R111 ;  /* 0x0000006f6a6a7221 */ /* 0x000fe20000010000 */
[----:B------:R-:W-:Y:S01]  /*12f70*/  FADD.FTZ R105, R105, R104 ;  /* 0x0000006869697221 */ /* 0x000fe20000010000 */
[----:B------:R4:W-:Y:S02]  /*12f80*/  MUFU.EX2 R29, R21 ;  /* 0x00000015001d7308 */ /* 0x0009e40000000800 */
[----:B------:R-:W-:Y:S01]  /*12f90*/  FADD.FTZ R107, R107, R106 ;  /* 0x0000006a6b6b7221 */ /* 0x000fe20000010000 */
[----:B------:R-:W-:Y:S01]  /*12fa0*/  FADD.FTZ R100, R100, R105 ;  /* 0x0000006964647221 */ /* 0x000fe20000010000 */
[----:B------:R-:W-:Y:S01]  /*12fb0*/  HMMA.16816.F32.BF16 R132, R8, R22, R132 ;  /* 0x000000160884723c */ /* 0x000fe20000041884 */
[----:B------:R-:W-:Y:S01]  /*12fc0*/  F2FP.BF16.F32.PACK_AB R8, R40, R41 ;  /* 0x000000292808723e */ /* 0x000fe200000010ff */
[----:B------:R-:W-:Y:S01]  /*12fd0*/  FADD.FTZ R102, R102, R107 ;  /* 0x0000006b66667221 */ /* 0x000fe20000010000 */
[----:B------:R-:W-:Y:S01]  /*12fe0*/  FADD.FTZ R101, R101, R100 ;  /* 0x0000006465657221 */ /* 0x000fe20000010000 */
[----:B------:R-:W-:Y:S01]  /*12ff0*/  F2FP.BF16.F32.PACK_AB R9, R43, R42 ;  /* 0x0000002a2b09723e */ /* 0x000fe200000010ff */
[----:B--2---:R-:W-:Y:S01]  /*13000*/  FFMA.FTZ R20, R35, UR8, -R160 ;  /* 0x0000000823147c23 */ /* 0x004fe200080108a0 */
[----:B------:R-:W-:Y:S01]  /*13010*/  FADD.FTZ R102, R103, R102 ;  /* 0x0000006667667221 */ /* 0x000fe20000010000 */
[----:B------:R-:W-:Y:S01]  /*13020*/  FADD.FTZ R120, R120, R101 ;  /* 0x0000006578787221 */ /* 0x000fe20000010000 */
[----:B------:R-:W-:Y:S01]  /*13030*/  F2FP.BF16.F32.PACK_AB R10, R37, R36 ;  /* 0x00000024250a723e */ /* 0x000fe200000010ff */
[----:B------:R-:W-:Y:S01]  /*13040*/  FFMA.FTZ R22, R31, UR8, -R160 ;  /* 0x000000081f167c23 */ /* 0x000fe200080108a0 */
[----:B------:R-:W-:Y:S01]  /*13050*/  FADD.FTZ R121, R121, R102 ;  /* 0x0000006679797221 */ /* 0x000fe20000010000 */
[----:B------:R-:W-:Y:S01]  /*13060*/  F2FP.BF16.F32.PACK_AB R11, R39, R38 ;  /* 0x00000026270b723e */ /* 0x000fe200000010ff */
[----:B------:R-:W-:Y:S01]  /*13070*/  FADD.FTZ R123, R123, R120 ;  /* 0x000000787b7b7221 */ /* 0x000fe20000010000 */
[----:B----4-:R-:W-:Y:S01]  /*13080*/  FFMA.FTZ R21, R30, UR8, -R160 ;  /* 0x000000081e157c23 */ /* 0x010fe200080108a0 */
[----:B------:R-:W-:Y:S01]  /*13090*/  FADD.FTZ R121, R122, R121 ;  /* 0x000000797a797221 */ /* 0x000fe20000010000 */
[----:B------:R-:W-:Y:S01]  /*130a0*/  MUFU.EX2 R35, R34 ;  /* 0x0000002200237308 */ /* 0x000fe20000000800 */
[----:B------:R-:W-:-:S02]  /*130b0*/  FADD.FTZ R92, R92, R123 ;  /* 0x0000007b5c5c7221 */ /* 0x000fc40000010000 */
        /* <DEDUP_REMOVED lines=8> */
[C---:B------:R-:W-:Y:S01]  /*13140*/  HMMA.16816.F32.BF16 R132, R8.reuse, R18, R132 ;  /* 0x000000120884723c */ /* 0x040fe20000041884 */
[----:B------:R-:W2:Y:S01]  /*13150*/  LDSM.16.MT88.4 R16, [R210+0x8400] ;  /* 0x00840000d210783b */ /* 0x000ea20000004200 */
[----:B------:R-:W-:Y:S01]  /*13160*/  FADD.FTZ R89, R89, R88 ;  /* 0x0000005859597221 */ /* 0x000fe20000010000 */
[----:B------:R-:W-:Y:S01]  /*13170*/  FADD.FTZ R91, R91, R90 ;  /* 0x0000005a5b5b7221 */ /* 0x000fe20000010000 */
[----:B------:R-:W4:Y:S02]  /*13180*/  MUFU.EX2 R30, R20 ;  /* 0x00000014001e7308 */ /* 0x000f240000000800 */
[----:B------:R-:W-:Y:S01]  /*13190*/  FADD.FTZ R84, R84, R89 ;  /* 0x0000005954547221 */ /* 0x000fe20000010000 */
[----:B------:R-:W-:Y:S01]  /*131a0*/  FADD.FTZ R86, R86, R91 ;  /* 0x0000005b56567221 */ /* 0x000fe20000010000 */
[----:B------:R-:W-:Y:S01]  /*131b0*/  MUFU.EX2 R31, R21 ;  /* 0x00000015001f7308 */ /* 0x000fe20000000800 */
[C---:B---3--:R-:W-:Y:S01]  /*131c0*/  HMMA.16816.F32.BF16 R4, R8.reuse, R12, R4 ;  /* 0x0000000c0804723c */ /* 0x048fe20000041804 */
[----:B------:R-:W-:Y:S01]  /*131d0*/  FADD.FTZ R85, R85, R84 ;  /* 0x0000005455557221 */ /* 0x000fe20000010000 */
[----:B------:R-:W-:Y:S01]  /*131e0*/  FADD.FTZ R87, R87, R86 ;  /* 0x0000005657577221 */ /* 0x000fe20000010000 */
[----:B------:R-:W3:Y:S02]  /*131f0*/  MUFU.EX2 R34, R22 ;  /* 0x0000001600227308 */ /* 0x000ee40000000800 */
[----:B------:R-:W-:Y:S01]  /*13200*/  FADD.FTZ R80, R80, R85 ;  /* 0x0000005550507221 */ /* 0x000fe20000010000 */
[----:B------:R-:W-:Y:S01]  /*13210*/  FADD.FTZ R82, R82, R87 ;  /* 0x0000005752527221 */ /* 0x000fe20000010000 */
[----:B------:R-:W-:Y:S01]  /*13220*/  MUFU.EX2 R231, R231 ;  /* 0x000000e700e77308 */ /* 0x000fe20000000800 */
[----:B------:R-:W-:Y:S01]  /*13230*/  HMMA.16816.F32.BF16 R136, R8, R14, R136 ;  /* 0x0000000e0888723c */ /* 0x000fe20000041888 */
[----:B------:R-:W5:Y:S01]  /*13240*/  LDSM.16.MT88.4 R12, [R209+0x3400] ;  /* 0x00340000d10c783b */ /* 0x000f620000004200 */
[----:B------:R-:W-:Y:S01]  /*13250*/  FADD.FTZ R81, R81, R80 ;  /* 0x0000005051517221 */ /* 0x000fe20000010000 */
[----:B------:R-:W-:Y:S01]  /*13260*/  FADD.FTZ R83, R83, R82 ;  /* 0x0000005253537221 */ /* 0x000fe20000010000 */
[----:B-1----:R-:W-:-:S02]  /*13270*/  F2FP.BF16.F32.PACK_AB R8, R32, R33 ;  /* 0x000000212008723e */ /* 0x002fc400000010ff */
[----:B------:R-:W-:Y:S01]  /*13280*/  FADD.FTZ R76, R76, R81 ;  /* 0x000000514c4c7221 */ /* 0x000fe20000010000 */
[----:B------:R-:W-:Y:S01]  /*13290*/  FADD.FTZ R78, R78, R83 ;  /* 0x000000534e4e7221 */ /* 0x000fe20000010000 */
[----:B----4-:R-:W-:Y:S02]  /*132a0*/  F2FP.BF16.F32.PACK_AB R9, R30, R35 ;  /* 0x000000231e09723e */ /* 0x010fe400000010ff */
[----:B------:R-:W-:Y:S01]  /*132b0*/  F2FP.BF16.F32.PACK_AB R10, R28, R29 ;  /* 0x0000001d1c0a723e */ /* 0x000fe200000010ff */
[----:B------:R-:W-:Y:S01]  /*132c0*/  FADD.FTZ R77, R77, R76 ;  /* 0x0000004c4d4d7221 */ /* 0x000fe20000010000 */
[----:B---3--:R-:W-:Y:S01]  /*132d0*/  F2FP.BF16.F32.PACK_AB R11, R34, R31 ;  /* 0x0000001f220b723e */ /* 0x008fe200000010ff */
[----:B------:R-:W-:Y:S02]  /*132e0*/  FADD.FTZ R78, R79, R78 ;  /* 0x0000004e4f4e7221 */ /* 0x000fe40000010000 */
[----:B------:R-:W-:Y:S02]  /*132f0*/  FADD.FTZ R96, R96, R77 ;  /* 0x0000004d60607221 */ /* 0x000fe40000010000 */
        /* <DEDUP_REMOVED lines=10> */
[----:B------:R-:W1:Y:S01]  /*133a0*/  LDSM.16.MT88.4 R16, [R210+0x8800] ;  /* 0x00880000d210783b */ /* 0x000e620000004200 */
[----:B------:R-:W-:Y:S01]  /*133b0*/  FADD.FTZ R66, R66, R71 ;  /* 0x0000004742427221 */ /* 0x000fe20000010000 */
[----:B------:R-:W-:-:S03]  /*133c0*/  FADD.FTZ R65, R65, R64 ;  /* 0x0000004041417221 */ /* 0x000fc60000010000 */
[----:B------:R-:W-:Y:S01]  /*133d0*/  FADD.FTZ R67, R67, R66 ;  /* 0x0000004243437221 */ /* 0x000fe20000010000 */
[----:B------:R-:W-:Y:S01]  /*133e0*/  FADD.FTZ R60, R60, R65 ;  /* 0x000000413c3c7221 */ /* 0x000fe20000010000 */
[C---:B-----5:R-:W-:Y:S02]  /*133f0*/  HMMA.16816.F32.BF16 R4, R8.reuse, R12, R4 ;  /* 0x0000000c0804723c */ /* 0x060fe40000041804 */
[----:B------:R-:W-:Y:S01]  /*13400*/  FADD.FTZ R26, R26, R67 ;  /* 0x000000431a1a7221 */ /* 0x000fe20000010000 */
[----:B------:R-:W-:Y:S01]  /*13410*/  FADD.FTZ R25, R25, R60 ;  /* 0x0000003c19197221 */ /* 0x000fe20000010000 */
[----:B------:R-:W-:Y:S02]  /*13420*/  F2FP.BF16.F32.PACK_AB R12, R58, R63 ;  /* 0x0000003f3a0c723e */ /* 0x000fe400000010ff */
[----:B------:R-:W-:Y:S01]  /*13430*/  FADD.FTZ R27, R27, R26 ;  /* 0x0000001a1b1b7221 */ /* 0x000fe20000010000 */
[----:B------:R-:W-:Y:S01]  /*13440*/  FADD.FTZ R20, R24, R25 ;  /* 0x0000001918147221 */ /* 0x000fe20000010000 */
[----:B------:R-:W-:Y:S01]  /*13450*/  F2FP.BF16.F32.PACK_AB R13, R45, R62 ;  /* 0x0000003e2d0d723e */ /* 0x000fe200000010ff */
[----:B------:R-:W-:Y:S01]  /*13460*/  HMMA.16816.F32.BF16 R136, R8, R14, R136 ;  /* 0x0000000e0888723c */ /* 0x000fe20000041888 */
[----:B------:R-:W2:Y:S01]  /*13470*/  LDSM.16.MT88.4 R8, [R209+0x3800] ;  /* 0x00380000d108783b */ /* 0x000ea20000004200 */
[----:B------:R-:W-:Y:S01]  /*13480*/  FADD.FTZ R56, R56, R27 ;  /* 0x0000001b38387221 */ /* 0x000fe20000010000 */
[----:B------:R-:W-:Y:S01]  /*13490*/  FADD.FTZ R20, R57, R20 ;  /* 0x0000001439147221 */ /* 0x000fe20000010000 */
[----:B------:R-:W-:Y:S01]  /*134a0*/  F2FP.BF16.F32.PACK_AB R14, R44, R73 ;  /* 0x000000492c0e723e */ /* 0x000fe200000010ff */
[----:B------:R-:W-:Y:S01]  /*134b0*/  FFMA.FTZ R25, R150, UR8, -R52 ;  /* 0x0000000896197c23 */ /* 0x000fe20008010834 */
[----:B------:R-:W-:Y:S01]  /*134c0*/  F2FP.BF16.F32.PACK_AB R15, R47, R46 ;  /* 0x0000002e2f0f723e */ /* 0x000fe200000010ff */
[----:B------:R-:W-:Y:S01]  /*134d0*/  FADD.FTZ R59, R59, R56 ;  /* 0x000000383b3b7221 */ /* 0x000fe20000010000 */
[----:B------:R-:W-:Y:S01]  /*134e0*/  FADD.FTZ R49, R49, R20 ;  /* 0x0000001431317221 */ /* 0x000fe20000010000 */
[--C-:B------:R-:W-:Y:S01]  /*134f0*/  FFMA.FTZ R24, R151, UR8, -R160.reuse ;  /* 0x0000000897187c23 */ /* 0x100fe200080108a0 */
[----:B------:R-:W3:Y:S01]  /*13500*/  LDSM.16.MT88.4 R20, [R210+0x8c00] ;  /* 0x008c0000d214783b */ /* 0x000ee20000004200 */
[----:B------:R-:W-:Y:S01]  /*13510*/  FADD.FTZ R2, R2, R59 ;  /* 0x0000003b02027221 */ /* 0x000fe20000010000 */
[----:B------:R-:W-:Y:S01]  /*13520*/  FADD.FTZ R49, R0, R49 ;  /* 0x0000003100317221 */ /* 0x000fe20000010000 */
[--C-:B------:R-:W-:Y:S01]  /*13530*/  FFMA.FTZ R26, R171, UR8, -R160.reuse ;  /* 0x00000008ab1a7c23 */ /* 0x100fe200080108a0 */
[----:B------:R-:W-:Y:S01]  /*13540*/  FFMA.FTZ R27, R172, UR8, -R160 ;  /* 0x00000008ac1b7c23 */ /* 0x000fe200080108a0 */
[----:B------:R-:W-:Y:S01]  /*13550*/  MUFU.EX2 R25, R25 ;  /* 0x0000001900197308 */ /* 0x000fe20000000800 */
[----:B------:R-:W-:-:S03]  /*13560*/  FADD.FTZ R48, R48, R49 ;  /* 0x0000003130307221 */ /* 0x000fc60000010000 */
[----:B------:R-:W-:Y:S01]  /*13570*/  MUFU.EX2 R0, R165 ;  /* 0x000000a500007308 */ /* 0x000fe20000000800 */
[----:B------:R-:W-:-:S03]  /*13580*/  FADD.FTZ R48, R61, R48 ;  /* 0x000000303d307221 */ /* 0x000fc60000010000 */
[----:B------:R-:W-:Y:S01]  /*13590*/  MUFU.EX2 R24, R24 ;  /* 0x0000001800187308 */ /* 0x000fe20000000800 */
[C---:B-1----:R-:W-:Y:S01]  /*135a0*/  HMMA.16816.F32.BF16 R144, R12.reuse, R16, R144 ;  /* 0x000000100c90723c */ /* 0x042fe20000041890 */
[----:B------:R-:W-:Y:S01]  /*135b0*/  FADD.FTZ R16, R51, R2 ;  /* 0x0000000233107221 */ /* 0x000fe20000010000 */
[----:B------:R-:W-:Y:S01]  /*135c0*/  FADD.FTZ R41, R41, R48 ;  /* 0x0000003029297221 */ /* 0x000fe20000010000 */
[----:B------:R-:W1:Y:S02]  /*135d0*/  MUFU.EX2 R2, R170 ;  /* 0x000000aa00027308 */ /* 0x000e640000000800 */
[----:B------:R-:W-:Y:S01]  /*135e0*/  FADD.FTZ R3, R3, R16 ;  /* 0x0000001003037221 */ /* 0x000fe20000010000 */
[----:B------:R-:W-:Y:S01]  /*135f0*/  FADD.FTZ R41, R40, R41 ;  /* 0x0000002928297221 */ /* 0x000fe20000010000 */
[----:B------:R-:W-:Y:S01]  /*13600*/  MUFU.EX2 R26, R26 ;  /* 0x0000001a001a7308 */ /* 0x000fe20000000800 */
[----:B------:R-:W-:Y:S01]  /*13610*/  HMMA.16816.F32.BF16 R132, R12, R18, R132 ;  /* 0x000000120c84723c */ /* 0x000fe20000041884 */
[----:B------:R-:W-:Y:S01]  /*13620*/  FADD.FTZ R3, R50, R3 ;  /* 0x0000000332037221 */ /* 0x000fe20000010000 */
[----:B------:R-:W4:Y:S01]  /*13630*/  LDSM.16.MT88.4 R16, [R209+0x3c00] ;  /* 0x003c0000d110783b */ /* 0x000f220000004200 */
[----:B------:R-:W-:Y:S01]  /*13640*/  FADD.FTZ R36, R36, R41 ;  /* 0x0000002924247221 */ /* 0x000fe20000010000 */
[----:B------:R-:W-:Y:S01]  /*13650*/  MUFU.EX2 R27, R27 ;  /* 0x0000001b001b7308 */ /* 0x000fe20000000800 */
[----:B------:R-:W-:-:S02]  /*13660*/  FADD.FTZ R42, R42, R3 ;  /* 0x000000032a2a7221 */ /* 0x000fc40000010000 */
[----:B------:R-:W-:Y:S01]  /*13670*/  FADD.FTZ R36, R37, R36 ;  /* 0x0000002425247221 */ /* 0x000fe20000010000 */
[----:B------:R-:W5:Y:S01]  /*13680*/  MUFU.EX2 R3, R166 ;  /* 0x000000a600037308 */ /* 0x000f620000000800 */
[----:B------:R-:W-:Y:S01]  /*13690*/  FADD.FTZ R43, R43, R42 ;  /* 0x0000002a2b2b7221 */ /* 0x000fe20000010000 */
[C---:B--2---:R-:W-:Y:S01]  /*136a0*/  HMMA.16816.F32.BF16 R4, R12.reuse, R8, R4 ;  /* 0x000000080c04723c */ /* 0x044fe20000041804 */
[----:B------:R-:W-:Y:S02]  /*136b0*/  FADD.FTZ R33, R33, R36 ;  /* 0x0000002421217221 */ /* 0x000fe40000010000 */
[----:B------:R-:W-:Y:S02]  /*136c0*/  FADD.FTZ R8, R38, R43 ;  /* 0x0000002b26087221 */ /* 0x000fe40000010000 */
[----:B------:R-:W-:Y:S02]  /*136d0*/  FADD.FTZ R32, R32, R33 ;  /* 0x0000002120207221 */ /* 0x000fe40000010000 */
[----:B------:R-:W-:Y:S01]  /*136e0*/  FADD.FTZ R8, R39, R8 ;  /* 0x0000000827087221 */ /* 0x000fe20000010000 */
[----:B------:R-:W-:Y:S01]  /*136f0*/  HMMA.16816.F32.BF16 R136, R12, R10, R136 ;  /* 0x0000000a0c88723c */ /* 0x000fe20000041888 */
[----:B------:R-:W-:Y:S01]  /*13700*/  FADD.FTZ R29, R29, R32 ;  /* 0x000000201d1d7221 */ /* 0x000fe20000010000 */
[----:B-1----:R-:W-:Y:S01]  /*13710*/  F2FP.BF16.F32.PACK_AB R10, R231, R2 ;  /* 0x00000002e70a723e */ /* 0x002fe200000010ff */
[----:B------:R-:W-:Y:S01]  /*13720*/  FADD.FTZ R35, R35, R8 ;  /* 0x0000000823237221 */ /* 0x000fe20000010000 */
[----:B------:R-:W-:Y:S01]  /*13730*/  F2FP.BF16.F32.PACK_AB R8, R0, R25 ;  /* 0x000000190008723e */ /* 0x000fe200000010ff */
[----:B------:R-:W-:Y:S01]  /*13740*/  FADD.FTZ R28, R28, R29 ;  /* 0x0000001d1c1c7221 */ /* 0x000fe20000010000 */
[----:B-----5:R-:W-:Y:S01]  /*13750*/  F2FP.BF16.F32.PACK_AB R9, R3, R24 ;  /* 0x000000180309723e */ /* 0x020fe200000010ff */
[----:B------:R-:W-:Y:S01]  /*13760*/  FADD.FTZ R30, R30, R35 ;  /* 0x000000231e1e7221 */ /* 0x000fe20000010000 */
[----:B------:R-:W-:Y:S01]  /*13770*/  F2FP.BF16.F32.PACK_AB R11, R27, R26 ;  /* 0x0000001a1b0b723e */ /* 0x000fe200000010ff */
[----:B------:R-:W-:-:S02]  /*13780*/  FADD.FTZ R63, R63, R28 ;  /* 0x0000001c3f3f7221 */ /* 0x000fc40000010000 */
[----:B------:R-:W-:Y:S02]  /*13790*/  FADD.FTZ R31, R31, R30 ;  /* 0x0000001e1f1f7221 */ /* 0x000fe40000010000 */
[----:B------:R-:W-:Y:S02]  /*137a0*/  FADD.FTZ R58, R58, R63 ;  /* 0x0000003f3a3a7221 */ /* 0x000fe40000010000 */
[----:B------:R-:W-:Y:S01]  /*137b0*/  FADD.FTZ R31, R34, R31 ;  /* 0x0000001f221f7221 */ /* 0x000fe20000010000 */
[----:B---3--:R-:W-:Y:S01]  /*137c0*/  HMMA.16816.F32.BF16 R144, R8, R20, R144 ;  /* 0x000000140890723c */ /* 0x008fe20000041890 */
[----:B------:R-:W-:Y:S02]  /*137d0*/  FADD.FTZ R73, R73, R58 ;  /* 0x0000003a49497221 */ /* 0x000fe40000010000 */
[----:B------:R-:W-:Y:S02]  /*137e0*/  FADD.FTZ R62, R62, R31 ;  /* 0x0000001f3e3e7221 */ /* 0x000fe40000010000 */
[----:B------:R-:W-:-:S02]  /*137f0*/  FADD.FTZ R44, R44, R73 ;  /* 0x000000492c2c7221 */ /* 0x000fc40000010000 */
[----:B------:R-:W-:Y:S01]  /*13800*/  FADD.FTZ R45, R45, R62 ;  /* 0x0000003e2d2d7221 */ /* 0x000fe20000010000 */
[C---:B------:R-:W-:Y:S01]  /*13810*/  HMMA.16816.F32.BF16 R132, R8.reuse, R22, R132 ;  /* 0x000000160884723c */ /* 0x040fe20000041884 */
[----:B------:R-:W-:Y:S02]  /*13820*/  FADD.FTZ R25, R25, R44 ;  /* 0x0000002c19197221 */ /* 0x000fe40000010000 */
[----:B------:R-:W-:Y:S02]  /*13830*/  FADD.FTZ R46, R46, R45 ;  /* 0x0000002d2e2e7221 */ /* 0x000fe40000010000 */
[----:B------:R-:W-:Y:S01]  /*13840*/  FADD.FTZ R25, R0, R25 ;  /* 0x0000001900197221 */ /* 0x000fe20000010000 */
[----:B------:R-:W-:Y:S01]  /*13850*/  MOV R0, R53 ;  /* 0x0000003500007202 */ /* 0x000fe20000000f00 */
[----:B------:R-:W-:Y:S01]  /*13860*/  FADD.FTZ R47, R47, R46 ;  /* 0x0000002e2f2f7221 */ /* 0x000fe20000010000 */
[----:B----4-:R-:W-:Y:S01]  /*13870*/  HMMA.16816.F32.BF16 R140, R8, R16, R4 ;  /* 0x00000010088c723c */ /* 0x010fe20000041804 */
[----:B------:R-:W-:-:S02]  /*13880*/  FADD.FTZ R2, R2, R25 ;  /* 0x0000001902027221 */ /* 0x000fc40000010000 */
[----:B------:R-:W-:Y:S02]  /*13890*/  FADD.FTZ R24, R24, R47 ;  /* 0x0000002f18187221 */ /* 0x000fe40000010000 */
[----:B------:R-:W-:Y:S01]  /*138a0*/  FADD.FTZ R231, R231, R2 ;  /* 0x00000002e7e77221 */ /* 0x000fe20000010000 */
[----:B------:R-:W-:Y:S01]  /*138b0*/  MOV R2, R55 ;  /* 0x0000003700027202 */ /* 0x000fe20000000f00 */
[----:B------:R-:W-:Y:S01]  /*138c0*/  FADD.FTZ R3, R3, R24 ;  /* 0x0000001803037221 */ /* 0x000fe20000010000 */
[----:B------:R-:W-:Y:S03]  /*138d0*/  HMMA.16816.F32.BF16 R136, R8, R18, R136 ;  /* 0x000000120888723c */ /* 0x000fe60000041888 */
[----:B------:R-:W-:-:S04]  /*138e0*/  FADD.FTZ R26, R26, R3 ;  /* 0x000000031a1a7221 */ /* 0x000fc80000010000 */
[----:B------:R-:W-:-:S13]  /*138f0*/  FADD.FTZ R230, R27, R26 ;  /* 0x0000001a1be67221 */ /* 0x000fda0000010000 */
.L_x_1663:
        /* <DEDUP_REMOVED lines=13> */
.L_x_1673:
        /* <DEDUP_REMOVED lines=17> */
[----:B------:R-:W1:Y:S01]  /*13ae0*/  LDC.64 R28, c[0x0][0x3c0] ;  /* 0x0000f000ff1c7b82 */ /* 0x000e620000000a00 */
        /* <DEDUP_REMOVED lines=44> */
[-C--:B-1----:R-:W-:Y:S02]  /*13db0*/  IMAD R4, R9, R28.reuse, RZ ;  /* 0x0000001c09047224 */ /* 0x082fe400078e02ff */
[C---:B------:R-:W-:Y:S04]  /*13dc0*/  IMAD.WIDE.U32 R8, R5.reuse, R28, RZ ;  /* 0x0000001c05087225 */ /* 0x040fe800078e00ff */
        /* <DEDUP_REMOVED lines=10> */
.L_x_1670:
[C---:B------:R-:W-:Y:S01]  /*13e70*/  IMAD.SHL.U32 R29, R28.reuse, 0x40, RZ ;  /* 0x000000401c1d7824 */ /* 0x040fe200078e00ff */
[----:B----4-:R-:W-:Y:S01]  /*13e80*/  SHF.L.U64.HI R28, R28, 0x6, R31 ;  /* 0x000000061c1c7819 */ /* 0x010fe2000001021f */
[----:B------:R-:W-:Y:S01]  /*13e90*/  @!PT LDS RZ, [RZ] ;  /* 0x00000000fffff984 */ /* 0x000fe20000000800 */
[----:B------:R-:W-:Y:S01]  /*13ea0*/  @!PT LDS RZ, [RZ] ;  /* 0x00000000fffff984 */ /* 0x000fe20000000800 */
[----:B------:R-:W-:Y:S01]  /*13eb0*/  @!PT LDS RZ, [RZ] ;  /* 0x00000000fffff984 */ /* 0x000fe20000000800 */
[----:B------:R-:W-:Y:S03]  /*13ec0*/  LDGSTS.E.BYPASS.LTC128B.128 [R227+0x5000], desc[UR6][R220.64] ;  /* 0x05000000dce37fae */ /* 0x000fe6000b981a06 */
        /* <DEDUP_REMOVED lines=8> */
[----:B------:R-:W-:Y:S01]  /*13f50*/  LDGSTS.E.BYPASS.LTC128B.128 [R227+0x6000], desc[UR6][R38.64] ;  /* 0x0600000026e37fae */ /* 0x000fe2000b981a06 */
[-C--:B------:R-:W-:Y:S01]  /*13f60*/  IADD3 R32, P0, PT, R34, R29.reuse, RZ ;  /* 0x0000001d22207210 */ /* 0x080fe20007f1e0ff */
[--C-:B------:R-:W-:Y:S03]  /*13f70*/  IMAD.X R35, R37, 0x1, R28.reuse, P1 ;  /* 0x0000000125237824 */ /* 0x100fe600008e061c */
[----:B------:R-:W-:Y:S01]  /*13f80*/  LDGSTS.E.BYPASS.LTC128B.128 [R227+0x6800], desc[UR6][R36.64] ;  /* 0x0680000024e37fae */ /* 0x000fe2000b981a06 */
[-C--:B------:R-:W-:Y:S01]  /*13f90*/  IADD3 R40, P1, PT, R32, R29.reuse, RZ ;  /* 0x0000001d20287210 */ /* 0x080fe20007f3e0ff */
[--C-:B------:R-:W-:Y:S03]  /*13fa0*/  IMAD.X R33, R35, 0x1, R28.reuse, P0 ;  /* 0x0000000123217824 */ /* 0x100fe600000e061c */
[----:B------:R-:W-:Y:S01]  /*13fb0*/  LDGSTS.E.BYPASS.LTC128B.128 [R227+0x7000], desc[UR6][R34.64] ;  /* 0x0700000022e37fae */ /* 0x000fe2000b981a06 */
[----:B------:R-:W-:Y:S01]  /*13fc0*/  IADD3 R42, P0, PT, R40, R29, RZ ;  /* 0x0000001d282a7210 */ /* 0x000fe20007f1e0ff */
[--C-:B------:R-:W-:Y:S03]  /*13fd0*/  IMAD.X R41, R33, 0x1, R28.reuse, P1 ;  /* 0x0000000121297824 */ /* 0x100fe600008e061c */
[----:B------:R5:W-:Y:S01]  /*13fe0*/  LDGSTS.E.BYPASS.LTC128B.128 [R227+0x7800], desc[UR6][R32.64] ;  /* 0x0780000020e37fae */ /* 0x000be2000b981a06 */
[----:B------:R-:W-:Y:S04]  /*13ff0*/  IMAD.X R43, R41, 0x1, R28, P0 ;  /* 0x00000001292b7824 */ /* 0x000fe800000e061c */
[----:B------:R-:W-:Y:S01]  /*14000*/  LDGSTS.E.BYPASS.LTC128B.128 [R227+0x8000], desc[UR6][R40.64] ;  /* 0x0800000028e37fae */ /* 0x000fe2000b981a06 */
[----:B------:R-:W-:Y:S04]  /*14010*/  ISETP.NE.AND P0, PT, R228, 0x1, PT ;  /* 0x00000001e400780c */ /* 0x000fe80003f05270 */
[----:B------:R1:W-:Y:S05]  /*14020*/  LDGSTS.E.BYPASS.LTC128B.128 [R227+0x8800], desc[UR6][R42.64] ;  /* 0x088000002ae37fae */ /* 0x0003ea000b981a06 */
[----:B------:R-:W-:Y:S05]  /*14030*/  LDSM.16.M88.4 R152, [R213] ;  /* 0x00000000d598783b */ /* 0x000fea0000000200 */
[----:B------:R-:W2:Y:S05]  /*14040*/  LDSM.16.M88.4 R156, [R211+0x1000] ;  /* 0x00100000d39c783b */ /* 0x000eaa0000000200 */
[----:B------:R-:W3:Y:S05]  /*14050*/  LDSM.16.M88.4 R160, [R211+0x1400] ;  /* 0x00140000d3a0783b */ /* 0x000eea0000000200 */
[----:B------:R-:W4:Y:S05]  /*14060*/  LDSM.16.M88.4 R164, [R211+0x1800] ;  /* 0x00180000d3a4783b */ /* 0x000f2a0000000200 */
[----:B------:R-:W0:Y:S05]  /*14070*/  LDGDEPBAR ;  /* 0x00000000000079af */ /* 0x000e2a0000000000 */
[----:B------:R-:W5:Y:S05]  /*14080*/  LDSM.16.M88.4 R168, [R211+0x1c00] ;  /* 0x001c0000d3a8783b */ /* 0x000f6a0000000200 */
[----:B------:R-:W1:Y:S05]  /*14090*/  LDSM.16.M88.4 R172, [R211+0x2000] ;  /* 0x00200000d3ac783b */ /* 0x000e6a0000000200 */
[----:B------:R-:W1:Y:S05]  /*140a0*/  LDSM.16.M88.4 R176, [R211+0x2400] ;  /* 0x00240000d3b0783b */ /* 0x000e6a0000000200 */
[----:B------:R-:W-:Y:S05]  /*140b0*/  LDSM.16.M88.4 R180, [R211+0x2c00] ;  /* 0x002c0000d3b4783b */ /* 0x000fea0000000200 */
[----:B------:R-:W-:Y:S01]  /*140c0*/  LDSM.16.M88.4 R184, [R211+0x3000] ;  /* 0x00300000d3b8783b */ /* 0x000fe20000000200 */
[C---:B--2---:R-:W-:Y:S04]  /*140d0*/  HMMA.16816.F32.BF16 R4, R152.reuse, R156, RZ ;  /* 0x0000009c9804723c */ /* 0x044fe800000418ff */
[----:B------:R-:W-:Y:S04]  /*140e0*/  LDSM.16.M88.4 R188, [R211+0x3400] ;  /* 0x00340000d3bc783b */ /* 0x000fe80000000200 */
[C---:B------:R-:W-:Y:S01]  /*140f0*/  HMMA.16816.F32.BF16 R8, R152.reuse, R158, RZ ;  /* 0x0000009e9808723c */ /* 0x040fe200000418ff */
[----:B------:R-:W2:Y:S05]  /*14100*/  LDSM.16.M88.4 R156, [R211+0x2800] ;  /* 0x00280000d39c783b */ /* 0x000eaa0000000200 */
[----:B------:R-:W2:Y:S02]  /*14110*/  LDSM.16.M88.4 R192, [R211+0x3800] ;  /* 0x00380000d3c0783b */ /* 0x000ea40000000200 */
[C---:B---3--:R-:W-:Y:S03]  /*14120*/  HMMA.16816.F32.BF16 R12, R152.reuse, R160, RZ ;  /* 0x000000a0980c723c */ /* 0x048fe600000418ff */
[----:B------:R-:W3:Y:S05]  /*14130*/  LDSM.16.M88.4 R96, [R211+0x3c00] ;  /* 0x003c0000d360783b */ /* 0x000eea0000000200 */
[C---:B------:R-:W-:Y:S01]  /*14140*/  HMMA.16816.F32.BF16 R16, R152.reuse, R162, RZ ;  /* 0x000000a29810723c */ /* 0x040fe200000418ff */
[----:B------:R-:W3:Y:S05]  /*14150*/  LDSM.16.M88.4 R104, [R211+0x4000] ;  /* 0x00400000d368783b */ /* 0x000eea0000000200 */
[----:B------:R-:W3:Y:S02]  /*14160*/  LDSM.16.M88.4 R112, [R211+0x4400] ;  /* 0x00440000d370783b */ /* 0x000ee40000000200 */
[C---:B----4-:R-:W-:Y:S03]  /*14170*/  HMMA.16816.F32.BF16 R20, R152.reuse, R164, RZ ;  /* 0x000000a49814723c */ /* 0x050fe600000418ff */
[----:B------:R-:W4:Y:S05]  /*14180*/  LDSM.16.M88.4 R120, [R211+0x4800] ;  /* 0x00480000d378783b */ /* 0x000f2a0000000200 */
[C---:B------:R-:W-:Y:S01]  /*14190*/  HMMA.16816.F32.BF16 R24, R152.reuse, R166, RZ ;  /* 0x000000a69818723c */ /* 0x040fe200000418ff */
[----:B------:R-:W4:Y:S05]  /*141a0*/  LDSM.16.M88.4 R128, [R211+0x4c00] ;  /* 0x004c0000d380783b */ /* 0x000f2a0000000200 */
[----:B------:R-:W-:Y:S02]  /*141b0*/  LDSM.16.M88.4 R160, [R212] ;  /* 0x00000000d4a0783b */ /* 0x000fe40000000200 */
[C---:B-----5:R-:W-:Y:S03]  /*141c0*/  HMMA.16816.F32.BF16 R28, R152.reuse, R168, RZ ;  /* 0x000000a8981c723c */ /* 0x060fe600000418ff */
[----:B------:R-:W5:Y:S05]  /*141d0*/  LDSM.16.M88.4 R164, [R208+0x1000] ;  /* 0x00100000d0a4783b */ /* 0x000f6a0000000200 */
[C---:B------:R-:W-:Y:S01]  /*141e0*/  HMMA.16816.F32.BF16 R32, R152.reuse, R170, RZ ;  /* 0x000000aa9820723c */ /* 0x040fe200000418ff */
[----:B------:R-:W-:Y:S05]  /*141f0*/  LDSM.16.M88.4 R168, [R208+0x1800] ;  /* 0x00180000d0a8783b */ /* 0x000fea0000000200 */
[----:B------:R-:W-:Y:S02]  /*14200*/  LDSM.16.M88.4 R196, [R208+0x4000] ;  /* 0x00400000d0c4783b */ /* 0x000fe40000000200 */
[C---:B-1----:R-:W-:Y:S03]  /*14210*/  HMMA.16816.F32.BF16 R36, R152.reuse, R172, RZ ;  /* 0x000000ac9824723c */ /* 0x042fe600000418ff */
[----:B------:R-:W-:Y:S05]  /*14220*/  LDSM.16.M88.4 R200, [R208+0x4400] ;  /* 0x00440000d0c8783b */ /* 0x000fea0000000200 */
[C---:B------:R-:W-:Y:S01]  /*14230*/  HMMA.16816.F32.BF16 R40, R152.reuse, R174, RZ ;  /* 0x000000ae9828723c */ /* 0x040fe200000418ff */
[----:B------:R-:W-:Y:S05]  /*14240*/  LDSM.16.M88.4 R172, [R208+0x2000] ;  /* 0x00200000d0ac783b */ /* 0x000fea0000000200 */
[----:B------:R-:W-:Y:S02]  /*14250*/  LDSM.16.M88.4 R204, [R208+0x4800] ;  /* 0x00480000d0cc783b */ /* 0x000fe40000000200 */
[C---:B------:R-:W-:Y:S08]  /*14260*/  HMMA.16816.F32.BF16 R44, R152.reuse, R176, RZ ;  /* 0x000000b0982c723c */ /* 0x040ff000000418ff */
[C---:B------:R-:W-:Y:S01]  /*14270*/  HMMA.16816.F32.BF16 R48, R152.reuse, R178, RZ ;  /* 0x000000b29830723c */ /* 0x040fe200000418ff */
[----:B------:R-:W-:Y:S07]  /*14280*/  LDSM.16.M88.4 R176, [R208+0x2400] ;  /* 0x00240000d0b0783b */ /* 0x000fee0000000200 */
[C---:B--2---:R-:W-:Y:S08]  /*14290*/  HMMA.16816.F32.BF16 R52, R152.reuse, R156, RZ ;  /* 0x0000009c9834723c */ /* 0x044ff000000418ff */
[C---:B------:R-:W-:Y:S01]  /*142a0*/  HMMA.16816.F32.BF16 R56, R152.reuse, R158, RZ ;  /* 0x0000009e9838723c */ /* 0x040fe200000418ff */
[----:B------:R-:W1:Y:S07]  /*142b0*/  LDSM.16.M88.4 R156, [R208+0x1400] ;  /* 0x00140000d09c783b */ /* 0x000e6e0000000200 */
        /* <DEDUP_REMOVED lines=12> */
[C---:B---3--:R-:W-:Y:S08]  /*14380*/  HMMA.16816.F32.BF16 R92, R152.reuse, R96, RZ ;  /* 0x00000060985c723c */ /* 0x048ff000000418ff */
        /* <DEDUP_REMOVED lines=8> */
[----:B------:R-:W-:Y:S01]  /*14410*/  HMMA.16816.F32.BF16 R128, R152, R130, RZ ;  /* 0x000000829880723c */ /* 0x000fe200000418ff */
[----:B------:R-:W2:Y:S07]  /*14420*/  LDSM.16.M88.4 R152, [R208+0x1c00] ;  /* 0x001c0000d098783b */ /* 0x000eae0000000200 */
[C---:B-----5:R-:W-:Y:S08]  /*14430*/  HMMA.16816.F32.BF16 R4, R160.reuse, R164, R4 ;  /* 0x000000a4a004723c */ /* 0x060ff00000041804 */
[C---:B------:R-:W-:Y:S01]  /*14440*/  HMMA.16816.F32.BF16 R8, R160.reuse, R166, R8 ;  /* 0x000000a6a008723c */ /* 0x040fe20000041808 */
[----:B------:R-:W3:Y:S07]  /*14450*/  LDSM.16.M88.4 R164, [R208+0x3000] ;  /* 0x00300000d0a4783b */ /* 0x000eee0000000200 */
[C---:B-1----:R-:W-:Y:S08]  /*14460*/  HMMA.16816.F32.BF16 R12, R160.reuse, R156, R12 ;  /* 0x0000009ca00c723c */ /* 0x042ff0000004180c */
[C---:B------:R-:W-:Y:S01]  /*14470*/  HMMA.16816.F32.BF16 R16, R160.reuse, R158, R16 ;  /* 0x0000009ea010723c */ /* 0x040fe20000041810 */
[----:B------:R-:W1:Y:S07]  /*14480*/  LDSM.16.M88.4 R156, [R208+0x3400] ;  /* 0x00340000d09c783b */ /* 0x000e6e0000000200 */
[C---:B------:R-:W-:Y:S08]  /*14490*/  HMMA.16816.F32.BF16 R20, R160.reuse, R168, R20 ;  /* 0x000000a8a014723c */ /* 0x040ff00000041814 */
[C---:B------:R-:W-:Y:S01]  /*144a0*/  HMMA.16816.F32.BF16 R24, R160.reuse, R170, R24 ;  /* 0x000000aaa018723c */ /* 0x040fe20000041818 */
[----:B------:R-:W4:Y:S01]  /*144b0*/  LDSM.16.M88.4 R168, [R208+0x4c00] ;  /* 0x004c0000d0a8783b */ /* 0x000f220000000200 */
[----:B------:R-:W-:Y:S04]  /*144c0*/  DEPBAR.LE SB0, 0x0 ;  /* 0x000080000000791a */ /* 0x000fe80000000000 */
[----:B------:R-:W-:Y:S02]  /*144d0*/  BAR.SYNC.DEFER_BLOCKING 0x0 ;  /* 0x0000000000007b1d */ /* 0x000fe40000010000 */
        /* <DEDUP_REMOVED lines=24> */
[C---:B----4-:R-:W-:Y:S08]  /*14660*/  HMMA.16816.F32.BF16 R124, R160.reuse, R168, R124 ;  /* 0x000000a8a07c723c */ /* 0x050ff0000004187c */
        /* <DEDUP_REMOVED lines=79> */
.L_x_1672:
        /* <DEDUP_REMOVED lines=28> */
.L_x_1671:
        /* <DEDUP_REMOVED lines=78> */
[----:B------:R-:W-:Y:S01]  /*15200*/  LDSM.16.MT88.4 R156, [R209] ;  /* 0x00000000d19c783b */ /* 0x000fe20000004200 */
        /* <DEDUP_REMOVED lines=83> */
[----:B------:R1:W-:Y:S01]  /*15740*/  MUFU.EX2 R156, R174 ;  /* 0x000000ae009c7308 */ /* 0x0003e20000000800 */
[--C-:B------:R-:W-:Y:S01]  /*15750*/  FFMA.FTZ R79, R79, UR4, -R151.reuse ;  /* 0x000000044f4f7c23 */ /* 0x100fe20008010897 */
[--C-:B---3--:R-:W-:Y:S01]  /*15760*/  FFMA.FTZ R175, R20, UR4, -R164.reuse ;  /* 0x0000000414af7c23 */ /* 0x108fe200080108a4 */
[--C-:B------:R-:W-:Y:S07]  /*15770*/  FFMA.FTZ R20, R24, UR4, -R164.reuse ;  /* 0x0000000418147c23 */ /* 0x100fee00080108a4 */
[----:B------:R-:W3:Y:S01]  /*15780*/  MUFU.EX2 R171, R171 ;  /* 0x000000ab00ab7308 */ /* 0x000ee20000000800 */
[----:B------:R-:W-:Y:S01]  /*15790*/  HMMA.16816.F32.BF16 R16, R144, R158, R16 ;  /* 0x0000009e9010723c */ /* 0x000fe20000041810 */
[----:B------:R-:W2:Y:S02]  /*157a0*/  LDSM.16.MT88.4 R144, [R210+0x5800] ;  /* 0x00580000d290783b */ /* 0x000ea40000004200 */
[----:B----4-:R-:W-:Y:S01]  /*157b0*/  F2FP.BF16.F32.PACK_AB R136, R152, R153 ;  /* 0x000000999888723e */ /* 0x010fe200000010ff */
[--C-:B------:R-:W-:Y:S01]  /*157c0*/  FFMA.FTZ R159, R25, UR4, -R164.reuse ;  /* 0x00000004199f7c23 */ /* 0x100fe200080108a4 */
[----:B-----5:R-:W-:Y:S01]  /*157d0*/  F2FP.BF16.F32.PACK_AB R138, R155, R172 ;  /* 0x000000ac9b8a723e */ /* 0x020fe200000010ff */
[--C-:B------:R-:W-:Y:S01]  /*157e0*/  FFMA.FTZ R158, R21, UR4, -R164.reuse ;  /* 0x00000004159e7c23 */ /* 0x100fe200080108a4 */
[----:B------:R-:W-:Y:S02]  /*157f0*/  F2FP.BF16.F32.PACK_AB R137, R154, R173 ;  /* 0x000000ad9a89723e */ /* 0x000fe400000010ff */
[----:B------:R-:W-:Y:S01]  /*15800*/  MUFU.EX2 R175, R175 ;  /* 0x000000af00af7308 */ /* 0x000fe20000000800 */
[--C-:B-1----:R-:W-:Y:S01]  /*15810*/  FFMA.FTZ R174, R22, UR4, -R151.reuse ;  /* 0x0000000416ae7c23 */ /* 0x102fe20008010897 */
[--C-:B------:R-:W-:Y:S01]  /*15820*/  FFMA.FTZ R22, R27, UR4, -R151.reuse ;  /* 0x000000041b167c23 */ /* 0x100fe20008010897 */
[--C-:B------:R-:W-:Y:S07]  /*15830*/  FFMA.FTZ R82, R82, UR4, -R151.reuse ;  /* 0x0000000452527c23 */ /* 0x100fee0008010897 */
[----:B------:R-:W-:Y:S01]  /*15840*/  MUFU.EX2 R158, R158 ;  /* 0x0000009e009e7308 */ /* 0x000fe20000000800 */
[----:B---3--:R-:W-:Y:S01]  /*15850*/  F2FP.BF16.F32.PACK_AB R139, R156, R171 ;  /* 0x000000ab9c8b723e */ /* 0x008fe200000010ff */
[--C-:B------:R-:W-:Y:S01]  /*15860*/  FFMA.FTZ R89, R89, UR4, -R164.reuse ;  /* 0x0000000459597c23 */ /* 0x100fe200080108a4 */
[--C-:B------:R-:W-:Y:S07]  /*15870*/  FFMA.FTZ R107, R107, UR4, -R151.reuse ;  /* 0x000000046b6b7c23 */ /* 0x100fee0008010897 */
        /* <DEDUP_REMOVED lines=8> */
[----:B------:R-:W3:Y:S01]  /*15900*/  LDSM.16.MT88.4 R24, [R209+0x800] ;  /* 0x00080000d118783b */ /* 0x000ee20000004200 */
[C---:B------:R-:W-:Y:S06]  /*15910*/  HMMA.16816.F32.BF16 R132, R136.reuse, R162, R132 ;  /* 0x000000a28884723c */ /* 0x040fec0000041884 */
[----:B------:R4:W-:Y:S01]  /*15920*/  MUFU.EX2 R162, R20 ;  /* 0x0000001400a27308 */ /* 0x0009e20000000800 */
[--C-:B------:R-:W-:Y:S01]  /*15930*/  FFMA.FTZ R163, R31, UR4, -R151.reuse ;  /* 0x000000041fa37c23 */ /* 0x100fe20008010897 */
[--C-:B------:R-:W-:Y:S08]  /*15940*/  FFMA.FTZ R113, R113, UR4, -R164.reuse ;  /* 0x0000000471717c23 */ /* 0x100ff000080108a4 */
[----:B------:R-:W5:Y:S01]  /*15950*/  MUFU.EX2 R159, R159 ;  /* 0x0000009f009f7308 */ /* 0x000f620000000800 */
[--C-:B------:R-:W-:Y:S01]  /*15960*/  FFMA.FTZ R114, R114, UR4, -R151.reuse ;  /* 0x0000000472727c23 */ /* 0x100fe20008010897 */
[----:B-1----:R-:W-:Y:S01]  /*15970*/  F2FP.BF16.F32.PACK_AB R21, R157, R174 ;  /* 0x000000ae9d15723e */ /* 0x002fe200000010ff */
[C---:B--2---:R-:W-:Y:S07]  /*15980*/  HMMA.16816.F32.BF16 R12, R136.reuse, R140, R12 ;  /* 0x0000008c880c723c */ /* 0x044fee000004180c */
[----:B------:R-:W-:Y:S01]  /*15990*/  MUFU.EX2 R160, R160 ;  /* 0x000000a000a07308 */ /* 0x000fe20000000800 */
[--C-:B------:R-:W-:Y:S01]  /*159a0*/  FFMA.FTZ R140, R29, UR4, -R164.reuse ;  /* 0x000000041d8c7c23 */ /* 0x100fe200080108a4 */
[--C-:B------:R-:W-:Y:S08]  /*159b0*/  FFMA.FTZ R115, R115, UR4, -R151.reuse ;  /* 0x0000000473737c23 */ /* 0x100ff00008010897 */
[----:B------:R5:W1:Y:S01]  /*159c0*/  MUFU.EX2 R141, R22 ;  /* 0x00000016008d7308 */ /* 0x000a620000000800 */
[----:B------:R-:W2:Y:S01]  /*159d0*/  LDSM.16.MT88.4 R28, [R210+0x5c00] ;  /* 0x005c0000d21c783b */ /* 0x000ea20000004200 */
[----:B----4-:R-:W-:Y:S01]  /*159e0*/  F2FP.BF16.F32.PACK_AB R20, R158, R175 ;  /* 0x000000af9e14723e */ /* 0x010fe200000010ff */
[----:B------:R-:W-:Y:S07]  /*159f0*/  HMMA.16816.F32.BF16 R16, R136, R142, R16 ;  /* 0x0000008e8810723c */ /* 0x000fee0000041810 */
[----:B------:R-:W-:Y:S01]  /*15a00*/  MUFU.EX2 R161, R161 ;  /* 0x000000a100a17308 */ /* 0x000fe20000000800 */
[--C-:B------:R-:W-:Y:S01]  /*15a10*/  FFMA.FTZ R136, R32, UR4, -R164.reuse ;  /* 0x0000000420887c23 */ /* 0x100fe200080108a4 */
[----:B------:R-:W-:Y:S01]  /*15a20*/  FFMA.FTZ R139, R33, UR4, -R164 ;  /* 0x00000004218b7c23 */ /* 0x000fe200080108a4 */
[--C-:B------:R-:W-:Y:S01]  /*15a30*/  FFMA.FTZ R138, R34, UR4, -R151.reuse ;  /* 0x00000004228a7c23 */ /* 0x100fe20008010897 */
[--C-:B------:R-:W-:Y:S06]  /*15a40*/  FFMA.FTZ R143, R35, UR4, -R151.reuse ;  /* 0x00000004238f7c23 */ /* 0x100fec0008010897 */
[----:B------:R-:W4:Y:S01]  /*15a50*/  MUFU.EX2 R140, R140 ;  /* 0x0000008c008c7308 */ /* 0x000f220000000800 */
[----:B------:R-:W2:Y:S01]  /*15a60*/  LDSM.16.MT88.4 R32, [R209+0xc00] ;  /* 0x000c0000d120783b */ /* 0x000ea20000004200 */
[--C-:B------:R-:W-:Y:S01]  /*15a70*/  FFMA.FTZ R118, R118, UR4, -R151.reuse ;  /* 0x0000000476767c23 */ /* 0x100fe20008010897 */
[--C-:B------:R-:W-:Y:S01]  /*15a80*/  FFMA.FTZ R119, R119, UR4, -R151.reuse ;  /* 0x0000000477777c23 */ /* 0x100fe20008010897 */
[----:B-----5:R-:W-:Y:S06]  /*15a90*/  F2FP.BF16.F32.PACK_AB R22, R159, R162 ;  /* 0x000000a29f16723e */ /* 0x020fec00000010ff */
[----:B------:R-:W-:Y:S01]  /*15aa0*/  MUFU.EX2 R142, R176 ;  /* 0x000000b0008e7308 */ /* 0x000fe20000000800 */
[----:B-1----:R-:W-:Y:S01]  /*15ab0*/  F2FP.BF16.F32.PACK_AB R23, R141, R160 ;  /* 0x000000a08d17723e */ /* 0x002fe200000010ff */
[--C-:B------:R-:W-:Y:S01]  /*15ac0*/  FFMA.FTZ R122, R122, UR4, -R151.reuse ;  /* 0x000000047a7a7c23 */ /* 0x100fe20008010897 */
[----:B------:R-:W-:Y:S07]  /*15ad0*/  FFMA.FTZ R123, R123, UR4, -R151 ;  /* 0x000000047b7b7c23 */ /* 0x000fee0008010897 */
[----:B------:R-:W1:Y:S01]  /*15ae0*/  MUFU.EX2 R137, R163 ;  /* 0x000000a300897308 */ /* 0x000e620000000800 */
[----:B------:R-:W-:Y:S01]  /*15af0*/  FFMA.FTZ R169, R150, R231, R169 ;  /* 0x000000e796a97223 */ /* 0x000fe200000100a9 */
[----:B------:R-:W-:Y:S01]  /*15b00*/  FFMA.FTZ R170, R3, R230, R170 ;  /* 0x000000e603aa7223 */ /* 0x000fe200000100aa */
[--C-:B------:R-:W-:Y:S01]  /*15b10*/  FFMA.FTZ R128, R128, UR4, -R164.reuse ;  /* 0x0000000480807c23 */ /* 0x100fe200080108a4 */
        /* <DEDUP_REMOVED lines=12> */
[C---:B---3--:R-:W-:Y:S07]  /*15be0*/  HMMA.16816.F32.BF16 R12, R20.reuse, R24, R12 ;  /* 0x00000018140c723c */ /* 0x048fee000004180c */
[----:B------:R-:W3:Y:S01]  /*15bf0*/  MUFU.EX2 R144, R144 ;  /* 0x0000009000907308 */ /* 0x000ee20000000800 */
[--C-:B------:R-:W-:Y:S01]  /*15c00*/  FFMA.FTZ R43, R45, UR4, -R164.reuse ;  /* 0x000000042d2b7c23 */ /* 0x100fe200080108a4 */
[--C-:B------:R-:W-:Y:S08]  /*15c10*/  FFMA.FTZ R42, R47, UR4, -R151.reuse ;  /* 0x000000042f2a7c23 */ /* 0x100ff00008010897 */
[----:B------:R-:W3:Y:S01]  /*15c20*/  MUFU.EX2 R146, R146 ;  /* 0x0000009200927308 */ /* 0x000ee20000000800 */
[--C-:B------:R-:W-:Y:S01]  /*15c30*/  FFMA.FTZ R40, R44, UR4, -R164.reuse ;  /* 0x000000042c287c23 */ /* 0x100fe200080108a4 */
[--C-:B------:R-:W-:Y:S01]  /*15c40*/  FFMA.FTZ R45, R46, UR4, -R151.reuse ;  /* 0x000000042e2d7c23 */ /* 0x100fe20008010897 */
[----:B------:R-:W-:Y:S01]  /*15c50*/  HMMA.16816.F32.BF16 R16, R20, R26, R16 ;  /* 0x0000001a1410723c */ /* 0x000fe20000041810 */
[----:B------:R-:W3:Y:S06]  /*15c60*/  LDSM.16.MT88.4 R24, [R210+0x6000] ;  /* 0x00600000d218783b */ /* 0x000eec0000004200 */
[----:B------:R-:W-:Y:S01]  /*15c70*/  MUFU.EX2 R145, R145 ;  /* 0x0000009100917308 */ /* 0x000fe20000000800 */
[----:B----4-:R-:W-:Y:S01]  /*15c80*/  F2FP.BF16.F32.PACK_AB R20, R140, R161 ;  /* 0x000000a18c14723e */ /* 0x010fe200000010ff */
[--C-:B------:R-:W-:Y:S01]  /*15c90*/  FFMA.FTZ R46, R51, UR4, -R151.reuse ;  /* 0x00000004332e7c23 */ /* 0x100fe20008010897 */
[----:B-1----:R-:W-:Y:S07]  /*15ca0*/  F2FP.BF16.F32.PACK_AB R21, R137, R142 ;  /* 0x0000008e8915723e */ /* 0x002fee00000010ff */
[----:B------:R-:W1:Y:S01]  /*15cb0*/  MUFU.EX2 R36, R36 ;  /* 0x0000002400247308 */ /* 0x000e620000000800 */
[----:B-----5:R-:W-:Y:S01]  /*15cc0*/  F2FP.BF16.F32.PACK_AB R22, R139, R136 ;  /* 0x000000888b16723e */ /* 0x020fe200000010ff */
        /* <DEDUP_REMOVED lines=16> */
[----:B------:R-:W4:Y:S07]  /*15dd0*/  LDSM.16.MT88.4 R28, [R209+0x1000] ;  /* 0x00100000d11c783b */ /* 0x000f2e0000004200 */
[----:B------:R-:W-:Y:S01]  /*15de0*/  MUFU.EX2 R40, R40 ;  /* 0x0000002800287308 */ /* 0x000fe20000000800 */
[----:B------:R-:W-:Y:S01]  /*15df0*/  FADD.FTZ R50, R168, R169 ;  /* 0x000000a9a8327221 */ /* 0x000fe20000010000 */
[----:B------:R-:W-:Y:S01]  /*15e00*/  FADD.FTZ R170, R166, R170 ;  /* 0x000000aaa6aa7221 */ /* 0x000fe20000010000 */
[----:B------:R-:W-:Y:S07]  /*15e10*/  ISETP.NE.AND P0, PT, R228, RZ, PT ;  /* 0x000000ffe400720c */ /* 0x000fee0003f05270 */
[----:B------:R-:W5:Y:S01]  /*15e20*/  MUFU.EX2 R43, R43 ;  /* 0x0000002b002b7308 */ /* 0x000f620000000800 */
[----:B------:R-:W-:Y:S01]  /*15e30*/  FADD.FTZ R50, R7, R50 ;  /* 0x0000003207327221 */ /* 0x000fe20000010000 */
[C---:B------:R-:W-:Y:S08]  /*15e40*/  HMMA.16816.F32.BF16 R12, R20.reuse, R32, R12 ;  /* 0x00000020140c723c */ /* 0x040ff0000004180c */
[----:B------:R-:W-:Y:S01]  /*15e50*/  MUFU.EX2 R45, R45 ;  /* 0x0000002d002d7308 */ /* 0x000fe20000000800 */
[----:B------:R-:W-:Y:S01]  /*15e60*/  FADD.FTZ R165, R165, R170 ;  /* 0x000000aaa5a57221 */ /* 0x000fe20000010000 */
[----:B------:R-:W-:Y:S01]  /*15e70*/  FADD.FTZ R153, R153, R50 ;  /* 0x0000003299997221 */ /* 0x000fe20000010000 */
[----:B------:R-:W-:Y:S07]  /*15e80*/  FFMA.FTZ R50, R57, UR4, -R164 ;  /* 0x0000000439327c23 */ /* 0x000fee00080108a4 */
[----:B------:R-:W5:Y:S01]  /*15e90*/  MUFU.EX2 R42, R42 ;  /* 0x0000002a002a7308 */ /* 0x000f620000000800 */
[----:B------:R-:W-:Y:S01]  /*15ea0*/  FADD.FTZ R52, R6, R165 ;  /* 0x000000a506347221 */ /* 0x000fe20000010000 */
[----:B------:R-:W-:Y:S01]  /*15eb0*/  HMMA.16816.F32.BF16 R16, R20, R34, R16 ;  /* 0x000000221410723c */ /* 0x000fe20000041810 */
[----:B------:R-:W5:Y:S07]  /*15ec0*/  LDSM.16.MT88.4 R32, [R210+0x6400] ;  /* 0x00640000d220783b */ /* 0x000f6e0000004200 */
[----:B------:R-:W-:Y:S01]  /*15ed0*/  MUFU.EX2 R44, R44 ;  /* 0x0000002c002c7308 */ /* 0x000fe20000000800 */
[----:B---3--:R-:W-:Y:S01]  /*15ee0*/  F2FP.BF16.F32.PACK_AB R20, R37, R144 ;  /* 0x000000902514723e */ /* 0x008fe200000010ff */
[----:B------:R-:W-:Y:S01]  /*15ef0*/  FADD.FTZ R173, R173, R52 ;  /* 0x00000034adad7221 */ /* 0x000fe20000010000 */
[----:B------:R-:W-:Y:S07]  /*15f00*/  F2FP.BF16.F32.PACK_AB R21, R39, R146 ;  /* 0x000000922715723e */ /* 0x000fee00000010ff */
[----:B------:R-:W3:Y:S01]  /*15f10*/  MUFU.EX2 R47, R47 ;  /* 0x0000002f002f7308 */ /* 0x000ee20000000800 */
[----:B-1----:R-:W-:Y:S01]  /*15f20*/  F2FP.BF16.F32.PACK_AB R22, R36, R145 ;  /* 0x000000912416723e */ /* 0x002fe200000010ff */
[--C-:B------:R-:W-:Y:S01]  /*15f30*/  FFMA.FTZ R57, R60, UR4, -R164.reuse ;  /* 0x000000043c397c23 */ /* 0x100fe200080108a4 */
[----:B--2---:R-:W-:Y:S07]  /*15f40*/  F2FP.BF16.F32.PACK_AB R23, R38, R41 ;  /* 0x000000292617723e */ /* 0x004fee00000010ff */
[----:B------:R-:W-:Y:S01]  /*15f50*/  MUFU.EX2 R7, R53 ;  /* 0x0000003500077308 */ /* 0x000fe20000000800 */
[--C-:B------:R-:W-:Y:S01]  /*15f60*/  FFMA.FTZ R60, R67, UR4, -R151.reuse ;  /* 0x00000004433c7c23 */ /* 0x100fe20008010897 */
[--C-:B------:R-:W-:Y:S01]  /*15f70*/  FFMA.FTZ R67, R69, UR4, -R164.reuse ;  /* 0x0000000445437c23 */ /* 0x100fe200080108a4 */
[----:B------:R-:W-:Y:S07]  /*15f80*/  FFMA.FTZ R69, R70, UR4, -R151 ;  /* 0x0000000446457c23 */ /* 0x000fee0008010897 */
[----:B------:R-:W-:Y:S01]  /*15f90*/  MUFU.EX2 R6, R55 ;  /* 0x0000003700067308 */ /* 0x000fe20000000800 */
[----:B------:R-:W-:Y:S01]  /*15fa0*/  FFMA.FTZ R70, R76, UR4, -R164 ;  /* 0x000000044c467c23 */ /* 0x000fe200080108a4 */
[C---:B------:R-:W-:Y:S08]  /*15fb0*/  HMMA.16816.F32.BF16 R8, R20.reuse, R24, R8 ;  /* 0x000000181408723c */ /* 0x040ff00000041808 */
[----:B------:R-:W1:Y:S01]  /*15fc0*/  MUFU.EX2 R48, R48 ;  /* 0x0000003000307308 */ /* 0x000e620000000800 */
[----:B------:R-:W-:Y:S01]  /*15fd0*/  FADD.FTZ R153, R152, R153 ;  /* 0x0000009998997221 */ /* 0x000fe20000010000 */
[----:B------:R-:W-:Y:S01]  /*15fe0*/  FADD.FTZ R154, R154, R173 ;  /* 0x000000ad9a9a7221 */ /* 0x000fe20000010000 */
[----:B------:R-:W-:Y:S07]  /*15ff0*/  MOV R3, R2 ;  /* 0x0000000200037202 */ /* 0x000fee0000000f00 */
        /* <DEDUP_REMOVED lines=8> */
[C---:B----4-:R-:W-:Y:S08]  /*16080*/  HMMA.16816.F32.BF16 R12, R20.reuse, R28, R12 ;  /* 0x0000001c140c723c */ /* 0x050ff0000004180c */
[----:B------:R4:W-:Y:S01]  /*16090*/  MUFU.EX2 R55, R58 ;  /* 0x0000003a00377308 */ /* 0x0009e20000000800 */
[----:B------:R-:W-:Y:S09]  /*160a0*/  FADD.FTZ R174, R174, R171 ;  /* 0x000000abaeae7221 */ /* 0x000ff20000010000 */
[----:B------:R-:W2:Y:S01]  /*160b0*/  MUFU.EX2 R52, R59 ;  /* 0x0000003b00347308 */ /* 0x000ea20000000800 */
[----:B------:R-:W-:Y:S01]  /*160c0*/  FADD.FTZ R157, R157, R174 ;  /* 0x000000ae9d9d7221 */ /* 0x000fe20000010000 */
[----:B------:R-:W-:Y:S01]  /*160d0*/  HMMA.16816.F32.BF16 R16, R20, R30, R16 ;  /* 0x0000001e1410723c */ /* 0x000fe20000041810 */
[----:B------:R-:W2:Y:S07]  /*160e0*/  LDSM.16.MT88.4 R28, [R210+0x6800] ;  /* 0x00680000d21c783b */ /* 0x000eae0000004200 */
[----:B------:R-:W-:Y:S01]  /*160f0*/  MUFU.EX2 R57, R57 ;  /* 0x0000003900397308 */ /* 0x000fe20000000800 */
[----:B-----5:R-:W-:Y:S01]  /*16100*/  F2FP.BF16.F32.PACK_AB R20, R43, R40 ;  /* 0x000000282b14723e */ /* 0x020fe200000010ff */
[----:B---3--:R-:W-:Y:S01]  /*16110*/  FADD.FTZ R56, R155, R172 ;  /* 0x000000ac9b387221 */ /* 0x008fe20000010000 */
[----:B------:R-:W-:Y:S07]  /*16120*/  F2FP.BF16.F32.PACK_AB R21, R42, R45 ;  /* 0x0000002d2a15723e */ /* 0x000fee00000010ff */
[----:B------:R3:W-:Y:S01]  /*16130*/  MUFU.EX2 R59, R62 ;  /* 0x0000003e003b7308 */ /* 0x0007e20000000800 */
[----:B------:R-:W-:Y:S01]  /*16140*/  F2FP.BF16.F32.PACK_AB R22, R47, R44 ;  /* 0x0000002c2f16723e */ /* 0x000fe200000010ff */
[----:B------:R-:W-:Y:S01]  /*16150*/  FADD.FTZ R175, R175, R56 ;  /* 0x00000038afaf7221 */ /* 0x000fe20000010000 */
[----:B------:R-:W-:Y:S07]  /*16160*/  F2FP.BF16.F32.PACK_AB R23, R46, R49 ;  /* 0x000000312e17723e */ /* 0x000fee00000010ff */
[----:B------:R-:W5:Y:S01]  /*16170*/  MUFU.EX2 R56, R61 ;  /* 0x0000003d00387308 */ /* 0x000f620000000800 */
[--C-:B----4-:R-:W-:Y:S01]  /*16180*/  FFMA.FTZ R58, R65, UR4, -R164.reuse ;  /* 0x00000004413a7c23 */ /* 0x110fe200080108a4 */
[----:B------:R-:W-:Y:S01]  /*16190*/  FADD.FTZ R175, R158, R175 ;  /* 0x000000af9eaf7221 */ /* 0x000fe20000010000 */
[----:B------:R-:W-:Y:S07]  /*161a0*/  FADD.FTZ R160, R160, R157 ;  /* 0x0000009da0a07221 */ /* 0x000fee0000010000 */
[----:B------:R-:W4:Y:S01]  /*161b0*/  MUFU.EX2 R54, R54 ;  /* 0x0000003600367308 */ /* 0x000f220000000800 */
[C---:B------:R-:W-:Y:S09]  /*161c0*/  HMMA.16816.F32.BF16 R8, R20.reuse, R32, R8 ;  /* 0x000000201408723c */ /* 0x040ff20000041808 */
[----:B------:R2:W-:Y:S01]  /*161d0*/  MUFU.EX2 R61, R64 ;  /* 0x00000040003d7308 */ /* 0x0005e20000000800 */
[----:B------:R-:W-:Y:S01]  /*161e0*/  FADD.FTZ R162, R162, R175 ;  /* 0x000000afa2a27221 */ /* 0x000fe20000010000 */
[----:B---3--:R-:W-:Y:S01]  /*161f0*/  FFMA.FTZ R62, R68, UR4, -R164 ;  /* 0x00000004443e7c23 */ /* 0x008fe200080108a4 */
[----:B------:R-:W-:Y:S07]  /*16200*/  FFMA.FTZ R68, R74, UR4, -R151 ;  /* 0x000000044a447c23 */ /* 0x000fee0008010897 */
[----:B------:R-:W3:Y:S01]  /*16210*/  MUFU.EX2 R58, R58 ;  /* 0x0000003a003a7308 */ /* 0x000ee20000000800 */
[----:B------:R-:W-:Y:S01]  /*16220*/  FADD.FTZ R162, R159, R162 ;  /* 0x000000a29fa27221 */ /* 0x000fe20000010000 */
[C---:B------:R-:W-:Y:S01]  /*16230*/  HMMA.16816.F32.BF16 R132, R20.reuse, R34, R132 ;  /* 0x000000221484723c */ /* 0x040fe20000041884 */
[----:B------:R-:W5:Y:S07]  /*16240*/  LDSM.16.MT88.4 R32, [R209+0x1800] ;  /* 0x00180000d120783b */ /* 0x000f6e0000004200 */
[----:B------:R-:W-:Y:S01]  /*16250*/  MUFU.EX2 R63, R63 ;  /* 0x0000003f003f7308 */ /* 0x000fe20000000800 */
[----:B------:R-:W-:Y:S01]  /*16260*/  FADD.FTZ R65, R161, R162 ;  /* 0x000000a2a1417221 */ /* 0x000fe20000010000 */
[----:B------:R-:W-:Y:S08]  /*16270*/  FADD.FTZ R141, R141, R160 ;  /* 0x000000a08d8d7221 */ /* 0x000ff00000010000 */
[----:B------:R-:W3:Y:S01]  /*16280*/  MUFU.EX2 R60, R60 ;  /* 0x0000003c003c7308 */ /* 0x000ee20000000800 */
        /* <DEDUP_REMOVED lines=46> */
[----:B----4-:R-:W-:Y:S01]  /*16570*/  F2FP.BF16.F32.PACK_AB R21, R54, R59 ;  /* 0x0000003b3615723e */ /* 0x010fe200000010ff */
[----:B------:R-:W-:Y:S01]  /*16580*/  FFMA.FTZ R41, R80, UR4, -R164 ;  /* 0x0000000450297c23 */ /* 0x000fe200080108a4 */
[----:B---3--:R-:W-:Y:S01]  /*16590*/  F2FP.BF16.F32.PACK_AB R22, R58, R61 ;  /* 0x0000003d3a16723e */ /* 0x008fe200000010ff */
        /* <DEDUP_REMOVED lines=258> */
.L_x_1669:
[----:B------:R-:W1:Y:S01]  /*175c0*/  SHFL.BFLY PT, R12, R231, 0x2, 0x1f ;  /* 0x0c401f00e70c7f89 */ /* 0x000e6200000e0000 */
[----:B------:R-:W2:Y:S01]  /*175d0*/  S2UR UR4, SR_CgaCtaId ;  /* 0x00000000000479c3 */ /* 0x000ea20000008800 */
[----:B------:R-:W-:Y:S01]  /*175e0*/  ISETP.NE.AND P0, PT, R214, -0x1, PT ;  /* 0xffffffffd600780c */ /* 0x000fe20003f05270 */
[----:B------:R-:W-:Y:S01]  /*175f0*/  UMOV UR5, 0x400 ;  /* 0x0000040000057882 */ /* 0x000fe20000000000 */
[----:B------:R-:W3:Y:S01]  /*17600*/  SHFL.BFLY PT, R11, R230, 0x2, 0x1f ;  /* 0x0c401f00e60b7f89 */ /* 0x000ee200000e0000 */
[----:B------:R-:W4:Y:S01]  /*17610*/  LDCU.64 UR8, c[0x0][0x408] ;  /* 0x00008100ff0877ac */ /* 0x000f220008000a00 */
[----:B------:R-:W-:Y:S01]  /*17620*/  BSSY.RECONVERGENT B0, `(.L_x_1674) ;  /* 0x000006e000007945 */ /* 0x000fe20003800200 */
[----:B------:R-:W5:Y:S02]  /*17630*/  S2R R3, SR_TID.X ;  /* 0x0000000000037919 */ /* 0x000f640000002100 */
[----:B------:R-:W4:Y:S01]  /*17640*/  LDC R16, c[0x0][0x434] ;  /* 0x00010d00ff107b82 */ /* 0x000f220000000800 */
[----:B-1----:R-:W-:Y:S01]  /*17650*/  FADD.FTZ R12, R12, R231 ;  /* 0x000000e70c0c7221 */ /* 0x002fe20000010000 */
[----:B--2---:R-:W-:Y:S01]  /*17660*/  ULEA UR4, UR4, UR5, 0x18 ;  /* 0x0000000504047291 */ /* 0x004fe2000f8ec0ff */
[----:B---3--:R-:W-:-:S03]  /*17670*/  FADD.FTZ R11, R11, R230 ;  /* 0x000000e60b0b7221 */ /* 0x008fc60000010000 */
[----:B------:R-:W1:Y:S04]  /*17680*/  SHFL.BFLY PT, R9, R12, 0x1, 0x1f ;  /* 0x0c201f000c097f89 */ /* 0x000e6800000e0000 */
[----:B------:R-:W2:Y:S01]  /*17690*/  SHFL.BFLY PT, R8, R11, 0x1, 0x1f ;  /* 0x0c201f000b087f89 */ /* 0x000ea200000e0000 */
[C---:B-----5:R-:W-:Y:S02]  /*176a0*/  SHF.L.U32 R7, R3.reuse, 0x1, RZ ;  /* 0x0000000103077819 */ /* 0x060fe400000006ff */
[----:B------:R-:W-:Y:S02]  /*176b0*/  SHF.L.U32 R4, R3, 0x4, RZ ;  /* 0x0000000403047819 */ /* 0x000fe400000006ff */
[----:B------:R-:W-:Y:S02]  /*176c0*/  LOP3.LUT R7, R7, 0x6, RZ, 0xc0, !PT ;  /* 0x0000000607077812 */ /* 0x000fe400078ec0ff */
[----:B------:R-:W-:-:S02]  /*176d0*/  SHF.L.U32 R10, R3, 0x3, RZ ;  /* 0x00000003030a7819 */ /* 0x000fc400000006ff */
[----:B------:R-:W-:Y:S02]  /*176e0*/  LOP3.LUT R7, R7, 0x3e00, R4, 0xf8, !PT ;  /* 0x00003e0007077812 */ /* 0x000fe400078ef804 */
[----:B------:R-:W-:Y:S02]  /*176f0*/  LOP3.LUT R4, R10, 0xc0, RZ, 0xc0, !PT ;  /* 0x000000c00a047812 */ /* 0x000fe400078ec0ff */
[----:B------:R-:W-:Y:S01]  /*17700*/  LOP3.LUT R10, R7, 0x20, R10, 0xf8, !PT ;  /* 0x00000020070a7812 */ /* 0x000fe200078ef80a */
[----:B-1----:R-:W-:Y:S01]  /*17710*/  FADD.FTZ R9, R12, R9 ;  /* 0x000000090c097221 */ /* 0x002fe20000010000 */
[----:B------:R-:W-:Y:S02]  /*17720*/  LOP3.LUT R7, R4, 0x18, R3, 0xf8, !PT ;  /* 0x0000001804077812 */ /* 0x000fe400078ef803 */
[----:B------:R-:W1:Y:S01]  /*17730*/  LDC.U8 R4, c[0x0][0x548] ;  /* 0x00015200ff047b82 */ /* 0x000e620000000000 */
[----:B--2---:R-:W-:Y:S01]  /*17740*/  FADD.FTZ R8, R11, R8 ;  /* 0x000000080b087221 */ /* 0x004fe20000010000 */
[----:B------:R-:W2:Y:S01]  /*17750*/  MUFU.RCP R6, R9 ;  /* 0x0000000900067308 */ /* 0x000ea20000001000 */
[----:B------:R-:W-:-:S02]  /*17760*/  FSETP.NE.FTZ.AND P2, PT, R9, RZ, PT ;  /* 0x000000ff0900720b */ /* 0x000fc40003f55000 */
[----:B------:R-:W-:Y:S02]  /*17770*/  LOP3.LUT R10, R10, R7, RZ, 0xfc, !PT ;  /* 0x000000070a0a7212 */ /* 0x000fe400078efcff */
[----:B------:R-:W-:Y:S02]  /*17780*/  FSETP.NE.FTZ.AND P1, PT, R8, RZ, PT ;  /* 0x000000ff0800720b */ /* 0x000fe40003f35000 */
[----:B------:R-:W-:Y:S01]  /*17790*/  SHF.L.U32 R11, R3, 0x2, RZ ;  /* 0x00000002030b7819 */ /* 0x000fe200000006ff */
[----:B------:R-:W3:Y:S01]  /*177a0*/  MUFU.RCP R5, R8 ;  /* 0x0000000800057308 */ /* 0x000ee20000001000 */
[----:B------:R-:W-:Y:S02]  /*177b0*/  LEA R13, R10, UR4, 0x1 ;  /* 0x000000040a0d7c11 */ /* 0x000fe4000f8e08ff */
[----:B------:R-:W5:Y:S01]  /*177c0*/  S2R R10, SR_CTAID.Z ;  /* 0x00000000000a7919 */ /* 0x000f620000002700 */
[C---:B------:R-:W-:Y:S02]  /*177d0*/  LOP3.LUT R14, R11.reuse, 0x40, RZ, 0xc0, !PT ;  /* 0x000000400b0e7812 */ /* 0x040fe400078ec0ff */
[----:B------:R-:W4:Y:S01]  /*177e0*/  @P2 LDC R21, c[0x0][0x458] ;  /* 0x00011600ff152b82 */ /* 0x000f220000000800 */
[----:B------:R-:W-:Y:S01]  /*177f0*/  LOP3.LUT R12, R11, 0x20, RZ, 0xc0, !PT ;  /* 0x000000200b0c7812 */ /* 0x000fe200078ec0ff */
[----:B------:R-:W5:Y:S01]  /*17800*/  @P2 MUFU.LG2 R9, R9 ;  /* 0x0000000900092308 */ /* 0x000f620000000c00 */
[----:B------:R-:W-:-:S02]  /*17810*/  IADD3 R15, PT, PT, R13, -R14, RZ ;  /* 0x8000000e0d0f7210 */ /* 0x000fc40007ffe0ff */
[----:B--2---:R-:W-:Y:S01]  /*17820*/  FSEL R6, R6, 1, P2 ;  /* 0x3f80000006067808 */ /* 0x004fe20001000000 */
[----:B------:R-:W-:Y:S01]  /*17830*/  IMAD.IADD R11, R13, 0x1, -R12 ;  /* 0x000000010d0b7824 */ /* 0x000fe200078e0a0c */
[----:B------:R-:W-:Y:S01]  /*17840*/  LOP3.LUT P6, RZ, R3, 0x3, RZ, 0xc0, !PT ;  /* 0x0000000303ff7812 */ /* 0x000fe200078cc0ff */
[----:B------:R-:W2:Y:S01]  /*17850*/  @P1 LDC R17, c[0x0][0x458] ;  /* 0x00011600ff111b82 */ /* 0x000ea20000000800 */
[----:B-1----:R-:W-:Y:S01]  /*17860*/  ISETP.NE.AND P4, PT, R4, RZ, PT ;  /* 0x000000ff0400720c */ /* 0x002fe20003f85270 */
[C---:B------:R-:W-:Y:S01]  /*17870*/  FMUL.FTZ R144, R6.reuse, R144 ;  /* 0x0000009006907220 */ /* 0x040fe20000410000 */
[C---:B------:R-:W-:Y:S01]  /*17880*/  FMUL.FTZ R145, R6.reuse, R145 ;  /* 0x0000009106917220 */ /* 0x040fe20000410000 */
[----:B---3--:R-:W-:Y:S01]  /*17890*/  FSEL R5, R5, 1, P1 ;  /* 0x3f80000005057808 */ /* 0x008fe20000800000 */
[C---:B------:R-:W-:Y:S01]  /*178a0*/  FMUL.FTZ R132, R6.reuse, R132 ;  /* 0x0000008406847220 */ /* 0x040fe20000410000 */
[C---:B------:R-:W-:Y:S01]  /*178b0*/  FMUL.FTZ R133, R6.reuse, R133 ;  /* 0x0000008506857220 */ /* 0x040fe20000410000 */
        /* <DEDUP_REMOVED lines=13> */
[----:B------:R-:W3:Y:S01]  /*17990*/  @P1 MUFU.LG2 R8, R8 ;  /* 0x0000000800081308 */ /* 0x000ee20000000c00 */
[----:B------:R-:W-:Y:S01]  /*179a0*/  ISETP.NE.OR P5, PT, R214, -0x1, !P4 ;  /* 0xffffffffd600780c */ /* 0x000fe200067a5670 */
[----:B-----5:R-:W-:Y:S01]  /*179b0*/  @P2 FMUL.FTZ R9, R9, 0.69314718246459960938 ;  /* 0x3f31721809092820 */ /* 0x020fe20000410000 */
[----:B------:R-:W-:-:S02]  /*179c0*/  F2FP.BF16.F32.PACK_AB R144, R145, R144 ;  /* 0x000000909190723e */ /* 0x000fc400000010ff */
[----:B------:R-:W-:Y:S02]  /*179d0*/  F2FP.BF16.F32.PACK_AB R146, R147, R146 ;  /* 0x000000929392723e */ /* 0x000fe400000010ff */
[----:B------:R-:W5:Y:S01]  /*179e0*/  @P0 LDC.64 R4, c[0x0][0x408] ;  /* 0x00010200ff040b82 */ /* 0x000f620000000a00 */
[----:B------:R-:W-:Y:S01]  /*179f0*/  F2FP.BF16.F32.PACK_AB R132, R133, R132 ;  /* 0x000000848584723e */ /* 0x000fe200000010ff */
[----:B------:R-:W-:Y:S01]  /*17a00*/  STS [R13], R144 ;  /* 0x000000900d007388 */ /* 0x000fe20000000800 */
[----:B------:R-:W-:Y:S02]  /*17a10*/  F2FP.BF16.F32.PACK_AB R134, R135, R134 ;  /* 0x000000868786723e */ /* 0x000fe400000010ff */
[----:B------:R-:W-:Y:S01]  /*17a20*/  F2FP.BF16.F32.PACK_AB R140, R141, R140 ;  /* 0x0000008c8d8c723e */ /* 0x000fe200000010ff */
[----:B------:R2:W-:Y:S01]  /*17a30*/  STS [R13+0x200], R146 ;  /* 0x000200920d007388 */ /* 0x0005e20000000800 */
[----:B------:R-:W-:Y:S01]  /*17a40*/  F2FP.BF16.F32.PACK_AB R142, R143, R142 ;  /* 0x0000008e8f8e723e */ /* 0x000fe200000010ff */
[----:B------:R-:W3:Y:S01]  /*17a50*/  @!P4 LDC R14, c[0x0][0x3e0] ;  /* 0x0000f800ff0ecb82 */ /* 0x000ee20000000800 */
[----:B------:R-:W-:Y:S01]  /*17a60*/  F2FP.BF16.F32.PACK_AB R136, R137, R136 ;  /* 0x000000888988723e */ /* 0x000fe200000010ff */
[----:B------:R-:W-:Y:S01]  /*17a70*/  STS [R11+0x10], R132 ;  /* 0x000010840b007388 */ /* 0x000fe20000000800 */
[----:B------:R-:W-:-:S03]  /*17a80*/  F2FP.BF16.F32.PACK_AB R138, R139, R138 ;  /* 0x0000008a8b8a723e */ /* 0x000fc600000010ff */
[----:B------:R3:W-:Y:S02]  /*17a90*/  STS [R11+0x210], R134 ;  /* 0x000210860b007388 */ /* 0x0007e40000000800 */
[----:B------:R-:W3:Y:S01]  /*17aa0*/  @P4 LDC R19, c[0x0][0x454] ;  /* 0x00011500ff134b82 */ /* 0x000ee20000000800 */
[C---:B-1----:R-:W-:Y:S01]  /*17ab0*/  @!P0 IMAD.WIDE.U32 R22, R215.reuse, R6, RZ ;  /* 0x00000006d7168225 */ /* 0x042fe200078e00ff */
[----:B------:R-:W-:Y:S03]  /*17ac0*/  STS [R15+0x20], R140 ;  /* 0x0000208c0f007388 */ /* 0x000fe60000000800 */
[----:B------:R-:W-:Y:S01]  /*17ad0*/  @!P0 IMAD R7, R215, R7, R23 ;  /* 0x00000007d7078224 */ /* 0x000fe200078e0217 */
[----:B------:R1:W-:Y:S01]  /*17ae0*/  STS [R15+0x220], R142 ;  /* 0x0002208e0f007388 */ /* 0x0003e20000000800 */
[----:B------:R-:W-:Y:S02]  /*17af0*/  IMAD.MOV.U32 R6, RZ, RZ, 0x7f800000 ;  /* 0x7f800000ff067424 */ /* 0x000fe400078e00ff */
[----:B----4-:R-:W-:Y:S01]  /*17b00*/  @P2 FFMA.FTZ R6, R2, R21, R9 ;  /* 0x0000001502062223 */ /* 0x010fe20000010009 */
[----:B-----5:R-:W-:Y:S01]  /*17b10*/  @P0 IMAD.WIDE.U32 R24, R214, R4, RZ ;  /* 0x00000004d6180225 */ /* 0x020fe200078e00ff */
[----:B------:R-:W-:-:S03]  /*17b20*/  MOV R4, 0x7f800000 ;  /* 0x7f80000000047802 */ /* 0x000fc60000000f00 */
[----:B------:R-:W-:Y:S01]  /*17b30*/  @P0 IMAD R7, R214, R5, R25 ;  /* 0x00000005d6070224 */ /* 0x000fe200078e0219 */
[----:B------:R-:W-:Y:S01]  /*17b40*/  IADD3 R5, PT, PT, -R216, R217, RZ ;  /* 0x000000d9d8057210 */ /* 0x000fe20007ffe1ff */
[----:B------:R-:W-:Y:S01]  /*17b50*/  @!P5 IMAD R214, R215, R16, RZ ;  /* 0x00000010d7d6d224 */ /* 0x000fe200078e02ff */
[----:B--2---:R-:W-:Y:S02]  /*17b60*/  IADD3 R13, PT, PT, -R12, R15, RZ ;  /* 0x0000000f0c0d7210 */ /* 0x004fe40007ffe1ff */
[----:B------:R-:W-:-:S03]  /*17b70*/  ISETP.GE.AND P3, PT, R222, R5, PT ;  /* 0x00000005de00720c */ /* 0x000fc60003f66270 */
[----:B------:R2:W-:Y:S01]  /*17b80*/  STS [R13+0x30], R136 ;  /* 0x000030880d007388 */ /* 0x0005e20000000800 */
[----:B---3--:R-:W-:-:S03]  /*17b90*/  @!P4 IMAD R11, R215, R14, R10 ;  /* 0x0000000ed70bc224 */ /* 0x008fc600078e020a */
[----:B------:R2:W-:Y:S01]  /*17ba0*/  STS [R13+0x230], R138 ;  /* 0x0002308a0d007388 */ /* 0x0005e20000000800 */
[----:B------:R-:W-:Y:S02]  /*17bb0*/  @!P4 IMAD R11, R11, R16, RZ ;  /* 0x000000100b0bc224 */ /* 0x000fe400078e02ff */
[----:B------:R-:W-:Y:S02]  /*17bc0*/  @P4 IMAD R11, R10, R19, R214 ;  /* 0x000000130a0b4224 */ /* 0x000fe400078e02d6 */
[----:B-1----:R-:W-:-:S04]  /*17bd0*/  @P1 FMUL.FTZ R15, R8, 0.69314718246459960938 ;  /* 0x3f317218080f1820 */ /* 0x002fc80000410000 */
[----:B------:R-:W-:Y:S01]  /*17be0*/  @P1 FFMA.FTZ R4, R0, R17, R15 ;  /* 0x0000001100041223 */ /* 0x000fe2000001000f */
[----:B------:R-:W-:Y:S06]  /*17bf0*/  BAR.SYNC.DEFER_BLOCKING 0x0 ;  /* 0x0000000000007b1d */ /* 0x000fec0000010000 */
[----:B------:R-:W-:Y:S05]  /*17c00*/  @P6 BRA `(.L_x_1675) ;  /* 0x00000000003c6947 */ /* 0x000fea0003800000 */
        /* <DEDUP_REMOVED lines=15> */
.L_x_1675:
[----:B------:R-:W-:Y:S05]  /*17d00*/  BSYNC.RECONVERGENT B0 ;  /* 0x0000000000007941 */ /* 0x000fea0003800200 */
.L_x_1674:
[----:B------:R-:W-:Y:S01]  /*17d10*/  MOV R2, R148 ;  /* 0x0000009400027202 */ /* 0x000fe20000000f00 */
[----:B------:R-:W3:Y:S01]  /*17d20*/  LDCU.64 UR4, c[0x0][0x410] ;  /* 0x00008200ff0477ac */ /* 0x000ee20008000a00 */
[----:B------:R-:W-:Y:S01]  /*17d30*/  MOV R3, RZ ;  /* 0x000000ff00037202 */ /* 0x000fe20000000f00 */
[----:B--2---:R-:W2:Y:S01]  /*17d40*/  LDS.128 R12, [R227] ;  /* 0x00000000e30c7984 */ /* 0x004ea20000000c00 */
[----:B------:R-:W-:Y:S01]  /*17d50*/  @P0 MOV R22, R24 ;  /* 0x0000001800160202 */ /* 0x000fe20000000f00 */
[----:B------:R-:W-:Y:S02]  /*17d60*/  VIADD R0, R222, 0x20 ;  /* 0x00000020de007836 */ /* 0x000fe40000000000 */
[----:B------:R-:W-:-:S03]  /*17d70*/  IMAD.WIDE.U32 R2, R216, UR8, R2 ;  /* 0x00000008d8027c25 */ /* 0x000fc6000f8e0002 */
[----:B------:R-:W-:Y:S01]  /*17d80*/  ISETP.GE.AND P1, PT, R0, R5, PT ;  /* 0x000000050000720c */ /* 0x000fe20003f26270 */
[----:B------:R-:W-:Y:S01]  /*17d90*/  IMAD R216, R216, UR9, R3 ;  /* 0x00000009d8d87c24 */ /* 0x000fe2000f8e0203 */
[----:B-1----:R-:W-:Y:S02]  /*17da0*/  IADD3 R6, P0, PT, R22, R2, RZ ;  /* 0x0000000216067210 */ /* 0x002fe40007f1e0ff */
[----:B------:R-:W1:Y:S03]  /*17db0*/  @!P3 LDC.64 R2, c[0x0][0x3f0] ;  /* 0x0000fc00ff02bb82 */ /* 0x000e660000000a00 */
[----:B------:R-:W-:Y:S02]  /*17dc0*/  IMAD.X R7, R7, 0x1, R216, P0 ;  /* 0x0000000107077824 */ /* 0x000fe400000e06d8 */
[----:B---3--:R-:W-:-:S04]  /*17dd0*/  IMAD.WIDE.U32 R6, R10, UR4, R6 ;  /* 0x000000040a067c25 */ /* 0x008fc8000f8e0006 */
[----:B------:R-:W-:Y:S01]  /*17de0*/  IMAD R17, R10, UR5, R7 ;  /* 0x000000050a117c24 */ /* 0x000fe2000f8e0207 */
[----:B------:R-:W-:-:S05]  /*17df0*/  @!P3 MOV R16, R6 ;  /* 0x000000060010b202 */ /* 0x000fca0000000f00 */
[----:B------:R-:W-:-:S04]  /*17e00*/  @!P3 IMAD.WIDE.U32 R8, R222, UR8, R16 ;  /* 0x00000008de08bc25 */ /* 0x000fc8000f8e0010 */
[----:B------:R-:W-:Y:S01]  /*17e10*/  @!P3 IMAD R4, R222, UR9, R9 ;  /* 0x00000009de04bc24 */ /* 0x000fe2000f8e0209 */
[----:B-1----:R-:W-:-:S04]  /*17e20*/  @!P3 LEA R2, P0, R8, R2, 0x1 ;  /* 0x000000020802b211 */ /* 0x002fc800078008ff */
[----:B------:R-:W-:Y:S02]  /*17e30*/  @!P3 LEA.HI.X R3, R8, R3, R4, 0x1, P0 ;  /* 0x000000030803b211 */ /* 0x000fe400000f0c04 */
[----:B------:R1:W3:Y:S04]  /*17e40*/  LDS.128 R8, [R227+0x800] ;  /* 0x00080000e3087984 */ /* 0x0002e80000000c00 */
[----:B--2---:R1:W-:Y:S01]  /*17e50*/  @!P3 STG.E.128 desc[UR6][R2.64], R12 ;  /* 0x0000000c0200b986 */ /* 0x0043e2000c101d06 */
[----:B------:R-:W-:Y:S05]  /*17e60*/  @P1 EXIT ;  /* 0x000000000000194d */ /* 0x000fea0003800000 */
[----:B------:R-:W2:Y:S01]  /*17e70*/  LDCU.64 UR4, c[0x0][0x3f0] ;  /* 0x00007e00ff0477ac */ /* 0x000ea20008000a00 */
[----:B------:R-:W-:Y:S01]  /*17e80*/  IADD3 R223, P0, PT, R222, 0x20, RZ ;  /* 0x00000020dedf7810 */ /* 0x000fe20007f1e0ff */
[----:B-1----:R-:W-:Y:S01]  /*17e90*/  IMAD.MOV.U32 R2, RZ, RZ, R6 ;  /* 0x000000ffff027224 */ /* 0x002fe200078e0006 */
[----:B------:R-:W-:-:S03]  /*17ea0*/  MOV R3, R17 ;  /* 0x0000001100037202 */ /* 0x000fc60000000f00 */
[----:B------:R-:W-:Y:S02]  /*17eb0*/  IMAD.X R0, RZ, RZ, RZ, P0 ;  /* 0x000000ffff007224 */ /* 0x000fe400000e06ff */
[----:B------:R-:W-:-:S04]  /*17ec0*/  IMAD.WIDE.U32 R2, R223, UR8, R2 ;  /* 0x00000008df027c25 */ /* 0x000fc8000f8e0002 */
[----:B------:R-:W-:-:S04]  /*17ed0*/  IMAD R0, R0, UR8, RZ ;  /* 0x0000000800007c24 */ /* 0x000fc8000f8e02ff */
[----:B------:R-:W-:Y:S01]  /*17ee0*/  IMAD R0, R223, UR9, R0 ;  /* 0x00000009df007c24 */ /* 0x000fe2000f8e0200 */
[----:B--2---:R-:W-:-:S04]  /*17ef0*/  LEA R4, P0, R2, UR4, 0x1 ;  /* 0x0000000402047c11 */ /* 0x004fc8000f8008ff */
[----:B------:R-:W-:-:S04]  /*17f00*/  IADD3 R3, PT, PT, R0, R3, RZ ;  /* 0x0000000300037210 */ /* 0x000fc80007ffe0ff */
[----:B------:R-:W-:-:S05]  /*17f10*/  LEA.HI.X R5, R2, UR5, R3, 0x1, P0 ;  /* 0x0000000502057c11 */ /* 0x000fca00080f0c03 */
[----:B---3--:R-:W-:Y:S01]  /*17f20*/  STG.E.128 desc[UR6][R4.64], R8 ;  /* 0x0000000804007986 */ /* 0x008fe2000c101d06 */
[----:B------:R-:W-:Y:S05]  /*17f30*/  EXIT ;  /* 0x000000000000794d */ /* 0x000fea0003800000 */
.L_x_1676:
        /* <DEDUP_REMOVED lines=12> */
.L_x_4890:


//--------------------- .text._ZN5flash24flash_fwd_splitkv_kernelI23Flash_fwd_kernel_traitsILi32ELi64ELi256ELi4ELb0ELb0EN7cutlass10bfloat16_tE19Flash_kernel_traitsILi32ELi64ELi256ELi4ES3_EELb1ELb0ELb0ELb0ELb1ELb1ELb0ELb1EEEvNS_16Flash_fwd_paramsE --------------------------
	.section	.text._ZN5flash24flash_fwd_splitkv_kernelI23Flash_fwd_kernel_traitsILi32ELi64ELi256ELi4ELb0ELb0EN7cutlass10bfloat16_tE19Flash_kernel_traitsILi32ELi64ELi256ELi4ES3_EELb1ELb0ELb0ELb0ELb1ELb1ELb0ELb1EEEvNS_16Flash_fwd_paramsE,"ax",@progbits
	.align	128
        .global         _ZN5flash24flash_fwd_splitkv_kernelI23Flash_fwd_kernel_traitsILi32ELi64ELi256ELi4ELb0ELb0EN7cutlass10bfloat16_tE19Flash_kernel_traitsILi32ELi64ELi256ELi4ES3_EELb1ELb0ELb0ELb0ELb1ELb1ELb0ELb1EEEvNS_16Flash_fwd_paramsE
        .type           _ZN5flash24flash_fwd_splitkv_kernelI23Flash_fwd_kernel_traitsILi32ELi64ELi256ELi4ELb0ELb0EN7cutlass10bfloat16_tE19Flash_kernel_traitsILi32ELi64ELi256ELi4ES3_EELb1ELb0ELb0ELb0ELb1ELb1ELb0ELb1EEEvNS_16Flash_fwd_paramsE,@function
        .size           _ZN5flash24flash_fwd_splitkv_kernelI23Flash_fwd_kernel_traitsILi32ELi64ELi256ELi4ELb0ELb0EN7cutlass10bfloat16_tE19Flash_kernel_traitsILi32ELi64ELi256ELi4ES3_EELb1ELb0ELb0ELb0ELb1ELb1ELb0ELb1EEEvNS_16Flash_fwd_paramsE,(.L_x_4891 - _ZN5flash24flash_fwd_splitkv_kernelI23Flash_fwd_kernel_traitsILi32ELi64ELi256ELi4ELb0ELb0EN7cutlass10bfloat16_tE19Flash_kernel_traitsILi32ELi64ELi256ELi4ES3_EELb1ELb0ELb0ELb0ELb1ELb1ELb0ELb1EEEvNS_16Flash_fwd_paramsE)
        .other          _ZN5flash24flash_fwd_splitkv_kernelI23Flash_fwd_kernel_traitsILi32ELi64ELi256ELi4ELb0ELb0EN7cutlass10bfloat16_tE19Flash_kernel_traitsILi32ELi64ELi256ELi4ES3_EELb1ELb0ELb0ELb0ELb1ELb1ELb0ELb1EEEvNS_16Flash_fwd_paramsE,@"STO_CUDA_ENTRY STV_DEFAULT"
_ZN5flash24flash_fwd_splitkv_kernelI23Flash_fwd_kernel_traitsILi32ELi64ELi256ELi4ELb0ELb0EN7cutlass10bfloat16_tE19Flash_kernel_traitsILi32ELi64ELi256ELi4ES3_EELb1ELb0ELb0ELb0ELb1ELb1ELb0ELb1EEEvNS_16Flash_fwd_paramsE:
.text._ZN5flash24flash_fwd_splitkv_kernelI23Flash_fwd_kernel_traitsILi32ELi64ELi256ELi4ELb0ELb0EN7cutlass10bfloat16_tE19Flash_kernel_traitsILi32ELi64ELi256ELi4ES3_EELb1ELb0ELb0ELb0ELb1ELb1ELb0ELb1EEEvNS_16Flash_fwd_paramsE:
[----:B------:R-:W1:Y:S08]  /*0000*/  LDC R1, c[0x0][0x37c] ;  /* 0x0000df00ff017b82 */ /* 0x000e700000000800 */
[----:B------:R-:W2:Y:S01]  /*0010*/  LDC.64 R2, c[0x0][0x478] ;  /* 0x00011e00ff027b82 */ /* 0x000ea20000000a00 */
[----:B------:R-:W3:Y:S01]  /*0020*/  LDCU.64 UR8, c[0x0][0x460] ;  /* 0x00008c00ff0877ac */ /* 0x000ee20008000a00 */
[----:B------:R-:W4:Y:S01]  /*0030*/  S2R R171, SR_CTAID.Y ;  /* 0x0000000000ab7919 */ /* 0x000f220000002600 */
[----:B------:R-:W-:Y:S01]  /*0040*/  IMAD.MOV.U32 R170, RZ, RZ, -0x1 ;  /* 0xffffffffffaa7424 */ /* 0x000fe200078e00ff */
[----:B------:R-:W2:Y:S01]  /*0050*/  LDCU.64 UR4, c[0x0][0x470] ;  /* 0x00008e00ff0477ac */ /* 0x000ea20008000a00 */
[----:B-1----:R-:W-:-:S03]  /*0060*/  VIADD R1, R1, 0xffffffe8 ;  /* 0xffffffe801017836 */ /* 0x002fc60000000000 */
[----:B------:R-:W4:Y:S01]  /*0070*/  LDC.64 R4, c[0x0][0x460] ;  /* 0x00011800ff047b82 */ /* 0x000f220000000a00 */
[----:B------:R-:W1:Y:S07]  /*0080*/  LDCU.64 UR6, c[0x0][0x358] ;  /* 0x00006b00ff0677ac */ /* 0x000e6e0008000a00 */
[----:B------:R-:W1:Y:S01]  /*0090*/  LDC.64 R6, c[0x0][0x468] ;  /* 0x00011a00ff067b82 */ /* 0x000e620000000a00 */
[----:B---3--:R-:W-:Y:S02]  /*00a0*/  ISETP.NE.U32.AND P0, PT, RZ, UR8, PT ;  /* 0x00000008ff007c0c */ /* 0x008fe4000bf05070 */
[----:B------:R-:W-:-:S02]  /*00b0*/  ISETP.NE.U32.AND P1, PT, RZ, UR8, PT ;  /* 0x00000008ff007c0c */ /* 0x000fc4000bf25070 */
[----:B------:R-:W-:Y:S02]  /*00c0*/  ISETP.NE.AND.EX P3, PT, RZ, UR9, PT, P0 ;  /* 0x00000009ff007c0c */ /* 0x000fe4000bf65300 */
[----:B--2---:R-:W-:Y:S02]  /*00d0*/  ISETP.NE.U32.AND P0, PT, R2, RZ, PT ;  /* 0x000000ff0200720c */ /* 0x004fe40003f05070 */
[----:B------:R-:W-:Y:S02]  /*00e0*/  ISETP.NE.AND.EX P2, PT, RZ, UR9, PT, P1 ;  /* 0x00000009ff007c0c */ /* 0x000fe4000bf45310 */
[----:B------:R-:W-:Y:S02]  /*00f0*/  ISETP.NE.AND.EX P1, PT, R3, RZ, PT, P0 ;  /* 0x000000ff0300720c */ /* 0x000fe40003f25300 */
[----:B------:R-:W-:Y:S01]  /*0100*/  ISETP.NE.U32.AND P0, PT, RZ, UR4, PT ;  /* 0x00000004ff007c0c */ /* 0x000fe2000bf05070 */
[----:B----4-:R-:W-:-:S03]  /*0110*/  IMAD.WIDE.U32 R4, R171, 0x4, R4 ;  /* 0x00000004ab047825 */ /* 0x010fc600078e0004 */
[----:B------:R-:W-:Y:S01]  /*0120*/  ISETP.NE.AND.EX P5, PT, RZ, UR5, PT, P0 ;  /* 0x00000005ff007c0c */ /* 0x000fe2000bfa5300 */
[----:B------:R-:W-:Y:S01]  /*0130*/  IMAD.SHL.U32 R10, R171, 0x4, RZ ;  /* 0x00000004ab0a7824 */ /* 0x000fe200078e00ff */
[----:B------:R-:W-:-:S03]  /*0140*/  SHF.R.U32.HI R9, RZ, 0x1e, R171 ;  /* 0x0000001eff097819 */ /* 0x000fc600000116ab */
[----:B-1----:R-:W2:Y:S01]  /*0150*/  @P2 LDG.E R170, desc[UR6][R4.64] ;  /* 0x0000000604aa2981 */ /* 0x002ea2000c1e1900 */
[----:B------:R-:W1:Y:S01]  /*0160*/  S2R R0, SR_CTAID.X ;  /* 0x0000000000007919 */ /* 0x000e620000002500 */
[C---:B------:R-:W-:Y:S01]  /*0170*/  @P1 IADD3 R42, P0, PT, R10.reuse, R2, RZ ;  /* 0x000000020a2a1210 */ /* 0x040fe20007f1e0ff */
[----:B------:R-:W3:Y:S01]  /*0180*/  @!P3 LDC R173, c[0x0][0x434] ;  /* 0x00010d00ffadbb82 */ /* 0x000ee20000000800 */
[----:B------:R-:W-:Y:S01]  /*0190*/  IADD3 R104, P2, PT, R10, UR4, RZ ;  /* 0x000000040a687c10 */ /* 0x000fe2000ff5e0ff */
[----:B------:R4:W2:Y:S02]  /*01a0*/  @P3 LDG.E R11, desc[UR6][R4.64+0x4] ;  /* 0x00000406040b3981 */ /* 0x0008a4000c1e1900 */
[C---:B------:R-:W-:Y:S01]  /*01b0*/  @P1 IMAD.X R43, R9.reuse, 0x1, R3, P0 ;  /* 0x00000001092b1824 */ /* 0x040fe200000e0603 */
[----:B------:R-:W-:Y:S01]  /*01c0*/  IADD3.X R105, PT, PT, R9, UR5, RZ, P2, !PT ;  /* 0x0000000509697c10 */ /* 0x000fe200097fe4ff */
[----:B------:R-:W1:Y:S02]  /*01d0*/  LDCU.U8 UR4, c[0x0][0x532] ;  /* 0x0000a640ff0477ac */ /* 0x000e640008000000 */
[----:B------:R-:W2:Y:S01]  /*01e0*/  @!P1 LDC R8, c[0x0][0x43c] ;  /* 0x00010f00ff089b82 */ /* 0x000ea20000000800 */
[----:B------:R1:W5:Y:S01]  /*01f0*/  @P1 LDG.E R42, desc[UR6][R42.64] ;  /* 0x000000062a2a1981 */ /* 0x000362000c1e1900 */
[----:B----4-:R-:W-:-:S06]  /*0200*/  IMAD.MOV.U32 R4, RZ, RZ, RZ ;  /* 0x000000ffff047224 */ /* 0x010fcc00078e00ff */
[----:B------:R-:W4:Y:S01]  /*0210*/  @!P1 LDC.64 R2, c[0x0][0x488] ;  /* 0x00012200ff029b82 */ /* 0x000f220000000a00 */
[----:B------:R2:W5:Y:S01]  /*0220*/  @P5 LDG.E R4, desc[UR6][R104.64] ;  /* 0x0000000668045981 */ /* 0x000562000c1e1900 */
[----:B-1----:R-:W-:Y:S02]  /*0230*/  ISETP.NE.AND P4, PT, RZ, UR4, PT ;  /* 0x00000004ff007c0c */ /* 0x002fe4000bf85270 */
[----:B------:R-:W-:-:S04]  /*0240*/  ISETP.EQ.U32.AND P0, PT, R6, RZ, PT ;  /* 0x000000ff0600720c */ /* 0x000fc80003f02070 */
[----:B------:R-:W-:Y:S02]  /*0250*/  ISETP.EQ.OR.EX P2, PT, R7, RZ, !P4, P0 ;  /* 0x000000ff0700720c */ /* 0x000fe40006742700 */
[----:B------:R-:W-:-:S05]  /*0260*/  IADD3 R12, P0, PT, R10, R6, RZ ;  /* 0x000000060a0c7210 */ /* 0x000fca0007f1e0ff */
[----:B------:R-:W-:Y:S01]  /*0270*/  IMAD.X R13, R9, 0x1, R7, P0 ;  /* 0x00000001090d7824 */ /* 0x000fe200000e0607 */
[----:B------:R-:W-:-:S04]  /*0280*/  ISETP.NE.U32.AND P0, PT, R6, RZ, PT ;  /* 0x000000ff0600720c */ /* 0x000fc80003f05070 */
[----:B------:R-:W-:-:S13]  /*0290*/  ISETP.NE.AND.EX P0, PT, R7, RZ, PT, P0 ;  /* 0x000000ff0700720c */ /* 0x000fda0003f05300 */
[----:B------:R-:W1:Y:S01]  /*02a0*/  @!P0 LDC R44, c[0x0][0x438] ;  /* 0x00010e00ff2c8b82 */ /* 0x000e620000000800 */
[----:B------:R-:W-:Y:S02]  /*02b0*/  IMAD.MOV.U32 R5, RZ, RZ, -0x1 ;  /* 0xffffffffff057424 */ /* 0x000fe400078e00ff */
[----:B------:R-:W-:-:S04]  /*02c0*/  IMAD.SHL.U32 R172, R0, 0x40, RZ ;  /* 0x0000004000ac7824 */ /* 0x000fc800078e00ff */
[----:B------:R1:W5:Y:S01]  /*02d0*/  @!P2 LDG.E R5, desc[UR6][R12.64] ;  /* 0x000000060c05a981 */ /* 0x000362000c1e1900 */
[----:B--2---:R-:W-:-:S05]  /*02e0*/  @P3 IMAD.IADD R173, R11, 0x1, -R170 ;  /* 0x000000010bad3824 */ /* 0x004fca00078e0aaa */
[----:B---3--:R-:W-:Y:S01]  /*02f0*/  ISETP.GT.AND P2, PT, R173, R172, PT ;  /* 0x000000acad00720c */ /* 0x008fe20003f44270 */
[----:B-1--4-:R-:W-:-:S12]  /*0300*/  @!P0 BRA `(.L_x_1677) ;  /* 0x00000000000c8947 */ /* 0x012fd80003800000 */
[----:B------:R-:W2:Y:S02]  /*0310*/  @P4 LDG.E R44, desc[UR6][R12.64+0x4] ;  /* 0x000004060c2c4981 */ /* 0x000ea4000c1e1900 */
[----:B--2--5:R-:W-:-:S06]  /*0320*/  @P4 IADD3 R44, PT, PT, R44, -R5, RZ ;  /* 0x800000052c2c4210 */ /* 0x024fcc0007ffe0ff */
[----:B------:R1:W5:Y:S02]  /*0330*/  @!P4 LDG.E R44, desc[UR6][R12.64] ;  /* 0x000000060c2cc981 */ /* 0x000364000c1e1900 */
.L_x_1677:
[----:B------:R-:W-:Y:S01]  /*0340*/  @!P1 ISETP.NE.U32.AND P0, PT, R2, RZ, PT ;  /* 0x000000ff0200920c */ /* 0x000fe20003f05070 */
[----:B------:R-:W-:-:S12]  /*0350*/  @!P2 EXIT ;  /* 0x000000000000a94d */ /* 0x000fd80003800000 */
[----:B------:R-:W2:Y:S01]  /*0360*/  LDC R2, c[0x0][0x508] ;  /* 0x00014200ff027b82 */ /* 0x000ea20000000800 */
[----:B------:R-:W-:Y:S01]  /*0370*/  @!P1 ISETP.NE.AND.EX P0, PT, R3, RZ, PT, P0 ;  /* 0x000000ff0300920c */ /* 0x000fe20003f05300 */
[----:B------:R-:W3:Y:S01]  /*0380*/  LDCU UR5, c[0x0][0x438] ;  /* 0x00008700ff0577ac */ /* 0x000ee20008000800 */
[--C-:B-----5:R-:W-:Y:S01]  /*0390*/  IMAD.IADD R44, R44, 0x1, -R4.reuse ;  /* 0x000000012c2c7824 */ /* 0x120fe200078e0a04 */
[----:B------:R-:W4:Y:S01]  /*03a0*/  S2R R54, SR_TID.X ;  /* 0x0000000000367919 */ /* 0x000f220000002100 */
[----:B------:R-:W-:Y:S01]  /*03b0*/  @!P1 SEL R8, R8, RZ, P0 ;  /* 0x000000ff08089207 */ /* 0x000fe20000000000 */
[----:B------:R-:W-:-:S04]  /*03c0*/  @P1 IMAD.IADD R42, R42, 0x1, -R4 ;  /* 0x000000012a2a1824 */ /* 0x000fc800078e0a04 */
[----:B------:R-:W-:Y:S02]  /*03d0*/  @!P1 IMAD.IADD R42, R44, 0x1, R8 ;  /* 0x000000012c2a9824 */ /* 0x000fe400078e0208 */
[----:B------:R-:W1:Y:S02]  /*03e0*/  S2R R8, SR_CTAID.Z ;  /* 0x0000000000087919 */ /* 0x000e640000002700 */
        /* <DEDUP_REMOVED lines=32> */
[----:B------:R-:W-:Y:S01]  /*05f0*/  @!P1 IMAD R6, R171, R5, R7 ;  /* 0x00000005ab069224 */ /* 0x000fe200078e0207 */
[----:B------:R-:W-:Y:S01]  /*0600*/  @P1 MOV R4, R12 ;  /* 0x0000000c00041202 */ /* 0x000fe20000000f00 */
[-C--:B------:R-:W-:Y:S02]  /*0610*/  @P1 IMAD R6, R170, R3.reuse, R13 ;  /* 0x00000003aa061224 */ /* 0x080fe400078e020d */
[----:B------:R-:W-:Y:S01]  /*0620*/  IMAD R7, R172, R3, R11 ;  /* 0x00000003ac077224 */ /* 0x000fe200078e020b */
[----:B------:R-:W-:Y:S02]  /*0630*/  IADD3 R10, P1, PT, R4, R10, RZ ;  /* 0x0000000a040a7210 */ /* 0x000fe40007f3e0ff */
[----:B------:R-:W1:Y:S03]  /*0640*/  @!P0 LDC.64 R4, c[0x0][0x3f0] ;  /* 0x0000fc00ff048b82 */ /* 0x000e660000000a00 */
[----:B------:R-:W-:Y:S01]  /*0650*/  IMAD.X R11, R6, 0x1, R7, P1 ;  /* 0x00000001060b7824 */ /* 0x000fe200008e0607 */
[----:B------:R-:W-:Y:S01]  /*0660*/  IADD3 R7, PT, PT, R0, 0x20, RZ ;  /* 0x0000002000077810 */ /* 0x000fe20007ffe0ff */
[C---:B--2---:R-:W-:Y:S01]  /*0670*/  IMAD.WIDE.U32 R10, R8.reuse, UR4, R10 ;  /* 0x00000004080a7c25 */ /* 0x044fe2000f8e000a */
        /* <DEDUP_REMOVED lines=23> */
.L_x_1680:
[----:B------:R-:W-:Y:S05]  /*07f0*/  BSYNC.RECONVERGENT B0 ;  /* 0x0000000000007941 */ /* 0x000fea0003800200 */
.L_x_1679:
        /* <DEDUP_REMOVED lines=14> */
.L_x_1678:
        /* <DEDUP_REMOVED lines=11> */
.L_x_1681:
[----:B------:R-:W-:Y:S05]  /*0990*/  BRA.U !UP0, `(.L_x_1682) ;  /* 0x0000000508a87547 */ /* 0x000fea000b800000 */
[----:B------:R-:W2:Y:S01]  /*09a0*/  LDC R3, c[0x0][0x4f0] ;  /* 0x00013c00ff037b82 */ /* 0x000ea20000000800 */
[----:B------:R-:W-:Y:S01]  /*09b0*/  LEA R5, R40, 0xffffff00, 0x8 ;  /* 0xffffff0028057811 */ /* 0x000fe200078e40ff */
[----:B------:R-:W3:Y:S03]  /*09c0*/  LDCU.64 UR4, c[0x0][0x4e8] ;  /* 0x00009d00ff0477ac */ /* 0x000ee60008000a00 */
[----:B------:R-:W-:Y:S01]  /*09d0*/  IABS R2, R5 ;  /* 0x0000000500027213 */ /* 0x000fe20000000000 */
[----:B------:R-:W4:Y:S02]  /*09e0*/  LDCU.64 UR8, c[0x0][0x3a0] ;  /* 0x00007400ff0877ac */ /* 0x000f240008000a00 */
[----:B------:R-:W4:Y:S01]  /*09f0*/  LDC R12, c[0x0][0x3e8] ;  /* 0x0000fa00ff0c7b82 */ /* 0x000f220000000800 */
[----:B------:R-:W4:Y:S01]  /*0a00*/  LDCU.64 UR14, c[0x0][0x3b8] ;  /* 0x00007700ff0e77ac */ /* 0x000f220008000a00 */
[----:B--2--5:R-:W-:-:S02]  /*0a10*/  IABS R6, R3 ;  /* 0x0000000300067213 */ /* 0x024fc40000000000 */
[----:B------:R-:W-:Y:S02]  /*0a20*/  ISETP.NE.AND P3, PT, R3, RZ, PT ;  /* 0x000000ff0300720c */ /* 0x000fe40003f65270 */
[----:B------:R-:W2:Y:S08]  /*0a30*/  I2F.RP R10, R6 ;  /* 0x00000006000a7306 */ /* 0x000eb00000209400 */
[----:B--2---:R-:W2:Y:S02]  /*0a40*/  MUFU.RCP R10, R10 ;  /* 0x0000000a000a7308 */ /* 0x004ea40000001000 */
[----:B--2---:R-:W-:-:S06]  /*0a50*/  IADD3 R10, PT, PT, R10, 0xffffffe, RZ ;  /* 0x0ffffffe0a0a7810 */ /* 0x004fcc0007ffe0ff */
[----:B------:R-:W2:Y:S02]  /*0a60*/  F2I.FTZ.U32.TRUNC.NTZ R11, R10 ;  /* 0x0000000a000b7305 */ /* 0x000ea4000021f000 */
[----:B--2---:R-:W-:Y:S01]  /*0a70*/  IMAD.MOV R4, RZ, RZ, -R11 ;  /* 0x000000ffff047224 */ /* 0x004fe200078e0a0b */
[----:B------:R-:W-:-:S03]  /*0a80*/  MOV R10, RZ ;  /* 0x000000ff000a7202 */ /* 0x000fc60000000f00 */
[----:B------:R-:W-:-:S04]  /*0a90*/  IMAD R4, R4, R6, RZ ;  /* 0x0000000604047224 */ /* 0x000fc800078e02ff */
[----:B-1----:R-:W-:-:S04]  /*0aa0*/  IMAD.HI.U32 R7, R11, R4, R10 ;  /* 0x000000040b077227 */ /* 0x002fc800078e000a */
[----:B------:R-:W-:Y:S02]  /*0ab0*/  IMAD.MOV.U32 R4, RZ, RZ, R2 ;  /* 0x000000ffff047224 */ /* 0x000fe400078e0002 */
[----:B---3--:R-:W-:-:S04]  /*0ac0*/  IMAD.WIDE.U32 R10, R171, UR4, RZ ;  /* 0x00000004ab0a7c25 */ /* 0x008fc8000f8e00ff */
        /* <DEDUP_REMOVED lines=12> */
[----:B------:R-:W-:-:S02]  /*0b90*/  ISETP.GE.AND P2, PT, R2, RZ, PT ;  /* 0x000000ff0200720c */ /* 0x000fc40003f46270 */
[----:B------:R-:W-:-:S05]  /*0ba0*/  MOV R6, R181 ;  /* 0x000000b500067202 */ /* 0x000fca0000000f00 */
[----:B------:R-:W-:-:S05]  /*0bb0*/  @P1 VIADD R7, R7, 0x1 ;  /* 0x0000000107071836 */ /* 0x000fca0000000000 */
[----:B------:R-:W-:Y:S01]  /*0bc0*/  MOV R2, R7 ;  /* 0x0000000700027202 */ /* 0x000fe20000000f00 */
[----:B------:R-:W-:-:S04]  /*0bd0*/  IMAD.MOV.U32 R7, RZ, RZ, R180 ;  /* 0x000000ffff077224 */ /* 0x000fc800078e00b4 */
[----:B------:R-:W-:Y:S01]  /*0be0*/  @!P2 IMAD.MOV R2, RZ, RZ, -R2 ;  /* 0x000000ffff02a224 */ /* 0x000fe200078e0a02 */
[----:B------:R-:W-:-:S05]  /*0bf0*/  @!P3 LOP3.LUT R2, RZ, R3, RZ, 0x33, !PT ;  /* 0x00000003ff02b212 */ /* 0x000fca00078e33ff */
[----:B------:R-:W-:-:S06]  /*0c00*/  IMAD.WIDE R6, R2, 0x4, R6 ;  /* 0x0000000402067825 */ /* 0x000fcc00078e0206 */
[----:B------:R2:W3:Y:S01]  /*0c10*/  LDG.E R6, desc[UR6][R6.64] ;  /* 0x0000000606067981 */ /* 0x0004e2000c1e1900 */
[----:B----4-:R-:W-:Y:S01]  /*0c20*/  IABS R4, R12 ;  /* 0x0000000c00047213 */ /* 0x010fe20000000000 */
[----:B------:R-:W-:Y:S01]  /*0c30*/  IMAD.MOV R2, RZ, RZ, -R2 ;  /* 0x000000ffff027224 */ /* 0x000fe200078e0a02 */
[----:B------:R-:W-:Y:S01]  /*0c40*/  ISETP.NE.AND P2, PT, R12, RZ, PT ;  /* 0x000000ff0c00720c */ /* 0x000fe20003f45270 */
[----:B------:R-:W-:Y:S01]  /*0c50*/  IMAD.U32 R46, RZ, RZ, UR14 ;  /* 0x0000000eff2e7e24 */ /* 0x000fe2000f8e00ff */
[----:B------:R-:W4:Y:S01]  /*0c60*/  I2F.RP R10, R4 ;  /* 0x00000004000a7306 */ /* 0x000f220000209400 */
[----:B------:R-:W-:Y:S01]  /*0c70*/  IMAD R5, R3, R2, R5 ;  /* 0x0000000203057224 */ /* 0x000fe200078e0205 */
[----:B------:R-:W-:-:S06]  /*0c80*/  MOV R47, UR15 ;  /* 0x0000000f002f7c02 */ /* 0x000fcc0008000f00 */
[----:B----4-:R-:W4:Y:S02]  /*0c90*/  MUFU.RCP R10, R10 ;  /* 0x0000000a000a7308 */ /* 0x010f240000001000 */
[----:B----4-:R-:W-:-:S06]  /*0ca0*/  IADD3 R10, PT, PT, R10, 0xffffffe, RZ ;  /* 0x0ffffffe0a0a7810 */ /* 0x010fcc0007ffe0ff */
[----:B------:R-:W2:Y:S02]  /*0cb0*/  F2I.FTZ.U32.TRUNC.NTZ R11, R10 ;  /* 0x0000000a000b7305 */ /* 0x000ea4000021f000 */
[----:B--2---:R-:W-:Y:S01]  /*0cc0*/  IMAD.MOV R7, RZ, RZ, -R11 ;  /* 0x000000ffff077224 */ /* 0x004fe200078e0a0b */
        /* <DEDUP_REMOVED lines=11> */
[----:B------:R-:W-:Y:S02]  /*0d80*/  ISETP.GE.U32.AND P1, PT, R7, R4, PT ;  /* 0x000000040700720c */ /* 0x000fe40003f26070 */
[-C--:B------:R-:W-:Y:S02]  /*0d90*/  LOP3.LUT R4, R8, R12.reuse, RZ, 0x3c, !PT ;  /* 0x0000000c08047212 */ /* 0x080fe400078e3cff */
[----:B------:R-:W-:Y:S02]  /*0da0*/  LOP3.LUT R12, RZ, R12, RZ, 0x33, !PT ;  /* 0x0000000cff0c7212 */ /* 0x000fe400078e33ff */
[----:B------:R-:W-:Y:S02]  /*0db0*/  ISETP.GE.AND P4, PT, R4, RZ, PT ;  /* 0x000000ff0400720c */ /* 0x000fe40003f86270 */
[----:B------:R-:W-:-:S05]  /*0dc0*/  SHF.R.S32.HI R4, RZ, 0x1f, R5 ;  /* 0x0000001fff047819 */ /* 0x000fca0000011405 */
[----:B------:R-:W-:Y:S01]  /*0dd0*/  @P1 VIADD R10, R10, 0x1 ;  /* 0x000000010a0a1836 */ /* 0x000fe20000000000 */
[----:B---3--:R-:W-:Y:S01]  /*0de0*/  SHF.R.S32.HI R14, RZ, 0x1f, R6 ;  /* 0x0000001fff0e7819 */ /* 0x008fe20000011406 */
        /* <DEDUP_REMOVED lines=15> */
[----:B------:R-:W-:-:S03]  /*0ee0*/  IMAD R6, R4, R46, RZ ;  /* 0x0000002e04067224 */ /* 0x000fc600078e02ff */
[----:B------:R-:W-:Y:S01]  /*0ef0*/  SEL R7, R12, R7, !P2 ;  /* 0x000000070c077207 */ /* 0x000fe20005000000 */
[----:B------:R-:W-:Y:S02]  /*0f00*/  IMAD R6, R5, R47, R6 ;  /* 0x0000002f05067224 */ /* 0x000fe400078e0206 */
[----:B--2---:R-:W-:Y:S01]  /*0f10*/  IMAD.U32 R2, RZ, RZ, UR4 ;  /* 0x00000004ff027e24 */ /* 0x004fe2000f8e00ff */
[----:B------:R-:W-:Y:S01]  /*0f20*/  MOV R3, UR5 ;  /* 0x0000000500037c02 */ /* 0x000fe20008000f00 */
[----:B------:R-:W-:Y:S02]  /*0f30*/  IMAD.IADD R17, R17, 0x1, R6 ;  /* 0x0000000111117824 */ /* 0x000fe400078e0206 */
        /* <DEDUP_REMOVED lines=16> */
.L_x_1682:
[----:B------:R-:W-:-:S13]  /*1040*/  ISETP.NE.AND P0, PT, R5, -0x1, PT ;  /* 0xffffffff0500780c */ /* 0x000fda0003f05270 */
[----:B------:R-:W-:Y:S05]  /*1050*/  @P0 BRA `(.L_x_1684) ;  /* 0x0000000000380947 */ /* 0x000fea0003800000 */
[----:B------:R-:W2:Y:S01]  /*1060*/  LDC.64 R46, c[0x0][0x3b8] ;  /* 0x0000ee00ff2e7b82 */ /* 0x000ea20000000a00 */
[----:B------:R-:W3:Y:S01]  /*1070*/  LDCU.64 UR4, c[0x0][0x3a0] ;  /* 0x00007400ff0477ac */ /* 0x000ee20008000a00 */
[----:B------:R-:W-:Y:S02]  /*1080*/  SHF.R.S32.HI R3, RZ, 0x1f, R4 ;  /* 0x0000001fff037819 */ /* 0x000fe40000011404 */
        /* <DEDUP_REMOVED lines=11> */
.L_x_1684:
[----:B------:R-:W2:Y:S01]  /*1140*/  LDC.64 R46, c[0x0][0x3b8] ;  /* 0x0000ee00ff2e7b82 */ /* 0x000ea20000000a00 */
[----:B------:R-:W-:-:S05]  /*1150*/  IADD3 R2, PT, PT, R4, R5, RZ ;  /* 0x0000000504027210 */ /* 0x000fca0007ffe0ff */
[C---:B--2---:R-:W-:Y:S02]  /*1160*/  IMAD R11, R2.reuse, R47, RZ ;  /* 0x0000002f020b7224 */ /* 0x044fe400078e02ff */
[----:B------:R-:W-:-:S05]  /*1170*/  IMAD.WIDE.U32 R2, R2, R46, RZ ;  /* 0x0000002e02027225 */ /* 0x000fca00078e00ff */
[----:B------:R-:W-:Y:S02]  /*1180*/  IADD3 R11, PT, PT, R3, R11, RZ ;  /* 0x0000000b030b7210 */ /* 0x000fe40007ffe0ff */
[----:B------:R-:W-:Y:S02]  /*1190*/  MOV R13, R2 ;  /* 0x00000002000d7202 */ /* 0x000fe40000000f00 */
.L_x_1685:
        /* <DEDUP_REMOVED lines=14> */
[----:B------:R-:W-:Y:S06]  /*1280*/  BRA `(.L_x_1687) ;  /* 0x0000000000187947 */ /* 0x000fec0003800000 */
.L_x_1686:
[----:B------:R-:W2:Y:S01]  /*1290*/  LDC.64 R2, c[0x0][0x3c0] ;  /* 0x0000f000ff027b82 */ /* 0x000ea20000000a00 */
[----:B------:R-:W-:-:S05]  /*12a0*/  IADD3 R4, PT, PT, R4, R5, RZ ;  /* 0x0000000504047210 */ /* 0x000fca0007ffe0ff */
[C---:B--2---:R-:W-:Y:S02]  /*12b0*/  IMAD R14, R4.reuse, R3, RZ ;  /* 0x00000003040e7224 */ /* 0x044fe400078e02ff */
[----:B------:R-:W-:-:S05]  /*12c0*/  IMAD.WIDE.U32 R4, R4, R2, RZ ;  /* 0x0000000204047225 */ /* 0x000fca00078e00ff */
[----:B------:R-:W-:Y:S02]  /*12d0*/  IADD3 R14, PT, PT, R5, R14, RZ ;  /* 0x0000000e050e7210 */ /* 0x000fe40007ffe0ff */
[----:B------:R-:W-:-:S07]  /*12e0*/  MOV R15, R4 ;  /* 0x00000004000f7202 */ /* 0x000fce0000000f00 */
.L_x_1687:
[----:B------:R-:W2:Y:S01]  /*12f0*/  LDC R12, c[0x0][0x3e8] ;  /* 0x0000fa00ff0c7b82 */ /* 0x000ea20000000800 */
[-C--:B------:R-:W-:Y:S01]  /*1300*/  LOP3.LUT R15, R15, R14.reuse, RZ, 0x3c, !PT ;  /* 0x0000000e0f0f7212 */ /* 0x080fe200078e3cff */
[----:B------:R-:W-:Y:S01]  /*1310*/  IMAD.MOV.U32 R19, RZ, RZ, R11 ;  /* 0x000000ffff137224 */ /* 0x000fe200078e000b */
[----:B------:R-:W-:Y:S02]  /*1320*/  LEA R9, R40, 0xffffff00, 0x8 ;  /* 0xffffff0028097811 */ /* 0x000fe400078e40ff */
[----:B------:R-:W-:Y:S02]  /*1330*/  CS2R R180, SRZ ;  /* 0x0000000000b47805 */ /* 0x000fe4000001ff00 */
[C---:B------:R-:W-:Y:S02]  /*1340*/  LOP3.LUT R14, R15.reuse, R14, RZ, 0x3c, !PT ;  /* 0x0000000e0f0e7212 */ /* 0x040fe400078e3cff */
[----:B------:R-:W-:Y:S02]  /*1350*/  MOV R18, R13 ;  /* 0x0000000d00127202 */ /* 0x000fe40000000f00 */
[----:B------:R-:W-:-:S03]  /*1360*/  LOP3.LUT R15, R15, R14, RZ, 0x3c, !PT ;  /* 0x0000000e0f0f7212 */ /* 0x000fc600078e3cff */
[----:B------:R-:W-:-:S04]  /*1370*/  IMAD.WIDE.U32 R14, R9, R2, R14 ;  /* 0x00000002090e7225 */ /* 0x000fc800078e000e */
[----:B------:R-:W-:Y:S01]  /*1380*/  IMAD R15, R9, R3, R15 ;  /* 0x00000003090f7224 */ /* 0x000fe200078e020f */
[----:B--2---:R-:W-:Y:S02]  /*1390*/  IABS R4, R12 ;  /* 0x0000000c00047213 */ /* 0x004fe40000000000 */
[----:B------:R-:W-:Y:S02]  /*13a0*/  ISETP.NE.AND P2, PT, R12, RZ, PT ;  /* 0x000000ff0c00720c */ /* 0x000fe40003f45270 */
[----:B------:R-:W2:Y:S08]  /*13b0*/  I2F.RP R16, R4 ;  /* 0x0000000400107306 */ /* 0x000eb00000209400 */
[----:B--2---:R-:W2:Y:S02]  /*13c0*/  MUFU.RCP R16, R16 ;  /* 0x0000001000107308 */ /* 0x004ea40000001000 */
[----:B--2---:R-:W-:-:S06]  /*13d0*/  VIADD R16, R16, 0xffffffe ;  /* 0x0ffffffe10107836 */ /* 0x004fcc0000000000 */
[----:B------:R-:W2:Y:S02]  /*13e0*/  F2I.FTZ.U32.TRUNC.NTZ R17, R16 ;  /* 0x0000001000117305 */ /* 0x000ea4000021f000 */
[----:B--2---:R-:W-:Y:S01]  /*13f0*/  IMAD.MOV R5, RZ, RZ, -R17 ;  /* 0x000000ffff057224 */ /* 0x004fe200078e0a11 */
[----:B------:R-:W-:-:S03]  /*1400*/  MOV R16, RZ ;  /* 0x000000ff00107202 */ /* 0x000fc60000000f00 */
[----:B-----5:R-:W-:Y:S01]  /*1410*/  IMAD R6, R5, R4, RZ ;  /* 0x0000000405067224 */ /* 0x020fe200078e02ff */
[----:B------:R-:W-:-:S03]  /*1420*/  IABS R5, R8 ;  /* 0x0000000800057213 */ /* 0x000fc60000000000 */
[----:B------:R-:W-:-:S04]  /*1430*/  IMAD.HI.U32 R10, R17, R6, R16 ;  /* 0x00000006110a7227 */ /* 0x000fc800078e0010 */
[----:B------:R-:W-:-:S04]  /*1440*/  IMAD.MOV.U32 R6, RZ, RZ, R5 ;  /* 0x000000ffff067224 */ /* 0x000fc800078e0005 */
[----:B------:R-:W-:-:S05]  /*1450*/  IMAD.HI.U32 R10, R10, R6, RZ ;  /* 0x000000060a0a7227 */ /* 0x000fca00078e00ff */
[----:B------:R-:W-:-:S05]  /*1460*/  IADD3 R5, PT, PT, -R10, RZ, RZ ;  /* 0x000000ff0a057210 */ /* 0x000fca0007ffe1ff */
[C---:B------:R-:W-:Y:S02]  /*1470*/  IMAD R5, R4.reuse, R5, R6 ;  /* 0x0000000504057224 */ /* 0x040fe400078e0206 */
[----:B-1----:R-:W1:Y:S03]  /*1480*/  LDC.64 R6, c[0x0][0x3d8] ;  /* 0x0000f600ff067b82 */ /* 0x002e660000000a00 */
[----:B------:R-:W-:-:S13]  /*1490*/  ISETP.GT.U32.AND P0, PT, R4, R5, PT ;  /* 0x000000050400720c */ /* 0x000fda0003f04070 */
[----:B------:R-:W-:Y:S01]  /*14a0*/  @!P0 IMAD.IADD R5, R5, 0x1, -R4 ;  /* 0x0000000105058824 */ /* 0x000fe200078e0a04 */
[----:B------:R-:W-:-:S04]  /*14b0*/  @!P0 IADD3 R10, PT, PT, R10, 0x1, RZ ;  /* 0x000000010a0a8810 */ /* 0x000fc80007ffe0ff */
[----:B------:R-:W-:Y:S02]  /*14c0*/  ISETP.GE.U32.AND P1, PT, R5, R4, PT ;  /* 0x000000040500720c */ /* 0x000fe40003f26070 */
[-C--:B------:R-:W-:Y:S02]  /*14d0*/  LOP3.LUT R4, R8, R12.reuse, RZ, 0x3c, !PT ;  /* 0x0000000c08047212 */ /* 0x080fe400078e3cff */
[----:B------:R-:W-:Y:S02]  /*14e0*/  LOP3.LUT R12, RZ, R12, RZ, 0x33, !PT ;  /* 0x0000000cff0c7212 */ /* 0x000fe400078e33ff */
        /* <DEDUP_REMOVED lines=15> */
[----:B------:R-:W-:Y:S01]  /*15e0*/  MOV R13, R14 ;  /* 0x0000000e000d7202 */ /* 0x000fe20000000f00 */
[----:B------:R-:W-:Y:S01]  /*15f0*/  IMAD.IADD R11, R15, 0x1, R7 ;  /* 0x000000010f0b7824 */ /* 0x000fe200078e0207 */
[----:B------:R-:W-:Y:S02]  /*1600*/  MOV R7, R16 ;  /* 0x0000001000077202 */ /* 0x000fe40000000f00 */
[----:B------:R-:W-:-:S07]  /*1610*/  IADD3 R6, PT, PT, R17, R5, RZ ;  /* 0x0000000511067210 */ /* 0x000fce0007ffe0ff */
.L_x_1683:
        /* <DEDUP_REMOVED lines=9> */
[----:B------:R-:W4:Y:S01]  /*16b0*/  LDCU.64 UR8, c[0x0][0x388] ;  /* 0x00007100ff0877ac */ /* 0x000f220008000a00 */
[----:B------:R-:W-:Y:S01]  /*16c0*/  SHF.L.U64.HI R45, R46, 0x5, R47 ;  /* 0x000000052e2d7819 */ /* 0x000fe2000001022f */
[----:B------:R-:W-:Y:S01]  /*16d0*/  IMAD.SHL.U32 R43, R54, 0x20, RZ ;  /* 0x00000020362b7824 */ /* 0x000fe200078e00ff */
[C---:B------:R-:W-:Y:S01]  /*16e0*/  IADD3 R16, P1, PT, R148.reuse, R13, RZ ;  /* 0x0000000d94107210 */ /* 0x040fe20007f3e0ff */
[----:B------:R-:W2:Y:S01]  /*16f0*/  @!P0 LDC.64 R4, c[0x0][0x398] ;  /* 0x0000e600ff048b82 */ /* 0x000ea20000000a00 */
[----:B------:R-:W-:Y:S01]  /*1700*/  IADD3 R20, P3, PT, R148, R7, RZ ;  /* 0x0000000794147210 */ /* 0x000fe20007f7e0ff */
[----:B------:R-:W-:Y:S01]  /*1710*/  IMAD.SHL.U32 R41, R40, 0x100, RZ ;  /* 0x0000010028297824 */ /* 0x000fe200078e00ff */
[----:B------:R-:W-:Y:S01]  /*1720*/  SHF.L.U32 R55, R54, 0x2, RZ ;  /* 0x0000000236377819 */ /* 0x000fe200000006ff */
[----:B------:R-:W-:Y:S01]  /*1730*/  IMAD.X R17, RZ, RZ, R11, P1 ;  /* 0x000000ffff117224 */ /* 0x000fe200008e060b */
[----:B------:R-:W-:Y:S01]  /*1740*/  IADD3.X R21, PT, PT, RZ, R6, RZ, P3, !PT ;  /* 0x00000006ff157210 */ /* 0x000fe20001ffe4ff */
[----:B------:R-:W-:Y:S01]  /*1750*/  IMAD.SHL.U32 R51, R2, 0x20, RZ ;  /* 0x0000002002337824 */ /* 0x000fe200078e00ff */
[----:B------:R-:W-:Y:S01]  /*1760*/  LOP3.LUT R43, R43, 0xc0, RZ, 0xc0, !PT ;  /* 0x000000c02b2b7812 */ /* 0x000fe200078ec0ff */
[----:B------:R-:W3:Y:S01]  /*1770*/  LDC R11, c[0x0][0x450] ;  /* 0x00011400ff0b7b82 */ /* 0x000ee20000000800 */
[----:B------:R-:W-:Y:S01]  /*1780*/  IMAD.WIDE.U32 R16, R178, R2, R16 ;  /* 0x00000002b2107225 */ /* 0x000fe200078e0010 */
[----:B------:R-:W-:-:S02]  /*1790*/  LOP3.LUT R181, R181, R180, RZ, 0x3c, !PT ;  /* 0x000000b4b5b57212 */ /* 0x000fc400078e3cff */
[----:B------:R-:W-:Y:S01]  /*17a0*/  LOP3.LUT R43, R43, 0x18, R55, 0xf8, !PT ;  /* 0x000000182b2b7812 */ /* 0x000fe200078ef837 */
[----:B-1----:R-:W-:Y:S01]  /*17b0*/  @P0 IMAD.WIDE.U32 R18, R170, R102, RZ ;  /* 0x00000066aa120225 */ /* 0x002fe200078e00ff */
[----:B------:R-:W-:Y:S02]  /*17c0*/  LOP3.LUT R55, R55, 0xc, RZ, 0xc0, !PT ;  /* 0x0000000c37377812 */ /* 0x000fe400078ec0ff */
[----:B------:R-:W-:Y:S01]  /*17d0*/  LOP3.LUT R180, R181, R180, RZ, 0x3c, !PT ;  /* 0x000000b4b5b47212 */ /* 0x000fe200078e3cff */
[----:B------:R-:W-:Y:S01]  /*17e0*/  IMAD.WIDE.U32 R20, R178, R46, R20 ;  /* 0x0000002eb2147225 */ /* 0x000fe200078e0014 */
[----:B------:R-:W-:Y:S02]  /*17f0*/  LOP3.LUT R100, R48, 0x20, RZ, 0xc0, !PT ;  /* 0x0000002030647812 */ /* 0x000fe400078ec0ff */
[----:B------:R-:W-:Y:S01]  /*1800*/  IADD3 R49, PT, PT, R41, -0x100, RZ ;  /* 0xffffff0029317810 */ /* 0x000fe20007ffe0ff */
[----:B------:R-:W-:Y:S01]  /*1810*/  IMAD R7, R178, R3, R17 ;  /* 0x00000003b2077224 */ /* 0x000fe200078e0211 */
[----:B------:R-:W-:Y:S01]  /*1820*/  SHF.L.U32 R6, R20, 0x1, RZ ;  /* 0x0000000114067819 */ /* 0x000fe200000006ff */
[----:B------:R-:W-:Y:S01]  /*1830*/  IMAD.SHL.U32 R46, R46, 0x20, RZ ;  /* 0x000000202e2e7824 */ /* 0x000fe200078e00ff */
[----:B------:R-:W-:Y:S01]  /*1840*/  LOP3.LUT R181, R181, R180, RZ, 0x3c, !PT ;  /* 0x000000b4b5b57212 */ /* 0x000fe200078e3cff */
[----:B--2---:R-:W-:Y:S01]  /*1850*/  @!P0 IMAD.WIDE.U32 R14, R171, R4, RZ ;  /* 0x00000004ab0e8225 */ /* 0x004fe200078e00ff */
[----:B------:R-:W-:-:S02]  /*1860*/  SHF.L.U64.HI R7, R16, 0x1, R7 ;  /* 0x0000000110077819 */ /* 0x000fc40000010207 */
[----:B----4-:R-:W-:Y:S01]  /*1870*/  IADD3 R6, P1, PT, R6, UR8, RZ ;  /* 0x0000000806067c10 */ /* 0x010fe2000ff3e0ff */
[----:B------:R-:W-:Y:S02]  /*1880*/  @!P0 IMAD.MOV.U32 R4, RZ, RZ, R14 ;  /* 0x000000ffff048224 */ /* 0x000fe400078e000e */
[----:B------:R-:W-:Y:S01]  /*1890*/  @P0 IMAD.MOV.U32 R4, RZ, RZ, R18 ;  /* 0x000000ffff040224 */ /* 0x000fe200078e0012 */
[----:B---3--:R-:W-:Y:S01]  /*18a0*/  LEA.HI R11, R11, R11, RZ, 0x1 ;  /* 0x0000000b0b0b7211 */ /* 0x008fe200078f08ff */
[----:B------:R-:W-:Y:S02]  /*18b0*/  @!P0 IMAD R5, R171, R5, R15 ;  /* 0x00000005ab058224 */ /* 0x000fe400078e020f */
[----:B------:R-:W-:Y:S01]  /*18c0*/  @P0 IMAD R5, R170, R103, R19 ;  /* 0x00000067aa050224 */ /* 0x000fe200078e0213 */
[----:B------:R-:W-:Y:S01]  /*18d0*/  IADD3 R4, P0, PT, R148, R4, RZ ;  /* 0x0000000494047210 */ /* 0x000fe20007f1e0ff */
[----:B------:R-:W-:Y:S01]  /*18e0*/  IMAD.WIDE.U32 R14, R0, 0x40, R178 ;  /* 0x00000040000e7825 */ /* 0x000fe200078e00b2 */
[----:B------:R-:W-:-:S03]  /*18f0*/  SHF.R.S32.HI R11, RZ, 0x1, R11 ;  /* 0x00000001ff0b7819 */ /* 0x000fc6000001140b */
[----:B------:R-:W-:Y:S02]  /*1900*/  IMAD.X R5, RZ, RZ, R5, P0 ;  /* 0x000000ffff057224 */ /* 0x000fe400000e0605 */
[----:B------:R-:W-:Y:S01]  /*1910*/  IMAD R0, R178, R47, R21 ;  /* 0x0000002fb2007224 */ /* 0x000fe200078e0215 */
[----:B------:R-:W-:Y:S01]  /*1920*/  SHF.L.U64.HI R47, R2, 0x5, R3 ;  /* 0x00000005022f7819 */ /* 0x000fe20000010203 */
[----:B------:R-:W-:Y:S01]  /*1930*/  IMAD.WIDE.U32 R4, R8, UR4, R4 ;  /* 0x0000000408047c25 */ /* 0x000fe2000f8e0004 */
[----:B------:R-:W-:Y:S02]  /*1940*/  SHF.R.S32.HI R3, RZ, 0x1f, R44 ;  /* 0x0000001fff037819 */ /* 0x000fe4000001142c */
[----:B------:R-:W-:Y:S01]  /*1950*/  SHF.L.U64.HI R0, R20, 0x1, R0 ;  /* 0x0000000114007819 */ /* 0x000fe20000010200 */
[----:B------:R-:W-:Y:S01]  /*1960*/  IMAD R5, R8, UR5, R5 ;  /* 0x0000000508057c24 */ /* 0x000fe2000f8e0205 */
[----:B------:R-:W1:Y:S01]  /*1970*/  LDCU.64 UR4, c[0x0][0x390] ;  /* 0x00007200ff0477ac */ /* 0x000e620008000a00 */
[----:B------:R-:W-:Y:S01]  /*1980*/  IMAD.SHL.U32 R8, R16, 0x2, RZ ;  /* 0x0000000210087824 */ /* 0x000fe200078e00ff */
[----:B------:R-:W-:Y:S01]  /*1990*/  LEA.HI R3, R3, R44, RZ, 0x8 ;  /* 0x0000002c03037211 */ /* 0x000fe200078f40ff */
[----:B------:R-:W-:Y:S01]  /*19a0*/  IMAD R50, R15, R102, RZ ;  /* 0x000000660f327224 */ /* 0x000fe200078e02ff */
[----:B------:R-:W-:Y:S01]  /*19b0*/  IADD3.X R0, PT, PT, R0, UR9, RZ, P1, !PT ;  /* 0x0000000900007c10 */ /* 0x000fe20008ffe4ff */
[----:B------:R-:W-:Y:S01]  /*19c0*/  IMAD R56, R178, R11, R55 ;  /* 0x0000000bb2387224 */ /* 0x000fe200078e0237 */
[----:B------:R-:W-:Y:S01]  /*19d0*/  SHF.R.S32.HI R58, RZ, 0x8, R3 ;  /* 0x00000008ff3a7819 */ /* 0x000fe20000011403 */
[----:B------:R-:W-:-:S02]  /*19e0*/  IMAD R50, R14, R103, R50 ;  /* 0x000000670e327224 */ /* 0x000fc400078e0232 */
[--C-:B------:R-:W-:Y:S01]  /*19f0*/  IMAD.IADD R55, R55, 0x1, R56.reuse ;  /* 0x0000000137377824 */ /* 0x100fe200078e0238 */
[----:B------:R-:W-:Y:S01]  /*1a00*/  SHF.R.S32.HI R53, RZ, 0x1f, R56 ;  /* 0x0000001fff357819 */ /* 0x000fe20000011438 */
[----:B------:R-:W-:-:S03]  /*1a10*/  IMAD.WIDE.U32 R102, R14, R102, R4 ;  /* 0x000000660e667225 */ /* 0x000fc600078e0004 */
[----:B------:R-:W-:Y:S01]  /*1a20*/  SHF.R.S32.HI R52, RZ, 0x1f, R55 ;  /* 0x0000001fff347819 */ /* 0x000fe20000011437 */
[----:B------:R-:W-:Y:S02]  /*1a30*/  IMAD.MOV.U32 R175, RZ, RZ, R6 ;  /* 0x000000ffffaf7224 */ /* 0x000fe400078e0006 */
[----:B------:R-:W-:Y:S01]  /*1a40*/  IMAD.MOV.U32 R174, RZ, RZ, R0 ;  /* 0x000000ffffae7224 */ /* 0x000fe200078e0000 */
[----:B-1----:R-:W-:Y:S01]  /*1a50*/  IADD3 R8, P0, PT, R8, UR4, RZ ;  /* 0x0000000408087c10 */ /* 0x002fe2000ff1e0ff */
[----:B------:R-:W-:-:S03]  /*1a60*/  IMAD.IADD R50, R103, 0x1, R50 ;  /* 0x0000000167327824 */ /* 0x000fc600078e0232 */
[----:B------:R-:W-:Y:S01]  /*1a70*/  IADD3.X R7, PT, PT, R7, UR5, RZ, P0, !PT ;  /* 0x0000000507077c10 */ /* 0x000fe200087fe4ff */
[----:B------:R-:W-:Y:S01]  /*1a80*/  IMAD.MOV.U32 R177, RZ, RZ, R8 ;  /* 0x000000ffffb17224 */ /* 0x000fe200078e0008 */
[----:B------:R-:W-:Y:S02]  /*1a90*/  ISETP.GE.AND P0, PT, R58, R40, PT ;  /* 0x000000283a00720c */ /* 0x000fe40003f06270 */
[----:B------:R-:W-:-:S11]  /*1aa0*/  MOV R176, R7 ;  /* 0x0000000700b07202 */ /* 0x000fd60000000f00 */
[----:B------:R-:W-:Y:S05]  /*1ab0*/  @P0 BRA `(.L_x_1688) ;  /* 0x0000006400300947 */ /* 0x000fea0003800000 */
[----:B------:R-:W1:Y:S01]  /*1ac0*/  LDC.64 R4, c[0x0][0x4a0] ;  /* 0x00012800ff047b82 */ /* 0x000e620000000a00 */
[----:B------:R-:W2:Y:S01]  /*1ad0*/  LDCU.128 UR16, c[0x0][0x4b0] ;  /* 0x00009600ff1077ac */ /* 0x000ea20008000c00 */
[----:B------:R-:W-:Y:S01]  /*1ae0*/  IMAD.MOV.U32 R149, RZ, RZ, RZ ;  /* 0x000000ffff957224 */ /* 0x000fe200078e00ff */
[----:B------:R-:W-:Y:S01]  /*1af0*/  SHF.L.U32 R99, R11, 0x5, RZ ;  /* 0x000000050b637819 */ /* 0x000fe200000006ff */
[----:B------:R-:W-:Y:S01]  /*1b00*/  @!P4 IMAD.MOV R10, RZ, RZ, -R10 ;  /* 0x000000ffff0ac224 */ /* 0x000fe200078e0a0a */
[----:B------:R-:W3:Y:S01]  /*1b10*/  LDCU.128 UR8, c[0x0][0x490] ;  /* 0x00009200ff0877ac */ /* 0x000ee20008000c00 */
[----:B-----5:R-:W-:Y:S01]  /*1b20*/  IMAD.IADD R30, R49, 0x1, R9 ;  /* 0x00000001311e7824 */ /* 0x020fe200078e0209 */
[----:B------:R-:W-:Y:S01]  /*1b30*/  SHF.R.S32.HI R9, RZ, 0x1f, R44 ;  /* 0x0000001fff097819 */ /* 0x000fe2000001142c */
[----:B------:R-:W4:Y:S01]  /*1b40*/  LDC.64 R2, c[0x0][0x4a8] ;  /* 0x00012a00ff027b82 */ /* 0x000f220000000a00 */
[----:B------:R-:W4:Y:S01]  /*1b50*/  LDCU.128 UR12, c[0x0][0x4c0] ;  /* 0x00009800ff0c77ac */ /* 0x000f220008000c00 */
[----:B------:R-:W-:Y:S01]  /*1b60*/  SEL R12, R12, R10, !P2 ;  /* 0x0000000a0c0c7207 */ /* 0x000fe20005000000 */
[----:B------:R-:W-:Y:S01]  /*1b70*/  IMAD R30, R30, R11, RZ ;  /* 0x0000000b1e1e7224 */ /* 0x000fe200078e02ff */
[C---:B------:R-:W-:Y:S01]  /*1b80*/  SHF.L.U32 R88, R11.reuse, 0x6, RZ ;  /* 0x000000060b587819 */ /* 0x040fe200000006ff */
[----:B------:R-:W4:Y:S01]  /*1b90*/  LDCU.64 UR4, c[0x0][0x488] ;  /* 0x00009100ff0477ac */ /* 0x000f220008000a00 */
[----:B------:R-:W-:Y:S01]  /*1ba0*/  SHF.R.S32.HI R18, RZ, 0x1f, R12 ;  /* 0x0000001fff127819 */ /* 0x000fe2000001140c */
[C---:B------:R-:W-:Y:S01]  /*1bb0*/  IMAD R92, R11.reuse, 0x60, RZ ;  /* 0x000000600b5c7824 */ /* 0x040fe200078e02ff */
[----:B------:R-:W-:Y:S01]  /*1bc0*/  MOV R60, R8 ;  /* 0x00000008003c7202 */ /* 0x000fe20000000f00 */
[----:B------:R-:W-:Y:S01]  /*1bd0*/  UMOV UR21, URZ ;  /* 0x000000ff00157c82 */ /* 0x000fe20008000000 */
[C---:B------:R-:W-:Y:S01]  /*1be0*/  IMAD R91, R11.reuse, 0xa0, RZ ;  /* 0x000000a00b5b7824 */ /* 0x040fe200078e02ff */
[----:B--2---:R-:W-:Y:S01]  /*1bf0*/  USHF.L.U64.HI UR20, UR16, 0x6, UR17 ;  /* 0x0000000610147899 */ /* 0x004fe20008010211 */
[C---:B------:R-:W-:Y:S01]  /*1c00*/  IMAD R90, R11.reuse, 0xc0, RZ ;  /* 0x000000c00b5a7824 */ /* 0x040fe200078e02ff */
[----:B------:R-:W-:Y:S01]  /*1c10*/  MOV R63, R6 ;  /* 0x00000006003f7202 */ /* 0x000fe20000000f00 */
[----:B------:R-:W-:Y:S01]  /*1c20*/  IMAD R89, R11, 0xe0, RZ ;  /* 0x000000e00b597824 */ /* 0x000fe200078e02ff */
[----:B------:R-:W-:Y:S01]  /*1c30*/  VIMNMX R58, PT, PT, RZ, R58, !PT ;  /* 0x0000003aff3a7248 */ /* 0x000fe20007fe0100 */
[----:B-1----:R-:W-:Y:S01]  /*1c40*/  IMAD.WIDE.U32 R14, R171, R4, R148 ;  /* 0x00000004ab0e7225 */ /* 0x002fe200078e0094 */
[----:B------:R-:W-:-:S02]  /*1c50*/  IADD3 R98, PT, PT, R178, 0x40, RZ ;  /* 0x00000040b2627810 */ /* 0x000fc40007ffe0ff */
[C---:B------:R-:W-:Y:S01]  /*1c60*/  IADD3 R96, PT, PT, R178.reuse, 0x80, RZ ;  /* 0x00000080b2607810 */ /* 0x040fe20007ffe0ff */
[C---:B------:R-:W-:Y:S01]  /*1c70*/  IMAD R15, R171.reuse, R5, R15 ;  /* 0x00000005ab0f7224 */ /* 0x040fe200078e020f */
[----:B------:R-:W-:Y:S01]  /*1c80*/  IADD3 R94, PT, PT, R178, 0xc0, RZ ;  /* 0x000000c0b25e7810 */ /* 0x000fe20007ffe0ff */
[----:B---3--:R-:W-:Y:S01]  /*1c90*/  IMAD.WIDE.U32 R4, R171, UR10, R148 ;  /* 0x0000000aab047c25 */ /* 0x008fe2000f8e0094 */
[----:B------:R-:W-:Y:S02]  /*1ca0*/  MOV R84, R49 ;  /* 0x0000003100547202 */ /* 0x000fe40000000f00 */
[C---:B----4-:R-:W-:Y:S01]  /*1cb0*/  SHF.L.U64.HI R74, R2.reuse, 0x5, R3 ;  /* 0x00000005024a7819 */ /* 0x050fe20000010203 */
[C---:B------:R-:W-:Y:S01]  /*1cc0*/  IMAD.WIDE.U32 R14, R49.reuse, UR16, R14 ;  /* 0x00000010310e7c25 */ /* 0x040fe2000f8e000e */
[----:B------:R-:W-:Y:S02]  /*1cd0*/  SHF.L.U32 R75, R2, 0x5, RZ ;  /* 0x00000005024b7819 */ /* 0x000fe400000006ff */
[----:B------:R-:W-:Y:S01]  /*1ce0*/  SHF.R.S32.HI R82, RZ, 0x1f, R99 ;  /* 0x0000001fff527819 */ /* 0x000fe20000011463 */
[----:B------:R-:W-:Y:S01]  /*1cf0*/  IMAD R16, R18, UR12, RZ ;  /* 0x0000000c12107c24 */ /* 0x000fe2000f8e02ff */
[----:B------:R-:W-:Y:S01]  /*1d00*/  SHF.R.S32.HI R81, RZ, 0x1f, R88 ;  /* 0x0000001fff517819 */ /* 0x000fe20000011458 */
[----:B------:R-:W-:Y:S01]  /*1d10*/  IMAD R15, R49, UR17, R15 ;  /* 0x00000011310f7c24 */ /* 0x000fe2000f8e020f */
[----:B------:R-:W-:Y:S01]  /*1d20*/  SHF.R.S32.HI R80, RZ, 0x1f, R92 ;  /* 0x0000001fff507819 */ /* 0x000fe2000001145c */
[----:B------:R-:W-:Y:S01]  /*1d30*/  IMAD R5, R171, UR11, R5 ;  /* 0x0000000bab057c24 */ /* 0x000fe2000f8e0205 */
[----:B------:R-:W1:Y:S01]  /*1d40*/  LDCU.64 UR10, c[0x0][0x4d0] ;  /* 0x00009a00ff0a77ac */ /* 0x000e620008000a00 */
[C---:B------:R-:W-:Y:S01]  /*1d50*/  IMAD R16, R12.reuse, UR13, R16 ;  /* 0x0000000d0c107c24 */ /* 0x040fe2000f8e0210 */
[----:B------:R-:W-:Y:S01]  /*1d60*/  SHF.R.S32.HI R78, RZ, 0x1f, R91 ;  /* 0x0000001fff4e7819 */ /* 0x000fe2000001145b */
[----:B------:R-:W-:Y:S01]  /*1d70*/  IMAD.WIDE.U32 R14, R12, UR12, R14 ;  /* 0x0000000c0c0e7c25 */ /* 0x000fe2000f8e000e */
[----:B------:R-:W-:Y:S01]  /*1d80*/  SHF.R.S32.HI R77, RZ, 0x1f, R90 ;  /* 0x0000001fff4d7819 */ /* 0x000fe2000001145a */
[----:B------:R-:W2:Y:S01]  /*1d90*/  LDCU.64 UR12, c[0x0][0x4e0] ;  /* 0x00009c00ff0c77ac */ /* 0x000ea20008000a00 */
[----:B------:R-:W-:Y:S01]  /*1da0*/  SHF.R.S32.HI R76, RZ, 0x1f, R89 ;  /* 0x0000001fff4c7819 */ /* 0x000fe20000011459 */
[----:B------:R-:W-:Y:S01]  /*1db0*/  IMAD.WIDE.U32 R4, R49, R2, R4 ;  /* 0x0000000231047225 */ /* 0x000fe200078e0004 */
[----:B------:R-:W-:-:S03]  /*1dc0*/  IADD3 R17, PT, PT, R15, R16, RZ ;  /* 0x000000100f117210 */ /* 0x000fc60007ffe0ff */
[----:B------:R-:W-:Y:S01]  /*1dd0*/  IMAD.MOV.U32 R16, RZ, RZ, R14 ;  /* 0x000000ffff107224 */ /* 0x000fe200078e000e */
[----:B------:R-:W-:Y:S01]  /*1de0*/  IADD3 R14, P0, PT, -R44, R178, RZ ;  /* 0x000000b22c0e7210 */ /* 0x000fe20007f1e1ff */
[----:B------:R-:W-:Y:S02]  /*1df0*/  IMAD R18, R18, UR18, RZ ;  /* 0x0000001212127c24 */ /* 0x000fe4000f8e02ff */
[----:B------:R-:W-:Y:S01]  /*1e00*/  IMAD R5, R49, R3, R5 ;  /* 0x0000000331057224 */ /* 0x000fe200078e0205 */
[----:B------:R-:W-:Y:S01]  /*1e10*/  IADD3.X R9, PT, PT, RZ, ~R9, RZ, P0, !PT ;  /* 0x80000009ff097210 */ /* 0x000fe200007fe4ff */
[----:B------:R-:W-:Y:S01]  /*1e20*/  IMAD R18, R12, UR19, R18 ;  /* 0x000000130c127c24 */ /* 0x000fe2000f8e0212 */
[----:B------:R-:W-:Y:S01]  /*1e30*/  IADD3 R67, P0, PT, R30, R55, RZ ;  /* 0x000000371e437210 */ /* 0x000fe20007f1e0ff */
[----:B------:R-:W-:Y:S01]  /*1e40*/  IMAD.WIDE.U32 R12, R12, UR18, R4 ;  /* 0x000000120c0c7c25 */ /* 0x000fe2000f8e0004 */
[----:B------:R-:W-:Y:S01]  /*1e50*/  SHF.R.S32.HI R4, RZ, 0x1f, R30 ;  /* 0x0000001fff047819 */ /* 0x000fe2000001141e */
[----:B------:R-:W-:Y:S01]  /*1e60*/  USHF.L.U32 UR18, UR16, 0x6, URZ ;  /* 0x0000000610127899 */ /* 0x000fe200080006ff */
[----:B------:R-:W-:Y:S01]  /*1e70*/  IADD3 R30, P1, PT, R30, R56, RZ ;  /* 0x000000381e1e7210 */ /* 0x000fe20007f3e0ff */
[----:B------:R-:W-:Y:S01]  /*1e80*/  IMAD R64, R9, UR16, RZ ;  /* 0x0000001009407c24 */ /* 0x000fe2000f8e02ff */
[----:B------:R-:W-:Y:S01]  /*1e90*/  IADD3 R19, PT, PT, R13, R18, RZ ;  /* 0x000000120d137210 */ /* 0x000fe20007ffe0ff */
[C---:B------:R-:W-:Y:S01]  /*1ea0*/  IMAD.X R66, R4.reuse, 0x1, R52, P0 ;  /* 0x0000000104427824 */ /* 0x040fe200000e0634 */
[----:B------:R-:W-:Y:S01]  /*1eb0*/  MOV R18, R12 ;  /* 0x0000000c00127202 */ /* 0x000fe20000000f00 */
[----:B------:R-:W-:Y:S01]  /*1ec0*/  IMAD.X R4, R4, 0x1, R53, P1 ;  /* 0x0000000104047824 */ /* 0x000fe200008e0635 */
[----:B------:R-:W-:Y:S01]  /*1ed0*/  USHF.L.U32 UR19, UR16, 0x8, URZ ;  /* 0x0000000810137899 */ /* 0x000fe200080006ff */
[----:B------:R-:W-:Y:S01]  /*1ee0*/  IMAD.WIDE.U32 R16, R14, UR16, R16 ;  /* 0x000000100e107c25 */ /* 0x000fe2000f8e0010 */
[----:B------:R-:W3:Y:S01]  /*1ef0*/  LDCU UR16, c[0x0][0x450] ;  /* 0x00008a00ff1077ac */ /* 0x000ee20008000800 */
[----:B------:R-:W-:-:S02]  /*1f00*/  SHF.L.U64.HI R66, R67, 0x1, R66 ;  /* 0x0000000143427819 */ /* 0x000fc40000010242 */
[C---:B------:R-:W-:Y:S01]  /*1f10*/  SHF.L.U64.HI R4, R30.reuse, 0x1, R4 ;  /* 0x000000011e047819 */ /* 0x040fe20000010204 */
[----:B------:R-:W-:Y:S01]  /*1f20*/  IMAD.SHL.U32 R30, R30, 0x2, RZ ;  /* 0x000000021e1e7824 */ /* 0x000fe200078e00ff */
[----:B------:R-:W-:Y:S01]  /*1f30*/  LEA R65, P3, R16, UR8, 0x1 ;  /* 0x0000000810417c11 */ /* 0x000fe2000f8608ff */
[----:B------:R-:W-:Y:S01]  /*1f40*/  IMAD R64, R14, UR17, R64 ;  /* 0x000000110e407c24 */ /* 0x000fe2000f8e0240 */
[----:B------:R-:W4:Y:S01]  /*1f50*/  LDCU.U8 UR17, c[0x0][0x533] ;  /* 0x0000a660ff1177ac */ /* 0x000f220008000000 */
[-C--:B------:R-:W-:Y:S01]  /*1f60*/  IMAD R9, R9, R2.reuse, RZ ;  /* 0x0000000209097224 */ /* 0x080fe200078e02ff */
[----:B------:R-:W-:Y:S01]  /*1f70*/  IADD3 R12, P0, PT, R30, UR14, RZ ;  /* 0x0000000e1e0c7c10 */ /* 0x000fe2000ff1e0ff */
[----:B------:R-:W-:Y:S02]  /*1f80*/  IMAD.SHL.U32 R67, R67, 0x2, RZ ;  /* 0x0000000243437824 */ /* 0x000fe400078e00ff */
[----:B------:R-:W-:Y:S01]  /*1f90*/  IMAD R9, R14, R3, R9 ;  /* 0x000000030e097224 */ /* 0x000fe200078e0209 */
[----:B------:R-:W-:Y:S01]  /*1fa0*/  IADD3.X R13, PT, PT, R4, UR15, RZ, P0, !PT ;  /* 0x0000000f040d7c10 */ /* 0x000fe200087fe4ff */
[----:B------:R-:W-:Y:S01]  /*1fb0*/  IMAD.WIDE.U32 R14, R14, R2, R18 ;  /* 0x000000020e0e7225 */ /* 0x000fe200078e0012 */
[----:B-1----:R-:W-:-:S02]  /*1fc0*/  IADD3 R30, P0, PT, R30, UR10, RZ ;  /* 0x0000000a1e1e7c10 */ /* 0x002fc4000ff1e0ff */
[----:B------:R-:W-:Y:S01]  /*1fd0*/  IADD3 R69, P1, PT, R67, UR14, RZ ;  /* 0x0000000e43457c10 */ /* 0x000fe2000ff3e0ff */
[----:B------:R-:W-:Y:S01]  /*1fe0*/  IMAD.SHL.U32 R72, R2, 0x100, RZ ;  /* 0x0000010002487824 */ /* 0x000fe200078e00ff */
[----:B------:R-:W-:Y:S01]  /*1ff0*/  IADD3.X R31, PT, PT, R4, UR11, RZ, P0, !PT ;  /* 0x0000000b041f7c10 */ /* 0x000fe200087fe4ff */
[----:B------:R-:W-:Y:S01]  /*2000*/  IMAD.IADD R9, R15, 0x1, R9 ;  /* 0x000000010f097824 */ /* 0x000fe200078e0209 */
[----:B------:R-:W-:Y:S01]  /*2010*/  IADD3 R73, P0, PT, RZ, -UR21, RZ ;  /* 0x80000015ff497c10 */ /* 0x000fe2000ff1e0ff */
[----:B------:R-:W-:Y:S01]  /*2020*/  IMAD.SHL.U32 R87, R11, 0x80, RZ ;  /* 0x000000800b577824 */ /* 0x000fe200078e00ff */
[----:B------:R-:W-:Y:S01]  /*2030*/  LEA R10, P2, R14, UR4, 0x1 ;  /* 0x000000040e0a7c11 */ /* 0x000fe2000f8408ff */
[----:B------:R-:W-:Y:S01]  /*2040*/  IMAD.IADD R64, R17, 0x1, R64 ;  /* 0x0000000111407824 */ /* 0x000fe200078e0240 */
[----:B------:R-:W-:Y:S01]  /*2050*/  IADD3.X R70, PT, PT, RZ, ~UR19, RZ, P0, !PT ;  /* 0x80000013ff467c10 */ /* 0x000fe200087fe4ff */
[----:B------:R-:W-:Y:S01]  /*2060*/  IMAD.X R72, RZ, RZ, ~R72, P0 ;  /* 0x000000ffff487224 */ /* 0x000fe200000e0e48 */
[----:B------:R-:W-:Y:S01]  /*2070*/  IADD3.X R68, PT, PT, R66, UR15, RZ, P1, !PT ;  /* 0x0000000f42447c10 */ /* 0x000fe20008ffe4ff */
[----:B------:R-:W-:Y:S01]  /*2080*/  IMAD.MOV.U32 R59, RZ, RZ, R7 ;  /* 0x000000ffff3b7224 */ /* 0x000fe200078e0007 */
[----:B------:R-:W-:Y:S01]  /*2090*/  IADD3 R67, P1, PT, R67, UR10, RZ ;  /* 0x0000000a43437c10 */ /* 0x000fe2000ff3e0ff */
[----:B------:R-:W-:Y:S01]  /*20a0*/  IMAD.MOV.U32 R62, RZ, RZ, R0 ;  /* 0x000000ffff3e7224 */ /* 0x000fe200078e0000 */
[C---:B------:R-:W-:Y:S01]  /*20b0*/  SHF.R.S64 R71, R73.reuse, 0x1f, R70 ;  /* 0x0000001f49477819 */ /* 0x040fe20000001046 */
[----:B------:R-:W-:Y:S01]  /*20c0*/  VIADD R57, R178, 0x20 ;  /* 0x00000020b2397836 */ /* 0x000fe20000000000 */
[----:B------:R-:W-:Y:S01]  /*20d0*/  LEA.HI.X R9, R14, UR5, R9, 0x1, P2 ;  /* 0x000000050e097c11 */ /* 0x000fe200090f0c09 */
[C---:B------:R-:W-:Y:S01]  /*20e0*/  VIADD R97, R178.reuse, 0x60 ;  /* 0x00000060b2617836 */ /* 0x040fe20000000000 */
[----:B------:R-:W-:Y:S01]  /*20f0*/  SHF.R.S64 R73, R73, 0x1f, R72 ;  /* 0x0000001f49497819 */ /* 0x000fe20000001048 */
[C---:B------:R-:W-:Y:S01]  /*2100*/  VIADD R95, R178.reuse, 0xa0 ;  /* 0x000000a0b25f7836 */ /* 0x040fe20000000000 */
[----:B------:R-:W-:Y:S01]  /*2110*/  SHF.R.S32.HI R79, RZ, 0x1f, R87 ;  /* 0x0000001fff4f7819 */ /* 0x000fe20000011457 */
[----:B------:R-:W-:Y:S01]  /*2120*/  VIADD R93, R178, 0xe0 ;  /* 0x000000e0b25d7836 */ /* 0x000fe20000000000 */
[----:B---3--:R-:W-:Y:S01]  /*2130*/  MOV R14, UR16 ;  /* 0x00000010000e7c02 */ /* 0x008fe20008000f00 */
[C---:B------:R-:W-:Y:S01]  /*2140*/  IMAD R86, R40.reuse, -0x100, R44 ;  /* 0xffffff0028567824 */ /* 0x040fe200078e022c */
[----:B------:R-:W-:Y:S01]  /*2150*/  SHF.R.S32.HI R70, RZ, 0x1f, R70 ;  /* 0x0000001fff467819 */ /* 0x000fe20000011446 */
[----:B------:R-:W-:Y:S01]  /*2160*/  IMAD R85, R40, -0x100, R42 ;  /* 0xffffff0028557824 */ /* 0x000fe200078e022a */
[----:B------:R-:W-:Y:S01]  /*2170*/  SHF.R.S32.HI R72, RZ, 0x1f, R72 ;  /* 0x0000001fff487819 */ /* 0x000fe20000011448 */
[----:B------:R-:W-:Y:S01]  /*2180*/  IMAD.MOV.U32 R83, RZ, RZ, R40 ;  /* 0x000000ffff537224 */ /* 0x000fe200078e0028 */
[----:B------:R-:W-:Y:S01]  /*2190*/  LEA.HI.X R64, R16, UR9, R64, 0x1, P3 ;  /* 0x0000000910407c11 */ /* 0x000fe200098f0c40 */
[----:B------:R-:W1:Y:S01]  /*21a0*/  LDCU.64 UR4, c[0x0][0x3b8] ;  /* 0x00007700ff0477ac */ /* 0x000e620008000a00 */
[----:B------:R-:W-:Y:S01]  /*21b0*/  IADD3.X R66, PT, PT, R66, UR11, RZ, P1, !PT ;  /* 0x0000000b42427c10 */ /* 0x000fe20008ffe4ff */
[----:B------:R-:W3:Y:S01]  /*21c0*/  LDCU.64 UR14, c[0x0][0x3c0] ;  /* 0x00007800ff0e77ac */ /* 0x000ee20008000a00 */
[----:B------:R-:W1:Y:S01]  /*21d0*/  LDCU.128 UR8, c[0x0][0x3a0] ;  /* 0x00007400ff0877ac */ /* 0x000e620008000c00 */
[----:B--2-4-:R-:W-:-:S11]  /*21e0*/  UISETP.NE.AND UP0, UPT, UR17, URZ, UPT ;  /* 0x000000ff1100728c */ /* 0x014fd6000bf05270 */
.L_x_1726:
        /* <DEDUP_REMOVED lines=16> */
[----:B------:R-:W-:Y:S01]  /*22f0*/  @P2 IMAD.MOV.U32 R2, RZ, RZ, R65 ;  /* 0x000000ffff022224 */ /* 0x000fe200078e0041 */
[CC--:B------:R-:W-:Y:S01]  /*2300*/  ISETP.GE.AND P0, PT, R98.reuse, R85.reuse, PT ;  /* 0x000000556200720c */ /* 0x0c0fe20003f06270 */
[----:B------:R-:W-:Y:S02]  /*2310*/  @P2 IMAD.MOV.U32 R3, RZ, RZ, R64 ;  /* 0x000000ffff032224 */ /* 0x000fe400078e0040 */
[----:B------:R-:W-:Y:S01]  /*2320*/  @P2 IMAD.MOV.U32 R61, RZ, RZ, R59 ;  /* 0x000000ffff3d2224 */ /* 0x000fe200078e003b */
[-C--:B------:R-:W-:Y:S02]  /*2330*/  ISETP.LT.OR P5, PT, R98, R86.reuse, P0 ;  /* 0x000000566200720c */ /* 0x080fe400007a1670 */
[----:B------:R2:W4:Y:S11]  /*2340*/  @P2 LDG.E.128 R4, desc[UR6][R2.64] ;  /* 0x0000000602042981 */ /* 0x000536000c1e1d00 */
[----:B------:R-:W-:Y:S04]  /*2350*/  @!P5 IADD3 R16, P0, PT, R22, UR18, RZ ;  /* 0x000000121610dc10 */ /* 0x000fe8000ff1e0ff */
[----:B------:R-:W-:Y:S02]  /*2360*/  @!P5 IADD3.X R17, PT, PT, R23, UR20, RZ, P0, !PT ;  /* 0x000000141711dc10 */ /* 0x000fe400087fe4ff */
[C---:B------:R-:W-:Y:S04]  /*2370*/  ISETP.GE.AND P0, PT, R97.reuse, R85, PT ;  /* 0x000000556100720c */ /* 0x040fe80003f06270 */
[----:B------:R-:W-:Y:S11]  /*2380*/  ISETP.GE.AND P6, PT, R97, R86, !P0 ;  /* 0x000000566100720c */ /* 0x000ff600047c6270 */
[----:B------:R-:W-:Y:S02]  /*2390*/  @!UPT UIADD3 URZ, UPT, UPT, URZ, URZ, URZ ;  /* 0x000000fffffff290 */ /* 0x000fe4000fffe0ff */
[----:B--2---:R-:W2:Y:S01]  /*23a0*/  @P6 LDC.64 R2, c[0x0][0x4b0] ;  /* 0x00012c00ff026b82 */ /* 0x004ea20000000a00 */
[----:B----4-:R4:W-:Y:S06]  /*23b0*/  @P2 STG.E.128 desc[UR6][R60.64], R4 ;  /* 0x000000043c002986 */ /* 0x0109ec000c101d06 */
[----:B----4-:R-:W4:Y:S06]  /*23c0*/  @!P3 LDG.E.128 R4, desc[UR6][R22.64] ;  /* 0x000000061604b981 */ /* 0x010f2c000c1e1d00 */
[----:B----4-:R4:W-:Y:S06]  /*23d0*/  @!P3 STG.E.128 desc[UR6][R20.64], R4 ;  /* 0x000000041400b986 */ /* 0x0109ec000c101d06 */
[----:B------:R-:W5:Y:S01]  /*23e0*/  @!P5 LDG.E.128 R16, desc[UR6][R16.64] ;  /* 0x000000061010d981 */ /* 0x000f62000c1e1d00 */
[----:B----4-:R-:W4:Y:S01]  /*23f0*/  @!P5 LDC.64 R4, c[0x0][0x3c0] ;  /* 0x0000f000ff04db82 */ /* 0x010f220000000a00 */
[C---:B--2---:R-:W-:Y:S04]  /*2400*/  @P6 LEA R6, P0, R2.reuse, R22, 0x7 ;  /* 0x0000001602066211 */ /* 0x044fe800078038ff */
[----:B------:R-:W-:Y:S02]  /*2410*/  @P6 LEA.HI.X R7, R2, R23, R3, 0x7, P0 ;  /* 0x0000001702076211 */ /* 0x000fe400000f3c03 */
[C---:B------:R-:W-:Y:S04]  /*2420*/  ISETP.GE.AND P0, PT, R96.reuse, R85, PT ;  /* 0x000000556000720c */ /* 0x040fe80003f06270 */
[----:B------:R-:W-:Y:S11]  /*2430*/  ISETP.LT.OR P3, PT, R96, R86, P0 ;  /* 0x000000566000720c */ /* 0x000ff60000761670 */
[----:B------:R-:W-:Y:S02]  /*2440*/  @!UPT UIADD3 URZ, UPT, UPT, URZ, URZ, URZ ;  /* 0x000000fffffff290 */ /* 0x000fe4000fffe0ff */
[----:B------:R-:W2:Y:S01]  /*2450*/  @!P3 LDC.64 R2, c[0x0][0x4b0] ;  /* 0x00012c00ff02bb82 */ /* 0x000ea20000000a00 */
[CC--:B----4-:R-:W-:Y:S04]  /*2460*/  @!P5 LEA R24, P1, R4.reuse, R20.reuse, 0x6 ;  /* 0x000000140418d211 */ /* 0x0d0fe800078230ff */
[-C--:B------:R-:W-:Y:S03]  /*2470*/  @!P5 LEA.HI.X R25, R4, R21.reuse, R5, 0x6, P1 ;  /* 0x000000150419d211 */ /* 0x080fe600008f3405 */
[----:B------:R-:W4:Y:S01]  /*2480*/  @P6 LDC.64 R4, c[0x0][0x3c0] ;  /* 0x0000f000ff046b82 */ /* 0x000f220000000a00 */
[----:B--2---:R-:W-:Y:S01]  /*2490*/  @!P3 IMAD R3, R3, 0xc0, RZ ;  /* 0x000000c00303b824 */ /* 0x004fe200078e02ff */
[----:B-----5:R2:W-:Y:S06]  /*24a0*/  @!P5 STG.E.128 desc[UR6][R24.64], R16 ;  /* 0x000000101800d986 */ /* 0x0205ec000c101d06 */
[----:B--2---:R2:W5:Y:S02]  /*24b0*/  @P6 LDG.E.128 R16, desc[UR6][R6.64] ;  /* 0x0000000606106981 */ /* 0x004564000c1e1d00 */
[----:B--2---:R-:W-:Y:S01]  /*24c0*/  @!P3 IMAD.WIDE.U32 R6, R2, 0xc0, R22 ;  /* 0x000000c00206b825 */ /* 0x004fe200078e0016 */
[C---:B----4-:R-:W-:Y:S03]  /*24d0*/  @P6 LEA R2, P0, R4.reuse, R20, 0x7 ;  /* 0x0000001404026211 */ /* 0x050fe600078038ff */
[----:B------:R-:W-:Y:S01]  /*24e0*/  @!P3 IMAD.IADD R7, R7, 0x1, R3 ;  /* 0x000000010707b824 */ /* 0x000fe200078e0203 */
[----:B------:R-:W-:Y:S02]  /*24f0*/  @P6 LEA.HI.X R3, R4, R21, R5, 0x7, P0 ;  /* 0x0000001504036211 */ /* 0x000fe400000f3c05 */
[----:B------:R-:W2:Y:S01]  /*2500*/  @!P3 LDC.64 R4, c[0x0][0x3c0] ;  /* 0x0000f000ff04bb82 */ /* 0x000ea20000000a00 */
[C---:B------:R-:W-:Y:S04]  /*2510*/  ISETP.GE.AND P0, PT, R95.reuse, R85, PT ;  /* 0x000000555f00720c */ /* 0x040fe80003f06270 */
[----:B------:R-:W-:Y:S04]  /*2520*/  ISETP.GE.AND P2, PT, R95, R86, !P0 ;  /* 0x000000565f00720c */ /* 0x000fe80004746270 */
[----:B------:R-:W-:Y:S01]  /*2530*/  P2R R108, PR, RZ, 0x4 ;  /* 0x00000004ff6c7803 */ /* 0x000fe20000000000 */
[----:B--2---:R-:W-:Y:S02]  /*2540*/  @!P3 IMAD R5, R5, 0xc0, RZ ;  /* 0x000000c00505b824 */ /* 0x004fe400078e02ff */
[----:B------:R-:W-:Y:S04]  /*2550*/  @!P3 IMAD.WIDE.U32 R24, R4, 0xc0, R20 ;  /* 0x000000c00418b825 */ /* 0x000fe800078e0014 */
[----:B------:R-:W-:Y:S01]  /*2560*/  @!P3 IMAD.IADD R25, R25, 0x1, R5 ;  /* 0x000000011919b824 */ /* 0x000fe200078e0205 */
[----:B-----5:R2:W-:Y:S02]  /*2570*/  @P6 STG.E.128 desc[UR6][R2.64], R16 ;  /* 0x0000001002006986 */ /* 0x0205e4000c101d06 */
[----:B--2---:R-:W2:Y:S04]  /*2580*/  @P2 LDC.64 R2, c[0x0][0x4b0] ;  /* 0x00012c00ff022b82 */ /* 0x004ea80000000a00 */
[----:B------:R2:W4:Y:S02]  /*2590*/  @!P3 LDG.E.128 R16, desc[UR6][R6.64] ;  /* 0x000000060610b981 */ /* 0x000524000c1e1d00 */
[C---:B--2---:R-:W-:Y:S04]  /*25a0*/  @P2 LEA R6, P0, R2.reuse, R22, 0x8 ;  /* 0x0000001602062211 */ /* 0x044fe800078040ff */
[----:B------:R-:W-:Y:S02]  /*25b0*/  @P2 LEA.HI.X R7, R2, R23, R3, 0x8, P0 ;  /* 0x0000001702072211 */ /* 0x000fe400000f4403 */
[----:B------:R-:W2:Y:S01]  /*25c0*/  @P2 LDC.64 R2, c[0x0][0x3c0] ;  /* 0x0000f000ff022b82 */ /* 0x000ea20000000a00 */
[----:B----4-:R2:W-:Y:S06]  /*25d0*/  @!P3 STG.E.128 desc[UR6][R24.64], R16 ;  /* 0x000000101800b986 */ /* 0x0105ec000c101d06 */
[----:B------:R-:W4:Y:S01]  /*25e0*/  @P2 LDG.E.128 R4, desc[UR6][R6.64] ;  /* 0x0000000606042981 */ /* 0x000f22000c1e1d00 */
[C---:B--2---:R-:W-:Y:S04]  /*25f0*/  @P2 LEA R16, P0, R2.reuse, R20, 0x8 ;  /* 0x0000001402102211 */ /* 0x044fe800078040ff */
[----:B------:R-:W-:Y:S02]  /*2600*/  @P2 LEA.HI.X R17, R2, R21, R3, 0x8, P0 ;  /* 0x0000001502112211 */ /* 0x000fe400000f4403 */
[CC--:B------:R-:W-:Y:S04]  /*2610*/  ISETP.GE.AND P0, PT, R94.reuse, R85.reuse, PT ;  /* 0x000000555e00720c */ /* 0x0c0fe80003f06270 */
[-C--:B------:R-:W-:Y:S02]  /*2620*/  ISETP.GE.AND P4, PT, R94, R86.reuse, !P0 ;  /* 0x000000565e00720c */ /* 0x080fe40004786270 */
[C---:B------:R-:W-:Y:S04]  /*2630*/  ISETP.GE.AND P0, PT, R93.reuse, R85, PT ;  /* 0x000000555d00720c */ /* 0x040fe80003f06270 */
[----:B------:R-:W-:Y:S02]  /*2640*/  ISETP.GE.AND P1, PT, R93, R86, !P0 ;  /* 0x000000565d00720c */ /* 0x000fe40004726270 */
[----:B------:R-:W-:Y:S02]  /*2650*/  ISETP.NE.AND P0, PT, R14, RZ, PT ;  /* 0x000000ff0e00720c */ /* 0x000fe40003f05270 */
[----:B------:R-:W-:Y:S03]  /*2660*/  P2R R106, PR, RZ, 0x2 ;  /* 0x00000002ff6a7803 */ /* 0x000fe60000000000 */
[----:B------:R-:W2:Y:S02]  /*2670*/  @P4 LDC.64 R2, c[0x0][0x4b0] ;  /* 0x00012c00ff024b82 */ /* 0x000ea40000000a00 */
[----:B--2---:R-:W-:Y:S02]  /*2680*/  @P4 IMAD R3, R3, 0x140, RZ ;  /* 0x0000014003034824 */ /* 0x004fe400078e02ff */
[----:B------:R-:W-:Y:S04]  /*2690*/  @P4 IMAD.WIDE.U32 R18, R2, 0x140, R22 ;  /* 0x0000014002124825 */ /* 0x000fe800078e0016 */
[----:B------:R-:W-:Y:S02]  /*26a0*/  @P4 IMAD.IADD R19, R19, 0x1, R3 ;  /* 0x0000000113134824 */ /* 0x000fe400078e0203 */
[----:B------:R-:W2:Y:S02]  /*26b0*/  @P1 LDC.64 R2, c[0x0][0x4b0] ;  /* 0x00012c00ff021b82 */ /* 0x000ea40000000a00 */
[----:B--2---:R-:W-:Y:S01]  /*26c0*/  @P1 IMAD R3, R3, 0x180, RZ ;  /* 0x0000018003031824 */ /* 0x004fe200078e02ff */
[----:B----4-:R2:W-:Y:S01]  /*26d0*/  @P2 STG.E.128 desc[UR6][R16.64], R4 ;  /* 0x0000000410002986 */ /* 0x0105e2000c101d06 */
[----:B------:R-:W-:Y:S04]  /*26e0*/  ISETP.GT.AND P2, PT, R83, R58, PT ;  /* 0x0000003a5300720c */ /* 0x000fe80003f44270 */
[----:B------:R-:W-:Y:S02]  /*26f0*/  P2R R61, PR, RZ, 0x4 ;  /* 0x00000004ff3d7803 */ /* 0x000fe40000000000 */
[----:B------:R-:W-:Y:S01]  /*2700*/  ISETP.NE.AND P2, PT, R0, RZ, PT ;  /* 0x000000ff0000720c */ /* 0x000fe20003f45270 */
[----:B--2---:R-:W2:Y:S01]  /*2710*/  @P4 LDG.E.128 R16, desc[UR6][R18.64] ;  /* 0x0000000612104981 */ /* 0x004ea2000c1e1d00 */
[----:B------:R-:W4:Y:S02]  /*2720*/  @P4 LDC.64 R4, c[0x0][0x3c0] ;  /* 0x0000f000ff044b82 */ /* 0x000f240000000a00 */
[----:B----4-:R-:W-:Y:S02]  /*2730*/  @P4 IMAD R5, R5, 0x140, RZ ;  /* 0x0000014005054824 */ /* 0x010fe400078e02ff */
[----:B------:R-:W-:Y:S04]  /*2740*/  @P4 IMAD.WIDE.U32 R6, R4, 0x140, R20 ;  /* 0x0000014004064825 */ /* 0x000fe800078e0014 */
[----:B------:R-:W-:Y:S02]  /*2750*/  @P4 IMAD.IADD R7, R7, 0x1, R5 ;  /* 0x0000000107074824 */ /* 0x000fe400078e0205 */
[----:B------:R-:W-:Y:S04]  /*2760*/  @P1 IMAD.WIDE.U32 R22, R2, 0x180, R22 ;  /* 0x0000018002161825 */ /* 0x000fe800078e0016 */
[----:B------:R-:W-:Y:S02]  /*2770*/  @P1 IMAD.IADD R23, R23, 0x1, R3 ;  /* 0x0000000117171824 */ /* 0x000fe400078e0203 */
[----:B------:R-:W4:Y:S02]  /*2780*/  @P1 LDC.64 R2, c[0x0][0x3c0] ;  /* 0x0000f000ff021b82 */ /* 0x000f240000000a00 */
[----:B----4-:R-:W-:Y:S04]  /*2790*/  @P1 IMAD.WIDE.U32 R20, R2, 0x180, R20 ;  /* 0x0000018002141825 */ /* 0x010fe800078e0014 */
[----:B------:R-:W-:Y:S04]  /*27a0*/  @P1 IMAD R3, R3, 0x180, RZ ;  /* 0x0000018003031824 */ /* 0x000fe800078e02ff */
[----:B------:R-:W-:Y:S01]  /*27b0*/  @P1 IMAD.IADD R21, R21, 0x1, R3 ;  /* 0x0000000115151824 */ /* 0x000fe200078e0203 */
[----:B--2---:R2:W-:Y:S06]  /*27c0*/  @P4 STG.E.128 desc[UR6][R6.64], R16 ;  /* 0x0000001006004986 */ /* 0x0045ec000c101d06 */
[----:B--2---:R-:W2:Y:S06]  /*27d0*/  @P1 LDG.E.128 R4, desc[UR6][R22.64] ;  /* 0x0000000616041981 */ /* 0x004eac000c1e1d00 */
[----:B--2---:R2:W-:Y:S01]  /*27e0*/  @P1 STG.E.128 desc[UR6][R20.64], R4 ;  /* 0x0000000414001986 */ /* 0x0045e2000c101d06 */
[----:B------:R-:W-:Y:S05]  /*27f0*/  @P0 BRA `(.L_x_1690) ;  /* 0x00000004001c0947 */ /* 0x000fea0003800000 */
[----:B------:R-:W-:Y:S01]  /*2800*/  @P2 IMAD.MOV.U32 R8, RZ, RZ, R10 ;  /* 0x000000ffff082224 */ /* 0x000fe200078e000a */
[C---:B------:R-:W-:Y:S01]  /*2810*/  LEA R26, P0, R75.reuse, R10, 0x1 ;  /* 0x0000000a4b1a7211 */ /* 0x040fe200078008ff */
[----:B------:R-:W-:Y:S02]  /*2820*/  @P2 IMAD.MOV.U32 R2, RZ, RZ, R63 ;  /* 0x000000ffff022224 */ /* 0x000fe400078e003f */
[----:B------:R-:W-:Y:S01]  /*2830*/  @P2 IMAD.MOV.U32 R3, RZ, RZ, R62 ;  /* 0x000000ffff032224 */ /* 0x000fe200078e003e */
[----:B--2---:R-:W2:Y:S01]  /*2840*/  @P2 LDG.E.128 R4, desc[UR6][R8.64] ;  /* 0x0000000608042981 */ /* 0x004ea2000c1e1d00 */
[----:B------:R-:W-:Y:S02]  /*2850*/  LEA.HI.X R27, R75, R9, R74, 0x1, P0 ;  /* 0x000000094b1b7211 */ /* 0x000fe400000f0c4a */
[C---:B------:R-:W-:Y:S04]  /*2860*/  LEA R24, P0, R46.reuse, R63, 0x1 ;  /* 0x0000003f2e187211 */ /* 0x040fe800078008ff */
[----:B------:R-:W-:Y:S01]  /*2870*/  LEA.HI.X R25, R46, R62, R45, 0x1, P0 ;  /* 0x0000003e2e197211 */ /* 0x000fe200000f0c2d */
[----:B--2---:R2:W-:Y:S01]  /*2880*/  @P2 STG.E.128 desc[UR6][R2.64], R4 ;  /* 0x0000000402002986 */ /* 0x0045e2000c101d06 */
[----:B------:R-:W-:Y:S01]  /*2890*/  ISETP.NE.AND P2, PT, R108, RZ, PT ;  /* 0x000000ff6c00720c */ /* 0x000fe20003f45270 */
[----:B--2---:R-:W2:Y:S02]  /*28a0*/  @!P5 LDC.64 R2, c[0x0][0x4a8] ;  /* 0x00012a00ff02db82 */ /* 0x004ea40000000a00 */
[C---:B--2---:R-:W-:Y:S04]  /*28b0*/  @!P5 LEA R4, P0, R2.reuse, R26, 0x6 ;  /* 0x0000001a0204d211 */ /* 0x044fe800078030ff */
[----:B------:R-:W-:Y:S02]  /*28c0*/  @!P5 LEA.HI.X R5, R2, R27, R3, 0x6, P0 ;  /* 0x0000001b0205d211 */ /* 0x000fe400000f3403 */
[----:B------:R-:W2:Y:S02]  /*28d0*/  @!P5 LDC.64 R2, c[0x0][0x3b8] ;  /* 0x0000ee00ff02db82 */ /* 0x000ea40000000a00 */
[C---:B--2---:R-:W-:Y:S04]  /*28e0*/  @!P5 LEA R14, P0, R2.reuse, R24, 0x6 ;  /* 0x00000018020ed211 */ /* 0x044fe800078030ff */
[----:B------:R-:W-:Y:S02]  /*28f0*/  @!P5 LEA.HI.X R15, R2, R25, R3, 0x6, P0 ;  /* 0x00000019020fd211 */ /* 0x000fe400000f3403 */
[----:B------:R-:W2:Y:S01]  /*2900*/  @P6 LDC.64 R2, c[0x0][0x4a8] ;  /* 0x00012a00ff026b82 */ /* 0x000ea20000000a00 */
[----:B------:R-:W-:Y:S11]  /*2910*/  ISETP.NE.AND P0, PT, R112, RZ, PT ;  /* 0x000000ff7000720c */ /* 0x000ff60003f05270 */
[----:B------:R-:W-:Y:S02]  /*2920*/  @!UPT UIADD3 URZ, UPT, UPT, URZ, URZ, URZ ;  /* 0x000000fffffff290 */ /* 0x000fe4000fffe0ff */
[----:B------:R-:W4:Y:S05]  /*2930*/  @!P0 LDG.E.128 R20, desc[UR6][R26.64] ;  /* 0x000000061a148981 */ /* 0x000f2a000c1e1d00 */
[----:B----4-:R-:W-:Y:S01]  /*2940*/  @!P0 STG.E.128 desc[UR6][R24.64], R20 ;  /* 0x0000001418008986 */ /* 0x010fe2000c101d06 */
[C---:B--2---:R-:W-:Y:S04]  /*2950*/  @P6 LEA R16, P0, R2.reuse, R26, 0x7 ;  /* 0x0000001a02106211 */ /* 0x044fe800078038ff */
[----:B------:R-:W2:Y:S01]  /*2960*/  @!P5 LDG.E.128 R4, desc[UR6][R4.64] ;  /* 0x000000060404d981 */ /* 0x000ea2000c1e1d00 */
[----:B------:R-:W-:Y:S02]  /*2970*/  @P6 LEA.HI.X R17, R2, R27, R3, 0x7, P0 ;  /* 0x0000001b02116211 */ /* 0x000fe400000f3c03 */
[----:B------:R-:W4:Y:S02]  /*2980*/  @!P3 LDC.64 R2, c[0x0][0x4a8] ;  /* 0x00012a00ff02bb82 */ /* 0x000f240000000a00 */
[----:B----4-:R-:W-:Y:S01]  /*2990*/  @!P3 IMAD R3, R3, 0xc0, RZ ;  /* 0x000000c00303b824 */ /* 0x010fe200078e02ff */
[----:B--2---:R2:W-:Y:S05]  /*29a0*/  @!P5 STG.E.128 desc[UR6][R14.64], R4 ;  /* 0x000000040e00d986 */ /* 0x0045ea000c101d06 */
[----:B------:R-:W4:Y:S01]  /*29b0*/  @P6 LDG.E.128 R16, desc[UR6][R16.64] ;  /* 0x0000000610106981 */ /* 0x000f22000c1e1d00 */
[----:B--2---:R-:W2:Y:S01]  /*29c0*/  @P6 LDC.64 R4, c[0x0][0x3b8] ;  /* 0x0000ee00ff046b82 */ /* 0x004ea20000000a00 */
[----:B------:R-:W-:Y:S04]  /*29d0*/  @!P3 IMAD.WIDE.U32 R6, R2, 0xc0, R26 ;  /* 0x000000c00206b825 */ /* 0x000fe800078e001a */
[----:B------:R-:W-:Y:S03]  /*29e0*/  @!P3 IMAD.IADD R7, R7, 0x1, R3 ;  /* 0x000000010707b824 */ /* 0x000fe600078e0203 */
[----:B------:R-:W5:Y:S01]  /*29f0*/  @P2 LDC.64 R2, c[0x0][0x4a8] ;  /* 0x00012a00ff022b82 */ /* 0x000f620000000a00 */
[C---:B--2---:R-:W-:Y:S04]  /*2a00*/  @P6 LEA R14, P0, R4.reuse, R24, 0x7 ;  /* 0x00000018040e6211 */ /* 0x044fe800078038ff */
[----:B------:R-:W-:Y:S03]  /*2a10*/  @P6 LEA.HI.X R15, R4, R25, R5, 0x7, P0 ;  /* 0x00000019040f6211 */ /* 0x000fe600000f3c05 */
[----:B------:R-:W2:Y:S02]  /*2a20*/  @!P3 LDC.64 R4, c[0x0][0x3b8] ;  /* 0x0000ee00ff04bb82 */ /* 0x000ea40000000a00 */
[----:B--2---:R-:W-:Y:S01]  /*2a30*/  @!P3 IMAD R5, R5, 0xc0, RZ ;  /* 0x000000c00505b824 */ /* 0x004fe200078e02ff */
[----:B----4-:R2:W-:Y:S05]  /*2a40*/  @P6 STG.E.128 desc[UR6][R14.64], R16 ;  /* 0x000000100e006986 */ /* 0x0105ea000c101d06 */
[----:B--2---:R5:W2:Y:S01]  /*2a50*/  @!P3 LDG.E.128 R16, desc[UR6][R6.64] ;  /* 0x000000060610b981 */ /* 0x004aa2000c1e1d00 */
[----:B------:R-:W-:Y:S04]  /*2a60*/  @!P3 IMAD.WIDE.U32 R14, R4, 0xc0, R24 ;  /* 0x000000c0040eb825 */ /* 0x000fe800078e0018 */
[----:B------:R-:W-:Y:S02]  /*2a70*/  @!P3 IMAD.IADD R15, R15, 0x1, R5 ;  /* 0x000000010f0fb824 */ /* 0x000fe400078e0205 */
[----:B------:R-:W4:Y:S01]  /*2a80*/  @P2 LDC.64 R4, c[0x0][0x3b8] ;  /* 0x0000ee00ff042b82 */ /* 0x000f220000000a00 */
[C---:B-----5:R-:W-:Y:S04]  /*2a90*/  @P2 LEA R6, P0, R2.reuse, R26, 0x8 ;  /* 0x0000001a02062211 */ /* 0x060fe800078040ff */
[----:B------:R-:W-:Y:S03]  /*2aa0*/  @P2 LEA.HI.X R7, R2, R27, R3, 0x8, P0 ;  /* 0x0000001b02072211 */ /* 0x000fe600000f4403 */
[----:B------:R-:W5:Y:S02]  /*2ab0*/  @P4 LDC.64 R2, c[0x0][0x4a8] ;  /* 0x00012a00ff024b82 */ /* 0x000f640000000a00 */
[----:B-----5:R-:W-:Y:S01]  /*2ac0*/  @P4 IMAD R3, R3, 0x140, RZ ;  /* 0x0000014003034824 */ /* 0x020fe200078e02ff */
[----:B--2---:R2:W-:Y:S05]  /*2ad0*/  @!P3 STG.E.128 desc[UR6][R14.64], R16 ;  /* 0x000000100e00b986 */ /* 0x0045ea000c101d06 */
[----:B--2---:R2:W5:Y:S01]  /*2ae0*/  @P2 LDG.E.128 R16, desc[UR6][R6.64] ;  /* 0x0000000606102981 */ /* 0x004562000c1e1d00 */
[C---:B----4-:R-:W-:Y:S04]  /*2af0*/  @P2 LEA R14, P0, R4.reuse, R24, 0x8 ;  /* 0x00000018040e2211 */ /* 0x050fe800078040ff */
[----:B------:R-:W-:Y:S01]  /*2b00*/  @P2 LEA.HI.X R15, R4, R25, R5, 0x8, P0 ;  /* 0x00000019040f2211 */ /* 0x000fe200000f4405 */
[----:B--2---:R-:W-:Y:S04]  /*2b10*/  @P4 IMAD.WIDE.U32 R6, R2, 0x140, R26 ;  /* 0x0000014002064825 */ /* 0x004fe800078e001a */
[----:B------:R-:W-:Y:S02]  /*2b20*/  @P4 IMAD.IADD R7, R7, 0x1, R3 ;  /* 0x0000000107074824 */ /* 0x000fe400078e0203 */
[----:B------:R-:W2:Y:S02]  /*2b30*/  @P4 LDC.64 R2, c[0x0][0x3b8] ;  /* 0x0000ee00ff024b82 */ /* 0x000ea40000000a00 */
[----:B--2---:R-:W-:Y:S01]  /*2b40*/  @P4 IMAD R3, R3, 0x140, RZ ;  /* 0x0000014003034824 */ /* 0x004fe200078e02ff */
[----:B-----5:R2:W-:Y:S05]  /*2b50*/  @P2 STG.E.128 desc[UR6][R14.64], R16 ;  /* 0x000000100e002986 */ /* 0x0205ea000c101d06 */
[----:B------:R-:W4:Y:S01]  /*2b60*/  @P4 LDG.E.128 R4, desc[UR6][R6.64] ;  /* 0x0000000606044981 */ /* 0x000f22000c1e1d00 */
[----:B--2---:R-:W-:Y:S04]  /*2b70*/  @P4 IMAD.WIDE.U32 R14, R2, 0x140, R24 ;  /* 0x00000140020e4825 */ /* 0x004fe800078e0018 */
[----:B------:R-:W-:Y:S05]  /*2b80*/  @P4 IMAD.IADD R15, R15, 0x1, R3 ;  /* 0x000000010f0f4824 */ /* 0x000fea00078e0203 */
[----:B----4-:R2:W-:Y:S02]  /*2b90*/  @P4 STG.E.128 desc[UR6][R14.64], R4 ;  /* 0x000000040e004986 */ /* 0x0105e4000c101d06 */
[----:B--2---:R-:W-:Y:S01]  /*2ba0*/  IMAD.MOV.U32 R14, RZ, RZ, RZ ;  /* 0x000000ffff0e7224 */ /* 0x004fe200078e00ff */
[----:B------:R-:W-:Y:S06]  /*2bb0*/  @!P1 BRA `(.L_x_1691) ;  /* 0x0000004c006c9947 */ /* 0x000fec0003800000 */
[----:B------:R-:W2:Y:S02]  /*2bc0*/  LDC.64 R2, c[0x0][0x4a8] ;  /* 0x00012a00ff027b82 */ /* 0x000ea40000000a00 */
[----:B--2---:R-:W-:Y:S04]  /*2bd0*/  IMAD.WIDE.U32 R26, R2, 0x180, R26 ;  /* 0x00000180021a7825 */ /* 0x004fe800078e001a */
[----:B------:R-:W-:Y:S05]  /*2be0*/  IMAD R3, R3, 0x180, RZ ;  /* 0x0000018003037824 */ /* 0x000fea00078e02ff */
[----:B------:R-:W-:Y:S02]  /*2bf0*/  IADD3 R27, PT, PT, R27, R3, RZ ;  /* 0x000000031b1b7210 */ /* 0x000fe40007ffe0ff */
[----:B------:R-:W2:Y:S03]  /*2c00*/  LDC.64 R2, c[0x0][0x3b8] ;  /* 0x0000ee00ff027b82 */ /* 0x000ea60000000a00 */
[----:B------:R-:W4:Y:S01]  /*2c10*/  LDG.E.128 R4, desc[UR6][R26.64] ;  /* 0x000000061a047981 */ /* 0x000f22000c1e1d00 */
[----:B--2---:R-:W-:Y:S02]  /*2c20*/  IMAD R3, R3, 0x180, RZ ;  /* 0x0000018003037824 */ /* 0x004fe400078e02ff */
[----:B------:R-:W-:Y:S05]  /*2c30*/  IMAD.WIDE.U32 R24, R2, 0x180, R24 ;  /* 0x0000018002187825 */ /* 0x000fea00078e0018 */
[----:B------:R-:W-:Y:S05]  /*2c40*/  IADD3 R25, PT, PT, R25, R3, RZ ;  /* 0x0000000319197210 */ /* 0x000fea0007ffe0ff */
[----:B----4-:R4:W-:Y:S01]  /*2c50*/  STG.E.128 desc[UR6][R24.64], R4 ;  /* 0x0000000418007986 */ /* 0x0109e2000c101d06 */
[----:B------:R-:W-:Y:S05]  /*2c60*/  BRA `(.L_x_1691) ;  /* 0x0000004c00407947 */ /* 0x000fea0003800000 */
.L_x_1690:
[----:B------:R-:W-:Y:S05]  /*2c70*/  BRA.U !UP0, `(.L_x_1692) ;  /* 0x0000001d084c7547 */ /* 0x000fea000b800000 */
[----:B------:R-:W-:Y:S01]  /*2c80*/  LEA R32, P0, R75, R10, 0x1 ;  /* 0x0000000a4b207211 */ /* 0x000fe200078008ff */
[----:B------:R-:W4:Y:S01]  /*2c90*/  LDC R25, c[0x0][0x450] ;  /* 0x00011400ff197b82 */ /* 0x000f220000000800 */
[C---:B------:R-:W-:Y:S01]  /*2ca0*/  SHF.L.U64.HI R0, R99.reuse, 0x1, R82 ;  /* 0x0000000163007819 */ /* 0x040fe20000010252 */
[----:B------:R-:W-:Y:S01]  /*2cb0*/  IMAD.SHL.U32 R26, R99, 0x2, RZ ;  /* 0x00000002631a7824 */ /* 0x000fe200078e00ff */
[----:B------:R-:W-:Y:S01]  /*2cc0*/  LEA.HI.X R33, R75, R9, R74, 0x1, P0 ;  /* 0x000000094b217211 */ /* 0x000fe200000f0c4a */
[----:B------:R-:W-:Y:S01]  /*2cd0*/  BSSY.RECONVERGENT B0, `(.L_x_1693) ;  /* 0x0000038000007945 */ /* 0x000fe20003800200 */
[C---:B------:R-:W-:Y:S04]  /*2ce0*/  LEA R28, P0, R46.reuse, R63, 0x1 ;  /* 0x0000003f2e1c7211 */ /* 0x040fe800078008ff */
[----:B------:R-:W-:Y:S02]  /*2cf0*/  LEA.HI.X R29, R46, R62, R45, 0x1, P0 ;  /* 0x0000003e2e1d7211 */ /* 0x000fe400000f0c2d */
[-C--:B--2---:R-:W-:Y:S05]  /*2d00*/  IADD3 R6, P0, PT, R12, R26.reuse, RZ ;  /* 0x0000001a0c067210 */ /* 0x084fea0007f1e0ff */
[--C-:B------:R-:W-:Y:S01]  /*2d10*/  IMAD.X R7, R13, 0x1, R0.reuse, P0 ;  /* 0x000000010d077824 */ /* 0x100fe200000e0600 */
[----:B------:R-:W-:Y:S05]  /*2d20*/  IADD3 R26, P0, PT, R30, R26, RZ ;  /* 0x0000001a1e1a7210 */ /* 0x000fea0007f1e0ff */
[----:B------:R-:W-:Y:S01]  /*2d30*/  IMAD.X R27, R31, 0x1, R0, P0 ;  /* 0x000000011f1b7824 */ /* 0x000fe200000e0600 */
[----:B------:R-:W-:Y:S07]  /*2d40*/  @!P2 BRA `(.L_x_1694) ;  /* 0x0000000000c0a947 */ /* 0x000fee0003800000 */
[----:B------:R-:W-:Y:S02]  /*2d50*/  ISETP.GE.AND P0, PT, R148, R14, PT ;  /* 0x0000000e9400720c */ /* 0x000fe40003f06270 */
[----:B------:R-:W-:Y:S05]  /*2d60*/  MOV R8, R10 ;  /* 0x0000000a00087202 */ /* 0x000fea0000000f00 */
[----:B------:R-:W2:Y:S08]  /*2d70*/  LDG.E.128 R16, desc[UR6][R8.64] ;  /* 0x0000000608107981 */ /* 0x000eb0000c1e1d00 */
[----:B------:R-:W5:Y:S06]  /*2d80*/  @!P0 LDG.E.64 R22, desc[UR6][R30.64] ;  /* 0x000000061e168981 */ /* 0x000f6c000c1e1b00 */
[----:B------:R-:W3:Y:S01]  /*2d90*/  @!P0 LDG.E.64 R2, desc[UR6][R12.64] ;  /* 0x000000060c028981 */ /* 0x000ee2000c1e1b00 */
[----:B--2---:R-:W-:Y:S02]  /*2da0*/  @!P0 LOP3.LUT R0, R16, 0xffff0000, RZ, 0xc0, !PT ;  /* 0xffff000010008812 */ /* 0x004fe400078ec0ff */
[----:B------:R-:W-:Y:S02]  /*2db0*/  @!P0 SHF.L.U32 R24, R19, 0x10, RZ ;  /* 0x0000001013188819 */ /* 0x000fe400000006ff */
[C---:B-----5:R-:W-:Y:S01]  /*2dc0*/  @!P0 LOP3.LUT R21, R22.reuse, 0xffff0000, RZ, 0xc0, !PT ;  /* 0xffff000016158812 */ /* 0x060fe200078ec0ff */
[----:B------:R-:W-:Y:S01]  /*2dd0*/  @!P0 IMAD.U32 R20, R22, 0x10000, RZ ;  /* 0x0001000016148824 */ /* 0x000fe200078e00ff */
[C---:B------:R-:W-:Y:S02]  /*2de0*/  @!P0 SHF.L.U32 R22, R23.reuse, 0x10, RZ ;  /* 0x0000001017168819 */ /* 0x040fe400000006ff */
[----:B------:R-:W-:Y:S01]  /*2df0*/  @!P0 LOP3.LUT R23, R23, 0xffff0000, RZ, 0xc0, !PT ;  /* 0xffff000017178812 */ /* 0x000fe200078ec0ff */
[----:B------:R-:W-:Y:S01]  /*2e00*/  @!P0 FMUL.FTZ R34, R0, R20 ;  /* 0x0000001400228220 */ /* 0x000fe20000410000 */
[C---:B---3--:R-:W-:Y:S01]  /*2e10*/  @!P0 SHF.L.U32 R4, R3.reuse, 0x10, RZ ;  /* 0x0000001003048819 */ /* 0x048fe200000006ff */
[----:B------:R-:W-:Y:S01]  /*2e20*/  @!P0 IMAD.U32 R15, R2, 0x10000, RZ ;  /* 0x00010000020f8824 */ /* 0x000fe200078e00ff */
[----:B------:R-:W-:Y:S01]  /*2e30*/  @!P0 LOP3.LUT R5, R3, 0xffff0000, RZ, 0xc0, !PT ;  /* 0xffff000003058812 */ /* 0x000fe200078ec0ff */
[----:B------:R-:W-:Y:S01]  /*2e40*/  @!P0 IMAD.U32 R3, R16, 0x10000, RZ ;  /* 0x0001000010038824 */ /* 0x000fe200078e00ff */
[----:B------:R-:W-:Y:S01]  /*2e50*/  @!P0 LOP3.LUT R8, R2, 0xffff0000, RZ, 0xc0, !PT ;  /* 0xffff000002088812 */ /* 0x000fe200078ec0ff */
[-C--:B------:R-:W-:Y:S01]  /*2e60*/  @!P0 FMUL.FTZ R0, R0, R15.reuse ;  /* 0x0000000f00008220 */ /* 0x080fe20000410000 */
[----:B------:R-:W-:Y:S01]  /*2e70*/  @!P0 LOP3.LUT R2, R17, 0xffff0000, RZ, 0xc0, !PT ;  /* 0xffff000011028812 */ /* 0x000fe200078ec0ff */
[----:B------:R-:W-:Y:S01]  /*2e80*/  @!P0 FFMA.FTZ R34, R3, R15, -R34 ;  /* 0x0000000f03228223 */ /* 0x000fe20000010822 */
[----:B------:R-:W-:Y:S01]  /*2e90*/  @!P0 LOP3.LUT R15, R19, 0xffff0000, RZ, 0xc0, !PT ;  /* 0xffff0000130f8812 */ /* 0x000fe200078ec0ff */
[----:B------:R-:W-:Y:S01]  /*2ea0*/  @!P0 FFMA.FTZ R0, R20, R3, R0 ;  /* 0x0000000314008223 */ /* 0x000fe20000010000 */
[----:B------:R-:W-:Y:S01]  /*2eb0*/  @!P0 SHF.L.U32 R20, R17, 0x10, RZ ;  /* 0x0000001011148819 */ /* 0x000fe200000006ff */
[----:B------:R-:W-:Y:S01]  /*2ec0*/  @!P0 FMUL.FTZ R35, R2, R21 ;  /* 0x0000001502238220 */ /* 0x000fe20000410000 */
[----:B------:R-:W-:Y:S01]  /*2ed0*/  @!P0 LOP3.LUT R3, R18, 0xffff0000, RZ, 0xc0, !PT ;  /* 0xffff000012038812 */ /* 0x000fe200078ec0ff */
[----:B------:R-:W-:Y:S01]  /*2ee0*/  @!P0 FMUL.FTZ R2, R2, R8 ;  /* 0x0000000802028220 */ /* 0x000fe20000410000 */
[----:B------:R-:W-:Y:S01]  /*2ef0*/  @!P0 F2FP.BF16.F32.PACK_AB R0, R0, R34 ;  /* 0x000000220000823e */ /* 0x000fe200000010ff */
[----:B------:R-:W-:Y:S01]  /*2f00*/  @!P0 FFMA.FTZ R35, R20, R8, -R35 ;  /* 0x0000000814238223 */ /* 0x000fe20000010823 */
[----:B------:R-:W-:Y:S02]  /*2f10*/  @!P0 IMAD.U32 R8, R18, 0x10000, RZ ;  /* 0x0001000012088824 */ /* 0x000fe400078e00ff */
[C---:B------:R-:W-:Y:S01]  /*2f20*/  @!P0 FMUL.FTZ R36, R3.reuse, R22 ;  /* 0x0000001603248220 */ /* 0x040fe20000410000 */
[----:B------:R-:W-:Y:S01]  /*2f30*/  @!P0 FMUL.FTZ R3, R3, R4 ;  /* 0x0000000403038220 */ /* 0x000fe20000410000 */
[----:B------:R-:W-:Y:S01]  /*2f40*/  @!P0 FMUL.FTZ R37, R15, R23 ;  /* 0x000000170f258220 */ /* 0x000fe20000410000 */
[----:B------:R-:W-:Y:S01]  /*2f50*/  @!P0 FFMA.FTZ R2, R21, R20, R2 ;  /* 0x0000001415028223 */ /* 0x000fe20000010002 */
[----:B------:R-:W-:Y:S01]  /*2f60*/  @!P0 FFMA.FTZ R36, R8, R4, -R36 ;  /* 0x0000000408248223 */ /* 0x000fe20000010824 */
[-C--:B------:R-:W-:Y:S01]  /*2f70*/  @!P0 FMUL.FTZ R4, R15, R5.reuse ;  /* 0x000000050f048220 */ /* 0x080fe20000410000 */
[----:B------:R-:W-:Y:S01]  /*2f80*/  @!P0 FFMA.FTZ R3, R22, R8, R3 ;  /* 0x0000000816038223 */ /* 0x000fe20000010003 */
[----:B------:R-:W-:Y:S01]  /*2f90*/  @!P0 FFMA.FTZ R37, R24, R5, -R37 ;  /* 0x0000000518258223 */ /* 0x000fe20000010825 */
[----:B------:R-:W-:Y:S01]  /*2fa0*/  @!P0 F2FP.BF16.F32.PACK_AB R2, R2, R35 ;  /* 0x000000230202823e */ /* 0x000fe200000010ff */
[----:B------:R-:W-:Y:S01]  /*2fb0*/  @!P0 FFMA.FTZ R4, R23, R24, R4 ;  /* 0x0000001817048223 */ /* 0x000fe20000010004 */
[----:B------:R-:W-:Y:S01]  /*2fc0*/  @!P0 IMAD.MOV.U32 R16, RZ, RZ, R0 ;  /* 0x000000ffff108224 */ /* 0x000fe200078e0000 */
[----:B------:R-:W-:Y:S02]  /*2fd0*/  @!P0 F2FP.BF16.F32.PACK_AB R3, R3, R36 ;  /* 0x000000240303823e */ /* 0x000fe400000010ff */
[----:B------:R-:W-:Y:S02]  /*2fe0*/  @!P0 MOV R17, R2 ;  /* 0x0000000200118202 */ /* 0x000fe40000000f00 */
[----:B------:R-:W-:Y:S02]  /*2ff0*/  @!P0 F2FP.BF16.F32.PACK_AB R4, R4, R37 ;  /* 0x000000250404823e */ /* 0x000fe400000010ff */
[----:B------:R-:W-:Y:S02]  /*3000*/  @!P0 MOV R18, R3 ;  /* 0x0000000300128202 */ /* 0x000fe40000000f00 */
[----:B------:R-:W-:Y:S01]  /*3010*/  MOV R2, R63 ;  /* 0x0000003f00027202 */ /* 0x000fe20000000f00 */
[----:B------:R-:W-:Y:S01]  /*3020*/  @!P0 IMAD.MOV.U32 R19, RZ, RZ, R4 ;  /* 0x000000ffff138224 */ /* 0x000fe200078e0004 */
[----:B------:R-:W-:Y:S05]  /*3030*/  MOV R3, R62 ;  /* 0x0000003e00037202 */ /* 0x000fea0000000f00 */
[----:B------:R2:W-:Y:S02]  /*3040*/  STG.E.128 desc[UR6][R2.64], R16 ;  /* 0x0000001002007986 */ /* 0x0005e4000c101d06 */
.L_x_1694:
[----:B-1-3--:R-:W-:Y:S05]  /*3050*/  BSYNC.RECONVERGENT B0 ;  /* 0x0000000000007941 */ /* 0x00afea0003800200 */
.L_x_1693:
[----:B------:R-:W-:Y:S01]  /*3060*/  ISETP.NE.AND P0, PT, R112, RZ, PT ;  /* 0x000000ff7000720c */ /* 0x000fe20003f05270 */
[----:B------:R-:W-:Y:S11]  /*3070*/  BSSY.RECONVERGENT B0, `(.L_x_1695) ;  /* 0x0000031000007945 */ /* 0x000ff60003800200 */
[----:B------:R-:W-:Y:S01]  /*3080*/  @!UPT UIADD3 URZ, UPT, UPT, URZ, URZ, URZ ;  /* 0x000000fffffff290 */ /* 0x000fe2000fffe0ff */
[----:B------:R-:W-:Y:S05]  /*3090*/  @P0 BRA `(.L_x_1696) ;  /* 0x0000000000b80947 */ /* 0x000fea0003800000 */
[----:B------:R-:W-:Y:S01]  /*30a0*/  ISETP.GE.AND P0, PT, R148, R14, PT ;  /* 0x0000000e9400720c */ /* 0x000fe20003f06270 */
[----:B--2---:R-:W2:Y:S11]  /*30b0*/  LDG.E.128 R16, desc[UR6][R32.64] ;  /* 0x0000000620107981 */ /* 0x004eb6000c1e1d00 */
[----:B------:R-:W-:Y:S01]  /*30c0*/  @!UPT UIADD3 URZ, UPT, UPT, URZ, URZ, URZ ;  /* 0x000000fffffff290 */ /* 0x000fe2000fffe0ff */
[----:B------:R-:W3:Y:S06]  /*30d0*/  @!P0 LDG.E.64 R2, desc[UR6][R6.64] ;  /* 0x0000000606028981 */ /* 0x000eec000c1e1b00 */
[----:B------:R-:W5:Y:S01]  /*30e0*/  @!P0 LDG.E.64 R22, desc[UR6][R26.64] ;  /* 0x000000061a168981 */ /* 0x000f62000c1e1b00 */
[----:B--2---:R-:W-:Y:S02]  /*30f0*/  @!P0 LOP3.LUT R0, R16, 0xffff0000, RZ, 0xc0, !PT ;  /* 0xffff000010008812 */ /* 0x004fe400078ec0ff */
[----:B------:R-:W-:Y:S02]  /*3100*/  @!P0 SHF.L.U32 R24, R19, 0x10, RZ ;  /* 0x0000001013188819 */ /* 0x000fe400000006ff */
[----:B---3--:R-:W-:Y:S02]  /*3110*/  @!P0 SHF.L.U32 R15, R2, 0x10, RZ ;  /* 0x00000010020f8819 */ /* 0x008fe400000006ff */
[C---:B------:R-:W-:Y:S02]  /*3120*/  @!P0 SHF.L.U32 R4, R3.reuse, 0x10, RZ ;  /* 0x0000001003048819 */ /* 0x040fe400000006ff */
[----:B------:R-:W-:Y:S01]  /*3130*/  @!P0 LOP3.LUT R5, R3, 0xffff0000, RZ, 0xc0, !PT ;  /* 0xffff000003058812 */ /* 0x000fe200078ec0ff */
[----:B------:R-:W-:Y:S01]  /*3140*/  @!P0 IMAD.U32 R3, R16, 0x10000, RZ ;  /* 0x0001000010038824 */ /* 0x000fe200078e00ff */
[----:B------:R-:W-:Y:S01]  /*3150*/  @!P0 LOP3.LUT R8, R2, 0xffff0000, RZ, 0xc0, !PT ;  /* 0xffff000002088812 */ /* 0x000fe200078ec0ff */
[C---:B-----5:R-:W-:Y:S01]  /*3160*/  @!P0 IMAD.U32 R20, R22.reuse, 0x10000, RZ ;  /* 0x0001000016148824 */ /* 0x060fe200078e00ff */
[----:B------:R-:W-:Y:S02]  /*3170*/  @!P0 LOP3.LUT R21, R22, 0xffff0000, RZ, 0xc0, !PT ;  /* 0xffff000016158812 */ /* 0x000fe400078ec0ff */
[----:B------:R-:W-:Y:S01]  /*3180*/  @!P0 LOP3.LUT R2, R17, 0xffff0000, RZ, 0xc0, !PT ;  /* 0xffff000011028812 */ /* 0x000fe200078ec0ff */
[C---:B------:R-:W-:Y:S01]  /*3190*/  @!P0 FMUL.FTZ R34, R0.reuse, R20 ;  /* 0x0000001400228220 */ /* 0x040fe20000410000 */
[C---:B------:R-:W-:Y:S01]  /*31a0*/  @!P0 SHF.L.U32 R22, R23.reuse, 0x10, RZ ;  /* 0x0000001017168819 */ /* 0x040fe200000006ff */
        /* <DEDUP_REMOVED lines=13> */
[----:B------:R-:W-:Y:S01]  /*3280*/  @!P0 MOV R16, R0 ;  /* 0x0000000000108202 */ /* 0x000fe20000000f00 */
[-C--:B------:R-:W-:Y:S01]  /*3290*/  @!P0 FMUL.FTZ R3, R3, R4.reuse ;  /* 0x0000000403038220 */ /* 0x080fe20000410000 */
[C---:B------:R-:W-:Y:S01]  /*32a0*/  @!P0 FMUL.FTZ R37, R15.reuse, R23 ;  /* 0x000000170f258220 */ /* 0x040fe20000410000 */
[----:B------:R-:W-:Y:S01]  /*32b0*/  @!P0 FFMA.FTZ R36, R8, R4, -R36 ;  /* 0x0000000408248223 */ /* 0x000fe20000010824 */
[-C--:B------:R-:W-:Y:S01]  /*32c0*/  @!P0 FMUL.FTZ R4, R15, R5.reuse ;  /* 0x000000050f048220 */ /* 0x080fe20000410000 */
[----:B------:R-:W-:Y:S01]  /*32d0*/  @!P0 FFMA.FTZ R2, R21, R20, R2 ;  /* 0x0000001415028223 */ /* 0x000fe20000010002 */
        /* <DEDUP_REMOVED lines=10> */
.L_x_1696:
[----:B------:R-:W-:Y:S05]  /*3380*/  BSYNC.RECONVERGENT B0 ;  /* 0x0000000000007941 */ /* 0x000fea0003800200 */
.L_x_1695:
[----:B------:R-:W-:Y:S04]  /*3390*/  BSSY.RECONVERGENT B0, `(.L_x_1697) ;  /* 0x0000038000007945 */ /* 0x000fe80003800200 */
[----:B------:R-:W-:Y:S05]  /*33a0*/  @P5 BRA `(.L_x_1698) ;  /* 0x0000000000d85947 */ /* 0x000fea0003800000 */
[----:B------:R-:W1:Y:S08]  /*33b0*/  LDC.64 R4, c[0x0][0x4a8] ;  /* 0x00012a00ff047b82 */ /* 0x000e700000000a00 */
[----:B--2---:R-:W2:Y:S01]  /*33c0*/  LDC.64 R2, c[0x0][0x3b8] ;  /* 0x0000ee00ff027b82 */ /* 0x004ea20000000a00 */
[C---:B-1----:R-:W-:Y:S04]  /*33d0*/  LEA R16, P0, R4.reuse, R32, 0x6 ;  /* 0x0000002004107211 */ /* 0x042fe800078030ff */
[----:B------:R-:W-:Y:S02]  /*33e0*/  LEA.HI.X R17, R4, R33, R5, 0x6, P0 ;  /* 0x0000002104117211 */ /* 0x000fe400000f3405 */
[C---:B--2---:R-:W-:Y:S04]  /*33f0*/  LEA R36, P0, R2.reuse, R28, 0x6 ;  /* 0x0000001c02247211 */ /* 0x044fe800078030ff */
[----:B------:R-:W-:Y:S01]  /*3400*/  LEA.HI.X R37, R2, R29, R3, 0x6, P0 ;  /* 0x0000001d02257211 */ /* 0x000fe200000f3403 */
[----:B------:R-:W2:Y:S01]  /*3410*/  LDG.E.128 R16, desc[UR6][R16.64] ;  /* 0x0000000610107981 */ /* 0x000ea2000c1e1d00 */
[----:B------:R-:W-:Y:S11]  /*3420*/  ISETP.GE.AND P0, PT, R148, R14, PT ;  /* 0x0000000e9400720c */ /* 0x000ff60003f06270 */
[----:B------:R-:W-:Y:S02]  /*3430*/  @!UPT UIADD3 URZ, UPT, UPT, URZ, URZ, URZ ;  /* 0x000000fffffff290 */ /* 0x000fe4000fffe0ff */
[C---:B------:R-:W-:Y:S04]  /*3440*/  @!P0 IMAD.WIDE R22, R11.reuse, 0x40, R26 ;  /* 0x000000400b168825 */ /* 0x040fe800078e021a */
[----:B------:R-:W-:Y:S02]  /*3450*/  @!P0 IMAD.WIDE R2, R11, 0x40, R6 ;  /* 0x000000400b028825 */ /* 0x000fe400078e0206 */
[----:B------:R-:W3:Y:S06]  /*3460*/  @!P0 LDG.E.64 R22, desc[UR6][R22.64] ;  /* 0x0000000616168981 */ /* 0x000eec000c1e1b00 */
[----:B------:R-:W5:Y:S01]  /*3470*/  @!P0 LDG.E.64 R2, desc[UR6][R2.64] ;  /* 0x0000000602028981 */ /* 0x000f62000c1e1b00 */
[----:B--2---:R-:W-:Y:S01]  /*3480*/  @!P0 LOP3.LUT R0, R16, 0xffff0000, RZ, 0xc0, !PT ;  /* 0xffff000010008812 */ /* 0x004fe200078ec0ff */
[----:B------:R-:W-:Y:S01]  /*3490*/  @!P0 IMAD.U32 R24, R19, 0x10000, RZ ;  /* 0x0001000013188824 */ /* 0x000fe200078e00ff */
[C---:B---3--:R-:W-:Y:S02]  /*34a0*/  @!P0 SHF.L.U32 R20, R22.reuse, 0x10, RZ ;  /* 0x0000001016148819 */ /* 0x048fe400000006ff */
[----:B------:R-:W-:Y:S01]  /*34b0*/  @!P0 LOP3.LUT R21, R22, 0xffff0000, RZ, 0xc0, !PT ;  /* 0xffff000016158812 */ /* 0x000fe200078ec0ff */
[C---:B------:R-:W-:Y:S01]  /*34c0*/  @!P0 IMAD.U32 R22, R23.reuse, 0x10000, RZ ;  /* 0x0001000017168824 */ /* 0x040fe200078e00ff */
[----:B------:R-:W-:Y:S01]  /*34d0*/  @!P0 LOP3.LUT R23, R23, 0xffff0000, RZ, 0xc0, !PT ;  /* 0xffff000017178812 */ /* 0x000fe200078ec0ff */
[----:B------:R-:W-:Y:S01]  /*34e0*/  @!P0 FMUL.FTZ R34, R0, R20 ;  /* 0x0000001400228220 */ /* 0x000fe20000410000 */
[C---:B-----5:R-:W-:Y:S01]  /*34f0*/  @!P0 SHF.L.U32 R15, R2.reuse, 0x10, RZ ;  /* 0x00000010020f8819 */ /* 0x060fe200000006ff */
[C---:B------:R-:W-:Y:S01]  /*3500*/  @!P0 IMAD.U32 R4, R3.reuse, 0x10000, RZ ;  /* 0x0001000003048824 */ /* 0x040fe200078e00ff */
[----:B------:R-:W-:Y:S02]  /*3510*/  @!P0 LOP3.LUT R5, R3, 0xffff0000, RZ, 0xc0, !PT ;  /* 0xffff000003058812 */ /* 0x000fe400078ec0ff */
[----:B------:R-:W-:Y:S01]  /*3520*/  @!P0 LOP3.LUT R8, R2, 0xffff0000, RZ, 0xc0, !PT ;  /* 0xffff000002088812 */ /* 0x000fe200078ec0ff */
[----:B------:R-:W-:Y:S01]  /*3530*/  @!P0 FMUL.FTZ R0, R0, R15 ;  /* 0x0000000f00008220 */ /* 0x000fe20000410000 */
[----:B------:R-:W-:Y:S02]  /*3540*/  @!P0 SHF.L.U32 R3, R16, 0x10, RZ ;  /* 0x0000001010038819 */ /* 0x000fe400000006ff */
[C---:B------:R-:W-:Y:S03]  /*3550*/  @!P0 LOP3.LUT R2, R17.reuse, 0xffff0000, RZ, 0xc0, !PT ;  /* 0xffff000011028812 */ /* 0x040fe600078ec0ff */
[----:B------:R-:W-:Y:S01]  /*3560*/  @!P0 FFMA.FTZ R0, R20, R3, R0 ;  /* 0x0000000314008223 */ /* 0x000fe20000010000 */
[----:B------:R-:W-:Y:S02]  /*3570*/  @!P0 IMAD.U32 R20, R17, 0x10000, RZ ;  /* 0x0001000011148824 */ /* 0x000fe400078e00ff */
[----:B------:R-:W-:Y:S01]  /*3580*/  @!P0 FFMA.FTZ R34, R3, R15, -R34 ;  /* 0x0000000f03228223 */ /* 0x000fe20000010822 */
[----:B------:R-:W-:Y:S01]  /*3590*/  @!P0 LOP3.LUT R3, R18, 0xffff0000, RZ, 0xc0, !PT ;  /* 0xffff000012038812 */ /* 0x000fe200078ec0ff */
[C---:B------:R-:W-:Y:S01]  /*35a0*/  @!P0 FMUL.FTZ R35, R2.reuse, R21 ;  /* 0x0000001502238220 */ /* 0x040fe20000410000 */
[----:B------:R-:W-:Y:S01]  /*35b0*/  @!P0 LOP3.LUT R15, R19, 0xffff0000, RZ, 0xc0, !PT ;  /* 0xffff0000130f8812 */ /* 0x000fe200078ec0ff */
[----:B------:R-:W-:Y:S01]  /*35c0*/  @!P0 FMUL.FTZ R2, R2, R8 ;  /* 0x0000000802028220 */ /* 0x000fe20000410000 */
[----:B------:R-:W-:Y:S01]  /*35d0*/  @!P0 F2FP.BF16.F32.PACK_AB R0, R0, R34 ;  /* 0x000000220000823e */ /* 0x000fe200000010ff */
[----:B------:R-:W-:Y:S01]  /*35e0*/  @!P0 FFMA.FTZ R35, R20, R8, -R35 ;  /* 0x0000000814238223 */ /* 0x000fe20000010823 */
[----:B------:R-:W-:Y:S01]  /*35f0*/  @!P0 SHF.L.U32 R8, R18, 0x10, RZ ;  /* 0x0000001012088819 */ /* 0x000fe200000006ff */
        /* <DEDUP_REMOVED lines=17> */
.L_x_1698:
[----:B------:R-:W-:Y:S05]  /*3710*/  BSYNC.RECONVERGENT B0 ;  /* 0x0000000000007941 */ /* 0x000fea0003800200 */
.L_x_1697:
[----:B------:R-:W-:Y:S04]  /*3720*/  BSSY.RECONVERGENT B0, `(.L_x_1699) ;  /* 0x0000037000007945 */ /* 0x000fe80003800200 */
[----:B------:R-:W-:Y:S05]  /*3730*/  @!P6 BRA `(.L_x_1700) ;  /* 0x0000000000d4e947 */ /* 0x000fea0003800000 */
[----:B------:R-:W-:Y:S01]  /*3740*/  ISETP.GE.AND P0, PT, R148, R14, PT ;  /* 0x0000000e9400720c */ /* 0x000fe20003f06270 */
[----:B------:R-:W1:Y:S08]  /*3750*/  LDC.64 R4, c[0x0][0x4a8] ;  /* 0x00012a00ff047b82 */ /* 0x000e700000000a00 */
[----:B------:R-:W5:Y:S04]  /*3760*/  LDC.64 R34, c[0x0][0x3b8] ;  /* 0x0000ee00ff227b82 */ /* 0x000f680000000a00 */
[C---:B--2---:R-:W-:Y:S04]  /*3770*/  @!P0 IMAD.WIDE R2, R11.reuse, 0x80, R6 ;  /* 0x000000800b028825 */ /* 0x044fe800078e0206 */
[----:B------:R-:W-:Y:S02]  /*3780*/  @!P0 IMAD.WIDE R22, R11, 0x80, R26 ;  /* 0x000000800b168825 */ /* 0x000fe400078e021a */
[----:B------:R-:W2:Y:S01]  /*3790*/  @!P0 LDG.E.64 R2, desc[UR6][R2.64] ;  /* 0x0000000602028981 */ /* 0x000ea2000c1e1b00 */
[C---:B-1-3--:R-:W-:Y:S05]  /*37a0*/  LEA R16, P1, R4.reuse, R32, 0x7 ;  /* 0x0000002004107211 */ /* 0x04afea00078238ff */
[----:B------:R-:W3:Y:S01]  /*37b0*/  @!P0 LDG.E.64 R22, desc[UR6][R22.64] ;  /* 0x0000000616168981 */ /* 0x000ee2000c1e1b00 */
[----:B------:R-:W-:Y:S06]  /*37c0*/  LEA.HI.X R17, R4, R33, R5, 0x7, P1 ;  /* 0x0000002104117211 */ /* 0x000fec00008f3c05 */
[----:B------:R-:W4:Y:S01]  /*37d0*/  LDG.E.128 R16, desc[UR6][R16.64] ;  /* 0x0000000610107981 */ /* 0x000f22000c1e1d00 */
[C---:B--2---:R-:W-:Y:S01]  /*37e0*/  @!P0 LOP3.LUT R5, R3.reuse, 0xffff0000, RZ, 0xc0, !PT ;  /* 0xffff000003058812 */ /* 0x044fe200078ec0ff */
[----:B------:R-:W-:Y:S01]  /*37f0*/  @!P0 IMAD.U32 R4, R3, 0x10000, RZ ;  /* 0x0001000003048824 */ /* 0x000fe200078e00ff */
[C---:B------:R-:W-:Y:S02]  /*3800*/  @!P0 SHF.L.U32 R15, R2.reuse, 0x10, RZ ;  /* 0x00000010020f8819 */ /* 0x040fe400000006ff */
[----:B------:R-:W-:Y:S02]  /*3810*/  @!P0 LOP3.LUT R8, R2, 0xffff0000, RZ, 0xc0, !PT ;  /* 0xffff000002088812 */ /* 0x000fe400078ec0ff */
[C---:B---3--:R-:W-:Y:S02]  /*3820*/  @!P0 SHF.L.U32 R3, R22.reuse, 0x10, RZ ;  /* 0x0000001016038819 */ /* 0x048fe400000006ff */
[----:B------:R-:W-:Y:S01]  /*3830*/  @!P0 LOP3.LUT R21, R22, 0xffff0000, RZ, 0xc0, !PT ;  /* 0xffff000016158812 */ /* 0x000fe200078ec0ff */
[C---:B------:R-:W-:Y:S01]  /*3840*/  @!P0 IMAD.U32 R22, R23.reuse, 0x10000, RZ ;  /* 0x0001000017168824 */ /* 0x040fe200078e00ff */
[----:B------:R-:W-:Y:S02]  /*3850*/  @!P0 LOP3.LUT R23, R23, 0xffff0000, RZ, 0xc0, !PT ;  /* 0xffff000017178812 */ /* 0x000fe400078ec0ff */
[C---:B----4-:R-:W-:Y:S01]  /*3860*/  @!P0 LOP3.LUT R0, R16.reuse, 0xffff0000, RZ, 0xc0, !PT ;  /* 0xffff000010008812 */ /* 0x050fe200078ec0ff */
[----:B------:R-:W-:Y:S01]  /*3870*/  @!P0 IMAD.U32 R24, R19, 0x10000, RZ ;  /* 0x0001000013188824 */ /* 0x000fe200078e00ff */
[----:B------:R-:W-:Y:S02]  /*3880*/  @!P0 SHF.L.U32 R20, R16, 0x10, RZ ;  /* 0x0000001010148819 */ /* 0x000fe400000006ff */
[----:B------:R-:W-:Y:S01]  /*3890*/  @!P0 LOP3.LUT R2, R17, 0xffff0000, RZ, 0xc0, !PT ;  /* 0xffff000011028812 */ /* 0x000fe200078ec0ff */
[C---:B------:R-:W-:Y:S01]  /*38a0*/  @!P0 FMUL.FTZ R36, R0.reuse, R3 ;  /* 0x0000000300248220 */ /* 0x040fe20000410000 */
[-C--:B------:R-:W-:Y:S03]  /*38b0*/  @!P0 FMUL.FTZ R0, R0, R15.reuse ;  /* 0x0000000f00008220 */ /* 0x080fe60000410000 */
[----:B------:R-:W-:Y:S01]  /*38c0*/  @!P0 FFMA.FTZ R36, R20, R15, -R36 ;  /* 0x0000000f14248223 */ /* 0x000fe20000010824 */
[----:B------:R-:W-:Y:S01]  /*38d0*/  @!P0 LOP3.LUT R15, R19, 0xffff0000, RZ, 0xc0, !PT ;  /* 0xffff0000130f8812 */ /* 0x000fe200078ec0ff */
[----:B------:R-:W-:Y:S01]  /*38e0*/  @!P0 FFMA.FTZ R0, R3, R20, R0 ;  /* 0x0000001403008223 */ /* 0x000fe20000010000 */
[----:B------:R-:W-:Y:S01]  /*38f0*/  @!P0 LOP3.LUT R3, R18, 0xffff0000, RZ, 0xc0, !PT ;  /* 0xffff000012038812 */ /* 0x000fe200078ec0ff */
[----:B------:R-:W-:Y:S02]  /*3900*/  @!P0 IMAD.U32 R20, R17, 0x10000, RZ ;  /* 0x0001000011148824 */ /* 0x000fe400078e00ff */
[C---:B------:R-:W-:Y:S01]  /*3910*/  @!P0 FMUL.FTZ R37, R2.reuse, R21 ;  /* 0x0000001502258220 */ /* 0x040fe20000410000 */
[----:B------:R-:W-:Y:S01]  /*3920*/  @!P0 FMUL.FTZ R2, R2, R8 ;  /* 0x0000000802028220 */ /* 0x000fe20000410000 */
[----:B------:R-:W-:Y:S01]  /*3930*/  @!P0 F2FP.BF16.F32.PACK_AB R0, R0, R36 ;  /* 0x000000240000823e */ /* 0x000fe200000010ff */
[C---:B------:R-:W-:Y:S01]  /*3940*/  @!P0 FMUL.FTZ R38, R3.reuse, R22 ;  /* 0x0000001603268220 */ /* 0x040fe20000410000 */
[----:B------:R-:W-:Y:S01]  /*3950*/  @!P0 FFMA.FTZ R37, R20, R8, -R37 ;  /* 0x0000000814258223 */ /* 0x000fe20000010825 */
[----:B------:R-:W-:Y:S01]  /*3960*/  @!P0 SHF.L.U32 R8, R18, 0x10, RZ ;  /* 0x0000001012088819 */ /* 0x000fe200000006ff */
[----:B------:R-:W-:Y:S01]  /*3970*/  @!P0 FMUL.FTZ R3, R3, R4 ;  /* 0x0000000403038220 */ /* 0x000fe20000410000 */
[----:B------:R-:W-:Y:S01]  /*3980*/  @!P0 MOV R16, R0 ;  /* 0x0000000000108202 */ /* 0x000fe20000000f00 */
[----:B------:R-:W-:Y:S01]  /*3990*/  @!P0 FMUL.FTZ R39, R15, R23 ;  /* 0x000000170f278220 */ /* 0x000fe20000410000 */
[----:B------:R-:W-:Y:S01]  /*39a0*/  @!P0 FFMA.FTZ R2, R21, R20, R2 ;  /* 0x0000001415028223 */ /* 0x000fe20000010002 */
[----:B-----5:R-:W-:Y:S01]  /*39b0*/  LEA R20, P1, R34, R28, 0x7 ;  /* 0x0000001c22147211 */ /* 0x020fe200078238ff */
[----:B------:R-:W-:Y:S01]  /*39c0*/  @!P0 FFMA.FTZ R38, R8, R4, -R38 ;  /* 0x0000000408268223 */ /* 0x000fe20000010826 */
[----:B------:R-:W-:Y:S01]  /*39d0*/  @!P0 FMUL.FTZ R4, R15, R5 ;  /* 0x000000050f048220 */ /* 0x000fe20000410000 */
[----:B------:R-:W-:Y:S01]  /*39e0*/  @!P0 FFMA.FTZ R3, R22, R8, R3 ;  /* 0x0000000816038223 */ /* 0x000fe20000010003 */
[----:B------:R-:W-:Y:S01]  /*39f0*/  @!P0 F2FP.BF16.F32.PACK_AB R2, R2, R37 ;  /* 0x000000250202823e */ /* 0x000fe200000010ff */
[----:B------:R-:W-:Y:S01]  /*3a00*/  @!P0 FFMA.FTZ R39, R24, R5, -R39 ;  /* 0x0000000518278223 */ /* 0x000fe20000010827 */
[----:B------:R-:W-:Y:S01]  /*3a10*/  LEA.HI.X R21, R34, R29, R35, 0x7, P1 ;  /* 0x0000001d22157211 */ /* 0x000fe200008f3c23 */
[----:B------:R-:W-:Y:S01]  /*3a20*/  @!P0 FFMA.FTZ R4, R23, R24, R4 ;  /* 0x0000001817048223 */ /* 0x000fe20000010004 */
[----:B------:R-:W-:Y:S01]  /*3a30*/  @!P0 F2FP.BF16.F32.PACK_AB R3, R3, R38 ;  /* 0x000000260303823e */ /* 0x000fe200000010ff */
[----:B------:R-:W-:Y:S03]  /*3a40*/  @!P0 IMAD.MOV.U32 R17, RZ, RZ, R2 ;  /* 0x000000ffff118224 */ /* 0x000fe600078e0002 */
[----:B------:R-:W-:Y:S02]  /*3a50*/  @!P0 F2FP.BF16.F32.PACK_AB R4, R4, R39 ;  /* 0x000000270404823e */ /* 0x000fe400000010ff */
[----:B------:R-:W-:Y:S02]  /*3a60*/  @!P0 MOV R18, R3 ;  /* 0x0000000300128202 */ /* 0x000fe40000000f00 */
[----:B------:R-:W-:Y:S05]  /*3a70*/  @!P0 MOV R19, R4 ;  /* 0x0000000400138202 */ /* 0x000fea0000000f00 */
[----:B------:R1:W-:Y:S02]  /*3a80*/  STG.E.128 desc[UR6][R20.64], R16 ;  /* 0x0000001014007986 */ /* 0x0003e4000c101d06 */
.L_x_1700:
[----:B------:R-:W-:Y:S05]  /*3a90*/  BSYNC.RECONVERGENT B0 ;  /* 0x0000000000007941 */ /* 0x000fea0003800200 */
.L_x_1699:
[----:B------:R-:W-:Y:S04]  /*3aa0*/  BSSY.RECONVERGENT B0, `(.L_x_1701) ;  /* 0x0000039000007945 */ /* 0x000fe80003800200 */
[----:B------:R-:W-:Y:S05]  /*3ab0*/  @P3 BRA `(.L_x_1702) ;  /* 0x0000000000dc3947 */ /* 0x000fea0003800000 */
[----:B------:R-:W-:Y:S01]  /*3ac0*/  ISETP.GE.AND P0, PT, R148, R14, PT ;  /* 0x0000000e9400720c */ /* 0x000fe20003f06270 */
[----:B--2---:R-:W2:Y:S08]  /*3ad0*/  LDC.64 R2, c[0x0][0x4a8] ;  /* 0x00012a00ff027b82 */ /* 0x004eb00000000a00 */
[----:B------:R-:W5:Y:S04]  /*3ae0*/  LDC.64 R34, c[0x0][0x3b8] ;  /* 0x0000ee00ff227b82 */ /* 0x000f680000000a00 */
[----:B------:R-:W-:Y:S06]  /*3af0*/  @!P0 IMAD.WIDE R22, R11, 0xc0, R26 ;  /* 0x000000c00b168825 */ /* 0x000fec00078e021a */
[----:B------:R-:W1:Y:S02]  /*3b00*/  @!P0 LDG.E.64 R22, desc[UR6][R22.64] ;  /* 0x0000000616168981 */ /* 0x000e64000c1e1b00 */
[----:B-1----:R-:W-:Y:S01]  /*3b10*/  @!P0 LOP3.LUT R21, R22, 0xffff0000, RZ, 0xc0, !PT ;  /* 0xffff000016158812 */ /* 0x002fe200078ec0ff */
[----:B--2---:R-:W-:Y:S04]  /*3b20*/  IMAD.WIDE.U32 R4, R2, 0xc0, R32 ;  /* 0x000000c002047825 */ /* 0x004fe800078e0020 */
[----:B------:R-:W-:Y:S02]  /*3b30*/  IMAD R0, R3, 0xc0, RZ ;  /* 0x000000c003007824 */ /* 0x000fe400078e02ff */
[----:B------:R-:W-:Y:S03]  /*3b40*/  @!P0 IMAD.WIDE R2, R11, 0xc0, R6 ;  /* 0x000000c00b028825 */ /* 0x000fe600078e0206 */
[----:B------:R-:W-:Y:S01]  /*3b50*/  IADD3 R5, PT, PT, R0, R5, RZ ;  /* 0x0000000500057210 */ /* 0x000fe20007ffe0ff */
[----:B-----5:R-:W-:Y:S02]  /*3b60*/  IMAD R35, R35, 0xc0, RZ ;  /* 0x000000c023237824 */ /* 0x020fe400078e02ff */
[----:B------:R-:W2:Y:S06]  /*3b70*/  @!P0 LDG.E.64 R2, desc[UR6][R2.64] ;  /* 0x0000000602028981 */ /* 0x000eac000c1e1b00 */
[----:B---3--:R2:W3:Y:S02]  /*3b80*/  LDG.E.128 R16, desc[UR6][R4.64] ;  /* 0x0000000604107981 */ /* 0x0084e4000c1e1d00 */
[C---:B--2---:R-:W-:Y:S02]  /*3b90*/  @!P0 SHF.L.U32 R4, R3.reuse, 0x10, RZ ;  /* 0x0000001003048819 */ /* 0x044fe400000006ff */
[----:B------:R-:W-:Y:S02]  /*3ba0*/  @!P0 LOP3.LUT R5, R3, 0xffff0000, RZ, 0xc0, !PT ;  /* 0xffff000003058812 */ /* 0x000fe400078ec0ff */
[----:B------:R-:W-:Y:S02]  /*3bb0*/  @!P0 SHF.L.U32 R3, R22, 0x10, RZ ;  /* 0x0000001016038819 */ /* 0x000fe400000006ff */
[----:B---3--:R-:W-:Y:S02]  /*3bc0*/  @!P0 LOP3.LUT R0, R16, 0xffff0000, RZ, 0xc0, !PT ;  /* 0xffff000010008812 */ /* 0x008fe400078ec0ff */
[C---:B------:R-:W-:Y:S02]  /*3bd0*/  @!P0 SHF.L.U32 R15, R2.reuse, 0x10, RZ ;  /* 0x00000010020f8819 */ /* 0x040fe400000006ff */
[----:B------:R-:W-:Y:S01]  /*3be0*/  @!P0 LOP3.LUT R8, R2, 0xffff0000, RZ, 0xc0, !PT ;  /* 0xffff000002088812 */ /* 0x000fe200078ec0ff */
[----:B------:R-:W-:Y:S01]  /*3bf0*/  @!P0 FMUL.FTZ R36, R0, R3 ;  /* 0x0000000300248220 */ /* 0x000fe20000410000 */
[----:B------:R-:W-:Y:S01]  /*3c00*/  @!P0 SHF.L.U32 R20, R16, 0x10, RZ ;  /* 0x0000001010148819 */ /* 0x000fe200000006ff */
[-C--:B------:R-:W-:Y:S01]  /*3c10*/  @!P0 FMUL.FTZ R0, R0, R15.reuse ;  /* 0x0000000f00008220 */ /* 0x080fe20000410000 */
[----:B------:R-:W-:Y:S02]  /*3c20*/  @!P0 LOP3.LUT R2, R17, 0xffff0000, RZ, 0xc0, !PT ;  /* 0xffff000011028812 */ /* 0x000fe400078ec0ff */
[C---:B------:R-:W-:Y:S01]  /*3c30*/  @!P0 SHF.L.U32 R22, R23.reuse, 0x10, RZ ;  /* 0x0000001017168819 */ /* 0x040fe200000006ff */
[----:B------:R-:W-:Y:S01]  /*3c40*/  @!P0 FFMA.FTZ R36, R20, R15, -R36 ;  /* 0x0000000f14248223 */ /* 0x000fe20000010824 */
[----:B------:R-:W-:Y:S01]  /*3c50*/  @!P0 LOP3.LUT R23, R23, 0xffff0000, RZ, 0xc0, !PT ;  /* 0xffff000017178812 */ /* 0x000fe200078ec0ff */
[----:B------:R-:W-:Y:S01]  /*3c60*/  @!P0 FFMA.FTZ R0, R3, R20, R0 ;  /* 0x0000001403008223 */ /* 0x000fe20000010000 */
[----:B------:R-:W-:Y:S01]  /*3c70*/  @!P0 LOP3.LUT R3, R18, 0xffff0000, RZ, 0xc0, !PT ;  /* 0xffff000012038812 */ /* 0x000fe200078ec0ff */
[----:B------:R-:W-:Y:S01]  /*3c80*/  @!P0 IMAD.U32 R20, R17, 0x10000, RZ ;  /* 0x0001000011148824 */ /* 0x000fe200078e00ff */
[C---:B------:R-:W-:Y:S01]  /*3c90*/  @!P0 LOP3.LUT R15, R19.reuse, 0xffff0000, RZ, 0xc0, !PT ;  /* 0xffff0000130f8812 */ /* 0x040fe200078ec0ff */
[C---:B------:R-:W-:Y:S01]  /*3ca0*/  @!P0 FMUL.FTZ R37, R2.reuse, R21 ;  /* 0x0000001502258220 */ /* 0x040fe20000410000 */
[----:B------:R-:W-:Y:S01]  /*3cb0*/  @!P0 SHF.L.U32 R24, R19, 0x10, RZ ;  /* 0x0000001013188819 */ /* 0x000fe200000006ff */
[----:B------:R-:W-:Y:S01]  /*3cc0*/  @!P0 FMUL.FTZ R2, R2, R8 ;  /* 0x0000000802028220 */ /* 0x000fe20000410000 */
[----:B------:R-:W-:Y:S01]  /*3cd0*/  @!P0 F2FP.BF16.F32.PACK_AB R0, R0, R36 ;  /* 0x000000240000823e */ /* 0x000fe200000010ff */
[----:B------:R-:W-:Y:S01]  /*3ce0*/  @!P0 FFMA.FTZ R37, R20, R8, -R37 ;  /* 0x0000000814258223 */ /* 0x000fe20000010825 */
[----:B------:R-:W-:Y:S01]  /*3cf0*/  @!P0 SHF.L.U32 R8, R18, 0x10, RZ ;  /* 0x0000001012088819 */ /* 0x000fe200000006ff */
        /* <DEDUP_REMOVED lines=10> */
[----:B------:R-:W-:Y:S01]  /*3da0*/  IMAD.WIDE.U32 R20, R34, 0xc0, R28 ;  /* 0x000000c022147825 */ /* 0x000fe200078e001c */
[----:B------:R-:W-:Y:S02]  /*3db0*/  @!P0 F2FP.BF16.F32.PACK_AB R3, R3, R38 ;  /* 0x000000260303823e */ /* 0x000fe400000010ff */
[----:B------:R-:W-:Y:S01]  /*3dc0*/  @!P0 MOV R17, R2 ;  /* 0x0000000200118202 */ /* 0x000fe20000000f00 */
[----:B------:R-:W-:Y:S01]  /*3dd0*/  @!P0 IMAD.MOV.U32 R16, RZ, RZ, R0 ;  /* 0x000000ffff108224 */ /* 0x000fe200078e0000 */
[----:B------:R-:W-:Y:S02]  /*3de0*/  @!P0 F2FP.BF16.F32.PACK_AB R4, R4, R39 ;  /* 0x000000270404823e */ /* 0x000fe400000010ff */
[----:B------:R-:W-:Y:S02]  /*3df0*/  IADD3 R21, PT, PT, R35, R21, RZ ;  /* 0x0000001523157210 */ /* 0x000fe40007ffe0ff */
[----:B------:R-:W-:Y:S02]  /*3e00*/  @!P0 MOV R18, R3 ;  /* 0x0000000300128202 */ /* 0x000fe40000000f00 */
[----:B------:R-:W-:Y:S05]  /*3e10*/  @!P0 MOV R19, R4 ;  /* 0x0000000400138202 */ /* 0x000fea0000000f00 */
[----:B------:R1:W-:Y:S02]  /*3e20*/  STG.E.128 desc[UR6][R20.64], R16 ;  /* 0x0000001014007986 */ /* 0x0003e4000c101d06 */
.L_x_1702:
[----:B------:R-:W-:Y:S05]  /*3e30*/  BSYNC.RECONVERGENT B0 ;  /* 0x0000000000007941 */ /* 0x000fea0003800200 */
.L_x_1701:
[----:B------:R-:W-:Y:S01]  /*3e40*/  ISETP.NE.AND P0, PT, R108, RZ, PT ;  /* 0x000000ff6c00720c */ /* 0x000fe20003f05270 */
[----:B------:R-:W-:Y:S11]  /*3e50*/  BSSY.RECONVERGENT B0, `(.L_x_1703) ;  /* 0x0000038000007945 */ /* 0x000ff60003800200 */
[----:B------:R-:W-:Y:S01]  /*3e60*/  @!UPT UIADD3 URZ, UPT, UPT, URZ, URZ, URZ ;  /* 0x000000fffffff290 */ /* 0x000fe2000fffe0ff */
        /* <DEDUP_REMOVED lines=54> */
.L_x_1704:
[----:B------:R-:W-:Y:S05]  /*41d0*/  BSYNC.RECONVERGENT B0 ;  /* 0x0000000000007941 */ /* 0x000fea0003800200 */
.L_x_1703:
[----:B------:R-:W-:Y:S04]  /*41e0*/  BSSY.RECONVERGENT B0, `(.L_x_1705) ;  /* 0x0000039000007945 */ /* 0x000fe80003800200 */
[----:B------:R-:W-:Y:S05]  /*41f0*/  @!P4 BRA `(.L_x_1706) ;  /* 0x0000000000dcc947 */ /* 0x000fea0003800000 */
        /* <DEDUP_REMOVED lines=55> */
.L_x_1706:
[----:B------:R-:W-:Y:S05]  /*4570*/  BSYNC.RECONVERGENT B0 ;  /* 0x0000000000007941 */ /* 0x000fea0003800200 */
.L_x_1705:
[----:B------:R-:W-:Y:S01]  /*4580*/  ISETP.NE.AND P0, PT, R106, RZ, PT ;  /* 0x000000ff6a00720c */ /* 0x000fe20003f05270 */
[----:B------:R-:W-:Y:S11]  /*4590*/  BSSY.RECONVERGENT B0, `(.L_x_1707) ;  /* 0x000003a000007945 */ /* 0x000ff60003800200 */
[----:B------:R-:W-:Y:S01]  /*45a0*/  @!UPT UIADD3 URZ, UPT, UPT, URZ, URZ, URZ ;  /* 0x000000fffffff290 */ /* 0x000fe2000fffe0ff */
[----:B------:R-:W-:Y:S05]  /*45b0*/  @!P0 BRA `(.L_x_1708) ;  /* 0x0000000000dc8947 */ /* 0x000fea0003800000 */
[----:B------:R-:W-:Y:S01]  /*45c0*/  ISETP.GE.AND P0, PT, R148, R14, PT ;  /* 0x0000000e9400720c */ /* 0x000fe20003f06270 */
[----:B--2---:R-:W2:Y:S08]  /*45d0*/  LDC.64 R2, c[0x0][0x4a8] ;  /* 0x00012a00ff027b82 */ /* 0x004eb00000000a00 */
[----:B------:R-:W5:Y:S04]  /*45e0*/  LDC.64 R22, c[0x0][0x3b8] ;  /* 0x0000ee00ff167b82 */ /* 0x000f680000000a00 */
[C---:B------:R-:W-:Y:S04]  /*45f0*/  @!P0 IMAD.WIDE R6, R11.reuse, 0x180, R6 ;  /* 0x000001800b068825 */ /* 0x040fe800078e0206 */
[----:B------:R-:W-:Y:S06]  /*4600*/  @!P0 IMAD.WIDE R26, R11, 0x180, R26 ;  /* 0x000001800b1a8825 */ /* 0x000fec00078e021a */
[----:B------:R-:W3:Y:S02]  /*4610*/  @!P0 LDG.E.64 R26, desc[UR6][R26.64] ;  /* 0x000000061a1a8981 */ /* 0x000ee4000c1e1b00 */
[----:B---3--:R-:W-:Y:S01]  /*4620*/  @!P0 LOP3.LUT R14, R26, 0xffff0000, RZ, 0xc0, !PT ;  /* 0xffff00001a0e8812 */ /* 0x008fe200078ec0ff */
[----:B--2---:R-:W-:Y:S01]  /*4630*/  IMAD.WIDE.U32 R32, R2, 0x180, R32 ;  /* 0x0000018002207825 */ /* 0x004fe200078e0020 */
[C---:B------:R-:W-:Y:S02]  /*4640*/  @!P0 SHF.L.U32 R15, R27.reuse, 0x10, RZ ;  /* 0x000000101b0f8819 */ /* 0x040fe400000006ff */
[----:B-1----:R-:W-:Y:S01]  /*4650*/  @!P0 LOP3.LUT R20, R27, 0xffff0000, RZ, 0xc0, !PT ;  /* 0xffff00001b148812 */ /* 0x002fe200078ec0ff */
[----:B------:R-:W-:Y:S02]  /*4660*/  IMAD R3, R3, 0x180, RZ ;  /* 0x0000018003037824 */ /* 0x000fe400078e02ff */
[----:B-----5:R-:W-:Y:S03]  /*4670*/  IMAD.WIDE.U32 R28, R22, 0x180, R28 ;  /* 0x00000180161c7825 */ /* 0x020fe600078e001c */
[----:B------:R-:W-:Y:S01]  /*4680*/  IADD3 R33, PT, PT, R3, R33, RZ ;  /* 0x0000002103217210 */ /* 0x000fe20007ffe0ff */
[----:B------:R-:W-:Y:S01]  /*4690*/  IMAD R23, R23, 0x180, RZ ;  /* 0x0000018017177824 */ /* 0x000fe200078e02ff */
[----:B------:R-:W2:Y:S04]  /*46a0*/  @!P0 LDG.E.64 R2, desc[UR6][R6.64] ;  /* 0x0000000606028981 */ /* 0x000ea8000c1e1b00 */
[----:B------:R-:W-:Y:S02]  /*46b0*/  IADD3 R29, PT, PT, R23, R29, RZ ;  /* 0x0000001d171d7210 */ /* 0x000fe40007ffe0ff */
[----:B------:R-:W3:Y:S01]  /*46c0*/  LDG.E.128 R16, desc[UR6][R32.64] ;  /* 0x0000000620107981 */ /* 0x000ee2000c1e1d00 */
        /* <DEDUP_REMOVED lines=23> */
[C---:B------:R-:W-:Y:S01]  /*4840*/  @!P0 FMUL.FTZ R32, R7.reuse, R20 ;  /* 0x0000001407208220 */ /* 0x040fe20000410000 */
[----:B------:R-:W-:Y:S01]  /*4850*/  @!P0 FFMA.FTZ R2, R14, R8, R2 ;  /* 0x000000080e028223 */ /* 0x000fe20000010002 */
[----:B------:R-:W-:Y:S02]  /*4860*/  @!P0 IMAD.MOV.U32 R16, RZ, RZ, R0 ;  /* 0x000000ffff108224 */ /* 0x000fe400078e0000 */
[----:B------:R-:W-:Y:S01]  /*4870*/  @!P0 FFMA.FTZ R27, R6, R4, -R27 ;  /* 0x00000004061b8223 */ /* 0x000fe2000001081b */
[-C--:B------:R-:W-:Y:S01]  /*4880*/  @!P0 FMUL.FTZ R4, R7, R5.reuse ;  /* 0x0000000507048220 */ /* 0x080fe20000410000 */
[----:B------:R-:W-:Y:S01]  /*4890*/  @!P0 FFMA.FTZ R3, R15, R6, R3 ;  /* 0x000000060f038223 */ /* 0x000fe20000010003 */
[----:B------:R-:W-:Y:S01]  /*48a0*/  @!P0 F2FP.BF16.F32.PACK_AB R2, R2, R26 ;  /* 0x0000001a0202823e */ /* 0x000fe200000010ff */
[----:B------:R-:W-:Y:S01]  /*48b0*/  @!P0 FFMA.FTZ R32, R21, R5, -R32 ;  /* 0x0000000515208223 */ /* 0x000fe20000010820 */
[----:B------:R-:W-:Y:S02]  /*48c0*/  @!P0 FFMA.FTZ R4, R20, R21, R4 ;  /* 0x0000001514048223 */ /* 0x000fe40000010004 */
[----:B------:R-:W-:Y:S02]  /*48d0*/  @!P0 F2FP.BF16.F32.PACK_AB R3, R3, R27 ;  /* 0x0000001b0303823e */ /* 0x000fe400000010ff */
[----:B------:R-:W-:Y:S02]  /*48e0*/  @!P0 MOV R17, R2 ;  /* 0x0000000200118202 */ /* 0x000fe40000000f00 */
[----:B------:R-:W-:Y:S02]  /*48f0*/  @!P0 F2FP.BF16.F32.PACK_AB R4, R4, R32 ;  /* 0x000000200404823e */ /* 0x000fe400000010ff */
[----:B------:R-:W-:Y:S02]  /*4900*/  @!P0 MOV R18, R3 ;  /* 0x0000000300128202 */ /* 0x000fe40000000f00 */
[----:B------:R-:W-:Y:S05]  /*4910*/  @!P0 MOV R19, R4 ;  /* 0x0000000400138202 */ /* 0x000fea0000000f00 */
[----:B------:R1:W-:Y:S02]  /*4920*/  STG.E.128 desc[UR6][R28.64], R16 ;  /* 0x000000101c007986 */ /* 0x0003e4000c101d06 */
.L_x_1708:
[----:B------:R-:W-:Y:S05]  /*4930*/  BSYNC.RECONVERGENT B0 ;  /* 0x0000000000007941 */ /* 0x000fea0003800200 */
.L_x_1707:
[----:B------:R-:W1:Y:S01]  /*4940*/  LDC R14, c[0x0][0x450] ;  /* 0x00011400ff0e7b82 */ /* 0x000e620000000800 */
[----:B----4-:R-:W-:Y:S05]  /*4950*/  IMAD.U32 R25, R25, -0x80, RZ ;  /* 0xffffff8019197824 */ /* 0x010fea00078e00ff */
[C---:B------:R-:W-:Y:S02]  /*4960*/  LEA R12, P1, R25.reuse, R12, 0x1 ;  /* 0x0000000c190c7211 */ /* 0x040fe400078208ff */
[C---:B------:R-:W-:Y:S02]  /*4970*/  LEA R30, P0, R25.reuse, R30, 0x1 ;  /* 0x0000001e191e7211 */ /* 0x040fe400078008ff */
[C---:B------:R-:W-:Y:S02]  /*4980*/  LEA.HI.X.SX32 R13, R25.reuse, R13, 0x1, P1 ;  /* 0x0000000d190d7211 */ /* 0x040fe400008f0eff */
[----:B------:R-:W-:Y:S01]  /*4990*/  LEA.HI.X.SX32 R31, R25, R31, 0x1, P0 ;  /* 0x0000001f191f7211 */ /* 0x000fe200000f0eff */
[----:B------:R-:W-:Y:S05]  /*49a0*/  BRA `(.L_x_1691) ;  /* 0x0000002c00f07947 */ /* 0x000fea0003800000 */
.L_x_1692:
[----:B------:R-:W-:Y:S01]  /*49b0*/  LEA.HI R16, R14, R14, RZ, 0x1 ;  /* 0x0000000e0e107211 */ /* 0x000fe200078f08ff */
[----:B------:R-:W4:Y:S01]  /*49c0*/  LDC R107, c[0x0][0x450] ;  /* 0x00011400ff6b7b82 */ /* 0x000f220000000800 */
[C---:B------:R-:W-:Y:S01]  /*49d0*/  LEA R18, P0, R75.reuse, R10, 0x1 ;  /* 0x0000000a4b127211 */ /* 0x040fe200078008ff */
[----:B------:R-:W-:Y:S01]  /*49e0*/  BSSY.RECONVERGENT B0, `(.L_x_1709) ;  /* 0x000005f000007945 */ /* 0x000fe20003800200 */
[----:B------:R-:W-:Y:S02]  /*49f0*/  SHF.R.S32.HI R16, RZ, 0x1, R16 ;  /* 0x00000001ff107819 */ /* 0x000fe40000011410 */
[----:B------:R-:W-:Y:S02]  /*4a00*/  SHF.R.U32.HI R15, RZ, 0x1, R14 ;  /* 0x00000001ff0f7819 */ /* 0x000fe4000001160e */
[----:B------:R-:W-:Y:S01]  /*4a10*/  LEA.HI.X R19, R75, R9, R74, 0x1, P0 ;  /* 0x000000094b137211 */ /* 0x000fe200000f0c4a */
[----:B------:R-:W-:Y:S01]  /*4a20*/  IMAD.MOV R16, RZ, RZ, -R16 ;  /* 0x000000ffff107224 */ /* 0x000fe200078e0a10 */
[----:B------:R-:W-:Y:S02]  /*4a30*/  LEA R110, P0, R46, R63, 0x1 ;  /* 0x0000003f2e6e7211 */ /* 0x000fe400078008ff */
[----:B------:R-:W-:Y:S02]  /*4a40*/  ISETP.GE.U32.AND P1, PT, R148, R15, PT ;  /* 0x0000000f9400720c */ /* 0x000fe40003f26070 */
[----:B------:R-:W-:Y:S02]  /*4a50*/  LEA.HI.X R111, R46, R62, R45, 0x1, P0 ;  /* 0x0000003e2e6f7211 */ /* 0x000fe400000f0c2d */
[----:B------:R-:W-:Y:S02]  /*4a60*/  SEL R15, R15, R16, !P1 ;  /* 0x000000100f0f7207 */ /* 0x000fe40004800000 */
[----:B------:R-:W-:Y:S01]  /*4a70*/  SHF.R.S32.HI R109, RZ, 0x1f, R16 ;  /* 0x0000001fff6d7819 */ /* 0x000fe20000011410 */
[----:B------:R-:W-:Y:S06]  /*4a80*/  @!P2 BRA `(.L_x_1710) ;  /* 0x000000040050a947 */ /* 0x000fec0003800000 */
[----:B------:R-:W-:Y:S01]  /*4a90*/  ISETP.GE.AND P0, PT, R148, R14, PT ;  /* 0x0000000e9400720c */ /* 0x000fe20003f06270 */
[----:B------:R-:W-:Y:S05]  /*4aa0*/  IMAD.MOV.U32 R8, RZ, RZ, R10 ;  /* 0x000000ffff087224 */ /* 0x000fea00078e000a */
[----:B------:R5:W3:Y:S07]  /*4ab0*/  LDG.E.128 R32, desc[UR6][R8.64] ;  /* 0x0000000608207981 */ /* 0x000aee000c1e1d00 */
[----:B------:R-:W-:Y:S02]  /*4ac0*/  @!P0 SEL R2, R16, RZ, P1 ;  /* 0x000000ff10028207 */ /* 0x000fe40000800000 */
[----:B------:R-:W-:Y:S03]  /*4ad0*/  @!P0 SEL R0, R109, RZ, P1 ;  /* 0x000000ff6d008207 */ /* 0x000fe60000800000 */
[C---:B------:R-:W-:Y:S01]  /*4ae0*/  @!P0 IMAD.SHL.U32 R24, R2.reuse, 0x2, RZ ;  /* 0x0000000202188824 */ /* 0x040fe200078e00ff */
[----:B------:R-:W-:Y:S04]  /*4af0*/  @!P0 SHF.L.U64.HI R0, R2, 0x1, R0 ;  /* 0x0000000102008819 */ /* 0x000fe80000010200 */
[----:B--2---:R-:W-:Y:S05]  /*4b00*/  @!P0 IADD3 R4, P2, PT, R24, R67, RZ ;  /* 0x0000004318048210 */ /* 0x004fea0007f5e0ff */
[----:B------:R-:W-:Y:S01]  /*4b10*/  @!P0 IMAD.X R5, R0, 0x1, R66, P2 ;  /* 0x0000000100058824 */ /* 0x000fe200010e0642 */
[----:B------:R-:W-:Y:S04]  /*4b20*/  @!P0 IADD3 R24, P2, PT, R24, R69, RZ ;  /* 0x0000004518188210 */ /* 0x000fe80007f5e0ff */
[----:B------:R-:W-:Y:S01]  /*4b30*/  @!P0 IADD3.X R25, PT, PT, R0, R68, RZ, P2, !PT ;  /* 0x0000004400198210 */ /* 0x000fe200017fe4ff */
[----:B------:R-:W2:Y:S01]  /*4b40*/  @!P0 LDG.E.128 R4, desc[UR6][R4.64] ;  /* 0x0000000604048981 */ /* 0x000ea2000c1e1d00 */
[----:B------:R-:W-:Y:S02]  /*4b50*/  PLOP3.LUT P2, PT, PT, PT, PT, 0x80, 0x8 ;  /* 0x000000000008781c */ /* 0x000fe40003f4f070 */
[----:B------:R-:W-:Y:S05]  /*4b60*/  @!P0 PLOP3.LUT P2, PT, P1, PT, PT, 0x80, 0x8 ;  /* 0x000000000008881c */ /* 0x000fea0000f4f070 */
[----:B------:R-:W4:Y:S01]  /*4b70*/  @!P0 LDG.E.128 R36, desc[UR6][R24.64] ;  /* 0x0000000618248981 */ /* 0x000f22000c1e1d00 */
[----:B--2---:R-:W-:Y:S01]  /*4b80*/  @!P0 LOP3.LUT R2, R4, 0xffff0000, RZ, 0xc0, !PT ;  /* 0xffff000004028812 */ /* 0x004fe200078ec0ff */
[----:B------:R-:W-:Y:S01]  /*4b90*/  @!P0 IMAD.U32 R22, R6, 0x10000, RZ ;  /* 0x0001000006168824 */ /* 0x000fe200078e00ff */
[C---:B------:R-:W-:Y:S01]  /*4ba0*/  @!P0 SHF.L.U32 R3, R5.reuse, 0x10, RZ ;  /* 0x0000001005038819 */ /* 0x040fe200000006ff */
[----:B------:R-:W-:Y:S01]  /*4bb0*/  @!P0 IMAD.U32 R0, R4, 0x10000, RZ ;  /* 0x0001000004008824 */ /* 0x000fe200078e00ff */
[----:B------:R-:W-:Y:S01]  /*4bc0*/  @!P0 LOP3.LUT R23, R5, 0xffff0000, RZ, 0xc0, !PT ;  /* 0xffff000005178812 */ /* 0x000fe200078ec0ff */
[----:B------:R-:W-:Y:S01]  /*4bd0*/  @!P0 IMAD.WIDE R4, R15, 0x2, R8 ;  /* 0x000000020f048825 */ /* 0x000fe200078e0208 */
[----:B------:R-:W-:Y:S02]  /*4be0*/  @!P0 LOP3.LUT R21, R6, 0xffff0000, RZ, 0xc0, !PT ;  /* 0xffff000006158812 */ /* 0x000fe400078ec0ff */
[----:B------:R-:W-:Y:S01]  /*4bf0*/  @!P0 SHF.L.U32 R20, R7, 0x10, RZ ;  /* 0x0000001007148819 */ /* 0x000fe200000006ff */
[----:B------:R-:W-:Y:S01]  /*4c00*/  @!P2 FADD.FTZ R23, -R23, -RZ ;  /* 0x800000ff1717a221 */ /* 0x000fe20000010100 */
[----:B------:R-:W-:Y:S01]  /*4c10*/  @!P0 LOP3.LUT R17, R7, 0xffff0000, RZ, 0xc0, !PT ;  /* 0xffff000007118812 */ /* 0x000fe200078ec0ff */
[----:B------:R-:W-:Y:S01]  /*4c20*/  @!P2 FADD.FTZ R21, -R21, -RZ ;  /* 0x800000ff1515a221 */ /* 0x000fe20000010100 */
[----:B----4-:R-:W-:Y:S01]  /*4c30*/  @!P0 LOP3.LUT R29, R39, 0xffff0000, RZ, 0xc0, !PT ;  /* 0xffff0000271d8812 */ /* 0x010fe200078ec0ff */
[----:B------:R-:W2:Y:S01]  /*4c40*/  @!P0 LDG.E.128 R4, desc[UR6][R4.64] ;  /* 0x0000000604048981 */ /* 0x000ea2000c1e1d00 */
[----:B------:R-:W-:Y:S01]  /*4c50*/  @!P2 FADD.FTZ R20, -R20, -RZ ;  /* 0x800000ff1414a221 */ /* 0x000fe20000010100 */
[----:B------:R-:W-:Y:S01]  /*4c60*/  @!P2 FADD.FTZ R17, -R17, -RZ ;  /* 0x800000ff1111a221 */ /* 0x000fe20000010100 */
[----:B------:R-:W-:Y:S01]  /*4c70*/  @!P2 FADD.FTZ R22, -R22, -RZ ;  /* 0x800000ff1616a221 */ /* 0x000fe20000010100 */
[----:B------:R-:W-:Y:S01]  /*4c80*/  @!P2 FADD.FTZ R2, -R2, -RZ ;  /* 0x800000ff0202a221 */ /* 0x000fe20000010100 */
[----:B------:R-:W-:Y:S02]  /*4c90*/  @!P0 IMAD.U32 R28, R39, 0x10000, RZ ;  /* 0x00010000271c8824 */ /* 0x000fe400078e00ff */
[----:B------:R-:W-:Y:S01]  /*4ca0*/  @!P2 FADD.FTZ R0, -R0, -RZ ;  /* 0x800000ff0000a221 */ /* 0x000fe20000010100 */
[----:B------:R-:W-:Y:S01]  /*4cb0*/  @!P2 FADD.FTZ R3, -R3, -RZ ;  /* 0x800000ff0303a221 */ /* 0x000fe20000010100 */
[C---:B--2---:R-:W-:Y:S01]  /*4cc0*/  @!P0 SHF.L.U32 R27, R4.reuse, 0x10, RZ ;  /* 0x00000010041b8819 */ /* 0x044fe200000006ff */
[----:B-----5:R-:W-:Y:S01]  /*4cd0*/  @!P0 IMAD.U32 R8, R7, 0x10000, RZ ;  /* 0x0001000007088824 */ /* 0x020fe200078e00ff */
[----:B------:R-:W-:Y:S01]  /*4ce0*/  @!P0 LOP3.LUT R26, R4, 0xffff0000, RZ, 0xc0, !PT ;  /* 0xffff0000041a8812 */ /* 0x000fe200078ec0ff */
[C---:B------:R-:W-:Y:S01]  /*4cf0*/  @!P0 IMAD.U32 R4, R5.reuse, 0x10000, RZ ;  /* 0x0001000005048824 */ /* 0x040fe200078e00ff */
[----:B------:R-:W-:Y:S01]  /*4d00*/  @!P0 LOP3.LUT R25, R5, 0xffff0000, RZ, 0xc0, !PT ;  /* 0xffff000005198812 */ /* 0x000fe200078ec0ff */
[----:B------:R-:W-:Y:S01]  /*4d10*/  @!P0 FMUL.FTZ R0, R27, R0 ;  /* 0x000000001b008220 */ /* 0x000fe20000410000 */
[----:B------:R-:W-:Y:S01]  /*4d20*/  @!P0 LOP3.LUT R24, R7, 0xffff0000, RZ, 0xc0, !PT ;  /* 0xffff000007188812 */ /* 0x000fe200078ec0ff */
[----:B------:R-:W-:Y:S01]  /*4d30*/  @!P0 FMUL.FTZ R2, R26, R2 ;  /* 0x000000021a028220 */ /* 0x000fe20000410000 */
[----:B------:R-:W-:Y:S01]  /*4d40*/  @!P0 SHF.L.U32 R5, R6, 0x10, RZ ;  /* 0x0000001006058819 */ /* 0x000fe200000006ff */
[----:B------:R-:W-:Y:S01]  /*4d50*/  @!P0 FMUL.FTZ R7, R8, R20 ;  /* 0x0000001408078220 */ /* 0x000fe20000410000 */
[----:B------:R-:W-:Y:S01]  /*4d60*/  @!P0 LOP3.LUT R6, R6, 0xffff0000, RZ, 0xc0, !PT ;  /* 0xffff000006068812 */ /* 0x000fe200078ec0ff */
[----:B------:R-:W-:Y:S01]  /*4d70*/  @!P0 FMUL.FTZ R8, R24, R17 ;  /* 0x0000001118088220 */ /* 0x000fe20000410000 */
[----:B------:R-:W-:Y:S01]  /*4d80*/  @!P0 SHF.L.U32 R20, R36, 0x10, RZ ;  /* 0x0000001024148819 */ /* 0x000fe200000006ff */
[----:B------:R-:W-:Y:S01]  /*4d90*/  @!P0 FMUL.FTZ R5, R5, R22 ;  /* 0x0000001605058220 */ /* 0x000fe20000410000 */
[----:B---3--:R-:W-:Y:S01]  /*4da0*/  @!P0 SHF.L.U32 R17, R32, 0x10, RZ ;  /* 0x0000001020118819 */ /* 0x008fe200000006ff */
[----:B------:R-:W-:Y:S01]  /*4db0*/  @!P0 FMUL.FTZ R6, R6, R21 ;  /* 0x0000001506068220 */ /* 0x000fe20000410000 */
[----:B------:R-:W-:Y:S01]  /*4dc0*/  @!P0 LOP3.LUT R22, R36, 0xffff0000, RZ, 0xc0, !PT ;  /* 0xffff000024168812 */ /* 0x000fe200078ec0ff */
[----:B------:R-:W-:Y:S01]  /*4dd0*/  @!P0 FMUL.FTZ R3, R4, R3 ;  /* 0x0000000304038220 */ /* 0x000fe20000410000 */
[----:B------:R-:W-:Y:S01]  /*4de0*/  @!P0 LOP3.LUT R21, R32, 0xffff0000, RZ, 0xc0, !PT ;  /* 0xffff000020158812 */ /* 0x000fe200078ec0ff */
[----:B------:R-:W-:Y:S01]  /*4df0*/  @!P0 FMUL.FTZ R4, R25, R23 ;  /* 0x0000001719048220 */ /* 0x000fe20000410000 */
[----:B------:R-:W-:Y:S01]  /*4e00*/  @!P0 LOP3.LUT R25, R37, 0xffff0000, RZ, 0xc0, !PT ;  /* 0xffff000025198812 */ /* 0x000fe200078ec0ff */
[----:B------:R-:W-:Y:S01]  /*4e10*/  @!P0 IMAD.U32 R23, R33, 0x10000, RZ ;  /* 0x0001000021178824 */ /* 0x000fe200078e00ff */
[----:B------:R-:W-:Y:S01]  /*4e20*/  @!P0 SHF.L.U32 R26, R38, 0x10, RZ ;  /* 0x00000010261a8819 */ /* 0x000fe200000006ff */
[----:B------:R-:W-:Y:S01]  /*4e30*/  @!P0 FFMA.FTZ R0, R17, R20, R0 ;  /* 0x0000001411008223 */ /* 0x000fe20000010000 */
[----:B------:R-:W-:Y:S01]  /*4e40*/  @!P0 LOP3.LUT R17, R33, 0xffff0000, RZ, 0xc0, !PT ;  /* 0xffff000021118812 */ /* 0x000fe200078ec0ff */
[----:B------:R-:W-:Y:S01]  /*4e50*/  @!P0 IMAD.U32 R24, R37, 0x10000, RZ ;  /* 0x0001000025188824 */ /* 0x000fe200078e00ff */
[----:B------:R-:W-:Y:S01]  /*4e60*/  @!P0 SHF.L.U32 R20, R34, 0x10, RZ ;  /* 0x0000001022148819 */ /* 0x000fe200000006ff */
[----:B------:R-:W-:Y:S01]  /*4e70*/  @!P0 FFMA.FTZ R2, R21, R22, R2 ;  /* 0x0000001615028223 */ /* 0x000fe20000010002 */
[----:B------:R-:W-:Y:S01]  /*4e80*/  @!P0 LOP3.LUT R27, R38, 0xffff0000, RZ, 0xc0, !PT ;  /* 0xffff0000261b8812 */ /* 0x000fe200078ec0ff */
[----:B------:R-:W-:Y:S01]  /*4e90*/  @!P0 IMAD.U32 R22, R35, 0x10000, RZ ;  /* 0x0001000023168824 */ /* 0x000fe200078e00ff */
[----:B------:R-:W-:Y:S01]  /*4ea0*/  @!P0 LOP3.LUT R21, R34, 0xffff0000, RZ, 0xc0, !PT ;  /* 0xffff000022158812 */ /* 0x000fe200078ec0ff */
[----:B------:R-:W-:Y:S01]  /*4eb0*/  @!P0 FFMA.FTZ R3, R23, R24, R3 ;  /* 0x0000001817038223 */ /* 0x000fe20000010003 */
[----:B------:R-:W-:Y:S01]  /*4ec0*/  @!P0 LOP3.LUT R23, R35, 0xffff0000, RZ, 0xc0, !PT ;  /* 0xffff000023178812 */ /* 0x000fe200078ec0ff */
[----:B------:R-:W-:Y:S01]  /*4ed0*/  @!P0 FFMA.FTZ R4, R17, R25, R4 ;  /* 0x0000001911048223 */ /* 0x000fe20000010004 */
[----:B------:R-:W-:Y:S01]  /*4ee0*/  @!P0 F2FP.BF16.F32.PACK_AB R0, R2, R0 ;  /* 0x000000000200823e */ /* 0x000fe200000010ff */
[----:B------:R-:W-:Y:S01]  /*4ef0*/  @!P0 FFMA.FTZ R5, R20, R26, R5 ;  /* 0x0000001a14058223 */ /* 0x000fe20000010005 */
[----:B------:R-:W-:Y:S01]  /*4f00*/  MOV R2, R63 ;  /* 0x0000003f00027202 */ /* 0x000fe20000000f00 */
[----:B------:R-:W-:Y:S01]  /*4f10*/  @!P0 FFMA.FTZ R6, R21, R27, R6 ;  /* 0x0000001b15068223 */ /* 0x000fe20000010006 */
[----:B------:R-:W-:Y:S01]  /*4f20*/  @!P0 F2FP.BF16.F32.PACK_AB R3, R4, R3 ;  /* 0x000000030403823e */ /* 0x000fe200000010ff */
[----:B------:R-:W-:Y:S01]  /*4f30*/  @!P0 FFMA.FTZ R7, R22, R28, R7 ;  /* 0x0000001c16078223 */ /* 0x000fe20000010007 */
[----:B------:R-:W-:Y:S01]  /*4f40*/  @!P0 FFMA.FTZ R8, R23, R29, R8 ;  /* 0x0000001d17088223 */ /* 0x000fe20000010008 */
[----:B------:R-:W-:Y:S02]  /*4f50*/  @!P0 MOV R32, R0 ;  /* 0x0000000000208202 */ /* 0x000fe40000000f00 */
[----:B------:R-:W-:Y:S01]  /*4f60*/  @!P0 F2FP.BF16.F32.PACK_AB R5, R6, R5 ;  /* 0x000000050605823e */ /* 0x000fe200000010ff */
[----:B------:R-:W-:Y:S01]  /*4f70*/  @!P0 IMAD.MOV.U32 R33, RZ, RZ, R3 ;  /* 0x000000ffff218224 */ /* 0x000fe200078e0003 */
[----:B------:R-:W-:Y:S01]  /*4f80*/  @!P0 F2FP.BF16.F32.PACK_AB R7, R8, R7 ;  /* 0x000000070807823e */ /* 0x000fe200000010ff */
[----:B------:R-:W-:Y:S01]  /*4f90*/  IMAD.MOV.U32 R3, RZ, RZ, R62 ;  /* 0x000000ffff037224 */ /* 0x000fe200078e003e */
[----:B------:R-:W-:Y:S03]  /*4fa0*/  @!P0 MOV R34, R5 ;  /* 0x0000000500228202 */ /* 0x000fe60000000f00 */
[----:B------:R-:W-:Y:S05]  /*4fb0*/  @!P0 IMAD.MOV.U32 R35, RZ, RZ, R7 ;  /* 0x000000ffff238224 */ /* 0x000fea00078e0007 */
[----:B------:R2:W-:Y:S02]  /*4fc0*/  STG.E.128 desc[UR6][R2.64], R32 ;  /* 0x0000002002007986 */ /* 0x0005e4000c101d06 */
.L_x_1710:
[----:B-1-3--:R-:W-:Y:S05]  /*4fd0*/  BSYNC.RECONVERGENT B0 ;  /* 0x0000000000007941 */ /* 0x00afea0003800200 */
.L_x_1709:
[----:B------:R-:W-:Y:S01]  /*4fe0*/  ISETP.NE.AND P0, PT, R112, RZ, PT ;  /* 0x000000ff7000720c */ /* 0x000fe20003f05270 */
[----:B------:R-:W-:Y:S11]  /*4ff0*/  BSSY.RECONVERGENT B0, `(.L_x_1711) ;  /* 0x0000057000007945 */ /* 0x000ff60003800200 */
[----:B------:R-:W-:Y:S01]  /*5000*/  @!UPT UIADD3 URZ, UPT, UPT, URZ, URZ, URZ ;  /* 0x000000fffffff290 */ /* 0x000fe2000fffe0ff */
[----:B------:R-:W-:Y:S05]  /*5010*/  @P0 BRA `(.L_x_1712) ;  /* 0x0000000400500947 */ /* 0x000fea0003800000 */
[----:B------:R-:W-:Y:S01]  /*5020*/  ISETP.GE.AND P0, PT, R148, R14, PT ;  /* 0x0000000e9400720c */ /* 0x000fe20003f06270 */
[----:B--2---:R-:W2:Y:S11]  /*5030*/  LDG.E.128 R32, desc[UR6][R18.64] ;  /* 0x0000000612207981 */ /* 0x004eb6000c1e1d00 */
[----:B------:R-:W-:Y:S01]  /*5040*/  @!UPT UIADD3 URZ, UPT, UPT, URZ, URZ, URZ ;  /* 0x000000fffffff290 */ /* 0x000fe2000fffe0ff */
[----:B------:R-:W-:Y:S02]  /*5050*/  @!P0 SEL R2, R16, RZ, P1 ;  /* 0x000000ff10028207 */ /* 0x000fe40000800000 */
[----:B------:R-:W-:Y:S02]  /*5060*/  @!P0 SEL R0, R109, RZ, P1 ;  /* 0x000000ff6d008207 */ /* 0x000fe40000800000 */
[----:B------:R-:W-:Y:S05]  /*5070*/  @!P0 IADD3 R2, P2, PT, R99, R2, RZ ;  /* 0x0000000263028210 */ /* 0x000fea0007f5e0ff */
[----:B------:R-:W-:Y:S02]  /*5080*/  @!P0 IMAD.X R0, R82, 0x1, R0, P2 ;  /* 0x0000000152008824 */ /* 0x000fe400010e0600 */
[C---:B------:R-:W-:Y:S03]  /*5090*/  @!P0 IMAD.SHL.U32 R24, R2.reuse, 0x2, RZ ;  /* 0x0000000202188824 */ /* 0x040fe600078e00ff */
[----:B------:R-:W-:Y:S02]  /*50a0*/  @!P0 SHF.L.U64.HI R0, R2, 0x1, R0 ;  /* 0x0000000102008819 */ /* 0x000fe40000010200 */
[----:B------:R-:W-:Y:S04]  /*50b0*/  @!P0 IADD3 R4, P2, PT, R24, R67, RZ ;  /* 0x0000004318048210 */ /* 0x000fe80007f5e0ff */
[----:B------:R-:W-:Y:S02]  /*50c0*/  @!P0 IADD3.X R5, PT, PT, R0, R66, RZ, P2, !PT ;  /* 0x0000004200058210 */ /* 0x000fe400017fe4ff */
[----:B------:R-:W-:Y:S04]  /*50d0*/  @!P0 IADD3 R24, P2, PT, R24, R69, RZ ;  /* 0x0000004518188210 */ /* 0x000fe80007f5e0ff */
[----:B------:R-:W3:Y:S01]  /*50e0*/  @!P0 LDG.E.128 R4, desc[UR6][R4.64] ;  /* 0x0000000604048981 */ /* 0x000ee2000c1e1d00 */
[----:B------:R-:W-:Y:S01]  /*50f0*/  @!P0 IMAD.X R25, R0, 0x1, R68, P2 ;  /* 0x0000000100198824 */ /* 0x000fe200010e0644 */
[----:B------:R-:W-:Y:S02]  /*5100*/  PLOP3.LUT P2, PT, PT, PT, PT, 0x80, 0x8 ;  /* 0x000000000008781c */ /* 0x000fe40003f4f070 */
[----:B------:R-:W-:Y:S04]  /*5110*/  @!P0 PLOP3.LUT P2, PT, P1, PT, PT, 0x80, 0x8 ;  /* 0x000000000008881c */ /* 0x000fe80000f4f070 */
[----:B------:R-:W5:Y:S01]  /*5120*/  @!P0 LDG.E.128 R36, desc[UR6][R24.64] ;  /* 0x0000000618248981 */ /* 0x000f62000c1e1d00 */
[----:B---3--:R-:W-:Y:S01]  /*5130*/  @!P0 LOP3.LUT R2, R4, 0xffff0000, RZ, 0xc0, !PT ;  /* 0xffff000004028812 */ /* 0x008fe200078ec0ff */
        /* <DEDUP_REMOVED lines=10> */
[C---:B-----5:R-:W-:Y:S01]  /*51e0*/  @!P0 SHF.L.U32 R28, R39.reuse, 0x10, RZ ;  /* 0x00000010271c8819 */ /* 0x060fe200000006ff */
[----:B------:R-:W3:Y:S01]  /*51f0*/  @!P0 LDG.E.128 R4, desc[UR6][R4.64] ;  /* 0x0000000604048981 */ /* 0x000ee2000c1e1d00 */
[----:B------:R-:W-:Y:S01]  /*5200*/  @!P0 LOP3.LUT R29, R39, 0xffff0000, RZ, 0xc0, !PT ;  /* 0xffff0000271d8812 */ /* 0x000fe200078ec0ff */
[----:B------:R-:W-:Y:S01]  /*5210*/  @!P2 FADD.FTZ R17, -R17, -RZ ;  /* 0x800000ff1111a221 */ /* 0x000fe20000010100 */
[----:B------:R-:W-:Y:S01]  /*5220*/  @!P2 FADD.FTZ R23, -R23, -RZ ;  /* 0x800000ff1717a221 */ /* 0x000fe20000010100 */
[----:B------:R-:W-:Y:S01]  /*5230*/  @!P2 FADD.FTZ R0, -R0, -RZ ;  /* 0x800000ff0000a221 */ /* 0x000fe20000010100 */
[----:B------:R-:W-:Y:S01]  /*5240*/  @!P2 FADD.FTZ R3, -R3, -RZ ;  /* 0x800000ff0303a221 */ /* 0x000fe20000010100 */
[----:B------:R-:W-:Y:S01]  /*5250*/  @!P2 FADD.FTZ R2, -R2, -RZ ;  /* 0x800000ff0202a221 */ /* 0x000fe20000010100 */
[----:B------:R-:W-:Y:S01]  /*5260*/  @!P2 FADD.FTZ R8, -R8, -RZ ;  /* 0x800000ff0808a221 */ /* 0x000fe20000010100 */
[C---:B---3--:R-:W-:Y:S01]  /*5270*/  @!P0 LOP3.LUT R26, R4.reuse, 0xffff0000, RZ, 0xc0, !PT ;  /* 0xffff0000041a8812 */ /* 0x048fe200078ec0ff */
[----:B------:R-:W-:Y:S01]  /*5280*/  @!P0 IMAD.U32 R27, R4, 0x10000, RZ ;  /* 0x00010000041b8824 */ /* 0x000fe200078e00ff */
[C---:B------:R-:W-:Y:S02]  /*5290*/  @!P0 SHF.L.U32 R4, R5.reuse, 0x10, RZ ;  /* 0x0000001005048819 */ /* 0x040fe400000006ff */
[----:B------:R-:W-:Y:S01]  /*52a0*/  @!P0 LOP3.LUT R25, R5, 0xffff0000, RZ, 0xc0, !PT ;  /* 0xffff000005198812 */ /* 0x000fe200078ec0ff */
[C---:B------:R-:W-:Y:S01]  /*52b0*/  @!P0 IMAD.U32 R5, R6.reuse, 0x10000, RZ ;  /* 0x0001000006058824 */ /* 0x040fe200078e00ff */
[----:B------:R-:W-:Y:S01]  /*52c0*/  @!P0 LOP3.LUT R6, R6, 0xffff0000, RZ, 0xc0, !PT ;  /* 0xffff000006068812 */ /* 0x000fe200078ec0ff */
[----:B------:R-:W-:Y:S01]  /*52d0*/  @!P0 FMUL.FTZ R0, R27, R0 ;  /* 0x000000001b008220 */ /* 0x000fe20000410000 */
[----:B------:R-:W-:Y:S01]  /*52e0*/  @!P0 SHF.L.U32 R22, R7, 0x10, RZ ;  /* 0x0000001007168819 */ /* 0x000fe200000006ff */
[----:B------:R-:W-:Y:S01]  /*52f0*/  @!P0 FMUL.FTZ R5, R5, R21 ;  /* 0x0000001505058220 */ /* 0x000fe20000410000 */
[----:B------:R-:W-:Y:S01]  /*5300*/  @!P0 LOP3.LUT R24, R7, 0xffff0000, RZ, 0xc0, !PT ;  /* 0xffff000007188812 */ /* 0x000fe200078ec0ff */
[----:B------:R-:W-:Y:S01]  /*5310*/  @!P0 FMUL.FTZ R6, R6, R20 ;  /* 0x0000001406068220 */ /* 0x000fe20000410000 */
[----:B--2---:R-:W-:Y:S01]  /*5320*/  @!P0 LOP3.LUT R21, R32, 0xffff0000, RZ, 0xc0, !PT ;  /* 0xffff000020158812 */ /* 0x004fe200078ec0ff */
[----:B------:R-:W-:Y:S01]  /*5330*/  @!P0 FMUL.FTZ R7, R22, R17 ;  /* 0x0000001116078220 */ /* 0x000fe20000410000 */
[----:B------:R-:W-:Y:S01]  /*5340*/  @!P0 LOP3.LUT R22, R36, 0xffff0000, RZ, 0xc0, !PT ;  /* 0xffff000024168812 */ /* 0x000fe200078ec0ff */
[----:B------:R-:W-:Y:S01]  /*5350*/  @!P0 IMAD.U32 R17, R32, 0x10000, RZ ;  /* 0x0001000020118824 */ /* 0x000fe200078e00ff */
[----:B------:R-:W-:Y:S01]  /*5360*/  @!P0 LOP3.LUT R27, R38, 0xffff0000, RZ, 0xc0, !PT ;  /* 0xffff0000261b8812 */ /* 0x000fe200078ec0ff */
[----:B------:R-:W-:Y:S02]  /*5370*/  @!P0 IMAD.U32 R20, R36, 0x10000, RZ ;  /* 0x0001000024148824 */ /* 0x000fe400078e00ff */
[----:B------:R-:W-:Y:S01]  /*5380*/  @!P0 FMUL.FTZ R3, R4, R3 ;  /* 0x0000000304038220 */ /* 0x000fe20000410000 */
[----:B------:R-:W-:Y:S01]  /*5390*/  @!P0 FMUL.FTZ R4, R25, R23 ;  /* 0x0000001719048220 */ /* 0x000fe20000410000 */
[----:B------:R-:W-:Y:S01]  /*53a0*/  @!P0 SHF.L.U32 R23, R33, 0x10, RZ ;  /* 0x0000001021178819 */ /* 0x000fe200000006ff */
[----:B------:R-:W-:Y:S01]  /*53b0*/  @!P0 FMUL.FTZ R2, R26, R2 ;  /* 0x000000021a028220 */ /* 0x000fe20000410000 */
[C---:B------:R-:W-:Y:S01]  /*53c0*/  @!P0 LOP3.LUT R25, R37.reuse, 0xffff0000, RZ, 0xc0, !PT ;  /* 0xffff000025198812 */ /* 0x040fe200078ec0ff */
[----:B------:R-:W-:Y:S01]  /*53d0*/  @!P0 FMUL.FTZ R8, R24, R8 ;  /* 0x0000000818088220 */ /* 0x000fe20000410000 */
[----:B------:R-:W-:Y:S01]  /*53e0*/  @!P0 SHF.L.U32 R24, R37, 0x10, RZ ;  /* 0x0000001025188819 */ /* 0x000fe200000006ff */
[----:B------:R-:W-:Y:S01]  /*53f0*/  @!P0 FFMA.FTZ R0, R17, R20, R0 ;  /* 0x0000001411008223 */ /* 0x000fe20000010000 */
[----:B------:R-:W-:Y:S01]  /*5400*/  @!P0 LOP3.LUT R17, R33, 0xffff0000, RZ, 0xc0, !PT ;  /* 0xffff000021118812 */ /* 0x000fe200078ec0ff */
[----:B------:R-:W-:Y:S01]  /*5410*/  @!P0 FFMA.FTZ R2, R21, R22, R2 ;  /* 0x0000001615028223 */ /* 0x000fe20000010002 */
[C---:B------:R-:W-:Y:S01]  /*5420*/  @!P0 LOP3.LUT R21, R34.reuse, 0xffff0000, RZ, 0xc0, !PT ;  /* 0xffff000022158812 */ /* 0x040fe200078ec0ff */
[----:B------:R-:W-:Y:S01]  /*5430*/  @!P0 IMAD.U32 R20, R34, 0x10000, RZ ;  /* 0x0001000022148824 */ /* 0x000fe200078e00ff */
[----:B------:R-:W-:Y:S01]  /*5440*/  @!P0 SHF.L.U32 R22, R35, 0x10, RZ ;  /* 0x0000001023168819 */ /* 0x000fe200000006ff */
[----:B------:R-:W-:Y:S01]  /*5450*/  @!P0 IMAD.U32 R26, R38, 0x10000, RZ ;  /* 0x00010000261a8824 */ /* 0x000fe200078e00ff */
[----:B------:R-:W-:Y:S01]  /*5460*/  @!P0 F2FP.BF16.F32.PACK_AB R0, R2, R0 ;  /* 0x000000000200823e */ /* 0x000fe200000010ff */
[----:B------:R-:W-:Y:S01]  /*5470*/  @!P0 FFMA.FTZ R3, R23, R24, R3 ;  /* 0x0000001817038223 */ /* 0x000fe20000010003 */
[----:B------:R-:W-:Y:S01]  /*5480*/  @!P0 LOP3.LUT R23, R35, 0xffff0000, RZ, 0xc0, !PT ;  /* 0xffff000023178812 */ /* 0x000fe200078ec0ff */
[----:B------:R-:W-:Y:S01]  /*5490*/  @!P0 FFMA.FTZ R4, R17, R25, R4 ;  /* 0x0000001911048223 */ /* 0x000fe20000010004 */
[----:B------:R-:W-:Y:S01]  /*54a0*/  @!P0 FFMA.FTZ R5, R20, R26, R5 ;  /* 0x0000001a14058223 */ /* 0x000fe20000010005 */
[----:B------:R-:W-:Y:S01]  /*54b0*/  @!P0 FFMA.FTZ R6, R21, R27, R6 ;  /* 0x0000001b15068223 */ /* 0x000fe20000010006 */
[----:B------:R-:W-:Y:S01]  /*54c0*/  @!P0 FFMA.FTZ R7, R22, R28, R7 ;  /* 0x0000001c16078223 */ /* 0x000fe20000010007 */
[----:B------:R-:W-:Y:S01]  /*54d0*/  @!P0 FFMA.FTZ R8, R23, R29, R8 ;  /* 0x0000001d17088223 */ /* 0x000fe20000010008 */
[----:B------:R-:W-:Y:S01]  /*54e0*/  @!P0 F2FP.BF16.F32.PACK_AB R3, R4, R3 ;  /* 0x000000030403823e */ /* 0x000fe200000010ff */
[----:B------:R-:W-:Y:S01]  /*54f0*/  @!P0 IMAD.MOV.U32 R32, RZ, RZ, R0 ;  /* 0x000000ffff208224 */ /* 0x000fe200078e0000 */
[----:B------:R-:W-:Y:S02]  /*5500*/  @!P0 F2FP.BF16.F32.PACK_AB R5, R6, R5 ;  /* 0x000000050605823e */ /* 0x000fe400000010ff */
[----:B------:R-:W-:Y:S02]  /*5510*/  @!P0 F2FP.BF16.F32.PACK_AB R7, R8, R7 ;  /* 0x000000070807823e */ /* 0x000fe400000010ff */
[----:B------:R-:W-:Y:S01]  /*5520*/  @!P0 MOV R33, R3 ;  /* 0x0000000300218202 */ /* 0x000fe20000000f00 */
[----:B------:R-:W-:Y:S01]  /*5530*/  @!P0 IMAD.MOV.U32 R34, RZ, RZ, R5 ;  /* 0x000000ffff228224 */ /* 0x000fe200078e0005 */
[----:B------:R-:W-:Y:S05]  /*5540*/  @!P0 MOV R35, R7 ;  /* 0x0000000700238202 */ /* 0x000fea0000000f00 */
[----:B------:R1:W-:Y:S02]  /*5550*/  STG.E.128 desc[UR6][R110.64], R32 ;  /* 0x000000206e007986 */ /* 0x0003e4000c101d06 */
.L_x_1712:
[----:B------:R-:W-:Y:S05]  /*5560*/  BSYNC.RECONVERGENT B0 ;  /* 0x0000000000007941 */ /* 0x000fea0003800200 */
.L_x_1711:
[----:B------:R-:W-:Y:S04]  /*5570*/  BSSY.RECONVERGENT B0, `(.L_x_1713) ;  /* 0x000005c000007945 */ /* 0x000fe80003800200 */
[----:B------:R-:W-:Y:S05]  /*5580*/  @P5 BRA `(.L_x_1714) ;  /* 0x0000000400685947 */ /* 0x000fea0003800000 */
[----:B--2---:R-:W2:Y:S02]  /*5590*/  LDC.64 R2, c[0x0][0x4a8] ;  /* 0x00012a00ff027b82 */ /* 0x004ea40000000a00 */
[C---:B--2---:R-:W-:Y:S04]  /*55a0*/  LEA R24, P0, R2.reuse, R18, 0x6 ;  /* 0x0000001202187211 */ /* 0x044fe800078030ff */
[----:B------:R-:W-:Y:S02]  /*55b0*/  LEA.HI.X R25, R2, R19, R3, 0x6, P0 ;  /* 0x0000001302197211 */ /* 0x000fe400000f3403 */
[----:B------:R-:W2:Y:S03]  /*55c0*/  LDC.64 R2, c[0x0][0x3b8] ;  /* 0x0000ee00ff027b82 */ /* 0x000ea60000000a00 */
[----:B-1----:R1:W3:Y:S01]  /*55d0*/  LDG.E.128 R32, desc[UR6][R24.64] ;  /* 0x0000000618207981 */ /* 0x0022e2000c1e1d00 */
[C---:B--2---:R-:W-:Y:S04]  /*55e0*/  LEA R112, P0, R2.reuse, R110, 0x6 ;  /* 0x0000006e02707211 */ /* 0x044fe800078030ff */
[----:B------:R-:W-:Y:S02]  /*55f0*/  LEA.HI.X R113, R2, R111, R3, 0x6, P0 ;  /* 0x0000006f02717211 */ /* 0x000fe400000f3403 */
        /* <DEDUP_REMOVED lines=11> */
[----:B------:R-:W2:Y:S01]  /*56b0*/  @!P0 LDG.E.128 R4, desc[UR6][R4.64] ;  /* 0x0000000604048981 */ /* 0x000ea2000c1e1d00 */
[----:B------:R-:W-:Y:S01]  /*56c0*/  @!P0 IMAD.X R27, R0, 0x1, R68, P2 ;  /* 0x00000001001b8824 */ /* 0x000fe200010e0644 */
[----:B------:R-:W-:Y:S02]  /*56d0*/  PLOP3.LUT P2, PT, PT, PT, PT, 0x80, 0x8 ;  /* 0x000000000008781c */ /* 0x000fe40003f4f070 */
[----:B------:R-:W-:Y:S04]  /*56e0*/  @!P0 PLOP3.LUT P2, PT, P1, PT, PT, 0x80, 0x8 ;  /* 0x000000000008881c */ /* 0x000fe80000f4f070 */
[----:B------:R-:W5:Y:S01]  /*56f0*/  @!P0 LDG.E.128 R36, desc[UR6][R26.64] ;  /* 0x000000061a248981 */ /* 0x000f62000c1e1d00 */
[----:B--2---:R-:W-:Y:S01]  /*5700*/  @!P0 LOP3.LUT R2, R4, 0xffff0000, RZ, 0xc0, !PT ;  /* 0xffff000004028812 */ /* 0x004fe200078ec0ff */
[----:B------:R-:W-:Y:S01]  /*5710*/  @!P0 IMAD.U32 R21, R6, 0x10000, RZ ;  /* 0x0001000006158824 */ /* 0x000fe200078e00ff */
[----:B------:R-:W-:Y:S01]  /*5720*/  @!P0 SHF.L.U32 R3, R5, 0x10, RZ ;  /* 0x0000001005038819 */ /* 0x000fe200000006ff */
[----:B------:R-:W-:Y:S01]  /*5730*/  @!P0 IMAD.U32 R17, R7, 0x10000, RZ ;  /* 0x0001000007118824 */ /* 0x000fe200078e00ff */
[----:B------:R-:W-:Y:S01]  /*5740*/  @!P0 LOP3.LUT R23, R5, 0xffff0000, RZ, 0xc0, !PT ;  /* 0xffff000005178812 */ /* 0x000fe200078ec0ff */
[----:B------:R-:W-:Y:S01]  /*5750*/  @!P0 IMAD.U32 R0, R4, 0x10000, RZ ;  /* 0x0001000004008824 */ /* 0x000fe200078e00ff */
[----:B------:R-:W-:Y:S01]  /*5760*/  @!P0 LOP3.LUT R20, R6, 0xffff0000, RZ, 0xc0, !PT ;  /* 0xffff000006148812 */ /* 0x000fe200078ec0ff */
[----:B------:R-:W-:Y:S01]  /*5770*/  @!P0 IMAD.WIDE R4, R15, 0x2, R24 ;  /* 0x000000020f048825 */ /* 0x000fe200078e0218 */
[----:B------:R-:W-:Y:S02]  /*5780*/  @!P0 LOP3.LUT R8, R7, 0xffff0000, RZ, 0xc0, !PT ;  /* 0xffff000007088812 */ /* 0x000fe400078ec0ff */
[----:B-----5:R-:W-:Y:S01]  /*5790*/  @!P0 SHF.L.U32 R28, R39, 0x10, RZ ;  /* 0x00000010271c8819 */ /* 0x020fe200000006ff */
[----:B------:R-:W-:Y:S01]  /*57a0*/  @!P2 FADD.FTZ R17, -R17, -RZ ;  /* 0x800000ff1111a221 */ /* 0x000fe20000010100 */
[----:B------:R-:W-:Y:S01]  /*57b0*/  @!P0 LOP3.LUT R29, R39, 0xffff0000, RZ, 0xc0, !PT ;  /* 0xffff0000271d8812 */ /* 0x000fe200078ec0ff */
[----:B------:R-:W2:Y:S01]  /*57c0*/  @!P0 LDG.E.128 R4, desc[UR6][R4.64] ;  /* 0x0000000604048981 */ /* 0x000ea2000c1e1d00 */
[----:B------:R-:W-:Y:S01]  /*57d0*/  @!P2 FADD.FTZ R21, -R21, -RZ ;  /* 0x800000ff1515a221 */ /* 0x000fe20000010100 */
[----:B------:R-:W-:Y:S01]  /*57e0*/  @!P2 FADD.FTZ R23, -R23, -RZ ;  /* 0x800000ff1717a221 */ /* 0x000fe20000010100 */
[----:B------:R-:W-:Y:S01]  /*57f0*/  @!P2 FADD.FTZ R20, -R20, -RZ ;  /* 0x800000ff1414a221 */ /* 0x000fe20000010100 */
[----:B------:R-:W-:Y:S01]  /*5800*/  @!P2 FADD.FTZ R0, -R0, -RZ ;  /* 0x800000ff0000a221 */ /* 0x000fe20000010100 */
[----:B------:R-:W-:Y:S01]  /*5810*/  @!P2 FADD.FTZ R2, -R2, -RZ ;  /* 0x800000ff0202a221 */ /* 0x000fe20000010100 */
[----:B------:R-:W-:Y:S01]  /*5820*/  @!P2 FADD.FTZ R3, -R3, -RZ ;  /* 0x800000ff0303a221 */ /* 0x000fe20000010100 */
[----:B------:R-:W-:Y:S01]  /*5830*/  @!P2 FADD.FTZ R8, -R8, -RZ ;  /* 0x800000ff0808a221 */ /* 0x000fe20000010100 */
[C---:B--2---:R-:W-:Y:S02]  /*5840*/  @!P0 SHF.L.U32 R27, R4.reuse, 0x10, RZ ;  /* 0x00000010041b8819 */ /* 0x044fe400000006ff */
[----:B------:R-:W-:Y:S01]  /*5850*/  @!P0 LOP3.LUT R26, R4, 0xffff0000, RZ, 0xc0, !PT ;  /* 0xffff0000041a8812 */ /* 0x000fe200078ec0ff */
[C---:B------:R-:W-:Y:S01]  /*5860*/  @!P0 IMAD.U32 R4, R5.reuse, 0x10000, RZ ;  /* 0x0001000005048824 */ /* 0x040fe200078e00ff */
[----:B-1----:R-:W-:Y:S01]  /*5870*/  @!P0 LOP3.LUT R25, R5, 0xffff0000, RZ, 0xc0, !PT ;  /* 0xffff000005198812 */ /* 0x002fe200078ec0ff */
[C---:B------:R-:W-:Y:S01]  /*5880*/  @!P0 IMAD.U32 R5, R6.reuse, 0x10000, RZ ;  /* 0x0001000006058824 */ /* 0x040fe200078e00ff */
[----:B------:R-:W-:Y:S01]  /*5890*/  @!P0 SHF.L.U32 R22, R7, 0x10, RZ ;  /* 0x0000001007168819 */ /* 0x000fe200000006ff */
[----:B------:R-:W-:Y:S01]  /*58a0*/  @!P0 FMUL.FTZ R0, R27, R0 ;  /* 0x000000001b008220 */ /* 0x000fe20000410000 */
[----:B------:R-:W-:Y:S01]  /*58b0*/  @!P0 LOP3.LUT R6, R6, 0xffff0000, RZ, 0xc0, !PT ;  /* 0xffff000006068812 */ /* 0x000fe200078ec0ff */
[----:B------:R-:W-:Y:S01]  /*58c0*/  @!P0 FMUL.FTZ R5, R5, R21 ;  /* 0x0000001505058220 */ /* 0x000fe20000410000 */
[----:B------:R-:W-:Y:S01]  /*58d0*/  @!P0 LOP3.LUT R24, R7, 0xffff0000, RZ, 0xc0, !PT ;  /* 0xffff000007188812 */ /* 0x000fe200078ec0ff */
[----:B------:R-:W-:Y:S01]  /*58e0*/  @!P0 FMUL.FTZ R7, R22, R17 ;  /* 0x0000001116078220 */ /* 0x000fe20000410000 */
[----:B---3--:R-:W-:Y:S01]  /*58f0*/  @!P0 SHF.L.U32 R17, R32, 0x10, RZ ;  /* 0x0000001020118819 */ /* 0x008fe200000006ff */
[----:B------:R-:W-:Y:S01]  /*5900*/  @!P0 FMUL.FTZ R6, R6, R20 ;  /* 0x0000001406068220 */ /* 0x000fe20000410000 */
[C---:B------:R-:W-:Y:S01]  /*5910*/  @!P0 LOP3.LUT R22, R36.reuse, 0xffff0000, RZ, 0xc0, !PT ;  /* 0xffff000024168812 */ /* 0x040fe200078ec0ff */
[----:B------:R-:W-:Y:S01]  /*5920*/  @!P0 IMAD.U32 R20, R36, 0x10000, RZ ;  /* 0x0001000024148824 */ /* 0x000fe200078e00ff */
[----:B------:R-:W-:Y:S01]  /*5930*/  @!P0 LOP3.LUT R21, R32, 0xffff0000, RZ, 0xc0, !PT ;  /* 0xffff000020158812 */ /* 0x000fe200078ec0ff */
[----:B------:R-:W-:Y:S01]  /*5940*/  @!P0 FMUL.FTZ R2, R26, R2 ;  /* 0x000000021a028220 */ /* 0x000fe20000410000 */
[----:B------:R-:W-:Y:S01]  /*5950*/  @!P0 LOP3.LUT R27, R38, 0xffff0000, RZ, 0xc0, !PT ;  /* 0xffff0000261b8812 */ /* 0x000fe200078ec0ff */
[----:B------:R-:W-:Y:S01]  /*5960*/  @!P0 FMUL.FTZ R3, R4, R3 ;  /* 0x0000000304038220 */ /* 0x000fe20000410000 */
[----:B------:R-:W-:Y:S01]  /*5970*/  @!P0 FMUL.FTZ R4, R25, R23 ;  /* 0x0000001719048220 */ /* 0x000fe20000410000 */
[----:B------:R-:W-:Y:S01]  /*5980*/  @!P0 LOP3.LUT R25, R37, 0xffff0000, RZ, 0xc0, !PT ;  /* 0xffff000025198812 */ /* 0x000fe200078ec0ff */
[----:B------:R-:W-:Y:S01]  /*5990*/  @!P0 FMUL.FTZ R8, R24, R8 ;  /* 0x0000000818088220 */ /* 0x000fe20000410000 */
[----:B------:R-:W-:Y:S02]  /*59a0*/  @!P0 IMAD.U32 R23, R33, 0x10000, RZ ;  /* 0x0001000021178824 */ /* 0x000fe400078e00ff */
[----:B------:R-:W-:Y:S01]  /*59b0*/  @!P0 FFMA.FTZ R0, R17, R20, R0 ;  /* 0x0000001411008223 */ /* 0x000fe20000010000 */
[----:B------:R-:W-:Y:S01]  /*59c0*/  @!P0 LOP3.LUT R17, R33, 0xffff0000, RZ, 0xc0, !PT ;  /* 0xffff000021118812 */ /* 0x000fe200078ec0ff */
[----:B------:R-:W-:Y:S02]  /*59d0*/  @!P0 IMAD.U32 R24, R37, 0x10000, RZ ;  /* 0x0001000025188824 */ /* 0x000fe400078e00ff */
        /* <DEDUP_REMOVED lines=21> */
.L_x_1714:
[----:B------:R-:W-:Y:S05]  /*5b30*/  BSYNC.RECONVERGENT B0 ;  /* 0x0000000000007941 */ /* 0x000fea0003800200 */
.L_x_1713:
[----:B------:R-:W-:Y:S04]  /*5b40*/  BSSY.RECONVERGENT B0, `(.L_x_1715) ;  /* 0x000005c000007945 */ /* 0x000fe80003800200 */
[----:B------:R-:W-:Y:S05]  /*5b50*/  @!P6 BRA `(.L_x_1716) ;  /* 0x000000040068e947 */ /* 0x000fea0003800000 */
[----:B--2---:R-:W2:Y:S08]  /*5b60*/  LDC.64 R4, c[0x0][0x4a8] ;  /* 0x00012a00ff047b82 */ /* 0x004eb00000000a00 */
[----:B------:R-:W3:Y:S01]  /*5b70*/  LDC.64 R2, c[0x0][0x3b8] ;  /* 0x0000ee00ff027b82 */ /* 0x000ee20000000a00 */
[C---:B--2---:R-:W-:Y:S04]  /*5b80*/  LEA R24, P0, R4.reuse, R18, 0x7 ;  /* 0x0000001204187211 */ /* 0x044fe800078038ff */
[----:B------:R-:W-:Y:S02]  /*5b90*/  LEA.HI.X R25, R4, R19, R5, 0x7, P0 ;  /* 0x0000001304197211 */ /* 0x000fe400000f3c05 */
[C---:B---3--:R-:W-:Y:S03]  /*5ba0*/  LEA R112, P0, R2.reuse, R110, 0x7 ;  /* 0x0000006e02707211 */ /* 0x048fe600078038ff */
[----:B-1----:R1:W2:Y:S01]  /*5bb0*/  LDG.E.128 R32, desc[UR6][R24.64] ;  /* 0x0000000618207981 */ /* 0x0022a2000c1e1d00 */
        /* <DEDUP_REMOVED lines=29> */
[----:B------:R-:W3:Y:S01]  /*5d90*/  @!P0 LDG.E.128 R4, desc[UR6][R4.64] ;  /* 0x0000000604048981 */ /* 0x000ee2000c1e1d00 */
[----:B------:R-:W-:Y:S01]  /*5da0*/  @!P2 FADD.FTZ R21, -R21, -RZ ;  /* 0x800000ff1515a221 */ /* 0x000fe20000010100 */
[----:B------:R-:W-:Y:S01]  /*5db0*/  @!P2 FADD.FTZ R23, -R23, -RZ ;  /* 0x800000ff1717a221 */ /* 0x000fe20000010100 */
[----:B------:R-:W-:Y:S01]  /*5dc0*/  @!P2 FADD.FTZ R20, -R20, -RZ ;  /* 0x800000ff1414a221 */ /* 0x000fe20000010100 */
[----:B------:R-:W-:Y:S01]  /*5dd0*/  @!P2 FADD.FTZ R0, -R0, -RZ ;  /* 0x800000ff0000a221 */ /* 0x000fe20000010100 */
[----:B------:R-:W-:Y:S01]  /*5de0*/  @!P2 FADD.FTZ R2, -R2, -RZ ;  /* 0x800000ff0202a221 */ /* 0x000fe20000010100 */
[----:B------:R-:W-:Y:S01]  /*5df0*/  @!P2 FADD.FTZ R3, -R3, -RZ ;  /* 0x800000ff0303a221 */ /* 0x000fe20000010100 */
[----:B------:R-:W-:Y:S01]  /*5e00*/  @!P2 FADD.FTZ R8, -R8, -RZ ;  /* 0x800000ff0808a221 */ /* 0x000fe20000010100 */
[C---:B---3--:R-:W-:Y:S02]  /*5e10*/  @!P0 SHF.L.U32 R27, R4.reuse, 0x10, RZ ;  /* 0x00000010041b8819 */ /* 0x048fe400000006ff */
        /* <DEDUP_REMOVED lines=10> */
[----:B--2---:R-:W-:Y:S01]  /*5ec0*/  @!P0 SHF.L.U32 R17, R32, 0x10, RZ ;  /* 0x0000001020118819 */ /* 0x004fe200000006ff */
        /* <DEDUP_REMOVED lines=35> */
.L_x_1716:
[----:B------:R-:W-:Y:S05]  /*6100*/  BSYNC.RECONVERGENT B0 ;  /* 0x0000000000007941 */ /* 0x000fea0003800200 */
.L_x_1715:
[----:B------:R-:W-:Y:S04]  /*6110*/  BSSY.RECONVERGENT B0, `(.L_x_1717) ;  /* 0x000005e000007945 */ /* 0x000fe80003800200 */
[----:B------:R-:W-:Y:S05]  /*6120*/  @P3 BRA `(.L_x_1718) ;  /* 0x0000000400703947 */ /* 0x000fea0003800000 */
[----:B------:R-:W-:Y:S01]  /*6130*/  ISETP.GE.AND P0, PT, R148, R14, PT ;  /* 0x0000000e9400720c */ /* 0x000fe20003f06270 */
[----:B--2---:R-:W2:Y:S11]  /*6140*/  LDC.64 R4, c[0x0][0x4a8] ;  /* 0x00012a00ff047b82 */ /* 0x004eb60000000a00 */
[----:B------:R-:W-:Y:S01]  /*6150*/  @!UPT UIADD3 URZ, UPT, UPT, URZ, URZ, URZ ;  /* 0x000000fffffff290 */ /* 0x000fe2000fffe0ff */
[----:B------:R-:W-:Y:S02]  /*6160*/  @!P0 SEL R6, R16, RZ, P1 ;  /* 0x000000ff10068207 */ /* 0x000fe40000800000 */
[----:B------:R-:W-:Y:S02]  /*6170*/  @!P0 SEL R0, R109, RZ, P1 ;  /* 0x000000ff6d008207 */ /* 0x000fe40000800000 */
[----:B------:R-:W-:Y:S04]  /*6180*/  @!P0 IADD3 R6, P2, PT, R87, R6, RZ ;  /* 0x0000000657068210 */ /* 0x000fe80007f5e0ff */
[----:B------:R-:W-:Y:S01]  /*6190*/  @!P0 SHF.L.U32 R20, R6, 0x1, RZ ;  /* 0x0000000106148819 */ /* 0x000fe200000006ff */
[----:B------:R-:W-:Y:S03]  /*61a0*/  @!P0 IMAD.X R0, R79, 0x1, R0, P2 ;  /* 0x000000014f008824 */ /* 0x000fe600010e0600 */
[----:B-1-3--:R-:W-:Y:S01]  /*61b0*/  @!P0 IADD3 R112, P2, PT, R20, R67, RZ ;  /* 0x0000004314708210 */ /* 0x00afe20007f5e0ff */
[----:B--2---:R-:W-:Y:S01]  /*61c0*/  IMAD.WIDE.U32 R2, R4, 0xc0, R18 ;  /* 0x000000c004027825 */ /* 0x004fe200078e0012 */
[----:B------:R-:W-:Y:S03]  /*61d0*/  @!P0 SHF.L.U64.HI R0, R6, 0x1, R0 ;  /* 0x0000000106008819 */ /* 0x000fe60000010200 */
[----:B------:R-:W-:Y:S02]  /*61e0*/  IMAD R5, R5, 0xc0, RZ ;  /* 0x000000c005057824 */ /* 0x000fe400078e02ff */
[----:B------:R-:W-:Y:S01]  /*61f0*/  @!P0 IMAD.X R113, R0, 0x1, R66, P2 ;  /* 0x0000000100718824 */ /* 0x000fe200010e0642 */
[----:B------:R-:W-:Y:S01]  /*6200*/  @!P0 IADD3 R20, P2, PT, R20, R69, RZ ;  /* 0x0000004514148210 */ /* 0x000fe20007f5e0ff */
[----:B------:R-:W-:Y:S03]  /*6210*/  IMAD.IADD R3, R5, 0x1, R3 ;  /* 0x0000000105037824 */ /* 0x000fe600078e0203 */
[----:B------:R-:W-:Y:S01]  /*6220*/  @!P0 IADD3.X R21, PT, PT, R0, R68, RZ, P2, !PT ;  /* 0x0000004400158210 */ /* 0x000fe200017fe4ff */
[----:B------:R-:W-:Y:S01]  /*6230*/  @!P0 IMAD.WIDE R4, R15, 0x2, R2 ;  /* 0x000000020f048825 */ /* 0x000fe200078e0202 */
[----:B------:R-:W-:Y:S01]  /*6240*/  PLOP3.LUT P2, PT, PT, PT, PT, 0x80, 0x8 ;  /* 0x000000000008781c */ /* 0x000fe20003f4f070 */
[----:B------:R-:W2:Y:S01]  /*6250*/  @!P0 LDG.E.128 R112, desc[UR6][R112.64] ;  /* 0x0000000670708981 */ /* 0x000ea2000c1e1d00 */
[----:B------:R-:W-:Y:S07]  /*6260*/  @!P0 PLOP3.LUT P2, PT, P1, PT, PT, 0x80, 0x8 ;  /* 0x000000000008881c */ /* 0x000fee0000f4f070 */
[----:B------:R-:W3:Y:S08]  /*6270*/  @!P0 LDG.E.128 R4, desc[UR6][R4.64] ;  /* 0x0000000604048981 */ /* 0x000ef0000c1e1d00 */
[----:B------:R1:W5:Y:S08]  /*6280*/  @!P0 LDG.E.128 R36, desc[UR6][R20.64] ;  /* 0x0000000614248981 */ /* 0x000370000c1e1d00 */
[----:B------:R4:W5:Y:S01]  /*6290*/  LDG.E.128 R32, desc[UR6][R2.64] ;  /* 0x0000000602207981 */ /* 0x000962000c1e1d00 */
[C---:B--2---:R-:W-:Y:S01]  /*62a0*/  @!P0 LOP3.LUT R23, R113.reuse, 0xffff0000, RZ, 0xc0, !PT ;  /* 0xffff000071178812 */ /* 0x044fe200078ec0ff */
[C---:B------:R-:W-:Y:S01]  /*62b0*/  @!P0 IMAD.U32 R26, R112.reuse, 0x10000, RZ ;  /* 0x00010000701a8824 */ /* 0x040fe200078e00ff */
[----:B------:R-:W-:Y:S01]  /*62c0*/  @!P0 LOP3.LUT R25, R112, 0xffff0000, RZ, 0xc0, !PT ;  /* 0xffff000070198812 */ /* 0x000fe200078ec0ff */
[----:B------:R-:W-:Y:S01]  /*62d0*/  @!P0 IMAD.U32 R22, R114, 0x10000, RZ ;  /* 0x0001000072168824 */ /* 0x000fe200078e00ff */
[----:B------:R-:W-:Y:S01]  /*62e0*/  @!P0 SHF.L.U32 R24, R113, 0x10, RZ ;  /* 0x0000001071188819 */ /* 0x000fe200000006ff */
[----:B------:R-:W-:Y:S01]  /*62f0*/  @!P2 FADD.FTZ R23, -R23, -RZ ;  /* 0x800000ff1717a221 */ /* 0x000fe20000010100 */
[----:B------:R-:W-:Y:S01]  /*6300*/  @!P0 LOP3.LUT R17, R115, 0xffff0000, RZ, 0xc0, !PT ;  /* 0xffff000073118812 */ /* 0x000fe200078ec0ff */
[----:B------:R-:W2:Y:S01]  /*6310*/  LDC.64 R112, c[0x0][0x3b8] ;  /* 0x0000ee00ff707b82 */ /* 0x000ea20000000a00 */
[C---:B---3--:R-:W-:Y:S01]  /*6320*/  @!P0 SHF.L.U32 R8, R7.reuse, 0x10, RZ ;  /* 0x0000001007088819 */ /* 0x048fe200000006ff */
[----:B------:R-:W-:Y:S01]  /*6330*/  @!P2 FADD.FTZ R26, -R26, -RZ ;  /* 0x800000ff1a1aa221 */ /* 0x000fe20000010100 */
[----:B-1----:R-:W-:Y:S01]  /*6340*/  @!P0 LOP3.LUT R20, R7, 0xffff0000, RZ, 0xc0, !PT ;  /* 0xffff000007148812 */ /* 0x002fe200078ec0ff */
[----:B------:R-:W-:Y:S01]  /*6350*/  @!P2 FADD.FTZ R17, -R17, -RZ ;  /* 0x800000ff1111a221 */ /* 0x000fe20000010100 */
[----:B------:R-:W-:Y:S01]  /*6360*/  @!P0 SHF.L.U32 R7, R115, 0x10, RZ ;  /* 0x0000001073078819 */ /* 0x000fe200000006ff */
[----:B------:R-:W-:Y:S01]  /*6370*/  @!P2 FADD.FTZ R22, -R22, -RZ ;  /* 0x800000ff1616a221 */ /* 0x000fe20000010100 */
[----:B------:R-:W-:Y:S01]  /*6380*/  @!P0 LOP3.LUT R21, R114, 0xffff0000, RZ, 0xc0, !PT ;  /* 0xffff000072158812 */ /* 0x000fe200078ec0ff */
[----:B------:R-:W-:Y:S01]  /*6390*/  @!P2 FADD.FTZ R24, -R24, -RZ ;  /* 0x800000ff1818a221 */ /* 0x000fe20000010100 */
[C---:B----4-:R-:W-:Y:S01]  /*63a0*/  @!P0 LOP3.LUT R2, R4.reuse, 0xffff0000, RZ, 0xc0, !PT ;  /* 0xffff000004028812 */ /* 0x050fe200078ec0ff */
[----:B------:R-:W-:Y:S01]  /*63b0*/  @!P2 FADD.FTZ R7, -R7, -RZ ;  /* 0x800000ff0707a221 */ /* 0x000fe20000010100 */
[C---:B------:R-:W-:Y:S01]  /*63c0*/  @!P0 SHF.L.U32 R3, R5.reuse, 0x10, RZ ;  /* 0x0000001005038819 */ /* 0x040fe200000006ff */
[----:B------:R-:W-:Y:S01]  /*63d0*/  @!P0 IMAD.U32 R0, R4, 0x10000, RZ ;  /* 0x0001000004008824 */ /* 0x000fe200078e00ff */
[----:B------:R-:W-:Y:S01]  /*63e0*/  @!P0 LOP3.LUT R4, R5, 0xffff0000, RZ, 0xc0, !PT ;  /* 0xffff000005048812 */ /* 0x000fe200078ec0ff */
[C---:B------:R-:W-:Y:S01]  /*63f0*/  @!P0 IMAD.U32 R5, R6.reuse, 0x10000, RZ ;  /* 0x0001000006058824 */ /* 0x040fe200078e00ff */
[----:B------:R-:W-:Y:S01]  /*6400*/  @!P0 LOP3.LUT R6, R6, 0xffff0000, RZ, 0xc0, !PT ;  /* 0xffff000006068812 */ /* 0x000fe200078ec0ff */
[----:B------:R-:W-:Y:S01]  /*6410*/  @!P0 FMUL.FTZ R7, R8, R7 ;  /* 0x0000000708078220 */ /* 0x000fe20000410000 */
[----:B-----5:R-:W-:Y:S01]  /*6420*/  @!P0 LOP3.LUT R28, R39, 0xffff0000, RZ, 0xc0, !PT ;  /* 0xffff0000271c8812 */ /* 0x020fe200078ec0ff */
[----:B------:R-:W-:Y:S01]  /*6430*/  @!P2 FADD.FTZ R21, -R21, -RZ ;  /* 0x800000ff1515a221 */ /* 0x000fe20000010100 */
[----:B------:R-:W-:Y:S01]  /*6440*/  @!P0 FMUL.FTZ R8, R20, R17 ;  /* 0x0000001114088220 */ /* 0x000fe20000410000 */
[----:B------:R-:W-:Y:S02]  /*6450*/  @!P0 IMAD.U32 R17, R32, 0x10000, RZ ;  /* 0x0001000020118824 */ /* 0x000fe400078e00ff */
[----:B------:R-:W-:Y:S01]  /*6460*/  @!P0 FMUL.FTZ R0, R0, R26 ;  /* 0x0000001a00008220 */ /* 0x000fe20000410000 */
[----:B------:R-:W-:Y:S01]  /*6470*/  @!P0 LOP3.LUT R26, R38, 0xffff0000, RZ, 0xc0, !PT ;  /* 0xffff0000261a8812 */ /* 0x000fe200078ec0ff */
[----:B------:R-:W-:Y:S02]  /*6480*/  @!P0 IMAD.U32 R20, R36, 0x10000, RZ ;  /* 0x0001000024148824 */ /* 0x000fe400078e00ff */
[----:B------:R-:W-:Y:S01]  /*6490*/  @!P2 FADD.FTZ R25, -R25, -RZ ;  /* 0x800000ff1919a221 */ /* 0x000fe20000010100 */
[----:B------:R-:W-:Y:S01]  /*64a0*/  @!P0 FMUL.FTZ R6, R6, R21 ;  /* 0x0000001506068220 */ /* 0x000fe20000410000 */
[----:B------:R-:W-:Y:S01]  /*64b0*/  @!P0 LOP3.LUT R21, R32, 0xffff0000, RZ, 0xc0, !PT ;  /* 0xffff000020158812 */ /* 0x000fe200078ec0ff */
[----:B------:R-:W-:Y:S01]  /*64c0*/  @!P0 FMUL.FTZ R5, R5, R22 ;  /* 0x0000001605058220 */ /* 0x000fe20000410000 */
[----:B------:R-:W-:Y:S01]  /*64d0*/  @!P0 LOP3.LUT R22, R36, 0xffff0000, RZ, 0xc0, !PT ;  /* 0xffff000024168812 */ /* 0x000fe200078ec0ff */
[----:B------:R-:W-:Y:S01]  /*64e0*/  @!P0 FMUL.FTZ R4, R4, R23 ;  /* 0x0000001704048220 */ /* 0x000fe20000410000 */
[----:B------:R-:W-:Y:S01]  /*64f0*/  @!P0 SHF.L.U32 R23, R37, 0x10, RZ ;  /* 0x0000001025178819 */ /* 0x000fe200000006ff */
[----:B------:R-:W-:Y:S01]  /*6500*/  @!P0 FFMA.FTZ R0, R17, R20, R0 ;  /* 0x0000001411008223 */ /* 0x000fe20000010000 */
[----:B------:R-:W-:Y:S01]  /*6510*/  @!P0 SHF.L.U32 R17, R33, 0x10, RZ ;  /* 0x0000001021118819 */ /* 0x000fe200000006ff */
[----:B------:R-:W-:Y:S01]  /*6520*/  @!P0 FMUL.FTZ R3, R3, R24 ;  /* 0x0000001803038220 */ /* 0x000fe20000410000 */
[----:B------:R-:W-:Y:S01]  /*6530*/  @!P0 LOP3.LUT R24, R37, 0xffff0000, RZ, 0xc0, !PT ;  /* 0xffff000025188812 */ /* 0x000fe200078ec0ff */
[----:B------:R-:W-:Y:S01]  /*6540*/  @!P0 FMUL.FTZ R2, R2, R25 ;  /* 0x0000001902028220 */ /* 0x000fe20000410000 */
[----:B------:R-:W-:Y:S01]  /*6550*/  @!P0 LOP3.LUT R20, R33, 0xffff0000, RZ, 0xc0, !PT ;  /* 0xffff000021148812 */ /* 0x000fe200078ec0ff */
[----:B--2---:R-:W-:Y:S01]  /*6560*/  IMAD R113, R113, 0xc0, RZ ;  /* 0x000000c071717824 */ /* 0x004fe200078e02ff */
[----:B------:R-:W-:Y:S01]  /*6570*/  @!P0 SHF.L.U32 R25, R38, 0x10, RZ ;  /* 0x0000001026198819 */ /* 0x000fe200000006ff */
[----:B------:R-:W-:Y:S01]  /*6580*/  @!P0 FFMA.FTZ R2, R21, R22, R2 ;  /* 0x0000001615028223 */ /* 0x000fe20000010002 */
[C---:B------:R-:W-:Y:S01]  /*6590*/  @!P0 LOP3.LUT R22, R34.reuse, 0xffff0000, RZ, 0xc0, !PT ;  /* 0xffff000022168812 */ /* 0x040fe200078ec0ff */
[----:B------:R-:W-:Y:S02]  /*65a0*/  @!P0 IMAD.U32 R21, R34, 0x10000, RZ ;  /* 0x0001000022158824 */ /* 0x000fe400078e00ff */
[----:B------:R-:W-:Y:S01]  /*65b0*/  @!P0 FFMA.FTZ R3, R17, R23, R3 ;  /* 0x0000001711038223 */ /* 0x000fe20000010003 */
[C---:B------:R-:W-:Y:S01]  /*65c0*/  @!P0 SHF.L.U32 R17, R35.reuse, 0x10, RZ ;  /* 0x0000001023118819 */ /* 0x040fe200000006ff */
[----:B------:R-:W-:Y:S01]  /*65d0*/  @!P0 FFMA.FTZ R4, R20, R24, R4 ;  /* 0x0000001814048223 */ /* 0x000fe20000010004 */
[----:B------:R-:W-:Y:S01]  /*65e0*/  @!P0 LOP3.LUT R20, R35, 0xffff0000, RZ, 0xc0, !PT ;  /* 0xffff000023148812 */ /* 0x000fe200078ec0ff */
[----:B------:R-:W-:Y:S01]  /*65f0*/  @!P0 IMAD.U32 R27, R39, 0x10000, RZ ;  /* 0x00010000271b8824 */ /* 0x000fe200078e00ff */
[----:B------:R-:W-:Y:S01]  /*6600*/  @!P0 F2FP.BF16.F32.PACK_AB R0, R2, R0 ;  /* 0x000000000200823e */ /* 0x000fe200000010ff */
[----:B------:R-:W-:Y:S01]  /*6610*/  @!P0 FFMA.FTZ R5, R21, R25, R5 ;  /* 0x0000001915058223 */ /* 0x000fe20000010005 */
[----:B------:R-:W-:Y:S01]  /*6620*/  @!P0 F2FP.BF16.F32.PACK_AB R3, R4, R3 ;  /* 0x000000030403823e */ /* 0x000fe200000010ff */
[----:B------:R-:W-:Y:S01]  /*6630*/  @!P0 FFMA.FTZ R6, R22, R26, R6 ;  /* 0x0000001a16068223 */ /* 0x000fe20000010006 */
[----:B------:R-:W-:Y:S01]  /*6640*/  @!P0 MOV R32, R0 ;  /* 0x0000000000208202 */ /* 0x000fe20000000f00 */
[----:B------:R-:W-:Y:S01]  /*6650*/  @!P0 FFMA.FTZ R7, R17, R27, R7 ;  /* 0x0000001b11078223 */ /* 0x000fe20000010007 */
[----:B------:R-:W-:Y:S01]  /*6660*/  @!P0 FFMA.FTZ R8, R20, R28, R8 ;  /* 0x0000001c14088223 */ /* 0x000fe20000010008 */
[----:B------:R-:W-:Y:S01]  /*6670*/  IMAD.WIDE.U32 R22, R112, 0xc0, R110 ;  /* 0x000000c070167825 */ /* 0x000fe200078e006e */
[----:B------:R-:W-:Y:S03]  /*6680*/  @!P0 F2FP.BF16.F32.PACK_AB R5, R6, R5 ;  /* 0x000000050605823e */ /* 0x000fe600000010ff */
[----:B------:R-:W-:Y:S01]  /*6690*/  @!P0 F2FP.BF16.F32.PACK_AB R7, R8, R7 ;  /* 0x000000070807823e */ /* 0x000fe200000010ff */
[----:B------:R-:W-:Y:S01]  /*66a0*/  IMAD.IADD R23, R113, 0x1, R23 ;  /* 0x0000000171177824 */ /* 0x000fe200078e0217 */
[----:B------:R-:W-:Y:S01]  /*66b0*/  @!P0 MOV R34, R5 ;  /* 0x0000000500228202 */ /* 0x000fe20000000f00 */
[----:B------:R-:W-:Y:S01]  /*66c0*/  @!P0 IMAD.MOV.U32 R33, RZ, RZ, R3 ;  /* 0x000000ffff218224 */ /* 0x000fe200078e0003 */
[----:B------:R-:W-:Y:S05]  /*66d0*/  @!P0 MOV R35, R7 ;  /* 0x0000000700238202 */ /* 0x000fea0000000f00 */
[----:B------:R1:W-:Y:S02]  /*66e0*/  STG.E.128 desc[UR6][R22.64], R32 ;  /* 0x0000002016007986 */ /* 0x0003e4000c101d06 */
.L_x_1718:
[----:B------:R-:W-:Y:S05]  /*66f0*/  BSYNC.RECONVERGENT B0 ;  /* 0x0000000000007941 */ /* 0x000fea0003800200 */
.L_x_1717:
[----:B------:R-:W-:Y:S01]  /*6700*/  ISETP.NE.AND P0, PT, R108, RZ, PT ;  /* 0x000000ff6c00720c */ /* 0x000fe20003f05270 */
[----:B------:R-:W-:Y:S11]  /*6710*/  BSSY.RECONVERGENT B0, `(.L_x_1719) ;  /* 0x000005c000007945 */ /* 0x000ff60003800200 */
[----:B------:R-:W-:Y:S01]  /*6720*/  @!UPT UIADD3 URZ, UPT, UPT, URZ, URZ, URZ ;  /* 0x000000fffffff290 */ /* 0x000fe2000fffe0ff */
[----:B------:R-:W-:Y:S05]  /*6730*/  @!P0 BRA `(.L_x_1720) ;  /* 0x0000000400648947 */ /* 0x000fea0003800000 */
[----:B------:R-:W-:Y:S01]  /*6740*/  ISETP.GE.AND P0, PT, R148, R14, PT ;  /* 0x0000000e9400720c */ /* 0x000fe20003f06270 */
[----:B--2---:R-:W2:Y:S08]  /*6750*/  LDC.64 R4, c[0x0][0x4a8] ;  /* 0x00012a00ff047b82 */ /* 0x004eb00000000a00 */
[----:B-1-3--:R-:W1:Y:S04]  /*6760*/  LDC.64 R112, c[0x0][0x3b8] ;  /* 0x0000ee00ff707b82 */ /* 0x00ae680000000a00 */
[----:B------:R-:W-:Y:S02]  /*6770*/  @!P0 SEL R2, R16, RZ, P1 ;  /* 0x000000ff10028207 */ /* 0x000fe40000800000 */
[----:B------:R-:W-:Y:S02]  /*6780*/  @!P0 SEL R0, R109, RZ, P1 ;  /* 0x000000ff6d008207 */ /* 0x000fe40000800000 */
[----:B------:R-:W-:Y:S05]  /*6790*/  @!P0 IADD3 R2, P2, PT, R91, R2, RZ ;  /* 0x000000025b028210 */ /* 0x000fea0007f5e0ff */
[----:B------:R-:W-:Y:S02]  /*67a0*/  @!P0 IMAD.X R0, R78, 0x1, R0, P2 ;  /* 0x000000014e008824 */ /* 0x000fe400010e0600 */
[C---:B------:R-:W-:Y:S03]  /*67b0*/  @!P0 IMAD.SHL.U32 R20, R2.reuse, 0x2, RZ ;  /* 0x0000000202148824 */ /* 0x040fe600078e00ff */
[----:B------:R-:W-:Y:S02]  /*67c0*/  @!P0 SHF.L.U64.HI R0, R2, 0x1, R0 ;  /* 0x0000000102008819 */ /* 0x000fe40000010200 */
[----:B--2---:R-:W-:Y:S02]  /*67d0*/  LEA R2, P3, R4, R18, 0x8 ;  /* 0x0000001204027211 */ /* 0x004fe400078640ff */
[----:B------:R-:W-:Y:S02]  /*67e0*/  @!P0 IADD3 R24, P2, PT, R20, R67, RZ ;  /* 0x0000004314188210 */ /* 0x000fe40007f5e0ff */
[----:B------:R-:W-:Y:S02]  /*67f0*/  LEA.HI.X R3, R4, R19, R5, 0x8, P3 ;  /* 0x0000001304037211 */ /* 0x000fe400018f4405 */
[----:B------:R-:W-:Y:S02]  /*6800*/  @!P0 IADD3.X R25, PT, PT, R0, R66, RZ, P2, !PT ;  /* 0x0000004200198210 */ /* 0x000fe400017fe4ff */
[----:B------:R-:W-:Y:S01]  /*6810*/  @!P0 IADD3 R20, P2, PT, R20, R69, RZ ;  /* 0x0000004514148210 */ /* 0x000fe20007f5e0ff */
[----:B------:R-:W-:Y:S01]  /*6820*/  @!P0 IMAD.WIDE R4, R15, 0x2, R2 ;  /* 0x000000020f048825 */ /* 0x000fe200078e0202 */
[----:B------:R-:W2:Y:S03]  /*6830*/  LDG.E.128 R32, desc[UR6][R2.64] ;  /* 0x0000000602207981 */ /* 0x000ea6000c1e1d00 */
[----:B------:R-:W-:Y:S01]  /*6840*/  @!P0 IMAD.X R21, R0, 0x1, R68, P2 ;  /* 0x0000000100158824 */ /* 0x000fe200010e0644 */
[----:B------:R-:W-:Y:S02]  /*6850*/  PLOP3.LUT P2, PT, PT, PT, PT, 0x80, 0x8 ;  /* 0x000000000008781c */ /* 0x000fe40003f4f070 */
[----:B------:R-:W-:Y:S02]  /*6860*/  @!P0 PLOP3.LUT P2, PT, P1, PT, PT, 0x80, 0x8 ;  /* 0x000000000008881c */ /* 0x000fe40000f4f070 */
[----:B------:R-:W3:Y:S08]  /*6870*/  @!P0 LDG.E.128 R24, desc[UR6][R24.64] ;  /* 0x0000000618188981 */ /* 0x000ef0000c1e1d00 */
[----:B------:R-:W5:Y:S08]  /*6880*/  @!P0 LDG.E.128 R4, desc[UR6][R4.64] ;  /* 0x0000000604048981 */ /* 0x000f70000c1e1d00 */
[----:B------:R3:W4:Y:S02]  /*6890*/  @!P0 LDG.E.128 R36, desc[UR6][R20.64] ;  /* 0x0000000614248981 */ /* 0x000724000c1e1d00 */
[C---:B---3--:R-:W-:Y:S01]  /*68a0*/  @!P0 LOP3.LUT R20, R26.reuse, 0xffff0000, RZ, 0xc0, !PT ;  /* 0xffff00001a148812 */ /* 0x048fe200078ec0ff */
[----:B------:R-:W-:Y:S01]  /*68b0*/  @!P0 IMAD.U32 R21, R26, 0x10000, RZ ;  /* 0x000100001a158824 */ /* 0x000fe200078e00ff */
[C---:B------:R-:W-:Y:S01]  /*68c0*/  @!P0 LOP3.LUT R8, R27.reuse, 0xffff0000, RZ, 0xc0, !PT ;  /* 0xffff00001b088812 */ /* 0x040fe200078ec0ff */
[----:B------:R-:W-:Y:S01]  /*68d0*/  @!P0 IMAD.U32 R17, R27, 0x10000, RZ ;  /* 0x000100001b118824 */ /* 0x000fe200078e00ff */
[C---:B------:R-:W-:Y:S01]  /*68e0*/  @!P0 SHF.L.U32 R3, R25.reuse, 0x10, RZ ;  /* 0x0000001019038819 */ /* 0x040fe200000006ff */
[----:B------:R-:W-:Y:S01]  /*68f0*/  @!P2 FADD.FTZ R20, -R20, -RZ ;  /* 0x800000ff1414a221 */ /* 0x000fe20000010100 */
[----:B------:R-:W-:Y:S01]  /*6900*/  @!P0 LOP3.LUT R23, R25, 0xffff0000, RZ, 0xc0, !PT ;  /* 0xffff000019178812 */ /* 0x000fe200078ec0ff */
[----:B------:R-:W-:Y:S01]  /*6910*/  @!P2 FADD.FTZ R17, -R17, -RZ ;  /* 0x800000ff1111a221 */ /* 0x000fe20000010100 */
[C---:B-----5:R-:W-:Y:S01]  /*6920*/  @!P0 SHF.L.U32 R27, R4.reuse, 0x10, RZ ;  /* 0x00000010041b8819 */ /* 0x060fe200000006ff */
[----:B------:R-:W-:Y:S01]  /*6930*/  @!P2 FADD.FTZ R21, -R21, -RZ ;  /* 0x800000ff1515a221 */ /* 0x000fe20000010100 */
[----:B------:R-:W-:Y:S01]  /*6940*/  @!P0 LOP3.LUT R26, R4, 0xffff0000, RZ, 0xc0, !PT ;  /* 0xffff0000041a8812 */ /* 0x000fe200078ec0ff */
[----:B------:R-:W-:Y:S01]  /*6950*/  @!P2 FADD.FTZ R3, -R3, -RZ ;  /* 0x800000ff0303a221 */ /* 0x000fe20000010100 */
[----:B------:R-:W-:Y:S01]  /*6960*/  @!P0 LOP3.LUT R25, R5, 0xffff0000, RZ, 0xc0, !PT ;  /* 0xffff000005198812 */ /* 0x000fe200078ec0ff */
[C---:B------:R-:W-:Y:S01]  /*6970*/  @!P0 IMAD.U32 R0, R24.reuse, 0x10000, RZ ;  /* 0x0001000018008824 */ /* 0x040fe200078e00ff */
[----:B------:R-:W-:Y:S01]  /*6980*/  @!P0 SHF.L.U32 R22, R7, 0x10, RZ ;  /* 0x0000001007168819 */ /* 0x000fe200000006ff */
[----:B------:R-:W-:Y:S01]  /*6990*/  @!P0 IMAD.U32 R4, R5, 0x10000, RZ ;  /* 0x0001000005048824 */ /* 0x000fe200078e00ff */
[----:B------:R-:W-:Y:S01]  /*69a0*/  @!P0 LOP3.LUT R2, R24, 0xffff0000, RZ, 0xc0, !PT ;  /* 0xffff000018028812 */ /* 0x000fe200078ec0ff */
[C---:B------:R-:W-:Y:S01]  /*69b0*/  @!P0 IMAD.U32 R5, R6.reuse, 0x10000, RZ ;  /* 0x0001000006058824 */ /* 0x040fe200078e00ff */
[----:B------:R-:W-:Y:S01]  /*69c0*/  @!P0 LOP3.LUT R6, R6, 0xffff0000, RZ, 0xc0, !PT ;  /* 0xffff000006068812 */ /* 0x000fe200078ec0ff */
[----:B------:R-:W-:Y:S01]  /*69d0*/  @!P2 FADD.FTZ R0, -R0, -RZ ;  /* 0x800000ff0000a221 */ /* 0x000fe20000010100 */
[----:B------:R-:W-:Y:S01]  /*69e0*/  @!P0 LOP3.LUT R24, R7, 0xffff0000, RZ, 0xc0, !PT ;  /* 0xffff000007188812 */ /* 0x000fe200078ec0ff */
[----:B------:R-:W-:Y:S01]  /*69f0*/  @!P0 FMUL.FTZ R7, R22, R17 ;  /* 0x0000001116078220 */ /* 0x000fe20000410000 */
[----:B--2---:R-:W-:Y:S01]  /*6a00*/  @!P0 SHF.L.U32 R17, R32, 0x10, RZ ;  /* 0x0000001020118819 */ /* 0x004fe200000006ff */
[----:B------:R-:W-:Y:S01]  /*6a10*/  @!P0 FMUL.FTZ R6, R6, R20 ;  /* 0x0000001406068220 */ /* 0x000fe20000410000 */
[----:B----4-:R-:W-:Y:S01]  /*6a20*/  @!P0 LOP3.LUT R22, R36, 0xffff0000, RZ, 0xc0, !PT ;  /* 0xffff000024168812 */ /* 0x010fe200078ec0ff */
[----:B------:R-:W-:Y:S01]  /*6a30*/  @!P2 FADD.FTZ R2, -R2, -RZ ;  /* 0x800000ff0202a221 */ /* 0x000fe20000010100 */
[----:B------:R-:W-:Y:S01]  /*6a40*/  @!P0 SHF.L.U32 R28, R39, 0x10, RZ ;  /* 0x00000010271c8819 */ /* 0x000fe200000006ff */
[----:B------:R-:W-:Y:S01]  /*6a50*/  @!P2 FADD.FTZ R23, -R23, -RZ ;  /* 0x800000ff1717a221 */ /* 0x000fe20000010100 */
[----:B------:R-:W-:Y:S01]  /*6a60*/  @!P0 LOP3.LUT R29, R39, 0xffff0000, RZ, 0xc0, !PT ;  /* 0xffff0000271d8812 */ /* 0x000fe200078ec0ff */
[----:B------:R-:W-:Y:S01]  /*6a70*/  @!P2 FADD.FTZ R8, -R8, -RZ ;  /* 0x800000ff0808a221 */ /* 0x000fe20000010100 */
[----:B------:R-:W-:Y:S02]  /*6a80*/  @!P0 IMAD.U32 R20, R36, 0x10000, RZ ;  /* 0x0001000024148824 */ /* 0x000fe400078e00ff */
[----:B------:R-:W-:Y:S01]  /*6a90*/  @!P0 FMUL.FTZ R0, R27, R0 ;  /* 0x000000001b008220 */ /* 0x000fe20000410000 */
[----:B------:R-:W-:Y:S01]  /*6aa0*/  @!P0 LOP3.LUT R27, R38, 0xffff0000, RZ, 0xc0, !PT ;  /* 0xffff0000261b8812 */ /* 0x000fe200078ec0ff */
[----:B------:R-:W-:Y:S01]  /*6ab0*/  @!P0 FMUL.FTZ R5, R5, R21 ;  /* 0x0000001505058220 */ /* 0x000fe20000410000 */
[----:B------:R-:W-:Y:S01]  /*6ac0*/  @!P0 LOP3.LUT R21, R32, 0xffff0000, RZ, 0xc0, !PT ;  /* 0xffff000020158812 */ /* 0x000fe200078ec0ff */
[----:B------:R-:W-:Y:S01]  /*6ad0*/  @!P0 FMUL.FTZ R3, R4, R3 ;  /* 0x0000000304038220 */ /* 0x000fe20000410000 */
[----:B------:R-:W-:Y:S01]  /*6ae0*/  @!P0 FMUL.FTZ R4, R25, R23 ;  /* 0x0000001719048220 */ /* 0x000fe20000410000 */
[----:B------:R-:W-:Y:S01]  /*6af0*/  @!P0 LOP3.LUT R25, R37, 0xffff0000, RZ, 0xc0, !PT ;  /* 0xffff000025198812 */ /* 0x000fe200078ec0ff */
[----:B------:R-:W-:Y:S01]  /*6b00*/  @!P0 FFMA.FTZ R0, R17, R20, R0 ;  /* 0x0000001411008223 */ /* 0x000fe20000010000 */
[C---:B------:R-:W-:Y:S01]  /*6b10*/  @!P0 LOP3.LUT R17, R33.reuse, 0xffff0000, RZ, 0xc0, !PT ;  /* 0xffff000021118812 */ /* 0x040fe200078ec0ff */
[----:B------:R-:W-:Y:S01]  /*6b20*/  @!P0 FMUL.FTZ R2, R26, R2 ;  /* 0x000000021a028220 */ /* 0x000fe20000410000 */
[----:B------:R-:W-:Y:S01]  /*6b30*/  @!P0 FMUL.FTZ R8, R24, R8 ;  /* 0x0000000818088220 */ /* 0x000fe20000410000 */
[----:B------:R-:W-:Y:S02]  /*6b40*/  @!P0 IMAD.U32 R23, R33, 0x10000, RZ ;  /* 0x0001000021178824 */ /* 0x000fe400078e00ff */
        /* <DEDUP_REMOVED lines=8> */
[----:B------:R-:W-:Y:S01]  /*6bd0*/  @!P0 FFMA.FTZ R4, R17, R25, R4 ;  /* 0x0000001911048223 */ /* 0x000fe20000010004 */
[----:B------:R-:W-:Y:S01]  /*6be0*/  @!P0 LOP3.LUT R17, R35, 0xffff0000, RZ, 0xc0, !PT ;  /* 0xffff000023118812 */ /* 0x000fe200078ec0ff */
[----:B------:R-:W-:Y:S01]  /*6bf0*/  @!P0 FFMA.FTZ R5, R20, R26, R5 ;  /* 0x0000001a14058223 */ /* 0x000fe20000010005 */
[----:B-1----:R-:W-:Y:S01]  /*6c00*/  LEA R20, P2, R112, R110, 0x8 ;  /* 0x0000006e70147211 */ /* 0x002fe200078440ff */
[----:B------:R-:W-:Y:S01]  /*6c10*/  @!P0 FFMA.FTZ R6, R21, R27, R6 ;  /* 0x0000001b15068223 */ /* 0x000fe20000010006 */
[----:B------:R-:W-:Y:S01]  /*6c20*/  @!P0 F2FP.BF16.F32.PACK_AB R3, R4, R3 ;  /* 0x000000030403823e */ /* 0x000fe200000010ff */
[----:B------:R-:W-:Y:S01]  /*6c30*/  @!P0 FFMA.FTZ R7, R22, R28, R7 ;  /* 0x0000001c16078223 */ /* 0x000fe20000010007 */
[----:B------:R-:W-:Y:S01]  /*6c40*/  LEA.HI.X R21, R112, R111, R113, 0x8, P2 ;  /* 0x0000006f70157211 */ /* 0x000fe200010f4471 */
[----:B------:R-:W-:Y:S01]  /*6c50*/  @!P0 FFMA.FTZ R8, R17, R29, R8 ;  /* 0x0000001d11088223 */ /* 0x000fe20000010008 */
[----:B------:R-:W-:Y:S01]  /*6c60*/  @!P0 F2FP.BF16.F32.PACK_AB R5, R6, R5 ;  /* 0x000000050605823e */ /* 0x000fe200000010ff */
[----:B------:R-:W-:Y:S01]  /*6c70*/  @!P0 IMAD.MOV.U32 R32, RZ, RZ, R0 ;  /* 0x000000ffff208224 */ /* 0x000fe200078e0000 */
[----:B------:R-:W-:Y:S02]  /*6c80*/  @!P0 MOV R33, R3 ;  /* 0x0000000300218202 */ /* 0x000fe40000000f00 */
[----:B------:R-:W-:Y:S01]  /*6c90*/  @!P0 F2FP.BF16.F32.PACK_AB R7, R8, R7 ;  /* 0x000000070807823e */ /* 0x000fe200000010ff */
[----:B------:R-:W-:Y:S03]  /*6ca0*/  @!P0 IMAD.MOV.U32 R34, RZ, RZ, R5 ;  /* 0x000000ffff228224 */ /* 0x000fe600078e0005 */
[----:B------:R-:W-:Y:S05]  /*6cb0*/  @!P0 MOV R35, R7 ;  /* 0x0000000700238202 */ /* 0x000fea0000000f00 */
[----:B------:R1:W-:Y:S02]  /*6cc0*/  STG.E.128 desc[UR6][R20.64], R32 ;  /* 0x0000002014007986 */ /* 0x0003e4000c101d06 */
.L_x_1720:
[----:B------:R-:W-:Y:S05]  /*6cd0*/  BSYNC.RECONVERGENT B0 ;  /* 0x0000000000007941 */ /* 0x000fea0003800200 */
.L_x_1719:
[----:B------:R-:W-:Y:S04]  /*6ce0*/  BSSY.RECONVERGENT B0, `(.L_x_1721) ;  /* 0x000005e000007945 */ /* 0x000fe80003800200 */
[----:B------:R-:W-:Y:S05]  /*6cf0*/  @!P4 BRA `(.L_x_1722) ;  /* 0x000000040070c947 */ /* 0x000fea0003800000 */
[----:B------:R-:W-:Y:S01]  /*6d00*/  ISETP.GE.AND P0, PT, R148, R14, PT ;  /* 0x0000000e9400720c */ /* 0x000fe20003f06270 */
[----:B--2---:R-:W2:Y:S11]  /*6d10*/  LDC.64 R4, c[0x0][0x4a8] ;  /* 0x00012a00ff047b82 */ /* 0x004eb60000000a00 */
[----:B------:R-:W-:Y:S01]  /*6d20*/  @!UPT UIADD3 URZ, UPT, UPT, URZ, URZ, URZ ;  /* 0x000000fffffff290 */ /* 0x000fe2000fffe0ff */
[----:B------:R-:W-:Y:S02]  /*6d30*/  @!P0 SEL R6, R16, RZ, P1 ;  /* 0x000000ff10068207 */ /* 0x000fe40000800000 */
[----:B------:R-:W-:Y:S02]  /*6d40*/  @!P0 SEL R0, R109, RZ, P1 ;  /* 0x000000ff6d008207 */ /* 0x000fe40000800000 */
[----:B------:R-:W-:Y:S04]  /*6d50*/  @!P0 IADD3 R6, P2, PT, R90, R6, RZ ;  /* 0x000000065a068210 */ /* 0x000fe80007f5e0ff */
[----:B-1----:R-:W-:Y:S01]  /*6d60*/  @!P0 SHF.L.U32 R20, R6, 0x1, RZ ;  /* 0x0000000106148819 */ /* 0x002fe200000006ff */
[----:B------:R-:W-:Y:S03]  /*6d70*/  @!P0 IMAD.X R0, R77, 0x1, R0, P2 ;  /* 0x000000014d008824 */ /* 0x000fe600010e0600 */
[----:B---3--:R-:W-:Y:S01]  /*6d80*/  @!P0 IADD3 R112, P2, PT, R20, R67, RZ ;  /* 0x0000004314708210 */ /* 0x008fe20007f5e0ff */
        /* <DEDUP_REMOVED lines=83> */
.L_x_1722:
[----:B------:R-:W-:Y:S05]  /*72c0*/  BSYNC.RECONVERGENT B0 ;  /* 0x0000000000007941 */ /* 0x000fea0003800200 */
.L_x_1721:
[----:B------:R-:W-:Y:S01]  /*72d0*/  ISETP.NE.AND P0, PT, R106, RZ, PT ;  /* 0x000000ff6a00720c */ /* 0x000fe20003f05270 */
[----:B------:R-:W-:Y:S11]  /*72e0*/  BSSY.RECONVERGENT B0, `(.L_x_1723) ;  /* 0x000005e000007945 */ /* 0x000ff60003800200 */
[----:B------:R-:W-:Y:S01]  /*72f0*/  @!UPT UIADD3 URZ, UPT, UPT, URZ, URZ, URZ ;  /* 0x000000fffffff290 */ /* 0x000fe2000fffe0ff */
[----:B------:R-:W-:Y:S05]  /*7300*/  @!P0 BRA `(.L_x_1724) ;  /* 0x00000004006c8947 */ /* 0x000fea0003800000 */
[----:B------:R-:W-:Y:S01]  /*7310*/  ISETP.GE.AND P0, PT, R148, R14, PT ;  /* 0x0000000e9400720c */ /* 0x000fe20003f06270 */
[----:B--2---:R-:W2:Y:S08]  /*7320*/  LDC.64 R2, c[0x0][0x4a8] ;  /* 0x00012a00ff027b82 */ /* 0x004eb00000000a00 */
[----:B------:R-:W1:Y:S02]  /*7330*/  LDC.64 R28, c[0x0][0x3b8] ;  /* 0x0000ee00ff1c7b82 */ /* 0x000e640000000a00 */
[----:B-1----:R-:W-:Y:S04]  /*7340*/  IMAD.WIDE.U32 R110, R28, 0x180, R110 ;  /* 0x000001801c6e7825 */ /* 0x002fe800078e006e */
[----:B--2---:R-:W-:Y:S04]  /*7350*/  IMAD.WIDE.U32 R18, R2, 0x180, R18 ;  /* 0x0000018002127825 */ /* 0x004fe800078e0012 */
[----:B------:R-:W-:Y:S01]  /*7360*/  IMAD R0, R3, 0x180, RZ ;  /* 0x0000018003007824 */ /* 0x000fe200078e02ff */
[----:B------:R-:W-:Y:S01]  /*7370*/  @!P0 SEL R3, R16, RZ, P1 ;  /* 0x000000ff10038207 */ /* 0x000fe20000800000 */
[----:B------:R-:W-:Y:S02]  /*7380*/  IMAD R29, R29, 0x180, RZ ;  /* 0x000001801d1d7824 */ /* 0x000fe400078e02ff */
[----:B------:R-:W-:Y:S01]  /*7390*/  IMAD.IADD R19, R0, 0x1, R19 ;  /* 0x0000000100137824 */ /* 0x000fe200078e0213 */
[----:B------:R-:W-:Y:S01]  /*73a0*/  @!P0 SEL R0, R109, RZ, P1 ;  /* 0x000000ff6d008207 */ /* 0x000fe20000800000 */
[----:B------:R-:W-:Y:S01]  /*73b0*/  IMAD.IADD R111, R29, 0x1, R111 ;  /* 0x000000011d6f7824 */ /* 0x000fe200078e026f */
[----:B------:R-:W-:Y:S01]  /*73c0*/  @!P0 IADD3 R3, P2, PT, R89, R3, RZ ;  /* 0x0000000359038210 */ /* 0x000fe20007f5e0ff */
[----:B------:R-:W-:Y:S01]  /*73d0*/  @!P0 IMAD.WIDE R4, R15, 0x2, R18 ;  /* 0x000000020f048825 */ /* 0x000fe200078e0212 */
[----:B------:R-:W2:Y:S02]  /*73e0*/  LDG.E.128 R24, desc[UR6][R18.64] ;  /* 0x0000000612187981 */ /* 0x000ea4000c1e1d00 */
[C---:B------:R-:W-:Y:S01]  /*73f0*/  @!P0 SHF.L.U32 R2, R3.reuse, 0x1, RZ ;  /* 0x0000000103028819 */ /* 0x040fe200000006ff */
[----:B------:R-:W-:Y:S03]  /*7400*/  @!P0 IMAD.X R0, R76, 0x1, R0, P2 ;  /* 0x000000014c008824 */ /* 0x000fe600010e0600 */
[----:B------:R-:W-:Y:S02]  /*7410*/  @!P0 IADD3 R36, P2, PT, R2, R67, RZ ;  /* 0x0000004302248210 */ /* 0x000fe40007f5e0ff */
[----:B------:R-:W-:Y:S01]  /*7420*/  @!P0 SHF.L.U64.HI R0, R3, 0x1, R0 ;  /* 0x0000000103008819 */ /* 0x000fe20000010200 */
[----:B------:R-:W5:Y:S04]  /*7430*/  @!P0 LDG.E.128 R4, desc[UR6][R4.64] ;  /* 0x0000000604048981 */ /* 0x000f68000c1e1d00 */
[----:B------:R-:W-:Y:S01]  /*7440*/  @!P0 IMAD.X R37, R0, 0x1, R66, P2 ;  /* 0x0000000100258824 */ /* 0x000fe200010e0642 */
[----:B------:R-:W-:Y:S04]  /*7450*/  @!P0 IADD3 R2, P2, PT, R2, R69, RZ ;  /* 0x0000004502028210 */ /* 0x000fe80007f5e0ff */
[----:B------:R-:W-:Y:S01]  /*7460*/  @!P0 IADD3.X R3, PT, PT, R0, R68, RZ, P2, !PT ;  /* 0x0000004400038210 */ /* 0x000fe200017fe4ff */
[----:B------:R-:W4:Y:S01]  /*7470*/  @!P0 LDG.E.128 R36, desc[UR6][R36.64] ;  /* 0x0000000624248981 */ /* 0x000f22000c1e1d00 */
[----:B------:R-:W-:Y:S02]  /*7480*/  PLOP3.LUT P2, PT, PT, PT, PT, 0x80, 0x8 ;  /* 0x000000000008781c */ /* 0x000fe40003f4f070 */
[----:B------:R-:W-:Y:S05]  /*7490*/  @!P0 PLOP3.LUT P2, PT, P1, PT, PT, 0x80, 0x8 ;  /* 0x000000000008881c */ /* 0x000fea0000f4f070 */
[----:B---3--:R1:W3:Y:S01]  /*74a0*/  @!P0 LDG.E.128 R32, desc[UR6][R2.64] ;  /* 0x0000000602208981 */ /* 0x0082e2000c1e1d00 */
[C---:B-----5:R-:W-:Y:S01]  /*74b0*/  @!P0 SHF.L.U32 R15, R7.reuse, 0x10, RZ ;  /* 0x00000010070f8819 */ /* 0x060fe200000006ff */
[----:B------:R-:W-:Y:S01]  /*74c0*/  @!P0 IMAD.U32 R17, R6, 0x10000, RZ ;  /* 0x0001000006118824 */ /* 0x000fe200078e00ff */
[----:B------:R-:W-:Y:S01]  /*74d0*/  @!P0 LOP3.LUT R14, R7, 0xffff0000, RZ, 0xc0, !PT ;  /* 0xffff0000070e8812 */ /* 0x000fe200078ec0ff */
[C---:B------:R-:W-:Y:S01]  /*74e0*/  @!P0 IMAD.U32 R0, R4.reuse, 0x10000, RZ ;  /* 0x0001000004008824 */ /* 0x040fe200078e00ff */
[----:B-1----:R-:W-:Y:S02]  /*74f0*/  @!P0 LOP3.LUT R2, R4, 0xffff0000, RZ, 0xc0, !PT ;  /* 0xffff000004028812 */ /* 0x002fe400078ec0ff */
[----:B------:R-:W-:Y:S02]  /*7500*/  @!P0 LOP3.LUT R16, R6, 0xffff0000, RZ, 0xc0, !PT ;  /* 0xffff000006108812 */ /* 0x000fe400078ec0ff */
[----:B------:R-:W-:Y:S02]  /*7510*/  @!P0 SHF.L.U32 R3, R5, 0x10, RZ ;  /* 0x0000001005038819 */ /* 0x000fe400000006ff */
[C---:B----4-:R-:W-:Y:S01]  /*7520*/  @!P0 SHF.L.U32 R7, R39.reuse, 0x10, RZ ;  /* 0x0000001027078819 */ /* 0x050fe200000006ff */
[----:B------:R-:W-:Y:S01]  /*7530*/  @!P0 IMAD.U32 R21, R36, 0x10000, RZ ;  /* 0x0001000024158824 */ /* 0x000fe200078e00ff */
[----:B------:R-:W-:Y:S02]  /*7540*/  @!P0 LOP3.LUT R8, R39, 0xffff0000, RZ, 0xc0, !PT ;  /* 0xffff000027088812 */ /* 0x000fe400078ec0ff */
[----:B------:R-:W-:Y:S01]  /*7550*/  @!P0 LOP3.LUT R4, R5, 0xffff0000, RZ, 0xc0, !PT ;  /* 0xffff000005048812 */ /* 0x000fe200078ec0ff */
[----:B------:R-:W-:Y:S01]  /*7560*/  @!P2 FADD.FTZ R7, -R7, -RZ ;  /* 0x800000ff0707a221 */ /* 0x000fe20000010100 */
[----:B------:R-:W-:Y:S01]  /*7570*/  @!P0 LOP3.LUT R6, R38, 0xffff0000, RZ, 0xc0, !PT ;  /* 0xffff000026068812 */ /* 0x000fe200078ec0ff */
[----:B------:R-:W-:Y:S01]  /*7580*/  @!P2 FADD.FTZ R8, -R8, -RZ ;  /* 0x800000ff0808a221 */ /* 0x000fe20000010100 */
[C---:B------:R-:W-:Y:S01]  /*7590*/  @!P0 LOP3.LUT R18, R37.reuse, 0xffff0000, RZ, 0xc0, !PT ;  /* 0xffff000025128812 */ /* 0x040fe200078ec0ff */
[----:B------:R-:W-:Y:S01]  /*75a0*/  @!P0 IMAD.U32 R5, R38, 0x10000, RZ ;  /* 0x0001000026058824 */ /* 0x000fe200078e00ff */
[----:B------:R-:W-:Y:S01]  /*75b0*/  @!P0 LOP3.LUT R20, R36, 0xffff0000, RZ, 0xc0, !PT ;  /* 0xffff000024148812 */ /* 0x000fe200078ec0ff */
[----:B------:R-:W-:Y:S01]  /*75c0*/  @!P0 FMUL.FTZ R8, R14, R8 ;  /* 0x000000080e088220 */ /* 0x000fe20000410000 */
[----:B------:R-:W-:Y:S01]  /*75d0*/  @!P0 SHF.L.U32 R19, R37, 0x10, RZ ;  /* 0x0000001025138819 */ /* 0x000fe200000006ff */
[----:B------:R-:W-:Y:S01]  /*75e0*/  @!P2 FADD.FTZ R21, -R21, -RZ ;  /* 0x800000ff1515a221 */ /* 0x000fe20000010100 */
[----:B---3--:R-:W-:Y:S01]  /*75f0*/  @!P0 LOP3.LUT R23, R35, 0xffff0000, RZ, 0xc0, !PT ;  /* 0xffff000023178812 */ /* 0x008fe200078ec0ff */
[----:B------:R-:W-:Y:S01]  /*7600*/  @!P2 FADD.FTZ R6, -R6, -RZ ;  /* 0x800000ff0606a221 */ /* 0x000fe20000010100 */
[----:B------:R-:W-:Y:S01]  /*7610*/  @!P0 FMUL.FTZ R7, R15, R7 ;  /* 0x000000070f078220 */ /* 0x000fe20000410000 */
[----:B------:R-:W-:Y:S01]  /*7620*/  @!P2 FADD.FTZ R5, -R5, -RZ ;  /* 0x800000ff0505a221 */ /* 0x000fe20000010100 */
[----:B--2---:R-:W-:Y:S02]  /*7630*/  @!P0 IMAD.U32 R14, R24, 0x10000, RZ ;  /* 0x00010000180e8824 */ /* 0x004fe400078e00ff */
[----:B------:R-:W-:Y:S01]  /*7640*/  @!P0 FMUL.FTZ R0, R0, R21 ;  /* 0x0000001500008220 */ /* 0x000fe20000410000 */
[----:B------:R-:W-:Y:S01]  /*7650*/  @!P0 LOP3.LUT R21, R34, 0xffff0000, RZ, 0xc0, !PT ;  /* 0xffff000022158812 */ /* 0x000fe200078ec0ff */
[----:B------:R-:W-:Y:S02]  /*7660*/  @!P0 IMAD.U32 R15, R32, 0x10000, RZ ;  /* 0x00010000200f8824 */ /* 0x000fe400078e00ff */
[----:B------:R-:W-:Y:S01]  /*7670*/  @!P2 FADD.FTZ R18, -R18, -RZ ;  /* 0x800000ff1212a221 */ /* 0x000fe20000010100 */
[----:B------:R-:W-:Y:S01]  /*7680*/  @!P2 FADD.FTZ R20, -R20, -RZ ;  /* 0x800000ff1414a221 */ /* 0x000fe20000010100 */
[----:B------:R-:W-:Y:S01]  /*7690*/  @!P2 FADD.FTZ R19, -R19, -RZ ;  /* 0x800000ff1313a221 */ /* 0x000fe20000010100 */
[----:B------:R-:W-:Y:S01]  /*76a0*/  @!P0 FMUL.FTZ R6, R16, R6 ;  /* 0x0000000610068220 */ /* 0x000fe20000410000 */
[----:B------:R-:W-:Y:S01]  /*76b0*/  @!P0 LOP3.LUT R16, R24, 0xffff0000, RZ, 0xc0, !PT ;  /* 0xffff000018108812 */ /* 0x000fe200078ec0ff */
[----:B------:R-:W-:Y:S01]  /*76c0*/  @!P0 FMUL.FTZ R5, R17, R5 ;  /* 0x0000000511058220 */ /* 0x000fe20000410000 */
[----:B------:R-:W-:Y:S01]  /*76d0*/  @!P0 LOP3.LUT R17, R32, 0xffff0000, RZ, 0xc0, !PT ;  /* 0xffff000020118812 */ /* 0x000fe200078ec0ff */
[----:B------:R-:W-:Y:S01]  /*76e0*/  @!P0 FFMA.FTZ R0, R14, R15, R0 ;  /* 0x0000000f0e008223 */ /* 0x000fe20000010000 */
[----:B------:R-:W-:Y:S01]  /*76f0*/  @!P0 SHF.L.U32 R14, R25, 0x10, RZ ;  /* 0x00000010190e8819 */ /* 0x000fe200000006ff */
[----:B------:R-:W-:Y:S01]  /*7700*/  @!P0 FMUL.FTZ R4, R4, R18 ;  /* 0x0000001204048220 */ /* 0x000fe20000410000 */
[----:B------:R-:W-:Y:S01]  /*7710*/  @!P0 SHF.L.U32 R18, R33, 0x10, RZ ;  /* 0x0000001021128819 */ /* 0x000fe200000006ff */
[----:B------:R-:W-:Y:S01]  /*7720*/  @!P0 FMUL.FTZ R2, R2, R20 ;  /* 0x0000001402028220 */ /* 0x000fe20000410000 */
[----:B------:R-:W-:Y:S01]  /*7730*/  @!P0 LOP3.LUT R15, R25, 0xffff0000, RZ, 0xc0, !PT ;  /* 0xffff0000190f8812 */ /* 0x000fe200078ec0ff */
[----:B------:R-:W-:Y:S01]  /*7740*/  @!P0 FMUL.FTZ R3, R3, R19 ;  /* 0x0000001303038220 */ /* 0x000fe20000410000 */
[----:B------:R-:W-:Y:S01]  /*7750*/  @!P0 LOP3.LUT R19, R33, 0xffff0000, RZ, 0xc0, !PT ;  /* 0xffff000021138812 */ /* 0x000fe200078ec0ff */
[----:B------:R-:W-:Y:S01]  /*7760*/  @!P0 FFMA.FTZ R2, R16, R17, R2 ;  /* 0x0000001110028223 */ /* 0x000fe20000010002 */
[----:B------:R-:W-:Y:S01]  /*7770*/  @!P0 SHF.L.U32 R20, R34, 0x10, RZ ;  /* 0x0000001022148819 */ /* 0x000fe200000006ff */
[C---:B------:R-:W-:Y:S01]  /*7780*/  @!P0 IMAD.U32 R16, R26.reuse, 0x10000, RZ ;  /* 0x000100001a108824 */ /* 0x040fe200078e00ff */
[----:B------:R-:W-:Y:S01]  /*7790*/  @!P0 LOP3.LUT R17, R26, 0xffff0000, RZ, 0xc0, !PT ;  /* 0xffff00001a118812 */ /* 0x000fe200078ec0ff */
[----:B------:R-:W-:Y:S01]  /*77a0*/  @!P0 FFMA.FTZ R3, R14, R18, R3 ;  /* 0x000000120e038223 */ /* 0x000fe20000010003 */
[----:B------:R-:W-:Y:S01]  /*77b0*/  @!P0 SHF.L.U32 R14, R27, 0x10, RZ ;  /* 0x000000101b0e8819 */ /* 0x000fe200000006ff */
        /* <DEDUP_REMOVED lines=10> */
[----:B------:R-:W-:Y:S01]  /*7860*/  @!P0 IMAD.MOV.U32 R25, RZ, RZ, R3 ;  /* 0x000000ffff198224 */ /* 0x000fe200078e0003 */
[----:B------:R-:W-:Y:S03]  /*7870*/  @!P0 F2FP.BF16.F32.PACK_AB R5, R6, R5 ;  /* 0x000000050605823e */ /* 0x000fe600000010ff */
[----:B------:R-:W-:Y:S02]  /*7880*/  @!P0 F2FP.BF16.F32.PACK_AB R7, R8, R7 ;  /* 0x000000070807823e */ /* 0x000fe400000010ff */
[----:B------:R-:W-:Y:S02]  /*7890*/  @!P0 MOV R26, R5 ;  /* 0x00000005001a8202 */ /* 0x000fe40000000f00 */
[----:B------:R-:W-:Y:S05]  /*78a0*/  @!P0 MOV R27, R7 ;  /* 0x00000007001b8202 */ /* 0x000fea0000000f00 */
[----:B------:R1:W-:Y:S02]  /*78b0*/  STG.E.128 desc[UR6][R110.64], R24 ;  /* 0x000000186e007986 */ /* 0x0003e4000c101d06 */
.L_x_1724:
[----:B------:R-:W-:Y:S05]  /*78c0*/  BSYNC.RECONVERGENT B0 ;  /* 0x0000000000007941 */ /* 0x000fea0003800200 */
.L_x_1723:
[----:B--2---:R-:W-:Y:S01]  /*78d0*/  MOV R5, R68 ;  /* 0x0000004400057202 */ /* 0x004fe20000000f00 */
[----:B------:R-:W2:Y:S01]  /*78e0*/  LDC R14, c[0x0][0x450] ;  /* 0x00011400ff0e7b82 */ /* 0x000ea20000000800 */
[----:B------:R-:W-:Y:S01]  /*78f0*/  MOV R3, R66 ;  /* 0x0000004200037202 */ /* 0x000fe20000000f00 */
[----:B----4-:R-:W-:Y:S02]  /*7900*/  IMAD.U32 R107, R107, -0x80, RZ ;  /* 0xffffff806b6b7824 */ /* 0x010fe400078e00ff */
[----:B------:R-:W-:Y:S02]  /*7910*/  IMAD.MOV.U32 R4, RZ, RZ, R69 ;  /* 0x000000ffff047224 */ /* 0x000fe400078e0045 */
[----:B------:R-:W-:Y:S03]  /*7920*/  IMAD.MOV.U32 R2, RZ, RZ, R67 ;  /* 0x000000ffff027224 */ /* 0x000fe600078e0043 */
[C---:B------:R-:W-:Y:S02]  /*7930*/  LEA R69, P1, R107.reuse, R4, 0x1 ;  /* 0x000000046b457211 */ /* 0x040fe400078208ff */
[C---:B------:R-:W-:Y:S02]  /*7940*/  LEA R67, P0, R107.reuse, R2, 0x1 ;  /* 0x000000026b437211 */ /* 0x040fe400078008ff */
[C---:B------:R-:W-:Y:S02]  /*7950*/  LEA.HI.X.SX32 R68, R107.reuse, R5, 0x1, P1 ;  /* 0x000000056b447211 */ /* 0x040fe400008f0eff */
[----:B------:R-:W-:Y:S09]  /*7960*/  LEA.HI.X.SX32 R66, R107, R3, 0x1, P0 ;  /* 0x000000036b427211 */ /* 0x000ff200000f0eff */
.L_x_1691:
[----:B-1-3--:R-:W-:Y:S05]  /*7970*/  BSYNC.RECONVERGENT B1 ;  /* 0x0000000000017941 */ /* 0x00afea0003800200 */
.L_x_1689:
[----:B------:R-:W-:Y:S04]  /*7980*/  ISETP.NE.U32.AND P0, PT, RZ, UR12, PT ;  /* 0x0000000cff007c0c */ /* 0x000fe8000bf05070 */
[----:B------:R-:W-:Y:S11]  /*7990*/  ISETP.NE.AND.EX P0, PT, RZ, UR13, PT, P0 ;  /* 0x0000000dff007c0c */ /* 0x000ff6000bf05300 */
[----:B------:R-:W-:Y:S02]  /*79a0*/  @!UPT UIADD3 URZ, UPT, UPT, URZ, URZ, URZ ;  /* 0x000000fffffff290 */ /* 0x000fe4000fffe0ff */
[----:B--2---:R-:W1:Y:S01]  /*79b0*/  @!P0 LDC R2, c[0x0][0x3c0] ;  /* 0x0000f000ff028b82 */ /* 0x004e620000000800 */
[----:B------:R-:W-:Y:S07]  /*79c0*/  @!P0 IMAD.MOV.U32 R3, RZ, RZ, RZ ;  /* 0x000000ffff038224 */ /* 0x000fee00078e00ff */
[----:B------:R-:W2:Y:S01]  /*79d0*/  @!P0 LDC R0, c[0x0][0x3b8] ;  /* 0x0000ee00ff008b82 */ /* 0x000ea20000000800 */
[----:B------:R-:W-:Y:S01]  /*79e0*/  @!P0 IADD3 R3, P1, PT, RZ, -R3, RZ ;  /* 0x80000003ff038210 */ /* 0x000fe20007f3e0ff */
[----:B--2---:R-:W-:Y:S02]  /*79f0*/  @!P0 IMAD.SHL.U32 R0, R0, 0x100, RZ ;  /* 0x0000010000008824 */ /* 0x004fe400078e00ff */
[----:B-1----:R-:W-:Y:S02]  /*7a00*/  @!P0 IMAD.SHL.U32 R2, R2, 0x100, RZ ;  /* 0x0000010002028824 */ /* 0x002fe400078e00ff */
[----:B------:R-:W-:Y:S02]  /*7a10*/  @!P0 IMAD.X R0, RZ, RZ, ~R0, P1 ;  /* 0x000000ffff008224 */ /* 0x000fe400008e0e00 */
[----:B------:R-:W-:Y:S05]  /*7a20*/  @!P0 IMAD.X R2, RZ, RZ, ~R2, P1 ;  /* 0x000000ffff028224 */ /* 0x000fea00008e0e02 */
[C---:B----4-:R-:W-:Y:S02]  /*7a30*/  @!P0 SHF.R.S64 R4, R3.reuse, 0x1f, R2 ;  /* 0x0000001f03048819 */ /* 0x050fe40000001002 */
[----:B------:R-:W-:Y:S02]  /*7a40*/  @!P0 SHF.R.S64 R3, R3, 0x1f, R0 ;  /* 0x0000001f03038819 */ /* 0x000fe40000001000 */
[----:B------:R-:W-:Y:S02]  /*7a50*/  @!P0 IADD3 R60, P2, PT, R4, R60, RZ ;  /* 0x0000003c043c8210 */ /* 0x000fe40007f5e0ff */
[----:B------:R-:W-:Y:S02]  /*7a60*/  @!P0 IADD3 R63, P1, PT, R3, R63, RZ ;  /* 0x0000003f033f8210 */ /* 0x000fe40007f3e0ff */
[----:B------:R-:W-:Y:S02]  /*7a70*/  @!P0 LEA.HI.X.SX32 R59, R2, R59, 0x1, P2 ;  /* 0x0000003b023b8211 */ /* 0x000fe400010f0eff */
[----:B------:R-:W-:Y:S01]  /*7a80*/  @!P0 LEA.HI.X.SX32 R62, R0, R62, 0x1, P1 ;  /* 0x0000003e003e8211 */ /* 0x000fe200008f0eff */
[----:B------:R-:W-:Y:S08]  /*7a90*/  @!P0 BRA `(.L_x_1725) ;  /* 0x0000000400208947 */ /* 0x000ff00003800000 */
[----:B------:R-:W-:Y:S11]  /*7aa0*/  ISETP.GT.AND P0, PT, R83, R58, PT ;  /* 0x0000003a5300720c */ /* 0x000ff60003f04270 */
[----:B------:R-:W-:Y:S02]  /*7ab0*/  @!UPT UIADD3 URZ, UPT, UPT, URZ, URZ, URZ ;  /* 0x000000fffffff290 */ /* 0x000fe4000fffe0ff */
[----:B------:R-:W-:Y:S05]  /*7ac0*/  @!P0 BRA `(.L_x_1725) ;  /* 0x0000000400148947 */ /* 0x000fea0003800000 */
[----:B------:R-:W1:Y:S01]  /*7ad0*/  LDC R2, c[0x0][0x4f0] ;  /* 0x00013c00ff027b82 */ /* 0x000e620000000800 */
[----:B------:R-:W-:Y:S02]  /*7ae0*/  MOV R16, RZ ;  /* 0x000000ff00107202 */ /* 0x000fe40000000f00 */
[----:B------:R-:W-:Y:S02]  /*7af0*/  IABS R6, R84 ;  /* 0x0000005400067213 */ /* 0x000fe40000000000 */
[----:B------:R-:W-:Y:S02]  /*7b00*/  IABS R8, R101 ;  /* 0x0000006500087213 */ /* 0x000fe40000000000 */
[----:B-1----:R-:W-:Y:S04]  /*7b10*/  IABS R0, R2 ;  /* 0x0000000200007213 */ /* 0x002fe80000000000 */
[----:B------:R-:W1:Y:S10]  /*7b20*/  I2F.RP R3, R0 ;  /* 0x0000000000037306 */ /* 0x000e740000209400 */
[----:B-1----:R-:W1:Y:S02]  /*7b30*/  MUFU.RCP R3, R3 ;  /* 0x0000000300037308 */ /* 0x002e640000001000 */
[----:B-1----:R-:W-:Y:S08]  /*7b40*/  VIADD R3, R3, 0xffffffe ;  /* 0x0ffffffe03037836 */ /* 0x002ff00000000000 */
[----:B------:R-:W1:Y:S02]  /*7b50*/  F2I.FTZ.U32.TRUNC.NTZ R17, R3 ;  /* 0x0000000300117305 */ /* 0x000e64000021f000 */
[--C-:B-1----:R-:W-:Y:S04]  /*7b60*/  IMAD.MOV R3, RZ, RZ, -R17.reuse ;  /* 0x000000ffff037224 */ /* 0x102fe800078e0a11 */
        /* <DEDUP_REMOVED lines=8> */
[----:B------:R-:W-:Y:S02]  /*7bf0*/  LOP3.LUT R5, R101, R2, RZ, 0x3c, !PT ;  /* 0x0000000265057212 */ /* 0x000fe400078e3cff */
[C---:B------:R-:W-:Y:S02]  /*7c00*/  ISETP.GT.U32.AND P1, PT, R0.reuse, R8, PT ;  /* 0x000000080000720c */ /* 0x040fe40003f24070 */
[----:B------:R-:W-:Y:S02]  /*7c10*/  ISETP.GT.U32.AND P0, PT, R0, R6, PT ;  /* 0x000000060000720c */ /* 0x000fe40003f04070 */
[----:B------:R-:W-:Y:S09]  /*7c20*/  ISETP.GE.AND P5, PT, R5, RZ, PT ;  /* 0x000000ff0500720c */ /* 0x000ff20003fa6270 */
[----:B------:R-:W-:Y:S01]  /*7c30*/  @!P1 IADD3 R4, PT, PT, R4, 0x1, RZ ;  /* 0x0000000104049810 */ /* 0x000fe20007ffe0ff */
[----:B------:R-:W-:Y:S01]  /*7c40*/  @!P1 IMAD.IADD R8, R8, 0x1, -R0 ;  /* 0x0000000108089824 */ /* 0x000fe200078e0a00 */
[-C--:B------:R-:W-:Y:S01]  /*7c50*/  @!P0 IADD3 R6, PT, PT, R6, -R0.reuse, RZ ;  /* 0x8000000006068210 */ /* 0x080fe20007ffe0ff */
[----:B------:R-:W-:Y:S01]  /*7c60*/  @!P0 VIADD R3, R3, 0x1 ;  /* 0x0000000103038836 */ /* 0x000fe20000000000 */
[----:B------:R-:W-:Y:S02]  /*7c70*/  ISETP.NE.AND P0, PT, R2, RZ, PT ;  /* 0x000000ff0200720c */ /* 0x000fe40003f05270 */
[-C--:B------:R-:W-:Y:S02]  /*7c80*/  ISETP.GE.U32.AND P2, PT, R6, R0.reuse, PT ;  /* 0x000000000600720c */ /* 0x080fe40003f46070 */
[----:B------:R-:W-:Y:S02]  /*7c90*/  ISETP.GE.U32.AND P3, PT, R8, R0, PT ;  /* 0x000000000800720c */ /* 0x000fe40003f66070 */
[-C--:B------:R-:W-:Y:S04]  /*7ca0*/  LOP3.LUT R0, R84, R2.reuse, RZ, 0x3c, !PT ;  /* 0x0000000254007212 */ /* 0x080fe800078e3cff */
[----:B------:R-:W-:Y:S02]  /*7cb0*/  ISETP.GE.AND P4, PT, R0, RZ, PT ;  /* 0x000000ff0000720c */ /* 0x000fe40003f86270 */
[----:B------:R-:W-:Y:S03]  /*7cc0*/  LOP3.LUT R0, RZ, R2, RZ, 0x33, !PT ;  /* 0x00000002ff007212 */ /* 0x000fe600078e33ff */
[----:B------:R-:W-:Y:S02]  /*7cd0*/  @P2 VIADD R3, R3, 0x1 ;  /* 0x0000000103032836 */ /* 0x000fe40000000000 */
[----:B------:R-:W-:Y:S04]  /*7ce0*/  @P3 IADD3 R4, PT, PT, R4, 0x1, RZ ;  /* 0x0000000104043810 */ /* 0x000fe80007ffe0ff */
[----:B------:R-:W-:Y:S02]  /*7cf0*/  @!P5 IADD3 R4, PT, PT, -R4, RZ, RZ ;  /* 0x000000ff0404d210 */ /* 0x000fe40007ffe1ff */
[----:B------:R-:W-:Y:S05]  /*7d00*/  @!P4 IMAD.MOV R3, RZ, RZ, -R3 ;  /* 0x000000ffff03c224 */ /* 0x000fea00078e0a03 */
[C---:B------:R-:W-:Y:S02]  /*7d10*/  SEL R3, R0.reuse, R3, !P0 ;  /* 0x0000000300037207 */ /* 0x040fe40004000000 */
[----:B------:R-:W-:Y:S02]  /*7d20*/  SEL R0, R0, R4, !P0 ;  /* 0x0000000400007207 */ /* 0x000fe40004000000 */
[CC--:B------:R-:W-:Y:S02]  /*7d30*/  LEA R4, P1, R3.reuse, R180.reuse, 0x2 ;  /* 0x000000b403047211 */ /* 0x0c0fe400078210ff */
[C---:B------:R-:W-:Y:S02]  /*7d40*/  LEA R6, P0, R0.reuse, R180, 0x2 ;  /* 0x000000b400067211 */ /* 0x040fe400078010ff */
[-C--:B------:R-:W-:Y:S02]  /*7d50*/  LEA.HI.X.SX32 R5, R3, R181.reuse, 0x2, P1 ;  /* 0x000000b503057211 */ /* 0x080fe400008f16ff */
[C---:B------:R-:W-:Y:S01]  /*7d60*/  LEA.HI.X.SX32 R7, R0.reuse, R181, 0x2, P0 ;  /* 0x000000b500077211 */ /* 0x040fe200000f16ff */
[----:B------:R-:W-:Y:S03]  /*7d70*/  IMAD.IADD R0, R0, 0x1, -R3 ;  /* 0x0000000100007824 */ /* 0x000fe600078e0a03 */
[----:B------:R-:W2:Y:S01]  /*7d80*/  LDG.E R5, desc[UR6][R4.64] ;  /* 0x0000000604057981 */ /* 0x000ea2000c1e1900 */
[----:B------:R-:W-:Y:S04]  /*7d90*/  IMAD R0, R0, R2, -0x100 ;  /* 0xffffff0000007424 */ /* 0x000fe800078e0202 */
[----:B------:R-:W-:Y:S01]  /*7da0*/  IMAD.WIDE.U32 R18, R0, UR14, RZ ;  /* 0x0000000e00127c25 */ /* 0x000fe2000f8e00ff */
[----:B------:R-:W2:Y:S02]  /*7db0*/  LDG.E R4, desc[UR6][R6.64] ;  /* 0x0000000606047981 */ /* 0x000ea4000c1e1900 */
[----:B--2---:R-:W-:Y:S02]  /*7dc0*/  IADD3 R6, PT, PT, R5, -R4, RZ ;  /* 0x8000000405067210 */ /* 0x004fe40007ffe0ff */
[----:B------:R-:W-:Y:S02]  /*7dd0*/  SHF.R.S32.HI R4, RZ, 0x1f, R0 ;  /* 0x0000001fff047819 */ /* 0x000fe40000011400 */
[----:B------:R-:W-:Y:S01]  /*7de0*/  SHF.R.S32.HI R5, RZ, 0x1f, R6 ;  /* 0x0000001fff057819 */ /* 0x000fe20000011406 */
[----:B------:R-:W-:Y:S04]  /*7df0*/  IMAD.WIDE.U32 R16, R6, UR8, RZ ;  /* 0x0000000806107c25 */ /* 0x000fe8000f8e00ff */
[----:B------:R-:W-:Y:S02]  /*7e00*/  IMAD R2, R5, UR8, RZ ;  /* 0x0000000805027c24 */ /* 0x000fe4000f8e02ff */
[----:B------:R-:W-:Y:S02]  /*7e10*/  IMAD R3, R4, UR14, RZ ;  /* 0x0000000e04037c24 */ /* 0x000fe4000f8e02ff */
[----:B------:R-:W-:Y:S02]  /*7e20*/  IMAD R2, R6, UR9, R2 ;  /* 0x0000000906027c24 */ /* 0x000fe4000f8e0202 */
[----:B------:R-:W-:Y:S02]  /*7e30*/  IMAD R3, R0, UR15, R3 ;  /* 0x0000000f00037c24 */ /* 0x000fe4000f8e0203 */
[----:B------:R-:W-:Y:S01]  /*7e40*/  IMAD R4, R4, UR4, RZ ;  /* 0x0000000404047c24 */ /* 0x000fe2000f8e02ff */
[----:B------:R-:W-:Y:S01]  /*7e50*/  IADD3 R17, PT, PT, R17, R2, RZ ;  /* 0x0000000211117210 */ /* 0x000fe20007ffe0ff */
[----:B------:R-:W-:Y:S02]  /*7e60*/  IMAD.IADD R19, R19, 0x1, R3 ;  /* 0x0000000113137824 */ /* 0x000fe400078e0203 */
[----:B------:R-:W-:Y:S02]  /*7e70*/  IMAD R5, R5, UR10, RZ ;  /* 0x0000000a05057c24 */ /* 0x000fe4000f8e02ff */
[----:B------:R-:W-:Y:S04]  /*7e80*/  IMAD.WIDE.U32 R18, R6, UR10, R18 ;  /* 0x0000000a06127c25 */ /* 0x000fe8000f8e0012 */
[----:B------:R-:W-:Y:S01]  /*7e90*/  IMAD.WIDE.U32 R16, R0, UR4, R16 ;  /* 0x0000000400107c25 */ /* 0x000fe2000f8e0010 */
[----:B------:R-:W-:Y:S03]  /*7ea0*/  LEA R60, P1, R18, R60, 0x1 ;  /* 0x0000003c123c7211 */ /* 0x000fe600078208ff */
[----:B------:R-:W-:Y:S01]  /*7eb0*/  IMAD R5, R6, UR11, R5 ;  /* 0x0000000b06057c24 */ /* 0x000fe2000f8e0205 */
[----:B------:R-:W-:Y:S01]  /*7ec0*/  LEA R63, P0, R16, R63, 0x1 ;  /* 0x0000003f103f7211 */ /* 0x000fe200078008ff */
[----:B------:R-:W-:Y:S02]  /*7ed0*/  IMAD R4, R0, UR5, R4 ;  /* 0x0000000500047c24 */ /* 0x000fe4000f8e0204 */
[----:B------:R-:W-:Y:S03]  /*7ee0*/  IMAD.IADD R5, R19, 0x1, R5 ;  /* 0x0000000113057824 */ /* 0x000fe600078e0205 */
[----:B------:R-:W-:Y:S02]  /*7ef0*/  IADD3 R4, PT, PT, R17, R4, RZ ;  /* 0x0000000411047210 */ /* 0x000fe40007ffe0ff */
[----:B------:R-:W-:Y:S02]  /*7f00*/  LEA.HI.X R59, R18, R59, R5, 0x1, P1 ;  /* 0x0000003b123b7211 */ /* 0x000fe400008f0c05 */
[----:B------:R-:W-:Y:S07]  /*7f10*/  LEA.HI.X R62, R16, R62, R4, 0x1, P0 ;  /* 0x0000003e103e7211 */ /* 0x000fee00000f0c04 */
.L_x_1725:
[----:B------:R-:W-:Y:S02]  /*7f20*/  ISETP.NE.AND P2, PT, R61, RZ, PT ;  /* 0x000000ff3d00720c */ /* 0x000fe40003f45270 */
[----:B------:R-:W-:Y:S02]  /*7f30*/  IADD3 R65, P1, PT, R65, R71, RZ ;  /* 0x0000004741417210 */ /* 0x000fe40007f3e0ff */
[----:B------:R-:W-:Y:S03]  /*7f40*/  IADD3 R10, P0, PT, R10, R73, RZ ;  /* 0x000000490a0a7210 */ /* 0x000fe60007f1e0ff */
[----:B------:R-:W-:Y:S02]  /*7f50*/  IMAD.X R64, R64, 0x1, R70, P1 ;  /* 0x0000000140407824 */ /* 0x000fe400008e0646 */
[----:B------:R-:W-:Y:S04]  /*7f60*/  IMAD.X R9, R9, 0x1, R72, P0 ;  /* 0x0000000109097824 */ /* 0x000fe800000e0648 */
[----:B------:R-:W-:Y:S05]  /*7f70*/  @P2 BRA `(.L_x_1726) ;  /* 0xffffffa0009c2947 */ /* 0x000fea000383ffff */
.L_x_1688:
        /* <DEDUP_REMOVED lines=29> */
.L_x_1730:
[----:B------:R-:W-:Y:S05]  /*8150*/  BSYNC.RECONVERGENT B0 ;  /* 0x0000000000007941 */ /* 0x000fea0003800200 */
.L_x_1729:
        /* <DEDUP_REMOVED lines=8> */
.L_x_1728:
        /* <DEDUP_REMOVED lines=36> */
[----:B------:R3:W4:Y:S01]  /*8420*/  LDG.E.64 R2, desc[UR6][R12.64] ;  /* 0x000000060c027981 */ /* 0x000722000c1e1b00 */
[C---:B-----5:R-:W-:Y:S02]  /*8430*/  SHF.L.U32 R17, R11.reuse, 0x10, RZ ;  /* 0x000000100b117819 */ /* 0x060fe400000006ff */
[----:B------:R-:W-:Y:S02]  /*8440*/  LOP3.LUT R16, R11, 0xffff0000, RZ, 0xc0, !PT ;  /* 0xffff00000b107812 */ /* 0x000fe400078ec0ff */
[----:B------:R-:W-:Y:S01]  /*8450*/  LOP3.LUT R7, R9, 0xffff0000, RZ, 0xc0, !PT ;  /* 0xffff000009077812 */ /* 0x000fe200078ec0ff */
[C---:B------:R-:W-:Y:S01]  /*8460*/  IMAD.U32 R18, R10.reuse, 0x10000, RZ ;  /* 0x000100000a127824 */ /* 0x040fe200078e00ff */
[----:B------:R-:W-:-:S02]  /*8470*/  LOP3.LUT R23, R10, 0xffff0000, RZ, 0xc0, !PT ;  /* 0xffff00000a177812 */ /* 0x000fc400078ec0ff */
[C---:B------:R-:W-:Y:S02]  /*8480*/  LOP3.LUT R19, R8.reuse, 0xffff0000, RZ, 0xc0, !PT ;  /* 0xffff000008137812 */ /* 0x040fe400078ec0ff */
[----:B---3--:R-:W-:Y:S01]  /*8490*/  SHF.L.U32 R12, R9, 0x10, RZ ;  /* 0x00000010090c7819 */ /* 0x008fe200000006ff */
[----:B------:R-:W-:Y:S01]  /*84a0*/  IMAD.U32 R9, R8, 0x10000, RZ ;  /* 0x0001000008097824 */ /* 0x000fe200078e00ff */
[----:B--2---:R-:W-:Y:S02]  /*84b0*/  LOP3.LUT R14, R5, 0xffff0000, RZ, 0xc0, !PT ;  /* 0xffff0000050e7812 */ /* 0x004fe400078ec0ff */
[----:B----4-:R-:W-:Y:S02]  /*84c0*/  LOP3.LUT R11, R3, 0xffff0000, RZ, 0xc0, !PT ;  /* 0xffff0000030b7812 */ /* 0x010fe400078ec0ff */
[----:B------:R-:W-:Y:S02]  /*84d0*/  LOP3.LUT R13, R2, 0xffff0000, RZ, 0xc0, !PT ;  /* 0xffff0000020d7812 */ /* 0x000fe400078ec0ff */
[----:B------:R-:W-:Y:S01]  /*84e0*/  LOP3.LUT R15, R4, 0xffff0000, RZ, 0xc0, !PT ;  /* 0xffff0000040f7812 */ /* 0x000fe200078ec0ff */
[C---:B------:R-:W-:Y:S01]  /*84f0*/  FMUL.FTZ R10, R16.reuse, R11 ;  /* 0x0000000b100a7220 */ /* 0x040fe20000410000 */
[----:B------:R-:W-:Y:S01]  /*8500*/  FMUL.FTZ R16, R16, R14 ;  /* 0x0000000e10107220 */ /* 0x000fe20000410000 */
[----:B------:R-:W-:Y:S01]  /*8510*/  SHF.L.U32 R2, R2, 0x10, RZ ;  /* 0x0000001002027819 */ /* 0x000fe200000006ff */
[C---:B------:R-:W-:Y:S01]  /*8520*/  FMUL.FTZ R8, R7.reuse, R13 ;  /* 0x0000000d07087220 */ /* 0x040fe20000410000 */
[----:B------:R-:W-:Y:S01]  /*8530*/  FMUL.FTZ R7, R7, R15 ;  /* 0x0000000f07077220 */ /* 0x000fe20000410000 */
[----:B------:R-:W-:Y:S01]  /*8540*/  IMAD.U32 R4, R4, 0x10000, RZ ;  /* 0x0001000004047824 */ /* 0x000fe200078e00ff */
[----:B------:R-:W-:Y:S01]  /*8550*/  SHF.L.U32 R3, R3, 0x10, RZ ;  /* 0x0000001003037819 */ /* 0x000fe200000006ff */
[----:B------:R-:W-:-:S02]  /*8560*/  IMAD.U32 R5, R5, 0x10000, RZ ;  /* 0x0001000005057824 */ /* 0x000fc400078e00ff */
[----:B------:R-:W-:Y:S01]  /*8570*/  FFMA.FTZ R16, R17, R11, R16 ;  /* 0x0000000b11107223 */ /* 0x000fe20000010010 */
[C---:B------:R-:W-:Y:S01]  /*8580*/  FMUL.FTZ R11, R19.reuse, R2 ;  /* 0x00000002130b7220 */ /* 0x040fe20000410000 */
[C---:B------:R-:W-:Y:S01]  /*8590*/  FFMA.FTZ R8, R12.reuse, R15, -R8 ;  /* 0x0000000f0c087223 */ /* 0x040fe20000010808 */
[----:B------:R-:W-:Y:S01]  /*85a0*/  FFMA.FTZ R7, R12, R13, R7 ;  /* 0x0000000d0c077223 */ /* 0x000fe20000010007 */
[-C--:B------:R-:W-:Y:S01]  /*85b0*/  FMUL.FTZ R19, R19, R4.reuse ;  /* 0x0000000413137220 */ /* 0x080fe20000410000 */
[C---:B------:R-:W-:Y:S01]  /*85c0*/  FMUL.FTZ R12, R23.reuse, R3 ;  /* 0x00000003170c7220 */ /* 0x040fe20000410000 */
[-C--:B------:R-:W-:Y:S01]  /*85d0*/  FMUL.FTZ R23, R23, R5.reuse ;  /* 0x0000000517177220 */ /* 0x080fe20000410000 */
[C---:B------:R-:W-:Y:S01]  /*85e0*/  FFMA.FTZ R11, R9.reuse, R4, -R11 ;  /* 0x00000004090b7223 */ /* 0x040fe2000001080b */
[----:B------:R-:W-:Y:S01]  /*85f0*/  FFMA.FTZ R19, R9, R2, R19 ;  /* 0x0000000209137223 */ /* 0x000fe20000010013 */
[----:B------:R-:W-:Y:S01]  /*8600*/  FFMA.FTZ R10, R17, R14, -R10 ;  /* 0x0000000e110a7223 */ /* 0x000fe2000001080a */
[C---:B------:R-:W-:Y:S01]  /*8610*/  FFMA.FTZ R12, R18.reuse, R5, -R12 ;  /* 0x00000005120c7223 */ /* 0x040fe2000001080c */
[----:B------:R-:W-:Y:S01]  /*8620*/  FFMA.FTZ R23, R18, R3, R23 ;  /* 0x0000000312177223 */ /* 0x000fe20000010017 */
[----:B------:R-:W-:-:S02]  /*8630*/  F2FP.BF16.F32.PACK_AB R8, R7, R8 ;  /* 0x000000080708723e */ /* 0x000fc400000010ff */
[----:B------:R-:W-:Y:S02]  /*8640*/  F2FP.BF16.F32.PACK_AB R11, R19, R11 ;  /* 0x0000000b130b723e */ /* 0x000fe400000010ff */
[----:B------:R-:W-:Y:S02]  /*8650*/  F2FP.BF16.F32.PACK_AB R10, R16, R10 ;  /* 0x0000000a100a723e */ /* 0x000fe400000010ff */
[----:B------:R-:W-:Y:S02]  /*8660*/  F2FP.BF16.F32.PACK_AB R12, R23, R12 ;  /* 0x0000000c170c723e */ /* 0x000fe400000010ff */
[----:B------:R-:W-:Y:S01]  /*8670*/  MOV R9, R8 ;  /* 0x0000000800097202 */ /* 0x000fe20000000f00 */
[----:B------:R-:W-:Y:S01]  /*8680*/  IMAD.MOV.U32 R8, RZ, RZ, R11 ;  /* 0x000000ffff087224 */ /* 0x000fe200078e000b */
[----:B------:R-:W-:Y:S01]  /*8690*/  MOV R11, R10 ;  /* 0x0000000a000b7202 */ /* 0x000fe20000000f00 */
[----:B------:R-:W-:Y:S02]  /*86a0*/  IMAD.MOV.U32 R10, RZ, RZ, R12 ;  /* 0x000000ffff0a7224 */ /* 0x000fe400078e000c */
.L_x_1736:
[----:B------:R-:W-:Y:S05]  /*86b0*/  BSYNC.RECONVERGENT B0 ;  /* 0x0000000000007941 */ /* 0x000fea0003800200 */
.L_x_1735:
[----:B-----5:R2:W-:Y:S02]  /*86c0*/  STS.128 [R182], R8 ;  /* 0x00000008b6007388 */ /* 0x0205e40000000c00 */
.L_x_1734:
[----:B------:R-:W-:Y:S05]  /*86d0*/  BSYNC.RECONVERGENT B1 ;  /* 0x0000000000017941 */ /* 0x000fea0003800200 */
.L_x_1733:
        /* <DEDUP_REMOVED lines=39> */
[----:B------:R-:W-:Y:S01]  /*8950*/  SHF.L.U32 R5, R5, 0x10, RZ ;  /* 0x0000001005057819 */ /* 0x000fe200000006ff */
[----:B------:R-:W-:Y:S01]  /*8960*/  FMUL.FTZ R15, R15, R12 ;  /* 0x0000000c0f0f7220 */ /* 0x000fe20000410000 */
[C---:B------:R-:W-:Y:S01]  /*8970*/  FFMA.FTZ R9, R6.reuse, R13, -R9 ;  /* 0x0000000d06097223 */ /* 0x040fe20000010809 */
[----:B------:R-:W-:Y:S01]  /*8980*/  FFMA.FTZ R0, R6, R11, R0 ;  /* 0x0000000b06007223 */ /* 0x000fe20000010000 */
[----:B------:R-:W-:Y:S01]  /*8990*/  FMUL.FTZ R6, R18, R2 ;  /* 0x0000000212067220 */ /* 0x000fe20000410000 */
[----:B------:R-:W-:Y:S01]  /*89a0*/  FFMA.FTZ R15, R16, R10, R15 ;  /* 0x0000000a100f7223 */ /* 0x000fe2000001000f */
[----:B------:R-:W-:Y:S01]  /*89b0*/  FMUL.FTZ R18, R18, R4 ;  /* 0x0000000412127220 */ /* 0x000fe20000410000 */
[C---:B------:R-:W-:Y:S01]  /*89c0*/  FMUL.FTZ R10, R19.reuse, R3 ;  /* 0x00000003130a7220 */ /* 0x040fe20000410000 */
[-C--:B------:R-:W-:Y:S01]  /*89d0*/  FMUL.FTZ R19, R19, R5.reuse ;  /* 0x0000000513137220 */ /* 0x080fe20000410000 */
[----:B------:R-:W-:Y:S01]  /*89e0*/  FFMA.FTZ R14, R16, R12, -R14 ;  /* 0x0000000c100e7223 */ /* 0x000fe2000001080e */
[C---:B------:R-:W-:Y:S01]  /*89f0*/  FFMA.FTZ R6, R7.reuse, R4, -R6 ;  /* 0x0000000407067223 */ /* 0x040fe20000010806 */
[----:B------:R-:W-:Y:S01]  /*8a00*/  FFMA.FTZ R18, R7, R2, R18 ;  /* 0x0000000207127223 */ /* 0x000fe20000010012 */
[C---:B------:R-:W-:Y:S01]  /*8a10*/  FFMA.FTZ R10, R17.reuse, R5, -R10 ;  /* 0x00000005110a7223 */ /* 0x040fe2000001080a */
[----:B------:R-:W-:Y:S01]  /*8a20*/  FFMA.FTZ R19, R17, R3, R19 ;  /* 0x0000000311137223 */ /* 0x000fe20000010013 */
[----:B------:R-:W-:-:S02]  /*8a30*/  F2FP.BF16.F32.PACK_AB R14, R15, R14 ;  /* 0x0000000e0f0e723e */ /* 0x000fc400000010ff */
[----:B------:R-:W-:Y:S02]  /*8a40*/  F2FP.BF16.F32.PACK_AB R6, R18, R6 ;  /* 0x000000061206723e */ /* 0x000fe400000010ff */
[----:B------:R-:W-:Y:S01]  /*8a50*/  F2FP.BF16.F32.PACK_AB R0, R0, R9 ;  /* 0x000000090000723e */ /* 0x000fe200000010ff */
[----:B------:R-:W-:Y:S01]  /*8a60*/  IMAD.MOV.U32 R15, RZ, RZ, R14 ;  /* 0x000000ffff0f7224 */ /* 0x000fe200078e000e */
[----:B------:R-:W-:Y:S01]  /*8a70*/  F2FP.BF16.F32.PACK_AB R10, R19, R10 ;  /* 0x0000000a130a723e */ /* 0x000fe200000010ff */
[----:B------:R-:W-:Y:S01]  /*8a80*/  IMAD.MOV.U32 R12, RZ, RZ, R6 ;  /* 0x000000ffff0c7224 */ /* 0x000fe200078e0006 */
[----:B------:R-:W-:Y:S02]  /*8a90*/  MOV R13, R0 ;  /* 0x00000000000d7202 */ /* 0x000fe40000000f00 */
[----:B------:R-:W-:Y:S02]  /*8aa0*/  MOV R14, R10 ;  /* 0x0000000a000e7202 */ /* 0x000fe40000000f00 */
.L_x_1738:
[----:B------:R-:W-:Y:S05]  /*8ab0*/  BSYNC.RECONVERGENT B0 ;  /* 0x0000000000007941 */ /* 0x000fea0003800200 */
.L_x_1737:
[----:B-----5:R4:W-:Y:S01]  /*8ac0*/  STS.128 [R182+0x800], R12 ;  /* 0x0008000cb6007388 */ /* 0x0209e20000000c00 */
[----:B------:R-:W-:Y:S05]  /*8ad0*/  BRA `(.L_x_1731) ;  /* 0x0000000c00007947 */ /* 0x000fea0003800000 */
.L_x_1732:
        /* <DEDUP_REMOVED lines=43> */
[----:B------:R-:W-:Y:S01]  /*8d90*/  IMAD.U32 R4, R5, 0x10000, RZ ;  /* 0x0001000005047824 */ /* 0x000fe200078e00ff */
        /* <DEDUP_REMOVED lines=8> */
[----:B---3--:R-:W-:Y:S01]  /*8e20*/  SHF.L.U32 R38, R12, 0x10, RZ ;  /* 0x000000100c267819 */ /* 0x008fe200000006ff */
[----:B------:R-:W-:Y:S01]  /*8e30*/  @!P0 FADD.FTZ R6, -R6, -RZ ;  /* 0x800000ff06068221 */ /* 0x000fe20000010100 */
        /* <DEDUP_REMOVED lines=11> */
[----:B------:R-:W-:Y:S01]  /*8ef0*/  FMUL.FTZ R12, R12, R4 ;  /* 0x000000040c0c7220 */ /* 0x000fe20000410000 */
[----:B------:R-:W-:Y:S01]  /*8f00*/  FMUL.FTZ R14, R14, R6 ;  /* 0x000000060e0e7220 */ /* 0x000fe20000410000 */
[----:B------:R-:W-:Y:S01]  /*8f10*/  FMUL.FTZ R13, R13, R5 ;  /* 0x000000050d0d7220 */ /* 0x000fe20000410000 */
[----:B------:R-:W-:Y:S01]  /*8f20*/  @!P0 FADD.FTZ R35, -R35, -RZ ;  /* 0x800000ff23238221 */ /* 0x000fe20000010100 */
[C---:B----4-:R-:W-:Y:S01]  /*8f30*/  SHF.L.U32 R6, R8.reuse, 0x10, RZ ;  /* 0x0000001008067819 */ /* 0x050fe200000006ff */
[----:B------:R-:W-:Y:S01]  /*8f40*/  IMAD.U32 R4, R9, 0x10000, RZ ;  /* 0x0001000009047824 */ /* 0x000fe200078e00ff */
[----:B------:R-:W-:Y:S01]  /*8f50*/  LOP3.LUT R5, R8, 0xffff0000, RZ, 0xc0, !PT ;  /* 0xffff000008057812 */ /* 0x000fe200078ec0ff */
        /* <DEDUP_REMOVED lines=25> */
.L_x_1742:
[----:B------:R-:W-:Y:S05]  /*90f0*/  BSYNC.RECONVERGENT B0 ;  /* 0x0000000000007941 */ /* 0x000fea0003800200 */
.L_x_1741:
[----:B-----5:R2:W-:Y:S02]  /*9100*/  STS.128 [R182], R16 ;  /* 0x00000010b6007388 */ /* 0x0205e40000000c00 */
.L_x_1740:
[----:B------:R-:W-:Y:S05]  /*9110*/  BSYNC.RECONVERGENT B1 ;  /* 0x0000000000017941 */ /* 0x000fea0003800200 */
.L_x_1739:
        /* <DEDUP_REMOVED lines=11> */
[----:B------:R-:W-:Y:S01]  /*91d0*/  IMAD.WIDE R20, R28, 0x2, R10 ;  /* 0x000000021c147825 */ /* 0x000fe200078e020a */
[----:B------:R-:W-:Y:S02]  /*91e0*/  SEL R25, R25, RZ, P0 ;  /* 0x000000ff19197207 */ /* 0x000fe40000000000 */
[--C-:B------:R-:W-:Y:S02]  /*91f0*/  IADD3 R2, P2, P1, R24, R2, R22.reuse ;  /* 0x0000000218027210 */ /* 0x100fe4000795e016 */
[----:B------:R-:W-:-:S03]  /*9200*/  SHF.R.S32.HI R22, RZ, 0x1f, R22 ;  /* 0x0000001fff167819 */ /* 0x000fc60000011416 */
[----:B------:R-:W-:Y:S01]  /*9210*/  IMAD.SHL.U32 R0, R2, 0x2, RZ ;  /* 0x0000000202007824 */ /* 0x000fe200078e00ff */
[----:B------:R-:W-:-:S04]  /*9220*/  IADD3.X R22, PT, PT, R25, R3, R22, P2, P1 ;  /* 0x0000000319167210 */ /* 0x000fc800017e2416 */
[----:B------:R-:W-:Y:S02]  /*9230*/  SHF.L.U64.HI R2, R2, 0x1, R22 ;  /* 0x0000000102027819 */ /* 0x000fe40000010216 */
[----:B------:R-:W4:Y:S01]  /*9240*/  LDG.E.128 R20, desc[UR6][R20.64] ;  /* 0x0000000614147981 */ /* 0x000f22000c1e1d00 */
[----:B---3--:R-:W-:-:S04]  /*9250*/  IADD3 R12, P1, PT, R0, UR8, RZ ;  /* 0x00000008000c7c10 */ /* 0x008fc8000ff3e0ff */
[----:B------:R-:W-:Y:S01]  /*9260*/  IADD3.X R13, PT, PT, R2, UR9, RZ, P1, !PT ;  /* 0x00000009020d7c10 */ /* 0x000fe20008ffe4ff */
[----:B------:R-:W2:Y:S05]  /*9270*/  LDCU.64 UR8, c[0x0][0x4c8] ;  /* 0x00009900ff0877ac */ /* 0x000eaa0008000a00 */
[----:B------:R-:W3:Y:S01]  /*9280*/  LDG.E.128 R12, desc[UR6][R12.64] ;  /* 0x000000060c0c7981 */ /* 0x000ee2000c1e1d00 */
[----:B--2---:R-:W-:-:S04]  /*9290*/  IADD3 R16, P1, PT, R0, UR8, RZ ;  /* 0x0000000800107c10 */ /* 0x004fc8000ff3e0ff */
[----:B------:R-:W-:-:S06]  /*92a0*/  IADD3.X R17, PT, PT, R2, UR9, RZ, P1, !PT ;  /* 0x0000000902117c10 */ /* 0x000fcc0008ffe4ff */
[----:B------:R-:W2:Y:S01]  /*92b0*/  LDG.E.128 R16, desc[UR6][R16.64] ;  /* 0x0000000610107981 */ /* 0x000ea2000c1e1d00 */
[C---:B-----5:R-:W-:Y:S01]  /*92c0*/  IMAD.U32 R3, R4.reuse, 0x10000, RZ ;  /* 0x0001000004037824 */ /* 0x060fe200078e00ff */
[----:B------:R-:W-:Y:S01]  /*92d0*/  LOP3.LUT R2, R4, 0xffff0000, RZ, 0xc0, !PT ;  /* 0xffff000004027812 */ /* 0x000fe200078ec0ff */
[C---:B------:R-:W-:Y:S01]  /*92e0*/  IMAD.U32 R9, R6.reuse, 0x10000, RZ ;  /* 0x0001000006097824 */ /* 0x040fe200078e00ff */
[----:B------:R-:W-:Y:S01]  /*92f0*/  LOP3.LUT R0, R5, 0xffff0000, RZ, 0xc0, !PT ;  /* 0xffff000005007812 */ /* 0x000fe200078ec0ff */
[----:B------:R-:W-:Y:S01]  /*9300*/  IMAD.U32 R24, R7, 0x10000, RZ ;  /* 0x0001000007187824 */ /* 0x000fe200078e00ff */
[----:B-1----:R-:W-:Y:S02]  /*9310*/  SHF.L.U32 R10, R5, 0x10, RZ ;  /* 0x00000010050a7819 */ /* 0x002fe400000006ff */
[----:B------:R-:W-:Y:S02]  /*9320*/  LOP3.LUT R5, R6, 0xffff0000, RZ, 0xc0, !PT ;  /* 0xffff000006057812 */ /* 0x000fe400078ec0ff */
[----:B------:R-:W-:-:S02]  /*9330*/  LOP3.LUT R4, R7, 0xffff0000, RZ, 0xc0, !PT ;  /* 0xffff000007047812 */ /* 0x000fc400078ec0ff */
[C---:B----4-:R-:W-:Y:S01]  /*9340*/  SHF.L.U32 R11, R20.reuse, 0x10, RZ ;  /* 0x00000010140b7819 */ /* 0x050fe200000006ff */
[C---:B------:R-:W-:Y:S01]  /*9350*/  IMAD.U32 R6, R21.reuse, 0x10000, RZ ;  /* 0x0001000015067824 */ /* 0x040fe200078e00ff */
[----:B------:R-:W-:Y:S01]  /*9360*/  LOP3.LUT R7, R20, 0xffff0000, RZ, 0xc0, !PT ;  /* 0xffff000014077812 */ /* 0x000fe200078ec0ff */
[C---:B------:R-:W-:Y:S01]  /*9370*/  IMAD.U32 R25, R22.reuse, 0x10000, RZ ;  /* 0x0001000016197824 */ /* 0x040fe200078e00ff */
[----:B------:R-:W-:Y:S02]  /*9380*/  LOP3.LUT R26, R21, 0xffff0000, RZ, 0xc0, !PT ;  /* 0xffff0000151a7812 */ /* 0x000fe400078ec0ff */
[----:B------:R-:W-:Y:S02]  /*9390*/  LOP3.LUT R21, R22, 0xffff0000, RZ, 0xc0, !PT ;  /* 0xffff000016157812 */ /* 0x000fe400078ec0ff */
[C---:B------:R-:W-:Y:S02]  /*93a0*/  SHF.L.U32 R20, R23.reuse, 0x10, RZ ;  /* 0x0000001017147819 */ /* 0x040fe400000006ff */
[----:B------:R-:W-:Y:S01]  /*93b0*/  LOP3.LUT R27, R23, 0xffff0000, RZ, 0xc0, !PT ;  /* 0xffff0000171b7812 */ /* 0x000fe200078ec0ff */
[C---:B---3--:R-:W-:Y:S01]  /*93c0*/  IMAD.U32 R23, R12.reuse, 0x10000, RZ ;  /* 0x000100000c177824 */ /* 0x048fe200078e00ff */
[----:B------:R-:W-:Y:S01]  /*93d0*/  LOP3.LUT R22, R12, 0xffff0000, RZ, 0xc0, !PT ;  /* 0xffff00000c167812 */ /* 0x000fe200078ec0ff */
[----:B------:R-:W-:Y:S01]  /*93e0*/  IMAD.U32 R28, R14, 0x10000, RZ ;  /* 0x000100000e1c7824 */ /* 0x000fe200078e00ff */
[----:B------:R-:W-:-:S02]  /*93f0*/  SHF.L.U32 R12, R13, 0x10, RZ ;  /* 0x000000100d0c7819 */ /* 0x000fc400000006ff */
[----:B------:R-:W-:Y:S02]  /*9400*/  LOP3.LUT R29, R13, 0xffff0000, RZ, 0xc0, !PT ;  /* 0xffff00000d1d7812 */ /* 0x000fe400078ec0ff */
[----:B------:R-:W-:Y:S02]  /*9410*/  LOP3.LUT R14, R14, 0xffff0000, RZ, 0xc0, !PT ;  /* 0xffff00000e0e7812 */ /* 0x000fe400078ec0ff */
[C---:B------:R-:W-:Y:S02]  /*9420*/  SHF.L.U32 R13, R15.reuse, 0x10, RZ ;  /* 0x000000100f0d7819 */ /* 0x040fe400000006ff */
[----:B------:R-:W-:Y:S01]  /*9430*/  LOP3.LUT R15, R15, 0xffff0000, RZ, 0xc0, !PT ;  /* 0xffff00000f0f7812 */ /* 0x000fe200078ec0ff */
[----:B------:R-:W-:Y:S01]  /*9440*/  @!P0 FADD.FTZ R22, -R22, -RZ ;  /* 0x800000ff16168221 */ /* 0x000fe20000010100 */
[----:B------:R-:W-:Y:S01]  /*9450*/  @!P0 FADD.FTZ R12, -R12, -RZ ;  /* 0x800000ff0c0c8221 */ /* 0x000fe20000010100 */
[----:B------:R-:W-:Y:S01]  /*9460*/  @!P0 FADD.FTZ R14, -R14, -RZ ;  /* 0x800000ff0e0e8221 */ /* 0x000fe20000010100 */
[----:B------:R-:W-:Y:S01]  /*9470*/  @!P0 FADD.FTZ R13, -R13, -RZ ;  /* 0x800000ff0d0d8221 */ /* 0x000fe20000010100 */
[----:B------:R-:W-:Y:S01]  /*9480*/  @!P0 FADD.FTZ R15, -R15, -RZ ;  /* 0x800000ff0f0f8221 */ /* 0x000fe20000010100 */
[----:B------:R-:W-:Y:S01]  /*9490*/  @!P0 FADD.FTZ R23, -R23, -RZ ;  /* 0x800000ff17178221 */ /* 0x000fe20000010100 */
[----:B------:R-:W-:Y:S01]  /*94a0*/  @!P0 FADD.FTZ R28, -R28, -RZ ;  /* 0x800000ff1c1c8221 */ /* 0x000fe20000010100 */
[----:B------:R-:W-:Y:S01]  /*94b0*/  @!P0 FADD.FTZ R29, -R29, -RZ ;  /* 0x800000ff1d1d8221 */ /* 0x000fe20000010100 */
[----:B------:R-:W-:Y:S01]  /*94c0*/  FMUL.FTZ R7, R7, R22 ;  /* 0x0000001607077220 */ /* 0x000fe20000410000 */
[----:B------:R-:W-:Y:S01]  /*94d0*/  FMUL.FTZ R6, R6, R12 ;  /* 0x0000000c06067220 */ /* 0x000fe20000410000 */
[----:B------:R-:W-:Y:S01]  /*94e0*/  FMUL.FTZ R21, R21, R14 ;  /* 0x0000000e15157220 */ /* 0x000fe20000410000 */
[----:B------:R-:W-:Y:S01]  /*94f0*/  FMUL.FTZ R20, R20, R13 ;  /* 0x0000000d14147220 */ /* 0x000fe20000410000 */
[C---:B--2---:R-:W-:Y:S01]  /*9500*/  IMAD.U32 R14, R16.reuse, 0x10000, RZ ;  /* 0x00010000100e7824 */ /* 0x044fe200078e00ff */
[----:B------:R-:W-:Y:S01]  /*9510*/  LOP3.LUT R13, R16, 0xffff0000, RZ, 0xc0, !PT ;  /* 0xffff0000100d7812 */ /* 0x000fe200078ec0ff */
[----:B------:R-:W-:Y:S01]  /*9520*/  FMUL.FTZ R27, R27, R15 ;  /* 0x0000000f1b1b7220 */ /* 0x000fe20000410000 */
[----:B------:R-:W-:-:S02]  /*9530*/  SHF.L.U32 R12, R17, 0x10, RZ ;  /* 0x00000010110c7819 */ /* 0x000fc400000006ff */
[----:B------:R-:W-:Y:S01]  /*9540*/  LOP3.LUT R22, R17, 0xffff0000, RZ, 0xc0, !PT ;  /* 0xffff000011167812 */ /* 0x000fe200078ec0ff */
[C---:B------:R-:W-:Y:S01]  /*9550*/  IMAD.U32 R17, R18.reuse, 0x10000, RZ ;  /* 0x0001000012117824 */ /* 0x040fe200078e00ff */
[----:B------:R-:W-:Y:S01]  /*9560*/  LOP3.LUT R16, R18, 0xffff0000, RZ, 0xc0, !PT ;  /* 0xffff000012107812 */ /* 0x000fe200078ec0ff */
[----:B------:R-:W-:Y:S01]  /*9570*/  FMUL.FTZ R11, R11, R23 ;  /* 0x000000170b0b7220 */ /* 0x000fe20000410000 */
[----:B------:R-:W-:Y:S01]  /*9580*/  FMUL.FTZ R25, R25, R28 ;  /* 0x0000001c19197220 */ /* 0x000fe20000410000 */
[C---:B------:R-:W-:Y:S01]  /*9590*/  SHF.L.U32 R15, R19.reuse, 0x10, RZ ;  /* 0x00000010130f7819 */ /* 0x040fe200000006ff */
[----:B------:R-:W-:Y:S01]  /*95a0*/  FMUL.FTZ R26, R26, R29 ;  /* 0x0000001d1a1a7220 */ /* 0x000fe20000410000 */
        /* <DEDUP_REMOVED lines=12> */
[----:B------:R-:W-:Y:S01]  /*9670*/  F2FP.BF16.F32.PACK_AB R15, R4, R15 ;  /* 0x0000000f040f723e */ /* 0x000fe200000010ff */
[----:B------:R-:W-:Y:S01]  /*9680*/  IMAD.MOV.U32 R4, RZ, RZ, R2 ;  /* 0x000000ffff047224 */ /* 0x000fe200078e0002 */
[----:B------:R-:W-:Y:S01]  /*9690*/  MOV R5, R0 ;  /* 0x0000000000057202 */ /* 0x000fe20000000f00 */
[----:B------:R-:W-:Y:S01]  /*96a0*/  IMAD.MOV.U32 R6, RZ, RZ, R9 ;  /* 0x000000ffff067224 */ /* 0x000fe200078e0009 */
[----:B------:R-:W-:Y:S02]  /*96b0*/  MOV R7, R15 ;  /* 0x0000000f00077202 */ /* 0x000fe40000000f00 */
.L_x_1744:
[----:B------:R-:W-:Y:S05]  /*96c0*/  BSYNC.RECONVERGENT B0 ;  /* 0x0000000000007941 */ /* 0x000fea0003800200 */
.L_x_1743:
[----:B-----5:R3:W-:Y:S02]  /*96d0*/  STS.128 [R182+0x800], R4 ;  /* 0x00080004b6007388 */ /* 0x0207e40000000c00 */
.L_x_1731:
[----:B------:R-:W-:Y:S05]  /*96e0*/  BSYNC.RECONVERGENT B2 ;  /* 0x0000000000027941 */ /* 0x000fea0003800200 */
.L_x_1727:
[----:B------:R-:W2:Y:S01]  /*96f0*/  LDC.64 R32, c[0x0][0x3b8] ;  /* 0x0000ee00ff207b82 */ /* 0x000ea20000000a00 */
[----:B------:R-:W-:Y:S01]  /*9700*/  IADD3 R0, PT, PT, -R49, R42, RZ ;  /* 0x0000002a31007210 */ /* 0x000fe20007ffe1ff */
[----:B------:R-:W2:Y:S01]  /*9710*/  S2R R44, SR_TID.X ;  /* 0x00000000002c7919 */ /* 0x000ea20000002100 */
[C---:B---3--:R-:W-:Y:S01]  /*9720*/  IADD3 R6, PT, PT, R178.reuse, 0x40, RZ ;  /* 0x00000040b2067810 */ /* 0x048fe20007ffe0ff */
[----:B------:R-:W3:Y:S01]  /*9730*/  LDCU.64 UR10, c[0x0][0x508] ;  /* 0x0000a100ff0a77ac */ /* 0x000ee20008000a00 */
[-C--:B------:R-:W-:Y:S02]  /*9740*/  ISETP.GE.AND P6, PT, R178, R0.reuse, PT ;  /* 0x00000000b200720c */ /* 0x080fe40003fc6270 */
[-C--:B------:R-:W-:Y:S01]  /*9750*/  ISETP.GE.AND P3, PT, R6, R0.reuse, PT ;  /* 0x000000000600720c */ /* 0x080fe20003f66270 */
[----:B------:R-:W3:Y:S01]  /*9760*/  LDC.64 R48, c[0x0][0x3c0] ;  /* 0x0000f000ff307b82 */ /* 0x000ee20000000a00 */
[----:B------:R-:W-:Y:S02]  /*9770*/  ISETP.GE.AND P1, PT, R8, R0, PT ;  /* 0x000000000800720c */ /* 0x000fe40003f26270 */
[----:B----4-:R-:W-:-:S02]  /*9780*/  LEA R14, P0, R46, R175, 0x1 ;  /* 0x000000af2e0e7211 */ /* 0x010fc400078008ff */
[----:B-1----:R-:W-:Y:S02]  /*9790*/  IADD3 R10, PT, PT, R178, 0x80, RZ ;  /* 0x00000080b20a7810 */ /* 0x002fe40007ffe0ff */
[-C--:B------:R-:W-:Y:S02]  /*97a0*/  LEA.HI.X R15, R46, R174.reuse, R45, 0x1, P0 ;  /* 0x000000ae2e0f7211 */ /* 0x080fe400000f0c2d */
[C---:B-----5:R-:W-:Y:S02]  /*97b0*/  IADD3 R9, PT, PT, R178.reuse, 0xc0, RZ ;  /* 0x000000c0b2097810 */ /* 0x060fe40007ffe0ff */
[----:B------:R-:W-:Y:S02]  /*97c0*/  @!P6 MOV R4, R175 ;  /* 0x000000af0004e202 */ /* 0x000fe40000000f00 */
[----:B------:R-:W-:Y:S02]  /*97d0*/  @!P6 MOV R5, R174 ;  /* 0x000000ae0005e202 */ /* 0x000fe40000000f00 */
[----:B------:R-:W-:-:S02]  /*97e0*/  IADD3 R11, PT, PT, R178, 0x60, RZ ;  /* 0x00000060b20b7810 */ /* 0x000fc40007ffe0ff */
[----:B--2---:R-:W-:Y:S01]  /*97f0*/  SHF.L.U32 R2, R33, 0x6, RZ ;  /* 0x0000000621027819 */ /* 0x004fe200000006ff */
[----:B------:R-:W-:Y:S01]  /*9800*/  @!PT LDS RZ, [RZ] ;  /* 0x00000000fffff984 */ /* 0x000fe20000000800 */
[----:B------:R-:W-:Y:S01]  /*9810*/  @!PT LDS RZ, [RZ] ;  /* 0x00000000fffff984 */ /* 0x000fe20000000800 */
[----:B------:R-:W-:Y:S01]  /*9820*/  @!PT LDS RZ, [RZ] ;  /* 0x00000000fffff984 */ /* 0x000fe20000000800 */
[----:B------:R1:W-:Y:S01]  /*9830*/  @!P6 LDGSTS.E.BYPASS.LTC128B.128 [R182+0x1000], desc[UR6][R4.64] ;  /* 0x0100000004b6efae */ /* 0x0003e2000b981a06 */
[----:B------:R-:W-:Y:S02]  /*9840*/  IADD3 R7, PT, PT, R178, 0xe0, RZ ;  /* 0x000000e0b2077810 */ /* 0x000fe40007ffe0ff */
[-C--:B------:R-:W-:Y:S01]  /*9850*/  ISETP.GE.AND P2, PT, R10, R0.reuse, PT ;  /* 0x000000000a00720c */ /* 0x080fe20003f46270 */
[----:B------:R2:W-:Y:S01]  /*9860*/  @!P1 LDGSTS.E.BYPASS.LTC128B.128 [R182+0x1800], desc[UR6][R14.64] ;  /* 0x018000000eb69fae */ /* 0x0005e2000b981a06 */
[-C--:B------:R-:W-:Y:S02]  /*9870*/  ISETP.GE.AND P1, PT, R9, R0.reuse, PT ;  /* 0x000000000900720c */ /* 0x080fe40003f26270 */
[-C--:B------:R-:W-:Y:S02]  /*9880*/  ISETP.GE.AND P0, PT, R7, R0.reuse, PT ;  /* 0x000000000700720c */ /* 0x080fe40003f06270 */
[----:B------:R-:W-:-:S02]  /*9890*/  ISETP.GE.AND P4, PT, R11, R0, PT ;  /* 0x000000000b00720c */ /* 0x000fc40003f86270 */
[----:B------:R-:W-:Y:S02]  /*98a0*/  SHF.L.U32 R45, R44, 0x5, RZ ;  /* 0x000000052c2d7819 */ /* 0x000fe400000006ff */
[----:B------:R-:W-:-:S03]  /*98b0*/  LOP3.LUT R3, R3, 0xfffffffd, RZ, 0xc0, !PT ;  /* 0xfffffffd03037812 */ /* 0x000fc600078ec0ff */
[-C--:B------:R-:W-:Y:S01]  /*98c0*/  @!P2 MOV R20, R14.reuse ;  /* 0x0000000e0014a202 */ /* 0x080fe20000000f00 */
[----:B------:R-:W-:Y:S01]  /*98d0*/  @!P2 IMAD R12, R33, 0xc0, RZ ;  /* 0x000000c0210ca824 */ /* 0x000fe200078e02ff */
[-C--:B------:R-:W-:Y:S02]  /*98e0*/  @!P2 MOV R21, R15.reuse ;  /* 0x0000000f0015a202 */ /* 0x080fe40000000f00 */
[-C--:B------:R-:W-:Y:S02]  /*98f0*/  @!P1 MOV R18, R14.reuse ;  /* 0x0000000e00129202 */ /* 0x080fe40000000f00 */
[-C--:B------:R-:W-:Y:S01]  /*9900*/  @!P1 MOV R19, R15.reuse ;  /* 0x0000000f00139202 */ /* 0x080fe20000000f00 */
[C---:B------:R-:W-:Y:S01]  /*9910*/  @!P2 IMAD.WIDE.U32 R20, R32.reuse, 0xc0, R20 ;  /* 0x000000c02014a825 */ /* 0x040fe200078e0014 */
[----:B------:R-:W-:Y:S02]  /*9920*/  @!P0 MOV R16, R14 ;  /* 0x0000000e00108202 */ /* 0x000fe40000000f00 */
[----:B------:R-:W-:Y:S01]  /*9930*/  @!P0 MOV R17, R15 ;  /* 0x0000000f00118202 */ /* 0x000fe20000000f00 */
[----:B-1----:R-:W-:Y:S01]  /*9940*/  IMAD.WIDE.U32 R4, R32, 0x40, RZ ;  /* 0x0000004020047825 */ /* 0x002fe200078e00ff */
[----:B------:R-:W-:-:S02]  /*9950*/  @!P2 IADD3 R13, PT, PT, R12, R21, RZ ;  /* 0x000000150c0da210 */ /* 0x000fc40007ffe0ff */
[----:B------:R-:W-:Y:S01]  /*9960*/  @!P2 MOV R12, R20 ;  /* 0x00000014000ca202 */ /* 0x000fe20000000f00 */
[----:B------:R-:W-:Y:S01]  /*9970*/  @!P1 IMAD.WIDE.U32 R18, R32, 0x140, R18 ;  /* 0x0000014020129825 */ /* 0x000fe200078e0012 */
[----:B------:R-:W-:-:S03]  /*9980*/  @!P3 IADD3 R4, P5, PT, R14, R4, RZ ;  /* 0x000000040e04b210 */ /* 0x000fc60007fbe0ff */
[----:B------:R-:W-:Y:S01]  /*9990*/  @!P0 IMAD.WIDE.U32 R16, R32, 0x180, R16 ;  /* 0x0000018020108825 */ /* 0x000fe200078e0010 */
[----:B------:R-:W-:Y:S02]  /*99a0*/  @!P3 IADD3.X R5, PT, PT, R15, R5, R2, P5, !PT ;  /* 0x000000050f05b210 */ /* 0x000fe40002ffe402 */
[----:B------:R-:W-:Y:S02]  /*99b0*/  IADD3 R2, PT, PT, R178, 0xa0, RZ ;  /* 0x000000a0b2027810 */ /* 0x000fe40007ffe0ff */
[----:B------:R-:W-:Y:S01]  /*99c0*/  @!P4 LEA R22, P5, R32, R14, 0x7 ;  /* 0x0000000e2016c211 */ /* 0x000fe200078a38ff */
[----:B------:R1:W-:Y:S01]  /*99d0*/  @!P3 LDGSTS.E.BYPASS.LTC128B.128 [R182+0x2000], desc[UR6][R4.64] ;  /* 0x0200000004b6bfae */ /* 0x0003e2000b981a06 */
[----:B------:R-:W-:Y:S02]  /*99e0*/  ISETP.GE.AND P3, PT, R2, R0, PT ;  /* 0x000000000200720c */ /* 0x000fe40003f66270 */
[----:B------:R-:W-:-:S05]  /*99f0*/  @!P4 LEA.HI.X R23, R32, R15, R33, 0x7, P5 ;  /* 0x0000000f2017c211 */ /* 0x000fca00028f3c21 */
[----:B------:R-:W-:Y:S01]  /*9a00*/  @!P4 LDGSTS.E.BYPASS.LTC128B.128 [R182+0x2800], desc[UR6][R22.64] ;  /* 0x0280000016b6cfae */ /* 0x000fe2000b981a06 */
[----:B------:R-:W-:-:S03]  /*9a10*/  ISETP.GE.AND P4, PT, R11, R0, PT ;  /* 0x000000000b00720c */ /* 0x000fc60003f86270 */
[----:B------:R3:W-:Y:S01]  /*9a20*/  @!P2 LDGSTS.E.BYPASS.LTC128B.128 [R182+0x3000], desc[UR6][R12.64] ;  /* 0x030000000cb6afae */ /* 0x0007e2000b981a06 */
[----:B------:R-:W-:Y:S02]  /*9a30*/  ISETP.GE.AND P2, PT, R10, R0, PT ;  /* 0x000000000a00720c */ /* 0x000fe40003f46270 */
[----:B--2---:R-:W-:Y:S02]  /*9a40*/  @!P3 LEA R14, P5, R32, R14, 0x8 ;  /* 0x0000000e200eb211 */ /* 0x004fe400078a40ff */
[----:B------:R-:W-:Y:S02]  /*9a50*/  SHF.L.U32 R10, R44, 0x4, RZ ;  /* 0x000000042c0a7819 */ /* 0x000fe400000006ff */
[----:B------:R-:W-:Y:S02]  /*9a60*/  @!P3 LEA.HI.X R15, R32, R15, R33, 0x8, P5 ;  /* 0x0000000f200fb211 */ /* 0x000fe400028f4421 */
[-C--:B------:R-:W-:Y:S02]  /*9a70*/  ISETP.GE.AND P5, PT, R6, R0.reuse, PT ;  /* 0x000000000600720c */ /* 0x080fe40003fa6270 */
[----:B------:R-:W-:Y:S01]  /*9a80*/  @!P6 MOV R6, R177 ;  /* 0x000000b10006e202 */ /* 0x000fe20000000f00 */
[----:B------:R-:W-:Y:S01]  /*9a90*/  @!P3 LDGSTS.E.BYPASS.LTC128B.128 [R182+0x3800], desc[UR6][R14.64] ;  /* 0x038000000eb6bfae */ /* 0x000fe2000b981a06 */
[----:B------:R-:W-:Y:S01]  /*9aa0*/  ISETP.GE.AND P3, PT, R8, R0, PT ;  /* 0x000000000800720c */ /* 0x000fe20003f66270 */
[C---:B-1----:R-:W-:Y:S01]  /*9ab0*/  @!P1 IMAD R5, R33.reuse, 0x140, RZ ;  /* 0x0000014021059824 */ /* 0x042fe200078e02ff */
[----:B------:R-:W-:Y:S01]  /*9ac0*/  LOP3.LUT R167, R10, 0x100, RZ, 0xc0, !PT ;  /* 0x000001000aa77812 */ /* 0x000fe200078ec0ff */
[----:B------:R-:W-:Y:S01]  /*9ad0*/  @!P0 IMAD R4, R33, 0x180, RZ ;  /* 0x0000018021048824 */ /* 0x000fe200078e02ff */
[----:B------:R-:W-:-:S02]  /*9ae0*/  LOP3.LUT R8, R43, 0x8, R44, 0x78, !PT ;  /* 0x000000082b087812 */ /* 0x000fc400078e782c */
[----:B------:R-:W-:Y:S02]  /*9af0*/  @!P1 IADD3 R19, PT, PT, R5, R19, RZ ;  /* 0x0000001305139210 */ /* 0x000fe40007ffe0ff */
[----:B------:R-:W-:Y:S02]  /*9b00*/  @!P0 IADD3 R5, PT, PT, R4, R17, RZ ;  /* 0x0000001104058210 */ /* 0x000fe40007ffe0ff */
[----:B------:R-:W-:Y:S01]  /*9b10*/  @!P0 MOV R4, R16 ;  /* 0x0000001000048202 */ /* 0x000fe20000000f00 */
[----:B------:R-:W-:Y:S01]  /*9b20*/  @!P1 LDGSTS.E.BYPASS.LTC128B.128 [R182+0x4000], desc[UR6][R18.64] ;  /* 0x0400000012b69fae */ /* 0x000fe2000b981a06 */
[----:B------:R-:W-:Y:S01]  /*9b30*/  ISETP.GE.AND P1, PT, R9, R0, PT ;  /* 0x000000000900720c */ /* 0x000fe20003f26270 */
[----:B---3--:R-:W-:Y:S01]  /*9b40*/  IMAD.WIDE.U32 R12, R48, 0x40, RZ ;  /* 0x00000040300c7825 */ /* 0x008fe200078e00ff */
[----:B------:R-:W-:Y:S01]  /*9b50*/  LOP3.LUT R9, R45, 0x120, RZ, 0xc0, !PT ;  /* 0x000001202d097812 */ /* 0x000fe200078ec0ff */
[----:B------:R1:W-:Y:S01]  /*9b60*/  @!P0 LDGSTS.E.BYPASS.LTC128B.128 [R182+0x4800], desc[UR6][R4.64] ;  /* 0x0480000004b68fae */ /* 0x0003e2000b981a06 */
[----:B------:R-:W-:-:S02]  /*9b70*/  LOP3.LUT R167, R167, 0x20, R45, 0xf8, !PT ;  /* 0x00000020a7a77812 */ /* 0x000fc400078ef82d */
[----:B------:R-:W-:Y:S01]  /*9b80*/  LOP3.LUT R9, R9, 0x3e00, R10, 0xf8, !PT ;  /* 0x00003e0009097812 */ /* 0x000fe200078ef80a */
[----:B------:R-:W0:Y:S01]  /*9b90*/  LDGDEPBAR ;  /* 0x00000000000079af */ /* 0x000e220000000000 */
[----:B------:R-:W-:-:S04]  /*9ba0*/  IADD3 R167, PT, PT, R8, R167, RZ ;  /* 0x000000a708a77210 */ /* 0x000fc80007ffe0ff */
[----:B------:R-:W-:Y:S02]  /*9bb0*/  LEA R167, R167, UR4, 0x1 ;  /* 0x00000004a7a77c11 */ /* 0x000fe4000f8e08ff */
[----:B-1----:R-:W-:Y:S01]  /*9bc0*/  LEA R4, P0, R51, R177, 0x1 ;  /* 0x000000b133047211 */ /* 0x002fe200078008ff */
[----:B------:R-:W-:-:S04]  /*9bd0*/  DEPBAR.LE SB0, 0x0 ;  /* 0x000080000000791a */ /* 0x000fc80000000000 */
[----:B------:R-:W-:Y:S01]  /*9be0*/  LEA.HI.X R5, R51, R176, R47, 0x1, P0 ;  /* 0x000000b033057211 */ /* 0x000fe200000f0c2f */
[----:B------:R-:W-:Y:S01]  /*9bf0*/  BAR.SYNC.DEFER_BLOCKING 0x0 ;  /* 0x0000000000007b1d */ /* 0x000fe20000010000 */
[----:B------:R-:W-:Y:S02]  /*9c00*/  ISETP.GE.AND P0, PT, R7, R0, PT ;  /* 0x000000000700720c */ /* 0x000fe40003f06270 */
[----:B------:R-:W-:Y:S02]  /*9c10*/  @!P6 MOV R7, R176 ;  /* 0x000000b00007e202 */ /* 0x000fe40000000f00 */
[-C--:B------:R-:W-:Y:S02]  /*9c20*/  @!P2 MOV R14, R4.reuse ;  /* 0x00000004000ea202 */ /* 0x080fe40000000f00 */
[----:B------:R-:W-:Y:S02]  /*9c30*/  @!P2 MOV R15, R5 ;  /* 0x00000005000fa202 */ /* 0x000fe40000000f00 */
[----:B------:R-:W-:-:S02]  /*9c40*/  @!P1 MOV R10, R4 ;  /* 0x00000004000a9202 */ /* 0x000fc40000000f00 */
[-C--:B------:R-:W-:Y:S01]  /*9c50*/  @!P1 MOV R11, R5.reuse ;  /* 0x00000005000b9202 */ /* 0x080fe20000000f00 */
[C---:B------:R-:W-:Y:S02]  /*9c60*/  @!P2 IMAD.WIDE.U32 R14, R48.reuse, 0xc0, R14 ;  /* 0x000000c0300ea825 */ /* 0x040fe400078e000e */
[----:B------:R-:W-:Y:S02]  /*9c70*/  @!P0 MOV R16, R4 ;  /* 0x0000000400108202 */ /* 0x000fe40000000f00 */
[----:B------:R-:W-:Y:S01]  /*9c80*/  @!P1 IMAD.WIDE.U32 R10, R48, 0x140, R10 ;  /* 0x00000140300a9825 */ /* 0x000fe200078e000a */
[----:B------:R-:W-:-:S03]  /*9c90*/  @!P0 MOV R17, R5 ;  /* 0x0000000500118202 */ /* 0x000fc60000000f00 */
[----:B------:R-:W-:Y:S01]  /*9ca0*/  @!P0 IMAD.WIDE.U32 R16, R48, 0x180, R16 ;  /* 0x0000018030108825 */ /* 0x000fe200078e0010 */
[----:B------:R-:W-:Y:S01]  /*9cb0*/  @!PT LDS RZ, [RZ] ;  /* 0x00000000fffff984 */ /* 0x000fe20000000800 */
[----:B------:R-:W-:Y:S01]  /*9cc0*/  @!PT LDS RZ, [RZ] ;  /* 0x00000000fffff984 */ /* 0x000fe20000000800 */
[----:B------:R-:W-:Y:S01]  /*9cd0*/  @!PT LDS RZ, [RZ] ;  /* 0x00000000fffff984 */ /* 0x000fe20000000800 */
[----:B------:R1:W-:Y:S04]  /*9ce0*/  @!P6 LDGSTS.E.BYPASS.LTC128B.128 [R182+0x5000], desc[UR6][R6.64] ;  /* 0x0500000006b6efae */ /* 0x0003e8000b981a06 */
[----:B------:R-:W-:Y:S01]  /*9cf0*/  @P6 STS.128 [R182+0x5000], RZ ;  /* 0x005000ffb6006388 */ /* 0x000fe20000000c00 */
[----:B------:R-:W-:-:S03]  /*9d00*/  @!P5 IADD3 R12, P6, PT, R4, R12, RZ ;  /* 0x0000000c040cd210 */ /* 0x000fc60007fde0ff */
[----:B------:R-:W-:Y:S04]  /*9d10*/  @P3 STS.128 [R182+0x5800], RZ ;  /* 0x005800ffb6003388 */ /* 0x000fe80000000c00 */
[----:B------:R-:W-:Y:S01]  /*9d20*/  @!PT LDS RZ, [RZ] ;  /* 0x00000000fffff984 */ /* 0x000fe20000000800 */
[----:B------:R-:W-:Y:S01]  /*9d30*/  @!PT LDS RZ, [RZ] ;  /* 0x00000000fffff984 */ /* 0x000fe20000000800 */
[----:B------:R-:W-:Y:S01]  /*9d40*/  @!PT LDS RZ, [RZ] ;  /* 0x00000000fffff984 */ /* 0x000fe20000000800 */
[----:B------:R2:W-:Y:S01]  /*9d50*/  @!P3 LDGSTS.E.BYPASS.LTC128B.128 [R182+0x5800], desc[UR6][R4.64] ;  /* 0x0580000004b6bfae */ /* 0x0005e2000b981a06 */
[----:B------:R-:W-:Y:S01]  /*9d60*/  ISETP.GE.AND P3, PT, R2, R0, PT ;  /* 0x000000000200720c */ /* 0x000fe20003f66270 */
[C---:B------:R-:W-:Y:S02]  /*9d70*/  @!P1 IMAD R2, R49.reuse, 0x140, RZ ;  /* 0x0000014031029824 */ /* 0x040fe400078e02ff */
[----:B------:R-:W-:Y:S01]  /*9d80*/  @P5 STS.128 [R182+0x6000], RZ ;  /* 0x006000ffb6005388 */ /* 0x000fe20000000c00 */
[----:B------:R-:W-:Y:S02]  /*9d90*/  @!P0 IMAD R0, R49, 0x180, RZ ;  /* 0x0000018031008824 */ /* 0x000fe400078e02ff */
[----:B------:R-:W-:-:S02]  /*9da0*/  @!P1 IADD3 R11, PT, PT, R2, R11, RZ ;  /* 0x0000000b020b9210 */ /* 0x000fc40007ffe0ff */
[----:B------:R-:W-:-:S04]  /*9db0*/  SHF.R.U32.HI R2, RZ, 0x1, R44 ;  /* 0x00000001ff027819 */ /* 0x000fc8000001162c */
[----:B------:R-:W-:Y:S02]  /*9dc0*/  LOP3.LUT R46, R43, 0x8, R2, 0x78, !PT ;  /* 0x000000082b2e7812 */ /* 0x000fe400078e7802 */
[C---:B-1----:R-:W-:Y:S01]  /*9dd0*/  SHF.L.U32 R6, R49.reuse, 0x6, RZ ;  /* 0x0000000631067819 */ /* 0x042fe200000006ff */
[----:B------:R-:W-:Y:S01]  /*9de0*/  @!P2 IMAD R7, R49, 0xc0, RZ ;  /* 0x000000c03107a824 */ /* 0x000fe200078e02ff */
[----:B------:R-:W-:Y:S02]  /*9df0*/  IADD3 R169, PT, PT, R9, R46, RZ ;  /* 0x0000002e09a97210 */ /* 0x000fe40007ffe0ff */
[----:B------:R-:W-:Y:S02]  /*9e00*/  @!P5 IADD3.X R13, PT, PT, R5, R13, R6, P6, !PT ;  /* 0x0000000d050dd210 */ /* 0x000fe400037fe406 */
[----:B------:R-:W-:Y:S02]  /*9e10*/  @!P2 MOV R6, R14 ;  /* 0x0000000e0006a202 */ /* 0x000fe40000000f00 */
[----:B------:R-:W-:Y:S01]  /*9e20*/  @!P4 LEA R14, P6, R48, R4, 0x7 ;  /* 0x00000004300ec211 */ /* 0x000fe200078c38ff */
[----:B------:R-:W-:Y:S01]  /*9e30*/  @!PT LDS RZ, [RZ] ;  /* 0x00000000fffff984 */ /* 0x000fe20000000800 */
[----:B------:R-:W-:Y:S01]  /*9e40*/  @!PT LDS RZ, [RZ] ;  /* 0x00000000fffff984 */ /* 0x000fe20000000800 */
[----:B------:R-:W-:Y:S01]  /*9e50*/  @!PT LDS RZ, [RZ] ;  /* 0x00000000fffff984 */ /* 0x000fe20000000800 */
[----:B------:R1:W-:Y:S01]  /*9e60*/  @!P5 LDGSTS.E.BYPASS.LTC128B.128 [R182+0x6000], desc[UR6][R12.64] ;  /* 0x060000000cb6dfae */ /* 0x0003e2000b981a06 */
[----:B------:R-:W-:-:S02]  /*9e70*/  @!P2 IADD3 R7, PT, PT, R7, R15, RZ ;  /* 0x0000000f0707a210 */ /* 0x000fc40007ffe0ff */
[C---:B--2---:R-:W-:Y:S01]  /*9e80*/  @!P3 LEA R4, P5, R48.reuse, R4, 0x8 ;  /* 0x000000043004b211 */ /* 0x044fe200078a40ff */
[----:B------:R-:W-:Y:S01]  /*9e90*/  @P4 STS.128 [R182+0x6800], RZ ;  /* 0x006800ffb6004388 */ /* 0x000fe20000000c00 */
[CCC-:B------:R-:W-:Y:S02]  /*9ea0*/  @!P4 LEA.HI.X R15, R48.reuse, R5.reuse, R49.reuse, 0x7, P6 ;  /* 0x00000005300fc211 */ /* 0x1c0fe400030f3c31 */
[----:B------:R-:W-:Y:S02]  /*9eb0*/  @!P3 LEA.HI.X R5, R48, R5, R49, 0x8, P5 ;  /* 0x000000053005b211 */ /* 0x000fe400028f4431 */
[----:B------:R-:W-:Y:S01]  /*9ec0*/  LEA R169, R169, UR4, 0x1 ;  /* 0x00000004a9a97c11 */ /* 0x000fe2000f8e08ff */
[----:B------:R-:W-:Y:S01]  /*9ed0*/  @!PT LDS RZ, [RZ] ;  /* 0x00000000fffff984 */ /* 0x000fe20000000800 */
[----:B------:R-:W-:Y:S01]  /*9ee0*/  @!PT LDS RZ, [RZ] ;  /* 0x00000000fffff984 */ /* 0x000fe20000000800 */
[----:B------:R-:W-:Y:S01]  /*9ef0*/  @!PT LDS RZ, [RZ] ;  /* 0x00000000fffff984 */ /* 0x000fe20000000800 */
[----:B------:R-:W-:Y:S01]  /*9f00*/  @!P4 LDGSTS.E.BYPASS.LTC128B.128 [R182+0x6800], desc[UR6][R14.64] ;  /* 0x068000000eb6cfae */ /* 0x000fe2000b981a06 */
[----:B------:R-:W-:-:S03]  /*9f10*/  LOP3.LUT P6, RZ, R44, 0x4, RZ, 0xc0, !PT ;  /* 0x000000042cff7812 */ /* 0x000fc600078cc0ff */
[----:B------:R-:W-:Y:S04]  /*9f20*/  @P2 STS.128 [R182+0x7000], RZ ;  /* 0x007000ffb6002388 */ /* 0x000fe80000000c00 */
[----:B------:R-:W-:Y:S01]  /*9f30*/  @!PT LDS RZ, [RZ] ;  /* 0x00000000fffff984 */ /* 0x000fe20000000800 */
[----:B------:R-:W-:Y:S01]  /*9f40*/  @!PT LDS RZ, [RZ] ;  /* 0x00000000fffff984 */ /* 0x000fe20000000800 */
[----:B------:R-:W-:Y:S01]  /*9f50*/  @!PT LDS RZ, [RZ] ;  /* 0x00000000fffff984 */ /* 0x000fe20000000800 */
[----:B------:R-:W-:Y:S04]  /*9f60*/  @!P2 LDGSTS.E.BYPASS.LTC128B.128 [R182+0x7000], desc[UR6][R6.64] ;  /* 0x0700000006b6afae */ /* 0x000fe8000b981a06 */
[----:B------:R-:W-:Y:S02]  /*9f70*/  @P3 STS.128 [R182+0x7800], RZ ;  /* 0x007800ffb6003388 */ /* 0x000fe40000000c00 */
[----:B------:R-:W-:-:S02]  /*9f80*/  @P6 LOP3.LUT R3, R3, 0x2, RZ, 0xfc, !PT ;  /* 0x0000000203036812 */ /* 0x000fc400078efcff */
[----:B------:R-:W-:Y:S01]  /*9f90*/  @!PT LDS RZ, [RZ] ;  /* 0x00000000fffff984 */ /* 0x000fe20000000800 */
[----:B------:R-:W-:Y:S01]  /*9fa0*/  @!PT LDS RZ, [RZ] ;  /* 0x00000000fffff984 */ /* 0x000fe20000000800 */
[----:B------:R-:W-:Y:S01]  /*9fb0*/  @!PT LDS RZ, [RZ] ;  /* 0x00000000fffff984 */ /* 0x000fe20000000800 */
[----:B------:R2:W-:Y:S01]  /*9fc0*/  @!P3 LDGSTS.E.BYPASS.LTC128B.128 [R182+0x7800], desc[UR6][R4.64] ;  /* 0x0780000004b6bfae */ /* 0x0005e2000b981a06 */
[----:B-1----:R-:W-:Y:S02]  /*9fd0*/  @!P0 IADD3 R13, PT, PT, R0, R17, RZ ;  /* 0x00000011000d8210 */ /* 0x002fe40007ffe0ff */
[----:B------:R-:W-:Y:S01]  /*9fe0*/  @!P0 MOV R12, R16 ;  /* 0x00000010000c8202 */ /* 0x000fe20000000f00 */
[----:B------:R-:W-:Y:S01]  /*9ff0*/  @P1 STS.128 [R182+0x8000], RZ ;  /* 0x008000ffb6001388 */ /* 0x000fe20000000c00 */
[----:B------:R-:W-:Y:S02]  /*a000*/  MOV R0, 0x20 ;  /* 0x0000002000007802 */ /* 0x000fe40000000f00 */
[----:B------:R-:W-:Y:S01]  /*a010*/  LOP3.LUT R3, R3, 0xfffffffe, RZ, 0xc0, !PT ;  /* 0xfffffffe03037812 */ /* 0x000fe200078ec0ff */
[----:B------:R-:W-:Y:S01]  /*a020*/  @!PT LDS RZ, [RZ] ;  /* 0x00000000fffff984 */ /* 0x000fe20000000800 */
[----:B------:R-:W-:Y:S01]  /*a030*/  @!PT LDS RZ, [RZ] ;  /* 0x00000000fffff984 */ /* 0x000fe20000000800 */
[----:B------:R-:W-:Y:S01]  /*a040*/  @!PT LDS RZ, [RZ] ;  /* 0x00000000fffff984 */ /* 0x000fe20000000800 */
[----:B------:R1:W-:Y:S01]  /*a050*/  @!P1 LDGSTS.E.BYPASS.LTC128B.128 [R182+0x8000], desc[UR6][R10.64] ;  /* 0x080000000ab69fae */ /* 0x0003e2000b981a06 */
[----:B------:R-:W-:-:S03]  /*a060*/  SEL R0, R0, 0xffffffe0, !P6 ;  /* 0xffffffe000007807 */ /* 0x000fc60007000000 */
[----:B------:R-:W-:Y:S01]  /*a070*/  @P0 STS.128 [R182+0x8800], RZ ;  /* 0x008800ffb6000388 */ /* 0x000fe20000000c00 */
[----:B------:R-:W-:Y:S02]  /*a080*/  IADD3 R168, PT, PT, R169, R0, RZ ;  /* 0x00000000a9a87210 */ /* 0x000fe40007ffe0ff */
[----:B------:R-:W-:Y:S01]  /*a090*/  IADD3 R164, PT, PT, R0, R167, RZ ;  /* 0x000000a700a47210 */ /* 0x000fe20007ffe0ff */
[----:B------:R-:W-:Y:S01]  /*a0a0*/  @!PT LDS RZ, [RZ] ;  /* 0x00000000fffff984 */ /* 0x000fe20000000800 */
[----:B------:R-:W-:Y:S01]  /*a0b0*/  @!PT LDS RZ, [RZ] ;  /* 0x00000000fffff984 */ /* 0x000fe20000000800 */
[----:B------:R-:W-:Y:S01]  /*a0c0*/  @!PT LDS RZ, [RZ] ;  /* 0x00000000fffff984 */ /* 0x000fe20000000800 */
[----:B------:R3:W-:Y:S01]  /*a0d0*/  @!P0 LDGSTS.E.BYPASS.LTC128B.128 [R182+0x8800], desc[UR6][R12.64] ;  /* 0x088000000cb68fae */ /* 0x0007e2000b981a06 */
[----:B------:R-:W-:-:S03]  /*a0e0*/  ISETP.NE.AND P0, PT, R40, 0x1, PT ;  /* 0x000000012800780c */ /* 0x000fc60003f05270 */
[----:B------:R-:W-:Y:S04]  /*a0f0*/  LDSM.16.M88.4 R20, [R168] ;  /* 0x00000000a814783b */ /* 0x000fe80000000200 */
[----:B------:R-:W-:Y:S04]  /*a100*/  LDSM.16.M88.4 R16, [R164+0x1000] ;  /* 0x00100000a410783b */ /* 0x000fe80000000200 */
[----:B--2---:R-:W-:Y:S02]  /*a110*/  LDSM.16.M88.4 R4, [R169] ;  /* 0x00000000a904783b */ /* 0x004fe40000000200 */
[----:B------:R-:W-:-:S02]  /*a120*/  @P0 LOP3.LUT R3, R3, 0x1, RZ, 0xfc, !PT ;  /* 0x0000000103030812 */ /* 0x000fc400078efcff */
[----:B------:R-:W-:Y:S04]  /*a130*/  LDSM.16.M88.4 R24, [R164+0x1400] ;  /* 0x00140000a418783b */ /* 0x000fe80000000200 */
[----:B-1----:R-:W-:Y:S04]  /*a140*/  LDSM.16.M88.4 R8, [R167+0x1400] ;  /* 0x00140000a708783b */ /* 0x002fe80000000200 */
[----:B------:R-:W-:Y:S04]  /*a150*/  LDSM.16.M88.4 R28, [R167+0x1800] ;  /* 0x00180000a71c783b */ /* 0x000fe80000000200 */
[----:B---3--:R-:W1:Y:S04]  /*a160*/  LDSM.16.M88.4 R12, [R167+0x1000] ;  /* 0x00100000a70c783b */ /* 0x008e680000000200 */
        /* <DEDUP_REMOVED lines=36> */
[----:B---3--:R-:W2:Y:S06]  /*a3b0*/  LDSM.16.M88.4 R12, [R167+0x1c00] ;  /* 0x001c0000a70c783b */ /* 0x008eac0000000200 */
        /* <DEDUP_REMOVED lines=8> */
[----:B---3--:R-:W3:Y:S03]  /*a440*/  LDSM.16.M88.4 R36, [R164+0x1c00] ;  /* 0x001c0000a424783b */ /* 0x008ee60000000200 */
        /* <DEDUP_REMOVED lines=12> */
[C---:B---3--:R-:W-:Y:S03]  /*a510*/  HMMA.16816.F32.BF16 R16, R20.reuse, R36, R16 ;  /* 0x000000241410723c */ /* 0x048fe60000041810 */
[----:B------:R-:W3:Y:S05]  /*a520*/  MUFU.TANH R58, R24 ;  /* 0x00000018003a7308 */ /* 0x000eea0000002400 */
[----:B------:R-:W-:Y:S01]  /*a530*/  HMMA.16816.F32.BF16 R12, R20, R38, R12 ;  /* 0x00000026140c723c */ /* 0x000fe2000004180c */
[----:B------:R-:W-:Y:S02]  /*a540*/  LDSM.16.M88.4 R36, [R167+0x2400] ;  /* 0x00240000a724783b */ /* 0x000fe40000000200 */
[----:B------:R-:W1:Y:S02]  /*a550*/  MUFU.TANH R57, R25 ;  /* 0x0000001900397308 */ /* 0x000e640000002400 */
[----:B----4-:R-:W4:Y:S06]  /*a560*/  LDSM.16.M88.4 R8, [R167+0x2000] ;  /* 0x00200000a708783b */ /* 0x010f2c0000000200 */
        /* <DEDUP_REMOVED lines=12> */
[----:B--2---:R-:W2:Y:S07]  /*a630*/  LDSM.16.M88.4 R24, [R164+0x2000] ;  /* 0x00200000a418783b */ /* 0x004eae0000000200 */
[----:B------:R-:W1:Y:S08]  /*a640*/  MUFU.TANH R52, R30 ;  /* 0x0000001e00347308 */ /* 0x000e700000002400 */
[----:B------:R4:W1:Y:S08]  /*a650*/  MUFU.TANH R51, R31 ;  /* 0x0000001f00337308 */ /* 0x0008700000002400 */
[----:B------:R-:W1:Y:S08]  /*a660*/  MUFU.TANH R50, R16 ;  /* 0x0000001000327308 */ /* 0x000e700000002400 */
[----:B------:R-:W1:Y:S01]  /*a670*/  MUFU.TANH R47, R17 ;  /* 0x00000011002f7308 */ /* 0x000e620000002400 */
[C---:B----4-:R-:W-:Y:S07]  /*a680*/  HMMA.16816.F32.BF16 R28, R4.reuse, R8, RZ ;  /* 0x00000008041c723c */ /* 0x050fee00000418ff */
[----:B------:R4:W1:Y:S01]  /*a690*/  MUFU.TANH R43, R18 ;  /* 0x00000012002b7308 */ /* 0x0008620000002400 */
[----:B------:R-:W-:Y:S07]  /*a6a0*/  HMMA.16816.F32.BF16 R8, R4, R10, RZ ;  /* 0x0000000a0408723c */ /* 0x000fee00000418ff */
[----:B------:R-:W1:Y:S05]  /*a6b0*/  MUFU.TANH R75, R12 ;  /* 0x0000000c004b7308 */ /* 0x000e6a0000002400 */
[C---:B--2---:R-:W-:Y:S03]  /*a6c0*/  HMMA.16816.F32.BF16 R28, R20.reuse, R24, R28 ;  /* 0x00000018141c723c */ /* 0x044fe6000004181c */
[----:B------:R-:W2:Y:S01]  /*a6d0*/  MUFU.TANH R76, R13 ;  /* 0x0000000d004c7308 */ /* 0x000ea20000002400 */
[----:B----4-:R-:W4:Y:S04]  /*a6e0*/  LDSM.16.M88.4 R16, [R164+0x2400] ;  /* 0x00240000a410783b */ /* 0x010f280000000200 */
[----:B------:R-:W-:Y:S01]  /*a6f0*/  HMMA.16816.F32.BF16 R8, R20, R26, R8 ;  /* 0x0000001a1408723c */ /* 0x000fe20000041808 */
[----:B------:R-:W3:Y:S02]  /*a700*/  LDSM.16.M88.4 R24, [R167+0x2800] ;  /* 0x00280000a718783b */ /* 0x000ee40000000200 */
        /* <DEDUP_REMOVED lines=13> */
[----:B------:R-:W2:Y:S01]  /*a7e0*/  MUFU.TANH R81, R30 ;  /* 0x0000001e00517308 */ /* 0x000ea20000002400 */
[----:B------:R-:W-:Y:S07]  /*a7f0*/  HMMA.16816.F32.BF16 R36, R4, R38, RZ ;  /* 0x000000260424723c */ /* 0x000fee00000418ff */
[----:B------:R3:W1:Y:S05]  /*a800*/  MUFU.TANH R82, R31 ;  /* 0x0000001f00527308 */ /* 0x00066a0000002400 */
[C---:B----4-:R-:W-:Y:S03]  /*a810*/  HMMA.16816.F32.BF16 R12, R20.reuse, R16, R12 ;  /* 0x00000010140c723c */ /* 0x050fe6000004180c */
[----:B------:R-:W4:Y:S05]  /*a820*/  MUFU.TANH R83, R8 ;  /* 0x0000000800537308 */ /* 0x000f2a0000002400 */
        /* <DEDUP_REMOVED lines=22> */
[----:B------:R-:W-:Y:S03]  /*a990*/  HMMA.16816.F32.BF16 R24, R20, R30, R24 ;  /* 0x0000001e1418723c */ /* 0x000fe60000041818 */
[----:B------:R-:W1:Y:S01]  /*a9a0*/  MUFU.TANH R92, R37 ;  /* 0x00000025005c7308 */ /* 0x000e620000002400 */
[----:B----4-:R-:W4:Y:S04]  /*a9b0*/  LDSM.16.M88.4 R12, [R164+0x2c00] ;  /* 0x002c0000a40c783b */ /* 0x010f280000000200 */
        /* <DEDUP_REMOVED lines=15> */
[----:B------:R-:W1:Y:S01]  /*aab0*/  MUFU.TANH R150, R10 ;  /* 0x0000000a00967308 */ /* 0x000e620000002400 */
[C---:B----4-:R-:W-:Y:S07]  /*aac0*/  HMMA.16816.F32.BF16 R28, R20.reuse, R12, R28 ;  /* 0x0000000c141c723c */ /* 0x050fee000004181c */
        /* <DEDUP_REMOVED lines=8> */
[----:B----4-:R-:W4:Y:S02]  /*ab50*/  LDSM.16.M88.4 R8, [R164+0x3000] ;  /* 0x00300000a408783b */ /* 0x010f240000000200 */
[----:B------:R-:W-:Y:S01]  /*ab60*/  FMUL.FTZ R16, R16, UR11 ;  /* 0x0000000b10107c20 */ /* 0x000fe20008410000 */
[----:B------:R-:W-:Y:S01]  /*ab70*/  FMUL.FTZ R17, R17, UR11 ;  /* 0x0000000b11117c20 */ /* 0x000fe20008410000 */
[----:B------:R-:W-:Y:S02]  /*ab80*/  FMUL.FTZ R18, R18, UR11 ;  /* 0x0000000b12127c20 */ /* 0x000fe40008410000 */
[----:B------:R-:W1:Y:S01]  /*ab90*/  MUFU.TANH R157, R26 ;  /* 0x0000001a009d7308 */ /* 0x000e620000002400 */
[----:B------:R-:W-:Y:S01]  /*aba0*/  FMUL.FTZ R19, R19, UR11 ;  /* 0x0000000b13137c20 */ /* 0x000fe20008410000 */
[C---:B--2---:R-:W-:Y:S06]  /*abb0*/  HMMA.16816.F32.BF16 R12, R4.reuse, R36, RZ ;  /* 0x00000024040c723c */ /* 0x044fec00000418ff */
[----:B------:R2:W1:Y:S02]  /*abc0*/  MUFU.TANH R156, R27 ;  /* 0x0000001b009c7308 */ /* 0x0004640000002400 */
[----:B------:R-:W-:Y:S06]  /*abd0*/  HMMA.16816.F32.BF16 R36, R4, R38, RZ ;  /* 0x000000260424723c */ /* 0x000fec00000418ff */
[----:B------:R-:W1:Y:S08]  /*abe0*/  MUFU.TANH R199, R28 ;  /* 0x0000001c00c77308 */ /* 0x000e700000002400 */
[----:B------:R-:W1:Y:S01]  /*abf0*/  MUFU.TANH R190, R29 ;  /* 0x0000001d00be7308 */ /* 0x000e620000002400 */
[----:B--2---:R-:W2:Y:S07]  /*ac00*/  LDSM.16.M88.4 R24, [R167+0x3400] ;  /* 0x00340000a718783b */ /* 0x004eae0000000200 */
[----:B------:R-:W1:Y:S01]  /*ac10*/  MUFU.TANH R192, R30 ;  /* 0x0000001e00c07308 */ /* 0x000e620000002400 */
[C---:B----4-:R-:W-:Y:S07]  /*ac20*/  HMMA.16816.F32.BF16 R12, R20.reuse, R8, R12 ;  /* 0x00000008140c723c */ /* 0x050fee000004180c */
        /* <DEDUP_REMOVED lines=18> */
[C---:B--2---:R-:W-:Y:S07]  /*ad50*/  HMMA.16816.F32.BF16 R16, R4.reuse, R24, RZ ;  /* 0x000000180410723c */ /* 0x044fee00000418ff */
[----:B------:R-:W2:Y:S01]  /*ad60*/  MUFU.TANH R186, R14 ;  /* 0x0000000e00ba7308 */ /* 0x000ea20000002400 */
[----:B------:R-:W-:Y:S07]  /*ad70*/  HMMA.16816.F32.BF16 R24, R4, R26, RZ ;  /* 0x0000001a0418723c */ /* 0x000fee00000418ff */
[----:B------:R3:W1:Y:S05]  /*ad80*/  MUFU.TANH R185, R15 ;  /* 0x0000000f00b97308 */ /* 0x00066a0000002400 */
[C---:B----4-:R-:W-:Y:S03]  /*ad90*/  HMMA.16816.F32.BF16 R16, R20.reuse, R28, R16 ;  /* 0x0000001c1410723c */ /* 0x050fe60000041810 */
[----:B------:R-:W4:Y:S05]  /*ada0*/  MUFU.TANH R189, R36 ;  /* 0x0000002400bd7308 */ /* 0x000f2a0000002400 */
        /* <DEDUP_REMOVED lines=96> */
[----:B------:R-:W-:-:S03]  /*b3b0*/  FMUL.FTZ R19, R19, UR11 ;  /* 0x0000000b13137c20 */ /* 0x000fc60008410000 */
[----:B------:R-:W1:Y:S01]  /*b3c0*/  MUFU.TANH R119, R26 ;  /* 0x0000001a00777308 */ /* 0x000e620000002400 */
[C---:B--2---:R-:W-:Y:S07]  /*b3d0*/  HMMA.16816.F32.BF16 R12, R4.reuse, R36, RZ ;  /* 0x00000024040c723c */ /* 0x044fee00000418ff */
[----:B------:R2:W1:Y:S01]  /*b3e0*/  MUFU.TANH R120, R27 ;  /* 0x0000001b00787308 */ /* 0x0004620000002400 */
[----:B------:R-:W-:Y:S07]  /*b3f0*/  HMMA.16816.F32.BF16 R36, R4, R38, RZ ;  /* 0x000000260424723c */ /* 0x000fee00000418ff */
[----:B------:R-:W1:Y:S08]  /*b400*/  MUFU.TANH R165, R28 ;  /* 0x0000001c00a57308 */ /* 0x000e700000002400 */
[----:B------:R-:W1:Y:S01]  /*b410*/  MUFU.TANH R121, R29 ;  /* 0x0000001d00797308 */ /* 0x000e620000002400 */
[----:B--2---:R-:W2:Y:S07]  /*b420*/  LDSM.16.M88.4 R24, [R167+0x4c00] ;  /* 0x004c0000a718783b */ /* 0x004eae0000000200 */
[----:B------:R-:W1:Y:S01]  /*b430*/  MUFU.TANH R166, R30 ;  /* 0x0000001e00a67308 */ /* 0x000e620000002400 */
[----:B----4-:R-:W-:Y:S01]  /*b440*/  HMMA.16816.F32.BF16 R12, R20, R8, R12 ;  /* 0x00000008140c723c */ /* 0x010fe2000004180c */
[----:B------:R-:W-:Y:S01]  /*b450*/  FMUL.FTZ R8, R16, UR11 ;  /* 0x0000000b10087c20 */ /* 0x000fe20008410000 */
[----:B------:R-:W-:-:S05]  /*b460*/  FMUL.FTZ R9, R17, UR11 ;  /* 0x0000000b11097c20 */ /* 0x000fca0008410000 */
[----:B------:R4:W1:Y:S01]  /*b470*/  MUFU.TANH R122, R31 ;  /* 0x0000001f007a7308 */ /* 0x0008620000002400 */
[----:B------:R-:W-:Y:S07]  /*b480*/  HMMA.16816.F32.BF16 R36, R20, R10, R36 ;  /* 0x0000000a1424723c */ /* 0x000fee0000041824 */
[----:B------:R-:W1:Y:S04]  /*b490*/  MUFU.TANH R203, R18 ;  /* 0x0000001200cb7308 */ /* 0x000e680000002400 */
[----:B------:R-:W-:Y:S01]  /*b4a0*/  FMUL.FTZ R11, R15, UR11 ;  /* 0x0000000b0f0b7c20 */ /* 0x000fe20008410000 */
[----:B------:R-:W-:Y:S01]  /*b4b0*/  FMUL.FTZ R10, R13, UR11 ;  /* 0x0000000b0d0a7c20 */ /* 0x000fe20008410000 */
[----:B------:R-:W3:Y:S02]  /*b4c0*/  S2R R15, SR_CTAID.X ;  /* 0x00000000000f7919 */ /* 0x000ee40000002500 */
[----:B------:R2:W1:Y:S01]  /*b4d0*/  MUFU.TANH R202, R19 ;  /* 0x0000001300ca7308 */ /* 0x0004620000002400 */
[----:B------:R-:W-:Y:S01]  /*b4e0*/  FMUL.FTZ R13, R14, UR11 ;  /* 0x0000000b0e0d7c20 */ /* 0x000fe20008410000 */
[----:B------:R-:W-:Y:S01]  /*b4f0*/  FMUL.FTZ R12, R12, UR11 ;  /* 0x0000000b0c0c7c20 */ /* 0x000fe20008410000 */
[----:B----4-:R-:W4:Y:S01]  /*b500*/  LDSM.16.M88.4 R28, [R164+0x4c00] ;  /* 0x004c0000a41c783b */ /* 0x010f220000000200 */
[----:B------:R-:W-:-:S04]  /*b510*/  DEPBAR.LE SB0, 0x0 ;  /* 0x000080000000791a */ /* 0x000fc80000000000 */
[----:B------:R-:W-:Y:S01]  /*b520*/  FMUL.FTZ R14, R36, UR11 ;  /* 0x0000000b240e7c20 */ /* 0x000fe20008410000 */
[----:B------:R-:W-:Y:S01]  /*b530*/  FMUL.FTZ R37, R37, UR11 ;  /* 0x0000000b25257c20 */ /* 0x000fe20008410000 */
[----:B------:R-:W-:Y:S01]  /*b540*/  FMUL.FTZ R38, R38, UR11 ;  /* 0x0000000b26267c20 */ /* 0x000fe20008410000 */
[----:B------:R-:W1:Y:S01]  /*b550*/  MUFU.TANH R0, R0 ;  /* 0x0000000000007308 */ /* 0x000e620000002400 */
[----:B--2---:R-:W-:Y:S01]  /*b560*/  HMMA.16816.F32.BF16 R16, R4, R24, RZ ;  /* 0x000000180410723c */ /* 0x004fe200000418ff */
[----:B------:R-:W-:-:S06]  /*b570*/  FMUL.FTZ R25, R39, UR11 ;  /* 0x0000000b27197c20 */ /* 0x000fcc0008410000 */
[----:B------:R-:W2:Y:S01]  /*b580*/  MUFU.TANH R8, R8 ;  /* 0x0000000800087308 */ /* 0x000ea20000002400 */
[----:B------:R-:W-:Y:S07]  /*b590*/  HMMA.16816.F32.BF16 R4, R4, R26, RZ ;  /* 0x0000001a0404723c */ /* 0x000fee00000418ff */
[----:B------:R-:W1:Y:S08]  /*b5a0*/  MUFU.TANH R9, R9 ;  /* 0x0000000900097308 */ /* 0x000e700000002400 */
[----:B------:R-:W1:Y:S01]  /*b5b0*/  MUFU.TANH R12, R12 ;  /* 0x0000000c000c7308 */ /* 0x000e620000002400 */
[C---:B----4-:R-:W-:Y:S07]  /*b5c0*/  HMMA.16816.F32.BF16 R16, R20.reuse, R28, R16 ;  /* 0x0000001c1410723c */ /* 0x050fee0000041810 */
[----:B------:R-:W4:Y:S01]  /*b5d0*/  MUFU.TANH R10, R10 ;  /* 0x0000000a000a7308 */ /* 0x000f220000002400 */
        /* <DEDUP_REMOVED lines=10> */
[----:B------:R-:W-:-:S05]  /*b680*/  FMUL.FTZ R6, R6, UR11 ;  /* 0x0000000b06067c20 */ /* 0x000fca0008410000 */
[----:B------:R3:W1:Y:S08]  /*b690*/  MUFU.TANH R211, R4 ;  /* 0x0000000400d37308 */ /* 0x0006700000002400 */
[----:B------:R1:W1:Y:S08]  /*b6a0*/  MUFU.TANH R204, R37 ;  /* 0x0000002500cc7308 */ /* 0x0002700000002400 */
[----:B------:R1:W1:Y:S01]  /*b6b0*/  MUFU.TANH R205, R38 ;  /* 0x0000002600cd7308 */ /* 0x0002620000002400 */
[----:B---3--:R-:W-:Y:S01]  /*b6c0*/  LOP3.LUT R4, R2, 0x1f0, RZ, 0xc0, !PT ;  /* 0x000001f002047812 */ /* 0x008fe200078ec0ff */
[----:B------:R-:W-:-:S03]  /*b6d0*/  FMUL.FTZ R2, R7, UR11 ;  /* 0x0000000b07027c20 */ /* 0x000fc60008410000 */
[----:B------:R-:W-:Y:S02]  /*b6e0*/  LEA R15, R15, R4, 0x6 ;  /* 0x000000040f0f7211 */ /* 0x000fe400078e30ff */
[----:B------:R-:W-:Y:S01]  /*b6f0*/  LOP3.LUT R4, R178, 0x7, RZ, 0xc0, !PT ;  /* 0x00000007b2047812 */ /* 0x000fe200078ec0ff */
[----:B------:R-:W3:Y:S03]  /*b700*/  MUFU.TANH R25, R25 ;  /* 0x0000001900197308 */ /* 0x000ee60000002400 */
[----:B------:R-:W-:-:S04]  /*b710*/  IADD3 R4, PT, PT, -R173, R4, R15 ;  /* 0x00000004ad047210 */ /* 0x000fc80007ffe10f */
[--C-:B------:R-:W-:Y:S01]  /*b720*/  IADD3 R34, PT, PT, R4, UR10, R42.reuse ;  /* 0x0000000a04227c10 */ /* 0x100fe2000fffe02a */
[----:B------:R1:W1:Y:S03]  /*b730*/  MUFU.TANH R39, R16 ;  /* 0x0000001000277308 */ /* 0x0002660000002400 */
[C-C-:B------:R-:W-:Y:S02]  /*b740*/  VIADDMNMX R35, R34.reuse, 0x1, R42.reuse, PT ;  /* 0x0000000122237846 */ /* 0x140fe4000380012a */
[----:B------:R-:W-:-:S03]  /*b750*/  VIADDMNMX R34, R34, 0x9, R42, PT ;  /* 0x0000000922227846 */ /* 0x000fc6000380012a */
[----:B------:R1:W1:Y:S08]  /*b760*/  MUFU.TANH R209, R17 ;  /* 0x0000001100d17308 */ /* 0x0002700000002400 */
[----:B------:R1:W1:Y:S08]  /*b770*/  MUFU.TANH R22, R18 ;  /* 0x0000001200167308 */ /* 0x0002700000002400 */
[----:B------:R1:W1:Y:S08]  /*b780*/  MUFU.TANH R21, R19 ;  /* 0x0000001300157308 */ /* 0x0002700000002400 */
[----:B------:R1:W1:Y:S08]  /*b790*/  MUFU.TANH R210, R5 ;  /* 0x0000000500d27308 */ /* 0x0002700000002400 */
        /* <DEDUP_REMOVED lines=9> */
[----:B-1----:R-:W-:-:S05]  /*b830*/  IADD3 R5, P0, PT, RZ, -UR5, RZ ;  /* 0x80000005ff057c10 */ /* 0x002fca000ff1e0ff */
[----:B------:R-:W-:-:S05]  /*b840*/  IMAD.X R4, RZ, RZ, ~R4, P0 ;  /* 0x000000ffff047224 */ /* 0x000fca00000e0e04 */
[----:B------:R-:W-:-:S04]  /*b850*/  SHF.R.S64 R5, R5, 0x1f, R4 ;  /* 0x0000001f05057819 */ /* 0x000fc80000001004 */
[----:B------:R-:W-:-:S04]  /*b860*/  IADD3 R175, P0, PT, R5, R175, RZ ;  /* 0x000000af05af7210 */ /* 0x000fc80007f1e0ff */
[----:B------:R-:W-:Y:S01]  /*b870*/  LEA.HI.X.SX32 R174, R4, R174, 0x1, P0 ;  /* 0x000000ae04ae7211 */ /* 0x000fe200000f0eff */
[----:B------:R-:W-:Y:S08]  /*b880*/  BRA `(.L_x_1747) ;  /* 0x0000000000f47947 */ /* 0x000ff00003800000 */
.L_x_1746:
        /* <DEDUP_REMOVED lines=33> */
[----:B------:R-:W-:-:S02]  /*baa0*/  ISETP.NE.AND P0, PT, R5, RZ, PT ;  /* 0x000000ff0500720c */ /* 0x000fc40003f05270 */
[----:B------:R-:W-:-:S05]  /*bab0*/  LOP3.LUT R4, RZ, R5, RZ, 0x33, !PT ;  /* 0x00000005ff047212 */ /* 0x000fca00078e33ff */
[----:B------:R-:W-:-:S04]  /*bac0*/  @P2 IADD3 R18, PT, PT, R18, 0x1, RZ ;  /* 0x0000000112122810 */ /* 0x000fc80007ffe0ff */
[----:B------:R-:W-:Y:S01]  /*bad0*/  MOV R15, R18 ;  /* 0x00000012000f7202 */ /* 0x000fe20000000f00 */
[----:B------:R-:W-:-:S04]  /*bae0*/  @P3 VIADD R20, R20, 0x1 ;  /* 0x0000000114143836 */ /* 0x000fc80000000000 */
[----:B------:R-:W-:Y:S01]  /*baf0*/  @!P1 IMAD.MOV R15, RZ, RZ, -R15 ;  /* 0x000000ffff0f9224 */ /* 0x000fe200078e0a0f */
[----:B------:R-:W-:-:S04]  /*bb00*/  @!P4 IADD3 R20, PT, PT, -R20, RZ, RZ ;  /* 0x000000ff1414c210 */ /* 0x000fc80007ffe1ff */
[C---:B------:R-:W-:Y:S02]  /*bb10*/  SEL R15, R4.reuse, R15, !P0 ;  /* 0x0000000f040f7207 */ /* 0x040fe40004000000 */
[----:B------:R-:W-:-:S03]  /*bb20*/  SEL R4, R4, R20, !P0 ;  /* 0x0000001404047207 */ /* 0x000fc60004000000 */
[----:B------:R-:W-:-:S04]  /*bb30*/  IMAD.WIDE R6, R15, 0x4, R180 ;  /* 0x000000040f067825 */ /* 0x000fc800078e02b4 */
[C---:B------:R-:W-:Y:S02]  /*bb40*/  IMAD.WIDE R16, R4.reuse, 0x4, R180 ;  /* 0x0000000404107825 */ /* 0x040fe400078e02b4 */
[----:B------:R-:W3:Y:S04]  /*bb50*/  LDG.E R7, desc[UR6][R6.64] ;  /* 0x0000000606077981 */ /* 0x000ee8000c1e1900 */
[----:B------:R1:W3:Y:S01]  /*bb60*/  LDG.E R6, desc[UR6][R16.64] ;  /* 0x0000000610067981 */ /* 0x0002e2000c1e1900 */
[----:B------:R-:W-:-:S04]  /*bb70*/  IMAD.IADD R4, R4, 0x1, -R15 ;  /* 0x0000000104047824 */ /* 0x000fc800078e0a0f */
[----:B------:R-:W-:-:S05]  /*bb80*/  IMAD R5, R4, R5, -0x100 ;  /* 0xffffff0004057424 */ /* 0x000fca00078e0205 */
[----:B------:R-:W-:-:S05]  /*bb90*/  SHF.R.S32.HI R4, RZ, 0x1f, R5 ;  /* 0x0000001fff047819 */ /* 0x000fca0000011405 */
[----:B------:R-:W-:-:S04]  /*bba0*/  IMAD R4, R4, R32, RZ ;  /* 0x0000002004047224 */ /* 0x000fc800078e02ff */
[C---:B------:R-:W-:Y:S02]  /*bbb0*/  IMAD R4, R5.reuse, R33, R4 ;  /* 0x0000002105047224 */ /* 0x040fe400078e0204 */
[----:B-1----:R-:W-:-:S04]  /*bbc0*/  IMAD.WIDE.U32 R16, R5, R32, RZ ;  /* 0x0000002005107225 */ /* 0x002fc800078e00ff */
        /* <DEDUP_REMOVED lines=9> */
.L_x_1747:
        /* <DEDUP_REMOVED lines=30> */
.L_x_1745:
[----:B------:R-:W-:Y:S01]  /*be40*/  IMAD.SHL.U32 R42, R44, 0x2, RZ ;  /* 0x000000022c2a7824 */ /* 0x000fe200078e00ff */
[----:B------:R-:W2:Y:S04]  /*be50*/  LDCU UR8, c[0x0][0x45c] ;  /* 0x00008b80ff0877ac */ /* 0x000ea80008000800 */
[----:B------:R-:W-:-:S05]  /*be60*/  LOP3.LUT R42, R42, 0x6, RZ, 0xc0, !PT ;  /* 0x000000062a2a7812 */ /* 0x000fca00078ec0ff */
[----:B------:R-:W-:-:S04]  /*be70*/  IMAD R212, R40, 0x100, R42 ;  /* 0x0000010028d47824 */ /* 0x000fc800078e022a */
[C---:B-1----:R-:W-:Y:S02]  /*be80*/  VIADD R5, R212.reuse, 0xffffff00 ;  /* 0xffffff00d4057836 */ /* 0x042fe40000000000 */
[C---:B------:R-:W-:Y:S02]  /*be90*/  VIADD R4, R212.reuse, 0xffffff01 ;  /* 0xffffff01d4047836 */ /* 0x040fe40000000000 */
[C---:B----4-:R-:W-:Y:S01]  /*bea0*/  VIADD R6, R212.reuse, 0xffffff10 ;  /* 0xffffff10d4067836 */ /* 0x050fe20000000000 */
[CC--:B------:R-:W-:Y:S01]  /*beb0*/  ISETP.GE.AND P2, PT, R5.reuse, R35.reuse, PT ;  /* 0x000000230500720c */ /* 0x0c0fe20003f46270 */
[C---:B------:R-:W-:Y:S01]  /*bec0*/  VIADD R7, R212.reuse, 0xffffff11 ;  /* 0xffffff11d4077836 */ /* 0x040fe20000000000 */
[-C--:B------:R-:W-:Y:S01]  /*bed0*/  ISETP.GE.AND P0, PT, R5, R34.reuse, PT ;  /* 0x000000220500720c */ /* 0x080fe20003f06270 */
        /* <DEDUP_REMOVED lines=11> */
[----:B------:R-:W-:Y:S01]  /*bf90*/  FSEL R5, R72, -INF , !P0 ;  /* 0xff80000048057808 */ /* 0x000fe20004000000 */
[----:B------:R-:W-:Y:S01]  /*bfa0*/  VIADD R28, R212, 0xffffff28 ;  /* 0xffffff28d41c7836 */ /* 0x000fe20000000000 */
[----:B------:R-:W-:Y:S01]  /*bfb0*/  FSEL R20, R74, -INF , !P2 ;  /* 0xff8000004a147808 */ /* 0x000fe20005000000 */
[C---:B------:R-:W-:Y:S01]  /*bfc0*/  VIADD R29, R212.reuse, 0xffffff29 ;  /* 0xffffff29d41d7836 */ /* 0x040fe20000000000 */
[----:B------:R-:W-:Y:S01]  /*bfd0*/  FSEL R23, R73, -INF , !P1 ;  /* 0xff80000049177808 */ /* 0x000fe20004800000 */
[----:B------:R-:W-:Y:S01]  /*bfe0*/  VIADD R36, R212, 0xffffff30 ;  /* 0xffffff30d4247836 */ /* 0x000fe20000000000 */
[----:B------:R-:W-:Y:S01]  /*bff0*/  ISETP.GE.AND P0, PT, R4, R34, PT ;  /* 0x000000220400720c */ /* 0x000fe20003f06270 */
[----:B------:R-:W-:Y:S01]  /*c000*/  VIADD R30, R212, 0xffffff31 ;  /* 0xffffff31d41e7836 */ /* 0x000fe20000000000 */
        /* <DEDUP_REMOVED lines=8> */
[-C--:B------:R-:W-:Y:S02]  /*c090*/  ISETP.GE.AND P3, PT, R16, R35.reuse, PT ;  /* 0x000000231000720c */ /* 0x080fe40003f66270 */
[----:B------:R-:W-:Y:S02]  /*c0a0*/  FSEL R26, R66, -INF , !P1 ;  /* 0xff800000421a7808 */ /* 0x000fe40004800000 */
[----:B------:R-:W-:Y:S02]  /*c0b0*/  ISETP.GE.AND P0, PT, R16, R34, PT ;  /* 0x000000221000720c */ /* 0x000fe40003f06270 */
[----:B------:R-:W-:Y:S02]  /*c0c0*/  FSEL R19, R64, -INF , !P2 ;  /* 0xff80000040137808 */ /* 0x000fe40005000000 */
[----:B------:R-:W-:-:S02]  /*c0d0*/  ISETP.GE.AND P1, PT, R15, R35, PT ;  /* 0x000000230f00720c */ /* 0x000fc40003f26270 */
[----:B------:R-:W-:Y:S02]  /*c0e0*/  FSEL R27, R65, -INF , !P5 ;  /* 0xff800000411b7808 */ /* 0x000fe40006800000 */
[-C--:B------:R-:W-:Y:S02]  /*c0f0*/  ISETP.GE.AND P2, PT, R15, R34.reuse, PT ;  /* 0x000000220f00720c */ /* 0x080fe40003f46270 */
        /* <DEDUP_REMOVED lines=16> */
[----:B------:R-:W-:Y:S01]  /*c200*/  FSEL R31, R54, -INF , !P1 ;  /* 0xff800000361f7808 */ /* 0x000fe20004800000 */
[----:B------:R-:W-:Y:S01]  /*c210*/  VIADD R54, R212, 0xffffff38 ;  /* 0xffffff38d4367836 */ /* 0x000fe20000000000 */
[----:B------:R-:W-:Y:S02]  /*c220*/  FSEL R37, R57, -INF , !P3 ;  /* 0xff80000039257808 */ /* 0x000fe40005800000 */
[C---:B------:R-:W-:Y:S02]  /*c230*/  ISETP.GE.AND P0, PT, R36.reuse, R34, PT ;  /* 0x000000222400720c */ /* 0x040fe40003f06270 */
[-C--:B------:R-:W-:Y:S02]  /*c240*/  ISETP.GE.AND P3, PT, R36, R35.reuse, PT ;  /* 0x000000232400720c */ /* 0x080fe40003f66270 */
[----:B------:R-:W-:Y:S01]  /*c250*/  FSEL R103, R52, -INF , !P2 ;  /* 0xff80000034677808 */ /* 0x000fe20005000000 */
[----:B------:R-:W-:Y:S01]  /*c260*/  VIADD R52, R212, 0xffffff39 ;  /* 0xffffff39d4347836 */ /* 0x000fe20000000000 */
[----:B------:R-:W-:-:S02]  /*c270*/  ISETP.GE.AND P1, PT, R30, R35, PT ;  /* 0x000000231e00720c */ /* 0x000fc40003f26270 */
[----:B------:R-:W-:Y:S02]  /*c280*/  FSEL R36, R53, -INF , !P5 ;  /* 0xff80000035247808 */ /* 0x000fe40006800000 */
[-C--:B------:R-:W-:Y:S02]  /*c290*/  ISETP.GE.AND P2, PT, R30, R34.reuse, PT ;  /* 0x000000221e00720c */ /* 0x080fe40003f46270 */
[----:B------:R-:W-:Y:S02]  /*c2a0*/  FSEL R200, R51, -INF , !P4 ;  /* 0xff80000033c87808 */ /* 0x000fe40006000000 */
[----:B------:R-:W-:Y:S01]  /*c2b0*/  FSEL R101, R43, -INF , !P0 ;  /* 0xff8000002b657808 */ /* 0x000fe20004000000 */
[----:B------:R-:W-:Y:S01]  /*c2c0*/  VIADD R43, R212, 0xffffff41 ;  /* 0xffffff41d42b7836 */ /* 0x000fe20000000000 */
[----:B------:R-:W-:Y:S02]  /*c2d0*/  ISETP.GE.AND P5, PT, R54, R35, PT ;  /* 0x000000233600720c */ /* 0x000fe40003fa6270 */
[----:B------:R-:W-:Y:S01]  /*c2e0*/  FSEL R30, R50, -INF , !P3 ;  /* 0xff800000321e7808 */ /* 0x000fe20005800000 */
[----:B------:R-:W-:Y:S01]  /*c2f0*/  VIADD R50, R212, 0xffffff40 ;  /* 0xffffff40d4327836 */ /* 0x000fe20000000000 */
[----:B------:R-:W-:-:S02]  /*c300*/  ISETP.GE.AND P4, PT, R54, R34, PT ;  /* 0x000000223600720c */ /* 0x000fc40003f86270 */
[----:B------:R-:W-:Y:S02]  /*c310*/  FSEL R112, R75, -INF , !P5 ;  /* 0xff8000004b707808 */ /* 0x000fe40006800000 */
[----:B------:R-:W-:Y:S02]  /*c320*/  FSEL R110, R77, -INF , !P4 ;  /* 0xff8000004d6e7808 */ /* 0x000fe40006000000 */
[----:B------:R-:W-:Y:S01]  /*c330*/  FSEL R201, R47, -INF , !P1 ;  /* 0xff8000002fc97808 */ /* 0x000fe20004800000 */
[----:B------:R-:W-:Y:S01]  /*c340*/  VIADD R47, R212, 0xffffffc9 ;  /* 0xffffffc9d42f7836 */ /* 0x000fe20000000000 */
[----:B------:R-:W-:Y:S01]  /*c350*/  FSEL R111, R0, -INF , !P2 ;  /* 0xff800000006f7808 */ /* 0x000fe20005000000 */
[C---:B------:R-:W-:Y:S01]  /*c360*/  VIADD R0, R212.reuse, 0xffffff48 ;  /* 0xffffff48d4007836 */ /* 0x040fe20000000000 */
[CC--:B------:R-:W-:Y:S02]  /*c370*/  ISETP.GE.AND P5, PT, R43.reuse, R35.reuse, PT ;  /* 0x000000232b00720c */ /* 0x0c0fe40003fa6270 */
[----:B------:R-:W-:Y:S01]  /*c380*/  ISETP.GE.AND P4, PT, R43, R34, PT ;  /* 0x000000222b00720c */ /* 0x000fe20003f86270 */
        /* <DEDUP_REMOVED lines=162> */
[----:B------:R-:W-:Y:S02]  /*cdb0*/  FSEL R104, R104, -INF , !P0 ;  /* 0xff80000068687808 */ /* 0x000fe40004000000 */
[----:B------:R-:W-:-:S02]  /*cdc0*/  ISETP.GE.AND P3, PT, R0, R35, PT ;  /* 0x000000230000720c */ /* 0x000fc40003f66270 */
[----:B------:R-:W-:Y:S01]  /*cdd0*/  ISETP.GE.AND P0, PT, R0, R34, PT ;  /* 0x000000220000720c */ /* 0x000fe20003f06270 */
        /* <DEDUP_REMOVED lines=45> */
[----:B------:R-:W-:Y:S02]  /*d0b0*/  FSEL R74, R8, -INF , !P3 ;  /* 0xff800000084a7808 */ /* 0x000fe40005800000 */
[----:B------:R-:W-:Y:S01]  /*d0c0*/  ISETP.GE.AND P0, PT, R0, R34, PT ;  /* 0x000000220000720c */ /* 0x000fe20003f06270 */
[----:B------:R-:W-:Y:S01]  /*d0d0*/  VIADD R0, R212, 0xffffffd9 ;  /* 0xffffffd9d4007836 */ /* 0x000fe20000000000 */
[----:B------:R-:W-:Y:S02]  /*d0e0*/  FMNMX3.FTZ R8, R47, R147, R145, !PT ;  /* 0x000000932f087276 */ /* 0x000fe40007810091 */
        /* <DEDUP_REMOVED lines=66> */
[----:B------:R-:W-:Y:S02]  /*d510*/  FSEL R69, R204, -INF , !P3 ;  /* 0xff800000cc457808 */ /* 0x000fe40005800000 */
[----:B------:R-:W-:Y:S02]  /*d520*/  ISETP.GE.AND P1, PT, R0, R35, PT ;  /* 0x000000230000720c */ /* 0x000fe40003f26270 */
[----:B------:R-:W-:Y:S02]  /*d530*/  FMNMX3.FTZ R9, R9, R71, R70, !PT ;  /* 0x0000004709097276 */ /* 0x000fe40007810046 */
[----:B------:R-:W-:Y:S02]  /*d540*/  FMNMX3.FTZ R8, R8, R60, R59, !PT ;  /* 0x0000003c08087276 */ /* 0x000fe4000781003b */
[----:B------:R-:W-:Y:S02]  /*d550*/  FSEL R67, R209, -INF , !P0 ;  /* 0xff800000d1437808 */ /* 0x000fe40004000000 */
[----:B------:R-:W-:-:S02]  /*d560*/  ISETP.GE.AND P0, PT, R212, R35, PT ;  /* 0x00000023d400720c */ /* 0x000fc40003f06270 */
[----:B------:R-:W-:Y:S02]  /*d570*/  FSEL R66, R211, -INF , !P1 ;  /* 0xff800000d3427808 */ /* 0x000fe40004800000 */
[----:B------:R-:W-:Y:S02]  /*d580*/  FMNMX3.FTZ R9, R9, R69, R68, !PT ;  /* 0x0000004509097276 */ /* 0x000fe40007810044 */
[----:B------:R-:W-:Y:S02]  /*d590*/  FMNMX3.FTZ R8, R8, R58, R57, !PT ;  /* 0x0000003a08087276 */ /* 0x000fe40007810039 */
[----:B------:R-:W-:Y:S02]  /*d5a0*/  ISETP.GE.AND P1, PT, R0, R34, PT ;  /* 0x000000220000720c */ /* 0x000fe40003f26270 */
[----:B------:R-:W-:Y:S02]  /*d5b0*/  FSEL R65, R210, -INF , !P0 ;  /* 0xff800000d2417808 */ /* 0x000fe40004000000 */
[----:B------:R-:W-:-:S02]  /*d5c0*/  FMNMX3.FTZ R0, R9, R67, R66, !PT ;  /* 0x0000004309007276 */ /* 0x000fc40007810042 */
[----:B------:R-:W-:Y:S02]  /*d5d0*/  FSEL R54, R25, -INF , !P5 ;  /* 0xff80000019367808 */ /* 0x000fe40006800000 */
[----:B------:R-:W-:Y:S02]  /*d5e0*/  FSEL R53, R22, -INF , !P4 ;  /* 0xff80000016357808 */ /* 0x000fe40006000000 */
[----:B------:R-:W-:Y:S02]  /*d5f0*/  FMNMX3.FTZ R8, R8, R56, R55, !PT ;  /* 0x0000003808087276 */ /* 0x000fe40007810037 */
[----:B------:R-:W-:Y:S02]  /*d600*/  FMNMX.FTZ R0, R65, R0, !PT ;  /* 0x0000000041007209 */ /* 0x000fe40007810000 */
[----:B------:R-:W-:Y:S02]  /*d610*/  ISETP.GE.AND P0, PT, R212, R34, PT ;  /* 0x00000022d400720c */ /* 0x000fe40003f06270 */
[----:B------:R-:W-:Y:S01]  /*d620*/  FSEL R52, R21, -INF , !P2 ;  /* 0xff80000015347808 */ /* 0x000fe20005000000 */
[----:B------:R-:W1:Y:S01]  /*d630*/  SHFL.BFLY PT, R9, R0, 0x2, 0x1f ;  /* 0x0c401f0000097f89 */ /* 0x000e6200000e0000 */
[----:B------:R-:W-:-:S02]  /*d640*/  FSEL R51, R208, -INF , !P1 ;  /* 0xff800000d0337808 */ /* 0x000fc40004800000 */
[----:B------:R-:W-:Y:S02]  /*d650*/  FMNMX3.FTZ R8, R8, R54, R53, !PT ;  /* 0x0000003608087276 */ /* 0x000fe40007810035 */
[----:B------:R-:W-:Y:S02]  /*d660*/  FSEL R50, R2, -INF , !P0 ;  /* 0xff80000002327808 */ /* 0x000fe40004000000 */
[----:B------:R-:W-:Y:S02]  /*d670*/  FMNMX3.FTZ R8, R8, R52, R51, !PT ;  /* 0x0000003408087276 */ /* 0x000fe40007810033 */
[----:B------:R-:W-:Y:S02]  /*d680*/  LOP3.LUT R166, R46, 0x120, R45, 0xf8, !PT ;  /* 0x000001202ea67812 */ /* 0x000fe400078ef82d */
[----:B------:R-:W-:Y:S02]  /*d690*/  FMNMX.FTZ R10, R50, R8, !PT ;  /* 0x00000008320a7209 */ /* 0x000fe40007810000 */
[----:B------:R-:W-:-:S02]  /*d6a0*/  LOP3.LUT P6, RZ, R44, 0x4, RZ, 0xc0, !PT ;  /* 0x000000042cff7812 */ /* 0x000fc400078cc0ff */
[----:B------:R-:W-:Y:S01]  /*d6b0*/  LEA R166, R166, UR4, 0x1 ;  /* 0x00000004a6a67c11 */ /* 0x000fe2000f8e08ff */
[----:B------:R-:W3:Y:S04]  /*d6c0*/  SHFL.BFLY PT, R8, R10, 0x2, 0x1f ;  /* 0x0c401f000a087f89 */ /* 0x000ee800000e0000 */
[----:B------:R-:W-:Y:S01]  /*d6d0*/  VIADD R165, R166, 0x5020 ;  /* 0x00005020a6a57836 */ /* 0x000fe20000000000 */
[----:B-1----:R-:W-:-:S05]  /*d6e0*/  FMNMX.FTZ R9, R0, R9, !PT ;  /* 0x0000000900097209 */ /* 0x002fca0007810000 */
[----:B------:R-:W1:Y:S01]  /*d6f0*/  SHFL.BFLY PT, R2, R9, 0x1, 0x1f ;  /* 0x0c201f0009027f89 */ /* 0x000e6200000e0000 */
[----:B---3--:R-:W-:-:S05]  /*d700*/  FMNMX.FTZ R8, R10, R8, !PT ;  /* 0x000000080a087209 */ /* 0x008fca0007810000 */
[----:B------:R-:W3:Y:S01]  /*d710*/  SHFL.BFLY PT, R0, R8, 0x1, 0x1f ;  /* 0x0c201f0008007f89 */ /* 0x000ee200000e0000 */
[----:B-1----:R-:W-:-:S04]  /*d720*/  FMNMX.FTZ R2, R9, R2, !PT ;  /* 0x0000000209027209 */ /* 0x002fc80007810000 */
[C---:B------:R-:W-:Y:S01]  /*d730*/  FSETP.NEU.FTZ.AND P0, PT, R2.reuse, -INF , PT ;  /* 0xff8000000200780b */ /* 0x040fe20003f1d000 */
[----:B--2---:R-:W-:-:S05]  /*d740*/  FMUL.FTZ R43, R2, UR8 ;  /* 0x00000008022b7c20 */ /* 0x004fca0008410000 */
[----:B------:R-:W-:-:S05]  /*d750*/  FSEL R43, R43, RZ, P0 ;  /* 0x000000ff2b2b7208 */ /* 0x000fca0000000000 */
[--C-:B------:R-:W-:Y:S01]  /*d760*/  FFMA.FTZ R122, R20, UR8, -R43.reuse ;  /* 0x00000008147a7c23 */ /* 0x100fe2000801082b */
[----:B---3--:R-:W-:Y:S01]  /*d770*/  FMNMX.FTZ R0, R8, R0, !PT ;  /* 0x0000000008007209 */ /* 0x008fe20007810000 */
[--C-:B------:R-:W-:Y:S01]  /*d780*/  FFMA.FTZ R121, R23, UR8, -R43.reuse ;  /* 0x0000000817797c23 */ /* 0x100fe2000801082b */
[----:B------:R-:W-:Y:S01]  /*d790*/  VIADD R8, R166, 0x5000 ;  /* 0x00005000a6087836 */ /* 0x000fe20000000000 */
[----:B------:R-:W1:Y:S01]  /*d7a0*/  LDSM.16.MT88.4 R20, [R166+0x5000] ;  /* 0x00500000a614783b */ /* 0x000e620000004200 */
[C---:B------:R-:W-:Y:S01]  /*d7b0*/  FSETP.NEU.FTZ.AND P0, PT, R0.reuse, -INF , PT ;  /* 0xff8000000000780b */ /* 0x040fe20003f1d000 */
[----:B------:R-:W-:Y:S01]  /*d7c0*/  FMUL.FTZ R77, R0, UR8 ;  /* 0x00000008004d7c20 */ /* 0x000fe20008410000 */
[----:B------:R-:W-:Y:S02]  /*d7d0*/  @P6 VIADD R165, R8, 0xffffffe0 ;  /* 0xffffffe008a56836 */ /* 0x000fe40000000000 */
[--C-:B------:R-:W-:Y:S01]  /*d7e0*/  FFMA.FTZ R114, R207, UR8, -R43.reuse ;  /* 0x00000008cf727c23 */ /* 0x100fe2000801082b */
[--C-:B------:R-:W-:Y:S01]  /*d7f0*/  FFMA.FTZ R108, R206, UR8, -R43.reuse ;  /* 0x00000008ce6c7c23 */ /* 0x100fe2000801082b */
[----:B------:R-:W-:Y:S01]  /*d800*/  MUFU.EX2 R122, R122 ;  /* 0x0000007a007a7308 */ /* 0x000fe20000000800 */
[----:B------:R-:W-:Y:S01]  /*d810*/  FSEL R77, R77, RZ, P0 ;  /* 0x000000ff4d4d7208 */ /* 0x000fe20000000000 */
[----:B------:R-:W-:Y:S01]  /*d820*/  LDSM.16.MT88.4 R8, [R166+0x5400] ;  /* 0x00540000a608783b */ /* 0x000fe20000004200 */
[--C-:B------:R-:W-:Y:S01]  /*d830*/  FFMA.FTZ R92, R15, UR8, -R43.reuse ;  /* 0x000000080f5c7c23 */ /* 0x100fe2000801082b */
[----:B------:R-:W2:Y:S01]  /*d840*/  MUFU.EX2 R121, R121 ;  /* 0x0000007900797308 */ /* 0x000ea20000000800 */
[----:B------:R-:W-:Y:S01]  /*d850*/  FFMA.FTZ R107, R26, UR8, -R43 ;  /* 0x000000081a6b7c23 */ /* 0x000fe2000801082b */
[--C-:B------:R-:W-:Y:S01]  /*d860*/  FFMA.FTZ R120, R5, UR8, -R77.reuse ;  /* 0x0000000805787c23 */ /* 0x100fe2000801084d */
[--C-:B------:R-:W-:Y:S01]  /*d870*/  FFMA.FTZ R119, R4, UR8, -R77.reuse ;  /* 0x0000000804777c23 */ /* 0x100fe2000801084d */
[--C-:B------:R-:W-:Y:S01]  /*d880*/  FFMA.FTZ R113, R6, UR8, -R77.reuse ;  /* 0x0000000806717c23 */ /* 0x100fe2000801084d */
[----:B------:R-:W-:Y:S01]  /*d890*/  FFMA.FTZ R106, R7, UR8, -R77 ;  /* 0x00000008076a7c23 */ /* 0x000fe2000801084d */
[----:B------:R-:W-:Y:S01]  /*d8a0*/  MUFU.EX2 R114, R114 ;  /* 0x0000007200727308 */ /* 0x000fe20000000800 */
[----:B------:R-:W3:Y:S01]  /*d8b0*/  LDSM.16.MT88.4 R4, [R165] ;  /* 0x00000000a504783b */ /* 0x000ee20000004200 */
[--C-:B------:R-:W-:Y:S01]  /*d8c0*/  FFMA.FTZ R100, R27, UR8, -R43.reuse ;  /* 0x000000081b647c23 */ /* 0x100fe2000801082b */
[----:B------:R-:W-:Y:S01]  /*d8d0*/  FFMA.FTZ R83, R24, UR8, -R43 ;  /* 0x0000000818537c23 */ /* 0x000fe2000801082b */
[----:B------:R-:W4:Y:S01]  /*d8e0*/  MUFU.EX2 R108, R108 ;  /* 0x0000006c006c7308 */ /* 0x000f220000000800 */
[----:B------:R-:W5:Y:S01]  /*d8f0*/  LDSM.16.MT88.4 R44, [R165+0x400] ;  /* 0x00040000a52c783b */ /* 0x000f620000004200 */
[--C-:B------:R-:W-:Y:S01]  /*d900*/  FFMA.FTZ R99, R19, UR8, -R77.reuse ;  /* 0x0000000813637c23 */ /* 0x100fe2000801084d */
[--C-:B------:R-:W-:Y:S01]  /*d910*/  FFMA.FTZ R98, R16, UR8, -R77.reuse ;  /* 0x0000000810627c23 */ /* 0x100fe2000801084d */
[----:B------:R-:W-:Y:S01]  /*d920*/  MUFU.EX2 R120, R120 ;  /* 0x0000007800787308 */ /* 0x000fe20000000800 */
[----:B--2---:R-:W-:Y:S01]  /*d930*/  F2FP.BF16.F32.PACK_AB R12, R121, R122 ;  /* 0x0000007a790c723e */ /* 0x004fe200000010ff */
[--C-:B------:R-:W-:Y:S01]  /*d940*/  FFMA.FTZ R91, R17, UR8, -R77.reuse ;  /* 0x00000008115b7c23 */ /* 0x100fe2000801084d */
[----:B------:R-:W-:Y:S01]  /*d950*/  FFMA.FTZ R82, R18, UR8, -R77 ;  /* 0x0000000812527c23 */ /* 0x000fe2000801084d */
[----:B------:R-:W2:Y:S01]  /*d960*/  MUFU.EX2 R119, R119 ;  /* 0x0000007700777308 */ /* 0x000ea20000000800 */
[--C-:B------:R-:W-:Y:S01]  /*d970*/  FFMA.FTZ R80, R38, UR8, -R43.reuse ;  /* 0x0000000826507c23 */ /* 0x100fe2000801082b */
[--C-:B------:R-:W-:Y:S01]  /*d980*/  FFMA.FTZ R79, R37, UR8, -R43.reuse ;  /* 0x00000008254f7c23 */ /* 0x100fe2000801082b */
[--C-:B------:R-:W-:Y:S01]  /*d990*/  FFMA.FTZ R86, R36, UR8, -R43.reuse ;  /* 0x0000000824567c23 */ /* 0x100fe2000801082b */
[----:B------:R-:W-:Y:S01]  /*d9a0*/  MUFU.EX2 R113, R113 ;  /* 0x0000007100717308 */ /* 0x000fe20000000800 */
[----:B------:R-:W5:Y:S01]  /*d9b0*/  LDSM.16.MT88.4 R36, [R166+0x5800] ;  /* 0x00580000a624783b */ /* 0x000f620000004200 */
[----:B----4-:R-:W-:Y:S01]  /*d9c0*/  F2FP.BF16.F32.PACK_AB R14, R108, R114 ;  /* 0x000000726c0e723e */ /* 0x010fe200000010ff */
[----:B------:R-:W-:Y:S01]  /*d9d0*/  FFMA.FTZ R78, R31, UR8, -R43 ;  /* 0x000000081f4e7c23 */ /* 0x000fe2000801082b */
[----:B------:R-:W4:Y:S01]  /*d9e0*/  MUFU.EX2 R106, R106 ;  /* 0x0000006a006a7308 */ /* 0x000f220000000800 */
[--C-:B------:R-:W-:Y:S01]  /*d9f0*/  FFMA.FTZ R84, R28, UR8, -R77.reuse ;  /* 0x000000081c547c23 */ /* 0x100fe2000801084d */
[--C-:B------:R-:W-:Y:S01]  /*da00*/  FFMA.FTZ R95, R29, UR8, -R77.reuse ;  /* 0x000000081d5f7c23 */ /* 0x100fe2000801084d */
[--C-:B------:R-:W-:Y:S01]  /*da10*/  FFMA.FTZ R94, R103, UR8, -R77.reuse ;  /* 0x00000008675e7c23 */ /* 0x100fe2000801084d */
[----:B------:R-:W-:Y:S01]  /*da20*/  MUFU.EX2 R107, R107 ;  /* 0x0000006b006b7308 */ /* 0x000fe20000000800 */
[----:B------:R-:W-:Y:S01]  /*da30*/  FFMA.FTZ R93, R200, UR8, -R77 ;  /* 0x00000008c85d7c23 */ /* 0x000fe2000801084d */
[----:B--2---:R-:W-:Y:S01]  /*da40*/  F2FP.BF16.F32.PACK_AB R13, R119, R120 ;  /* 0x00000078770d723e */ /* 0x004fe200000010ff */
        /* <DEDUP_REMOVED lines=9> */
[----:B------:R-:W-:Y:S01]  /*dae0*/  MUFU.EX2 R83, R83 ;  /* 0x0000005300537308 */ /* 0x000fe20000000800 */
[----:B------:R-:W-:Y:S01]  /*daf0*/  FFMA.FTZ R117, R117, UR8, -R77 ;  /* 0x0000000875757c23 */ /* 0x000fe2000801084d */
[--C-:B------:R-:W-:Y:S01]  /*db00*/  FFMA.FTZ R129, R129, UR8, -R43.reuse ;  /* 0x0000000881817c23 */ /* 0x100fe2000801082b */
[--C-:B------:R-:W-:Y:S01]  /*db10*/  FFMA.FTZ R134, R134, UR8, -R43.reuse ;  /* 0x0000000886867c23 */ /* 0x100fe2000801082b */
[----:B------:R-:W-:Y:S01]  /*db20*/  MUFU.EX2 R99, R99 ;  /* 0x0000006300637308 */ /* 0x000fe20000000800 */
[C---:B-1----:R-:W-:Y:S01]  /*db30*/  HMMA.16816.F32.BF16 R24, R12.reuse, R20, RZ ;  /* 0x000000140c18723c */ /* 0x042fe200000418ff */
[----:B------:R-:W-:Y:S01]  /*db40*/  FFMA.FTZ R133, R133, UR8, -R43 ;  /* 0x0000000885857c23 */ /* 0x000fe2000801082b */
[----:B------:R-:W-:Y:S01]  /*db50*/  FFMA.FTZ R138, R138, UR8, -R77 ;  /* 0x000000088a8a7c23 */ /* 0x000fe2000801084d */
[----:B------:R-:W1:Y:S01]  /*db60*/  MUFU.EX2 R98, R98 ;  /* 0x0000006200627308 */ /* 0x000e620000000800 */
[--C-:B------:R-:W-:Y:S01]  /*db70*/  FFMA.FTZ R141, R141, UR8, -R43.reuse ;  /* 0x000000088d8d7c23 */ /* 0x100fe2000801082b */
[--C-:B------:R-:W-:Y:S01]  /*db80*/  FFMA.FTZ R140, R140, UR8, -R43.reuse ;  /* 0x000000088c8c7c23 */ /* 0x100fe2000801082b */
[--C-:B------:R-:W-:Y:S01]  /*db90*/  FFMA.FTZ R139, R139, UR8, -R43.reuse ;  /* 0x000000088b8b7c23 */ /* 0x100fe2000801082b */
[----:B------:R-:W-:Y:S01]  /*dba0*/  MUFU.EX2 R91, R91 ;  /* 0x0000005b005b7308 */ /* 0x000fe20000000800 */
[C---:B------:R-:W-:Y:S01]  /*dbb0*/  HMMA.16816.F32.BF16 R20, R12.reuse, R22, RZ ;  /* 0x000000160c14723c */ /* 0x040fe200000418ff */
[----:B------:R-:W-:Y:S01]  /*dbc0*/  FFMA.FTZ R144, R144, UR8, -R43 ;  /* 0x0000000890907c23 */ /* 0x000fe2000801082b */
[--C-:B------:R-:W-:Y:S01]  /*dbd0*/  FFMA.FTZ R142, R142, UR8, -R77.reuse ;  /* 0x000000088e8e7c23 */ /* 0x100fe2000801084d */
[----:B------:R-:W4:Y:S01]  /*dbe0*/  MUFU.EX2 R82, R82 ;  /* 0x0000005200527308 */ /* 0x000f220000000800 */
[----:B------:R-:W-:Y:S01]  /*dbf0*/  FFMA.FTZ R147, R147, UR8, -R77 ;  /* 0x0000000893937c23 */ /* 0x000fe2000801084d */
[--C-:B------:R-:W-:Y:S01]  /*dc00*/  FFMA.FTZ R161, R161, UR8, -R43.reuse ;  /* 0x00000008a1a17c23 */ /* 0x100fe2000801082b */
[--C-:B------:R-:W-:Y:S01]  /*dc10*/  FFMA.FTZ R143, R143, UR8, -R43.reuse ;  /* 0x000000088f8f7c23 */ /* 0x100fe2000801082b */
[----:B------:R-:W-:Y:S01]  /*dc20*/  MUFU.EX2 R80, R80 ;  /* 0x0000005000507308 */ /* 0x000fe20000000800 */
[C---:B---3--:R-:W-:Y:S01]  /*dc30*/  HMMA.16816.F32.BF16 R16, R12.reuse, R4, RZ ;  /* 0x000000040c10723c */ /* 0x048fe200000418ff */
[----:B--2---:R-:W-:Y:S01]  /*dc40*/  F2FP.BF16.F32.PACK_AB R4, R100, R107 ;  /* 0x0000006b6404723e */ /* 0x004fe200000010ff */
[--C-:B------:R-:W-:Y:S01]  /*dc50*/  FFMA.FTZ R199, R199, UR8, -R43.reuse ;  /* 0x00000008c7c77c23 */ /* 0x100fe2000801082b */
[----:B-1----:R-:W-:Y:S01]  /*dc60*/  F2FP.BF16.F32.PACK_AB R5, R98, R99 ;  /* 0x000000636205723e */ /* 0x002fe200000010ff */
[----:B------:R-:W-:Y:S01]  /*dc70*/  MUFU.EX2 R79, R79 ;  /* 0x0000004f004f7308 */ /* 0x000fe20000000800 */
[--C-:B------:R-:W-:Y:S01]  /*dc80*/  FFMA.FTZ R195, R195, UR8, -R43.reuse ;  /* 0x00000008c3c37c23 */ /* 0x100fe2000801082b */
[--C-:B------:R-:W-:Y:S01]  /*dc90*/  FFMA.FTZ R131, R131, UR8, -R43.reuse ;  /* 0x0000000883837c23 */ /* 0x100fe2000801082b */
[----:B------:R-:W-:Y:S01]  /*dca0*/  FFMA.FTZ R127, R127, UR8, -R43 ;  /* 0x000000087f7f7c23 */ /* 0x000fe2000801082b */
[----:B------:R-:W-:Y:S01]  /*dcb0*/  HMMA.16816.F32.BF16 R12, R12, R6, RZ ;  /* 0x000000060c0c723c */ /* 0x000fe200000418ff */
[----:B------:R-:W-:Y:S01]  /*dcc0*/  F2FP.BF16.F32.PACK_AB R6, R83, R92 ;  /* 0x0000005c5306723e */ /* 0x000fe200000010ff */
[----:B------:R-:W-:Y:S01]  /*dcd0*/  MUFU.EX2 R78, R78 ;  /* 0x0000004e004e7308 */ /* 0x000fe20000000800 */
[----:B----4-:R-:W-:Y:S01]  /*dce0*/  F2FP.BF16.F32.PACK_AB R7, R82, R91 ;  /* 0x0000005b5207723e */ /* 0x010fe200000010ff */
[----:B------:R-:W-:Y:S01]  /*dcf0*/  FADD.FTZ R119, R120, R119 ;  /* 0x0000007778777221 */ /* 0x000fe20000010000 */
[----:B------:R-:W-:Y:S01]  /*dd00*/  FADD.FTZ R121, R122, R121 ;  /* 0x000000797a797221 */ /* 0x000fe20000010000 */
[----:B------:R-:W-:Y:S01]  /*dd10*/  MUFU.EX2 R86, R86 ;  /* 0x0000005600567308 */ /* 0x000fe20000000800 */
[----:B------:R-:W-:Y:S01]  /*dd20*/  FFMA.FTZ R118, R118, UR8, -R43 ;  /* 0x0000000876767c23 */ /* 0x000fe2000801082b */
[----:B------:R-:W-:Y:S01]  /*dd30*/  FADD.FTZ R119, R113, R119 ;  /* 0x0000007771777221 */ /* 0x000fe20000010000 */
[----:B------:R-:W-:Y:S01]  /*dd40*/  FFMA.FTZ R113, R109, UR8, -R43 ;  /* 0x000000086d717c23 */ /* 0x000fe2000801082b */
        /* <DEDUP_REMOVED lines=14> */
[----:B------:R-:W-:Y:S01]  /*de30*/  FFMA.FTZ R62, R62, UR8, -R77 ;  /* 0x000000083e3e7c23 */ /* 0x000fe2000801084d */
[----:B------:R-:W-:Y:S01]  /*de40*/  FADD.FTZ R107, R100, R107 ;  /* 0x0000006b646b7221 */ /* 0x000fe20000010000 */
[C---:B-----5:R-:W-:Y:S01]  /*de50*/  HMMA.16816.F32.BF16 R16, R4.reuse, R44, R16 ;  /* 0x0000002c0410723c */ /* 0x060fe20000041810 */
[----:B------:R-:W-:Y:S01]  /*de60*/  FFMA.FTZ R44, R102, UR8, -R43 ;  /* 0x00000008662c7c23 */ /* 0x000fe2000801082b */
[----:B------:R-:W-:Y:S01]  /*de70*/  MUFU.EX2 R85, R85 ;  /* 0x0000005500557308 */ /* 0x000fe20000000800 */
[----:B-1----:R-:W-:Y:S01]  /*de80*/  F2FP.BF16.F32.PACK_AB R45, R95, R84 ;  /* 0x000000545f2d723e */ /* 0x002fe200000010ff */
[----:B------:R-:W-:Y:S01]  /*de90*/  FFMA.FTZ R100, R96, UR8, -R77 ;  /* 0x0000000860647c23 */ /* 0x000fe2000801084d */
[----:B------:R-:W-:Y:S01]  /*dea0*/  FADD.FTZ R92, R92, R107 ;  /* 0x0000006b5c5c7221 */ /* 0x000fe20000010000 */
[----:B------:R1:W-:Y:S01]  /*deb0*/  MUFU.EX2 R102, R112 ;  /* 0x0000007000667308 */ /* 0x0003e20000000800 */
[----:B------:R-:W-:Y:S01]  /*dec0*/  FADD.FTZ R91, R91, R99 ;  /* 0x000000635b5b7221 */ /* 0x000fe20000010000 */
[----:B------:R-:W-:Y:S01]  /*ded0*/  HMMA.16816.F32.BF16 R12, R4, R46, R12 ;  /* 0x0000002e040c723c */ /* 0x000fe2000004180c */
[----:B------:R-:W-:Y:S01]  /*dee0*/  F2FP.BF16.F32.PACK_AB R46, R86, R78 ;  /* 0x0000004e562e723e */ /* 0x000fe200000010ff */
[----:B------:R-:W4:Y:S01]  /*def0*/  MUFU.EX2 R103, R103 ;  /* 0x0000006700677308 */ /* 0x000f220000000800 */
[----:B---3--:R-:W-:Y:S01]  /*df00*/  F2FP.BF16.F32.PACK_AB R47, R93, R94 ;  /* 0x0000005e5d2f723e */ /* 0x008fe200000010ff */
[----:B------:R-:W3:Y:S01]  /*df10*/  LDSM.16.MT88.4 R4, [R165+0xc00] ;  /* 0x000c0000a504783b */ /* 0x000ee20000004200 */
[----:B------:R-:W-:Y:S01]  /*df20*/  FADD.FTZ R92, R83, R92 ;  /* 0x0000005c535c7221 */ /* 0x000fe20000010000 */
[----:B------:R-:W-:Y:S01]  /*df30*/  MUFU.EX2 R111, R111 ;  /* 0x0000006f006f7308 */ /* 0x000fe20000000800 */
[----:B------:R-:W-:Y:S01]  /*df40*/  FADD.FTZ R91, R82, R91 ;  /* 0x0000005b525b7221 */ /* 0x000fe20000010000 */
[----:B------:R-:W-:Y:S01]  /*df50*/  FFMA.FTZ R83, R81, UR8, -R77 ;  /* 0x0000000851537c23 */ /* 0x000fe2000801084d */
[----:B------:R-:W-:Y:S01]  /*df60*/  FADD.FTZ R92, R80, R92 ;  /* 0x0000005c505c7221 */ /* 0x000fe20000010000 */
[----:B------:R-:W-:Y:S01]  /*df70*/  MUFU.EX2 R110, R110 ;  /* 0x0000006e006e7308 */ /* 0x000fe20000000800 */
[----:B------:R-:W-:Y:S01]  /*df80*/  FADD.FTZ R91, R84, R91 ;  /* 0x0000005b545b7221 */ /* 0x000fe20000010000 */
[--C-:B-1----:R-:W-:Y:S01]  /*df90*/  FFMA.FTZ R112, R101, UR8, -R77.reuse ;  /* 0x0000000865707c23 */ /* 0x102fe2000801084d */
[----:B------:R-:W-:Y:S01]  /*dfa0*/  FFMA.FTZ R61, R61, UR8, -R77 ;  /* 0x000000083d3d7c23 */ /* 0x000fe2000801084d */
[----:B------:R1:W-:Y:S01]  /*dfb0*/  MUFU.EX2 R101, R44 ;  /* 0x0000002c00657308 */ /* 0x0003e20000000800 */
[----:B------:R-:W-:Y:S01]  /*dfc0*/  FADD.FTZ R91, R95, R91 ;  /* 0x0000005b5f5b7221 */ /* 0x000fe20000010000 */
[--C-:B------:R-:W-:Y:S01]  /*dfd0*/  FFMA.FTZ R72, R72, UR8, -R43.reuse ;  /* 0x0000000848487c23 */ /* 0x100fe2000801082b */
[----:B------:R-:W-:Y:S01]  /*dfe0*/  FFMA.FTZ R66, R66, UR8, -R43 ;  /* 0x0000000842427c23 */ /* 0x000fe2000801082b */
[----:B------:R-:W5:Y:S01]  /*dff0*/  MUFU.EX2 R112, R112 ;  /* 0x0000007000707308 */ /* 0x000f620000000800 */
[----:B------:R-:W-:Y:S01]  /*e000*/  FADD.FTZ R94, R94, R91 ;  /* 0x0000005b5e5e7221 */ /* 0x000fe20000010000 */
[----:B------:R-:W-:Y:S01]  /*e010*/  FFMA.FTZ R51, R51, UR8, -R77 ;  /* 0x0000000833337c23 */ /* 0x000fe2000801084d */
[----:B------:R-:W-:Y:S01]  /*e020*/  LOP3.LUT P6, RZ, R3, 0x1, RZ, 0xc0, !PT ;  /* 0x0000000103ff7812 */ /* 0x000fe200078cc0ff */
[----:B------:R-:W2:Y:S01]  /*e030*/  MUFU.EX2 R117, R117 ;  /* 0x0000007500757308 */ /* 0x000ea20000000800 */
[----:B------:R-:W-:-:S03]  /*e040*/  FADD.FTZ R94, R93, R94 ;  /* 0x0000005e5d5e7221 */ /* 0x000fc60000010000 */
[----:B------:R-:W-:Y:S01]  /*e050*/  MUFU.EX2 R129, R129 ;  /* 0x0000008100817308 */ /* 0x000fe20000000800 */
[----:B-1----:R-:W-:-:S03]  /*e060*/  F2FP.BF16.F32.PACK_AB R44, R79, R80 ;  /* 0x000000504f2c723e */ /* 0x002fc600000010ff */
[----:B------:R-:W1:Y:S04]  /*e070*/  MUFU.EX2 R134, R134 ;  /* 0x0000008600867308 */ /* 0x000e680000000800 */
[----:B------:R-:W-:Y:S01]  /*e080*/  MUFU.EX2 R133, R133 ;  /* 0x0000008500857308 */ /* 0x000fe20000000800 */
[----:B------:R-:W-:Y:S01]  /*e090*/  HMMA.16816.F32.BF16 R24, R44, R36, R24 ;  /* 0x000000242c18723c */ /* 0x000fe20000041818 */
[----:B----4-:R-:W-:Y:S02]  /*e0a0*/  F2FP.BF16.F32.PACK_AB R36, R103, R85 ;  /* 0x000000556724723e */ /* 0x010fe400000010ff */
[----:B-----5:R-:W-:Y:S01]  /*e0b0*/  F2FP.BF16.F32.PACK_AB R37, R111, R112 ;  /* 0x000000706f25723e */ /* 0x020fe200000010ff */
[----:B------:R-:W-:Y:S01]  /*e0c0*/  MUFU.EX2 R138, R138 ;  /* 0x0000008a008a7308 */ /* 0x000fe20000000800 */
[----:B------:R-:W-:-:S03]  /*e0d0*/  FADD.FTZ R112, R112, R94 ;  /* 0x0000005e70707221 */ /* 0x000fc60000010000 */
[C---:B------:R-:W-:Y:S01]  /*e0e0*/  HMMA.16816.F32.BF16 R20, R44.reuse, R38, R20 ;  /* 0x000000262c14723c */ /* 0x040fe20000041814 */
[----:B------:R-:W-:Y:S01]  /*e0f0*/  F2FP.BF16.F32.PACK_AB R38, R101, R102 ;  /* 0x000000666526723e */ /* 0x000fe200000010ff */
[----:B------:R-:W-:Y:S01]  /*e100*/  MUFU.EX2 R141, R141 ;  /* 0x0000008d008d7308 */ /* 0x000fe20000000800 */
[----:B--2---:R-:W-:Y:S01]  /*e110*/  F2FP.BF16.F32.PACK_AB R39, R117, R110 ;  /* 0x0000006e7527723e */ /* 0x004fe200000010ff */
[----:B------:R-:W-:Y:S02]  /*e120*/  FADD.FTZ R112, R111, R112 ;  /* 0x000000706f707221 */ /* 0x000fe40000010000 */
[----:B------:R-:W-:Y:S02]  /*e130*/  MUFU.EX2 R140, R140 ;  /* 0x0000008c008c7308 */ /* 0x000fe40000000800 */
[----:B------:R-:W-:Y:S01]  /*e140*/  HMMA.16816.F32.BF16 R16, R44, R28, R16 ;  /* 0x0000001c2c10723c */ /* 0x000fe20000041810 */
[----:B------:R-:W-:Y:S01]  /*e150*/  FADD.FTZ R112, R110, R112 ;  /* 0x000000706e707221 */ /* 0x000fe20000010000 */
[----:B------:R-:W-:Y:S03]  /*e160*/  MUFU.EX2 R139, R139 ;  /* 0x0000008b008b7308 */ /* 0x000fe60000000800 */
[----:B------:R-:W-:Y:S01]  /*e170*/  FADD.FTZ R112, R117, R112 ;  /* 0x0000007075707221 */ /* 0x000fe20000010000 */
[----:B------:R-:W-:Y:S02]  /*e180*/  MUFU.EX2 R144, R144 ;  /* 0x0000009000907308 */ /* 0x000fe40000000800 */
[----:B------:R-:W-:Y:S01]  /*e190*/  HMMA.16816.F32.BF16 R24, R36, R8, R24 ;  /* 0x000000082418723c */ /* 0x000fe20000041818 */
[----:B------:R-:W-:Y:S01]  /*e1a0*/  FFMA.FTZ R8, R137, UR8, -R43 ;  /* 0x0000000889087c23 */ /* 0x000fe2000801082b */
[--C-:B------:R-:W-:Y:S01]  /*e1b0*/  FFMA.FTZ R137, R132, UR8, -R77.reuse ;  /* 0x0000000884897c23 */ /* 0x100fe2000801084d */
[----:B------:R-:W-:Y:S04]  /*e1c0*/  MUFU.EX2 R142, R142 ;  /* 0x0000008e008e7308 */ /* 0x000fe80000000800 */
[----:B------:R2:W4:Y:S01]  /*e1d0*/  MUFU.EX2 R132, R8 ;  /* 0x0000000800847308 */ /* 0x0005220000000800 */
        /* <DEDUP_REMOVED lines=11> */
[C---:B---3--:R-:W-:Y:S03]  /*e290*/  HMMA.16816.F32.BF16 R16, R36.reuse, R4, R16 ;  /* 0x000000042410723c */ /* 0x048fe60000041810 */
[----:B------:R2:W3:Y:S04]  /*e2a0*/  MUFU.EX2 R136, R8 ;  /* 0x0000000800887308 */ /* 0x0004e80000000800 */
[----:B------:R-:W3:Y:S01]  /*e2b0*/  MUFU.EX2 R135, R135 ;  /* 0x0000008700877308 */ /* 0x000ee20000000800 */
[----:B------:R-:W-:Y:S01]  /*e2c0*/  HMMA.16816.F32.BF16 R28, R36, R6, R28 ;  /* 0x00000006241c723c */ /* 0x000fe2000004181c */
[----:B------:R-:W-:Y:S01]  /*e2d0*/  LDSM.16.MT88.4 R4, [R166+0x6400] ;  /* 0x00640000a604783b */ /* 0x000fe20000004200 */
[----:B-1----:R-:W-:Y:S01]  /*e2e0*/  F2FP.BF16.F32.PACK_AB R36, R134, R129 ;  /* 0x000000818624723e */ /* 0x002fe200000010ff */
[----:B------:R-:W-:Y:S01]  /*e2f0*/  MUFU.EX2 R143, R143 ;  /* 0x0000008f008f7308 */ /* 0x000fe20000000800 */
[----:B----4-:R-:W-:-:S03]  /*e300*/  F2FP.BF16.F32.PACK_AB R38, R132, R133 ;  /* 0x000000858426723e */ /* 0x010fc600000010ff */
[----:B------:R-:W-:Y:S01]  /*e310*/  MUFU.EX2 R98, R100 ;  /* 0x0000006400627308 */ /* 0x000fe20000000800 */
[----:B--2---:R-:W1:Y:S01]  /*e320*/  LDSM.16.MT88.4 R8, [R165+0x1000] ;  /* 0x00100000a508783b */ /* 0x004e620000004200 */
[----:B---3--:R-:W-:Y:S01]  /*e330*/  F2FP.BF16.F32.PACK_AB R37, R136, R137 ;  /* 0x000000898825723e */ /* 0x008fe200000010ff */
[----:B------:R-:W-:Y:S01]  /*e340*/  FADD.FTZ R137, R137, R112 ;  /* 0x0000007089897221 */ /* 0x000fe20000010000 */
[----:B------:R-:W-:Y:S01]  /*e350*/  MUFU.EX2 R62, R62 ;  /* 0x0000003e003e7308 */ /* 0x000fe20000000800 */
[----:B------:R-:W-:Y:S02]  /*e360*/  F2FP.BF16.F32.PACK_AB R39, R138, R135 ;  /* 0x000000878a27723e */ /* 0x000fe400000010ff */
[----:B------:R-:W-:-:S04]  /*e370*/  FADD.FTZ R137, R136, R137 ;  /* 0x0000008988897221 */ /* 0x000fc80000010000 */
[----:B------:R-:W-:Y:S01]  /*e380*/  FADD.FTZ R137, R135, R137 ;  /* 0x0000008987897221 */ /* 0x000fe20000010000 */
[----:B-----5:R-:W-:Y:S03]  /*e390*/  HMMA.16816.F32.BF16 R24, R36, R12, R24 ;  /* 0x0000000c2418723c */ /* 0x020fe60000041818 */
[----:B------:R-:W-:-:S04]  /*e3a0*/  FADD.FTZ R138, R138, R137 ;  /* 0x000000898a8a7221 */ /* 0x000fc80000010000 */
[----:B------:R-:W-:Y:S01]  /*e3b0*/  FADD.FTZ R138, R142, R138 ;  /* 0x0000008a8e8a7221 */ /* 0x000fe20000010000 */
[----:B------:R-:W-:Y:S01]  /*e3c0*/  HMMA.16816.F32.BF16 R20, R36, R14, R20 ;  /* 0x0000000e2414723c */ /* 0x000fe20000041814 */
[----:B------:R-:W2:Y:S02]  /*e3d0*/  LDSM.16.MT88.4 R12, [R165+0x1400] ;  /* 0x00140000a50c783b */ /* 0x000ea40000004200 */
[----:B------:R-:W-:-:S04]  /*e3e0*/  FADD.FTZ R138, R147, R138 ;  /* 0x0000008a938a7221 */ /* 0x000fc80000010000 */
[----:B------:R-:W-:-:S04]  /*e3f0*/  FADD.FTZ R138, R146, R138 ;  /* 0x0000008a928a7221 */ /* 0x000fc80000010000 */
[----:B------:R-:W-:Y:S01]  /*e400*/  FADD.FTZ R138, R145, R138 ;  /* 0x0000008a918a7221 */ /* 0x000fe20000010000 */
[C---:B-1----:R-:W-:Y:S01]  /*e410*/  HMMA.16816.F32.BF16 R44, R36.reuse, R8, R16 ;  /* 0x00000008242c723c */ /* 0x042fe20000041810 */
[----:B------:R-:W1:Y:S01]  /*e420*/  LDSM.16.MT88.4 R16, [R166+0x6800] ;  /* 0x00680000a610783b */ /* 0x000e620000004200 */
[--C-:B------:R-:W-:Y:S01]  /*e430*/  FFMA.FTZ R8, R152, UR8, -R43.reuse ;  /* 0x0000000898087c23 */ /* 0x100fe2000801082b */
[----:B------:R-:W-:Y:S01]  /*e440*/  FFMA.FTZ R9, R151, UR8, -R43 ;  /* 0x0000000897097c23 */ /* 0x000fe2000801082b */
[----:B------:R3:W4:Y:S04]  /*e450*/  MUFU.EX2 R152, R161 ;  /* 0x000000a100987308 */ /* 0x0007280000000800 */
[----:B------:R5:W-:Y:S01]  /*e460*/  MUFU.EX2 R151, R8 ;  /* 0x0000000800977308 */ /* 0x000be20000000800 */
[----:B------:R-:W-:Y:S01]  /*e470*/  HMMA.16816.F32.BF16 R28, R36, R10, R28 ;  /* 0x0000000a241c723c */ /* 0x000fe2000004181c */
[----:B------:R-:W-:-:S02]  /*e480*/  F2FP.BF16.F32.PACK_AB R36, R140, R141 ;  /* 0x0000008d8c24723e */ /* 0x000fc400000010ff */
[----:B------:R-:W-:Y:S02]  /*e490*/  F2FP.BF16.F32.PACK_AB R38, R144, R139 ;  /* 0x0000008b9026723e */ /* 0x000fe400000010ff */
[----:B------:R-:W-:Y:S02]  /*e4a0*/  F2FP.BF16.F32.PACK_AB R37, R147, R142 ;  /* 0x0000008e9325723e */ /* 0x000fe400000010ff */
[----:B------:R-:W-:Y:S01]  /*e4b0*/  F2FP.BF16.F32.PACK_AB R39, R145, R146 ;  /* 0x000000929127723e */ /* 0x000fe200000010ff */
[--C-:B---3--:R-:W-:Y:S01]  /*e4c0*/  FFMA.FTZ R161, R156, UR8, -R77.reuse ;  /* 0x000000089ca17c23 */ /* 0x108fe2000801084d */
[----:B-----5:R-:W-:-:S05]  /*e4d0*/  FFMA.FTZ R8, R150, UR8, -R77 ;  /* 0x0000000896087c23 */ /* 0x020fca000801084d */
[C---:B------:R-:W-:Y:S01]  /*e4e0*/  HMMA.16816.F32.BF16 R24, R36.reuse, R4, R24 ;  /* 0x000000042418723c */ /* 0x040fe20000041818 */
[----:B------:R3:W5:Y:S04]  /*e4f0*/  MUFU.EX2 R150, R9 ;  /* 0x0000000900967308 */ /* 0x0007680000000800 */
[----:B------:R-:W-:Y:S03]  /*e500*/  MUFU.EX2 R161, R161 ;  /* 0x000000a100a17308 */ /* 0x000fe60000000800 */
[----:B--2---:R-:W-:Y:S01]  /*e510*/  HMMA.16816.F32.BF16 R44, R36, R12, R44 ;  /* 0x0000000c242c723c */ /* 0x004fe2000004182c */
[----:B----4-:R-:W-:Y:S01]  /*e520*/  F2FP.BF16.F32.PACK_AB R12, R152, R143 ;  /* 0x0000008f980c723e */ /* 0x010fe200000010ff */
[----:B---3--:R-:W-:-:S06]  /*e530*/  FFMA.FTZ R9, R158, UR8, -R77 ;  /* 0x000000089e097c23 */ /* 0x008fcc000801084d */
[----:B------:R-:W-:Y:S01]  /*e540*/  HMMA.16816.F32.BF16 R28, R36, R14, R28 ;  /* 0x0000000e241c723c */ /* 0x000fe2000004181c */
[----:B------:R2:W-:Y:S01]  /*e550*/  MUFU.EX2 R158, R8 ;  /* 0x00000008009e7308 */ /* 0x0005e20000000800 */
[----:B-----5:R-:W-:-:S06]  /*e560*/  F2FP.BF16.F32.PACK_AB R14, R150, R151 ;  /* 0x00000097960e723e */ /* 0x020fcc00000010ff */
[----:B------:R-:W-:Y:S01]  /*e570*/  HMMA.16816.F32.BF16 R20, R36, R6, R20 ;  /* 0x000000062414723c */ /* 0x000fe20000041814 */
[----:B------:R-:W-:Y:S01]  /*e580*/  LDSM.16.MT88.4 R4, [R166+0x6c00] ;  /* 0x006c0000a604783b */ /* 0x000fe20000004200 */
[----:B------:R-:W-:Y:S01]  /*e590*/  FFMA.FTZ R36, R190, UR8, -R43 ;  /* 0x00000008be247c23 */ /* 0x000fe2000801082b */
[--C-:B------:R-:W-:Y:S01]  /*e5a0*/  FFMA.FTZ R38, R183, UR8, -R77.reuse ;  /* 0x00000008b7267c23 */ /* 0x100fe2000801084d */
[----:B------:R3:W-:Y:S01]  /*e5b0*/  MUFU.EX2 R190, R199 ;  /* 0x000000c700be7308 */ /* 0x0007e20000000800 */
[--C-:B------:R-:W-:Y:S01]  /*e5c0*/  FFMA.FTZ R37, R163, UR8, -R77.reuse ;  /* 0x00000008a3257c23 */ /* 0x100fe2000801084d */
[--C-:B--2---:R-:W-:Y:S02]  /*e5d0*/  FFMA.FTZ R8, R157, UR8, -R77.reuse ;  /* 0x000000089d087c23 */ /* 0x104fe4000801084d */
        /* <DEDUP_REMOVED lines=24> */
[----:B------:R2:W-:Y:S01]  /*e760*/  MUFU.EX2 R191, R195 ;  /* 0x000000c300bf7308 */ /* 0x0005e20000000800 */
[----:B-1----:R-:W-:-:S03]  /*e770*/  FFMA.FTZ R17, R198, UR8, -R77 ;  /* 0x00000008c6117c23 */ /* 0x002fc6000801084d */
[----:B------:R1:W-:Y:S01]  /*e780*/  MUFU.EX2 R198, R16 ;  /* 0x0000001000c67308 */ /* 0x0003e20000000800 */
[----:B------:R-:W-:Y:S01]  /*e790*/  HMMA.16816.F32.BF16 R28, R12, R10, R28 ;  /* 0x0000000a0c1c723c */ /* 0x000fe2000004181c */
[----:B---3--:R-:W-:Y:S02]  /*e7a0*/  F2FP.BF16.F32.PACK_AB R12, R194, R190 ;  /* 0x000000bec20c723e */ /* 0x008fe400000010ff */
[----:B----4-:R-:W-:Y:S01]  /*e7b0*/  F2FP.BF16.F32.PACK_AB R14, R192, R193 ;  /* 0x000000c1c00e723e */ /* 0x010fe200000010ff */
[----:B------:R-:W-:Y:S04]  /*e7c0*/  MUFU.EX2 R189, R9 ;  /* 0x0000000900bd7308 */ /* 0x000fe80000000800 */
[----:B------:R3:W-:Y:S01]  /*e7d0*/  MUFU.EX2 R188, R8 ;  /* 0x0000000800bc7308 */ /* 0x0007e20000000800 */
[--C-:B--2---:R-:W-:Y:S01]  /*e7e0*/  FFMA.FTZ R195, R153, UR8, -R77.reuse ;  /* 0x0000000899c37c23 */ /* 0x104fe2000801084d */
[----:B-1----:R-:W-:-:S02]  /*e7f0*/  FFMA.FTZ R16, R197, UR8, -R77 ;  /* 0x00000008c5107c23 */ /* 0x002fc4000801084d */
[----:B------:R-:W1:Y:S04]  /*e800*/  MUFU.EX2 R197, R17 ;  /* 0x0000001100c57308 */ /* 0x000e680000000800 */
        /* <DEDUP_REMOVED lines=41> */
[----:B---3--:R-:W-:-:S03]  /*eaa0*/  F2FP.BF16.F32.PACK_AB R16, R189, R191 ;  /* 0x000000bfbd10723e */ /* 0x008fc600000010ff */
[----:B------:R-:W-:Y:S01]  /*eab0*/  FADD.FTZ R183, R163, R183 ;  /* 0x000000b7a3b77221 */ /* 0x000fe20000010000 */
[----:B-----5:R-:W2:Y:S03]  /*eac0*/  LDSM.16.MT88.4 R12, [R165+0x2400] ;  /* 0x00240000a50c783b */ /* 0x020ea60000004200 */
[----:B------:R-:W-:Y:S01]  /*ead0*/  FADD.FTZ R183, R184, R183 ;  /* 0x000000b7b8b77221 */ /* 0x000fe20000010000 */
[----:B------:R-:W-:Y:S01]  /*eae0*/  IMAD.MOV.U32 R184, RZ, RZ, -0x1 ;  /* 0xffffffffffb87424 */ /* 0x000fe200078e00ff */
[----:B------:R-:W-:Y:S01]  /*eaf0*/  HMMA.16816.F32.BF16 R24, R16, R8, R24 ;  /* 0x000000081018723c */ /* 0x000fe20000041818 */
[----:B------:R-:W-:Y:S01]  /*eb00*/  F2FP.BF16.F32.PACK_AB R8, R162, R186 ;  /* 0x000000baa208723e */ /* 0x000fe200000010ff */
[----:B-1----:R-:W-:Y:S01]  /*eb10*/  FADD.FTZ R183, R155, R183 ;  /* 0x000000b79bb77221 */ /* 0x002fe20000010000 */
[----:B------:R-:W-:-:S03]  /*eb20*/  F2FP.BF16.F32.PACK_AB R9, R154, R155 ;  /* 0x0000009b9a09723e */ /* 0x000fc600000010ff */
[----:B------:R-:W-:Y:S02]  /*eb30*/  FADD.FTZ R154, R154, R183 ;  /* 0x000000b79a9a7221 */ /* 0x000fe40000010000 */
[----:B------:R-:W-:Y:S01]  /*eb40*/  HMMA.16816.F32.BF16 R20, R16, R10, R20 ;  /* 0x0000000a1014723c */ /* 0x000fe20000041814 */
[----:B------:R-:W-:Y:S01]  /*eb50*/  F2FP.BF16.F32.PACK_AB R10, R159, R160 ;  /* 0x000000a09f0a723e */ /* 0x000fe200000010ff */
[----:B------:R-:W-:Y:S01]  /*eb60*/  FADD.FTZ R154, R153, R154 ;  /* 0x0000009a999a7221 */ /* 0x000fe20000010000 */
[----:B------:R-:W-:-:S03]  /*eb70*/  F2FP.BF16.F32.PACK_AB R11, R195, R153 ;  /* 0x00000099c30b723e */ /* 0x000fc600000010ff */
[----:B------:R-:W-:Y:S02]  /*eb80*/  FADD.FTZ R195, R195, R154 ;  /* 0x0000009ac3c37221 */ /* 0x000fe40000010000 */
[C---:B------:R-:W-:Y:S08]  /*eb90*/  HMMA.16816.F32.BF16 R44, R16.reuse, R4, R44 ;  /* 0x00000004102c723c */ /* 0x040ff0000004182c */
[----:B------:R-:W-:Y:S01]  /*eba0*/  HMMA.16816.F32.BF16 R28, R16, R6, R28 ;  /* 0x00000006101c723c */ /* 0x000fe2000004181c */
[----:B------:R-:W1:Y:S01]  /*ebb0*/  LDSM.16.MT88.4 R4, [R166+0x7800] ;  /* 0x00780000a604783b */ /* 0x000e620000004200 */
[----:B------:R-:W-:-:S02]  /*ebc0*/  FFMA.FTZ R16, R130, UR8, -R43 ;  /* 0x0000000882107c23 */ /* 0x000fc4000801082b */
        /* <DEDUP_REMOVED lines=9> */
[C---:B--2---:R-:W-:Y:S01]  /*ec60*/  HMMA.16816.F32.BF16 R44, R8.reuse, R12, R44 ;  /* 0x0000000c082c723c */ /* 0x044fe2000004182c */
[----:B----4-:R-:W-:Y:S02]  /*ec70*/  F2FP.BF16.F32.PACK_AB R12, R36, R130 ;  /* 0x00000082240c723e */ /* 0x010fe400000010ff */
[----:B------:R2:W3:Y:S04]  /*ec80*/  MUFU.EX2 R38, R16 ;  /* 0x0000001000267308 */ /* 0x0004e80000000800 */
[----:B------:R-:W4:Y:S01]  /*ec90*/  MUFU.EX2 R126, R127 ;  /* 0x0000007f007e7308 */ /* 0x000f220000000800 */
[----:B------:R-:W-:Y:S01]  /*eca0*/  HMMA.16816.F32.BF16 R28, R8, R14, R28 ;  /* 0x0000000e081c723c */ /* 0x000fe2000004181c */
[--C-:B------:R-:W-:Y:S01]  /*ecb0*/  FFMA.FTZ R9, R116, UR8, -R43.reuse ;  /* 0x0000000874097c23 */ /* 0x100fe2000801082b */
[----:B------:R-:W-:Y:S01]  /*ecc0*/  FFMA.FTZ R8, R115, UR8, -R43 ;  /* 0x0000000873087c23 */ /* 0x000fe2000801082b */
[----:B------:R-:W-:Y:S04]  /*ecd0*/  MUFU.EX2 R116, R118 ;  /* 0x0000007600747308 */ /* 0x000fe80000000800 */
[----:B------:R-:W-:Y:S01]  /*ece0*/  MUFU.EX2 R115, R9 ;  /* 0x0000000900737308 */ /* 0x000fe20000000800 */
[--C-:B--2---:R-:W-:Y:S01]  /*ecf0*/  FFMA.FTZ R16, R124, UR8, -R77.reuse ;  /* 0x000000087c107c23 */ /* 0x104fe2000801084d */
[----:B------:R-:W-:-:S02]  /*ed00*/  FFMA.FTZ R124, R123, UR8, -R77 ;  /* 0x000000087b7c7c23 */ /* 0x000fc4000801084d */
[----:B------:R2:W-:Y:S01]  /*ed10*/  MUFU.EX2 R109, R8 ;  /* 0x00000008006d7308 */ /* 0x0005e20000000800 */
[C---:B---3--:R-:W-:Y:S01]  /*ed20*/  F2FP.BF16.F32.PACK_AB R13, R39.reuse, R38 ;  /* 0x00000026270d723e */ /* 0x048fe200000010ff */
[----:B------:R-:W-:Y:S01]  /*ed30*/  FADD.FTZ R195, R38, R195 ;  /* 0x000000c326c37221 */ /* 0x000fe20000010000 */
[----:B----4-:R-:W-:Y:S01]  /*ed40*/  F2FP.BF16.F32.PACK_AB R14, R126, R37 ;  /* 0x000000257e0e723e */ /* 0x010fe200000010ff */
[----:B------:R3:W4:Y:S02]  /*ed50*/  MUFU.EX2 R123, R16 ;  /* 0x00000010007b7308 */ /* 0x0007240000000800 */
[----:B------:R-:W-:Y:S02]  /*ed60*/  FADD.FTZ R39, R39, R195 ;  /* 0x000000c327277221 */ /* 0x000fe40000010000 */
[----:B------:R-:W5:Y:S01]  /*ed70*/  MUFU.EX2 R124, R124 ;  /* 0x0000007c007c7308 */ /* 0x000f620000000800 */
[----:B--2---:R-:W-:Y:S04]  /*ed80*/  LDSM.16.MT88.4 R8, [R166+0x7c00] ;  /* 0x007c0000a608783b */ /* 0x004fe80000004200 */
[----:B---3--:R-:W2:Y:S01]  /*ed90*/  LDSM.16.MT88.4 R16, [R165+0x2800] ;  /* 0x00280000a510783b */ /* 0x008ea20000004200 */
[----:B----4-:R-:W-:Y:S01]  /*eda0*/  FADD.FTZ R39, R123, R39 ;  /* 0x000000277b277221 */ /* 0x010fe20000010000 */
[----:B-----5:R-:W-:-:S03]  /*edb0*/  F2FP.BF16.F32.PACK_AB R15, R124, R123 ;  /* 0x0000007b7c0f723e */ /* 0x020fc600000010ff */
[----:B------:R-:W-:-:S04]  /*edc0*/  FADD.FTZ R39, R124, R39 ;  /* 0x000000277c277221 */ /* 0x000fc80000010000 */
[C---:B-1----:R-:W-:Y:S01]  /*edd0*/  HMMA.16816.F32.BF16 R24, R12.reuse, R4, R24 ;  /* 0x000000040c18723c */ /* 0x042fe20000041818 */
[--C-:B------:R-:W-:Y:S01]  /*ede0*/  FFMA.FTZ R4, R105, UR8, -R77.reuse ;  /* 0x0000000869047c23 */ /* 0x100fe2000801084d */
[--C-:B------:R-:W-:Y:S01]  /*edf0*/  FFMA.FTZ R5, R104, UR8, -R77.reuse ;  /* 0x0000000868057c23 */ /* 0x100fe2000801084d */
[----:B------:R-:W-:Y:S04]  /*ee00*/  MUFU.EX2 R105, R113 ;  /* 0x0000007100697308 */ /* 0x000fe80000000800 */
[----:B------:R1:W3:Y:S01]  /*ee10*/  MUFU.EX2 R104, R4 ;  /* 0x0000000400687308 */ /* 0x0002e20000000800 */
[C---:B------:R-:W-:Y:S01]  /*ee20*/  HMMA.16816.F32.BF16 R20, R12.reuse, R6, R20 ;  /* 0x000000060c14723c */ /* 0x040fe20000041814 */
[----:B-1----:R-:W-:Y:S01]  /*ee30*/  FFMA.FTZ R4, R97, UR8, -R77 ;  /* 0x0000000861047c23 */ /* 0x002fe2000801084d */
[----:B---3--:R-:W-:Y:S01]  /*ee40*/  FADD.FTZ R39, R104, R39 ;  /* 0x0000002768277221 */ /* 0x008fe20000010000 */
[----:B------:R-:W1:Y:S04]  /*ee50*/  MUFU.EX2 R97, R5 ;  /* 0x0000000500617308 */ /* 0x000e680000000800 */
[----:B------:R3:W4:Y:S01]  /*ee60*/  MUFU.EX2 R96, R4 ;  /* 0x0000000400607308 */ /* 0x0007220000000800 */
[----:B--2---:R-:W-:Y:S01]  /*ee70*/  HMMA.16816.F32.BF16 R44, R12, R16, R44 ;  /* 0x000000100c2c723c */ /* 0x004fe2000004182c */
[----:B------:R-:W-:-:S02]  /*ee80*/  FFMA.FTZ R16, R89, UR8, -R43 ;  /* 0x0000000859107c23 */ /* 0x000fc4000801082b */
[----:B------:R2:W-:Y:S05]  /*ee90*/  MUFU.EX2 R89, R90 ;  /* 0x0000005a00597308 */ /* 0x0005ea0000000800 */
[----:B------:R-:W-:Y:S01]  /*eea0*/  HMMA.16816.F32.BF16 R28, R12, R18, R28 ;  /* 0x000000120c1c723c */ /* 0x000fe2000004181c */
[----:B------:R-:W-:Y:S01]  /*eeb0*/  FFMA.FTZ R12, R88, UR8, -R43 ;  /* 0x00000008580c7c23 */ /* 0x000fe2000801082b */
[----:B------:R-:W-:Y:S01]  /*eec0*/  F2FP.BF16.F32.PACK_AB R18, R105, R109 ;  /* 0x0000006d6912723e */ /* 0x000fe200000010ff */
[----:B------:R5:W5:Y:S01]  /*eed0*/  MUFU.EX2 R88, R16 ;  /* 0x0000001000587308 */ /* 0x000b620000000800 */
[C---:B-1----:R-:W-:Y:S01]  /*eee0*/  F2FP.BF16.F32.PACK_AB R17, R97.reuse, R104 ;  /* 0x000000686111723e */ /* 0x042fe200000010ff */
[----:B---3--:R-:W1:Y:S01]  /*eef0*/  LDSM.16.MT88.4 R4, [R165+0x2c00] ;  /* 0x002c0000a504783b */ /* 0x008e620000004200 */
[----:B----4-:R-:W-:Y:S01]  /*ef00*/  F2FP.BF16.F32.PACK_AB R19, R98, R96 ;  /* 0x000000606213723e */ /* 0x010fe200000010ff */
[----:B------:R-:W-:Y:S01]  /*ef10*/  FADD.FTZ R39, R97, R39 ;  /* 0x0000002761277221 */ /* 0x000fe20000010000 */
[----:B--2---:R-:W-:-:S02]  /*ef20*/  FFMA.FTZ R90, R87, UR8, -R43 ;  /* 0x00000008575a7c23 */ /* 0x004fc4000801082b */
[----:B------:R2:W-:Y:S01]  /*ef30*/  MUFU.EX2 R87, R12 ;  /* 0x0000000c00577308 */ /* 0x0005e20000000800 */
[----:B------:R-:W-:-:S03]  /*ef40*/  FADD.FTZ R39, R96, R39 ;  /* 0x0000002760277221 */ /* 0x000fc60000010000 */
[----:B------:R-:W-:Y:S01]  /*ef50*/  MUFU.EX2 R81, R90 ;  /* 0x0000005a00517308 */ /* 0x000fe20000000800 */
[----:B------:R-:W-:Y:S01]  /*ef60*/  FADD.FTZ R39, R98, R39 ;  /* 0x0000002762277221 */ /* 0x000fe20000010000 */
[----:B-----5:R-:W-:-:S07]  /*ef70*/  F2FP.BF16.F32.PACK_AB R16, R115, R116 ;  /* 0x000000747310723e */ /* 0x020fce00000010ff */
[C---:B------:R-:W-:Y:S01]  /*ef80*/  HMMA.16816.F32.BF16 R24, R16.reuse, R8, R24 ;  /* 0x000000081018723c */ /* 0x040fe20000041818 */
[--C-:B------:R-:W-:Y:S01]  /*ef90*/  FFMA.FTZ R8, R64, UR8, -R77.reuse ;  /* 0x0000000840087c23 */ /* 0x100fe2000801084d */
[----:B------:R-:W-:Y:S01]  /*efa0*/  FFMA.FTZ R9, R63, UR8, -R77 ;  /* 0x000000083f097c23 */ /* 0x000fe2000801084d */
[----:B--2---:R-:W2:Y:S01]  /*efb0*/  LDSM.16.MT88.4 R12, [R166+0x8000] ;  /* 0x00800000a60c783b */ /* 0x004ea20000004200 */
[----:B------:R-:W-:Y:S04]  /*efc0*/  MUFU.EX2 R64, R83 ;  /* 0x0000005300407308 */ /* 0x000fe80000000800 */
[----:B------:R3:W4:Y:S01]  /*efd0*/  MUFU.EX2 R63, R8 ;  /* 0x00000008003f7308 */ /* 0x0007220000000800 */
[C---:B------:R-:W-:Y:S08]  /*efe0*/  HMMA.16816.F32.BF16 R20, R16.reuse, R10, R20 ;  /* 0x0000000a1014723c */ /* 0x040ff00000041814 */
[----:B-1----:R-:W-:Y:S01]  /*eff0*/  HMMA.16816.F32.BF16 R44, R16, R4, R44 ;  /* 0x00000004102c723c */ /* 0x002fe2000004182c */
[----:B---3--:R-:W-:Y:S01]  /*f000*/  FADD.FTZ R8, R79, R92 ;  /* 0x0000005c4f087221 */ /* 0x008fe20000010000 */
[----:B------:R-:W-:Y:S01]  /*f010*/  F2FP.BF16.F32.PACK_AB R4, R88, R89 ;  /* 0x000000595804723e */ /* 0x000fe200000010ff */
[----:B------:R1:W3:Y:S01]  /*f020*/  MUFU.EX2 R79, R9 ;  /* 0x00000009004f7308 */ /* 0x0002e20000000800 */
[----:B----4-:R-:W-:Y:S01]  /*f030*/  F2FP.BF16.F32.PACK_AB R5, R63, R64 ;  /* 0x000000403f05723e */ /* 0x010fe200000010ff */
[----:B------:R-:W-:Y:S01]  /*f040*/  FADD.FTZ R8, R78, R8 ;  /* 0x000000084e087221 */ /* 0x000fe20000010000 */
[----:B------:R-:W-:-:S02]  /*f050*/  FADD.FTZ R64, R64, R39 ;  /* 0x0000002740407221 */ /* 0x000fc40000010000 */
[----:B------:R-:W-:Y:S01]  /*f060*/  HMMA.16816.F32.BF16 R28, R16, R6, R28 ;  /* 0x00000006101c723c */ /* 0x000fe2000004181c */
[----:B------:R-:W-:Y:S01]  /*f070*/  FADD.FTZ R8, R86, R8 ;  /* 0x0000000856087221 */ /* 0x000fe20000010000 */
[----:B------:R-:W-:Y:S01]  /*f080*/  F2FP.BF16.F32.PACK_AB R6, R81, R87 ;  /* 0x000000575106723e */ /* 0x000fe200000010ff */
[----:B------:R-:W-:Y:S01]  /*f090*/  FFMA.FTZ R18, R73, UR8, -R43 ;  /* 0x0000000849127c23 */ /* 0x000fe2000801082b */
[----:B------:R-:W-:Y:S01]  /*f0a0*/  FFMA.FTZ R73, R60, UR8, -R77 ;  /* 0x000000083c497c23 */ /* 0x000fe2000801084d */
[----:B------:R-:W-:Y:S01]  /*f0b0*/  FADD.FTZ R85, R85, R8 ;  /* 0x0000000855557221 */ /* 0x000fe20000010000 */
[----:B------:R4:W5:Y:S01]  /*f0c0*/  MUFU.EX2 R60, R61 ;  /* 0x0000003d003c7308 */ /* 0x0009620000000800 */
[--C-:B------:R-:W-:Y:S01]  /*f0d0*/  FFMA.FTZ R19, R76, UR8, -R43.reuse ;  /* 0x000000084c137c23 */ /* 0x100fe2000801082b */
[----:B------:R-:W-:Y:S01]  /*f0e0*/  FFMA.FTZ R17, R75, UR8, -R43 ;  /* 0x000000084b117c23 */ /* 0x000fe2000801082b */
[----:B------:R-:W-:Y:S01]  /*f0f0*/  FADD.FTZ R85, R103, R85 ;  /* 0x0000005567557221 */ /* 0x000fe20000010000 */
[----:B-1----:R-:W1:Y:S01]  /*f100*/  LDSM.16.MT88.4 R8, [R165+0x3000] ;  /* 0x00300000a508783b */ /* 0x002e620000004200 */
[----:B---3--:R-:W-:Y:S01]  /*f110*/  F2FP.BF16.F32.PACK_AB R7, R62, R79 ;  /* 0x0000004f3e07723e */ /* 0x008fe200000010ff */
[----:B------:R-:W-:Y:S01]  /*f120*/  FFMA.FTZ R16, R74, UR8, -R43 ;  /* 0x000000084a107c23 */ /* 0x000fe2000801082b */
[----:B------:R-:W-:Y:S01]  /*f130*/  FADD.FTZ R102, R102, R85 ;  /* 0x0000005566667221 */ /* 0x000fe20000010000 */
[----:B------:R-:W-:Y:S01]  /*f140*/  MUFU.EX2 R19, R19 ;  /* 0x0000001300137308 */ /* 0x000fe20000000800 */
[----:B------:R-:W-:-:S02]  /*f150*/  FADD.FTZ R64, R63, R64 ;  /* 0x000000403f407221 */ /* 0x000fc40000010000 */
[----:B------:R-:W-:Y:S01]  /*f160*/  FADD.FTZ R102, R101, R102 ;  /* 0x0000006665667221 */ /* 0x000fe20000010000 */
[C---:B--2---:R-:W-:Y:S01]  /*f170*/  HMMA.16816.F32.BF16 R24, R4.reuse, R12, R24 ;  /* 0x0000000c0418723c */ /* 0x044fe20000041818 */
[----:B------:R-:W2:Y:S01]  /*f180*/  MUFU.EX2 R17, R17 ;  /* 0x0000001100117308 */ /* 0x000ea20000000800 */
[----:B----4-:R-:W-:Y:S01]  /*f190*/  FFMA.FTZ R61, R59, UR8, -R77 ;  /* 0x000000083b3d7c23 */ /* 0x010fe2000801084d */
[----:B------:R-:W-:Y:S01]  /*f1a0*/  FADD.FTZ R102, R129, R102 ;  /* 0x0000006681667221 */ /* 0x000fe20000010000 */
[----:B------:R-:W-:Y:S01]  /*f1b0*/  FADD.FTZ R79, R79, R64 ;  /* 0x000000404f4f7221 */ /* 0x000fe20000010000 */
[----:B------:R3:W-:Y:S02]  /*f1c0*/  MUFU.EX2 R59, R73 ;  /* 0x00000049003b7308 */ /* 0x0007e40000000800 */
[----:B------:R-:W-:Y:S01]  /*f1d0*/  FADD.FTZ R134, R134, R102 ;  /* 0x0000006686867221 */ /* 0x000fe20000010000 */
[----:B------:R-:W-:Y:S01]  /*f1e0*/  HMMA.16816.F32.BF16 R20, R4, R14, R20 ;  /* 0x0000000e0414723c */ /* 0x000fe20000041814 */
[----:B------:R-:W4:Y:S01]  /*f1f0*/  LDSM.16.MT88.4 R12, [R166+0x8400] ;  /* 0x00840000a60c783b */ /* 0x000f220000004200 */
[----:B------:R-:W-:Y:S01]  /*f200*/  MUFU.EX2 R16, R16 ;  /* 0x0000001000107308 */ /* 0x000fe20000000800 */
[----:B------:R-:W-:Y:S01]  /*f210*/  FADD.FTZ R134, R133, R134 ;  /* 0x0000008685867221 */ /* 0x000fe20000010000 */
[----:B------:R-:W-:-:S02]  /*f220*/  FADD.FTZ R79, R62, R79 ;  /* 0x0000004f3e4f7221 */ /* 0x000fc40000010000 */
[----:B------:R-:W2:Y:S01]  /*f230*/  MUFU.EX2 R18, R18 ;  /* 0x0000001200127308 */ /* 0x000ea20000000800 */
[----:B------:R-:W-:Y:S01]  /*f240*/  FADD.FTZ R134, R132, R134 ;  /* 0x0000008684867221 */ /* 0x000fe20000010000 */
[----:B-----5:R-:W-:-:S03]  /*f250*/  FADD.FTZ R79, R60, R79 ;  /* 0x0000004f3c4f7221 */ /* 0x020fc60000010000 */
[----:B------:R-:W-:Y:S01]  /*f260*/  FADD.FTZ R141, R141, R134 ;  /* 0x000000868d8d7221 */ /* 0x000fe20000010000 */
[----:B---3--:R-:W-:Y:S01]  /*f270*/  FFMA.FTZ R73, R58, UR8, -R77 ;  /* 0x000000083a497c23 */ /* 0x008fe2000801084d */
[----:B------:R-:W-:Y:S01]  /*f280*/  LDSM.16.MT88.4 R132, [R165+0x3c00] ;  /* 0x003c0000a584783b */ /* 0x000fe20000004200 */
[----:B------:R-:W-:Y:S01]  /*f290*/  MUFU.EX2 R58, R61 ;  /* 0x0000003d003a7308 */ /* 0x000fe20000000800 */
[----:B------:R-:W-:-:S03]  /*f2a0*/  FADD.FTZ R141, R140, R141 ;  /* 0x0000008d8c8d7221 */ /* 0x000fc60000010000 */
[----:B------:R3:W5:Y:S01]  /*f2b0*/  MUFU.EX2 R61, R73 ;  /* 0x00000049003d7308 */ /* 0x0007620000000800 */
[----:B------:R-:W-:-:S04]  /*f2c0*/  FADD.FTZ R141, R139, R141 ;  /* 0x0000008d8b8d7221 */ /* 0x000fc80000010000 */
[----:B------:R-:W-:Y:S01]  /*f2d0*/  FADD.FTZ R141, R144, R141 ;  /* 0x0000008d908d7221 */ /* 0x000fe20000010000 */
[----:B-1----:R-:W-:Y:S03]  /*f2e0*/  HMMA.16816.F32.BF16 R44, R4, R8, R44 ;  /* 0x00000008042c723c */ /* 0x002fe6000004182c */
[----:B------:R-:W-:-:S04]  /*f2f0*/  FADD.FTZ R143, R143, R141 ;  /* 0x0000008d8f8f7221 */ /* 0x000fc80000010000 */
[----:B------:R-:W-:Y:S01]  /*f300*/  FADD.FTZ R143, R152, R143 ;  /* 0x0000008f988f7221 */ /* 0x000fe20000010000 */
[----:B------:R-:W-:Y:S01]  /*f310*/  HMMA.16816.F32.BF16 R28, R4, R10, R28 ;  /* 0x0000000a041c723c */ /* 0x000fe2000004181c */
[----:B------:R-:W1:Y:S01]  /*f320*/  LDSM.16.MT88.4 R8, [R165+0x3400] ;  /* 0x00340000a508783b */ /* 0x000e620000004200 */
[----:B--2---:R-:W-:Y:S01]  /*f330*/  F2FP.BF16.F32.PACK_AB R4, R17, R19 ;  /* 0x000000131104723e */ /* 0x004fe200000010ff */
[----:B------:R-:W-:Y:S01]  /*f340*/  FADD.FTZ R151, R151, R143 ;  /* 0x0000008f97977221 */ /* 0x000fe20000010000 */
[----:B------:R-:W-:Y:S01]  /*f350*/  F2FP.BF16.F32.PACK_AB R6, R18, R16 ;  /* 0x000000101206723e */ /* 0x000fe200000010ff */
[----:B---3--:R-:W-:Y:S01]  /*f360*/  FFMA.FTZ R73, R57, UR8, -R77 ;  /* 0x0000000839497c23 */ /* 0x008fe2000801084d */
[----:B------:R-:W-:Y:S01]  /*f370*/  F2FP.BF16.F32.PACK_AB R5, R59, R60 ;  /* 0x0000003c3b05723e */ /* 0x000fe200000010ff */
[----:B------:R-:W-:Y:S01]  /*f380*/  FADD.FTZ R151, R150, R151 ;  /* 0x0000009796977221 */ /* 0x000fe20000010000 */
[----:B-----5:R-:W-:Y:S01]  /*f390*/  F2FP.BF16.F32.PACK_AB R7, R61, R58 ;  /* 0x0000003a3d07723e */ /* 0x020fe200000010ff */
[----:B------:R-:W-:Y:S01]  /*f3a0*/  LDSM.16.MT88.4 R140, [R166+0x8c00] ;  /* 0x008c0000a68c783b */ /* 0x000fe20000004200 */
[----:B------:R-:W-:Y:S01]  /*f3b0*/  FADD.FTZ R59, R59, R79 ;  /* 0x0000004f3b3b7221 */ /* 0x000fe20000010000 */
[----:B------:R-:W-:-:S03]  /*f3c0*/  FADD.FTZ R190, R190, R151 ;  /* 0x00000097bebe7221 */ /* 0x000fc60000010000 */
[----:B------:R-:W-:Y:S01]  /*f3d0*/  FADD.FTZ R59, R58, R59 ;  /* 0x0000003b3a3b7221 */ /* 0x000fe20000010000 */
[----:B------:R-:W-:Y:S01]  /*f3e0*/  FADD.FTZ R190, R194, R190 ;  /* 0x000000bec2be7221 */ /* 0x000fe20000010000 */
[C---:B----4-:R-:W-:Y:S01]  /*f3f0*/  HMMA.16816.F32.BF16 R24, R4.reuse, R12, R24 ;  /* 0x0000000c0418723c */ /* 0x050fe20000041818 */
[--C-:B------:R-:W-:Y:S01]  /*f400*/  FFMA.FTZ R12, R71, UR8, -R43.reuse ;  /* 0x00000008470c7c23 */ /* 0x100fe2000801082b */
[----:B------:R-:W-:Y:S01]  /*f410*/  FFMA.FTZ R13, R70, UR8, -R43 ;  /* 0x00000008460d7c23 */ /* 0x000fe2000801082b */
[----:B------:R-:W-:Y:S01]  /*f420*/  FADD.FTZ R193, R193, R190 ;  /* 0x000000bec1c17221 */ /* 0x000fe20000010000 */
[----:B------:R2:W-:Y:S01]  /*f430*/  MUFU.EX2 R71, R72 ;  /* 0x0000004800477308 */ /* 0x0005e20000000800 */
[----:B------:R-:W-:Y:S02]  /*f440*/  FADD.FTZ R61, R61, R59 ;  /* 0x0000003b3d3d7221 */ /* 0x000fe40000010000 */
[----:B------:R-:W-:Y:S01]  /*f450*/  FADD.FTZ R193, R192, R193 ;  /* 0x000000c1c0c17221 */ /* 0x000fe20000010000 */
[----:B------:R-:W-:Y:S01]  /*f460*/  HMMA.16816.F32.BF16 R20, R4, R14, R20 ;  /* 0x0000000e0414723c */ /* 0x000fe20000041814 */
[----:B------:R-:W3:Y:S02]  /*f470*/  MUFU.EX2 R70, R12 ;  /* 0x0000000c00467308 */ /* 0x000ee40000000800 */
[----:B------:R-:W-:-:S04]  /*f480*/  FADD.FTZ R193, R191, R193 ;  /* 0x000000c1bfc17221 */ /* 0x000fc80000010000 */
[----:B------:R-:W-:Y:S01]  /*f490*/  FADD.FTZ R189, R189, R193 ;  /* 0x000000c1bdbd7221 */ /* 0x000fe20000010000 */
[----:B--2---:R-:W-:-:S03]  /*f4a0*/  FFMA.FTZ R72, R69, UR8, -R43 ;  /* 0x0000000845487c23 */ /* 0x004fc6000801082b */
[----:B------:R-:W-:Y:S01]  /*f4b0*/  FADD.FTZ R189, R188, R189 ;  /* 0x000000bdbcbd7221 */ /* 0x000fe20000010000 */
[----:B------:R2:W-:Y:S03]  /*f4c0*/  MUFU.EX2 R69, R13 ;  /* 0x0000000d00457308 */ /* 0x0005e60000000800 */
[----:B------:R-:W-:Y:S01]  /*f4d0*/  FADD.FTZ R189, R187, R189 ;  /* 0x000000bdbbbd7221 */ /* 0x000fe20000010000 */
[----:B------:R4:W5:Y:S01]  /*f4e0*/  MUFU.EX2 R57, R72 ;  /* 0x0000004800397308 */ /* 0x0009620000000800 */
[----:B-1----:R-:W-:Y:S01]  /*f4f0*/  HMMA.16816.F32.BF16 R44, R4, R8, R44 ;  /* 0x00000008042c723c */ /* 0x002fe2000004182c */
[----:B---3--:R-:W-:Y:S01]  /*f500*/  F2FP.BF16.F32.PACK_AB R8, R70, R71 ;  /* 0x000000474608723e */ /* 0x008fe200000010ff */
[----:B------:R-:W-:Y:S01]  /*f510*/  FADD.FTZ R189, R186, R189 ;  /* 0x000000bdbabd7221 */ /* 0x000fe20000010000 */
[----:B------:R-:W-:Y:S01]  /*f520*/  FFMA.FTZ R187, R65, UR8, -R43 ;  /* 0x0000000841bb7c23 */ /* 0x000fe2000801082b */
[----:B------:R-:W-:-:S02]  /*f530*/  FFMA.FTZ R186, R50, UR8, -R77 ;  /* 0x0000000832ba7c23 */ /* 0x000fc4000801084d */
[----:B------:R-:W-:Y:S02]  /*f540*/  FADD.FTZ R162, R162, R189 ;  /* 0x000000bda2a27221 */ /* 0x000fe40000010000 */
[----:B------:R-:W-:Y:S01]  /*f550*/  HMMA.16816.F32.BF16 R28, R4, R10, R28 ;  /* 0x0000000a041c723c */ /* 0x000fe2000004181c */
[----:B--2---:R-:W1:Y:S01]  /*f560*/  LDSM.16.MT88.4 R12, [R166+0x8800] ;  /* 0x00880000a60c783b */ /* 0x004e620000004200 */
[----:B------:R-:W-:Y:S01]  /*f570*/  FADD.FTZ R162, R160, R162 ;  /* 0x000000a2a0a27221 */ /* 0x000fe20000010000 */
[----:B------:R-:W-:Y:S01]  /*f580*/  MUFU.EX2 R187, R187 ;  /* 0x000000bb00bb7308 */ /* 0x000fe20000000800 */
[----:B----4-:R-:W-:Y:S02]  /*f590*/  FFMA.FTZ R72, R56, UR8, -R77 ;  /* 0x0000000838487c23 */ /* 0x010fe4000801084d */
[----:B------:R-:W-:Y:S01]  /*f5a0*/  FADD.FTZ R159, R159, R162 ;  /* 0x000000a29f9f7221 */ /* 0x000fe20000010000 */
[----:B------:R-:W2:Y:S01]  /*f5b0*/  LDSM.16.MT88.4 R4, [R165+0x3800] ;  /* 0x00380000a504783b */ /* 0x000ea20000004200 */
[----:B------:R3:W4:Y:S01]  /*f5c0*/  MUFU.EX2 R56, R73 ;  /* 0x0000004900387308 */ /* 0x0007220000000800 */
[----:B-----5:R-:W-:Y:S01]  /*f5d0*/  F2FP.BF16.F32.PACK_AB R10, R57, R69 ;  /* 0x00000045390a723e */ /* 0x020fe200000010ff */
[----:B------:R-:W-:-:S02]  /*f5e0*/  FADD.FTZ R159, R130, R159 ;  /* 0x0000009f829f7221 */ /* 0x000fc40000010000 */
[----:B------:R-:W-:Y:S02]  /*f5f0*/  MUFU.EX2 R186, R186 ;  /* 0x000000ba00ba7308 */ /* 0x000fe40000000800 */
[----:B------:R-:W-:Y:S01]  /*f600*/  FADD.FTZ R159, R36, R159 ;  /* 0x0000009f249f7221 */ /* 0x000fe20000010000 */
[----:B------:R-:W-:-:S03]  /*f610*/  FFMA.FTZ R36, R52, UR8, -R77 ;  /* 0x0000000834247c23 */ /* 0x000fc6000801084d */
[----:B------:R-:W-:-:S03]  /*f620*/  FADD.FTZ R37, R37, R159 ;  /* 0x0000009f25257221 */ /* 0x000fc60000010000 */
[----:B------:R-:W-:Y:S01]  /*f630*/  MUFU.EX2 R36, R36 ;  /* 0x0000002400247308 */ /* 0x000fe20000000800 */
[----:B------:R-:W-:Y:S01]  /*f640*/  FADD.FTZ R37, R126, R37 ;  /* 0x000000257e257221 */ /* 0x000fe20000010000 */
[----:B---3--:R-:W-:Y:S01]  /*f650*/  FFMA.FTZ R73, R55, UR8, -R77 ;  /* 0x0000000837497c23 */ /* 0x008fe2000801084d */
[----:B----4-:R-:W-:Y:S01]  /*f660*/  FADD.FTZ R61, R56, R61 ;  /* 0x0000003d383d7221 */ /* 0x010fe20000010000 */
[----:B------:R3:W4:Y:S01]  /*f670*/  MUFU.EX2 R55, R72 ;  /* 0x0000004800377308 */ /* 0x0007220000000800 */
[----:B------:R-:W-:-:S04]  /*f680*/  FADD.FTZ R37, R116, R37 ;  /* 0x0000002574257221 */ /* 0x000fc80000010000 */
[----:B------:R-:W-:-:S04]  /*f690*/  FADD.FTZ R37, R115, R37 ;  /* 0x0000002573257221 */ /* 0x000fc80000010000 */
[----:B------:R-:W-:-:S04]  /*f6a0*/  FADD.FTZ R37, R109, R37 ;  /* 0x000000256d257221 */ /* 0x000fc80000010000 */
[----:B------:R-:W-:Y:S01]  /*f6b0*/  FADD.FTZ R37, R105, R37 ;  /* 0x0000002569257221 */ /* 0x000fe20000010000 */
[----:B---3--:R-:W-:Y:S01]  /*f6c0*/  FFMA.FTZ R72, R54, UR8, -R77 ;  /* 0x0000000836487c23 */ /* 0x008fe2000801084d */
[----:B----4-:R-:W-:Y:S01]  /*f6d0*/  F2FP.BF16.F32.PACK_AB R9, R55, R56 ;  /* 0x000000383709723e */ /* 0x010fe200000010ff */
[----:B------:R-:W3:Y:S01]  /*f6e0*/  MUFU.EX2 R54, R73 ;  /* 0x0000004900367308 */ /* 0x000ee20000000800 */
[----:B------:R-:W-:Y:S01]  /*f6f0*/  FADD.FTZ R89, R89, R37 ;  /* 0x0000002559597221 */ /* 0x000fe20000010000 */
[----:B------:R-:W-:Y:S02]  /*f700*/  FADD.FTZ R55, R55, R61 ;  /* 0x0000003d37377221 */ /* 0x000fe40000010000 */
[----:B------:R-:W4:Y:S01]  /*f710*/  MUFU.EX2 R72, R72 ;  /* 0x0000004800487308 */ /* 0x000f220000000800 */
[----:B------:R-:W-:-:S03]  /*f720*/  FADD.FTZ R88, R88, R89 ;  /* 0x0000005958587221 */ /* 0x000fc60000010000 */
[----:B------:R-:W-:Y:S01]  /*f730*/  MUFU.EX2 R37, R51 ;  /* 0x0000003300257308 */ /* 0x000fe20000000800 */
[----:B------:R-:W-:-:S04]  /*f740*/  FADD.FTZ R88, R87, R88 ;  /* 0x0000005857587221 */ /* 0x000fc80000010000 */
[----:B------:R-:W-:Y:S01]  /*f750*/  FADD.FTZ R81, R81, R88 ;  /* 0x0000005851517221 */ /* 0x000fe20000010000 */
[----:B---3--:R-:W-:-:S03]  /*f760*/  FADD.FTZ R55, R54, R55 ;  /* 0x0000003736377221 */ /* 0x008fc60000010000 */
[----:B------:R-:W-:Y:S01]  /*f770*/  FADD.FTZ R81, R19, R81 ;  /* 0x0000005113517221 */ /* 0x000fe20000010000 */
[C---:B----4-:R-:W-:Y:S01]  /*f780*/  F2FP.BF16.F32.PACK_AB R11, R72.reuse, R54 ;  /* 0x00000036480b723e */ /* 0x050fe200000010ff */
[----:B------:R-:W-:Y:S02]  /*f790*/  FADD.FTZ R72, R72, R55 ;  /* 0x0000003748487221 */ /* 0x000fe40000010000 */
[----:B------:R-:W-:-:S04]  /*f7a0*/  FADD.FTZ R17, R17, R81 ;  /* 0x0000005111117221 */ /* 0x000fc80000010000 */
[----:B------:R-:W-:Y:S01]  /*f7b0*/  FADD.FTZ R17, R16, R17 ;  /* 0x0000001110117221 */ /* 0x000fe20000010000 */
[----:B-1----:R-:W-:Y:S01]  /*f7c0*/  HMMA.16816.F32.BF16 R24, R8, R12, R24 ;  /* 0x0000000c0818723c */ /* 0x002fe20000041818 */
[--C-:B------:R-:W-:Y:S01]  /*f7d0*/  FFMA.FTZ R12, R68, UR8, -R43.reuse ;  /* 0x00000008440c7c23 */ /* 0x100fe2000801082b */
[----:B------:R-:W-:Y:S01]  /*f7e0*/  FFMA.FTZ R13, R67, UR8, -R43 ;  /* 0x00000008430d7c23 */ /* 0x000fe2000801082b */
[----:B------:R-:W-:-:S04]  /*f7f0*/  FADD.FTZ R18, R18, R17 ;  /* 0x0000001112127221 */ /* 0x000fc80000010000 */
[----:B------:R-:W-:Y:S01]  /*f800*/  FADD.FTZ R18, R71, R18 ;  /* 0x0000001247127221 */ /* 0x000fe20000010000 */
[----:B------:R-:W-:Y:S01]  /*f810*/  HMMA.16816.F32.BF16 R20, R8, R14, R20 ;  /* 0x0000000e0814723c */ /* 0x000fe20000041814 */
[----:B------:R-:W-:Y:S01]  /*f820*/  FFMA.FTZ R15, R53, UR8, -R77 ;  /* 0x00000008350f7c23 */ /* 0x000fe2000801084d */
[----:B------:R-:W1:Y:S01]  /*f830*/  MUFU.EX2 R12, R12 ;  /* 0x0000000c000c7308 */ /* 0x000e620000000800 */
[----:B------:R-:W-:-:S03]  /*f840*/  FADD.FTZ R70, R70, R18 ;  /* 0x0000001246467221 */ /* 0x000fc60000010000 */
[----:B------:R-:W3:Y:S01]  /*f850*/  MUFU.EX2 R13, R13 ;  /* 0x0000000d000d7308 */ /* 0x000ee20000000800 */
[----:B------:R-:W-:Y:S01]  /*f860*/  FADD.FTZ R70, R69, R70 ;  /* 0x0000004645467221 */ /* 0x000fe20000010000 */
[----:B--2---:R-:W-:Y:S02]  /*f870*/  HMMA.16816.F32.BF16 R44, R8, R4, R44 ;  /* 0x00000004082c723c */ /* 0x004fe4000004182c */
[----:B------:R-:W2:Y:S01]  /*f880*/  MUFU.EX2 R15, R15 ;  /* 0x0000000f000f7308 */ /* 0x000ea20000000800 */
[----:B------:R-:W-:-:S03]  /*f890*/  FADD.FTZ R57, R57, R70 ;  /* 0x0000004639397221 */ /* 0x000fc60000010000 */
[----:B------:R-:W4:Y:S02]  /*f8a0*/  MUFU.EX2 R14, R66 ;  /* 0x00000042000e7308 */ /* 0x000f240000000800 */
[----:B------:R-:W-:Y:S01]  /*f8b0*/  HMMA.16816.F32.BF16 R28, R8, R6, R28 ;  /* 0x00000006081c723c */ /* 0x000fe2000004181c */
[----:B-1----:R-:W-:Y:S01]  /*f8c0*/  FADD.FTZ R57, R12, R57 ;  /* 0x000000390c397221 */ /* 0x002fe20000010000 */
[----:B------:R-:W-:Y:S02]  /*f8d0*/  F2FP.BF16.F32.PACK_AB R7, R186, R37 ;  /* 0x00000025ba07723e */ /* 0x000fe400000010ff */
[C---:B---3--:R-:W-:Y:S01]  /*f8e0*/  F2FP.BF16.F32.PACK_AB R4, R13.reuse, R12 ;  /* 0x0000000c0d04723e */ /* 0x048fe200000010ff */
[----:B------:R-:W-:Y:S01]  /*f8f0*/  FADD.FTZ R57, R13, R57 ;  /* 0x000000390d397221 */ /* 0x000fe20000010000 */
[----:B--2---:R-:W-:Y:S01]  /*f900*/  FADD.FTZ R72, R15, R72 ;  /* 0x000000480f487221 */ /* 0x004fe20000010000 */
[C---:B------:R-:W-:Y:S02]  /*f910*/  F2FP.BF16.F32.PACK_AB R5, R36.reuse, R15 ;  /* 0x0000000f2405723e */ /* 0x040fe400000010ff */
        /* <DEDUP_REMOVED lines=67> */
[C---:B------:R-:W-:Y:S02]  /*fd50*/  IMAD R4, R8.reuse, R49, R4 ;  /* 0x0000003108047224 */ /* 0x040fe400078e0204 */
[----:B------:R-:W-:-:S04]  /*fd60*/  IMAD.WIDE.U32 R8, R8, R48, RZ ;  /* 0x0000003008087225 */ /* 0x000fc800078e00ff */
        /* <DEDUP_REMOVED lines=10> */
.L_x_1749:
[----:B------:R-:W-:Y:S01]  /*fe10*/  UMOV UR4, URZ ;  /* 0x000000ff00047c82 */ /* 0x000fe20008000000 */
[----:B------:R-:W-:Y:S01]  /*fe20*/  IMAD.SHL.U32 R4, R48, 0x100, RZ ;  /* 0x0000010030047824 */ /* 0x000fe200078e00ff */
[----:B------:R-:W-:-:S05]  /*fe30*/  IADD3 R5, P0, PT, RZ, -UR4, RZ ;  /* 0x80000004ff057c10 */ /* 0x000fca000ff1e0ff */
[----:B------:R-:W-:-:S05]  /*fe40*/  IMAD.X R4, RZ, RZ, ~R4, P0 ;  /* 0x000000ffff047224 */ /* 0x000fca00000e0e04 */
[----:B------:R-:W-:-:S04]  /*fe50*/  SHF.R.S64 R5, R5, 0x1f, R4 ;  /* 0x0000001f05057819 */ /* 0x000fc80000001004 */
[----:B------:R-:W-:-:S04]  /*fe60*/  IADD3 R177, P0, PT, R5, R177, RZ ;  /* 0x000000b105b17210 */ /* 0x000fc80007f1e0ff */
[----:B------:R-:W-:-:S09]  /*fe70*/  LEA.HI.X.SX32 R176, R4, R176, 0x1, P0 ;  /* 0x000000b004b07211 */ /* 0x000fd200000f0eff */
.L_x_1750:
[C---:B------:R-:W-:Y:S01]  /*fe80*/  IMAD.SHL.U32 R4, R48.reuse, 0x40, RZ ;  /* 0x0000004030047824 */ /* 0x040fe200078e00ff */
[----:B------:R-:W-:Y:S01]  /*fe90*/  SHF.L.U64.HI R48, R48, 0x6, R49 ;  /* 0x0000000630307819 */ /* 0x000fe20000010231 */
[----:B------:R-:W-:Y:S01]  /*fea0*/  IMAD.MOV.U32 R8, RZ, RZ, R177 ;  /* 0x000000ffff087224 */ /* 0x000fe200078e00b1 */
[----:B------:R-:W-:Y:S01]  /*feb0*/  PRMT R42, R42, 0x6540, R40 ;  /* 0x000065402a2a7816 */ /* 0x000fe20000000028 */
[--C-:B------:R-:W-:Y:S01]  /*fec0*/  IMAD.MOV.U32 R9, RZ, RZ, R176.reuse ;  /* 0x000000ffff097224 */ /* 0x100fe200078e00b0 */
[----:B------:R-:W-:Y:S02]  /*fed0*/  IADD3 R6, P0, PT, R4, R177, RZ ;  /* 0x000000b104067210 */ /* 0x000fe40007f1e0ff */
[----:B------:R-:W-:Y:S02]  /*fee0*/  LOP3.LUT R3, R3, 0xfffffffd, RZ, 0xc0, !PT ;  /* 0xfffffffd03037812 */ /* 0x000fe400078ec0ff */
        /* <DEDUP_REMOVED lines=42> */
[----:B------:R-:W2:Y:S01]  /*10190*/  MUFU.TANH R47, R24 ;  /* 0x00000018002f7308 */ /* 0x000ea20000002400 */
        /* <DEDUP_REMOVED lines=8> */
[----:B------:R-:W3:Y:S04]  /*10220*/  MUFU.TANH R46, R26 ;  /* 0x0000001a002e7308 */ /* 0x000ee80000002400 */
[----:B------:R-:W-:Y:S01]  /*10230*/  FMUL.FTZ R20, R20, UR11 ;  /* 0x0000000b14147c20 */ /* 0x000fe20008410000 */
[----:B------:R-:W-:Y:S01]  /*10240*/  FMUL.FTZ R21, R21, UR11 ;  /* 0x0000000b15157c20 */ /* 0x000fe20008410000 */
[----:B------:R-:W-:Y:S01]  /*10250*/  FMUL.FTZ R22, R22, UR11 ;  /* 0x0000000b16167c20 */ /* 0x000fe20008410000 */
[----:B------:R-:W-:Y:S01]  /*10260*/  FMUL.FTZ R23, R23, UR11 ;  /* 0x0000000b17177c20 */ /* 0x000fe20008410000 */
[----:B------:R4:W-:Y:S08]  /*10270*/  MUFU.TANH R43, R27 ;  /* 0x0000001b002b7308 */ /* 0x0009f00000002400 */
[----:B------:R-:W5:Y:S01]  /*10280*/  MUFU.TANH R83, R28 ;  /* 0x0000001c00537308 */ /* 0x000f620000002400 */
[----:B------:R-:W-:Y:S01]  /*10290*/  FMUL.FTZ R16, R16, UR11 ;  /* 0x0000000b10107c20 */ /* 0x000fe20008410000 */
[----:B------:R-:W-:Y:S01]  /*102a0*/  FMUL.FTZ R17, R17, UR11 ;  /* 0x0000000b11117c20 */ /* 0x000fe20008410000 */
[----:B------:R-:W-:Y:S01]  /*102b0*/  FMUL.FTZ R18, R18, UR11 ;  /* 0x0000000b12127c20 */ /* 0x000fe20008410000 */
[----:B------:R-:W-:-:S04]  /*102c0*/  FMUL.FTZ R19, R19, UR11 ;  /* 0x0000000b13137c20 */ /* 0x000fc80008410000 */
[----:B------:R-:W5:Y:S01]  /*102d0*/  MUFU.TANH R82, R29 ;  /* 0x0000001d00527308 */ /* 0x000f620000002400 */
[----:B----4-:R-:W4:Y:S07]  /*102e0*/  LDSM.16.M88.4 R24, [R164+0x1800] ;  /* 0x00180000a418783b */ /* 0x010f2e0000000200 */
[----:B------:R-:W5:Y:S08]  /*102f0*/  MUFU.TANH R95, R30 ;  /* 0x0000001e005f7308 */ /* 0x000f700000002400 */
[----:B------:R1:W5:Y:S08]  /*10300*/  MUFU.TANH R94, R31 ;  /* 0x0000001f005e7308 */ /* 0x0003700000002400 */
[----:B------:R-:W5:Y:S08]  /*10310*/  MUFU.TANH R105, R20 ;  /* 0x0000001400697308 */ /* 0x000f700000002400 */
[----:B------:R-:W-:Y:S01]  /*10320*/  MUFU.TANH R87, R21 ;  /* 0x0000001500577308 */ /* 0x000fe20000002400 */
[C---:B-1----:R-:W-:Y:S07]  /*10330*/  HMMA.16816.F32.BF16 R28, R4.reuse, R8, RZ ;  /* 0x00000008041c723c */ /* 0x042fee00000418ff */
[----:B------:R-:W1:Y:S01]  /*10340*/  MUFU.TANH R90, R22 ;  /* 0x00000016005a7308 */ /* 0x000e620000002400 */
[----:B------:R-:W-:Y:S07]  /*10350*/  HMMA.16816.F32.BF16 R8, R4, R10, RZ ;  /* 0x0000000a0408723c */ /* 0x000fee00000418ff */
[----:B------:R2:W1:Y:S05]  /*10360*/  MUFU.TANH R96, R23 ;  /* 0x0000001700607308 */ /* 0x00046a0000002400 */
[C---:B----4-:R-:W-:Y:S03]  /*10370*/  HMMA.16816.F32.BF16 R28, R12.reuse, R24, R28 ;  /* 0x000000180c1c723c */ /* 0x050fe6000004181c */
[----:B------:R-:W-:Y:S05]  /*10380*/  MUFU.TANH R89, R16 ;  /* 0x0000001000597308 */ /* 0x000fea0000002400 */
[----:B------:R-:W-:Y:S01]  /*10390*/  HMMA.16816.F32.BF16 R8, R12, R26, R8 ;  /* 0x0000001a0c08723c */ /* 0x000fe20000041808 */
[----:B------:R-:W-:Y:S02]  /*103a0*/  LDSM.16.M88.4 R24, [R167+0x2000] ;  /* 0x00200000a718783b */ /* 0x000fe40000000200 */
[----:B------:R-:W-:Y:S02]  /*103b0*/  MUFU.TANH R91, R17 ;  /* 0x00000011005b7308 */ /* 0x000fe40000002400 */
[----:B--2---:R-:W2:Y:S06]  /*103c0*/  LDSM.16.M88.4 R20, [R164+0x1c00] ;  /* 0x001c0000a414783b */ /* 0x004eac0000000200 */
[----:B------:R-:W4:Y:S01]  /*103d0*/  MUFU.TANH R101, R18 ;  /* 0x0000001200657308 */ /* 0x000f220000002400 */
        /* <DEDUP_REMOVED lines=9> */
[----:B------:R-:W4:Y:S08]  /*10470*/  MUFU.TANH R113, R28 ;  /* 0x0000001c00717308 */ /* 0x000f300000002400 */
[----:B------:R-:W-:Y:S01]  /*10480*/  MUFU.TANH R110, R29 ;  /* 0x0000001d006e7308 */ /* 0x000fe20000002400 */
[C---:B---3--:R-:W-:Y:S07]  /*10490*/  HMMA.16816.F32.BF16 R16, R4.reuse, R36, RZ ;  /* 0x000000240410723c */ /* 0x048fee00000418ff */
[----:B------:R-:W3:Y:S01]  /*104a0*/  MUFU.TANH R111, R30 ;  /* 0x0000001e006f7308 */ /* 0x000ee20000002400 */
[----:B------:R-:W-:Y:S07]  /*104b0*/  HMMA.16816.F32.BF16 R36, R4, R38, RZ ;  /* 0x000000260424723c */ /* 0x000fee00000418ff */
[----:B------:R5:W3:Y:S05]  /*104c0*/  MUFU.TANH R45, R31 ;  /* 0x0000001f002d7308 */ /* 0x000aea0000002400 */
[C---:B--2---:R-:W-:Y:S03]  /*104d0*/  HMMA.16816.F32.BF16 R16, R12.reuse, R20, R16 ;  /* 0x000000140c10723c */ /* 0x044fe60000041810 */
[----:B------:R-:W-:Y:S05]  /*104e0*/  MUFU.TANH R109, R8 ;  /* 0x00000008006d7308 */ /* 0x000fea0000002400 */
[----:B------:R-:W-:Y:S01]  /*104f0*/  HMMA.16816.F32.BF16 R36, R12, R22, R36 ;  /* 0x000000160c24723c */ /* 0x000fe20000041824 */
[----:B------:R-:W-:Y:S02]  /*10500*/  LDSM.16.M88.4 R20, [R167+0x2400] ;  /* 0x00240000a714783b */ /* 0x000fe40000000200 */
[----:B------:R-:W-:Y:S02]  /*10510*/  MUFU.TANH R108, R9 ;  /* 0x00000009006c7308 */ /* 0x000fe40000002400 */
[----:B-----5:R-:W2:Y:S06]  /*10520*/  LDSM.16.M88.4 R28, [R164+0x2000] ;  /* 0x00200000a41c783b */ /* 0x020eac0000000200 */
[----:B------:R-:W5:Y:S01]  /*10530*/  MUFU.TANH R50, R10 ;  /* 0x0000000a00327308 */ /* 0x000f620000002400 */
[----:B------:R-:W-:Y:S01]  /*10540*/  FMUL.FTZ R16, R16, UR11 ;  /* 0x0000000b10107c20 */ /* 0x000fe20008410000 */
[----:B------:R-:W-:Y:S01]  /*10550*/  FMUL.FTZ R17, R17, UR11 ;  /* 0x0000000b11117c20 */ /* 0x000fe20008410000 */
[----:B------:R-:W-:Y:S01]  /*10560*/  FMUL.FTZ R18, R18, UR11 ;  /* 0x0000000b12127c20 */ /* 0x000fe20008410000 */
[----:B------:R-:W-:-:S04]  /*10570*/  FMUL.FTZ R19, R19, UR11 ;  /* 0x0000000b13137c20 */ /* 0x000fc80008410000 */
[----:B------:R1:W5:Y:S01]  /*10580*/  MUFU.TANH R49, R11 ;  /* 0x0000000b00317308 */ /* 0x0003620000002400 */
[----:B------:R-:W-:Y:S01]  /*10590*/  FMUL.FTZ R36, R36, UR11 ;  /* 0x0000000b24247c20 */ /* 0x000fe20008410000 */
[----:B------:R-:W-:Y:S01]  /*105a0*/  FMUL.FTZ R37, R37, UR11 ;  /* 0x0000000b25257c20 */ /* 0x000fe20008410000 */
[----:B------:R-:W-:Y:S01]  /*105b0*/  FMUL.FTZ R38, R38, UR11 ;  /* 0x0000000b26267c20 */ /* 0x000fe20008410000 */
[----:B------:R-:W-:-:S04]  /*105c0*/  FMUL.FTZ R39, R39, UR11 ;  /* 0x0000000b27277c20 */ /* 0x000fc80008410000 */
[----:B------:R-:W5:Y:S08]  /*105d0*/  MUFU.TANH R112, R16 ;  /* 0x0000001000707308 */ /* 0x000f700000002400 */
[----:B------:R-:W-:Y:S01]  /*105e0*/  MUFU.TANH R48, R17 ;  /* 0x0000001100307308 */ /* 0x000fe20000002400 */
[C---:B-1----:R-:W-:Y:S07]  /*105f0*/  HMMA.16816.F32.BF16 R8, R4.reuse, R24, RZ ;  /* 0x000000180408723c */ /* 0x042fee00000418ff */
[----:B------:R-:W1:Y:S01]  /*10600*/  MUFU.TANH R117, R18 ;  /* 0x0000001200757308 */ /* 0x000e620000002400 */
[----:B------:R-:W-:Y:S07]  /*10610*/  HMMA.16816.F32.BF16 R24, R4, R26, RZ ;  /* 0x0000001a0418723c */ /* 0x000fee00000418ff */
[----:B------:R4:W1:Y:S05]  /*10620*/  MUFU.TANH R122, R19 ;  /* 0x00000013007a7308 */ /* 0x00086a0000002400 */
[C---:B--2---:R-:W-:Y:S03]  /*10630*/  HMMA.16816.F32.BF16 R8, R12.reuse, R28, R8 ;  /* 0x0000001c0c08723c */ /* 0x044fe60000041808 */
[----:B------:R-:W-:Y:S05]  /*10640*/  MUFU.TANH R119, R36 ;  /* 0x0000002400777308 */ /* 0x000fea0000002400 */
[----:B------:R-:W-:Y:S03]  /*10650*/  HMMA.16816.F32.BF16 R24, R12, R30, R24 ;  /* 0x0000001e0c18723c */ /* 0x000fe60000041818 */
[----:B------:R-:W-:Y:S01]  /*10660*/  MUFU.TANH R118, R37 ;  /* 0x0000002500767308 */ /* 0x000fe20000002400 */
[----:B----4-:R-:W2:Y:S04]  /*10670*/  LDSM.16.M88.4 R16, [R164+0x2400] ;  /* 0x00240000a410783b */ /* 0x010ea80000000200 */
[C---:B------:R-:W-:Y:S03]  /*10680*/  HMMA.16816.F32.BF16 R28, R4.reuse, R20, RZ ;  /* 0x00000014041c723c */ /* 0x040fe600000418ff */
[----:B------:R-:W4:Y:S01]  /*10690*/  MUFU.TANH R121, R38 ;  /* 0x0000002600797308 */ /* 0x000f220000002400 */
[----:B------:R-:W-:Y:S01]  /*106a0*/  FMUL.FTZ R8, R8, UR11 ;  /* 0x0000000b08087c20 */ /* 0x000fe20008410000 */
[----:B------:R-:W-:Y:S01]  /*106b0*/  FMUL.FTZ R9, R9, UR11 ;  /* 0x0000000b09097c20 */ /* 0x000fe20008410000 */
[----:B------:R-:W-:Y:S01]  /*106c0*/  FMUL.FTZ R10, R10, UR11 ;  /* 0x0000000b0a0a7c20 */ /* 0x000fe20008410000 */
[----:B------:R-:W-:Y:S01]  /*106d0*/  FMUL.FTZ R11, R11, UR11 ;  /* 0x0000000b0b0b7c20 */ /* 0x000fe20008410000 */
[----:B------:R-:W-:Y:S03]  /*106e0*/  HMMA.16816.F32.BF16 R20, R4, R22, RZ ;  /* 0x000000160414723c */ /* 0x000fe600000418ff */
[----:B------:R3:W4:Y:S01]  /*106f0*/  MUFU.TANH R120, R39 ;  /* 0x0000002700787308 */ /* 0x0007220000002400 */
        /* <DEDUP_REMOVED lines=8> */
[C---:B--2---:R-:W-:Y:S07]  /*10780*/  HMMA.16816.F32.BF16 R28, R12.reuse, R16, R28 ;  /* 0x000000100c1c723c */ /* 0x044fee000004181c */
[----:B------:R2:W-:Y:S01]  /*10790*/  MUFU.TANH R204, R27 ;  /* 0x0000001b00cc7308 */ /* 0x0005e20000002400 */
[----:B------:R-:W-:Y:S07]  /*107a0*/  HMMA.16816.F32.BF16 R20, R12, R18, R20 ;  /* 0x000000120c14723c */ /* 0x000fee0000041814 */
[----:B------:R-:W-:Y:S04]  /*107b0*/  MUFU.TANH R210, R8 ;  /* 0x0000000800d27308 */ /* 0x000fe80000002400 */
[----:B------:R-:W-:Y:S01]  /*107c0*/  FMUL.FTZ R28, R28, UR11 ;  /* 0x0000000b1c1c7c20 */ /* 0x000fe20008410000 */
[----:B------:R-:W-:Y:S01]  /*107d0*/  FMUL.FTZ R29, R29, UR11 ;  /* 0x0000000b1d1d7c20 */ /* 0x000fe20008410000 */
[----:B------:R-:W-:Y:S01]  /*107e0*/  FMUL.FTZ R30, R30, UR11 ;  /* 0x0000000b1e1e7c20 */ /* 0x000fe20008410000 */
[----:B------:R-:W-:Y:S01]  /*107f0*/  FMUL.FTZ R31, R31, UR11 ;  /* 0x0000000b1f1f7c20 */ /* 0x000fe20008410000 */
[----:B------:R-:W4:Y:S01]  /*10800*/  MUFU.TANH R130, R9 ;  /* 0x0000000900827308 */ /* 0x000f220000002400 */
[----:B--2---:R-:W-:Y:S03]  /*10810*/  LDSM.16.M88.4 R24, [R167+0x2c00] ;  /* 0x002c0000a718783b */ /* 0x004fe60000000200 */
[----:B------:R-:W-:Y:S01]  /*10820*/  FMUL.FTZ R20, R20, UR11 ;  /* 0x0000000b14147c20 */ /* 0x000fe20008410000 */
[----:B------:R-:W-:Y:S01]  /*10830*/  FMUL.FTZ R21, R21, UR11 ;  /* 0x0000000b15157c20 */ /* 0x000fe20008410000 */
[----:B------:R-:W-:Y:S01]  /*10840*/  FMUL.FTZ R22, R22, UR11 ;  /* 0x0000000b16167c20 */ /* 0x000fe20008410000 */
[----:B------:R-:W-:Y:S01]  /*10850*/  FMUL.FTZ R23, R23, UR11 ;  /* 0x0000000b17177c20 */ /* 0x000fe20008410000 */
[----:B------:R-:W-:Y:S01]  /*10860*/  MUFU.TANH R207, R10 ;  /* 0x0000000a00cf7308 */ /* 0x000fe20000002400 */
[C---:B---3--:R-:W-:Y:S07]  /*10870*/  HMMA.16816.F32.BF16 R16, R4.reuse, R36, RZ ;  /* 0x000000240410723c */ /* 0x048fee00000418ff */
[----:B------:R2:W3:Y:S01]  /*10880*/  MUFU.TANH R206, R11 ;  /* 0x0000000b00ce7308 */ /* 0x0004e20000002400 */
[----:B------:R-:W-:Y:S07]  /*10890*/  HMMA.16816.F32.BF16 R36, R4, R38, RZ ;  /* 0x000000260424723c */ /* 0x000fee00000418ff */
[----:B------:R-:W3:Y:S08]  /*108a0*/  MUFU.TANH R203, R28 ;  /* 0x0000001c00cb7308 */ /* 0x000ef00000002400 */
[----:B------:R-:W-:Y:S01]  /*108b0*/  MUFU.TANH R202, R29 ;  /* 0x0000001d00ca7308 */ /* 0x000fe20000002400 */
[----:B--2---:R-:W2:Y:S07]  /*108c0*/  LDSM.16.M88.4 R8, [R164+0x2800] ;  /* 0x00280000a408783b */ /* 0x004eae0000000200 */
[----:B------:R-:W3:Y:S08]  /*108d0*/  MUFU.TANH R198, R30 ;  /* 0x0000001e00c67308 */ /* 0x000ef00000002400 */
[----:B------:R5:W3:Y:S08]  /*108e0*/  MUFU.TANH R197, R31 ;  /* 0x0000001f00c57308 */ /* 0x000af00000002400 */
[----:B------:R-:W-:Y:S08]  /*108f0*/  MUFU.TANH R201, R20 ;  /* 0x0000001400c97308 */ /* 0x000ff00000002400 */
[----:B------:R-:W-:Y:S01]  /*10900*/  MUFU.TANH R200, R21 ;  /* 0x0000001500c87308 */ /* 0x000fe20000002400 */
[----:B-----5:R-:W5:Y:S07]  /*10910*/  LDSM.16.M88.4 R28, [R164+0x2c00] ;  /* 0x002c0000a41c783b */ /* 0x020f6e0000000200 */
[----:B------:R-:W3:Y:S01]  /*10920*/  MUFU.TANH R195, R22 ;  /* 0x0000001600c37308 */ /* 0x000ee20000002400 */
[C---:B--2---:R-:W-:Y:S07]  /*10930*/  HMMA.16816.F32.BF16 R16, R12.reuse, R8, R16 ;  /* 0x000000080c10723c */ /* 0x044fee0000041810 */
[----:B------:R2:W3:Y:S01]  /*10940*/  MUFU.TANH R194, R23 ;  /* 0x0000001700c27308 */ /* 0x0004e20000002400 */
[----:B------:R-:W-:Y:S01]  /*10950*/  HMMA.16816.F32.BF16 R36, R12, R10, R36 ;  /* 0x0000000a0c24723c */ /* 0x000fe20000041824 */
[----:B------:R-:W1:Y:S10]  /*10960*/  LDSM.16.M88.4 R8, [R167+0x3000] ;  /* 0x00300000a708783b */ /* 0x000e740000000200 */
[----:B------:R-:W-:Y:S01]  /*10970*/  FMUL.FTZ R16, R16, UR11 ;  /* 0x0000000b10107c20 */ /* 0x000fe20008410000 */
[----:B------:R-:W-:Y:S01]  /*10980*/  FMUL.FTZ R17, R17, UR11 ;  /* 0x0000000b11117c20 */ /* 0x000fe20008410000 */
[----:B------:R-:W-:Y:S01]  /*10990*/  FMUL.FTZ R18, R18, UR11 ;  /* 0x0000000b12127c20 */ /* 0x000fe20008410000 */
[----:B------:R-:W-:Y:S01]  /*109a0*/  FMUL.FTZ R19, R19, UR11 ;  /* 0x0000000b13137c20 */ /* 0x000fe20008410000 */
[----:B------:R-:W3:Y:S01]  /*109b0*/  MUFU.TANH R199, R16 ;  /* 0x0000001000c77308 */ /* 0x000ee20000002400 */
[C---:B--2---:R-:W-:Y:S03]  /*109c0*/  HMMA.16816.F32.BF16 R20, R4.reuse, R24, RZ ;  /* 0x000000180414723c */ /* 0x044fe600000418ff */
[----:B------:R-:W-:Y:S01]  /*109d0*/  FMUL.FTZ R36, R36, UR11 ;  /* 0x0000000b24247c20 */ /* 0x000fe20008410000 */
[----:B------:R-:W-:Y:S01]  /*109e0*/  FMUL.FTZ R37, R37, UR11 ;  /* 0x0000000b25257c20 */ /* 0x000fe20008410000 */
[----:B------:R-:W-:Y:S01]  /*109f0*/  FMUL.FTZ R38, R38, UR11 ;  /* 0x0000000b26267c20 */ /* 0x000fe20008410000 */
[----:B------:R-:W-:Y:S01]  /*10a00*/  FMUL.FTZ R39, R39, UR11 ;  /* 0x0000000b27277c20 */ /* 0x000fe20008410000 */
[----:B------:R-:W-:Y:S01]  /*10a10*/  MUFU.TANH R196, R17 ;  /* 0x0000001100c47308 */ /* 0x000fe20000002400 */
[----:B------:R-:W-:Y:S07]  /*10a20*/  HMMA.16816.F32.BF16 R24, R4, R26, RZ ;  /* 0x0000001a0418723c */ /* 0x000fee00000418ff */
[----:B------:R-:W2:Y:S05]  /*10a30*/  MUFU.TANH R191, R18 ;  /* 0x0000001200bf7308 */ /* 0x000eaa0000002400 */
[C---:B-----5:R-:W-:Y:S03]  /*10a40*/  HMMA.16816.F32.BF16 R20, R12.reuse, R28, R20 ;  /* 0x0000001c0c14723c */ /* 0x060fe60000041814 */
[----:B------:R5:W2:Y:S05]  /*10a50*/  MUFU.TANH R190, R19 ;  /* 0x0000001300be7308 */ /* 0x000aaa0000002400 */
[----:B------:R-:W-:Y:S03]  /*10a60*/  HMMA.16816.F32.BF16 R24, R12, R30, R24 ;  /* 0x0000001e0c18723c */ /* 0x000fe60000041818 */
[----:B------:R-:W-:Y:S05]  /*10a70*/  MUFU.TANH R193, R36 ;  /* 0x0000002400c17308 */ /* 0x000fea0000002400 */
[----:B-1----:R-:W-:Y:S03]  /*10a80*/  HMMA.16816.F32.BF16 R28, R4, R8, RZ ;  /* 0x00000008041c723c */ /* 0x002fe600000418ff */
[----:B------:R-:W-:Y:S01]  /*10a90*/  FMUL.FTZ R20, R20, UR11 ;  /* 0x0000000b14147c20 */ /* 0x000fe20008410000 */
[----:B------:R-:W-:Y:S01]  /*10aa0*/  FMUL.FTZ R21, R21, UR11 ;  /* 0x0000000b15157c20 */ /* 0x000fe20008410000 */
[----:B------:R-:W-:Y:S01]  /*10ab0*/  FMUL.FTZ R22, R22, UR11 ;  /* 0x0000000b16167c20 */ /* 0x000fe20008410000 */
[----:B------:R-:W-:Y:S01]  /*10ac0*/  FMUL.FTZ R23, R23, UR11 ;  /* 0x0000000b17177c20 */ /* 0x000fe20008410000 */
[----:B-----5:R-:W1:Y:S01]  /*10ad0*/  LDSM.16.M88.4 R16, [R164+0x3000] ;  /* 0x00300000a410783b */ /* 0x020e620000000200 */
        /* <DEDUP_REMOVED lines=9> */
[----:B-1----:R-:W-:Y:S07]  /*10b70*/  HMMA.16816.F32.BF16 R28, R12, R16, R28 ;  /* 0x000000100c1c723c */ /* 0x002fee000004181c */
[----:B------:R-:W1:Y:S01]  /*10b80*/  MUFU.TANH R189, R38 ;  /* 0x0000002600bd7308 */ /* 0x000e620000002400 */
[----:B-----5:R-:W5:Y:S07]  /*10b90*/  LDSM.16.M88.4 R20, [R167+0x3400] ;  /* 0x00340000a714783b */ /* 0x020f6e0000000200 */
[----:B------:R4:W1:Y:S08]  /*10ba0*/  MUFU.TANH R188, R39 ;  /* 0x0000002700bc7308 */ /* 0x0008700000002400 */
[----:B------:R-:W-:Y:S01]  /*10bb0*/  MUFU.TANH R183, R24 ;  /* 0x0000001800b77308 */ /* 0x000fe20000002400 */
[----:B------:R-:W-:Y:S01]  /*10bc0*/  FMUL.FTZ R28, R28, UR11 ;  /* 0x0000000b1c1c7c20 */ /* 0x000fe20008410000 */
[----:B------:R-:W-:Y:S01]  /*10bd0*/  FMUL.FTZ R29, R29, UR11 ;  /* 0x0000000b1d1d7c20 */ /* 0x000fe20008410000 */
[----:B------:R-:W-:Y:S01]  /*10be0*/  FMUL.FTZ R30, R30, UR11 ;  /* 0x0000000b1e1e7c20 */ /* 0x000fe20008410000 */
[----:B------:R-:W-:-:S04]  /*10bf0*/  FMUL.FTZ R31, R31, UR11 ;  /* 0x0000000b1f1f7c20 */ /* 0x000fc80008410000 */
[----:B------:R-:W-:Y:S01]  /*10c00*/  MUFU.TANH R163, R25 ;  /* 0x0000001900a37308 */ /* 0x000fe20000002400 */
[----:B----4-:R-:W-:Y:S01]  /*10c10*/  HMMA.16816.F32.BF16 R36, R4, R10, RZ ;  /* 0x0000000a0424723c */ /* 0x010fe200000418ff */
[----:B------:R-:W4:Y:S06]  /*10c20*/  LDSM.16.M88.4 R8, [R164+0x3400] ;  /* 0x00340000a408783b */ /* 0x000f2c0000000200 */
[----:B------:R-:W1:Y:S08]  /*10c30*/  MUFU.TANH R160, R26 ;  /* 0x0000001a00a07308 */ /* 0x000e700000002400 */
[----:B------:R3:W1:Y:S05]  /*10c40*/  MUFU.TANH R159, R27 ;  /* 0x0000001b009f7308 */ /* 0x00066a0000002400 */
[----:B------:R-:W-:Y:S03]  /*10c50*/  HMMA.16816.F32.BF16 R36, R12, R18, R36 ;  /* 0x000000120c24723c */ /* 0x000fe60000041824 */
[----:B------:R-:W-:Y:S05]  /*10c60*/  MUFU.TANH R158, R28 ;  /* 0x0000001c009e7308 */ /* 0x000fea0000002400 */
[C---:B-----5:R-:W-:Y:S03]  /*10c70*/  HMMA.16816.F32.BF16 R16, R4.reuse, R20, RZ ;  /* 0x000000140410723c */ /* 0x060fe600000418ff */
[----:B------:R-:W5:Y:S01]  /*10c80*/  MUFU.TANH R157, R29 ;  /* 0x0000001d009d7308 */ /* 0x000f620000002400 */
[----:B---3--:R-:W3:Y:S04]  /*10c90*/  LDSM.16.M88.4 R24, [R167+0x3800] ;  /* 0x00380000a718783b */ /* 0x008ee80000000200 */
[----:B------:R-:W-:Y:S03]  /*10ca0*/  HMMA.16816.F32.BF16 R20, R4, R22, RZ ;  /* 0x000000160414723c */ /* 0x000fe600000418ff */
[----:B------:R-:W-:Y:S01]  /*10cb0*/  MUFU.TANH R153, R30 ;  /* 0x0000001e00997308 */ /* 0x000fe20000002400 */
[----:B------:R-:W-:Y:S01]  /*10cc0*/  FMUL.FTZ R38, R38, UR11 ;  /* 0x0000000b26267c20 */ /* 0x000fe20008410000 */
[----:B------:R-:W-:Y:S01]  /*10cd0*/  FMUL.FTZ R39, R39, UR11 ;  /* 0x0000000b27277c20 */ /* 0x000fe20008410000 */
[----:B------:R-:W-:Y:S01]  /*10ce0*/  FMUL.FTZ R37, R37, UR11 ;  /* 0x0000000b25257c20 */ /* 0x000fe20008410000 */
[----:B------:R-:W-:-:S04]  /*10cf0*/  FMUL.FTZ R36, R36, UR11 ;  /* 0x0000000b24247c20 */ /* 0x000fc80008410000 */
[----:B------:R2:W5:Y:S01]  /*10d00*/  MUFU.TANH R152, R31 ;  /* 0x0000001f00987308 */ /* 0x0005620000002400 */
[----:B----4-:R-:W-:Y:S01]  /*10d10*/  HMMA.16816.F32.BF16 R16, R12, R8, R16 ;  /* 0x000000080c10723c */ /* 0x010fe20000041810 */
[C---:B------:R-:W-:Y:S02]  /*10d20*/  VIADD R9, R42.reuse, 0xfffffe00 ;  /* 0xfffffe002a097836 */ /* 0x040fe40000000000 */
[----:B------:R-:W-:-:S03]  /*10d30*/  VIADD R8, R42, 0xfffffe01 ;  /* 0xfffffe012a087836 */ /* 0x000fc60000000000 */
[CC--:B------:R-:W-:Y:S01]  /*10d40*/  ISETP.GE.AND P2, PT, R9.reuse, R35.reuse, PT ;  /* 0x000000230900720c */ /* 0x0c0fe20003f46270 */
[----:B------:R-:W4:Y:S01]  /*10d50*/  MUFU.TANH R150, R38 ;  /* 0x0000002600967308 */ /* 0x000f220000002400 */
[-C--:B------:R-:W-:Y:S01]  /*10d60*/  ISETP.GE.AND P0, PT, R9, R34.reuse, PT ;  /* 0x000000220900720c */ /* 0x080fe20003f06270 */
[----:B------:R-:W-:Y:S01]  /*10d70*/  VIADD R9, R42, 0xfffffe09 ;  /* 0xfffffe092a097836 */ /* 0x000fe20000000000 */
[----:B------:R-:W-:Y:S01]  /*10d80*/  FSEL R93, R47, -INF , !P2 ;  /* 0xff8000002f5d7808 */ /* 0x000fe20005000000 */
[----:B------:R-:W-:Y:S01]  /*10d90*/  HMMA.16816.F32.BF16 R20, R12, R10, R20 ;  /* 0x0000000a0c14723c */ /* 0x000fe20000041814 */
[-C--:B------:R-:W-:Y:S02]  /*10da0*/  ISETP.GE.AND P1, PT, R8, R35.reuse, PT ;  /* 0x000000230800720c */ /* 0x080fe40003f26270 */
[C---:B------:R-:W-:Y:S01]  /*10db0*/  ISETP.GE.AND P6, PT, R9.reuse, R35, PT ;  /* 0x000000230900720c */ /* 0x040fe20003fc6270 */
[----:B------:R-:W-:Y:S01]  /*10dc0*/  MUFU.TANH R131, R39 ;  /* 0x0000002700837308 */ /* 0x000fe20000002400 */
[----:B--2---:R-:W2:Y:S01]  /*10dd0*/  LDSM.16.M88.4 R28, [R164+0x3800] ;  /* 0x00380000a41c783b */ /* 0x004ea20000000200 */
[-C--:B------:R-:W-:Y:S01]  /*10de0*/  ISETP.GE.AND P2, PT, R9, R34.reuse, PT ;  /* 0x000000220900720c */ /* 0x080fe20003f46270 */
[----:B------:R-:W-:Y:S01]  /*10df0*/  VIADD R9, R42, 0xfffffe11 ;  /* 0xfffffe112a097836 */ /* 0x000fe20000000000 */
[----:B------:R-:W-:Y:S01]  /*10e00*/  ISETP.GE.AND P3, PT, R8, R34, PT ;  /* 0x000000220800720c */ /* 0x000fe20003f66270 */
[----:B------:R-:W-:-:S02]  /*10e10*/  VIADD R8, R42, 0xfffffe08 ;  /* 0xfffffe082a087836 */ /* 0x000fc40000000000 */
[----:B------:R-:W-:Y:S01]  /*10e20*/  FMUL.FTZ R16, R16, UR11 ;  /* 0x0000000b10107c20 */ /* 0x000fe20008410000 */
[----:B------:R-:W-:Y:S01]  /*10e30*/  FMUL.FTZ R17, R17, UR11 ;  /* 0x0000000b11117c20 */ /* 0x000fe20008410000 */
[----:B------:R-:W-:Y:S01]  /*10e40*/  FMUL.FTZ R18, R18, UR11 ;  /* 0x0000000b12127c20 */ /* 0x000fe20008410000 */
[----:B------:R-:W-:Y:S01]  /*10e50*/  FSEL R81, R46, -INF , !P0 ;  /* 0xff8000002e517808 */ /* 0x000fe20004000000 */
[----:B------:R-:W-:Y:S01]  /*10e60*/  MUFU.TANH R154, R16 ;  /* 0x00000010009a7308 */ /* 0x000fe20000002400 */
[CC--:B------:R-:W-:Y:S01]  /*10e70*/  ISETP.GE.AND P4, PT, R8.reuse, R35.reuse, PT ;  /* 0x000000230800720c */ /* 0x0c0fe20003f86270 */
[----:B------:R-:W-:Y:S01]  /*10e80*/  FMUL.FTZ R126, R19, UR11 ;  /* 0x0000000b137e7c20 */ /* 0x000fe20008410000 */
[----:B------:R-:W-:Y:S02]  /*10e90*/  @P6 LOP3.LUT R3, R3, 0x2, RZ, 0xfc, !PT ;  /* 0x0000000203036812 */ /* 0x000fe400078efcff */
[-C--:B------:R-:W-:Y:S01]  /*10ea0*/  ISETP.GE.AND P5, PT, R8, R34.reuse, PT ;  /* 0x000000220800720c */ /* 0x080fe20003fa6270 */
[----:B------:R-:W-:Y:S01]  /*10eb0*/  VIADD R8, R42, 0xfffffe10 ;  /* 0xfffffe102a087836 */ /* 0x000fe20000000000 */
[----:B------:R-:W-:Y:S01]  /*10ec0*/  LOP3.LUT R3, R3, 0xfffffffe, RZ, 0xc0, !PT ;  /* 0xfffffffe03037812 */ /* 0x000fe200078ec0ff */
[----:B------:R-:W-:Y:S01]  /*10ed0*/  MUFU.TANH R151, R17 ;  /* 0x0000001100977308 */ /* 0x000fe20000002400 */
[----:B------:R-:W-:Y:S01]  /*10ee0*/  FSEL R83, R83, -INF , !P4 ;  /* 0xff80000053537808 */ /* 0x000fe20006000000 */
[----:B------:R-:W-:Y:S01]  /*10ef0*/  FMUL.FTZ R21, R21, UR11 ;  /* 0x0000000b15157c20 */ /* 0x000fe20008410000 */
[----:B------:R-:W-:Y:S01]  /*10f00*/  @P2 LOP3.LUT R3, R3, 0x1, RZ, 0xfc, !PT ;  /* 0x0000000103032812 */ /* 0x000fe200078efcff */
[----:B------:R-:W-:Y:S01]  /*10f10*/  FMUL.FTZ R20, R20, UR11 ;  /* 0x0000000b14147c20 */ /* 0x000fe20008410000 */
[----:B------:R-:W-:Y:S01]  /*10f20*/  ISETP.GE.AND P6, PT, R8, R35, PT ;  /* 0x000000230800720c */ /* 0x000fe20003fc6270 */
[----:B------:R-:W-:Y:S01]  /*10f30*/  FMUL.FTZ R22, R22, UR11 ;  /* 0x0000000b16167c20 */ /* 0x000fe20008410000 */
[----:B------:R-:W-:Y:S01]  /*10f40*/  ISETP.GE.AND P0, PT, R8, R34, PT ;  /* 0x000000220800720c */ /* 0x000fe20003f06270 */
[----:B------:R-:W-:Y:S01]  /*10f50*/  VIADD R8, R42, 0xfffffe18 ;  /* 0xfffffe182a087836 */ /* 0x000fe20000000000 */
[----:B------:R-:W-:Y:S01]  /*10f60*/  LOP3.LUT P4, RZ, R3, 0x2, RZ, 0xc0, !PT ;  /* 0x0000000203ff7812 */ /* 0x000fe2000788c0ff */
[----:B------:R3:W-:Y:S01]  /*10f70*/  MUFU.TANH R127, R18 ;  /* 0x00000012007f7308 */ /* 0x0007e20000002400 */
[----:B------:R-:W-:Y:S01]  /*10f80*/  FSEL R92, R43, -INF , !P3 ;  /* 0xff8000002b5c7808 */ /* 0x000fe20005800000 */
[----:B------:R-:W-:Y:S01]  /*10f90*/  FMUL.FTZ R23, R23, UR11 ;  /* 0x0000000b17177c20 */ /* 0x000fe20008410000 */
[----:B------:R-:W-:-:S02]  /*10fa0*/  FSEL R82, R82, -INF , !P4 ;  /* 0xff80000052527808 */ /* 0x000fc40006000000 */
[----:B------:R-:W-:Y:S02]  /*10fb0*/  FSEL R95, R95, -INF , !P5 ;  /* 0xff8000005f5f7808 */ /* 0x000fe40006800000 */
[CC--:B------:R-:W-:Y:S01]  /*10fc0*/  ISETP.GE.AND P3, PT, R8.reuse, R35.reuse, PT ;  /* 0x000000230800720c */ /* 0x0c0fe20003f66270 */
[----:B------:R1:W-:Y:S01]  /*10fd0*/  MUFU.TANH R128, R21 ;  /* 0x0000001500807308 */ /* 0x0003e20000002400 */
[----:B------:R-:W-:Y:S01]  /*10fe0*/  ISETP.GE.AND P4, PT, R8, R34, PT ;  /* 0x000000220800720c */ /* 0x000fe20003f86270 */
[----:B------:R-:W-:Y:S01]  /*10ff0*/  VIADD R8, R42, 0xfffffe19 ;  /* 0xfffffe192a087836 */ /* 0x000fe20000000000 */
[----:B------:R-:W-:Y:S02]  /*11000*/  LOP3.LUT P5, RZ, R3, 0x1, RZ, 0xc0, !PT ;  /* 0x0000000103ff7812 */ /* 0x000fe400078ac0ff */
[----:B------:R-:W-:Y:S02]  /*11010*/  FSEL R80, R44, -INF , !P1 ;  /* 0xff8000002c507808 */ /* 0x000fe40004800000 */
[----:B------:R-:W-:Y:S01]  /*11020*/  FSEL R94, R94, -INF , !P5 ;  /* 0xff8000005e5e7808 */ /* 0x000fe20006800000 */
[----:B------:R5:W-:Y:S01]  /*11030*/  MUFU.TANH R129, R20 ;  /* 0x0000001400817308 */ /* 0x000be20000002400 */
[----:B------:R-:W-:Y:S01]  /*11040*/  FSEL R105, R105, -INF , !P6 ;  /* 0xff80000069697808 */ /* 0x000fe20007000000 */
[----:B---3--:R-:W-:Y:S01]  /*11050*/  HMMA.16816.F32.BF16 R16, R4, R24, RZ ;  /* 0x000000180410723c */ /* 0x008fe200000418ff */
[----:B------:R-:W-:-:S02]  /*11060*/  ISETP.GE.AND P1, PT, R9, R35, PT ;  /* 0x000000230900720c */ /* 0x000fc40003f26270 */
[-C--:B------:R-:W-:Y:S02]  /*11070*/  ISETP.GE.AND P2, PT, R9, R34.reuse, PT ;  /* 0x000000220900720c */ /* 0x080fe40003f46270 */
[C---:B------:R-:W-:Y:S01]  /*11080*/  ISETP.GE.AND P5, PT, R8.reuse, R35, PT ;  /* 0x000000230800720c */ /* 0x040fe20003fa6270 */
[----:B------:R-:W-:Y:S01]  /*11090*/  MUFU.TANH R125, R22 ;  /* 0x00000016007d7308 */ /* 0x000fe20000002400 */
[-C--:B------:R-:W-:Y:S01]  /*110a0*/  ISETP.GE.AND P6, PT, R8, R34.reuse, PT ;  /* 0x000000220800720c */ /* 0x080fe20003fc6270 */
[----:B-1----:R-:W-:Y:S01]  /*110b0*/  VIADD R21, R42, 0xfffffe20 ;  /* 0xfffffe202a157836 */ /* 0x002fe20000000000 */
[----:B------:R-:W1:Y:S01]  /*110c0*/  LDSM.16.M88.4 R8, [R167+0x3c00] ;  /* 0x003c0000a708783b */ /* 0x000e620000000200 */
[----:B------:R-:W-:Y:S01]  /*110d0*/  FSEL R90, R90, -INF , !P0 ;  /* 0xff8000005a5a7808 */ /* 0x000fe20004000000 */
[----:B------:R-:W-:Y:S01]  /*110e0*/  HMMA.16816.F32.BF16 R24, R4, R26, RZ ;  /* 0x0000001a0418723c */ /* 0x000fe200000418ff */
[----:B------:R-:W-:Y:S02]  /*110f0*/  FSEL R87, R87, -INF , !P1 ;  /* 0xff80000057577808 */ /* 0x000fe40004800000 */
[----:B------:R-:W-:Y:S01]  /*11100*/  ISETP.GE.AND P0, PT, R21, R34, PT ;  /* 0x000000221500720c */ /* 0x000fe20003f06270 */
[----:B------:R3:W-:Y:S01]  /*11110*/  MUFU.TANH R124, R23 ;  /* 0x00000017007c7308 */ /* 0x0007e20000002400 */
[----:B-----5:R-:W-:-:S02]  /*11120*/  P2R R20, PR, RZ, 0x20 ;  /* 0x00000020ff147803 */ /* 0x020fc40000000000 */
[-C--:B------:R-:W-:Y:S01]  /*11130*/  ISETP.GE.AND P5, PT, R21, R35.reuse, PT ;  /* 0x000000231500720c */ /* 0x080fe20003fa6270 */
[----:B------:R-:W-:Y:S01]  /*11140*/  VIADD R21, R42, 0xfffffe21 ;  /* 0xfffffe212a157836 */ /* 0x000fe20000000000 */
[----:B--2---:R-:W-:Y:S01]  /*11150*/  HMMA.16816.F32.BF16 R16, R12, R28, R16 ;  /* 0x0000001c0c10723c */ /* 0x004fe20000041810 */
[----:B------:R-:W-:Y:S01]  /*11160*/  FSEL R96, R96, -INF , !P2 ;  /* 0xff80000060607808 */ /* 0x000fe20005000000 */
[C---:B------:R-:W-:Y:S01]  /*11170*/  VIADD R29, R42.reuse, 0xfffffe29 ;  /* 0xfffffe292a1d7836 */ /* 0x040fe20000000000 */
[----:B------:R-:W-:Y:S01]  /*11180*/  FSEL R101, R101, -INF , !P4 ;  /* 0xff80000065657808 */ /* 0x000fe20006000000 */
[----:B------:R-:W-:Y:S01]  /*11190*/  VIADD R28, R42, 0xfffffe28 ;  /* 0xfffffe282a1c7836 */ /* 0x000fe20000000000 */
[C---:B------:R-:W-:Y:S01]  /*111a0*/  ISETP.GE.AND P1, PT, R21.reuse, R35, PT ;  /* 0x000000231500720c */ /* 0x040fe20003f26270 */
[----:B------:R-:W-:Y:S01]  /*111b0*/  MUFU.TANH R155, R37 ;  /* 0x00000025009b7308 */ /* 0x000fe20000002400 */
[----:B------:R-:W-:Y:S02]  /*111c0*/  ISETP.GE.AND P2, PT, R21, R34, PT ;  /* 0x000000221500720c */ /* 0x000fe40003f46270 */
[----:B------:R-:W-:-:S02]  /*111d0*/  ISETP.NE.AND P4, PT, R20, RZ, PT ;  /* 0x000000ff1400720c */ /* 0x000fc40003f85270 */
[----:B------:R-:W-:Y:S01]  /*111e0*/  FSEL R113, R113, -INF , !P5 ;  /* 0xff80000071717808 */ /* 0x000fe20006800000 */
[----:B------:R-:W-:Y:S01]  /*111f0*/  HMMA.16816.F32.BF16 R24, R12, R30, R24 ;  /* 0x0000001e0c18723c */ /* 0x000fe20000041818 */
[----:B---3--:R-:W2:Y:S01]  /*11200*/  LDSM.16.M88.4 R20, [R164+0x3c00] ;  /* 0x003c0000a414783b */ /* 0x008ea20000000200 */
[----:B------:R-:W-:Y:S01]  /*11210*/  FSEL R111, R111, -INF , !P0 ;  /* 0xff8000006f6f7808 */ /* 0x000fe20004000000 */
[----:B------:R-:W3:Y:S01]  /*11220*/  MUFU.TANH R156, R36 ;  /* 0x00000024009c7308 */ /* 0x000ee20000002400 */
[----:B------:R-:W-:Y:S02]  /*11230*/  FSEL R100, R100, -INF , !P6 ;  /* 0xff80000064647808 */ /* 0x000fe40007000000 */
[----:B------:R-:W-:Y:S01]  /*11240*/  ISETP.GE.AND P6, PT, R29, R35, PT ;  /* 0x000000231d00720c */ /* 0x000fe20003fc6270 */
[----:B------:R-:W-:Y:S01]  /*11250*/  FMUL.FTZ R16, R16, UR11 ;  /* 0x0000000b10107c20 */ /* 0x000fe20008410000 */
[----:B------:R-:W-:Y:S01]  /*11260*/  FMUL.FTZ R17, R17, UR11 ;  /* 0x0000000b11117c20 */ /* 0x000fe20008410000 */
[----:B------:R-:W-:Y:S01]  /*11270*/  FMUL.FTZ R18, R18, UR11 ;  /* 0x0000000b12127c20 */ /* 0x000fe20008410000 */
[----:B------:R-:W-:Y:S01]  /*11280*/  FMUL.FTZ R99, R19, UR11 ;  /* 0x0000000b13637c20 */ /* 0x000fe20008410000 */
[----:B------:R5:W-:Y:S01]  /*11290*/  MUFU.TANH R107, R16 ;  /* 0x00000010006b7308 */ /* 0x000be20000002400 */
[----:B------:R-:W-:-:S02]  /*112a0*/  FSEL R89, R89, -INF , !P3 ;  /* 0xff80000059597808 */ /* 0x000fc40005800000 */
[----:B------:R-:W-:Y:S02]  /*112b0*/  FSEL R91, R91, -INF , !P4 ;  /* 0xff8000005b5b7808 */ /* 0x000fe40006000000 */
[CC--:B------:R-:W-:Y:S02]  /*112c0*/  ISETP.GE.AND P3, PT, R28.reuse, R35.reuse, PT ;  /* 0x000000231c00720c */ /* 0x0c0fe40003f66270 */
[-C--:B------:R-:W-:Y:S01]  /*112d0*/  ISETP.GE.AND P4, PT, R28, R34.reuse, PT ;  /* 0x000000221c00720c */ /* 0x080fe20003f86270 */
[----:B------:R-:W-:Y:S01]  /*112e0*/  MUFU.TANH R106, R17 ;  /* 0x00000011006a7308 */ /* 0x000fe20000002400 */
[----:B------:R-:W-:Y:S01]  /*112f0*/  P2R R28, PR, RZ, 0x40 ;  /* 0x00000040ff1c7803 */ /* 0x000fe20000000000 */
[----:B------:R-:W-:Y:S01]  /*11300*/  FMUL.FTZ R24, R24, UR11 ;  /* 0x0000000b18187c20 */ /* 0x000fe20008410000 */
[-C--:B------:R-:W-:Y:S01]  /*11310*/  ISETP.GE.AND P6, PT, R29, R34.reuse, PT ;  /* 0x000000221d00720c */ /* 0x080fe20003fc6270 */
[----:B------:R-:W-:Y:S01]  /*11320*/  VIADD R29, R42, 0xfffffe31 ;  /* 0xfffffe312a1d7836 */ /* 0x000fe20000000000 */
[----:B------:R-:W-:Y:S01]  /*11330*/  FSEL R110, R110, -INF , !P1 ;  /* 0xff8000006e6e7808 */ /* 0x000fe20004800000 */
[----:B------:R-:W-:Y:S01]  /*11340*/  FMUL.FTZ R25, R25, UR11 ;  /* 0x0000000b19197c20 */ /* 0x000fe20008410000 */
[----:B------:R-:W-:Y:S01]  /*11350*/  FSEL R39, R45, -INF , !P2 ;  /* 0xff8000002d277808 */ /* 0x000fe20005000000 */
[----:B------:R1:W-:Y:S01]  /*11360*/  MUFU.TANH R102, R18 ;  /* 0x0000001200667308 */ /* 0x0003e20000002400 */
[----:B------:R-:W-:Y:S01]  /*11370*/  FSEL R38, R50, -INF , !P4 ;  /* 0xff80000032267808 */ /* 0x000fe20006000000 */
[----:B-----5:R-:W-:Y:S01]  /*11380*/  VIADD R16, R42, 0xfffffe30 ;  /* 0xfffffe302a107836 */ /* 0x020fe20000000000 */
[CC--:B------:R-:W-:Y:S01]  /*11390*/  ISETP.GE.AND P1, PT, R29.reuse, R35.reuse, PT ;  /* 0x000000231d00720c */ /* 0x0c0fe20003f26270 */
[----:B------:R-:W-:Y:S01]  /*113a0*/  FMUL.FTZ R26, R26, UR11 ;  /* 0x0000000b1a1a7c20 */ /* 0x000fe20008410000 */
[-C--:B------:R-:W-:Y:S01]  /*113b0*/  ISETP.GE.AND P2, PT, R29, R34.reuse, PT ;  /* 0x000000221d00720c */ /* 0x080fe20003f46270 */
[----:B------:R-:W-:Y:S01]  /*113c0*/  FMUL.FTZ R27, R27, UR11 ;  /* 0x0000000b1b1b7c20 */ /* 0x000fe20008410000 */
[C---:B------:R-:W-:Y:S01]  /*113d0*/  ISETP.GE.AND P5, PT, R16.reuse, R35, PT ;  /* 0x000000231000720c */ /* 0x040fe20003fa6270 */
[----:B------:R5:W-:Y:S01]  /*113e0*/  MUFU.TANH R104, R24 ;  /* 0x0000001800687308 */ /* 0x000be20000002400 */
[----:B------:R-:W-:-:S02]  /*113f0*/  ISETP.GE.AND P0, PT, R16, R34, PT ;  /* 0x000000221000720c */ /* 0x000fc40003f06270 */
[----:B------:R-:W-:Y:S02]  /*11400*/  ISETP.NE.AND P4, PT, R28, RZ, PT ;  /* 0x000000ff1c00720c */ /* 0x000fe40003f85270 */
[----:B------:R-:W-:Y:S01]  /*11410*/  FSEL R37, R49, -INF , !P6 ;  /* 0xff80000031257808 */ /* 0x000fe20007000000 */
[----:B------:R-:W4:Y:S01]  /*11420*/  LDSM.16.M88.4 R28, [R167+0x4000] ;  /* 0x00400000a71c783b */ /* 0x000f220000000200 */
[----:B------:R-:W-:Y:S01]  /*11430*/  FSEL R109, R109, -INF , !P3 ;  /* 0xff8000006d6d7808 */ /* 0x000fe20005800000 */
[----:B------:R-:W-:Y:S01]  /*11440*/  MUFU.TANH R103, R25 ;  /* 0x0000001900677308 */ /* 0x000fe20000002400 */
[----:B------:R-:W-:Y:S01]  /*11450*/  FSEL R108, R108, -INF , !P4 ;  /* 0xff8000006c6c7808 */ /* 0x000fe20006000000 */
[----:B-1----:R-:W-:Y:S01]  /*11460*/  HMMA.16816.F32.BF16 R16, R4, R8, RZ ;  /* 0x000000080410723c */ /* 0x002fe200000418ff */
[----:B------:R-:W-:Y:S01]  /*11470*/  VIADD R8, R42, 0xfffffe39 ;  /* 0xfffffe392a087836 */ /* 0x000fe20000000000 */
[----:B------:R-:W-:Y:S01]  /*11480*/  FSEL R112, R112, -INF , !P5 ;  /* 0xff80000070707808 */ /* 0x000fe20006800000 */
[----:B------:R-:W-:Y:S01]  /*11490*/  VIADD R9, R42, 0xfffffe38 ;  /* 0xfffffe382a097836 */ /* 0x000fe20000000000 */
[----:B------:R-:W-:-:S02]  /*114a0*/  FSEL R117, R117, -INF , !P0 ;  /* 0xff80000075757808 */ /* 0x000fc40004000000 */
[CC--:B------:R-:W-:Y:S01]  /*114b0*/  ISETP.GE.AND P6, PT, R8.reuse, R35.reuse, PT ;  /* 0x000000230800720c */ /* 0x0c0fe20003fc6270 */
[----:B------:R-:W-:Y:S01]  /*114c0*/  MUFU.TANH R98, R26 ;  /* 0x0000001a00627308 */ /* 0x000fe20000002400 */
[C---:B------:R-:W-:Y:S02]  /*114d0*/  ISETP.GE.AND P3, PT, R9.reuse, R35, PT ;  /* 0x000000230900720c */ /* 0x040fe40003f66270 */
[----:B-----5:R-:W-:Y:S02]  /*114e0*/  P2R R24, PR, RZ, 0x40 ;  /* 0x00000040ff187803 */ /* 0x020fe40000000000 */
[-C--:B------:R-:W-:Y:S01]  /*114f0*/  ISETP.GE.AND P6, PT, R8, R34.reuse, PT ;  /* 0x000000220800720c */ /* 0x080fe20003fc6270 */
[----:B------:R-:W-:Y:S01]  /*11500*/  VIADD R8, R42, 0xfffffe40 ;  /* 0xfffffe402a087836 */ /* 0x000fe20000000000 */
[----:B------:R-:W-:Y:S01]  /*11510*/  ISETP.GE.AND P4, PT, R9, R34, PT ;  /* 0x000000220900720c */ /* 0x000fe20003f86270 */
[----:B------:R1:W-:Y:S01]  /*11520*/  MUFU.TANH R97, R27 ;  /* 0x0000001b00617308 */ /* 0x0003e20000002400 */
[----:B------:R-:W-:-:S02]  /*11530*/  FSEL R36, R48, -INF , !P1 ;  /* 0xff80000030247808 */ /* 0x000fc40004800000 */
[-C--:B------:R-:W-:Y:S02]  /*11540*/  ISETP.GE.AND P5, PT, R8, R35.reuse, PT ;  /* 0x000000230800720c */ /* 0x080fe40003fa6270 */
[----:B--2---:R-:W-:Y:S01]  /*11550*/  HMMA.16816.F32.BF16 R16, R12, R20, R16 ;  /* 0x000000140c10723c */ /* 0x004fe20000041810 */
[----:B------:R-:W-:Y:S01]  /*11560*/  VIADD R20, R42, 0xfffffe41 ;  /* 0xfffffe412a147836 */ /* 0x000fe20000000000 */
[-C--:B------:R-:W-:Y:S01]  /*11570*/  ISETP.GE.AND P0, PT, R8, R34.reuse, PT ;  /* 0x000000220800720c */ /* 0x080fe20003f06270 */
[----:B------:R-:W-:Y:S01]  /*11580*/  VIADD R21, R42, 0xfffffe48 ;  /* 0xfffffe482a157836 */ /* 0x000fe20000000000 */
[----:B------:R-:W-:Y:S01]  /*11590*/  FSEL R122, R122, -INF , !P2 ;  /* 0xff8000007a7a7808 */ /* 0x000fe20005000000 */
[----:B------:R-:W2:Y:S01]  /*115a0*/  MUFU.TANH R126, R126 ;  /* 0x0000007e007e7308 */ /* 0x000ea20000002400 */
[C---:B------:R-:W-:Y:S02]  /*115b0*/  ISETP.GE.AND P1, PT, R20.reuse, R35, PT ;  /* 0x000000231400720c */ /* 0x040fe40003f26270 */
[----:B------:R-:W-:Y:S01]  /*115c0*/  HMMA.16816.F32.BF16 R8, R4, R10, RZ ;  /* 0x0000000a0408723c */ /* 0x000fe200000418ff */
[----:B------:R-:W-:Y:S01]  /*115d0*/  ISETP.GE.AND P2, PT, R20, R34, PT ;  /* 0x000000221400720c */ /* 0x000fe20003f46270 */
[----:B------:R-:W-:Y:S01]  /*115e0*/  VIADD R20, R42, 0xfffffe49 ;  /* 0xfffffe492a147836 */ /* 0x000fe20000000000 */
[----:B------:R-:W-:-:S02]  /*115f0*/  FSEL R121, R121, -INF , !P4 ;  /* 0xff80000079797808 */ /* 0x000fc40006000000 */
[----:B------:R-:W-:Y:S01]  /*11600*/  ISETP.NE.AND P4, PT, R24, RZ, PT ;  /* 0x000000ff1800720c */ /* 0x000fe20003f85270 */
[----:B------:R-:W5:Y:S01]  /*11610*/  MUFU.TANH R99, R99 ;  /* 0x0000006300637308 */ /* 0x000f620000002400 */
[----:B------:R-:W-:Y:S01]  /*11620*/  FSEL R120, R120, -INF , !P6 ;  /* 0xff80000078787808 */ /* 0x000fe20007000000 */
[----:B-1----:R-:W1:Y:S01]  /*11630*/  LDSM.16.M88.4 R24, [R164+0x4000] ;  /* 0x00400000a418783b */ /* 0x002e620000000200 */
[-C--:B------:R-:W-:Y:S02]  /*11640*/  ISETP.GE.AND P6, PT, R20, R35.reuse, PT ;  /* 0x000000231400720c */ /* 0x080fe40003fc6270 */
[----:B------:R-:W-:Y:S01]  /*11650*/  FMUL.FTZ R16, R16, UR11 ;  /* 0x0000000b10107c20 */ /* 0x000fe20008410000 */
[----:B------:R-:W-:Y:S01]  /*11660*/  FMUL.FTZ R79, R17, UR11 ;  /* 0x0000000b114f7c20 */ /* 0x000fe20008410000 */
[----:B------:R-:W-:Y:S01]  /*11670*/  FSEL R118, R118, -INF , !P4 ;  /* 0xff80000076767808 */ /* 0x000fe20006000000 */
[----:B------:R-:W-:Y:S01]  /*11680*/  VIADD R17, R42, 0xfffffe51 ;  /* 0xfffffe512a117836 */ /* 0x000fe20000000000 */
[-C--:B------:R-:W-:Y:S01]  /*11690*/  ISETP.GE.AND P4, PT, R21, R34.reuse, PT ;  /* 0x000000221500720c */ /* 0x080fe20003f86270 */
[----:B------:R3:W5:Y:S01]  /*116a0*/  MUFU.TANH R88, R16 ;  /* 0x0000001000587308 */ /* 0x0007620000002400 */
[----:B------:R-:W-:Y:S01]  /*116b0*/  FSEL R130, R130, -INF , !P1 ;  /* 0xff80000082827808 */ /* 0x000fe20004800000 */
[----:B------:R-:W-:Y:S01]  /*116c0*/  FMUL.FTZ R18, R18, UR11 ;  /* 0x0000000b12127c20 */ /* 0x000fe20008410000 */
[----:B------:R-:W-:Y:S01]  /*116d0*/  FSEL R206, R206, -INF , !P2 ;  /* 0xff800000cece7808 */ /* 0x000fe20005000000 */
[----:B------:R-:W-:Y:S01]  /*116e0*/  HMMA.16816.F32.BF16 R8, R12, R22, R8 ;  /* 0x000000160c08723c */ /* 0x000fe20000041808 */
[----:B------:R-:W-:Y:S01]  /*116f0*/  FSEL R119, R119, -INF , !P3 ;  /* 0xff80000077777808 */ /* 0x000fe20005800000 */
[----:B------:R-:W-:Y:S01]  /*11700*/  FMUL.FTZ R19, R19, UR11 ;  /* 0x0000000b13137c20 */ /* 0x000fe20008410000 */
[C---:B------:R-:W-:Y:S01]  /*11710*/  ISETP.GE.AND P1, PT, R17.reuse, R35, PT ;  /* 0x000000231100720c */ /* 0x040fe20003f26270 */
[----:B------:R-:W-:Y:S01]  /*11720*/  MUFU.TANH R60, R18 ;  /* 0x00000012003c7308 */ /* 0x000fe20000002400 */
[----:B------:R-:W-:Y:S01]  /*11730*/  ISETP.GE.AND P2, PT, R17, R34, PT ;  /* 0x000000221100720c */ /* 0x000fe20003f46270 */
[----:B------:R-:W-:Y:S01]  /*11740*/  VIADD R17, R42, 0xfffffe58 ;  /* 0xfffffe582a117836 */ /* 0x000fe20000000000 */
[----:B------:R-:W-:-:S02]  /*11750*/  FSEL R205, R205, -INF , !P4 ;  /* 0xff800000cdcd7808 */ /* 0x000fc40006000000 */
[-C--:B------:R-:W-:Y:S02]  /*11760*/  ISETP.GE.AND P3, PT, R21, R35.reuse, PT ;  /* 0x000000231500720c */ /* 0x080fe40003f66270 */
[----:B------:R-:W-:Y:S01]  /*11770*/  FSEL R210, R210, -INF , !P5 ;  /* 0xff800000d2d27808 */ /* 0x000fe20006800000 */
[----:B------:R-:W-:Y:S01]  /*11780*/  MUFU.TANH R59, R19 ;  /* 0x00000013003b7308 */ /* 0x000fe20000002400 */
[----:B------:R-:W-:Y:S02]  /*11790*/  FSEL R209, R209, -INF , !P3 ;  /* 0xff800000d1d17808 */ /* 0x000fe40005800000 */
[----:B---3--:R-:W-:Y:S02]  /*117a0*/  P2R R16, PR, RZ, 0x40 ;  /* 0x00000040ff107803 */ /* 0x008fe40000000000 */
[-C--:B------:R-:W-:Y:S01]  /*117b0*/  ISETP.GE.AND P6, PT, R20, R34.reuse, PT ;  /* 0x000000221400720c */ /* 0x080fe20003fc6270 */
[----:B------:R-:W-:Y:S01]  /*117c0*/  VIADD R20, R42, 0xfffffe50 ;  /* 0xfffffe502a147836 */ /* 0x000fe20000000000 */
[----:B------:R-:W-:Y:S01]  /*117d0*/  ISETP.NE.AND P4, PT, R16, RZ, PT ;  /* 0x000000ff1000720c */ /* 0x000fe20003f85270 */
[----:B------:R-:W-:Y:S01]  /*117e0*/  VIADD R16, R42, 0xfffffe60 ;  /* 0xfffffe602a107836 */ /* 0x000fe20000000000 */
[-C--:B------:R-:W-:Y:S01]  /*117f0*/  ISETP.GE.AND P3, PT, R17, R35.reuse, PT ;  /* 0x000000231100720c */ /* 0x080fe20003f66270 */
[----:B------:R-:W-:Y:S01]  /*11800*/  FMUL.FTZ R8, R8, UR11 ;  /* 0x0000000b08087c20 */ /* 0x000fe20008410000 */
[----:B------:R-:W-:Y:S01]  /*11810*/  FSEL R208, R208, -INF , !P4 ;  /* 0xff800000d0d07808 */ /* 0x000fe20006000000 */
[----:B------:R-:W-:Y:S01]  /*11820*/  FMUL.FTZ R9, R9, UR11 ;  /* 0x0000000b09097c20 */ /* 0x000fe20008410000 */
[-C--:B------:R-:W-:Y:S01]  /*11830*/  ISETP.GE.AND P4, PT, R17, R34.reuse, PT ;  /* 0x000000221100720c */ /* 0x080fe20003f86270 */
[----:B------:R-:W-:Y:S01]  /*11840*/  VIADD R17, R42, 0xfffffe59 ;  /* 0xfffffe592a117836 */ /* 0x000fe20000000000 */
[----:B------:R-:W-:Y:S01]  /*11850*/  FSEL R207, R207, -INF , !P0 ;  /* 0xff800000cfcf7808 */ /* 0x000fe20004000000 */
[----:B------:R3:W5:Y:S01]  /*11860*/  MUFU.TANH R78, R8 ;  /* 0x00000008004e7308 */ /* 0x0007620000002400 */
[----:B------:R-:W-:Y:S01]  /*11870*/  FSEL R204, R204, -INF , !P6 ;  /* 0xff800000cccc7808 */ /* 0x000fe20007000000 */
[----:B------:R-:W-:Y:S01]  /*11880*/  FMUL.FTZ R10, R10, UR11 ;  /* 0x0000000b0a0a7c20 */ /* 0x000fe20008410000 */
[C---:B------:R-:W-:Y:S01]  /*11890*/  ISETP.GE.AND P5, PT, R20.reuse, R35, PT ;  /* 0x000000231400720c */ /* 0x040fe20003fa6270 */
[----:B------:R-:W-:Y:S01]  /*118a0*/  FMUL.FTZ R57, R11, UR11 ;  /* 0x0000000b0b397c20 */ /* 0x000fe20008410000 */
[----:B------:R-:W-:-:S02]  /*118b0*/  ISETP.GE.AND P0, PT, R20, R34, PT ;  /* 0x000000221400720c */ /* 0x000fc40003f06270 */
[-C--:B------:R-:W-:Y:S01]  /*118c0*/  ISETP.GE.AND P6, PT, R17, R35.reuse, PT ;  /* 0x000000231100720c */ /* 0x080fe20003fc6270 */
[----:B----4-:R-:W-:Y:S01]  /*118d0*/  HMMA.16816.F32.BF16 R20, R4, R28, RZ ;  /* 0x0000001c0414723c */ /* 0x010fe200000418ff */
[----:B------:R-:W-:Y:S01]  /*118e0*/  FSEL R203, R203, -INF , !P5 ;  /* 0xff800000cbcb7808 */ /* 0x000fe20006800000 */
[----:B------:R-:W-:Y:S01]  /*118f0*/  MUFU.TANH R77, R9 ;  /* 0x00000009004d7308 */ /* 0x000fe20000002400 */
[----:B------:R-:W-:Y:S02]  /*11900*/  P2R R28, PR, RZ, 0x40 ;  /* 0x00000040ff1c7803 */ /* 0x000fe40000000000 */
[----:B------:R-:W-:Y:S02]  /*11910*/  FSEL R198, R198, -INF , !P0 ;  /* 0xff800000c6c67808 */ /* 0x000fe40004000000 */
[-C--:B------:R-:W-:Y:S02]  /*11920*/  ISETP.GE.AND P6, PT, R17, R34.reuse, PT ;  /* 0x000000221100720c */ /* 0x080fe40003fc6270 */
[----:B------:R-:W-:Y:S01]  /*11930*/  ISETP.GE.AND P5, PT, R16, R35, PT ;  /* 0x000000231000720c */ /* 0x000fe20003fa6270 */
[----:B---3--:R-:W-:Y:S01]  /*11940*/  VIADD R8, R42, 0xfffffe61 ;  /* 0xfffffe612a087836 */ /* 0x008fe20000000000 */
[----:B------:R-:W-:Y:S01]  /*11950*/  ISETP.GE.AND P0, PT, R16, R34, PT ;  /* 0x000000221000720c */ /* 0x000fe20003f06270 */
[----:B------:R3:W-:Y:S01]  /*11960*/  MUFU.TANH R58, R10 ;  /* 0x0000000a003a7308 */ /* 0x0007e20000002400 */
[----:B------:R-:W4:Y:S01]  /*11970*/  LDSM.16.M88.4 R16, [R167+0x4400] ;  /* 0x00440000a710783b */ /* 0x000f220000000200 */
[----:B------:R-:W-:-:S02]  /*11980*/  FSEL R202, R202, -INF , !P1 ;  /* 0xff800000caca7808 */ /* 0x000fc40004800000 */
[----:B------:R-:W-:Y:S02]  /*11990*/  FSEL R197, R197, -INF , !P2 ;  /* 0xff800000c5c57808 */ /* 0x000fe40005000000 */
[C---:B------:R-:W-:Y:S02]  /*119a0*/  ISETP.GE.AND P1, PT, R8.reuse, R35, PT ;  /* 0x000000230800720c */ /* 0x040fe40003f26270 */
[----:B-1----:R-:W-:Y:S01]  /*119b0*/  HMMA.16816.F32.BF16 R20, R12, R24, R20 ;  /* 0x000000180c14723c */ /* 0x002fe20000041814 */
[----:B------:R-:W-:Y:S01]  /*119c0*/  ISETP.GE.AND P2, PT, R8, R34, PT ;  /* 0x000000220800720c */ /* 0x000fe20003f46270 */
[C---:B------:R-:W-:Y:S01]  /*119d0*/  VIADD R24, R42.reuse, 0xfffffe68 ;  /* 0xfffffe682a187836 */ /* 0x040fe20000000000 */
[----:B------:R-:W-:Y:S01]  /*119e0*/  FSEL R195, R195, -INF , !P4 ;  /* 0xff800000c3c37808 */ /* 0x000fe20006000000 */
[----:B------:R-:W-:Y:S01]  /*119f0*/  VIADD R25, R42, 0xfffffe69 ;  /* 0xfffffe692a197836 */ /* 0x000fe20000000000 */
[----:B------:R-:W-:Y:S01]  /*11a00*/  ISETP.NE.AND P4, PT, R28, RZ, PT ;  /* 0x000000ff1c00720c */ /* 0x000fe20003f85270 */
[----:B------:R-:W-:Y:S01]  /*11a10*/  MUFU.TANH R57, R57 ;  /* 0x0000003900397308 */ /* 0x000fe20000002400 */
[----:B------:R-:W-:-:S02]  /*11a20*/  FSEL R201, R201, -INF , !P3 ;  /* 0xff800000c9c97808 */ /* 0x000fc40005800000 */
[----:B------:R-:W-:Y:S01]  /*11a30*/  FSEL R200, R200, -INF , !P4 ;  /* 0xff800000c8c87808 */ /* 0x000fe20006000000 */
[----:B---3--:R-:W-:Y:S01]  /*11a40*/  HMMA.16816.F32.BF16 R8, R4, R30, RZ ;  /* 0x0000001e0408723c */ /* 0x008fe200000418ff */
[----:B------:R-:W1:Y:S01]  /*11a50*/  LDSM.16.M88.4 R28, [R164+0x4400] ;  /* 0x00440000a41c783b */ /* 0x000e620000000200 */
[CC--:B------:R-:W-:Y:S02]  /*11a60*/  ISETP.GE.AND P3, PT, R24.reuse, R35.reuse, PT ;  /* 0x000000231800720c */ /* 0x0c0fe40003f66270 */
[-C--:B------:R-:W-:Y:S01]  /*11a70*/  ISETP.GE.AND P4, PT, R24, R34.reuse, PT ;  /* 0x000000221800720c */ /* 0x080fe20003f86270 */
[----:B------:R-:W-:Y:S01]  /*11a80*/  VIADD R24, R42, 0xfffffe70 ;  /* 0xfffffe702a187836 */ /* 0x000fe20000000000 */
[----:B------:R-:W-:Y:S01]  /*11a90*/  FSEL R194, R194, -INF , !P6 ;  /* 0xff800000c2c27808 */ /* 0x000fe20007000000 */
[----:B------:R-:W-:Y:S01]  /*11aa0*/  MUFU.TANH R79, R79 ;  /* 0x0000004f004f7308 */ /* 0x000fe20000002400 */
[-C--:B------:R-:W-:Y:S01]  /*11ab0*/  ISETP.GE.AND P6, PT, R25, R35.reuse, PT ;  /* 0x000000231900720c */ /* 0x080fe20003fc6270 */
[----:B------:R-:W-:Y:S01]  /*11ac0*/  FMUL.FTZ R76, R20, UR11 ;  /* 0x0000000b144c7c20 */ /* 0x000fe20008410000 */
[----:B------:R-:W-:Y:S01]  /*11ad0*/  FSEL R199, R199, -INF , !P5 ;  /* 0xff800000c7c77808 */ /* 0x000fe20006800000 */
[----:B------:R-:W-:Y:S01]  /*11ae0*/  FMUL.FTZ R75, R21, UR11 ;  /* 0x0000000b154b7c20 */ /* 0x000fe20008410000 */
[----:B------:R-:W-:Y:S01]  /*11af0*/  P2R R20, PR, RZ, 0x40 ;  /* 0x00000040ff147803 */ /* 0x000fe20000000000 */
[----:B------:R-:W-:Y:S01]  /*11b00*/  VIADD R21, R42, 0xfffffe71 ;  /* 0xfffffe712a157836 */ /* 0x000fe20000000000 */
[----:B------:R-:W-:Y:S01]  /*11b10*/  FSEL R191, R191, -INF , !P0 ;  /* 0xff800000bfbf7808 */ /* 0x000fe20004000000 */
[----:B------:R-:W-:Y:S01]  /*11b20*/  FMUL.FTZ R22, R22, UR11 ;  /* 0x0000000b16167c20 */ /* 0x000fe20008410000 */
[-C--:B------:R-:W-:Y:S01]  /*11b30*/  ISETP.GE.AND P6, PT, R25, R34.reuse, PT ;  /* 0x000000221900720c */ /* 0x080fe20003fc6270 */
[----:B------:R-:W-:Y:S01]  /*11b40*/  FMUL.FTZ R23, R23, UR11 ;  /* 0x0000000b17177c20 */ /* 0x000fe20008410000 */
[C---:B------:R-:W-:Y:S01]  /*11b50*/  ISETP.GE.AND P5, PT, R24.reuse, R35, PT ;  /* 0x000000231800720c */ /* 0x040fe20003fa6270 */
[----:B------:R-:W-:Y:S01]  /*11b60*/  MUFU.TANH R56, R22 ;  /* 0x0000001600387308 */ /* 0x000fe20000002400 */
[----:B------:R-:W-:Y:S01]  /*11b70*/  ISETP.GE.AND P0, PT, R24, R34, PT ;  /* 0x000000221800720c */ /* 0x000fe20003f06270 */
[----:B------:R-:W-:Y:S01]  /*11b80*/  HMMA.16816.F32.BF16 R8, R12, R26, R8 ;  /* 0x0000001a0c08723c */ /* 0x000fe20000041808 */
[----:B------:R-:W-:-:S02]  /*11b90*/  FSEL R196, R196, -INF , !P1 ;  /* 0xff800000c4c47808 */ /* 0x000fc40004800000 */
[----:B------:R-:W-:Y:S02]  /*11ba0*/  FSEL R190, R190, -INF , !P2 ;  /* 0xff800000bebe7808 */ /* 0x000fe40005000000 */
[CC--:B------:R-:W-:Y:S01]  /*11bb0*/  ISETP.GE.AND P1, PT, R21.reuse, R35.reuse, PT ;  /* 0x000000231500720c */ /* 0x0c0fe20003f26270 */
[----:B------:R3:W-:Y:S01]  /*11bc0*/  MUFU.TANH R55, R23 ;  /* 0x0000001700377308 */ /* 0x0007e20000002400 */
[----:B------:R-:W-:Y:S01]  /*11bd0*/  ISETP.GE.AND P2, PT, R21, R34, PT ;  /* 0x000000221500720c */ /* 0x000fe20003f46270 */
[----:B----4-:R-:W-:Y:S01]  /*11be0*/  HMMA.16816.F32.BF16 R24, R4, R16, RZ ;  /* 0x000000100418723c */ /* 0x010fe200000418ff */
[----:B------:R-:W-:Y:S01]  /*11bf0*/  FSEL R189, R189, -INF , !P4 ;  /* 0xff800000bdbd7808 */ /* 0x000fe20006000000 */
[----:B------:R-:W-:Y:S01]  /*11c00*/  VIADD R21, R42, 0xfffffe78 ;  /* 0xfffffe782a157836 */ /* 0x000fe20000000000 */
[----:B------:R-:W-:Y:S01]  /*11c10*/  ISETP.NE.AND P4, PT, R20, RZ, PT ;  /* 0x000000ff1400720c */ /* 0x000fe20003f85270 */
[C---:B------:R-:W-:Y:S01]  /*11c20*/  VIADD R17, R42.reuse, 0xfffffe79 ;  /* 0xfffffe792a117836 */ /* 0x040fe20000000000 */
[----:B------:R-:W-:Y:S01]  /*11c30*/  FSEL R193, R193, -INF , !P3 ;  /* 0xff800000c1c17808 */ /* 0x000fe20005800000 */
[----:B------:R-:W-:Y:S01]  /*11c40*/  VIADD R16, R42, 0xfffffe80 ;  /* 0xfffffe802a107836 */ /* 0x000fe20000000000 */
[----:B------:R-:W-:Y:S01]  /*11c50*/  FSEL R192, R192, -INF , !P4 ;  /* 0xff800000c0c07808 */ /* 0x000fe20006000000 */
[----:B------:R-:W4:Y:S01]  /*11c60*/  MUFU.TANH R76, R76 ;  /* 0x0000004c004c7308 */ /* 0x000f220000002400 */
[----:B------:R-:W-:-:S02]  /*11c70*/  ISETP.GE.AND P3, PT, R21, R35, PT ;  /* 0x000000231500720c */ /* 0x000fc40003f66270 */
[-C--:B------:R-:W-:Y:S01]  /*11c80*/  ISETP.GE.AND P4, PT, R21, R34.reuse, PT ;  /* 0x000000221500720c */ /* 0x080fe20003f86270 */
[----:B------:R-:W-:Y:S01]  /*11c90*/  FMUL.FTZ R74, R8, UR11 ;  /* 0x0000000b084a7c20 */ /* 0x000fe20008410000 */
[----:B------:R-:W-:Y:S01]  /*11ca0*/  FSEL R188, R188, -INF , !P6 ;  /* 0xff800000bcbc7808 */ /* 0x000fe20007000000 */
[----:B------:R-:W-:Y:S01]  /*11cb0*/  FMUL.FTZ R73, R9, UR11 ;  /* 0x0000000b09497c20 */ /* 0x000fe20008410000 */
[-C--:B------:R-:W-:Y:S01]  /*11cc0*/  ISETP.GE.AND P6, PT, R17, R35.reuse, PT ;  /* 0x000000231100720c */ /* 0x080fe20003fc6270 */
[----:B---3--:R-:W3:Y:S01]  /*11cd0*/  LDSM.16.M88.4 R20, [R167+0x4800] ;  /* 0x00480000a714783b */ /* 0x008ee20000000200 */
[----:B------:R-:W-:Y:S01]  /*11ce0*/  FSEL R185, R185, -INF , !P5 ;  /* 0xff800000b9b97808 */ /* 0x000fe20006800000 */
[----:B------:R-:W-:Y:S01]  /*11cf0*/  VIADD R9, R42, 0xfffffe88 ;  /* 0xfffffe882a097836 */ /* 0x000fe20000000000 */
[----:B------:R-:W-:Y:S01]  /*11d00*/  P2R R8, PR, RZ, 0x40 ;  /* 0x00000040ff087803 */ /* 0x000fe20000000000 */
[----:B-1----:R-:W-:Y:S01]  /*11d10*/  HMMA.16816.F32.BF16 R24, R12, R28, R24 ;  /* 0x0000001c0c18723c */ /* 0x002fe20000041818 */
[----:B------:R-:W-:Y:S01]  /*11d20*/  FSEL R162, R162, -INF , !P0 ;  /* 0xff800000a2a27808 */ /* 0x000fe20004000000 */
[----:B------:R-:W-:Y:S01]  /*11d30*/  FMUL.FTZ R10, R10, UR11 ;  /* 0x0000000b0a0a7c20 */ /* 0x000fe20008410000 */
[C---:B------:R-:W-:Y:S01]  /*11d40*/  ISETP.GE.AND P5, PT, R16.reuse, R35, PT ;  /* 0x000000231000720c */ /* 0x040fe20003fa6270 */
[----:B------:R-:W-:Y:S01]  /*11d50*/  FMUL.FTZ R53, R11, UR11 ;  /* 0x0000000b0b357c20 */ /* 0x000fe20008410000 */
[----:B------:R-:W-:Y:S01]  /*11d60*/  ISETP.GE.AND P0, PT, R16, R34, PT ;  /* 0x000000221000720c */ /* 0x000fe20003f06270 */
[----:B------:R-:W-:Y:S01]  /*11d70*/  VIADD R16, R42, 0xfffffe81 ;  /* 0xfffffe812a107836 */ /* 0x000fe20000000000 */
[----:B------:R-:W-:Y:S01]  /*11d80*/  FSEL R160, R160, -INF , !P4 ;  /* 0xff800000a0a07808 */ /* 0x000fe20006000000 */
[----:B------:R1:W-:Y:S01]  /*11d90*/  MUFU.TANH R54, R10 ;  /* 0x0000000a00367308 */ /* 0x0003e20000002400 */
[----:B------:R-:W-:Y:S01]  /*11da0*/  ISETP.NE.AND P4, PT, R8, RZ, PT ;  /* 0x000000ff0800720c */ /* 0x000fe20003f85270 */
[----:B------:R-:W-:Y:S01]  /*11db0*/  VIADD R29, R42, 0xfffffe89 ;  /* 0xfffffe892a1d7836 */ /* 0x000fe20000000000 */
[----:B------:R-:W-:Y:S01]  /*11dc0*/  FSEL R184, R184, -INF , !P1 ;  /* 0xff800000b8b87808 */ /* 0x000fe20004800000 */
[----:B------:R-:W-:Y:S01]  /*11dd0*/  VIADD R28, R42, 0xfffffe90 ;  /* 0xfffffe902a1c7836 */ /* 0x000fe20000000000 */
[----:B------:R-:W-:-:S02]  /*11de0*/  FSEL R161, R161, -INF , !P2 ;  /* 0xff800000a1a17808 */ /* 0x000fc40005000000 */
[-C--:B------:R-:W-:Y:S01]  /*11df0*/  ISETP.GE.AND P6, PT, R17, R34.reuse, PT ;  /* 0x000000221100720c */ /* 0x080fe20003fc6270 */
[----:B------:R-:W4:Y:S01]  /*11e00*/  MUFU.TANH R74, R74 ;  /* 0x0000004a004a7308 */ /* 0x000f220000002400 */
[-C--:B------:R-:W-:Y:S02]  /*11e10*/  ISETP.GE.AND P1, PT, R16, R35.reuse, PT ;  /* 0x000000231000720c */ /* 0x080fe40003f26270 */
[----:B------:R-:W-:Y:S01]  /*11e20*/  FSEL R183, R183, -INF , !P3 ;  /* 0xff800000b7b77808 */ /* 0x000fe20005800000 */
[----:B------:R-:W-:Y:S01]  /*11e30*/  FMUL.FTZ R24, R24, UR11 ;  /* 0x0000000b18187c20 */ /* 0x000fe20008410000 */
[-C--:B------:R-:W-:Y:S01]  /*11e40*/  ISETP.GE.AND P2, PT, R16, R34.reuse, PT ;  /* 0x000000221000720c */ /* 0x080fe20003f46270 */
[----:B------:R-:W-:Y:S01]  /*11e50*/  FMUL.FTZ R25, R25, UR11 ;  /* 0x0000000b19197c20 */ /* 0x000fe20008410000 */
[----:B------:R-:W-:Y:S01]  /*11e60*/  FSEL R163, R163, -INF , !P4 ;  /* 0xff800000a3a37808 */ /* 0x000fe20006000000 */
[----:B------:R-:W-:Y:S01]  /*11e70*/  HMMA.16816.F32.BF16 R16, R4, R18, RZ ;  /* 0x000000120410723c */ /* 0x000fe200000418ff */
[CC--:B------:R-:W-:Y:S01]  /*11e80*/  ISETP.GE.AND P3, PT, R9.reuse, R35.reuse, PT ;  /* 0x000000230900720c */ /* 0x0c0fe20003f66270 */
[----:B------:R2:W-:Y:S01]  /*11e90*/  MUFU.TANH R72, R24 ;  /* 0x0000001800487308 */ /* 0x0005e20000002400 */
[----:B------:R-:W-:Y:S01]  /*11ea0*/  ISETP.GE.AND P4, PT, R9, R34, PT ;  /* 0x000000220900720c */ /* 0x000fe20003f86270 */
[----:B------:R-:W-:Y:S01]  /*11eb0*/  FMUL.FTZ R26, R26, UR11 ;  /* 0x0000000b1a1a7c20 */ /* 0x000fe20008410000 */
[----:B-1----:R-:W1:Y:S01]  /*11ec0*/  LDSM.16.M88.4 R8, [R164+0x4800] ;  /* 0x00480000a408783b */ /* 0x002e620000000200 */
[----:B------:R-:W-:Y:S01]  /*11ed0*/  FSEL R159, R159, -INF , !P6 ;  /* 0xff8000009f9f7808 */ /* 0x000fe20007000000 */
[----:B------:R-:W-:Y:S01]  /*11ee0*/  FMUL.FTZ R27, R27, UR11 ;  /* 0x0000000b1b1b7c20 */ /* 0x000fe20008410000 */
[----:B------:R-:W-:-:S02]  /*11ef0*/  ISETP.GE.AND P6, PT, R29, R35, PT ;  /* 0x000000231d00720c */ /* 0x000fc40003fc6270 */
[----:B------:R-:W-:Y:S01]  /*11f00*/  FSEL R157, R157, -INF , !P1 ;  /* 0xff8000009d9d7808 */ /* 0x000fe20004800000 */
[----:B------:R-:W-:Y:S01]  /*11f10*/  MUFU.TANH R71, R25 ;  /* 0x0000001900477308 */ /* 0x000fe20000002400 */
[----:B------:R-:W-:Y:S02]  /*11f20*/  P2R R43, PR, RZ, 0x40 ;  /* 0x00000040ff2b7803 */ /* 0x000fe40000000000 */
[----:B------:R-:W-:Y:S02]  /*11f30*/  FSEL R152, R152, -INF , !P2 ;  /* 0xff80000098987808 */ /* 0x000fe40005000000 */
[----:B------:R-:W-:Y:S02]  /*11f40*/  FSEL R150, R150, -INF , !P4 ;  /* 0xff80000096967808 */ /* 0x000fe40006000000 */
[----:B------:R-:W-:Y:S01]  /*11f50*/  ISETP.NE.AND P4, PT, R43, RZ, PT ;  /* 0x000000ff2b00720c */ /* 0x000fe20003f85270 */
[----:B------:R-:W-:Y:S01]  /*11f60*/  MUFU.TANH R52, R26 ;  /* 0x0000001a00347308 */ /* 0x000fe20000002400 */
[----:B--2---:R-:W-:Y:S01]  /*11f70*/  VIADD R24, R42, 0xfffffe91 ;  /* 0xfffffe912a187836 */ /* 0x004fe20000000000 */
[----:B------:R-:W-:Y:S01]  /*11f80*/  FSEL R156, R156, -INF , !P3 ;  /* 0xff8000009c9c7808 */ /* 0x000fe20005800000 */
[----:B------:R-:W-:Y:S01]  /*11f90*/  HMMA.16816.F32.BF16 R16, R12, R30, R16 ;  /* 0x0000001e0c10723c */ /* 0x000fe20000041810 */
[----:B------:R-:W-:-:S02]  /*11fa0*/  FSEL R155, R155, -INF , !P4 ;  /* 0xff8000009b9b7808 */ /* 0x000fc40006000000 */
[CC--:B------:R-:W-:Y:S02]  /*11fb0*/  ISETP.GE.AND P1, PT, R24.reuse, R35.reuse, PT ;  /* 0x000000231800720c */ /* 0x0c0fe40003f26270 */
[-C--:B------:R-:W-:Y:S01]  /*11fc0*/  ISETP.GE.AND P2, PT, R24, R34.reuse, PT ;  /* 0x000000221800720c */ /* 0x080fe20003f46270 */
[----:B------:R-:W-:Y:S01]  /*11fd0*/  VIADD R24, R42, 0xfffffe98 ;  /* 0xfffffe982a187836 */ /* 0x000fe20000000000 */
[----:B------:R-:W-:Y:S01]  /*11fe0*/  FSEL R158, R158, -INF , !P5 ;  /* 0xff8000009e9e7808 */ /* 0x000fe20006800000 */
[----:B------:R2:W-:Y:S01]  /*11ff0*/  MUFU.TANH R51, R27 ;  /* 0x0000001b00337308 */ /* 0x0005e20000002400 */
[----:B------:R-:W-:Y:S02]  /*12000*/  FSEL R153, R153, -INF , !P0 ;  /* 0xff80000099997808 */ /* 0x000fe40004000000 */
[CC--:B------:R-:W-:Y:S02]  /*12010*/  ISETP.GE.AND P3, PT, R24.reuse, R35.reuse, PT ;  /* 0x000000231800720c */ /* 0x0c0fe40003f66270 */
[-C--:B------:R-:W-:Y:S01]  /*12020*/  ISETP.GE.AND P4, PT, R24, R34.reuse, PT ;  /* 0x000000221800720c */ /* 0x080fe20003f86270 */
[----:B------:R-:W-:Y:S01]  /*12030*/  VIADD R24, R42, 0xfffffe99 ;  /* 0xfffffe992a187836 */ /* 0x000fe20000000000 */
[----:B------:R-:W-:Y:S01]  /*12040*/  ISETP.GE.AND P6, PT, R29, R34, PT ;  /* 0x000000221d00720c */ /* 0x000fe20003fc6270 */
[----:B------:R-:W4:Y:S01]  /*12050*/  MUFU.TANH R53, R53 ;  /* 0x0000003500357308 */ /* 0x000f220000002400 */
[----:B------:R-:W-:-:S02]  /*12060*/  ISETP.GE.AND P5, PT, R28, R35, PT ;  /* 0x000000231c00720c */ /* 0x000fc40003fa6270 */
[-C--:B------:R-:W-:Y:S01]  /*12070*/  ISETP.GE.AND P0, PT, R28, R34.reuse, PT ;  /* 0x000000221c00720c */ /* 0x080fe20003f06270 */
[----:B------:R-:W-:Y:S01]  /*12080*/  FMUL.FTZ R16, R16, UR11 ;  /* 0x0000000b10107c20 */ /* 0x000fe20008410000 */
[----:B---3--:R-:W-:Y:S01]  /*12090*/  HMMA.16816.F32.BF16 R28, R4, R20, RZ ;  /* 0x00000014041c723c */ /* 0x008fe200000418ff */
[----:B------:R-:W-:Y:S01]  /*120a0*/  FSEL R131, R131, -INF , !P6 ;  /* 0xff80000083837808 */ /* 0x000fe20007000000 */
[----:B------:R-:W-:Y:S01]  /*120b0*/  VIADD R21, R42, 0xfffffea0 ;  /* 0xfffffea02a157836 */ /* 0x000fe20000000000 */
[----:B------:R-:W-:Y:S01]  /*120c0*/  ISETP.GE.AND P6, PT, R24, R35, PT ;  /* 0x000000231800720c */ /* 0x000fe20003fc6270 */
[----:B------:R-:W-:Y:S01]  /*120d0*/  FMUL.FTZ R17, R17, UR11 ;  /* 0x0000000b11117c20 */ /* 0x000fe20008410000 */
[----:B------:R-:W-:Y:S01]  /*120e0*/  FMUL.FTZ R18, R18, UR11 ;  /* 0x0000000b12127c20 */ /* 0x000fe20008410000 */
[----:B------:R-:W-:Y:S01]  /*120f0*/  FSEL R151, R151, -INF , !P1 ;  /* 0xff80000097977808 */ /* 0x000fe20004800000 */
[----:B------:R-:W-:Y:S01]  /*12100*/  MUFU.TANH R70, R16 ;  /* 0x0000001000467308 */ /* 0x000fe20000002400 */
[----:B------:R-:W-:Y:S01]  /*12110*/  P2R R20, PR, RZ, 0x40 ;  /* 0x00000040ff147803 */ /* 0x000fe20000000000 */
[----:B------:R-:W-:Y:S01]  /*12120*/  FMUL.FTZ R49, R19, UR11 ;  /* 0x0000000b13317c20 */ /* 0x000fe20008410000 */
[----:B------:R-:W-:-:S02]  /*12130*/  ISETP.GE.AND P6, PT, R24, R34, PT ;  /* 0x000000221800720c */ /* 0x000fc40003fc6270 */
[----:B--2---:R-:W2:Y:S01]  /*12140*/  LDSM.16.M88.4 R24, [R167+0x4c00] ;  /* 0x004c0000a718783b */ /* 0x004ea20000000200 */
[----:B------:R-:W-:Y:S02]  /*12150*/  FSEL R126, R126, -INF , !P2 ;  /* 0xff8000007e7e7808 */ /* 0x000fe40005000000 */
[----:B------:R-:W-:Y:S01]  /*12160*/  FSEL R154, R154, -INF , !P5 ;  /* 0xff8000009a9a7808 */ /* 0x000fe20006800000 */
[----:B------:R-:W-:Y:S01]  /*12170*/  MUFU.TANH R69, R17 ;  /* 0x0000001100457308 */ /* 0x000fe20000002400 */
[----:B------:R-:W-:Y:S02]  /*12180*/  FSEL R127, R127, -INF , !P0 ;  /* 0xff8000007f7f7808 */ /* 0x000fe40004000000 */
[----:B------:R-:W-:Y:S01]  /*12190*/  FSEL R125, R125, -INF , !P4 ;  /* 0xff8000007d7d7808 */ /* 0x000fe20006000000 */
[----:B-1----:R-:W-:Y:S01]  /*121a0*/  HMMA.16816.F32.BF16 R28, R12, R8, R28 ;  /* 0x000000080c1c723c */ /* 0x002fe2000004181c */
[C---:B------:R-:W-:Y:S01]  /*121b0*/  VIADD R9, R42.reuse, 0xfffffea1 ;  /* 0xfffffea12a097836 */ /* 0x040fe20000000000 */
[CC--:B------:R-:W-:Y:S01]  /*121c0*/  ISETP.GE.AND P5, PT, R21.reuse, R35.reuse, PT ;  /* 0x000000231500720c */ /* 0x0c0fe20003fa6270 */
[----:B------:R-:W-:Y:S01]  /*121d0*/  VIADD R8, R42, 0xfffffea8 ;  /* 0xfffffea82a087836 */ /* 0x000fe20000000000 */
[----:B------:R-:W-:Y:S01]  /*121e0*/  ISETP.GE.AND P0, PT, R21, R34, PT ;  /* 0x000000221500720c */ /* 0x000fe20003f06270 */
[----:B------:R1:W-:Y:S01]  /*121f0*/  MUFU.TANH R50, R18 ;  /* 0x0000001200327308 */ /* 0x0003e20000002400 */
[----:B------:R-:W-:-:S02]  /*12200*/  ISETP.GE.AND P1, PT, R9, R35, PT ;  /* 0x000000230900720c */ /* 0x000fc40003f26270 */
[-C--:B------:R-:W-:Y:S01]  /*12210*/  ISETP.GE.AND P2, PT, R9, R34.reuse, PT ;  /* 0x000000220900720c */ /* 0x080fe20003f46270 */
[----:B------:R-:W-:Y:S01]  /*12220*/  VIADD R9, R42, 0xfffffea9 ;  /* 0xfffffea92a097836 */ /* 0x000fe20000000000 */
[----:B------:R-:W-:Y:S02]  /*12230*/  ISETP.NE.AND P4, PT, R20, RZ, PT ;  /* 0x000000ff1400720c */ /* 0x000fe40003f85270 */
[----:B------:R-:W-:Y:S01]  /*12240*/  HMMA.16816.F32.BF16 R20, R4, R22, RZ ;  /* 0x000000160414723c */ /* 0x000fe200000418ff */
[----:B------:R-:W-:Y:S01]  /*12250*/  FSEL R124, R124, -INF , !P6 ;  /* 0xff8000007c7c7808 */ /* 0x000fe20007000000 */
[----:B------:R-:W3:Y:S01]  /*12260*/  MUFU.TANH R75, R75 ;  /* 0x0000004b004b7308 */ /* 0x000ee20000002400 */
[-C--:B------:R-:W-:Y:S02]  /*12270*/  ISETP.GE.AND P6, PT, R9, R35.reuse, PT ;  /* 0x000000230900720c */ /* 0x080fe40003fc6270 */
[----:B------:R-:W-:Y:S02]  /*12280*/  FSEL R129, R129, -INF , !P3 ;  /* 0xff80000081817808 */ /* 0x000fe40005800000 */
[----:B------:R-:W-:Y:S01]  /*12290*/  FSEL R128, R128, -INF , !P4 ;  /* 0xff80000080807808 */ /* 0x000fe20006000000 */
[----:B------:R-:W-:Y:S01]  /*122a0*/  FMUL.FTZ R28, R28, UR11 ;  /* 0x0000000b1c1c7c20 */ /* 0x000fe20008410000 */
[CC--:B------:R-:W-:Y:S01]  /*122b0*/  ISETP.GE.AND P3, PT, R8.reuse, R35.reuse, PT ;  /* 0x000000230800720c */ /* 0x0c0fe20003f66270 */
[----:B------:R-:W-:Y:S01]  /*122c0*/  FMUL.FTZ R67, R29, UR11 ;  /* 0x0000000b1d437c20 */ /* 0x000fe20008410000 */
[----:B-1----:R-:W1:Y:S01]  /*122d0*/  LDSM.16.M88.4 R16, [R164+0x4c00] ;  /* 0x004c0000a410783b */ /* 0x002e620000000200 */
[-C--:B------:R-:W-:Y:S01]  /*122e0*/  ISETP.GE.AND P4, PT, R8, R34.reuse, PT ;  /* 0x000000220800720c */ /* 0x080fe20003f86270 */
[----:B------:R4:W-:Y:S01]  /*122f0*/  MUFU.TANH R68, R28 ;  /* 0x0000001c00447308 */ /* 0x0009e20000002400 */
[----:B------:R-:W-:Y:S01]  /*12300*/  P2R R8, PR, RZ, 0x40 ;  /* 0x00000040ff087803 */ /* 0x000fe20000000000 */
[C---:B------:R-:W-:Y:S01]  /*12310*/  VIADD R29, R42.reuse, 0xfffffeb8 ;  /* 0xfffffeb82a1d7836 */ /* 0x040fe20000000000 */
[-C--:B------:R-:W-:Y:S01]  /*12320*/  ISETP.GE.AND P6, PT, R9, R34.reuse, PT ;  /* 0x000000220900720c */ /* 0x080fe20003fc6270 */
[----:B------:R-:W-:Y:S01]  /*12330*/  VIADD R9, R42, 0xfffffeb0 ;  /* 0xfffffeb02a097836 */ /* 0x000fe20000000000 */
[----:B------:R-:W-:Y:S01]  /*12340*/  FSEL R107, R107, -INF , !P5 ;  /* 0xff8000006b6b7808 */ /* 0x000fe20006800000 */
[----:B------:R-:W-:Y:S01]  /*12350*/  FMUL.FTZ R30, R30, UR11 ;  /* 0x0000000b1e1e7c20 */ /* 0x000fe20008410000 */
[----:B------:R-:W-:Y:S01]  /*12360*/  FSEL R102, R102, -INF , !P0 ;  /* 0xff80000066667808 */ /* 0x000fe20004000000 */
[----:B------:R-:W-:Y:S01]  /*12370*/  HMMA.16816.F32.BF16 R20, R12, R10, R20 ;  /* 0x0000000a0c14723c */ /* 0x000fe20000041814 */
[C---:B------:R-:W-:Y:S01]  /*12380*/  ISETP.GE.AND P5, PT, R9.reuse, R35, PT ;  /* 0x000000230900720c */ /* 0x040fe20003fa6270 */
[----:B------:R-:W3:Y:S01]  /*12390*/  MUFU.TANH R73, R73 ;  /* 0x0000004900497308 */ /* 0x000ee20000002400 */
[----:B------:R-:W-:Y:S01]  /*123a0*/  ISETP.GE.AND P0, PT, R9, R34, PT ;  /* 0x000000220900720c */ /* 0x000fe20003f06270 */
[----:B------:R-:W-:Y:S01]  /*123b0*/  VIADD R9, R42, 0xfffffeb1 ;  /* 0xfffffeb12a097836 */ /* 0x000fe20000000000 */
[----:B------:R-:W-:Y:S01]  /*123c0*/  FSEL R106, R106, -INF , !P1 ;  /* 0xff8000006a6a7808 */ /* 0x000fe20004800000 */
[----:B------:R-:W-:Y:S01]  /*123d0*/  FMUL.FTZ R31, R31, UR11 ;  /* 0x0000000b1f1f7c20 */ /* 0x000fe20008410000 */
[----:B-----5:R-:W-:Y:S01]  /*123e0*/  FSEL R99, R99, -INF , !P2 ;  /* 0xff80000063637808 */ /* 0x020fe20005000000 */
[----:B------:R-:W-:-:S04]  /*123f0*/  DEPBAR.LE SB0, 0x0 ;  /* 0x000080000000791a */ /* 0x000fc80000000000 */
[----:B------:R-:W-:Y:S01]  /*12400*/  FSEL R98, R98, -INF , !P4 ;  /* 0xff80000062627808 */ /* 0x000fe20006000000 */
[----:B----4-:R-:W-:Y:S01]  /*12410*/  VIADD R28, R42, 0xfffffeb9 ;  /* 0xfffffeb92a1c7836 */ /* 0x010fe20000000000 */
[CC--:B------:R-:W-:Y:S01]  /*12420*/  ISETP.GE.AND P1, PT, R9.reuse, R35.reuse, PT ;  /* 0x000000230900720c */ /* 0x0c0fe20003f26270 */
[----:B------:R-:W4:Y:S01]  /*12430*/  MUFU.TANH R49, R49 ;  /* 0x0000003100317308 */ /* 0x000f220000002400 */
[-C--:B------:R-:W-:Y:S02]  /*12440*/  ISETP.GE.AND P2, PT, R9, R34.reuse, PT ;  /* 0x000000220900720c */ /* 0x080fe40003f46270 */
[----:B------:R-:W-:Y:S01]  /*12450*/  ISETP.NE.AND P4, PT, R8, RZ, PT ;  /* 0x000000ff0800720c */ /* 0x000fe20003f85270 */
[----:B------:R-:W-:Y:S01]  /*12460*/  FMUL.FTZ R20, R20, UR11 ;  /* 0x0000000b14147c20 */ /* 0x000fe20008410000 */
[C---:B--2---:R-:W-:Y:S01]  /*12470*/  HMMA.16816.F32.BF16 R8, R4.reuse, R24, RZ ;  /* 0x000000180408723c */ /* 0x044fe200000418ff */
[----:B------:R-:W-:Y:S01]  /*12480*/  FSEL R97, R97, -INF , !P6 ;  /* 0xff80000061617808 */ /* 0x000fe20007000000 */
[----:B------:R-:W-:Y:S01]  /*12490*/  VIADD R25, R42, 0xfffffec1 ;  /* 0xfffffec12a197836 */ /* 0x000fe20000000000 */
[-C--:B------:R-:W-:Y:S01]  /*124a0*/  ISETP.GE.AND P6, PT, R28, R35.reuse, PT ;  /* 0x000000231c00720c */ /* 0x080fe20003fc6270 */
[----:B------:R-:W2:Y:S01]  /*124b0*/  MUFU.TANH R48, R30 ;  /* 0x0000001e00307308 */ /* 0x000ea20000002400 */
[----:B------:R-:W-:Y:S01]  /*124c0*/  FSEL R88, R88, -INF , !P5 ;  /* 0xff80000058587808 */ /* 0x000fe20006800000 */
[----:B------:R-:W-:Y:S01]  /*124d0*/  FMUL.FTZ R22, R22, UR11 ;  /* 0x0000000b16167c20 */ /* 0x000fe20008410000 */
[----:B------:R-:W-:Y:S01]  /*124e0*/  P2R R24, PR, RZ, 0x40 ;  /* 0x00000040ff187803 */ /* 0x000fe20000000000 */
[----:B------:R-:W-:Y:S01]  /*124f0*/  HMMA.16816.F32.BF16 R4, R4, R26, RZ ;  /* 0x0000001a0404723c */ /* 0x000fe200000418ff */
[----:B------:R-:W-:Y:S01]  /*12500*/  ISETP.GE.AND P6, PT, R28, R34, PT ;  /* 0x000000221c00720c */ /* 0x000fe20003fc6270 */
[----:B------:R-:W-:Y:S01]  /*12510*/  VIADD R28, R42, 0xfffffec0 ;  /* 0xfffffec02a1c7836 */ /* 0x000fe20000000000 */
[----:B------:R-:W-:Y:S01]  /*12520*/  FSEL R104, R104, -INF , !P3 ;  /* 0xff80000068687808 */ /* 0x000fe20005800000 */
[----:B------:R5:W-:Y:S01]  /*12530*/  MUFU.TANH R66, R20 ;  /* 0x0000001400427308 */ /* 0x000be20000002400 */
[-C--:B------:R-:W-:Y:S01]  /*12540*/  ISETP.GE.AND P3, PT, R29, R35.reuse, PT ;  /* 0x000000231d00720c */ /* 0x080fe20003f66270 */
[----:B------:R-:W-:Y:S01]  /*12550*/  FMUL.FTZ R21, R21, UR11 ;  /* 0x0000000b15157c20 */ /* 0x000fe20008410000 */
[----:B------:R-:W-:Y:S01]  /*12560*/  ISETP.GE.AND P5, PT, R28, R35, PT ;  /* 0x000000231c00720c */ /* 0x000fe20003fa6270 */
[----:B------:R-:W-:Y:S01]  /*12570*/  FMUL.FTZ R23, R23, UR11 ;  /* 0x0000000b17177c20 */ /* 0x000fe20008410000 */
[----:B------:R-:W-:-:S02]  /*12580*/  FSEL R78, R78, -INF , !P3 ;  /* 0xff8000004e4e7808 */ /* 0x000fc40005800000 */
[----:B------:R-:W-:Y:S01]  /*12590*/  FSEL R76, R76, -INF , !P5 ;  /* 0xff8000004c4c7808 */ /* 0x000fe20006800000 */
[C---:B-1----:R-:W-:Y:S01]  /*125a0*/  HMMA.16816.F32.BF16 R8, R12.reuse, R16, R8 ;  /* 0x000000100c08723c */ /* 0x042fe20000041808 */
[C---:B------:R-:W-:Y:S01]  /*125b0*/  VIADD R16, R42.reuse, 0xfffffec9 ;  /* 0xfffffec92a107836 */ /* 0x040fe20000000000 */
[----:B------:R-:W-:Y:S01]  /*125c0*/  FSEL R57, R57, -INF , !P6 ;  /* 0xff80000039397808 */ /* 0x000fe20007000000 */
[----:B------:R-:W-:Y:S01]  /*125d0*/  VIADD R17, R42, 0xfffffec8 ;  /* 0xfffffec82a117836 */ /* 0x000fe20000000000 */
[----:B------:R-:W-:Y:S01]  /*125e0*/  FSEL R103, R103, -INF , !P4 ;  /* 0xff80000067677808 */ /* 0x000fe20006000000 */
[----:B------:R-:W1:Y:S01]  /*125f0*/  MUFU.TANH R67, R67 ;  /* 0x0000004300437308 */ /* 0x000e620000002400 */
[C---:B------:R-:W-:Y:S02]  /*12600*/  ISETP.GE.AND P5, PT, R16.reuse, R34, PT ;  /* 0x000000221000720c */ /* 0x040fe40003fa6270 */
[-C--:B------:R-:W-:Y:S01]  /*12610*/  ISETP.GE.AND P3, PT, R17, R35.reuse, PT ;  /* 0x000000231100720c */ /* 0x080fe20003f66270 */
[----:B------:R-:W-:Y:S01]  /*12620*/  HMMA.16816.F32.BF16 R4, R12, R18, R4 ;  /* 0x000000120c04723c */ /* 0x000fe20000041804 */
[----:B------:R-:W-:Y:S01]  /*12630*/  ISETP.GE.AND P6, PT, R16, R35, PT ;  /* 0x000000231000720c */ /* 0x000fe20003fc6270 */
[C---:B------:R-:W-:Y:S01]  /*12640*/  VIADD R12, R42.reuse, 0xfffffed9 ;  /* 0xfffffed92a0c7836 */ /* 0x040fe20000000000 */
[----:B------:R-:W-:Y:S01]  /*12650*/  P2R R16, PR, RZ, 0x20 ;  /* 0x00000020ff107803 */ /* 0x000fe20000000000 */
[----:B-----5:R-:W-:Y:S01]  /*12660*/  VIADD R20, R42, 0xfffffed1 ;  /* 0xfffffed12a147836 */ /* 0x020fe20000000000 */
[----:B------:R-:W-:Y:S01]  /*12670*/  FSEL R74, R74, -INF , !P3 ;  /* 0xff8000004a4a7808 */ /* 0x000fe20005800000 */
[----:B------:R-:W5:Y:S01]  /*12680*/  MUFU.TANH R47, R31 ;  /* 0x0000001f002f7308 */ /* 0x000f620000002400 */
[----:B------:R-:W-:-:S02]  /*12690*/  ISETP.NE.AND P3, PT, R16, RZ, PT ;  /* 0x000000ff1000720c */ /* 0x000fc40003f65270 */
[-C--:B------:R-:W-:Y:S01]  /*126a0*/  ISETP.GE.AND P4, PT, R29, R34.reuse, PT ;  /* 0x000000221d00720c */ /* 0x080fe20003f86270 */
[----:B------:R-:W-:Y:S01]  /*126b0*/  FMUL.FTZ R8, R8, UR11 ;  /* 0x0000000b08087c20 */ /* 0x000fe20008410000 */
[----:B------:R-:W-:Y:S01]  /*126c0*/  FSEL R53, R53, -INF , !P3 ;  /* 0xff80000035357808 */ /* 0x000fe20005800000 */
[----:B------:R-:W-:Y:S01]  /*126d0*/  FMUL.FTZ R9, R9, UR11 ;  /* 0x0000000b09097c20 */ /* 0x000fe20008410000 */
[-C--:B------:R-:W-:Y:S01]  /*126e0*/  ISETP.GE.AND P3, PT, R12, R35.reuse, PT ;  /* 0x000000230c00720c */ /* 0x080fe20003f66270 */
[----:B------:R3:W-:Y:S01]  /*126f0*/  MUFU.TANH R64, R8 ;  /* 0x0000000800407308 */ /* 0x0007e20000002400 */
[----:B------:R-:W-:Y:S01]  /*12700*/  FSEL R58, R58, -INF , !P4 ;  /* 0xff8000003a3a7808 */ /* 0x000fe20006000000 */
[----:B------:R-:W-:Y:S01]  /*12710*/  FMUL.FTZ R10, R10, UR11 ;  /* 0x0000000b0a0a7c20 */ /* 0x000fe20008410000 */
[----:B------:R-:W-:Y:S01]  /*12720*/  ISETP.NE.AND P4, PT, R24, RZ, PT ;  /* 0x000000ff1800720c */ /* 0x000fe20003f85270 */
[----:B------:R-:W-:Y:S01]  /*12730*/  FMUL.FTZ R11, R11, UR11 ;  /* 0x0000000b0b0b7c20 */ /* 0x000fe20008410000 */
[----:B------:R-:W-:Y:S01]  /*12740*/  LOP3.LUT R3, R3, 0xfffffffb, RZ, 0xc0, !PT ;  /* 0xfffffffb03037812 */ /* 0x000fe200078ec0ff */
[----:B------:R-:W-:Y:S01]  /*12750*/  FMUL.FTZ R62, R4, UR11 ;  /* 0x0000000b043e7c20 */ /* 0x000fe20008410000 */
[----:B------:R-:W-:Y:S01]  /*12760*/  FSEL R77, R77, -INF , !P4 ;  /* 0xff8000004d4d7808 */ /* 0x000fe20006000000 */
[C---:B------:R-:W-:Y:S01]  /*12770*/  VIADD R4, R42.reuse, 0xfffffee9 ;  /* 0xfffffee92a047836 */ /* 0x040fe20000000000 */
[----:B------:R-:W-:Y:S01]  /*12780*/  FSEL R79, R79, -INF , !P1 ;  /* 0xff8000004f4f7808 */ /* 0x000fe20004800000 */
[----:B------:R4:W-:Y:S01]  /*12790*/  MUFU.TANH R63, R9 ;  /* 0x00000009003f7308 */ /* 0x0009e20000002400 */
[-C--:B------:R-:W-:Y:S01]  /*127a0*/  ISETP.GE.AND P4, PT, R17, R34.reuse, PT ;  /* 0x000000221100720c */ /* 0x080fe20003f86270 */
[C---:B------:R-:W-:Y:S01]  /*127b0*/  VIADD R17, R42.reuse, 0xfffffed0 ;  /* 0xfffffed02a117836 */ /* 0x040fe20000000000 */
[----:B------:R-:W-:Y:S01]  /*127c0*/  ISETP.GE.AND P1, PT, R25, R35, PT ;  /* 0x000000231900720c */ /* 0x000fe20003f26270 */
[----:B------:R-:W-:Y:S01]  /*127d0*/  FMUL.FTZ R61, R5, UR11 ;  /* 0x0000000b053d7c20 */ /* 0x000fe20008410000 */
[----:B------:R-:W-:Y:S01]  /*127e0*/  @P3 LOP3.LUT R3, R3, 0x4, RZ, 0xfc, !PT ;  /* 0x0000000403033812 */ /* 0x000fe200078efcff */
[----:B------:R-:W-:Y:S01]  /*127f0*/  VIADD R5, R42, 0xfffffef1 ;  /* 0xfffffef12a057836 */ /* 0x000fe20000000000 */
[-C--:B------:R-:W-:Y:S01]  /*12800*/  ISETP.GE.AND P3, PT, R12, R34.reuse, PT ;  /* 0x000000220c00720c */ /* 0x080fe20003f66270 */
[----:B---3--:R-:W-:Y:S01]  /*12810*/  VIADD R8, R42, 0xfffffee0 ;  /* 0xfffffee02a087836 */ /* 0x008fe20000000000 */
[----:B------:R-:W-:Y:S01]  /*12820*/  FSEL R75, R75, -INF , !P1 ;  /* 0xff8000004b4b7808 */ /* 0x000fe20004800000 */
[----:B------:R-:W3:Y:S01]  /*12830*/  MUFU.TANH R46, R22 ;  /* 0x00000016002e7308 */ /* 0x000ee20000002400 */
[----:B------:R-:W-:Y:S01]  /*12840*/  ISETP.GE.AND P1, PT, R17, R34, PT ;  /* 0x000000221100720c */ /* 0x000fe20003f26270 */
[----:B------:R-:W-:Y:S01]  /*12850*/  FMUL.FTZ R6, R6, UR11 ;  /* 0x0000000b06067c20 */ /* 0x000fe20008410000 */
[----:B------:R-:W-:-:S02]  /*12860*/  LOP3.LUT R3, R3, 0xfffffffd, RZ, 0xc0, !PT ;  /* 0xfffffffd03037812 */ /* 0x000fc400078ec0ff */
[----:B------:R-:W-:Y:S02]  /*12870*/  FSEL R52, R52, -INF , !P1 ;  /* 0xff80000034347808 */ /* 0x000fe40004800000 */
[-C--:B------:R-:W-:Y:S01]  /*12880*/  ISETP.GE.AND P1, PT, R8, R35.reuse, PT ;  /* 0x000000230800720c */ /* 0x080fe20003f26270 */
[C---:B----4-:R-:W-:Y:S01]  /*12890*/  VIADD R9, R42.reuse, 0xfffffee1 ;  /* 0xfffffee12a097836 */ /* 0x050fe20000000000 */
[----:B------:R-:W-:Y:S01]  /*128a0*/  ISETP.GE.AND P5, PT, R17, R35, PT ;  /* 0x000000231100720c */ /* 0x000fe20003fa6270 */
[----:B------:R-:W-:Y:S01]  /*128b0*/  VIADD R17, R42, 0xfffffed8 ;  /* 0xfffffed82a117836 */ /* 0x000fe20000000000 */
[----:B------:R-:W-:Y:S01]  /*128c0*/  @P3 LOP3.LUT R3, R3, 0x2, RZ, 0xfc, !PT ;  /* 0x0000000203033812 */ /* 0x000fe200078efcff */
[----:B------:R-:W4:Y:S01]  /*128d0*/  MUFU.TANH R65, R21 ;  /* 0x0000001500417308 */ /* 0x000f220000002400 */
[----:B------:R-:W-:Y:S02]  /*128e0*/  FSEL R73, R73, -INF , !P6 ;  /* 0xff80000049497808 */ /* 0x000fe40007000000 */
[----:B------:R-:W-:-:S02]  /*128f0*/  LOP3.LUT R3, R3, 0xfffffffe, RZ, 0xc0, !PT ;  /* 0xfffffffe03037812 */ /* 0x000fc400078ec0ff */
[----:B------:R-:W-:Y:S02]  /*12900*/  ISETP.GE.AND P6, PT, R17, R34, PT ;  /* 0x000000221100720c */ /* 0x000fe40003fc6270 */
[----:B------:R-:W-:Y:S01]  /*12910*/  FSEL R54, R54, -INF , !P4 ;  /* 0xff80000036367808 */ /* 0x000fe20006000000 */
[----:B------:R-:W4:Y:S01]  /*12920*/  MUFU.TANH R45, R23 ;  /* 0x00000017002d7308 */ /* 0x000f220000002400 */
[----:B------:R-:W-:Y:S02]  /*12930*/  @P1 LOP3.LUT R3, R3, 0x1, RZ, 0xfc, !PT ;  /* 0x0000000103031812 */ /* 0x000fe400078efcff */
[----:B------:R-:W-:Y:S02]  /*12940*/  ISETP.GE.AND P4, PT, R17, R35, PT ;  /* 0x000000231100720c */ /* 0x000fe40003f86270 */
[----:B------:R-:W-:Y:S02]  /*12950*/  FSEL R50, R50, -INF , !P6 ;  /* 0xff80000032327808 */ /* 0x000fe40007000000 */
[----:B------:R-:W-:Y:S01]  /*12960*/  LOP3.LUT P6, RZ, R3, 0x1, RZ, 0xc0, !PT ;  /* 0x0000000103ff7812 */ /* 0x000fe200078cc0ff */
[----:B------:R-:W4:Y:S01]  /*12970*/  MUFU.TANH R44, R10 ;  /* 0x0000000a002c7308 */ /* 0x000f220000002400 */
[----:B------:R-:W-:-:S02]  /*12980*/  FSEL R70, R70, -INF , !P4 ;  /* 0xff80000046467808 */ /* 0x000fc40006000000 */
[----:B------:R-:W-:Y:S02]  /*12990*/  FSEL R60, R60, -INF , !P0 ;  /* 0xff8000003c3c7808 */ /* 0x000fe40004000000 */
[----:B------:R-:W-:Y:S02]  /*129a0*/  LOP3.LUT P4, RZ, R3, 0x2, RZ, 0xc0, !PT ;  /* 0x0000000203ff7812 */ /* 0x000fe4000788c0ff */
[-C--:B------:R-:W-:Y:S01]  /*129b0*/  ISETP.GE.AND P0, PT, R28, R34.reuse, PT ;  /* 0x000000221c00720c */ /* 0x080fe20003f06270 */
[----:B------:R-:W4:Y:S01]  /*129c0*/  MUFU.TANH R43, R11 ;  /* 0x0000000b002b7308 */ /* 0x000f220000002400 */
[----:B------:R-:W-:Y:S02]  /*129d0*/  FSEL R68, R68, -INF , !P6 ;  /* 0xff80000044447808 */ /* 0x000fe40007000000 */
[----:B------:R-:W-:Y:S02]  /*129e0*/  ISETP.GE.AND P6, PT, R4, R34, PT ;  /* 0x000000220400720c */ /* 0x000fe40003fc6270 */
[----:B------:R-:W-:-:S02]  /*129f0*/  FSEL R49, R49, -INF , !P4 ;  /* 0xff80000031317808 */ /* 0x000fc40006000000 */
[----:B------:R-:W-:Y:S01]  /*12a00*/  FSEL R56, R56, -INF , !P0 ;  /* 0xff80000038387808 */ /* 0x000fe20004000000 */
[----:B------:R-:W-:Y:S01]  /*12a10*/  MUFU.TANH R62, R62 ;  /* 0x0000003e003e7308 */ /* 0x000fe20000002400 */
[----:B------:R-:W-:Y:S01]  /*12a20*/  FSEL R72, R72, -INF , !P5 ;  /* 0xff80000048487808 */ /* 0x000fe20006800000 */
[----:B------:R-:W-:Y:S01]  /*12a30*/  BAR.SYNC.DEFER_BLOCKING 0x0 ;  /* 0x0000000000007b1d */ /* 0x000fe20000010000 */
[----:B------:R-:W-:Y:S01]  /*12a40*/  ISETP.GE.AND P4, PT, R4, R35, PT ;  /* 0x000000230400720c */ /* 0x000fe20003f86270 */
[----:B------:R-:W-:Y:S01]  /*12a50*/  VIADD R4, R42, 0xfffffef0 ;  /* 0xfffffef02a047836 */ /* 0x000fe20000000000 */
[-C--:B------:R-:W-:Y:S02]  /*12a60*/  ISETP.GE.AND P0, PT, R20, R34.reuse, PT ;  /* 0x000000221400720c */ /* 0x080fe40003f06270 */
[----:B------:R-:W-:Y:S01]  /*12a70*/  ISETP.GE.AND P5, PT, R8, R34, PT ;  /* 0x000000220800720c */ /* 0x000fe20003fa6270 */
[----:B------:R-:W-:Y:S01]  /*12a80*/  VIADD R8, R42, 0xfffffee8 ;  /* 0xfffffee82a087836 */ /* 0x000fe20000000000 */
[----:B------:R-:W-:Y:S01]  /*12a90*/  FSEL R51, R51, -INF , !P0 ;  /* 0xff80000033337808 */ /* 0x000fe20004000000 */
[----:B------:R-:W4:Y:S01]  /*12aa0*/  MUFU.TANH R61, R61 ;  /* 0x0000003d003d7308 */ /* 0x000f220000002400 */
[----:B--2---:R-:W-:-:S02]  /*12ab0*/  FSEL R48, R48, -INF , !P5 ;  /* 0xff80000030307808 */ /* 0x004fc40006800000 */
[C---:B------:R-:W-:Y:S02]  /*12ac0*/  LOP3.LUT P0, RZ, R3.reuse, 0x4, RZ, 0xc0, !PT ;  /* 0x0000000403ff7812 */ /* 0x040fe4000780c0ff */
[-C--:B------:R-:W-:Y:S02]  /*12ad0*/  ISETP.GE.AND P5, PT, R4, R35.reuse, PT ;  /* 0x000000230400720c */ /* 0x080fe40003fa6270 */
[----:B------:R-:W-:Y:S02]  /*12ae0*/  LOP3.LUT R3, R3, 0xfffffffe, RZ, 0xc0, !PT ;  /* 0xfffffffe03037812 */ /* 0x000fe400078ec0ff */
[----:B------:R-:W-:Y:S02]  /*12af0*/  ISETP.GE.AND P3, PT, R9, R35, PT ;  /* 0x000000230900720c */ /* 0x000fe40003f66270 */
[----:B------:R-:W-:Y:S02]  /*12b00*/  @P6 LOP3.LUT R3, R3, 0x1, RZ, 0xfc, !PT ;  /* 0x0000000103036812 */ /* 0x000fe400078efcff */
[----:B-1----:R-:W-:-:S02]  /*12b10*/  FSEL R67, R67, -INF , !P3 ;  /* 0xff80000043437808 */ /* 0x002fc40005800000 */
[----:B------:R-:W-:Y:S02]  /*12b20*/  LOP3.LUT R3, R3, 0xfffffffb, RZ, 0xc0, !PT ;  /* 0xfffffffb03037812 */ /* 0x000fe400078ec0ff */
[----:B------:R-:W-:Y:S02]  /*12b30*/  ISETP.GE.AND P3, PT, R5, R35, PT ;  /* 0x000000230500720c */ /* 0x000fe40003f66270 */
[----:B------:R-:W-:Y:S02]  /*12b40*/  @P5 LOP3.LUT R3, R3, 0x4, RZ, 0xfc, !PT ;  /* 0x0000000403035812 */ /* 0x000fe400078efcff */
[----:B------:R-:W-:Y:S02]  /*12b50*/  FSEL R59, R59, -INF , !P2 ;  /* 0xff8000003b3b7808 */ /* 0x000fe40005000000 */
[-C--:B------:R-:W-:Y:S01]  /*12b60*/  ISETP.GE.AND P5, PT, R5, R34.reuse, PT ;  /* 0x000000220500720c */ /* 0x080fe20003fa6270 */
[----:B------:R-:W-:Y:S01]  /*12b70*/  FMUL.FTZ R5, R7, UR11 ;  /* 0x0000000b07057c20 */ /* 0x000fe20008410000 */
[----:B------:R-:W-:-:S02]  /*12b80*/  ISETP.GE.AND P2, PT, R25, R34, PT ;  /* 0x000000221900720c */ /* 0x000fc40003f46270 */
[-C--:B------:R-:W-:Y:S02]  /*12b90*/  ISETP.GE.AND P1, PT, R9, R34.reuse, PT ;  /* 0x000000220900720c */ /* 0x080fe40003f26270 */
[----:B------:R-:W-:Y:S01]  /*12ba0*/  FSEL R69, R69, -INF , !P0 ;  /* 0xff80000045457808 */ /* 0x000fe20004000000 */
[----:B------:R-:W-:Y:S01]  /*12bb0*/  MUFU.TANH R5, R5 ;  /* 0x0000000500057308 */ /* 0x000fe20000002400 */
[----:B------:R-:W-:Y:S02]  /*12bc0*/  FSEL R55, R55, -INF , !P2 ;  /* 0xff80000037377808 */ /* 0x000fe40005000000 */
[-C--:B------:R-:W-:Y:S02]  /*12bd0*/  ISETP.GE.AND P0, PT, R8, R34.reuse, PT ;  /* 0x000000220800720c */ /* 0x080fe40003f06270 */
[----:B------:R-:W-:Y:S02]  /*12be0*/  ISETP.GE.AND P2, PT, R20, R35, PT ;  /* 0x000000231400720c */ /* 0x000fe40003f46270 */
[----:B------:R-:W-:-:S02]  /*12bf0*/  ISETP.GE.AND P6, PT, R4, R34, PT ;  /* 0x000000220400720c */ /* 0x000fc40003fc6270 */
[----:B-----5:R-:W-:Y:S01]  /*12c00*/  FSEL R47, R47, -INF , !P1 ;  /* 0xff8000002f2f7808 */ /* 0x020fe20004800000 */
[----:B------:R1:W2:Y:S01]  /*12c10*/  MUFU.TANH R4, R6 ;  /* 0x0000000600047308 */ /* 0x0002a20000002400 */
[C---:B------:R-:W-:Y:S02]  /*12c20*/  LOP3.LUT P1, RZ, R3.reuse, 0x4, RZ, 0xc0, !PT ;  /* 0x0000000403ff7812 */ /* 0x040fe4000782c0ff */
[----:B------:R-:W-:Y:S02]  /*12c30*/  LOP3.LUT R3, R3, 0xfffffffd, RZ, 0xc0, !PT ;  /* 0xfffffffd03037812 */ /* 0x000fe400078ec0ff */
[----:B---3--:R-:W-:Y:S02]  /*12c40*/  FSEL R46, R46, -INF , !P0 ;  /* 0xff8000002e2e7808 */ /* 0x008fe40004000000 */
[----:B------:R-:W-:Y:S02]  /*12c50*/  FSEL R71, R71, -INF , !P2 ;  /* 0xff80000047477808 */ /* 0x000fe40005000000 */
[----:B------:R-:W-:-:S02]  /*12c60*/  ISETP.GE.AND P0, PT, R40, 0x3, PT ;  /* 0x000000032800780c */ /* 0x000fc40003f06270 */
[----:B------:R-:W-:Y:S02]  /*12c70*/  ISETP.GE.AND P2, PT, R8, R35, PT ;  /* 0x000000230800720c */ /* 0x000fe40003f46270 */
[----:B------:R-:W-:Y:S02]  /*12c80*/  @P3 LOP3.LUT R3, R3, 0x2, RZ, 0xfc, !PT ;  /* 0x0000000203033812 */ /* 0x000fe400078efcff */
[----:B------:R-:W-:Y:S02]  /*12c90*/  FSEL R66, R66, -INF , !P2 ;  /* 0xff80000042427808 */ /* 0x000fe40005000000 */
[----:B------:R-:W-:Y:S01]  /*12ca0*/  LOP3.LUT P2, RZ, R3, 0x1, RZ, 0xc0, !PT ;  /* 0x0000000103ff7812 */ /* 0x000fe2000784c0ff */
[C---:B-1----:R-:W-:Y:S01]  /*12cb0*/  VIADD R6, R42.reuse, 0xfffffef9 ;  /* 0xfffffef92a067836 */ /* 0x042fe20000000000 */
[----:B----4-:R-:W-:Y:S01]  /*12cc0*/  FSEL R65, R65, -INF , !P4 ;  /* 0xff80000041417808 */ /* 0x010fe20006000000 */
[----:B------:R-:W-:Y:S01]  /*12cd0*/  VIADD R42, R42, 0xfffffef8 ;  /* 0xfffffef82a2a7836 */ /* 0x000fe20000000000 */
[----:B------:R-:W-:-:S02]  /*12ce0*/  FSEL R45, R45, -INF , !P2 ;  /* 0xff8000002d2d7808 */ /* 0x000fc40005000000 */
[----:B------:R-:W-:Y:S02]  /*12cf0*/  FSEL R64, R64, -INF , !P1 ;  /* 0xff80000040407808 */ /* 0x000fe40004800000 */
[----:B------:R-:W-:Y:S02]  /*12d00*/  FSEL R44, R44, -INF , !P6 ;  /* 0xff8000002c2c7808 */ /* 0x000fe40007000000 */
[-C--:B------:R-:W-:Y:S02]  /*12d10*/  ISETP.GE.AND P3, PT, R6, R35.reuse, PT ;  /* 0x000000230600720c */ /* 0x080fe40003f66270 */
[C---:B------:R-:W-:Y:S02]  /*12d20*/  ISETP.GE.AND P4, PT, R42.reuse, R35, PT ;  /* 0x000000232a00720c */ /* 0x040fe40003f86270 */
[-C--:B------:R-:W-:Y:S02]  /*12d30*/  ISETP.GE.AND P2, PT, R42, R34.reuse, PT ;  /* 0x000000222a00720c */ /* 0x080fe40003f46270 */
[----:B------:R-:W-:-:S02]  /*12d40*/  ISETP.GE.AND P1, PT, R6, R34, PT ;  /* 0x000000220600720c */ /* 0x000fc40003f26270 */
[----:B------:R-:W-:Y:S02]  /*12d50*/  LOP3.LUT P6, RZ, R3, 0x2, RZ, 0xc0, !PT ;  /* 0x0000000203ff7812 */ /* 0x000fe400078cc0ff */
[----:B------:R-:W-:Y:S02]  /*12d60*/  FSEL R43, R43, -INF , !P5 ;  /* 0xff8000002b2b7808 */ /* 0x000fe40006800000 */
[----:B------:R-:W-:Y:S02]  /*12d70*/  FSEL R63, R63, -INF , !P6 ;  /* 0xff8000003f3f7808 */ /* 0x000fe40007000000 */
[----:B------:R-:W-:Y:S02]  /*12d80*/  FSEL R61, R61, -INF , !P3 ;  /* 0xff8000003d3d7808 */ /* 0x000fe40005800000 */
[----:B------:R-:W-:Y:S02]  /*12d90*/  FSEL R62, R62, -INF , !P4 ;  /* 0xff8000003e3e7808 */ /* 0x000fe40006000000 */
[----:B--2---:R-:W-:-:S02]  /*12da0*/  FSEL R42, R4, -INF , !P2 ;  /* 0xff800000042a7808 */ /* 0x004fc40005000000 */
        /* <DEDUP_REMOVED lines=39> */
[----:B------:R-:W-:-:S03]  /*13020*/  @P2 VIADD R8, R8, 0x1 ;  /* 0x0000000108082836 */ /* 0x000fc60000000000 */
        /* <DEDUP_REMOVED lines=25> */
.L_x_1752:
[----:B------:R-:W-:Y:S01]  /*131c0*/  UMOV UR4, URZ ;  /* 0x000000ff00047c82 */ /* 0x000fe20008000000 */
[----:B------:R-:W-:Y:S01]  /*131d0*/  IMAD.SHL.U32 R4, R32, 0x100, RZ ;  /* 0x0000010020047824 */ /* 0x000fe200078e00ff */
[----:B------:R-:W-:-:S05]  /*131e0*/  IADD3 R5, P0, PT, RZ, -UR4, RZ ;  /* 0x80000004ff057c10 */ /* 0x000fca000ff1e0ff */
[----:B------:R-:W-:-:S05]  /*131f0*/  IMAD.X R4, RZ, RZ, ~R4, P0 ;  /* 0x000000ffff047224 */ /* 0x000fca00000e0e04 */
[----:B------:R-:W-:-:S04]  /*13200*/  SHF.R.S64 R5, R5, 0x1f, R4 ;  /* 0x0000001f05057819 */ /* 0x000fc80000001004 */
[----:B------:R-:W-:-:S04]  /*13210*/  IADD3 R175, P0, PT, R5, R175, RZ ;  /* 0x000000af05af7210 */ /* 0x000fc80007f1e0ff */
[----:B------:R-:W-:-:S09]  /*13220*/  LEA.HI.X.SX32 R174, R4, R174, 0x1, P0 ;  /* 0x000000ae04ae7211 */ /* 0x000fd200000f0eff */
.L_x_1753:
        /* <DEDUP_REMOVED lines=30> */
.L_x_1751:
        /* <DEDUP_REMOVED lines=87> */
[----:B------:R-:W-:Y:S01]  /*13980*/  FFMA.FTZ R94, R94, UR8, -R80 ;  /* 0x000000085e5e7c23 */ /* 0x000fe20008010850 */
[----:B------:R-:W2:Y:S01]  /*13990*/  MUFU.EX2 R93, R93 ;  /* 0x0000005d005d7308 */ /* 0x000ea20000000800 */
[----:B------:R-:W-:Y:S01]  /*139a0*/  FFMA.FTZ R105, R105, UR8, -R84 ;  /* 0x0000000869697c23 */ /* 0x000fe20008010854 */
[--C-:B------:R-:W-:Y:S01]  /*139b0*/  FFMA.FTZ R28, R96, UR8, -R80.reuse ;  /* 0x00000008601c7c23 */ /* 0x100fe20008010850 */
[--C-:B------:R-:W-:Y:S01]  /*139c0*/  FFMA.FTZ R29, R101, UR8, -R80.reuse ;  /* 0x00000008651d7c23 */ /* 0x100fe20008010850 */
[----:B------:R-:W-:Y:S01]  /*139d0*/  MUFU.EX2 R41, R41 ;  /* 0x0000002900297308 */ /* 0x000fe20000000800 */
[----:B------:R-:W-:Y:S01]  /*139e0*/  FFMA.FTZ R24, R90, UR8, -R80 ;  /* 0x000000085a187c23 */ /* 0x000fe20008010850 */
[----:B------:R-:W-:Y:S01]  /*139f0*/  FFMA.FTZ R113, R113, UR8, -R84 ;  /* 0x0000000871717c23 */ /* 0x000fe20008010854 */
[----:B------:R-:W-:Y:S01]  /*13a00*/  FFMA.FTZ R111, R111, UR8, -R80 ;  /* 0x000000086f6f7c23 */ /* 0x000fe20008010850 */
[----:B------:R3:W-:Y:S01]  /*13a10*/  MUFU.EX2 R87, R105 ;  /* 0x0000006900577308 */ /* 0x0007e20000000800 */
[----:B-1----:R-:W-:Y:S01]  /*13a20*/  FFMA.FTZ R5, R82, UR8, -R84 ;  /* 0x0000000852057c23 */ /* 0x002fe20008010854 */
[--C-:B------:R-:W-:Y:S01]  /*13a30*/  FFMA.FTZ R116, R39, UR8, -R80.reuse ;  /* 0x0000000827747c23 */ /* 0x100fe20008010850 */
[--C-:B------:R-:W-:Y:S01]  /*13a40*/  FFMA.FTZ R115, R38, UR8, -R80.reuse ;  /* 0x0000000826737c23 */ /* 0x100fe20008010850 */
[----:B------:R1:W-:Y:S01]  /*13a50*/  MUFU.EX2 R82, R4 ;  /* 0x0000000400527308 */ /* 0x0003e20000000800 */
[----:B------:R-:W-:Y:S01]  /*13a60*/  FFMA.FTZ R114, R37, UR8, -R80 ;  /* 0x0000000825727c23 */ /* 0x000fe20008010850 */
[----:B--2---:R-:W-:Y:S01]  /*13a70*/  F2FP.BF16.F32.PACK_AB R8, R83, R93 ;  /* 0x0000005d5308723e */ /* 0x004fe200000010ff */
[--C-:B------:R-:W-:Y:S01]  /*13a80*/  FFMA.FTZ R123, R36, UR8, -R84.reuse ;  /* 0x00000008247b7c23 */ /* 0x100fe20008010854 */
[----:B------:R-:W-:Y:S01]  /*13a90*/  MUFU.EX2 R101, R28 ;  /* 0x0000001c00657308 */ /* 0x000fe20000000800 */
[--C-:B------:R-:W-:Y:S01]  /*13aa0*/  FFMA.FTZ R112, R112, UR8, -R84.reuse ;  /* 0x0000000870707c23 */ /* 0x100fe20008010854 */
[--C-:B------:R-:W-:Y:S01]  /*13ab0*/  FFMA.FTZ R210, R210, UR8, -R84.reuse ;  /* 0x00000008d2d27c23 */ /* 0x100fe20008010854 */
[--C-:B------:R-:W-:Y:S01]  /*13ac0*/  FFMA.FTZ R196, R196, UR8, -R84.reuse ;  /* 0x00000008c4c47c23 */ /* 0x100fe20008010854 */
[----:B------:R-:W2:Y:S01]  /*13ad0*/  MUFU.EX2 R96, R24 ;  /* 0x0000001800607308 */ /* 0x000ea20000000800 */
[----:B------:R-:W-:Y:S01]  /*13ae0*/  FFMA.FTZ R185, R185, UR8, -R84 ;  /* 0x00000008b9b97c23 */ /* 0x000fe20008010854 */
[----:B---3--:R-:W-:Y:S01]  /*13af0*/  FFMA.FTZ R105, R100, UR8, -R80 ;  /* 0x0000000864697c23 */ /* 0x008fe20008010850 */
[--C-:B------:R-:W-:Y:S01]  /*13b00*/  FFMA.FTZ R158, R158, UR8, -R84.reuse ;  /* 0x000000089e9e7c23 */ /* 0x100fe20008010854 */
[----:B------:R3:W-:Y:S01]  /*13b10*/  MUFU.EX2 R100, R29 ;  /* 0x0000001d00647308 */ /* 0x0007e20000000800 */
[----:B------:R-:W-:Y:S01]  /*13b20*/  FFMA.FTZ R107, R107, UR8, -R84 ;  /* 0x000000086b6b7c23 */ /* 0x000fe20008010854 */
[----:B-1----:R-:W-:Y:S01]  /*13b30*/  FFMA.FTZ R4, R81, UR8, -R80 ;  /* 0x0000000851047c23 */ /* 0x002fe20008010850 */
[----:B------:R-:W-:Y:S01]  /*13b40*/  FFMA.FTZ R103, R103, UR8, -R84 ;  /* 0x0000000867677c23 */ /* 0x000fe20008010854 */
[----:B------:R1:W4:Y:S01]  /*13b50*/  MUFU.EX2 R81, R5 ;  /* 0x0000000500517308 */ /* 0x0003220000000800 */
[----:B------:R-:W-:Y:S01]  /*13b60*/  FFMA.FTZ R57, R57, UR8, -R80 ;  /* 0x0000000839397c23 */ /* 0x000fe20008010850 */
[--C-:B------:R-:W-:Y:S01]  /*13b70*/  FFMA.FTZ R88, R88, UR8, -R84.reuse ;  /* 0x0000000858587c23 */ /* 0x100fe20008010854 */
[----:B------:R-:W-:Y:S01]  /*13b80*/  FFMA.FTZ R77, R77, UR8, -R84 ;  /* 0x000000084d4d7c23 */ /* 0x000fe20008010854 */
[----:B------:R5:W5:Y:S01]  /*13b90*/  MUFU.EX2 R92, R4 ;  /* 0x00000004005c7308 */ /* 0x000b620000000800 */
[----:B------:R-:W-:Y:S01]  /*13ba0*/  FFMA.FTZ R59, R59, UR8, -R80 ;  /* 0x000000083b3b7c23 */ /* 0x000fe20008010850 */
[----:B--2---:R-:W-:Y:S01]  /*13bb0*/  F2FP.BF16.F32.PACK_AB R33, R101, R96 ;  /* 0x000000606521723e */ /* 0x004fe200000010ff */
[--C-:B------:R-:W-:Y:S01]  /*13bc0*/  FFMA.FTZ R73, R73, UR8, -R84.reuse ;  /* 0x0000000849497c23 */ /* 0x100fe20008010854 */
[----:B------:R-:W2:Y:S01]  /*13bd0*/  MUFU.EX2 R105, R105 ;  /* 0x0000006900697308 */ /* 0x000ea20000000800 */
[----:B------:R-:W-:Y:S01]  /*13be0*/  FFMA.FTZ R76, R76, UR8, -R84 ;  /* 0x000000084c4c7c23 */ /* 0x000fe20008010854 */
        /* <DEDUP_REMOVED lines=15> */
[----:B------:R-:W1:Y:S01]  /*13ce0*/  MUFU.EX2 R0, R94 ;  /* 0x0000005e00007308 */ /* 0x000e620000000800 */
[----:B------:R-:W-:Y:S01]  /*13cf0*/  FFMA.FTZ R42, R42, UR8, -R80 ;  /* 0x000000082a2a7c23 */ /* 0x000fe20008010850 */
        /* <DEDUP_REMOVED lines=21> */
[----:B------:R-:W-:Y:S01]  /*13e50*/  FFMA.FTZ R17, R91, UR8, -R84 ;  /* 0x000000085b117c23 */ /* 0x000fe20008010854 */
[----:B------:R2:W3:Y:S01]  /*13e60*/  MUFU.EX2 R89, R20 ;  /* 0x0000001400597308 */ /* 0x0004e20000000800 */
[-C--:B------:R-:W-:Y:S01]  /*13e70*/  FMUL.FTZ R132, R132, R95.reuse ;  /* 0x0000005f84847220 */ /* 0x080fe20000410000 */
[----:B------:R-:W-:Y:S01]  /*13e80*/  FMUL.FTZ R133, R133, R95 ;  /* 0x0000005f85857220 */ /* 0x000fe20000410000 */
[-C--:B------:R-:W-:Y:S01]  /*13e90*/  FMUL.FTZ R134, R134, R94.reuse ;  /* 0x0000005e86867220 */ /* 0x080fe20000410000 */
[----:B------:R-:W-:Y:S01]  /*13ea0*/  MUFU.EX2 R91, R16 ;  /* 0x00000010005b7308 */ /* 0x000fe20000000800 */
[-C--:B------:R-:W-:Y:S01]  /*13eb0*/  FMUL.FTZ R135, R135, R94.reuse ;  /* 0x0000005e87877220 */ /* 0x080fe20000410000 */
[--C-:B------:R-:W-:Y:S01]  /*13ec0*/  FFMA.FTZ R137, R207, UR8, -R80.reuse ;  /* 0x00000008cf897c23 */ /* 0x100fe20008010850 */
[--C-:B------:R-:W-:Y:S01]  /*13ed0*/  FFMA.FTZ R136, R206, UR8, -R80.reuse ;  /* 0x00000008ce887c23 */ /* 0x100fe20008010850 */
[----:B------:R4:W5:Y:S01]  /*13ee0*/  MUFU.EX2 R90, R17 ;  /* 0x00000011005a7308 */ /* 0x0009620000000800 */
[----:B------:R-:W-:Y:S01]  /*13ef0*/  FFMA.FTZ R138, R204, UR8, -R80 ;  /* 0x00000008cc8a7c23 */ /* 0x000fe20008010850 */
[--C-:B------:R-:W-:Y:S01]  /*13f00*/  FFMA.FTZ R139, R201, UR8, -R84.reuse ;  /* 0x00000008c98b7c23 */ /* 0x100fe20008010854 */
[----:B------:R-:W-:Y:S01]  /*13f10*/  FFMA.FTZ R144, R200, UR8, -R84 ;  /* 0x00000008c8907c23 */ /* 0x000fe20008010854 */
[----:B------:R-:W-:Y:S01]  /*13f20*/  MUFU.EX2 R112, R112 ;  /* 0x0000007000707308 */ /* 0x000fe20000000800 */
[--C-:B------:R-:W-:Y:S01]  /*13f30*/  FFMA.FTZ R145, R197, UR8, -R80.reuse ;  /* 0x00000008c5917c23 */ /* 0x100fe20008010850 */
[----:B--2---:R-:W2:Y:S01]  /*13f40*/  LDSM.16.MT88.4 R20, [R166+0x5400] ;  /* 0x00540000a614783b */ /* 0x004ea20000004200 */
[----:B---3--:R-:W-:Y:S01]  /*13f50*/  F2FP.BF16.F32.PACK_AB R32, R89, R87 ;  /* 0x000000575920723e */ /* 0x008fe200000010ff */
[----:B------:R-:W-:Y:S01]  /*13f60*/  MUFU.EX2 R137, R137 ;  /* 0x0000008900897308 */ /* 0x000fe20000000800 */
[--C-:B------:R-:W-:Y:S01]  /*13f70*/  FFMA.FTZ R146, R195, UR8, -R80.reuse ;  /* 0x00000008c3927c23 */ /* 0x100fe20008010850 */
[--C-:B------:R-:W-:Y:S01]  /*13f80*/  FFMA.FTZ R147, R194, UR8, -R80.reuse ;  /* 0x00000008c2937c23 */ /* 0x100fe20008010850 */
[----:B------:R-:W-:Y:S01]  /*13f90*/  FFMA.FTZ R194, R188, UR8, -R80 ;  /* 0x00000008bcc27c23 */ /* 0x000fe20008010850 */
[----:B------:R-:W-:Y:S01]  /*13fa0*/  MUFU.EX2 R136, R136 ;  /* 0x0000008800887308 */ /* 0x000fe20000000800 */
[----:B------:R-:W-:Y:S01]  /*13fb0*/  FFMA.FTZ R93, R187, R95, R93 ;  /* 0x0000005fbb5d7223 */ /* 0x000fe2000001005d */
[C---:B----4-:R-:W-:Y:S01]  /*13fc0*/  HMMA.16816.F32.BF16 R16, R8.reuse, R18, R140 ;  /* 0x000000120810723c */ /* 0x050fe2000004188c */
[----:B-----5:R-:W-:Y:S01]  /*13fd0*/  F2FP.BF16.F32.PACK_AB R34, R90, R91 ;  /* 0x0000005b5a22723e */ /* 0x020fe200000010ff */
[----:B------:R-:W-:Y:S01]  /*13fe0*/  MUFU.EX2 R138, R138 ;  /* 0x0000008a008a7308 */ /* 0x000fe20000000800 */
[--C-:B------:R-:W-:Y:S01]  /*13ff0*/  FFMA.FTZ R141, R203, UR8, -R84.reuse ;  /* 0x00000008cb8d7c23 */ /* 0x100fe20008010854 */
[----:B------:R-:W-:Y:S01]  /*14000*/  FFMA.FTZ R140, R202, UR8, -R84 ;  /* 0x00000008ca8c7c23 */ /* 0x000fe20008010854 */
[----:B------:R-:W-:Y:S01]  /*14010*/  FFMA.FTZ R142, R198, UR8, -R80 ;  /* 0x00000008c68e7c23 */ /* 0x000fe20008010850 */
[----:B------:R-:W-:Y:S01]  /*14020*/  MUFU.EX2 R139, R139 ;  /* 0x0000008b008b7308 */ /* 0x000fe20000000800 */
[--C-:B------:R-:W-:Y:S01]  /*14030*/  FFMA.FTZ R143, R199, UR8, -R84.reuse ;  /* 0x00000008c78f7c23 */ /* 0x100fe20008010854 */
[C---:B-1----:R-:W-:Y:S01]  /*14040*/  HMMA.16816.F32.BF16 R24, R8.reuse, R4, R24 ;  /* 0x000000040818723c */ /* 0x042fe20000041818 */
[--C-:B------:R-:W-:Y:S01]  /*14050*/  FFMA.FTZ R5, R110, UR8, -R84.reuse ;  /* 0x000000086e057c23 */ /* 0x100fe20008010854 */
[----:B------:R-:W-:Y:S01]  /*14060*/  FFMA.FTZ R4, R109, UR8, -R84 ;  /* 0x000000086d047c23 */ /* 0x000fe20008010854 */
[----:B------:R1:W3:Y:S01]  /*14070*/  MUFU.EX2 R110, R113 ;  /* 0x00000071006e7308 */ /* 0x0002e20000000800 */
[----:B------:R-:W-:Y:S01]  /*14080*/  FFMA.FTZ R92, R186, R94, R92 ;  /* 0x0000005eba5c7223 */ /* 0x000fe2000001005c */
[----:B------:R-:W-:Y:S01]  /*14090*/  FADD.FTZ R93, R83, R93 ;  /* 0x0000005d535d7221 */ /* 0x000fe20000010000 */
[--C-:B------:R-:W-:Y:S01]  /*140a0*/  FFMA.FTZ R187, R61, UR8, -R84.reuse ;  /* 0x000000083dbb7c23 */ /* 0x100fe20008010854 */
[----:B------:R-:W4:Y:S01]  /*140b0*/  MUFU.EX2 R109, R5 ;  /* 0x00000005006d7308 */ /* 0x000f220000000800 */
[----:B------:R-:W-:Y:S01]  /*140c0*/  HMMA.16816.F32.BF16 R8, R8, R6, R132 ;  /* 0x000000060808723c */ /* 0x000fe20000041884 */
[--C-:B------:R-:W-:Y:S01]  /*140d0*/  FFMA.FTZ R134, R130, UR8, -R84.reuse ;  /* 0x0000000882867c23 */ /* 0x100fe20008010854 */
[--C-:B------:R-:W-:Y:S01]  /*140e0*/  FFMA.FTZ R133, R209, UR8, -R84.reuse ;  /* 0x00000008d1857c23 */ /* 0x100fe20008010854 */
[----:B------:R-:W-:Y:S01]  /*140f0*/  FFMA.FTZ R132, R208, UR8, -R84 ;  /* 0x00000008d0847c23 */ /* 0x000fe20008010854 */
[----:B------:R-:W-:Y:S01]  /*14100*/  FFMA.FTZ R135, R205, UR8, -R80 ;  /* 0x00000008cd877c23 */ /* 0x000fe20008010850 */
[----:B------:R-:W-:Y:S01]  /*14110*/  MUFU.EX2 R130, R210 ;  /* 0x000000d200827308 */ /* 0x000fe20000000800 */
[----:B------:R-:W-:Y:S01]  /*14120*/  FADD.FTZ R92, R41, R92 ;  /* 0x0000005c295c7221 */ /* 0x000fe20000010000 */
[----:B------:R-:W-:Y:S01]  /*14130*/  FADD.FTZ R93, R82, R93 ;  /* 0x0000005d525d7221 */ /* 0x000fe20000010000 */
[----:B------:R-:W-:Y:S01]  /*14140*/  FFMA.FTZ R186, R3, UR8, -R80 ;  /* 0x0000000803ba7c23 */ /* 0x000fe20008010850 */
[----:B-1----:R-:W-:Y:S01]  /*14150*/  FFMA.FTZ R113, R108, UR8, -R84 ;  /* 0x000000086c717c23 */ /* 0x002fe20008010854 */
[----:B------:R-:W-:Y:S01]  /*14160*/  MUFU.EX2 R134, R134 ;  /* 0x0000008600867308 */ /* 0x000fe20000000800 */
[----:B------:R-:W-:Y:S01]  /*14170*/  FADD.FTZ R92, R2, R92 ;  /* 0x0000005c025c7221 */ /* 0x000fe20000010000 */
[C---:B------:R-:W-:Y:S01]  /*14180*/  HMMA.16816.F32.BF16 R36, R32.reuse, R28, R24 ;  /* 0x0000001c2024723c */ /* 0x040fe20000041818 */
[--C-:B------:R-:W-:Y:S01]  /*14190*/  FFMA.FTZ R29, R119, UR8, -R84.reuse ;  /* 0x00000008771d7c23 */ /* 0x100fe20008010854 */
[----:B------:R1:W-:Y:S01]  /*141a0*/  MUFU.EX2 R108, R4 ;  /* 0x00000004006c7308 */ /* 0x0003e20000000800 */
[----:B------:R-:W-:Y:S01]  /*141b0*/  LDSM.16.MT88.4 R24, [R166+0x5c00] ;  /* 0x005c0000a618783b */ /* 0x000fe20000004200 */
[----:B------:R-:W-:Y:S01]  /*141c0*/  FFMA.FTZ R28, R118, UR8, -R84 ;  /* 0x00000008761c7c23 */ /* 0x000fe20008010854 */
[----:B------:R-:W-:Y:S01]  /*141d0*/  FADD.FTZ R81, R81, R93 ;  /* 0x0000005d51517221 */ /* 0x000fe20000010000 */
[----:B------:R-:W5:Y:S01]  /*141e0*/  MUFU.EX2 R113, R113 ;  /* 0x0000007100717308 */ /* 0x000f620000000800 */
[----:B------:R-:W-:Y:S01]  /*141f0*/  FADD.FTZ R92, R0, R92 ;  /* 0x0000005c005c7221 */ /* 0x000fe20000010000 */
[----:B--2---:R-:W-:Y:S01]  /*14200*/  HMMA.16816.F32.BF16 R12, R32, R20, R12 ;  /* 0x00000014200c723c */ /* 0x004fe2000004180c */
[----:B------:R-:W-:Y:S01]  /*14210*/  FADD.FTZ R81, R87, R81 ;  /* 0x0000005157517221 */ /* 0x000fe20000010000 */
[----:B------:R2:W5:Y:S01]  /*14220*/  MUFU.EX2 R119, R123 ;  /* 0x0000007b00777308 */ /* 0x0005620000000800 */
[----:B------:R-:W-:-:S02]  /*14230*/  FADD.FTZ R96, R96, R92 ;  /* 0x0000005c60607221 */ /* 0x000fc40000010000 */
[----:B------:R-:W-:Y:S01]  /*14240*/  FADD.FTZ R81, R89, R81 ;  /* 0x0000005159517221 */ /* 0x000fe20000010000 */
[----:B------:R-:W-:Y:S01]  /*14250*/  MUFU.EX2 R118, R29 ;  /* 0x0000001d00767308 */ /* 0x000fe20000000800 */
[----:B------:R-:W-:Y:S01]  /*14260*/  FADD.FTZ R101, R101, R96 ;  /* 0x0000006065657221 */ /* 0x000fe20000010000 */
[----:B-1----:R-:W1:Y:S01]  /*14270*/  LDSM.16.MT88.4 R4, [R166+0x5800] ;  /* 0x00580000a604783b */ /* 0x002e620000004200 */
[----:B------:R-:W-:Y:S01]  /*14280*/  HMMA.16816.F32.BF16 R16, R32, R22, R16 ;  /* 0x000000162010723c */ /* 0x000fe20000041810 */
[----:B------:R-:W-:Y:S01]  /*14290*/  MUFU.EX2 R133, R133 ;  /* 0x0000008500857308 */ /* 0x000fe20000000800 */
[----:B------:R-:W-:Y:S01]  /*142a0*/  FADD.FTZ R91, R91, R81 ;  /* 0x000000515b5b7221 */ /* 0x000fe20000010000 */
[----:B------:R-:W1:Y:S01]  /*142b0*/  LDSM.16.MT88.4 R20, [R165+0x800] ;  /* 0x00080000a514783b */ /* 0x000e620000004200 */
[----:B------:R-:W-:Y:S01]  /*142c0*/  FADD.FTZ R101, R100, R101 ;  /* 0x0000006564657221 */ /* 0x000fe20000010000 */
[----:B------:R-:W-:Y:S01]  /*142d0*/  MUFU.EX2 R132, R132 ;  /* 0x0000008400847308 */ /* 0x000fe20000000800 */
[----:B------:R-:W-:Y:S01]  /*142e0*/  FADD.FTZ R91, R90, R91 ;  /* 0x0000005b5a5b7221 */ /* 0x000fe20000010000 */
[----:B--2---:R-:W-:Y:S01]  /*142f0*/  FFMA.FTZ R123, R117, UR8, -R80 ;  /* 0x00000008757b7c23 */ /* 0x004fe20008010850 */
[----:B------:R-:W-:Y:S01]  /*14300*/  FADD.FTZ R101, R105, R101 ;  /* 0x0000006569657221 */ /* 0x000fe20000010000 */
[----:B------:R2:W-:Y:S01]  /*14310*/  MUFU.EX2 R117, R28 ;  /* 0x0000001c00757308 */ /* 0x0005e20000000800 */
[----:B---3--:R-:W-:-:S03]  /*14320*/  FADD.FTZ R91, R110, R91 ;  /* 0x0000005b6e5b7221 */ /* 0x008fc60000010000 */
[----:B------:R-:W-:Y:S01]  /*14330*/  MUFU.EX2 R135, R135 ;  /* 0x0000008700877308 */ /* 0x000fe20000000800 */
[----:B----4-:R-:W-:-:S03]  /*14340*/  FADD.FTZ R91, R109, R91 ;  /* 0x0000005b6d5b7221 */ /* 0x010fc60000010000 */
[----:B------:R-:W-:Y:S04]  /*14350*/  MUFU.EX2 R141, R141 ;  /* 0x0000008d008d7308 */ /* 0x000fe80000000800 */
[----:B------:R-:W-:Y:S01]  /*14360*/  MUFU.EX2 R140, R140 ;  /* 0x0000008c008c7308 */ /* 0x000fe20000000800 */
[----:B--2---:R-:W-:Y:S01]  /*14370*/  HMMA.16816.F32.BF16 R28, R32, R30, R8 ;  /* 0x0000001e201c723c */ /* 0x004fe20000041808 */
[--C-:B------:R-:W-:Y:S01]  /*14380*/  FFMA.FTZ R9, R122, UR8, -R80.reuse ;  /* 0x000000087a097c23 */ /* 0x100fe20008010850 */
[----:B------:R-:W-:Y:S01]  /*14390*/  FFMA.FTZ R8, R121, UR8, -R80 ;  /* 0x0000000879087c23 */ /* 0x000fe20008010850 */
[----:B------:R2:W-:Y:S01]  /*143a0*/  MUFU.EX2 R122, R123 ;  /* 0x0000007b007a7308 */ /* 0x0005e20000000800 */
[----:B------:R-:W-:Y:S02]  /*143b0*/  F2FP.BF16.F32.PACK_AB R32, R109, R110 ;  /* 0x0000006e6d20723e */ /* 0x000fe400000010ff */
[----:B------:R-:W-:Y:S01]  /*143c0*/  F2FP.BF16.F32.PACK_AB R33, R116, R111 ;  /* 0x0000006f7421723e */ /* 0x000fe200000010ff */
[----:B------:R-:W3:Y:S01]  /*143d0*/  MUFU.EX2 R121, R9 ;  /* 0x0000000900797308 */ /* 0x000ee20000000800 */
[----:B-----5:R-:W-:Y:S01]  /*143e0*/  F2FP.BF16.F32.PACK_AB R34, R113, R108 ;  /* 0x0000006c7122723e */ /* 0x020fe200000010ff */
[----:B------:R-:W-:Y:S01]  /*143f0*/  FADD.FTZ R111, R111, R101 ;  /* 0x000000656f6f7221 */ /* 0x000fe20000010000 */
[----:B------:R-:W-:Y:S01]  /*14400*/  F2FP.BF16.F32.PACK_AB R35, R114, R115 ;  /* 0x000000737223723e */ /* 0x000fe200000010ff */
[----:B------:R-:W-:Y:S01]  /*14410*/  MUFU.EX2 R144, R144 ;  /* 0x0000009000907308 */ /* 0x000fe20000000800 */
[----:B------:R-:W-:Y:S01]  /*14420*/  FADD.FTZ R108, R108, R91 ;  /* 0x0000005b6c6c7221 */ /* 0x000fe20000010000 */
[----:B------:R-:W-:-:S02]  /*14430*/  FADD.FTZ R111, R116, R111 ;  /* 0x0000006f746f7221 */ /* 0x000fc40000010000 */
[----:B------:R-:W-:Y:S01]  /*14440*/  MUFU.EX2 R142, R142 ;  /* 0x0000008e008e7308 */ /* 0x000fe20000000800 */
[----:B------:R-:W-:Y:S01]  /*14450*/  FADD.FTZ R108, R113, R108 ;  /* 0x0000006c716c7221 */ /* 0x000fe20000010000 */
[----:B--2---:R-:W-:Y:S01]  /*14460*/  FFMA.FTZ R123, R120, UR8, -R80 ;  /* 0x00000008787b7c23 */ /* 0x004fe20008010850 */
[----:B-1----:R-:W-:Y:S01]  /*14470*/  HMMA.16816.F32.BF16 R12, R32, R4, R12 ;  /* 0x00000004200c723c */ /* 0x002fe2000004180c */
[----:B------:R1:W-:Y:S01]  /*14480*/  MUFU.EX2 R120, R8 ;  /* 0x0000000800787308 */ /* 0x0003e20000000800 */
[----:B------:R-:W-:-:S03]  /*14490*/  FADD.FTZ R115, R115, R111 ;  /* 0x0000006f73737221 */ /* 0x000fc60000010000 */
[----:B------:R-:W2:Y:S01]  /*144a0*/  MUFU.EX2 R123, R123 ;  /* 0x0000007b007b7308 */ /* 0x000ea20000000800 */
[----:B------:R-:W-:Y:S02]  /*144b0*/  FADD.FTZ R115, R114, R115 ;  /* 0x0000007372737221 */ /* 0x000fe40000010000 */
[C---:B------:R-:W-:Y:S01]  /*144c0*/  HMMA.16816.F32.BF16 R16, R32.reuse, R6, R16 ;  /* 0x000000062010723c */ /* 0x040fe20000041810 */
[----:B------:R-:W-:Y:S01]  /*144d0*/  LDSM.16.MT88.4 R4, [R166+0x6000] ;  /* 0x00600000a604783b */ /* 0x000fe20000004200 */
[----:B------:R-:W-:Y:S04]  /*144e0*/  MUFU.EX2 R145, R145 ;  /* 0x0000009100917308 */ /* 0x000fe80000000800 */
[----:B------:R-:W-:Y:S01]  /*144f0*/  MUFU.EX2 R146, R146 ;  /* 0x0000009200927308 */ /* 0x000fe20000000800 */
[----:B-1----:R-:W1:Y:S01]  /*14500*/  LDSM.16.MT88.4 R8, [R165+0xc00] ;  /* 0x000c0000a508783b */ /* 0x002e620000004200 */
[C---:B------:R-:W-:Y:S01]  /*14510*/  HMMA.16816.F32.BF16 R36, R32.reuse, R20, R36 ;  /* 0x000000142024723c */ /* 0x040fe20000041824 */
[----:B------:R-:W-:Y:S01]  /*14520*/  F2FP.BF16.F32.PACK_AB R20, R119, R112 ;  /* 0x000000707714723e */ /* 0x000fe200000010ff */
[----:B------:R-:W4:Y:S01]  /*14530*/  MUFU.EX2 R147, R147 ;  /* 0x0000009300937308 */ /* 0x000f220000000800 */
[----:B---3--:R-:W-:Y:S01]  /*14540*/  F2FP.BF16.F32.PACK_AB R21, R121, R122 ;  /* 0x0000007a7915723e */ /* 0x008fe200000010ff */
[----:B------:R-:W-:Y:S01]  /*14550*/  FADD.FTZ R112, R112, R108 ;  /* 0x0000006c70707221 */ /* 0x000fe20000010000 */
[----:B------:R-:W-:Y:S01]  /*14560*/  FADD.FTZ R122, R122, R115 ;  /* 0x000000737a7a7221 */ /* 0x000fe20000010000 */
[----:B------:R-:W-:Y:S02]  /*14570*/  MUFU.EX2 R143, R143 ;  /* 0x0000008f008f7308 */ /* 0x000fe40000000800 */
[----:B------:R-:W-:Y:S01]  /*14580*/  HMMA.16816.F32.BF16 R28, R32, R22, R28 ;  /* 0x00000016201c723c */ /* 0x000fe2000004181c */
[----:B------:R-:W-:Y:S01]  /*14590*/  F2FP.BF16.F32.PACK_AB R22, R117, R118 ;  /* 0x000000767516723e */ /* 0x000fe200000010ff */
[----:B------:R-:W-:Y:S01]  /*145a0*/  LDSM.16.MT88.4 R32, [R166+0x6800] ;  /* 0x00680000a620783b */ /* 0x000fe20000004200 */
[----:B--2---:R-:W-:Y:S01]  /*145b0*/  F2FP.BF16.F32.PACK_AB R23, R123, R120 ;  /* 0x000000787b17723e */ /* 0x004fe200000010ff */
[----:B------:R-:W-:Y:S01]  /*145c0*/  MUFU.EX2 R194, R194 ;  /* 0x000000c200c27308 */ /* 0x000fe20000000800 */
[----:B------:R-:W-:Y:S01]  /*145d0*/  FADD.FTZ R112, R119, R112 ;  /* 0x0000007077707221 */ /* 0x000fe20000010000 */
[----:B------:R-:W-:-:S02]  /*145e0*/  FADD.FTZ R122, R121, R122 ;  /* 0x0000007a797a7221 */ /* 0x000fc40000010000 */
[----:B------:R-:W-:Y:S01]  /*145f0*/  MUFU.EX2 R57, R57 ;  /* 0x0000003900397308 */ /* 0x000fe20000000800 */
[----:B------:R-:W-:Y:S01]  /*14600*/  FADD.FTZ R112, R118, R112 ;  /* 0x0000007076707221 */ /* 0x000fe20000010000 */
[C---:B------:R-:W-:Y:S01]  /*14610*/  HMMA.16816.F32.BF16 R12, R20.reuse, R24, R12 ;  /* 0x00000018140c723c */ /* 0x040fe2000004180c */
[----:B------:R-:W-:Y:S01]  /*14620*/  FADD.FTZ R120, R120, R122 ;  /* 0x0000007a78787221 */ /* 0x000fe20000010000 */
[----:B------:R-:W-:Y:S01]  /*14630*/  MUFU.EX2 R187, R187 ;  /* 0x000000bb00bb7308 */ /* 0x000fe20000000800 */
[----:B------:R-:W-:Y:S02]  /*14640*/  FADD.FTZ R117, R117, R112 ;  /* 0x0000007075757221 */ /* 0x000fe40000010000 */
[----:B------:R-:W-:Y:S01]  /*14650*/  FADD.FTZ R120, R123, R120 ;  /* 0x000000787b787221 */ /* 0x000fe20000010000 */
[----:B------:R-:W-:Y:S01]  /*14660*/  MUFU.EX2 R3, R42 ;  /* 0x0000002a00037308 */ /* 0x000fe20000000800 */
[----:B------:R-:W-:Y:S01]  /*14670*/  FADD.FTZ R117, R130, R117 ;  /* 0x0000007582757221 */ /* 0x000fe20000010000 */
[C---:B------:R-:W-:Y:S01]  /*14680*/  HMMA.16816.F32.BF16 R16, R20.reuse, R26, R16 ;  /* 0x0000001a1410723c */ /* 0x040fe20000041810 */
[----:B------:R-:W2:Y:S01]  /*14690*/  LDSM.16.MT88.4 R24, [R165+0x1000] ;  /* 0x00100000a518783b */ /* 0x000ea20000004200 */
[----:B------:R-:W-:Y:S01]  /*146a0*/  FADD.FTZ R120, R137, R120 ;  /* 0x0000007889787221 */ /* 0x000fe20000010000 */
[C---:B------:R-:W-:Y:S01]  /*146b0*/  FADD.FTZ R117, R134.reuse, R117 ;  /* 0x0000007586757221 */ /* 0x040fe20000010000 */
[----:B------:R-:W-:Y:S04]  /*146c0*/  MUFU.EX2 R186, R186 ;  /* 0x000000ba00ba7308 */ /* 0x000fe80000000800 */
        /* <DEDUP_REMOVED lines=16> */
[C---:B--2---:R-:W-:Y:S01]  /*147d0*/  HMMA.16816.F32.BF16 R36, R20.reuse, R24, R36 ;  /* 0x000000181424723c */ /* 0x044fe20000041824 */
[--C-:B------:R-:W-:Y:S01]  /*147e0*/  FFMA.FTZ R24, R193, UR8, -R84.reuse ;  /* 0x00000008c1187c23 */ /* 0x100fe20008010854 */
[----:B------:R-:W-:Y:S01]  /*147f0*/  FFMA.FTZ R25, R192, UR8, -R84 ;  /* 0x00000008c0197c23 */ /* 0x000fe20008010854 */
[----:B------:R-:W2:Y:S04]  /*14800*/  MUFU.EX2 R193, R196 ;  /* 0x000000c400c17308 */ /* 0x000ea80000000800 */
[----:B------:R5:W-:Y:S01]  /*14810*/  MUFU.EX2 R192, R24 ;  /* 0x0000001800c07308 */ /* 0x000be20000000800 */
[----:B------:R-:W-:Y:S01]  /*14820*/  HMMA.16816.F32.BF16 R28, R20, R26, R28 ;  /* 0x0000001a141c723c */ /* 0x000fe2000004181c */
[--C-:B------:R-:W-:Y:S01]  /*14830*/  FFMA.FTZ R21, R190, UR8, -R80.reuse ;  /* 0x00000008be157c23 */ /* 0x100fe20008010850 */
[----:B------:R-:W-:Y:S01]  /*14840*/  FFMA.FTZ R20, R189, UR8, -R80 ;  /* 0x00000008bd147c23 */ /* 0x000fe20008010850 */
[----:B------:R-:W-:-:S02]  /*14850*/  F2FP.BF16.F32.PACK_AB R26, R144, R139 ;  /* 0x0000008b901a723e */ /* 0x000fc400000010ff */
[----:B------:R-:W-:Y:S01]  /*14860*/  MUFU.EX2 R189, R21 ;  /* 0x0000001500bd7308 */ /* 0x000fe20000000800 */
[----:B----4-:R-:W-:-:S03]  /*14870*/  F2FP.BF16.F32.PACK_AB R27, R147, R146 ;  /* 0x00000092931b723e */ /* 0x010fc600000010ff */
[----:B------:R4:W-:Y:S01]  /*14880*/  MUFU.EX2 R188, R20 ;  /* 0x0000001400bc7308 */ /* 0x0009e20000000800 */
[----:B-----5:R-:W-:-:S03]  /*14890*/  FFMA.FTZ R24, R191, UR8, -R80 ;  /* 0x00000008bf187c23 */ /* 0x020fc60008010850 */
[----:B------:R5:W-:Y:S04]  /*148a0*/  MUFU.EX2 R191, R25 ;  /* 0x0000001900bf7308 */ /* 0x000be80000000800 */
[----:B------:R1:W3:Y:S01]  /*148b0*/  MUFU.EX2 R190, R24 ;  /* 0x0000001800be7308 */ /* 0x0002e20000000800 */
[----:B----4-:R-:W4:Y:S01]  /*148c0*/  LDSM.16.MT88.4 R20, [R165+0x1800] ;  /* 0x00180000a514783b */ /* 0x010f220000004200 */
[C---:B-----5:R-:W-:Y:S01]  /*148d0*/  F2FP.BF16.F32.PACK_AB R25, R145.reuse, R142 ;  /* 0x0000008e9119723e */ /* 0x060fe200000010ff */
[----:B------:R-:W-:Y:S01]  /*148e0*/  FADD.FTZ R142, R142, R136 ;  /* 0x000000888e8e7221 */ /* 0x000fe20000010000 */
[C---:B-1----:R-:W-:Y:S01]  /*148f0*/  F2FP.BF16.F32.PACK_AB R24, R140.reuse, R141 ;  /* 0x0000008d8c18723e */ /* 0x042fe200000010ff */
[----:B------:R-:W-:Y:S02]  /*14900*/  FADD.FTZ R140, R140, R133 ;  /* 0x000000858c8c7221 */ /* 0x000fe40000010000 */
[----:B------:R-:W-:Y:S01]  /*14910*/  FADD.FTZ R142, R145, R142 ;  /* 0x0000008e918e7221 */ /* 0x000fe20000010000 */
[----:B------:R-:W-:Y:S01]  /*14920*/  LDSM.16.MT88.4 R132, [R165+0x3c00] ;  /* 0x003c0000a584783b */ /* 0x000fe20000004200 */
[----:B------:R-:W-:-:S02]  /*14930*/  FADD.FTZ R140, R139, R140 ;  /* 0x0000008c8b8c7221 */ /* 0x000fc40000010000 */
[----:B------:R-:W-:Y:S01]  /*14940*/  FADD.FTZ R142, R146, R142 ;  /* 0x0000008e928e7221 */ /* 0x000fe20000010000 */
[C---:B------:R-:W-:Y:S01]  /*14950*/  HMMA.16816.F32.BF16 R12, R24.reuse, R8, R12 ;  /* 0x00000008180c723c */ /* 0x040fe2000004180c */
[----:B--2---:R-:W-:Y:S01]  /*14960*/  F2FP.BF16.F32.PACK_AB R8, R193, R143 ;  /* 0x0000008fc108723e */ /* 0x004fe200000010ff */
[----:B------:R-:W-:Y:S01]  /*14970*/  FADD.FTZ R140, R144, R140 ;  /* 0x0000008c908c7221 */ /* 0x000fe20000010000 */
[----:B---3--:R-:W-:Y:S01]  /*14980*/  F2FP.BF16.F32.PACK_AB R9, R189, R190 ;  /* 0x000000bebd09723e */ /* 0x008fe200000010ff */
[----:B------:R-:W-:Y:S02]  /*14990*/  FADD.FTZ R142, R147, R142 ;  /* 0x0000008e938e7221 */ /* 0x000fe40000010000 */
[----:B------:R-:W-:Y:S02]  /*149a0*/  FADD.FTZ R140, R143, R140 ;  /* 0x0000008c8f8c7221 */ /* 0x000fe40000010000 */
[----:B------:R-:W-:Y:S01]  /*149b0*/  HMMA.16816.F32.BF16 R16, R24, R10, R16 ;  /* 0x0000000a1810723c */ /* 0x000fe20000041810 */
[----:B------:R-:W-:Y:S01]  /*149c0*/  F2FP.BF16.F32.PACK_AB R10, R191, R192 ;  /* 0x000000c0bf0a723e */ /* 0x000fe200000010ff */
[----:B------:R-:W-:Y:S01]  /*149d0*/  FADD.FTZ R142, R190, R142 ;  /* 0x0000008ebe8e7221 */ /* 0x000fe20000010000 */
[----:B------:R-:W-:Y:S01]  /*149e0*/  F2FP.BF16.F32.PACK_AB R11, R194, R188 ;  /* 0x000000bcc20b723e */ /* 0x000fe200000010ff */
[----:B------:R-:W-:-:S02]  /*149f0*/  FADD.FTZ R193, R193, R140 ;  /* 0x0000008cc1c17221 */ /* 0x000fc40000010000 */
[----:B------:R-:W-:Y:S02]  /*14a00*/  FADD.FTZ R189, R189, R142 ;  /* 0x0000008ebdbd7221 */ /* 0x000fe40000010000 */
[C---:B------:R-:W-:Y:S01]  /*14a10*/  HMMA.16816.F32.BF16 R36, R24.reuse, R4, R36 ;  /* 0x000000041824723c */ /* 0x040fe20000041824 */
[----:B------:R-:W-:Y:S01]  /*14a20*/  FADD.FTZ R193, R192, R193 ;  /* 0x000000c1c0c17221 */ /* 0x000fe20000010000 */
[----:B------:R-:W-:Y:S01]  /*14a30*/  FADD.FTZ R189, R188, R189 ;  /* 0x000000bdbcbd7221 */ /* 0x000fe20000010000 */
[----:B------:R-:W-:Y:S02]  /*14a40*/  LDSM.16.MT88.4 R140, [R166+0x8c00] ;  /* 0x008c0000a68c783b */ /* 0x000fe40000004200 */
[----:B------:R-:W-:Y:S01]  /*14a50*/  FADD.FTZ R191, R191, R193 ;  /* 0x000000c1bfbf7221 */ /* 0x000fe20000010000 */
[----:B------:R-:W-:Y:S02]  /*14a60*/  FADD.FTZ R194, R194, R189 ;  /* 0x000000bdc2c27221 */ /* 0x000fe40000010000 */
        /* <DEDUP_REMOVED lines=94> */
[C---:B------:R-:W-:Y:S01]  /*15050*/  F2FP.BF16.F32.PACK_AB R10, R127.reuse, R128 ;  /* 0x000000807f0a723e */ /* 0x040fe200000010ff */
        /* <DEDUP_REMOVED lines=20> */
[----:B------:R-:W-:Y:S01]  /*151a0*/  FFMA.FTZ R20, R78, UR8, -R84 ;  /* 0x000000084e147c23 */ /* 0x000fe20008010854 */
[----:B------:R1:W3:Y:S04]  /*151b0*/  MUFU.EX2 R34, R24 ;  /* 0x0000001800227308 */ /* 0x0002e80000000800 */
[----:B------:R-:W5:Y:S01]  /*151c0*/  MUFU.EX2 R102, R103 ;  /* 0x0000006700667308 */ /* 0x000f620000000800 */
[----:B------:R-:W-:Y:S01]  /*151d0*/  HMMA.16816.F32.BF16 R28, R8, R22, R28 ;  /* 0x00000016081c723c */ /* 0x000fe2000004181c */
[----:B----4-:R-:W-:Y:S01]  /*151e0*/  F2FP.BF16.F32.PACK_AB R8, R32, R106 ;  /* 0x0000006a2008723e */ /* 0x010fe200000010ff */
[----:B------:R-:W-:Y:S01]  /*151f0*/  FADD.FTZ R106, R106, R128 ;  /* 0x000000806a6a7221 */ /* 0x000fe20000010000 */
[----:B------:R-:W-:Y:S03]  /*15200*/  MUFU.EX2 R78, R21 ;  /* 0x00000015004e7308 */ /* 0x000fe60000000800 */
[----:B------:R-:W-:Y:S01]  /*15210*/  FADD.FTZ R106, R32, R106 ;  /* 0x0000006a206a7221 */ /* 0x000fe20000010000 */
[----:B------:R4:W-:Y:S01]  /*15220*/  MUFU.EX2 R41, R20 ;  /* 0x0000001400297308 */ /* 0x0009e20000000800 */
[--C-:B-1----:R-:W-:Y:S01]  /*15230*/  FFMA.FTZ R24, R98, UR8, -R80.reuse ;  /* 0x0000000862187c23 */ /* 0x102fe20008010850 */
[----:B------:R-:W-:Y:S01]  /*15240*/  FFMA.FTZ R98, R97, UR8, -R80 ;  /* 0x0000000861627c23 */ /* 0x000fe20008010850 */
[----:B---3--:R-:W-:Y:S01]  /*15250*/  F2FP.BF16.F32.PACK_AB R9, R35, R34 ;  /* 0x000000222309723e */ /* 0x008fe200000010ff */
        /* <DEDUP_REMOVED lines=9> */
[----:B-1----:R-:W-:-:S02]  /*152f0*/  FADD.FTZ R102, R79, R102 ;  /* 0x000000664f667221 */ /* 0x002fc40000010000 */
[----:B---3--:R-:W1:Y:S02]  /*15300*/  LDSM.16.MT88.4 R24, [R165+0x2800] ;  /* 0x00280000a518783b */ /* 0x008e640000004200 */
[----:B------:R-:W-:Y:S01]  /*15310*/  FADD.FTZ R102, R78, R102 ;  /* 0x000000664e667221 */ /* 0x000fe20000010000 */
[C---:B-----5:R-:W-:Y:S01]  /*15320*/  F2FP.BF16.F32.PACK_AB R11, R98.reuse, R97 ;  /* 0x00000061620b723e */ /* 0x060fe200000010ff */
[----:B------:R-:W-:Y:S02]  /*15330*/  FADD.FTZ R97, R97, R34 ;  /* 0x0000002261617221 */ /* 0x000fe40000010000 */
[----:B------:R-:W-:Y:S02]  /*15340*/  FADD.FTZ R102, R41, R102 ;  /* 0x0000006629667221 */ /* 0x000fe40000010000 */
[----:B------:R-:W-:Y:S02]  /*15350*/  FADD.FTZ R97, R98, R97 ;  /* 0x0000006162617221 */ /* 0x000fe40000010000 */
[----:B--2---:R-:W-:Y:S01]  /*15360*/  HMMA.16816.F32.BF16 R12, R8, R4, R12 ;  /* 0x00000004080c723c */ /* 0x004fe2000004180c */
[----:B------:R-:W-:-:S02]  /*15370*/  FFMA.FTZ R4, R60, UR8, -R80 ;  /* 0x000000083c047c23 */ /* 0x000fc40008010850 */
[----:B------:R-:W2:Y:S04]  /*15380*/  MUFU.EX2 R60, R77 ;  /* 0x0000004d003c7308 */ /* 0x000ea80000000800 */
[----:B------:R3:W4:Y:S01]  /*15390*/  MUFU.EX2 R2, R4 ;  /* 0x0000000400027308 */ /* 0x0007220000000800 */
[C---:B------:R-:W-:Y:S01]  /*153a0*/  HMMA.16816.F32.BF16 R16, R8.reuse, R6, R16 ;  /* 0x000000060810723c */ /* 0x040fe20000041810 */
[----:B--2---:R-:W-:Y:S01]  /*153b0*/  FADD.FTZ R102, R60, R102 ;  /* 0x000000663c667221 */ /* 0x004fe20000010000 */
[----:B---3--:R-:W-:Y:S01]  /*153c0*/  FFMA.FTZ R4, R58, UR8, -R80 ;  /* 0x000000083a047c23 */ /* 0x008fe20008010850 */
[----:B----4-:R-:W-:Y:S01]  /*153d0*/  FADD.FTZ R97, R2, R97 ;  /* 0x0000006102617221 */ /* 0x010fe20000010000 */
[----:B------:R2:W3:Y:S04]  /*153e0*/  MUFU.EX2 R58, R59 ;  /* 0x0000003b003a7308 */ /* 0x0004e80000000800 */
[----:B------:R4:W5:Y:S01]  /*153f0*/  MUFU.EX2 R0, R4 ;  /* 0x0000000400007308 */ /* 0x0009620000000800 */
[----:B-1----:R-:W-:Y:S01]  /*15400*/  HMMA.16816.F32.BF16 R36, R8, R24, R36 ;  /* 0x000000180824723c */ /* 0x002fe20000041824 */
[----:B------:R-:W-:-:S02]  /*15410*/  FFMA.FTZ R24, R75, UR8, -R84 ;  /* 0x000000084b187c23 */ /* 0x000fc40008010854 */
[----:B------:R-:W1:Y:S05]  /*15420*/  MUFU.EX2 R75, R76 ;  /* 0x0000004c004b7308 */ /* 0x000e6a0000000800 */
[----:B------:R-:W-:Y:S01]  /*15430*/  HMMA.16816.F32.BF16 R28, R8, R26, R28 ;  /* 0x0000001a081c723c */ /* 0x000fe2000004181c */
[----:B------:R-:W-:Y:S01]  /*15440*/  F2FP.BF16.F32.PACK_AB R8, R78, R79 ;  /* 0x0000004f4e08723e */ /* 0x000fe200000010ff */
[----:B--2---:R-:W-:Y:S01]  /*15450*/  FFMA.FTZ R59, R74, UR8, -R84 ;  /* 0x000000084a3b7c23 */ /* 0x004fe20008010854 */
[----:B---3--:R-:W-:Y:S01]  /*15460*/  F2FP.BF16.F32.PACK_AB R9, R58, R2 ;  /* 0x000000023a09723e */ /* 0x008fe200000010ff */
[----:B----4-:R-:W2:Y:S01]  /*15470*/  LDSM.16.MT88.4 R4, [R165+0x2c00] ;  /* 0x002c0000a504783b */ /* 0x010ea20000004200 */
[----:B------:R-:W-:Y:S01]  /*15480*/  F2FP.BF16.F32.PACK_AB R10, R60, R41 ;  /* 0x000000293c0a723e */ /* 0x000fe200000010ff */
[----:B------:R3:W4:Y:S01]  /*15490*/  MUFU.EX2 R74, R24 ;  /* 0x00000018004a7308 */ /* 0x0007220000000800 */
[----:B-----5:R-:W-:Y:S01]  /*154a0*/  F2FP.BF16.F32.PACK_AB R11, R57, R0 ;  /* 0x00000000390b723e */ /* 0x020fe200000010ff */
[----:B------:R-:W-:Y:S01]  /*154b0*/  FADD.FTZ R97, R58, R97 ;  /* 0x000000613a617221 */ /* 0x000fe20000010000 */
[----:B-1----:R-:W-:Y:S01]  /*154c0*/  FADD.FTZ R102, R75, R102 ;  /* 0x000000664b667221 */ /* 0x002fe20000010000 */
[----:B------:R-:W-:Y:S02]  /*154d0*/  MUFU.EX2 R59, R59 ;  /* 0x0000003b003b7308 */ /* 0x000fe40000000800 */
[----:B------:R-:W-:Y:S01]  /*154e0*/  FADD.FTZ R97, R0, R97 ;  /* 0x0000006100617221 */ /* 0x000fe20000010000 */
[--C-:B------:R-:W-:Y:S01]  /*154f0*/  FFMA.FTZ R0, R43, UR8, -R80.reuse ;  /* 0x000000082b007c23 */ /* 0x100fe20008010850 */
[C---:B------:R-:W-:Y:S01]  /*15500*/  HMMA.16816.F32.BF16 R12, R8.reuse, R20, R12 ;  /* 0x00000014080c723c */ /* 0x040fe2000004180c */
[--C-:B------:R-:W-:Y:S01]  /*15510*/  FFMA.FTZ R20, R56, UR8, -R80.reuse ;  /* 0x0000000838147c23 */ /* 0x100fe20008010850 */
[----:B------:R-:W-:Y:S01]  /*15520*/  FFMA.FTZ R21, R55, UR8, -R80 ;  /* 0x0000000837157c23 */ /* 0x000fe20008010850 */
[----:B------:R1:W-:Y:S01]  /*15530*/  MUFU.EX2 R56, R73 ;  /* 0x0000004900387308 */ /* 0x0003e20000000800 */
[----:B------:R-:W-:Y:S01]  /*15540*/  FADD.FTZ R97, R57, R97 ;  /* 0x0000006139617221 */ /* 0x000fe20000010000 */
[----:B---3--:R-:W3:Y:S02]  /*15550*/  LDSM.16.MT88.4 R24, [R166+0x8000] ;  /* 0x00800000a618783b */ /* 0x008ee40000004200 */
[----:B------:R5:W5:Y:S01]  /*15560*/  MUFU.EX2 R55, R20 ;  /* 0x0000001400377308 */ /* 0x000b620000000800 */
[----:B------:R-:W-:Y:S01]  /*15570*/  HMMA.16816.F32.BF16 R16, R8, R22, R16 ;  /* 0x000000160810723c */ /* 0x000fe20000041810 */
[----:B----4-:R-:W-:-:S02]  /*15580*/  FADD.FTZ R102, R74, R102 ;  /* 0x000000664a667221 */ /* 0x010fc40000010000 */
[----:B------:R-:W-:Y:S04]  /*15590*/  MUFU.EX2 R2, R63 ;  /* 0x0000003f00027308 */ /* 0x000fe80000000800 */
[----:B------:R-:W-:Y:S01]  /*155a0*/  MUFU.EX2 R0, R0 ;  /* 0x0000000000007308 */ /* 0x000fe20000000800 */
[--C-:B-1----:R-:W-:Y:S01]  /*155b0*/  FFMA.FTZ R73, R53, UR8, -R80.reuse ;  /* 0x0000000835497c23 */ /* 0x102fe20008010850 */
[----:B-----5:R-:W-:Y:S01]  /*155c0*/  FFMA.FTZ R20, R54, UR8, -R80 ;  /* 0x0000000836147c23 */ /* 0x020fe20008010850 */
[----:B------:R-:W-:Y:S01]  /*155d0*/  FADD.FTZ R97, R55, R97 ;  /* 0x0000006137617221 */ /* 0x000fe20000010000 */
[----:B------:R-:W1:Y:S04]  /*155e0*/  MUFU.EX2 R54, R21 ;  /* 0x0000001500367308 */ /* 0x000e680000000800 */
[----:B------:R4:W-:Y:S01]  /*155f0*/  MUFU.EX2 R53, R20 ;  /* 0x0000001400357308 */ /* 0x0009e20000000800 */
[----:B--2---:R-:W-:Y:S03]  /*15600*/  HMMA.16816.F32.BF16 R36, R8, R4, R36 ;  /* 0x000000040824723c */ /* 0x004fe60000041824 */
[----:B------:R-:W2:Y:S01]  /*15610*/  MUFU.EX2 R73, R73 ;  /* 0x0000004900497308 */ /* 0x000ea20000000800 */
[----:B------:R-:W-:-:S02]  /*15620*/  F2FP.BF16.F32.PACK_AB R4, R74, R75 ;  /* 0x0000004b4a04723e */ /* 0x000fc400000010ff */
[----:B-1----:R-:W-:Y:S02]  /*15630*/  F2FP.BF16.F32.PACK_AB R5, R54, R55 ;  /* 0x000000373605723e */ /* 0x002fe400000010ff */
[----:B------:R-:W-:Y:S01]  /*15640*/  HMMA.16816.F32.BF16 R28, R8, R6, R28 ;  /* 0x00000006081c723c */ /* 0x000fe2000004181c */
[----:B------:R-:W1:Y:S01]  /*15650*/  LDSM.16.MT88.4 R8, [R165+0x3000] ;  /* 0x00300000a508783b */ /* 0x000e620000004200 */
[----:B------:R-:W-:Y:S01]  /*15660*/  F2FP.BF16.F32.PACK_AB R6, R56, R59 ;  /* 0x0000003b3806723e */ /* 0x000fe200000010ff */
[----:B------:R-:W-:Y:S01]  /*15670*/  FADD.FTZ R54, R54, R97 ;  /* 0x0000006136367221 */ /* 0x000fe20000010000 */
[----:B------:R-:W-:Y:S01]  /*15680*/  FADD.FTZ R59, R59, R102 ;  /* 0x000000663b3b7221 */ /* 0x000fe20000010000 */
[----:B----4-:R-:W4:Y:S01]  /*15690*/  LDSM.16.MT88.4 R20, [R166+0x8400] ;  /* 0x00840000a614783b */ /* 0x010f220000004200 */
[----:B--2---:R-:W-:Y:S01]  /*156a0*/  F2FP.BF16.F32.PACK_AB R7, R73, R53 ;  /* 0x000000354907723e */ /* 0x004fe200000010ff */
[----:B------:R-:W-:Y:S01]  /*156b0*/  FADD.FTZ R54, R53, R54 ;  /* 0x0000003635367221 */ /* 0x000fe20000010000 */
[----:B------:R-:W-:-:S03]  /*156c0*/  FADD.FTZ R59, R56, R59 ;  /* 0x0000003b383b7221 */ /* 0x000fc60000010000 */
[----:B------:R-:W-:Y:S02]  /*156d0*/  FADD.FTZ R73, R73, R54 ;  /* 0x0000003649497221 */ /* 0x000fe40000010000 */
[C---:B---3--:R-:W-:Y:S01]  /*156e0*/  HMMA.16816.F32.BF16 R12, R4.reuse, R24, R12 ;  /* 0x00000018040c723c */ /* 0x048fe2000004180c */
[----:B------:R-:W-:Y:S01]  /*156f0*/  FFMA.FTZ R24, R69, UR8, -R84 ;  /* 0x0000000845187c23 */ /* 0x000fe20008010854 */
[----:B------:R-:W-:Y:S01]  /*15700*/  FFMA.FTZ R69, R51, UR8, -R80 ;  /* 0x0000000833457c23 */ /* 0x000fe20008010850 */
        /* <DEDUP_REMOVED lines=10> */
[----:B------:R3:W5:Y:S01]  /*157b0*/  MUFU.EX2 R50, R69 ;  /* 0x0000004500327308 */ /* 0x0007620000000800 */
[C---:B-1----:R-:W-:Y:S03]  /*157c0*/  HMMA.16816.F32.BF16 R36, R4.reuse, R8, R36 ;  /* 0x000000080424723c */ /* 0x042fe60000041824 */
[----:B------:R-:W1:Y:S05]  /*157d0*/  MUFU.EX2 R24, R24 ;  /* 0x0000001800187308 */ /* 0x000e6a0000000800 */
[----:B------:R-:W-:Y:S01]  /*157e0*/  HMMA.16816.F32.BF16 R28, R4, R10, R28 ;  /* 0x0000000a041c723c */ /* 0x000fe2000004181c */
[----:B------:R-:W4:Y:S01]  /*157f0*/  LDSM.16.MT88.4 R8, [R165+0x3400] ;  /* 0x00340000a508783b */ /* 0x000f220000004200 */
[----:B---3--:R-:W-:Y:S01]  /*15800*/  FFMA.FTZ R69, R49, UR8, -R80 ;  /* 0x0000000831457c23 */ /* 0x008fe20008010850 */
[----:B--2---:R-:W-:Y:S01]  /*15810*/  F2FP.BF16.F32.PACK_AB R4, R26, R27 ;  /* 0x0000001b1a04723e */ /* 0x004fe200000010ff */
[----:B------:R-:W-:Y:S01]  /*15820*/  MUFU.EX2 R49, R52 ;  /* 0x0000003400317308 */ /* 0x000fe20000000800 */
[----:B-----5:R-:W-:Y:S01]  /*15830*/  F2FP.BF16.F32.PACK_AB R5, R50, R51 ;  /* 0x000000333205723e */ /* 0x020fe200000010ff */
[----:B------:R-:W-:Y:S01]  /*15840*/  FADD.FTZ R27, R27, R59 ;  /* 0x0000003b1b1b7221 */ /* 0x000fe20000010000 */
[----:B-1----:R-:W-:Y:S01]  /*15850*/  F2FP.BF16.F32.PACK_AB R6, R24, R25 ;  /* 0x000000191806723e */ /* 0x002fe200000010ff */
[----:B------:R-:W1:Y:S01]  /*15860*/  MUFU.EX2 R52, R69 ;  /* 0x0000004500347308 */ /* 0x000e620000000800 */
[----:B------:R-:W-:Y:S01]  /*15870*/  FADD.FTZ R73, R50, R73 ;  /* 0x0000004932497221 */ /* 0x000fe20000010000 */
[----:B------:R-:W-:-:S04]  /*15880*/  FADD.FTZ R27, R26, R27 ;  /* 0x0000001b1a1b7221 */ /* 0x000fc80000010000 */
[----:B------:R-:W-:-:S04]  /*15890*/  FADD.FTZ R25, R25, R27 ;  /* 0x0000001b19197221 */ /* 0x000fc80000010000 */
[----:B------:R-:W-:Y:S01]  /*158a0*/  FADD.FTZ R25, R24, R25 ;  /* 0x0000001918197221 */ /* 0x000fe20000010000 */
[----:B-1----:R-:W-:Y:S01]  /*158b0*/  F2FP.BF16.F32.PACK_AB R7, R52, R49 ;  /* 0x000000313407723e */ /* 0x002fe200000010ff */
[----:B------:R-:W-:Y:S01]  /*158c0*/  FFMA.FTZ R69, R48, UR8, -R80 ;  /* 0x0000000830457c23 */ /* 0x000fe20008010850 */
[----:B------:R-:W-:-:S04]  /*158d0*/  FADD.FTZ R49, R49, R73 ;  /* 0x0000004931317221 */ /* 0x000fc80000010000 */
[----:B------:R-:W-:Y:S01]  /*158e0*/  FADD.FTZ R49, R52, R49 ;  /* 0x0000003134317221 */ /* 0x000fe20000010000 */
[C---:B----4-:R-:W-:Y:S01]  /*158f0*/  HMMA.16816.F32.BF16 R12, R4.reuse, R20, R12 ;  /* 0x00000014040c723c */ /* 0x050fe2000004180c */
        /* <DEDUP_REMOVED lines=39> */
[----:B------:R-:W-:Y:S01]  /*15b70*/  HMMA.16816.F32.BF16 R36, R8, R4, R36 ;  /* 0x000000040824723c */ /* 0x000fe20000041824 */
[----:B-1----:R-:W-:Y:S01]  /*15b80*/  F2FP.BF16.F32.PACK_AB R4, R2, R20 ;  /* 0x000000140204723e */ /* 0x002fe200000010ff */
[----:B------:R-:W-:-:S06]  /*15b90*/  FADD.FTZ R20, R20, R65 ;  /* 0x0000004114147221 */ /* 0x000fcc0000010000 */
[----:B------:R-:W-:Y:S01]  /*15ba0*/  HMMA.16816.F32.BF16 R28, R8, R6, R28 ;  /* 0x00000006081c723c */ /* 0x000fe2000004181c */
[----:B--2---:R-:W-:Y:S01]  /*15bb0*/  F2FP.BF16.F32.PACK_AB R6, R187, R21 ;  /* 0x00000015bb06723e */ /* 0x004fe200000010ff */
[----:B------:R-:W-:Y:S01]  /*15bc0*/  FADD.FTZ R20, R2, R20 ;  /* 0x0000001402147221 */ /* 0x000fe20000010000 */
[----:B------:R-:W-:Y:S02]  /*15bd0*/  F2FP.BF16.F32.PACK_AB R7, R186, R3 ;  /* 0x00000003ba07723e */ /* 0x000fe400000010ff */
[----:B---3--:R-:W-:Y:S01]  /*15be0*/  F2FP.BF16.F32.PACK_AB R5, R0, R22 ;  /* 0x000000160005723e */ /* 0x008fe200000010ff */
[----:B------:R-:W-:Y:S01]  /*15bf0*/  FADD.FTZ R22, R22, R45 ;  /* 0x0000002d16167221 */ /* 0x000fe20000010000 */
[----:B------:R-:W-:Y:S01]  /*15c00*/  FADD.FTZ R20, R21, R20 ;  /* 0x0000001415147221 */ /* 0x000fe20000010000 */
[----:B------:R-:W-:Y:S02]  /*15c10*/  MOV R2, R86 ;  /* 0x0000005600027202 */ /* 0x000fe40000000f00 */
[----:B------:R-:W-:Y:S01]  /*15c20*/  FADD.FTZ R22, R0, R22 ;  /* 0x0000001600167221 */ /* 0x000fe20000010000 */
[----:B------:R-:W-:Y:S01]  /*15c30*/  FADD.FTZ R187, R187, R20 ;  /* 0x00000014bbbb7221 */ /* 0x000fe20000010000 */
[----:B------:R-:W-:Y:S01]  /*15c40*/  HMMA.16816.F32.BF16 R144, R4, R140, R12 ;  /* 0x0000008c0490723c */ /* 0x000fe2000004180c */
[----:B------:R-:W-:Y:S01]  /*15c50*/  MOV R0, R85 ;  /* 0x0000005500007202 */ /* 0x000fe20000000f00 */
[----:B------:R-:W-:-:S04]  /*15c60*/  FADD.FTZ R22, R3, R22 ;  /* 0x0000001603167221 */ /* 0x000fc80000010000 */
[----:B------:R-:W-:Y:S02]  /*15c70*/  FADD.FTZ R186, R186, R22 ;  /* 0x00000016baba7221 */ /* 0x000fe40000010000 */
[C---:B------:R-:W-:Y:S08]  /*15c80*/  HMMA.16816.F32.BF16 R136, R4.reuse, R132, R36 ;  /* 0x000000840488723c */ /* 0x040ff00000041824 */
[C---:B------:R-:W-:Y:S08]  /*15c90*/  HMMA.16816.F32.BF16 R140, R4.reuse, R142, R16 ;  /* 0x0000008e048c723c */ /* 0x040ff00000041810 */
[----:B------:R-:W-:-:S15]  /*15ca0*/  HMMA.16816.F32.BF16 R132, R4, R134, R28 ;  /* 0x000000860484723c */ /* 0x000fde000004181c */
[----:B------:R-:W-:-:S05]  /*15cb0*/  NOP ;  /* 0x0000000000007918 */ /* 0x000fca0000000000 */
.L_x_1748:
        /* <DEDUP_REMOVED lines=14> */
.L_x_1758:
        /* <DEDUP_REMOVED lines=74> */
.L_x_1755:
        /* <DEDUP_REMOVED lines=91> */
[----:B------:R-:W-:Y:S01]  /*167f0*/  FMUL.FTZ R9, R9, UR5 ;  /* 0x0000000509097c20 */ /* 0x000fe20008410000 */
[----:B------:R-:W-:Y:S01]  /*16800*/  FMUL.FTZ R10, R10, UR5 ;  /* 0x000000050a0a7c20 */ /* 0x000fe20008410000 */
[----:B------:R-:W-:Y:S03]  /*16810*/  FMUL.FTZ R11, R11, UR5 ;  /* 0x000000050b0b7c20 */ /* 0x000fe60008410000 */
[----:B------:R-:W-:Y:S01]  /*16820*/  MUFU.TANH R247, R5 ;  /* 0x0000000500f77308 */ /* 0x000fe20000002400 */
[C---:B-1----:R-:W-:Y:S09]  /*16830*/  HMMA.16816.F32.BF16 R12, R156.reuse, R152, R12 ;  /* 0x000000989c0c723c */ /* 0x042ff2000004180c */
[----:B------:R-:W-:Y:S01]  /*16840*/  MUFU.TANH R250, R6 ;  /* 0x0000000600fa7308 */ /* 0x000fe20000002400 */
[----:B--2---:R1:W-:Y:S01]  /*16850*/  STL [R1], R0 ;  /* 0x0000000001007387 */ /* 0x0043e20000100800 */
[C---:B------:R-:W-:Y:S08]  /*16860*/  HMMA.16816.F32.BF16 R16, R156.reuse, R154, R16 ;  /* 0x0000009a9c10723c */ /* 0x040ff00000041810 */
        /* <DEDUP_REMOVED lines=9> */
[----:B--2---:R-:W2:Y:S09]  /*16900*/  LDSM.16.M88.4 R4, [R164+0x1800] ;  /* 0x00180000a404783b */ /* 0x004eb20000000200 */
[----:B-1----:R-:W1:Y:S10]  /*16910*/  MUFU.TANH R0, R8 ;  /* 0x0000000800007308 */ /* 0x002e740000002400 */
[----:B------:R3:W-:Y:S10]  /*16920*/  MUFU.TANH R248, R16 ;  /* 0x0000001000f87308 */ /* 0x0007f40000002400 */
[----:B------:R4:W-:Y:S01]  /*16930*/  MUFU.TANH R251, R17 ;  /* 0x0000001100fb7308 */ /* 0x0009e20000002400 */
[----:B-1----:R1:W-:Y:S09]  /*16940*/  STL [R1+0x8], R0 ;  /* 0x0000080001007387 */ /* 0x0023f20000100800 */
[----:B------:R-:W-:Y:S01]  /*16950*/  MUFU.TANH R249, R14 ;  /* 0x0000000e00f97308 */ /* 0x000fe20000002400 */
[----:B---3--:R-:W-:Y:S09]  /*16960*/  FMUL.FTZ R16, R18, UR5 ;  /* 0x0000000512107c20 */ /* 0x008ff20008410000 */
[----:B------:R-:W-:Y:S01]  /*16970*/  MUFU.TANH R245, R15 ;  /* 0x0000000f00f57308 */ /* 0x000fe20000002400 */
[C---:B--2---:R-:W-:Y:S03]  /*16980*/  HMMA.16816.F32.BF16 R20, R156.reuse, R4, R20 ;  /* 0x000000049c14723c */ /* 0x044fe60000041814 */
[----:B----4-:R-:W-:Y:S06]  /*16990*/  FMUL.FTZ R17, R19, UR5 ;  /* 0x0000000513117c20 */ /* 0x010fec0008410000 */
[----:B------:R-:W-:Y:S01]  /*169a0*/  MUFU.TANH R16, R16 ;  /* 0x0000001000107308 */ /* 0x000fe20000002400 */
[C---:B------:R-:W-:Y:S01]  /*169b0*/  HMMA.16816.F32.BF16 R24, R156.reuse, R6, R24 ;  /* 0x000000069c18723c */ /* 0x040fe20000041818 */
[----:B------:R-:W-:Y:S08]  /*169c0*/  LDSM.16.M88.4 R4, [R164+0x2000] ;  /* 0x00200000a404783b */ /* 0x000ff00000000200 */
[----:B-1----:R-:W1:Y:S01]  /*169d0*/  MUFU.TANH R0, R9 ;  /* 0x0000000900007308 */ /* 0x002e620000002400 */
        /* <DEDUP_REMOVED lines=10> */
[----:B-1----:R1:W-:Y:S04]  /*16a80*/  STL [R1+0xc], R0 ;  /* 0x00000c0001007387 */ /* 0x0023e80000100800 */
[----:B------:R-:W-:Y:S04]  /*16a90*/  STL [R1+0x10], R2 ;  /* 0x0000100201007387 */ /* 0x000fe80000100800 */
[----:B------:R-:W-:Y:S10]  /*16aa0*/  MUFU.TANH R238, R25 ;  /* 0x0000001900ee7308 */ /* 0x000ff40000002400 */
[----:B------:R-:W-:Y:S10]  /*16ab0*/  MUFU.TANH R240, R26 ;  /* 0x0000001a00f07308 */ /* 0x000ff40000002400 */
[----:B------:R-:W-:Y:S10]  /*16ac0*/  MUFU.TANH R242, R27 ;  /* 0x0000001b00f27308 */ /* 0x000ff40000002400 */
[----:B-1----:R1:W2:Y:S10]  /*16ad0*/  MUFU.TANH R0, R11 ;  /* 0x0000000b00007308 */ /* 0x0022b40000002400 */
[----:B------:R-:W-:Y:S10]  /*16ae0*/  MUFU.TANH R243, R21 ;  /* 0x0000001500f37308 */ /* 0x000ff40000002400 */
[----:B------:R-:W-:Y:S01]  /*16af0*/  MUFU.TANH R228, R22 ;  /* 0x0000001600e47308 */ /* 0x000fe20000002400 */
[----:B-1----:R-:W1:Y:S09]  /*16b00*/  LDSM.16.M88.4 R8, [R164+0x1c00] ;  /* 0x001c0000a408783b */ /* 0x002e720000000200 */
[----:B------:R-:W-:Y:S01]  /*16b10*/  MUFU.TANH R232, R23 ;  /* 0x0000001700e87308 */ /* 0x000fe20000002400 */
[----:B--2---:R2:W-:Y:S09]  /*16b20*/  STL [R1+0x14], R0 ;  /* 0x0000140001007387 */ /* 0x0045f20000100800 */
[----:B------:R-:W-:Y:S10]  /*16b30*/  MUFU.TANH R244, R24 ;  /* 0x0000001800f47308 */ /* 0x000ff40000002400 */
[----:B--2---:R-:W2:Y:S01]  /*16b40*/  MUFU.TANH R0, R12 ;  /* 0x0000000c00007308 */ /* 0x004ea20000002400 */
[C---:B-1----:R-:W-:Y:S08]  /*16b50*/  HMMA.16816.F32.BF16 R28, R156.reuse, R8, R28 ;  /* 0x000000089c1c723c */ /* 0x042ff0000004181c */
[C---:B------:R-:W-:Y:S01]  /*16b60*/  HMMA.16816.F32.BF16 R32, R156.reuse, R10, R32 ;  /* 0x0000000a9c20723c */ /* 0x040fe20000041820 */
[----:B------:R-:W1:Y:S07]  /*16b70*/  LDSM.16.M88.4 R8, [R164+0x2400] ;  /* 0x00240000a408783b */ /* 0x000e6e0000000200 */
[C---:B------:R-:W-:Y:S01]  /*16b80*/  HMMA.16816.F32.BF16 R36, R156.reuse, R4, R36 ;  /* 0x000000049c24723c */ /* 0x040fe20000041824 */
[----:B--2---:R-:W-:Y:S02]  /*16b90*/  STL [R1+0x4], R0 ;  /* 0x0000040001007387 */ /* 0x004fe40000100800 */
[----:B------:R-:W-:Y:S01]  /*16ba0*/  FMUL.FTZ R28, R28, UR5 ;  /* 0x000000051c1c7c20 */ /* 0x000fe20008410000 */
[----:B------:R-:W-:Y:S01]  /*16bb0*/  FMUL.FTZ R29, R29, UR5 ;  /* 0x000000051d1d7c20 */ /* 0x000fe20008410000 */
[----:B------:R-:W-:Y:S01]  /*16bc0*/  FMUL.FTZ R30, R30, UR5 ;  /* 0x000000051e1e7c20 */ /* 0x000fe20008410000 */
[----:B------:R-:W-:Y:S01]  /*16bd0*/  FMUL.FTZ R31, R31, UR5 ;  /* 0x000000051f1f7c20 */ /* 0x000fe20008410000 */
[----:B------:R-:W2:Y:S01]  /*16be0*/  MUFU.TANH R239, R28 ;  /* 0x0000001c00ef7308 */ /* 0x000ea20000002400 */
[C---:B------:R-:W-:Y:S01]  /*16bf0*/  HMMA.16816.F32.BF16 R40, R156.reuse, R6, R40 ;  /* 0x000000069c28723c */ /* 0x040fe20000041828 */
[----:B------:R-:W3:Y:S02]  /*16c00*/  LDSM.16.M88.4 R4, [R164+0x2800] ;  /* 0x00280000a404783b */ /* 0x000ee40000000200 */
[----:B------:R-:W-:Y:S01]  /*16c10*/  FMUL.FTZ R32, R32, UR5 ;  /* 0x0000000520207c20 */ /* 0x000fe20008410000 */
[----:B------:R-:W-:Y:S01]  /*16c20*/  FMUL.FTZ R33, R33, UR5 ;  /* 0x0000000521217c20 */ /* 0x000fe20008410000 */
[----:B------:R-:W-:Y:S01]  /*16c30*/  FMUL.FTZ R34, R34, UR5 ;  /* 0x0000000522227c20 */ /* 0x000fe20008410000 */
[----:B------:R-:W-:Y:S03]  /*16c40*/  FMUL.FTZ R35, R35, UR5 ;  /* 0x0000000523237c20 */ /* 0x000fe60008410000 */
[----:B------:R-:W4:Y:S02]  /*16c50*/  MUFU.TANH R236, R29 ;  /* 0x0000001d00ec7308 */ /* 0x000f240000002400 */
[----:B------:R-:W-:Y:S01]  /*16c60*/  FMUL.FTZ R36, R36, UR5 ;  /* 0x0000000524247c20 */ /* 0x000fe20008410000 */
[----:B------:R-:W-:Y:S01]  /*16c70*/  FMUL.FTZ R37, R37, UR5 ;  /* 0x0000000525257c20 */ /* 0x000fe20008410000 */
[----:B------:R-:W-:Y:S01]  /*16c80*/  FMUL.FTZ R38, R38, UR5 ;  /* 0x0000000526267c20 */ /* 0x000fe20008410000 */
[----:B------:R-:W-:Y:S05]  /*16c90*/  FMUL.FTZ R39, R39, UR5 ;  /* 0x0000000527277c20 */ /* 0x000fea0008410000 */
[----:B------:R-:W2:Y:S01]  /*16ca0*/  MUFU.TANH R227, R30 ;  /* 0x0000001e00e37308 */ /* 0x000ea20000002400 */
[----:B------:R-:W-:Y:S01]  /*16cb0*/  FMUL.FTZ R40, R40, UR5 ;  /* 0x0000000528287c20 */ /* 0x000fe20008410000 */
[----:B------:R-:W-:Y:S01]  /*16cc0*/  FMUL.FTZ R41, R41, UR5 ;  /* 0x0000000529297c20 */ /* 0x000fe20008410000 */
[----:B------:R-:W-:Y:S01]  /*16cd0*/  FMUL.FTZ R42, R42, UR5 ;  /* 0x000000052a2a7c20 */ /* 0x000fe20008410000 */
[----:B------:R-:W-:Y:S06]  /*16ce0*/  FMUL.FTZ R43, R43, UR5 ;  /* 0x000000052b2b7c20 */ /* 0x000fec0008410000 */
[----:B------:R-:W2:Y:S01]  /*16cf0*/  MUFU.TANH R231, R31 ;  /* 0x0000001f00e77308 */ /* 0x000ea20000002400 */
[C---:B-1----:R-:W-:Y:S09]  /*16d00*/  HMMA.16816.F32.BF16 R44, R156.reuse, R8, R44 ;  /* 0x000000089c2c723c */ /* 0x042ff2000004182c */
[----:B------:R-:W1:Y:S01]  /*16d10*/  MUFU.TANH R226, R32 ;  /* 0x0000002000e27308 */ /* 0x000e620000002400 */
[C---:B------:R-:W-:Y:S01]  /*16d20*/  HMMA.16816.F32.BF16 R48, R156.reuse, R10, R48 ;  /* 0x0000000a9c30723c */ /* 0x040fe20000041830 */
[----:B------:R-:W5:Y:S08]  /*16d30*/  LDSM.16.M88.4 R8, [R164+0x2c00] ;  /* 0x002c0000a408783b */ /* 0x000f700000000200 */
[----:B------:R-:W1:Y:S01]  /*16d40*/  MUFU.TANH R230, R33 ;  /* 0x0000002100e67308 */ /* 0x000e620000002400 */
[C---:B---3--:R-:W-:Y:S03]  /*16d50*/  HMMA.16816.F32.BF16 R52, R156.reuse, R4, R52 ;  /* 0x000000049c34723c */ /* 0x048fe60000041834 */
[----:B------:R-:W-:Y:S01]  /*16d60*/  FMUL.FTZ R44, R44, UR5 ;  /* 0x000000052c2c7c20 */ /* 0x000fe20008410000 */
[----:B------:R-:W-:Y:S01]  /*16d70*/  FMUL.FTZ R45, R45, UR5 ;  /* 0x000000052d2d7c20 */ /* 0x000fe20008410000 */
[----:B------:R-:W-:Y:S04]  /*16d80*/  FMUL.FTZ R46, R46, UR5 ;  /* 0x000000052e2e7c20 */ /* 0x000fe80008410000 */
[----:B------:R-:W3:Y:S01]  /*16d90*/  MUFU.TANH R234, R34 ;  /* 0x0000002200ea7308 */ /* 0x000ee20000002400 */
[----:B------:R-:W-:Y:S01]  /*16da0*/  FMUL.FTZ R47, R47, UR5 ;  /* 0x000000052f2f7c20 */ /* 0x000fe20008410000 */
[C---:B------:R-:W-:Y:S01]  /*16db0*/  HMMA.16816.F32.BF16 R56, R156.reuse, R6, R56 ;  /* 0x000000069c38723c */ /* 0x040fe20000041838 */
[----:B------:R-:W4:Y:S02]  /*16dc0*/  LDSM.16.M88.4 R4, [R164+0x3000] ;  /* 0x00300000a404783b */ /* 0x000f240000000200 */
        /* <DEDUP_REMOVED lines=74> */
[C---:B---3--:R-:W-:Y:S09]  /*17270*/  HMMA.16816.F32.BF16 R100, R156.reuse, R4, R100 ;  /* 0x000000049c64723c */ /* 0x048ff20000041864 */
[----:B------:R-:W3:Y:S01]  /*17280*/  MUFU.TANH R197, R69 ;  /* 0x0000004500c57308 */ /* 0x000ee20000002400 */
[C---:B------:R-:W-:Y:S01]  /*17290*/  HMMA.16816.F32.BF16 R104, R156.reuse, R6, R104 ;  /* 0x000000069c68723c */ /* 0x040fe20000041868 */
[----:B------:R-:W4:Y:S08]  /*172a0*/  LDSM.16.M88.4 R4, [R164+0x4800] ;  /* 0x00480000a404783b */ /* 0x000f300000000200 */
[----:B------:R2:W1:Y:S10]  /*172b0*/  MUFU.TANH R198, R70 ;  /* 0x0000004600c67308 */ /* 0x0004740000002400 */
[----:B------:R3:W1:Y:S10]  /*172c0*/  MUFU.TANH R196, R71 ;  /* 0x0000004700c47308 */ /* 0x0006740000002400 */
[----:B------:R1:W1:Y:S01]  /*172d0*/  MUFU.TANH R194, R72 ;  /* 0x0000004800c27308 */ /* 0x0002620000002400 */
[----:B--2---:R-:W-:Y:S01]  /*172e0*/  FMUL.FTZ R70, R106, UR5 ;  /* 0x000000056a467c20 */ /* 0x004fe20008410000 */
[C---:B-----5:R-:W-:Y:S08]  /*172f0*/  HMMA.16816.F32.BF16 R108, R156.reuse, R8, R108 ;  /* 0x000000089c6c723c */ /* 0x060ff0000004186c */
[----:B------:R2:W2:Y:S01]  /*17300*/  MUFU.TANH R195, R73 ;  /* 0x0000004900c37308 */ /* 0x0004a20000002400 */
[----:B---3--:R-:W-:Y:S01]  /*17310*/  FMUL.FTZ R71, R107, UR5 ;  /* 0x000000056b477c20 */ /* 0x008fe20008410000 */
[C---:B------:R-:W-:Y:S01]  /*17320*/  HMMA.16816.F32.BF16 R112, R156.reuse, R10, R112 ;  /* 0x0000000a9c70723c */ /* 0x040fe20000041870 */
[----:B------:R-:W3:Y:S07]  /*17330*/  LDSM.16.M88.4 R8, [R164+0x4c00] ;  /* 0x004c0000a408783b */ /* 0x000eee0000000200 */
[----:B------:R5:W3:Y:S01]  /*17340*/  MUFU.TANH R192, R74 ;  /* 0x0000004a00c07308 */ /* 0x000ae20000002400 */
[----:B------:R-:W-:Y:S04]  /*17350*/  DEPBAR.LE SB0, 0x0 ;  /* 0x000080000000791a */ /* 0x000fe80000000000 */
[----:B-1----:R-:W-:Y:S01]  /*17360*/  FMUL.FTZ R72, R104, UR5 ;  /* 0x0000000568487c20 */ /* 0x002fe20008410000 */
[C---:B----4-:R-:W-:Y:S04]  /*17370*/  HMMA.16816.F32.BF16 R116, R156.reuse, R4, R116 ;  /* 0x000000049c74723c */ /* 0x050fe80000041874 */
[----:B------:R1:W4:Y:S01]  /*17380*/  MUFU.TANH R193, R75 ;  /* 0x0000004b00c17308 */ /* 0x0003220000002400 */
[----:B------:R-:W-:Y:S01]  /*17390*/  BAR.SYNC.DEFER_BLOCKING 0x0 ;  /* 0x0000000000007b1d */ /* 0x000fe20000010000 */
[----:B--2---:R-:W-:Y:S01]  /*173a0*/  FMUL.FTZ R73, R105, UR5 ;  /* 0x0000000569497c20 */ /* 0x004fe20008410000 */
[----:B------:R-:W-:Y:S01]  /*173b0*/  FMUL.FTZ R65, R108, UR5 ;  /* 0x000000056c417c20 */ /* 0x000fe20008410000 */
[----:B------:R-:W-:Y:S01]  /*173c0*/  FMUL.FTZ R68, R109, UR5 ;  /* 0x000000056d447c20 */ /* 0x000fe20008410000 */
[C---:B------:R-:W-:Y:S05]  /*173d0*/  HMMA.16816.F32.BF16 R120, R156.reuse, R6, R120 ;  /* 0x000000069c78723c */ /* 0x040fea0000041878 */
[----:B------:R2:W2:Y:S01]  /*173e0*/  MUFU.TANH R191, R76 ;  /* 0x0000004c00bf7308 */ /* 0x0004a20000002400 */
[----:B------:R-:W-:Y:S01]  /*173f0*/  FMUL.FTZ R69, R110, UR5 ;  /* 0x000000056e457c20 */ /* 0x000fe20008410000 */
[----:B-----5:R-:W-:Y:S01]  /*17400*/  FMUL.FTZ R74, R103, UR5 ;  /* 0x00000005674a7c20 */ /* 0x020fe20008410000 */
[----:B------:R-:W-:Y:S01]  /*17410*/  FMUL.FTZ R67, R111, UR5 ;  /* 0x000000056f437c20 */ /* 0x000fe20008410000 */
[----:B------:R-:W-:Y:S01]  /*17420*/  FMUL.FTZ R64, R112, UR5 ;  /* 0x0000000570407c20 */ /* 0x000fe20008410000 */
[----:B------:R-:W-:Y:S01]  /*17430*/  FMUL.FTZ R66, R113, UR5 ;  /* 0x0000000571427c20 */ /* 0x000fe20008410000 */
[----:B------:R-:W-:Y:S01]  /*17440*/  FMUL.FTZ R60, R114, UR5 ;  /* 0x00000005723c7c20 */ /* 0x000fe20008410000 */
[----:B------:R-:W-:Y:S03]  /*17450*/  FMUL.FTZ R62, R115, UR5 ;  /* 0x00000005733e7c20 */ /* 0x000fe60008410000 */
[----:B------:R5:W4:Y:S01]  /*17460*/  MUFU.TANH R189, R77 ;  /* 0x0000004d00bd7308 */ /* 0x000b220000002400 */
[----:B------:R-:W-:Y:S01]  /*17470*/  FMUL.FTZ R59, R116, UR5 ;  /* 0x00000005743b7c20 */ /* 0x000fe20008410000 */
[----:B-1----:R-:W-:Y:S01]  /*17480*/  FMUL.FTZ R75, R101, UR5 ;  /* 0x00000005654b7c20 */ /* 0x002fe20008410000 */
[----:B------:R-:W-:Y:S01]  /*17490*/  FMUL.FTZ R61, R117, UR5 ;  /* 0x00000005753d7c20 */ /* 0x000fe20008410000 */
[----:B------:R-:W-:Y:S01]  /*174a0*/  FMUL.FTZ R56, R118, UR5 ;  /* 0x0000000576387c20 */ /* 0x000fe20008410000 */
[----:B------:R-:W-:Y:S05]  /*174b0*/  FMUL.FTZ R57, R119, UR5 ;  /* 0x0000000577397c20 */ /* 0x000fea0008410000 */
[----:B------:R1:W1:Y:S01]  /*174c0*/  MUFU.TANH R190, R78 ;  /* 0x0000004e00be7308 */ /* 0x0002620000002400 */
[----:B------:R-:W-:Y:S01]  /*174d0*/  FMUL.FTZ R55, R120, UR5 ;  /* 0x0000000578377c20 */ /* 0x000fe20008410000 */
[----:B--2---:R-:W-:Y:S01]  /*174e0*/  FMUL.FTZ R76, R102, UR5 ;  /* 0x00000005664c7c20 */ /* 0x004fe20008410000 */
[----:B------:R-:W-:Y:S01]  /*174f0*/  FMUL.FTZ R52, R121, UR5 ;  /* 0x0000000579347c20 */ /* 0x000fe20008410000 */
[----:B------:R-:W-:Y:S01]  /*17500*/  FMUL.FTZ R53, R122, UR5 ;  /* 0x000000057a357c20 */ /* 0x000fe20008410000 */
[----:B------:R-:W-:Y:S01]  /*17510*/  FMUL.FTZ R51, R123, UR5 ;  /* 0x000000057b337c20 */ /* 0x000fe20008410000 */
[C---:B---3--:R-:W-:Y:S04]  /*17520*/  HMMA.16816.F32.BF16 R124, R156.reuse, R8, R124 ;  /* 0x000000089c7c723c */ /* 0x048fe8000004187c */
[----:B------:R2:W3:Y:S01]  /*17530*/  MUFU.TANH R188, R79 ;  /* 0x0000004f00bc7308 */ /* 0x0004e20000002400 */
[----:B-----5:R-:W-:Y:S03]  /*17540*/  FMUL.FTZ R77, R100, UR5 ;  /* 0x00000005644d7c20 */ /* 0x020fe60008410000 */
[----:B------:R-:W-:Y:S06]  /*17550*/  HMMA.16816.F32.BF16 R128, R156, R10, R128 ;  /* 0x0000000a9c80723c */ /* 0x000fec0000041880 */
[----:B------:R5:W3:Y:S01]  /*17560*/  MUFU.TANH R162, R80 ;  /* 0x0000005000a27308 */ /* 0x000ae20000002400 */
[----:B-1----:R-:W-:Y:S09]  /*17570*/  FMUL.FTZ R78, R98, UR5 ;  /* 0x00000005624e7c20 */ /* 0x002ff20008410000 */
[----:B------:R1:W1:Y:S01]  /*17580*/  MUFU.TANH R163, R81 ;  /* 0x0000005100a37308 */ /* 0x0002620000002400 */
[----:B--2---:R-:W-:Y:S01]  /*17590*/  FMUL.FTZ R79, R99, UR5 ;  /* 0x00000005634f7c20 */ /* 0x004fe20008410000 */
[----:B------:R-:W-:Y:S01]  /*175a0*/  FMUL.FTZ R50, R124, UR5 ;  /* 0x000000057c327c20 */ /* 0x000fe20008410000 */
[----:B------:R-:W-:Y:S01]  /*175b0*/  FMUL.FTZ R54, R125, UR5 ;  /* 0x000000057d367c20 */ /* 0x000fe20008410000 */
[----:B------:R-:W-:Y:S01]  /*175c0*/  FMUL.FTZ R22, R126, UR5 ;  /* 0x000000057e167c20 */ /* 0x000fe20008410000 */
[----:B------:R-:W-:Y:S05]  /*175d0*/  FMUL.FTZ R21, R127, UR5 ;  /* 0x000000057f157c20 */ /* 0x000fea0008410000 */
[----:B------:R2:W2:Y:S01]  /*175e0*/  MUFU.TANH R160, R82 ;  /* 0x0000005200a07308 */ /* 0x0004a20000002400 */
[----:B-----5:R-:W-:Y:S01]  /*175f0*/  FMUL.FTZ R80, R96, UR5 ;  /* 0x0000000560507c20 */ /* 0x020fe20008410000 */
        /* <DEDUP_REMOVED lines=9> */
[----:B-----5:R-:W-:Y:S09]  /*17690*/  FMUL.FTZ R83, R93, UR5 ;  /* 0x000000055d537c20 */ /* 0x020ff20008410000 */
[----:B------:R5:W3:Y:S01]  /*176a0*/  MUFU.TANH R154, R86 ;  /* 0x00000056009a7308 */ /* 0x000ae20000002400 */
[----:B-1----:R-:W-:Y:S09]  /*176b0*/  FMUL.FTZ R84, R94, UR5 ;  /* 0x000000055e547c20 */ /* 0x002ff20008410000 */
[----:B------:R1:W1:Y:S01]  /*176c0*/  MUFU.TANH R152, R87 ;  /* 0x0000005700987308 */ /* 0x0002620000002400 */
[----:B--2---:R-:W-:Y:S09]  /*176d0*/  FMUL.FTZ R85, R92, UR5 ;  /* 0x000000055c557c20 */ /* 0x004ff20008410000 */
[----:B------:R2:W2:Y:S01]  /*176e0*/  MUFU.TANH R233, R36 ;  /* 0x0000002400e97308 */ /* 0x0004a20000002400 */
[----:B-----5:R-:W-:Y:S09]  /*176f0*/  FMUL.FTZ R86, R90, UR5 ;  /* 0x000000055a567c20 */ /* 0x020ff20008410000 */
        /* <DEDUP_REMOVED lines=103> */
[--C-:B------:R-:W-:Y:S01]  /*17d70*/  @!P0 IMAD.IADD R7, R7, 0x1, -R4.reuse ;  /* 0x0000000107078824 */ /* 0x100fe200078e0a04 */
[----:B------:R-:W-:Y:S04]  /*17d80*/  ISETP.NE.AND P0, PT, R2, RZ, PT ;  /* 0x000000ff0200720c */ /* 0x000fe80003f05270 */
[-C--:B------:R-:W-:Y:S01]  /*17d90*/  ISETP.GE.U32.AND P2, PT, R7, R4.reuse, PT ;  /* 0x000000040700720c */ /* 0x080fe20003f46070 */
[----:B------:R-:W-:Y:S02]  /*17da0*/  @!P1 IMAD.IADD R9, R9, 0x1, -R4 ;  /* 0x0000000109099824 */ /* 0x000fe400078e0a04 */
[----:B------:R-:W-:Y:S03]  /*17db0*/  @!P1 VIADD R12, R12, 0x1 ;  /* 0x000000010c0c9836 */ /* 0x000fe60000000000 */
[----:B------:R-:W-:Y:S02]  /*17dc0*/  ISETP.GE.U32.AND P4, PT, R9, R4, PT ;  /* 0x000000040900720c */ /* 0x000fe40003f86070 */
[----:B------:R-:W-:Y:S05]  /*17dd0*/  LOP3.LUT R4, RZ, R2, RZ, 0x33, !PT ;  /* 0x00000002ff047212 */ /* 0x000fea00078e33ff */
[----:B------:R-:W-:Y:S04]  /*17de0*/  @P2 VIADD R10, R10, 0x1 ;  /* 0x000000010a0a2836 */ /* 0x000fe80000000000 */
[----:B------:R-:W-:Y:S02]  /*17df0*/  @!P5 IMAD.MOV R10, RZ, RZ, -R10 ;  /* 0x000000ffff0ad224 */ /* 0x000fe400078e0a0a */
[----:B------:R-:W-:Y:S03]  /*17e00*/  @P4 IADD3 R12, PT, PT, R12, 0x1, RZ ;  /* 0x000000010c0c4810 */ /* 0x000fe60007ffe0ff */
[----:B------:R-:W-:Y:S02]  /*17e10*/  SEL R10, R4, R10, !P0 ;  /* 0x0000000a040a7207 */ /* 0x000fe40004000000 */
[----:B------:R-:W-:Y:S02]  /*17e20*/  @!P6 IMAD.MOV R12, RZ, RZ, -R12 ;  /* 0x000000ffff0ce224 */ /* 0x000fe400078e0a0c */
[----:B------:R-:W-:Y:S03]  /*17e30*/  LEA R6, P1, R10, R180, 0x2 ;  /* 0x000000b40a067211 */ /* 0x000fe600078210ff */
[----:B------:R-:W-:Y:S02]  /*17e40*/  SEL R12, R4, R12, !P0 ;  /* 0x0000000c040c7207 */ /* 0x000fe40004000000 */
[-C--:B------:R-:W-:Y:S02]  /*17e50*/  LEA.HI.X.SX32 R7, R10, R181.reuse, 0x2, P1 ;  /* 0x000000b50a077211 */ /* 0x080fe400008f16ff */
[C---:B------:R-:W-:Y:S02]  /*17e60*/  LEA R4, P0, R12.reuse, R180, 0x2 ;  /* 0x000000b40c047211 */ /* 0x040fe400078010ff */
[C---:B------:R-:W-:Y:S02]  /*17e70*/  IADD3 R8, PT, PT, R12.reuse, -R10, RZ ;  /* 0x8000000a0c087210 */ /* 0x040fe40007ffe0ff */
[----:B------:R-:W2:Y:S01]  /*17e80*/  LDG.E R7, desc[UR6][R6.64] ;  /* 0x0000000606077981 */ /* 0x000ea2000c1e1900 */
[----:B------:R-:W-:Y:S02]  /*17e90*/  LEA.HI.X.SX32 R5, R12, R181, 0x2, P0 ;  /* 0x000000b50c057211 */ /* 0x000fe400000f16ff */
        /* <DEDUP_REMOVED lines=16> */
.L_x_1757:
[C---:B------:R-:W-:Y:S01]  /*17fa0*/  IMAD.SHL.U32 R2, R4.reuse, 0x40, RZ ;  /* 0x0000004004027824 */ /* 0x040fe200078e00ff */
[----:B------:R-:W-:Y:S01]  /*17fb0*/  SHF.L.U64.HI R0, R4, 0x6, R0 ;  /* 0x0000000604007819 */ /* 0x000fe20000010200 */
[----:B------:R-:W-:Y:S02]  /*17fc0*/  IMAD.MOV.U32 R4, RZ, RZ, R175 ;  /* 0x000000ffff047224 */ /* 0x000fe400078e00af */
[--C-:B------:R-:W-:Y:S01]  /*17fd0*/  IMAD.MOV.U32 R5, RZ, RZ, R174.reuse ;  /* 0x000000ffff057224 */ /* 0x100fe200078e00ae */
[----:B------:R-:W-:Y:S04]  /*17fe0*/  IADD3 R6, P0, PT, R2, R175, RZ ;  /* 0x000000af02067210 */ /* 0x000fe80007f1e0ff */
[----:B------:R-:W-:Y:S01]  /*17ff0*/  @!PT LDS RZ, [RZ] ;  /* 0x00000000fffff984 */ /* 0x000fe20000000800 */
[----:B------:R-:W-:Y:S01]  /*18000*/  @!PT LDS RZ, [RZ] ;  /* 0x00000000fffff984 */ /* 0x000fe20000000800 */
[----:B------:R-:W-:Y:S01]  /*18010*/  @!PT LDS RZ, [RZ] ;  /* 0x00000000fffff984 */ /* 0x000fe20000000800 */
[----:B------:R2:W-:Y:S01]  /*18020*/  LDGSTS.E.BYPASS.LTC128B.128 [R182+0x1000], desc[UR6][R4.64] ;  /* 0x0100000004b67fae */ /* 0x0005e2000b981a06 */
[-C--:B------:R-:W-:Y:S01]  /*18030*/  IADD3 R12, P1, PT, R6, R2.reuse, RZ ;  /* 0x00000002060c7210 */ /* 0x080fe20007f3e0ff */
[----:B------:R-:W-:Y:S03]  /*18040*/  IMAD.X R7, R0, 0x1, R174, P0 ;  /* 0x0000000100077824 */ /* 0x000fe600000e06ae */
[-C--:B------:R-:W-:Y:S01]  /*18050*/  IADD3 R10, P0, PT, R12, R2.reuse, RZ ;  /* 0x000000020c0a7210 */ /* 0x080fe20007f1e0ff */
[--C-:B------:R-:W-:Y:S01]  /*18060*/  IMAD.X R13, R7, 0x1, R0.reuse, P1 ;  /* 0x00000001070d7824 */ /* 0x100fe200008e0600 */
[----:B------:R3:W-:Y:S02]  /*18070*/  LDGSTS.E.BYPASS.LTC128B.128 [R182+0x1800], desc[UR6][R6.64] ;  /* 0x0180000006b67fae */ /* 0x0007e4000b981a06 */
[----:B------:R-:W-:Y:S02]  /*18080*/  IADD3 R8, P1, PT, R10, R2, RZ ;  /* 0x000000020a087210 */ /* 0x000fe40007f3e0ff */
[----:B------:R4:W-:Y:S01]  /*18090*/  LDGSTS.E.BYPASS.LTC128B.128 [R182+0x2000], desc[UR6][R12.64] ;  /* 0x020000000cb67fae */ /* 0x0009e2000b981a06 */
[----:B------:R-:W-:Y:S05]  /*180a0*/  IADD3.X R11, PT, PT, R13, R0, RZ, P0, !PT ;  /* 0x000000000d0b7210 */ /* 0x000fea00007fe4ff */
[----:B------:R1:W-:Y:S01]  /*180b0*/  LDGSTS.E.BYPASS.LTC128B.128 [R182+0x2800], desc[UR6][R10.64] ;  /* 0x028000000ab67fae */ /* 0x0003e2000b981a06 */
[--C-:B------:R-:W-:Y:S05]  /*180c0*/  IMAD.X R9, R11, 0x1, R0.reuse, P1 ;  /* 0x000000010b097824 */ /* 0x100fea00008e0600 */
[----:B------:R1:W-:Y:S01]  /*180d0*/  LDGSTS.E.BYPASS.LTC128B.128 [R182+0x3000], desc[UR6][R8.64] ;  /* 0x0300000008b67fae */ /* 0x0003e2000b981a06 */
[-C--:B--2---:R-:W-:Y:S05]  /*180e0*/  IADD3 R4, P0, PT, R8, R2.reuse, RZ ;  /* 0x0000000208047210 */ /* 0x084fea0007f1e0ff */
[--C-:B------:R-:W-:Y:S01]  /*180f0*/  IMAD.X R5, R9, 0x1, R0.reuse, P0 ;  /* 0x0000000109057824 */ /* 0x100fe200000e0600 */
[-C--:B---3--:R-:W-:Y:S04]  /*18100*/  IADD3 R6, P1, PT, R4, R2.reuse, RZ ;  /* 0x0000000204067210 */ /* 0x088fe80007f3e0ff */
[----:B------:R2:W-:Y:S01]  /*18110*/  LDGSTS.E.BYPASS.LTC128B.128 [R182+0x3800], desc[UR6][R4.64] ;  /* 0x0380000004b67fae */ /* 0x0005e2000b981a06 */
[----:B----4-:R-:W-:Y:S02]  /*18120*/  IADD3 R12, P0, PT, R6, R2, RZ ;  /* 0x00000002060c7210 */ /* 0x010fe40007f1e0ff */
[----:B------:R-:W-:Y:S05]  /*18130*/  IADD3.X R7, PT, PT, R5, R0, RZ, P1, !PT ;  /* 0x0000000005077210 */ /* 0x000fea0000ffe4ff */
[----:B------:R2:W-:Y:S01]  /*18140*/  LDGSTS.E.BYPASS.LTC128B.128 [R182+0x4000], desc[UR6][R6.64] ;  /* 0x0400000006b67fae */ /* 0x0005e2000b981a06 */
[----:B------:R-:W-:Y:S05]  /*18150*/  IMAD.X R13, R7, 0x1, R0, P0 ;  /* 0x00000001070d7824 */ /* 0x000fea00000e0600 */
[----:B------:R2:W-:Y:S04]  /*18160*/  LDGSTS.E.BYPASS.LTC128B.128 [R182+0x4800], desc[UR6][R12.64] ;  /* 0x048000000cb67fae */ /* 0x0005e8000b981a06 */
[----:B-1----:R-:W0:Y:S02]  /*18170*/  LDGDEPBAR ;  /* 0x00000000000079af */ /* 0x002e240000000000 */
.L_x_1756:
[----:B------:R-:W3:Y:S01]  /*18180*/  LDL.LU R11, [R1] ;  /* 0x00000000010b7983 */ /* 0x000ee20000300800 */
[----:B------:R-:W-:Y:S02]  /*18190*/  FMNMX3.FTZ R0, R151, R250, R252, !PT ;  /* 0x000000fa97007276 */ /* 0x000fe400078100fc */
[----:B------:R-:W-:Y:S01]  /*181a0*/  IADD3 R184, PT, PT, R184, -0x1, RZ ;  /* 0xffffffffb8b87810 */ /* 0x000fe20007ffe0ff */
[----:B------:R-:W4:Y:S01]  /*181b0*/  LDL.LU R10, [R1+0x8] ;  /* 0x00000800010a7983 */ /* 0x000f220000300800 */
[----:B------:R-:W-:Y:S03]  /*181c0*/  IADD3 R185, PT, PT, R185, -0x100, RZ ;  /* 0xffffff00b9b97810 */ /* 0x000fe60007ffe0ff */
[----:B------:R-:W4:Y:S04]  /*181d0*/  LDL.LU R9, [R1+0xc] ;  /* 0x00000c0001097983 */ /* 0x000f280000300800 */
[----:B--2---:R-:W2:Y:S04]  /*181e0*/  LDL.LU R7, [R1+0x10] ;  /* 0x0000100001077983 */ /* 0x004ea80000300800 */
[----:B------:R-:W2:Y:S04]  /*181f0*/  LDL.LU R6, [R1+0x14] ;  /* 0x0000140001067983 */ /* 0x000ea80000300800 */
[----:B------:R-:W5:Y:S04]  /*18200*/  LDL.LU R8, [R1+0x4] ;  /* 0x0000040001087983 */ /* 0x000f680000300800 */
[----:B------:R-:W-:Y:S08]  /*18210*/  LDSM.16.MT88.4 R12, [R166+0x5000] ;  /* 0x00500000a60c783b */ /* 0x000ff00000004200 */
[----:B------:R-:W-:Y:S08]  /*18220*/  LDSM.16.MT88.4 R32, [R165] ;  /* 0x00000000a520783b */ /* 0x000ff00000004200 */
[----:B-1----:R-:W-:Y:S08]  /*18230*/  LDSM.16.MT88.4 R36, [R166+0x5400] ;  /* 0x00540000a624783b */ /* 0x002ff00000004200 */
[----:B------:R-:W-:Y:S08]  /*18240*/  LDSM.16.MT88.4 R40, [R165+0x400] ;  /* 0x00040000a528783b */ /* 0x000ff00000004200 */
[----:B------:R-:W-:Y:S01]  /*18250*/  LDSM.16.MT88.4 R44, [R166+0x6000] ;  /* 0x00600000a62c783b */ /* 0x000fe20000004200 */
[----:B---3--:R-:W-:Y:S04]  /*18260*/  FMNMX3.FTZ R2, R150, R11, R247, !PT ;  /* 0x0000000b96027276 */ /* 0x008fe800078100f7 */
[----:B----4-:R-:W-:Y:S02]  /*18270*/  FMNMX3.FTZ R2, R2, R10, R9, !PT ;  /* 0x0000000a02027276 */ /* 0x010fe40007810009 */
[----:B--2---:R-:W-:Y:S02]  /*18280*/  FMNMX3.FTZ R0, R0, R7, R6, !PT ;  /* 0x0000000700007276 */ /* 0x004fe40007810006 */
        /* <DEDUP_REMOVED lines=81> */
[--C-:B------:R-:W-:Y:S01]  /*187a0*/  FFMA.FTZ R90, R9, UR4, -R63.reuse ;  /* 0x00000004095a7c23 */ /* 0x100fe2000801083f */
[----:B------:R-:W-:Y:S01]  /*187b0*/  FMUL.FTZ R23, R23, UR4 ;  /* 0x0000000417177c20 */ /* 0x000fe20008410000 */
        /* <DEDUP_REMOVED lines=13> */
[----:B------:R-:W1:Y:S01]  /*18890*/  MUFU.EX2 R91, R91 ;  /* 0x0000005b005b7308 */ /* 0x000e620000000800 */
[C---:B------:R-:W-:Y:S01]  /*188a0*/  FMUL.FTZ R8, R24.reuse, R140 ;  /* 0x0000008c18087220 */ /* 0x040fe20000410000 */
[----:B------:R-:W-:Y:S01]  /*188b0*/  FMUL.FTZ R9, R24, R141 ;  /* 0x0000008d18097220 */ /* 0x000fe20000410000 */
[--C-:B------:R-:W-:Y:S07]  /*188c0*/  FFMA.FTZ R98, R16, UR4, -R58.reuse ;  /* 0x0000000410627c23 */ /* 0x100fee000801083a */
[----:B------:R-:W3:Y:S01]  /*188d0*/  MUFU.EX2 R94, R94 ;  /* 0x0000005e005e7308 */ /* 0x000ee20000000800 */
[--C-:B------:R-:W-:Y:S01]  /*188e0*/  FFMA.FTZ R104, R17, UR4, -R58.reuse ;  /* 0x0000000411687c23 */ /* 0x100fe2000801083a */
[C---:B--2---:R-:W-:Y:S01]  /*188f0*/  FMUL.FTZ R6, R23.reuse, R146 ;  /* 0x0000009217067220 */ /* 0x044fe20000410000 */
[C---:B------:R-:W-:Y:S07]  /*18900*/  FMUL.FTZ R7, R23.reuse, R147 ;  /* 0x0000009317077220 */ /* 0x040fee0000410000 */
[----:B------:R-:W-:Y:S01]  /*18910*/  MUFU.EX2 R95, R95 ;  /* 0x0000005f005f7308 */ /* 0x000fe20000000800 */
[C---:B------:R-:W-:Y:S01]  /*18920*/  FMUL.FTZ R10, R23.reuse, R142 ;  /* 0x0000008e170a7220 */ /* 0x040fe20000410000 */
[----:B------:R-:W-:Y:S01]  /*18930*/  FMUL.FTZ R11, R23, R143 ;  /* 0x0000008f170b7220 */ /* 0x000fe20000410000 */
[--C-:B------:R-:W-:Y:S07]  /*18940*/  FFMA.FTZ R101, R246, UR4, -R63.reuse ;  /* 0x00000004f6657c23 */ /* 0x100fee000801083f */
[----:B------:R-:W2:Y:S01]  /*18950*/  MUFU.EX2 R90, R90 ;  /* 0x0000005a005a7308 */ /* 0x000ea20000000800 */
[--C-:B------:R-:W-:Y:S01]  /*18960*/  FFMA.FTZ R103, R248, UR4, -R63.reuse ;  /* 0x00000004f8677c23 */ /* 0x100fe2000801083f */
[----:B-1----:R-:W-:Y:S01]  /*18970*/  F2FP.BF16.F32.PACK_AB R28, R91, R96 ;  /* 0x000000605b1c723e */ /* 0x002fe200000010ff */
[--C-:B------:R-:W-:Y:S07]  /*18980*/  FFMA.FTZ R97, R251, UR4, -R63.reuse ;  /* 0x00000004fb617c23 */ /* 0x100fee000801083f */
[----:B------:R-:W-:Y:S01]  /*18990*/  MUFU.EX2 R93, R93 ;  /* 0x0000005d005d7308 */ /* 0x000fe20000000800 */
[----:B------:R-:W-:Y:S01]  /*189a0*/  FMUL.FTZ R16, R24, R132 ;  /* 0x0000008418107220 */ /* 0x000fe20000410000 */
[----:B---3--:R-:W-:Y:S01]  /*189b0*/  F2FP.BF16.F32.PACK_AB R29, R94, R99 ;  /* 0x000000635e1d723e */ /* 0x008fe200000010ff */
[----:B------:R-:W-:Y:S07]  /*189c0*/  FMUL.FTZ R17, R24, R133 ;  /* 0x0000008518117220 */ /* 0x000fee0000410000 */
[----:B------:R-:W1:Y:S01]  /*189d0*/  MUFU.EX2 R92, R92 ;  /* 0x0000005c005c7308 */ /* 0x000e620000000800 */
[C---:B------:R-:W-:Y:S01]  /*189e0*/  FMUL.FTZ R18, R23.reuse, R134 ;  /* 0x0000008617127220 */ /* 0x040fe20000410000 */
[----:B------:R-:W-:Y:S01]  /*189f0*/  FMUL.FTZ R19, R23, R135 ;  /* 0x0000008717137220 */ /* 0x000fe20000410000 */
[--C-:B------:R-:W-:Y:S07]  /*18a00*/  FFMA.FTZ R111, R228, UR4, -R58.reuse ;  /* 0x00000004e46f7c23 */ /* 0x100fee000801083a */
        /* <DEDUP_REMOVED lines=519> */
.L_x_1754:
[----:B------:R-:W1:Y:S01]  /*1aa80*/  SHFL.BFLY PT, R3, R187, 0x2, 0x1f ;  /* 0x0c401f00bb037f89 */ /* 0x000e6200000e0000 */
[----:B------:R-:W2:Y:S01]  /*1aa90*/  S2UR UR4, SR_CgaCtaId ;  /* 0x00000000000479c3 */ /* 0x000ea20000008800 */
[----:B------:R-:W-:Y:S01]  /*1aaa0*/  ISETP.NE.AND P0, PT, R170, -0x1, PT ;  /* 0xffffffffaa00780c */ /* 0x000fe20003f05270 */
[----:B------:R-:W-:Y:S01]  /*1aab0*/  UMOV UR5, 0x400 ;  /* 0x0000040000057882 */ /* 0x000fe20000000000 */
[----:B------:R-:W3:Y:S01]  /*1aac0*/  SHFL.BFLY PT, R4, R186, 0x2, 0x1f ;  /* 0x0c401f00ba047f89 */ /* 0x000ee200000e0000 */
[----:B------:R-:W4:Y:S01]  /*1aad0*/  LDCU.64 UR8, c[0x0][0x408] ;  /* 0x00008100ff0877ac */ /* 0x000f220008000a00 */
[----:B------:R-:W-:Y:S01]  /*1aae0*/  BSSY.RECONVERGENT B0, `(.L_x_1759) ;  /* 0x000006e000007945 */ /* 0x000fe20003800200 */
[----:B-1----:R-:W-:Y:S01]  /*1aaf0*/  FADD.FTZ R187, R3, R187 ;  /* 0x000000bb03bb7221 */ /* 0x002fe20000010000 */
[----:B--2---:R-:W-:Y:S01]  /*1ab00*/  ULEA UR4, UR4, UR5, 0x18 ;  /* 0x0000000504047291 */ /* 0x004fe2000f8ec0ff */
[----:B------:R-:W1:Y:S01]  /*1ab10*/  S2R R3, SR_TID.X ;  /* 0x0000000000037919 */ /* 0x000e620000002100 */
[----:B---3--:R-:W-:-:S02]  /*1ab20*/  FADD.FTZ R186, R4, R186 ;  /* 0x000000ba04ba7221 */ /* 0x008fc40000010000 */
[----:B------:R-:W2:Y:S04]  /*1ab30*/  SHFL.BFLY PT, R9, R187, 0x1, 0x1f ;  /* 0x0c201f00bb097f89 */ /* 0x000ea800000e0000 */
[----:B------:R-:W3:Y:S01]  /*1ab40*/  SHFL.BFLY PT, R8, R186, 0x1, 0x1f ;  /* 0x0c201f00ba087f89 */ /* 0x000ee200000e0000 */
[----:B--2---:R-:W-:Y:S01]  /*1ab50*/  FADD.FTZ R9, R187, R9 ;  /* 0x00000009bb097221 */ /* 0x004fe20000010000 */
[----:B-1----:R-:W-:-:S03]  /*1ab60*/  SHF.L.U32 R7, R3, 0x1, RZ ;  /* 0x0000000103077819 */ /* 0x002fc600000006ff */
[----:B------:R-:W1:Y:S01]  /*1ab70*/  MUFU.RCP R6, R9 ;  /* 0x0000000900067308 */ /* 0x000e620000001000 */
[----:B------:R-:W-:Y:S01]  /*1ab80*/  SHF.L.U32 R4, R3, 0x4, RZ ;  /* 0x0000000403047819 */ /* 0x000fe200000006ff */
[----:B---3--:R-:W-:Y:S01]  /*1ab90*/  FADD.FTZ R8, R186, R8 ;  /* 0x00000008ba087221 */ /* 0x008fe20000010000 */
[----:B------:R-:W-:Y:S02]  /*1aba0*/  LOP3.LUT R7, R7, 0x6, RZ, 0xc0, !PT ;  /* 0x0000000607077812 */ /* 0x000fe400078ec0ff */
[----:B------:R-:W-:Y:S02]  /*1abb0*/  SHF.L.U32 R10, R3, 0x3, RZ ;  /* 0x00000003030a7819 */ /* 0x000fe400000006ff */
[----:B------:R-:W-:Y:S01]  /*1abc0*/  LOP3.LUT R4, R7, 0x3e00, R4, 0xf8, !PT ;  /* 0x00003e0007047812 */ /* 0x000fe200078ef804 */
[----:B------:R-:W2:Y:S01]  /*1abd0*/  MUFU.RCP R5, R8 ;  /* 0x0000000800057308 */ /* 0x000ea20000001000 */
[----:B------:R-:W-:Y:S02]  /*1abe0*/  LOP3.LUT R7, R10, 0xc0, RZ, 0xc0, !PT ;  /* 0x000000c00a077812 */ /* 0x000fe400078ec0ff */
[----:B------:R-:W-:-:S02]  /*1abf0*/  LOP3.LUT R10, R4, 0x20, R10, 0xf8, !PT ;  /* 0x00000020040a7812 */ /* 0x000fc400078ef80a */
[----:B------:R-:W3:Y:S01]  /*1ac00*/  LDC.U8 R4, c[0x0][0x548] ;  /* 0x00015200ff047b82 */ /* 0x000ee20000000000 */
[----:B------:R-:W-:Y:S02]  /*1ac10*/  FSETP.NE.FTZ.AND P2, PT, R9, RZ, PT ;  /* 0x000000ff0900720b */ /* 0x000fe40003f55000 */
[----:B------:R-:W-:Y:S02]  /*1ac20*/  LOP3.LUT R7, R7, 0x18, R3, 0xf8, !PT ;  /* 0x0000001807077812 */ /* 0x000fe400078ef803 */
[----:B-1----:R-:W-:Y:S02]  /*1ac30*/  FSEL R6, R6, 1, P2 ;  /* 0x3f80000006067808 */ /* 0x002fe40001000000 */
[----:B------:R-:W-:Y:S02]  /*1ac40*/  LOP3.LUT R10, R10, R7, RZ, 0xfc, !PT ;  /* 0x000000070a0a7212 */ /* 0x000fe400078efcff */
[----:B------:R-:W-:Y:S01]  /*1ac50*/  FSETP.NE.FTZ.AND P1, PT, R8, RZ, PT ;  /* 0x000000ff0800720b */ /* 0x000fe20003f35000 */
        /* <DEDUP_REMOVED lines=8> */
[----:B--2---:R-:W-:Y:S01]  /*1ace0*/  FSEL R5, R5, 1, P1 ;  /* 0x3f80000005057808 */ /* 0x004fe20000800000 */
[----:B------:R-:W1:Y:S01]  /*1acf0*/  @!P0 LDC.64 R6, c[0x0][0x400] ;  /* 0x00010000ff068b82 */ /* 0x000e620000000a00 */
[----:B------:R-:W-:Y:S01]  /*1ad00*/  SHF.L.U32 R11, R3, 0x2, RZ ;  /* 0x00000002030b7819 */ /* 0x000fe200000006ff */
[----:B------:R-:W2:Y:S01]  /*1ad10*/  @P2 MUFU.LG2 R9, R9 ;  /* 0x0000000900092308 */ /* 0x000ea20000000c00 */
[----:B------:R-:W-:Y:S01]  /*1ad20*/  LEA R13, R10, UR4, 0x1 ;  /* 0x000000040a0d7c11 */ /* 0x000fe2000f8e08ff */
[C---:B------:R-:W-:Y:S01]  /*1ad30*/  FMUL.FTZ R146, R5.reuse, R146 ;  /* 0x0000009205927220 */ /* 0x040fe20000410000 */
[----:B---3--:R-:W-:Y:S01]  /*1ad40*/  ISETP.NE.AND P4, PT, R4, RZ, PT ;  /* 0x000000ff0400720c */ /* 0x008fe20003f85270 */
[C---:B------:R-:W-:Y:S01]  /*1ad50*/  FMUL.FTZ R147, R5.reuse, R147 ;  /* 0x0000009305937220 */ /* 0x040fe20000410000 */
[C---:B------:R-:W-:Y:S01]  /*1ad60*/  FMUL.FTZ R142, R5.reuse, R142 ;  /* 0x0000008e058e7220 */ /* 0x040fe20000410000 */
[----:B------:R-:W-:Y:S01]  /*1ad70*/  FMUL.FTZ R143, R5, R143 ;  /* 0x0000008f058f7220 */ /* 0x000fe20000410000 */
[----:B------:R-:W-:Y:S01]  /*1ad80*/  LOP3.LUT R12, R11, 0x20, RZ, 0xc0, !PT ;  /* 0x000000200b0c7812 */ /* 0x000fe200078ec0ff */
[----:B------:R-:W3:Y:S01]  /*1ad90*/  S2R R10, SR_CTAID.Z ;  /* 0x00000000000a7919 */ /* 0x000ee20000002700 */
[----:B------:R-:W-:Y:S01]  /*1ada0*/  F2FP.BF16.F32.PACK_AB R144, R145, R144 ;  /* 0x000000909190723e */ /* 0x000fe200000010ff */
[----:B------:R-:W-:Y:S01]  /*1adb0*/  FMUL.FTZ R138, R5, R138 ;  /* 0x0000008a058a7220 */ /* 0x000fe20000410000 */
[----:B------:R-:W-:Y:S01]  /*1adc0*/  F2FP.BF16.F32.PACK_AB R146, R147, R146 ;  /* 0x000000929392723e */ /* 0x000fe200000010ff */
[C---:B------:R-:W-:Y:S01]  /*1add0*/  FMUL.FTZ R139, R5.reuse, R139 ;  /* 0x0000008b058b7220 */ /* 0x040fe20000410000 */
[C---:B------:R-:W-:Y:S01]  /*1ade0*/  FMUL.FTZ R134, R5.reuse, R134 ;  /* 0x0000008605867220 */ /* 0x040fe20000410000 */
[----:B------:R-:W-:Y:S01]  /*1adf0*/  FMUL.FTZ R135, R5, R135 ;  /* 0x0000008705877220 */ /* 0x000fe20000410000 */
[----:B------:R-:W-:Y:S01]  /*1ae00*/  F2FP.BF16.F32.PACK_AB R140, R141, R140 ;  /* 0x0000008c8d8c723e */ /* 0x000fe200000010ff */
[----:B------:R-:W-:Y:S01]  /*1ae10*/  IMAD.IADD R14, R13, 0x1, -R12 ;  /* 0x000000010d0e7824 */ /* 0x000fe200078e0a0c */
[----:B------:R-:W-:Y:S01]  /*1ae20*/  F2FP.BF16.F32.PACK_AB R142, R143, R142 ;  /* 0x0000008e8f8e723e */ /* 0x000fe200000010ff */
[----:B------:R-:W5:Y:S01]  /*1ae30*/  @P0 LDC.64 R4, c[0x0][0x408] ;  /* 0x00010200ff040b82 */ /* 0x000f620000000a00 */
[----:B------:R-:W-:Y:S01]  /*1ae40*/  LOP3.LUT R11, R11, 0x40, RZ, 0xc0, !PT ;  /* 0x000000400b0b7812 */ /* 0x000fe200078ec0ff */
[----:B------:R-:W-:Y:S01]  /*1ae50*/  STS [R13], R144 ;  /* 0x000000900d007388 */ /* 0x000fe20000000800 */
[----:B------:R-:W4:Y:S01]  /*1ae60*/  @P1 MUFU.LG2 R8, R8 ;  /* 0x0000000800081308 */ /* 0x000f220000000c00 */
[----:B-1----:R-:W-:Y:S01]  /*1ae70*/  @!P0 IMAD.WIDE.U32 R18, R171, R6, RZ ;  /* 0x00000006ab128225 */ /* 0x002fe200078e00ff */
[----:B------:R-:W-:Y:S01]  /*1ae80*/  IADD3 R11, PT, PT, R13, -R11, RZ ;  /* 0x8000000b0d0b7210 */ /* 0x000fe20007ffe0ff */
[----:B------:R1:W-:Y:S01]  /*1ae90*/  STS [R13+0x200], R146 ;  /* 0x000200920d007388 */ /* 0x0003e20000000800 */
[----:B------:R-:W-:Y:S01]  /*1aea0*/  ISETP.NE.OR P5, PT, R170, -0x1, !P4 ;  /* 0xffffffffaa00780c */ /* 0x000fe200067a5670 */
[----:B------:R-:W3:Y:S01]  /*1aeb0*/  @P2 LDC R16, c[0x0][0x458] ;  /* 0x00011600ff102b82 */ /* 0x000ee20000000800 */
[----:B------:R-:W-:Y:S01]  /*1aec0*/  LOP3.LUT P6, RZ, R3, 0x3, RZ, 0xc0, !PT ;  /* 0x0000000303ff7812 */ /* 0x000fe200078cc0ff */
[----:B------:R-:W-:Y:S01]  /*1aed0*/  STS [R14+0x10], R140 ;  /* 0x0000108c0e007388 */ /* 0x000fe20000000800 */
[----:B------:R-:W-:Y:S01]  /*1aee0*/  F2FP.BF16.F32.PACK_AB R136, R137, R136 ;  /* 0x000000888988723e */ /* 0x000fe200000010ff */
[----:B------:R-:W-:Y:S01]  /*1aef0*/  @!P0 IMAD R7, R171, R7, R19 ;  /* 0x00000007ab078224 */ /* 0x000fe200078e0213 */
[----:B------:R-:W-:Y:S01]  /*1af00*/  F2FP.BF16.F32.PACK_AB R138, R139, R138 ;  /* 0x0000008a8b8a723e */ /* 0x000fe200000010ff */
[----:B------:R1:W-:Y:S01]  /*1af10*/  STS [R14+0x210], R142 ;  /* 0x0002108e0e007388 */ /* 0x0003e20000000800 */
[----:B------:R-:W-:Y:S01]  /*1af20*/  F2FP.BF16.F32.PACK_AB R132, R133, R132 ;  /* 0x000000848584723e */ /* 0x000fe200000010ff */
[----:B------:R-:W3:Y:S01]  /*1af30*/  @P1 LDC R6, c[0x0][0x458] ;  /* 0x00011600ff061b82 */ /* 0x000ee20000000800 */
[----:B------:R-:W-:Y:S01]  /*1af40*/  F2FP.BF16.F32.PACK_AB R134, R135, R134 ;  /* 0x000000868786723e */ /* 0x000fe200000010ff */
[----:B------:R-:W-:Y:S01]  /*1af50*/  STS [R11+0x20], R136 ;  /* 0x000020880b007388 */ /* 0x000fe20000000800 */
[----:B------:R-:W-:Y:S01]  /*1af60*/  IADD3 R12, PT, PT, -R12, R11, RZ ;  /* 0x0000000b0c0c7210 */ /* 0x000fe20007ffe1ff */
[----:B--2---:R-:W-:Y:S01]  /*1af70*/  @P2 FMUL.FTZ R9, R9, 0.69314718246459960938 ;  /* 0x3f31721809092820 */ /* 0x004fe20000410000 */
[----:B----4-:R-:W-:Y:S01]  /*1af80*/  @P1 FMUL.FTZ R8, R8, 0.69314718246459960938 ;  /* 0x3f31721808081820 */ /* 0x010fe20000410000 */
[----:B------:R2:W-:Y:S02]  /*1af90*/  STS [R11+0x220], R138 ;  /* 0x0002208a0b007388 */ /* 0x0005e40000000800 */
[----:B------:R-:W4:Y:S01]  /*1afa0*/  @P4 LDC R15, c[0x0][0x454] ;  /* 0x00011500ff0f4b82 */ /* 0x000f220000000800 */
[----:B-----5:R-:W-:Y:S01]  /*1afb0*/  @P0 IMAD.WIDE.U32 R20, R170, R4, RZ ;  /* 0x00000004aa140225 */ /* 0x020fe200078e00ff */
[----:B------:R4:W-:Y:S01]  /*1afc0*/  STS [R12+0x30], R132 ;  /* 0x000030840c007388 */ /* 0x0009e20000000800 */
[----:B------:R-:W-:-:S02]  /*1afd0*/  IADD3 R4, PT, PT, -R172, R173, RZ ;  /* 0x000000adac047210 */ /* 0x000fc40007ffe1ff */
[----:B------:R-:W-:Y:S01]  /*1afe0*/  @P0 IMAD R7, R170, R5, R21 ;  /* 0x00000005aa070224 */ /* 0x000fe200078e0215 */
[----:B------:R4:W-:Y:S01]  /*1aff0*/  STS [R12+0x230], R134 ;  /* 0x000230860c007388 */ /* 0x0009e20000000800 */
[----:B------:R-:W-:Y:S01]  /*1b000*/  MOV R5, 0x7f800000 ;  /* 0x7f80000000057802 */ /* 0x000fe20000000f00 */
[----:B-1----:R-:W1:Y:S08]  /*1b010*/  @!P4 LDC R13, c[0x0][0x3e0] ;  /* 0x0000f800ff0dcb82 */ /* 0x002e700000000800 */
[----:B------:R-:W-:Y:S01]  /*1b020*/  BAR.SYNC.DEFER_BLOCKING 0x0 ;  /* 0x0000000000007b1d */ /* 0x000fe20000010000 */
[----:B------:R-:W-:-:S07]  /*1b030*/  ISETP.GE.AND P3, PT, R178, R4, PT ;  /* 0x00000004b200720c */ /* 0x000fce0003f66270 */
[----:B------:R-:W5:Y:S01]  /*1b040*/  LDC R14, c[0x0][0x434] ;  /* 0x00010d00ff0e7b82 */ /* 0x000f620000000800 */
[----:B---3--:R-:W-:Y:S01]  /*1b050*/  @P1 FFMA.FTZ R5, R0, R6, R8 ;  /* 0x0000000600051223 */ /* 0x008fe20000010008 */
[----:B--2---:R-:W-:Y:S02]  /*1b060*/  IMAD.MOV.U32 R11, RZ, RZ, 0x7f800000 ;  /* 0x7f800000ff0b7424 */ /* 0x004fe400078e00ff */
[----:B------:R-:W-:Y:S01]  /*1b070*/  @P2 FFMA.FTZ R11, R2, R16, R9 ;  /* 0x00000010020b2223 */ /* 0x000fe20000010009 */
[C---:B-1----:R-:W-:Y:S02]  /*1b080*/  @!P4 IMAD R13, R171.reuse, R13, R10 ;  /* 0x0000000dab0dc224 */ /* 0x042fe400078e020a */
[-C--:B-----5:R-:W-:Y:S02]  /*1b090*/  @!P5 IMAD R170, R171, R14.reuse, RZ ;  /* 0x0000000eabaad224 */ /* 0x0a0fe400078e02ff */
[----:B------:R-:W-:Y:S02]  /*1b0a0*/  @!P4 IMAD R13, R13, R14, RZ ;  /* 0x0000000e0d0dc224 */ /* 0x000fe400078e02ff */
[----:B----4-:R-:W-:Y:S01]  /*1b0b0*/  @P4 IMAD R13, R10, R15, R170 ;  /* 0x0000000f0a0d4224 */ /* 0x010fe200078e02aa */
[----:B------:R-:W-:Y:S06]  /*1b0c0*/  @P6 BRA `(.L_x_1760) ;  /* 0x00000000003c6947 */ /* 0x000fec0003800000 */
        /* <DEDUP_REMOVED lines=15> */
.L_x_1760:
[----:B------:R-:W-:Y:S05]  /*1b1c0*/  BSYNC.RECONVERGENT B0 ;  /* 0x0000000000007941 */ /* 0x000fea0003800200 */
.L_x_1759:
[----:B------:R-:W-:Y:S01]  /*1b1d0*/  MOV R2, R148 ;  /* 0x0000009400027202 */ /* 0x000fe20000000f00 */
[----:B------:R-:W2:Y:S01]  /*1b1e0*/  LDCU.64 UR4, c[0x0][0x410] ;  /* 0x00008200ff0477ac */ /* 0x000ea20008000a00 */
[----:B------:R-:W-:Y:S01]  /*1b1f0*/  MOV R3, RZ ;  /* 0x000000ff00037202 */ /* 0x000fe20000000f00 */
[----:B------:R-:W3:Y:S01]  /*1b200*/  LDS.128 R12, [R182] ;  /* 0x00000000b60c7984 */ /* 0x000ee20000000c00 */
[----:B------:R-:W-:Y:S01]  /*1b210*/  @P0 MOV R18, R20 ;  /* 0x0000001400120202 */ /* 0x000fe20000000f00 */
[----:B------:R-:W-:Y:S02]  /*1b220*/  VIADD R0, R178, 0x20 ;  /* 0x00000020b2007836 */ /* 0x000fe40000000000 */
[----:B------:R-:W-:Y:S01]  /*1b230*/  IMAD.WIDE.U32 R2, R172, UR8, R2 ;  /* 0x00000008ac027c25 */ /* 0x000fe2000f8e0002 */
[----:B------:R-:W4:Y:S02]  /*1b240*/  LDS.128 R180, [R182+0x800] ;  /* 0x00080000b6b47984 */ /* 0x000f240000000c00 */
[----:B------:R-:W-:Y:S01]  /*1b250*/  ISETP.GE.AND P1, PT, R0, R4, PT ;  /* 0x000000040000720c */ /* 0x000fe20003f26270 */
[----:B------:R-:W-:Y:S01]  /*1b260*/  IMAD R172, R172, UR9, R3 ;  /* 0x00000009acac7c24 */ /* 0x000fe2000f8e0203 */
[----:B------:R-:W-:-:S02]  /*1b270*/  IADD3 R6, P0, PT, R18, R2, RZ ;  /* 0x0000000212067210 */ /* 0x000fc40007f1e0ff */
[----:B------:R-:W5:Y:S03]  /*1b280*/  @!P3 LDC.64 R2, c[0x0][0x3f0] ;  /* 0x0000fc00ff02bb82 */ /* 0x000f660000000a00 */
[----:B------:R-:W-:Y:S02]  /*1b290*/  IMAD.X R7, R7, 0x1, R172, P0 ;  /* 0x0000000107077824 */ /* 0x000fe400000e06ac */
[----:B--2---:R-:W-:-:S04]  /*1b2a0*/  IMAD.WIDE.U32 R6, R10, UR4, R6 ;  /* 0x000000040a067c25 */ /* 0x004fc8000f8e0006 */
[----:B-1----:R-:W-:Y:S01]  /*1b2b0*/  IMAD R11, R10, UR5, R7 ;  /* 0x000000050a0b7c24 */ /* 0x002fe2000f8e0207 */
[----:B------:R-:W-:-:S05]  /*1b2c0*/  @!P3 MOV R10, R6 ;  /* 0x00000006000ab202 */ /* 0x000fca0000000f00 */
[----:B------:R-:W-:-:S04]  /*1b2d0*/  @!P3 IMAD.WIDE.U32 R8, R178, UR8, R10 ;  /* 0x00000008b208bc25 */ /* 0x000fc8000f8e000a */
[----:B------:R-:W-:Y:S01]  /*1b2e0*/  @!P3 IMAD R5, R178, UR9, R9 ;  /* 0x00000009b205bc24 */ /* 0x000fe2000f8e0209 */
[----:B-----5:R-:W-:-:S04]  /*1b2f0*/  @!P3 LEA R2, P0, R8, R2, 0x1 ;  /* 0x000000020802b211 */ /* 0x020fc800078008ff */
[----:B------:R-:W-:-:S05]  /*1b300*/  @!P3 LEA.HI.X R3, R8, R3, R5, 0x1, P0 ;  /* 0x000000030803b211 */ /* 0x000fca00000f0c05 */
[----:B---3--:R1:W-:Y:S01]  /*1b310*/  @!P3 STG.E.128 desc[UR6][R2.64], R12 ;  /* 0x0000000c0200b986 */ /* 0x0083e2000c101d06 */
[----:B----4-:R-:W-:Y:S05]  /*1b320*/  @P1 EXIT ;  /* 0x000000000000194d */ /* 0x010fea0003800000 */
        /* <DEDUP_REMOVED lines=11> */
[----:B------:R-:W-:Y:S01]  /*1b3e0*/  STG.E.128 desc[UR6][R4.64], R180 ;  /* 0x000000b404007986 */ /* 0x000fe2000c101d06 */
[----:B------:R-:W-:Y:S05]  /*1b3f0*/  EXIT ;  /* 0x000000000000794d */ /* 0x000fea0003800000 */
.L_x_1761:
        /* <DEDUP_REMOVED lines=16> */
.L_x_4891:


//--------------------- .text._ZN5flash24flash_fwd_splitkv_kernelI23Flash_fwd_kernel_traitsILi32ELi64ELi256ELi4ELb0ELb0EN7cutlass10bfloat16_tE19Flash_kernel_traitsILi32ELi64ELi256ELi4ES3_EELb1ELb0ELb1ELb0ELb0ELb0ELb0ELb1EEEvNS_16Flash_fwd_paramsE --------------------------
	.section	.text._ZN5flash24flash_fwd_splitkv_kernelI23Flash_fwd_kernel_traitsILi32ELi64ELi256ELi4ELb0ELb0EN7cutlass10bfloat16_tE19Flash_kernel_traitsILi32ELi64ELi256ELi4ES3_EELb1ELb0ELb1ELb0ELb0ELb0ELb0ELb1EEEvNS_16Flash_fwd_paramsE,"ax",@progbits
	.align	128
        .global         _ZN5flash24flash_fwd_splitkv_kernelI23Flash_fwd_kernel_traitsILi32ELi64ELi256ELi4ELb0ELb0EN7cutlass10bfloat16_tE19Flash_kernel_traitsILi32ELi64ELi256ELi4ES3_EELb1ELb0ELb1ELb0ELb0ELb0ELb0ELb1EEEvNS_16Flash_fwd_paramsE
        .type           _ZN5flash24flash_fwd_splitkv_kernelI23Flash_fwd_kernel_traitsILi32ELi64ELi256ELi4ELb0ELb0EN7cutlass10bfloat16_tE19Flash_kernel_traitsILi32ELi64ELi256ELi4ES3_EELb1ELb0ELb1ELb0ELb0ELb0ELb0ELb1EEEvNS_16Flash_fwd_paramsE,@function
        .size           _ZN5flash24flash_fwd_splitkv_kernelI23Flash_fwd_kernel_traitsILi32ELi64ELi256ELi4ELb0ELb0EN7cutlass10bfloat16_tE19Flash_kernel_traitsILi32ELi64ELi256ELi4ES3_EELb1ELb0ELb1ELb0ELb0ELb0ELb0ELb1EEEvNS_16Flash_fwd_paramsE,(.L_x_4892 - _ZN5flash24flash_fwd_splitkv_kernelI23Flash_fwd_kernel_traitsILi32ELi64ELi256ELi4ELb0ELb0EN7cutlass10bfloat16_tE19Flash_kernel_traitsILi32ELi64ELi256ELi4ES3_EELb1ELb0ELb1ELb0ELb0ELb0ELb0ELb1EEEvNS_16Flash_fwd_paramsE)
        .other          _ZN5flash24flash_fwd_splitkv_kernelI23Flash_fwd_kernel_traitsILi32ELi64ELi256ELi4ELb0ELb0EN7cutlass10bfloat16_tE19Flash_kernel_traitsILi32ELi64ELi256ELi4ES3_EELb1ELb0ELb1ELb0ELb0ELb0ELb0ELb1EEEvNS_16Flash_fwd_paramsE,@"STO_CUDA_ENTRY STV_DEFAULT"
_ZN5flash24flash_fwd_splitkv_kernelI23Flash_fwd_kernel_traitsILi32ELi64ELi256ELi4ELb0ELb0EN7cutlass10bfloat16_tE19Flash_kernel_traitsILi32ELi64ELi256ELi4ES3_EELb1ELb0ELb1ELb0ELb0ELb0ELb0ELb1EEEvNS_16Flash_fwd_paramsE:
.text._ZN5flash24flash_fwd_splitkv_kernelI23Flash_fwd_kernel_traitsILi32ELi64ELi256ELi4ELb0ELb0EN7cutlass10bfloat16_tE19Flash_kernel_traitsILi32ELi64ELi256ELi4ES3_EELb1ELb0ELb1ELb0ELb0ELb0ELb0ELb1EEEvNS_16Flash_fwd_paramsE:
        /* <DEDUP_REMOVED lines=51> */
.L_x_1762:
        /* <DEDUP_REMOVED lines=9> */
[----:B------:R-:W1:Y:S01]  /*03c0*/  S2R R70, SR_TID.X ;  /* 0x0000000000467919 */ /* 0x000e620000002100 */
[----:B------:R-:W-:Y:S02]  /*03d0*/  IMAD.MOV.U32 R7, RZ, RZ, R73 ;  /* 0x000000ffff077224 */ /* 0x000fe400078e0049 */
        /* <DEDUP_REMOVED lines=44> */
[----:B------:R-:W-:Y:S01]  /*06a0*/  ISETP.GE.OR P1, PT, R6, R213, P2 ;  /* 0x000000d50600720c */ /* 0x000fe20001726670 */
[C---:B-1----:R-:W-:Y:S01]  /*06b0*/  IMAD.WIDE.U32 R10, R130.reuse, UR4, R10 ;  /* 0x00000004820a7c25 */ /* 0x042fe2000f8e000a */
[----:B------:R-:W1:Y:S03]  /*06c0*/  LDCU UR4, c[0x0][0x434] ;  /* 0x00008680ff0477ac */ /* 0x000e660008000800 */
        /* <DEDUP_REMOVED lines=9> */
[----:B-1----:R-:W-:Y:S01]  /*0760*/  IADD3 R5, P0, PT, R70, 0x20, RZ ;  /* 0x0000002046057810 */ /* 0x002fe20007f1e0ff */
        /* <DEDUP_REMOVED lines=9> */
[----:B------:R2:W-:Y:S02]  /*0800*/  STG.E.128 desc[UR6][R2.64], RZ ;  /* 0x000000ff02007986 */ /* 0x0005e4000c101d06 */
.L_x_1765:
[----:B------:R-:W-:Y:S05]  /*0810*/  BSYNC.RECONVERGENT B0 ;  /* 0x0000000000007941 */ /* 0x000fea0003800200 */
.L_x_1764:
        /* <DEDUP_REMOVED lines=14> */
.L_x_1763:
        /* <DEDUP_REMOVED lines=10> */
.L_x_1766:
[----:B------:R-:W-:Y:S05]  /*09a0*/  BRA.U !UP0, `(.L_x_1767) ;  /* 0x0000000508907547 */ /* 0x000fea000b800000 */
[----:B-----5:R-:W1:Y:S01]  /*09b0*/  LDC R7, c[0x0][0x4f0] ;  /* 0x00013c00ff077b82 */ /* 0x020e620000000800 */
[----:B------:R-:W-:Y:S01]  /*09c0*/  LEA R8, R58, 0xffffff00, 0x8 ;  /* 0xffffff003a087811 */ /* 0x000fe200078e40ff */
[----:B------:R-:W2:Y:S01]  /*09d0*/  LDCU.64 UR4, c[0x0][0x4e8] ;  /* 0x00009d00ff0477ac */ /* 0x000ea20008000a00 */
[----:B------:R-:W3:Y:S01]  /*09e0*/  LDCU.64 UR8, c[0x0][0x3a0] ;  /* 0x00007400ff0877ac */ /* 0x000ee20008000a00 */
[----:B------:R-:W4:Y:S01]  /*09f0*/  LDCU.64 UR14, c[0x0][0x3b8] ;  /* 0x00007700ff0e77ac */ /* 0x000f220008000a00 */
        /* <DEDUP_REMOVED lines=20> */
[----:B--2---:R-:W-:-:S04]  /*0b40*/  IMAD.WIDE.U32 R2, R73, UR4, RZ ;  /* 0x0000000449027c25 */ /* 0x004fc8000f8e00ff */
[----:B------:R-:W-:Y:S01]  /*0b50*/  IMAD R219, R73, UR5, R3 ;  /* 0x0000000549db7c24 */ /* 0x000fe2000f8e0203 */
[C---:B------:R-:W-:Y:S01]  /*0b60*/  LEA R218, P0, R2.reuse, UR12, 0x2 ;  /* 0x0000000c02da7c11 */ /* 0x040fe2000f8010ff */
[----:B------:R-:W1:Y:S01]  /*0b70*/  LDC R3, c[0x0][0x3e8] ;  /* 0x0000fa00ff037b82 */ /* 0x000e620000000800 */
[----:B------:R-:W2:Y:S02]  /*0b80*/  LDCU.64 UR4, c[0x0][0x3a8] ;  /* 0x00007500ff0477ac */ /* 0x000ea40008000a00 */
[----:B------:R-:W-:-:S03]  /*0b90*/  LEA.HI.X R219, R2, UR13, R219, 0x2, P0 ;  /* 0x0000000d02db7c11 */ /* 0x000fc600080f14db */
[----:B------:R-:W-:-:S05]  /*0ba0*/  @P1 IADD3 R5, PT, PT, R5, 0x1, RZ ;  /* 0x0000000105051810 */ /* 0x000fca0007ffe0ff */
[----:B------:R-:W-:Y:S01]  /*0bb0*/  @!P2 IMAD.MOV R5, RZ, RZ, -R5 ;  /* 0x000000ffff05a224 */ /* 0x000fe200078e0a05 */
[----:B------:R-:W-:-:S05]  /*0bc0*/  @!P3 LOP3.LUT R5, RZ, R7, RZ, 0x33, !PT ;  /* 0x00000007ff05b212 */ /* 0x000fca00078e33ff */
[----:B------:R-:W-:-:S06]  /*0bd0*/  IMAD.WIDE R10, R5, 0x4, R218 ;  /* 0x00000004050a7825 */ /* 0x000fcc00078e02da */
[----:B------:R3:W2:Y:S01]  /*0be0*/  LDG.E R10, desc[UR6][R10.64] ;  /* 0x000000060a0a7981 */ /* 0x0006a2000c1e1900 */
[----:B-1----:R-:W-:Y:S02]  /*0bf0*/  IABS R2, R3 ;  /* 0x0000000300027213 */ /* 0x002fe40000000000 */
[----:B------:R-:W-:Y:S02]  /*0c00*/  IADD3 R5, PT, PT, -R5, RZ, RZ ;  /* 0x000000ff05057210 */ /* 0x000fe40007ffe1ff */
[----:B------:R-:W1:Y:S01]  /*0c10*/  I2F.RP R6, R2 ;  /* 0x0000000200067306 */ /* 0x000e620000209400 */
[----:B------:R-:W-:Y:S02]  /*0c20*/  ISETP.NE.AND P2, PT, R3, RZ, PT ;  /* 0x000000ff0300720c */ /* 0x000fe40003f45270 */
[----:B------:R-:W-:Y:S02]  /*0c30*/  IMAD R8, R7, R5, R8 ;  /* 0x0000000507087224 */ /* 0x000fe400078e0208 */
[----:B----4-:R-:W-:-:S03]  /*0c40*/  IMAD.U32 R5, RZ, RZ, UR15 ;  /* 0x0000000fff057e24 */ /* 0x010fc6000f8e00ff */
[----:B------:R-:W-:Y:S01]  /*0c50*/  SHF.R.S32.HI R7, RZ, 0x1f, R8 ;  /* 0x0000001fff077819 */ /* 0x000fe20000011408 */
[----:B-1----:R-:W1:Y:S02]  /*0c60*/  MUFU.RCP R14, R6 ;  /* 0x00000006000e7308 */ /* 0x002e640000001000 */
[----:B-1----:R-:W-:Y:S02]  /*0c70*/  IADD3 R14, PT, PT, R14, 0xffffffe, RZ ;  /* 0x0ffffffe0e0e7810 */ /* 0x002fe40007ffe0ff */
[----:B------:R-:W-:-:S04]  /*0c80*/  LOP3.LUT R6, RZ, R3, RZ, 0x33, !PT ;  /* 0x00000003ff067212 */ /* 0x000fc800078e33ff */
[----:B------:R-:W1:Y:S02]  /*0c90*/  F2I.FTZ.U32.TRUNC.NTZ R15, R14 ;  /* 0x0000000e000f7305 */ /* 0x000e64000021f000 */
[----:B-1----:R-:W-:Y:S01]  /*0ca0*/  IMAD.MOV R0, RZ, RZ, -R15 ;  /* 0x000000ffff007224 */ /* 0x002fe200078e0a0f */
[----:B------:R-:W-:-:S03]  /*0cb0*/  MOV R14, RZ ;  /* 0x000000ff000e7202 */ /* 0x000fc60000000f00 */
[----:B------:R-:W-:Y:S01]  /*0cc0*/  IMAD R4, R0, R2, RZ ;  /* 0x0000000200047224 */ /* 0x000fe200078e02ff */
[----:B------:R-:W-:-:S03]  /*0cd0*/  IABS R0, R130 ;  /* 0x0000008200007213 */ /* 0x000fc60000000000 */
[----:B------:R-:W-:-:S04]  /*0ce0*/  IMAD.HI.U32 R15, R15, R4, R14 ;  /* 0x000000040f0f7227 */ /* 0x000fc800078e000e */
[----:B------:R-:W-:-:S04]  /*0cf0*/  IMAD.MOV.U32 R4, RZ, RZ, R0 ;  /* 0x000000ffff047224 */ /* 0x000fc800078e0000 */
[----:B------:R-:W-:-:S05]  /*0d00*/  IMAD.HI.U32 R0, R15, R4, RZ ;  /* 0x000000040f007227 */ /* 0x000fca00078e00ff */
[----:B------:R-:W-:-:S05]  /*0d10*/  IADD3 R9, PT, PT, -R0, RZ, RZ ;  /* 0x000000ff00097210 */ /* 0x000fca0007ffe1ff */
[----:B---3--:R-:W-:Y:S01]  /*0d20*/  IMAD R11, R2, R9, R4 ;  /* 0x00000009020b7224 */ /* 0x008fe200078e0204 */
[----:B------:R-:W-:-:S04]  /*0d30*/  MOV R4, UR14 ;  /* 0x0000000e00047c02 */ /* 0x000fc80008000f00 */
[----:B------:R-:W-:-:S13]  /*0d40*/  ISETP.GT.U32.AND P0, PT, R2, R11, PT ;  /* 0x0000000b0200720c */ /* 0x000fda0003f04070 */
[----:B------:R-:W-:Y:S01]  /*0d50*/  @!P0 IMAD.IADD R11, R11, 0x1, -R2 ;  /* 0x000000010b0b8824 */ /* 0x000fe200078e0a02 */
[----:B------:R-:W-:-:S04]  /*0d60*/  @!P0 IADD3 R0, PT, PT, R0, 0x1, RZ ;  /* 0x0000000100008810 */ /* 0x000fc80007ffe0ff */
[----:B------:R-:W-:Y:S02]  /*0d70*/  ISETP.GE.U32.AND P1, PT, R11, R2, PT ;  /* 0x000000020b00720c */ /* 0x000fe40003f26070 */
[----:B------:R-:W-:-:S04]  /*0d80*/  LOP3.LUT R2, R130, R3, RZ, 0x3c, !PT ;  /* 0x0000000382027212 */ /* 0x000fc800078e3cff */
[----:B------:R-:W-:-:S07]  /*0d90*/  ISETP.GE.AND P4, PT, R2, RZ, PT ;  /* 0x000000ff0200720c */ /* 0x000fce0003f86270 */
[----:B------:R-:W-:Y:S02]  /*0da0*/  @P1 IADD3 R0, PT, PT, R0, 0x1, RZ ;  /* 0x0000000100001810 */ /* 0x000fe40007ffe0ff */
[----:B--2---:R-:W-:Y:S01]  /*0db0*/  SHF.R.S32.HI R9, RZ, 0x1f, R10 ;  /* 0x0000001fff097819 */ /* 0x004fe2000001140a */
[----:B------:R-:W-:-:S04]  /*0dc0*/  IMAD.WIDE.U32 R18, R10, UR8, RZ ;  /* 0x000000080a127c25 */ /* 0x000fc8000f8e00ff */
[C---:B------:R-:W-:Y:S02]  /*0dd0*/  IMAD R11, R9.reuse, UR8, RZ ;  /* 0x00000008090b7c24 */ /* 0x040fe4000f8e02ff */
[----:B------:R-:W-:Y:S02]  /*0de0*/  IMAD R9, R9, UR4, RZ ;  /* 0x0000000409097c24 */ /* 0x000fe4000f8e02ff */
[C---:B------:R-:W-:Y:S01]  /*0df0*/  IMAD R16, R10.reuse, UR9, R11 ;  /* 0x000000090a107c24 */ /* 0x040fe2000f8e020b */
[----:B------:R-:W1:Y:S01]  /*0e00*/  LDCU.128 UR8, c[0x0][0x3d0] ;  /* 0x00007a00ff0877ac */ /* 0x000e620008000c00 */
[C---:B------:R-:W-:Y:S02]  /*0e10*/  IMAD R14, R10.reuse, UR5, R9 ;  /* 0x000000050a0e7c24 */ /* 0x040fe4000f8e0209 */
[----:B------:R-:W-:Y:S01]  /*0e20*/  IMAD.WIDE.U32 R10, R10, UR4, RZ ;  /* 0x000000040a0a7c25 */ /* 0x000fe2000f8e00ff */
[----:B------:R-:W2:Y:S03]  /*0e30*/  LDCU.64 UR4, c[0x0][0x3c0] ;  /* 0x00007800ff0477ac */ /* 0x000ea60008000a00 */
[----:B------:R-:W-:Y:S01]  /*0e40*/  IMAD.IADD R17, R19, 0x1, R16 ;  /* 0x0000000113117824 */ /* 0x000fe200078e0210 */
[----:B------:R-:W-:Y:S01]  /*0e50*/  IADD3 R15, PT, PT, R11, R14, RZ ;  /* 0x0000000e0b0f7210 */ /* 0x000fe20007ffe0ff */
[----:B------:R-:W-:Y:S01]  /*0e60*/  IMAD R9, R7, R4, RZ ;  /* 0x0000000407097224 */ /* 0x000fe200078e02ff */
[----:B------:R-:W-:Y:S01]  /*0e70*/  MOV R11, R0 ;  /* 0x00000000000b7202 */ /* 0x000fe20000000f00 */
[----:B------:R-:W-:Y:S01]  /*0e80*/  IMAD.MOV.U32 R16, RZ, RZ, R18 ;  /* 0x000000ffff107224 */ /* 0x000fe200078e0012 */
[----:B------:R-:W-:Y:S01]  /*0e90*/  MOV R14, R10 ;  /* 0x0000000a000e7202 */ /* 0x000fe20000000f00 */
[----:B------:R-:W-:-:S02]  /*0ea0*/  IMAD R9, R8, R5, R9 ;  /* 0x0000000508097224 */ /* 0x000fc400078e0209 */
[----:B------:R-:W-:Y:S02]  /*0eb0*/  @!P4 IMAD.MOV R11, RZ, RZ, -R11 ;  /* 0x000000ffff0bc224 */ /* 0x000fe400078e0a0b */
[----:B------:R-:W-:-:S03]  /*0ec0*/  IMAD.WIDE.U32 R16, R8, R4, R16 ;  /* 0x0000000408107225 */ /* 0x000fc600078e0010 */
[----:B------:R-:W-:Y:S02]  /*0ed0*/  SEL R10, R6, R11, !P2 ;  /* 0x0000000b060a7207 */ /* 0x000fe40005000000 */
[----:B--2---:R-:W-:Y:S02]  /*0ee0*/  MOV R2, UR4 ;  /* 0x0000000400027c02 */ /* 0x004fe40008000f00 */
[----:B------:R-:W-:Y:S02]  /*0ef0*/  MOV R3, UR5 ;  /* 0x0000000500037c02 */ /* 0x000fe40008000f00 */
[----:B------:R-:W-:Y:S01]  /*0f00*/  IADD3 R17, PT, PT, R17, R9, RZ ;  /* 0x0000000911117210 */ /* 0x000fe20007ffe0ff */
[-C--:B------:R-:W-:Y:S02]  /*0f10*/  IMAD R7, R7, R2.reuse, RZ ;  /* 0x0000000207077224 */ /* 0x080fe400078e02ff */
[----:B------:R-:W-:-:S04]  /*0f20*/  IMAD.WIDE.U32 R14, R8, R2, R14 ;  /* 0x00000002080e7225 */ /* 0x000fc800078e000e */
[----:B------:R-:W-:Y:S01]  /*0f30*/  IMAD R7, R8, R3, R7 ;  /* 0x0000000308077224 */ /* 0x000fe200078e0207 */
[----:B------:R-:W-:Y:S01]  /*0f40*/  SHF.R.S32.HI R8, RZ, 0x1f, R10 ;  /* 0x0000001fff087819 */ /* 0x000fe2000001140a */
[----:B-1----:R-:W-:-:S04]  /*0f50*/  IMAD.WIDE.U32 R16, R10, UR8, R16 ;  /* 0x000000080a107c25 */ /* 0x002fc8000f8e0010 */
[----:B------:R-:W-:Y:S02]  /*0f60*/  IMAD.IADD R15, R15, 0x1, R7 ;  /* 0x000000010f0f7824 */ /* 0x000fe400078e0207 */
[C---:B------:R-:W-:Y:S02]  /*0f70*/  IMAD R7, R8.reuse, UR8, RZ ;  /* 0x0000000808077c24 */ /* 0x040fe4000f8e02ff */
[----:B------:R-:W-:Y:S02]  /*0f80*/  IMAD R9, R8, UR10, RZ ;  /* 0x0000000a08097c24 */ /* 0x000fe4000f8e02ff */
[C---:B------:R-:W-:Y:S02]  /*0f90*/  IMAD R7, R10.reuse, UR9, R7 ;  /* 0x000000090a077c24 */ /* 0x040fe4000f8e0207 */
[C---:B------:R-:W-:Y:S02]  /*0fa0*/  IMAD R9, R10.reuse, UR11, R9 ;  /* 0x0000000b0a097c24 */ /* 0x040fe4000f8e0209 */
[----:B------:R-:W-:Y:S01]  /*0fb0*/  IMAD.WIDE.U32 R14, R10, UR10, R14 ;  /* 0x0000000a0a0e7c25 */ /* 0x000fe2000f8e000e */
[----:B------:R-:W-:-:S04]  /*0fc0*/  IADD3 R11, PT, PT, R17, R7, RZ ;  /* 0x00000007110b7210 */ /* 0x000fc80007ffe0ff */
[----:B------:R-:W-:Y:S01]  /*0fd0*/  IADD3 R10, PT, PT, R15, R9, RZ ;  /* 0x000000090f0a7210 */ /* 0x000fe20007ffe0ff */
[----:B------:R-:W-:Y:S06]  /*0fe0*/  BRA `(.L_x_1768) ;  /* 0x00000004005c7947 */ /* 0x000fec0003800000 */
.L_x_1767:
        /* <DEDUP_REMOVED lines=15> */
.L_x_1769:
[----:B------:R-:W2:Y:S01]  /*10e0*/  LDC.64 R4, c[0x0][0x3b8] ;  /* 0x0000ee00ff047b82 */ /* 0x000ea20000000a00 */
[----:B-1----:R-:W-:-:S05]  /*10f0*/  IADD3 R2, PT, PT, R0, R9, RZ ;  /* 0x0000000900027210 */ /* 0x002fca0007ffe0ff */
[C---:B--2---:R-:W-:Y:S02]  /*1100*/  IMAD R15, R2.reuse, R5, RZ ;  /* 0x00000005020f7224 */ /* 0x044fe400078e02ff */
[----:B------:R-:W-:-:S05]  /*1110*/  IMAD.WIDE.U32 R2, R2, R4, RZ ;  /* 0x0000000402027225 */ /* 0x000fca00078e00ff */
[----:B------:R-:W-:Y:S02]  /*1120*/  IADD3 R15, PT, PT, R3, R15, RZ ;  /* 0x0000000f030f7210 */ /* 0x000fe40007ffe0ff */
[----:B------:R-:W-:Y:S02]  /*1130*/  MOV R14, R2 ;  /* 0x00000002000e7202 */ /* 0x000fe40000000f00 */
.L_x_1770:
[----:B------:R-:W-:Y:S05]  /*1140*/  @P0 BRA `(.L_x_1771) ;  /* 0x0000000000340947 */ /* 0x000fea0003800000 */
[----:B------:R-:W1:Y:S01]  /*1150*/  LDC.64 R2, c[0x0][0x3c0] ;  /* 0x0000f000ff027b82 */ /* 0x000e620000000a00 */
[----:B------:R-:W2:Y:S01]  /*1160*/  LDCU.64 UR4, c[0x0][0x3a8] ;  /* 0x00007500ff0477ac */ /* 0x000ea20008000a00 */
[----:B------:R-:W-:Y:S02]  /*1170*/  SHF.R.S32.HI R9, RZ, 0x1f, R0 ;  /* 0x0000001fff097819 */ /* 0x000fe40000011400 */
[----:B-----5:R-:W-:-:S05]  /*1180*/  SHF.R.S32.HI R6, RZ, 0x1f, R7 ;  /* 0x0000001fff067819 */ /* 0x020fca0000011407 */
[----:B--2---:R-:W-:-:S04]  /*1190*/  IMAD R6, R6, UR4, RZ ;  /* 0x0000000406067c24 */ /* 0x004fc8000f8e02ff */
[----:B------:R-:W-:Y:S02]  /*11a0*/  IMAD R6, R7, UR5, R6 ;  /* 0x0000000507067c24 */ /* 0x000fe4000f8e0206 */
[-C--:B-1----:R-:W-:Y:S02]  /*11b0*/  IMAD R8, R9, R2.reuse, RZ ;  /* 0x0000000209087224 */ /* 0x082fe400078e02ff */
[----:B------:R-:W-:-:S04]  /*11c0*/  IMAD.WIDE.U32 R10, R0, R2, RZ ;  /* 0x00000002000a7225 */ /* 0x000fc800078e00ff */
[----:B------:R-:W-:-:S05]  /*11d0*/  IMAD R8, R0, R3, R8 ;  /* 0x0000000300087224 */ /* 0x000fca00078e0208 */
[----:B------:R-:W-:-:S03]  /*11e0*/  IADD3 R11, PT, PT, R11, R8, RZ ;  /* 0x000000080b0b7210 */ /* 0x000fc60007ffe0ff */
[----:B------:R-:W-:-:S05]  /*11f0*/  IMAD.WIDE.U32 R16, R7, UR4, R10 ;  /* 0x0000000407107c25 */ /* 0x000fca000f8e000a */
[----:B------:R-:W-:Y:S01]  /*1200*/  IADD3 R17, PT, PT, R17, R6, RZ ;  /* 0x0000000611117210 */ /* 0x000fe20007ffe0ff */
[----:B------:R-:W-:Y:S06]  /*1210*/  BRA `(.L_x_1772) ;  /* 0x0000000000187947 */ /* 0x000fec0003800000 */
.L_x_1771:
[----:B------:R-:W1:Y:S01]  /*1220*/  LDC.64 R2, c[0x0][0x3c0] ;  /* 0x0000f000ff027b82 */ /* 0x000e620000000a00 */
[----:B------:R-:W-:-:S05]  /*1230*/  IADD3 R0, PT, PT, R0, R9, RZ ;  /* 0x0000000900007210 */ /* 0x000fca0007ffe0ff */
[C---:B-1----:R-:W-:Y:S02]  /*1240*/  IMAD R17, R0.reuse, R3, RZ ;  /* 0x0000000300117224 */ /* 0x042fe400078e02ff */
[----:B-----5:R-:W-:-:S05]  /*1250*/  IMAD.WIDE.U32 R6, R0, R2, RZ ;  /* 0x0000000200067225 */ /* 0x020fca00078e00ff */
[----:B------:R-:W-:Y:S02]  /*1260*/  IADD3 R17, PT, PT, R7, R17, RZ ;  /* 0x0000001107117210 */ /* 0x000fe40007ffe0ff */
[----:B------:R-:W-:-:S07]  /*1270*/  MOV R16, R6 ;  /* 0x0000000600107202 */ /* 0x000fce0000000f00 */
.L_x_1772:
[----:B------:R-:W1:Y:S01]  /*1280*/  LDC R21, c[0x0][0x3e8] ;  /* 0x0000fa00ff157b82 */ /* 0x000e620000000800 */
[----:B------:R-:W-:Y:S02]  /*1290*/  MOV R8, RZ ;  /* 0x000000ff00087202 */ /* 0x000fe40000000f00 */
        /* <DEDUP_REMOVED lines=8> */
[----:B--2---:R-:W-:-:S04]  /*1320*/  IMAD.MOV R0, RZ, RZ, -R9 ;  /* 0x000000ffff007224 */ /* 0x004fc800078e0a09 */
[----:B------:R-:W-:Y:S01]  /*1330*/  IMAD R7, R0, R6, RZ ;  /* 0x0000000600077224 */ /* 0x000fe200078e02ff */
[----:B------:R-:W-:-:S03]  /*1340*/  IABS R0, R130 ;  /* 0x0000008200007213 */ /* 0x000fc60000000000 */
[----:B------:R-:W-:-:S04]  /*1350*/  IMAD.HI.U32 R7, R9, R7, R8 ;  /* 0x0000000709077227 */ /* 0x000fc800078e0008 */
[----:B------:R-:W-:-:S04]  /*1360*/  IMAD.MOV.U32 R8, RZ, RZ, R0 ;  /* 0x000000ffff087224 */ /* 0x000fc800078e0000 */
[----:B------:R-:W-:-:S05]  /*1370*/  IMAD.HI.U32 R0, R7, R8, RZ ;  /* 0x0000000807007227 */ /* 0x000fca00078e00ff */
[----:B------:R-:W-:-:S05]  /*1380*/  IADD3 R7, PT, PT, -R0, RZ, RZ ;  /* 0x000000ff00077210 */ /* 0x000fca0007ffe1ff */
[C---:B------:R-:W-:Y:S02]  /*1390*/  IMAD R7, R6.reuse, R7, R8 ;  /* 0x0000000706077224 */ /* 0x040fe400078e0208 */
[----:B------:R-:W2:Y:S03]  /*13a0*/  LDC.64 R8, c[0x0][0x3d0] ;  /* 0x0000f400ff087b82 */ /* 0x000ea60000000a00 */
[----:B------:R-:W-:-:S13]  /*13b0*/  ISETP.GT.U32.AND P0, PT, R6, R7, PT ;  /* 0x000000070600720c */ /* 0x000fda0003f04070 */
[----:B------:R-:W-:Y:S01]  /*13c0*/  @!P0 IMAD.IADD R7, R7, 0x1, -R6 ;  /* 0x0000000107078824 */ /* 0x000fe200078e0a06 */
[----:B------:R-:W-:-:S04]  /*13d0*/  @!P0 IADD3 R0, PT, PT, R0, 0x1, RZ ;  /* 0x0000000100008810 */ /* 0x000fc80007ffe0ff */
[----:B------:R-:W-:Y:S02]  /*13e0*/  ISETP.GE.U32.AND P1, PT, R7, R6, PT ;  /* 0x000000060700720c */ /* 0x000fe40003f26070 */
[-C--:B------:R-:W-:Y:S02]  /*13f0*/  LOP3.LUT R6, R130, R21.reuse, RZ, 0x3c, !PT ;  /* 0x0000001582067212 */ /* 0x080fe400078e3cff */
[----:B------:R-:W-:Y:S02]  /*1400*/  LEA R7, R58, 0xffffff00, 0x8 ;  /* 0xffffff003a077811 */ /* 0x000fe400078e40ff */
[----:B------:R-:W-:Y:S02]  /*1410*/  ISETP.GE.AND P4, PT, R6, RZ, PT ;  /* 0x000000ff0600720c */ /* 0x000fe40003f86270 */
[----:B------:R-:W-:Y:S01]  /*1420*/  LOP3.LUT R6, RZ, R21, RZ, 0x33, !PT ;  /* 0x00000015ff067212 */ /* 0x000fe200078e33ff */
[----:B------:R-:W-:-:S04]  /*1430*/  IMAD.WIDE.U32 R16, R7, R2, R16 ;  /* 0x0000000207107225 */ /* 0x000fc800078e0010 */
[----:B------:R-:W-:Y:S02]  /*1440*/  @P1 VIADD R0, R0, 0x1 ;  /* 0x0000000100001836 */ /* 0x000fe40000000000 */
[----:B------:R-:W-:-:S03]  /*1450*/  IMAD R17, R7, R3, R17 ;  /* 0x0000000307117224 */ /* 0x000fc600078e0211 */
[----:B------:R-:W-:-:S05]  /*1460*/  MOV R19, R0 ;  /* 0x0000000000137202 */ /* 0x000fca0000000f00 */
[----:B------:R-:W-:-:S05]  /*1470*/  @!P4 IMAD.MOV R19, RZ, RZ, -R19 ;  /* 0x000000ffff13c224 */ /* 0x000fca00078e0a13 */
[----:B------:R-:W-:Y:S01]  /*1480*/  SEL R12, R6, R19, !P2 ;  /* 0x00000013060c7207 */ /* 0x000fe20005000000 */
[----:B------:R-:W-:-:S03]  /*1490*/  IMAD.WIDE.U32 R18, R7, R4, R14 ;  /* 0x0000000407127225 */ /* 0x000fc600078e000e */
[----:B------:R-:W-:Y:S01]  /*14a0*/  SHF.R.S32.HI R15, RZ, 0x1f, R12 ;  /* 0x0000001fff0f7819 */ /* 0x000fe2000001140c */
[----:B------:R-:W-:Y:S02]  /*14b0*/  IMAD R19, R7, R5, R19 ;  /* 0x0000000507137224 */ /* 0x000fe400078e0213 */
[----:B-1----:R-:W-:-:S04]  /*14c0*/  IMAD.WIDE.U32 R16, R12, R10, R16 ;  /* 0x0000000a0c107225 */ /* 0x002fc800078e0010 */
[C---:B------:R-:W-:Y:S01]  /*14d0*/  IMAD R7, R15.reuse, R10, RZ ;  /* 0x0000000a0f077224 */ /* 0x040fe200078e02ff */
[----:B------:R-:W-:Y:S01]  /*14e0*/  MOV R14, R16 ;  /* 0x00000010000e7202 */ /* 0x000fe20000000f00 */
[-C--:B--2---:R-:W-:Y:S02]  /*14f0*/  IMAD R15, R15, R8.reuse, RZ ;  /* 0x000000080f0f7224 */ /* 0x084fe400078e02ff */
[----:B------:R-:W-:-:S04]  /*1500*/  IMAD.WIDE.U32 R18, R12, R8, R18 ;  /* 0x000000080c127225 */ /* 0x000fc800078e0012 */
[C---:B------:R-:W-:Y:S01]  /*1510*/  IMAD R9, R12.reuse, R9, R15 ;  /* 0x000000090c097224 */ /* 0x040fe200078e020f */
[----:B------:R-:W-:Y:S01]  /*1520*/  MOV R16, R18 ;  /* 0x0000001200107202 */ /* 0x000fe20000000f00 */
[----:B------:R-:W-:-:S03]  /*1530*/  IMAD R7, R12, R11, R7 ;  /* 0x0000000b0c077224 */ /* 0x000fc600078e0207 */
[----:B------:R-:W-:Y:S01]  /*1540*/  IADD3 R11, PT, PT, R19, R9, RZ ;  /* 0x00000009130b7210 */ /* 0x000fe20007ffe0ff */
[----:B------:R-:W-:-:S07]  /*1550*/  IMAD.IADD R10, R17, 0x1, R7 ;  /* 0x00000001110a7824 */ /* 0x000fce00078e0207 */
.L_x_1768:
[----:B------:R-:W-:Y:S01]  /*1560*/  IMAD.MOV.U32 R7, RZ, RZ, RZ ;  /* 0x000000ffff077224 */ /* 0x000fe200078e00ff */
[----:B------:R-:W-:Y:S01]  /*1570*/  ISETP.NE.AND P0, PT, R212, -0x1, PT ;  /* 0xffffffffd400780c */ /* 0x000fe20003f05270 */
[----:B------:R-:W1:Y:S01]  /*1580*/  LDC.64 R128, c[0x0][0x3b0] ;  /* 0x0000ec00ff807b82 */ /* 0x000e620000000a00 */
[----:B------:R-:W2:Y:S03]  /*1590*/  LDCU.64 UR4, c[0x0][0x3c8] ;  /* 0x00007900ff0477ac */ /* 0x000ea60008000a00 */
[----:B------:R3:W5:Y:S01]  /*15a0*/  @P5 LDG.E R7, desc[UR6][R134.64] ;  /* 0x0000000686075981 */ /* 0x000762000c1e1900 */
[----:B------:R-:W-:Y:S01]  /*15b0*/  SHF.L.U32 R66, R70, 0x3, RZ ;  /* 0x0000000346427819 */ /* 0x000fe200000006ff */
[----:B------:R-:W-:Y:S01]  /*15c0*/  IMAD.MOV.U32 R133, RZ, RZ, RZ ;  /* 0x000000ffff857224 */ /* 0x000fe200078e00ff */
[----:B------:R-:W-:Y:S01]  /*15d0*/  SHF.R.U32.HI R132, RZ, 0x2, R70 ;  /* 0x00000002ff847819 */ /* 0x000fe20000011646 */
[----:B------:R-:W4:Y:S01]  /*15e0*/  LDCU.64 UR8, c[0x0][0x388] ;  /* 0x00007100ff0877ac */ /* 0x000f220008000a00 */
[----:B------:R-:W-:Y:S01]  /*15f0*/  LOP3.LUT R12, R66, 0x18, RZ, 0xc0, !PT ;  /* 0x00000018420c7812 */ /* 0x000fe200078ec0ff */
[----:B------:R-:W-:Y:S01]  /*1600*/  IMAD.SHL.U32 R67, R2, 0x20, RZ ;  /* 0x0000002002437824 */ /* 0x000fe200078e00ff */
[----:B------:R-:W-:Y:S01]  /*1610*/  SHF.L.U64.HI R68, R4, 0x5, R5 ;  /* 0x0000000504447819 */ /* 0x000fe20000010205 */
[----:B------:R-:W2:Y:S01]  /*1620*/  @!P0 LDC.64 R8, c[0x0][0x398] ;  /* 0x0000e600ff088b82 */ /* 0x000ea20000000a00 */
[----:B------:R-:W-:Y:S01]  /*1630*/  IADD3 R20, P1, PT, R12, R16, RZ ;  /* 0x000000100c147210 */ /* 0x000fe20007f3e0ff */
[----:B------:R-:W-:Y:S01]  /*1640*/  IMAD.WIDE.U32 R16, R13, 0x40, R132 ;  /* 0x000000400d107825 */ /* 0x000fe200078e0084 */
[----:B------:R-:W-:-:S02]  /*1650*/  SHF.L.U32 R71, R4, 0x5, RZ ;  /* 0x0000000504477819 */ /* 0x000fc400000006ff */
[----:B------:R-:W-:Y:S02]  /*1660*/  IADD3.X R21, PT, PT, RZ, R11, RZ, P1, !PT ;  /* 0x0000000bff157210 */ /* 0x000fe40000ffe4ff */
[----:B------:R-:W-:Y:S01]  /*1670*/  SHF.L.U32 R59, R58, 0x8, RZ ;  /* 0x000000083a3b7819 */ /* 0x000fe200000006ff */
[----:B------:R-:W3:Y:S01]  /*1680*/  LDC R11, c[0x0][0x450] ;  /* 0x00011400ff0b7b82 */ /* 0x000ee20000000800 */
[----:B------:R-:W-:Y:S01]  /*1690*/  SHF.L.U64.HI R64, R2, 0x5, R3 ;  /* 0x0000000502407819 */ /* 0x000fe20000010203 */
[----:B------:R-:W-:Y:S01]  /*16a0*/  IMAD.WIDE.U32 R20, R132, R4, R20 ;  /* 0x0000000484147225 */ /* 0x000fe200078e0014 */
[----:B------:R-:W-:-:S03]  /*16b0*/  LOP3.LUT R119, R66, 0x20, RZ, 0xc0, !PT ;  /* 0x0000002042777812 */ /* 0x000fc600078ec0ff */
[----:B------:R-:W-:Y:S01]  /*16c0*/  IMAD.SHL.U32 R4, R70, 0x4, RZ ;  /* 0x0000000446047824 */ /* 0x000fe200078e00ff */
[----:B------:R-:W-:Y:S01]  /*16d0*/  SHF.L.U32 R80, R20, 0x1, RZ ;  /* 0x0000000114507819 */ /* 0x000fe200000006ff */
[----:B------:R-:W-:Y:S02]  /*16e0*/  IMAD R81, R132, R5, R21 ;  /* 0x0000000584517224 */ /* 0x000fe400078e0215 */
[----:B------:R-:W-:Y:S01]  /*16f0*/  VIADD R76, R59, 0xffffff00 ;  /* 0xffffff003b4c7836 */ /* 0x000fe20000000000 */
[----:B------:R-:W-:Y:S02]  /*1700*/  LOP3.LUT R4, R4, 0xc, RZ, 0xc0, !PT ;  /* 0x0000000c04047812 */ /* 0x000fe400078ec0ff */
[----:B------:R-:W-:Y:S02]  /*1710*/  SHF.L.U64.HI R81, R20, 0x1, R81 ;  /* 0x0000000114517819 */ /* 0x000fe40000010251 */
[----:B----4-:R-:W-:Y:S01]  /*1720*/  IADD3 R80, P1, PT, R80, UR8, RZ ;  /* 0x0000000850507c10 */ /* 0x010fe2000ff3e0ff */
[----:B--2---:R-:W-:-:S03]  /*1730*/  @!P0 IMAD.WIDE.U32 R18, R73, R8, RZ ;  /* 0x0000000849128225 */ /* 0x004fc600078e00ff */
[----:B------:R-:W-:Y:S01]  /*1740*/  IADD3.X R81, PT, PT, R81, UR9, RZ, P1, !PT ;  /* 0x0000000951517c10 */ /* 0x000fe20008ffe4ff */
[----:B------:R-:W-:Y:S01]  /*1750*/  @!P0 IMAD R9, R73, R9, R19 ;  /* 0x0000000949098224 */ /* 0x000fe200078e0213 */
[----:B------:R-:W-:Y:S01]  /*1760*/  MOV R214, R80 ;  /* 0x0000005000d67202 */ /* 0x000fe20000000f00 */
[----:B------:R-:W-:Y:S01]  /*1770*/  @!P0 IMAD.MOV.U32 R8, RZ, RZ, R18 ;  /* 0x000000ffff088224 */ /* 0x000fe200078e0012 */
[----:B------:R-:W-:Y:S01]  /*1780*/  MOV R215, R81 ;  /* 0x0000005100d77202 */ /* 0x000fe20000000f00 */
[----:B-1----:R-:W-:Y:S01]  /*1790*/  @P0 IMAD.WIDE.U32 R18, R212, R128, RZ ;  /* 0x00000080d4120225 */ /* 0x002fe200078e00ff */
[----:B---3--:R-:W-:-:S03]  /*17a0*/  LEA.HI R11, R11, R11, RZ, 0x1 ;  /* 0x0000000b0b0b7211 */ /* 0x008fc600078f08ff */
[----:B------:R-:W-:Y:S01]  /*17b0*/  @P0 IMAD.MOV.U32 R8, RZ, RZ, R18 ;  /* 0x000000ffff080224 */ /* 0x000fe200078e0012 */
[----:B------:R-:W-:Y:S01]  /*17c0*/  SHF.R.S32.HI R11, RZ, 0x1, R11 ;  /* 0x00000001ff0b7819 */ /* 0x000fe2000001140b */
[----:B------:R-:W-:Y:S01]  /*17d0*/  @P0 IMAD R9, R212, R129, R19 ;  /* 0x00000081d4090224 */ /* 0x000fe200078e0213 */
[C---:B------:R-:W-:Y:S02]  /*17e0*/  IADD3 R18, P0, PT, R12.reuse, R14, RZ ;  /* 0x0000000e0c127210 */ /* 0x040fe40007f1e0ff */
[----:B------:R-:W-:Y:S01]  /*17f0*/  IADD3 R8, P3, PT, R12, R8, RZ ;  /* 0x000000080c087210 */ /* 0x000fe20007f7e0ff */
[C---:B------:R-:W-:Y:S02]  /*1800*/  IMAD R117, R132.reuse, R11, R4 ;  /* 0x0000000b84757224 */ /* 0x040fe400078e0204 */
[----:B------:R-:W-:Y:S02]  /*1810*/  IMAD.X R19, RZ, RZ, R10, P0 ;  /* 0x000000ffff137224 */ /* 0x000fe400000e060a */
[----:B------:R-:W-:Y:S01]  /*1820*/  IMAD.X R9, RZ, RZ, R9, P3 ;  /* 0x000000ffff097224 */ /* 0x000fe200018e0609 */
[----:B------:R-:W-:Y:S01]  /*1830*/  SHF.R.S32.HI R102, RZ, 0x1f, R117 ;  /* 0x0000001fff667819 */ /* 0x000fe20000011475 */
[----:B------:R-:W-:-:S04]  /*1840*/  IMAD.WIDE.U32 R18, R132, R2, R18 ;  /* 0x0000000284127225 */ /* 0x000fc800078e0012 */
[----:B------:R-:W-:-:S04]  /*1850*/  IMAD.WIDE.U32 R14, R130, UR4, R8 ;  /* 0x00000004820e7c25 */ /* 0x000fc8000f8e0008 */
[----:B------:R-:W-:Y:S01]  /*1860*/  IMAD R9, R130, UR5, R15 ;  /* 0x0000000582097c24 */ /* 0x000fe2000f8e020f */
[----:B------:R-:W1:Y:S01]  /*1870*/  LDCU.64 UR4, c[0x0][0x390] ;  /* 0x00007200ff0477ac */ /* 0x000e620008000a00 */
[----:B------:R-:W-:Y:S02]  /*1880*/  IMAD R8, R17, R128, RZ ;  /* 0x0000008011087224 */ /* 0x000fe400078e02ff */
[----:B------:R-:W-:Y:S02]  /*1890*/  IMAD R79, R132, R3, R19 ;  /* 0x00000003844f7224 */ /* 0x000fe400078e0213 */
[----:B------:R-:W-:Y:S02]  /*18a0*/  IMAD R77, R16, R129, R8 ;  /* 0x00000081104d7224 */ /* 0x000fe400078e0208 */
[----:B------:R-:W-:Y:S01]  /*18b0*/  IMAD.MOV.U32 R8, RZ, RZ, R14 ;  /* 0x000000ffff087224 */ /* 0x000fe200078e000e */
[C---:B------:R-:W-:Y:S01]  /*18c0*/  SHF.L.U64.HI R79, R18.reuse, 0x1, R79 ;  /* 0x00000001124f7819 */ /* 0x040fe2000001024f */
[----:B------:R-:W-:-:S02]  /*18d0*/  IMAD.SHL.U32 R78, R18, 0x2, RZ ;  /* 0x00000002124e7824 */ /* 0x000fc400078e00ff */
[----:B------:R-:W-:Y:S01]  /*18e0*/  IMAD.WIDE.U32 R128, R16, R128, R8 ;  /* 0x0000008010807225 */ /* 0x000fe200078e0008 */
[----:B------:R-:W-:-:S03]  /*18f0*/  SHF.R.S32.HI R8, RZ, 0x1f, R69 ;  /* 0x0000001fff087819 */ /* 0x000fc60000011445 */
[----:B------:R-:W-:Y:S01]  /*1900*/  IMAD.IADD R115, R4, 0x1, R117 ;  /* 0x0000000104737824 */ /* 0x000fe200078e0275 */
[----:B------:R-:W-:Y:S02]  /*1910*/  LEA.HI R8, R8, R69, RZ, 0x8 ;  /* 0x0000004508087211 */ /* 0x000fe400078f40ff */
[----:B-1----:R-:W-:Y:S02]  /*1920*/  IADD3 R78, P0, PT, R78, UR4, RZ ;  /* 0x000000044e4e7c10 */ /* 0x002fe4000ff1e0ff */
[----:B------:R-:W-:Y:S02]  /*1930*/  SHF.R.S32.HI R75, RZ, 0x8, R8 ;  /* 0x00000008ff4b7819 */ /* 0x000fe40000011408 */
[----:B------:R-:W-:Y:S01]  /*1940*/  IADD3.X R79, PT, PT, R79, UR5, RZ, P0, !PT ;  /* 0x000000054f4f7c10 */ /* 0x000fe200087fe4ff */
[----:B------:R-:W-:Y:S01]  /*1950*/  IMAD.MOV.U32 R216, RZ, RZ, R78 ;  /* 0x000000ffffd87224 */ /* 0x000fe200078e004e */
[----:B------:R-:W-:Y:S02]  /*1960*/  ISETP.GE.AND P0, PT, R75, R58, PT ;  /* 0x0000003a4b00720c */ /* 0x000fe40003f06270 */
[----:B------:R-:W-:Y:S01]  /*1970*/  SHF.R.S32.HI R101, RZ, 0x1f, R115 ;  /* 0x0000001fff657819 */ /* 0x000fe20000011473 */
[----:B------:R-:W-:Y:S01]  /*1980*/  IMAD.MOV.U32 R217, RZ, RZ, R79 ;  /* 0x000000ffffd97224 */ /* 0x000fe200078e004f */
[----:B------:R-:W-:-:S09]  /*1990*/  IADD3 R77, PT, PT, R129, R77, RZ ;  /* 0x0000004d814d7210 */ /* 0x000fd20007ffe0ff */
[----:B------:R-:W-:Y:S05]  /*19a0*/  @P0 BRA `(.L_x_1773) ;  /* 0x0000006400500947 */ /* 0x000fea0003800000 */
        /* <DEDUP_REMOVED lines=10> */
[----:B------:R-:W2:Y:S01]  /*1a50*/  LDCU.128 UR16, c[0x0][0x4c0] ;  /* 0x00009800ff1077ac */ /* 0x000ea20008000c00 */
[----:B------:R-:W-:Y:S01]  /*1a60*/  IMAD R84, R84, R11, RZ ;  /* 0x0000000b54547224 */ /* 0x000fe200078e02ff */
[----:B------:R-:W-:Y:S01]  /*1a70*/  IADD3 R74, PT, PT, R132, 0x20, RZ ;  /* 0x00000020844a7810 */ /* 0x000fe20007ffe0ff */
[C---:B------:R-:W-:Y:S01]  /*1a80*/  IMAD R112, R11.reuse, 0x60, RZ ;  /* 0x000000600b707824 */ /* 0x040fe200078e02ff */
[----:B------:R-:W2:Y:S01]  /*1a90*/  LDCU.64 UR4, c[0x0][0x488] ;  /* 0x00009100ff0477ac */ /* 0x000ea20008000a00 */
[C---:B------:R-:W-:Y:S01]  /*1aa0*/  IMAD R111, R11.reuse, 0xa0, RZ ;  /* 0x000000a00b6f7824 */ /* 0x040fe200078e02ff */
[----:B------:R-:W-:Y:S01]  /*1ab0*/  SHF.R.S32.HI R85, RZ, 0x1f, R84 ;  /* 0x0000001fff557819 */ /* 0x000fe20000011454 */
[C---:B------:R-:W-:Y:S01]  /*1ac0*/  IMAD R110, R11.reuse, 0xc0, RZ ;  /* 0x000000c00b6e7824 */ /* 0x040fe200078e02ff */
[----:B------:R-:W-:Y:S01]  /*1ad0*/  IADD3 R56, P1, PT, R84, R117, RZ ;  /* 0x0000007554387210 */ /* 0x000fe20007f3e0ff */
[----:B------:R-:W2:Y:S01]  /*1ae0*/  LDCU UR21, c[0x0][0x440] ;  /* 0x00008800ff1577ac */ /* 0x000ea20008000800 */
[C---:B------:R-:W-:Y:S01]  /*1af0*/  IMAD R109, R11.reuse, 0xe0, RZ ;  /* 0x000000e00b6d7824 */ /* 0x040fe200078e02ff */
[----:B------:R-:W-:Y:S01]  /*1b00*/  IADD3 R120, PT, PT, R132, 0x80, RZ ;  /* 0x0000008084787810 */ /* 0x000fe20007ffe0ff */
[----:B------:R-:W-:Y:S01]  /*1b10*/  IMAD.SHL.U32 R108, R11, 0x40, RZ ;  /* 0x000000400b6c7824 */ /* 0x000fe200078e00ff */
[----:B------:R-:W2:Y:S01]  /*1b20*/  LDCU UR20, c[0x0][0x450] ;  /* 0x00008a00ff1477ac */ /* 0x000ea20008000800 */
[----:B-1----:R-:W-:Y:S01]  /*1b30*/  IMAD.WIDE.U32 R8, R73, R4, R12 ;  /* 0x0000000449087225 */ /* 0x002fe200078e000c */
[----:B------:R-:W-:Y:S01]  /*1b40*/  IADD3 R4, P0, PT, -R69, R132, RZ ;  /* 0x0000008445047210 */ /* 0x000fe20007f1e1ff */
[----:B------:R-:W1:Y:S02]  /*1b50*/  LDCU.U8 UR22, c[0x0][0x533] ;  /* 0x0000a660ff1677ac */ /* 0x000e640008000000 */
[C---:B------:R-:W-:Y:S01]  /*1b60*/  IMAD R9, R73.reuse, R5, R9 ;  /* 0x0000000549097224 */ /* 0x040fe200078e0209 */
[----:B------:R-:W-:Y:S01]  /*1b70*/  SHF.R.S32.HI R5, RZ, 0x1f, R0 ;  /* 0x0000001fff057819 */ /* 0x000fe20000011400 */
[----:B---3--:R-:W-:Y:S01]  /*1b80*/  IMAD.WIDE.U32 R16, R73, UR10, R12 ;  /* 0x0000000a49107c25 */ /* 0x008fe2000f8e000c */
[----:B------:R-:W-:Y:S01]  /*1b90*/  UMOV UR23, URZ ;  /* 0x000000ff00177c82 */ /* 0x000fe20008000000 */
[----:B----4-:R-:W-:-:S02]  /*1ba0*/  SHF.L.U64.HI R92, R2, 0x5, R3 ;  /* 0x00000005025c7819 */ /* 0x010fc40000010203 */
[----:B--2---:R-:W-:Y:S01]  /*1bb0*/  IMAD.WIDE.U32 R18, R76, UR12, R8 ;  /* 0x0000000c4c127c25 */ /* 0x004fe2000f8e0008 */
[----:B------:R-:W-:Y:S02]  /*1bc0*/  SHF.L.U32 R93, R2, 0x5, RZ ;  /* 0x00000005025d7819 */ /* 0x000fe400000006ff */
[----:B------:R-:W-:Y:S01]  /*1bd0*/  IADD3 R114, PT, PT, R132, 0xe0, RZ ;  /* 0x000000e084727810 */ /* 0x000fe20007ffe0ff */
[----:B------:R-:W-:Y:S01]  /*1be0*/  IMAD R9, R5, UR14, RZ ;  /* 0x0000000e05097c24 */ /* 0x000fe2000f8e02ff */
[----:B------:R-:W-:Y:S01]  /*1bf0*/  MOV R106, R76 ;  /* 0x0000004c006a7202 */ /* 0x000fe20000000f00 */
[----:B------:R-:W-:Y:S01]  /*1c00*/  IMAD R17, R73, UR11, R17 ;  /* 0x0000000b49117c24 */ /* 0x000fe2000f8e0211 */
[----:B------:R-:W2:Y:S01]  /*1c10*/  LDCU.64 UR10, c[0x0][0x4d0] ;  /* 0x00009a00ff0a77ac */ /* 0x000ea20008000a00 */
[----:B------:R-:W-:Y:S01]  /*1c20*/  IMAD R6, R0, UR15, R9 ;  /* 0x0000000f00067c24 */ /* 0x000fe2000f8e0209 */
[----:B------:R-:W-:Y:S01]  /*1c30*/  SHF.R.S32.HI R9, RZ, 0x1f, R69 ;  /* 0x0000001fff097819 */ /* 0x000fe20000011445 */
[----:B------:R-:W-:Y:S01]  /*1c40*/  IMAD R5, R5, UR16, RZ ;  /* 0x0000001005057c24 */ /* 0x000fe2000f8e02ff */
[----:B------:R-:W-:Y:S01]  /*1c50*/  SHF.R.S32.HI R100, RZ, 0x1f, R113 ;  /* 0x0000001fff647819 */ /* 0x000fe20000011471 */
[----:B------:R-:W-:Y:S01]  /*1c60*/  IMAD.WIDE.U32 R16, R76, R2, R16 ;  /* 0x000000024c107225 */ /* 0x000fe200078e0010 */
[----:B------:R-:W-:Y:S01]  /*1c70*/  SHF.R.S32.HI R99, RZ, 0x1f, R108 ;  /* 0x0000001fff637819 */ /* 0x000fe2000001146c */
[----:B-1----:R-:W-:Y:S01]  /*1c80*/  UISETP.NE.AND UP0, UPT, UR22, URZ, UPT ;  /* 0x000000ff1600728c */ /* 0x002fe2000bf05270 */
[----:B------:R-:W-:Y:S01]  /*1c90*/  SHF.R.S32.HI R98, RZ, 0x1f, R112 ;  /* 0x0000001fff627819 */ /* 0x000fe20000011470 */
[----:B------:R-:W-:Y:S01]  /*1ca0*/  IMAD.X R9, RZ, RZ, ~R9, P0 ;  /* 0x000000ffff097224 */ /* 0x000fe200000e0e09 */
[----:B------:R-:W-:Y:S01]  /*1cb0*/  IADD3 R84, P0, PT, R84, R115, RZ ;  /* 0x0000007354547210 */ /* 0x000fe20007f1e0ff */
[----:B------:R-:W-:Y:S01]  /*1cc0*/  IMAD R19, R76, UR13, R19 ;  /* 0x0000000d4c137c24 */ /* 0x000fe2000f8e0213 */
[----:B------:R-:W-:Y:S01]  /*1cd0*/  SHF.R.S32.HI R96, RZ, 0x1f, R111 ;  /* 0x0000001fff607819 */ /* 0x000fe2000001146f */
[----:B------:R-:W-:Y:S01]  /*1ce0*/  IMAD R14, R0, UR17, R5 ;  /* 0x00000011000e7c24 */ /* 0x000fe2000f8e0205 */
[----:B------:R-:W-:Y:S01]  /*1cf0*/  IADD3.X R5, PT, PT, R85, R102, RZ, P1, !PT ;  /* 0x0000006655057210 */ /* 0x000fe20000ffe4ff */
[----:B------:R-:W-:Y:S01]  /*1d00*/  IMAD R17, R76, R3, R17 ;  /* 0x000000034c117224 */ /* 0x000fe200078e0211 */
[----:B------:R-:W-:Y:S01]  /*1d10*/  SHF.R.S32.HI R95, RZ, 0x1f, R110 ;  /* 0x0000001fff5f7819 */ /* 0x000fe2000001146e */
[----:B------:R-:W-:Y:S01]  /*1d20*/  IMAD.WIDE.U32 R18, R0, UR16, R18 ;  /* 0x0000001000127c25 */ /* 0x000fe2000f8e0012 */
[----:B------:R-:W-:Y:S01]  /*1d30*/  SHF.R.S32.HI R94, RZ, 0x1f, R109 ;  /* 0x0000001fff5e7819 */ /* 0x000fe2000001146d */
[----:B------:R-:W-:-:S02]  /*1d40*/  USHF.L.U64.HI UR16, UR12, 0x6, UR13 ;  /* 0x000000060c107899 */ /* 0x000fc4000801020d */
[----:B------:R-:W-:Y:S01]  /*1d50*/  IMAD.X R85, R85, 0x1, R101, P0 ;  /* 0x0000000155557824 */ /* 0x000fe200000e0665 */
[----:B------:R-:W-:Y:S01]  /*1d60*/  USHF.L.U32 UR17, UR12, 0x6, URZ ;  /* 0x000000060c117899 */ /* 0x000fe200080006ff */
[----:B------:R-:W-:Y:S01]  /*1d70*/  IMAD.WIDE.U32 R16, R0, UR14, R16 ;  /* 0x0000000e00107c25 */ /* 0x000fe2000f8e0010 */
[----:B------:R-:W-:Y:S01]  /*1d80*/  SHF.L.U64.HI R0, R56, 0x1, R5 ;  /* 0x0000000138007819 */ /* 0x000fe20000010205 */
[----:B------:R-:W1:Y:S01]  /*1d90*/  LDCU.64 UR14, c[0x0][0x3c0] ;  /* 0x00007800ff0e77ac */ /* 0x000e620008000a00 */
[----:B------:R-:W-:Y:S01]  /*1da0*/  SHF.L.U64.HI R85, R84, 0x1, R85 ;  /* 0x0000000154557819 */ /* 0x000fe20000010255 */
[----:B------:R-:W-:Y:S01]  /*1db0*/  IMAD.IADD R15, R19, 0x1, R14 ;  /* 0x00000001130f7824 */ /* 0x000fe200078e020e */
[----:B------:R-:W-:Y:S01]  /*1dc0*/  MOV R14, R18 ;  /* 0x00000012000e7202 */ /* 0x000fe20000000f00 */
[----:B------:R-:W-:Y:S01]  /*1dd0*/  IMAD.SHL.U32 R56, R56, 0x2, RZ ;  /* 0x0000000238387824 */ /* 0x000fe200078e00ff */
[----:B------:R-:W-:Y:S01]  /*1de0*/  SHF.L.U32 R84, R84, 0x1, RZ ;  /* 0x0000000154547819 */ /* 0x000fe200000006ff */
[----:B------:R-:W-:-:S02]  /*1df0*/  IMAD.IADD R7, R17, 0x1, R6 ;  /* 0x0000000111077824 */ /* 0x000fc400078e0206 */
[----:B------:R-:W-:Y:S01]  /*1e00*/  IMAD.MOV.U32 R6, RZ, RZ, R16 ;  /* 0x000000ffff067224 */ /* 0x000fe200078e0010 */
[----:B------:R-:W-:Y:S01]  /*1e10*/  IADD3 R86, P1, PT, R84, UR18, RZ ;  /* 0x0000001254567c10 */ /* 0x000fe2000ff3e0ff */
[----:B------:R-:W-:Y:S01]  /*1e20*/  IMAD.WIDE.U32 R16, R4, UR12, R14 ;  /* 0x0000000c04107c25 */ /* 0x000fe2000f8e000e */
[----:B------:R-:W-:Y:S01]  /*1e30*/  IADD3 R14, P0, PT, R56, UR18, RZ ;  /* 0x00000012380e7c10 */ /* 0x000fe2000ff1e0ff */
[----:B------:R-:W-:Y:S01]  /*1e40*/  USHF.L.U32 UR18, UR12, 0x8, URZ ;  /* 0x000000080c127899 */ /* 0x000fe200080006ff */
[----:B------:R-:W-:Y:S01]  /*1e50*/  IADD3.X R87, PT, PT, R85, UR19, RZ, P1, !PT ;  /* 0x0000001355577c10 */ /* 0x000fe20008ffe4ff */
[C---:B------:R-:W-:Y:S01]  /*1e60*/  IMAD R83, R9.reuse, UR12, RZ ;  /* 0x0000000c09537c24 */ /* 0x040fe2000f8e02ff */
[----:B------:R-:W-:Y:S01]  /*1e70*/  IADD3.X R15, PT, PT, R0, UR19, RZ, P0, !PT ;  /* 0x00000013000f7c10 */ /* 0x000fe200087fe4ff */
[----:B------:R-:W3:Y:S01]  /*1e80*/  LDCU UR19, c[0x0][0x440] ;  /* 0x00008800ff1377ac */ /* 0x000ee20008000800 */
[-C--:B------:R-:W-:Y:S01]  /*1e90*/  IMAD R9, R9, R2.reuse, RZ ;  /* 0x0000000209097224 */ /* 0x080fe200078e02ff */
[----:B--2---:R-:W-:Y:S01]  /*1ea0*/  IADD3 R56, P0, PT, R56, UR10, RZ ;  /* 0x0000000a38387c10 */ /* 0x004fe2000ff1e0ff */
[----:B------:R-:W-:Y:S01]  /*1eb0*/  IMAD R83, R4, UR13, R83 ;  /* 0x0000000d04537c24 */ /* 0x000fe2000f8e0253 */
[----:B------:R-:W-:Y:S01]  /*1ec0*/  LEA R82, P2, R16, UR8, 0x1 ;  /* 0x0000000810527c11 */ /* 0x000fe2000f8408ff */
[----:B------:R-:W-:Y:S01]  /*1ed0*/  IMAD R9, R4, R3, R9 ;  /* 0x0000000304097224 */ /* 0x000fe200078e0209 */
[----:B------:R-:W-:Y:S01]  /*1ee0*/  IADD3.X R57, PT, PT, R0, UR11, RZ, P0, !PT ;  /* 0x0000000b00397c10 */ /* 0x000fe200087fe4ff */
[----:B------:R-:W-:Y:S01]  /*1ef0*/  IMAD.IADD R83, R17, 0x1, R83 ;  /* 0x0000000111537824 */ /* 0x000fe200078e0253 */
[----:B------:R-:W-:Y:S01]  /*1f00*/  IADD3 R91, P0, PT, RZ, -UR23, RZ ;  /* 0x80000017ff5b7c10 */ /* 0x000fe2000ff1e0ff */
[----:B------:R-:W-:Y:S01]  /*1f10*/  IMAD.WIDE.U32 R4, R4, R2, R6 ;  /* 0x0000000204047225 */ /* 0x000fe200078e0006 */
[----:B------:R-:W-:Y:S01]  /*1f20*/  IADD3 R84, P1, PT, R84, UR10, RZ ;  /* 0x0000000a54547c10 */ /* 0x000fe2000ff3e0ff */
[----:B------:R-:W2:Y:S01]  /*1f30*/  LDCU.64 UR12, c[0x0][0x4e0] ;  /* 0x00009c00ff0c77ac */ /* 0x000ea20008000a00 */
[----:B------:R-:W-:Y:S01]  /*1f40*/  LEA.HI.X R83, R16, UR9, R83, 0x1, P2 ;  /* 0x0000000910537c11 */ /* 0x000fe200090f0c53 */
[----:B------:R-:W-:Y:S01]  /*1f50*/  IMAD.IADD R9, R5, 0x1, R9 ;  /* 0x0000000105097824 */ /* 0x000fe200078e0209 */
[----:B------:R-:W-:Y:S01]  /*1f60*/  LEA R10, P2, R4, UR4, 0x1 ;  /* 0x00000004040a7c11 */ /* 0x000fe2000f8408ff */
[----:B------:R-:W-:Y:S01]  /*1f70*/  IMAD.SHL.U32 R90, R2, 0x100, RZ ;  /* 0x00000100025a7824 */ /* 0x000fe200078e00ff */
[----:B------:R-:W-:Y:S01]  /*1f80*/  IADD3.X R88, PT, PT, RZ, ~UR18, RZ, P0, !PT ;  /* 0x80000012ff587c10 */ /* 0x000fe200087fe4ff */
[----:B------:R-:W-:Y:S01]  /*1f90*/  IMAD.SHL.U32 R107, R11, 0x80, RZ ;  /* 0x000000800b6b7824 */ /* 0x000fe200078e00ff */
[----:B------:R-:W-:Y:S01]  /*1fa0*/  LEA.HI.X R9, R4, UR5, R9, 0x1, P2 ;  /* 0x0000000504097c11 */ /* 0x000fe200090f0c09 */
[----:B------:R-:W-:Y:S01]  /*1fb0*/  IMAD.X R90, RZ, RZ, ~R90, P0 ;  /* 0x000000ffff5a7224 */ /* 0x000fe200000e0e5a */
[----:B------:R-:W-:Y:S01]  /*1fc0*/  IADD3.X R85, PT, PT, R85, UR11, RZ, P1, !PT ;  /* 0x0000000b55557c10 */ /* 0x000fe20008ffe4ff */
[----:B------:R-:W-:Y:S01]  /*1fd0*/  VIADD R124, R132, 0x40 ;  /* 0x00000040847c7836 */ /* 0x000fe20000000000 */
[----:B------:R-:W-:Y:S01]  /*1fe0*/  ISETP.GE.AND P2, PT, R12, UR21, PT ;  /* 0x000000150c007c0c */ /* 0x000fe2000bf46270 */
[----:B------:R-:W-:Y:S01]  /*1ff0*/  VIADD R122, R132, 0x60 ;  /* 0x00000060847a7836 */ /* 0x000fe20000000000 */
[----:B---3--:R-:W-:Y:S01]  /*2000*/  ISETP.GE.AND P1, PT, R12, UR19, PT ;  /* 0x000000130c007c0c */ /* 0x008fe2000bf26270 */
[C---:B------:R-:W-:Y:S01]  /*2010*/  VIADD R118, R132.reuse, 0xa0 ;  /* 0x000000a084767836 */ /* 0x040fe20000000000 */
[C---:B------:R-:W-:Y:S01]  /*2020*/  SHF.R.S64 R89, R91.reuse, 0x1f, R88 ;  /* 0x0000001f5b597819 */ /* 0x040fe20000001058 */
[----:B------:R-:W-:Y:S01]  /*2030*/  VIADD R116, R132, 0xc0 ;  /* 0x000000c084747836 */ /* 0x000fe20000000000 */
[----:B------:R-:W-:Y:S01]  /*2040*/  SHF.R.S64 R91, R91, 0x1f, R90 ;  /* 0x0000001f5b5b7819 */ /* 0x000fe2000000105a */
[C---:B------:R-:W-:Y:S01]  /*2050*/  IMAD R105, R58.reuse, -0x100, R69 ;  /* 0xffffff003a697824 */ /* 0x040fe200078e0245 */
[----:B------:R-:W-:Y:S01]  /*2060*/  P2R R123, PR, RZ, 0x4 ;  /* 0x00000004ff7b7803 */ /* 0x000fe20000000000 */
[----:B------:R-:W-:Y:S01]  /*2070*/  IMAD R103, R58, -0x100, R65 ;  /* 0xffffff003a677824 */ /* 0x000fe200078e0241 */
[----:B------:R-:W-:Y:S01]  /*2080*/  P2R R121, PR, RZ, 0x2 ;  /* 0x00000002ff797803 */ /* 0x000fe20000000000 */
[----:B------:R-:W-:Y:S01]  /*2090*/  IMAD.MOV.U32 R104, RZ, RZ, R58 ;  /* 0x000000ffff687224 */ /* 0x000fe200078e003a */
[----:B------:R-:W-:Y:S01]  /*20a0*/  SHF.R.S32.HI R97, RZ, 0x1f, R107 ;  /* 0x0000001fff617819 */ /* 0x000fe2000001146b */
[----:B------:R-:W3:Y:S01]  /*20b0*/  LDCU.64 UR4, c[0x0][0x3b8] ;  /* 0x00007700ff0477ac */ /* 0x000ee20008000a00 */
[----:B------:R-:W-:-:S02]  /*20c0*/  MOV R17, UR20 ;  /* 0x0000001400117c02 */ /* 0x000fc40008000f00 */
[----:B------:R-:W-:Y:S01]  /*20d0*/  SHF.R.S32.HI R88, RZ, 0x1f, R88 ;  /* 0x0000001fff587819 */ /* 0x000fe20000011458 */
[----:B------:R-:W4:Y:S01]  /*20e0*/  LDCU.128 UR8, c[0x0][0x3a0] ;  /* 0x00007400ff0877ac */ /* 0x000f220008000c00 */
[----:B-12---:R-:W-:-:S07]  /*20f0*/  SHF.R.S32.HI R90, RZ, 0x1f, R90 ;  /* 0x0000001fff5a7819 */ /* 0x006fce000001145a */
.L_x_1811:
[----:B------:R-:W-:Y:S01]  /*2100*/  VIADD R103, R103, 0x100 ;  /* 0x0000010067677836 */ /* 0x000fe20000000000 */
[----:B------:R-:W-:Y:S01]  /*2110*/  ISETP.NE.AND P4, PT, R123, RZ, PT ;  /* 0x000000ff7b00720c */ /* 0x000fe20003f85270 */
[----:B------:R-:W-:Y:S01]  /*2120*/  VIADD R105, R105, 0x100 ;  /* 0x0000010069697836 */ /* 0x000fe20000000000 */
[----:B------:R-:W-:Y:S01]  /*2130*/  BSSY.RECONVERGENT B1, `(.L_x_1774) ;  /* 0x000057a000017945 */ /* 0x000fe20003800200 */
[----:B------:R-:W-:Y:S01]  /*2140*/  IMAD.MOV.U32 R126, RZ, RZ, R106 ;  /* 0x000000ffff7e7224 */ /* 0x000fe200078e006a */
[----:B------:R-:W-:Y:S01]  /*2150*/  ISETP.GE.OR P0, PT, R132, R103, P4 ;  /* 0x000000678400720c */ /* 0x000fe20002706670 */
[----:B------:R-:W-:Y:S02]  /*2160*/  VIADD R104, R104, 0xffffffff ;  /* 0xffffffff68687836 */ /* 0x000fe40000000000 */
[----:B------:R-:W-:Y:S01]  /*2170*/  VIADD R106, R106, 0xffffff00 ;  /* 0xffffff006a6a7836 */ /* 0x000fe20000000000 */
[----:B------:R-:W-:Y:S02]  /*2180*/  ISETP.LT.OR P2, PT, R132, R105, P0 ;  /* 0x000000698400720c */ /* 0x000fe40000741670 */
[C---:B------:R-:W-:Y:S04]  /*2190*/  ISETP.GE.OR P0, PT, R124.reuse, R103, P4 ;  /* 0x000000677c00720c */ /* 0x040fe80002706670 */
[----:B------:R-:W-:Y:S02]  /*21a0*/  ISETP.LT.OR P5, PT, R124, R105, P0 ;  /* 0x000000697c00720c */ /* 0x000fe400007a1670 */
[C---:B------:R-:W-:Y:S04]  /*21b0*/  ISETP.GE.OR P0, PT, R122.reuse, R103, P4 ;  /* 0x000000677a00720c */ /* 0x040fe80002706670 */
[----:B------:R-:W-:Y:S01]  /*21c0*/  ISETP.LT.OR P6, PT, R122, R105, P0 ;  /* 0x000000697a00720c */ /* 0x000fe200007c1670 */
[----:B------:R-:W2:Y:S01]  /*21d0*/  @!P2 LDG.E.128 R24, desc[UR6][R82.64] ;  /* 0x000000065218a981 */ /* 0x000ea2000c1e1d00 */
[C---:B------:R-:W-:Y:S04]  /*21e0*/  ISETP.GE.OR P0, PT, R118.reuse, R103, P4 ;  /* 0x000000677600720c */ /* 0x040fe80002706670 */
[----:B------:R-:W-:Y:S01]  /*21f0*/  ISETP.LT.OR P1, PT, R118, R105, P0 ;  /* 0x000000697600720c */ /* 0x000fe20000721670 */
[----:B---34-:R-:W1:Y:S01]  /*2200*/  @!P5 LDC.64 R20, c[0x0][0x3c0] ;  /* 0x0000f000ff14db82 */ /* 0x018e620000000a00 */
[C---:B------:R-:W-:Y:S02]  /*2210*/  LEA R32, P0, R67.reuse, R78, 0x1 ;  /* 0x0000004e43207211 */ /* 0x040fe400078008ff */
[----:B------:R-:W-:Y:S02]  /*2220*/  P2R R125, PR, RZ, 0x2 ;  /* 0x00000002ff7d7803 */ /* 0x000fe40000000000 */
[----:B------:R-:W-:Y:S03]  /*2230*/  LEA.HI.X R33, R67, R79, R64, 0x1, P0 ;  /* 0x0000004f43217211 */ /* 0x000fe600000f0c40 */
[----:B------:R-:W5:Y:S08]  /*2240*/  @!P6 LDC.64 R18, c[0x0][0x4b0] ;  /* 0x00012c00ff12eb82 */ /* 0x000f700000000a00 */
[----:B------:R-:W3:Y:S08]  /*2250*/  @!P6 LDC.64 R6, c[0x0][0x3c0] ;  /* 0x0000f000ff06eb82 */ /* 0x000ef00000000a00 */
[----:B------:R-:W4:Y:S08]  /*2260*/  @!P1 LDC.64 R4, c[0x0][0x4b0] ;  /* 0x00012c00ff049b82 */ /* 0x000f300000000a00 */
[----:B------:R-:W4:Y:S01]  /*2270*/  @!P1 LDC.64 R2, c[0x0][0x3c0] ;  /* 0x0000f000ff029b82 */ /* 0x000f220000000a00 */
[----:B--2---:R2:W-:Y:S01]  /*2280*/  @!P2 STG.E.128 desc[UR6][R78.64], R24 ;  /* 0x000000184e00a986 */ /* 0x0045e2000c101d06 */
[C---:B-1----:R-:W-:Y:S04]  /*2290*/  @!P5 LEA R40, P0, R20.reuse, R32, 0x6 ;  /* 0x000000201428d211 */ /* 0x042fe800078030ff */
[----:B------:R-:W-:Y:S02]  /*22a0*/  @!P5 LEA.HI.X R41, R20, R33, R21, 0x6, P0 ;  /* 0x000000211429d211 */ /* 0x000fe400000f3415 */
[----:B------:R-:W-:Y:S04]  /*22b0*/  IADD3 R34, P0, PT, R82, UR17, RZ ;  /* 0x0000001152227c10 */ /* 0x000fe8000ff1e0ff */
[----:B------:R-:W-:Y:S02]  /*22c0*/  IADD3.X R35, PT, PT, R83, UR16, RZ, P0, !PT ;  /* 0x0000001053237c10 */ /* 0x000fe400087fe4ff */
[C---:B-----5:R-:W-:Y:S04]  /*22d0*/  @!P6 LEA R20, P0, R18.reuse, R34, 0x7 ;  /* 0x000000221214e211 */ /* 0x060fe800078038ff */
[----:B------:R-:W-:Y:S02]  /*22e0*/  @!P6 LEA.HI.X R21, R18, R35, R19, 0x7, P0 ;  /* 0x000000231215e211 */ /* 0x000fe400000f3c13 */
[C---:B---3--:R-:W-:Y:S04]  /*22f0*/  @!P6 LEA R38, P0, R6.reuse, R32, 0x7 ;  /* 0x000000200626e211 */ /* 0x048fe800078038ff */
[----:B------:R-:W-:Y:S02]  /*2300*/  @!P6 LEA.HI.X R39, R6, R33, R7, 0x7, P0 ;  /* 0x000000210627e211 */ /* 0x000fe400000f3c07 */
[C---:B----4-:R-:W-:Y:S04]  /*2310*/  @!P1 LEA R36, P0, R4.reuse, R34, 0x8 ;  /* 0x0000002204249211 */ /* 0x050fe800078040ff */
[----:B------:R-:W-:Y:S02]  /*2320*/  @!P1 LEA.HI.X R37, R4, R35, R5, 0x8, P0 ;  /* 0x0000002304259211 */ /* 0x000fe400000f4405 */
[C---:B------:R-:W-:Y:S04]  /*2330*/  @!P1 LEA R18, P0, R2.reuse, R32, 0x8 ;  /* 0x0000002002129211 */ /* 0x040fe800078040ff */
[----:B------:R-:W-:Y:S02]  /*2340*/  @!P1 LEA.HI.X R19, R2, R33, R3, 0x8, P0 ;  /* 0x0000002102139211 */ /* 0x000fe400000f4403 */
[----:B------:R-:W-:Y:S04]  /*2350*/  @!P5 IADD3 R42, P0, PT, R34, UR17, RZ ;  /* 0x00000011222adc10 */ /* 0x000fe8000ff1e0ff */
[----:B------:R-:W-:Y:S02]  /*2360*/  @!P5 IADD3.X R43, PT, PT, R35, UR16, RZ, P0, !PT ;  /* 0x00000010232bdc10 */ /* 0x000fe400087fe4ff */
[C---:B------:R-:W-:Y:S04]  /*2370*/  ISETP.GE.OR P0, PT, R74.reuse, R103, P4 ;  /* 0x000000674a00720c */ /* 0x040fe80002706670 */
[----:B------:R-:W-:Y:S02]  /*2380*/  ISETP.LT.OR P3, PT, R74, R105, P0 ;  /* 0x000000694a00720c */ /* 0x000fe40000761670 */
[C---:B------:R-:W-:Y:S02]  /*2390*/  ISETP.GE.OR P0, PT, R120.reuse, R103, P4 ;  /* 0x000000677800720c */ /* 0x040fe40002706670 */
[----:B------:R-:W-:Y:S09]  /*23a0*/  P2R R53, PR, RZ, 0x8 ;  /* 0x00000008ff357803 */ /* 0x000ff20000000000 */
[----:B------:R-:W3:Y:S06]  /*23b0*/  @!P3 LDG.E.128 R28, desc[UR6][R34.64] ;  /* 0x00000006221cb981 */ /* 0x000eec000c1e1d00 */
[----:B---3--:R-:W-:Y:S01]  /*23c0*/  @!P3 STG.E.128 desc[UR6][R32.64], R28 ;  /* 0x0000001c2000b986 */ /* 0x008fe2000c101d06 */
[----:B------:R-:W-:Y:S02]  /*23d0*/  ISETP.LT.OR P3, PT, R120, R105, P0 ;  /* 0x000000697800720c */ /* 0x000fe40000761670 */
[C---:B------:R-:W-:Y:S03]  /*23e0*/  ISETP.GE.OR P0, PT, R116.reuse, R103, P4 ;  /* 0x000000677400720c */ /* 0x040fe60002706670 */
[----:B------:R-:W3:Y:S01]  /*23f0*/  @!P5 LDG.E.128 R4, desc[UR6][R42.64] ;  /* 0x000000062a04d981 */ /* 0x000ee2000c1e1d00 */
[----:B------:R-:W-:Y:S02]  /*2400*/  ISETP.LT.OR P4, PT, R116, R105, P0 ;  /* 0x000000697400720c */ /* 0x000fe40000781670 */
[----:B------:R-:W-:Y:S04]  /*2410*/  ISETP.NE.AND P0, PT, R121, RZ, PT ;  /* 0x000000ff7900720c */ /* 0x000fe80003f05270 */
[----:B------:R-:W-:Y:S01]  /*2420*/  P2R R123, PR, RZ, 0x1 ;  /* 0x00000001ff7b7803 */ /* 0x000fe20000000000 */
[----:B------:R-:W1:Y:S01]  /*2430*/  @!P3 LDC.64 R2, c[0x0][0x4b0] ;  /* 0x00012c00ff02bb82 */ /* 0x000e620000000a00 */
[----:B------:R-:W-:Y:S01]  /*2440*/  ISETP.GE.OR P0, PT, R114, R103, P0 ;  /* 0x000000677200720c */ /* 0x000fe20000706670 */
[----:B-1----:R-:W-:Y:S04]  /*2450*/  @!P3 IMAD.WIDE.U32 R44, R2, 0xc0, R34 ;  /* 0x000000c0022cb825 */ /* 0x002fe800078e0022 */
[----:B------:R-:W-:Y:S04]  /*2460*/  @!P3 IMAD R3, R3, 0xc0, RZ ;  /* 0x000000c00303b824 */ /* 0x000fe800078e02ff */
[----:B------:R-:W-:Y:S02]  /*2470*/  @!P3 IMAD.IADD R45, R45, 0x1, R3 ;  /* 0x000000012d2db824 */ /* 0x000fe400078e0203 */
[----:B------:R-:W1:Y:S02]  /*2480*/  @!P3 LDC.64 R2, c[0x0][0x3c0] ;  /* 0x0000f000ff02bb82 */ /* 0x000e640000000a00 */
[----:B-1----:R-:W-:Y:S02]  /*2490*/  @!P3 IMAD R3, R3, 0xc0, RZ ;  /* 0x000000c00303b824 */ /* 0x002fe400078e02ff */
[----:B--2---:R-:W-:Y:S04]  /*24a0*/  @!P3 IMAD.WIDE.U32 R24, R2, 0xc0, R32 ;  /* 0x000000c00218b825 */ /* 0x004fe800078e0020 */
[----:B------:R-:W-:Y:S02]  /*24b0*/  @!P3 IMAD.IADD R25, R25, 0x1, R3 ;  /* 0x000000011919b824 */ /* 0x000fe400078e0203 */
[----:B------:R-:W1:Y:S02]  /*24c0*/  @!P4 LDC.64 R2, c[0x0][0x4b0] ;  /* 0x00012c00ff02cb82 */ /* 0x000e640000000a00 */
[----:B-1----:R-:W-:Y:S01]  /*24d0*/  @!P4 IMAD R3, R3, 0x140, RZ ;  /* 0x000001400303c824 */ /* 0x002fe200078e02ff */
[----:B---3--:R1:W-:Y:S06]  /*24e0*/  @!P5 STG.E.128 desc[UR6][R40.64], R4 ;  /* 0x000000042800d986 */ /* 0x0083ec000c101d06 */
        /* <DEDUP_REMOVED lines=36> */
[C---:B-1----:R-:W-:Y:S02]  /*2730*/  LEA R32, P0, R93.reuse, R10, 0x1 ;  /* 0x0000000a5d207211 */ /* 0x042fe400078008ff */
[----:B------:R-:W3:Y:S02]  /*2740*/  @!P2 LDG.E.128 R4, desc[UR6][R8.64] ;  /* 0x000000060804a981 */ /* 0x000ee4000c1e1d00 */
[----:B------:R-:W-:Y:S02]  /*2750*/  LEA.HI.X R33, R93, R9, R92, 0x1, P0 ;  /* 0x000000095d217211 */ /* 0x000fe400000f0c5c */
[C---:B------:R-:W-:Y:S04]  /*2760*/  LEA R18, P0, R71.reuse, R80, 0x1 ;  /* 0x0000005047127211 */ /* 0x040fe800078008ff */
[----:B------:R-:W-:Y:S01]  /*2770*/  LEA.HI.X R19, R71, R81, R68, 0x1, P0 ;  /* 0x0000005147137211 */ /* 0x000fe200000f0c44 */
[----:B---3--:R1:W-:Y:S01]  /*2780*/  @!P2 STG.E.128 desc[UR6][R80.64], R4 ;  /* 0x000000045000a986 */ /* 0x0083e2000c101d06 */
[C---:B--2---:R-:W-:Y:S02]  /*2790*/  @!P5 LEA R28, P0, R2.reuse, R32, 0x6 ;  /* 0x00000020021cd211 */ /* 0x044fe400078030ff */
[----:B------:R-:W-:Y:S02]  /*27a0*/  ISETP.NE.AND P2, PT, R125, RZ, PT ;  /* 0x000000ff7d00720c */ /* 0x000fe40003f45270 */
[----:B------:R-:W2:Y:S01]  /*27b0*/  @!P1 LDG.E.128 R24, desc[UR6][R32.64] ;  /* 0x0000000620189981 */ /* 0x000ea2000c1e1d00 */
[----:B------:R-:W-:Y:S02]  /*27c0*/  @!P5 LEA.HI.X R29, R2, R33, R3, 0x6, P0 ;  /* 0x00000021021dd211 */ /* 0x000fe400000f3403 */
[----:B------:R-:W3:Y:S02]  /*27d0*/  @!P5 LDC.64 R2, c[0x0][0x3b8] ;  /* 0x0000ee00ff02db82 */ /* 0x000ee40000000a00 */
[C---:B---3--:R-:W-:Y:S04]  /*27e0*/  @!P5 LEA R34, P0, R2.reuse, R18, 0x6 ;  /* 0x000000120222d211 */ /* 0x048fe800078030ff */
[----:B------:R-:W-:Y:S02]  /*27f0*/  @!P5 LEA.HI.X R35, R2, R19, R3, 0x6, P0 ;  /* 0x000000130223d211 */ /* 0x000fe400000f3403 */
[----:B------:R-:W3:Y:S02]  /*2800*/  @!P6 LDC.64 R2, c[0x0][0x4a8] ;  /* 0x00012a00ff02eb82 */ /* 0x000ee40000000a00 */
[C---:B---3--:R-:W-:Y:S04]  /*2810*/  @!P6 LEA R20, P0, R2.reuse, R32, 0x7 ;  /* 0x000000200214e211 */ /* 0x048fe800078038ff */
        /* <DEDUP_REMOVED lines=8> */
[----:B------:R-:W1:Y:S01]  /*28a0*/  @!P2 LDC.64 R2, c[0x0][0x4a8] ;  /* 0x00012a00ff02ab82 */ /* 0x000e620000000a00 */
[----:B--2---:R-:W-:Y:S01]  /*28b0*/  @!P1 STG.E.128 desc[UR6][R18.64], R24 ;  /* 0x0000001812009986 */ /* 0x004fe2000c101d06 */
[----:B------:R-:W-:Y:S04]  /*28c0*/  ISETP.NE.AND P1, PT, R136, RZ, PT ;  /* 0x000000ff8800720c */ /* 0x000fe80003f25270 */
[----:B------:R-:W2:Y:S05]  /*28d0*/  @!P5 LDG.E.128 R28, desc[UR6][R28.64] ;  /* 0x000000061c1cd981 */ /* 0x000eaa000c1e1d00 */
[----:B--2---:R1:W-:Y:S05]  /*28e0*/  @!P5 STG.E.128 desc[UR6][R34.64], R28 ;  /* 0x0000001c2200d986 */ /* 0x0043ea000c101d06 */
[----:B------:R-:W2:Y:S01]  /*28f0*/  @!P6 LDG.E.128 R20, desc[UR6][R20.64] ;  /* 0x000000061414e981 */ /* 0x000ea2000c1e1d00 */
[C---:B-1----:R-:W-:Y:S04]  /*2900*/  @!P2 LEA R30, P0, R2.reuse, R32, 0x8 ;  /* 0x00000020021ea211 */ /* 0x042fe800078040ff */
[----:B------:R-:W-:Y:S02]  /*2910*/  @!P2 LEA.HI.X R31, R2, R33, R3, 0x8, P0 ;  /* 0x00000021021fa211 */ /* 0x000fe400000f4403 */
[----:B------:R-:W1:Y:S02]  /*2920*/  @!P4 LDC.64 R2, c[0x0][0x4a8] ;  /* 0x00012a00ff02cb82 */ /* 0x000e640000000a00 */
[----:B-1----:R-:W-:Y:S01]  /*2930*/  @!P4 IMAD R3, R3, 0x140, RZ ;  /* 0x000001400303c824 */ /* 0x002fe200078e02ff */
[----:B--2---:R1:W-:Y:S05]  /*2940*/  @!P6 STG.E.128 desc[UR6][R6.64], R20 ;  /* 0x000000140600e986 */ /* 0x0043ea000c101d06 */
[----:B------:R2:W3:Y:S02]  /*2950*/  @!P3 LDG.E.128 R24, desc[UR6][R4.64] ;  /* 0x000000060418b981 */ /* 0x0004e4000c1e1d00 */
[----:B--2---:R-:W2:Y:S02]  /*2960*/  @!P3 LDC.64 R4, c[0x0][0x3b8] ;  /* 0x0000ee00ff04bb82 */ /* 0x004ea40000000a00 */
[----:B--2---:R-:W-:Y:S02]  /*2970*/  @!P3 IMAD R5, R5, 0xc0, RZ ;  /* 0x000000c00505b824 */ /* 0x004fe400078e02ff */
[----:B------:R-:W-:Y:S04]  /*2980*/  @!P3 IMAD.WIDE.U32 R28, R4, 0xc0, R18 ;  /* 0x000000c0041cb825 */ /* 0x000fe800078e0012 */
[----:B------:R-:W-:Y:S02]  /*2990*/  @!P3 IMAD.IADD R29, R29, 0x1, R5 ;  /* 0x000000011d1db824 */ /* 0x000fe400078e0205 */
[----:B------:R-:W2:Y:S01]  /*29a0*/  @!P2 LDC.64 R4, c[0x0][0x3b8] ;  /* 0x0000ee00ff04ab82 */ /* 0x000ea20000000a00 */
[----:B-1----:R-:W-:Y:S04]  /*29b0*/  @!P4 IMAD.WIDE.U32 R6, R2, 0x140, R32 ;  /* 0x000001400206c825 */ /* 0x002fe800078e0020 */
[----:B------:R-:W-:Y:S03]  /*29c0*/  @!P4 IMAD.IADD R7, R7, 0x1, R3 ;  /* 0x000000010707c824 */ /* 0x000fe600078e0203 */
[----:B------:R-:W1:Y:S02]  /*29d0*/  @!P4 LDC.64 R2, c[0x0][0x3b8] ;  /* 0x0000ee00ff02cb82 */ /* 0x000e640000000a00 */
[----:B-1----:R-:W-:Y:S01]  /*29e0*/  @!P4 IMAD R3, R3, 0x140, RZ ;  /* 0x000001400303c824 */ /* 0x002fe200078e02ff */
[----:B---3--:R2:W-:Y:S05]  /*29f0*/  @!P3 STG.E.128 desc[UR6][R28.64], R24 ;  /* 0x000000181c00b986 */ /* 0x0085ea000c101d06 */
[----:B------:R-:W3:Y:S01]  /*2a00*/  @!P2 LDG.E.128 R20, desc[UR6][R30.64] ;  /* 0x000000061e14a981 */ /* 0x000ee2000c1e1d00 */
[----:B--2---:R-:W-:Y:S01]  /*2a10*/  @!P2 LEA R28, P0, R4, R18, 0x8 ;  /* 0x00000012041ca211 */ /* 0x004fe200078040ff */
[----:B------:R-:W-:Y:S03]  /*2a20*/  @!P4 IMAD.WIDE.U32 R24, R2, 0x140, R18 ;  /* 0x000001400218c825 */ /* 0x000fe600078e0012 */
[----:B------:R-:W-:Y:S01]  /*2a30*/  @!P2 LEA.HI.X R29, R4, R19, R5, 0x8, P0 ;  /* 0x00000013041da211 */ /* 0x000fe200000f4405 */
[----:B------:R-:W-:Y:S04]  /*2a40*/  @!P4 IMAD.IADD R25, R25, 0x1, R3 ;  /* 0x000000011919c824 */ /* 0x000fe800078e0203 */
[----:B---3--:R1:W-:Y:S05]  /*2a50*/  @!P2 STG.E.128 desc[UR6][R28.64], R20 ;  /* 0x000000141c00a986 */ /* 0x0083ea000c101d06 */
        /* <DEDUP_REMOVED lines=14> */
.L_x_1775:
[----:B------:R-:W-:Y:S05]  /*2b40*/  BRA.U !UP0, `(.L_x_1777) ;  /* 0x0000001d086c7547 */ /* 0x000fea000b800000 */
[----:B------:R-:W-:Y:S01]  /*2b50*/  ISETP.NE.AND P2, PT, R0, RZ, PT ;  /* 0x000000ff0000720c */ /* 0x000fe20003f45270 */
[----:B------:R-:W2:Y:S01]  /*2b60*/  LDC R38, c[0x0][0x450] ;  /* 0x00011400ff267b82 */ /* 0x000ea20000000800 */
[----:B------:R-:W-:Y:S01]  /*2b70*/  ISETP.GE.OR P0, PT, R12, UR19, P1 ;  /* 0x000000130c007c0c */ /* 0x000fe20008f06670 */
        /* <DEDUP_REMOVED lines=63> */
.L_x_1779:
[----:B------:R-:W-:Y:S05]  /*2f70*/  BSYNC.RECONVERGENT B0 ;  /* 0x0000000000007941 */ /* 0x000fea0003800200 */
.L_x_1778:
        /* <DEDUP_REMOVED lines=50> */
.L_x_1781:
[----:B------:R-:W-:Y:S05]  /*32a0*/  BSYNC.RECONVERGENT B0 ;  /* 0x0000000000007941 */ /* 0x000fea0003800200 */
.L_x_1780:
        /* <DEDUP_REMOVED lines=56> */
.L_x_1783:
[----:B------:R-:W-:Y:S05]  /*3630*/  BSYNC.RECONVERGENT B0 ;  /* 0x0000000000007941 */ /* 0x000fea0003800200 */
.L_x_1782:
[----:B------:R-:W-:Y:S04]  /*3640*/  BSSY.RECONVERGENT B0, `(.L_x_1784) ;  /* 0x0000038000007945 */ /* 0x000fe80003800200 */
[----:B------:R-:W-:Y:S05]  /*3650*/  @P6 BRA `(.L_x_1785) ;  /* 0x0000000000d86947 */ /* 0x000fea0003800000 */
[----:B---3--:R-:W3:Y:S08]  /*3660*/  LDC.64 R46, c[0x0][0x4a8] ;  /* 0x00012a00ff2e7b82 */ /* 0x008ef00000000a00 */
[----:B------:R-:W4:Y:S01]  /*3670*/  LDC.64 R44, c[0x0][0x3b8] ;  /* 0x0000ee00ff2c7b82 */ /* 0x000f220000000a00 */
[C---:B---3--:R-:W-:Y:S04]  /*3680*/  LEA R48, P0, R46.reuse, R42, 0x7 ;  /* 0x0000002a2e307211 */ /* 0x048fe800078038ff */
[----:B------:R-:W-:Y:S02]  /*3690*/  LEA.HI.X R49, R46, R43, R47, 0x7, P0 ;  /* 0x0000002b2e317211 */ /* 0x000fe400000f3c2f */
[C---:B----4-:R-:W-:Y:S03]  /*36a0*/  LEA R46, P0, R44.reuse, R40, 0x7 ;  /* 0x000000282c2e7211 */ /* 0x050fe600078038ff */
[----:B-12---:R-:W2:Y:S01]  /*36b0*/  LDG.E.128 R20, desc[UR6][R48.64] ;  /* 0x0000000630147981 */ /* 0x006ea2000c1e1d00 */
        /* <DEDUP_REMOVED lines=48> */
.L_x_1785:
[----:B------:R-:W-:Y:S05]  /*39c0*/  BSYNC.RECONVERGENT B0 ;  /* 0x0000000000007941 */ /* 0x000fea0003800200 */
.L_x_1784:
        /* <DEDUP_REMOVED lines=58> */
.L_x_1787:
[----:B------:R-:W-:Y:S05]  /*3d70*/  BSYNC.RECONVERGENT B0 ;  /* 0x0000000000007941 */ /* 0x000fea0003800200 */
.L_x_1786:
        /* <DEDUP_REMOVED lines=58> */
.L_x_1789:
[----:B------:R-:W-:Y:S05]  /*4120*/  BSYNC.RECONVERGENT B0 ;  /* 0x0000000000007941 */ /* 0x000fea0003800200 */
.L_x_1788:
        /* <DEDUP_REMOVED lines=58> */
.L_x_1791:
[----:B------:R-:W-:Y:S05]  /*44d0*/  BSYNC.RECONVERGENT B0 ;  /* 0x0000000000007941 */ /* 0x000fea0003800200 */
.L_x_1790:
        /* <DEDUP_REMOVED lines=58> */
.L_x_1793:
[----:B------:R-:W-:Y:S05]  /*4880*/  BSYNC.RECONVERGENT B0 ;  /* 0x0000000000007941 */ /* 0x000fea0003800200 */
.L_x_1792:
[----:B-1----:R-:W1:Y:S01]  /*4890*/  LDC R17, c[0x0][0x450] ;  /* 0x00011400ff117b82 */ /* 0x002e620000000800 */
[----:B------:R-:W-:Y:S05]  /*48a0*/  IMAD.U32 R3, R38, -0x80, RZ ;  /* 0xffffff8026037824 */ /* 0x000fea00078e00ff */
[C---:B------:R-:W-:Y:S02]  /*48b0*/  LEA R14, P1, R3.reuse, R14, 0x1 ;  /* 0x0000000e030e7211 */ /* 0x040fe400078208ff */
[C---:B------:R-:W-:Y:S02]  /*48c0*/  LEA R56, P0, R3.reuse, R56, 0x1 ;  /* 0x0000003803387211 */ /* 0x040fe400078008ff */
[C---:B------:R-:W-:Y:S02]  /*48d0*/  LEA.HI.X.SX32 R15, R3.reuse, R15, 0x1, P1 ;  /* 0x0000000f030f7211 */ /* 0x040fe400008f0eff */
[----:B------:R-:W-:Y:S01]  /*48e0*/  LEA.HI.X.SX32 R57, R3, R57, 0x1, P0 ;  /* 0x0000003903397211 */ /* 0x000fe200000f0eff */
[----:B------:R-:W-:Y:S05]  /*48f0*/  BRA `(.L_x_1776) ;  /* 0x0000002c00f47947 */ /* 0x000fea0003800000 */
.L_x_1777:
[----:B------:R-:W-:Y:S01]  /*4900*/  LEA R22, P0, R93, R10, 0x1 ;  /* 0x0000000a5d167211 */ /* 0x000fe200078008ff */
[----:B------:R-:W-:Y:S01]  /*4910*/  BSSY.RECONVERGENT B0, `(.L_x_1794) ;  /* 0x0000061000007945 */ /* 0x000fe20003800200 */
[----:B------:R-:W-:Y:S02]  /*4920*/  ISETP.NE.AND P1, PT, R123, RZ, PT ;  /* 0x000000ff7b00720c */ /* 0x000fe40003f25270 */
        /* <DEDUP_REMOVED lines=14> */
[----:B------:R-:W-:Y:S01]  /*4a10*/  IMAD.MOV.U32 R8, RZ, RZ, R10 ;  /* 0x000000ffff087224 */ /* 0x000fe200078e000a */
[----:B------:R-:W-:Y:S04]  /*4a20*/  PLOP3.LUT P2, PT, PT, PT, PT, 0x80, 0x8 ;  /* 0x000000000008781c */ /* 0x000fe80003f4f070 */
[----:B------:R-:W2:Y:S07]  /*4a30*/  LDG.E.128 R60, desc[UR6][R8.64] ;  /* 0x00000006083c7981 */ /* 0x000eae000c1e1d00 */
[----:B------:R-:W-:Y:S01]  /*4a40*/  @!P0 SEL R137, R16, RZ, P1 ;  /* 0x000000ff10898207 */ /* 0x000fe20000800000 */
[----:B------:R-:W-:Y:S01]  /*4a50*/  @!P0 IMAD.WIDE R40, R19, 0x2, R8 ;  /* 0x0000000213288825 */ /* 0x000fe200078e0208 */
[----:B------:R-:W-:Y:S02]  /*4a60*/  @!P0 SEL R54, R127, RZ, P1 ;  /* 0x000000ff7f368207 */ /* 0x000fe40000800000 */
[----:B------:R-:W-:Y:S01]  /*4a70*/  @!P0 PLOP3.LUT P2, PT, P1, PT, PT, 0x80, 0x8 ;  /* 0x000000000008881c */ /* 0x000fe20000f4f070 */
[C---:B------:R-:W-:Y:S01]  /*4a80*/  @!P0 IMAD.SHL.U32 R55, R137.reuse, 0x2, RZ ;  /* 0x0000000289378824 */ /* 0x040fe200078e00ff */
[----:B------:R-:W-:Y:S01]  /*4a90*/  @!P0 SHF.L.U64.HI R54, R137, 0x1, R54 ;  /* 0x0000000189368819 */ /* 0x000fe20000010236 */
[----:B------:R-:W3:Y:S03]  /*4aa0*/  @!P0 LDG.E.128 R24, desc[UR6][R40.64] ;  /* 0x0000000628188981 */ /* 0x000ee6000c1e1d00 */
[C---:B------:R-:W-:Y:S05]  /*4ab0*/  @!P0 IADD3 R140, P1, PT, R55.reuse, R84, RZ ;  /* 0x00000054378c8210 */ /* 0x040fea0007f3e0ff */
[C---:B------:R-:W-:Y:S01]  /*4ac0*/  @!P0 IMAD.X R141, R54.reuse, 0x1, R85, P1 ;  /* 0x00000001368d8824 */ /* 0x040fe200008e0655 */
[----:B------:R-:W-:Y:S04]  /*4ad0*/  @!P0 IADD3 R42, P1, PT, R55, R86, RZ ;  /* 0x00000056372a8210 */ /* 0x000fe80007f3e0ff */
[----:B------:R-:W-:Y:S01]  /*4ae0*/  @!P0 IADD3.X R43, PT, PT, R54, R87, RZ, P1, !PT ;  /* 0x00000057362b8210 */ /* 0x000fe20000ffe4ff */
[----:B------:R-:W4:Y:S08]  /*4af0*/  @!P0 LDG.E.128 R140, desc[UR6][R140.64] ;  /* 0x000000068c8c8981 */ /* 0x000f30000c1e1d00 */
[----:B------:R2:W5:Y:S02]  /*4b00*/  @!P0 LDG.E.128 R48, desc[UR6][R42.64] ;  /* 0x000000062a308981 */ /* 0x000564000c1e1d00 */
[C---:B--2---:R-:W-:Y:S01]  /*4b10*/  @!P0 SHF.L.U32 R43, R60.reuse, 0x10, RZ ;  /* 0x000000103c2b8819 */ /* 0x044fe200000006ff */
[----:B------:R-:W-:Y:S01]  /*4b20*/  @!P0 IMAD.U32 R44, R61, 0x10000, RZ ;  /* 0x000100003d2c8824 */ /* 0x000fe200078e00ff */
[----:B------:R-:W-:Y:S02]  /*4b30*/  @!P0 LOP3.LUT R45, R60, 0xffff0000, RZ, 0xc0, !PT ;  /* 0xffff00003c2d8812 */ /* 0x000fe400078ec0ff */
[C---:B---3--:R-:W-:Y:S01]  /*4b40*/  @!P0 SHF.L.U32 R39, R24.reuse, 0x10, RZ ;  /* 0x0000001018278819 */ /* 0x048fe200000006ff */
[C---:B-1----:R-:W-:Y:S01]  /*4b50*/  @!P0 IMAD.U32 R33, R25.reuse, 0x10000, RZ ;  /* 0x0001000019218824 */ /* 0x042fe200078e00ff */
[----:B------:R-:W-:Y:S02]  /*4b60*/  @!P0 LOP3.LUT R37, R24, 0xffff0000, RZ, 0xc0, !PT ;  /* 0xffff000018258812 */ /* 0x000fe400078ec0ff */
[----:B------:R-:W-:Y:S01]  /*4b70*/  @!P0 LOP3.LUT R35, R25, 0xffff0000, RZ, 0xc0, !PT ;  /* 0xffff000019238812 */ /* 0x000fe200078ec0ff */
[C---:B------:R-:W-:Y:S01]  /*4b80*/  @!P0 IMAD.U32 R25, R27.reuse, 0x10000, RZ ;  /* 0x000100001b198824 */ /* 0x040fe200078e00ff */
[C---:B------:R-:W-:Y:S02]  /*4b90*/  @!P0 SHF.L.U32 R24, R26.reuse, 0x10, RZ ;  /* 0x000000101a188819 */ /* 0x040fe400000006ff */
[----:B------:R-:W-:Y:S02]  /*4ba0*/  @!P0 LOP3.LUT R31, R26, 0xffff0000, RZ, 0xc0, !PT ;  /* 0xffff00001a1f8812 */ /* 0x000fe400078ec0ff */
[----:B------:R-:W-:Y:S02]  /*4bb0*/  @!P0 LOP3.LUT R27, R27, 0xffff0000, RZ, 0xc0, !PT ;  /* 0xffff00001b1b8812 */ /* 0x000fe400078ec0ff */
[C---:B----4-:R-:W-:Y:S01]  /*4bc0*/  @!P0 LOP3.LUT R34, R140.reuse, 0xffff0000, RZ, 0xc0, !PT ;  /* 0xffff00008c228812 */ /* 0x050fe200078ec0ff */
[----:B------:R-:W-:Y:S01]  /*4bd0*/  @!P0 IMAD.U32 R36, R140, 0x10000, RZ ;  /* 0x000100008c248824 */ /* 0x000fe200078e00ff */
[C---:B------:R-:W-:Y:S01]  /*4be0*/  @!P0 SHF.L.U32 R32, R141.reuse, 0x10, RZ ;  /* 0x000000108d208819 */ /* 0x040fe200000006ff */
[----:B------:R-:W-:Y:S01]  /*4bf0*/  @!P0 IMAD.U32 R29, R142, 0x10000, RZ ;  /* 0x000100008e1d8824 */ /* 0x000fe200078e00ff */
[----:B------:R-:W-:Y:S01]  /*4c00*/  @!P0 LOP3.LUT R30, R141, 0xffff0000, RZ, 0xc0, !PT ;  /* 0xffff00008d1e8812 */ /* 0x000fe200078ec0ff */
[----:B------:R-:W-:Y:S01]  /*4c10*/  @!P2 FADD.FTZ R36, -R36, -RZ ;  /* 0x800000ff2424a221 */ /* 0x000fe20000010100 */
[----:B------:R-:W-:Y:S01]  /*4c20*/  @!P0 LOP3.LUT R28, R142, 0xffff0000, RZ, 0xc0, !PT ;  /* 0xffff00008e1c8812 */ /* 0x000fe200078ec0ff */
[----:B------:R-:W-:Y:S01]  /*4c30*/  @!P2 FADD.FTZ R34, -R34, -RZ ;  /* 0x800000ff2222a221 */ /* 0x000fe20000010100 */
[C---:B-----5:R-:W-:Y:S01]  /*4c40*/  @!P0 SHF.L.U32 R38, R48.reuse, 0x10, RZ ;  /* 0x0000001030268819 */ /* 0x060fe200000006ff */
[----:B------:R-:W-:Y:S01]  /*4c50*/  @!P0 FMUL.FTZ R0, R39, R36 ;  /* 0x0000002427008220 */ /* 0x000fe20000410000 */
[----:B------:R-:W-:Y:S01]  /*4c60*/  @!P0 SHF.L.U32 R20, R143, 0x10, RZ ;  /* 0x000000108f148819 */ /* 0x000fe200000006ff */
[----:B------:R-:W-:Y:S01]  /*4c70*/  @!P0 FMUL.FTZ R2, R37, R34 ;  /* 0x0000002225028220 */ /* 0x000fe20000410000 */
[----:B------:R-:W-:Y:S01]  /*4c80*/  @!P0 LOP3.LUT R18, R143, 0xffff0000, RZ, 0xc0, !PT ;  /* 0xffff00008f128812 */ /* 0x000fe200078ec0ff */
[----:B------:R-:W-:Y:S01]  /*4c90*/  @!P0 FFMA.FTZ R0, R43, R38, R0 ;  /* 0x000000262b008223 */ /* 0x000fe20000010000 */
[----:B------:R-:W-:Y:S01]  /*4ca0*/  @!P0 LOP3.LUT R42, R48, 0xffff0000, RZ, 0xc0, !PT ;  /* 0xffff0000302a8812 */ /* 0x000fe200078ec0ff */
[----:B------:R-:W-:Y:S01]  /*4cb0*/  @!P2 FADD.FTZ R32, -R32, -RZ ;  /* 0x800000ff2020a221 */ /* 0x000fe20000010100 */
[----:B------:R-:W-:Y:S01]  /*4cc0*/  @!P0 LOP3.LUT R47, R49, 0xffff0000, RZ, 0xc0, !PT ;  /* 0xffff0000312f8812 */ /* 0x000fe200078ec0ff */
[----:B------:R-:W-:Y:S01]  /*4cd0*/  @!P2 FADD.FTZ R30, -R30, -RZ ;  /* 0x800000ff1e1ea221 */ /* 0x000fe20000010100 */
[----:B------:R-:W-:Y:S01]  /*4ce0*/  @!P0 LOP3.LUT R43, R61, 0xffff0000, RZ, 0xc0, !PT ;  /* 0xffff00003d2b8812 */ /* 0x000fe200078ec0ff */
[----:B------:R-:W-:Y:S01]  /*4cf0*/  @!P2 FADD.FTZ R29, -R29, -RZ ;  /* 0x800000ff1d1da221 */ /* 0x000fe20000010100 */
[----:B------:R-:W-:Y:S01]  /*4d00*/  @!P0 SHF.L.U32 R48, R50, 0x10, RZ ;  /* 0x0000001032308819 */ /* 0x000fe200000006ff */
[----:B------:R-:W-:Y:S01]  /*4d10*/  @!P2 FADD.FTZ R28, -R28, -RZ ;  /* 0x800000ff1c1ca221 */ /* 0x000fe20000010100 */
[----:B------:R-:W-:Y:S01]  /*4d20*/  @!P0 SHF.L.U32 R38, R62, 0x10, RZ ;  /* 0x000000103e268819 */ /* 0x000fe200000006ff */
[----:B------:R-:W-:Y:S01]  /*4d30*/  @!P0 FMUL.FTZ R3, R33, R32 ;  /* 0x0000002021038220 */ /* 0x000fe20000410000 */
[----:B------:R-:W-:Y:S01]  /*4d40*/  @!P0 LOP3.LUT R52, R51, 0xffff0000, RZ, 0xc0, !PT ;  /* 0xffff000033348812 */ /* 0x000fe200078ec0ff */
[----:B------:R-:W-:Y:S01]  /*4d50*/  @!P0 IMAD.U32 R46, R49, 0x10000, RZ ;  /* 0x00010000312e8824 */ /* 0x000fe200078e00ff */
        /* <DEDUP_REMOVED lines=8> */
[----:B------:R-:W-:Y:S01]  /*4de0*/  @!P0 IMAD.U32 R50, R51, 0x10000, RZ ;  /* 0x0001000033328824 */ /* 0x000fe200078e00ff */
[----:B------:R-:W-:Y:S01]  /*4df0*/  @!P0 LOP3.LUT R51, R63, 0xffff0000, RZ, 0xc0, !PT ;  /* 0xffff00003f338812 */ /* 0x000fe200078ec0ff */
[----:B------:R-:W-:Y:S01]  /*4e00*/  @!P0 FMUL.FTZ R6, R31, R28 ;  /* 0x0000001c1f068220 */ /* 0x000fe20000410000 */
[----:B------:R-:W-:Y:S01]  /*4e10*/  @!P0 MOV R60, R54 ;  /* 0x00000036003c8202 */ /* 0x000fe20000000f00 */
[----:B------:R-:W-:Y:S02]  /*4e20*/  @!P0 IMAD.U32 R42, R63, 0x10000, RZ ;  /* 0x000100003f2a8824 */ /* 0x000fe400078e00ff */
[----:B------:R-:W-:Y:S01]  /*4e30*/  @!P0 FFMA.FTZ R3, R44, R46, R3 ;  /* 0x0000002e2c038223 */ /* 0x000fe20000010003 */
[----:B------:R-:W-:Y:S01]  /*4e40*/  @!P0 FMUL.FTZ R7, R25, R20 ;  /* 0x0000001419078220 */ /* 0x000fe20000410000 */
        /* <DEDUP_REMOVED lines=13> */
.L_x_1795:
[----:B------:R-:W-:Y:S05]  /*4f20*/  BSYNC.RECONVERGENT B0 ;  /* 0x0000000000007941 */ /* 0x000fea0003800200 */
.L_x_1794:
[----:B------:R-:W3:Y:S01]  /*4f30*/  LDC R137, c[0x0][0x450] ;  /* 0x00011400ff897b82 */ /* 0x000ee20000000800 */
[----:B------:R-:W-:Y:S01]  /*4f40*/  ISETP.NE.AND P0, PT, R53, RZ, PT ;  /* 0x000000ff3500720c */ /* 0x000fe20003f05270 */
[----:B------:R-:W-:Y:S11]  /*4f50*/  BSSY.RECONVERGENT B0, `(.L_x_1796) ;  /* 0x0000057000007945 */ /* 0x000ff60003800200 */
[----:B------:R-:W-:Y:S01]  /*4f60*/  @!UPT UIADD3 URZ, UPT, UPT, URZ, URZ, URZ ;  /* 0x000000fffffff290 */ /* 0x000fe2000fffe0ff */
[----:B------:R-:W-:Y:S05]  /*4f70*/  @P0 BRA `(.L_x_1797) ;  /* 0x0000000400500947 */ /* 0x000fea0003800000 */
[C---:B------:R-:W-:Y:S01]  /*4f80*/  ISETP.GE.AND P0, PT, R12.reuse, R17, PT ;  /* 0x000000110c00720c */ /* 0x040fe20003f06270 */
[----:B--2---:R-:W2:Y:S01]  /*4f90*/  LDG.E.128 R60, desc[UR6][R22.64] ;  /* 0x00000006163c7981 */ /* 0x004ea2000c1e1d00 */
[----:B------:R-:W-:Y:S02]  /*4fa0*/  ISETP.GE.U32.AND P2, PT, R12, R21, PT ;  /* 0x000000150c00720c */ /* 0x000fe40003f46070 */
[----:B------:R-:W-:Y:S09]  /*4fb0*/  PLOP3.LUT P1, PT, PT, PT, PT, 0x80, 0x8 ;  /* 0x000000000008781c */ /* 0x000ff20003f2f070 */
[----:B------:R-:W-:Y:S01]  /*4fc0*/  @!P0 SEL R54, R16, RZ, P2 ;  /* 0x000000ff10368207 */ /* 0x000fe20001000000 */
[----:B------:R-:W-:Y:S01]  /*4fd0*/  @!P0 IMAD.WIDE R40, R19, 0x2, R22 ;  /* 0x0000000213288825 */ /* 0x000fe200078e0216 */
[----:B------:R-:W-:Y:S02]  /*4fe0*/  @!P0 PLOP3.LUT P1, PT, P2, PT, PT, 0x80, 0x8 ;  /* 0x000000000008881c */ /* 0x000fe4000172f070 */
[----:B------:R-:W-:Y:S02]  /*4ff0*/  @!P0 SEL R53, R127, RZ, P2 ;  /* 0x000000ff7f358207 */ /* 0x000fe40001000000 */
[----:B------:R-:W-:Y:S01]  /*5000*/  @!P0 IADD3 R55, P2, PT, R113, R54, RZ ;  /* 0x0000003671378210 */ /* 0x000fe20007f5e0ff */
[----:B------:R-:W4:Y:S04]  /*5010*/  @!P0 LDG.E.128 R24, desc[UR6][R40.64] ;  /* 0x0000000628188981 */ /* 0x000f28000c1e1d00 */
[----:B------:R-:W-:Y:S02]  /*5020*/  @!P0 IMAD.X R54, R100, 0x1, R53, P2 ;  /* 0x0000000164368824 */ /* 0x000fe400010e0635 */
[C---:B------:R-:W-:Y:S03]  /*5030*/  @!P0 IMAD.SHL.U32 R53, R55.reuse, 0x2, RZ ;  /* 0x0000000237358824 */ /* 0x040fe600078e00ff */
[----:B------:R-:W-:Y:S02]  /*5040*/  @!P0 SHF.L.U64.HI R54, R55, 0x1, R54 ;  /* 0x0000000137368819 */ /* 0x000fe40000010236 */
[C---:B------:R-:W-:Y:S04]  /*5050*/  @!P0 IADD3 R140, P2, PT, R53.reuse, R84, RZ ;  /* 0x00000054358c8210 */ /* 0x040fe80007f5e0ff */
[C---:B------:R-:W-:Y:S02]  /*5060*/  @!P0 IADD3.X R141, PT, PT, R54.reuse, R85, RZ, P2, !PT ;  /* 0x00000055368d8210 */ /* 0x040fe400017fe4ff */
[----:B------:R-:W-:Y:S04]  /*5070*/  @!P0 IADD3 R42, P2, PT, R53, R86, RZ ;  /* 0x00000056352a8210 */ /* 0x000fe80007f5e0ff */
[----:B------:R-:W5:Y:S01]  /*5080*/  @!P0 LDG.E.128 R140, desc[UR6][R140.64] ;  /* 0x000000068c8c8981 */ /* 0x000f62000c1e1d00 */
[----:B------:R-:W-:Y:S07]  /*5090*/  @!P0 IMAD.X R43, R54, 0x1, R87, P2 ;  /* 0x00000001362b8824 */ /* 0x000fee00010e0657 */
[----:B------:R1:W3:Y:S01]  /*50a0*/  @!P0 LDG.E.128 R48, desc[UR6][R42.64] ;  /* 0x000000062a308981 */ /* 0x0002e2000c1e1d00 */
[C---:B--2---:R-:W-:Y:S01]  /*50b0*/  @!P0 LOP3.LUT R45, R60.reuse, 0xffff0000, RZ, 0xc0, !PT ;  /* 0xffff00003c2d8812 */ /* 0x044fe200078ec0ff */
        /* <DEDUP_REMOVED lines=30> */
[----:B------:R-:W-:Y:S01]  /*52a0*/  @!P0 LOP3.LUT R52, R51, 0xffff0000, RZ, 0xc0, !PT ;  /* 0xffff000033348812 */ /* 0x000fe200078ec0ff */
[----:B------:R-:W-:Y:S01]  /*52b0*/  @!P0 FFMA.FTZ R0, R43, R38, R0 ;  /* 0x000000262b008223 */ /* 0x000fe20000010000 */
[----:B------:R-:W-:Y:S01]  /*52c0*/  @!P0 LOP3.LUT R43, R61, 0xffff0000, RZ, 0xc0, !PT ;  /* 0xffff00003d2b8812 */ /* 0x000fe200078ec0ff */
[----:B------:R-:W-:Y:S01]  /*52d0*/  @!P1 FADD.FTZ R28, -R28, -RZ ;  /* 0x800000ff1c1c9221 */ /* 0x000fe20000010100 */
[----:B------:R-:W-:Y:S01]  /*52e0*/  @!P0 FMUL.FTZ R3, R33, R32 ;  /* 0x0000002021038220 */ /* 0x000fe20000410000 */
        /* <DEDUP_REMOVED lines=10> */
[----:B------:R-:W-:Y:S01]  /*5390*/  @!P0 SHF.L.U32 R50, R51, 0x10, RZ ;  /* 0x0000001033328819 */ /* 0x000fe200000006ff */
[----:B------:R-:W-:Y:S01]  /*53a0*/  @!P0 FMUL.FTZ R6, R31, R28 ;  /* 0x0000001c1f068220 */ /* 0x000fe20000410000 */
[----:B------:R-:W-:Y:S01]  /*53b0*/  @!P0 LOP3.LUT R51, R63, 0xffff0000, RZ, 0xc0, !PT ;  /* 0xffff00003f338812 */ /* 0x000fe200078ec0ff */
[----:B------:R-:W-:Y:S01]  /*53c0*/  @!P0 FFMA.FTZ R3, R44, R46, R3 ;  /* 0x0000002e2c038223 */ /* 0x000fe20000010003 */
        /* <DEDUP_REMOVED lines=15> */
.L_x_1797:
[----:B------:R-:W-:Y:S05]  /*54c0*/  BSYNC.RECONVERGENT B0 ;  /* 0x0000000000007941 */ /* 0x000fea0003800200 */
.L_x_1796:
[----:B------:R-:W-:Y:S04]  /*54d0*/  BSSY.RECONVERGENT B0, `(.L_x_1798) ;  /* 0x000005d000007945 */ /* 0x000fe80003800200 */
[----:B------:R-:W-:Y:S05]  /*54e0*/  @P5 BRA `(.L_x_1799) ;  /* 0x00000004006c5947 */ /* 0x000fea0003800000 */
[----:B------:R-:W-:Y:S01]  /*54f0*/  ISETP.GE.U32.AND P2, PT, R12, R21, PT ;  /* 0x000000150c00720c */ /* 0x000fe20003f46070 */
[----:B------:R-:W5:Y:S01]  /*5500*/  LDC.64 R140, c[0x0][0x4a8] ;  /* 0x00012a00ff8c7b82 */ /* 0x000f620000000a00 */
[----:B------:R-:W-:Y:S02]  /*5510*/  PLOP3.LUT P1, PT, PT, PT, PT, 0x80, 0x8 ;  /* 0x000000000008781c */ /* 0x000fe40003f2f070 */
[C---:B-----5:R-:W-:Y:S04]  /*5520*/  LEA R40, P0, R140.reuse, R22, 0x6 ;  /* 0x000000168c287211 */ /* 0x060fe800078030ff */
[----:B------:R-:W-:Y:S02]  /*5530*/  LEA.HI.X R41, R140, R23, R141, 0x6, P0 ;  /* 0x000000178c297211 */ /* 0x000fe400000f348d */
[----:B------:R-:W5:Y:S03]  /*5540*/  LDC.64 R140, c[0x0][0x3b8] ;  /* 0x0000ee00ff8c7b82 */ /* 0x000f660000000a00 */
[----:B--2-4-:R-:W2:Y:S01]  /*5550*/  LDG.E.128 R60, desc[UR6][R40.64] ;  /* 0x00000006283c7981 */ /* 0x014ea2000c1e1d00 */
[C---:B-----5:R-:W-:Y:S04]  /*5560*/  LEA R144, P0, R140.reuse, R138, 0x6 ;  /* 0x0000008a8c907211 */ /* 0x060fe800078030ff */
[----:B------:R-:W-:Y:S02]  /*5570*/  LEA.HI.X R145, R140, R139, R141, 0x6, P0 ;  /* 0x0000008b8c917211 */ /* 0x000fe400000f348d */
[----:B------:R-:W-:Y:S11]  /*5580*/  ISETP.GE.AND P0, PT, R12, R17, PT ;  /* 0x000000110c00720c */ /* 0x000ff60003f06270 */
[----:B------:R-:W-:Y:S02]  /*5590*/  @!UPT UIADD3 URZ, UPT, UPT, URZ, URZ, URZ ;  /* 0x000000fffffff290 */ /* 0x000fe4000fffe0ff */
[----:B------:R-:W-:Y:S01]  /*55a0*/  @!P0 SEL R143, R16, RZ, P2 ;  /* 0x000000ff108f8207 */ /* 0x000fe20001000000 */
[----:B------:R-:W-:Y:S01]  /*55b0*/  @!P0 IMAD.WIDE R42, R19, 0x2, R40 ;  /* 0x00000002132a8825 */ /* 0x000fe200078e0228 */
[----:B------:R-:W-:Y:S02]  /*55c0*/  @!P0 PLOP3.LUT P1, PT, P2, PT, PT, 0x80, 0x8 ;  /* 0x000000000008881c */ /* 0x000fe4000172f070 */
[----:B------:R-:W-:Y:S02]  /*55d0*/  @!P0 SEL R140, R127, RZ, P2 ;  /* 0x000000ff7f8c8207 */ /* 0x000fe40001000000 */
[----:B------:R-:W-:Y:S01]  /*55e0*/  @!P0 IADD3 R143, P2, PT, R108, R143, RZ ;  /* 0x0000008f6c8f8210 */ /* 0x000fe20007f5e0ff */
[----:B------:R-:W4:Y:S04]  /*55f0*/  @!P0 LDG.E.128 R24, desc[UR6][R42.64] ;  /* 0x000000062a188981 */ /* 0x000f28000c1e1d00 */
[----:B------:R-:W-:Y:S02]  /*5600*/  @!P0 IMAD.SHL.U32 R141, R143, 0x2, RZ ;  /* 0x000000028f8d8824 */ /* 0x000fe400078e00ff */
[----:B------:R-:W-:Y:S03]  /*5610*/  @!P0 IMAD.X R140, R99, 0x1, R140, P2 ;  /* 0x00000001638c8824 */ /* 0x000fe600010e068c */
[----:B------:R-:W-:Y:S02]  /*5620*/  @!P0 IADD3 R146, P2, PT, R141, R84, RZ ;  /* 0x000000548d928210 */ /* 0x000fe40007f5e0ff */
[----:B------:R-:W-:Y:S04]  /*5630*/  @!P0 SHF.L.U64.HI R140, R143, 0x1, R140 ;  /* 0x000000018f8c8819 */ /* 0x000fe8000001028c */
[C---:B------:R-:W-:Y:S02]  /*5640*/  @!P0 IADD3.X R147, PT, PT, R140.reuse, R85, RZ, P2, !PT ;  /* 0x000000558c938210 */ /* 0x040fe400017fe4ff */
[----:B------:R-:W-:Y:S05]  /*5650*/  @!P0 IADD3 R44, P2, PT, R141, R86, RZ ;  /* 0x000000568d2c8210 */ /* 0x000fea0007f5e0ff */
[----:B------:R-:W-:Y:S02]  /*5660*/  @!P0 IMAD.X R45, R140, 0x1, R87, P2 ;  /* 0x000000018c2d8824 */ /* 0x000fe400010e0657 */
[----:B------:R-:W5:Y:S08]  /*5670*/  @!P0 LDG.E.128 R140, desc[UR6][R146.64] ;  /* 0x00000006928c8981 */ /* 0x000f70000c1e1d00 */
[----:B------:R2:W3:Y:S02]  /*5680*/  @!P0 LDG.E.128 R52, desc[UR6][R44.64] ;  /* 0x000000062c348981 */ /* 0x0004e4000c1e1d00 */
[C---:B--2---:R-:W-:Y:S01]  /*5690*/  @!P0 SHF.L.U32 R45, R60.reuse, 0x10, RZ ;  /* 0x000000103c2d8819 */ /* 0x044fe200000006ff */
[----:B------:R-:W-:Y:S01]  /*56a0*/  @!P0 IMAD.U32 R46, R61, 0x10000, RZ ;  /* 0x000100003d2e8824 */ /* 0x000fe200078e00ff */
[----:B------:R-:W-:Y:S02]  /*56b0*/  @!P0 LOP3.LUT R47, R60, 0xffff0000, RZ, 0xc0, !PT ;  /* 0xffff00003c2f8812 */ /* 0x000fe400078ec0ff */
[C---:B----4-:R-:W-:Y:S01]  /*56c0*/  @!P0 SHF.L.U32 R39, R24.reuse, 0x10, RZ ;  /* 0x0000001018278819 */ /* 0x050fe200000006ff */
[C---:B-1----:R-:W-:Y:S01]  /*56d0*/  @!P0 IMAD.U32 R33, R25.reuse, 0x10000, RZ ;  /* 0x0001000019218824 */ /* 0x042fe200078e00ff */
        /* <DEDUP_REMOVED lines=19> */
[----:B------:R-:W-:Y:S01]  /*5810*/  @!P0 IMAD.U32 R20, R143, 0x10000, RZ ;  /* 0x000100008f148824 */ /* 0x000fe200078e00ff */
[----:B------:R-:W-:Y:S01]  /*5820*/  @!P0 LOP3.LUT R51, R54, 0xffff0000, RZ, 0xc0, !PT ;  /* 0xffff000036338812 */ /* 0x000fe200078ec0ff */
[----:B------:R-:W-:Y:S01]  /*5830*/  @!P1 FADD.FTZ R32, -R32, -RZ ;  /* 0x800000ff20209221 */ /* 0x000fe20000010100 */
[----:B------:R-:W-:Y:S01]  /*5840*/  @!P0 SHF.L.U32 R52, R55, 0x10, RZ ;  /* 0x0000001037348819 */ /* 0x000fe200000006ff */
[----:B------:R-:W-:Y:S01]  /*5850*/  @!P0 FMUL.FTZ R2, R37, R34 ;  /* 0x0000002225028220 */ /* 0x000fe20000410000 */
[----:B------:R-:W-:Y:S01]  /*5860*/  @!P1 FADD.FTZ R30, -R30, -RZ ;  /* 0x800000ff1e1e9221 */ /* 0x000fe20000010100 */
[----:B------:R-:W-:Y:S01]  /*5870*/  @!P1 FADD.FTZ R29, -R29, -RZ ;  /* 0x800000ff1d1d9221 */ /* 0x000fe20000010100 */
[----:B------:R-:W-:Y:S01]  /*5880*/  @!P0 FFMA.FTZ R0, R45, R38, R0 ;  /* 0x000000262d008223 */ /* 0x000fe20000010000 */
[----:B------:R-:W-:Y:S01]  /*5890*/  @!P0 LOP3.LUT R45, R61, 0xffff0000, RZ, 0xc0, !PT ;  /* 0xffff00003d2d8812 */ /* 0x000fe200078ec0ff */
[----:B------:R-:W-:Y:S01]  /*58a0*/  @!P1 FADD.FTZ R28, -R28, -RZ ;  /* 0x800000ff1c1c9221 */ /* 0x000fe20000010100 */
[----:B------:R-:W-:Y:S01]  /*58b0*/  @!P0 IMAD.U32 R48, R53, 0x10000, RZ ;  /* 0x0001000035308824 */ /* 0x000fe200078e00ff */
[----:B------:R-:W-:Y:S01]  /*58c0*/  @!P0 LOP3.LUT R53, R63, 0xffff0000, RZ, 0xc0, !PT ;  /* 0xffff00003f358812 */ /* 0x000fe200078ec0ff */
        /* <DEDUP_REMOVED lines=12> */
[----:B------:R-:W-:Y:S01]  /*5990*/  @!P0 FMUL.FTZ R6, R31, R28 ;  /* 0x0000001c1f068220 */ /* 0x000fe20000410000 */
        /* <DEDUP_REMOVED lines=16> */
.L_x_1799:
[----:B------:R-:W-:Y:S05]  /*5aa0*/  BSYNC.RECONVERGENT B0 ;  /* 0x0000000000007941 */ /* 0x000fea0003800200 */
.L_x_1798:
[----:B------:R-:W-:Y:S04]  /*5ab0*/  BSSY.RECONVERGENT B0, `(.L_x_1800) ;  /* 0x000005d000007945 */ /* 0x000fe80003800200 */
[----:B------:R-:W-:Y:S05]  /*5ac0*/  @P6 BRA `(.L_x_1801) ;  /* 0x00000004006c6947 */ /* 0x000fea0003800000 */
[----:B------:R-:W-:Y:S01]  /*5ad0*/  ISETP.GE.U32.AND P2, PT, R12, R21, PT ;  /* 0x000000150c00720c */ /* 0x000fe20003f46070 */
[----:B------:R-:W5:Y:S01]  /*5ae0*/  LDC.64 R142, c[0x0][0x4a8] ;  /* 0x00012a00ff8e7b82 */ /* 0x000f620000000a00 */
[----:B------:R-:W-:Y:S07]  /*5af0*/  PLOP3.LUT P1, PT, PT, PT, PT, 0x80, 0x8 ;  /* 0x000000000008781c */ /* 0x000fee0003f2f070 */
[----:B------:R-:W1:Y:S01]  /*5b00*/  LDC.64 R140, c[0x0][0x3b8] ;  /* 0x0000ee00ff8c7b82 */ /* 0x000e620000000a00 */
[C---:B-----5:R-:W-:Y:S04]  /*5b10*/  LEA R40, P0, R142.reuse, R22, 0x7 ;  /* 0x000000168e287211 */ /* 0x060fe800078038ff */
[----:B------:R-:W-:Y:S02]  /*5b20*/  LEA.HI.X R41, R142, R23, R143, 0x7, P0 ;  /* 0x000000178e297211 */ /* 0x000fe400000f3c8f */
[C---:B-1----:R-:W-:Y:S03]  /*5b30*/  LEA R144, P0, R140.reuse, R138, 0x7 ;  /* 0x0000008a8c907211 */ /* 0x042fe600078038ff */
[----:B--2-4-:R-:W2:Y:S01]  /*5b40*/  LDG.E.128 R60, desc[UR6][R40.64] ;  /* 0x00000006283c7981 */ /* 0x014ea2000c1e1d00 */
        /* <DEDUP_REMOVED lines=83> */
.L_x_1801:
[----:B------:R-:W-:Y:S05]  /*6080*/  BSYNC.RECONVERGENT B0 ;  /* 0x0000000000007941 */ /* 0x000fea0003800200 */
.L_x_1800:
[----:B------:R-:W-:Y:S04]  /*6090*/  BSSY.RECONVERGENT B0, `(.L_x_1802) ;  /* 0x000005e000007945 */ /* 0x000fe80003800200 */
[----:B------:R-:W-:Y:S05]  /*60a0*/  @P3 BRA `(.L_x_1803) ;  /* 0x0000000400703947 */ /* 0x000fea0003800000 */
[C---:B------:R-:W-:Y:S02]  /*60b0*/  ISETP.GE.AND P0, PT, R12.reuse, R17, PT ;  /* 0x000000110c00720c */ /* 0x040fe40003f06270 */
[----:B------:R-:W-:Y:S02]  /*60c0*/  ISETP.GE.U32.AND P2, PT, R12, R21, PT ;  /* 0x000000150c00720c */ /* 0x000fe40003f46070 */
[----:B------:R-:W-:Y:S09]  /*60d0*/  PLOP3.LUT P1, PT, PT, PT, PT, 0x80, 0x8 ;  /* 0x000000000008781c */ /* 0x000ff20003f2f070 */
[----:B-12-4-:R-:W-:Y:S02]  /*60e0*/  @!P0 SEL R62, R16, RZ, P2 ;  /* 0x000000ff103e8207 */ /* 0x016fe40001000000 */
[----:B------:R-:W-:Y:S02]  /*60f0*/  @!P0 PLOP3.LUT P1, PT, P2, PT, PT, 0x80, 0x8 ;  /* 0x000000000008881c */ /* 0x000fe4000172f070 */
[----:B------:R-:W-:Y:S02]  /*6100*/  @!P0 SEL R60, R127, RZ, P2 ;  /* 0x000000ff7f3c8207 */ /* 0x000fe40001000000 */
[----:B------:R-:W-:Y:S05]  /*6110*/  @!P0 IADD3 R63, P2, PT, R107, R62, RZ ;  /* 0x0000003e6b3f8210 */ /* 0x000fea0007f5e0ff */
[----:B------:R-:W-:Y:S02]  /*6120*/  @!P0 IMAD.SHL.U32 R61, R63, 0x2, RZ ;  /* 0x000000023f3d8824 */ /* 0x000fe400078e00ff */
[----:B------:R-:W-:Y:S03]  /*6130*/  @!P0 IMAD.X R60, R97, 0x1, R60, P2 ;  /* 0x00000001613c8824 */ /* 0x000fe600010e063c */
[----:B------:R-:W-:Y:S02]  /*6140*/  @!P0 IADD3 R62, P2, PT, R61, R84, RZ ;  /* 0x000000543d3e8210 */ /* 0x000fe40007f5e0ff */
[----:B------:R-:W-:Y:S04]  /*6150*/  @!P0 SHF.L.U64.HI R60, R63, 0x1, R60 ;  /* 0x000000013f3c8819 */ /* 0x000fe8000001023c */
[C---:B------:R-:W-:Y:S02]  /*6160*/  @!P0 IADD3.X R63, PT, PT, R60.reuse, R85, RZ, P2, !PT ;  /* 0x000000553c3f8210 */ /* 0x040fe400017fe4ff */
[----:B------:R-:W-:Y:S05]  /*6170*/  @!P0 IADD3 R42, P2, PT, R61, R86, RZ ;  /* 0x000000563d2a8210 */ /* 0x000fea0007f5e0ff */
[----:B------:R-:W-:Y:S02]  /*6180*/  @!P0 IMAD.X R43, R60, 0x1, R87, P2 ;  /* 0x000000013c2b8824 */ /* 0x000fe400010e0657 */
[----:B------:R-:W1:Y:S03]  /*6190*/  LDC.64 R60, c[0x0][0x4a8] ;  /* 0x00012a00ff3c7b82 */ /* 0x000e660000000a00 */
[----:B------:R-:W2:Y:S02]  /*61a0*/  @!P0 LDG.E.128 R48, desc[UR6][R42.64] ;  /* 0x000000062a308981 */ /* 0x000ea4000c1e1d00 */
[----:B--2---:R-:W-:Y:S01]  /*61b0*/  @!P0 LOP3.LUT R38, R48, 0xffff0000, RZ, 0xc0, !PT ;  /* 0xffff000030268812 */ /* 0x004fe200078ec0ff */
[----:B-1----:R-:W-:Y:S01]  /*61c0*/  IMAD.WIDE.U32 R40, R60, 0xc0, R22 ;  /* 0x000000c03c287825 */ /* 0x002fe200078e0016 */
[C---:B------:R-:W-:Y:S02]  /*61d0*/  @!P0 SHF.L.U32 R42, R49.reuse, 0x10, RZ ;  /* 0x00000010312a8819 */ /* 0x040fe400000006ff */
[----:B------:R-:W-:Y:S01]  /*61e0*/  @!P0 LOP3.LUT R44, R49, 0xffff0000, RZ, 0xc0, !PT ;  /* 0xffff0000312c8812 */ /* 0x000fe200078ec0ff */
[----:B------:R-:W-:Y:S01]  /*61f0*/  IMAD R61, R61, 0xc0, RZ ;  /* 0x000000c03d3d7824 */ /* 0x000fe200078e02ff */
[----:B------:R-:W-:Y:S01]  /*6200*/  @!P0 SHF.L.U32 R46, R50, 0x10, RZ ;  /* 0x00000010322e8819 */ /* 0x000fe200000006ff */
[----:B------:R-:W-:Y:S01]  /*6210*/  @!P0 IMAD.U32 R36, R48, 0x10000, RZ ;  /* 0x0001000030248824 */ /* 0x000fe200078e00ff */
[----:B------:R-:W-:Y:S01]  /*6220*/  @!P0 LOP3.LUT R47, R50, 0xffff0000, RZ, 0xc0, !PT ;  /* 0xffff0000322f8812 */ /* 0x000fe200078ec0ff */
[----:B------:R-:W-:Y:S01]  /*6230*/  @!P0 IMAD.U32 R48, R51, 0x10000, RZ ;  /* 0x0001000033308824 */ /* 0x000fe200078e00ff */
[----:B------:R-:W-:Y:S02]  /*6240*/  IADD3 R41, PT, PT, R61, R41, RZ ;  /* 0x000000293d297210 */ /* 0x000fe40007ffe0ff */
[----:B------:R-:W-:Y:S01]  /*6250*/  @!P0 LOP3.LUT R49, R51, 0xffff0000, RZ, 0xc0, !PT ;  /* 0xffff000033318812 */ /* 0x000fe200078ec0ff */
[----:B------:R-:W2:Y:S01]  /*6260*/  @!P0 LDG.E.128 R60, desc[UR6][R62.64] ;  /* 0x000000063e3c8981 */ /* 0x000ea2000c1e1d00 */
[----:B------:R-:W-:Y:S07]  /*6270*/  @!P0 IMAD.WIDE R26, R19, 0x2, R40 ;  /* 0x00000002131a8825 */ /* 0x000fee00078e0228 */
[----:B------:R-:W4:Y:S08]  /*6280*/  @!P0 LDG.E.128 R24, desc[UR6][R26.64] ;  /* 0x000000061a188981 */ /* 0x000f30000c1e1d00 */
[----:B------:R-:W5:Y:S01]  /*6290*/  LDG.E.128 R52, desc[UR6][R40.64] ;  /* 0x0000000628347981 */ /* 0x000f62000c1e1d00 */
[C---:B--2---:R-:W-:Y:S01]  /*62a0*/  @!P0 LOP3.LUT R37, R60.reuse, 0xffff0000, RZ, 0xc0, !PT ;  /* 0xffff00003c258812 */ /* 0x044fe200078ec0ff */
[----:B------:R-:W-:Y:S01]  /*62b0*/  @!P0 IMAD.U32 R39, R60, 0x10000, RZ ;  /* 0x000100003c278824 */ /* 0x000fe200078e00ff */
[----:B------:R-:W-:Y:S01]  /*62c0*/  @!P0 LOP3.LUT R35, R61, 0xffff0000, RZ, 0xc0, !PT ;  /* 0xffff00003d238812 */ /* 0x000fe200078ec0ff */
[C---:B------:R-:W-:Y:S01]  /*62d0*/  @!P0 IMAD.U32 R33, R62.reuse, 0x10000, RZ ;  /* 0x000100003e218824 */ /* 0x040fe200078e00ff */
[----:B------:R-:W-:Y:S01]  /*62e0*/  @!P0 LOP3.LUT R31, R62, 0xffff0000, RZ, 0xc0, !PT ;  /* 0xffff00003e1f8812 */ /* 0x000fe200078ec0ff */
[----:B------:R-:W-:Y:S01]  /*62f0*/  @!P1 FADD.FTZ R39, -R39, -RZ ;  /* 0x800000ff27279221 */ /* 0x000fe20000010100 */
[----:B------:R-:W-:Y:S01]  /*6300*/  @!P0 LOP3.LUT R20, R63, 0xffff0000, RZ, 0xc0, !PT ;  /* 0xffff00003f148812 */ /* 0x000fe200078ec0ff */
[----:B------:R-:W-:Y:S01]  /*6310*/  @!P1 FADD.FTZ R37, -R37, -RZ ;  /* 0x800000ff25259221 */ /* 0x000fe20000010100 */
[C---:B----4-:R-:W-:Y:S01]  /*6320*/  @!P0 LOP3.LUT R32, R24.reuse, 0xffff0000, RZ, 0xc0, !PT ;  /* 0xffff000018208812 */ /* 0x050fe200078ec0ff */
[----:B------:R-:W-:Y:S01]  /*6330*/  @!P0 IMAD.U32 R34, R24, 0x10000, RZ ;  /* 0x0001000018228824 */ /* 0x000fe200078e00ff */
[C---:B------:R-:W-:Y:S01]  /*6340*/  @!P0 LOP3.LUT R24, R26.reuse, 0xffff0000, RZ, 0xc0, !PT ;  /* 0xffff00001a188812 */ /* 0x040fe200078ec0ff */
[----:B------:R-:W-:Y:S01]  /*6350*/  @!P0 IMAD.U32 R28, R26, 0x10000, RZ ;  /* 0x000100001a1c8824 */ /* 0x000fe200078e00ff */
[----:B------:R-:W-:Y:S01]  /*6360*/  @!P0 SHF.L.U32 R26, R61, 0x10, RZ ;  /* 0x000000103d1a8819 */ /* 0x000fe200000006ff */
[----:B------:R-:W-:Y:S01]  /*6370*/  @!P0 FMUL.FTZ R0, R34, R39 ;  /* 0x0000002722008220 */ /* 0x000fe20000410000 */
[C---:B------:R-:W-:Y:S01]  /*6380*/  @!P0 SHF.L.U32 R29, R25.reuse, 0x10, RZ ;  /* 0x00000010191d8819 */ /* 0x040fe200000006ff */
[----:B------:R-:W1:Y:S01]  /*6390*/  LDC.64 R60, c[0x0][0x3b8] ;  /* 0x0000ee00ff3c7b82 */ /* 0x000e620000000a00 */
[----:B------:R-:W-:Y:S01]  /*63a0*/  @!P0 LOP3.LUT R30, R25, 0xffff0000, RZ, 0xc0, !PT ;  /* 0xffff0000191e8812 */ /* 0x000fe200078ec0ff */
[----:B-----5:R-:W-:Y:S01]  /*63b0*/  @!P0 IMAD.U32 R43, R52, 0x10000, RZ ;  /* 0x00010000342b8824 */ /* 0x020fe200078e00ff */
[----:B------:R-:W-:Y:S01]  /*63c0*/  @!P0 SHF.L.U32 R25, R63, 0x10, RZ ;  /* 0x000000103f198819 */ /* 0x000fe200000006ff */
[----:B------:R-:W-:Y:S01]  /*63d0*/  @!P1 FADD.FTZ R26, -R26, -RZ ;  /* 0x800000ff1a1a9221 */ /* 0x000fe20000010100 */
[----:B------:R-:W-:Y:S01]  /*63e0*/  @!P0 LOP3.LUT R45, R52, 0xffff0000, RZ, 0xc0, !PT ;  /* 0xffff0000342d8812 */ /* 0x000fe200078ec0ff */
[----:B------:R-:W-:Y:S01]  /*63f0*/  @!P1 FADD.FTZ R35, -R35, -RZ ;  /* 0x800000ff23239221 */ /* 0x000fe20000010100 */
[----:B------:R-:W-:Y:S01]  /*6400*/  @!P0 SHF.L.U32 R18, R27, 0x10, RZ ;  /* 0x000000101b128819 */ /* 0x000fe200000006ff */
[----:B------:R-:W-:Y:S01]  /*6410*/  @!P0 FFMA.FTZ R0, R43, R36, R0 ;  /* 0x000000242b008223 */ /* 0x000fe20000010000 */
[C---:B------:R-:W-:Y:S01]  /*6420*/  @!P0 SHF.L.U32 R36, R53.reuse, 0x10, RZ ;  /* 0x0000001035248819 */ /* 0x040fe200000006ff */
[----:B------:R-:W-:Y:S01]  /*6430*/  @!P0 FMUL.FTZ R2, R32, R37 ;  /* 0x0000002520028220 */ /* 0x000fe20000410000 */
[----:B------:R-:W-:Y:S01]  /*6440*/  @!P0 LOP3.LUT R43, R53, 0xffff0000, RZ, 0xc0, !PT ;  /* 0xffff0000352b8812 */ /* 0x000fe200078ec0ff */
[----:B------:R-:W-:Y:S01]  /*6450*/  @!P0 FMUL.FTZ R3, R29, R26 ;  /* 0x0000001a1d038220 */ /* 0x000fe20000410000 */
[----:B------:R-:W-:Y:S01]  /*6460*/  @!P0 LOP3.LUT R27, R27, 0xffff0000, RZ, 0xc0, !PT ;  /* 0xffff00001b1b8812 */ /* 0x000fe200078ec0ff */
[----:B------:R-:W-:Y:S01]  /*6470*/  @!P1 FADD.FTZ R33, -R33, -RZ ;  /* 0x800000ff21219221 */ /* 0x000fe20000010100 */
[----:B------:R-:W-:Y:S01]  /*6480*/  @!P0 FMUL.FTZ R4, R30, R35 ;  /* 0x000000231e048220 */ /* 0x000fe20000410000 */
        /* <DEDUP_REMOVED lines=30> */
.L_x_1803:
[----:B------:R-:W-:Y:S05]  /*6670*/  BSYNC.RECONVERGENT B0 ;  /* 0x0000000000007941 */ /* 0x000fea0003800200 */
.L_x_1802:
[----:B------:R-:W-:Y:S01]  /*6680*/  ISETP.NE.AND P0, PT, R125, RZ, PT ;  /* 0x000000ff7d00720c */ /* 0x000fe20003f05270 */
[----:B------:R-:W-:Y:S11]  /*6690*/  BSSY.RECONVERGENT B0, `(.L_x_1804) ;  /* 0x000005d000007945 */ /* 0x000ff60003800200 */
[----:B------:R-:W-:Y:S01]  /*66a0*/  @!UPT UIADD3 URZ, UPT, UPT, URZ, URZ, URZ ;  /* 0x000000fffffff290 */ /* 0x000fe2000fffe0ff */
[----:B------:R-:W-:Y:S05]  /*66b0*/  @P0 BRA `(.L_x_1805) ;  /* 0x0000000400680947 */ /* 0x000fea0003800000 */
[C---:B------:R-:W-:Y:S01]  /*66c0*/  ISETP.GE.AND P0, PT, R12.reuse, R17, PT ;  /* 0x000000110c00720c */ /* 0x040fe20003f06270 */
[----:B-12-4-:R-:W1:Y:S01]  /*66d0*/  LDC.64 R60, c[0x0][0x4a8] ;  /* 0x00012a00ff3c7b82 */ /* 0x016e620000000a00 */
[----:B------:R-:W-:Y:S11]  /*66e0*/  ISETP.GE.U32.AND P2, PT, R12, R21, PT ;  /* 0x000000150c00720c */ /* 0x000ff60003f46070 */
[----:B------:R-:W-:Y:S02]  /*66f0*/  @!P0 SEL R62, R16, RZ, P2 ;  /* 0x000000ff103e8207 */ /* 0x000fe40001000000 */
[----:B------:R-:W-:Y:S02]  /*6700*/  @!P0 SEL R125, R127, RZ, P2 ;  /* 0x000000ff7f7d8207 */ /* 0x000fe40001000000 */
[----:B------:R-:W-:Y:S05]  /*6710*/  @!P0 IADD3 R63, P1, PT, R111, R62, RZ ;  /* 0x0000003e6f3f8210 */ /* 0x000fea0007f3e0ff */
[----:B------:R-:W-:Y:S02]  /*6720*/  @!P0 IMAD.X R140, R96, 0x1, R125, P1 ;  /* 0x00000001608c8824 */ /* 0x000fe400008e067d */
[C---:B------:R-:W-:Y:S03]  /*6730*/  @!P0 IMAD.SHL.U32 R125, R63.reuse, 0x2, RZ ;  /* 0x000000023f7d8824 */ /* 0x040fe600078e00ff */
[----:B------:R-:W-:Y:S02]  /*6740*/  @!P0 SHF.L.U64.HI R140, R63, 0x1, R140 ;  /* 0x000000013f8c8819 */ /* 0x000fe4000001028c */
[C---:B------:R-:W-:Y:S04]  /*6750*/  @!P0 IADD3 R142, P1, PT, R125.reuse, R84, RZ ;  /* 0x000000547d8e8210 */ /* 0x040fe80007f3e0ff */
[----:B------:R-:W-:Y:S02]  /*6760*/  @!P0 IADD3.X R143, PT, PT, R140, R85, RZ, P1, !PT ;  /* 0x000000558c8f8210 */ /* 0x000fe40000ffe4ff */
[C---:B-1----:R-:W-:Y:S04]  /*6770*/  LEA R38, P1, R60.reuse, R22, 0x8 ;  /* 0x000000163c267211 */ /* 0x042fe800078240ff */
[----:B------:R-:W-:Y:S02]  /*6780*/  LEA.HI.X R39, R60, R23, R61, 0x8, P1 ;  /* 0x000000173c277211 */ /* 0x000fe400008f443d */
[----:B------:R-:W-:Y:S01]  /*6790*/  @!P0 IADD3 R40, P1, PT, R125, R86, RZ ;  /* 0x000000567d288210 */ /* 0x000fe20007f3e0ff */
[----:B------:R-:W2:Y:S01]  /*67a0*/  @!P0 LDG.E.128 R60, desc[UR6][R142.64] ;  /* 0x000000068e3c8981 */ /* 0x000ea2000c1e1d00 */
[----:B------:R-:W-:Y:S04]  /*67b0*/  @!P0 IMAD.WIDE R24, R19, 0x2, R38 ;  /* 0x0000000213188825 */ /* 0x000fe800078e0226 */
[----:B------:R-:W-:Y:S01]  /*67c0*/  @!P0 IMAD.X R41, R140, 0x1, R87, P1 ;  /* 0x000000018c298824 */ /* 0x000fe200008e0657 */
[----:B------:R-:W-:Y:S02]  /*67d0*/  PLOP3.LUT P1, PT, PT, PT, PT, 0x80, 0x8 ;  /* 0x000000000008781c */ /* 0x000fe40003f2f070 */
[----:B------:R-:W4:Y:S01]  /*67e0*/  @!P0 LDG.E.128 R24, desc[UR6][R24.64] ;  /* 0x0000000618188981 */ /* 0x000f22000c1e1d00 */
[----:B------:R-:W-:Y:S07]  /*67f0*/  @!P0 PLOP3.LUT P1, PT, P2, PT, PT, 0x80, 0x8 ;  /* 0x000000000008881c */ /* 0x000fee000172f070 */
[----:B------:R4:W5:Y:S08]  /*6800*/  LDG.E.128 R52, desc[UR6][R38.64] ;  /* 0x0000000626347981 */ /* 0x000970000c1e1d00 */
[----:B------:R5:W3:Y:S01]  /*6810*/  @!P0 LDG.E.128 R48, desc[UR6][R40.64] ;  /* 0x0000000628308981 */ /* 0x000ae2000c1e1d00 */
[C---:B--2---:R-:W-:Y:S01]  /*6820*/  @!P0 LOP3.LUT R34, R60.reuse, 0xffff0000, RZ, 0xc0, !PT ;  /* 0xffff00003c228812 */ /* 0x044fe200078ec0ff */
[----:B------:R-:W-:Y:S01]  /*6830*/  @!P0 IMAD.U32 R36, R60, 0x10000, RZ ;  /* 0x000100003c248824 */ /* 0x000fe200078e00ff */
[C---:B------:R-:W-:Y:S01]  /*6840*/  @!P0 SHF.L.U32 R32, R61.reuse, 0x10, RZ ;  /* 0x000000103d208819 */ /* 0x040fe200000006ff */
[----:B------:R-:W-:Y:S01]  /*6850*/  @!P0 IMAD.U32 R29, R62, 0x10000, RZ ;  /* 0x000100003e1d8824 */ /* 0x000fe200078e00ff */
[----:B------:R-:W-:Y:S01]  /*6860*/  @!P0 LOP3.LUT R30, R61, 0xffff0000, RZ, 0xc0, !PT ;  /* 0xffff00003d1e8812 */ /* 0x000fe200078ec0ff */
[----:B------:R-:W-:Y:S01]  /*6870*/  @!P1 FADD.FTZ R36, -R36, -RZ ;  /* 0x800000ff24249221 */ /* 0x000fe20000010100 */
[----:B------:R-:W-:Y:S01]  /*6880*/  @!P0 LOP3.LUT R28, R62, 0xffff0000, RZ, 0xc0, !PT ;  /* 0xffff00003e1c8812 */ /* 0x000fe200078ec0ff */
[----:B------:R-:W1:Y:S01]  /*6890*/  LDC.64 R60, c[0x0][0x3b8] ;  /* 0x0000ee00ff3c7b82 */ /* 0x000e620000000a00 */
[----:B----4-:R-:W-:Y:S01]  /*68a0*/  @!P0 SHF.L.U32 R39, R24, 0x10, RZ ;  /* 0x0000001018278819 */ /* 0x010fe200000006ff */
[----:B------:R-:W-:Y:S01]  /*68b0*/  @!P1 FADD.FTZ R34, -R34, -RZ ;  /* 0x800000ff22229221 */ /* 0x000fe20000010100 */
[----:B------:R-:W-:Y:S01]  /*68c0*/  @!P0 LOP3.LUT R37, R24, 0xffff0000, RZ, 0xc0, !PT ;  /* 0xffff000018258812 */ /* 0x000fe200078ec0ff */
[----:B------:R-:W-:Y:S01]  /*68d0*/  @!P1 FADD.FTZ R32, -R32, -RZ ;  /* 0x800000ff20209221 */ /* 0x000fe20000010100 */
[----:B------:R-:W-:Y:S01]  /*68e0*/  @!P0 LOP3.LUT R35, R25, 0xffff0000, RZ, 0xc0, !PT ;  /* 0xffff000019238812 */ /* 0x000fe200078ec0ff */
[----:B------:R-:W-:Y:S01]  /*68f0*/  @!P1 FADD.FTZ R30, -R30, -RZ ;  /* 0x800000ff1e1e9221 */ /* 0x000fe20000010100 */
[----:B------:R-:W-:Y:S01]  /*6900*/  @!P0 LOP3.LUT R18, R63, 0xffff0000, RZ, 0xc0, !PT ;  /* 0xffff00003f128812 */ /* 0x000fe200078ec0ff */
[----:B------:R-:W-:Y:S01]  /*6910*/  @!P1 FADD.FTZ R29, -R29, -RZ ;  /* 0x800000ff1d1d9221 */ /* 0x000fe20000010100 */
[C---:B-----5:R-:W-:Y:S01]  /*6920*/  @!P0 SHF.L.U32 R41, R52.reuse, 0x10, RZ ;  /* 0x0000001034298819 */ /* 0x060fe200000006ff */
[----:B------:R-:W-:Y:S01]  /*6930*/  @!P0 FMUL.FTZ R0, R39, R36 ;  /* 0x0000002427008220 */ /* 0x000fe20000410000 */
[----:B------:R-:W-:Y:S01]  /*6940*/  @!P0 LOP3.LUT R43, R52, 0xffff0000, RZ, 0xc0, !PT ;  /* 0xffff0000342b8812 */ /* 0x000fe200078ec0ff */
[----:B------:R-:W-:Y:S01]  /*6950*/  @!P0 IMAD.U32 R33, R25, 0x10000, RZ ;  /* 0x0001000019218824 */ /* 0x000fe200078e00ff */
[----:B------:R-:W-:Y:S01]  /*6960*/  @!P0 LOP3.LUT R31, R26, 0xffff0000, RZ, 0xc0, !PT ;  /* 0xffff00001a1f8812 */ /* 0x000fe200078ec0ff */
[----:B------:R-:W-:Y:S01]  /*6970*/  @!P0 IMAD.U32 R44, R53, 0x10000, RZ ;  /* 0x00010000352c8824 */ /* 0x000fe200078e00ff */
[----:B------:R-:W-:Y:S01]  /*6980*/  @!P0 SHF.L.U32 R25, R27, 0x10, RZ ;  /* 0x000000101b198819 */ /* 0x000fe200000006ff */
[----:B------:R-:W-:Y:S01]  /*6990*/  @!P1 FADD.FTZ R28, -R28, -RZ ;  /* 0x800000ff1c1c9221 */ /* 0x000fe20000010100 */
[C---:B---3--:R-:W-:Y:S01]  /*69a0*/  @!P0 LOP3.LUT R42, R48.reuse, 0xffff0000, RZ, 0xc0, !PT ;  /* 0xffff0000302a8812 */ /* 0x048fe200078ec0ff */
[----:B------:R-:W-:Y:S01]  /*69b0*/  @!P0 IMAD.U32 R40, R48, 0x10000, RZ ;  /* 0x0001000030288824 */ /* 0x000fe200078e00ff */
[----:B------:R-:W-:Y:S01]  /*69c0*/  @!P0 LOP3.LUT R46, R49, 0xffff0000, RZ, 0xc0, !PT ;  /* 0xffff0000312e8812 */ /* 0x000fe200078ec0ff */
[----:B------:R-:W-:Y:S01]  /*69d0*/  @!P0 IMAD.U32 R20, R63, 0x10000, RZ ;  /* 0x000100003f148824 */ /* 0x000fe200078e00ff */
[----:B------:R-:W-:Y:S01]  /*69e0*/  @!P0 LOP3.LUT R27, R27, 0xffff0000, RZ, 0xc0, !PT ;  /* 0xffff00001b1b8812 */ /* 0x000fe200078ec0ff */
[----:B------:R-:W-:Y:S01]  /*69f0*/  @!P0 FFMA.FTZ R0, R41, R40, R0 ;  /* 0x0000002829008223 */ /* 0x000fe20000010000 */
[----:B------:R-:W-:Y:S01]  /*6a00*/  @!P0 LOP3.LUT R41, R53, 0xffff0000, RZ, 0xc0, !PT ;  /* 0xffff000035298812 */ /* 0x000fe200078ec0ff */
[----:B------:R-:W-:Y:S01]  /*6a10*/  @!P0 FMUL.FTZ R2, R37, R34 ;  /* 0x0000002225028220 */ /* 0x000fe20000410000 */
[----:B------:R-:W-:Y:S01]  /*6a20*/  @!P0 LOP3.LUT R48, R50, 0xffff0000, RZ, 0xc0, !PT ;  /* 0xffff000032308812 */ /* 0x000fe200078ec0ff */
[----:B------:R-:W-:Y:S01]  /*6a30*/  @!P0 FMUL.FTZ R3, R33, R32 ;  /* 0x0000002021038220 */ /* 0x000fe20000410000 */
[----:B------:R-:W-:Y:S01]  /*6a40*/  @!P0 IMAD.U32 R45, R49, 0x10000, RZ ;  /* 0x00010000312d8824 */ /* 0x000fe200078e00ff */
[----:B------:R-:W-:Y:S01]  /*6a50*/  @!P0 SHF.L.U32 R49, R51, 0x10, RZ ;  /* 0x0000001033318819 */ /* 0x000fe200000006ff */
[----:B------:R-:W-:Y:S02]  /*6a60*/  @!P0 IMAD.U32 R24, R26, 0x10000, RZ ;  /* 0x000100001a188824 */ /* 0x000fe400078e00ff */
        /* <DEDUP_REMOVED lines=31> */
.L_x_1805:
[----:B------:R-:W-:Y:S05]  /*6c60*/  BSYNC.RECONVERGENT B0 ;  /* 0x0000000000007941 */ /* 0x000fea0003800200 */
.L_x_1804:
[----:B------:R-:W-:Y:S04]  /*6c70*/  BSSY.RECONVERGENT B0, `(.L_x_1806) ;  /* 0x000005e000007945 */ /* 0x000fe80003800200 */
[----:B------:R-:W-:Y:S05]  /*6c80*/  @P4 BRA `(.L_x_1807) ;  /* 0x0000000400704947 */ /* 0x000fea0003800000 */
[C---:B------:R-:W-:Y:S01]  /*6c90*/  ISETP.GE.AND P0, PT, R12.reuse, R17, PT ;  /* 0x000000110c00720c */ /* 0x040fe20003f06270 */
[----:B-12-4-:R-:W1:Y:S01]  /*6ca0*/  LDC.64 R60, c[0x0][0x4a8] ;  /* 0x00012a00ff3c7b82 */ /* 0x016e620000000a00 */
[----:B------:R-:W-:Y:S11]  /*6cb0*/  ISETP.GE.U32.AND P2, PT, R12, R21, PT ;  /* 0x000000150c00720c */ /* 0x000ff60003f46070 */
        /* <DEDUP_REMOVED lines=8> */
[----:B------:R-:W2:Y:S01]  /*6d40*/  LDG.E.128 R52, desc[UR6][R36.64] ;  /* 0x0000000624347981 */ /* 0x000ea2000c1e1d00 */
        /* <DEDUP_REMOVED lines=10> */
[----:B------:R1:W3:Y:S01]  /*6df0*/  @!P0 LDG.E.128 R48, desc[UR6][R40.64] ;  /* 0x0000000628308981 */ /* 0x0002e2000c1e1d00 */
[C---:B--2---:R-:W-:Y:S01]  /*6e00*/  @!P0 LOP3.LUT R43, R52.reuse, 0xffff0000, RZ, 0xc0, !PT ;  /* 0xffff0000342b8812 */ /* 0x044fe200078ec0ff */
[----:B-1----:R-:W-:Y:S01]  /*6e10*/  @!P0 IMAD.U32 R41, R52, 0x10000, RZ ;  /* 0x0001000034298824 */ /* 0x002fe200078e00ff */
[C---:B----4-:R-:W-:Y:S01]  /*6e20*/  @!P0 LOP3.LUT R32, R24.reuse, 0xffff0000, RZ, 0xc0, !PT ;  /* 0xffff000018208812 */ /* 0x050fe200078ec0ff */
[----:B------:R-:W-:Y:S01]  /*6e30*/  @!P0 IMAD.U32 R34, R24, 0x10000, RZ ;  /* 0x0001000018228824 */ /* 0x000fe200078e00ff */
[C---:B------:R-:W-:Y:S01]  /*6e40*/  @!P0 LOP3.LUT R24, R26.reuse, 0xffff0000, RZ, 0xc0, !PT ;  /* 0xffff00001a188812 */ /* 0x040fe200078ec0ff */
[----:B------:R-:W-:Y:S01]  /*6e50*/  @!P0 IMAD.U32 R28, R26, 0x10000, RZ ;  /* 0x000100001a1c8824 */ /* 0x000fe200078e00ff */
[C---:B------:R-:W-:Y:S02]  /*6e60*/  @!P0 SHF.L.U32 R29, R25.reuse, 0x10, RZ ;  /* 0x00000010191d8819 */ /* 0x040fe400000006ff */
        /* <DEDUP_REMOVED lines=12> */
[----:B---3--:R-:W-:Y:S01]  /*6f30*/  @!P0 IMAD.U32 R38, R48, 0x10000, RZ ;  /* 0x0001000030268824 */ /* 0x008fe200078e00ff */
        /* <DEDUP_REMOVED lines=49> */
.L_x_1807:
[----:B------:R-:W-:Y:S05]  /*7250*/  BSYNC.RECONVERGENT B0 ;  /* 0x0000000000007941 */ /* 0x000fea0003800200 */
.L_x_1806:
[----:B------:R-:W-:Y:S01]  /*7260*/  ISETP.NE.AND P0, PT, R136, RZ, PT ;  /* 0x000000ff8800720c */ /* 0x000fe20003f05270 */
[----:B------:R-:W-:Y:S11]  /*7270*/  BSSY.RECONVERGENT B0, `(.L_x_1808) ;  /* 0x000005f000007945 */ /* 0x000ff60003800200 */
[----:B------:R-:W-:Y:S01]  /*7280*/  @!UPT UIADD3 URZ, UPT, UPT, URZ, URZ, URZ ;  /* 0x000000fffffff290 */ /* 0x000fe2000fffe0ff */
[----:B------:R-:W-:Y:S05]  /*7290*/  @P0 BRA `(.L_x_1809) ;  /* 0x0000000400700947 */ /* 0x000fea0003800000 */
[C---:B------:R-:W-:Y:S01]  /*72a0*/  ISETP.GE.AND P0, PT, R12.reuse, R17, PT ;  /* 0x000000110c00720c */ /* 0x040fe20003f06270 */
[----:B------:R-:W5:Y:S01]  /*72b0*/  LDC.64 R48, c[0x0][0x4a8] ;  /* 0x00012a00ff307b82 */ /* 0x000f620000000a00 */
[----:B------:R-:W-:Y:S11]  /*72c0*/  ISETP.GE.U32.AND P2, PT, R12, R21, PT ;  /* 0x000000150c00720c */ /* 0x000ff60003f46070 */
[----:B------:R-:W-:Y:S01]  /*72d0*/  @!P0 SEL R127, R127, RZ, P2 ;  /* 0x000000ff7f7f8207 */ /* 0x000fe20001000000 */
[----:B-----5:R-:W-:Y:S01]  /*72e0*/  IMAD.WIDE.U32 R22, R48, 0x180, R22 ;  /* 0x0000018030167825 */ /* 0x020fe200078e0016 */
[----:B------:R-:W-:Y:S03]  /*72f0*/  @!P0 SEL R48, R16, RZ, P2 ;  /* 0x000000ff10308207 */ /* 0x000fe60001000000 */
[----:B------:R-:W-:Y:S04]  /*7300*/  IMAD R49, R49, 0x180, RZ ;  /* 0x0000018031317824 */ /* 0x000fe800078e02ff */
[----:B------:R-:W-:Y:S01]  /*7310*/  IMAD.IADD R23, R49, 0x1, R23 ;  /* 0x0000000131177824 */ /* 0x000fe200078e0217 */
[----:B------:R-:W-:Y:S01]  /*7320*/  @!P0 IADD3 R49, P1, PT, R109, R48, RZ ;  /* 0x000000306d318210 */ /* 0x000fe20007f3e0ff */
[----:B------:R-:W-:Y:S03]  /*7330*/  @!P0 IMAD.WIDE R30, R19, 0x2, R22 ;  /* 0x00000002131e8825 */ /* 0x000fe600078e0216 */
[----:B-1----:R-:W-:Y:S01]  /*7340*/  @!P0 SHF.L.U32 R53, R49, 0x1, RZ ;  /* 0x0000000131358819 */ /* 0x002fe200000006ff */
[----:B------:R-:W5:Y:S01]  /*7350*/  LDG.E.128 R44, desc[UR6][R22.64] ;  /* 0x00000006162c7981 */ /* 0x000f62000c1e1d00 */
[----:B------:R-:W-:Y:S02]  /*7360*/  @!P0 IMAD.X R52, R94, 0x1, R127, P1 ;  /* 0x000000015e348824 */ /* 0x000fe400008e067f */
[----:B------:R-:W-:Y:S03]  /*7370*/  @!P0 IADD3 R50, P1, PT, R53, R84, RZ ;  /* 0x0000005435328210 */ /* 0x000fe60007f3e0ff */
[----:B------:R-:W-:Y:S02]  /*7380*/  @!P0 SHF.L.U64.HI R52, R49, 0x1, R52 ;  /* 0x0000000131348819 */ /* 0x000fe40000010234 */
[----:B------:R-:W2:Y:S03]  /*7390*/  @!P0 LDG.E.128 R28, desc[UR6][R30.64] ;  /* 0x000000061e1c8981 */ /* 0x000ea6000c1e1d00 */
[C---:B------:R-:W-:Y:S01]  /*73a0*/  @!P0 IMAD.X R51, R52.reuse, 0x1, R85, P1 ;  /* 0x0000000134338824 */ /* 0x040fe200008e0655 */
[----:B------:R-:W-:Y:S04]  /*73b0*/  @!P0 IADD3 R34, P1, PT, R53, R86, RZ ;  /* 0x0000005635228210 */ /* 0x000fe80007f3e0ff */
[----:B------:R-:W-:Y:S01]  /*73c0*/  @!P0 IADD3.X R35, PT, PT, R52, R87, RZ, P1, !PT ;  /* 0x0000005734238210 */ /* 0x000fe20000ffe4ff */
[----:B------:R-:W3:Y:S01]  /*73d0*/  @!P0 LDG.E.128 R48, desc[UR6][R50.64] ;  /* 0x0000000632308981 */ /* 0x000ee2000c1e1d00 */
[----:B------:R-:W-:Y:S02]  /*73e0*/  PLOP3.LUT P1, PT, PT, PT, PT, 0x80, 0x8 ;  /* 0x000000000008781c */ /* 0x000fe40003f2f070 */
[----:B------:R-:W-:Y:S05]  /*73f0*/  @!P0 PLOP3.LUT P1, PT, P2, PT, PT, 0x80, 0x8 ;  /* 0x000000000008881c */ /* 0x000fea000172f070 */
[----:B------:R1:W4:Y:S01]  /*7400*/  @!P0 LDG.E.128 R40, desc[UR6][R34.64] ;  /* 0x0000000622288981 */ /* 0x000322000c1e1d00 */
[C---:B-----5:R-:W-:Y:S01]  /*7410*/  @!P0 LOP3.LUT R37, R44.reuse, 0xffff0000, RZ, 0xc0, !PT ;  /* 0xffff00002c258812 */ /* 0x060fe200078ec0ff */
[----:B-1----:R-:W-:Y:S01]  /*7420*/  @!P0 IMAD.U32 R35, R44, 0x10000, RZ ;  /* 0x000100002c238824 */ /* 0x002fe200078e00ff */
[C---:B--2---:R-:W-:Y:S01]  /*7430*/  @!P0 SHF.L.U32 R27, R29.reuse, 0x10, RZ ;  /* 0x000000101d1b8819 */ /* 0x044fe200000006ff */
[----:B------:R-:W-:Y:S01]  /*7440*/  @!P0 IMAD.U32 R25, R30, 0x10000, RZ ;  /* 0x000100001e198824 */ /* 0x000fe200078e00ff */
[----:B------:R-:W-:Y:S01]  /*7450*/  @!P0 LOP3.LUT R26, R29, 0xffff0000, RZ, 0xc0, !PT ;  /* 0xffff00001d1a8812 */ /* 0x000fe200078ec0ff */
[----:B------:R-:W-:Y:S01]  /*7460*/  @!P0 IMAD.U32 R32, R28, 0x10000, RZ ;  /* 0x000100001c208824 */ /* 0x000fe200078e00ff */
[----:B------:R-:W-:Y:S02]  /*7470*/  @!P0 LOP3.LUT R21, R30, 0xffff0000, RZ, 0xc0, !PT ;  /* 0xffff00001e158812 */ /* 0x000fe400078ec0ff */
[C---:B------:R-:W-:Y:S02]  /*7480*/  @!P0 SHF.L.U32 R19, R31.reuse, 0x10, RZ ;  /* 0x000000101f138819 */ /* 0x040fe400000006ff */
[----:B------:R-:W-:Y:S02]  /*7490*/  @!P0 LOP3.LUT R17, R31, 0xffff0000, RZ, 0xc0, !PT ;  /* 0xffff00001f118812 */ /* 0x000fe400078ec0ff */
[C---:B---3--:R-:W-:Y:S01]  /*74a0*/  @!P0 LOP3.LUT R31, R48.reuse, 0xffff0000, RZ, 0xc0, !PT ;  /* 0xffff0000301f8812 */ /* 0x048fe200078ec0ff */
[----:B------:R-:W-:Y:S01]  /*74b0*/  @!P0 IMAD.U32 R33, R48, 0x10000, RZ ;  /* 0x0001000030218824 */ /* 0x000fe200078e00ff */
[C---:B------:R-:W-:Y:S01]  /*74c0*/  @!P0 SHF.L.U32 R30, R49.reuse, 0x10, RZ ;  /* 0x00000010311e8819 */ /* 0x040fe200000006ff */
[----:B------:R-:W-:Y:S01]  /*74d0*/  @!P0 IMAD.U32 R24, R50, 0x10000, RZ ;  /* 0x0001000032188824 */ /* 0x000fe200078e00ff */
[----:B------:R-:W-:Y:S01]  /*74e0*/  @!P0 LOP3.LUT R29, R49, 0xffff0000, RZ, 0xc0, !PT ;  /* 0xffff0000311d8812 */ /* 0x000fe200078ec0ff */
[----:B------:R-:W-:Y:S01]  /*74f0*/  @!P1 FADD.FTZ R33, -R33, -RZ ;  /* 0x800000ff21219221 */ /* 0x000fe20000010100 */
[----:B------:R-:W-:Y:S01]  /*7500*/  @!P0 LOP3.LUT R28, R28, 0xffff0000, RZ, 0xc0, !PT ;  /* 0xffff00001c1c8812 */ /* 0x000fe200078ec0ff */
[----:B------:R-:W1:Y:S01]  /*7510*/  LDC.64 R48, c[0x0][0x3b8] ;  /* 0x0000ee00ff307b82 */ /* 0x000e620000000a00 */
[----:B------:R-:W-:Y:S01]  /*7520*/  @!P0 LOP3.LUT R20, R50, 0xffff0000, RZ, 0xc0, !PT ;  /* 0xffff000032148812 */ /* 0x000fe200078ec0ff */
[----:B----4-:R-:W-:Y:S01]  /*7530*/  @!P0 IMAD.U32 R34, R40, 0x10000, RZ ;  /* 0x0001000028228824 */ /* 0x010fe200078e00ff */
[C---:B------:R-:W-:Y:S01]  /*7540*/  @!P0 SHF.L.U32 R18, R51.reuse, 0x10, RZ ;  /* 0x0000001033128819 */ /* 0x040fe200000006ff */
[----:B------:R-:W-:Y:S01]  /*7550*/  @!P0 FMUL.FTZ R0, R32, R33 ;  /* 0x0000002120008220 */ /* 0x000fe20000410000 */
[----:B------:R-:W-:Y:S01]  /*7560*/  @!P0 LOP3.LUT R16, R51, 0xffff0000, RZ, 0xc0, !PT ;  /* 0xffff000033108812 */ /* 0x000fe200078ec0ff */
[----:B------:R-:W-:Y:S01]  /*7570*/  @!P1 FADD.FTZ R31, -R31, -RZ ;  /* 0x800000ff1f1f9221 */ /* 0x000fe20000010100 */
        /* <DEDUP_REMOVED lines=26> */
[C---:B------:R-:W-:Y:S01]  /*7720*/  @!P0 IMAD.U32 R42, R43.reuse, 0x10000, RZ ;  /* 0x000100002b2a8824 */ /* 0x040fe200078e00ff */
[----:B------:R-:W-:Y:S01]  /*7730*/  @!P0 LOP3.LUT R43, R43, 0xffff0000, RZ, 0xc0, !PT ;  /* 0xffff00002b2b8812 */ /* 0x000fe200078ec0ff */
[----:B------:R-:W-:Y:S01]  /*7740*/  @!P0 FMUL.FTZ R7, R19, R18 ;  /* 0x0000001213078220 */ /* 0x000fe20000410000 */
        /* <DEDUP_REMOVED lines=17> */
.L_x_1809:
[----:B------:R-:W-:Y:S05]  /*7860*/  BSYNC.RECONVERGENT B0 ;  /* 0x0000000000007941 */ /* 0x000fea0003800200 */
.L_x_1808:
[----:B------:R-:W1:Y:S01]  /*7870*/  LDC R17, c[0x0][0x450] ;  /* 0x00011400ff117b82 */ /* 0x000e620000000800 */
[----:B---3--:R-:W-:Y:S05]  /*7880*/  IMAD.U32 R137, R137, -0x80, RZ ;  /* 0xffffff8089897824 */ /* 0x008fea00078e00ff */
[C---:B------:R-:W-:Y:S02]  /*7890*/  LEA R86, P1, R137.reuse, R86, 0x1 ;  /* 0x0000005689567211 */ /* 0x040fe400078208ff */
[C---:B------:R-:W-:Y:S02]  /*78a0*/  LEA R84, P0, R137.reuse, R84, 0x1 ;  /* 0x0000005489547211 */ /* 0x040fe400078008ff */
[C---:B------:R-:W-:Y:S02]  /*78b0*/  LEA.HI.X.SX32 R87, R137.reuse, R87, 0x1, P1 ;  /* 0x0000005789577211 */ /* 0x040fe400008f0eff */
[----:B------:R-:W-:Y:S09]  /*78c0*/  LEA.HI.X.SX32 R85, R137, R85, 0x1, P0 ;  /* 0x0000005589557211 */ /* 0x000ff200000f0eff */
.L_x_1776:
[----:B------:R-:W-:Y:S05]  /*78d0*/  BSYNC.RECONVERGENT B1 ;  /* 0x0000000000017941 */ /* 0x000fea0003800200 */
.L_x_1774:
        /* <DEDUP_REMOVED lines=26> */
[----:B-1----:R-:W3:Y:S02]  /*7a80*/  MUFU.RCP R8, R18 ;  /* 0x0000001200087308 */ /* 0x002ee40000001000 */
[----:B---34-:R-:W-:Y:S08]  /*7a90*/  VIADD R20, R8, 0xffffffe ;  /* 0x0ffffffe08147836 */ /* 0x018ff00000000000 */
        /* <DEDUP_REMOVED lines=63> */
.L_x_1810:
[----:B------:R-:W-:Y:S02]  /*7e90*/  ISETP.GT.AND P0, PT, R104, R75, PT ;  /* 0x0000004b6800720c */ /* 0x000fe40003f04270 */
[----:B------:R-:W-:Y:S02]  /*7ea0*/  IADD3 R82, P2, PT, R82, R89, RZ ;  /* 0x0000005952527210 */ /* 0x000fe40007f5e0ff */
[----:B------:R-:W-:Y:S03]  /*7eb0*/  IADD3 R10, P1, PT, R10, R91, RZ ;  /* 0x0000005b0a0a7210 */ /* 0x000fe60007f3e0ff */
[----:B------:R-:W-:Y:S02]  /*7ec0*/  IMAD.X R83, R83, 0x1, R88, P2 ;  /* 0x0000000153537824 */ /* 0x000fe400010e0658 */
[----:B------:R-:W-:Y:S04]  /*7ed0*/  IMAD.X R9, R9, 0x1, R90, P1 ;  /* 0x0000000109097824 */ /* 0x000fe800008e065a */
[----:B------:R-:W-:Y:S05]  /*7ee0*/  @P0 BRA `(.L_x_1811) ;  /* 0xffffffa000840947 */ /* 0x000fea000383ffff */
.L_x_1773:
[----:B------:R-:W1:Y:S01]  /*7ef0*/  LDC R5, c[0x0][0x450] ;  /* 0x00011400ff057b82 */ /* 0x000e620000000800 */
        /* <DEDUP_REMOVED lines=30> */
.L_x_1816:
[----:B------:R2:W-:Y:S02]  /*80e0*/  STS.128 [R3], RZ ;  /* 0x000000ff03007388 */ /* 0x0005e40000000c00 */
.L_x_1815:
[----:B------:R-:W-:Y:S05]  /*80f0*/  BSYNC.RECONVERGENT B0 ;  /* 0x0000000000007941 */ /* 0x000fea0003800200 */
.L_x_1814:
        /* <DEDUP_REMOVED lines=14> */
.L_x_1813:
        /* <DEDUP_REMOVED lines=40> */
[C---:B-----5:R-:W-:Y:S01]  /*8460*/  SHF.L.U32 R25, R19.reuse, 0x10, RZ ;  /* 0x0000001013197819 */ /* 0x060fe200000006ff */
[----:B------:R-:W-:Y:S01]  /*8470*/  IMAD.U32 R10, R16, 0x10000, RZ ;  /* 0x00010000100a7824 */ /* 0x000fe200078e00ff */
[----:B----4-:R-:W-:Y:S01]  /*8480*/  LOP3.LUT R23, R19, 0xffff0000, RZ, 0xc0, !PT ;  /* 0xffff000013177812 */ /* 0x010fe200078ec0ff */
[----:B------:R-:W-:Y:S01]  /*8490*/  IMAD.U32 R22, R18, 0x10000, RZ ;  /* 0x0001000012167824 */ /* 0x000fe200078e00ff */
[C---:B------:R-:W-:Y:S02]  /*84a0*/  LOP3.LUT R2, R17.reuse, 0xffff0000, RZ, 0xc0, !PT ;  /* 0xffff000011027812 */ /* 0x040fe400078ec0ff */
[----:B------:R-:W-:-:S02]  /*84b0*/  SHF.L.U32 R4, R17, 0x10, RZ ;  /* 0x0000001011047819 */ /* 0x000fc400000006ff */
[----:B------:R-:W-:Y:S02]  /*84c0*/  LOP3.LUT R24, R16, 0xffff0000, RZ, 0xc0, !PT ;  /* 0xffff000010187812 */ /* 0x000fe400078ec0ff */
[----:B------:R-:W-:Y:S02]  /*84d0*/  LOP3.LUT R26, R18, 0xffff0000, RZ, 0xc0, !PT ;  /* 0xffff0000121a7812 */ /* 0x000fe400078ec0ff */
[----:B--2---:R-:W-:Y:S02]  /*84e0*/  LOP3.LUT R19, R6, 0xffff0000, RZ, 0xc0, !PT ;  /* 0xffff000006137812 */ /* 0x004fe400078ec0ff */
[----:B------:R-:W-:Y:S02]  /*84f0*/  LOP3.LUT R16, R7, 0xffff0000, RZ, 0xc0, !PT ;  /* 0xffff000007107812 */ /* 0x000fe400078ec0ff */
[----:B---3--:R-:W-:Y:S01]  /*8500*/  LOP3.LUT R21, R8, 0xffff0000, RZ, 0xc0, !PT ;  /* 0xffff000008157812 */ /* 0x008fe200078ec0ff */
[C---:B------:R-:W-:Y:S01]  /*8510*/  FMUL.FTZ R17, R2.reuse, R19 ;  /* 0x0000001302117220 */ /* 0x040fe20000410000 */
[C---:B------:R-:W-:Y:S01]  /*8520*/  LOP3.LUT R20, R9.reuse, 0xffff0000, RZ, 0xc0, !PT ;  /* 0xffff000009147812 */ /* 0x040fe200078ec0ff */
[----:B------:R-:W-:Y:S01]  /*8530*/  IMAD.U32 R9, R9, 0x10000, RZ ;  /* 0x0001000009097824 */ /* 0x000fe200078e00ff */
[----:B------:R-:W-:Y:S01]  /*8540*/  SHF.L.U32 R7, R7, 0x10, RZ ;  /* 0x0000001007077819 */ /* 0x000fe200000006ff */
[-C--:B------:R-:W-:Y:S01]  /*8550*/  FMUL.FTZ R2, R2, R21.reuse ;  /* 0x0000001502027220 */ /* 0x080fe20000410000 */
[----:B------:R-:W-:Y:S01]  /*8560*/  FFMA.FTZ R17, R4, R21, -R17 ;  /* 0x0000001504117223 */ /* 0x000fe20000010811 */
[----:B------:R-:W-:-:S02]  /*8570*/  IMAD.U32 R21, R8, 0x10000, RZ ;  /* 0x0001000008157824 */ /* 0x000fc400078e00ff */
[C---:B------:R-:W-:Y:S01]  /*8580*/  FMUL.FTZ R18, R23.reuse, R16 ;  /* 0x0000001017127220 */ /* 0x040fe20000410000 */
[----:B------:R-:W-:Y:S01]  /*8590*/  FFMA.FTZ R2, R4, R19, R2 ;  /* 0x0000001304027223 */ /* 0x000fe20000010002 */
[----:B------:R-:W-:Y:S01]  /*85a0*/  SHF.L.U32 R19, R6, 0x10, RZ ;  /* 0x0000001006137819 */ /* 0x000fe200000006ff */
[-C--:B------:R-:W-:Y:S01]  /*85b0*/  FMUL.FTZ R4, R23, R20.reuse ;  /* 0x0000001417047220 */ /* 0x080fe20000410000 */
[C---:B------:R-:W-:Y:S01]  /*85c0*/  FMUL.FTZ R27, R26.reuse, R7 ;  /* 0x000000071a1b7220 */ /* 0x040fe20000410000 */
[----:B------:R-:W-:Y:S01]  /*85d0*/  FMUL.FTZ R26, R26, R9 ;  /* 0x000000091a1a7220 */ /* 0x000fe20000410000 */
[C---:B------:R-:W-:Y:S01]  /*85e0*/  FFMA.FTZ R18, R25.reuse, R20, -R18 ;  /* 0x0000001419127223 */ /* 0x040fe20000010812 */
[C---:B------:R-:W-:Y:S01]  /*85f0*/  FMUL.FTZ R23, R24.reuse, R19 ;  /* 0x0000001318177220 */ /* 0x040fe20000410000 */
[----:B------:R-:W-:Y:S01]  /*8600*/  FMUL.FTZ R24, R24, R21 ;  /* 0x0000001518187220 */ /* 0x000fe20000410000 */
[----:B------:R-:W-:Y:S01]  /*8610*/  FFMA.FTZ R25, R25, R16, R4 ;  /* 0x0000001019197223 */ /* 0x000fe20000010004 */
[----:B------:R-:W-:Y:S01]  /*8620*/  FFMA.FTZ R27, R22, R9, -R27 ;  /* 0x00000009161b7223 */ /* 0x000fe2000001081b */
[C---:B------:R-:W-:Y:S01]  /*8630*/  FFMA.FTZ R23, R10.reuse, R21, -R23 ;  /* 0x000000150a177223 */ /* 0x040fe20000010817 */
[----:B------:R-:W-:Y:S01]  /*8640*/  FFMA.FTZ R24, R10, R19, R24 ;  /* 0x000000130a187223 */ /* 0x000fe20000010018 */
[----:B------:R-:W-:Y:S01]  /*8650*/  FFMA.FTZ R26, R22, R7, R26 ;  /* 0x00000007161a7223 */ /* 0x000fe2000001001a */
[----:B------:R-:W-:-:S02]  /*8660*/  F2FP.BF16.F32.PACK_AB R19, R25, R18 ;  /* 0x000000121913723e */ /* 0x000fc400000010ff */
[----:B------:R-:W-:Y:S02]  /*8670*/  F2FP.BF16.F32.PACK_AB R17, R2, R17 ;  /* 0x000000110211723e */ /* 0x000fe400000010ff */
[----:B------:R-:W-:Y:S02]  /*8680*/  F2FP.BF16.F32.PACK_AB R16, R24, R23 ;  /* 0x000000171810723e */ /* 0x000fe400000010ff */
[----:B------:R-:W-:Y:S02]  /*8690*/  F2FP.BF16.F32.PACK_AB R18, R26, R27 ;  /* 0x0000001b1a12723e */ /* 0x000fe400000010ff */
.L_x_1823:
[----:B------:R-:W-:Y:S05]  /*86a0*/  BSYNC.RECONVERGENT B0 ;  /* 0x0000000000007941 */ /* 0x000fea0003800200 */
.L_x_1822:
[----:B-----5:R2:W-:Y:S01]  /*86b0*/  STS.128 [R3], R16 ;  /* 0x0000001003007388 */ /* 0x0205e20000000c00 */
[----:B------:R-:W-:Y:S05]  /*86c0*/  BRA `(.L_x_1820) ;  /* 0x0000000000047947 */ /* 0x000fea0003800000 */
.L_x_1821:
[----:B------:R1:W-:Y:S02]  /*86d0*/  STS.128 [R3], RZ ;  /* 0x000000ff03007388 */ /* 0x0003e40000000c00 */
.L_x_1820:
[----:B------:R-:W-:Y:S05]  /*86e0*/  BSYNC.RECONVERGENT B1 ;  /* 0x0000000000017941 */ /* 0x000fea0003800200 */
.L_x_1819:
        /* <DEDUP_REMOVED lines=8> */
[----:B------:R-:W-:-:S06]  /*8770*/  LEA.HI.X R9, R15, R33, R0, 0x1, P0 ;  /* 0x000000210f097211 */ /* 0x000fcc00000f0c00 */
[----:B------:R-:W5:Y:S01]  /*8780*/  LDG.E.128 R8, desc[UR6][R8.64] ;  /* 0x0000000608087981 */ /* 0x000f62000c1e1d00 */
[----:B------:R-:W-:Y:S01]  /*8790*/  ISETP.GE.AND P0, PT, R12, R5, PT ;  /* 0x000000050c00720c */ /* 0x000fe20003f06270 */
[----:B------:R-:W-:-:S12]  /*87a0*/  BSSY.RECONVERGENT B0, `(.L_x_1824) ;  /* 0x0000032000007945 */ /* 0x000fd80003800200 */
[----:B------:R-:W-:Y:S05]  /*87b0*/  @P0 BRA `(.L_x_1825) ;  /* 0x0000000000c00947 */ /* 0x000fea0003800000 */
[----:B------:R-:W1:Y:S01]  /*87c0*/  LDCU.64 UR8, c[0x0][0x4d0] ;  /* 0x00009a00ff0877ac */ /* 0x000e620008000a00 */
[C---:B------:R-:W-:Y:S01]  /*87d0*/  IADD3 R14, P0, PT, R29.reuse, R14, RZ ;  /* 0x0000000e1d0e7210 */ /* 0x040fe20007f1e0ff */
[----:B------:R-:W2:Y:S03]  /*87e0*/  LDCU.64 UR10, c[0x0][0x4c8] ;  /* 0x00009900ff0a77ac */ /* 0x000ea60008000a00 */
[----:B------:R-:W-:Y:S01]  /*87f0*/  LEA.HI.X.SX32 R29, R29, R102, 0x1, P0 ;  /* 0x000000661d1d7211 */ /* 0x000fe200000f0eff */
[----:B------:R-:W-:-:S03]  /*8800*/  IMAD.SHL.U32 R0, R14, 0x2, RZ ;  /* 0x000000020e007824 */ /* 0x000fc600078e00ff */
[----:B------:R-:W-:Y:S02]  /*8810*/  SHF.L.U64.HI R29, R14, 0x1, R29 ;  /* 0x000000010e1d7819 */ /* 0x000fe4000001021d */
[C---:B-1----:R-:W-:Y:S02]  /*8820*/  IADD3 R4, P0, PT, R0.reuse, UR8, RZ ;  /* 0x0000000800047c10 */ /* 0x042fe4000ff1e0ff */
[----:B--2---:R-:W-:Y:S02]  /*8830*/  IADD3 R6, P1, PT, R0, UR10, RZ ;  /* 0x0000000a00067c10 */ /* 0x004fe4000ff3e0ff */
[C---:B------:R-:W-:Y:S02]  /*8840*/  IADD3.X R5, PT, PT, R29.reuse, UR9, RZ, P0, !PT ;  /* 0x000000091d057c10 */ /* 0x040fe400087fe4ff */
[----:B------:R-:W-:-:S04]  /*8850*/  IADD3.X R7, PT, PT, R29, UR11, RZ, P1, !PT ;  /* 0x0000000b1d077c10 */ /* 0x000fc80008ffe4ff */
[----:B------:R-:W2:Y:S04]  /*8860*/  LDG.E.64 R4, desc[UR6][R4.64] ;  /* 0x0000000604047981 */ /* 0x000ea8000c1e1b00 */
[----:B------:R-:W3:Y:S01]  /*8870*/  LDG.E.64 R6, desc[UR6][R6.64] ;  /* 0x0000000606067981 */ /* 0x000ee2000c1e1b00 */
[C---:B-----5:R-:W-:Y:S01]  /*8880*/  LOP3.LUT R0, R9.reuse, 0xffff0000, RZ, 0xc0, !PT ;  /* 0xffff000009007812 */ /* 0x060fe200078ec0ff */
[----:B------:R-:W-:Y:S01]  /*8890*/  IMAD.U32 R2, R9, 0x10000, RZ ;  /* 0x0001000009027824 */ /* 0x000fe200078e00ff */
[C---:B------:R-:W-:Y:S01]  /*88a0*/  SHF.L.U32 R9, R8.reuse, 0x10, RZ ;  /* 0x0000001008097819 */ /* 0x040fe200000006ff */
[C---:B----4-:R-:W-:Y:S01]  /*88b0*/  IMAD.U32 R21, R11.reuse, 0x10000, RZ ;  /* 0x000100000b157824 */ /* 0x050fe200078e00ff */
        /* <DEDUP_REMOVED lines=32> */
.L_x_1825:
[----:B------:R-:W-:Y:S05]  /*8ac0*/  BSYNC.RECONVERGENT B0 ;  /* 0x0000000000007941 */ /* 0x000fea0003800200 */
.L_x_1824:
[----:B-----5:R1:W-:Y:S01]  /*8ad0*/  STS.128 [R3+0x800], R8 ;  /* 0x0008000803007388 */ /* 0x0203e20000000c00 */
[----:B------:R-:W-:Y:S05]  /*8ae0*/  BRA `(.L_x_1817) ;  /* 0x0000000c00087947 */ /* 0x000fea0003800000 */
.L_x_1818:
        /* <DEDUP_REMOVED lines=30> */
[----:B----4-:R-:W-:-:S04]  /*8cd0*/  IMAD.WIDE R20, R31, 0x2, R18 ;  /* 0x000000021f147825 */ /* 0x010fc800078e0212 */
        /* <DEDUP_REMOVED lines=66> */
.L_x_1830:
[----:B------:R-:W-:Y:S05]  /*9100*/  BSYNC.RECONVERGENT B0 ;  /* 0x0000000000007941 */ /* 0x000fea0003800200 */
.L_x_1829:
[----:B-----5:R2:W-:Y:S01]  /*9110*/  STS.128 [R3], R24 ;  /* 0x0000001803007388 */ /* 0x0205e20000000c00 */
[----:B------:R-:W-:Y:S05]  /*9120*/  BRA `(.L_x_1827) ;  /* 0x0000000000047947 */ /* 0x000fea0003800000 */
.L_x_1828:
[----:B------:R3:W-:Y:S02]  /*9130*/  STS.128 [R3], RZ ;  /* 0x000000ff03007388 */ /* 0x0007e40000000c00 */
.L_x_1827:
[----:B------:R-:W-:Y:S05]  /*9140*/  BSYNC.RECONVERGENT B1 ;  /* 0x0000000000017941 */ /* 0x000fea0003800200 */
.L_x_1826:
[----:B--2---:R-:W-:-:S04]  /*9150*/  IADD3 R24, PT, PT, R132, 0x20, RZ ;  /* 0x0000002084187810 */ /* 0x004fc80007ffe0ff */
[----:B------:R-:W-:-:S13]  /*9160*/  ISETP.GE.AND P0, PT, R24, R7, PT ;  /* 0x000000071800720c */ /* 0x000fda0003f06270 */
[----:B------:R-:W-:Y:S05]  /*9170*/  @P0 BRA `(.L_x_1817) ;  /* 0x0000000400640947 */ /* 0x000fea0003800000 */
[----:B------:R-:W2:Y:S02]  /*9180*/  LDCU UR4, c[0x0][0x440] ;  /* 0x00008800ff0477ac */ /* 0x000ea40008000800 */
[----:B--2---:R-:W-:-:S13]  /*9190*/  ISETP.GE.AND P0, PT, R12, UR4, PT ;  /* 0x000000040c007c0c */ /* 0x004fda000bf06270 */
        /* <DEDUP_REMOVED lines=8> */
[----:B------:R-:W2:Y:S01]  /*9220*/  LDCU.64 UR8, c[0x0][0x4d0] ;  /* 0x00009a00ff0877ac */ /* 0x000ea20008000a00 */
[----:B------:R-:W-:Y:S01]  /*9230*/  SEL R6, R6, RZ, P1 ;  /* 0x000000ff06067207 */ /* 0x000fe20000800000 */
[----:B----4-:R-:W-:Y:S01]  /*9240*/  IMAD.WIDE R20, R31, 0x2, R16 ;  /* 0x000000021f147825 */ /* 0x010fe200078e0210 */
[----:B------:R-:W-:Y:S02]  /*9250*/  SEL R5, R14, RZ, P1 ;  /* 0x000000ff0e057207 */ /* 0x000fe40000800000 */
[--C-:B------:R-:W-:Y:S02]  /*9260*/  IADD3 R2, P2, P0, R6, R2, R29.reuse ;  /* 0x0000000206027210 */ /* 0x100fe4000785e01d */
[----:B------:R-:W-:Y:S01]  /*9270*/  SHF.R.S32.HI R29, RZ, 0x1f, R29 ;  /* 0x0000001fff1d7819 */ /* 0x000fe2000001141d */
[----:B------:R-:W4:Y:S02]  /*9280*/  LDG.E.128 R20, desc[UR6][R20.64] ;  /* 0x0000000614147981 */ /* 0x000f24000c1e1d00 */
[----:B------:R-:W-:Y:S01]  /*9290*/  IMAD.SHL.U32 R0, R2, 0x2, RZ ;  /* 0x0000000202007824 */ /* 0x000fe200078e00ff */
[----:B------:R-:W-:-:S04]  /*92a0*/  IADD3.X R5, PT, PT, R5, R4, R29, P2, P0 ;  /* 0x0000000405057210 */ /* 0x000fc800017e041d */
[----:B------:R-:W-:Y:S02]  /*92b0*/  SHF.L.U64.HI R2, R2, 0x1, R5 ;  /* 0x0000000102027819 */ /* 0x000fe40000010205 */
[----:B--2---:R-:W-:-:S04]  /*92c0*/  IADD3 R4, P0, PT, R0, UR8, RZ ;  /* 0x0000000800047c10 */ /* 0x004fc8000ff1e0ff */
[----:B------:R-:W-:Y:S01]  /*92d0*/  IADD3.X R5, PT, PT, R2, UR9, RZ, P0, !PT ;  /* 0x0000000902057c10 */ /* 0x000fe200087fe4ff */
[----:B------:R-:W1:Y:S05]  /*92e0*/  LDCU.64 UR8, c[0x0][0x4c8] ;  /* 0x00009900ff0877ac */ /* 0x000e6a0008000a00 */
[----:B------:R-:W2:Y:S01]  /*92f0*/  LDG.E.128 R4, desc[UR6][R4.64] ;  /* 0x0000000604047981 */ /* 0x000ea2000c1e1d00 */
[----:B-1----:R-:W-:-:S04]  /*9300*/  IADD3 R16, P0, PT, R0, UR8, RZ ;  /* 0x0000000800107c10 */ /* 0x002fc8000ff1e0ff */
        /* <DEDUP_REMOVED lines=10> */
[C---:B----4-:R-:W-:Y:S01]  /*93b0*/  IMAD.U32 R10, R21.reuse, 0x10000, RZ ;  /* 0x00010000150a7824 */ /* 0x050fe200078e00ff */
[----:B------:R-:W-:Y:S01]  /*93c0*/  LOP3.LUT R29, R21, 0xffff0000, RZ, 0xc0, !PT ;  /* 0xffff0000151d7812 */ /* 0x000fe200078ec0ff */
[----:B------:R-:W-:Y:S01]  /*93d0*/  IMAD.U32 R28, R22, 0x10000, RZ ;  /* 0x00010000161c7824 */ /* 0x000fe200078e00ff */
[----:B------:R-:W-:-:S02]  /*93e0*/  SHF.L.U32 R26, R20, 0x10, RZ ;  /* 0x00000010141a7819 */ /* 0x000fc400000006ff */
[----:B------:R-:W-:Y:S02]  /*93f0*/  LOP3.LUT R11, R20, 0xffff0000, RZ, 0xc0, !PT ;  /* 0xffff0000140b7812 */ /* 0x000fe400078ec0ff */
[----:B------:R-:W-:Y:S02]  /*9400*/  LOP3.LUT R21, R22, 0xffff0000, RZ, 0xc0, !PT ;  /* 0xffff000016157812 */ /* 0x000fe400078ec0ff */
[C---:B------:R-:W-:Y:S02]  /*9410*/  SHF.L.U32 R20, R23.reuse, 0x10, RZ ;  /* 0x0000001017147819 */ /* 0x040fe400000006ff */
[----:B------:R-:W-:Y:S01]  /*9420*/  LOP3.LUT R22, R23, 0xffff0000, RZ, 0xc0, !PT ;  /* 0xffff000017167812 */ /* 0x000fe200078ec0ff */
[----:B--2---:R-:W-:Y:S01]  /*9430*/  IMAD.U32 R31, R4, 0x10000, RZ ;  /* 0x00010000041f7824 */ /* 0x004fe200078e00ff */
[C---:B------:R-:W-:Y:S01]  /*9440*/  SHF.L.U32 R23, R5.reuse, 0x10, RZ ;  /* 0x0000001005177819 */ /* 0x040fe200000006ff */
[----:B------:R-:W-:Y:S01]  /*9450*/  IMAD.U32 R33, R6, 0x10000, RZ ;  /* 0x0001000006217824 */ /* 0x000fe200078e00ff */
[----:B------:R-:W-:-:S02]  /*9460*/  LOP3.LUT R30, R5, 0xffff0000, RZ, 0xc0, !PT ;  /* 0xffff0000051e7812 */ /* 0x000fc400078ec0ff */
[----:B------:R-:W-:Y:S02]  /*9470*/  LOP3.LUT R4, R4, 0xffff0000, RZ, 0xc0, !PT ;  /* 0xffff000004047812 */ /* 0x000fe400078ec0ff */
[C---:B------:R-:W-:Y:S02]  /*9480*/  SHF.L.U32 R5, R7.reuse, 0x10, RZ ;  /* 0x0000001007057819 */ /* 0x040fe400000006ff */
[----:B------:R-:W-:Y:S02]  /*9490*/  LOP3.LUT R6, R6, 0xffff0000, RZ, 0xc0, !PT ;  /* 0xffff000006067812 */ /* 0x000fe400078ec0ff */
        /* <DEDUP_REMOVED lines=10> */
[----:B------:R-:W-:Y:S01]  /*9540*/  @!P1 FADD.FTZ R33, -R33, -RZ ;  /* 0x800000ff21219221 */ /* 0x000fe20000010100 */
[----:B------:R-:W-:Y:S01]  /*9550*/  FMUL.FTZ R6, R21, R6 ;  /* 0x0000000615067220 */ /* 0x000fe20000410000 */
[----:B------:R-:W-:Y:S01]  /*9560*/  FMUL.FTZ R20, R20, R5 ;  /* 0x0000000514147220 */ /* 0x000fe20000410000 */
[----:B------:R-:W-:Y:S01]  /*9570*/  FMUL.FTZ R7, R22, R7 ;  /* 0x0000000716077220 */ /* 0x000fe20000410000 */
[C---:B---3--:R-:W-:Y:S01]  /*9580*/  SHF.L.U32 R4, R17.reuse, 0x10, RZ ;  /* 0x0000001011047819 */ /* 0x048fe200000006ff */
[----:B------:R-:W-:Y:S01]  /*9590*/  IMAD.U32 R21, R16, 0x10000, RZ ;  /* 0x0001000010157824 */ /* 0x000fe200078e00ff */
[----:B------:R-:W-:Y:S01]  /*95a0*/  LOP3.LUT R23, R17, 0xffff0000, RZ, 0xc0, !PT ;  /* 0xffff000011177812 */ /* 0x000fe200078ec0ff */
[----:B------:R-:W-:Y:S01]  /*95b0*/  IMAD.U32 R22, R18, 0x10000, RZ ;  /* 0x0001000012167824 */ /* 0x000fe200078e00ff */
[----:B------:R-:W-:-:S02]  /*95c0*/  LOP3.LUT R5, R16, 0xffff0000, RZ, 0xc0, !PT ;  /* 0xffff000010057812 */ /* 0x000fc400078ec0ff */
[----:B------:R-:W-:Y:S01]  /*95d0*/  LOP3.LUT R17, R18, 0xffff0000, RZ, 0xc0, !PT ;  /* 0xffff000012117812 */ /* 0x000fe200078ec0ff */
[----:B------:R-:W-:Y:S01]  /*95e0*/  FMUL.FTZ R31, R26, R31 ;  /* 0x0000001f1a1f7220 */ /* 0x000fe20000410000 */
[----:B------:R-:W-:Y:S01]  /*95f0*/  SHF.L.U32 R16, R19, 0x10, RZ ;  /* 0x0000001013107819 */ /* 0x000fe200000006ff */
[----:B------:R-:W-:Y:S01]  /*9600*/  FMUL.FTZ R29, R29, R30 ;  /* 0x0000001e1d1d7220 */ /* 0x000fe20000410000 */
        /* <DEDUP_REMOVED lines=14> */
.L_x_1832:
[----:B------:R-:W-:Y:S05]  /*96f0*/  BSYNC.RECONVERGENT B0 ;  /* 0x0000000000007941 */ /* 0x000fea0003800200 */
.L_x_1831:
[----:B-----5:R1:W-:Y:S02]  /*9700*/  STS.128 [R3+0x800], R8 ;  /* 0x0008000803007388 */ /* 0x0203e40000000c00 */
.L_x_1817:
[----:B------:R-:W-:Y:S05]  /*9710*/  BSYNC.RECONVERGENT B2 ;  /* 0x0000000000027941 */ /* 0x000fea0003800200 */
.L_x_1812:
[----:B-1----:R-:W-:Y:S01]  /*9720*/  IADD3 R7, PT, PT, -R76, R65, RZ ;  /* 0x000000414c077210 */ /* 0x002fe20007ffe1ff */
[----:B------:R-:W-:Y:S03]  /*9730*/  BSSY.RECONVERGENT B0, `(.L_x_1833) ;  /* 0x000000c000007945 */ /* 0x000fe60003800200 */
        /* <DEDUP_REMOVED lines=10> */
.L_x_1835:
[----:B------:R1:W-:Y:S02]  /*97e0*/  STS.128 [R3+0x1000], RZ ;  /* 0x001000ff03007388 */ /* 0x0003e40000000c00 */
.L_x_1834:
[----:B------:R-:W-:Y:S05]  /*97f0*/  BSYNC.RECONVERGENT B0 ;  /* 0x0000000000007941 */ /* 0x000fea0003800200 */
.L_x_1833:
[----:B------:R-:W-:Y:S01]  /*9800*/  ISETP.GE.AND P1, PT, R24, R7, PT ;  /* 0x000000071800720c */ /* 0x000fe20003f26270 */
[----:B------:R-:W-:Y:S01]  /*9810*/  BSSY.RECONVERGENT B0, `(.L_x_1836) ;  /* 0x000000d000007945 */ /* 0x000fe20003800200 */
[----:B--2---:R-:W-:-:S04]  /*9820*/  LEA R16, P0, R71, R214, 0x1 ;  /* 0x000000d647107211 */ /* 0x004fc800078008ff */
[----:B------:R-:W-:-:S07]  /*9830*/  LEA.HI.X R17, R71, R215, R68, 0x1, P0 ;  /* 0x000000d747117211 */ /* 0x000fce00000f0c44 */
        /* <DEDUP_REMOVED lines=9> */
.L_x_1838:
[----:B------:R2:W-:Y:S02]  /*98d0*/  STS.128 [R3+0x1800], RZ ;  /* 0x001800ff03007388 */ /* 0x0005e40000000c00 */
.L_x_1837:
[----:B------:R-:W-:Y:S05]  /*98e0*/  BSYNC.RECONVERGENT B0 ;  /* 0x0000000000007941 */ /* 0x000fea0003800200 */
.L_x_1836:
[----:B------:R-:W-:Y:S01]  /*98f0*/  IADD3 R2, PT, PT, R132, 0x40, RZ ;  /* 0x0000004084027810 */ /* 0x000fe20007ffe0ff */
[----:B------:R-:W-:Y:S03]  /*9900*/  BSSY.RECONVERGENT B0, `(.L_x_1839) ;  /* 0x000000f000007945 */ /* 0x000fe60003800200 */
[----:B------:R-:W-:-:S13]  /*9910*/  ISETP.GE.AND P0, PT, R2, R7, PT ;  /* 0x000000070200720c */ /* 0x000fda0003f06270 */
        /* <DEDUP_REMOVED lines=12> */
.L_x_1841:
[----:B------:R1:W-:Y:S02]  /*99e0*/  STS.128 [R3+0x2000], RZ ;  /* 0x002000ff03007388 */ /* 0x0003e40000000c00 */
.L_x_1840:
[----:B------:R-:W-:Y:S05]  /*99f0*/  BSYNC.RECONVERGENT B0 ;  /* 0x0000000000007941 */ /* 0x000fea0003800200 */
.L_x_1839:
        /* <DEDUP_REMOVED lines=15> */
.L_x_1844:
[----:B------:R1:W-:Y:S02]  /*9af0*/  STS.128 [R3+0x2800], RZ ;  /* 0x002800ff03007388 */ /* 0x0003e40000000c00 */
.L_x_1843:
[----:B------:R-:W-:Y:S05]  /*9b00*/  BSYNC.RECONVERGENT B0 ;  /* 0x0000000000007941 */ /* 0x000fea0003800200 */
.L_x_1842:
[----:B-1----:R-:W-:Y:S01]  /*9b10*/  IADD3 R8, PT, PT, R132, 0x80, RZ ;  /* 0x0000008084087810 */ /* 0x002fe20007ffe0ff */
        /* <DEDUP_REMOVED lines=17> */
.L_x_1847:
[----:B------:R1:W-:Y:S02]  /*9c30*/  STS.128 [R3+0x3000], RZ ;  /* 0x003000ff03007388 */ /* 0x0003e40000000c00 */
.L_x_1846:
[----:B------:R-:W-:Y:S05]  /*9c40*/  BSYNC.RECONVERGENT B0 ;  /* 0x0000000000007941 */ /* 0x000fea0003800200 */
.L_x_1845:
[----:B-1----:R-:W-:Y:S01]  /*9c50*/  IADD3 R10, PT, PT, R132, 0xa0, RZ ;  /* 0x000000a0840a7810 */ /* 0x002fe20007ffe0ff */
        /* <DEDUP_REMOVED lines=14> */
.L_x_1850:
[----:B------:R1:W-:Y:S02]  /*9d40*/  STS.128 [R3+0x3800], RZ ;  /* 0x003800ff03007388 */ /* 0x0003e40000000c00 */
.L_x_1849:
[----:B------:R-:W-:Y:S05]  /*9d50*/  BSYNC.RECONVERGENT B0 ;  /* 0x0000000000007941 */ /* 0x000fea0003800200 */
.L_x_1848:
        /* <DEDUP_REMOVED lines=18> */
.L_x_1853:
[----:B------:R1:W-:Y:S02]  /*9e80*/  STS.128 [R3+0x4000], RZ ;  /* 0x004000ff03007388 */ /* 0x0003e40000000c00 */
.L_x_1852:
[----:B------:R-:W-:Y:S05]  /*9e90*/  BSYNC.RECONVERGENT B0 ;  /* 0x0000000000007941 */ /* 0x000fea0003800200 */
.L_x_1851:
[----:B------:R-:W-:Y:S01]  /*9ea0*/  IADD3 R132, PT, PT, R132, 0xe0, RZ ;  /* 0x000000e084847810 */ /* 0x000fe20007ffe0ff */
[----:B------:R-:W-:Y:S03]  /*9eb0*/  BSSY.RECONVERGENT B0, `(.L_x_1854) ;  /* 0x0000010000007945 */ /* 0x000fe60003800200 */
[----:B------:R-:W-:-:S13]  /*9ec0*/  ISETP.GE.AND P0, PT, R132, R7, PT ;  /* 0x000000078400720c */ /* 0x000fda0003f06270 */
[----:B------:R-:W-:Y:S05]  /*9ed0*/  @P0 BRA `(.L_x_1855) ;  /* 0x0000000000340947 */ /* 0x000fea0003800000 */
[----:B------:R-:W5:Y:S02]  /*9ee0*/  LDCU UR4, c[0x0][0x440] ;  /* 0x00008800ff0477ac */ /* 0x000f640008000800 */
[----:B-----5:R-:W-:-:S13]  /*9ef0*/  ISETP.GE.AND P0, PT, R12, UR4, PT ;  /* 0x000000040c007c0c */ /* 0x020fda000bf06270 */
        /* <DEDUP_REMOVED lines=10> */
.L_x_1856:
[----:B------:R1:W-:Y:S02]  /*9fa0*/  STS.128 [R3+0x4800], RZ ;  /* 0x004800ff03007388 */ /* 0x0003e40000000c00 */
.L_x_1855:
[----:B------:R-:W-:Y:S05]  /*9fb0*/  BSYNC.RECONVERGENT B0 ;  /* 0x0000000000007941 */ /* 0x000fea0003800200 */
.L_x_1854:
[----:B------:R-:W5:Y:S01]  /*9fc0*/  LDC.64 R4, c[0x0][0x538] ;  /* 0x00014e00ff047b82 */ /* 0x000f620000000a00 */
[----:B------:R-:W3:Y:S01]  /*9fd0*/  LDCU.64 UR8, c[0x0][0x540] ;  /* 0x0000a800ff0877ac */ /* 0x000ee20008000a00 */
[----:B------:R-:W-:Y:S01]  /*9fe0*/  MOV R131, RZ ;  /* 0x000000ff00837202 */ /* 0x000fe20000000f00 */
[----:B------:R-:W0:Y:S01]  /*9ff0*/  LDGDEPBAR ;  /* 0x00000000000079af */ /* 0x000e220000000000 */
[----:B------:R-:W4:Y:S01]  /*a000*/  LDCU UR4, c[0x0][0x458] ;  /* 0x00008b00ff0477ac */ /* 0x000f220008000800 */
[----:B---3--:R-:W-:-:S04]  /*a010*/  IMAD.WIDE.U32 R130, R73, UR8, R130 ;  /* 0x0000000849827c25 */ /* 0x008fc8000f8e0082 */
[----:B------:R-:W-:Y:S01]  /*a020*/  IMAD R0, R73, UR9, R131 ;  /* 0x0000000949007c24 */ /* 0x000fe2000f8e0283 */
[----:B-----5:R-:W-:Y:S01]  /*a030*/  LEA R4, P0, R130, R4, 0x2 ;  /* 0x0000000482047211 */ /* 0x020fe200078010ff */
[----:B------:R-:W-:Y:S01]  /*a040*/  BSSY.RECONVERGENT B0, `(.L_x_1857) ;  /* 0x0000013000007945 */ /* 0x000fe20003800200 */
[----:B------:R-:W-:-:S04]  /*a050*/  DEPBAR.LE SB0, 0x0 ;  /* 0x000080000000791a */ /* 0x000fc80000000000 */
[----:B------:R-:W-:-:S05]  /*a060*/  LEA.HI.X R5, R130, R5, R0, 0x2, P0 ;  /* 0x0000000582057211 */ /* 0x000fca00000f1400 */
[----:B------:R-:W3:Y:S01]  /*a070*/  LDG.E R0, desc[UR6][R4.64] ;  /* 0x0000000604007981 */ /* 0x000ee2000c1e1900 */
[----:B----4-:R-:W3:Y:S01]  /*a080*/  MUFU.RCP R191, UR4 ;  /* 0x0000000400bf7d08 */ /* 0x010ee20008001000 */
[----:B------:R-:W-:Y:S01]  /*a090*/  BAR.SYNC.DEFER_BLOCKING 0x0 ;  /* 0x0000000000007b1d */ /* 0x000fe20000010000 */
[----:B---3--:R-:W-:-:S05]  /*a0a0*/  FMUL.FTZ R191, R0, R191 ;  /* 0x000000bf00bf7220 */ /* 0x008fca0000410000 */
[----:B------:R-:W-:Y:S05]  /*a0b0*/  @P2 BRA `(.L_x_1858) ;  /* 0x0000000000282947 */ /* 0x000fea0003800000 */
[----:B------:R-:W3:Y:S02]  /*a0c0*/  LDCU UR4, c[0x0][0x440] ;  /* 0x00008800ff0477ac */ /* 0x000ee40008000800 */
[----:B---3--:R-:W-:-:S13]  /*a0d0*/  ISETP.GE.AND P0, PT, R12, UR4, PT ;  /* 0x000000040c007c0c */ /* 0x008fda000bf06270 */
[----:B------:R-:W-:Y:S05]  /*a0e0*/  @P0 BRA `(.L_x_1859) ;  /* 0x0000000000140947 */ /* 0x000fea0003800000 */
[----:B------:R-:W-:Y:S01]  /*a0f0*/  @!PT LDS RZ, [RZ] ;  /* 0x00000000fffff984 */ /* 0x000fe20000000800 */
[----:B------:R-:W-:Y:S01]  /*a100*/  @!PT LDS RZ, [RZ] ;  /* 0x00000000fffff984 */ /* 0x000fe20000000800 */
[----:B------:R-:W-:Y:S01]  /*a110*/  @!PT LDS RZ, [RZ] ;  /* 0x00000000fffff984 */ /* 0x000fe20000000800 */
[----:B------:R3:W-:Y:S01]  /*a120*/  LDGSTS.E.BYPASS.LTC128B.128 [R3+0x5000], desc[UR6][R216.64] ;  /* 0x05000000d8037fae */ /* 0x0007e2000b981a06 */
[----:B------:R-:W-:Y:S05]  /*a130*/  BRA `(.L_x_1860) ;  /* 0x00000000000c7947 */ /* 0x000fea0003800000 */
.L_x_1859:
[----:B------:R4:W-:Y:S01]  /*a140*/  STS.128 [R3+0x5000], RZ ;  /* 0x005000ff03007388 */ /* 0x0009e20000000c00 */
[----:B------:R-:W-:Y:S05]  /*a150*/  BRA `(.L_x_1860) ;  /* 0x0000000000047947 */ /* 0x000fea0003800000 */
.L_x_1858:
[----:B------:R3:W-:Y:S02]  /*a160*/  STS.128 [R3+0x5000], RZ ;  /* 0x005000ff03007388 */ /* 0x0007e40000000c00 */
.L_x_1860:
[----:B------:R-:W-:Y:S05]  /*a170*/  BSYNC.RECONVERGENT B0 ;  /* 0x0000000000007941 */ /* 0x000fea0003800200 */
.L_x_1857:
[----:B------:R-:W-:Y:S01]  /*a180*/  ISETP.GE.AND P0, PT, R24, R7, PT ;  /* 0x000000071800720c */ /* 0x000fe20003f06270 */
[----:B------:R-:W-:Y:S01]  /*a190*/  BSSY.RECONVERGENT B0, `(.L_x_1861) ;  /* 0x000000e000007945 */ /* 0x000fe20003800200 */
[----:B--2---:R-:W-:-:S04]  /*a1a0*/  LEA R16, P1, R67, R216, 0x1 ;  /* 0x000000d843107211 */ /* 0x004fc800078208ff */
        /* <DEDUP_REMOVED lines=11> */
.L_x_1863:
[----:B------:R1:W-:Y:S02]  /*a260*/  STS.128 [R3+0x5800], RZ ;  /* 0x005800ff03007388 */ /* 0x0003e40000000c00 */
.L_x_1862:
[----:B------:R-:W-:Y:S05]  /*a270*/  BSYNC.RECONVERGENT B0 ;  /* 0x0000000000007941 */ /* 0x000fea0003800200 */
.L_x_1861:
        /* <DEDUP_REMOVED lines=15> */
.L_x_1866:
[----:B------:R1:W-:Y:S02]  /*a370*/  STS.128 [R3+0x6000], RZ ;  /* 0x006000ff03007388 */ /* 0x0003e40000000c00 */
.L_x_1865:
[----:B------:R-:W-:Y:S05]  /*a380*/  BSYNC.RECONVERGENT B0 ;  /* 0x0000000000007941 */ /* 0x000fea0003800200 */
.L_x_1864:
        /* <DEDUP_REMOVED lines=15> */
.L_x_1869:
[----:B------:R1:W-:Y:S02]  /*a480*/  STS.128 [R3+0x6800], RZ ;  /* 0x006800ff03007388 */ /* 0x0003e40000000c00 */
.L_x_1868:
[----:B------:R-:W-:Y:S05]  /*a490*/  BSYNC.RECONVERGENT B0 ;  /* 0x0000000000007941 */ /* 0x000fea0003800200 */
.L_x_1867:
        /* <DEDUP_REMOVED lines=18> */
.L_x_1872:
[----:B------:R1:W-:Y:S02]  /*a5c0*/  STS.128 [R3+0x7000], RZ ;  /* 0x007000ff03007388 */ /* 0x0003e40000000c00 */
.L_x_1871:
[----:B------:R-:W-:Y:S05]  /*a5d0*/  BSYNC.RECONVERGENT B0 ;  /* 0x0000000000007941 */ /* 0x000fea0003800200 */
.L_x_1870:
        /* <DEDUP_REMOVED lines=15> */
.L_x_1875:
[----:B------:R1:W-:Y:S02]  /*a6d0*/  STS.128 [R3+0x7800], RZ ;  /* 0x007800ff03007388 */ /* 0x0003e40000000c00 */
.L_x_1874:
[----:B------:R-:W-:Y:S05]  /*a6e0*/  BSYNC.RECONVERGENT B0 ;  /* 0x0000000000007941 */ /* 0x000fea0003800200 */
.L_x_1873:
        /* <DEDUP_REMOVED lines=18> */
.L_x_1878:
[----:B------:R1:W-:Y:S02]  /*a810*/  STS.128 [R3+0x8000], RZ ;  /* 0x008000ff03007388 */ /* 0x0003e40000000c00 */
.L_x_1877:
[----:B------:R-:W-:Y:S05]  /*a820*/  BSYNC.RECONVERGENT B0 ;  /* 0x0000000000007941 */ /* 0x000fea0003800200 */
.L_x_1876:
        /* <DEDUP_REMOVED lines=16> */
.L_x_1881:
[----:B------:R1:W-:Y:S02]  /*a930*/  STS.128 [R3+0x8800], RZ ;  /* 0x008800ff03007388 */ /* 0x0003e40000000c00 */
.L_x_1880:
[----:B------:R-:W-:Y:S05]  /*a940*/  BSYNC.RECONVERGENT B0 ;  /* 0x0000000000007941 */ /* 0x000fea0003800200 */
.L_x_1879:
[----:B-1234-:R-:W1:Y:S01]  /*a950*/  S2R R3, SR_TID.X ;  /* 0x0000000000037919 */ /* 0x01ee620000002100 */
[----:B------:R-:W-:Y:S01]  /*a960*/  IMAD.MOV.U32 R66, RZ, RZ, 0x20 ;  /* 0x00000020ff427424 */ /* 0x000fe200078e00ff */
[----:B------:R-:W-:Y:S01]  /*a970*/  LOP3.LUT R0, R0, 0xfffffff7, RZ, 0xc0, !PT ;  /* 0xfffffff700007812 */ /* 0x000fe200078ec0ff */
[----:B------:R-:W2:Y:S01]  /*a980*/  LDCU UR4, c[0x0][0x508] ;  /* 0x0000a100ff0477ac */ /* 0x000ea20008000800 */
[----:B------:R-:W0:Y:S01]  /*a990*/  LDGDEPBAR ;  /* 0x00000000000079af */ /* 0x000e220000000000 */
[C---:B-1----:R-:W-:Y:S01]  /*a9a0*/  IMAD.SHL.U32 R5, R3.reuse, 0x20, RZ ;  /* 0x0000002003057824 */ /* 0x042fe200078e00ff */
[----:B------:R-:W-:Y:S01]  /*a9b0*/  SHF.R.U32.HI R57, RZ, 0x1, R3 ;  /* 0x00000001ff397819 */ /* 0x000fe20000011603 */
[C---:B------:R-:W-:Y:S01]  /*a9c0*/  IMAD.SHL.U32 R4, R3.reuse, 0x10, RZ ;  /* 0x0000001003047824 */ /* 0x040fe200078e00ff */
[C---:B------:R-:W-:Y:S01]  /*a9d0*/  LOP3.LUT P0, RZ, R3.reuse, 0x4, RZ, 0xc0, !PT ;  /* 0x0000000403ff7812 */ /* 0x040fe2000780c0ff */
[----:B------:R-:W-:Y:S01]  /*a9e0*/  IMAD.SHL.U32 R2, R3, 0x4, RZ ;  /* 0x0000000403027824 */ /* 0x000fe200078e00ff */
[----:B------:R-:W-:Y:S01]  /*a9f0*/  LOP3.LUT R7, R5, 0xc0, RZ, 0xc0, !PT ;  /* 0x000000c005077812 */ /* 0x000fe200078ec0ff */
[----:B------:R-:W-:Y:S01]  /*aa00*/  IMAD.SHL.U32 R220, R3, 0x8, RZ ;  /* 0x0000000803dc7824 */ /* 0x000fe200078e00ff */
[----:B------:R-:W-:-:S02]  /*aa10*/  LOP3.LUT R188, R4, 0x100, RZ, 0xc0, !PT ;  /* 0x0000010004bc7812 */ /* 0x000fc400078ec0ff */
[----:B------:R-:W-:Y:S02]  /*aa20*/  LOP3.LUT R67, R5, 0x120, RZ, 0xc0, !PT ;  /* 0x0000012005437812 */ /* 0x000fe400078ec0ff */
[----:B------:R-:W-:Y:S02]  /*aa30*/  LOP3.LUT R2, R7, 0x18, R2, 0xf8, !PT ;  /* 0x0000001807027812 */ /* 0x000fe400078ef802 */
[----:B------:R-:W-:Y:S02]  /*aa40*/  LOP3.LUT R188, R188, 0x20, R5, 0xf8, !PT ;  /* 0x00000020bcbc7812 */ /* 0x000fe400078ef805 */
[----:B------:R-:W-:Y:S02]  /*aa50*/  LOP3.LUT R5, R3, 0x8, RZ, 0xc0, !PT ;  /* 0x0000000803057812 */ /* 0x000fe400078ec0ff */
[----:B------:R-:W-:Y:S02]  /*aa60*/  LOP3.LUT R189, R67, 0x3e00, R4, 0xf8, !PT ;  /* 0x00003e0043bd7812 */ /* 0x000fe400078ef804 */
[----:B------:R-:W-:-:S02]  /*aa70*/  LOP3.LUT R64, R2, 0x8, R57, 0x78, !PT ;  /* 0x0000000802407812 */ /* 0x000fc400078e7839 */
[----:B------:R-:W-:Y:S02]  /*aa80*/  LOP3.LUT R188, R188, R2, R5, 0xf6, !PT ;  /* 0x00000002bcbc7212 */ /* 0x000fe400078ef605 */
[----:B------:R-:W-:Y:S02]  /*aa90*/  LOP3.LUT R189, R189, R64, RZ, 0xfc, !PT ;  /* 0x00000040bdbd7212 */ /* 0x000fe400078efcff */
[----:B------:R-:W-:Y:S02]  /*aaa0*/  LEA R188, R188, UR5, 0x1 ;  /* 0x00000005bcbc7c11 */ /* 0x000fe4000f8e08ff */
[----:B------:R-:W-:Y:S02]  /*aab0*/  LEA R189, R189, UR5, 0x1 ;  /* 0x00000005bdbd7c11 */ /* 0x000fe4000f8e08ff */
[----:B------:R-:W-:Y:S01]  /*aac0*/  SEL R66, R66, 0xffffffe0, !P0 ;  /* 0xffffffe042427807 */ /* 0x000fe20004000000 */
[----:B------:R-:W-:Y:S01]  /*aad0*/  LDSM.16.M88.4 R52, [R188+0x1400] ;  /* 0x00140000bc34783b */ /* 0x000fe20000000200 */
[----:B------:R-:W-:-:S02]  /*aae0*/  @P0 LOP3.LUT R0, R0, 0x8, RZ, 0xfc, !PT ;  /* 0x0000000800000812 */ /* 0x000fc400078efcff */
[----:B------:R-:W-:Y:S01]  /*aaf0*/  LOP3.LUT R225, R220, 0x1f20, RZ, 0xc0, !PT ;  /* 0x00001f20dce17812 */ /* 0x000fe200078ec0ff */
[----:B------:R-:W1:Y:S01]  /*ab00*/  LDSM.16.M88.4 R76, [R189] ;  /* 0x00000000bd4c783b */ /* 0x000e620000000200 */
[----:B------:R-:W-:Y:S01]  /*ab10*/  IMAD.IADD R0, R66, 0x1, R188 ;  /* 0x0000000142007824 */ /* 0x000fe200078e02bc */
[----:B------:R-:W-:Y:S01]  /*ab20*/  LOP3.LUT R221, R3, 0x18, RZ, 0xc0, !PT ;  /* 0x0000001803dd7812 */ /* 0x000fe200078ec0ff */
[----:B------:R-:W-:Y:S01]  /*ab30*/  IMAD.IADD R2, R189, 0x1, R66 ;  /* 0x00000001bd027824 */ /* 0x000fe200078e0242 */
[----:B------:R-:W3:Y:S01]  /*ab40*/  LDSM.16.M88.4 R68, [R188+0x1000] ;  /* 0x00100000bc44783b */ /* 0x000ee20000000200 */
[----:B------:R-:W-:Y:S02]  /*ab50*/  LOP3.LUT R225, R225, R56, RZ, 0xfc, !PT ;  /* 0x00000038e1e17212 */ /* 0x000fe400078efcff */
[----:B------:R-:W-:Y:S01]  /*ab60*/  LOP3.LUT R222, R220, 0x18, RZ, 0xc0, !PT ;  /* 0x00000018dcde7812 */ /* 0x000fe200078ec0ff */
[----:B------:R-:W4:Y:S01]  /*ab70*/  LDSM.16.M88.4 R44, [R188+0x1800] ;  /* 0x00180000bc2c783b */ /* 0x000f220000000200 */
[----:B------:R-:W-:-:S03]  /*ab80*/  LEA R225, R225, UR5, 0x1 ;  /* 0x00000005e1e17c11 */ /* 0x000fc6000f8e08ff */
[----:B------:R-:W5:Y:S04]  /*ab90*/  LDSM.16.M88.4 R36, [R188+0x1c00] ;  /* 0x001c0000bc24783b */ /* 0x000f680000000200 */
        /* <DEDUP_REMOVED lines=10> */
[C---:B---3--:R-:W-:Y:S03]  /*ac40*/  HMMA.16816.F32.BF16 R72, R76.reuse, R68, RZ ;  /* 0x000000444c48723c */ /* 0x048fe600000418ff */
[----:B------:R-:W3:Y:S04]  /*ac50*/  LDSM.16.M88.4 R100, [R188+0x4400] ;  /* 0x00440000bc64783b */ /* 0x000ee80000000200 */
[----:B------:R-:W3:Y:S01]  /*ac60*/  LDSM.16.M88.4 R84, [R188+0x4800] ;  /* 0x00480000bc54783b */ /* 0x000ee20000000200 */
[C---:B------:R-:W-:Y:S03]  /*ac70*/  HMMA.16816.F32.BF16 R52, R76.reuse, R54, RZ ;  /* 0x000000364c34723c */ /* 0x040fe600000418ff */
[----:B------:R-:W3:Y:S04]  /*ac80*/  LDSM.16.M88.4 R148, [R188+0x4c00] ;  /* 0x004c0000bc94783b */ /* 0x000ee80000000200 */
[----:B------:R-:W-:Y:S01]  /*ac90*/  LDSM.16.M88.4 R88, [R2] ;  /* 0x000000000258783b */ /* 0x000fe20000000200 */
[C---:B------:R-:W-:Y:S03]  /*aca0*/  HMMA.16816.F32.BF16 R68, R76.reuse, R70, RZ ;  /* 0x000000464c44723c */ /* 0x040fe600000418ff */
[----:B------:R-:W3:Y:S04]  /*acb0*/  LDSM.16.M88.4 R168, [R0+0x1400] ;  /* 0x0014000000a8783b */ /* 0x000ee80000000200 */
[----:B------:R-:W3:Y:S01]  /*acc0*/  LDSM.16.M88.4 R92, [R0+0x1000] ;  /* 0x00100000005c783b */ /* 0x000ee20000000200 */
[C---:B----4-:R-:W-:Y:S03]  /*acd0*/  HMMA.16816.F32.BF16 R48, R76.reuse, R44, RZ ;  /* 0x0000002c4c30723c */ /* 0x050fe600000418ff */
[----:B------:R-:W4:Y:S04]  /*ace0*/  LDSM.16.M88.4 R164, [R0+0x1800] ;  /* 0x0018000000a4783b */ /* 0x000f280000000200 */
[----:B------:R-:W-:Y:S01]  /*acf0*/  LDSM.16.M88.4 R160, [R0+0x1c00] ;  /* 0x001c000000a0783b */ /* 0x000fe20000000200 */
[C---:B-----5:R-:W-:Y:S03]  /*ad00*/  HMMA.16816.F32.BF16 R40, R76.reuse, R36, RZ ;  /* 0x000000244c28723c */ /* 0x060fe600000418ff */
[----:B------:R-:W-:Y:S04]  /*ad10*/  LDSM.16.M88.4 R156, [R0+0x2000] ;  /* 0x00200000009c783b */ /* 0x000fe80000000200 */
[----:B------:R-:W-:Y:S01]  /*ad20*/  LDSM.16.M88.4 R152, [R0+0x2400] ;  /* 0x002400000098783b */ /* 0x000fe20000000200 */
[C---:B--2---:R-:W-:Y:S08]  /*ad30*/  HMMA.16816.F32.BF16 R32, R76.reuse, R28, RZ ;  /* 0x0000001c4c20723c */ /* 0x044ff000000418ff */
        /* <DEDUP_REMOVED lines=27> */
[C---:B------:R-:W-:Y:S01]  /*aef0*/  HMMA.16816.F32.BF16 R52, R88.reuse, R170, R52 ;  /* 0x000000aa5834723c */ /* 0x040fe20000041834 */
[----:B------:R-:W2:Y:S07]  /*af00*/  LDSM.16.M88.4 R168, [R0+0x3000] ;  /* 0x0030000000a8783b */ /* 0x000eae0000000200 */
[C---:B------:R-:W-:Y:S08]  /*af10*/  HMMA.16816.F32.BF16 R72, R88.reuse, R92, R72 ;  /* 0x0000005c5848723c */ /* 0x040ff00000041848 */
[C---:B------:R-:W-:Y:S01]  /*af20*/  HMMA.16816.F32.BF16 R68, R88.reuse, R94, R68 ;  /* 0x0000005e5844723c */ /* 0x040fe20000041844 */
[----:B------:R-:W3:Y:S07]  /*af30*/  LDSM.16.M88.4 R92, [R0+0x2c00] ;  /* 0x002c0000005c783b */ /* 0x000eee0000000200 */
[C---:B----4-:R-:W-:Y:S08]  /*af40*/  HMMA.16816.F32.BF16 R48, R88.reuse, R164, R48 ;  /* 0x000000a45830723c */ /* 0x050ff00000041830 */
[C---:B------:R-:W-:Y:S01]  /*af50*/  HMMA.16816.F32.BF16 R44, R88.reuse, R166, R44 ;  /* 0x000000a6582c723c */ /* 0x040fe2000004182c */
[----:B------:R-:W4:Y:S07]  /*af60*/  LDSM.16.M88.4 R164, [R0+0x3400] ;  /* 0x0034000000a4783b */ /* 0x000f2e0000000200 */
[C---:B-1----:R-:W-:Y:S08]  /*af70*/  HMMA.16816.F32.BF16 R16, R88.reuse, R148, R16 ;  /* 0x000000945810723c */ /* 0x042ff00000041810 */
[C---:B------:R-:W-:Y:S01]  /*af80*/  HMMA.16816.F32.BF16 R12, R88.reuse, R150, R12 ;  /* 0x00000096580c723c */ /* 0x040fe2000004180c */
[----:B------:R-:W1:Y:S07]  /*af90*/  LDSM.16.M88.4 R148, [R0+0x4400] ;  /* 0x004400000094783b */ /* 0x000e6e0000000200 */
[C---:B--2---:R-:W-:Y:S01]  /*afa0*/  HMMA.16816.F32.BF16 R144, R88.reuse, R168, R144 ;  /* 0x000000a85890723c */ /* 0x044fe20000041890 */
[----:B------:R-:W2:Y:S07]  /*afb0*/  S2R R168, SR_CTAID.X ;  /* 0x0000000000a87919 */ /* 0x000eae0000002500 */
[C---:B---3--:R-:W-:Y:S08]  /*afc0*/  HMMA.16816.F32.BF16 R8, R88.reuse, R92, R8 ;  /* 0x0000005c5808723c */ /* 0x048ff00000041808 */
[C---:B------:R-:W-:Y:S01]  /*afd0*/  HMMA.16816.F32.BF16 R4, R88.reuse, R94, R4 ;  /* 0x0000005e5804723c */ /* 0x040fe20000041804 */
[----:B------:R-:W3:Y:S07]  /*afe0*/  LDSM.16.M88.4 R92, [R0+0x4800] ;  /* 0x00480000005c783b */ /* 0x000eee0000000200 */
[C---:B----4-:R-:W-:Y:S08]  /*aff0*/  HMMA.16816.F32.BF16 R136, R88.reuse, R164, R136 ;  /* 0x000000a45888723c */ /* 0x050ff00000041888 */
[C---:B------:R-:W-:Y:S01]  /*b000*/  HMMA.16816.F32.BF16 R132, R88.reuse, R166, R132 ;  /* 0x000000a65884723c */ /* 0x040fe20000041884 */
[----:B------:R-:W4:Y:S07]  /*b010*/  LDSM.16.M88.4 R164, [R0+0x4c00] ;  /* 0x004c000000a4783b */ /* 0x000f2e0000000200 */
[C---:B------:R-:W-:Y:S08]  /*b020*/  HMMA.16816.F32.BF16 R40, R88.reuse, R160, R40 ;  /* 0x000000a05828723c */ /* 0x040ff00000041828 */
[C---:B------:R-:W-:Y:S01]  /*b030*/  HMMA.16816.F32.BF16 R36, R88.reuse, R162, R36 ;  /* 0x000000a25824723c */ /* 0x040fe20000041824 */
[----:B------:R-:W5:Y:S07]  /*b040*/  LDSM.16.M88.4 R160, [R0+0x3800] ;  /* 0x0038000000a0783b */ /* 0x000f6e0000000200 */
[C---:B------:R-:W-:Y:S08]  /*b050*/  HMMA.16816.F32.BF16 R32, R88.reuse, R156, R32 ;  /* 0x0000009c5820723c */ /* 0x040ff00000041820 */
[C---:B------:R-:W-:Y:S01]  /*b060*/  HMMA.16816.F32.BF16 R28, R88.reuse, R158, R28 ;  /* 0x0000009e581c723c */ /* 0x040fe2000004181c */
[----:B------:R-:W5:Y:S07]  /*b070*/  LDSM.16.M88.4 R156, [R0+0x3c00] ;  /* 0x003c0000009c783b */ /* 0x000f6e0000000200 */
[C---:B------:R-:W-:Y:S08]  /*b080*/  HMMA.16816.F32.BF16 R24, R88.reuse, R152, R24 ;  /* 0x000000985818723c */ /* 0x040ff00000041818 */
[----:B------:R-:W-:Y:S01]  /*b090*/  HMMA.16816.F32.BF16 R20, R88, R154, R20 ;  /* 0x0000009a5814723c */ /* 0x000fe20000041814 */
[----:B------:R-:W5:Y:S01]  /*b0a0*/  LDSM.16.M88.4 R152, [R0+0x4000] ;  /* 0x004000000098783b */ /* 0x000f620000000200 */
[----:B------:R-:W-:-:S06]  /*b0b0*/  DEPBAR.LE SB0, 0x0 ;  /* 0x000080000000791a */ /* 0x000fcc0000000000 */
[----:B-1----:R-:W-:Y:S01]  /*b0c0*/  HMMA.16816.F32.BF16 R104, R88, R148, R104 ;  /* 0x000000945868723c */ /* 0x002fe20000041868 */
[----:B------:R-:W-:Y:S02]  /*b0d0*/  LOP3.LUT R149, R57, 0x1f0, RZ, 0xc0, !PT ;  /* 0x000001f039957812 */ /* 0x000fe400078ec0ff */
[----:B------:R-:W-:-:S03]  /*b0e0*/  SHF.R.U32.HI R57, RZ, 0x2, R3 ;  /* 0x00000002ff397819 */ /* 0x000fc60000011603 */
[----:B--2---:R-:W-:Y:S01]  /*b0f0*/  IMAD R148, R168, 0x40, R149 ;  /* 0x00000040a8947824 */ /* 0x004fe200078e0295 */
[----:B------:R-:W-:Y:S01]  /*b100*/  LOP3.LUT R57, R57, 0x7, RZ, 0xc0, !PT ;  /* 0x0000000739397812 */ /* 0x000fe200078ec0ff */
[----:B------:R-:W-:Y:S03]  /*b110*/  HMMA.16816.F32.BF16 R140, R88, R170, R140 ;  /* 0x000000aa588c723c */ /* 0x000fe6000004188c */
[----:B------:R-:W-:Y:S01]  /*b120*/  IADD3 R148, PT, PT, -R213, R57, R148 ;  /* 0x00000039d5947210 */ /* 0x000fe20007ffe194 */
[----:B------:R-:W-:-:S03]  /*b130*/  IMAD.SHL.U32 R57, R3, 0x2, RZ ;  /* 0x0000000203397824 */ /* 0x000fc600078e00ff */
[--C-:B------:R-:W-:Y:S01]  /*b140*/  IADD3 R148, PT, PT, R148, UR4, R65.reuse ;  /* 0x0000000494947c10 */ /* 0x100fe2000fffe041 */
[C---:B---3--:R-:W-:Y:S01]  /*b150*/  HMMA.16816.F32.BF16 R96, R88.reuse, R92, R96 ;  /* 0x0000005c5860723c */ /* 0x048fe20000041860 */
[----:B------:R-:W-:Y:S01]  /*b160*/  VIADD R92, R59, 0xffffff00 ;  /* 0xffffff003b5c7836 */ /* 0x000fe20000000000 */
[----:B------:R-:W-:Y:S02]  /*b170*/  LOP3.LUT R57, R57, 0x6, RZ, 0xc0, !PT ;  /* 0x0000000639397812 */ /* 0x000fe400078ec0ff */
[----:B------:R-:W-:Y:S02]  /*b180*/  VIADDMNMX R56, R148, 0x1, R65, PT ;  /* 0x0000000194387846 */ /* 0x000fe40003800141 */
[----:B------:R-:W-:Y:S02]  /*b190*/  LOP3.LUT R93, R92, 0x88, R57, 0xfe, !PT ;  /* 0x000000885c5d7812 */ /* 0x000fe400078efe39 */
[----:B------:R-:W-:Y:S01]  /*b1a0*/  HMMA.16816.F32.BF16 R84, R88, R94, R84 ;  /* 0x0000005e5854723c */ /* 0x000fe20000041854 */
[----:B------:R-:W-:-:S02]  /*b1b0*/  VIADDMNMX R193, R148, 0x9, R65, PT ;  /* 0x0000000994c17846 */ /* 0x000fc40003800141 */
[----:B------:R-:W-:Y:S02]  /*b1c0*/  LOP3.LUT R95, R92, R57, RZ, 0xfc, !PT ;  /* 0x000000395c5f7212 */ /* 0x000fe400078efcff */
[----:B------:R-:W-:Y:S02]  /*b1d0*/  I2FP.F32.U32 R65, R93 ;  /* 0x0000005d00417245 */ /* 0x000fe40000201000 */
[CC--:B------:R-:W-:Y:S01]  /*b1e0*/  ISETP.GE.AND P3, PT, R95.reuse, R56.reuse, PT ;  /* 0x000000385f00720c */ /* 0x0c0fe20003f66270 */
[----:B----4-:R-:W-:Y:S01]  /*b1f0*/  HMMA.16816.F32.BF16 R76, R88, R166, R76 ;  /* 0x000000a6584c723c */ /* 0x010fe2000004184c */
[----:B------:R-:W-:Y:S01]  /*b200*/  ISETP.GE.AND P2, PT, R95, R193, PT ;  /* 0x000000c15f00720c */ /* 0x000fe20003f46270 */
[----:B------:R-:W-:Y:S01]  /*b210*/  FFMA.FTZ R65, R191, R65, R140 ;  /* 0x00000041bf417223 */ /* 0x000fe2000001008c */
[----:B------:R-:W-:Y:S02]  /*b220*/  I2FP.F32.U32 R95, R95 ;  /* 0x0000005f005f7245 */ /* 0x000fe40000201000 */
[----:B------:R-:W-:-:S02]  /*b230*/  ISETP.GE.AND P1, PT, R93, R56, PT ;  /* 0x000000385d00720c */ /* 0x000fc40003f26270 */
[----:B------:R-:W-:Y:S01]  /*b240*/  ISETP.GE.AND P0, PT, R93, R193, PT ;  /* 0x000000c15d00720c */ /* 0x000fe20003f06270 */
[C---:B------:R-:W-:Y:S01]  /*b250*/  FFMA.FTZ R209, R191.reuse, R95, R74 ;  /* 0x0000005fbfd17223 */ /* 0x040fe2000001004a */
[----:B------:R-:W-:Y:S01]  /*b260*/  I2FP.F32.U32 R93, R93 ;  /* 0x0000005d005d7245 */ /* 0x000fe20000201000 */
[C---:B-----5:R-:W-:Y:S01]  /*b270*/  HMMA.16816.F32.BF16 R128, R88.reuse, R160, R128 ;  /* 0x000000a05880723c */ /* 0x060fe20000041880 */
[--C-:B------:R-:W-:Y:S01]  /*b280*/  LOP3.LUT R74, R92, 0x1, R57.reuse, 0xfe, !PT ;  /* 0x000000015c4a7812 */ /* 0x100fe200078efe39 */
[----:B------:R-:W-:Y:S01]  /*b290*/  FFMA.FTZ R210, R191, R95, R72 ;  /* 0x0000005fbfd27223 */ /* 0x000fe20000010048 */
[----:B------:R-:W-:Y:S01]  /*b2a0*/  FSEL R72, R65, -INF , !P1 ;  /* 0xff80000041487808 */ /* 0x000fe20004800000 */
[----:B------:R-:W-:Y:S01]  /*b2b0*/  FFMA.FTZ R93, R191, R93, R142 ;  /* 0x0000005dbf5d7223 */ /* 0x000fe2000001008e */
[----:B------:R-:W-:Y:S02]  /*b2c0*/  ISETP.GE.AND P1, PT, R74, R56, PT ;  /* 0x000000384a00720c */ /* 0x000fe40003f26270 */
[----:B------:R-:W-:Y:S01]  /*b2d0*/  LOP3.LUT R211, R92, 0x8, R57, 0xfe, !PT ;  /* 0x000000085cd37812 */ /* 0x000fe200078efe39 */
[----:B------:R-:W-:Y:S01]  /*b2e0*/  HMMA.16816.F32.BF16 R124, R88, R162, R124 ;  /* 0x000000a2587c723c */ /* 0x000fe2000004187c */
[----:B------:R-:W-:-:S02]  /*b2f0*/  FSEL R65, R93, -INF , !P0 ;  /* 0xff8000005d417808 */ /* 0x000fc40004000000 */
[----:B------:R-:W-:Y:S02]  /*b300*/  ISETP.GE.AND P5, PT, R211, R56, PT ;  /* 0x00000038d300720c */ /* 0x000fe40003fa6270 */
[----:B------:R-:W-:Y:S02]  /*b310*/  ISETP.GE.AND P0, PT, R74, R193, PT ;  /* 0x000000c14a00720c */ /* 0x000fe40003f06270 */
[----:B------:R-:W-:Y:S01]  /*b320*/  I2FP.F32.U32 R74, R74 ;  /* 0x0000004a004a7245 */ /* 0x000fe20000201000 */
[----:B------:R-:W-:Y:S01]  /*b330*/  HMMA.16816.F32.BF16 R120, R88, R156, R120 ;  /* 0x0000009c5878723c */ /* 0x000fe20000041878 */
[----:B------:R-:W-:Y:S02]  /*b340*/  FSEL R210, R210, -INF , !P3 ;  /* 0xff800000d2d27808 */ /* 0x000fe40005800000 */
[----:B------:R-:W-:Y:S01]  /*b350*/  FSEL R209, R209, -INF , !P2 ;  /* 0xff800000d1d17808 */ /* 0x000fe20005000000 */
[CC--:B------:R-:W-:Y:S01]  /*b360*/  FFMA.FTZ R73, R191.reuse, R74.reuse, R73 ;  /* 0x0000004abf497223 */ /* 0x0c0fe20000010049 */
[----:B------:R-:W-:Y:S01]  /*b370*/  FFMA.FTZ R75, R191, R74, R75 ;  /* 0x0000004abf4b7223 */ /* 0x000fe2000001004b */
[----:B------:R-:W-:-:S02]  /*b380*/  LOP3.LUT R74, R92, 0x11, R57, 0xfe, !PT ;  /* 0x000000115c4a7812 */ /* 0x000fc400078efe39 */
[C---:B------:R-:W-:Y:S01]  /*b390*/  HMMA.16816.F32.BF16 R116, R88.reuse, R158, R116 ;  /* 0x0000009e5874723c */ /* 0x040fe20000041874 */
[C-C-:B------:R-:W-:Y:S02]  /*b3a0*/  LOP3.LUT R187, R92.reuse, 0x20, R57.reuse, 0xfe, !PT ;  /* 0x000000205cbb7812 */ /* 0x140fe400078efe39 */
[----:B------:R-:W-:Y:S02]  /*b3b0*/  FSEL R227, R75, -INF , !P0 ;  /* 0xff8000004be37808 */ /* 0x000fe40004000000 */
[C-C-:B------:R-:W-:Y:S02]  /*b3c0*/  LOP3.LUT R185, R92.reuse, 0x28, R57.reuse, 0xfe, !PT ;  /* 0x000000285cb97812 */ /* 0x140fe400078efe39 */
[C-C-:B------:R-:W-:Y:S01]  /*b3d0*/  LOP3.LUT R95, R92.reuse, 0xe0, R57.reuse, 0xfe, !PT ;  /* 0x000000e05c5f7812 */ /* 0x140fe200078efe39 */
[C---:B------:R-:W-:Y:S08]  /*b3e0*/  HMMA.16816.F32.BF16 R112, R88.reuse, R152, R112 ;  /* 0x000000985870723c */ /* 0x040ff00000041870 */
[C---:B------:R-:W-:Y:S08]  /*b3f0*/  HMMA.16816.F32.BF16 R108, R88.reuse, R154, R108 ;  /* 0x0000009a586c723c */ /* 0x040ff0000004186c */
[C---:B------:R-:W-:Y:S08]  /*b400*/  HMMA.16816.F32.BF16 R100, R88.reuse, R150, R100 ;  /* 0x000000965864723c */ /* 0x040ff00000041864 */
[----:B------:R-:W-:Y:S01]  /*b410*/  HMMA.16816.F32.BF16 R80, R88, R164, R80 ;  /* 0x000000a45850723c */ /* 0x000fe20000041850 */
[----:B------:R-:W-:-:S02]  /*b420*/  LOP3.LUT R89, R92, 0xf8, R57, 0xfe, !PT ;  /* 0x000000f85c597812 */ /* 0x000fc400078efe39 */
[----:B------:R-:W-:Y:S01]  /*b430*/  P2R R88, PR, RZ, 0x2 ;  /* 0x00000002ff587803 */ /* 0x000fe20000000000 */
[----:B------:R-:W-:Y:S01]  /*b440*/  BAR.SYNC.DEFER_BLOCKING 0x0 ;  /* 0x0000000000007b1d */ /* 0x000fe20000010000 */
[C---:B------:R-:W-:Y:S02]  /*b450*/  ISETP.GE.AND P4, PT, R89.reuse, R56, PT ;  /* 0x000000385900720c */ /* 0x040fe40003f86270 */
[----:B------:R-:W-:Y:S02]  /*b460*/  ISETP.GE.AND P6, PT, R89, R193, PT ;  /* 0x000000c15900720c */ /* 0x000fe40003fc6270 */
[----:B------:R-:W-:Y:S02]  /*b470*/  I2FP.F32.U32 R89, R89 ;  /* 0x0000005900597245 */ /* 0x000fe40000201000 */
[----:B------:R-:W-:Y:S02]  /*b480*/  ISETP.GE.AND P1, PT, R211, R193, PT ;  /* 0x000000c1d300720c */ /* 0x000fe40003f26270 */
[----:B------:R-:W-:Y:S01]  /*b490*/  I2FP.F32.U32 R211, R211 ;  /* 0x000000d300d37245 */ /* 0x000fe20000201000 */
[CC--:B------:R-:W-:Y:S01]  /*b4a0*/  FFMA.FTZ R76, R191.reuse, R89.reuse, R76 ;  /* 0x00000059bf4c7223 */ /* 0x0c0fe2000001004c */
[----:B------:R-:W-:Y:S01]  /*b4b0*/  FFMA.FTZ R78, R191, R89, R78 ;  /* 0x00000059bf4e7223 */ /* 0x000fe2000001004e */
[----:B------:R-:W-:-:S02]  /*b4c0*/  LOP3.LUT R90, R92, 0x9, R57, 0xfe, !PT ;  /* 0x000000095c5a7812 */ /* 0x000fc400078efe39 */
[CC--:B------:R-:W-:Y:S01]  /*b4d0*/  FFMA.FTZ R142, R191.reuse, R211.reuse, R68 ;  /* 0x000000d3bf8e7223 */ /* 0x0c0fe20000010044 */
[----:B------:R-:W-:Y:S01]  /*b4e0*/  FFMA.FTZ R211, R191, R211, R70 ;  /* 0x000000d3bfd37223 */ /* 0x000fe20000010046 */
[----:B------:R-:W-:Y:S02]  /*b4f0*/  FSEL R70, R76, -INF , !P4 ;  /* 0xff8000004c467808 */ /* 0x000fe40006000000 */
[----:B------:R-:W-:Y:S02]  /*b500*/  ISETP.NE.AND P4, PT, R88, RZ, PT ;  /* 0x000000ff5800720c */ /* 0x000fe40003f85270 */
[----:B------:R-:W-:Y:S02]  /*b510*/  LOP3.LUT R89, R92, 0x10, R57, 0xfe, !PT ;  /* 0x000000105c597812 */ /* 0x000fe400078efe39 */
[----:B------:R-:W-:Y:S02]  /*b520*/  FSEL R224, R73, -INF , !P4 ;  /* 0xff80000049e07808 */ /* 0x000fe40006000000 */
[----:B------:R-:W-:-:S02]  /*b530*/  FSEL R211, R211, -INF , !P1 ;  /* 0xff800000d3d37808 */ /* 0x000fc40004800000 */
[C---:B------:R-:W-:Y:S02]  /*b540*/  ISETP.GE.AND P4, PT, R74.reuse, R56, PT ;  /* 0x000000384a00720c */ /* 0x040fe40003f86270 */
[----:B------:R-:W-:Y:S02]  /*b550*/  ISETP.GE.AND P1, PT, R74, R193, PT ;  /* 0x000000c14a00720c */ /* 0x000fe40003f26270 */
[----:B------:R-:W-:Y:S02]  /*b560*/  I2FP.F32.U32 R76, R90 ;  /* 0x0000005a004c7245 */ /* 0x000fe40000201000 */
[----:B------:R-:W-:Y:S02]  /*b570*/  I2FP.F32.U32 R74, R74 ;  /* 0x0000004a004a7245 */ /* 0x000fe40000201000 */
[----:B------:R-:W-:Y:S01]  /*b580*/  I2FP.F32.U32 R73, R89 ;  /* 0x0000005900497245 */ /* 0x000fe20000201000 */
[CC--:B------:R-:W-:Y:S01]  /*b590*/  FFMA.FTZ R69, R191.reuse, R76.reuse, R69 ;  /* 0x0000004cbf457223 */ /* 0x0c0fe20000010045 */
[C---:B------:R-:W-:Y:S01]  /*b5a0*/  FFMA.FTZ R71, R191.reuse, R76, R71 ;  /* 0x0000004cbf477223 */ /* 0x040fe20000010047 */
[CC--:B------:R-:W-:Y:S01]  /*b5b0*/  FFMA.FTZ R204, R191.reuse, R74.reuse, R61 ;  /* 0x0000004abfcc7223 */ /* 0x0c0fe2000001003d */
[C---:B------:R-:W-:Y:S01]  /*b5c0*/  FFMA.FTZ R63, R191.reuse, R74, R63 ;  /* 0x0000004abf3f7223 */ /* 0x040fe2000001003f */
[----:B------:R-:W-:Y:S01]  /*b5d0*/  ISETP.GE.AND P3, PT, R90, R56, PT ;  /* 0x000000385a00720c */ /* 0x000fe20003f66270 */
[CC--:B------:R-:W-:Y:S01]  /*b5e0*/  FFMA.FTZ R60, R191.reuse, R73.reuse, R60 ;  /* 0x00000049bf3c7223 */ /* 0x0c0fe2000001003c */
[----:B------:R-:W-:Y:S01]  /*b5f0*/  FSEL R68, R78, -INF , !P6 ;  /* 0xff8000004e447808 */ /* 0x000fe20007000000 */
[----:B------:R-:W-:Y:S01]  /*b600*/  FFMA.FTZ R62, R191, R73, R62 ;  /* 0x00000049bf3e7223 */ /* 0x000fe2000001003e */
[----:B------:R-:W-:-:S02]  /*b610*/  ISETP.GE.AND P2, PT, R90, R193, PT ;  /* 0x000000c15a00720c */ /* 0x000fc40003f46270 */
[----:B------:R-:W-:Y:S02]  /*b620*/  ISETP.GE.AND P6, PT, R89, R56, PT ;  /* 0x000000385900720c */ /* 0x000fe40003fc6270 */
[C-C-:B------:R-:W-:Y:S02]  /*b630*/  LOP3.LUT R61, R92.reuse, 0x18, R57.reuse, 0xfe, !PT ;  /* 0x000000185c3d7812 */ /* 0x140fe400078efe39 */
[----:B------:R-:W-:Y:S02]  /*b640*/  LOP3.LUT R73, R92, 0x19, R57, 0xfe, !PT ;  /* 0x000000195c497812 */ /* 0x000fe400078efe39 */
[----:B------:R-:W-:Y:S02]  /*b650*/  FSEL R226, R69, -INF , !P3 ;  /* 0xff80000045e27808 */ /* 0x000fe40005800000 */
[----:B------:R-:W-:Y:S02]  /*b660*/  FSEL R229, R71, -INF , !P2 ;  /* 0xff80000047e57808 */ /* 0x000fe40005000000 */
[----:B------:R-:W-:-:S02]  /*b670*/  FSEL R204, R204, -INF , !P4 ;  /* 0xff800000cccc7808 */ /* 0x000fc40006000000 */
[----:B------:R-:W-:Y:S02]  /*b680*/  FSEL R201, R63, -INF , !P1 ;  /* 0xff8000003fc97808 */ /* 0x000fe40004800000 */
[CC--:B------:R-:W-:Y:S02]  /*b690*/  ISETP.GE.AND P3, PT, R61.reuse, R56.reuse, PT ;  /* 0x000000383d00720c */ /* 0x0c0fe40003f66270 */
[-C--:B------:R-:W-:Y:S02]  /*b6a0*/  ISETP.GE.AND P2, PT, R61, R193.reuse, PT ;  /* 0x000000c13d00720c */ /* 0x080fe40003f46270 */
[----:B------:R-:W-:Y:S02]  /*b6b0*/  FSEL R206, R60, -INF , !P6 ;  /* 0xff8000003cce7808 */ /* 0x000fe40007000000 */
[C---:B------:R-:W-:Y:S02]  /*b6c0*/  ISETP.GE.AND P4, PT, R187.reuse, R56, PT ;  /* 0x00000038bb00720c */ /* 0x040fe40003f86270 */
[----:B------:R-:W-:-:S02]  /*b6d0*/  ISETP.GE.AND P1, PT, R187, R193, PT ;  /* 0x000000c1bb00720c */ /* 0x000fc40003f26270 */
[----:B------:R-:W-:Y:S02]  /*b6e0*/  I2FP.F32.U32 R61, R61 ;  /* 0x0000003d003d7245 */ /* 0x000fe40000201000 */
[----:B------:R-:W-:Y:S02]  /*b6f0*/  I2FP.F32.U32 R60, R73 ;  /* 0x00000049003c7245 */ /* 0x000fe40000201000 */
[----:B------:R-:W-:Y:S01]  /*b700*/  I2FP.F32.U32 R187, R187 ;  /* 0x000000bb00bb7245 */ /* 0x000fe20000201000 */
[----:B------:R-:W-:Y:S01]  /*b710*/  FFMA.FTZ R52, R191, R61, R52 ;  /* 0x0000003dbf347223 */ /* 0x000fe20000010034 */
[----:B------:R-:W-:Y:S01]  /*b720*/  ISETP.GE.AND P0, PT, R89, R193, PT ;  /* 0x000000c15900720c */ /* 0x000fe20003f06270 */
[C---:B------:R-:W-:Y:S01]  /*b730*/  FFMA.FTZ R54, R191.reuse, R61, R54 ;  /* 0x0000003dbf367223 */ /* 0x040fe20000010036 */
[----:B------:R-:W-:Y:S01]  /*b740*/  FSEL R142, R142, -INF , !P5 ;  /* 0xff8000008e8e7808 */ /* 0x000fe20006800000 */
[CC--:B------:R-:W-:Y:S01]  /*b750*/  FFMA.FTZ R53, R191.reuse, R60.reuse, R53 ;  /* 0x0000003cbf357223 */ /* 0x0c0fe20000010035 */
[----:B------:R-:W-:Y:S01]  /*b760*/  FSEL R207, R62, -INF , !P0 ;  /* 0xff8000003ecf7808 */ /* 0x000fe20004000000 */
[C---:B------:R-:W-:Y:S01]  /*b770*/  FFMA.FTZ R55, R191.reuse, R60, R55 ;  /* 0x0000003cbf377223 */ /* 0x040fe20000010037 */
[-C--:B------:R-:W-:Y:S01]  /*b780*/  FFMA.FTZ R198, R191, R187.reuse, R48 ;  /* 0x000000bbbfc67223 */ /* 0x080fe20000010030 */
[----:B------:R-:W-:Y:S01]  /*b790*/  ISETP.GE.AND P5, PT, R73, R56, PT ;  /* 0x000000384900720c */ /* 0x000fe20003fa6270 */
[----:B------:R-:W-:Y:S01]  /*b7a0*/  FFMA.FTZ R187, R191, R187, R50 ;  /* 0x000000bbbfbb7223 */ /* 0x000fe20000010032 */
[----:B------:R-:W-:-:S02]  /*b7b0*/  ISETP.GE.AND P0, PT, R73, R193, PT ;  /* 0x000000c14900720c */ /* 0x000fc40003f06270 */
[C-C-:B------:R-:W-:Y:S02]  /*b7c0*/  LOP3.LUT R50, R92.reuse, 0x21, R57.reuse, 0xfe, !PT ;  /* 0x000000215c327812 */ /* 0x140fe400078efe39 */
[----:B------:R-:W-:Y:S02]  /*b7d0*/  LOP3.LUT R48, R92, 0x29, R57, 0xfe, !PT ;  /* 0x000000295c307812 */ /* 0x000fe400078efe39 */
        /* <DEDUP_REMOVED lines=8> */
[----:B------:R-:W-:Y:S02]  /*b860*/  FSEL R198, R198, -INF , !P4 ;  /* 0xff800000c6c67808 */ /* 0x000fe40006000000 */
[----:B------:R-:W-:-:S02]  /*b870*/  FSEL R187, R187, -INF , !P1 ;  /* 0xff800000bbbb7808 */ /* 0x000fc40004800000 */
[----:B------:R-:W-:Y:S02]  /*b880*/  I2FP.F32.U32 R50, R50 ;  /* 0x0000003200327245 */ /* 0x000fe40000201000 */
[----:B------:R-:W-:Y:S02]  /*b890*/  I2FP.F32.U32 R185, R185 ;  /* 0x000000b900b97245 */ /* 0x000fe40000201000 */
[C---:B------:R-:W-:Y:S01]  /*b8a0*/  ISETP.GE.AND P4, PT, R48.reuse, R56, PT ;  /* 0x000000383000720c */ /* 0x040fe20003f86270 */
[CC--:B------:R-:W-:Y:S01]  /*b8b0*/  FFMA.FTZ R49, R191.reuse, R50.reuse, R49 ;  /* 0x00000032bf317223 */ /* 0x0c0fe20000010031 */
[----:B------:R-:W-:Y:S01]  /*b8c0*/  ISETP.GE.AND P1, PT, R48, R193, PT ;  /* 0x000000c13000720c */ /* 0x000fe20003f26270 */
[C---:B------:R-:W-:Y:S01]  /*b8d0*/  FFMA.FTZ R51, R191.reuse, R50, R51 ;  /* 0x00000032bf337223 */ /* 0x040fe20000010033 */
[----:B------:R-:W-:Y:S01]  /*b8e0*/  I2FP.F32.U32 R48, R48 ;  /* 0x0000003000307245 */ /* 0x000fe20000201000 */
[CC--:B------:R-:W-:Y:S01]  /*b8f0*/  FFMA.FTZ R44, R191.reuse, R185.reuse, R44 ;  /* 0x000000b9bf2c7223 */ /* 0x0c0fe2000001002c */
[----:B------:R-:W-:Y:S01]  /*b900*/  FFMA.FTZ R185, R191, R185, R46 ;  /* 0x000000b9bfb97223 */ /* 0x000fe2000001002e */
[----:B------:R-:W-:-:S02]  /*b910*/  LOP3.LUT R46, R92, 0x30, R57, 0xfe, !PT ;  /* 0x000000305c2e7812 */ /* 0x000fc400078efe39 */
[CC--:B------:R-:W-:Y:S01]  /*b920*/  FFMA.FTZ R192, R191.reuse, R48.reuse, R45 ;  /* 0x00000030bfc07223 */ /* 0x0c0fe2000001002d */
[----:B------:R-:W-:Y:S01]  /*b930*/  FFMA.FTZ R47, R191, R48, R47 ;  /* 0x00000030bf2f7223 */ /* 0x000fe2000001002f */
[----:B------:R-:W-:Y:S02]  /*b940*/  LOP3.LUT R45, R92, 0x38, R57, 0xfe, !PT ;  /* 0x000000385c2d7812 */ /* 0x000fe400078efe39 */
[----:B------:R-:W-:Y:S02]  /*b950*/  FSEL R200, R49, -INF , !P3 ;  /* 0xff80000031c87808 */ /* 0x000fe40005800000 */
[----:B------:R-:W-:Y:S02]  /*b960*/  FSEL R195, R51, -INF , !P2 ;  /* 0xff80000033c37808 */ /* 0x000fe40005000000 */
[C---:B------:R-:W-:Y:S02]  /*b970*/  ISETP.GE.AND P3, PT, R46.reuse, R56, PT ;  /* 0x000000382e00720c */ /* 0x040fe40003f66270 */
[----:B------:R-:W-:-:S02]  /*b980*/  ISETP.GE.AND P2, PT, R46, R193, PT ;  /* 0x000000c12e00720c */ /* 0x000fc40003f46270 */
[----:B------:R-:W-:Y:S02]  /*b990*/  FSEL R192, R192, -INF , !P4 ;  /* 0xff800000c0c07808 */ /* 0x000fe40006000000 */
[----:B------:R-:W-:Y:S02]  /*b9a0*/  FSEL R183, R47, -INF , !P1 ;  /* 0xff8000002fb77808 */ /* 0x000fe40004800000 */
[----:B------:R-:W-:Y:S02]  /*b9b0*/  LOP3.LUT R48, R92, 0x31, R57, 0xfe, !PT ;  /* 0x000000315c307812 */ /* 0x000fe400078efe39 */
[----:B------:R-:W-:Y:S02]  /*b9c0*/  I2FP.F32.U32 R46, R46 ;  /* 0x0000002e002e7245 */ /* 0x000fe40000201000 */
[C---:B------:R-:W-:Y:S02]  /*b9d0*/  ISETP.GE.AND P4, PT, R45.reuse, R56, PT ;  /* 0x000000382d00720c */ /* 0x040fe40003f86270 */
[----:B------:R-:W-:Y:S01]  /*b9e0*/  ISETP.GE.AND P1, PT, R45, R193, PT ;  /* 0x000000c12d00720c */ /* 0x000fe20003f26270 */
[CC--:B------:R-:W-:Y:S01]  /*b9f0*/  FFMA.FTZ R190, R191.reuse, R46.reuse, R40 ;  /* 0x0000002ebfbe7223 */ /* 0x0c0fe20000010028 */
[----:B------:R-:W-:Y:S01]  /*ba00*/  I2FP.F32.U32 R45, R45 ;  /* 0x0000002d002d7245 */ /* 0x000fe20000201000 */
[----:B------:R-:W-:Y:S01]  /*ba10*/  FFMA.FTZ R42, R191, R46, R42 ;  /* 0x0000002ebf2a7223 */ /* 0x000fe2000001002a */
[----:B------:R-:W-:-:S02]  /*ba20*/  FSEL R196, R44, -INF , !P5 ;  /* 0xff8000002cc47808 */ /* 0x000fc40006800000 */
[----:B------:R-:W-:Y:S01]  /*ba30*/  I2FP.F32.U32 R44, R48 ;  /* 0x00000030002c7245 */ /* 0x000fe20000201000 */
[CC--:B------:R-:W-:Y:S01]  /*ba40*/  FFMA.FTZ R150, R191.reuse, R45.reuse, R36 ;  /* 0x0000002dbf967223 */ /* 0x0c0fe20000010024 */
[C---:B------:R-:W-:Y:S01]  /*ba50*/  FFMA.FTZ R38, R191.reuse, R45, R38 ;  /* 0x0000002dbf267223 */ /* 0x040fe20000010026 */
[C-C-:B------:R-:W-:Y:S02]  /*ba60*/  LOP3.LUT R36, R92.reuse, 0x39, R57.reuse, 0xfe, !PT ;  /* 0x000000395c247812 */ /* 0x140fe400078efe39 */
[----:B------:R-:W-:Y:S01]  /*ba70*/  LOP3.LUT R40, R92, 0x89, R57, 0xfe, !PT ;  /* 0x000000895c287812 */ /* 0x000fe200078efe39 */
[C---:B------:R-:W-:Y:S01]  /*ba80*/  FFMA.FTZ R41, R191.reuse, R44, R41 ;  /* 0x0000002cbf297223 */ /* 0x040fe20000010029 */
[----:B------:R-:W-:Y:S01]  /*ba90*/  ISETP.GE.AND P5, PT, R48, R56, PT ;  /* 0x000000383000720c */ /* 0x000fe20003fa6270 */
[----:B------:R-:W-:Y:S01]  /*baa0*/  FFMA.FTZ R43, R191, R44, R43 ;  /* 0x0000002cbf2b7223 */ /* 0x000fe2000001002b */
[----:B------:R-:W-:Y:S02]  /*bab0*/  FSEL R190, R190, -INF , !P3 ;  /* 0xff800000bebe7808 */ /* 0x000fe40005800000 */
[----:B------:R-:W-:-:S02]  /*bac0*/  FSEL R181, R42, -INF , !P2 ;  /* 0xff8000002ab57808 */ /* 0x000fc40005000000 */
[----:B------:R-:W-:Y:S02]  /*bad0*/  LOP3.LUT R44, R92, 0x40, R57, 0xfe, !PT ;  /* 0x000000405c2c7812 */ /* 0x000fe400078efe39 */
[C---:B------:R-:W-:Y:S02]  /*bae0*/  ISETP.GE.AND P3, PT, R36.reuse, R56, PT ;  /* 0x000000382400720c */ /* 0x040fe40003f66270 */
[----:B------:R-:W-:Y:S02]  /*baf0*/  ISETP.GE.AND P2, PT, R36, R193, PT ;  /* 0x000000c12400720c */ /* 0x000fe40003f46270 */
[----:B------:R-:W-:Y:S02]  /*bb00*/  FSEL R150, R150, -INF , !P4 ;  /* 0xff80000096967808 */ /* 0x000fe40006000000 */
[----:B------:R-:W-:Y:S02]  /*bb10*/  FSEL R149, R38, -INF , !P1 ;  /* 0xff80000026957808 */ /* 0x000fe40004800000 */
[----:B------:R-:W-:-:S02]  /*bb20*/  I2FP.F32.U32 R36, R36 ;  /* 0x0000002400247245 */ /* 0x000fc40000201000 */
[C---:B------:R-:W-:Y:S02]  /*bb30*/  ISETP.GE.AND P4, PT, R40.reuse, R56, PT ;  /* 0x000000382800720c */ /* 0x040fe40003f86270 */
[-C--:B------:R-:W-:Y:S01]  /*bb40*/  ISETP.GE.AND P1, PT, R40, R193.reuse, PT ;  /* 0x000000c12800720c */ /* 0x080fe20003f26270 */
[-C--:B------:R-:W-:Y:S01]  /*bb50*/  FFMA.FTZ R37, R191, R36.reuse, R37 ;  /* 0x00000024bf257223 */ /* 0x080fe20000010025 */
[----:B------:R-:W-:Y:S01]  /*bb60*/  FSEL R185, R185, -INF , !P0 ;  /* 0xff800000b9b97808 */ /* 0x000fe20004000000 */
[----:B------:R-:W-:Y:S01]  /*bb70*/  FFMA.FTZ R39, R191, R36, R39 ;  /* 0x00000024bf277223 */ /* 0x000fe20000010027 */
[----:B------:R-:W-:Y:S02]  /*bb80*/  I2FP.F32.U32 R40, R40 ;  /* 0x0000002800287245 */ /* 0x000fe40000201000 */
[----:B------:R-:W-:Y:S02]  /*bb90*/  ISETP.GE.AND P0, PT, R48, R193, PT ;  /* 0x000000c13000720c */ /* 0x000fe40003f06270 */
[----:B------:R-:W-:Y:S01]  /*bba0*/  FSEL R182, R41, -INF , !P5 ;  /* 0xff80000029b67808 */ /* 0x000fe20006800000 */
[C---:B------:R-:W-:Y:S01]  /*bbb0*/  FFMA.FTZ R140, R191.reuse, R40, R141 ;  /* 0x00000028bf8c7223 */ /* 0x040fe2000001008d */
[----:B------:R-:W-:Y:S01]  /*bbc0*/  I2FP.F32.U32 R41, R44 ;  /* 0x0000002c00297245 */ /* 0x000fe20000201000 */
[----:B------:R-:W-:Y:S01]  /*bbd0*/  FFMA.FTZ R40, R191, R40, R143 ;  /* 0x00000028bf287223 */ /* 0x000fe2000001008f */
[----:B------:R-:W-:-:S02]  /*bbe0*/  FSEL R151, R43, -INF , !P0 ;  /* 0xff8000002b977808 */ /* 0x000fc40004000000 */
[C-C-:B------:R-:W-:Y:S01]  /*bbf0*/  LOP3.LUT R43, R92.reuse, 0x90, R57.reuse, 0xfe, !PT ;  /* 0x000000905c2b7812 */ /* 0x140fe200078efe39 */
[CC--:B------:R-:W-:Y:S01]  /*bc00*/  FFMA.FTZ R32, R191.reuse, R41.reuse, R32 ;  /* 0x00000029bf207223 */ /* 0x0c0fe20000010020 */
[----:B------:R-:W-:Y:S01]  /*bc10*/  FFMA.FTZ R34, R191, R41, R34 ;  /* 0x00000029bf227223 */ /* 0x000fe20000010022 */
[----:B------:R-:W-:Y:S02]  /*bc20*/  LOP3.LUT R41, R92, 0x98, R57, 0xfe, !PT ;  /* 0x000000985c297812 */ /* 0x000fe400078efe39 */
[----:B------:R-:W-:Y:S02]  /*bc30*/  FSEL R152, R37, -INF , !P3 ;  /* 0xff80000025987808 */ /* 0x000fe40005800000 */
[----:B------:R-:W-:Y:S02]  /*bc40*/  FSEL R143, R39, -INF , !P2 ;  /* 0xff800000278f7808 */ /* 0x000fe40005000000 */
[C---:B------:R-:W-:Y:S02]  /*bc50*/  ISETP.GE.AND P5, PT, R44.reuse, R56, PT ;  /* 0x000000382c00720c */ /* 0x040fe40003fa6270 */
[----:B------:R-:W-:-:S02]  /*bc60*/  ISETP.GE.AND P0, PT, R44, R193, PT ;  /* 0x000000c12c00720c */ /* 0x000fc40003f06270 */
[CC--:B------:R-:W-:Y:S02]  /*bc70*/  ISETP.GE.AND P3, PT, R43.reuse, R56.reuse, PT ;  /* 0x000000382b00720c */ /* 0x0c0fe40003f66270 */
[----:B------:R-:W-:Y:S02]  /*bc80*/  ISETP.GE.AND P2, PT, R43, R193, PT ;  /* 0x000000c12b00720c */ /* 0x000fe40003f46270 */
[----:B------:R-:W-:Y:S02]  /*bc90*/  LOP3.LUT R42, R92, 0x91, R57, 0xfe, !PT ;  /* 0x000000915c2a7812 */ /* 0x000fe400078efe39 */
[----:B------:R-:W-:Y:S02]  /*bca0*/  I2FP.F32.U32 R43, R43 ;  /* 0x0000002b002b7245 */ /* 0x000fe40000201000 */
[----:B------:R-:W-:Y:S02]  /*bcb0*/  FSEL R140, R140, -INF , !P4 ;  /* 0xff8000008c8c7808 */ /* 0x000fe40006000000 */
[----:B------:R-:W-:Y:S01]  /*bcc0*/  FSEL R40, R40, -INF , !P1 ;  /* 0xff80000028287808 */ /* 0x000fe20004800000 */
[-C--:B------:R-:W-:Y:S01]  /*bcd0*/  FFMA.FTZ R136, R191, R43.reuse, R136 ;  /* 0x0000002bbf887223 */ /* 0x080fe20000010088 */
[----:B------:R-:W-:Y:S01]  /*bce0*/  ISETP.GE.AND P4, PT, R41, R56, PT ;  /* 0x000000382900720c */ /* 0x000fe20003f86270 */
[----:B------:R-:W-:Y:S01]  /*bcf0*/  FFMA.FTZ R43, R191, R43, R138 ;  /* 0x0000002bbf2b7223 */ /* 0x000fe2000001008a */
[----:B------:R-:W-:-:S02]  /*bd00*/  ISETP.GE.AND P1, PT, R41, R193, PT ;  /* 0x000000c12900720c */ /* 0x000fc40003f26270 */
[----:B------:R-:W-:Y:S02]  /*bd10*/  I2FP.F32.U32 R41, R41 ;  /* 0x0000002900297245 */ /* 0x000fe40000201000 */
[----:B------:R-:W-:Y:S02]  /*bd20*/  FSEL R148, R32, -INF , !P5 ;  /* 0xff80000020947808 */ /* 0x000fe40006800000 */
[----:B------:R-:W-:Y:S01]  /*bd30*/  FSEL R141, R34, -INF , !P0 ;  /* 0xff800000228d7808 */ /* 0x000fe20004000000 */
[CC--:B------:R-:W-:Y:S01]  /*bd40*/  FFMA.FTZ R132, R191.reuse, R41.reuse, R132 ;  /* 0x00000029bf847223 */ /* 0x0c0fe20000010084 */
[C---:B------:R-:W-:Y:S01]  /*bd50*/  ISETP.GE.AND P5, PT, R42.reuse, R56, PT ;  /* 0x000000382a00720c */ /* 0x040fe20003fa6270 */
[----:B------:R-:W-:Y:S01]  /*bd60*/  FFMA.FTZ R41, R191, R41, R134 ;  /* 0x00000029bf297223 */ /* 0x000fe20000010086 */
[----:B------:R-:W-:Y:S02]  /*bd70*/  ISETP.GE.AND P0, PT, R42, R193, PT ;  /* 0x000000c12a00720c */ /* 0x000fe40003f06270 */
[----:B------:R-:W-:-:S02]  /*bd80*/  I2FP.F32.U32 R42, R42 ;  /* 0x0000002a002a7245 */ /* 0x000fc40000201000 */
[C-C-:B------:R-:W-:Y:S02]  /*bd90*/  LOP3.LUT R46, R92.reuse, 0x99, R57.reuse, 0xfe, !PT ;  /* 0x000000995c2e7812 */ /* 0x140fe400078efe39 */
[----:B------:R-:W-:Y:S01]  /*bda0*/  LOP3.LUT R44, R92, 0xa1, R57, 0xfe, !PT ;  /* 0x000000a15c2c7812 */ /* 0x000fe200078efe39 */
[CC--:B------:R-:W-:Y:S01]  /*bdb0*/  FFMA.FTZ R137, R191.reuse, R42.reuse, R137 ;  /* 0x0000002abf897223 */ /* 0x0c0fe20000010089 */
[----:B------:R-:W-:Y:S01]  /*bdc0*/  FFMA.FTZ R42, R191, R42, R139 ;  /* 0x0000002abf2a7223 */ /* 0x000fe2000001008b */
[----:B------:R-:W-:Y:S02]  /*bdd0*/  FSEL R136, R136, -INF , !P3 ;  /* 0xff80000088887808 */ /* 0x000fe40005800000 */
[----:B------:R-:W-:Y:S02]  /*bde0*/  FSEL R43, R43, -INF , !P2 ;  /* 0xff8000002b2b7808 */ /* 0x000fe40005000000 */
[C---:B------:R-:W-:Y:S02]  /*bdf0*/  ISETP.GE.AND P3, PT, R46.reuse, R56, PT ;  /* 0x000000382e00720c */ /* 0x040fe40003f66270 */
[----:B------:R-:W-:-:S02]  /*be00*/  ISETP.GE.AND P2, PT, R46, R193, PT ;  /* 0x000000c12e00720c */ /* 0x000fc40003f46270 */
[----:B------:R-:W-:Y:S02]  /*be10*/  LOP3.LUT R45, R92, 0xa0, R57, 0xfe, !PT ;  /* 0x000000a05c2d7812 */ /* 0x000fe400078efe39 */
[----:B------:R-:W-:Y:S02]  /*be20*/  I2FP.F32.U32 R46, R46 ;  /* 0x0000002e002e7245 */ /* 0x000fe40000201000 */
[----:B------:R-:W-:Y:S02]  /*be30*/  FSEL R132, R132, -INF , !P4 ;  /* 0xff80000084847808 */ /* 0x000fe40006000000 */
[----:B------:R-:W-:Y:S01]  /*be40*/  FSEL R41, R41, -INF , !P1 ;  /* 0xff80000029297808 */ /* 0x000fe20004800000 */
[C---:B------:R-:W-:Y:S01]  /*be50*/  FFMA.FTZ R133, R191.reuse, R46, R133 ;  /* 0x0000002ebf857223 */ /* 0x040fe20000010085 */
[C---:B------:R-:W-:Y:S01]  /*be60*/  ISETP.GE.AND P4, PT, R44.reuse, R56, PT ;  /* 0x000000382c00720c */ /* 0x040fe20003f86270 */
[----:B------:R-:W-:Y:S01]  /*be70*/  FFMA.FTZ R46, R191, R46, R135 ;  /* 0x0000002ebf2e7223 */ /* 0x000fe20000010087 */
[----:B------:R-:W-:-:S02]  /*be80*/  ISETP.GE.AND P1, PT, R44, R193, PT ;  /* 0x000000c12c00720c */ /* 0x000fc40003f26270 */
[----:B------:R-:W-:Y:S02]  /*be90*/  I2FP.F32.U32 R44, R44 ;  /* 0x0000002c002c7245 */ /* 0x000fe40000201000 */
[----:B------:R-:W-:Y:S02]  /*bea0*/  FSEL R137, R137, -INF , !P5 ;  /* 0xff80000089897808 */ /* 0x000fe40006800000 */
[----:B------:R-:W-:Y:S01]  /*beb0*/  FSEL R42, R42, -INF , !P0 ;  /* 0xff8000002a2a7808 */ /* 0x000fe20004000000 */
[----:B------:R-:W-:Y:S01]  /*bec0*/  FFMA.FTZ R47, R191, R44, R129 ;  /* 0x0000002cbf2f7223 */ /* 0x000fe20000010081 */
[----:B------:R-:W-:Y:S01]  /*bed0*/  ISETP.GE.AND P5, PT, R45, R56, PT ;  /* 0x000000382d00720c */ /* 0x000fe20003fa6270 */
        /* <DEDUP_REMOVED lines=63> */
[----:B------:R-:W-:Y:S01]  /*c2d0*/  FFMA.FTZ R73, R191, R78, R112 ;  /* 0x0000004ebf497223 */ /* 0x000fe20000010070 */
        /* <DEDUP_REMOVED lines=35> */
[--C-:B------:R-:W-:Y:S02]  /*c510*/  LOP3.LUT R32, R92, 0xd8, R57.reuse, 0xfe, !PT ;  /* 0x000000d85c207812 */ /* 0x100fe400078efe39 */
[----:B------:R-:W-:Y:S01]  /*c520*/  FSEL R94, R94, -INF , !P3 ;  /* 0xff8000005e5e7808 */ /* 0x000fe20005800000 */
[CC--:B------:R-:W-:Y:S01]  /*c530*/  FFMA.FTZ R93, R191.reuse, R89.reuse, R104 ;  /* 0x00000059bf5d7223 */ /* 0x0c0fe20000010068 */
[----:B------:R-:W-:Y:S01]  /*c540*/  FFMA.FTZ R89, R191, R89, R106 ;  /* 0x00000059bf597223 */ /* 0x000fe2000001006a */
[----:B------:R-:W-:Y:S02]  /*c550*/  FSEL R90, R90, -INF , !P2 ;  /* 0xff8000005a5a7808 */ /* 0x000fe40005000000 */
[C---:B------:R-:W-:Y:S02]  /*c560*/  ISETP.GE.AND P3, PT, R32.reuse, R56, PT ;  /* 0x000000382000720c */ /* 0x040fe40003f66270 */
[----:B------:R-:W-:Y:S02]  /*c570*/  ISETP.GE.AND P2, PT, R32, R193, PT ;  /* 0x000000c12000720c */ /* 0x000fe40003f46270 */
[----:B------:R-:W-:-:S02]  /*c580*/  LOP3.LUT R34, R92, 0xd9, R57, 0xfe, !PT ;  /* 0x000000d95c227812 */ /* 0x000fc400078efe39 */
[----:B------:R-:W-:Y:S02]  /*c590*/  I2FP.F32.U32 R32, R32 ;  /* 0x0000002000207245 */ /* 0x000fe40000201000 */
[----:B------:R-:W-:Y:S02]  /*c5a0*/  FSEL R93, R93, -INF , !P5 ;  /* 0xff8000005d5d7808 */ /* 0x000fe40006800000 */
[----:B------:R-:W-:Y:S01]  /*c5b0*/  FSEL R75, R75, -INF , !P1 ;  /* 0xff8000004b4b7808 */ /* 0x000fe20004800000 */
[-C--:B------:R-:W-:Y:S01]  /*c5c0*/  FFMA.FTZ R36, R191, R32.reuse, R100 ;  /* 0x00000020bf247223 */ /* 0x080fe20000010064 */
[----:B------:R-:W-:Y:S01]  /*c5d0*/  FSEL R89, R89, -INF , !P0 ;  /* 0xff80000059597808 */ /* 0x000fe20004000000 */
[----:B------:R-:W-:Y:S01]  /*c5e0*/  FFMA.FTZ R32, R191, R32, R102 ;  /* 0x00000020bf207223 */ /* 0x000fe20000010066 */
[C---:B------:R-:W-:Y:S02]  /*c5f0*/  ISETP.GE.AND P5, PT, R95.reuse, R56, PT ;  /* 0x000000385f00720c */ /* 0x040fe40003fa6270 */
[----:B------:R-:W-:-:S02]  /*c600*/  ISETP.GE.AND P1, PT, R95, R193, PT ;  /* 0x000000c15f00720c */ /* 0x000fc40003f26270 */
[C---:B------:R-:W-:Y:S02]  /*c610*/  ISETP.GE.AND P6, PT, R34.reuse, R56, PT ;  /* 0x000000382200720c */ /* 0x040fe40003fc6270 */
[----:B------:R-:W-:Y:S02]  /*c620*/  ISETP.GE.AND P0, PT, R34, R193, PT ;  /* 0x000000c12200720c */ /* 0x000fe40003f06270 */
[----:B------:R-:W-:Y:S02]  /*c630*/  I2FP.F32.U32 R95, R95 ;  /* 0x0000005f005f7245 */ /* 0x000fe40000201000 */
[----:B------:R-:W-:Y:S02]  /*c640*/  I2FP.F32.U32 R34, R34 ;  /* 0x0000002200227245 */ /* 0x000fe40000201000 */
[----:B------:R-:W-:Y:S01]  /*c650*/  LOP3.LUT R37, R92, 0xe8, R57, 0xfe, !PT ;  /* 0x000000e85c257812 */ /* 0x000fe200078efe39 */
[CC--:B------:R-:W-:Y:S01]  /*c660*/  FFMA.FTZ R100, R191.reuse, R95.reuse, R96 ;  /* 0x0000005fbf647223 */ /* 0x0c0fe20000010060 */
[C---:B------:R-:W-:Y:S01]  /*c670*/  FFMA.FTZ R95, R191.reuse, R95, R98 ;  /* 0x0000005fbf5f7223 */ /* 0x040fe20000010062 */
[CC--:B------:R-:W-:Y:S01]  /*c680*/  FFMA.FTZ R103, R191.reuse, R34.reuse, R103 ;  /* 0x00000022bf677223 */ /* 0x0c0fe20000010067 */
[----:B------:R-:W-:Y:S01]  /*c690*/  FFMA.FTZ R101, R191, R34, R101 ;  /* 0x00000022bf657223 */ /* 0x000fe20000010065 */
[----:B------:R-:W-:-:S02]  /*c6a0*/  FSEL R98, R32, -INF , !P2 ;  /* 0xff80000020627808 */ /* 0x000fc40005000000 */
[C-C-:B------:R-:W-:Y:S02]  /*c6b0*/  LOP3.LUT R38, R92.reuse, 0xe1, R57.reuse, 0xfe, !PT ;  /* 0x000000e15c267812 */ /* 0x140fe400078efe39 */
[----:B------:R-:W-:Y:S02]  /*c6c0*/  ISETP.GE.AND P2, PT, R37, R56, PT ;  /* 0x000000382500720c */ /* 0x000fe40003f46270 */
[----:B------:R-:W-:Y:S02]  /*c6d0*/  LOP3.LUT R34, R92, 0xe9, R57, 0xfe, !PT ;  /* 0x000000e95c227812 */ /* 0x000fe400078efe39 */
[----:B------:R-:W-:Y:S02]  /*c6e0*/  FSEL R102, R36, -INF , !P3 ;  /* 0xff80000024667808 */ /* 0x000fe40005800000 */
[----:B------:R-:W-:Y:S02]  /*c6f0*/  FSEL R96, R103, -INF , !P0 ;  /* 0xff80000067607808 */ /* 0x000fe40004000000 */
[----:B------:R-:W-:-:S02]  /*c700*/  I2FP.F32.U32 R32, R38 ;  /* 0x0000002600207245 */ /* 0x000fc40000201000 */
[----:B------:R-:W-:Y:S02]  /*c710*/  FSEL R101, R101, -INF , !P6 ;  /* 0xff80000065657808 */ /* 0x000fe40007000000 */
[----:B------:R-:W-:Y:S01]  /*c720*/  ISETP.GE.AND P0, PT, R37, R193, PT ;  /* 0x000000c12500720c */ /* 0x000fe20003f06270 */
[CC--:B------:R-:W-:Y:S01]  /*c730*/  FFMA.FTZ R104, R191.reuse, R32.reuse, R97 ;  /* 0x00000020bf687223 */ /* 0x0c0fe20000010061 */
[----:B------:R-:W-:Y:S01]  /*c740*/  P2R R36, PR, RZ, 0x4 ;  /* 0x00000004ff247803 */ /* 0x000fe20000000000 */
[C---:B------:R-:W-:Y:S01]  /*c750*/  FFMA.FTZ R99, R191.reuse, R32, R99 ;  /* 0x00000020bf637223 */ /* 0x040fe20000010063 */
[----:B------:R-:W-:Y:S02]  /*c760*/  I2FP.F32.U32 R37, R37 ;  /* 0x0000002500257245 */ /* 0x000fe40000201000 */
[C---:B------:R-:W-:Y:S02]  /*c770*/  ISETP.GE.AND P6, PT, R34.reuse, R56, PT ;  /* 0x000000382200720c */ /* 0x040fe40003fc6270 */
[----:B------:R-:W-:Y:S01]  /*c780*/  ISETP.GE.AND P2, PT, R34, R193, PT ;  /* 0x000000c12200720c */ /* 0x000fe20003f46270 */
[CC--:B------:R-:W-:Y:S01]  /*c790*/  FFMA.FTZ R97, R191.reuse, R37.reuse, R84 ;  /* 0x00000025bf617223 */ /* 0x0c0fe20000010054 */
[----:B------:R-:W-:Y:S01]  /*c7a0*/  I2FP.F32.U32 R34, R34 ;  /* 0x0000002200227245 */ /* 0x000fe20000201000 */
[----:B------:R-:W-:Y:S01]  /*c7b0*/  FFMA.FTZ R32, R191, R37, R86 ;  /* 0x00000025bf207223 */ /* 0x000fe20000010056 */
[----:B------:R-:W-:-:S02]  /*c7c0*/  FSEL R95, R95, -INF , !P1 ;  /* 0xff8000005f5f7808 */ /* 0x000fc40004800000 */
[----:B------:R-:W-:Y:S01]  /*c7d0*/  ISETP.NE.AND P1, PT, R36, RZ, PT ;  /* 0x000000ff2400720c */ /* 0x000fe20003f25270 */
[-C--:B------:R-:W-:Y:S01]  /*c7e0*/  FFMA.FTZ R36, R191, R34.reuse, R85 ;  /* 0x00000022bf247223 */ /* 0x080fe20000010055 */
[----:B------:R-:W-:Y:S01]  /*c7f0*/  FSEL R91, R91, -INF , !P4 ;  /* 0xff8000005b5b7808 */ /* 0x000fe20006000000 */
[----:B------:R-:W-:Y:S01]  /*c800*/  FFMA.FTZ R84, R191, R34, R87 ;  /* 0x00000022bf547223 */ /* 0x000fe20000010057 */
[C---:B------:R-:W-:Y:S02]  /*c810*/  ISETP.GE.AND P3, PT, R38.reuse, R193, PT ;  /* 0x000000c12600720c */ /* 0x040fe40003f66270 */
[----:B------:R-:W-:Y:S02]  /*c820*/  ISETP.GE.AND P4, PT, R38, R56, PT ;  /* 0x000000382600720c */ /* 0x000fe40003f86270 */
[C-C-:B------:R-:W-:Y:S02]  /*c830*/  LOP3.LUT R34, R92.reuse, 0xf0, R57.reuse, 0xfe, !PT ;  /* 0x000000f05c227812 */ /* 0x140fe400078efe39 */
[----:B------:R-:W-:-:S02]  /*c840*/  LOP3.LUT R37, R92, 0xf1, R57, 0xfe, !PT ;  /* 0x000000f15c257812 */ /* 0x000fc400078efe39 */
[----:B------:R-:W-:Y:S02]  /*c850*/  LOP3.LUT R38, R92, 0xf9, R57, 0xfe, !PT ;  /* 0x000000f95c267812 */ /* 0x000fe400078efe39 */
[----:B------:R-:W-:Y:S02]  /*c860*/  FSEL R100, R100, -INF , !P5 ;  /* 0xff80000064647808 */ /* 0x000fe40006800000 */
[----:B------:R-:W-:Y:S02]  /*c870*/  FSEL R86, R99, -INF , !P3 ;  /* 0xff80000063567808 */ /* 0x000fe40005800000 */
[----:B------:R-:W-:Y:S02]  /*c880*/  FSEL R85, R32, -INF , !P0 ;  /* 0xff80000020557808 */ /* 0x000fe40004000000 */
[C---:B------:R-:W-:Y:S02]  /*c890*/  ISETP.GE.AND P5, PT, R34.reuse, R56, PT ;  /* 0x000000382200720c */ /* 0x040fe40003fa6270 */
[----:B------:R-:W-:-:S02]  /*c8a0*/  ISETP.GE.AND P3, PT, R34, R193, PT ;  /* 0x000000c12200720c */ /* 0x000fc40003f66270 */
[----:B------:R-:W-:Y:S02]  /*c8b0*/  I2FP.F32.U32 R32, R37 ;  /* 0x0000002500207245 */ /* 0x000fe40000201000 */
[----:B------:R-:W-:Y:S02]  /*c8c0*/  FSEL R87, R36, -INF , !P6 ;  /* 0xff80000024577808 */ /* 0x000fe40007000000 */
[----:B------:R-:W-:Y:S01]  /*c8d0*/  I2FP.F32.U32 R34, R34 ;  /* 0x0000002200227245 */ /* 0x000fe20000201000 */
[C---:B------:R-:W-:Y:S01]  /*c8e0*/  FFMA.FTZ R81, R191.reuse, R32, R81 ;  /* 0x00000020bf517223 */ /* 0x040fe20000010051 */
[C---:B------:R-:W-:Y:S01]  /*c8f0*/  ISETP.GE.AND P6, PT, R38.reuse, R56, PT ;  /* 0x000000382600720c */ /* 0x040fe20003fc6270 */
[C---:B------:R-:W-:Y:S01]  /*c900*/  FFMA.FTZ R32, R191.reuse, R32, R83 ;  /* 0x00000020bf207223 */ /* 0x040fe20000010053 */
[----:B------:R-:W-:Y:S01]  /*c910*/  ISETP.GE.AND P0, PT, R38, R193, PT ;  /* 0x000000c12600720c */ /* 0x000fe20003f06270 */
[C---:B------:R-:W-:Y:S01]  /*c920*/  FFMA.FTZ R36, R191.reuse, R34, R80 ;  /* 0x00000022bf247223 */ /* 0x040fe20000010050 */
[----:B------:R-:W-:Y:S01]  /*c930*/  I2FP.F32.U32 R38, R38 ;  /* 0x0000002600267245 */ /* 0x000fe20000201000 */
[----:B------:R-:W-:Y:S01]  /*c940*/  FFMA.FTZ R34, R191, R34, R82 ;  /* 0x00000022bf227223 */ /* 0x000fe20000010052 */
[----:B------:R-:W-:-:S02]  /*c950*/  FSEL R104, R104, -INF , !P4 ;  /* 0xff80000068687808 */ /* 0x000fc40006000000 */
[----:B------:R-:W-:Y:S01]  /*c960*/  FSEL R97, R97, -INF , !P1 ;  /* 0xff80000061617808 */ /* 0x000fe20004800000 */
[CC--:B------:R-:W-:Y:S01]  /*c970*/  FFMA.FTZ R83, R191.reuse, R38.reuse, R79 ;  /* 0x00000026bf537223 */ /* 0x0c0fe2000001004f */
[----:B------:R-:W-:Y:S01]  /*c980*/  FFMA.FTZ R80, R191, R38, R77 ;  /* 0x00000026bf507223 */ /* 0x000fe2000001004d */
[C-C-:B------:R-:W-:Y:S02]  /*c990*/  LOP3.LUT R79, R92.reuse, 0x41, R57.reuse, 0xfe, !PT ;  /* 0x000000415c4f7812 */ /* 0x140fe400078efe39 */
[C-C-:B------:R-:W-:Y:S02]  /*c9a0*/  LOP3.LUT R77, R92.reuse, 0x49, R57.reuse, 0xfe, !PT ;  /* 0x000000495c4d7812 */ /* 0x140fe400078efe39 */
[C---:B------:R-:W-:Y:S02]  /*c9b0*/  ISETP.GE.AND P4, PT, R37.reuse, R56, PT ;  /* 0x000000382500720c */ /* 0x040fe40003f86270 */
[----:B------:R-:W-:Y:S02]  /*c9c0*/  ISETP.GE.AND P1, PT, R37, R193, PT ;  /* 0x000000c12500720c */ /* 0x000fe40003f26270 */
[----:B------:R-:W-:-:S02]  /*c9d0*/  LOP3.LUT R39, R92, 0x48, R57, 0xfe, !PT ;  /* 0x000000485c277812 */ /* 0x000fc400078efe39 */
[----:B------:R-:W-:Y:S02]  /*c9e0*/  LOP3.LUT R37, R92, 0x50, R57, 0xfe, !PT ;  /* 0x000000505c257812 */ /* 0x000fe400078efe39 */
[----:B------:R-:W-:Y:S02]  /*c9f0*/  FSEL R82, R36, -INF , !P5 ;  /* 0xff80000024527808 */ /* 0x000fe40006800000 */
[----:B------:R-:W-:Y:S02]  /*ca00*/  FSEL R84, R84, -INF , !P2 ;  /* 0xff80000054547808 */ /* 0x000fe40005000000 */
[----:B------:R-:W-:Y:S02]  /*ca10*/  ISETP.GE.AND P5, PT, R79, R56, PT ;  /* 0x000000384f00720c */ /* 0x000fe40003fa6270 */
[----:B------:R-:W-:Y:S02]  /*ca20*/  I2FP.F32.U32 R194, R79 ;  /* 0x0000004f00c27245 */ /* 0x000fe40000201000 */
[----:B------:R-:W-:-:S02]  /*ca30*/  FSEL R79, R34, -INF , !P3 ;  /* 0xff800000224f7808 */ /* 0x000fc40005800000 */
[----:B------:R-:W-:Y:S01]  /*ca40*/  ISETP.GE.AND P2, PT, R77, R56, PT ;  /* 0x000000384d00720c */ /* 0x000fe20003f46270 */
[----:B------:R-:W-:Y:S01]  /*ca50*/  FFMA.FTZ R194, R191, R194, R33 ;  /* 0x000000c2bfc27223 */ /* 0x000fe20000010021 */
[----:B------:R-:W-:Y:S02]  /*ca60*/  I2FP.F32.U32 R184, R77 ;  /* 0x0000004d00b87245 */ /* 0x000fe40000201000 */
[----:B------:R-:W-:Y:S02]  /*ca70*/  ISETP.GE.AND P3, PT, R39, R56, PT ;  /* 0x000000382700720c */ /* 0x000fe40003f66270 */
[----:B------:R-:W-:Y:S01]  /*ca80*/  FSEL R77, R32, -INF , !P1 ;  /* 0xff800000204d7808 */ /* 0x000fe20004800000 */
[----:B------:R-:W-:Y:S01]  /*ca90*/  FFMA.FTZ R184, R191, R184, R29 ;  /* 0x000000b8bfb87223 */ /* 0x000fe2000001001d */
[----:B------:R-:W-:Y:S02]  /*caa0*/  I2FP.F32.U32 R39, R39 ;  /* 0x0000002700277245 */ /* 0x000fe40000201000 */
[----:B------:R-:W-:-:S02]  /*cab0*/  ISETP.GE.AND P1, PT, R37, R56, PT ;  /* 0x000000382500720c */ /* 0x000fc40003f26270 */
[----:B------:R-:W-:Y:S01]  /*cac0*/  I2FP.F32.U32 R37, R37 ;  /* 0x0000002500257245 */ /* 0x000fe20000201000 */
[C---:B------:R-:W-:Y:S01]  /*cad0*/  FFMA.FTZ R28, R191.reuse, R39, R28 ;  /* 0x00000027bf1c7223 */ /* 0x040fe2000001001c */
[C-C-:B------:R-:W-:Y:S02]  /*cae0*/  LOP3.LUT R99, R92.reuse, 0x51, R57.reuse, 0xfe, !PT ;  /* 0x000000515c637812 */ /* 0x140fe400078efe39 */
[C-C-:B------:R-:W-:Y:S01]  /*caf0*/  LOP3.LUT R39, R92.reuse, 0x58, R57.reuse, 0xfe, !PT ;  /* 0x000000585c277812 */ /* 0x140fe200078efe39 */
[----:B------:R-:W-:Y:S01]  /*cb00*/  FFMA.FTZ R154, R191, R37, R24 ;  /* 0x00000025bf9a7223 */ /* 0x000fe20000010018 */
[C-C-:B------:R-:W-:Y:S02]  /*cb10*/  LOP3.LUT R29, R92.reuse, 0x60, R57.reuse, 0xfe, !PT ;  /* 0x000000605c1d7812 */ /* 0x140fe400078efe39 */
[----:B------:R-:W-:Y:S02]  /*cb20*/  LOP3.LUT R37, R92, 0x59, R57, 0xfe, !PT ;  /* 0x000000595c257812 */ /* 0x000fe400078efe39 */
[----:B------:R-:W-:-:S02]  /*cb30*/  I2FP.F32.U32 R168, R99 ;  /* 0x0000006300a87245 */ /* 0x000fc40000201000 */
[----:B------:R-:W-:Y:S02]  /*cb40*/  FSEL R194, R194, -INF , !P5 ;  /* 0xff800000c2c27808 */ /* 0x000fe40006800000 */
[----:B------:R-:W-:Y:S01]  /*cb50*/  FSEL R81, R81, -INF , !P4 ;  /* 0xff80000051517808 */ /* 0x000fe20006000000 */
[----:B------:R-:W-:Y:S01]  /*cb60*/  FFMA.FTZ R168, R191, R168, R25 ;  /* 0x000000a8bfa87223 */ /* 0x000fe20000010019 */
[----:B------:R-:W-:Y:S02]  /*cb70*/  LOP3.LUT R33, R92, 0x61, R57, 0xfe, !PT ;  /* 0x000000615c217812 */ /* 0x000fe400078efe39 */
[----:B------:R-:W-:Y:S02]  /*cb80*/  I2FP.F32.U32 R24, R39 ;  /* 0x0000002700187245 */ /* 0x000fe40000201000 */
[-C--:B------:R-:W-:Y:S02]  /*cb90*/  ISETP.GE.AND P5, PT, R29, R56.reuse, PT ;  /* 0x000000381d00720c */ /* 0x080fe40003fa6270 */
[----:B------:R-:W-:Y:S01]  /*cba0*/  ISETP.GE.AND P4, PT, R37, R56, PT ;  /* 0x000000382500720c */ /* 0x000fe20003f86270 */
[----:B------:R-:W-:Y:S01]  /*cbb0*/  FFMA.FTZ R20, R191, R24, R20 ;  /* 0x00000018bf147223 */ /* 0x000fe20000010014 */
[----:B------:R-:W-:-:S02]  /*cbc0*/  I2FP.F32.U32 R29, R29 ;  /* 0x0000001d001d7245 */ /* 0x000fc40000201000 */
[----:B------:R-:W-:Y:S02]  /*cbd0*/  I2FP.F32.U32 R158, R37 ;  /* 0x00000025009e7245 */ /* 0x000fe40000201000 */
[----:B------:R-:W-:Y:S01]  /*cbe0*/  LOP3.LUT R25, R92, 0x68, R57, 0xfe, !PT ;  /* 0x000000685c197812 */ /* 0x000fe200078efe39 */
[C---:B------:R-:W-:Y:S01]  /*cbf0*/  FFMA.FTZ R156, R191.reuse, R29, R16 ;  /* 0x0000001dbf9c7223 */ /* 0x040fe20000010010 */
[----:B------:R-:W-:Y:S01]  /*cc00*/  FSEL R186, R28, -INF , !P3 ;  /* 0xff8000001cba7808 */ /* 0x000fe20005800000 */
[----:B------:R-:W-:Y:S01]  /*cc10*/  FFMA.FTZ R158, R191, R158, R21 ;  /* 0x0000009ebf9e7223 */ /* 0x000fe20000010015 */
[----:B------:R-:W-:Y:S02]  /*cc20*/  I2FP.F32.U32 R166, R33 ;  /* 0x0000002100a67245 */ /* 0x000fe40000201000 */
[----:B------:R-:W-:Y:S02]  /*cc30*/  FSEL R83, R83, -INF , !P0 ;  /* 0xff80000053537808 */ /* 0x000fe40004000000 */
[----:B------:R-:W-:Y:S01]  /*cc40*/  P2R R28, PR, RZ, 0x10 ;  /* 0x00000010ff1c7803 */ /* 0x000fe20000000000 */
[----:B------:R-:W-:Y:S01]  /*cc50*/  FFMA.FTZ R166, R191, R166, R17 ;  /* 0x000000a6bfa67223 */ /* 0x000fe20000010011 */
[----:B------:R-:W-:-:S02]  /*cc60*/  ISETP.GE.AND P0, PT, R39, R56, PT ;  /* 0x000000382700720c */ /* 0x000fc40003f06270 */
[-C--:B------:R-:W-:Y:S02]  /*cc70*/  ISETP.GE.AND P4, PT, R33, R56.reuse, PT ;  /* 0x000000382100720c */ /* 0x080fe40003f86270 */
[--C-:B------:R-:W-:Y:S02]  /*cc80*/  LOP3.LUT R29, R92, 0x71, R57.reuse, 0xfe, !PT ;  /* 0x000000715c1d7812 */ /* 0x100fe400078efe39 */
[----:B------:R-:W-:Y:S02]  /*cc90*/  FSEL R154, R154, -INF , !P1 ;  /* 0xff8000009a9a7808 */ /* 0x000fe40004800000 */
[----:B------:R-:W-:Y:S02]  /*cca0*/  ISETP.GE.AND P3, PT, R25, R56, PT ;  /* 0x000000381900720c */ /* 0x000fe40003f66270 */
[----:B------:R-:W-:Y:S02]  /*ccb0*/  LOP3.LUT R33, R92, 0x69, R57, 0xfe, !PT ;  /* 0x000000695c217812 */ /* 0x000fe400078efe39 */
[----:B------:R-:W-:-:S02]  /*ccc0*/  ISETP.NE.AND P1, PT, R28, RZ, PT ;  /* 0x000000ff1c00720c */ /* 0x000fc40003f25270 */
[----:B------:R-:W-:Y:S02]  /*ccd0*/  I2FP.F32.U32 R25, R25 ;  /* 0x0000001900197245 */ /* 0x000fe40000201000 */
[C-C-:B------:R-:W-:Y:S02]  /*cce0*/  LOP3.LUT R21, R92.reuse, 0x70, R57.reuse, 0xfe, !PT ;  /* 0x000000705c157812 */ /* 0x140fe400078efe39 */
[----:B------:R-:W-:Y:S01]  /*ccf0*/  LOP3.LUT R17, R92, 0x78, R57, 0xfe, !PT ;  /* 0x000000785c117812 */ /* 0x000fe200078efe39 */
[----:B------:R-:W-:Y:S01]  /*cd00*/  FFMA.FTZ R164, R191, R25, R12 ;  /* 0x00000019bfa47223 */ /* 0x000fe2000001000c */
[----:B------:R-:W-:Y:S02]  /*cd10*/  FSEL R160, R20, -INF , !P0 ;  /* 0xff80000014a07808 */ /* 0x000fe40004000000 */
[----:B------:R-:W-:Y:S02]  /*cd20*/  ISETP.GE.AND P0, PT, R29, R56, PT ;  /* 0x000000381d00720c */ /* 0x000fe40003f06270 */
[----:B------:R-:W-:-:S02]  /*cd30*/  I2FP.F32.U32 R162, R33 ;  /* 0x0000002100a27245 */ /* 0x000fc40000201000 */
[----:B------:R-:W-:Y:S02]  /*cd40*/  FSEL R184, R184, -INF , !P2 ;  /* 0xff800000b8b87808 */ /* 0x000fe40005000000 */
[----:B------:R-:W-:Y:S01]  /*cd50*/  FSEL R158, R158, -INF , !P1 ;  /* 0xff8000009e9e7808 */ /* 0x000fe20004800000 */
[----:B------:R-:W-:Y:S01]  /*cd60*/  FFMA.FTZ R162, R191, R162, R13 ;  /* 0x000000a2bfa27223 */ /* 0x000fe2000001000d */
[-C--:B------:R-:W-:Y:S02]  /*cd70*/  ISETP.GE.AND P2, PT, R21, R56.reuse, PT ;  /* 0x000000381500720c */ /* 0x080fe40003f46270 */
[----:B------:R-:W-:Y:S02]  /*cd80*/  ISETP.GE.AND P1, PT, R17, R56, PT ;  /* 0x000000381100720c */ /* 0x000fe40003f26270 */
[----:B------:R-:W-:Y:S02]  /*cd90*/  I2FP.F32.U32 R21, R21 ;  /* 0x0000001500157245 */ /* 0x000fe40000201000 */
[----:B------:R-:W-:-:S02]  /*cda0*/  P2R R12, PR, RZ, 0x1 ;  /* 0x00000001ff0c7803 */ /* 0x000fc40000000000 */
[----:B------:R-:W-:Y:S01]  /*cdb0*/  I2FP.F32.U32 R17, R17 ;  /* 0x0000001100117245 */ /* 0x000fe20000201000 */
[C---:B------:R-:W-:Y:S01]  /*cdc0*/  FFMA.FTZ R180, R191.reuse, R21, R8 ;  /* 0x00000015bfb47223 */ /* 0x040fe20000010008 */
[--C-:B------:R-:W-:Y:S02]  /*cdd0*/  LOP3.LUT R25, R92, 0x79, R57.reuse, 0xfe, !PT ;  /* 0x000000795c197812 */ /* 0x100fe400078efe39 */
[----:B------:R-:W-:Y:S01]  /*cde0*/  I2FP.F32.U32 R16, R29 ;  /* 0x0000001d00107245 */ /* 0x000fe20000201000 */
[C---:B------:R-:W-:Y:S01]  /*cdf0*/  FFMA.FTZ R4, R191.reuse, R17, R4 ;  /* 0x00000011bf047223 */ /* 0x040fe20000010004 */
[----:B------:R-:W-:Y:S02]  /*ce00*/  FSEL R156, R156, -INF , !P5 ;  /* 0xff8000009c9c7808 */ /* 0x000fe40006800000 */
[----:B------:R-:W-:Y:S01]  /*ce10*/  LOP3.LUT R13, R92, 0x80, R57, 0xfe, !PT ;  /* 0x000000805c0d7812 */ /* 0x000fe200078efe39 */
[----:B------:R-:W-:Y:S01]  /*ce20*/  FFMA.FTZ R9, R191, R16, R9 ;  /* 0x00000010bf097223 */ /* 0x000fe20000010009 */
[----:B------:R-:W-:-:S02]  /*ce30*/  FSEL R80, R80, -INF , !P6 ;  /* 0xff80000050507808 */ /* 0x000fc40007000000 */
[----:B------:R-:W-:Y:S02]  /*ce40*/  ISETP.NE.AND P5, PT, R12, RZ, PT ;  /* 0x000000ff0c00720c */ /* 0x000fe40003fa5270 */
[----:B------:R-:W-:Y:S02]  /*ce50*/  ISETP.GE.AND P6, PT, R99, R56, PT ;  /* 0x000000386300720c */ /* 0x000fe40003fc6270 */
[----:B------:R-:W-:Y:S02]  /*ce60*/  I2FP.F32.U32 R12, R25 ;  /* 0x00000019000c7245 */ /* 0x000fe40000201000 */
[----:B------:R-:W-:Y:S02]  /*ce70*/  FSEL R166, R166, -INF , !P4 ;  /* 0xff800000a6a67808 */ /* 0x000fe40006000000 */
[C---:B------:R-:W-:Y:S01]  /*ce80*/  LOP3.LUT R17, R92.reuse, 0x81, R57, 0xfe, !PT ;  /* 0x000000815c117812 */ /* 0x040fe200078efe39 */
[----:B------:R-:W-:Y:S01]  /*ce90*/  FFMA.FTZ R5, R191, R12, R5 ;  /* 0x0000000cbf057223 */ /* 0x000fe20000010005 */
[----:B------:R-:W-:-:S02]  /*cea0*/  LOP3.LUT R20, R92, 0x48, R57, 0xfe, !PT ;  /* 0x000000485c147812 */ /* 0x000fc400078efe39 */
[-C--:B------:R-:W-:Y:S02]  /*ceb0*/  ISETP.GE.AND P4, PT, R13, R56.reuse, PT ;  /* 0x000000380d00720c */ /* 0x080fe40003f86270 */
[----:B------:R-:W-:Y:S02]  /*cec0*/  I2FP.F32.U32 R13, R13 ;  /* 0x0000000d000d7245 */ /* 0x000fe40000201000 */
[----:B------:R-:W-:Y:S02]  /*ced0*/  FSEL R168, R168, -INF , !P6 ;  /* 0xff800000a8a87808 */ /* 0x000fe40007000000 */
[----:B------:R-:W-:Y:S01]  /*cee0*/  LOP3.LUT R8, R92, 0x49, R57, 0xfe, !PT ;  /* 0x000000495c087812 */ /* 0x000fe200078efe39 */
[----:B------:R-:W-:Y:S01]  /*cef0*/  FFMA.FTZ R144, R191, R13, R144 ;  /* 0x0000000dbf907223 */ /* 0x000fe20000010090 */
[----:B------:R-:W-:Y:S02]  /*cf00*/  FSEL R164, R164, -INF , !P3 ;  /* 0xff800000a4a47808 */ /* 0x000fe40005800000 */
[----:B------:R-:W-:-:S02]  /*cf10*/  ISETP.GE.AND P6, PT, R33, R56, PT ;  /* 0x000000382100720c */ /* 0x000fc40003fc6270 */
[----:B------:R-:W-:Y:S02]  /*cf20*/  ISETP.GE.AND P3, PT, R17, R56, PT ;  /* 0x000000381100720c */ /* 0x000fe40003f66270 */
[----:B------:R-:W-:Y:S02]  /*cf30*/  FSEL R180, R180, -INF , !P2 ;  /* 0xff800000b4b47808 */ /* 0x000fe40005000000 */
[----:B------:R-:W-:Y:S02]  /*cf40*/  LOP3.LUT R12, R92, 0x41, R57, 0xfe, !PT ;  /* 0x000000415c0c7812 */ /* 0x000fe400078efe39 */
[----:B------:R-:W-:Y:S02]  /*cf50*/  I2FP.F32.U32 R16, R17 ;  /* 0x0000001100107245 */ /* 0x000fe40000201000 */
[----:B------:R-:W-:Y:S02]  /*cf60*/  ISETP.GE.AND P2, PT, R20, R193, PT ;  /* 0x000000c11400720c */ /* 0x000fe40003f46270 */
[----:B------:R-:W-:Y:S01]  /*cf70*/  FSEL R178, R9, -INF , !P5 ;  /* 0xff80000009b27808 */ /* 0x000fe20006800000 */
[----:B------:R-:W-:Y:S01]  /*cf80*/  FFMA.FTZ R145, R191, R16, R145 ;  /* 0x00000010bf917223 */ /* 0x000fe20000010091 */
[----:B------:R-:W-:-:S02]  /*cf90*/  I2FP.F32.U32 R9, R20 ;  /* 0x0000001400097245 */ /* 0x000fc40000201000 */
[----:B------:R-:W-:Y:S02]  /*cfa0*/  ISETP.GE.AND P5, PT, R8, R193, PT ;  /* 0x000000c10800720c */ /* 0x000fe40003fa6270 */
[----:B------:R-:W-:Y:S01]  /*cfb0*/  FSEL R162, R162, -INF , !P6 ;  /* 0xff800000a2a27808 */ /* 0x000fe20007000000 */
[----:B------:R-:W-:Y:S01]  /*cfc0*/  FFMA.FTZ R30, R191, R9, R30 ;  /* 0x00000009bf1e7223 */ /* 0x000fe2000001001e */
[----:B------:R-:W-:Y:S02]  /*cfd0*/  P2R R17, PR, RZ, 0x8 ;  /* 0x00000008ff117803 */ /* 0x000fe40000000000 */
[----:B------:R-:W-:Y:S02]  /*cfe0*/  FSEL R174, R4, -INF , !P1 ;  /* 0xff80000004ae7808 */ /* 0x000fe40004800000 */
[----:B------:R-:W-:Y:S02]  /*cff0*/  I2FP.F32.U32 R8, R8 ;  /* 0x0000000800087245 */ /* 0x000fe40000201000 */
[----:B------:R-:W-:-:S02]  /*d000*/  ISETP.GE.AND P6, PT, R12, R193, PT ;  /* 0x000000c10c00720c */ /* 0x000fc40003fc6270 */
[----:B------:R-:W-:Y:S01]  /*d010*/  P2R R4, PR, RZ, 0x4 ;  /* 0x00000004ff047803 */ /* 0x000fe20000000000 */
[----:B------:R-:W-:Y:S01]  /*d020*/  FFMA.FTZ R31, R191, R8, R31 ;  /* 0x00000008bf1f7223 */ /* 0x000fe2000001001f */
[----:B------:R-:W-:Y:S02]  /*d030*/  I2FP.F32.U32 R12, R12 ;  /* 0x0000000c000c7245 */ /* 0x000fe40000201000 */
[----:B------:R-:W-:Y:S02]  /*d040*/  ISETP.GE.AND P0, PT, R25, R56, PT ;  /* 0x000000381900720c */ /* 0x000fe40003f06270 */
[C---:B------:R-:W-:Y:S01]  /*d050*/  LOP3.LUT R16, R92.reuse, 0x58, R57, 0xfe, !PT ;  /* 0x000000585c107812 */ /* 0x040fe200078efe39 */
[----:B------:R-:W-:Y:S01]  /*d060*/  FFMA.FTZ R35, R191, R12, R35 ;  /* 0x0000000cbf237223 */ /* 0x000fe20000010023 */
[----:B------:R-:W-:Y:S02]  /*d070*/  ISETP.NE.AND P1, PT, R17, RZ, PT ;  /* 0x000000ff1100720c */ /* 0x000fe40003f25270 */
[----:B------:R-:W-:-:S02]  /*d080*/  LOP3.LUT R24, R92, 0x50, R57, 0xfe, !PT ;  /* 0x000000505c187812 */ /* 0x000fc400078efe39 */
[----:B------:R-:W-:Y:S02]  /*d090*/  FSEL R172, R144, -INF , !P4 ;  /* 0xff80000090ac7808 */ /* 0x000fe40006000000 */
[----:B------:R-:W-:Y:S02]  /*d0a0*/  ISETP.NE.AND P4, PT, R4, RZ, PT ;  /* 0x000000ff0400720c */ /* 0x000fe40003f85270 */
[C-C-:B------:R-:W-:Y:S02]  /*d0b0*/  LOP3.LUT R8, R92.reuse, 0x60, R57.reuse, 0xfe, !PT ;  /* 0x000000605c087812 */ /* 0x140fe400078efe39 */
[----:B------:R-:W-:Y:S02]  /*d0c0*/  FSEL R176, R5, -INF , !P0 ;  /* 0xff80000005b07808 */ /* 0x000fe40004000000 */
[----:B------:R-:W-:Y:S02]  /*d0d0*/  I2FP.F32.U32 R9, R16 ;  /* 0x0000001000097245 */ /* 0x000fe40000201000 */
[----:B------:R-:W-:-:S02]  /*d0e0*/  LOP3.LUT R12, R92, 0x59, R57, 0xfe, !PT ;  /* 0x000000595c0c7812 */ /* 0x000fc400078efe39 */
[----:B------:R-:W-:Y:S01]  /*d0f0*/  I2FP.F32.U32 R5, R24 ;  /* 0x0000001800057245 */ /* 0x000fe20000201000 */
[----:B------:R-:W-:Y:S01]  /*d100*/  FFMA.FTZ R9, R191, R9, R22 ;  /* 0x00000009bf097223 */ /* 0x000fe20000010016 */
[----:B------:R-:W-:Y:S02]  /*d110*/  FSEL R170, R145, -INF , !P1 ;  /* 0xff80000091aa7808 */ /* 0x000fe40004800000 */
[----:B------:R-:W-:Y:S01]  /*d120*/  LOP3.LUT R20, R92, 0x51, R57, 0xfe, !PT ;  /* 0x000000515c147812 */ /* 0x000fe200078efe39 */
[----:B------:R-:W-:Y:S01]  /*d130*/  FFMA.FTZ R26, R191, R5, R26 ;  /* 0x00000005bf1a7223 */ /* 0x000fe2000001001a */
[----:B------:R-:W-:Y:S02]  /*d140*/  FSEL R145, R30, -INF , !P4 ;  /* 0xff8000001e917808 */ /* 0x000fe40006000000 */
[-C--:B------:R-:W-:Y:S02]  /*d150*/  ISETP.GE.AND P1, PT, R16, R193.reuse, PT ;  /* 0x000000c11000720c */ /* 0x080fe40003f26270 */
[----:B------:R-:W-:-:S02]  /*d160*/  ISETP.GE.AND P4, PT, R8, R193, PT ;  /* 0x000000c10800720c */ /* 0x000fc40003f86270 */
[----:B------:R-:W-:Y:S02]  /*d170*/  LOP3.LUT R16, R92, 0x61, R57, 0xfe, !PT ;  /* 0x000000615c107812 */ /* 0x000fe400078efe39 */
[----:B------:R-:W-:Y:S02]  /*d180*/  ISETP.GE.AND P0, PT, R12, R193, PT ;  /* 0x000000c10c00720c */ /* 0x000fe40003f06270 */
[----:B------:R-:W-:Y:S02]  /*d190*/  I2FP.F32.U32 R4, R20 ;  /* 0x0000001400047245 */ /* 0x000fe40000201000 */
[----:B------:R-:W-:Y:S02]  /*d1a0*/  I2FP.F32.U32 R12, R12 ;  /* 0x0000000c000c7245 */ /* 0x000fe40000201000 */
[----:B------:R-:W-:Y:S01]  /*d1b0*/  I2FP.F32.U32 R13, R8 ;  /* 0x00000008000d7245 */ /* 0x000fe20000201000 */
[C---:B------:R-:W-:Y:S01]  /*d1c0*/  FFMA.FTZ R4, R191.reuse, R4, R27 ;  /* 0x00000004bf047223 */ /* 0x040fe2000001001b */
[----:B------:R-:W-:Y:S01]  /*d1d0*/  P2R R5, PR, RZ, 0x10 ;  /* 0x00000010ff057803 */ /* 0x000fe20000000000 */
[C---:B------:R-:W-:Y:S01]  /*d1e0*/  FFMA.FTZ R23, R191.reuse, R12, R23 ;  /* 0x0000000cbf177223 */ /* 0x040fe20000010017 */
[----:B------:R-:W-:Y:S01]  /*d1f0*/  LOP3.LUT R8, R92, 0x70, R57, 0xfe, !PT ;  /* 0x000000705c087812 */ /* 0x000fe200078efe39 */
[----:B------:R-:W-:Y:S01]  /*d200*/  FFMA.FTZ R18, R191, R13, R18 ;  /* 0x0000000dbf127223 */ /* 0x000fe20000010012 */
[----:B------:R-:W-:-:S02]  /*d210*/  ISETP.GE.AND P2, PT, R20, R193, PT ;  /* 0x000000c11400720c */ /* 0x000fc40003f46270 */
[----:B------:R-:W-:Y:S02]  /*d220*/  ISETP.GE.AND P4, PT, R16, R193, PT ;  /* 0x000000c11000720c */ /* 0x000fe40003f86270 */
[C-C-:B------:R-:W-:Y:S02]  /*d230*/  LOP3.LUT R20, R92.reuse, 0x68, R57.reuse, 0xfe, !PT ;  /* 0x000000685c147812 */ /* 0x140fe400078efe39 */
[----:B------:R-:W-:Y:S02]  /*d240*/  FSEL R155, R9, -INF , !P1 ;  /* 0xff800000099b7808 */ /* 0x000fe40004800000 */
[----:B------:R-:W-:Y:S02]  /*d250*/  I2FP.F32.U32 R9, R8 ;  /* 0x0000000800097245 */ /* 0x000fe40000201000 */
[----:B------:R-:W-:Y:S02]  /*d260*/  LOP3.LUT R12, R92, 0x69, R57, 0xfe, !PT ;  /* 0x000000695c0c7812 */ /* 0x000fe400078efe39 */
[----:B------:R-:W-:Y:S01]  /*d270*/  P2R R13, PR, RZ, 0x10 ;  /* 0x00000010ff0d7803 */ /* 0x000fe20000000000 */
[----:B------:R-:W-:Y:S01]  /*d280*/  FFMA.FTZ R10, R191, R9, R10 ;  /* 0x00000009bf0a7223 */ /* 0x000fe2000001000a */
[----:B------:R-:W-:-:S02]  /*d290*/  ISETP.GE.AND P4, PT, R20, R193, PT ;  /* 0x000000c11400720c */ /* 0x000fc40003f86270 */
[-C--:B------:R-:W-:Y:S02]  /*d2a0*/  ISETP.GE.AND P3, PT, R24, R193.reuse, PT ;  /* 0x000000c11800720c */ /* 0x080fe40003f66270 */
[----:B------:R-:W-:Y:S02]  /*d2b0*/  FSEL R197, R35, -INF , !P6 ;  /* 0xff80000023c57808 */ /* 0x000fe40007000000 */
[----:B------:R-:W-:Y:S02]  /*d2c0*/  I2FP.F32.U32 R16, R16 ;  /* 0x0000001000107245 */ /* 0x000fe40000201000 */
[----:B------:R-:W-:Y:S02]  /*d2d0*/  FSEL R199, R31, -INF , !P5 ;  /* 0xff8000001fc77808 */ /* 0x000fe40006800000 */
[----:B------:R-:W-:Y:S01]  /*d2e0*/  FSEL R179, R4, -INF , !P2 ;  /* 0xff80000004b37808 */ /* 0x000fe20005000000 */
[----:B------:R-:W-:Y:S01]  /*d2f0*/  FFMA.FTZ R19, R191, R16, R19 ;  /* 0x00000010bf137223 */ /* 0x000fe20000010013 */
[----:B------:R-:W-:-:S02]  /*d300*/  ISETP.GE.AND P6, PT, R12, R193, PT ;  /* 0x000000c10c00720c */ /* 0x000fc40003fc6270 */
[----:B------:R-:W-:Y:S02]  /*d310*/  P2R R4, PR, RZ, 0x10 ;  /* 0x00000010ff047803 */ /* 0x000fe40000000000 */
[----:B------:R-:W-:Y:S02]  /*d320*/  I2FP.F32.U32 R12, R12 ;  /* 0x0000000c000c7245 */ /* 0x000fe40000201000 */
[----:B------:R-:W-:Y:S02]  /*d330*/  ISETP.GE.AND P5, PT, R8, R193, PT ;  /* 0x000000c10800720c */ /* 0x000fe40003fa6270 */
[----:B------:R-:W-:Y:S01]  /*d340*/  FSEL R153, R26, -INF , !P3 ;  /* 0xff8000001a997808 */ /* 0x000fe20005800000 */
[----:B------:R-:W-:Y:S01]  /*d350*/  FFMA.FTZ R15, R191, R12, R15 ;  /* 0x0000000cbf0f7223 */ /* 0x000fe2000001000f */
[----:B------:R-:W-:Y:S02]  /*d360*/  ISETP.NE.AND P3, PT, R5, RZ, PT ;  /* 0x000000ff0500720c */ /* 0x000fe40003f65270 */
[----:B------:R-:W-:-:S02]  /*d370*/  I2FP.F32.U32 R5, R20 ;  /* 0x0000001400057245 */ /* 0x000fc40000201000 */
[----:B------:R-:W-:Y:S02]  /*d380*/  ISETP.NE.AND P2, PT, R13, RZ, PT ;  /* 0x000000ff0d00720c */ /* 0x000fe40003f45270 */
[----:B------:R-:W-:Y:S01]  /*d390*/  ISETP.NE.AND P1, PT, R4, RZ, PT ;  /* 0x000000ff0400720c */ /* 0x000fe20003f25270 */
[----:B------:R-:W-:Y:S01]  /*d3a0*/  FFMA.FTZ R14, R191, R5, R14 ;  /* 0x00000005bf0e7223 */ /* 0x000fe2000001000e */
[----:B------:R-:W-:Y:S02]  /*d3b0*/  FSEL R169, R10, -INF , !P5 ;  /* 0xff8000000aa97808 */ /* 0x000fe40006800000 */
[C-C-:B------:R-:W-:Y:S02]  /*d3c0*/  LOP3.LUT R8, R92.reuse, 0x71, R57.reuse, 0xfe, !PT ;  /* 0x000000715c087812 */ /* 0x140fe400078efe39 */
[C-C-:B------:R-:W-:Y:S02]  /*d3d0*/  LOP3.LUT R16, R92.reuse, 0x79, R57.reuse, 0xfe, !PT ;  /* 0x000000795c107812 */ /* 0x140fe400078efe39 */
[----:B------:R-:W-:-:S02]  /*d3e0*/  LOP3.LUT R4, R92, 0x81, R57, 0xfe, !PT ;  /* 0x000000815c047812 */ /* 0x000fc400078efe39 */
[----:B------:R-:W-:Y:S02]  /*d3f0*/  ISETP.NE.AND P5, PT, R58, 0x1, PT ;  /* 0x000000013a00780c */ /* 0x000fe40003fa5270 */
[C-C-:B------:R-:W-:Y:S02]  /*d400*/  LOP3.LUT R20, R92.reuse, 0x78, R57.reuse, 0xfe, !PT ;  /* 0x000000785c147812 */ /* 0x140fe400078efe39 */
[----:B------:R-:W-:Y:S02]  /*d410*/  LOP3.LUT R12, R92, 0x80, R57, 0xfe, !PT ;  /* 0x000000805c0c7812 */ /* 0x000fe400078efe39 */
[----:B------:R-:W-:Y:S02]  /*d420*/  FSEL R177, R23, -INF , !P0 ;  /* 0xff80000017b17808 */ /* 0x000fe40004000000 */
[----:B------:R-:W-:Y:S02]  /*d430*/  FSEL R167, R19, -INF , !P2 ;  /* 0xff80000013a77808 */ /* 0x000fe40005000000 */
[----:B------:R-:W-:-:S02]  /*d440*/  ISETP.GE.AND P4, PT, R8, R193, PT ;  /* 0x000000c10800720c */ /* 0x000fc40003f86270 */
[-C--:B------:R-:W-:Y:S02]  /*d450*/  ISETP.GE.AND P2, PT, R16, R193.reuse, PT ;  /* 0x000000c11000720c */ /* 0x080fe40003f46270 */
[----:B------:R-:W-:Y:S02]  /*d460*/  ISETP.GE.AND P0, PT, R4, R193, PT ;  /* 0x000000c10400720c */ /* 0x000fe40003f06270 */
[----:B------:R-:W-:Y:S02]  /*d470*/  I2FP.F32.U32 R8, R8 ;  /* 0x0000000800087245 */ /* 0x000fe40000201000 */
[----:B------:R-:W-:Y:S02]  /*d480*/  I2FP.F32.U32 R5, R20 ;  /* 0x0000001400057245 */ /* 0x000fe40000201000 */
[----:B------:R-:W-:Y:S01]  /*d490*/  I2FP.F32.U32 R16, R16 ;  /* 0x0000001000107245 */ /* 0x000fe20000201000 */
[C---:B------:R-:W-:Y:S01]  /*d4a0*/  FFMA.FTZ R8, R191.reuse, R8, R11 ;  /* 0x00000008bf087223 */ /* 0x040fe2000001000b */
[----:B------:R-:W-:Y:S01]  /*d4b0*/  I2FP.F32.U32 R9, R12 ;  /* 0x0000000c00097245 */ /* 0x000fe20000201000 */
[C---:B------:R-:W-:Y:S01]  /*d4c0*/  FFMA.FTZ R5, R191.reuse, R5, R6 ;  /* 0x00000005bf057223 */ /* 0x040fe20000010006 */
[----:B------:R-:W-:Y:S01]  /*d4d0*/  I2FP.F32.U32 R4, R4 ;  /* 0x0000000400047245 */ /* 0x000fe20000201000 */
[C---:B------:R-:W-:Y:S01]  /*d4e0*/  FFMA.FTZ R7, R191.reuse, R16, R7 ;  /* 0x00000010bf077223 */ /* 0x040fe20000010007 */
[----:B------:R-:W-:Y:S01]  /*d4f0*/  FSEL R157, R18, -INF , !P3 ;  /* 0xff800000129d7808 */ /* 0x000fe20005800000 */
[C---:B------:R-:W-:Y:S01]  /*d500*/  FFMA.FTZ R9, R191.reuse, R9, R146 ;  /* 0x00000009bf097223 */ /* 0x040fe20000010092 */
[----:B------:R-:W-:Y:S01]  /*d510*/  FSEL R161, R14, -INF , !P1 ;  /* 0xff8000000ea17808 */ /* 0x000fe20004800000 */
[----:B------:R-:W-:Y:S01]  /*d520*/  FFMA.FTZ R4, R191, R4, R147 ;  /* 0x00000004bf047223 */ /* 0x000fe20000010093 */
[----:B------:R-:W-:-:S02]  /*d530*/  ISETP.GE.AND P3, PT, R20, R193, PT ;  /* 0x000000c11400720c */ /* 0x000fc40003f66270 */
[----:B------:R-:W-:Y:S02]  /*d540*/  ISETP.GE.AND P1, PT, R12, R193, PT ;  /* 0x000000c10c00720c */ /* 0x000fe40003f26270 */
[----:B------:R-:W-:Y:S02]  /*d550*/  FSEL R159, R15, -INF , !P6 ;  /* 0xff8000000f9f7808 */ /* 0x000fe40007000000 */
[----:B------:R-:W-:Y:S02]  /*d560*/  FSEL R175, R8, -INF , !P4 ;  /* 0xff80000008af7808 */ /* 0x000fe40006000000 */
[----:B------:R-:W-:Y:S02]  /*d570*/  FSEL R173, R5, -INF , !P3 ;  /* 0xff80000005ad7808 */ /* 0x000fe40005800000 */
[----:B------:R-:W-:Y:S02]  /*d580*/  FSEL R171, R7, -INF , !P2 ;  /* 0xff80000007ab7808 */ /* 0x000fe40005000000 */
[----:B------:R-:W-:-:S02]  /*d590*/  FSEL R165, R9, -INF , !P1 ;  /* 0xff80000009a57808 */ /* 0x000fc40004800000 */
[----:B------:R-:W-:Y:S01]  /*d5a0*/  FSEL R163, R4, -INF , !P0 ;  /* 0xff80000004a37808 */ /* 0x000fe20004000000 */
[----:B------:R-:W-:Y:S06]  /*d5b0*/  @!P5 BRA `(.L_x_1882) ;  /* 0x000000080014d947 */ /* 0x000fec0003800000 */
        /* <DEDUP_REMOVED lines=13> */
.L_x_1883:
        /* <DEDUP_REMOVED lines=33> */
[----:B------:R-:W-:Y:S01]  /*d8a0*/  LOP3.LUT R9, RZ, R7, RZ, 0x33, !PT ;  /* 0x00000007ff097212 */ /* 0x000fe200078e33ff */
[----:B------:R-:W1:Y:S02]  /*d8b0*/  LDC.64 R4, c[0x0][0x3b8] ;  /* 0x0000ee00ff047b82 */ /* 0x000e640000000a00 */
[----:B------:R-:W-:Y:S02]  /*d8c0*/  @P2 VIADD R10, R10, 0x1 ;  /* 0x000000010a0a2836 */ /* 0x000fe40000000000 */
[----:B------:R-:W-:Y:S02]  /*d8d0*/  @P3 IADD3 R11, PT, PT, R11, 0x1, RZ ;  /* 0x000000010b0b3810 */ /* 0x000fe40007ffe0ff */
[----:B------:R-:W-:-:S04]  /*d8e0*/  @!P4 IMAD.MOV R10, RZ, RZ, -R10 ;  /* 0x000000ffff0ac224 */ /* 0x000fc800078e0a0a */
[----:B------:R-:W-:Y:S02]  /*d8f0*/  @!P1 IADD3 R11, PT, PT, -R11, RZ, RZ ;  /* 0x000000ff0b0b9210 */ /* 0x000fe40007ffe1ff */
[C---:B------:R-:W-:Y:S02]  /*d900*/  SEL R8, R9.reuse, R10, !P0 ;  /* 0x0000000a09087207 */ /* 0x040fe40004000000 */
[----:B------:R-:W-:-:S03]  /*d910*/  SEL R9, R9, R11, !P0 ;  /* 0x0000000b09097207 */ /* 0x000fc60004000000 */
[----:B------:R-:W-:-:S04]  /*d920*/  IMAD.WIDE R10, R8, 0x4, R218 ;  /* 0x00000004080a7825 */ /* 0x000fc800078e02da */
[C---:B------:R-:W-:Y:S02]  /*d930*/  IMAD.WIDE R12, R9.reuse, 0x4, R218 ;  /* 0x00000004090c7825 */ /* 0x040fe400078e02da */
[----:B------:R-:W3:Y:S04]  /*d940*/  LDG.E R11, desc[UR6][R10.64] ;  /* 0x000000060a0b7981 */ /* 0x000ee8000c1e1900 */
[----:B------:R-:W3:Y:S01]  /*d950*/  LDG.E R6, desc[UR6][R12.64] ;  /* 0x000000060c067981 */ /* 0x000ee2000c1e1900 */
[----:B------:R-:W-:-:S04]  /*d960*/  IMAD.IADD R8, R9, 0x1, -R8 ;  /* 0x0000000109087824 */ /* 0x000fc800078e0a08 */
[----:B------:R-:W-:-:S05]  /*d970*/  IMAD R7, R8, R7, -0x100 ;  /* 0xffffff0008077424 */ /* 0x000fca00078e0207 */
[----:B------:R-:W-:-:S05]  /*d980*/  SHF.R.S32.HI R9, RZ, 0x1f, R7 ;  /* 0x0000001fff097819 */ /* 0x000fca0000011407 */
[----:B-1----:R-:W-:-:S04]  /*d990*/  IMAD R8, R9, R4, RZ ;  /* 0x0000000409087224 */ /* 0x002fc800078e02ff */
        /* <DEDUP_REMOVED lines=11> */
.L_x_1884:
        /* <DEDUP_REMOVED lines=60> */
.L_x_1882:
        /* <DEDUP_REMOVED lines=66> */
[----:B------:R-:W2:Y:S01]  /*e230*/  SHFL.BFLY PT, R5, R6, 0x2, 0x1f ;  /* 0x0c401f0006057f89 */ /* 0x000ea200000e0000 */
[----:B------:R-:W-:-:S02]  /*e240*/  MOV R228, 0xffffffff ;  /* 0xffffffff00e47802 */ /* 0x000fc40000000f00 */
[----:B------:R-:W-:Y:S01]  /*e250*/  LEA R223, R223, UR5, 0x1 ;  /* 0x00000005dfdf7c11 */ /* 0x000fe2000f8e08ff */
[----:B------:R-:W3:Y:S03]  /*e260*/  SHFL.BFLY PT, R4, R7, 0x2, 0x1f ;  /* 0x0c401f0007047f89 */ /* 0x000ee600000e0000 */
[----:B------:R-:W-:Y:S01]  /*e270*/  IADD3 R66, PT, PT, R66, R223, RZ ;  /* 0x000000df42427210 */ /* 0x000fe20007ffe0ff */
[----:B------:R-:W-:Y:S04]  /*e280*/  LDSM.16.MT88.4 R20, [R223+0x5000] ;  /* 0x00500000df14783b */ /* 0x000fe80000004200 */
[----:B------:R-:W-:Y:S04]  /*e290*/  LDSM.16.MT88.4 R8, [R223+0x5400] ;  /* 0x00540000df08783b */ /* 0x000fe80000004200 */
[----:B------:R-:W-:Y:S04]  /*e2a0*/  LDSM.16.MT88.4 R36, [R66+0x5400] ;  /* 0x005400004224783b */ /* 0x000fe80000004200 */
[----:B------:R-:W-:Y:S01]  /*e2b0*/  LDSM.16.MT88.4 R32, [R223+0x5800] ;  /* 0x00580000df20783b */ /* 0x000fe20000004200 */
[----:B--2---:R-:W-:-:S03]  /*e2c0*/  FMNMX.FTZ R5, R6, R5, !PT ;  /* 0x0000000506057209 */ /* 0x004fc60007810000 */
[----:B------:R-:W-:Y:S01]  /*e2d0*/  LDSM.16.MT88.4 R28, [R66+0x5800] ;  /* 0x00580000421c783b */ /* 0x000fe20000004200 */
        /* <DEDUP_REMOVED lines=8> */
[----:B------:R-:W-:Y:S02]  /*e360*/  FMUL.FTZ R64, R133, UR4 ;  /* 0x0000000485407c20 */ /* 0x000fe40008410000 */
[----:B------:R-:W-:Y:S02]  /*e370*/  FSEL R99, R99, RZ, P0 ;  /* 0x000000ff63637208 */ /* 0x000fe40000000000 */
[----:B------:R-:W-:-:S03]  /*e380*/  FSETP.NEU.FTZ.AND P0, PT, R133, -INF , PT ;  /* 0xff8000008500780b */ /* 0x000fc60003f1d000 */
[--C-:B------:R-:W-:Y:S01]  /*e390*/  FFMA.FTZ R126, R142, UR4, -R99.reuse ;  /* 0x000000048e7e7c23 */ /* 0x100fe20008010863 */
[----:B------:R-:W-:Y:S01]  /*e3a0*/  FSEL R64, R64, RZ, P0 ;  /* 0x000000ff40407208 */ /* 0x000fe20000000000 */
        /* <DEDUP_REMOVED lines=75> */
[----:B------:R-:W-:Y:S01]  /*e860*/  FFMA.FTZ R136, R136, UR4, -R99 ;  /* 0x0000000488887c23 */ /* 0x000fe20008010863 */
[----:B---3--:R-:W-:Y:S01]  /*e870*/  F2FP.BF16.F32.PACK_AB R5, R110, R111 ;  /* 0x0000006f6e05723e */ /* 0x008fe200000010ff */
[----:B------:R-:W1:Y:S01]  /*e880*/  MUFU.EX2 R114, R114 ;  /* 0x0000007200727308 */ /* 0x000e620000000800 */
[----:B------:R-:W-:Y:S01]  /*e890*/  FFMA.FTZ R46, R46, UR4, -R64 ;  /* 0x000000042e2e7c23 */ /* 0x000fe20008010840 */
[----:B------:R-:W-:Y:S01]  /*e8a0*/  FADD.FTZ R135, R138, R135 ;  /* 0x000000878a877221 */ /* 0x000fe20000010000 */
[----:B------:R-:W-:Y:S01]  /*e8b0*/  FADD.FTZ R131, R131, R142 ;  /* 0x0000008e83837221 */ /* 0x000fe20000010000 */
        /* <DEDUP_REMOVED lines=15> */
[----:B------:R-:W2:Y:S01]  /*e9b0*/  MUFU.EX2 R121, R121 ;  /* 0x0000007900797308 */ /* 0x000ea20000000800 */
[----:B------:R-:W-:Y:S01]  /*e9c0*/  FADD.FTZ R107, R107, R108 ;  /* 0x0000006c6b6b7221 */ /* 0x000fe20000010000 */
[----:B------:R-:W-:Y:S01]  /*e9d0*/  FADD.FTZ R110, R110, R111 ;  /* 0x0000006f6e6e7221 */ /* 0x000fe20000010000 */
        /* <DEDUP_REMOVED lines=44> */
[C---:B-1----:R-:W-:Y:S01]  /*eca0*/  F2FP.BF16.F32.PACK_AB R33, R127.reuse, R130 ;  /* 0x000000827f21723e */ /* 0x042fe200000010ff */
[----:B------:R-:W-:Y:S01]  /*ecb0*/  FADD.FTZ R130, R130, R119 ;  /* 0x0000007782827221 */ /* 0x000fe20000010000 */
[----:B------:R-:W1:Y:S01]  /*ecc0*/  MUFU.EX2 R148, R148 ;  /* 0x0000009400947308 */ /* 0x000e620000000800 */
[----:B------:R-:W-:Y:S01]  /*ecd0*/  FADD.FTZ R124, R124, R117 ;  /* 0x000000757c7c7221 */ /* 0x000fe20000010000 */
[----:B------:R-:W-:Y:S01]  /*ece0*/  LDSM.16.MT88.4 R204, [R223+0x8c00] ;  /* 0x008c0000dfcc783b */ /* 0x000fe20000004200 */
[----:B------:R-:W-:Y:S01]  /*ecf0*/  FADD.FTZ R130, R127, R130 ;  /* 0x000000827f827221 */ /* 0x000fe20000010000 */
[----:B------:R-:W-:Y:S01]  /*ed00*/  MUFU.EX2 R146, R146 ;  /* 0x0000009200927308 */ /* 0x000fe20000000800 */
[----:B------:R-:W-:Y:S01]  /*ed10*/  HMMA.16816.F32.BF16 R28, R36, R30, R12 ;  /* 0x0000001e241c723c */ /* 0x000fe2000004180c */
[----:B----4-:R-:W-:Y:S01]  /*ed20*/  F2FP.BF16.F32.PACK_AB R35, R144, R125 ;  /* 0x0000007d9023723e */ /* 0x010fe200000010ff */
[----:B------:R-:W4:Y:S01]  /*ed30*/  LDSM.16.MT88.4 R12, [R223+0x6000] ;  /* 0x00600000df0c783b */ /* 0x000f220000004200 */
[----:B------:R-:W-:Y:S01]  /*ed40*/  MUFU.EX2 R141, R184 ;  /* 0x000000b8008d7308 */ /* 0x000fe20000000800 */
[--C-:B------:R-:W-:Y:S01]  /*ed50*/  FFMA.FTZ R36, R158, UR4, -R99.reuse ;  /* 0x000000049e247c23 */ /* 0x100fe20008010863 */
[--C-:B------:R-:W-:Y:S01]  /*ed60*/  FFMA.FTZ R158, R155, UR4, -R64.reuse ;  /* 0x000000049b9e7c23 */ /* 0x100fe20008010840 */
[--C-:B------:R-:W-:Y:S01]  /*ed70*/  FFMA.FTZ R155, R177, UR4, -R64.reuse ;  /* 0x00000004b19b7c23 */ /* 0x100fe20008010840 */
[----:B------:R-:W-:Y:S01]  /*ed80*/  MUFU.EX2 R150, R150 ;  /* 0x0000009600967308 */ /* 0x000fe20000000800 */
[C---:B---3--:R-:W-:Y:S01]  /*ed90*/  HMMA.16816.F32.BF16 R24, R32.reuse, R8, R24 ;  /* 0x000000082018723c */ /* 0x048fe20000041818 */
[----:B------:R-:W-:Y:S01]  /*eda0*/  FFMA.FTZ R37, R156, UR4, -R99 ;  /* 0x000000049c257c23 */ /* 0x000fe20008010863 */
[--C-:B------:R-:W-:Y:S01]  /*edb0*/  FFMA.FTZ R177, R167, UR4, -R64.reuse ;  /* 0x00000004a7b17c23 */ /* 0x100fe20008010840 */
[----:B------:R3:W5:Y:S01]  /*edc0*/  MUFU.EX2 R145, R197 ;  /* 0x000000c500917308 */ /* 0x0007620000000800 */
[----:B------:R-:W-:Y:S01]  /*edd0*/  FFMA.FTZ R167, R161, UR4, -R64 ;  /* 0x00000004a1a77c23 */ /* 0x000fe20008010840 */
[----:B------:R-:W-:Y:S01]  /*ede0*/  FADD.FTZ R123, R123, R124 ;  /* 0x0000007c7b7b7221 */ /* 0x000fe20000010000 */
[----:B------:R-:W-:Y:S01]  /*edf0*/  FADD.FTZ R125, R125, R130 ;  /* 0x000000827d7d7221 */ /* 0x000fe20000010000 */
[----:B------:R-:W-:Y:S01]  /*ee00*/  MUFU.EX2 R143, R143 ;  /* 0x0000008f008f7308 */ /* 0x000fe20000000800 */
[C---:B------:R-:W-:Y:S01]  /*ee10*/  HMMA.16816.F32.BF16 R20, R32.reuse, R10, R20 ;  /* 0x0000000a2014723c */ /* 0x040fe20000041814 */
[----:B------:R-:W4:Y:S01]  /*ee20*/  LDSM.16.MT88.4 R8, [R66+0x6000] ;  /* 0x006000004208783b */ /* 0x000f220000004200 */
[----:B------:R-:W-:Y:S01]  /*ee30*/  FADD.FTZ R122, R122, R123 ;  /* 0x0000007b7a7a7221 */ /* 0x000fe20000010000 */
[----:B------:R-:W5:Y:S01]  /*ee40*/  MUFU.EX2 R152, R152 ;  /* 0x0000009800987308 */ /* 0x000f620000000800 */
[----:B------:R-:W-:Y:S01]  /*ee50*/  FADD.FTZ R125, R144, R125 ;  /* 0x0000007d907d7221 */ /* 0x000fe20000010000 */
[--C-:B------:R-:W-:Y:S01]  /*ee60*/  FFMA.FTZ R192, R83, UR4, -R64.reuse ;  /* 0x0000000453c07c23 */ /* 0x100fe20008010840 */
[----:B------:R-:W-:Y:S01]  /*ee70*/  FFMA.FTZ R68, R68, UR4, -R64 ;  /* 0x0000000444447c23 */ /* 0x000fe20008010840 */
[----:B------:R-:W-:Y:S01]  /*ee80*/  MUFU.EX2 R156, R36 ;  /* 0x00000024009c7308 */ /* 0x000fe20000000800 */
[C---:B--2---:R-:W-:Y:S01]  /*ee90*/  HMMA.16816.F32.BF16 R16, R32.reuse, R4, R16 ;  /* 0x000000042010723c */ /* 0x044fe20000041810 */
[----:B---3--:R-:W-:Y:S02]  /*eea0*/  LDSM.16.MT88.4 R196, [R66+0x8c00] ;  /* 0x008c000042c4783b */ /* 0x008fe40000004200 */
[----:B------:R2:W-:Y:S04]  /*eeb0*/  MUFU.EX2 R153, R37 ;  /* 0x0000002500997308 */ /* 0x0005e80000000800 */
[----:B------:R-:W-:Y:S01]  /*eec0*/  MUFU.EX2 R154, R154 ;  /* 0x0000009a009a7308 */ /* 0x000fe20000000800 */
[----:B------:R-:W-:Y:S01]  /*eed0*/  HMMA.16816.F32.BF16 R28, R32, R6, R28 ;  /* 0x00000006201c723c */ /* 0x000fe2000004181c */
[----:B------:R-:W3:Y:S01]  /*eee0*/  LDSM.16.MT88.4 R4, [R223+0x6400] ;  /* 0x00640000df04783b */ /* 0x000ee20000004200 */
        /* <DEDUP_REMOVED lines=8> */
[----:B------:R-:W-:Y:S02]  /*ef70*/  MUFU.EX2 R151, R151 ;  /* 0x0000009700977308 */ /* 0x000fe40000000800 */
[----:B------:R-:W-:Y:S02]  /*ef80*/  FADD.FTZ R143, R143, R150 ;  /* 0x000000968f8f7221 */ /* 0x000fe40000010000 */
[----:B----4-:R-:W-:Y:S01]  /*ef90*/  HMMA.16816.F32.BF16 R24, R32, R12, R24 ;  /* 0x0000000c2018723c */ /* 0x010fe20000041818 */
[----:B------:R-:W4:Y:S01]  /*efa0*/  MUFU.EX2 R160, R160 ;  /* 0x000000a000a07308 */ /* 0x000f220000000800 */
[----:B------:R-:W-:-:S03]  /*efb0*/  FADD.FTZ R152, R152, R143 ;  /* 0x0000008f98987221 */ /* 0x000fc60000010000 */
[----:B------:R-:W-:Y:S03]  /*efc0*/  MUFU.EX2 R158, R158 ;  /* 0x0000009e009e7308 */ /* 0x000fe60000000800 */
[C---:B------:R-:W-:Y:S01]  /*efd0*/  HMMA.16816.F32.BF16 R20, R32.reuse, R14, R20 ;  /* 0x0000000e2014723c */ /* 0x040fe20000041814 */
[----:B------:R-:W5:Y:S01]  /*efe0*/  LDSM.16.MT88.4 R12, [R66+0x6400] ;  /* 0x00640000420c783b */ /* 0x000f620000004200 */
[----:B------:R-:W3:Y:S04]  /*eff0*/  MUFU.EX2 R155, R155 ;  /* 0x0000009b009b7308 */ /* 0x000ee80000000800 */
[----:B------:R-:W-:Y:S02]  /*f000*/  MUFU.EX2 R166, R166 ;  /* 0x000000a600a67308 */ /* 0x000fe40000000800 */
[C---:B--2---:R-:W-:Y:S01]  /*f010*/  HMMA.16816.F32.BF16 R36, R32.reuse, R8, R16 ;  /* 0x000000082024723c */ /* 0x044fe20000041810 */
[----:B------:R-:W2:Y:S01]  /*f020*/  LDSM.16.MT88.4 R16, [R223+0x6800] ;  /* 0x00680000df10783b */ /* 0x000ea20000004200 */
[--C-:B------:R-:W-:Y:S01]  /*f030*/  FFMA.FTZ R9, R164, UR4, -R99.reuse ;  /* 0x00000004a4097c23 */ /* 0x100fe20008010863 */
[----:B------:R-:W-:Y:S01]  /*f040*/  FFMA.FTZ R8, R162, UR4, -R99 ;  /* 0x00000004a2087c23 */ /* 0x000fe20008010863 */
[----:B------:R3:W5:Y:S04]  /*f050*/  MUFU.EX2 R164, R168 ;  /* 0x000000a800a47308 */ /* 0x0007680000000800 */
[----:B------:R-:W-:Y:S01]  /*f060*/  MUFU.EX2 R162, R9 ;  /* 0x0000000900a27308 */ /* 0x000fe20000000800 */
[----:B------:R-:W-:Y:S01]  /*f070*/  HMMA.16816.F32.BF16 R28, R32, R10, R28 ;  /* 0x0000000a201c723c */ /* 0x000fe2000004181c */
[----:B-1----:R-:W-:-:S02]  /*f080*/  F2FP.BF16.F32.PACK_AB R32, R149, R154 ;  /* 0x0000009a9520723e */ /* 0x002fc400000010ff */
[----:B------:R1:W-:Y:S01]  /*f090*/  MUFU.EX2 R157, R8 ;  /* 0x00000008009d7308 */ /* 0x0003e20000000800 */
[----:B----4-:R-:W-:Y:S01]  /*f0a0*/  F2FP.BF16.F32.PACK_AB R33, R160, R151 ;  /* 0x00000097a021723e */ /* 0x010fe200000010ff */
[----:B------:R-:W-:Y:S01]  /*f0b0*/  FADD.FTZ R151, R151, R152 ;  /* 0x0000009897977221 */ /* 0x000fe20000010000 */
[----:B------:R-:W-:Y:S01]  /*f0c0*/  F2FP.BF16.F32.PACK_AB R34, R156, R147 ;  /* 0x000000939c22723e */ /* 0x000fe200000010ff */
[----:B------:R4:W5:Y:S01]  /*f0d0*/  MUFU.EX2 R161, R177 ;  /* 0x000000b100a17308 */ /* 0x0009620000000800 */
[----:B---3--:R-:W-:Y:S01]  /*f0e0*/  F2FP.BF16.F32.PACK_AB R35, R155, R158 ;  /* 0x0000009e9b23723e */ /* 0x008fe200000010ff */
[----:B------:R-:W-:Y:S01]  /*f0f0*/  FFMA.FTZ R168, R159, UR4, -R64 ;  /* 0x000000049fa87c23 */ /* 0x000fe20008010840 */
[----:B------:R-:W-:Y:S01]  /*f100*/  FADD.FTZ R151, R160, R151 ;  /* 0x00000097a0977221 */ /* 0x000fe20000010000 */
[----:B------:R3:W-:Y:S03]  /*f110*/  MUFU.EX2 R159, R167 ;  /* 0x000000a7009f7308 */ /* 0x0007e60000000800 */
[----:B------:R-:W-:Y:S01]  /*f120*/  FADD.FTZ R158, R158, R151 ;  /* 0x000000979e9e7221 */ /* 0x000fe20000010000 */
[----:B------:R-:W2:Y:S01]  /*f130*/  MUFU.EX2 R168, R168 ;  /* 0x000000a800a87308 */ /* 0x000ea20000000800 */
[----:B------:R-:W-:Y:S01]  /*f140*/  HMMA.16816.F32.BF16 R24, R32, R4, R24 ;  /* 0x000000042018723c */ /* 0x000fe20000041818 */
[----:B-1----:R-:W1:Y:S01]  /*f150*/  LDSM.16.MT88.4 R8, [R66+0x6800] ;  /* 0x006800004208783b */ /* 0x002e620000004200 */
[----:B------:R-:W-:Y:S01]  /*f160*/  FADD.FTZ R155, R155, R158 ;  /* 0x0000009e9b9b7221 */ /* 0x000fe20000010000 */
[----:B------:R-:W-:Y:S01]  /*f170*/  MUFU.EX2 R72, R72 ;  /* 0x0000004800487308 */ /* 0x000fe20000000800 */
[----:B----4-:R-:W-:Y:S01]  /*f180*/  FFMA.FTZ R177, R140, UR4, -R99 ;  /* 0x000000048cb17c23 */ /* 0x010fe20008010863 */
[--C-:B------:R-:W-:Y:S01]  /*f190*/  FFMA.FTZ R140, R165, UR4, -R64.reuse ;  /* 0x00000004a58c7c23 */ /* 0x100fe20008010840 */
[----:B------:R-:W-:-:S02]  /*f1a0*/  FFMA.FTZ R165, R163, UR4, -R64 ;  /* 0x00000004a3a57c23 */ /* 0x000fc40008010840 */
[C---:B------:R-:W-:Y:S01]  /*f1b0*/  HMMA.16816.F32.BF16 R20, R32.reuse, R6, R20 ;  /* 0x000000062014723c */ /* 0x040fe20000041814 */
[----:B------:R-:W4:Y:S01]  /*f1c0*/  LDSM.16.MT88.4 R4, [R223+0x6c00] ;  /* 0x006c0000df04783b */ /* 0x000f220000004200 */
[--C-:B---3--:R-:W-:Y:S01]  /*f1d0*/  FFMA.FTZ R167, R180, UR4, -R99.reuse ;  /* 0x00000004b4a77c23 */ /* 0x108fe20008010863 */
[----:B------:R-:W-:Y:S01]  /*f1e0*/  FFMA.FTZ R180, R171, UR4, -R64 ;  /* 0x00000004abb47c23 */ /* 0x000fe20008010840 */
[----:B------:R-:W-:Y:S01]  /*f1f0*/  FFMA.FTZ R163, R137, UR4, -R99 ;  /* 0x0000000489a37c23 */ /* 0x000fe20008010863 */
[----:B------:R-:W-:Y:S03]  /*f200*/  MUFU.EX2 R171, R173 ;  /* 0x000000ad00ab7308 */ /* 0x000fe60000000800 */
[----:B-----5:R-:W-:Y:S01]  /*f210*/  HMMA.16816.F32.BF16 R36, R32, R12, R36 ;  /* 0x0000000c2024723c */ /* 0x020fe20000041824 */
[----:B------:R-:W-:Y:S01]  /*f220*/  F2FP.BF16.F32.PACK_AB R12, R164, R153 ;  /* 0x00000099a40c723e */ /* 0x000fe200000010ff */
[----:B------:R-:W-:Y:S01]  /*f230*/  MUFU.EX2 R167, R167 ;  /* 0x000000a700a77308 */ /* 0x000fe20000000800 */
[----:B------:R-:W-:Y:S01]  /*f240*/  F2FP.BF16.F32.PACK_AB R13, R161, R166 ;  /* 0x000000a6a10d723e */ /* 0x000fe200000010ff */
[----:B------:R-:W-:-:S02]  /*f250*/  FADD.FTZ R166, R166, R155 ;  /* 0x0000009ba6a67221 */ /* 0x000fc40000010000 */
[----:B------:R-:W-:Y:S02]  /*f260*/  MUFU.EX2 R180, R180 ;  /* 0x000000b400b47308 */ /* 0x000fe40000000800 */
[----:B------:R-:W-:Y:S01]  /*f270*/  HMMA.16816.F32.BF16 R28, R32, R14, R28 ;  /* 0x0000000e201c723c */ /* 0x000fe2000004181c */
[----:B------:R-:W-:Y:S01]  /*f280*/  F2FP.BF16.F32.PACK_AB R14, R157, R162 ;  /* 0x000000a29d0e723e */ /* 0x000fe200000010ff */
[--C-:B------:R-:W-:Y:S01]  /*f290*/  FFMA.FTZ R32, R178, UR4, -R99.reuse ;  /* 0x00000004b2207c23 */ /* 0x100fe20008010863 */
[----:B--2---:R-:W-:Y:S01]  /*f2a0*/  F2FP.BF16.F32.PACK_AB R15, R168, R159 ;  /* 0x0000009fa80f723e */ /* 0x004fe200000010ff */
[--C-:B------:R-:W-:Y:S01]  /*f2b0*/  FFMA.FTZ R178, R175, UR4, -R64.reuse ;  /* 0x00000004afb27c23 */ /* 0x100fe20008010840 */
[--C-:B------:R-:W-:Y:S01]  /*f2c0*/  FFMA.FTZ R35, R174, UR4, -R99.reuse ;  /* 0x00000004ae237c23 */ /* 0x100fe20008010863 */
[----:B------:R-:W-:Y:S01]  /*f2d0*/  FFMA.FTZ R34, R176, UR4, -R99 ;  /* 0x00000004b0227c23 */ /* 0x000fe20008010863 */
[----:B------:R-:W-:Y:S01]  /*f2e0*/  FFMA.FTZ R33, R169, UR4, -R64 ;  /* 0x00000004a9217c23 */ /* 0x000fe20008010840 */
[----:B------:R2:W3:Y:S01]  /*f2f0*/  MUFU.EX2 R174, R32 ;  /* 0x0000002000ae7308 */ /* 0x0004e20000000800 */
[----:B------:R-:W-:Y:S01]  /*f300*/  FADD.FTZ R166, R161, R166 ;  /* 0x000000a6a1a67221 */ /* 0x000fe20000010000 */
[----:B------:R-:W-:Y:S02]  /*f310*/  HMMA.16816.F32.BF16 R24, R12, R16, R24 ;  /* 0x000000100c18723c */ /* 0x000fe40000041818 */
[----:B------:R-:W-:Y:S01]  /*f320*/  MUFU.EX2 R176, R35 ;  /* 0x0000002300b07308 */ /* 0x000fe20000000800 */
[----:B------:R-:W-:-:S03]  /*f330*/  FADD.FTZ R159, R159, R166 ;  /* 0x000000a69f9f7221 */ /* 0x000fc60000010000 */
[----:B------:R-:W5:Y:S01]  /*f340*/  MUFU.EX2 R169, R34 ;  /* 0x0000002200a97308 */ /* 0x000f620000000800 */
[----:B------:R-:W-:Y:S01]  /*f350*/  FADD.FTZ R168, R168, R159 ;  /* 0x0000009fa8a87221 */ /* 0x000fe20000010000 */
[----:B------:R-:W-:Y:S01]  /*f360*/  HMMA.16816.F32.BF16 R20, R12, R18, R20 ;  /* 0x000000120c14723c */ /* 0x000fe20000041814 */
[----:B------:R-:W4:Y:S01]  /*f370*/  LDSM.16.MT88.4 R16, [R66+0x6c00] ;  /* 0x006c00004210783b */ /* 0x000f220000004200 */
[----:B------:R-:W-:Y:S01]  /*f380*/  MUFU.EX2 R175, R33 ;  /* 0x0000002100af7308 */ /* 0x000fe20000000800 */
[----:B--2---:R-:W-:-:S03]  /*f390*/  FFMA.FTZ R32, R170, UR4, -R99 ;  /* 0x00000004aa207c23 */ /* 0x004fc60008010863 */
[----:B------:R-:W2:Y:S02]  /*f3a0*/  MUFU.EX2 R178, R178 ;  /* 0x000000b200b27308 */ /* 0x000ea40000000800 */
[C---:B-1----:R-:W-:Y:S01]  /*f3b0*/  HMMA.16816.F32.BF16 R36, R12.reuse, R8, R36 ;  /* 0x000000080c24723c */ /* 0x042fe20000041824 */
[----:B---3--:R-:W-:Y:S01]  /*f3c0*/  F2FP.BF16.F32.PACK_AB R8, R174, R167 ;  /* 0x000000a7ae08723e */ /* 0x008fe200000010ff */
[----:B------:R1:W-:Y:S04]  /*f3d0*/  MUFU.EX2 R170, R172 ;  /* 0x000000ac00aa7308 */ /* 0x0003e80000000800 */
[----:B------:R3:W4:Y:S02]  /*f3e0*/  MUFU.EX2 R173, R32 ;  /* 0x0000002000ad7308 */ /* 0x0007240000000800 */
[----:B------:R-:W-:Y:S01]  /*f3f0*/  HMMA.16816.F32.BF16 R28, R12, R10, R28 ;  /* 0x0000000a0c1c723c */ /* 0x000fe2000004181c */
[----:B------:R-:W4:Y:S01]  /*f400*/  LDSM.16.MT88.4 R12, [R223+0x7000] ;  /* 0x00700000df0c783b */ /* 0x000f220000004200 */
[----:B-----5:R-:W-:Y:S01]  /*f410*/  F2FP.BF16.F32.PACK_AB R10, R169, R176 ;  /* 0x000000b0a90a723e */ /* 0x020fe200000010ff */
[----:B------:R-:W-:Y:S01]  /*f420*/  MUFU.EX2 R177, R177 ;  /* 0x000000b100b17308 */ /* 0x000fe20000000800 */
[----:B--2---:R-:W-:Y:S01]  /*f430*/  F2FP.BF16.F32.PACK_AB R9, R178, R175 ;  /* 0x000000afb209723e */ /* 0x004fe200000010ff */
[----:B------:R-:W-:Y:S01]  /*f440*/  FADD.FTZ R175, R175, R168 ;  /* 0x000000a8afaf7221 */ /* 0x000fe20000010000 */
[----:B------:R-:W-:Y:S01]  /*f450*/  F2FP.BF16.F32.PACK_AB R11, R180, R171 ;  /* 0x000000abb40b723e */ /* 0x000fe200000010ff */
[----:B------:R-:W-:Y:S01]  /*f460*/  MUFU.EX2 R140, R140 ;  /* 0x0000008c008c7308 */ /* 0x000fe20000000800 */
[----:B-1----:R-:W-:Y:S01]  /*f470*/  FFMA.FTZ R172, R65, UR4, -R64 ;  /* 0x0000000441ac7c23 */ /* 0x002fe20008010840 */
[----:B------:R-:W-:-:S02]  /*f480*/  FADD.FTZ R178, R178, R175 ;  /* 0x000000afb2b27221 */ /* 0x000fc40000010000 */
[----:B------:R1:W2:Y:S01]  /*f490*/  MUFU.EX2 R65, R165 ;  /* 0x000000a500417308 */ /* 0x0002a20000000800 */
[----:B---3--:R-:W-:Y:S01]  /*f4a0*/  LDSM.16.MT88.4 R32, [R223+0x7400] ;  /* 0x00740000df20783b */ /* 0x008fe20000004200 */
[C---:B----4-:R-:W-:Y:S01]  /*f4b0*/  HMMA.16816.F32.BF16 R24, R8.reuse, R4, R24 ;  /* 0x000000040818723c */ /* 0x050fe20000041818 */
[----:B------:R-:W-:Y:S01]  /*f4c0*/  FADD.FTZ R171, R171, R178 ;  /* 0x000000b2abab7221 */ /* 0x000fe20000010000 */
[----:B------:R3:W-:Y:S03]  /*f4d0*/  MUFU.EX2 R40, R172 ;  /* 0x000000ac00287308 */ /* 0x0007e60000000800 */
[----:B------:R-:W-:Y:S01]  /*f4e0*/  FADD.FTZ R171, R180, R171 ;  /* 0x000000abb4ab7221 */ /* 0x000fe20000010000 */
[----:B------:R-:W4:Y:S02]  /*f4f0*/  MUFU.EX2 R137, R179 ;  /* 0x000000b300897308 */ /* 0x000f240000000800 */
[----:B------:R-:W-:Y:S01]  /*f500*/  HMMA.16816.F32.BF16 R20, R8, R6, R20 ;  /* 0x000000060814723c */ /* 0x000fe20000041814 */
[----:B------:R-:W5:Y:S01]  /*f510*/  LDSM.16.MT88.4 R4, [R66+0x7000] ;  /* 0x007000004204783b */ /* 0x000f620000004200 */
[----:B------:R-:W-:Y:S01]  /*f520*/  MUFU.EX2 R136, R136 ;  /* 0x0000008800887308 */ /* 0x000fe20000000800 */
[--C-:B-1----:R-:W-:Y:S01]  /*f530*/  FFMA.FTZ R165, R43, UR4, -R64.reuse ;  /* 0x000000042ba57c23 */ /* 0x102fe20008010840 */
[----:B------:R-:W-:-:S02]  /*f540*/  FFMA.FTZ R43, R41, UR4, -R64 ;  /* 0x00000004292b7c23 */ /* 0x000fc40008010840 */
[----:B------:R-:W1:Y:S02]  /*f550*/  MUFU.EX2 R163, R163 ;  /* 0x000000a300a37308 */ /* 0x000e640000000800 */
[C---:B------:R-:W-:Y:S01]  /*f560*/  HMMA.16816.F32.BF16 R36, R8.reuse, R16, R36 ;  /* 0x000000100824723c */ /* 0x040fe20000041824 */
[--C-:B------:R-:W-:Y:S01]  /*f570*/  FFMA.FTZ R16, R132, UR4, -R99.reuse ;  /* 0x0000000484107c23 */ /* 0x100fe20008010863 */
[----:B------:R-:W-:Y:S01]  /*f580*/  FFMA.FTZ R132, R129, UR4, -R99 ;  /* 0x0000000481847c23 */ /* 0x000fe20008010863 */
[----:B---3--:R-:W-:Y:S01]  /*f590*/  FFMA.FTZ R172, R42, UR4, -R64 ;  /* 0x000000042aac7c23 */ /* 0x008fe20008010840 */
[----:B------:R-:W-:Y:S04]  /*f5a0*/  MUFU.EX2 R43, R43 ;  /* 0x0000002b002b7308 */ /* 0x000fe80000000800 */
[----:B------:R-:W-:Y:S01]  /*f5b0*/  HMMA.16816.F32.BF16 R28, R8, R18, R28 ;  /* 0x00000012081c723c */ /* 0x000fe2000004181c */
[----:B------:R3:W-:Y:S01]  /*f5c0*/  MUFU.EX2 R129, R16 ;  /* 0x0000001000817308 */ /* 0x0007e20000000800 */
[----:B------:R-:W-:-:S02]  /*f5d0*/  F2FP.BF16.F32.PACK_AB R8, R173, R170 ;  /* 0x000000aaad08723e */ /* 0x000fc400000010ff */
[----:B--2---:R-:W-:Y:S01]  /*f5e0*/  F2FP.BF16.F32.PACK_AB R9, R65, R140 ;  /* 0x0000008c4109723e */ /* 0x004fe200000010ff */
[----:B------:R-:W-:Y:S01]  /*f5f0*/  MUFU.EX2 R132, R132 ;  /* 0x0000008400847308 */ /* 0x000fe20000000800 */
[----:B------:R-:W-:Y:S01]  /*f600*/  F2FP.BF16.F32.PACK_AB R10, R177, R72 ;  /* 0x00000048b10a723e */ /* 0x000fe200000010ff */
[----:B------:R-:W-:Y:S01]  /*f610*/  FADD.FTZ R140, R140, R171 ;  /* 0x000000ab8c8c7221 */ /* 0x000fe20000010000 */
[----:B----4-:R-:W-:Y:S01]  /*f620*/  F2FP.BF16.F32.PACK_AB R11, R137, R40 ;  /* 0x00000028890b723e */ /* 0x010fe200000010ff */
[----:B------:R-:W-:Y:S04]  /*f630*/  MUFU.EX2 R42, R165 ;  /* 0x000000a5002a7308 */ /* 0x000fe80000000800 */
[----:B------:R-:W2:Y:S01]  /*f640*/  MUFU.EX2 R41, R172 ;  /* 0x000000ac00297308 */ /* 0x000ea20000000800 */
[----:B---3--:R-:W3:Y:S01]  /*f650*/  LDSM.16.MT88.4 R16, [R66+0x7400] ;  /* 0x007400004210783b */ /* 0x008ee20000004200 */
[C---:B------:R-:W-:Y:S02]  /*f660*/  HMMA.16816.F32.BF16 R24, R8.reuse, R12, R24 ;  /* 0x0000000c0818723c */ /* 0x040fe40000041818 */
[----:B------:R-:W4:Y:S01]  /*f670*/  MUFU.EX2 R46, R46 ;  /* 0x0000002e002e7308 */ /* 0x000f220000000800 */
[--C-:B------:R-:W-:Y:S01]  /*f680*/  FFMA.FTZ R13, R48, UR4, -R99.reuse ;  /* 0x00000004300d7c23 */ /* 0x100fe20008010863 */
[--C-:B------:R-:W-:Y:S01]  /*f690*/  FFMA.FTZ R12, R47, UR4, -R99.reuse ;  /* 0x000000042f0c7c23 */ /* 0x100fe20008010863 */
[--C-:B------:R-:W-:Y:S01]  /*f6a0*/  FFMA.FTZ R48, R53, UR4, -R99.reuse ;  /* 0x0000000435307c23 */ /* 0x100fe20008010863 */
[--C-:B------:R-:W-:Y:S01]  /*f6b0*/  FFMA.FTZ R53, R45, UR4, -R64.reuse ;  /* 0x000000042d357c23 */ /* 0x100fe20008010840 */
[----:B------:R-:W-:Y:S01]  /*f6c0*/  MUFU.EX2 R47, R13 ;  /* 0x0000000d002f7308 */ /* 0x000fe20000000800 */
[--C-:B------:R-:W-:Y:S01]  /*f6d0*/  FFMA.FTZ R45, R50, UR4, -R64.reuse ;  /* 0x00000004322d7c23 */ /* 0x100fe20008010840 */
[C---:B------:R-:W-:Y:S01]  /*f6e0*/  HMMA.16816.F32.BF16 R20, R8.reuse, R14, R20 ;  /* 0x0000000e0814723c */ /* 0x040fe20000041814 */
[--C-:B------:R-:W-:Y:S01]  /*f6f0*/  FFMA.FTZ R50, R74, UR4, -R99.reuse ;  /* 0x000000044a327c23 */ /* 0x100fe20008010863 */
[----:B------:R-:W-:Y:S01]  /*f700*/  MUFU.EX2 R48, R48 ;  /* 0x0000003000307308 */ /* 0x000fe20000000800 */
[--C-:B------:R-:W-:Y:S01]  /*f710*/  FFMA.FTZ R74, R88, UR4, -R99.reuse ;  /* 0x00000004584a7c23 */ /* 0x100fe20008010863 */
[----:B------:R-:W-:Y:S01]  /*f720*/  FFMA.FTZ R88, R75, UR4, -R64 ;  /* 0x000000044b587c23 */ /* 0x000fe20008010840 */
[----:B------:R-:W-:Y:S01]  /*f730*/  FFMA.FTZ R75, R100, UR4, -R99 ;  /* 0x00000004644b7c23 */ /* 0x000fe20008010863 */
[----:B------:R-:W-:Y:S02]  /*f740*/  MUFU.EX2 R45, R45 ;  /* 0x0000002d002d7308 */ /* 0x000fe40000000800 */
[----:B-----5:R-:W-:Y:S01]  /*f750*/  HMMA.16816.F32.BF16 R36, R8, R4, R36 ;  /* 0x000000040824723c */ /* 0x020fe20000041824 */
[----:B-1----:R-:W-:Y:S01]  /*f760*/  F2FP.BF16.F32.PACK_AB R4, R163, R136 ;  /* 0x00000088a304723e */ /* 0x002fe200000010ff */
[----:B------:R-:W-:Y:S01]  /*f770*/  MUFU.EX2 R50, R50 ;  /* 0x0000003200327308 */ /* 0x000fe20000000800 */
[----:B--2---:R-:W-:-:S03]  /*f780*/  F2FP.BF16.F32.PACK_AB R5, R41, R42 ;  /* 0x0000002a2905723e */ /* 0x004fc600000010ff */
[----:B------:R-:W-:Y:S02]  /*f790*/  MUFU.EX2 R74, R74 ;  /* 0x0000004a004a7308 */ /* 0x000fe40000000800 */
        /* <DEDUP_REMOVED lines=8> */
[----:B------:R2:W4:Y:S01]  /*f820*/  MUFU.EX2 R32, R12 ;  /* 0x0000000c00207308 */ /* 0x0005220000000800 */
[--C-:B------:R-:W-:Y:S01]  /*f830*/  FFMA.FTZ R54, R61, UR4, -R64.reuse ;  /* 0x000000043d367c23 */ /* 0x100fe20008010840 */
[--C-:B------:R-:W-:Y:S01]  /*f840*/  FFMA.FTZ R61, R73, UR4, -R99.reuse ;  /* 0x00000004493d7c23 */ /* 0x100fe20008010863 */
[--C-:B------:R-:W-:Y:S01]  /*f850*/  FFMA.FTZ R73, R98, UR4, -R64.reuse ;  /* 0x0000000462497c23 */ /* 0x100fe20008010840 */
[----:B------:R-:W-:Y:S02]  /*f860*/  MUFU.EX2 R75, R75 ;  /* 0x0000004b004b7308 */ /* 0x000fe40000000800 */
[C---:B------:R-:W-:Y:S01]  /*f870*/  HMMA.16816.F32.BF16 R20, R4.reuse, R34, R20 ;  /* 0x000000220414723c */ /* 0x040fe20000041814 */
[--C-:B------:R-:W-:Y:S01]  /*f880*/  FFMA.FTZ R35, R44, UR4, -R64.reuse ;  /* 0x000000042c237c23 */ /* 0x100fe20008010840 */
[--C-:B------:R-:W-:Y:S01]  /*f890*/  FFMA.FTZ R44, R51, UR4, -R64.reuse ;  /* 0x00000004332c7c23 */ /* 0x100fe20008010840 */
[----:B------:R-:W5:Y:S01]  /*f8a0*/  MUFU.EX2 R33, R33 ;  /* 0x0000002100217308 */ /* 0x000f620000000800 */
[--C-:B------:R-:W-:Y:S01]  /*f8b0*/  FFMA.FTZ R51, R52, UR4, -R99.reuse ;  /* 0x0000000434337c23 */ /* 0x100fe20008010863 */
[----:B------:R-:W-:Y:S01]  /*f8c0*/  FFMA.FTZ R52, R63, UR4, -R99 ;  /* 0x000000043f347c23 */ /* 0x000fe20008010863 */
[--C-:B------:R-:W-:Y:S01]  /*f8d0*/  FFMA.FTZ R63, R60, UR4, -R64.reuse ;  /* 0x000000043c3f7c23 */ /* 0x100fe20008010840 */
[----:B------:R5:W-:Y:S01]  /*f8e0*/  MUFU.EX2 R34, R53 ;  /* 0x0000003500227308 */ /* 0x000be20000000800 */
[----:B--2---:R-:W2:Y:S01]  /*f8f0*/  LDSM.16.MT88.4 R12, [R66+0x7800] ;  /* 0x00780000420c783b */ /* 0x004ea20000004200 */
[C---:B---3--:R-:W-:Y:S01]  /*f900*/  HMMA.16816.F32.BF16 R36, R4.reuse, R16, R36 ;  /* 0x000000100424723c */ /* 0x048fe20000041824 */
[--C-:B------:R-:W-:Y:S01]  /*f910*/  FFMA.FTZ R60, R55, UR4, -R64.reuse ;  /* 0x00000004373c7c23 */ /* 0x100fe20008010840 */
[----:B------:R-:W3:Y:S04]  /*f920*/  MUFU.EX2 R35, R35 ;  /* 0x0000002300237308 */ /* 0x000ee80000000800 */
[----:B------:R-:W1:Y:S02]  /*f930*/  MUFU.EX2 R44, R44 ;  /* 0x0000002c002c7308 */ /* 0x000e640000000800 */
[----:B------:R-:W-:Y:S01]  /*f940*/  HMMA.16816.F32.BF16 R28, R4, R18, R28 ;  /* 0x00000012041c723c */ /* 0x000fe2000004181c */
[----:B------:R-:W2:Y:S01]  /*f950*/  LDSM.16.MT88.4 R16, [R223+0x7c00] ;  /* 0x007c0000df10783b */ /* 0x000ea20000004200 */
[----:B----4-:R-:W-:Y:S01]  /*f960*/  F2FP.BF16.F32.PACK_AB R4, R32, R47 ;  /* 0x0000002f2004723e */ /* 0x010fe200000010ff */
[----:B------:R-:W4:Y:S01]  /*f970*/  MUFU.EX2 R51, R51 ;  /* 0x0000003300337308 */ /* 0x000f220000000800 */
[----:B-----5:R-:W-:Y:S01]  /*f980*/  F2FP.BF16.F32.PACK_AB R6, R48, R33 ;  /* 0x000000213006723e */ /* 0x020fe200000010ff */
[----:B------:R-:W-:-:S02]  /*f990*/  FFMA.FTZ R53, R49, UR4, -R64 ;  /* 0x0000000431357c23 */ /* 0x000fc40008010840 */
[----:B------:R-:W-:Y:S01]  /*f9a0*/  MUFU.EX2 R52, R52 ;  /* 0x0000003400347308 */ /* 0x000fe20000000800 */
[----:B---3--:R-:W-:-:S03]  /*f9b0*/  F2FP.BF16.F32.PACK_AB R5, R35, R34 ;  /* 0x000000222305723e */ /* 0x008fc600000010ff */
[----:B------:R3:W-:Y:S01]  /*f9c0*/  MUFU.EX2 R49, R62 ;  /* 0x0000003e00317308 */ /* 0x0007e20000000800 */
[----:B-1----:R-:W-:-:S03]  /*f9d0*/  F2FP.BF16.F32.PACK_AB R7, R45, R44 ;  /* 0x0000002c2d07723e */ /* 0x002fc600000010ff */
[----:B------:R-:W-:Y:S04]  /*f9e0*/  MUFU.EX2 R53, R53 ;  /* 0x0000003500357308 */ /* 0x000fe80000000800 */
[C---:B------:R-:W-:Y:S01]  /*f9f0*/  HMMA.16816.F32.BF16 R24, R4.reuse, R8, R24 ;  /* 0x000000080418723c */ /* 0x040fe20000041818 */
[----:B------:R-:W1:Y:S04]  /*fa00*/  MUFU.EX2 R54, R54 ;  /* 0x0000003600367308 */ /* 0x000e680000000800 */
[----:B------:R5:W-:Y:S01]  /*fa10*/  MUFU.EX2 R55, R63 ;  /* 0x0000003f00377308 */ /* 0x000be20000000800 */
[----:B---3--:R-:W-:Y:S01]  /*fa20*/  FFMA.FTZ R62, R71, UR4, -R99 ;  /* 0x00000004473e7c23 */ /* 0x008fe20008010863 */
[----:B------:R-:W-:Y:S01]  /*fa30*/  FFMA.FTZ R71, R89, UR4, -R64 ;  /* 0x0000000459477c23 */ /* 0x000fe20008010840 */
[----:B------:R-:W-:Y:S01]  /*fa40*/  HMMA.16816.F32.BF16 R20, R4, R10, R20 ;  /* 0x0000000a0414723c */ /* 0x000fe20000041814 */
[----:B------:R-:W3:Y:S01]  /*fa50*/  MUFU.EX2 R60, R60 ;  /* 0x0000003c003c7308 */ /* 0x000ee20000000800 */
[----:B------:R-:W3:Y:S01]  /*fa60*/  LDSM.16.MT88.4 R8, [R66+0x7c00] ;  /* 0x007c00004208783b */ /* 0x000ee20000004200 */
[----:B------:R-:W-:-:S02]  /*fa70*/  FADD.FTZ R89, R65, R140 ;  /* 0x0000008c41597221 */ /* 0x000fc40000010000 */
[----:B------:R-:W3:Y:S02]  /*fa80*/  MUFU.EX2 R61, R61 ;  /* 0x0000003d003d7308 */ /* 0x000ee40000000800 */
[----:B------:R-:W-:Y:S01]  /*fa90*/  FADD.FTZ R98, R40, R89 ;  /* 0x0000005928627221 */ /* 0x000fe20000010000 */
[C---:B--2---:R-:W-:Y:S01]  /*faa0*/  HMMA.16816.F32.BF16 R36, R4.reuse, R12, R36 ;  /* 0x0000000c0424723c */ /* 0x044fe20000041824 */
[----:B----4-:R-:W-:Y:S01]  /*fab0*/  F2FP.BF16.F32.PACK_AB R12, R50, R51 ;  /* 0x00000033320c723e */ /* 0x010fe200000010ff */
[----:B------:R-:W-:Y:S01]  /*fac0*/  MUFU.EX2 R62, R62 ;  /* 0x0000003e003e7308 */ /* 0x000fe20000000800 */
[----:B-1----:R-:W-:Y:S01]  /*fad0*/  F2FP.BF16.F32.PACK_AB R13, R54, R53 ;  /* 0x00000035360d723e */ /* 0x002fe200000010ff */
[--C-:B-----5:R-:W-:Y:S01]  /*fae0*/  FFMA.FTZ R63, R94, UR4, -R99.reuse ;  /* 0x000000045e3f7c23 */ /* 0x120fe20008010863 */
[----:B------:R-:W-:Y:S01]  /*faf0*/  FADD.FTZ R137, R137, R98 ;  /* 0x0000006289897221 */ /* 0x000fe20000010000 */
[----:B------:R-:W-:Y:S01]  /*fb00*/  MUFU.EX2 R71, R71 ;  /* 0x0000004700477308 */ /* 0x000fe20000000800 */
[----:B------:R-:W-:Y:S01]  /*fb10*/  FFMA.FTZ R94, R104, UR4, -R99 ;  /* 0x00000004685e7c23 */ /* 0x000fe20008010863 */
[----:B------:R-:W-:Y:S01]  /*fb20*/  HMMA.16816.F32.BF16 R28, R4, R14, R28 ;  /* 0x0000000e041c723c */ /* 0x000fe2000004181c */
[----:B------:R-:W1:Y:S01]  /*fb30*/  LDSM.16.MT88.4 R4, [R223+0x8000] ;  /* 0x00800000df04783b */ /* 0x000e620000004200 */
[----:B------:R-:W-:Y:S01]  /*fb40*/  F2FP.BF16.F32.PACK_AB R14, R49, R52 ;  /* 0x00000034310e723e */ /* 0x000fe200000010ff */
[----:B------:R-:W-:Y:S01]  /*fb50*/  MUFU.EX2 R63, R63 ;  /* 0x0000003f003f7308 */ /* 0x000fe20000000800 */
[----:B---3--:R-:W-:Y:S01]  /*fb60*/  F2FP.BF16.F32.PACK_AB R15, R60, R55 ;  /* 0x000000373c0f723e */ /* 0x008fe200000010ff */
[----:B------:R-:W-:Y:S01]  /*fb70*/  FADD.FTZ R98, R42, R137 ;  /* 0x000000892a627221 */ /* 0x000fe20000010000 */
[--C-:B------:R-:W-:Y:S01]  /*fb80*/  FFMA.FTZ R89, R85, UR4, -R64.reuse ;  /* 0x0000000455597c23 */ /* 0x100fe20008010840 */
[----:B------:R-:W-:Y:S04]  /*fb90*/  MUFU.EX2 R73, R73 ;  /* 0x0000004900497308 */ /* 0x000fe80000000800 */
[----:B------:R-:W-:Y:S01]  /*fba0*/  HMMA.16816.F32.BF16 R24, R12, R16, R24 ;  /* 0x000000100c18723c */ /* 0x000fe20000041818 */
[----:B------:R-:W-:Y:S01]  /*fbb0*/  FFMA.FTZ R16, R76, UR4, -R64 ;  /* 0x000000044c107c23 */ /* 0x000fe20008010840 */
[----:B------:R2:W-:Y:S01]  /*fbc0*/  MUFU.EX2 R17, R78 ;  /* 0x0000004e00117308 */ /* 0x0005e20000000800 */
[----:B------:R-:W-:-:S03]  /*fbd0*/  FFMA.FTZ R76, R101, UR4, -R99 ;  /* 0x00000004654c7c23 */ /* 0x000fc60008010863 */
[----:B------:R-:W-:Y:S02]  /*fbe0*/  MUFU.EX2 R94, R94 ;  /* 0x0000005e005e7308 */ /* 0x000fe40000000800 */
[----:B------:R-:W-:Y:S01]  /*fbf0*/  HMMA.16816.F32.BF16 R20, R12, R18, R20 ;  /* 0x000000120c14723c */ /* 0x000fe20000041814 */
[--C-:B------:R-:W-:Y:S01]  /*fc00*/  FFMA.FTZ R18, R90, UR4, -R64.reuse ;  /* 0x000000045a127c23 */ /* 0x100fe20008010840 */
[----:B------:R-:W3:Y:S01]  /*fc10*/  MUFU.EX2 R16, R16 ;  /* 0x0000001000107308 */ /* 0x000ee20000000800 */
[----:B------:R-:W-:-:S03]  /*fc20*/  FFMA.FTZ R90, R96, UR4, -R64 ;  /* 0x00000004605a7c23 */ /* 0x000fc60008010840 */
[----:B------:R4:W-:Y:S02]  /*fc30*/  MUFU.EX2 R19, R69 ;  /* 0x0000004500137308 */ /* 0x0009e40000000800 */
[----:B------:R-:W-:Y:S01]  /*fc40*/  HMMA.16816.F32.BF16 R36, R12, R8, R36 ;  /* 0x000000080c24723c */ /* 0x000fe20000041824 */
[----:B------:R-:W-:Y:S01]  /*fc50*/  F2FP.BF16.F32.PACK_AB R8, R74, R61 ;  /* 0x0000003d4a08723e */ /* 0x000fe200000010ff */
[----:B------:R-:W5:Y:S01]  /*fc60*/  MUFU.EX2 R18, R18 ;  /* 0x0000001200127308 */ /* 0x000f620000000800 */
[----:B--2---:R-:W-:-:S03]  /*fc70*/  FFMA.FTZ R78, R93, UR4, -R99 ;  /* 0x000000045d4e7c23 */ /* 0x004fc60008010863 */
[----:B------:R-:W-:Y:S02]  /*fc80*/  MUFU.EX2 R76, R76 ;  /* 0x0000004c004c7308 */ /* 0x000fe40000000800 */
[----:B------:R-:W-:Y:S01]  /*fc90*/  HMMA.16816.F32.BF16 R28, R12, R10, R28 ;  /* 0x0000000a0c1c723c */ /* 0x000fe2000004181c */
[----:B---3--:R-:W-:Y:S01]  /*fca0*/  F2FP.BF16.F32.PACK_AB R9, R16, R17 ;  /* 0x000000111009723e */ /* 0x008fe200000010ff */
[----:B------:R-:W2:Y:S01]  /*fcb0*/  LDSM.16.MT88.4 R12, [R66+0x8000] ;  /* 0x00800000420c783b */ /* 0x000ea20000004200 */
[----:B------:R-:W-:Y:S01]  /*fcc0*/  F2FP.BF16.F32.PACK_AB R10, R63, R62 ;  /* 0x0000003e3f0a723e */ /* 0x000fe200000010ff */
[----:B----4-:R-:W-:Y:S01]  /*fcd0*/  FFMA.FTZ R69, R91, UR4, -R99 ;  /* 0x000000045b457c23 */ /* 0x010fe20008010863 */
[----:B------:R-:W-:Y:S01]  /*fce0*/  MUFU.EX2 R78, R78 ;  /* 0x0000004e004e7308 */ /* 0x000fe20000000800 */
[----:B-----5:R-:W-:-:S03]  /*fcf0*/  F2FP.BF16.F32.PACK_AB R11, R18, R19 ;  /* 0x00000013120b723e */ /* 0x020fc600000010ff */
[----:B------:R-:W-:Y:S04]  /*fd00*/  MUFU.EX2 R90, R90 ;  /* 0x0000005a005a7308 */ /* 0x000fe80000000800 */
[----:B------:R-:W3:Y:S01]  /*fd10*/  MUFU.EX2 R69, R69 ;  /* 0x0000004500457308 */ /* 0x000ee20000000800 */
[----:B-1----:R-:W-:Y:S01]  /*fd20*/  HMMA.16816.F32.BF16 R24, R8, R4, R24 ;  /* 0x000000040818723c */ /* 0x002fe20000041818 */
[----:B------:R-:W-:Y:S02]  /*fd30*/  FADD.FTZ R5, R139, R122 ;  /* 0x0000007a8b057221 */ /* 0x000fe40000010000 */
[----:B------:R-:W-:Y:S02]  /*fd40*/  MUFU.EX2 R65, R97 ;  /* 0x0000006100417308 */ /* 0x000fe40000000800 */
[----:B------:R-:W-:-:S02]  /*fd50*/  FADD.FTZ R5, R148, R5 ;  /* 0x0000000594057221 */ /* 0x000fc40000010000 */
[----:B------:R-:W-:Y:S01]  /*fd60*/  MUFU.EX2 R40, R95 ;  /* 0x0000005f00287308 */ /* 0x000fe20000000800 */
[----:B------:R-:W-:Y:S01]  /*fd70*/  HMMA.16816.F32.BF16 R20, R8, R6, R20 ;  /* 0x000000060814723c */ /* 0x000fe20000041814 */
[----:B------:R-:W-:Y:S02]  /*fd80*/  FADD.FTZ R146, R146, R5 ;  /* 0x0000000592927221 */ /* 0x000fe40000010000 */
[----:B------:R-:W-:Y:S01]  /*fd90*/  MUFU.EX2 R85, R86 ;  /* 0x0000005600557308 */ /* 0x000fe20000000800 */
[----:B------:R-:W1:Y:S01]  /*fda0*/  LDSM.16.MT88.4 R4, [R223+0x8400] ;  /* 0x00840000df04783b */ /* 0x000e620000004200 */
[----:B------:R-:W-:Y:S02]  /*fdb0*/  FADD.FTZ R141, R141, R146 ;  /* 0x000000928d8d7221 */ /* 0x000fe40000010000 */
[----:B------:R-:W-:Y:S02]  /*fdc0*/  MUFU.EX2 R42, R89 ;  /* 0x00000059002a7308 */ /* 0x000fe40000000800 */
[----:B------:R-:W-:-:S02]  /*fdd0*/  FADD.FTZ R154, R154, R141 ;  /* 0x0000008d9a9a7221 */ /* 0x000fc40000010000 */
[----:B------:R-:W-:Y:S02]  /*fde0*/  MUFU.EX2 R192, R192 ;  /* 0x000000c000c07308 */ /* 0x000fe40000000800 */
[----:B------:R-:W-:-:S04]  /*fdf0*/  FADD.FTZ R154, R149, R154 ;  /* 0x0000009a959a7221 */ /* 0x000fc80000010000 */
[----:B------:R-:W-:Y:S01]  /*fe00*/  FADD.FTZ R147, R147, R154 ;  /* 0x0000009a93937221 */ /* 0x000fe20000010000 */
[----:B--2---:R-:W-:Y:S03]  /*fe10*/  HMMA.16816.F32.BF16 R36, R8, R12, R36 ;  /* 0x0000000c0824723c */ /* 0x004fe60000041824 */
[----:B------:R-:W-:-:S04]  /*fe20*/  FADD.FTZ R156, R156, R147 ;  /* 0x000000939c9c7221 */ /* 0x000fc80000010000 */
[----:B------:R-:W-:Y:S01]  /*fe30*/  FADD.FTZ R153, R153, R156 ;  /* 0x0000009c99997221 */ /* 0x000fe20000010000 */
[----:B------:R-:W-:Y:S01]  /*fe40*/  HMMA.16816.F32.BF16 R28, R8, R14, R28 ;  /* 0x0000000e081c723c */ /* 0x000fe2000004181c */
[----:B------:R-:W2:Y:S02]  /*fe50*/  LDSM.16.MT88.4 R12, [R66+0x8400] ;  /* 0x00840000420c783b */ /* 0x000ea40000004200 */
[----:B------:R-:W-:Y:S01]  /*fe60*/  FADD.FTZ R153, R164, R153 ;  /* 0x00000099a4997221 */ /* 0x000fe20000010000 */
[----:B---3--:R-:W-:Y:S02]  /*fe70*/  F2FP.BF16.F32.PACK_AB R8, R69, R78 ;  /* 0x0000004e4508723e */ /* 0x008fe400000010ff */
[----:B------:R-:W-:Y:S01]  /*fe80*/  F2FP.BF16.F32.PACK_AB R9, R88, R71 ;  /* 0x000000475809723e */ /* 0x000fe200000010ff */
[----:B------:R-:W-:Y:S01]  /*fe90*/  FADD.FTZ R162, R162, R153 ;  /* 0x00000099a2a27221 */ /* 0x000fe20000010000 */
[----:B------:R-:W-:Y:S02]  /*fea0*/  F2FP.BF16.F32.PACK_AB R10, R76, R67 ;  /* 0x000000434c0a723e */ /* 0x000fe400000010ff */
[----:B------:R-:W-:Y:S01]  /*feb0*/  F2FP.BF16.F32.PACK_AB R11, R90, R73 ;  /* 0x000000495a0b723e */ /* 0x000fe200000010ff */
[----:B------:R-:W-:-:S04]  /*fec0*/  FADD.FTZ R162, R157, R162 ;  /* 0x000000a29da27221 */ /* 0x000fc80000010000 */
[----:B------:R-:W-:Y:S02]  /*fed0*/  FADD.FTZ R167, R167, R162 ;  /* 0x000000a2a7a77221 */ /* 0x000fe40000010000 */
[----:B-1----:R-:W-:Y:S02]  /*fee0*/  HMMA.16816.F32.BF16 R24, R8, R4, R24 ;  /* 0x000000040818723c */ /* 0x002fe40000041818 */
[----:B------:R-:W-:-:S04]  /*fef0*/  FADD.FTZ R167, R174, R167 ;  /* 0x000000a7aea77221 */ /* 0x000fc80000010000 */
[----:B------:R-:W-:Y:S02]  /*ff00*/  FADD.FTZ R176, R176, R167 ;  /* 0x000000a7b0b07221 */ /* 0x000fe40000010000 */
[----:B------:R-:W-:Y:S01]  /*ff10*/  HMMA.16816.F32.BF16 R20, R8, R6, R20 ;  /* 0x000000060814723c */ /* 0x000fe20000041814 */
[----:B------:R-:W1:Y:S01]  /*ff20*/  LDSM.16.MT88.4 R4, [R223+0x8800] ;  /* 0x00880000df04783b */ /* 0x000e620000004200 */
[----:B------:R-:W-:-:S04]  /*ff30*/  FADD.FTZ R169, R169, R176 ;  /* 0x000000b0a9a97221 */ /* 0x000fc80000010000 */
[----:B------:R-:W-:-:S04]  /*ff40*/  FADD.FTZ R170, R170, R169 ;  /* 0x000000a9aaaa7221 */ /* 0x000fc80000010000 */
[----:B------:R-:W-:-:S04]  /*ff50*/  FADD.FTZ R173, R173, R170 ;  /* 0x000000aaadad7221 */ /* 0x000fc80000010000 */
[----:B------:R-:W-:Y:S02]  /*ff60*/  FADD.FTZ R96, R72, R173 ;  /* 0x000000ad48607221 */ /* 0x000fe40000010000 */
[----:B------:R3:W4:Y:S01]  /*ff70*/  MUFU.EX2 R72, R87 ;  /* 0x0000005700487308 */ /* 0x0007220000000800 */
[----:B--2---:R-:W-:Y:S01]  /*ff80*/  HMMA.16816.F32.BF16 R36, R8, R12, R36 ;  /* 0x0000000c0824723c */ /* 0x004fe20000041824 */
[----:B------:R-:W-:Y:S01]  /*ff90*/  FADD.FTZ R177, R177, R96 ;  /* 0x00000060b1b17221 */ /* 0x000fe20000010000 */
[----:B------:R-:W-:-:S03]  /*ffa0*/  F2FP.BF16.F32.PACK_AB R12, R94, R75 ;  /* 0x0000004b5e0c723e */ /* 0x000fc600000010ff */
[----:B------:R-:W-:-:S03]  /*ffb0*/  FADD.FTZ R96, R136, R177 ;  /* 0x000000b188607221 */ /* 0x000fc60000010000 */
[----:B------:R-:W-:Y:S01]  /*ffc0*/  HMMA.16816.F32.BF16 R28, R8, R14, R28 ;  /* 0x0000000e081c723c */ /* 0x000fe2000004181c */
[----:B------:R-:W-:Y:S01]  /*ffd0*/  FADD.FTZ R96, R163, R96 ;  /* 0x00000060a3607221 */ /* 0x000fe20000010000 */
[----:B------:R-:W2:Y:S01]  /*ffe0*/  LDSM.16.MT88.4 R8, [R66+0x8800] ;  /* 0x008800004208783b */ /* 0x000ea20000004200 */
[----:B---3--:R-:W-:Y:S01]  /*fff0*/  FFMA.FTZ R87, R84, UR4, -R64 ;  /* 0x0000000454577c23 */ /* 0x008fe20008010840 */
[----:B------:R-:W-:Y:S01]  /*10000*/  FADD.FTZ R84, R41, R98 ;  /* 0x0000006229547221 */ /* 0x000fe20000010000 */
[----:B------:R-:W-:Y:S01]  /*10010*/  FADD.FTZ R129, R129, R96 ;  /* 0x0000006081817221 */ /* 0x000fe20000010000 */
[----:B----4-:R-:W-:Y:S01]  /*10020*/  F2FP.BF16.F32.PACK_AB R14, R72, R65 ;  /* 0x00000041480e723e */ /* 0x010fe200000010ff */
[----:B------:R-:W3:Y:S01]  /*10030*/  MUFU.EX2 R41, R87 ;  /* 0x0000005700297308 */ /* 0x000ee20000000800 */
[----:B------:R-:W-:Y:S01]  /*10040*/  FADD.FTZ R13, R43, R84 ;  /* 0x000000542b0d7221 */ /* 0x000fe20000010000 */
[----:B------:R-:W-:Y:S01]  /*10050*/  FADD.FTZ R132, R132, R129 ;  /* 0x0000008184847221 */ /* 0x000fe20000010000 */
[----:B------:R-:W-:-:S02]  /*10060*/  FFMA.FTZ R43, R79, UR4, -R64 ;  /* 0x000000044f2b7c23 */ /* 0x000fc40008010840 */
[----:B------:R-:W-:Y:S01]  /*10070*/  FADD.FTZ R13, R46, R13 ;  /* 0x0000000d2e0d7221 */ /* 0x000fe20000010000 */
[----:B------:R-:W-:-:S03]  /*10080*/  FADD.FTZ R47, R47, R132 ;  /* 0x000000842f2f7221 */ /* 0x000fc60000010000 */
[----:B------:R-:W-:Y:S01]  /*10090*/  FADD.FTZ R34, R34, R13 ;  /* 0x0000000d22227221 */ /* 0x000fe20000010000 */
[----:B------:R-:W-:Y:S01]  /*100a0*/  FADD.FTZ R32, R32, R47 ;  /* 0x0000002f20207221 */ /* 0x000fe20000010000 */
[----:B------:R-:W-:Y:S01]  /*100b0*/  F2FP.BF16.F32.PACK_AB R13, R85, R40 ;  /* 0x00000028550d723e */ /* 0x000fe200000010ff */
[----:B------:R-:W-:Y:S01]  /*100c0*/  MUFU.EX2 R43, R43 ;  /* 0x0000002b002b7308 */ /* 0x000fe20000000800 */
[----:B------:R-:W-:Y:S01]  /*100d0*/  FADD.FTZ R35, R35, R34 ;  /* 0x0000002223237221 */ /* 0x000fe20000010000 */
[----:B------:R-:W-:Y:S01]  /*100e0*/  FADD.FTZ R33, R33, R32 ;  /* 0x0000002021217221 */ /* 0x000fe20000010000 */
[----:B---3--:R-:W-:Y:S01]  /*100f0*/  F2FP.BF16.F32.PACK_AB R15, R41, R42 ;  /* 0x0000002a290f723e */ /* 0x008fe200000010ff */
[----:B------:R-:W-:Y:S01]  /*10100*/  FFMA.FTZ R32, R82, UR4, -R99 ;  /* 0x0000000452207c23 */ /* 0x000fe20008010863 */
[----:B------:R-:W-:Y:S01]  /*10110*/  FADD.FTZ R44, R44, R35 ;  /* 0x000000232c2c7221 */ /* 0x000fe20000010000 */
[----:B------:R-:W-:Y:S01]  /*10120*/  FADD.FTZ R48, R48, R33 ;  /* 0x0000002130307221 */ /* 0x000fe20000010000 */
[--C-:B------:R-:W-:Y:S01]  /*10130*/  FFMA.FTZ R33, R81, UR4, -R99.reuse ;  /* 0x0000000451217c23 */ /* 0x100fe20008010863 */
[--C-:B------:R-:W-:Y:S01]  /*10140*/  FFMA.FTZ R34, R70, UR4, -R99.reuse ;  /* 0x0000000446227c23 */ /* 0x100fe20008010863 */
        /* <DEDUP_REMOVED lines=14> */
[----:B------:R-:W3:Y:S01]  /*10230*/  MUFU.EX2 R44, R44 ;  /* 0x0000002c002c7308 */ /* 0x000ee20000000800 */
[----:B------:R-:W-:Y:S01]  /*10240*/  FADD.FTZ R60, R60, R55 ;  /* 0x000000373c3c7221 */ /* 0x000fe20000010000 */
[----:B------:R-:W-:Y:S01]  /*10250*/  FADD.FTZ R7, R61, R52 ;  /* 0x000000343d077221 */ /* 0x000fe20000010000 */
[C---:B--2---:R-:W-:Y:S01]  /*10260*/  HMMA.16816.F32.BF16 R36, R12.reuse, R8, R36 ;  /* 0x000000080c24723c */ /* 0x044fe20000041824 */
[----:B------:R-:W-:Y:S01]  /*10270*/  MUFU.EX2 R34, R34 ;  /* 0x0000002200227308 */ /* 0x000fe20000000800 */
[----:B------:R-:W-:Y:S01]  /*10280*/  FADD.FTZ R5, R17, R60 ;  /* 0x0000003c11057221 */ /* 0x000fe20000010000 */
[----:B------:R-:W-:Y:S02]  /*10290*/  FADD.FTZ R7, R74, R7 ;  /* 0x000000074a077221 */ /* 0x000fe40000010000 */
[----:B------:R-:W2:Y:S01]  /*102a0*/  MUFU.EX2 R35, R35 ;  /* 0x0000002300237308 */ /* 0x000ea20000000800 */
[----:B------:R-:W-:Y:S01]  /*102b0*/  FADD.FTZ R16, R16, R5 ;  /* 0x0000000510107221 */ /* 0x000fe20000010000 */
[----:B------:R-:W-:Y:S01]  /*102c0*/  FADD.FTZ R62, R62, R7 ;  /* 0x000000073e3e7221 */ /* 0x000fe20000010000 */
[----:B------:R-:W-:Y:S01]  /*102d0*/  HMMA.16816.F32.BF16 R28, R12, R10, R28 ;  /* 0x0000000a0c1c723c */ /* 0x000fe2000004181c */
[----:B------:R-:W4:Y:S01]  /*102e0*/  MUFU.EX2 R17, R68 ;  /* 0x0000004400117308 */ /* 0x000f220000000800 */
[----:B------:R-:W-:Y:S01]  /*102f0*/  FADD.FTZ R19, R19, R16 ;  /* 0x0000001013137221 */ /* 0x000fe20000010000 */
[----:B------:R-:W-:Y:S01]  /*10300*/  FADD.FTZ R63, R63, R62 ;  /* 0x0000003e3f3f7221 */ /* 0x000fe20000010000 */
[----:B-1----:R-:W-:-:S02]  /*10310*/  F2FP.BF16.F32.PACK_AB R4, R33, R32 ;  /* 0x000000202104723e */ /* 0x002fc400000010ff */
        /* <DEDUP_REMOVED lines=8> */
[----:B----4-:R-:W-:-:S02]  /*103a0*/  F2FP.BF16.F32.PACK_AB R7, R192, R17 ;  /* 0x00000011c007723e */ /* 0x010fc400000010ff */
        /* <DEDUP_REMOVED lines=23> */
[----:B------:R-:W-:-:S13]  /*10520*/  @!P5 BRA `(.L_x_1885) ;  /* 0x0000006000acd947 */ /* 0x000fda0003800000 */
[----:B------:R-:W-:-:S04]  /*10530*/  DEPBAR.LE SB0, 0x0 ;  /* 0x000080000000791a */ /* 0x000fc80000000000 */
[----:B------:R-:W-:-:S04]  /*10540*/  UISETP.NE.U32.AND UP0, UPT, UR12, URZ, UPT ;  /* 0x000000ff0c00728c */ /* 0x000fc8000bf05070 */
[----:B------:R-:W-:Y:S01]  /*10550*/  UISETP.NE.AND.EX UP0, UPT, UR13, URZ, UPT, UP0 ;  /* 0x000000ff0d00728c */ /* 0x000fe2000bf05300 */
[----:B------:R-:W-:Y:S08]  /*10560*/  BAR.SYNC.DEFER_BLOCKING 0x0 ;  /* 0x0000000000007b1d */ /* 0x000ff00000010000 */
[----:B------:R-:W-:Y:S05]  /*10570*/  BRA.U !UP0, `(.L_x_1886) ;  /* 0x0000000108f47547 */ /* 0x000fea000b800000 */
[----:B------:R-:W1:Y:S01]  /*10580*/  LDC R5, c[0x0][0x4f0] ;  /* 0x00013c00ff057b82 */ /* 0x000e620000000800 */
[----:B------:R-:W-:Y:S01]  /*10590*/  IADD3 R6, PT, PT, R59, -0x200, RZ ;  /* 0xfffffe003b067810 */ /* 0x000fe20007ffe0ff */
[----:B------:R-:W2:Y:S01]  /*105a0*/  LDCU.64 UR10, c[0x0][0x3c0] ;  /* 0x00007800ff0a77ac */ /* 0x000ea20008000a00 */
[----:B------:R-:W-:Y:S02]  /*105b0*/  IABS R10, R92 ;  /* 0x0000005c000a7213 */ /* 0x000fe40000000000 */
[----:B------:R-:W-:Y:S01]  /*105c0*/  IABS R8, R6 ;  /* 0x0000000600087213 */ /* 0x000fe20000000000 */
[----:B------:R-:W3:Y:S01]  /*105d0*/  LDCU.64 UR8, c[0x0][0x3a8] ;  /* 0x00007500ff0877ac */ /* 0x000ee20008000a00 */
        /* <DEDUP_REMOVED lines=55> */
.L_x_1886:
        /* <DEDUP_REMOVED lines=8> */
.L_x_1887:
[----:B------:R-:W1:Y:S01]  /*109d0*/  LDCU UR4, c[0x0][0x3c4] ;  /* 0x00007880ff0477ac */ /* 0x000e620008000800 */
        /* <DEDUP_REMOVED lines=61> */
[----:B------:R-:W4:Y:S04]  /*10db0*/  LDSM.16.M88.4 R120, [R188+0x1400] ;  /* 0x00140000bc78783b */ /* 0x000f280000000200 */
[----:B------:R-:W5:Y:S04]  /*10dc0*/  LDSM.16.M88.4 R112, [R188+0x1800] ;  /* 0x00180000bc70783b */ /* 0x000f680000000200 */
[----:B------:R-:W3:Y:S04]  /*10dd0*/  LDSM.16.M88.4 R104, [R188+0x1c00] ;  /* 0x001c0000bc68783b */ /* 0x000ee80000000200 */
        /* <DEDUP_REMOVED lines=10> */
[C---:B----4-:R-:W-:Y:S03]  /*10e80*/  HMMA.16816.F32.BF16 R124, R4.reuse, R120, RZ ;  /* 0x00000078047c723c */ /* 0x050fe600000418ff */
[----:B------:R-:W4:Y:S04]  /*10e90*/  LDSM.16.M88.4 R20, [R188+0x4400] ;  /* 0x00440000bc14783b */ /* 0x000f280000000200 */
[----:B--2---:R-:W2:Y:S01]  /*10ea0*/  LDSM.16.M88.4 R12, [R188+0x4800] ;  /* 0x00480000bc0c783b */ /* 0x004ea20000000200 */
[C---:B-----5:R-:W-:Y:S03]  /*10eb0*/  HMMA.16816.F32.BF16 R116, R4.reuse, R112, RZ ;  /* 0x000000700474723c */ /* 0x060fe600000418ff */
[----:B------:R-:W5:Y:S04]  /*10ec0*/  LDSM.16.M88.4 R144, [R188+0x4c00] ;  /* 0x004c0000bc90783b */ /* 0x000f680000000200 */
[----:B------:R-:W-:Y:S01]  /*10ed0*/  LDSM.16.M88.4 R236, [R2] ;  /* 0x0000000002ec783b */ /* 0x000fe20000000200 */
[C---:B---3--:R-:W-:Y:S03]  /*10ee0*/  HMMA.16816.F32.BF16 R108, R4.reuse, R104, RZ ;  /* 0x00000068046c723c */ /* 0x048fe600000418ff */
[----:B------:R-:W3:Y:S04]  /*10ef0*/  LDSM.16.M88.4 R232, [R0+0x1000] ;  /* 0x0010000000e8783b */ /* 0x000ee80000000200 */
[----:B------:R-:W-:Y:S01]  /*10f00*/  LDSM.16.M88.4 R140, [R0+0x4c00] ;  /* 0x004c0000008c783b */ /* 0x000fe20000000200 */
[C---:B------:R-:W-:Y:S03]  /*10f10*/  HMMA.16816.F32.BF16 R100, R4.reuse, R96, RZ ;  /* 0x000000600464723c */ /* 0x040fe600000418ff */
[----:B------:R-:W3:Y:S04]  /*10f20*/  LDSM.16.M88.4 R152, [R0+0x3800] ;  /* 0x003800000098783b */ /* 0x000ee80000000200 */
[----:B------:R-:W3:Y:S01]  /*10f30*/  LDSM.16.M88.4 R148, [R0+0x3c00] ;  /* 0x003c00000094783b */ /* 0x000ee20000000200 */
[C---:B------:R-:W-:Y:S03]  /*10f40*/  HMMA.16816.F32.BF16 R92, R4.reuse, R88, RZ ;  /* 0x00000058045c723c */ /* 0x040fe600000418ff */
[----:B------:R-:W3:Y:S04]  /*10f50*/  LDSM.16.M88.4 R228, [R0+0x1400] ;  /* 0x0014000000e4783b */ /* 0x000ee80000000200 */
[----:B------:R-:W3:Y:S01]  /*10f60*/  LDSM.16.M88.4 R156, [R0+0x3400] ;  /* 0x00340000009c783b */ /* 0x000ee20000000200 */
        /* <DEDUP_REMOVED lines=13> */
[C---:B-1----:R-:W-:Y:S08]  /*11040*/  HMMA.16816.F32.BF16 R40, R4.reuse, R36, RZ ;  /* 0x000000240428723c */ /* 0x042ff000000418ff */
[C---:B------:R-:W-:Y:S08]  /*11050*/  HMMA.16816.F32.BF16 R32, R4.reuse, R28, RZ ;  /* 0x0000001c0420723c */ /* 0x040ff000000418ff */
[C---:B----4-:R-:W-:Y:S08]  /*11060*/  HMMA.16816.F32.BF16 R24, R4.reuse, R20, RZ ;  /* 0x000000140418723c */ /* 0x050ff000000418ff */
        /* <DEDUP_REMOVED lines=16> */
[C---:B-----5:R-:W-:Y:S08]  /*11170*/  HMMA.16816.F32.BF16 R8, R4.reuse, R144, RZ ;  /* 0x000000900408723c */ /* 0x060ff000000418ff */
[----:B------:R-:W-:Y:S01]  /*11180*/  HMMA.16816.F32.BF16 R4, R4, R146, RZ ;  /* 0x000000920404723c */ /* 0x000fe200000418ff */
[----:B------:R-:W1:Y:S07]  /*11190*/  LDSM.16.M88.4 R144, [R0+0x4000] ;  /* 0x004000000090783b */ /* 0x000e6e0000000200 */
[C---:B---3--:R-:W-:Y:S08]  /*111a0*/  HMMA.16816.F32.BF16 R136, R236.reuse, R232, R136 ;  /* 0x000000e8ec88723c */ /* 0x048ff00000041888 */
[----:B------:R-:W-:Y:S01]  /*111b0*/  HMMA.16816.F32.BF16 R48, R236, R152, R48 ;  /* 0x00000098ec30723c */ /* 0x000fe20000041830 */
[----:B------:R-:W-:-:S05]  /*111c0*/  PRMT R152, R57, 0x6540, R58 ;  /* 0x0000654039987816 */ /* 0x000fca000000003a */
[C---:B------:R-:W-:Y:S02]  /*111d0*/  VIADD R2, R152.reuse, 0xfffffe00 ;  /* 0xfffffe0098027836 */ /* 0x040fe40000000000 */
[C---:B------:R-:W-:Y:S01]  /*111e0*/  HMMA.16816.F32.BF16 R4, R236.reuse, R142, R4 ;  /* 0x0000008eec04723c */ /* 0x040fe20000041804 */
[----:B------:R-:W-:Y:S02]  /*111f0*/  VIADD R142, R152, 0xfffffef8 ;  /* 0xfffffef8988e7836 */ /* 0x000fe40000000000 */
[-C--:B------:R-:W-:Y:S02]  /*11200*/  I2FP.F32.U32 R132, R2.reuse ;  /* 0x0000000200847245 */ /* 0x080fe40000201000 */
[----:B------:R-:W-:Y:S02]  /*11210*/  I2FP.F32.U32 R143, R2 ;  /* 0x00000002008f7245 */ /* 0x000fe40000201000 */
[----:B------:R-:W-:Y:S01]  /*11220*/  I2FP.F32.U32 R135, R142 ;  /* 0x0000008e00877245 */ /* 0x000fe20000201000 */
[----:B------:R-:W-:Y:S01]  /*11230*/  HMMA.16816.F32.BF16 R128, R236, R234, R128 ;  /* 0x000000eaec80723c */ /* 0x000fe20000041880 */
[C---:B------:R-:W-:Y:S01]  /*11240*/  ISETP.GE.AND P2, PT, R2.reuse, R56, PT ;  /* 0x000000380200720c */ /* 0x040fe20003f46270 */
[C---:B------:R-:W-:Y:S01]  /*11250*/  FFMA.FTZ R132, R191.reuse, R132, R136 ;  /* 0x00000084bf847223 */ /* 0x040fe20000010088 */
[----:B------:R-:W-:Y:S01]  /*11260*/  ISETP.GE.AND P0, PT, R2, R193, PT ;  /* 0x000000c10200720c */ /* 0x000fe20003f06270 */
[----:B------:R-:W-:Y:S01]  /*11270*/  FFMA.FTZ R138, R191, R143, R138 ;  /* 0x0000008fbf8a7223 */ /* 0x000fe2000001008a */
[----:B------:R-:W-:Y:S01]  /*11280*/  VIADD R143, R152, 0xfffffe01 ;  /* 0xfffffe01988f7836 */ /* 0x000fe20000000000 */
[----:B------:R-:W-:-:S02]  /*11290*/  ISETP.GE.AND P1, PT, R142, R56, PT ;  /* 0x000000388e00720c */ /* 0x000fc40003f26270 */
[C---:B------:R-:W-:Y:S01]  /*112a0*/  HMMA.16816.F32.BF16 R44, R236.reuse, R154, R44 ;  /* 0x0000009aec2c723c */ /* 0x040fe2000004182c */
[----:B------:R-:W-:Y:S02]  /*112b0*/  FSEL R154, R132, -INF , !P2 ;  /* 0xff800000849a7808 */ /* 0x000fe40005000000 */
[----:B------:R-:W-:Y:S01]  /*112c0*/  FFMA.FTZ R2, R191, R135, R4 ;  /* 0x00000087bf027223 */ /* 0x000fe20000010004 */
[----:B------:R-:W-:Y:S01]  /*112d0*/  VIADD R135, R152, 0xfffffe08 ;  /* 0xfffffe0898877836 */ /* 0x000fe20000000000 */
[C---:B------:R-:W-:Y:S02]  /*112e0*/  ISETP.GE.AND P4, PT, R143.reuse, R56, PT ;  /* 0x000000388f00720c */ /* 0x040fe40003f86270 */
[----:B------:R-:W-:Y:S01]  /*112f0*/  ISETP.GE.AND P6, PT, R143, R193, PT ;  /* 0x000000c18f00720c */ /* 0x000fe20003fc6270 */
[----:B------:R-:W-:Y:S01]  /*11300*/  HMMA.16816.F32.BF16 R36, R236, R150, R36 ;  /* 0x00000096ec24723c */ /* 0x000fe20000041824 */
[-C--:B------:R-:W-:Y:S02]  /*11310*/  I2FP.F32.U32 R136, R143.reuse ;  /* 0x0000008f00887245 */ /* 0x080fe40000201000 */
[----:B------:R-:W-:-:S02]  /*11320*/  I2FP.F32.U32 R132, R143 ;  /* 0x0000008f00847245 */ /* 0x000fc40000201000 */
[----:B------:R-:W-:Y:S01]  /*11330*/  FSEL R150, R138, -INF , !P0 ;  /* 0xff8000008a967808 */ /* 0x000fe20004000000 */
[----:B------:R-:W-:Y:S01]  /*11340*/  FFMA.FTZ R137, R191, R136, R137 ;  /* 0x00000088bf897223 */ /* 0x000fe20000010089 */
[C---:B------:R-:W-:Y:S01]  /*11350*/  ISETP.GE.AND P5, PT, R135.reuse, R56, PT ;  /* 0x000000388700720c */ /* 0x040fe20003fa6270 */
[C---:B------:R-:W-:Y:S01]  /*11360*/  HMMA.16816.F32.BF16 R124, R236.reuse, R228, R124 ;  /* 0x000000e4ec7c723c */ /* 0x040fe2000004187c */
[----:B------:R-:W-:Y:S01]  /*11370*/  ISETP.GE.AND P0, PT, R135, R193, PT ;  /* 0x000000c18700720c */ /* 0x000fe20003f06270 */
[C---:B------:R-:W-:Y:S01]  /*11380*/  FFMA.FTZ R139, R191.reuse, R132, R139 ;  /* 0x00000084bf8b7223 */ /* 0x040fe2000001008b */
[-C--:B------:R-:W-:Y:S02]  /*11390*/  I2FP.F32.U32 R143, R135.reuse ;  /* 0x00000087008f7245 */ /* 0x080fe40000201000 */
[----:B------:R-:W-:Y:S02]  /*113a0*/  I2FP.F32.U32 R4, R142 ;  /* 0x0000008e00047245 */ /* 0x000fe40000201000 */
[----:B------:R-:W-:Y:S01]  /*113b0*/  I2FP.F32.U32 R135, R135 ;  /* 0x0000008700877245 */ /* 0x000fe20000201000 */
[----:B------:R-:W-:Y:S01]  /*113c0*/  HMMA.16816.F32.BF16 R60, R236, R156, R60 ;  /* 0x0000009cec3c723c */ /* 0x000fe2000004183c */
[C---:B------:R-:W-:Y:S01]  /*113d0*/  FFMA.FTZ R156, R191.reuse, R143, R128 ;  /* 0x0000008fbf9c7223 */ /* 0x040fe20000010080 */
[----:B------:R-:W-:Y:S01]  /*113e0*/  FFMA.FTZ R4, R191, R4, R6 ;  /* 0x00000004bf047223 */ /* 0x000fe20000010006 */
[----:B------:R-:W-:-:S02]  /*113f0*/  VIADD R6, R152, 0xfffffe09 ;  /* 0xfffffe0998067836 */ /* 0x000fc40000000000 */
[----:B------:R-:W-:Y:S01]  /*11400*/  FFMA.FTZ R130, R191, R135, R130 ;  /* 0x00000087bf827223 */ /* 0x000fe20000010082 */
[----:B------:R-:W-:Y:S01]  /*11410*/  VIADD R135, R152, 0xfffffe10 ;  /* 0xfffffe1098877836 */ /* 0x000fe20000000000 */
[----:B------:R-:W-:Y:S01]  /*11420*/  FSEL R2, R2, -INF , !P1 ;  /* 0xff80000002027808 */ /* 0x000fe20004800000 */
[----:B------:R-:W-:Y:S01]  /*11430*/  VIADD R128, R152, 0xfffffe11 ;  /* 0xfffffe1198807836 */ /* 0x000fe20000000000 */
[C---:B------:R-:W-:Y:S01]  /*11440*/  HMMA.16816.F32.BF16 R52, R236.reuse, R158, R52 ;  /* 0x0000009eec34723c */ /* 0x040fe20000041834 */
[----:B------:R-:W-:Y:S02]  /*11450*/  FSEL R158, R137, -INF , !P4 ;  /* 0xff800000899e7808 */ /* 0x000fe40006000000 */
[----:B------:R-:W-:Y:S02]  /*11460*/  FSEL R156, R156, -INF , !P5 ;  /* 0xff8000009c9c7808 */ /* 0x000fe40006800000 */
[C---:B------:R-:W-:Y:S02]  /*11470*/  ISETP.GE.AND P1, PT, R6.reuse, R56, PT ;  /* 0x000000380600720c */ /* 0x040fe40003f26270 */
[----:B------:R-:W-:Y:S01]  /*11480*/  ISETP.GE.AND P2, PT, R6, R193, PT ;  /* 0x000000c10600720c */ /* 0x000fe20003f46270 */
[----:B------:R-:W-:Y:S01]  /*11490*/  HMMA.16816.F32.BF16 R40, R236, R148, R40 ;  /* 0x00000094ec28723c */ /* 0x000fe20000041828 */
[----:B------:R-:W-:-:S02]  /*114a0*/  FSEL R148, R139, -INF , !P6 ;  /* 0xff8000008b947808 */ /* 0x000fc40007000000 */
[----:B------:R-:W-:Y:S02]  /*114b0*/  I2FP.F32.U32 R132, R6 ;  /* 0x0000000600847245 */ /* 0x000fe40000201000 */
[C---:B------:R-:W-:Y:S02]  /*114c0*/  ISETP.GE.AND P6, PT, R135.reuse, R56, PT ;  /* 0x000000388700720c */ /* 0x040fe40003fc6270 */
[----:B------:R-:W-:Y:S01]  /*114d0*/  ISETP.GE.AND P5, PT, R135, R193, PT ;  /* 0x000000c18700720c */ /* 0x000fe20003fa6270 */
[----:B------:R-:W-:Y:S01]  /*114e0*/  HMMA.16816.F32.BF16 R120, R236, R230, R120 ;  /* 0x000000e6ec78723c */ /* 0x000fe20000041878 */
[-C--:B------:R-:W-:Y:S01]  /*114f0*/  I2FP.F32.U32 R137, R135.reuse ;  /* 0x0000008700897245 */ /* 0x080fe20000201000 */
[----:B------:R-:W-:Y:S01]  /*11500*/  FFMA.FTZ R132, R191, R132, R129 ;  /* 0x00000084bf847223 */ /* 0x000fe20000010081 */
[----:B------:R-:W-:Y:S02]  /*11510*/  I2FP.F32.U32 R6, R6 ;  /* 0x0000000600067245 */ /* 0x000fe40000201000 */
[----:B------:R-:W-:-:S02]  /*11520*/  I2FP.F32.U32 R135, R135 ;  /* 0x0000008700877245 */ /* 0x000fc40000201000 */
[----:B------:R-:W-:Y:S01]  /*11530*/  ISETP.GE.AND P3, PT, R142, R193, PT ;  /* 0x000000c18e00720c */ /* 0x000fe20003f66270 */
[C---:B-1----:R-:W-:Y:S01]  /*11540*/  HMMA.16816.F32.BF16 R32, R236.reuse, R144, R32 ;  /* 0x00000090ec20723c */ /* 0x042fe20000041820 */
[----:B------:R-:W-:Y:S01]  /*11550*/  I2FP.F32.U32 R144, R128 ;  /* 0x0000008000907245 */ /* 0x000fe20000201000 */
[C---:B------:R-:W-:Y:S01]  /*11560*/  FFMA.FTZ R131, R191.reuse, R6, R131 ;  /* 0x00000006bf837223 */ /* 0x040fe20000010083 */
[C---:B------:R-:W-:Y:S01]  /*11570*/  FFMA.FTZ R129, R191.reuse, R135, R126 ;  /* 0x00000087bf817223 */ /* 0x040fe2000001007e */
[----:B------:R-:W-:Y:S01]  /*11580*/  VIADD R135, R152, 0xfffffe18 ;  /* 0xfffffe1898877836 */ /* 0x000fe20000000000 */
[----:B------:R-:W-:Y:S01]  /*11590*/  FSEL R4, R4, -INF , !P3 ;  /* 0xff80000004047808 */ /* 0x000fe20005800000 */
[----:B------:R-:W-:Y:S02]  /*115a0*/  VIADD R6, R152, 0xfffffe19 ;  /* 0xfffffe1998067836 */ /* 0x000fe40000000000 */
[C---:B------:R-:W-:Y:S01]  /*115b0*/  FFMA.FTZ R144, R191.reuse, R144, R125 ;  /* 0x00000090bf907223 */ /* 0x040fe2000001007d */
[----:B------:R-:W-:Y:S01]  /*115c0*/  HMMA.16816.F32.BF16 R28, R236, R146, R28 ;  /* 0x00000092ec1c723c */ /* 0x000fe2000004181c */
[----:B------:R-:W-:Y:S01]  /*115d0*/  FFMA.FTZ R146, R191, R137, R124 ;  /* 0x00000089bf927223 */ /* 0x000fe2000001007c */
[----:B------:R-:W-:Y:S01]  /*115e0*/  FSEL R124, R130, -INF , !P0 ;  /* 0xff800000827c7808 */ /* 0x000fe20004000000 */
[----:B------:R-:W-:Y:S01]  /*115f0*/  VIADD R137, R152, 0xfffffe60 ;  /* 0xfffffe6098897836 */ /* 0x000fe20000000000 */
[----:B------:R-:W-:-:S02]  /*11600*/  ISETP.GE.AND P3, PT, R128, R56, PT ;  /* 0x000000388000720c */ /* 0x000fc40003f66270 */
[----:B------:R-:W-:Y:S02]  /*11610*/  FSEL R126, R132, -INF , !P1 ;  /* 0xff800000847e7808 */ /* 0x000fe40004800000 */
[C---:B------:R-:W-:Y:S01]  /*11620*/  HMMA.16816.F32.BF16 R116, R236.reuse, R184, R116 ;  /* 0x000000b8ec74723c */ /* 0x040fe20000041874 */
[-C--:B------:R-:W-:Y:S02]  /*11630*/  ISETP.GE.AND P0, PT, R128, R193.reuse, PT ;  /* 0x000000c18000720c */ /* 0x080fe40003f06270 */
[----:B------:R-:W-:Y:S02]  /*11640*/  FSEL R125, R131, -INF , !P2 ;  /* 0xff800000837d7808 */ /* 0x000fe40005000000 */
[----:B------:R-:W-:Y:S02]  /*11650*/  I2FP.F32.U32 R128, R128 ;  /* 0x0000008000807245 */ /* 0x000fe40000201000 */
[C---:B------:R-:W-:Y:S01]  /*11660*/  ISETP.GE.AND P1, PT, R135.reuse, R56, PT ;  /* 0x000000388700720c */ /* 0x040fe20003f26270 */
[----:B------:R-:W-:Y:S01]  /*11670*/  HMMA.16816.F32.BF16 R112, R236, R186, R112 ;  /* 0x000000baec70723c */ /* 0x000fe20000041870 */
[----:B------:R-:W-:Y:S01]  /*11680*/  ISETP.GE.AND P2, PT, R135, R193, PT ;  /* 0x000000c18700720c */ /* 0x000fe20003f46270 */
[----:B------:R-:W-:Y:S01]  /*11690*/  FFMA.FTZ R127, R191, R128, R127 ;  /* 0x00000080bf7f7223 */ /* 0x000fe2000001007f */
[----:B------:R-:W-:-:S02]  /*116a0*/  I2FP.F32.U32 R131, R135 ;  /* 0x0000008700837245 */ /* 0x000fc40000201000 */
[----:B------:R-:W-:Y:S02]  /*116b0*/  I2FP.F32.U32 R135, R135 ;  /* 0x0000008700877245 */ /* 0x000fe40000201000 */
[----:B------:R-:W-:Y:S01]  /*116c0*/  I2FP.F32.U32 R130, R6 ;  /* 0x0000000600827245 */ /* 0x000fe20000201000 */
[C---:B------:R-:W-:Y:S01]  /*116d0*/  FFMA.FTZ R128, R191.reuse, R131, R120 ;  /* 0x00000083bf807223 */ /* 0x040fe20000010078 */
[----:B------:R-:W-:Y:S01]  /*116e0*/  FSEL R146, R146, -INF , !P6 ;  /* 0xff80000092927808 */ /* 0x000fe20007000000 */
[----:B------:R-:W-:Y:S01]  /*116f0*/  FFMA.FTZ R135, R191, R135, R122 ;  /* 0x00000087bf877223 */ /* 0x000fe2000001007a */
[----:B------:R-:W-:Y:S01]  /*11700*/  FSEL R129, R129, -INF , !P5 ;  /* 0xff80000081817808 */ /* 0x000fe20006800000 */
[----:B------:R-:W-:Y:S01]  /*11710*/  FFMA.FTZ R130, R191, R130, R121 ;  /* 0x00000082bf827223 */ /* 0x000fe20000010079 */
[----:B------:R-:W-:Y:S01]  /*11720*/  ISETP.GE.AND P6, PT, R6, R56, PT ;  /* 0x000000380600720c */ /* 0x000fe20003fc6270 */
[----:B------:R-:W-:Y:S01]  /*11730*/  VIADD R120, R152, 0xfffffe21 ;  /* 0xfffffe2198787836 */ /* 0x000fe20000000000 */
[-C--:B------:R-:W-:Y:S01]  /*11740*/  ISETP.GE.AND P5, PT, R6, R193.reuse, PT ;  /* 0x000000c10600720c */ /* 0x080fe20003fa6270 */
[----:B------:R-:W-:Y:S01]  /*11750*/  VIADD R121, R152, 0xfffffe20 ;  /* 0xfffffe2098797836 */ /* 0x000fe20000000000 */
[----:B------:R-:W-:Y:S01]  /*11760*/  I2FP.F32.U32 R6, R6 ;  /* 0x0000000600067245 */ /* 0x000fe20000201000 */
[C---:B------:R-:W-:Y:S01]  /*11770*/  HMMA.16816.F32.BF16 R108, R236.reuse, R180, R108 ;  /* 0x000000b4ec6c723c */ /* 0x040fe2000004186c */
[----:B------:R-:W-:Y:S01]  /*11780*/  FSEL R128, R128, -INF , !P1 ;  /* 0xff80000080807808 */ /* 0x000fe20004800000 */
[----:B------:R-:W-:Y:S01]  /*11790*/  VIADD R131, R152, 0xfffffe68 ;  /* 0xfffffe6898837836 */ /* 0x000fe20000000000 */
[----:B------:R-:W-:Y:S01]  /*117a0*/  FSEL R135, R135, -INF , !P2 ;  /* 0xff80000087877808 */ /* 0x000fe20005000000 */
[----:B------:R-:W-:Y:S01]  /*117b0*/  FFMA.FTZ R123, R191, R6, R123 ;  /* 0x00000006bf7b7223 */ /* 0x000fe2000001007b */
[----:B------:R-:W-:Y:S01]  /*117c0*/  ISETP.GE.AND P1, PT, R120, R56, PT ;  /* 0x000000387800720c */ /* 0x000fe20003f26270 */
[----:B------:R-:W-:Y:S01]  /*117d0*/  VIADD R6, R152, 0xfffffe28 ;  /* 0xfffffe2898067836 */ /* 0x000fe20000000000 */
[----:B------:R-:W-:Y:S01]  /*117e0*/  ISETP.GE.AND P2, PT, R120, R193, PT ;  /* 0x000000c17800720c */ /* 0x000fe20003f46270 */
[----:B------:R-:W-:Y:S01]  /*117f0*/  HMMA.16816.F32.BF16 R104, R236, R182, R104 ;  /* 0x000000b6ec68723c */ /* 0x000fe20000041868 */
[----:B------:R-:W-:Y:S01]  /*11800*/  I2FP.F32.U32 R136, R120 ;  /* 0x0000007800887245 */ /* 0x000fe20000201000 */
[----:B------:R-:W-:Y:S01]  /*11810*/  VIADD R183, R152, 0xfffffe38 ;  /* 0xfffffe3898b77836 */ /* 0x000fe20000000000 */
[----:B------:R-:W-:-:S02]  /*11820*/  I2FP.F32.U32 R122, R121 ;  /* 0x00000079007a7245 */ /* 0x000fc40000201000 */
[----:B------:R-:W-:Y:S01]  /*11830*/  I2FP.F32.U32 R120, R120 ;  /* 0x0000007800787245 */ /* 0x000fe20000201000 */
[C---:B------:R-:W-:Y:S01]  /*11840*/  FFMA.FTZ R136, R191.reuse, R136, R117 ;  /* 0x00000088bf887223 */ /* 0x040fe20000010075 */
[----:B------:R-:W-:Y:S01]  /*11850*/  FSEL R144, R144, -INF , !P3 ;  /* 0xff80000090907808 */ /* 0x000fe20005800000 */
[C---:B------:R-:W-:Y:S01]  /*11860*/  FFMA.FTZ R116, R191.reuse, R122, R116 ;  /* 0x0000007abf747223 */ /* 0x040fe20000010074 */
[----:B------:R-:W-:Y:S01]  /*11870*/  I2FP.F32.U32 R249, R6 ;  /* 0x0000000600f97245 */ /* 0x000fe20000201000 */
[----:B------:R-:W-:Y:S01]  /*11880*/  FFMA.FTZ R119, R191, R120, R119 ;  /* 0x00000078bf777223 */ /* 0x000fe20000010077 */
[----:B------:R-:W-:Y:S01]  /*11890*/  ISETP.GE.AND P3, PT, R121, R56, PT ;  /* 0x000000387900720c */ /* 0x000fe20003f66270 */
[C---:B------:R-:W-:Y:S01]  /*118a0*/  VIADD R120, R152.reuse, 0xfffffe29 ;  /* 0xfffffe2998787836 */ /* 0x040fe20000000000 */
[----:B------:R-:W-:Y:S01]  /*118b0*/  FSEL R132, R127, -INF , !P0 ;  /* 0xff8000007f847808 */ /* 0x000fe20004000000 */
[----:B------:R-:W-:Y:S02]  /*118c0*/  VIADD R117, R152, 0xfffffe30 ;  /* 0xfffffe3098757836 */ /* 0x000fe40000000000 */
[----:B------:R-:W-:Y:S01]  /*118d0*/  FFMA.FTZ R249, R191, R249, R112 ;  /* 0x000000f9bff97223 */ /* 0x000fe20000010070 */
[----:B------:R-:W-:Y:S01]  /*118e0*/  FSEL R138, R116, -INF , !P3 ;  /* 0xff800000748a7808 */ /* 0x000fe20005800000 */
[----:B------:R-:W-:Y:S01]  /*118f0*/  HMMA.16816.F32.BF16 R76, R236, R164, R76 ;  /* 0x000000a4ec4c723c */ /* 0x000fe2000004184c */
[----:B------:R-:W-:-:S02]  /*11900*/  ISETP.GE.AND P0, PT, R121, R193, PT ;  /* 0x000000c17900720c */ /* 0x000fc40003f06270 */
[----:B------:R-:W-:Y:S02]  /*11910*/  I2FP.F32.U32 R116, R6 ;  /* 0x0000000600747245 */ /* 0x000fe40000201000 */
[----:B------:R-:W-:Y:S02]  /*11920*/  I2FP.F32.U32 R112, R120 ;  /* 0x0000007800707245 */ /* 0x000fe40000201000 */
[----:B------:R-:W-:Y:S01]  /*11930*/  I2FP.F32.U32 R121, R121 ;  /* 0x0000007900797245 */ /* 0x000fe20000201000 */
[C---:B------:R-:W-:Y:S01]  /*11940*/  FFMA.FTZ R114, R191.reuse, R116, R114 ;  /* 0x00000074bf727223 */ /* 0x040fe20000010072 */
        /* <DEDUP_REMOVED lines=8> */
[----:B------:R-:W-:Y:S01]  /*119d0*/  ISETP.GE.AND P5, PT, R6, R193, PT ;  /* 0x000000c10600720c */ /* 0x000fe20003fa6270 */
[----:B------:R-:W-:Y:S01]  /*119e0*/  VIADD R108, R152, 0xfffffe39 ;  /* 0xfffffe39986c7836 */ /* 0x000fe20000000000 */
[----:B------:R-:W-:Y:S01]  /*119f0*/  I2FP.F32.U32 R6, R120 ;  /* 0x0000007800067245 */ /* 0x000fe20000201000 */
[----:B------:R-:W-:Y:S01]  /*11a00*/  HMMA.16816.F32.BF16 R100, R236, R176, R100 ;  /* 0x000000b0ec64723c */ /* 0x000fe20000041864 */
[----:B------:R-:W-:-:S02]  /*11a10*/  ISETP.GE.AND P3, PT, R120, R56, PT ;  /* 0x000000387800720c */ /* 0x000fc40003f66270 */
[----:B------:R-:W-:Y:S01]  /*11a20*/  FSEL R249, R249, -INF , !P6 ;  /* 0xff800000f9f97808 */ /* 0x000fe20007000000 */
[----:B------:R-:W-:Y:S01]  /*11a30*/  FFMA.FTZ R115, R191, R6, R115 ;  /* 0x00000006bf737223 */ /* 0x000fe20000010073 */
[----:B------:R-:W-:Y:S02]  /*11a40*/  FSEL R165, R114, -INF , !P5 ;  /* 0xff80000072a57808 */ /* 0x000fe40006800000 */
[----:B------:R-:W-:Y:S01]  /*11a50*/  FSEL R247, R118, -INF , !P0 ;  /* 0xff80000076f77808 */ /* 0x000fe20004000000 */
[----:B------:R-:W-:Y:S01]  /*11a60*/  HMMA.16816.F32.BF16 R64, R236, R162, R64 ;  /* 0x000000a2ec40723c */ /* 0x000fe20000041840 */
[C---:B------:R-:W-:Y:S02]  /*11a70*/  ISETP.GE.AND P6, PT, R112.reuse, R56, PT ;  /* 0x000000387000720c */ /* 0x040fe40003fc6270 */
[----:B------:R-:W-:Y:S02]  /*11a80*/  ISETP.GE.AND P5, PT, R112, R193, PT ;  /* 0x000000c17000720c */ /* 0x000fe40003fa6270 */
[----:B------:R-:W-:-:S02]  /*11a90*/  I2FP.F32.U32 R114, R112 ;  /* 0x0000007000727245 */ /* 0x000fc40000201000 */
[----:B------:R-:W-:Y:S01]  /*11aa0*/  ISETP.GE.AND P0, PT, R120, R193, PT ;  /* 0x000000c17800720c */ /* 0x000fe20003f06270 */
[C---:B------:R-:W-:Y:S01]  /*11ab0*/  HMMA.16816.F32.BF16 R72, R236.reuse, R166, R72 ;  /* 0x000000a6ec48723c */ /* 0x040fe20000041848 */
[----:B------:R-:W-:Y:S01]  /*11ac0*/  I2FP.F32.U32 R112, R112 ;  /* 0x0000007000707245 */ /* 0x000fe20000201000 */
[----:B------:R-:W-:Y:S01]  /*11ad0*/  FFMA.FTZ R109, R191, R114, R109 ;  /* 0x00000072bf6d7223 */ /* 0x000fe2000001006d */
[----:B------:R-:W-:Y:S02]  /*11ae0*/  I2FP.F32.U32 R6, R108 ;  /* 0x0000006c00067245 */ /* 0x000fe40000201000 */
[----:B------:R-:W-:Y:S01]  /*11af0*/  FSEL R251, R113, -INF , !P3 ;  /* 0xff80000071fb7808 */ /* 0x000fe20005800000 */
[C---:B------:R-:W-:Y:S01]  /*11b00*/  FFMA.FTZ R111, R191.reuse, R112, R111 ;  /* 0x00000070bf6f7223 */ /* 0x040fe2000001006f */
[----:B------:R-:W-:Y:S01]  /*11b10*/  I2FP.F32.U32 R113, R183 ;  /* 0x000000b700717245 */ /* 0x000fe20000201000 */
[----:B------:R-:W-:Y:S01]  /*11b20*/  FFMA.FTZ R167, R191, R6, R105 ;  /* 0x00000006bfa77223 */ /* 0x000fe20000010069 */
[----:B------:R-:W-:Y:S01]  /*11b30*/  FSEL R163, R115, -INF , !P0 ;  /* 0xff80000073a37808 */ /* 0x000fe20004000000 */
[C---:B------:R-:W-:Y:S01]  /*11b40*/  VIADD R105, R152.reuse, 0xfffffe40 ;  /* 0xfffffe4098697836 */ /* 0x040fe20000000000 */
[----:B------:R-:W-:Y:S01]  /*11b50*/  ISETP.GE.AND P3, PT, R183, R56, PT ;  /* 0x00000038b700720c */ /* 0x000fe20003f66270 */
[----:B------:R-:W-:Y:S01]  /*11b60*/  FFMA.FTZ R104, R191, R113, R104 ;  /* 0x00000071bf687223 */ /* 0x000fe20000010068 */
[----:B------:R-:W-:Y:S01]  /*11b70*/  ISETP.GE.AND P0, PT, R183, R193, PT ;  /* 0x000000c1b700720c */ /* 0x000fe20003f06270 */
[----:B------:R-:W-:Y:S01]  /*11b80*/  VIADD R6, R152, 0xfffffe41 ;  /* 0xfffffe4198067836 */ /* 0x000fe20000000000 */
[----:B------:R-:W-:Y:S01]  /*11b90*/  I2FP.F32.U32 R183, R183 ;  /* 0x000000b700b77245 */ /* 0x000fe20000201000 */
[----:B------:R-:W-:Y:S01]  /*11ba0*/  HMMA.16816.F32.BF16 R96, R236, R178, R96 ;  /* 0x000000b2ec60723c */ /* 0x000fe20000041860 */
[----:B------:R-:W-:-:S02]  /*11bb0*/  FSEL R243, R109, -INF , !P6 ;  /* 0xff8000006df37808 */ /* 0x000fc40007000000 */
[----:B------:R-:W-:Y:S01]  /*11bc0*/  FSEL R177, R111, -INF , !P5 ;  /* 0xff8000006fb17808 */ /* 0x000fe20006800000 */
[----:B------:R-:W-:Y:S01]  /*11bd0*/  FFMA.FTZ R183, R191, R183, R106 ;  /* 0x000000b7bfb77223 */ /* 0x000fe2000001006a */
[CC--:B------:R-:W-:Y:S02]  /*11be0*/  ISETP.GE.AND P6, PT, R105.reuse, R56.reuse, PT ;  /* 0x000000386900720c */ /* 0x0c0fe40003fc6270 */
[----:B------:R-:W-:Y:S01]  /*11bf0*/  ISETP.GE.AND P5, PT, R105, R193, PT ;  /* 0x000000c16900720c */ /* 0x000fe20003fa6270 */
[C---:B------:R-:W-:Y:S01]  /*11c00*/  HMMA.16816.F32.BF16 R84, R236.reuse, R168, R84 ;  /* 0x000000a8ec54723c */ /* 0x040fe20000041854 */
[----:B------:R-:W-:Y:S02]  /*11c10*/  I2FP.F32.U32 R233, R105 ;  /* 0x0000006900e97245 */ /* 0x000fe40000201000 */
[----:B------:R-:W-:Y:S02]  /*11c20*/  FSEL R136, R136, -INF , !P1 ;  /* 0xff80000088887808 */ /* 0x000fe40004800000 */
[----:B------:R-:W-:Y:S01]  /*11c30*/  FSEL R245, R119, -INF , !P2 ;  /* 0xff80000077f57808 */ /* 0x000fe20005000000 */
[----:B------:R-:W-:Y:S01]  /*11c40*/  FFMA.FTZ R233, R191, R233, R100 ;  /* 0x000000e9bfe97223 */ /* 0x000fe20000010064 */
[----:B------:R-:W-:Y:S01]  /*11c50*/  FSEL R169, R104, -INF , !P3 ;  /* 0xff80000068a97808 */ /* 0x000fe20005800000 */
[----:B------:R-:W-:Y:S01]  /*11c60*/  HMMA.16816.F32.BF16 R92, R236, R172, R92 ;  /* 0x000000acec5c723c */ /* 0x000fe2000004185c */
[----:B------:R-:W-:Y:S01]  /*11c70*/  I2FP.F32.U32 R105, R105 ;  /* 0x0000006900697245 */ /* 0x000fe20000201000 */
[----:B------:R-:W-:Y:S01]  /*11c80*/  VIADD R100, R152, 0xfffffe49 ;  /* 0xfffffe4998647836 */ /* 0x000fe20000000000 */
[----:B------:R-:W-:-:S02]  /*11c90*/  ISETP.GE.AND P1, PT, R117, R56, PT ;  /* 0x000000387500720c */ /* 0x000fc40003f26270 */
[----:B------:R-:W-:Y:S01]  /*11ca0*/  ISETP.GE.AND P2, PT, R117, R193, PT ;  /* 0x000000c17500720c */ /* 0x000fe20003f46270 */
[----:B------:R-:W-:Y:S01]  /*11cb0*/  FFMA.FTZ R102, R191, R105, R102 ;  /* 0x00000069bf667223 */ /* 0x000fe20000010066 */
[----:B------:R-:W-:Y:S01]  /*11cc0*/  I2FP.F32.U32 R104, R6 ;  /* 0x0000000600687245 */ /* 0x000fe20000201000 */
[C---:B------:R-:W-:Y:S01]  /*11cd0*/  HMMA.16816.F32.BF16 R88, R236.reuse, R174, R88 ;  /* 0x000000aeec58723c */ /* 0x040fe20000041858 */
[----:B------:R-:W-:Y:S02]  /*11ce0*/  I2FP.F32.U32 R117, R117 ;  /* 0x0000007500757245 */ /* 0x000fe40000201000 */
[----:B------:R-:W-:Y:S01]  /*11cf0*/  FSEL R183, R183, -INF , !P0 ;  /* 0xff800000b7b77808 */ /* 0x000fe20004000000 */
[C---:B------:R-:W-:Y:S01]  /*11d00*/  FFMA.FTZ R231, R191.reuse, R104, R101 ;  /* 0x00000068bfe77223 */ /* 0x040fe20000010065 */
[C---:B------:R-:W-:Y:S01]  /*11d10*/  ISETP.GE.AND P3, PT, R6.reuse, R56, PT ;  /* 0x000000380600720c */ /* 0x040fe20003f66270 */
[----:B------:R-:W-:Y:S01]  /*11d20*/  FFMA.FTZ R110, R191, R117, R110 ;  /* 0x00000075bf6e7223 */ /* 0x000fe2000001006e */
[----:B------:R-:W-:Y:S01]  /*11d30*/  ISETP.GE.AND P0, PT, R6, R193, PT ;  /* 0x000000c10600720c */ /* 0x000fe20003f06270 */
[----:B------:R-:W-:Y:S01]  /*11d40*/  VIADD R101, R152, 0xfffffe48 ;  /* 0xfffffe4898657836 */ /* 0x000fe20000000000 */
[----:B------:R-:W-:Y:S01]  /*11d50*/  I2FP.F32.U32 R6, R6 ;  /* 0x0000000600067245 */ /* 0x000fe20000201000 */
[----:B------:R-:W-:Y:S01]  /*11d60*/  HMMA.16816.F32.BF16 R80, R236, R170, R80 ;  /* 0x000000aaec50723c */ /* 0x000fe20000041850 */
[----:B------:R-:W-:-:S02]  /*11d70*/  I2FP.F32.U32 R106, R108 ;  /* 0x0000006c006a7245 */ /* 0x000fc40000201000 */
[----:B------:R-:W-:Y:S01]  /*11d80*/  FSEL R233, R233, -INF , !P6 ;  /* 0xff800000e9e97808 */ /* 0x000fe20007000000 */
[C---:B------:R-:W-:Y:S01]  /*11d90*/  FFMA.FTZ R103, R191.reuse, R6, R103 ;  /* 0x00000006bf677223 */ /* 0x040fe20000010067 */
[----:B------:R-:W-:Y:S01]  /*11da0*/  FSEL R181, R102, -INF , !P5 ;  /* 0xff80000066b57808 */ /* 0x000fe20006800000 */
[----:B------:R-:W-:Y:S01]  /*11db0*/  FFMA.FTZ R107, R191, R106, R107 ;  /* 0x0000006abf6b7223 */ /* 0x000fe2000001006b */
[----:B------:R-:W-:Y:S01]  /*11dc0*/  ISETP.GE.AND P6, PT, R100, R56, PT ;  /* 0x000000386400720c */ /* 0x000fe20003fc6270 */
[----:B------:R-:W-:Y:S01]  /*11dd0*/  VIADD R6, R152, 0xfffffe50 ;  /* 0xfffffe5098067836 */ /* 0x000fe20000000000 */
[----:B------:R-:W-:Y:S01]  /*11de0*/  ISETP.GE.AND P5, PT, R100, R193, PT ;  /* 0x000000c16400720c */ /* 0x000fe20003fa6270 */
[----:B------:R-:W-:Y:S01]  /*11df0*/  HMMA.16816.F32.BF16 R68, R236, R160, R68 ;  /* 0x000000a0ec44723c */ /* 0x000fe20000041844 */
[----:B------:R-:W-:Y:S02]  /*11e00*/  I2FP.F32.U32 R102, R100 ;  /* 0x0000006400667245 */ /* 0x000fe40000201000 */
[----:B------:R-:W-:-:S02]  /*11e10*/  FSEL R159, R159, -INF , !P1 ;  /* 0xff8000009f9f7808 */ /* 0x000fc40004800000 */
[----:B------:R-:W-:Y:S01]  /*11e20*/  FSEL R241, R110, -INF , !P2 ;  /* 0xff8000006ef17808 */ /* 0x000fe20005000000 */
[C---:B------:R-:W-:Y:S01]  /*11e30*/  FFMA.FTZ R227, R191.reuse, R102, R97 ;  /* 0x00000066bfe37223 */ /* 0x040fe20000010061 */
[----:B------:R-:W-:Y:S01]  /*11e40*/  I2FP.F32.U32 R104, R101 ;  /* 0x0000006500687245 */ /* 0x000fe20000201000 */
[----:B------:R-:W-:Y:S01]  /*11e50*/  VIADD R97, R152, 0xfffffe58 ;  /* 0xfffffe5898617836 */ /* 0x000fe20000000000 */
[----:B------:R-:W-:Y:S01]  /*11e60*/  I2FP.F32.U32 R100, R100 ;  /* 0x0000006400647245 */ /* 0x000fe20000201000 */
[----:B------:R-:W-:Y:S01]  /*11e70*/  HMMA.16816.F32.BF16 R8, R236, R140, R8 ;  /* 0x0000008cec08723c */ /* 0x000fe20000041808 */
[C---:B------:R-:W-:Y:S01]  /*11e80*/  ISETP.GE.AND P1, PT, R108.reuse, R56, PT ;  /* 0x000000386c00720c */ /* 0x040fe20003f26270 */
[C---:B------:R-:W-:Y:S01]  /*11e90*/  FFMA.FTZ R96, R191.reuse, R104, R96 ;  /* 0x00000068bf607223 */ /* 0x040fe20000010060 */
[----:B------:R-:W-:Y:S01]  /*11ea0*/  ISETP.GE.AND P2, PT, R108, R193, PT ;  /* 0x000000c16c00720c */ /* 0x000fe20003f46270 */
[----:B------:R-:W-:Y:S01]  /*11eb0*/  FFMA.FTZ R99, R191, R100, R99 ;  /* 0x00000064bf637223 */ /* 0x000fe20000010063 */
[----:B------:R-:W-:Y:S01]  /*11ec0*/  FSEL R167, R167, -INF , !P1 ;  /* 0xff800000a7a77808 */ /* 0x000fe20004800000 */
[----:B------:R-:W-:Y:S01]  /*11ed0*/  VIADD R100, R152, 0xfffffe51 ;  /* 0xfffffe5198647836 */ /* 0x000fe20000000000 */
[----:B------:R-:W-:-:S02]  /*11ee0*/  FSEL R235, R107, -INF , !P2 ;  /* 0xff8000006beb7808 */ /* 0x000fc40005000000 */
[----:B------:R-:W-:Y:S02]  /*11ef0*/  I2FP.F32.U32 R173, R6 ;  /* 0x0000000600ad7245 */ /* 0x000fe40000201000 */
[C---:B------:R-:W-:Y:S02]  /*11f00*/  ISETP.GE.AND P1, PT, R101.reuse, R56, PT ;  /* 0x000000386500720c */ /* 0x040fe40003f26270 */
[----:B------:R-:W-:Y:S01]  /*11f10*/  ISETP.GE.AND P2, PT, R101, R193, PT ;  /* 0x000000c16500720c */ /* 0x000fe20003f46270 */
[----:B------:R-:W-:Y:S01]  /*11f20*/  FFMA.FTZ R173, R191, R173, R92 ;  /* 0x000000adbfad7223 */ /* 0x000fe2000001005c */
[----:B------:R-:W-:Y:S02]  /*11f30*/  I2FP.F32.U32 R101, R101 ;  /* 0x0000006500657245 */ /* 0x000fe40000201000 */
[----:B------:R-:W-:Y:S02]  /*11f40*/  FSEL R231, R231, -INF , !P3 ;  /* 0xff800000e7e77808 */ /* 0x000fe40005800000 */
[----:B------:R-:W-:Y:S01]  /*11f50*/  FSEL R195, R103, -INF , !P0 ;  /* 0xff80000067c37808 */ /* 0x000fe20004000000 */
[----:B------:R-:W-:Y:S01]  /*11f60*/  FFMA.FTZ R98, R191, R101, R98 ;  /* 0x00000065bf627223 */ /* 0x000fe20000010062 */
[----:B------:R-:W-:-:S02]  /*11f70*/  FSEL R229, R96, -INF , !P1 ;  /* 0xff80000060e57808 */ /* 0x000fc40004800000 */
[C---:B------:R-:W-:Y:S02]  /*11f80*/  ISETP.GE.AND P3, PT, R6.reuse, R56, PT ;  /* 0x000000380600720c */ /* 0x040fe40003f66270 */
[----:B------:R-:W-:Y:S02]  /*11f90*/  ISETP.GE.AND P0, PT, R6, R193, PT ;  /* 0x000000c10600720c */ /* 0x000fe40003f06270 */
[----:B------:R-:W-:Y:S02]  /*11fa0*/  I2FP.F32.U32 R96, R6 ;  /* 0x0000000600607245 */ /* 0x000fe40000201000 */
[----:B------:R-:W-:Y:S02]  /*11fb0*/  I2FP.F32.U32 R92, R100 ;  /* 0x00000064005c7245 */ /* 0x000fe40000201000 */
[----:B------:R-:W-:Y:S01]  /*11fc0*/  I2FP.F32.U32 R171, R97 ;  /* 0x0000006100ab7245 */ /* 0x000fe20000201000 */
[C---:B------:R-:W-:Y:S01]  /*11fd0*/  FFMA.FTZ R94, R191.reuse, R96, R94 ;  /* 0x00000060bf5e7223 */ /* 0x040fe2000001005e */
[----:B------:R-:W-:Y:S01]  /*11fe0*/  I2FP.F32.U32 R6, R100 ;  /* 0x0000006400067245 */ /* 0x000fe20000201000 */
[C---:B------:R-:W-:Y:S01]  /*11ff0*/  FFMA.FTZ R93, R191.reuse, R92, R93 ;  /* 0x0000005cbf5d7223 */ /* 0x040fe2000001005d */
[----:B------:R-:W-:Y:S01]  /*12000*/  FSEL R187, R98, -INF , !P2 ;  /* 0xff80000062bb7808 */ /* 0x000fe20005000000 */
[C---:B------:R-:W-:Y:S01]  /*12010*/  FFMA.FTZ R171, R191.reuse, R171, R88 ;  /* 0x000000abbfab7223 */ /* 0x040fe20000010058 */
[----:B------:R-:W-:Y:S01]  /*12020*/  ISETP.GE.AND P1, PT, R100, R56, PT ;  /* 0x000000386400720c */ /* 0x000fe20003f26270 */
[----:B------:R-:W-:Y:S01]  /*12030*/  FFMA.FTZ R95, R191, R6, R95 ;  /* 0x00000006bf5f7223 */ /* 0x000fe2000001005f */
[----:B------:R-:W-:Y:S01]  /*12040*/  VIADD R88, R152, 0xfffffe61 ;  /* 0xfffffe6198587836 */ /* 0x000fe20000000000 */
[----:B------:R-:W-:Y:S01]  /*12050*/  ISETP.GE.AND P2, PT, R100, R193, PT ;  /* 0x000000c16400720c */ /* 0x000fe20003f46270 */
[----:B------:R-:W-:Y:S01]  /*12060*/  VIADD R92, R152, 0xfffffe59 ;  /* 0xfffffe59985c7836 */ /* 0x000fe20000000000 */
[----:B------:R-:W-:-:S02]  /*12070*/  FSEL R175, R93, -INF , !P1 ;  /* 0xff8000005daf7808 */ /* 0x000fc40004800000 */
[----:B------:R-:W-:Y:S02]  /*12080*/  FSEL R173, R173, -INF , !P3 ;  /* 0xff800000adad7808 */ /* 0x000fe40005800000 */
[----:B------:R-:W-:Y:S02]  /*12090*/  FSEL R157, R94, -INF , !P0 ;  /* 0xff8000005e9d7808 */ /* 0x000fe40004000000 */
[----:B------:R-:W-:Y:S02]  /*120a0*/  FSEL R155, R95, -INF , !P2 ;  /* 0xff8000005f9b7808 */ /* 0x000fe40005000000 */
[----:B------:R-:W-:Y:S02]  /*120b0*/  I2FP.F32.U32 R93, R137 ;  /* 0x00000089005d7245 */ /* 0x000fe40000201000 */
[----:B------:R-:W-:Y:S02]  /*120c0*/  I2FP.F32.U32 R6, R88 ;  /* 0x0000005800067245 */ /* 0x000fe40000201000 */
[C---:B------:R-:W-:Y:S01]  /*120d0*/  ISETP.GE.AND P3, PT, R92.reuse, R56, PT ;  /* 0x000000385c00720c */ /* 0x040fe20003f66270 */
[C---:B------:R-:W-:Y:S01]  /*120e0*/  FFMA.FTZ R84, R191.reuse, R93, R84 ;  /* 0x0000005dbf547223 */ /* 0x040fe20000010054 */
[----:B------:R-:W-:Y:S01]  /*120f0*/  ISETP.GE.AND P0, PT, R92, R193, PT ;  /* 0x000000c15c00720c */ /* 0x000fe20003f06270 */
[----:B------:R-:W-:Y:S01]  /*12100*/  FFMA.FTZ R151, R191, R6, R85 ;  /* 0x00000006bf977223 */ /* 0x000fe20000010055 */
[----:B------:R-:W-:Y:S01]  /*12110*/  I2FP.F32.U32 R94, R92 ;  /* 0x0000005c005e7245 */ /* 0x000fe20000201000 */
[----:B------:R-:W-:Y:S01]  /*12120*/  VIADD R6, R152, 0xfffffe69 ;  /* 0xfffffe6998067836 */ /* 0x000fe20000000000 */
[----:B------:R-:W-:-:S02]  /*12130*/  ISETP.GE.AND P1, PT, R137, R56, PT ;  /* 0x000000388900720c */ /* 0x000fc40003f26270 */
[----:B------:R-:W-:Y:S01]  /*12140*/  ISETP.GE.AND P2, PT, R137, R193, PT ;  /* 0x000000c18900720c */ /* 0x000fe20003f46270 */
[----:B------:R-:W-:Y:S01]  /*12150*/  FFMA.FTZ R89, R191, R94, R89 ;  /* 0x0000005ebf597223 */ /* 0x000fe20000010059 */
[----:B------:R-:W-:Y:S02]  /*12160*/  I2FP.F32.U32 R92, R92 ;  /* 0x0000005c005c7245 */ /* 0x000fe40000201000 */
[----:B------:R-:W-:Y:S02]  /*12170*/  I2FP.F32.U32 R137, R137 ;  /* 0x0000008900897245 */ /* 0x000fe40000201000 */
[----:B------:R-:W-:Y:S01]  /*12180*/  FSEL R227, R227, -INF , !P6 ;  /* 0xff800000e3e37808 */ /* 0x000fe20007000000 */
[----:B------:R-:W-:Y:S01]  /*12190*/  FFMA.FTZ R91, R191, R92, R91 ;  /* 0x0000005cbf5b7223 */ /* 0x000fe2000001005b */
[----:B------:R-:W-:Y:S01]  /*121a0*/  FSEL R185, R99, -INF , !P5 ;  /* 0xff80000063b97808 */ /* 0x000fe20006800000 */
[----:B------:R-:W-:Y:S01]  /*121b0*/  FFMA.FTZ R137, R191, R137, R86 ;  /* 0x00000089bf897223 */ /* 0x000fe20000010056 */
[----:B------:R-:W-:-:S02]  /*121c0*/  ISETP.GE.AND P6, PT, R97, R56, PT ;  /* 0x000000386100720c */ /* 0x000fc40003fc6270 */
[----:B------:R-:W-:Y:S02]  /*121d0*/  ISETP.GE.AND P5, PT, R97, R193, PT ;  /* 0x000000c16100720c */ /* 0x000fe40003fa6270 */
[----:B------:R-:W-:Y:S02]  /*121e0*/  I2FP.F32.U32 R97, R97 ;  /* 0x0000006100617245 */ /* 0x000fe40000201000 */
[----:B------:R-:W-:Y:S02]  /*121f0*/  FSEL R161, R84, -INF , !P1 ;  /* 0xff80000054a17808 */ /* 0x000fe40004800000 */
[----:B------:R-:W-:Y:S01]  /*12200*/  I2FP.F32.U32 R86, R88 ;  /* 0x0000005800567245 */ /* 0x000fe20000201000 */
[----:B------:R-:W-:Y:S01]  /*12210*/  FFMA.FTZ R90, R191, R97, R90 ;  /* 0x00000061bf5a7223 */ /* 0x000fe2000001005a */
[----:B------:R-:W-:Y:S02]  /*12220*/  I2FP.F32.U32 R84, R6 ;  /* 0x0000000600547245 */ /* 0x000fe40000201000 */
[----:B------:R-:W-:Y:S01]  /*12230*/  FSEL R179, R89, -INF , !P3 ;  /* 0xff80000059b37808 */ /* 0x000fe20005800000 */
[----:B------:R-:W-:Y:S01]  /*12240*/  FFMA.FTZ R87, R191, R86, R87 ;  /* 0x00000056bf577223 */ /* 0x000fe20000010057 */
[----:B------:R-:W-:Y:S01]  /*12250*/  FSEL R147, R91, -INF , !P0 ;  /* 0xff8000005b937808 */ /* 0x000fe20004000000 */
[----:B------:R-:W-:Y:S01]  /*12260*/  FFMA.FTZ R145, R191, R84, R81 ;  /* 0x00000054bf917223 */ /* 0x000fe20000010051 */
[----:B------:R-:W-:Y:S01]  /*12270*/  FSEL R137, R137, -INF , !P2 ;  /* 0xff80000089897808 */ /* 0x000fe20005000000 */
[C---:B------:R-:W-:Y:S01]  /*12280*/  VIADD R84, R152.reuse, 0xfffffe70 ;  /* 0xfffffe7098547836 */ /* 0x040fe20000000000 */
[C---:B------:R-:W-:Y:S01]  /*12290*/  ISETP.GE.AND P3, PT, R131.reuse, R56, PT ;  /* 0x000000388300720c */ /* 0x040fe20003f66270 */
[----:B------:R-:W-:Y:S01]  /*122a0*/  VIADD R81, R152, 0xfffffe78 ;  /* 0xfffffe7898517836 */ /* 0x000fe20000000000 */
[----:B------:R-:W-:-:S02]  /*122b0*/  ISETP.GE.AND P0, PT, R131, R193, PT ;  /* 0x000000c18300720c */ /* 0x000fc40003f06270 */
[----:B------:R-:W-:Y:S02]  /*122c0*/  I2FP.F32.U32 R85, R131 ;  /* 0x0000008300557245 */ /* 0x000fe40000201000 */
[C---:B------:R-:W-:Y:S02]  /*122d0*/  ISETP.GE.AND P1, PT, R6.reuse, R56, PT ;  /* 0x000000380600720c */ /* 0x040fe40003f26270 */
[----:B------:R-:W-:Y:S01]  /*122e0*/  ISETP.GE.AND P2, PT, R6, R193, PT ;  /* 0x000000c10600720c */ /* 0x000fe20003f46270 */
[C---:B------:R-:W-:Y:S01]  /*122f0*/  FFMA.FTZ R80, R191.reuse, R85, R80 ;  /* 0x00000055bf507223 */ /* 0x040fe20000010050 */
[----:B------:R-:W-:Y:S02]  /*12300*/  I2FP.F32.U32 R131, R131 ;  /* 0x0000008300837245 */ /* 0x000fe40000201000 */
[----:B------:R-:W-:Y:S02]  /*12310*/  I2FP.F32.U32 R6, R6 ;  /* 0x0000000600067245 */ /* 0x000fe40000201000 */
[----:B------:R-:W-:Y:S01]  /*12320*/  FSEL R149, R90, -INF , !P5 ;  /* 0xff8000005a957808 */ /* 0x000fe20006800000 */
[C---:B------:R-:W-:Y:S01]  /*12330*/  FFMA.FTZ R131, R191.reuse, R131, R82 ;  /* 0x00000083bf837223 */ /* 0x040fe20000010052 */
[----:B------:R-:W-:Y:S01]  /*12340*/  ISETP.GE.AND P5, PT, R88, R193, PT ;  /* 0x000000c15800720c */ /* 0x000fe20003fa6270 */
[----:B------:R-:W-:Y:S01]  /*12350*/  FFMA.FTZ R83, R191, R6, R83 ;  /* 0x00000006bf537223 */ /* 0x000fe20000010053 */
[----:B------:R-:W-:Y:S01]  /*12360*/  VIADD R6, R152, 0xfffffe71 ;  /* 0xfffffe7198067836 */ /* 0x000fe20000000000 */
[----:B------:R-:W-:-:S02]  /*12370*/  FSEL R171, R171, -INF , !P6 ;  /* 0xff800000abab7808 */ /* 0x000fc40007000000 */
[----:B------:R-:W-:Y:S02]  /*12380*/  FSEL R139, R87, -INF , !P5 ;  /* 0xff800000578b7808 */ /* 0x000fe40006800000 */
[----:B------:R-:W-:Y:S02]  /*12390*/  ISETP.GE.AND P6, PT, R88, R56, PT ;  /* 0x000000385800720c */ /* 0x000fe40003fc6270 */
[-C--:B------:R-:W-:Y:S02]  /*123a0*/  I2FP.F32.U32 R82, R84.reuse ;  /* 0x0000005400527245 */ /* 0x080fe40000201000 */
[----:B------:R-:W-:Y:S02]  /*123b0*/  I2FP.F32.U32 R87, R84 ;  /* 0x0000005400577245 */ /* 0x000fe40000201000 */
[----:B------:R-:W-:Y:S01]  /*123c0*/  FSEL R153, R80, -INF , !P3 ;  /* 0xff80000050997808 */ /* 0x000fe20005800000 */
[----:B------:R-:W-:Y:S01]  /*123d0*/  FFMA.FTZ R82, R191, R82, R76 ;  /* 0x00000052bf527223 */ /* 0x000fe2000001004c */
[----:B------:R-:W-:Y:S01]  /*123e0*/  FSEL R131, R131, -INF , !P0 ;  /* 0xff80000083837808 */ /* 0x000fe20004000000 */
[----:B------:R-:W-:Y:S01]  /*123f0*/  FFMA.FTZ R78, R191, R87, R78 ;  /* 0x00000057bf4e7223 */ /* 0x000fe2000001004e */
[----:B------:R-:W-:Y:S01]  /*12400*/  ISETP.GE.AND P3, PT, R6, R56, PT ;  /* 0x000000380600720c */ /* 0x000fe20003f66270 */
[----:B------:R-:W-:Y:S01]  /*12410*/  VIADD R87, R152, 0xfffffe80 ;  /* 0xfffffe8098577836 */ /* 0x000fe20000000000 */
[----:B------:R-:W-:-:S02]  /*12420*/  ISETP.GE.AND P0, PT, R6, R193, PT ;  /* 0x000000c10600720c */ /* 0x000fc40003f06270 */
[-C--:B------:R-:W-:Y:S02]  /*12430*/  I2FP.F32.U32 R80, R6.reuse ;  /* 0x0000000600507245 */ /* 0x080fe40000201000 */
[----:B------:R-:W-:Y:S02]  /*12440*/  FSEL R151, R151, -INF , !P6 ;  /* 0xff80000097977808 */ /* 0x000fe40007000000 */
[----:B------:R-:W-:Y:S01]  /*12450*/  I2FP.F32.U32 R6, R6 ;  /* 0x0000000600067245 */ /* 0x000fe20000201000 */
[C---:B------:R-:W-:Y:S01]  /*12460*/  FFMA.FTZ R80, R191.reuse, R80, R77 ;  /* 0x00000050bf507223 */ /* 0x040fe2000001004d */
[C---:B------:R-:W-:Y:S02]  /*12470*/  ISETP.GE.AND P6, PT, R84.reuse, R56, PT ;  /* 0x000000385400720c */ /* 0x040fe40003fc6270 */
[----:B------:R-:W-:Y:S01]  /*12480*/  ISETP.GE.AND P5, PT, R84, R193, PT ;  /* 0x000000c15400720c */ /* 0x000fe20003fa6270 */
[----:B------:R-:W-:Y:S01]  /*12490*/  VIADD R84, R152, 0xfffffe79 ;  /* 0xfffffe7998547836 */ /* 0x000fe20000000000 */
[----:B------:R-:W-:Y:S01]  /*124a0*/  I2FP.F32.U32 R85, R81 ;  /* 0x0000005100557245 */ /* 0x000fe20000201000 */
[----:B------:R-:W-:Y:S01]  /*124b0*/  FFMA.FTZ R6, R191, R6, R79 ;  /* 0x00000006bf067223 */ /* 0x000fe2000001004f */
[----:B------:R-:W-:-:S02]  /*124c0*/  FSEL R145, R145, -INF , !P1 ;  /* 0xff80000091917808 */ /* 0x000fc40004800000 */
[----:B------:R-:W-:Y:S01]  /*124d0*/  FSEL R143, R83, -INF , !P2 ;  /* 0xff800000538f7808 */ /* 0x000fe20005000000 */
[----:B------:R-:W-:Y:S01]  /*124e0*/  FFMA.FTZ R76, R191, R85, R72 ;  /* 0x00000055bf4c7223 */ /* 0x000fe20000010048 */
[----:B------:R-:W-:Y:S01]  /*124f0*/  FSEL R79, R82, -INF , !P6 ;  /* 0xff800000524f7808 */ /* 0x000fe20007000000 */
[----:B------:R-:W-:Y:S01]  /*12500*/  VIADD R82, R152, 0xfffffe89 ;  /* 0xfffffe8998527836 */ /* 0x000fe20000000000 */
[----:B------:R-:W-:Y:S02]  /*12510*/  FSEL R77, R78, -INF , !P5 ;  /* 0xff8000004e4d7808 */ /* 0x000fe40006800000 */
[CC--:B------:R-:W-:Y:S02]  /*12520*/  ISETP.GE.AND P1, PT, R81.reuse, R56.reuse, PT ;  /* 0x000000385100720c */ /* 0x0c0fe40003f26270 */
[----:B------:R-:W-:Y:S02]  /*12530*/  ISETP.GE.AND P2, PT, R81, R193, PT ;  /* 0x000000c15100720c */ /* 0x000fe40003f46270 */
[----:B------:R-:W-:-:S02]  /*12540*/  ISETP.GE.AND P6, PT, R84, R56, PT ;  /* 0x000000385400720c */ /* 0x000fc40003fc6270 */
[----:B------:R-:W-:Y:S02]  /*12550*/  ISETP.GE.AND P5, PT, R84, R193, PT ;  /* 0x000000c15400720c */ /* 0x000fe40003fa6270 */
[-C--:B------:R-:W-:Y:S02]  /*12560*/  I2FP.F32.U32 R72, R84.reuse ;  /* 0x0000005400487245 */ /* 0x080fe40000201000 */
[----:B------:R-:W-:Y:S02]  /*12570*/  I2FP.F32.U32 R81, R81 ;  /* 0x0000005100517245 */ /* 0x000fe40000201000 */
[----:B------:R-:W-:Y:S01]  /*12580*/  I2FP.F32.U32 R84, R84 ;  /* 0x0000005400547245 */ /* 0x000fe20000201000 */
[C---:B------:R-:W-:Y:S01]  /*12590*/  FFMA.FTZ R83, R191.reuse, R72, R73 ;  /* 0x00000048bf537223 */ /* 0x040fe20000010049 */
[----:B------:R-:W-:Y:S01]  /*125a0*/  I2FP.F32.U32 R85, R87 ;  /* 0x0000005700557245 */ /* 0x000fe20000201000 */
[C---:B------:R-:W-:Y:S01]  /*125b0*/  FFMA.FTZ R81, R191.reuse, R81, R74 ;  /* 0x00000051bf517223 */ /* 0x040fe2000001004a */
[----:B------:R-:W-:Y:S01]  /*125c0*/  FSEL R78, R80, -INF , !P3 ;  /* 0xff800000504e7808 */ /* 0x000fe20005800000 */
[C---:B------:R-:W-:Y:S01]  /*125d0*/  FFMA.FTZ R84, R191.reuse, R84, R75 ;  /* 0x00000054bf547223 */ /* 0x040fe2000001004b */
[C---:B------:R-:W-:Y:S01]  /*125e0*/  VIADD R80, R152.reuse, 0xfffffe81 ;  /* 0xfffffe8198507836 */ /* 0x040fe20000000000 */
[----:B------:R-:W1:Y:S01]  /*125f0*/  LDSM.16.M88.4 R72, [R0+0x4400] ;  /* 0x004400000048783b */ /* 0x000e620000000200 */
[----:B------:R-:W-:Y:S01]  /*12600*/  FFMA.FTZ R86, R191, R85, R68 ;  /* 0x00000055bf567223 */ /* 0x000fe20000010044 */
[----:B------:R-:W-:Y:S01]  /*12610*/  VIADD R85, R152, 0xfffffe88 ;  /* 0xfffffe8898557836 */ /* 0x000fe20000000000 */
[----:B------:R-:W-:-:S02]  /*12620*/  FSEL R6, R6, -INF , !P0 ;  /* 0xff80000006067808 */ /* 0x000fc40004000000 */
[CC--:B------:R-:W-:Y:S02]  /*12630*/  ISETP.GE.AND P3, PT, R87.reuse, R56.reuse, PT ;  /* 0x000000385700720c */ /* 0x0c0fe40003f66270 */
[----:B------:R-:W-:Y:S02]  /*12640*/  ISETP.GE.AND P0, PT, R87, R193, PT ;  /* 0x000000c15700720c */ /* 0x000fe40003f06270 */
[----:B------:R-:W-:Y:S02]  /*12650*/  FSEL R76, R76, -INF , !P1 ;  /* 0xff8000004c4c7808 */ /* 0x000fe40004800000 */
[----:B------:R-:W-:Y:S02]  /*12660*/  I2FP.F32.U32 R87, R87 ;  /* 0x0000005700577245 */ /* 0x000fe40000201000 */
[----:B------:R-:W-:Y:S02]  /*12670*/  FSEL R81, R81, -INF , !P2 ;  /* 0xff80000051517808 */ /* 0x000fe40005000000 */
[----:B------:R-:W-:Y:S01]  /*12680*/  ISETP.GE.AND P1, PT, R80, R56, PT ;  /* 0x000000385000720c */ /* 0x000fe20003f26270 */
[----:B------:R-:W-:Y:S01]  /*12690*/  FFMA.FTZ R87, R191, R87, R70 ;  /* 0x00000057bf577223 */ /* 0x000fe20000010046 */
[----:B------:R-:W-:-:S02]  /*126a0*/  FSEL R83, R83, -INF , !P6 ;  /* 0xff80000053537808 */ /* 0x000fc40007000000 */
[-C--:B------:R-:W-:Y:S02]  /*126b0*/  ISETP.GE.AND P2, PT, R80, R193.reuse, PT ;  /* 0x000000c15000720c */ /* 0x080fe40003f46270 */
[-C--:B------:R-:W-:Y:S02]  /*126c0*/  I2FP.F32.U32 R88, R80.reuse ;  /* 0x0000005000587245 */ /* 0x080fe40000201000 */
[----:B------:R-:W-:Y:S02]  /*126d0*/  FSEL R68, R84, -INF , !P5 ;  /* 0xff80000054447808 */ /* 0x000fe40006800000 */
[----:B------:R-:W-:Y:S01]  /*126e0*/  I2FP.F32.U32 R80, R80 ;  /* 0x0000005000507245 */ /* 0x000fe20000201000 */
[----:B------:R-:W-:Y:S01]  /*126f0*/  FFMA.FTZ R88, R191, R88, R69 ;  /* 0x00000058bf587223 */ /* 0x000fe20000010045 */
[C---:B------:R-:W-:Y:S02]  /*12700*/  ISETP.GE.AND P6, PT, R85.reuse, R56, PT ;  /* 0x000000385500720c */ /* 0x040fe40003fc6270 */
[----:B------:R-:W-:Y:S01]  /*12710*/  ISETP.GE.AND P5, PT, R85, R193, PT ;  /* 0x000000c15500720c */ /* 0x000fe20003fa6270 */
[----:B------:R-:W-:Y:S01]  /*12720*/  FFMA.FTZ R80, R191, R80, R71 ;  /* 0x00000050bf507223 */ /* 0x000fe20000010047 */
[----:B------:R-:W-:-:S02]  /*12730*/  I2FP.F32.U32 R89, R85 ;  /* 0x0000005500597245 */ /* 0x000fc40000201000 */
[----:B------:R-:W-:Y:S02]  /*12740*/  I2FP.F32.U32 R85, R85 ;  /* 0x0000005500557245 */ /* 0x000fe40000201000 */
[----:B------:R-:W-:Y:S02]  /*12750*/  I2FP.F32.U32 R84, R82 ;  /* 0x0000005200547245 */ /* 0x000fe40000201000 */
[----:B------:R-:W-:Y:S01]  /*12760*/  FSEL R70, R86, -INF , !P3 ;  /* 0xff80000056467808 */ /* 0x000fe20005800000 */
[C---:B------:R-:W-:Y:S01]  /*12770*/  FFMA.FTZ R86, R191.reuse, R89, R64 ;  /* 0x00000059bf567223 */ /* 0x040fe20000010040 */
[C---:B------:R-:W-:Y:S01]  /*12780*/  FFMA.FTZ R64, R191.reuse, R85, R66 ;  /* 0x00000055bf407223 */ /* 0x040fe20000010042 */
[----:B------:R-:W-:Y:S01]  /*12790*/  FFMA.FTZ R69, R191, R84, R65 ;  /* 0x00000054bf457223 */ /* 0x000fe20000010041 */
[C---:B------:R-:W-:Y:S01]  /*127a0*/  VIADD R85, R152.reuse, 0xfffffe90 ;  /* 0xfffffe9098557836 */ /* 0x040fe20000000000 */
[----:B------:R-:W-:Y:S01]  /*127b0*/  FSEL R66, R87, -INF , !P0 ;  /* 0xff80000057427808 */ /* 0x000fe20004000000 */
[----:B------:R-:W-:Y:S01]  /*127c0*/  VIADD R84, R152, 0xfffffe91 ;  /* 0xfffffe9198547836 */ /* 0x000fe20000000000 */
[----:B------:R-:W-:Y:S01]  /*127d0*/  FSEL R65, R80, -INF , !P2 ;  /* 0xff80000050417808 */ /* 0x000fe20005000000 */
[----:B-1----:R-:W-:Y:S01]  /*127e0*/  HMMA.16816.F32.BF16 R24, R236, R72, R24 ;  /* 0x00000048ec18723c */ /* 0x002fe20000041818 */
[----:B------:R-:W-:-:S02]  /*127f0*/  ISETP.GE.AND P3, PT, R82, R56, PT ;  /* 0x000000385200720c */ /* 0x000fc40003f66270 */
[----:B------:R-:W-:Y:S02]  /*12800*/  FSEL R71, R88, -INF , !P1 ;  /* 0xff80000058477808 */ /* 0x000fe40004800000 */
[----:B------:R-:W-:Y:S02]  /*12810*/  ISETP.GE.AND P0, PT, R82, R193, PT ;  /* 0x000000c15200720c */ /* 0x000fe40003f06270 */
[----:B------:R-:W-:Y:S01]  /*12820*/  FSEL R80, R86, -INF , !P6 ;  /* 0xff80000056507808 */ /* 0x000fe20007000000 */
[----:B------:R-:W-:Y:S01]  /*12830*/  VIADD R86, R152, 0xfffffe99 ;  /* 0xfffffe9998567836 */ /* 0x000fe20000000000 */
[----:B------:R-:W-:Y:S01]  /*12840*/  FSEL R64, R64, -INF , !P5 ;  /* 0xff80000040407808 */ /* 0x000fe20006800000 */
[----:B------:R-:W-:Y:S01]  /*12850*/  HMMA.16816.F32.BF16 R20, R236, R74, R20 ;  /* 0x0000004aec14723c */ /* 0x000fe20000041814 */
[----:B------:R-:W-:Y:S01]  /*12860*/  I2FP.F32.U32 R82, R82 ;  /* 0x0000005200527245 */ /* 0x000fe20000201000 */
[----:B------:R-:W-:Y:S01]  /*12870*/  VIADD R74, R152, 0xfffffea9 ;  /* 0xfffffea9984a7836 */ /* 0x000fe20000000000 */
[----:B------:R-:W-:-:S02]  /*12880*/  ISETP.GE.AND P1, PT, R85, R56, PT ;  /* 0x000000385500720c */ /* 0x000fc40003f26270 */
[----:B------:R-:W-:Y:S01]  /*12890*/  ISETP.GE.AND P2, PT, R85, R193, PT ;  /* 0x000000c15500720c */ /* 0x000fe20003f46270 */
[C---:B------:R-:W-:Y:S01]  /*128a0*/  FFMA.FTZ R67, R191.reuse, R82, R67 ;  /* 0x00000052bf437223 */ /* 0x040fe20000010043 */
[----:B------:R-:W-:Y:S02]  /*128b0*/  I2FP.F32.U32 R87, R85 ;  /* 0x0000005500577245 */ /* 0x000fe40000201000 */
[C---:B------:R-:W-:Y:S02]  /*128c0*/  ISETP.GE.AND P6, PT, R84.reuse, R56, PT ;  /* 0x000000385400720c */ /* 0x040fe40003fc6270 */
[----:B------:R-:W-:Y:S01]  /*128d0*/  ISETP.GE.AND P5, PT, R84, R193, PT ;  /* 0x000000c15400720c */ /* 0x000fe20003fa6270 */
[----:B------:R-:W-:Y:S01]  /*128e0*/  FFMA.FTZ R60, R191, R87, R60 ;  /* 0x00000057bf3c7223 */ /* 0x000fe2000001003c */
[----:B------:R-:W-:Y:S01]  /*128f0*/  I2FP.F32.U32 R85, R85 ;  /* 0x0000005500557245 */ /* 0x000fe20000201000 */
[----:B------:R-:W-:Y:S01]  /*12900*/  VIADD R87, R152, 0xfffffea0 ;  /* 0xfffffea098577836 */ /* 0x000fe20000000000 */
[----:B------:R-:W-:-:S02]  /*12910*/  I2FP.F32.U32 R84, R84 ;  /* 0x0000005400547245 */ /* 0x000fc40000201000 */
[----:B------:R-:W-:Y:S01]  /*12920*/  FSEL R73, R67, -INF , !P0 ;  /* 0xff80000043497808 */ /* 0x000fe20004000000 */
[C---:B------:R-:W-:Y:S01]  /*12930*/  FFMA.FTZ R62, R191.reuse, R85, R62 ;  /* 0x00000055bf3e7223 */ /* 0x040fe2000001003e */
[----:B------:R-:W-:Y:S01]  /*12940*/  FSEL R85, R60, -INF , !P1 ;  /* 0xff8000003c557808 */ /* 0x000fe20004800000 */
[CC--:B------:R-:W-:Y:S01]  /*12950*/  FFMA.FTZ R61, R191.reuse, R84.reuse, R61 ;  /* 0x00000054bf3d7223 */ /* 0x0c0fe2000001003d */
[----:B------:R-:W-:Y:S01]  /*12960*/  FFMA.FTZ R82, R191, R84, R63 ;  /* 0x00000054bf527223 */ /* 0x000fe2000001003f */
[----:B------:R-:W-:Y:S01]  /*12970*/  VIADD R84, R152, 0xfffffe98 ;  /* 0xfffffe9898547836 */ /* 0x000fe20000000000 */
[----:B------:R-:W-:Y:S02]  /*12980*/  FSEL R67, R62, -INF , !P2 ;  /* 0xff8000003e437808 */ /* 0x000fe40005000000 */
[----:B------:R-:W-:Y:S02]  /*12990*/  FSEL R72, R61, -INF , !P6 ;  /* 0xff8000003d487808 */ /* 0x000fe40007000000 */
[----:B------:R1:W2:Y:S01]  /*129a0*/  LDSM.16.M88.4 R60, [R0+0x4800] ;  /* 0x00480000003c783b */ /* 0x0002a20000000200 */
[----:B------:R-:W-:Y:S01]  /*129b0*/  FSEL R69, R69, -INF , !P3 ;  /* 0xff80000045457808 */ /* 0x000fe20005800000 */
[----:B------:R-:W-:-:S04]  /*129c0*/  DEPBAR.LE SB0, 0x0 ;  /* 0x000080000000791a */ /* 0x000fc80000000000 */
[----:B------:R-:W-:Y:S01]  /*129d0*/  BAR.SYNC.DEFER_BLOCKING 0x0 ;  /* 0x0000000000007b1d */ /* 0x000fe20000010000 */
[C---:B------:R-:W-:Y:S02]  /*129e0*/  ISETP.GE.AND P3, PT, R84.reuse, R56, PT ;  /* 0x000000385400720c */ /* 0x040fe40003f66270 */
[-C--:B------:R-:W-:Y:S02]  /*129f0*/  ISETP.GE.AND P0, PT, R84, R193.reuse, PT ;  /* 0x000000c15400720c */ /* 0x080fe40003f06270 */
[----:B------:R-:W-:Y:S02]  /*12a00*/  I2FP.F32.U32 R84, R84 ;  /* 0x0000005400547245 */ /* 0x000fe40000201000 */
[C---:B------:R-:W-:Y:S02]  /*12a10*/  ISETP.GE.AND P1, PT, R86.reuse, R56, PT ;  /* 0x000000385600720c */ /* 0x040fe40003f26270 */
[-C--:B------:R-:W-:Y:S01]  /*12a20*/  ISETP.GE.AND P2, PT, R86, R193.reuse, PT ;  /* 0x000000c15600720c */ /* 0x080fe20003f46270 */
[C---:B------:R-:W-:Y:S01]  /*12a30*/  FFMA.FTZ R88, R191.reuse, R84, R52 ;  /* 0x00000054bf587223 */ /* 0x040fe20000010034 */
[----:B------:R-:W-:Y:S01]  /*12a40*/  I2FP.F32.U32 R86, R86 ;  /* 0x0000005600567245 */ /* 0x000fe20000201000 */
[----:B------:R-:W-:Y:S01]  /*12a50*/  FFMA.FTZ R54, R191, R84, R54 ;  /* 0x00000054bf367223 */ /* 0x000fe20000010036 */
[----:B------:R-:W-:Y:S01]  /*12a60*/  FSEL R52, R82, -INF , !P5 ;  /* 0xff80000052347808 */ /* 0x000fe20006800000 */
[----:B------:R-:W-:Y:S01]  /*12a70*/  VIADD R84, R152, 0xfffffea8 ;  /* 0xfffffea898547836 */ /* 0x000fe20000000000 */
[----:B------:R-:W-:Y:S01]  /*12a80*/  FSEL R82, R88, -INF , !P3 ;  /* 0xff80000058527808 */ /* 0x000fe20005800000 */
[----:B------:R-:W-:Y:S01]  /*12a90*/  VIADD R88, R152, 0xfffffea1 ;  /* 0xfffffea198587836 */ /* 0x000fe20000000000 */
[----:B------:R-:W-:Y:S01]  /*12aa0*/  ISETP.GE.AND P6, PT, R87, R56, PT ;  /* 0x000000385700720c */ /* 0x000fe20003fc6270 */
[-C--:B------:R-:W-:Y:S01]  /*12ab0*/  FFMA.FTZ R75, R191, R86.reuse, R53 ;  /* 0x00000056bf4b7223 */ /* 0x080fe20000010035 */
[----:B------:R-:W-:Y:S01]  /*12ac0*/  ISETP.GE.AND P5, PT, R87, R193, PT ;  /* 0x000000c15700720c */ /* 0x000fe20003fa6270 */
[----:B------:R-:W-:Y:S01]  /*12ad0*/  FFMA.FTZ R86, R191, R86, R55 ;  /* 0x00000056bf567223 */ /* 0x000fe20000010037 */
[----:B------:R-:W-:-:S02]  /*12ae0*/  I2FP.F32.U32 R87, R87 ;  /* 0x0000005700577245 */ /* 0x000fc40000201000 */
[----:B------:R-:W-:Y:S02]  /*12af0*/  FSEL R53, R54, -INF , !P0 ;  /* 0xff80000036357808 */ /* 0x000fe40004000000 */
[C---:B------:R-:W-:Y:S01]  /*12b00*/  ISETP.GE.AND P3, PT, R88.reuse, R56, PT ;  /* 0x000000385800720c */ /* 0x040fe20003f66270 */
[C---:B------:R-:W-:Y:S01]  /*12b10*/  FFMA.FTZ R48, R191.reuse, R87, R48 ;  /* 0x00000057bf307223 */ /* 0x040fe20000010030 */
[----:B------:R-:W-:Y:S01]  /*12b20*/  ISETP.GE.AND P0, PT, R88, R193, PT ;  /* 0x000000c15800720c */ /* 0x000fe20003f06270 */
[----:B------:R-:W-:Y:S01]  /*12b30*/  FFMA.FTZ R50, R191, R87, R50 ;  /* 0x00000057bf327223 */ /* 0x000fe20000010032 */
[----:B------:R-:W-:Y:S02]  /*12b40*/  I2FP.F32.U32 R88, R88 ;  /* 0x0000005800587245 */ /* 0x000fe40000201000 */
[----:B------:R-:W-:Y:S01]  /*12b50*/  FSEL R55, R75, -INF , !P1 ;  /* 0xff8000004b377808 */ /* 0x000fe20004800000 */
[----:B------:R-:W-:Y:S01]  /*12b60*/  VIADD R75, R152, 0xfffffeb0 ;  /* 0xfffffeb0984b7836 */ /* 0x000fe20000000000 */
[----:B-1----:R-:W-:Y:S01]  /*12b70*/  FSEL R0, R86, -INF , !P2 ;  /* 0xff80000056007808 */ /* 0x002fe20005000000 */
[----:B--2---:R-:W-:Y:S01]  /*12b80*/  HMMA.16816.F32.BF16 R16, R236, R60, R16 ;  /* 0x0000003cec10723c */ /* 0x004fe20000041810 */
[----:B------:R-:W-:Y:S01]  /*12b90*/  ISETP.GE.AND P1, PT, R84, R56, PT ;  /* 0x000000385400720c */ /* 0x000fe20003f26270 */
[----:B------:R-:W-:Y:S01]  /*12ba0*/  VIADD R60, R152, 0xfffffeb8 ;  /* 0xfffffeb8983c7836 */ /* 0x000fe20000000000 */
[----:B------:R-:W-:-:S02]  /*12bb0*/  ISETP.GE.AND P2, PT, R84, R193, PT ;  /* 0x000000c15400720c */ /* 0x000fc40003f46270 */
[----:B------:R-:W-:Y:S01]  /*12bc0*/  I2FP.F32.U32 R54, R84 ;  /* 0x0000005400367245 */ /* 0x000fe20000201000 */
[CC--:B------:R-:W-:Y:S01]  /*12bd0*/  FFMA.FTZ R84, R191.reuse, R88.reuse, R49 ;  /* 0x00000058bf547223 */ /* 0x0c0fe20000010031 */
[----:B------:R-:W-:Y:S01]  /*12be0*/  FSEL R48, R48, -INF , !P6 ;  /* 0xff80000030307808 */ /* 0x000fe20007000000 */
[C---:B------:R-:W-:Y:S01]  /*12bf0*/  FFMA.FTZ R88, R191.reuse, R88, R51 ;  /* 0x00000058bf587223 */ /* 0x040fe20000010033 */
[----:B------:R-:W-:Y:S01]  /*12c00*/  FSEL R49, R50, -INF , !P5 ;  /* 0xff80000032317808 */ /* 0x000fe20006800000 */
[C---:B------:R-:W-:Y:S01]  /*12c10*/  FFMA.FTZ R50, R191.reuse, R54, R44 ;  /* 0x00000036bf327223 */ /* 0x040fe2000001002c */
[C---:B------:R-:W-:Y:S01]  /*12c20*/  ISETP.GE.AND P6, PT, R74.reuse, R56, PT ;  /* 0x000000384a00720c */ /* 0x040fe20003fc6270 */
[----:B------:R-:W-:Y:S01]  /*12c30*/  FFMA.FTZ R46, R191, R54, R46 ;  /* 0x00000036bf2e7223 */ /* 0x000fe2000001002e */
[----:B------:R-:W-:Y:S01]  /*12c40*/  ISETP.GE.AND P5, PT, R74, R193, PT ;  /* 0x000000c14a00720c */ /* 0x000fe20003fa6270 */
[----:B------:R-:W-:Y:S01]  /*12c50*/  HMMA.16816.F32.BF16 R12, R236, R62, R12 ;  /* 0x0000003eec0c723c */ /* 0x000fe2000004180c */
[----:B------:R-:W-:-:S02]  /*12c60*/  I2FP.F32.U32 R74, R74 ;  /* 0x0000004a004a7245 */ /* 0x000fc40000201000 */
[----:B------:R-:W-:Y:S02]  /*12c70*/  FSEL R51, R84, -INF , !P3 ;  /* 0xff80000054337808 */ /* 0x000fe40005800000 */
[----:B------:R-:W-:Y:S01]  /*12c80*/  FSEL R44, R88, -INF , !P0 ;  /* 0xff800000582c7808 */ /* 0x000fe20004000000 */
[----:B------:R-:W-:Y:S01]  /*12c90*/  FFMA.FTZ R45, R191, R74, R45 ;  /* 0x0000004abf2d7223 */ /* 0x000fe2000001002d */
[----:B------:R-:W-:Y:S01]  /*12ca0*/  ISETP.GE.AND P3, PT, R75, R56, PT ;  /* 0x000000384b00720c */ /* 0x000fe20003f66270 */
[----:B------:R-:W-:Y:S01]  /*12cb0*/  FFMA.FTZ R47, R191, R74, R47 ;  /* 0x0000004abf2f7223 */ /* 0x000fe2000001002f */
[----:B------:R-:W-:Y:S01]  /*12cc0*/  ISETP.GE.AND P0, PT, R75, R193, PT ;  /* 0x000000c14b00720c */ /* 0x000fe20003f06270 */
[----:B------:R-:W-:Y:S01]  /*12cd0*/  VIADD R74, R152, 0xfffffeb1 ;  /* 0xfffffeb1984a7836 */ /* 0x000fe20000000000 */
[----:B------:R-:W-:Y:S02]  /*12ce0*/  I2FP.F32.U32 R75, R75 ;  /* 0x0000004b004b7245 */ /* 0x000fe40000201000 */
[----:B------:R-:W-:-:S02]  /*12cf0*/  FSEL R50, R50, -INF , !P1 ;  /* 0xff80000032327808 */ /* 0x000fc40004800000 */
[----:B------:R-:W-:Y:S01]  /*12d00*/  FSEL R46, R46, -INF , !P2 ;  /* 0xff8000002e2e7808 */ /* 0x000fe20005000000 */
[CC--:B------:R-:W-:Y:S01]  /*12d10*/  FFMA.FTZ R40, R191.reuse, R75.reuse, R40 ;  /* 0x0000004bbf287223 */ /* 0x0c0fe20000010028 */
[C---:B------:R-:W-:Y:S01]  /*12d20*/  ISETP.GE.AND P1, PT, R74.reuse, R56, PT ;  /* 0x000000384a00720c */ /* 0x040fe20003f26270 */
[----:B------:R-:W-:Y:S01]  /*12d30*/  FFMA.FTZ R54, R191, R75, R42 ;  /* 0x0000004bbf367223 */ /* 0x000fe2000001002a */
[----:B------:R-:W-:Y:S01]  /*12d40*/  ISETP.GE.AND P2, PT, R74, R193, PT ;  /* 0x000000c14a00720c */ /* 0x000fe20003f46270 */
[----:B------:R-:W-:Y:S01]  /*12d50*/  VIADD R42, R152, 0xfffffeb9 ;  /* 0xfffffeb9982a7836 */ /* 0x000fe20000000000 */
[----:B------:R-:W-:Y:S02]  /*12d60*/  I2FP.F32.U32 R74, R74 ;  /* 0x0000004a004a7245 */ /* 0x000fe40000201000 */
[----:B------:R-:W-:Y:S02]  /*12d70*/  FSEL R61, R45, -INF , !P6 ;  /* 0xff8000002d3d7808 */ /* 0x000fe40007000000 */
[----:B------:R-:W-:Y:S01]  /*12d80*/  FSEL R45, R47, -INF , !P5 ;  /* 0xff8000002f2d7808 */ /* 0x000fe20006800000 */
[----:B------:R-:W-:Y:S01]  /*12d90*/  FFMA.FTZ R43, R191, R74, R43 ;  /* 0x0000004abf2b7223 */ /* 0x000fe2000001002b */
[----:B------:R-:W-:-:S02]  /*12da0*/  FSEL R47, R40, -INF , !P3 ;  /* 0xff800000282f7808 */ /* 0x000fc40005800000 */
[C---:B------:R-:W-:Y:S02]  /*12db0*/  ISETP.GE.AND P6, PT, R60.reuse, R56, PT ;  /* 0x000000383c00720c */ /* 0x040fe40003fc6270 */
[-C--:B------:R-:W-:Y:S02]  /*12dc0*/  ISETP.GE.AND P5, PT, R60, R193.reuse, PT ;  /* 0x000000c13c00720c */ /* 0x080fe40003fa6270 */
[----:B------:R-:W-:Y:S01]  /*12dd0*/  I2FP.F32.U32 R40, R60 ;  /* 0x0000003c00287245 */ /* 0x000fe20000201000 */
[----:B------:R-:W-:Y:S01]  /*12de0*/  FFMA.FTZ R60, R191, R74, R41 ;  /* 0x0000004abf3c7223 */ /* 0x000fe20000010029 */
[----:B------:R-:W-:Y:S01]  /*12df0*/  VIADD R41, R152, 0xfffffec0 ;  /* 0xfffffec098297836 */ /* 0x000fe20000000000 */
[----:B------:R-:W-:Y:S02]  /*12e00*/  FSEL R75, R43, -INF , !P2 ;  /* 0xff8000002b4b7808 */ /* 0x000fe40005000000 */
[CC--:B------:R-:W-:Y:S01]  /*12e10*/  FFMA.FTZ R84, R191.reuse, R40.reuse, R36 ;  /* 0x00000028bf547223 */ /* 0x0c0fe20000010024 */
[----:B------:R-:W-:Y:S01]  /*12e20*/  FSEL R74, R60, -INF , !P1 ;  /* 0xff8000003c4a7808 */ /* 0x000fe20004800000 */
[----:B------:R-:W-:Y:S01]  /*12e30*/  FFMA.FTZ R38, R191, R40, R38 ;  /* 0x00000028bf267223 */ /* 0x000fe20000010026 */
[C---:B------:R-:W-:Y:S01]  /*12e40*/  ISETP.GE.AND P1, PT, R41.reuse, R56, PT ;  /* 0x000000382900720c */ /* 0x040fe20003f26270 */
[----:B------:R-:W-:Y:S01]  /*12e50*/  VIADD R40, R152, 0xfffffec1 ;  /* 0xfffffec198287836 */ /* 0x000fe20000000000 */
[----:B------:R-:W-:-:S02]  /*12e60*/  ISETP.GE.AND P2, PT, R41, R193, PT ;  /* 0x000000c12900720c */ /* 0x000fc40003f46270 */
[----:B------:R-:W-:Y:S02]  /*12e70*/  I2FP.F32.U32 R36, R42 ;  /* 0x0000002a00247245 */ /* 0x000fe40000201000 */
[----:B------:R-:W-:Y:S02]  /*12e80*/  I2FP.F32.U32 R41, R41 ;  /* 0x0000002900297245 */ /* 0x000fe40000201000 */
[----:B------:R-:W-:Y:S01]  /*12e90*/  FSEL R63, R38, -INF , !P5 ;  /* 0xff800000263f7808 */ /* 0x000fe20006800000 */
[CC--:B------:R-:W-:Y:S01]  /*12ea0*/  FFMA.FTZ R37, R191.reuse, R36.reuse, R37 ;  /* 0x00000024bf257223 */ /* 0x0c0fe20000010025 */
[C---:B------:R-:W-:Y:S01]  /*12eb0*/  FFMA.FTZ R39, R191.reuse, R36, R39 ;  /* 0x00000024bf277223 */ /* 0x040fe20000010027 */
[CC--:B------:R-:W-:Y:S01]  /*12ec0*/  FFMA.FTZ R32, R191.reuse, R41.reuse, R32 ;  /* 0x00000029bf207223 */ /* 0x0c0fe20000010020 */
[----:B------:R-:W-:Y:S01]  /*12ed0*/  I2FP.F32.U32 R38, R40 ;  /* 0x0000002800267245 */ /* 0x000fe20000201000 */
[----:B------:R-:W-:Y:S01]  /*12ee0*/  VIADD R36, R152, 0xfffffec8 ;  /* 0xfffffec898247836 */ /* 0x000fe20000000000 */
[----:B------:R-:W-:Y:S01]  /*12ef0*/  FSEL R60, R84, -INF , !P6 ;  /* 0xff800000543c7808 */ /* 0x000fe20007000000 */
[C---:B------:R-:W-:Y:S01]  /*12f00*/  FFMA.FTZ R86, R191.reuse, R41, R34 ;  /* 0x00000029bf567223 */ /* 0x040fe20000010022 */
[----:B------:R-:W-:Y:S01]  /*12f10*/  FSEL R84, R32, -INF , !P1 ;  /* 0xff80000020547808 */ /* 0x000fe20004800000 */
[CC--:B------:R-:W-:Y:S01]  /*12f20*/  FFMA.FTZ R91, R191.reuse, R38.reuse, R33 ;  /* 0x00000026bf5b7223 */ /* 0x0c0fe20000010021 */
[----:B------:R-:W-:Y:S01]  /*12f30*/  FFMA.FTZ R35, R191, R38, R35 ;  /* 0x00000026bf237223 */ /* 0x000fe20000010023 */
[----:B------:R-:W-:Y:S01]  /*12f40*/  ISETP.GE.AND P6, PT, R40, R56, PT ;  /* 0x000000382800720c */ /* 0x000fe20003fc6270 */
[----:B------:R-:W-:Y:S01]  /*12f50*/  VIADD R33, R152, 0xfffffed0 ;  /* 0xfffffed098217836 */ /* 0x000fe20000000000 */
[----:B------:R-:W-:Y:S01]  /*12f60*/  ISETP.GE.AND P5, PT, R40, R193, PT ;  /* 0x000000c12800720c */ /* 0x000fe20003fa6270 */
[----:B------:R-:W-:Y:S01]  /*12f70*/  VIADD R34, R152, 0xfffffec9 ;  /* 0xfffffec998227836 */ /* 0x000fe20000000000 */
[----:B------:R-:W-:-:S02]  /*12f80*/  I2FP.F32.U32 R32, R36 ;  /* 0x0000002400207245 */ /* 0x000fc40000201000 */
[----:B------:R-:W-:Y:S02]  /*12f90*/  FSEL R91, R91, -INF , !P6 ;  /* 0xff8000005b5b7808 */ /* 0x000fe40007000000 */
[----:B------:R-:W-:Y:S01]  /*12fa0*/  FSEL R89, R35, -INF , !P5 ;  /* 0xff80000023597808 */ /* 0x000fe20006800000 */
[CC--:B------:R-:W-:Y:S01]  /*12fb0*/  FFMA.FTZ R88, R191.reuse, R32.reuse, R28 ;  /* 0x00000020bf587223 */ /* 0x0c0fe2000001001c */
[----:B------:R-:W-:Y:S01]  /*12fc0*/  FSEL R54, R54, -INF , !P0 ;  /* 0xff80000036367808 */ /* 0x000fe20004000000 */
[----:B------:R-:W-:Y:S01]  /*12fd0*/  FFMA.FTZ R30, R191, R32, R30 ;  /* 0x00000020bf1e7223 */ /* 0x000fe2000001001e */
[C---:B------:R-:W-:Y:S01]  /*12fe0*/  ISETP.GE.AND P6, PT, R33.reuse, R56, PT ;  /* 0x000000382100720c */ /* 0x040fe20003fc6270 */
[----:B------:R-:W-:Y:S01]  /*12ff0*/  VIADD R32, R152, 0xfffffed1 ;  /* 0xfffffed198207836 */ /* 0x000fe20000000000 */
[-C--:B------:R-:W-:Y:S02]  /*13000*/  ISETP.GE.AND P5, PT, R33, R193.reuse, PT ;  /* 0x000000c12100720c */ /* 0x080fe40003fa6270 */
[----:B------:R-:W-:-:S02]  /*13010*/  ISETP.GE.AND P0, PT, R42, R193, PT ;  /* 0x000000c12a00720c */ /* 0x000fc40003f06270 */
[----:B------:R-:W-:Y:S02]  /*13020*/  I2FP.F32.U32 R28, R34 ;  /* 0x00000022001c7245 */ /* 0x000fe40000201000 */
[----:B------:R-:W-:Y:S02]  /*13030*/  I2FP.F32.U32 R33, R33 ;  /* 0x0000002100217245 */ /* 0x000fe40000201000 */
[----:B------:R-:W-:Y:S01]  /*13040*/  FSEL R62, R39, -INF , !P0 ;  /* 0xff800000273e7808 */ /* 0x000fe20004000000 */
[CC--:B------:R-:W-:Y:S01]  /*13050*/  FFMA.FTZ R29, R191.reuse, R28.reuse, R29 ;  /* 0x0000001cbf1d7223 */ /* 0x0c0fe2000001001d */
[----:B------:R-:W-:Y:S01]  /*13060*/  ISETP.GE.AND P0, PT, R36, R193, PT ;  /* 0x000000c12400720c */ /* 0x000fe20003f06270 */
[C---:B------:R-:W-:Y:S01]  /*13070*/  FFMA.FTZ R31, R191.reuse, R28, R31 ;  /* 0x0000001cbf1f7223 */ /* 0x040fe2000001001f */
[CC--:B------:R-:W-:Y:S01]  /*13080*/  FFMA.FTZ R24, R191.reuse, R33.reuse, R24 ;  /* 0x00000021bf187223 */ /* 0x0c0fe20000010018 */
[----:B------:R-:W-:Y:S01]  /*13090*/  ISETP.GE.AND P3, PT, R42, R56, PT ;  /* 0x000000382a00720c */ /* 0x000fe20003f66270 */
[----:B------:R-:W-:Y:S01]  /*130a0*/  VIADD R28, R152, 0xfffffed8 ;  /* 0xfffffed8981c7836 */ /* 0x000fe20000000000 */
[----:B------:R-:W-:Y:S01]  /*130b0*/  FSEL R93, R30, -INF , !P0 ;  /* 0xff8000001e5d7808 */ /* 0x000fe20004000000 */
[----:B------:R-:W-:Y:S01]  /*130c0*/  FFMA.FTZ R94, R191, R33, R26 ;  /* 0x00000021bf5e7223 */ /* 0x000fe2000001001a */
[----:B------:R-:W-:Y:S01]  /*130d0*/  FSEL R87, R37, -INF , !P3 ;  /* 0xff80000025577808 */ /* 0x000fe20005800000 */
[----:B------:R-:W-:Y:S01]  /*130e0*/  VIADD R26, R152, 0xfffffed9 ;  /* 0xfffffed9981a7836 */ /* 0x000fe20000000000 */
[----:B------:R-:W-:-:S02]  /*130f0*/  I2FP.F32.U32 R30, R32 ;  /* 0x00000020001e7245 */ /* 0x000fc40000201000 */
[----:B------:R-:W-:Y:S02]  /*13100*/  FSEL R92, R24, -INF , !P6 ;  /* 0xff800000185c7808 */ /* 0x000fe40007000000 */
[----:B------:R-:W-:Y:S01]  /*13110*/  ISETP.GE.AND P3, PT, R36, R56, PT ;  /* 0x000000382400720c */ /* 0x000fe20003f66270 */
[C---:B------:R-:W-:Y:S01]  /*13120*/  FFMA.FTZ R99, R191.reuse, R30, R25 ;  /* 0x0000001ebf637223 */ /* 0x040fe20000010019 */
[----:B------:R-:W-:Y:S01]  /*13130*/  I2FP.F32.U32 R24, R28 ;  /* 0x0000001c00187245 */ /* 0x000fe20000201000 */
[C---:B------:R-:W-:Y:S01]  /*13140*/  FFMA.FTZ R27, R191.reuse, R30, R27 ;  /* 0x0000001ebf1b7223 */ /* 0x040fe2000001001b */
[----:B------:R-:W-:Y:S01]  /*13150*/  FSEL R88, R88, -INF , !P3 ;  /* 0xff80000058587808 */ /* 0x000fe20005800000 */
[----:B------:R-:W-:Y:S01]  /*13160*/  VIADD R25, R152, 0xfffffee0 ;  /* 0xfffffee098197836 */ /* 0x000fe20000000000 */
[C---:B------:R-:W-:Y:S01]  /*13170*/  ISETP.GE.AND P3, PT, R32.reuse, R56, PT ;  /* 0x000000382000720c */ /* 0x040fe20003f66270 */
[CC--:B------:R-:W-:Y:S01]  /*13180*/  FFMA.FTZ R96, R191.reuse, R24.reuse, R20 ;  /* 0x00000018bf607223 */ /* 0x0c0fe20000010014 */
[----:B------:R-:W-:Y:S01]  /*13190*/  ISETP.GE.AND P0, PT, R32, R193, PT ;  /* 0x000000c12000720c */ /* 0x000fe20003f06270 */
[----:B------:R-:W-:Y:S01]  /*131a0*/  FFMA.FTZ R22, R191, R24, R22 ;  /* 0x00000018bf167223 */ /* 0x000fe20000010016 */
[----:B------:R-:W-:-:S02]  /*131b0*/  I2FP.F32.U32 R20, R26 ;  /* 0x0000001a00147245 */ /* 0x000fc40000201000 */
[----:B------:R-:W-:Y:S02]  /*131c0*/  FSEL R99, R99, -INF , !P3 ;  /* 0xff80000063637808 */ /* 0x000fe40005800000 */
[----:B------:R-:W-:Y:S01]  /*131d0*/  FSEL R97, R27, -INF , !P0 ;  /* 0xff8000001b617808 */ /* 0x000fe20004000000 */
[----:B------:R-:W-:Y:S01]  /*131e0*/  FFMA.FTZ R103, R191, R20, R21 ;  /* 0x00000014bf677223 */ /* 0x000fe20000010015 */
[----:B------:R-:W-:Y:S01]  /*131f0*/  ISETP.GE.AND P3, PT, R25, R56, PT ;  /* 0x000000381900720c */ /* 0x000fe20003f66270 */
[----:B------:R-:W-:Y:S01]  /*13200*/  FFMA.FTZ R23, R191, R20, R23 ;  /* 0x00000014bf177223 */ /* 0x000fe20000010017 */
[----:B------:R-:W-:Y:S01]  /*13210*/  ISETP.GE.AND P0, PT, R25, R193, PT ;  /* 0x000000c11900720c */ /* 0x000fe20003f06270 */
[C---:B------:R-:W-:Y:S01]  /*13220*/  VIADD R20, R152.reuse, 0xfffffee1 ;  /* 0xfffffee198147836 */ /* 0x040fe20000000000 */
[----:B------:R-:W-:Y:S01]  /*13230*/  I2FP.F32.U32 R25, R25 ;  /* 0x0000001900197245 */ /* 0x000fe20000201000 */
[----:B------:R-:W-:Y:S01]  /*13240*/  VIADD R21, R152, 0xfffffee8 ;  /* 0xfffffee898157836 */ /* 0x000fe20000000000 */
[----:B------:R-:W-:-:S02]  /*13250*/  ISETP.GE.AND P1, PT, R34, R56, PT ;  /* 0x000000382200720c */ /* 0x000fc40003f26270 */
[----:B------:R-:W-:Y:S01]  /*13260*/  ISETP.GE.AND P6, PT, R26, R193, PT ;  /* 0x000000c11a00720c */ /* 0x000fe20003fc6270 */
[CC--:B------:R-:W-:Y:S01]  /*13270*/  FFMA.FTZ R100, R191.reuse, R25.reuse, R16 ;  /* 0x00000019bf647223 */ /* 0x0c0fe20000010010 */
[----:B------:R-:W-:Y:S01]  /*13280*/  I2FP.F32.U32 R16, R20 ;  /* 0x0000001400107245 */ /* 0x000fe20000201000 */
[----:B------:R-:W-:Y:S01]  /*13290*/  FFMA.FTZ R18, R191, R25, R18 ;  /* 0x00000019bf127223 */ /* 0x000fe20000010012 */
[----:B------:R-:W-:Y:S02]  /*132a0*/  FSEL R95, R29, -INF , !P1 ;  /* 0xff8000001d5f7808 */ /* 0x000fe40004800000 */
[----:B------:R-:W-:Y:S01]  /*132b0*/  ISETP.GE.AND P1, PT, R28, R56, PT ;  /* 0x000000381c00720c */ /* 0x000fe20003f26270 */
[CC--:B------:R-:W-:Y:S01]  /*132c0*/  FFMA.FTZ R17, R191.reuse, R16.reuse, R17 ;  /* 0x00000010bf117223 */ /* 0x0c0fe20000010011 */
[----:B------:R-:W-:Y:S01]  /*132d0*/  FFMA.FTZ R19, R191, R16, R19 ;  /* 0x00000010bf137223 */ /* 0x000fe20000010013 */
[----:B------:R-:W-:Y:S01]  /*132e0*/  FSEL R98, R23, -INF , !P6 ;  /* 0xff80000017627808 */ /* 0x000fe20007000000 */
[----:B------:R-:W-:Y:S01]  /*132f0*/  VIADD R16, R152, 0xfffffee9 ;  /* 0xfffffee998107836 */ /* 0x000fe20000000000 */
[----:B------:R-:W-:-:S02]  /*13300*/  FSEL R100, R100, -INF , !P3 ;  /* 0xff80000064647808 */ /* 0x000fc40005800000 */
[CC--:B------:R-:W-:Y:S02]  /*13310*/  ISETP.GE.AND P6, PT, R21.reuse, R56.reuse, PT ;  /* 0x000000381500720c */ /* 0x0c0fe40003fc6270 */
[----:B------:R-:W-:Y:S02]  /*13320*/  ISETP.GE.AND P3, PT, R21, R193, PT ;  /* 0x000000c11500720c */ /* 0x000fe40003f66270 */
[----:B------:R-:W-:Y:S02]  /*13330*/  FSEL R94, R94, -INF , !P5 ;  /* 0xff8000005e5e7808 */ /* 0x000fe40006800000 */
[----:B------:R-:W-:Y:S02]  /*13340*/  I2FP.F32.U32 R21, R21 ;  /* 0x0000001500157245 */ /* 0x000fe40000201000 */
[-C--:B------:R-:W-:Y:S02]  /*13350*/  ISETP.GE.AND P5, PT, R26, R56.reuse, PT ;  /* 0x000000381a00720c */ /* 0x080fe40003fa6270 */
[----:B------:R-:W-:Y:S01]  /*13360*/  FSEL R96, R96, -INF , !P1 ;  /* 0xff80000060607808 */ /* 0x000fe20004800000 */
[CC--:B------:R-:W-:Y:S01]  /*13370*/  FFMA.FTZ R104, R191.reuse, R21.reuse, R14 ;  /* 0x00000015bf687223 */ /* 0x0c0fe2000001000e */
[----:B------:R-:W-:Y:S01]  /*13380*/  FSEL R105, R18, -INF , !P0 ;  /* 0xff80000012697808 */ /* 0x000fe20004000000 */
[----:B------:R-:W-:Y:S01]  /*13390*/  VIADD R14, R152, 0xfffffef0 ;  /* 0xfffffef0980e7836 */ /* 0x000fe20000000000 */
[----:B------:R-:W-:Y:S01]  /*133a0*/  FSEL R86, R86, -INF , !P2 ;  /* 0xff80000056567808 */ /* 0x000fe20005000000 */
[----:B------:R-:W-:Y:S01]  /*133b0*/  FFMA.FTZ R106, R191, R21, R12 ;  /* 0x00000015bf6a7223 */ /* 0x000fe2000001000c */
[----:B------:R-:W-:Y:S01]  /*133c0*/  ISETP.GE.AND P1, PT, R16, R56, PT ;  /* 0x000000381000720c */ /* 0x000fe20003f26270 */
[----:B------:R-:W-:Y:S01]  /*133d0*/  VIADD R12, R152, 0xfffffef1 ;  /* 0xfffffef1980c7836 */ /* 0x000fe20000000000 */
[-C--:B------:R-:W-:Y:S01]  /*133e0*/  ISETP.GE.AND P0, PT, R16, R193.reuse, PT ;  /* 0x000000c11000720c */ /* 0x080fe20003f06270 */
[----:B------:R-:W-:Y:S01]  /*133f0*/  VIADD R152, R152, 0xfffffef9 ;  /* 0xfffffef998987836 */ /* 0x000fe20000000000 */
[----:B------:R-:W-:-:S02]  /*13400*/  ISETP.GE.AND P2, PT, R34, R193, PT ;  /* 0x000000c12200720c */ /* 0x000fc40003f46270 */
[----:B------:R-:W-:Y:S02]  /*13410*/  I2FP.F32.U32 R16, R16 ;  /* 0x0000001000107245 */ /* 0x000fe40000201000 */
[----:B------:R-:W-:Y:S02]  /*13420*/  FSEL R103, R103, -INF , !P5 ;  /* 0xff80000067677808 */ /* 0x000fe40006800000 */
[-C--:B------:R-:W-:Y:S01]  /*13430*/  ISETP.GE.AND P5, PT, R20, R193.reuse, PT ;  /* 0x000000c11400720c */ /* 0x080fe20003fa6270 */
[-C--:B------:R-:W-:Y:S01]  /*13440*/  FFMA.FTZ R15, R191, R16.reuse, R15 ;  /* 0x00000010bf0f7223 */ /* 0x080fe2000001000f */
[----:B------:R-:W-:Y:S01]  /*13450*/  FSEL R90, R31, -INF , !P2 ;  /* 0xff8000001f5a7808 */ /* 0x000fe20005000000 */
[----:B------:R-:W-:Y:S01]  /*13460*/  FFMA.FTZ R13, R191, R16, R13 ;  /* 0x00000010bf0d7223 */ /* 0x000fe2000001000d */
[----:B------:R-:W-:Y:S02]  /*13470*/  ISETP.GE.AND P2, PT, R28, R193, PT ;  /* 0x000000c11c00720c */ /* 0x000fe40003f46270 */
[----:B------:R-:W-:-:S02]  /*13480*/  FSEL R102, R19, -INF , !P5 ;  /* 0xff80000013667808 */ /* 0x000fc40006800000 */
[----:B------:R-:W-:Y:S02]  /*13490*/  FSEL R104, R104, -INF , !P3 ;  /* 0xff80000068687808 */ /* 0x000fe40005800000 */
[C---:B------:R-:W-:Y:S02]  /*134a0*/  ISETP.GE.AND P5, PT, R14.reuse, R56, PT ;  /* 0x000000380e00720c */ /* 0x040fe40003fa6270 */
[----:B------:R-:W-:Y:S02]  /*134b0*/  ISETP.GE.AND P3, PT, R14, R193, PT ;  /* 0x000000c10e00720c */ /* 0x000fe40003f66270 */
[----:B------:R-:W-:Y:S02]  /*134c0*/  I2FP.F32.U32 R14, R14 ;  /* 0x0000000e000e7245 */ /* 0x000fe40000201000 */
[----:B------:R-:W-:Y:S02]  /*134d0*/  FSEL R101, R22, -INF , !P2 ;  /* 0xff80000016657808 */ /* 0x000fe40005000000 */
[----:B------:R-:W-:Y:S01]  /*134e0*/  ISETP.GE.AND P2, PT, R20, R56, PT ;  /* 0x000000381400720c */ /* 0x000fe20003f46270 */
[-C--:B------:R-:W-:Y:S01]  /*134f0*/  FFMA.FTZ R8, R191, R14.reuse, R8 ;  /* 0x0000000ebf087223 */ /* 0x080fe20000010008 */
[----:B------:R-:W-:Y:S01]  /*13500*/  FSEL R111, R15, -INF , !P0 ;  /* 0xff8000000f6f7808 */ /* 0x000fe20004000000 */
[----:B------:R-:W-:Y:S01]  /*13510*/  FFMA.FTZ R10, R191, R14, R10 ;  /* 0x0000000ebf0a7223 */ /* 0x000fe2000001000a */
[----:B------:R-:W-:-:S02]  /*13520*/  ISETP.GE.AND P0, PT, R58, 0x3, PT ;  /* 0x000000033a00780c */ /* 0x000fc40003f06270 */
[----:B------:R-:W-:Y:S02]  /*13530*/  FSEL R109, R13, -INF , !P1 ;  /* 0xff8000000d6d7808 */ /* 0x000fe40004800000 */
[C---:B------:R-:W-:Y:S02]  /*13540*/  ISETP.GE.AND P4, PT, R152.reuse, R56, PT ;  /* 0x000000389800720c */ /* 0x040fe40003f86270 */
[----:B------:R-:W-:Y:S02]  /*13550*/  ISETP.GE.AND P1, PT, R152, R193, PT ;  /* 0x000000c19800720c */ /* 0x000fe40003f26270 */
[----:B------:R-:W-:Y:S02]  /*13560*/  FSEL R107, R17, -INF , !P2 ;  /* 0xff800000116b7808 */ /* 0x000fe40005000000 */
[----:B------:R-:W-:Y:S02]  /*13570*/  FSEL R106, R106, -INF , !P6 ;  /* 0xff8000006a6a7808 */ /* 0x000fe40007000000 */
[----:B------:R-:W-:-:S02]  /*13580*/  I2FP.F32.U32 R152, R152 ;  /* 0x0000009800987245 */ /* 0x000fc40000201000 */
[C---:B------:R-:W-:Y:S02]  /*13590*/  ISETP.GE.AND P6, PT, R12.reuse, R56, PT ;  /* 0x000000380c00720c */ /* 0x040fe40003fc6270 */
[----:B------:R-:W-:Y:S02]  /*135a0*/  ISETP.GE.AND P2, PT, R12, R193, PT ;  /* 0x000000c10c00720c */ /* 0x000fe40003f46270 */
[----:B------:R-:W-:Y:S02]  /*135b0*/  I2FP.F32.U32 R12, R12 ;  /* 0x0000000c000c7245 */ /* 0x000fe40000201000 */
[----:B------:R-:W-:Y:S01]  /*135c0*/  FSEL R56, R8, -INF , !P5 ;  /* 0xff80000008387808 */ /* 0x000fe20006800000 */
[CC--:B------:R-:W-:Y:S01]  /*135d0*/  FFMA.FTZ R8, R191.reuse, R152.reuse, R5 ;  /* 0x00000098bf087223 */ /* 0x0c0fe20000010005 */
[C---:B------:R-:W-:Y:S01]  /*135e0*/  FFMA.FTZ R152, R191.reuse, R152, R7 ;  /* 0x00000098bf987223 */ /* 0x040fe20000010007 */
[CC--:B------:R-:W-:Y:S01]  /*135f0*/  FFMA.FTZ R9, R191.reuse, R12.reuse, R9 ;  /* 0x0000000cbf097223 */ /* 0x0c0fe20000010009 */
[----:B------:R-:W-:Y:S01]  /*13600*/  FFMA.FTZ R11, R191, R12, R11 ;  /* 0x0000000cbf0b7223 */ /* 0x000fe2000001000b */
[----:B------:R-:W-:-:S02]  /*13610*/  FSEL R108, R10, -INF , !P3 ;  /* 0xff8000000a6c7808 */ /* 0x000fc40005800000 */
[----:B------:R-:W-:Y:S02]  /*13620*/  FSEL R7, R8, -INF , !P4 ;  /* 0xff80000008077808 */ /* 0x000fe40006000000 */
[----:B------:R-:W-:Y:S02]  /*13630*/  ISETP.NE.AND P4, PT, R59, RZ, PT ;  /* 0x000000ff3b00720c */ /* 0x000fe40003f85270 */
[----:B------:R-:W-:Y:S02]  /*13640*/  FSEL R113, R9, -INF , !P6 ;  /* 0xff80000009717808 */ /* 0x000fe40007000000 */
[----:B------:R-:W-:Y:S02]  /*13650*/  FSEL R5, R11, -INF , !P2 ;  /* 0xff8000000b057808 */ /* 0x000fe40005000000 */
[----:B------:R-:W-:Y:S01]  /*13660*/  FSEL R59, R152, -INF , !P1 ;  /* 0xff800000983b7808 */ /* 0x000fe20004800000 */
[----:B------:R-:W-:Y:S06]  /*13670*/  @!P0 BRA `(.L_x_1888) ;  /* 0x0000000800188947 */ /* 0x000fec0003800000 */
[----:B------:R-:W1:Y:S01]  /*13680*/  LDCU.64 UR10, c[0x0][0x358] ;  /* 0x00006b00ff0a77ac */ /* 0x000e620008000a00 */
[----:B------:R-:W-:Y:S05]  /*13690*/  BRA.U !UP0, `(.L_x_1889) ;  /* 0x0000000508007547 */ /* 0x000fea000b800000 */
[----:B------:R-:W2:Y:S01]  /*136a0*/  LDC R12, c[0x0][0x4f0] ;  /* 0x00013c00ff0c7b82 */ /* 0x000ea20000000800 */
[----:B------:R-:W-:Y:S01]  /*136b0*/  SHF.L.U32 R13, R58, 0x8, RZ ;  /* 0x000000083a0d7819 */ /* 0x000fe200000006ff */
[----:B------:R-:W3:Y:S04]  /*136c0*/  LDCU.64 UR6, c[0x0][0x3b8] ;  /* 0x00007700ff0677ac */ /* 0x000ee80008000a00 */
[C---:B------:R-:W-:Y:S01]  /*136d0*/  VIADD R17, R13.reuse, 0xfffffd00 ;  /* 0xfffffd000d117836 */ /* 0x040fe20000000000 */
[----:B------:R-:W-:Y:S01]  /*136e0*/  IADD3 R13, PT, PT, R13, -0x200, RZ ;  /* 0xfffffe000d0d7810 */ /* 0x000fe20007ffe0ff */
[----:B------:R-:W4:Y:S03]  /*136f0*/  LDCU.64 UR8, c[0x0][0x3a0] ;  /* 0x00007400ff0877ac */ /* 0x000f260008000a00 */
[----:B------:R-:W-:-:S02]  /*13700*/  IABS R14, R17 ;  /* 0x00000011000e7213 */ /* 0x000fc40000000000 */
[----:B------:R-:W-:Y:S02]  /*13710*/  IABS R11, R13 ;  /* 0x0000000d000b7213 */ /* 0x000fe40000000000 */
[-C--:B--2---:R-:W-:Y:S02]  /*13720*/  IABS R10, R12.reuse ;  /* 0x0000000c000a7213 */ /* 0x084fe40000000000 */
[-C--:B------:R-:W-:Y:S02]  /*13730*/  LOP3.LUT R13, R13, R12.reuse, RZ, 0x3c, !PT ;  /* 0x0000000c0d0d7212 */ /* 0x080fe400078e3cff */
[----:B------:R-:W2:Y:S01]  /*13740*/  I2F.RP R8, R10 ;  /* 0x0000000a00087306 */ /* 0x000ea20000209400 */
[----:B------:R-:W-:Y:S02]  /*13750*/  LOP3.LUT R17, R17, R12, RZ, 0x3c, !PT ;  /* 0x0000000c11117212 */ /* 0x000fe400078e3cff */
[----:B------:R-:W-:Y:S02]  /*13760*/  ISETP.GE.AND P6, PT, R13, RZ, PT ;  /* 0x000000ff0d00720c */ /* 0x000fe40003fc6270 */
        /* <DEDUP_REMOVED lines=23> */
[----:B------:R-:W-:-:S07]  /*138e0*/  LOP3.LUT R11, RZ, R12, RZ, 0x33, !PT ;  /* 0x0000000cff0b7212 */ /* 0x000fce00078e33ff */
        /* <DEDUP_REMOVED lines=8> */
[----:B-1----:R1:W2:Y:S04]  /*13970*/  LDG.E R9, desc[UR10][R14.64] ;  /* 0x0000000a0e097981 */ /* 0x0022a8000c1e1900 */
[----:B------:R-:W2:Y:S01]  /*13980*/  LDG.E R8, desc[UR10][R16.64] ;  /* 0x0000000a10087981 */ /* 0x000ea2000c1e1900 */
[----:B------:R-:W-:-:S05]  /*13990*/  IADD3 R11, PT, PT, R11, -R10, RZ ;  /* 0x8000000a0b0b7210 */ /* 0x000fca0007ffe0ff */
[----:B------:R-:W-:Y:S02]  /*139a0*/  IMAD R11, R11, R12, -0x100 ;  /* 0xffffff000b0b7424 */ /* 0x000fe400078e020c */
[----:B---3--:R-:W-:-:S03]  /*139b0*/  IMAD.U32 R12, RZ, RZ, UR6 ;  /* 0x00000006ff0c7e24 */ /* 0x008fc6000f8e00ff */
[----:B------:R-:W-:-:S05]  /*139c0*/  SHF.R.S32.HI R13, RZ, 0x1f, R11 ;  /* 0x0000001fff0d7819 */ /* 0x000fca000001140b */
[----:B------:R-:W-:-:S04]  /*139d0*/  IMAD R10, R13, R12, RZ ;  /* 0x0000000c0d0a7224 */ /* 0x000fc800078e02ff */
[C---:B------:R-:W-:Y:S02]  /*139e0*/  IMAD R10, R11.reuse, UR7, R10 ;  /* 0x000000070b0a7c24 */ /* 0x040fe4000f8e020a */
[----:B-1----:R-:W-:-:S04]  /*139f0*/  IMAD.WIDE.U32 R14, R11, R12, RZ ;  /* 0x0000000c0b0e7225 */ /* 0x002fc800078e00ff */
[----:B------:R-:W-:Y:S01]  /*13a00*/  IMAD.IADD R15, R15, 0x1, R10 ;  /* 0x000000010f0f7824 */ /* 0x000fe200078e020a */
[----:B--2---:R-:W-:-:S04]  /*13a10*/  IADD3 R8, PT, PT, R9, -R8, RZ ;  /* 0x8000000809087210 */ /* 0x004fc80007ffe0ff */
[----:B------:R-:W-:Y:S01]  /*13a20*/  SHF.R.S32.HI R9, RZ, 0x1f, R8 ;  /* 0x0000001fff097819 */ /* 0x000fe20000011408 */
[----:B----4-:R-:W-:-:S04]  /*13a30*/  IMAD.WIDE.U32 R14, R8, UR8, R14 ;  /* 0x00000008080e7c25 */ /* 0x010fc8000f8e000e */
[----:B------:R-:W-:Y:S01]  /*13a40*/  IMAD R9, R9, UR8, RZ ;  /* 0x0000000809097c24 */ /* 0x000fe2000f8e02ff */
[----:B------:R-:W-:-:S03]  /*13a50*/  LEA R214, P0, R14, R214, 0x1 ;  /* 0x000000d60ed67211 */ /* 0x000fc600078008ff */
[----:B------:R-:W-:-:S05]  /*13a60*/  IMAD R9, R8, UR9, R9 ;  /* 0x0000000908097c24 */ /* 0x000fca000f8e0209 */
[----:B------:R-:W-:-:S04]  /*13a70*/  IADD3 R9, PT, PT, R15, R9, RZ ;  /* 0x000000090f097210 */ /* 0x000fc80007ffe0ff */
[----:B------:R-:W-:Y:S01]  /*13a80*/  LEA.HI.X R215, R14, R215, R9, 0x1, P0 ;  /* 0x000000d70ed77211 */ /* 0x000fe200000f0c09 */
[----:B------:R-:W-:Y:S06]  /*13a90*/  BRA `(.L_x_1890) ;  /* 0x0000000000207947 */ /* 0x000fec0003800000 */
.L_x_1889:
[----:B------:R-:W2:Y:S01]  /*13aa0*/  LDC R12, c[0x0][0x3b8] ;  /* 0x0000ee00ff0c7b82 */ /* 0x000ea20000000800 */
[----:B------:R-:W-:Y:S02]  /*13ab0*/  UMOV UR4, URZ ;  /* 0x000000ff00047c82 */ /* 0x000fe40008000000 */
[----:B------:R-:W-:Y:S01]  /*13ac0*/  IADD3 R9, P0, PT, RZ, -UR4, RZ ;  /* 0x80000004ff097c10 */ /* 0x000fe2000ff1e0ff */
[----:B--2---:R-:W-:-:S04]  /*13ad0*/  IMAD.SHL.U32 R8, R12, 0x100, RZ ;  /* 0x000001000c087824 */ /* 0x004fc800078e00ff */
[----:B------:R-:W-:-:S05]  /*13ae0*/  IMAD.X R8, RZ, RZ, ~R8, P0 ;  /* 0x000000ffff087224 */ /* 0x000fca00000e0e08 */
[----:B------:R-:W-:-:S04]  /*13af0*/  SHF.R.S64 R9, R9, 0x1f, R8 ;  /* 0x0000001f09097819 */ /* 0x000fc80000001008 */
[----:B------:R-:W-:-:S04]  /*13b00*/  IADD3 R214, P0, PT, R9, R214, RZ ;  /* 0x000000d609d67210 */ /* 0x000fc80007f1e0ff */
[----:B------:R-:W-:-:S09]  /*13b10*/  LEA.HI.X.SX32 R215, R8, R215, 0x1, P0 ;  /* 0x000000d708d77211 */ /* 0x000fd200000f0eff */
.L_x_1890:
[----:B------:R-:W2:Y:S01]  /*13b20*/  LDC R11, c[0x0][0x3bc] ;  /* 0x0000ef00ff0b7b82 */ /* 0x000ea20000000800 */
[C---:B------:R-:W-:Y:S01]  /*13b30*/  IMAD.SHL.U32 R9, R12.reuse, 0x20, RZ ;  /* 0x000000200c097824 */ /* 0x040fe200078e00ff */
[----:B------:R-:W-:Y:S01]  /*13b40*/  @!PT LDS RZ, [RZ] ;  /* 0x00000000fffff984 */ /* 0x000fe20000000800 */
[----:B------:R-:W-:Y:S01]  /*13b50*/  @!PT LDS RZ, [RZ] ;  /* 0x00000000fffff984 */ /* 0x000fe20000000800 */
[----:B------:R-:W-:Y:S01]  /*13b60*/  @!PT LDS RZ, [RZ] ;  /* 0x00000000fffff984 */ /* 0x000fe20000000800 */
[----:B-1----:R1:W-:Y:S01]  /*13b70*/  @!P4 LDGSTS.E.BYPASS.LTC128B.128 [R225+0x1000], desc[UR10][R214.64] ;  /* 0x01000000d6e1cfae */ /* 0x0023e2000b981a0a */
[----:B------:R-:W-:-:S03]  /*13b80*/  IMAD.SHL.U32 R8, R12, 0x40, RZ ;  /* 0x000000400c087824 */ /* 0x000fc600078e00ff */
[C---:B------:R-:W-:Y:S01]  /*13b90*/  LEA R14, P0, R9.reuse, R214, 0x1 ;  /* 0x000000d6090e7211 */ /* 0x040fe200078008ff */
[----:B------:R1:W-:Y:S01]  /*13ba0*/  @P4 STS.128 [R225+0x1000], RZ ;  /* 0x001000ffe1004388 */ /* 0x0003e20000000c00 */
[C-C-:B--2---:R-:W-:Y:S02]  /*13bb0*/  SHF.L.U64.HI R10, R12.reuse, 0x5, R11.reuse ;  /* 0x000000050c0a7819 */ /* 0x144fe4000001020b */
        /* <DEDUP_REMOVED lines=50> */
.L_x_1888:
[----:B------:R-:W-:Y:S01]  /*13ee0*/  FMNMX3.FTZ R10, R133, R150, R148, !PT ;  /* 0x00000096850a7276 */ /* 0x000fe20007810094 */
[----:B------:R-:W2:Y:S01]  /*13ef0*/  LDCU UR4, c[0x0][0x45c] ;  /* 0x00008b80ff0477ac */ /* 0x000ea20008000800 */
[----:B-1----:R-:W-:Y:S01]  /*13f00*/  FMNMX3.FTZ R9, R134, R154, R158, !PT ;  /* 0x0000009a86097276 */ /* 0x002fe2000781009e */
[----:B------:R-:W-:Y:S01]  /*13f10*/  LDSM.16.MT88.4 R20, [R223+0x5000] ;  /* 0x00500000df14783b */ /* 0x000fe20000004200 */
[----:B------:R-:W-:Y:S02]  /*13f20*/  FMNMX3.FTZ R10, R10, R124, R125, !PT ;  /* 0x0000007c0a0a7276 */ /* 0x000fe4000781007d */
[----:B------:R-:W-:Y:S01]  /*13f30*/  FMNMX3.FTZ R9, R9, R156, R126, !PT ;  /* 0x0000009c09097276 */ /* 0x000fe2000781007e */
[----:B------:R-:W-:Y:S01]  /*13f40*/  LDSM.16.MT88.4 R24, [R223+0x5400] ;  /* 0x00540000df18783b */ /* 0x000fe20000004200 */
        /* <DEDUP_REMOVED lines=63> */
[----:B------:R-:W3:Y:S01]  /*14340*/  SHFL.BFLY PT, R8, R11, 0x2, 0x1f ;  /* 0x0c401f000b087f89 */ /* 0x000ee200000e0000 */
[----:B------:R-:W-:Y:S02]  /*14350*/  IADD3 R228, PT, PT, R58, -0x3, RZ ;  /* 0xfffffffd3ae47810 */ /* 0x000fe40007ffe0ff */
[----:B-1----:R-:W-:Y:S02]  /*14360*/  FMNMX.FTZ R9, R10, R9, !PT ;  /* 0x000000090a097209 */ /* 0x002fe40007810000 */
[----:B---3--:R-:W-:-:S03]  /*14370*/  FMNMX.FTZ R8, R11, R8, !PT ;  /* 0x000000080b087209 */ /* 0x008fc60007810000 */
[----:B------:R-:W1:Y:S04]  /*14380*/  SHFL.BFLY PT, R120, R9, 0x1, 0x1f ;  /* 0x0c201f0009787f89 */ /* 0x000e6800000e0000 */
[----:B------:R-:W3:Y:S01]  /*14390*/  SHFL.BFLY PT, R121, R8, 0x1, 0x1f ;  /* 0x0c201f0008797f89 */ /* 0x000ee200000e0000 */
[----:B-1----:R-:W-:-:S04]  /*143a0*/  FMNMX.FTZ R120, R9, R120, !PT ;  /* 0x0000007809787209 */ /* 0x002fc80007810000 */
[C---:B------:R-:W-:Y:S01]  /*143b0*/  FSETP.NEU.FTZ.AND P0, PT, R120.reuse, -INF , PT ;  /* 0xff8000007800780b */ /* 0x040fe20003f1d000 */
[----:B--2---:R-:W-:Y:S01]  /*143c0*/  FMUL.FTZ R112, R120, UR4 ;  /* 0x0000000478707c20 */ /* 0x004fe20008410000 */
[----:B---3--:R-:W-:Y:S02]  /*143d0*/  FMNMX.FTZ R121, R8, R121, !PT ;  /* 0x0000007908797209 */ /* 0x008fe40007810000 */
[----:B------:R-:W-:Y:S02]  /*143e0*/  FSEL R8, R120, RZ, P0 ;  /* 0x000000ff78087208 */ /* 0x000fe40000000000 */
[C---:B------:R-:W-:Y:S01]  /*143f0*/  FSETP.NEU.FTZ.AND P1, PT, R121.reuse, -INF , PT ;  /* 0xff8000007900780b */ /* 0x040fe20003f3d000 */
[----:B------:R-:W-:Y:S01]  /*14400*/  FMUL.FTZ R118, R121, UR4 ;  /* 0x0000000479767c20 */ /* 0x000fe20008410000 */
[----:B------:R-:W-:Y:S01]  /*14410*/  FSEL R112, R112, RZ, P0 ;  /* 0x000000ff70707208 */ /* 0x000fe20000000000 */
[----:B------:R-:W-:Y:S01]  /*14420*/  FADD.FTZ R8, R133, -R8 ;  /* 0x8000000885087221 */ /* 0x000fe20000010000 */
[----:B------:R-:W-:-:S02]  /*14430*/  FSEL R9, R121, RZ, P1 ;  /* 0x000000ff79097208 */ /* 0x000fc40000800000 */
[----:B------:R-:W-:Y:S01]  /*14440*/  FSEL R118, R118, RZ, P1 ;  /* 0x000000ff76767208 */ /* 0x000fe20000800000 */
[----:B------:R-:W-:Y:S01]  /*14450*/  FFMA.FTZ R122, R124, UR4, -R112 ;  /* 0x000000047c7a7c23 */ /* 0x000fe20008010870 */
[----:B------:R-:W-:Y:S01]  /*14460*/  FMUL.FTZ R124, R8, UR4 ;  /* 0x00000004087c7c20 */ /* 0x000fe20008410000 */
[C---:B------:R-:W-:Y:S01]  /*14470*/  IADD3 R8, PT, PT, R223.reuse, 0x5000, RZ ;  /* 0x00005000df087810 */ /* 0x040fe20007ffe0ff */
[----:B------:R-:W-:Y:S01]  /*14480*/  FADD.FTZ R9, R134, -R9 ;  /* 0x8000000986097221 */ /* 0x000fe20000010000 */
[----:B------:R-:W-:Y:S01]  /*14490*/  FFMA.FTZ R114, R126, UR4, -R118 ;  /* 0x000000047e727c23 */ /* 0x000fe20008010876 */
[----:B------:R-:W-:Y:S01]  /*144a0*/  IADD3 R126, PT, PT, R223, 0x5020, RZ ;  /* 0x00005020df7e7810 */ /* 0x000fe20007ffe0ff */
[----:B------:R-:W-:Y:S01]  /*144b0*/  FFMA.FTZ R123, R125, UR4, -R112 ;  /* 0x000000047d7b7c23 */ /* 0x000fe20008010870 */
[----:B------:R-:W-:Y:S01]  /*144c0*/  @P2 IADD3 R126, PT, PT, R8, -0x20, RZ ;  /* 0xffffffe0087e2810 */ /* 0x000fe20007ffe0ff */
[----:B------:R-:W-:Y:S01]  /*144d0*/  FMUL.FTZ R125, R9, UR4 ;  /* 0x00000004097d7c20 */ /* 0x000fe20008410000 */
[--C-:B------:R-:W-:Y:S01]  /*144e0*/  FFMA.FTZ R119, R154, UR4, -R118.reuse ;  /* 0x000000049a777c23 */ /* 0x100fe20008010876 */
[--C-:B------:R-:W-:Y:S01]  /*144f0*/  FFMA.FTZ R116, R158, UR4, -R118.reuse ;  /* 0x000000049e747c23 */ /* 0x100fe20008010876 */
[----:B------:R-:W-:Y:S01]  /*14500*/  FFMA.FTZ R117, R156, UR4, -R118 ;  /* 0x000000049c757c23 */ /* 0x000fe20008010876 */
[----:B------:R-:W1:Y:S01]  /*14510*/  LDSM.16.MT88.4 R8, [R126] ;  /* 0x000000007e08783b */ /* 0x000e620000004200 */
[--C-:B------:R-:W-:Y:S01]  /*14520*/  FFMA.FTZ R115, R150, UR4, -R112.reuse ;  /* 0x0000000496737c23 */ /* 0x100fe20008010870 */
[----:B------:R-:W-:Y:S01]  /*14530*/  FFMA.FTZ R110, R148, UR4, -R112 ;  /* 0x00000004946e7c23 */ /* 0x000fe20008010870 */
[----:B------:R-:W-:Y:S01]  /*14540*/  MUFU.EX2 R119, R119 ;  /* 0x0000007700777308 */ /* 0x000fe20000000800 */
[--C-:B------:R-:W-:Y:S01]  /*14550*/  FFMA.FTZ R32, R128, UR4, -R118.reuse ;  /* 0x0000000480207c23 */ /* 0x100fe20008010876 */
[----:B------:R-:W-:Y:S01]  /*14560*/  FFMA.FTZ R33, R130, UR4, -R118 ;  /* 0x0000000482217c23 */ /* 0x000fe20008010876 */
[----:B------:R-:W-:Y:S01]  /*14570*/  FFMA.FTZ R36, R129, UR4, -R112 ;  /* 0x0000000481247c23 */ /* 0x000fe20008010870 */
[----:B------:R-:W2:Y:S01]  /*14580*/  MUFU.EX2 R116, R116 ;  /* 0x0000007400747308 */ /* 0x000ea20000000800 */
[----:B------:R-:W-:Y:S01]  /*14590*/  FFMA.FTZ R127, R146, UR4, -R118 ;  /* 0x00000004927f7c23 */ /* 0x000fe20008010876 */
[--C-:B------:R-:W-:Y:S01]  /*145a0*/  FFMA.FTZ R133, R135, UR4, -R112.reuse ;  /* 0x0000000487857c23 */ /* 0x100fe20008010870 */
[----:B------:R-:W-:Y:S01]  /*145b0*/  FFMA.FTZ R134, R142, UR4, -R112 ;  /* 0x000000048e867c23 */ /* 0x000fe20008010870 */
[----:B------:R-:W-:Y:S01]  /*145c0*/  MUFU.EX2 R117, R117 ;  /* 0x0000007500757308 */ /* 0x000fe20000000800 */
[----:B------:R-:W-:Y:S01]  /*145d0*/  FFMA.FTZ R144, R144, UR4, -R118 ;  /* 0x0000000490907c23 */ /* 0x000fe20008010876 */
[----:B------:R-:W-:Y:S01]  /*145e0*/  FFMA.FTZ R37, R132, UR4, -R112 ;  /* 0x0000000484257c23 */ /* 0x000fe20008010870 */
[--C-:B------:R-:W-:Y:S01]  /*145f0*/  FFMA.FTZ R141, R138, UR4, -R118.reuse ;  /* 0x000000048a8d7c23 */ /* 0x100fe20008010876 */
[----:B------:R-:W3:Y:S01]  /*14600*/  MUFU.EX2 R114, R114 ;  /* 0x0000007200727308 */ /* 0x000ee20000000800 */
[--C-:B------:R-:W-:Y:S01]  /*14610*/  FFMA.FTZ R138, R136, UR4, -R118.reuse ;  /* 0x00000004888a7c23 */ /* 0x100fe20008010876 */
[----:B------:R-:W-:Y:S01]  /*14620*/  FFMA.FTZ R136, R249, UR4, -R118 ;  /* 0x00000004f9887c23 */ /* 0x000fe20008010876 */
[----:B------:R-:W-:Y:S01]  /*14630*/  FFMA.FTZ R140, R247, UR4, -R112 ;  /* 0x00000004f78c7c23 */ /* 0x000fe20008010870 */
[----:B------:R-:W-:Y:S01]  /*14640*/  MUFU.EX2 R115, R115 ;  /* 0x0000007300737308 */ /* 0x000fe20000000800 */
[----:B------:R-:W-:Y:S01]  /*14650*/  FFMA.FTZ R251, R251, UR4, -R118 ;  /* 0x00000004fbfb7c23 */ /* 0x000fe20008010876 */
[----:B--2---:R-:W-:Y:S01]  /*14660*/  F2FP.BF16.F32.PACK_AB R12, R116, R119 ;  /* 0x00000077740c723e */ /* 0x004fe200000010ff */
[--C-:B------:R-:W-:Y:S01]  /*14670*/  FFMA.FTZ R245, R245, UR4, -R112.reuse ;  /* 0x00000004f5f57c23 */ /* 0x100fe20008010870 */
[----:B------:R-:W2:Y:S01]  /*14680*/  MUFU.EX2 R110, R110 ;  /* 0x0000006e006e7308 */ /* 0x000ea20000000800 */
[----:B------:R-:W-:Y:S01]  /*14690*/  FFMA.FTZ R150, R165, UR4, -R112 ;  /* 0x00000004a5967c23 */ /* 0x000fe20008010870 */
[----:B------:R-:W-:Y:S01]  /*146a0*/  FFMA.FTZ R142, R159, UR4, -R118 ;  /* 0x000000049f8e7c23 */ /* 0x000fe20008010876 */
[----:B------:R-:W-:Y:S01]  /*146b0*/  FFMA.FTZ R152, R183, UR4, -R112 ;  /* 0x00000004b7987c23 */ /* 0x000fe20008010870 */
[----:B------:R-:W-:Y:S01]  /*146c0*/  MUFU.EX2 R122, R122 ;  /* 0x0000007a007a7308 */ /* 0x000fe20000000800 */
[--C-:B------:R-:W-:Y:S01]  /*146d0*/  FFMA.FTZ R148, R169, UR4, -R118.reuse ;  /* 0x00000004a9947c23 */ /* 0x100fe20008010876 */
[----:B---3--:R-:W-:Y:S01]  /*146e0*/  F2FP.BF16.F32.PACK_AB R14, R114, R117 ;  /* 0x00000075720e723e */ /* 0x008fe200000010ff */
[----:B------:R-:W-:Y:S01]  /*146f0*/  FFMA.FTZ R146, R167, UR4, -R118 ;  /* 0x00000004a7927c23 */ /* 0x000fe20008010876 */
[----:B------:R-:W3:Y:S01]  /*14700*/  MUFU.EX2 R123, R123 ;  /* 0x0000007b007b7308 */ /* 0x000ee20000000800 */
[----:B------:R-:W-:Y:S01]  /*14710*/  FFMA.FTZ R183, R235, UR4, -R112 ;  /* 0x00000004ebb77c23 */ /* 0x000fe20008010870 */
[----:B------:R-:W-:Y:S01]  /*14720*/  FFMA.FTZ R243, R243, UR4, -R118 ;  /* 0x00000004f3f37c23 */ /* 0x000fe20008010876 */
[----:B------:R-:W-:Y:S01]  /*14730*/  FFMA.FTZ R241, R241, UR4, -R112 ;  /* 0x00000004f1f17c23 */ /* 0x000fe20008010870 */
[----:B------:R-:W4:Y:S01]  /*14740*/  MUFU.EX2 R125, R125 ;  /* 0x0000007d007d7308 */ /* 0x000f220000000800 */
[--C-:B------:R-:W-:Y:S01]  /*14750*/  FFMA.FTZ R193, R231, UR4, -R118.reuse ;  /* 0x00000004e7c17c23 */ /* 0x100fe20008010876 */
[----:B--2---:R-:W-:Y:S01]  /*14760*/  F2FP.BF16.F32.PACK_AB R13, R110, R115 ;  /* 0x000000736e0d723e */ /* 0x004fe200000010ff */
[----:B------:R-:W-:Y:S01]  /*14770*/  FFMA.FTZ R154, R229, UR4, -R118 ;  /* 0x00000004e59a7c23 */ /* 0x000fe20008010876 */
[----:B------:R-:W2:Y:S01]  /*14780*/  MUFU.EX2 R124, R124 ;  /* 0x0000007c007c7308 */ /* 0x000ea20000000800 */
[--C-:B------:R-:W-:Y:S01]  /*14790*/  FFMA.FTZ R156, R181, UR4, -R112.reuse ;  /* 0x00000004b59c7c23 */ /* 0x100fe20008010870 */
[--C-:B------:R-:W-:Y:S01]  /*147a0*/  FFMA.FTZ R158, R187, UR4, -R112.reuse ;  /* 0x00000004bb9e7c23 */ /* 0x100fe20008010870 */
[----:B------:R-:W-:Y:S01]  /*147b0*/  FFMA.FTZ R185, R185, UR4, -R112 ;  /* 0x00000004b9b97c23 */ /* 0x000fe20008010870 */
[----:B------:R-:W-:Y:S01]  /*147c0*/  MUFU.EX2 R130, R32 ;  /* 0x0000002000827308 */ /* 0x000fe20000000800 */
[----:B------:R-:W-:Y:S01]  /*147d0*/  FFMA.FTZ R227, R227, UR4, -R118 ;  /* 0x00000004e3e37c23 */ /* 0x000fe20008010876 */
[----:B---3--:R-:W-:Y:S01]  /*147e0*/  F2FP.BF16.F32.PACK_AB R15, R123, R122 ;  /* 0x0000007a7b0f723e */ /* 0x008fe200000010ff */
[----:B------:R-:W-:Y:S01]  /*147f0*/  FFMA.FTZ R195, R195, UR4, -R112 ;  /* 0x00000004c3c37c23 */ /* 0x000fe20008010870 */
[----:B------:R3:W5:Y:S01]  /*14800*/  MUFU.EX2 R129, R33 ;  /* 0x0000002100817308 */ /* 0x0007620000000800 */
[--C-:B------:R-:W-:Y:S01]  /*14810*/  FFMA.FTZ R160, R173, UR4, -R118.reuse ;  /* 0x00000004ada07c23 */ /* 0x100fe20008010876 */
[-C--:B----4-:R-:W-:Y:S01]  /*14820*/  FMUL.FTZ R16, R208, R125.reuse ;  /* 0x0000007dd0107220 */ /* 0x090fe20000410000 */
[-C--:B------:R-:W-:Y:S01]  /*14830*/  FMUL.FTZ R17, R209, R125.reuse ;  /* 0x0000007dd1117220 */ /* 0x080fe20000410000 */
[-C--:B------:R-:W-:Y:S01]  /*14840*/  FMUL.FTZ R204, R204, R125.reuse ;  /* 0x0000007dcccc7220 */ /* 0x080fe20000410000 */
[-C--:B------:R-:W-:Y:S01]  /*14850*/  FMUL.FTZ R205, R205, R125.reuse ;  /* 0x0000007dcdcd7220 */ /* 0x080fe20000410000 */
[-C--:B--2---:R-:W-:Y:S01]  /*14860*/  FMUL.FTZ R18, R210, R124.reuse ;  /* 0x0000007cd2127220 */ /* 0x084fe20000410000 */
[-C--:B------:R-:W-:Y:S01]  /*14870*/  FMUL.FTZ R19, R211, R124.reuse ;  /* 0x0000007cd3137220 */ /* 0x080fe20000410000 */
[-C--:B------:R-:W-:Y:S01]  /*14880*/  FMUL.FTZ R206, R206, R124.reuse ;  /* 0x0000007ccece7220 */ /* 0x080fe20000410000 */
[-C--:B------:R-:W-:Y:S01]  /*14890*/  FMUL.FTZ R207, R207, R124.reuse ;  /* 0x0000007ccfcf7220 */ /* 0x080fe20000410000 */
[----:B------:R-:W-:Y:S01]  /*148a0*/  MUFU.EX2 R127, R127 ;  /* 0x0000007f007f7308 */ /* 0x000fe20000000800 */
[-C--:B------:R-:W-:Y:S01]  /*148b0*/  FMUL.FTZ R28, R200, R125.reuse ;  /* 0x0000007dc81c7220 */ /* 0x080fe20000410000 */
[-C--:B------:R-:W-:Y:S01]  /*148c0*/  FMUL.FTZ R29, R201, R125.reuse ;  /* 0x0000007dc91d7220 */ /* 0x080fe20000410000 */
[-C--:B------:R-:W-:Y:S01]  /*148d0*/  FMUL.FTZ R30, R202, R124.reuse ;  /* 0x0000007cca1e7220 */ /* 0x080fe20000410000 */
[----:B---3--:R-:W2:Y:S01]  /*148e0*/  LDSM.16.MT88.4 R32, [R126+0x400] ;  /* 0x000400007e20783b */ /* 0x008ea20000004200 */
[C---:B------:R-:W-:Y:S01]  /*148f0*/  HMMA.16816.F32.BF16 R16, R12.reuse, R20, R16 ;  /* 0x000000140c10723c */ /* 0x040fe20000041810 */
[----:B------:R3:W4:Y:S01]  /*14900*/  MUFU.EX2 R128, R144 ;  /* 0x0000009000807308 */ /* 0x0007220000000800 */
[-C--:B------:R-:W-:Y:S01]  /*14910*/  FMUL.FTZ R31, R203, R124.reuse ;  /* 0x0000007ccb1f7220 */ /* 0x080fe20000410000 */
[-C--:B------:R-:W-:Y:S01]  /*14920*/  FMUL.FTZ R196, R196, R125.reuse ;  /* 0x0000007dc4c47220 */ /* 0x080fe20000410000 */
[----:B------:R-:W-:Y:S01]  /*14930*/  FMUL.FTZ R197, R197, R125 ;  /* 0x0000007dc5c57220 */ /* 0x000fe20000410000 */
[----:B------:R4:W-:Y:S01]  /*14940*/  MUFU.EX2 R132, R36 ;  /* 0x0000002400847308 */ /* 0x0009e20000000800 */
[-C--:B------:R-:W-:Y:S01]  /*14950*/  FMUL.FTZ R198, R198, R124.reuse ;  /* 0x0000007cc6c67220 */ /* 0x080fe20000410000 */
[----:B------:R-:W-:Y:S01]  /*14960*/  FMUL.FTZ R199, R199, R124 ;  /* 0x0000007cc7c77220 */ /* 0x000fe20000410000 */
[C---:B------:R-:W-:Y:S01]  /*14970*/  HMMA.16816.F32.BF16 R20, R12.reuse, R22, R204 ;  /* 0x000000160c14723c */ /* 0x040fe200000418cc */
[----:B------:R-:W4:Y:S01]  /*14980*/  MUFU.EX2 R135, R37 ;  /* 0x0000002500877308 */ /* 0x000f220000000800 */
[----:B-----5:R-:W-:Y:S01]  /*14990*/  F2FP.BF16.F32.PACK_AB R38, R129, R130 ;  /* 0x000000828126723e */ /* 0x020fe200000010ff */
[----:B------:R-:W-:Y:S01]  /*149a0*/  FFMA.FTZ R162, R171, UR4, -R118 ;  /* 0x00000004aba27c23 */ /* 0x000fe20008010876 */
[--C-:B------:R-:W-:Y:S01]  /*149b0*/  FFMA.FTZ R164, R155, UR4, -R112.reuse ;  /* 0x000000049ba47c23 */ /* 0x100fe20008010870 */
[----:B------:R-:W-:Y:S01]  /*149c0*/  MUFU.EX2 R133, R133 ;  /* 0x0000008500857308 */ /* 0x000fe20000000800 */
[--C-:B------:R-:W-:Y:S01]  /*149d0*/  FFMA.FTZ R166, R147, UR4, -R112.reuse ;  /* 0x0000000493a67c23 */ /* 0x100fe20008010870 */
[----:B---3--:R-:W-:Y:S01]  /*149e0*/  FFMA.FTZ R144, R163, UR4, -R112 ;  /* 0x00000004a3907c23 */ /* 0x008fe20008010870 */
[C---:B-1----:R-:W-:Y:S01]  /*149f0*/  HMMA.16816.F32.BF16 R28, R12.reuse, R8, R28 ;  /* 0x000000080c1c723c */ /* 0x042fe2000004181c */
[----:B------:R-:W1:Y:S01]  /*14a00*/  MUFU.EX2 R134, R134 ;  /* 0x0000008600867308 */ /* 0x000e620000000800 */
[--C-:B------:R-:W-:Y:S01]  /*14a10*/  FFMA.FTZ R175, R175, UR4, -R118.reuse ;  /* 0x00000004afaf7c23 */ /* 0x100fe20008010876 */
[----:B----4-:R-:W-:Y:S01]  /*14a20*/  F2FP.BF16.F32.PACK_AB R36, R128, R127 ;  /* 0x0000007f8024723e */ /* 0x010fe200000010ff */
[----:B------:R-:W-:Y:S01]  /*14a30*/  FFMA.FTZ R179, R179, UR4, -R118 ;  /* 0x00000004b3b37c23 */ /* 0x000fe20008010876 */
[----:B------:R-:W-:Y:S01]  /*14a40*/  MUFU.EX2 R141, R141 ;  /* 0x0000008d008d7308 */ /* 0x000fe20000000800 */
[----:B------:R-:W-:Y:S01]  /*14a50*/  FFMA.FTZ R149, R149, UR4, -R112 ;  /* 0x0000000495957c23 */ /* 0x000fe20008010870 */
[----:B------:R-:W-:Y:S01]  /*14a60*/  F2FP.BF16.F32.PACK_AB R37, R135, R132 ;  /* 0x000000848725723e */ /* 0x000fe200000010ff */
[----:B------:R-:W-:Y:S01]  /*14a70*/  HMMA.16816.F32.BF16 R12, R12, R10, R196 ;  /* 0x0000000a0c0c723c */ /* 0x000fe200000418c4 */
[----:B------:R-:W3:Y:S01]  /*14a80*/  LDSM.16.MT88.4 R8, [R223+0x5800] ;  /* 0x00580000df08783b */ /* 0x000ee20000004200 */
[----:B------:R-:W4:Y:S01]  /*14a90*/  MUFU.EX2 R138, R138 ;  /* 0x0000008a008a7308 */ /* 0x000f220000000800 */
[--C-:B------:R-:W-:Y:S01]  /*14aa0*/  FFMA.FTZ R168, R151, UR4, -R118.reuse ;  /* 0x0000000497a87c23 */ /* 0x100fe20008010876 */
[----:B------:R-:W-:Y:S01]  /*14ab0*/  FFMA.FTZ R170, R145, UR4, -R118 ;  /* 0x0000000491aa7c23 */ /* 0x000fe20008010876 */
[--C-:B------:R-:W-:Y:S01]  /*14ac0*/  FFMA.FTZ R137, R137, UR4, -R112.reuse ;  /* 0x0000000489897c23 */ /* 0x100fe20008010870 */
[----:B------:R-:W-:Y:S01]  /*14ad0*/  MUFU.EX2 R136, R136 ;  /* 0x0000008800887308 */ /* 0x000fe20000000800 */
[----:B-1----:R-:W-:Y:S01]  /*14ae0*/  F2FP.BF16.F32.PACK_AB R39, R134, R133 ;  /* 0x000000858627723e */ /* 0x002fe200000010ff */
[--C-:B------:R-:W-:Y:S01]  /*14af0*/  FFMA.FTZ R172, R139, UR4, -R112.reuse ;  /* 0x000000048bac7c23 */ /* 0x100fe20008010870 */
[--C-:B------:R-:W-:Y:S01]  /*14b00*/  FFMA.FTZ R131, R131, UR4, -R112.reuse ;  /* 0x0000000483837c23 */ /* 0x100fe20008010870 */
[----:B------:R-:W-:Y:S01]  /*14b10*/  MUFU.EX2 R159, R251 ;  /* 0x000000fb009f7308 */ /* 0x000fe20000000800 */
[----:B------:R-:W-:Y:S01]  /*14b20*/  FFMA.FTZ R174, R143, UR4, -R112 ;  /* 0x000000048fae7c23 */ /* 0x000fe20008010870 */
[--C-:B------:R-:W-:Y:S01]  /*14b30*/  FFMA.FTZ R153, R153, UR4, -R118.reuse ;  /* 0x0000000499997c23 */ /* 0x100fe20008010876 */
[--C-:B------:R-:W-:Y:S01]  /*14b40*/  FFMA.FTZ R76, R76, UR4, -R118.reuse ;  /* 0x000000044c4c7c23 */ /* 0x100fe20008010876 */
[C---:B------:R-:W-:Y:S01]  /*14b50*/  HMMA.16816.F32.BF16 R16, R36.reuse, R24, R16 ;  /* 0x000000182410723c */ /* 0x040fe20000041810 */
[----:B------:R-:W-:Y:S01]  /*14b60*/  MUFU.EX2 R140, R140 ;  /* 0x0000008c008c7308 */ /* 0x000fe20000000800 */
[--C-:B------:R-:W-:Y:S01]  /*14b70*/  FFMA.FTZ R70, R70, UR4, -R118.reuse ;  /* 0x0000000446467c23 */ /* 0x100fe20008010876 */
[----:B------:R-:W-:Y:S01]  /*14b80*/  FFMA.FTZ R71, R71, UR4, -R118 ;  /* 0x0000000447477c23 */ /* 0x000fe20008010876 */
[--C-:B------:R-:W-:Y:S01]  /*14b90*/  FFMA.FTZ R139, R65, UR4, -R112.reuse ;  /* 0x00000004418b7c23 */ /* 0x100fe20008010870 */
[----:B------:R-:W1:Y:S01]  /*14ba0*/  MUFU.EX2 R165, R245 ;  /* 0x000000f500a57308 */ /* 0x000e620000000800 */
[----:B------:R-:W-:Y:S01]  /*14bb0*/  FFMA.FTZ R143, R73, UR4, -R112 ;  /* 0x00000004498f7c23 */ /* 0x000fe20008010870 */
[----:B------:R-:W-:Y:S01]  /*14bc0*/  FFMA.FTZ R48, R48, UR4, -R118 ;  /* 0x0000000430307c23 */ /* 0x000fe20008010876 */
[C---:B------:R-:W-:Y:S01]  /*14bd0*/  HMMA.16816.F32.BF16 R20, R36.reuse, R26, R20 ;  /* 0x0000001a2414723c */ /* 0x040fe20000041814 */
[----:B------:R-:W5:Y:S01]  /*14be0*/  LDSM.16.MT88.4 R24, [R126+0x800] ;  /* 0x000800007e18783b */ /* 0x000f620000004200 */
[----:B------:R1:W-:Y:S01]  /*14bf0*/  MUFU.EX2 R163, R150 ;  /* 0x0000009600a37308 */ /* 0x0003e20000000800 */
[----:B------:R-:W-:Y:S01]  /*14c00*/  FFMA.FTZ R45, R45, UR4, -R112 ;  /* 0x000000042d2d7c23 */ /* 0x000fe20008010870 */
[--C-:B------:R-:W-:Y:S01]  /*14c10*/  FFMA.FTZ R51, R51, UR4, -R118.reuse ;  /* 0x0000000433337c23 */ /* 0x100fe20008010876 */
[--C-:B------:R-:W-:Y:S01]  /*14c20*/  FFMA.FTZ R61, R61, UR4, -R118.reuse ;  /* 0x000000043d3d7c23 */ /* 0x100fe20008010876 */
[----:B------:R-:W3:Y:S01]  /*14c30*/  MUFU.EX2 R144, R144 ;  /* 0x0000009000907308 */ /* 0x000ee20000000800 */
[----:B------:R-:W-:Y:S01]  /*14c40*/  FFMA.FTZ R119, R190, R125, R119 ;  /* 0x0000007dbe777223 */ /* 0x000fe20000010077 */
[C---:B--2---:R-:W-:Y:S01]  /*14c50*/  HMMA.16816.F32.BF16 R40, R36.reuse, R32, R28 ;  /* 0x000000202428723c */ /* 0x044fe2000004181c */
[----:B------:R-:W2:Y:S01]  /*14c60*/  LDSM.16.MT88.4 R28, [R223+0x5c00] ;  /* 0x005c0000df1c783b */ /* 0x000ea20000004200 */
[----:B------:R-:W-:Y:S01]  /*14c70*/  MUFU.EX2 R167, R148 ;  /* 0x0000009400a77308 */ /* 0x000fe20000000800 */
[----:B------:R-:W-:Y:S01]  /*14c80*/  FFMA.FTZ R115, R192, R124, R115 ;  /* 0x0000007cc0737223 */ /* 0x000fe20000010073 */
[----:B------:R-:W-:Y:S01]  /*14c90*/  FADD.FTZ R116, R116, R119 ;  /* 0x0000007774747221 */ /* 0x000fe20000010000 */
[----:B------:R-:W-:Y:S01]  /*14ca0*/  FFMA.FTZ R47, R47, UR4, -R118 ;  /* 0x000000042f2f7c23 */ /* 0x000fe20008010876 */
[----:B------:R-:W-:Y:S01]  /*14cb0*/  MUFU.EX2 R142, R142 ;  /* 0x0000008e008e7308 */ /* 0x000fe20000000800 */
[----:B------:R-:W-:Y:S01]  /*14cc0*/  FADD.FTZ R115, R110, R115 ;  /* 0x000000736e737221 */ /* 0x000fe20000010000 */
[----:B------:R-:W-:Y:S01]  /*14cd0*/  HMMA.16816.F32.BF16 R32, R36, R34, R12 ;  /* 0x000000222420723c */ /* 0x000fe2000004180c */
[----:B------:R-:W2:Y:S01]  /*14ce0*/  LDSM.16.MT88.4 R12, [R126+0xc00] ;  /* 0x000c00007e0c783b */ /* 0x000ea20000004200 */
[----:B----4-:R-:W-:Y:S01]  /*14cf0*/  F2FP.BF16.F32.PACK_AB R36, R138, R141 ;  /* 0x0000008d8a24723e */ /* 0x010fe200000010ff */
[----:B-1----:R-:W-:Y:S01]  /*14d00*/  FFMA.FTZ R150, R177, UR4, -R112 ;  /* 0x00000004b1967c23 */ /* 0x002fe20008010870 */
[----:B------:R-:W-:Y:S01]  /*14d10*/  F2FP.BF16.F32.PACK_AB R37, R165, R140 ;  /* 0x0000008ca525723e */ /* 0x000fe200000010ff */
[----:B------:R-:W1:Y:S01]  /*14d20*/  MUFU.EX2 R169, R243 ;  /* 0x000000f300a97308 */ /* 0x000e620000000800 */
[----:B------:R-:W-:Y:S01]  /*14d30*/  F2FP.BF16.F32.PACK_AB R38, R159, R136 ;  /* 0x000000889f26723e */ /* 0x000fe200000010ff */
[----:B------:R-:W-:Y:S01]  /*14d40*/  FADD.FTZ R117, R117, R116 ;  /* 0x0000007475757221 */ /* 0x000fe20000010000 */
[----:B---3--:R-:W-:Y:S01]  /*14d50*/  F2FP.BF16.F32.PACK_AB R39, R144, R163 ;  /* 0x000000a39027723e */ /* 0x008fe200000010ff */
[----:B------:R-:W-:Y:S01]  /*14d60*/  MUFU.EX2 R146, R146 ;  /* 0x0000009200927308 */ /* 0x000fe20000000800 */
[----:B------:R-:W-:Y:S01]  /*14d70*/  FADD.FTZ R122, R122, R115 ;  /* 0x000000737a7a7221 */ /* 0x000fe20000010000 */
[----:B------:R-:W-:Y:S01]  /*14d80*/  FADD.FTZ R114, R114, R117 ;  /* 0x0000007572727221 */ /* 0x000fe20000010000 */
[----:B------:R-:W-:Y:S01]  /*14d90*/  FFMA.FTZ R54, R54, UR4, -R112 ;  /* 0x0000000436367c23 */ /* 0x000fe20008010870 */
[----:B------:R-:W-:Y:S01]  /*14da0*/  MUFU.EX2 R177, R241 ;  /* 0x000000f100b17308 */ /* 0x000fe20000000800 */
[----:B------:R-:W-:Y:S01]  /*14db0*/  FADD.FTZ R123, R123, R122 ;  /* 0x0000007a7b7b7221 */ /* 0x000fe20000010000 */
[C---:B------:R-:W-:Y:S01]  /*14dc0*/  HMMA.16816.F32.BF16 R16, R36.reuse, R8, R16 ;  /* 0x000000082410723c */ /* 0x040fe20000041810 */
[----:B------:R-:W-:Y:S01]  /*14dd0*/  FADD.FTZ R127, R127, R114 ;  /* 0x000000727f7f7221 */ /* 0x000fe20000010000 */
[----:B------:R-:W3:Y:S01]  /*14de0*/  MUFU.EX2 R150, R150 ;  /* 0x0000009600967308 */ /* 0x000ee20000000800 */
[----:B------:R-:W-:Y:S01]  /*14df0*/  FADD.FTZ R132, R132, R123 ;  /* 0x0000007b84847221 */ /* 0x000fe20000010000 */
[----:B------:R-:W-:Y:S01]  /*14e00*/  FFMA.FTZ R95, R95, UR4, -R118 ;  /* 0x000000045f5f7c23 */ /* 0x000fe20008010876 */
[----:B------:R-:W-:Y:S01]  /*14e10*/  FADD.FTZ R127, R128, R127 ;  /* 0x0000007f807f7221 */ /* 0x000fe20000010000 */
[----:B------:R4:W-:Y:S01]  /*14e20*/  MUFU.EX2 R148, R152 ;  /* 0x0000009800947308 */ /* 0x0009e20000000800 */
[----:B------:R-:W-:Y:S01]  /*14e30*/  FFMA.FTZ R89, R89, UR4, -R112 ;  /* 0x0000000459597c23 */ /* 0x000fe20008010870 */
[C---:B------:R-:W-:Y:S01]  /*14e40*/  HMMA.16816.F32.BF16 R20, R36.reuse, R10, R20 ;  /* 0x0000000a2414723c */ /* 0x040fe20000041814 */
[----:B------:R-:W2:Y:S01]  /*14e50*/  LDSM.16.MT88.4 R8, [R223+0x6000] ;  /* 0x00600000df08783b */ /* 0x000ea20000004200 */
[----:B------:R-:W4:Y:S01]  /*14e60*/  MUFU.EX2 R183, R183 ;  /* 0x000000b700b77308 */ /* 0x000f220000000800 */
[----:B------:R-:W-:Y:S01]  /*14e70*/  FADD.FTZ R130, R130, R127 ;  /* 0x0000007f82827221 */ /* 0x000fe20000010000 */
[--C-:B------:R-:W-:Y:S01]  /*14e80*/  FFMA.FTZ R100, R100, UR4, -R118.reuse ;  /* 0x0000000464647c23 */ /* 0x100fe20008010876 */
[----:B------:R-:W-:Y:S01]  /*14e90*/  FFMA.FTZ R107, R107, UR4, -R118 ;  /* 0x000000046b6b7c23 */ /* 0x000fe20008010876 */
[----:B------:R-:W-:Y:S01]  /*14ea0*/  MUFU.EX2 R193, R193 ;  /* 0x000000c100c17308 */ /* 0x000fe20000000800 */
[----:B------:R-:W-:Y:S01]  /*14eb0*/  FADD.FTZ R130, R129, R130 ;  /* 0x0000008281827221 */ /* 0x000fe20000010000 */
[C---:B-----5:R-:W-:Y:S01]  /*14ec0*/  HMMA.16816.F32.BF16 R40, R36.reuse, R24, R40 ;  /* 0x000000182428723c */ /* 0x060fe20000041828 */
[----:B-1----:R-:W-:Y:S01]  /*14ed0*/  F2FP.BF16.F32.PACK_AB R24, R169, R142 ;  /* 0x0000008ea918723e */ /* 0x002fe200000010ff */
[----:B------:R-:W-:Y:S01]  /*14ee0*/  MUFU.EX2 R154, R154 ;  /* 0x0000009a009a7308 */ /* 0x000fe20000000800 */
[----:B---3--:R-:W-:Y:S01]  /*14ef0*/  F2FP.BF16.F32.PACK_AB R25, R150, R177 ;  /* 0x000000b19619723e */ /* 0x008fe200000010ff */
[----:B----4-:R-:W-:Y:S01]  /*14f00*/  FFMA.FTZ R152, R233, UR4, -R118 ;  /* 0x00000004e9987c23 */ /* 0x010fe20008010876 */
[----:B------:R-:W-:Y:S01]  /*14f10*/  FADD.FTZ R141, R141, R130 ;  /* 0x000000828d8d7221 */ /* 0x000fe20000010000 */
[----:B------:R-:W-:Y:S01]  /*14f20*/  MUFU.EX2 R181, R227 ;  /* 0x000000e300b57308 */ /* 0x000fe20000000800 */
[----:B------:R-:W-:Y:S01]  /*14f30*/  FFMA.FTZ R105, R105, UR4, -R112 ;  /* 0x0000000469697c23 */ /* 0x000fe20008010870 */
[----:B------:R-:W-:Y:S01]  /*14f40*/  HMMA.16816.F32.BF16 R32, R36, R26, R32 ;  /* 0x0000001a2420723c */ /* 0x000fe20000041820 */
[----:B------:R-:W-:Y:S01]  /*14f50*/  F2FP.BF16.F32.PACK_AB R26, R146, R167 ;  /* 0x000000a7921a723e */ /* 0x000fe200000010ff */
[----:B------:R-:W1:Y:S01]  /*14f60*/  MUFU.EX2 R152, R152 ;  /* 0x0000009800987308 */ /* 0x000e620000000800 */
[----:B------:R-:W-:Y:S01]  /*14f70*/  F2FP.BF16.F32.PACK_AB R27, R183, R148 ;  /* 0x00000094b71b723e */ /* 0x000fe200000010ff */
[----:B------:R-:W-:Y:S01]  /*14f80*/  FFMA.FTZ R37, R161, UR4, -R118 ;  /* 0x00000004a1257c23 */ /* 0x000fe20008010876 */
[--C-:B------:R-:W-:Y:S01]  /*14f90*/  FFMA.FTZ R36, R157, UR4, -R112.reuse ;  /* 0x000000049d247c23 */ /* 0x100fe20008010870 */
[----:B------:R-:W-:Y:S01]  /*14fa0*/  MUFU.EX2 R156, R156 ;  /* 0x0000009c009c7308 */ /* 0x000fe20000000800 */
[----:B------:R-:W-:Y:S01]  /*14fb0*/  FADD.FTZ R141, R138, R141 ;  /* 0x0000008d8a8d7221 */ /* 0x000fe20000010000 */
[--C-:B------:R-:W-:Y:S01]  /*14fc0*/  FFMA.FTZ R102, R102, UR4, -R112.reuse ;  /* 0x0000000466667c23 */ /* 0x100fe20008010870 */
[--C-:B------:R-:W-:Y:S01]  /*14fd0*/  FFMA.FTZ R104, R104, UR4, -R112.reuse ;  /* 0x0000000468687c23 */ /* 0x100fe20008010870 */
[----:B------:R-:W3:Y:S01]  /*14fe0*/  MUFU.EX2 R187, R195 ;  /* 0x000000c300bb7308 */ /* 0x000ee20000000800 */
[C---:B--2---:R-:W-:Y:S01]  /*14ff0*/  HMMA.16816.F32.BF16 R16, R24.reuse, R28, R16 ;  /* 0x0000001c1810723c */ /* 0x044fe20000041810 */
[----:B------:R-:W-:Y:S01]  /*15000*/  FADD.FTZ R136, R136, R141 ;  /* 0x0000008d88887221 */ /* 0x000fe20000010000 */
[----:B------:R-:W-:Y:S01]  /*15010*/  FFMA.FTZ R111, R111, UR4, -R112 ;  /* 0x000000046f6f7c23 */ /* 0x000fe20008010870 */
[----:B------:R-:W-:Y:S01]  /*15020*/  MUFU.EX2 R158, R158 ;  /* 0x0000009e009e7308 */ /* 0x000fe20000000800 */
[----:B------:R-:W-:Y:S01]  /*15030*/  LDSM.16.MT88.4 R204, [R223+0x8c00] ;  /* 0x008c0000dfcc783b */ /* 0x000fe20000004200 */
[----:B------:R-:W-:Y:S01]  /*15040*/  FADD.FTZ R159, R159, R136 ;  /* 0x000000889f9f7221 */ /* 0x000fe20000010000 */
[--C-:B------:R-:W-:Y:S01]  /*15050*/  FFMA.FTZ R113, R113, UR4, -R118.reuse ;  /* 0x0000000471717c23 */ /* 0x100fe20008010876 */
[----:B------:R-:W2:Y:S01]  /*15060*/  MUFU.EX2 R185, R185 ;  /* 0x000000b900b97308 */ /* 0x000ea20000000800 */
[C---:B------:R-:W-:Y:S01]  /*15070*/  HMMA.16816.F32.BF16 R20, R24.reuse, R30, R20 ;  /* 0x0000001e1814723c */ /* 0x040fe20000041814 */
[----:B------:R-:W4:Y:S01]  /*15080*/  LDSM.16.MT88.4 R28, [R126+0x1000] ;  /* 0x001000007e1c783b */ /* 0x000f220000004200 */
[----:B------:R-:W-:Y:S01]  /*15090*/  FADD.FTZ R142, R142, R159 ;  /* 0x0000009f8e8e7221 */ /* 0x000fe20000010000 */
[----:B------:R-:W-:Y:S01]  /*150a0*/  MUFU.EX2 R160, R160 ;  /* 0x000000a000a07308 */ /* 0x000fe20000000800 */
[----:B------:R-:W-:Y:S01]  /*150b0*/  FFMA.FTZ R7, R7, UR4, -R118 ;  /* 0x0000000407077c23 */ /* 0x000fe20008010876 */
[----:B------:R-:W-:Y:S01]  /*150c0*/  LDSM.16.MT88.4 R196, [R126+0x3c00] ;  /* 0x003c00007ec4783b */ /* 0x000fe20000004200 */
[----:B------:R-:W-:Y:S01]  /*150d0*/  FADD.FTZ R142, R169, R142 ;  /* 0x0000008ea98e7221 */ /* 0x000fe20000010000 */
[----:B------:R-:W5:Y:S01]  /*150e0*/  MUFU.EX2 R171, R175 ;  /* 0x000000af00ab7308 */ /* 0x000f620000000800 */
[C---:B------:R-:W-:Y:S01]  /*150f0*/  HMMA.16816.F32.BF16 R40, R24.reuse, R12, R40 ;  /* 0x0000000c1828723c */ /* 0x040fe20000041828 */
[--C-:B------:R-:W-:Y:S01]  /*15100*/  FFMA.FTZ R4, R4, UR4, -R112.reuse ;  /* 0x0000000404047c23 */ /* 0x100fe20008010870 */
[----:B------:R-:W-:Y:S01]  /*15110*/  FFMA.FTZ R59, R59, UR4, -R112 ;  /* 0x000000043b3b7c23 */ /* 0x000fe20008010870 */
[----:B------:R-:W-:Y:S04]  /*15120*/  MUFU.EX2 R162, R162 ;  /* 0x000000a200a27308 */ /* 0x000fe80000000800 */
[----:B------:R-:W-:Y:S01]  /*15130*/  MUFU.EX2 R161, R179 ;  /* 0x000000b300a17308 */ /* 0x000fe20000000800 */
[----:B------:R-:W-:Y:S01]  /*15140*/  HMMA.16816.F32.BF16 R32, R24, R14, R32 ;  /* 0x0000000e1820723c */ /* 0x000fe20000041820 */
[----:B------:R-:W5:Y:S01]  /*15150*/  LDSM.16.MT88.4 R12, [R223+0x6400] ;  /* 0x00640000df0c783b */ /* 0x000f620000004200 */
[----:B-1----:R-:W-:Y:S01]  /*15160*/  F2FP.BF16.F32.PACK_AB R24, R193, R152 ;  /* 0x00000098c118723e */ /* 0x002fe200000010ff */
[----:B------:R-:W-:Y:S01]  /*15170*/  MUFU.EX2 R157, R37 ;  /* 0x00000025009d7308 */ /* 0x000fe20000000800 */
[----:B---3--:R-:W-:-:S02]  /*15180*/  F2FP.BF16.F32.PACK_AB R25, R187, R156 ;  /* 0x0000009cbb19723e */ /* 0x008fc400000010ff */
[----:B------:R-:W-:Y:S01]  /*15190*/  F2FP.BF16.F32.PACK_AB R26, R181, R154 ;  /* 0x0000009ab51a723e */ /* 0x000fe200000010ff */
[----:B------:R1:W-:Y:S01]  /*151a0*/  MUFU.EX2 R155, R36 ;  /* 0x00000024009b7308 */ /* 0x0003e20000000800 */
[----:B--2---:R-:W-:-:S03]  /*151b0*/  F2FP.BF16.F32.PACK_AB R27, R185, R158 ;  /* 0x0000009eb91b723e */ /* 0x004fc600000010ff */
[----:B------:R-:W2:Y:S04]  /*151c0*/  MUFU.EX2 R164, R164 ;  /* 0x000000a400a47308 */ /* 0x000ea80000000800 */
[C---:B------:R-:W-:Y:S01]  /*151d0*/  HMMA.16816.F32.BF16 R16, R24.reuse, R8, R16 ;  /* 0x000000081810723c */ /* 0x040fe20000041810 */
[----:B------:R3:W-:Y:S04]  /*151e0*/  MUFU.EX2 R147, R149 ;  /* 0x0000009500937308 */ /* 0x0007e80000000800 */
[----:B------:R-:W2:Y:S01]  /*151f0*/  MUFU.EX2 R166, R166 ;  /* 0x000000a600a67308 */ /* 0x000ea20000000800 */
[----:B-1----:R-:W-:Y:S02]  /*15200*/  LDSM.16.MT88.4 R36, [R223+0x6800] ;  /* 0x00680000df24783b */ /* 0x002fe40000004200 */
[----:B------:R-:W-:Y:S01]  /*15210*/  HMMA.16816.F32.BF16 R20, R24, R10, R20 ;  /* 0x0000000a1814723c */ /* 0x000fe20000041814 */
[----:B------:R-:W1:Y:S01]  /*15220*/  MUFU.EX2 R168, R168 ;  /* 0x000000a800a87308 */ /* 0x000e620000000800 */
[----:B------:R-:W1:Y:S03]  /*15230*/  LDSM.16.MT88.4 R8, [R126+0x1400] ;  /* 0x001400007e08783b */ /* 0x000e660000004200 */
[----:B------:R-:W-:Y:S01]  /*15240*/  MUFU.EX2 R145, R153 ;  /* 0x0000009900917308 */ /* 0x000fe20000000800 */
[----:B---3--:R-:W-:-:S02]  /*15250*/  FFMA.FTZ R149, R64, UR4, -R112 ;  /* 0x0000000440957c23 */ /* 0x008fc40008010870 */
[----:B----4-:R-:W-:Y:S01]  /*15260*/  HMMA.16816.F32.BF16 R40, R24, R28, R40 ;  /* 0x0000001c1828723c */ /* 0x010fe20000041828 */
[----:B-----5:R-:W-:Y:S01]  /*15270*/  F2FP.BF16.F32.PACK_AB R28, R171, R160 ;  /* 0x000000a0ab1c723e */ /* 0x020fe200000010ff */
[----:B------:R-:W-:Y:S01]  /*15280*/  MUFU.EX2 R170, R170 ;  /* 0x000000aa00aa7308 */ /* 0x000fe20000000800 */
[----:B--2---:R-:W-:-:S03]  /*15290*/  F2FP.BF16.F32.PACK_AB R29, R164, R155 ;  /* 0x0000009ba41d723e */ /* 0x004fc600000010ff */
[----:B------:R-:W-:Y:S02]  /*152a0*/  MUFU.EX2 R137, R137 ;  /* 0x0000008900897308 */ /* 0x000fe40000000800 */
[----:B------:R-:W-:Y:S01]  /*152b0*/  HMMA.16816.F32.BF16 R32, R24, R30, R32 ;  /* 0x0000001e1820723c */ /* 0x000fe20000041820 */
[----:B------:R-:W-:Y:S01]  /*152c0*/  F2FP.BF16.F32.PACK_AB R30, R161, R162 ;  /* 0x000000a2a11e723e */ /* 0x000fe200000010ff */
[----:B------:R-:W2:Y:S01]  /*152d0*/  MUFU.EX2 R172, R172 ;  /* 0x000000ac00ac7308 */ /* 0x000ea20000000800 */
[----:B------:R-:W-:Y:S01]  /*152e0*/  F2FP.BF16.F32.PACK_AB R31, R166, R147 ;  /* 0x00000093a61f723e */ /* 0x000fe200000010ff */
[----:B------:R-:W3:Y:S02]  /*152f0*/  LDSM.16.MT88.4 R24, [R126+0x1800] ;  /* 0x001800007e18783b */ /* 0x000ee40000004200 */
[----:B------:R-:W-:Y:S04]  /*15300*/  MUFU.EX2 R131, R131 ;  /* 0x0000008300837308 */ /* 0x000fe80000000800 */
[----:B------:R-:W4:Y:S01]  /*15310*/  MUFU.EX2 R174, R174 ;  /* 0x000000ae00ae7308 */ /* 0x000f220000000800 */
[C---:B------:R-:W-:Y:S03]  /*15320*/  HMMA.16816.F32.BF16 R16, R28.reuse, R12, R16 ;  /* 0x0000000c1c10723c */ /* 0x040fe60000041810 */
[----:B------:R-:W-:Y:S04]  /*15330*/  MUFU.EX2 R76, R76 ;  /* 0x0000004c004c7308 */ /* 0x000fe80000000800 */
[----:B------:R-:W-:Y:S01]  /*15340*/  MUFU.EX2 R70, R70 ;  /* 0x0000004600467308 */ /* 0x000fe20000000800 */
[C---:B------:R-:W-:Y:S01]  /*15350*/  HMMA.16816.F32.BF16 R20, R28.reuse, R14, R20 ;  /* 0x0000000e1c14723c */ /* 0x040fe20000041814 */
[----:B------:R-:W5:Y:S02]  /*15360*/  LDSM.16.MT88.4 R12, [R223+0x6c00] ;  /* 0x006c0000df0c783b */ /* 0x000f640000004200 */
[----:B------:R-:W-:Y:S04]  /*15370*/  MUFU.EX2 R71, R71 ;  /* 0x0000004700477308 */ /* 0x000fe80000000800 */
[----:B------:R4:W-:Y:S01]  /*15380*/  MUFU.EX2 R64, R139 ;  /* 0x0000008b00407308 */ /* 0x0009e20000000800 */
[----:B-1----:R-:W-:Y:S01]  /*15390*/  HMMA.16816.F32.BF16 R40, R28, R8, R40 ;  /* 0x000000081c28723c */ /* 0x002fe20000041828 */
[----:B------:R-:W-:-:S02]  /*153a0*/  F2FP.BF16.F32.PACK_AB R8, R168, R157 ;  /* 0x0000009da808723e */ /* 0x000fc400000010ff */
[----:B--2---:R-:W-:Y:S01]  /*153b0*/  F2FP.BF16.F32.PACK_AB R9, R172, R137 ;  /* 0x00000089ac09723e */ /* 0x004fe200000010ff */
[----:B------:R1:W-:Y:S04]  /*153c0*/  MUFU.EX2 R73, R149 ;  /* 0x0000009500497308 */ /* 0x0003e80000000800 */
[----:B------:R-:W-:Y:S01]  /*153d0*/  HMMA.16816.F32.BF16 R32, R28, R10, R32 ;  /* 0x0000000a1c20723c */ /* 0x000fe20000041820 */
[----:B------:R-:W-:Y:S01]  /*153e0*/  F2FP.BF16.F32.PACK_AB R10, R170, R145 ;  /* 0x00000091aa0a723e */ /* 0x000fe200000010ff */
[--C-:B------:R-:W-:Y:S01]  /*153f0*/  FFMA.FTZ R28, R79, UR4, -R118.reuse ;  /* 0x000000044f1c7c23 */ /* 0x100fe20008010876 */
[----:B----4-:R-:W-:Y:S01]  /*15400*/  F2FP.BF16.F32.PACK_AB R11, R174, R131 ;  /* 0x00000083ae0b723e */ /* 0x010fe200000010ff */
[----:B------:R-:W-:Y:S01]  /*15410*/  FFMA.FTZ R79, R78, UR4, -R118 ;  /* 0x000000044e4f7c23 */ /* 0x000fe20008010876 */
[--C-:B------:R-:W-:Y:S01]  /*15420*/  FFMA.FTZ R139, R67, UR4, -R112.reuse ;  /* 0x00000004438b7c23 */ /* 0x100fe20008010870 */
[----:B------:R2:W-:Y:S01]  /*15430*/  MUFU.EX2 R78, R28 ;  /* 0x0000001c004e7308 */ /* 0x0005e20000000800 */
[----:B------:R-:W-:-:S03]  /*15440*/  FFMA.FTZ R67, R0, UR4, -R112 ;  /* 0x0000000400437c23 */ /* 0x000fc60008010870 */
[----:B------:R-:W-:Y:S01]  /*15450*/  HMMA.16816.F32.BF16 R16, R8, R36, R16 ;  /* 0x000000240810723c */ /* 0x000fe20000041810 */
[----:B------:R-:W-:Y:S01]  /*15460*/  FFMA.FTZ R37, R83, UR4, -R118 ;  /* 0x0000000453257c23 */ /* 0x000fe20008010876 */
[--C-:B------:R-:W-:Y:S01]  /*15470*/  FFMA.FTZ R83, R68, UR4, -R112.reuse ;  /* 0x0000000444537c23 */ /* 0x100fe20008010870 */
[--C-:B------:R-:W-:Y:S01]  /*15480*/  FFMA.FTZ R36, R77, UR4, -R112.reuse ;  /* 0x000000044d247c23 */ /* 0x100fe20008010870 */
[----:B------:R-:W4:Y:S01]  /*15490*/  MUFU.EX2 R79, R79 ;  /* 0x0000004f004f7308 */ /* 0x000f220000000800 */
[----:B-1----:R-:W-:-:S03]  /*154a0*/  FFMA.FTZ R149, R52, UR4, -R112 ;  /* 0x0000000434957c23 */ /* 0x002fc60008010870 */
[C---:B------:R-:W-:Y:S01]  /*154b0*/  HMMA.16816.F32.BF16 R20, R8.reuse, R38, R20 ;  /* 0x000000260814723c */ /* 0x040fe20000041814 */
[--C-:B------:R-:W-:Y:S01]  /*154c0*/  FFMA.FTZ R39, R6, UR4, -R112.reuse ;  /* 0x0000000406277c23 */ /* 0x100fe20008010870 */
[----:B------:R-:W-:Y:S01]  /*154d0*/  FFMA.FTZ R38, R81, UR4, -R112 ;  /* 0x0000000451267c23 */ /* 0x000fe20008010870 */
[----:B------:R-:W1:Y:S01]  /*154e0*/  MUFU.EX2 R77, R37 ;  /* 0x00000025004d7308 */ /* 0x000e620000000800 */
[----:B--2---:R-:W2:Y:S03]  /*154f0*/  LDSM.16.MT88.4 R28, [R126+0x1c00] ;  /* 0x001c00007e1c783b */ /* 0x004ea60000004200 */
[----:B------:R5:W-:Y:S01]  /*15500*/  MUFU.EX2 R6, R36 ;  /* 0x0000002400067308 */ /* 0x000be20000000800 */
[C---:B---3--:R-:W-:Y:S03]  /*15510*/  HMMA.16816.F32.BF16 R40, R8.reuse, R24, R40 ;  /* 0x000000180828723c */ /* 0x048fe60000041828 */
[----:B------:R-:W3:Y:S04]  /*15520*/  MUFU.EX2 R81, R39 ;  /* 0x0000002700517308 */ /* 0x000ee80000000800 */
[----:B------:R3:W-:Y:S01]  /*15530*/  MUFU.EX2 R68, R38 ;  /* 0x0000002600447308 */ /* 0x0007e20000000800 */
[----:B------:R-:W-:Y:S01]  /*15540*/  HMMA.16816.F32.BF16 R32, R8, R26, R32 ;  /* 0x0000001a0820723c */ /* 0x000fe20000041820 */
[----:B----4-:R-:W-:Y:S01]  /*15550*/  F2FP.BF16.F32.PACK_AB R8, R79, R78 ;  /* 0x0000004e4f08723e */ /* 0x010fe200000010ff */
[----:B------:R-:W4:Y:S01]  /*15560*/  LDSM.16.MT88.4 R24, [R223+0x7000] ;  /* 0x00700000df18783b */ /* 0x000f220000004200 */
[----:B------:R-:W3:Y:S01]  /*15570*/  MUFU.EX2 R83, R83 ;  /* 0x0000005300537308 */ /* 0x000ee20000000800 */
[----:B-1----:R-:W-:Y:S01]  /*15580*/  F2FP.BF16.F32.PACK_AB R10, R77, R76 ;  /* 0x0000004c4d0a723e */ /* 0x002fe200000010ff */
[----:B------:R-:W-:Y:S01]  /*15590*/  FFMA.FTZ R37, R85, UR4, -R118 ;  /* 0x0000000455257c23 */ /* 0x000fe20008010876 */
[----:B-----5:R-:W-:Y:S01]  /*155a0*/  FFMA.FTZ R36, R66, UR4, -R112 ;  /* 0x0000000442247c23 */ /* 0x020fe20008010870 */
[----:B------:R-:W-:Y:S01]  /*155b0*/  FFMA.FTZ R85, R72, UR4, -R118 ;  /* 0x0000000448557c23 */ /* 0x000fe20008010876 */
[----:B------:R-:W-:Y:S01]  /*155c0*/  MUFU.EX2 R52, R139 ;  /* 0x0000008b00347308 */ /* 0x000fe20000000800 */
[----:B---3--:R-:W-:-:S03]  /*155d0*/  F2FP.BF16.F32.PACK_AB R9, R81, R6 ;  /* 0x000000065109723e */ /* 0x008fc600000010ff */
[----:B------:R-:W-:Y:S01]  /*155e0*/  MUFU.EX2 R66, R37 ;  /* 0x0000002500427308 */ /* 0x000fe20000000800 */
[--C-:B------:R-:W-:Y:S01]  /*155f0*/  FFMA.FTZ R38, R80, UR4, -R118.reuse ;  /* 0x0000000450267c23 */ /* 0x100fe20008010876 */
[----:B------:R-:W-:Y:S02]  /*15600*/  FFMA.FTZ R80, R69, UR4, -R118 ;  /* 0x0000000445507c23 */ /* 0x000fe40008010876 */
[----:B------:R-:W1:Y:S01]  /*15610*/  MUFU.EX2 R65, R36 ;  /* 0x0000002400417308 */ /* 0x000e620000000800 */
[----:B------:R-:W-:-:S03]  /*15620*/  F2FP.BF16.F32.PACK_AB R11, R83, R68 ;  /* 0x00000044530b723e */ /* 0x000fc600000010ff */
[----:B------:R3:W-:Y:S04]  /*15630*/  MUFU.EX2 R69, R38 ;  /* 0x0000002600457308 */ /* 0x0007e80000000800 */
[C---:B------:R-:W-:Y:S01]  /*15640*/  HMMA.16816.F32.BF16 R16, R8.reuse, R12, R16 ;  /* 0x0000000c0810723c */ /* 0x040fe20000041810 */
[----:B------:R-:W5:Y:S04]  /*15650*/  MUFU.EX2 R80, R80 ;  /* 0x0000005000507308 */ /* 0x000f680000000800 */
[----:B------:R1:W4:Y:S03]  /*15660*/  MUFU.EX2 R72, R143 ;  /* 0x0000008f00487308 */ /* 0x0003260000000800 */
[C---:B------:R-:W-:Y:S01]  /*15670*/  HMMA.16816.F32.BF16 R20, R8.reuse, R14, R20 ;  /* 0x0000000e0814723c */ /* 0x040fe20000041814 */
[----:B------:R-:W4:Y:S01]  /*15680*/  LDSM.16.MT88.4 R12, [R126+0x2000] ;  /* 0x002000007e0c783b */ /* 0x000f220000004200 */
[----:B------:R-:W4:Y:S03]  /*15690*/  MUFU.EX2 R85, R85 ;  /* 0x0000005500557308 */ /* 0x000f260000000800 */
[----:B---3--:R-:W3:Y:S01]  /*156a0*/  LDSM.16.MT88.4 R36, [R223+0x7400] ;  /* 0x00740000df24783b */ /* 0x008ee20000004200 */
[----:B------:R-:W-:Y:S02]  /*156b0*/  MUFU.EX2 R67, R67 ;  /* 0x0000004300437308 */ /* 0x000fe40000000800 */
[C---:B--2---:R-:W-:Y:S01]  /*156c0*/  HMMA.16816.F32.BF16 R40, R8.reuse, R28, R40 ;  /* 0x0000001c0828723c */ /* 0x044fe20000041828 */
[--C-:B------:R-:W-:Y:S01]  /*156d0*/  FFMA.FTZ R28, R82, UR4, -R118.reuse ;  /* 0x00000004521c7c23 */ /* 0x100fe20008010876 */
[----:B------:R-:W-:Y:S01]  /*156e0*/  FFMA.FTZ R82, R55, UR4, -R118 ;  /* 0x0000000437527c23 */ /* 0x000fe20008010876 */
[----:B-1----:R-:W-:Y:S01]  /*156f0*/  FFMA.FTZ R143, R53, UR4, -R112 ;  /* 0x00000004358f7c23 */ /* 0x002fe20008010870 */
[----:B------:R-:W-:Y:S04]  /*15700*/  MUFU.EX2 R48, R48 ;  /* 0x0000003000307308 */ /* 0x000fe80000000800 */
[----:B------:R-:W-:Y:S01]  /*15710*/  HMMA.16816.F32.BF16 R32, R8, R30, R32 ;  /* 0x0000001e0820723c */ /* 0x000fe20000041820 */
[----:B------:R-:W-:Y:S01]  /*15720*/  F2FP.BF16.F32.PACK_AB R8, R71, R70 ;  /* 0x000000464708723e */ /* 0x000fe200000010ff */
[----:B------:R1:W-:Y:S01]  /*15730*/  MUFU.EX2 R55, R28 ;  /* 0x0000001c00377308 */ /* 0x0003e20000000800 */
[----:B------:R-:W-:-:S02]  /*15740*/  F2FP.BF16.F32.PACK_AB R9, R64, R65 ;  /* 0x000000414009723e */ /* 0x000fc400000010ff */
[----:B-----5:R-:W-:Y:S01]  /*15750*/  F2FP.BF16.F32.PACK_AB R10, R80, R69 ;  /* 0x00000045500a723e */ /* 0x020fe200000010ff */
[----:B------:R-:W-:Y:S01]  /*15760*/  MUFU.EX2 R82, R82 ;  /* 0x0000005200527308 */ /* 0x000fe20000000800 */
[----:B----4-:R-:W-:-:S03]  /*15770*/  F2FP.BF16.F32.PACK_AB R11, R72, R73 ;  /* 0x00000049480b723e */ /* 0x010fc600000010ff */
[----:B------:R-:W2:Y:S04]  /*15780*/  MUFU.EX2 R53, R149 ;  /* 0x0000009500357308 */ /* 0x000ea80000000800 */
[----:B------:R-:W4:Y:S01]  /*15790*/  MUFU.EX2 R0, R143 ;  /* 0x0000008f00007308 */ /* 0x000f220000000800 */
[C---:B------:R-:W-:Y:S01]  /*157a0*/  HMMA.16816.F32.BF16 R20, R8.reuse, R26, R20 ;  /* 0x0000001a0814723c */ /* 0x040fe20000041814 */
[----:B-1----:R-:W1:Y:S02]  /*157b0*/  LDSM.16.MT88.4 R28, [R126+0x2400] ;  /* 0x002400007e1c783b */ /* 0x002e640000004200 */
[----:B------:R-:W-:Y:S04]  /*157c0*/  MUFU.EX2 R45, R45 ;  /* 0x0000002d002d7308 */ /* 0x000fe80000000800 */
[----:B------:R-:W-:Y:S01]  /*157d0*/  MUFU.EX2 R47, R47 ;  /* 0x0000002f002f7308 */ /* 0x000fe20000000800 */
[C---:B------:R-:W-:Y:S01]  /*157e0*/  HMMA.16816.F32.BF16 R16, R8.reuse, R24, R16 ;  /* 0x000000180810723c */ /* 0x040fe20000041810 */
[----:B------:R-:W-:Y:S02]  /*157f0*/  LDSM.16.MT88.4 R24, [R126+0x2800] ;  /* 0x002800007e18783b */ /* 0x000fe40000004200 */
[----:B------:R-:W-:Y:S05]  /*15800*/  MUFU.EX2 R54, R54 ;  /* 0x0000003600367308 */ /* 0x000fea0000000800 */
[C---:B------:R-:W-:Y:S08]  /*15810*/  HMMA.16816.F32.BF16 R40, R8.reuse, R12, R40 ;  /* 0x0000000c0828723c */ /* 0x040ff00000041828 */
[----:B------:R-:W-:Y:S01]  /*15820*/  HMMA.16816.F32.BF16 R32, R8, R14, R32 ;  /* 0x0000000e0820723c */ /* 0x000fe20000041820 */
[----:B------:R-:W5:Y:S01]  /*15830*/  LDSM.16.MT88.4 R12, [R223+0x7800] ;  /* 0x00780000df0c783b */ /* 0x000f620000004200 */
[----:B------:R-:W-:-:S02]  /*15840*/  F2FP.BF16.F32.PACK_AB R8, R85, R66 ;  /* 0x000000425508723e */ /* 0x000fc400000010ff */
[----:B--2---:R-:W-:Y:S02]  /*15850*/  F2FP.BF16.F32.PACK_AB R9, R53, R52 ;  /* 0x000000343509723e */ /* 0x004fe400000010ff */
[----:B------:R-:W-:Y:S02]  /*15860*/  F2FP.BF16.F32.PACK_AB R10, R82, R55 ;  /* 0x00000037520a723e */ /* 0x000fe400000010ff */
[----:B----4-:R-:W-:-:S07]  /*15870*/  F2FP.BF16.F32.PACK_AB R11, R67, R0 ;  /* 0x00000000430b723e */ /* 0x010fce00000010ff */
[C---:B---3--:R-:W-:Y:S01]  /*15880*/  HMMA.16816.F32.BF16 R20, R8.reuse, R38, R20 ;  /* 0x000000260814723c */ /* 0x048fe20000041814 */
[--C-:B------:R-:W-:Y:S01]  /*15890*/  FFMA.FTZ R39, R44, UR4, -R112.reuse ;  /* 0x000000042c277c23 */ /* 0x100fe20008010870 */
[----:B------:R-:W-:Y:S01]  /*158a0*/  FFMA.FTZ R44, R46, UR4, -R112 ;  /* 0x000000042e2c7c23 */ /* 0x000fe20008010870 */
[--C-:B------:R-:W-:Y:S01]  /*158b0*/  FFMA.FTZ R46, R74, UR4, -R118.reuse ;  /* 0x000000044a2e7c23 */ /* 0x100fe20008010876 */
[----:B------:R-:W-:Y:S01]  /*158c0*/  FFMA.FTZ R74, R88, UR4, -R118 ;  /* 0x00000004584a7c23 */ /* 0x000fe20008010876 */
[----:B------:R-:W-:Y:S02]  /*158d0*/  FFMA.FTZ R88, R97, UR4, -R112 ;  /* 0x0000000461587c23 */ /* 0x000fe40008010870 */
[----:B------:R-:W-:Y:S01]  /*158e0*/  MUFU.EX2 R39, R39 ;  /* 0x0000002700277308 */ /* 0x000fe20000000800 */
[C---:B------:R-:W-:Y:S01]  /*158f0*/  HMMA.16816.F32.BF16 R16, R8.reuse, R36, R16 ;  /* 0x000000240810723c */ /* 0x040fe20000041810 */
[----:B------:R-:W-:Y:S01]  /*15900*/  FFMA.FTZ R36, R50, UR4, -R118 ;  /* 0x0000000432247c23 */ /* 0x000fe20008010876 */
[----:B------:R-:W-:Y:S01]  /*15910*/  FFMA.FTZ R50, R49, UR4, -R112 ;  /* 0x0000000431327c23 */ /* 0x000fe20008010870 */
[----:B------:R-:W2:Y:S04]  /*15920*/  MUFU.EX2 R37, R51 ;  /* 0x0000003300257308 */ /* 0x000ea80000000800 */
[----:B------:R-:W-:Y:S01]  /*15930*/  MUFU.EX2 R36, R36 ;  /* 0x0000002400247308 */ /* 0x000fe20000000800 */
[C---:B-1----:R-:W-:Y:S03]  /*15940*/  HMMA.16816.F32.BF16 R40, R8.reuse, R28, R40 ;  /* 0x0000001c0828723c */ /* 0x042fe60000041828 */
[----:B------:R-:W1:Y:S04]  /*15950*/  MUFU.EX2 R49, R61 ;  /* 0x0000003d00317308 */ /* 0x000e680000000800 */
[----:B------:R-:W3:Y:S01]  /*15960*/  MUFU.EX2 R38, R50 ;  /* 0x0000003200267308 */ /* 0x000ee20000000800 */
[----:B------:R-:W-:Y:S01]  /*15970*/  HMMA.16816.F32.BF16 R32, R8, R30, R32 ;  /* 0x0000001e0820723c */ /* 0x000fe20000041820 */
[----:B--2---:R-:W-:Y:S01]  /*15980*/  F2FP.BF16.F32.PACK_AB R8, R37, R48 ;  /* 0x000000302508723e */ /* 0x004fe200000010ff */
[----:B------:R-:W-:Y:S01]  /*15990*/  FFMA.FTZ R51, R87, UR4, -R118 ;  /* 0x0000000457337c23 */ /* 0x000fe20008010876 */
[----:B------:R-:W2:Y:S01]  /*159a0*/  MUFU.EX2 R44, R44 ;  /* 0x0000002c002c7308 */ /* 0x000ea20000000800 */
[----:B------:R-:W4:Y:S01]  /*159b0*/  LDSM.16.MT88.4 R28, [R223+0x7c00] ;  /* 0x007c0000df1c783b */ /* 0x000f220000004200 */
[--C-:B------:R-:W-:Y:S01]  /*159c0*/  FFMA.FTZ R87, R90, UR4, -R112.reuse ;  /* 0x000000045a577c23 */ /* 0x100fe20008010870 */
[--C-:B------:R-:W-:Y:S01]  /*159d0*/  FFMA.FTZ R90, R101, UR4, -R112.reuse ;  /* 0x00000004655a7c23 */ /* 0x100fe20008010870 */
[----:B------:R-:W4:Y:S01]  /*159e0*/  MUFU.EX2 R46, R46 ;  /* 0x0000002e002e7308 */ /* 0x000f220000000800 */
[----:B-1----:R-:W-:Y:S01]  /*159f0*/  F2FP.BF16.F32.PACK_AB R10, R49, R36 ;  /* 0x00000024310a723e */ /* 0x002fe200000010ff */
[----:B------:R-:W-:-:S02]  /*15a00*/  FFMA.FTZ R61, R75, UR4, -R112 ;  /* 0x000000044b3d7c23 */ /* 0x000fc40008010870 */
[----:B------:R-:W-:Y:S01]  /*15a10*/  MUFU.EX2 R51, R51 ;  /* 0x0000003300337308 */ /* 0x000fe20000000800 */
[--C-:B------:R-:W-:Y:S01]  /*15a20*/  FFMA.FTZ R75, R84, UR4, -R118.reuse ;  /* 0x00000004544b7c23 */ /* 0x100fe20008010876 */
[----:B---3--:R-:W-:Y:S01]  /*15a30*/  F2FP.BF16.F32.PACK_AB R9, R39, R38 ;  /* 0x000000262709723e */ /* 0x008fe200000010ff */
[----:B------:R-:W-:Y:S01]  /*15a40*/  FFMA.FTZ R50, R60, UR4, -R118 ;  /* 0x000000043c327c23 */ /* 0x000fe20008010876 */
[--C-:B------:R-:W-:Y:S01]  /*15a50*/  FFMA.FTZ R60, R63, UR4, -R112.reuse ;  /* 0x000000043f3c7c23 */ /* 0x100fe20008010870 */
[----:B------:R-:W-:Y:S01]  /*15a60*/  FFMA.FTZ R63, R62, UR4, -R112 ;  /* 0x000000043e3f7c23 */ /* 0x000fe20008010870 */
[----:B--2---:R-:W-:Y:S01]  /*15a70*/  F2FP.BF16.F32.PACK_AB R11, R45, R44 ;  /* 0x0000002c2d0b723e */ /* 0x004fe200000010ff */
[----:B------:R-:W1:Y:S01]  /*15a80*/  MUFU.EX2 R61, R61 ;  /* 0x0000003d003d7308 */ /* 0x000e620000000800 */
[--C-:B------:R-:W-:Y:S01]  /*15a90*/  FFMA.FTZ R62, R91, UR4, -R118.reuse ;  /* 0x000000045b3e7c23 */ /* 0x100fe20008010876 */
[--C-:B------:R-:W-:Y:S01]  /*15aa0*/  FFMA.FTZ R91, R92, UR4, -R118.reuse ;  /* 0x000000045c5b7c23 */ /* 0x100fe20008010876 */
[----:B------:R-:W-:Y:S01]  /*15ab0*/  FFMA.FTZ R84, R103, UR4, -R118 ;  /* 0x0000000467547c23 */ /* 0x000fe20008010876 */
[----:B------:R-:W2:Y:S02]  /*15ac0*/  MUFU.EX2 R50, R50 ;  /* 0x0000003200327308 */ /* 0x000ea40000000800 */
[C---:B-----5:R-:W-:Y:S02]  /*15ad0*/  HMMA.16816.F32.BF16 R16, R8.reuse, R12, R16 ;  /* 0x0000000c0810723c */ /* 0x060fe40000041810 */
[----:B------:R-:W-:Y:S04]  /*15ae0*/  MUFU.EX2 R60, R60 ;  /* 0x0000003c003c7308 */ /* 0x000fe80000000800 */
[----:B------:R-:W3:Y:S02]  /*15af0*/  MUFU.EX2 R63, R63 ;  /* 0x0000003f003f7308 */ /* 0x000ee40000000800 */
[C---:B------:R-:W-:Y:S01]  /*15b00*/  HMMA.16816.F32.BF16 R20, R8.reuse, R14, R20 ;  /* 0x0000000e0814723c */ /* 0x040fe20000041814 */
[----:B------:R-:W5:Y:S01]  /*15b10*/  LDSM.16.MT88.4 R12, [R126+0x2c00] ;  /* 0x002c00007e0c783b */ /* 0x000f620000004200 */
[----:B------:R-:W-:Y:S04]  /*15b20*/  MUFU.EX2 R75, R75 ;  /* 0x0000004b004b7308 */ /* 0x000fe80000000800 */
[----:B------:R-:W5:Y:S02]  /*15b30*/  MUFU.EX2 R62, R62 ;  /* 0x0000003e003e7308 */ /* 0x000f640000000800 */
[C---:B------:R-:W-:Y:S01]  /*15b40*/  HMMA.16816.F32.BF16 R40, R8.reuse, R24, R40 ;  /* 0x000000180828723c */ /* 0x040fe20000041828 */
[----:B------:R-:W-:Y:S01]  /*15b50*/  FADD.FTZ R24, R135, R132 ;  /* 0x0000008487187221 */ /* 0x000fe20000010000 */
[----:B------:R-:W-:Y:S03]  /*15b60*/  MUFU.EX2 R74, R74 ;  /* 0x0000004a004a7308 */ /* 0x000fe60000000800 */
[----:B------:R-:W-:Y:S01]  /*15b70*/  FADD.FTZ R133, R133, R24 ;  /* 0x0000001885857221 */ /* 0x000fe20000010000 */
[----:B------:R-:W-:Y:S02]  /*15b80*/  MUFU.EX2 R87, R87 ;  /* 0x0000005700577308 */ /* 0x000fe40000000800 */
[----:B------:R-:W-:Y:S01]  /*15b90*/  HMMA.16816.F32.BF16 R32, R8, R26, R32 ;  /* 0x0000001a0820723c */ /* 0x000fe20000041820 */
[----:B------:R-:W-:Y:S01]  /*15ba0*/  FADD.FTZ R133, R134, R133 ;  /* 0x0000008586857221 */ /* 0x000fe20000010000 */
[----:B----4-:R-:W-:Y:S01]  /*15bb0*/  F2FP.BF16.F32.PACK_AB R8, R46, R47 ;  /* 0x0000002f2e08723e */ /* 0x010fe200000010ff */
[----:B------:R-:W4:Y:S01]  /*15bc0*/  LDSM.16.MT88.4 R24, [R223+0x8000] ;  /* 0x00800000df18783b */ /* 0x000f220000004200 */
[----:B-1----:R-:W-:Y:S01]  /*15bd0*/  F2FP.BF16.F32.PACK_AB R9, R61, R54 ;  /* 0x000000363d09723e */ /* 0x002fe200000010ff */
[----:B------:R-:W-:Y:S01]  /*15be0*/  FADD.FTZ R140, R140, R133 ;  /* 0x000000858c8c7221 */ /* 0x000fe20000010000 */
[----:B--2---:R-:W-:Y:S01]  /*15bf0*/  F2FP.BF16.F32.PACK_AB R10, R51, R50 ;  /* 0x00000032330a723e */ /* 0x004fe200000010ff */
[----:B------:R-:W-:Y:S01]  /*15c00*/  MUFU.EX2 R91, R91 ;  /* 0x0000005b005b7308 */ /* 0x000fe20000000800 */
[----:B---3--:R-:W-:Y:S01]  /*15c10*/  F2FP.BF16.F32.PACK_AB R11, R63, R60 ;  /* 0x0000003c3f0b723e */ /* 0x008fe200000010ff */
[----:B------:R-:W-:Y:S01]  /*15c20*/  FADD.FTZ R140, R165, R140 ;  /* 0x0000008ca58c7221 */ /* 0x000fe20000010000 */
[----:B------:R-:W-:Y:S01]  /*15c30*/  MOV R133, R120 ;  /* 0x0000007800857202 */ /* 0x000fe20000000f00 */
[----:B------:R-:W-:Y:S01]  /*15c40*/  MUFU.EX2 R84, R84 ;  /* 0x0000005400547308 */ /* 0x000fe20000000800 */
[----:B------:R-:W-:Y:S01]  /*15c50*/  MOV R134, R121 ;  /* 0x0000007900867202 */ /* 0x000fe20000000f00 */
[----:B------:R-:W-:-:S02]  /*15c60*/  FADD.FTZ R163, R163, R140 ;  /* 0x0000008ca3a37221 */ /* 0x000fc40000010000 */
[C---:B------:R-:W-:Y:S01]  /*15c70*/  HMMA.16816.F32.BF16 R16, R8.reuse, R28, R16 ;  /* 0x0000001c0810723c */ /* 0x040fe20000041810 */
[----:B------:R-:W-:Y:S01]  /*15c80*/  FFMA.FTZ R28, R86, UR4, -R112 ;  /* 0x00000004561c7c23 */ /* 0x000fe20008010870 */
[----:B------:R-:W-:Y:S01]  /*15c90*/  FADD.FTZ R144, R144, R163 ;  /* 0x000000a390907221 */ /* 0x000fe20000010000 */
[----:B------:R1:W-:Y:S01]  /*15ca0*/  MUFU.EX2 R29, R95 ;  /* 0x0000005f001d7308 */ /* 0x0003e20000000800 */
[----:B------:R-:W-:Y:S02]  /*15cb0*/  FFMA.FTZ R86, R99, UR4, -R118 ;  /* 0x0000000463567c23 */ /* 0x000fe40008010876 */
[----:B------:R-:W-:Y:S01]  /*15cc0*/  FADD.FTZ R177, R177, R144 ;  /* 0x00000090b1b17221 */ /* 0x000fe20000010000 */
[----:B------:R-:W-:Y:S01]  /*15cd0*/  MUFU.EX2 R28, R28 ;  /* 0x0000001c001c7308 */ /* 0x000fe20000000800 */
[----:B------:R-:W-:Y:S01]  /*15ce0*/  HMMA.16816.F32.BF16 R20, R8, R30, R20 ;  /* 0x0000001e0814723c */ /* 0x000fe20000041814 */
[--C-:B------:R-:W-:Y:S01]  /*15cf0*/  FFMA.FTZ R30, R93, UR4, -R112.reuse ;  /* 0x000000045d1e7c23 */ /* 0x100fe20008010870 */
[----:B------:R-:W-:Y:S01]  /*15d00*/  FADD.FTZ R177, R150, R177 ;  /* 0x000000b196b17221 */ /* 0x000fe20000010000 */
[----:B------:R-:W2:Y:S01]  /*15d10*/  MUFU.EX2 R31, R89 ;  /* 0x00000059001f7308 */ /* 0x000ea20000000800 */
[----:B------:R-:W-:-:S02]  /*15d20*/  FFMA.FTZ R93, R94, UR4, -R112 ;  /* 0x000000045e5d7c23 */ /* 0x000fc40008010870 */
[----:B------:R-:W-:Y:S01]  /*15d30*/  FADD.FTZ R148, R148, R177 ;  /* 0x000000b194947221 */ /* 0x000fe20000010000 */
[----:B------:R-:W3:Y:S01]  /*15d40*/  MUFU.EX2 R30, R30 ;  /* 0x0000001e001e7308 */ /* 0x000ee20000000800 */
[C---:B-----5:R-:W-:Y:S01]  /*15d50*/  HMMA.16816.F32.BF16 R40, R8.reuse, R12, R40 ;  /* 0x0000000c0828723c */ /* 0x060fe20000041828 */
[----:B------:R-:W-:Y:S01]  /*15d60*/  FADD.FTZ R13, R167, R142 ;  /* 0x0000008ea70d7221 */ /* 0x000fe20000010000 */
[----:B------:R-:W-:Y:S01]  /*15d70*/  FADD.FTZ R183, R183, R148 ;  /* 0x00000094b7b77221 */ /* 0x000fe20000010000 */
[----:B-1----:R-:W-:Y:S01]  /*15d80*/  FFMA.FTZ R95, R98, UR4, -R112 ;  /* 0x00000004625f7c23 */ /* 0x002fe20008010870 */
[----:B------:R-:W1:Y:S01]  /*15d90*/  MUFU.EX2 R86, R86 ;  /* 0x0000005600567308 */ /* 0x000e620000000800 */
[----:B------:R-:W-:Y:S01]  /*15da0*/  FADD.FTZ R13, R146, R13 ;  /* 0x0000000d920d7221 */ /* 0x000fe20000010000 */
[----:B------:R-:W-:Y:S02]  /*15db0*/  FADD.FTZ R156, R156, R183 ;  /* 0x000000b79c9c7221 */ /* 0x000fe40000010000 */
[----:B------:R-:W-:Y:S01]  /*15dc0*/  HMMA.16816.F32.BF16 R32, R8, R14, R32 ;  /* 0x0000000e0820723c */ /* 0x000fe20000041820 */
[----:B------:R-:W-:Y:S01]  /*15dd0*/  FADD.FTZ R152, R152, R13 ;  /* 0x0000000d98987221 */ /* 0x000fe20000010000 */
[----:B------:R-:W-:Y:S01]  /*15de0*/  FADD.FTZ R187, R187, R156 ;  /* 0x0000009cbbbb7221 */ /* 0x000fe20000010000 */
[----:B------:R-:W5:Y:S01]  /*15df0*/  LDSM.16.MT88.4 R12, [R126+0x3000] ;  /* 0x003000007e0c783b */ /* 0x000f620000004200 */
[----:B------:R-:W-:Y:S01]  /*15e00*/  F2FP.BF16.F32.PACK_AB R8, R62, R75 ;  /* 0x0000004b3e08723e */ /* 0x000fe200000010ff */
[----:B------:R-:W-:Y:S01]  /*15e10*/  FADD.FTZ R193, R193, R152 ;  /* 0x00000098c1c17221 */ /* 0x000fe20000010000 */
[----:B------:R-:W-:Y:S01]  /*15e20*/  FADD.FTZ R158, R158, R187 ;  /* 0x000000bb9e9e7221 */ /* 0x000fe20000010000 */
[----:B--2---:R-:W-:Y:S01]  /*15e30*/  F2FP.BF16.F32.PACK_AB R9, R31, R28 ;  /* 0x0000001c1f09723e */ /* 0x004fe200000010ff */
[----:B------:R-:W-:Y:S01]  /*15e40*/  FFMA.FTZ R89, R96, UR4, -R118 ;  /* 0x0000000460597c23 */ /* 0x000fe20008010876 */
[----:B------:R-:W-:Y:S01]  /*15e50*/  FADD.FTZ R154, R154, R193 ;  /* 0x000000c19a9a7221 */ /* 0x000fe20000010000 */
[----:B------:R-:W-:Y:S01]  /*15e60*/  FADD.FTZ R158, R185, R158 ;  /* 0x0000009eb99e7221 */ /* 0x000fe20000010000 */
[----:B------:R-:W-:Y:S01]  /*15e70*/  F2FP.BF16.F32.PACK_AB R10, R29, R74 ;  /* 0x0000004a1d0a723e */ /* 0x000fe200000010ff */
[----:B------:R-:W-:Y:S01]  /*15e80*/  MUFU.EX2 R93, R93 ;  /* 0x0000005d005d7308 */ /* 0x000fe20000000800 */
[----:B------:R-:W-:Y:S01]  /*15e90*/  FADD.FTZ R181, R181, R154 ;  /* 0x0000009ab5b57221 */ /* 0x000fe20000010000 */
[----:B------:R-:W-:Y:S01]  /*15ea0*/  FADD.FTZ R155, R155, R158 ;  /* 0x0000009e9b9b7221 */ /* 0x000fe20000010000 */
[----:B---3--:R-:W-:Y:S01]  /*15eb0*/  F2FP.BF16.F32.PACK_AB R11, R87, R30 ;  /* 0x0000001e570b723e */ /* 0x008fe200000010ff */
[----:B------:R-:W-:Y:S01]  /*15ec0*/  MUFU.EX2 R89, R89 ;  /* 0x0000005900597308 */ /* 0x000fe20000000800 */
[----:B------:R-:W-:Y:S01]  /*15ed0*/  FADD.FTZ R160, R160, R181 ;  /* 0x000000b5a0a07221 */ /* 0x000fe20000010000 */
[----:B------:R-:W-:-:S02]  /*15ee0*/  FADD.FTZ R164, R164, R155 ;  /* 0x0000009ba4a47221 */ /* 0x000fc40000010000 */
[----:B------:R-:W2:Y:S01]  /*15ef0*/  MUFU.EX2 R88, R88 ;  /* 0x0000005800587308 */ /* 0x000ea20000000800 */
[----:B------:R-:W-:Y:S01]  /*15f00*/  FADD.FTZ R171, R171, R160 ;  /* 0x000000a0abab7221 */ /* 0x000fe20000010000 */
[----:B------:R-:W-:Y:S01]  /*15f10*/  FADD.FTZ R147, R147, R164 ;  /* 0x000000a493937221 */ /* 0x000fe20000010000 */
[C---:B----4-:R-:W-:Y:S01]  /*15f20*/  HMMA.16816.F32.BF16 R16, R8.reuse, R24, R16 ;  /* 0x000000180810723c */ /* 0x050fe20000041810 */
[----:B------:R-:W-:Y:S01]  /*15f30*/  MUFU.EX2 R90, R90 ;  /* 0x0000005a005a7308 */ /* 0x000fe20000000800 */
[----:B------:R-:W-:Y:S01]  /*15f40*/  FADD.FTZ R162, R162, R171 ;  /* 0x000000aba2a27221 */ /* 0x000fe20000010000 */
[----:B------:R-:W-:Y:S02]  /*15f50*/  FADD.FTZ R166, R166, R147 ;  /* 0x00000093a6a67221 */ /* 0x000fe40000010000 */
[----:B------:R-:W3:Y:S01]  /*15f60*/  MUFU.EX2 R95, R95 ;  /* 0x0000005f005f7308 */ /* 0x000ee20000000800 */
[----:B------:R-:W-:Y:S01]  /*15f70*/  FADD.FTZ R162, R161, R162 ;  /* 0x000000a2a1a27221 */ /* 0x000fe20000010000 */
[----:B------:R-:W-:Y:S01]  /*15f80*/  FADD.FTZ R137, R137, R166 ;  /* 0x000000a689897221 */ /* 0x000fe20000010000 */
[----:B------:R-:W-:Y:S01]  /*15f90*/  HMMA.16816.F32.BF16 R20, R8, R26, R20 ;  /* 0x0000001a0814723c */ /* 0x000fe20000041814 */
[----:B------:R-:W4:Y:S01]  /*15fa0*/  LDSM.16.MT88.4 R24, [R223+0x8400] ;  /* 0x00840000df18783b */ /* 0x000f220000004200 */
[----:B------:R-:W-:Y:S01]  /*15fb0*/  FADD.FTZ R157, R157, R162 ;  /* 0x000000a29d9d7221 */ /* 0x000fe20000010000 */
[----:B------:R-:W-:-:S03]  /*15fc0*/  FADD.FTZ R172, R172, R137 ;  /* 0x00000089acac7221 */ /* 0x000fc60000010000 */
[----:B------:R-:W-:Y:S01]  /*15fd0*/  FADD.FTZ R168, R168, R157 ;  /* 0x0000009da8a87221 */ /* 0x000fe20000010000 */
[----:B------:R-:W-:-:S04]  /*15fe0*/  FADD.FTZ R97, R131, R172 ;  /* 0x000000ac83617221 */ /* 0x000fc80000010000 */
[----:B------:R-:W-:Y:S01]  /*15ff0*/  FADD.FTZ R97, R174, R97 ;  /* 0x00000061ae617221 */ /* 0x000fe20000010000 */
[C---:B-----5:R-:W-:Y:S01]  /*16000*/  HMMA.16816.F32.BF16 R40, R8.reuse, R12, R40 ;  /* 0x0000000c0828723c */ /* 0x060fe20000041828 */
        /* <DEDUP_REMOVED lines=8> */
[----:B------:R-:W1:Y:S01]  /*16090*/  LDSM.16.MT88.4 R12, [R126+0x3400] ;  /* 0x003400007e0c783b */ /* 0x000e620000004200 */
[----:B------:R-:W-:Y:S01]  /*160a0*/  FADD.FTZ R79, R79, R78 ;  /* 0x0000004e4f4f7221 */ /* 0x000fe20000010000 */
[----:B--2---:R-:W-:Y:S01]  /*160b0*/  F2FP.BF16.F32.PACK_AB R9, R88, R93 ;  /* 0x0000005d5809723e */ /* 0x004fe200000010ff */
[----:B------:R-:W-:Y:S01]  /*160c0*/  FADD.FTZ R6, R83, R6 ;  /* 0x0000000653067221 */ /* 0x000fe20000010000 */
[----:B------:R-:W-:Y:S01]  /*160d0*/  F2FP.BF16.F32.PACK_AB R10, R84, R89 ;  /* 0x00000059540a723e */ /* 0x000fe200000010ff */
[----:B------:R-:W-:Y:S01]  /*160e0*/  FADD.FTZ R76, R76, R79 ;  /* 0x0000004f4c4c7221 */ /* 0x000fe20000010000 */
[----:B---3--:R-:W-:Y:S01]  /*160f0*/  F2FP.BF16.F32.PACK_AB R11, R95, R90 ;  /* 0x0000005a5f0b723e */ /* 0x008fe200000010ff */
[----:B------:R-:W-:Y:S01]  /*16100*/  FADD.FTZ R65, R65, R6 ;  /* 0x0000000641417221 */ /* 0x000fe20000010000 */
[----:B------:R-:W-:Y:S01]  /*16110*/  FFMA.FTZ R68, R106, UR4, -R118 ;  /* 0x000000046a447c23 */ /* 0x000fe20008010876 */
[----:B------:R-:W-:-:S02]  /*16120*/  FADD.FTZ R77, R77, R76 ;  /* 0x0000004c4d4d7221 */ /* 0x000fc40000010000 */
[----:B------:R-:W-:Y:S01]  /*16130*/  FADD.FTZ R6, R64, R65 ;  /* 0x0000004140067221 */ /* 0x000fe20000010000 */
[----:B------:R-:W-:Y:S01]  /*16140*/  FFMA.FTZ R65, R109, UR4, -R118 ;  /* 0x000000046d417c23 */ /* 0x000fe20008010876 */
[----:B------:R-:W-:Y:S01]  /*16150*/  FADD.FTZ R70, R70, R77 ;  /* 0x0000004d46467221 */ /* 0x000fe20000010000 */
[----:B------:R-:W-:Y:S01]  /*16160*/  MUFU.EX2 R64, R107 ;  /* 0x0000006b00407308 */ /* 0x000fe20000000800 */
[----:B------:R-:W-:Y:S02]  /*16170*/  FADD.FTZ R73, R73, R6 ;  /* 0x0000000649497221 */ /* 0x000fe40000010000 */
[----:B------:R-:W-:Y:S01]  /*16180*/  FADD.FTZ R70, R71, R70 ;  /* 0x0000004647467221 */ /* 0x000fe20000010000 */
[----:B----4-:R-:W-:Y:S01]  /*16190*/  HMMA.16816.F32.BF16 R16, R8, R24, R16 ;  /* 0x000000180810723c */ /* 0x010fe20000041810 */
[----:B------:R-:W-:Y:S01]  /*161a0*/  FADD.FTZ R73, R72, R73 ;  /* 0x0000004948497221 */ /* 0x000fe20000010000 */
[----:B------:R-:W2:Y:S01]  /*161b0*/  MUFU.EX2 R77, R100 ;  /* 0x00000064004d7308 */ /* 0x000ea20000000800 */
[----:B------:R-:W-:-:S02]  /*161c0*/  FADD.FTZ R69, R69, R70 ;  /* 0x0000004645457221 */ /* 0x000fc40000010000 */
[----:B------:R-:W-:Y:S01]  /*161d0*/  FADD.FTZ R6, R52, R73 ;  /* 0x0000004934067221 */ /* 0x000fe20000010000 */
[----:B------:R-:W-:Y:S01]  /*161e0*/  MUFU.EX2 R68, R68 ;  /* 0x0000004400447308 */ /* 0x000fe20000000800 */
[----:B------:R-:W-:Y:S01]  /*161f0*/  FADD.FTZ R69, R80, R69 ;  /* 0x0000004550457221 */ /* 0x000fe20000010000 */
[----:B------:R-:W-:Y:S01]  /*16200*/  HMMA.16816.F32.BF16 R20, R8, R26, R20 ;  /* 0x0000001a0814723c */ /* 0x000fe20000041814 */
[----:B------:R-:W-:Y:S01]  /*16210*/  FADD.FTZ R71, R53, R6 ;  /* 0x0000000635477221 */ /* 0x000fe20000010000 */
[----:B------:R-:W3:Y:S01]  /*16220*/  LDSM.16.MT88.4 R24, [R223+0x8800] ;  /* 0x00880000df18783b */ /* 0x000ee20000004200 */
[----:B------:R-:W-:Y:S01]  /*16230*/  FADD.FTZ R66, R66, R69 ;  /* 0x0000004542427221 */ /* 0x000fe20000010000 */
[----:B------:R-:W-:Y:S01]  /*16240*/  MUFU.EX2 R65, R65 ;  /* 0x0000004100417308 */ /* 0x000fe20000000800 */
[----:B------:R-:W-:Y:S02]  /*16250*/  FADD.FTZ R6, R0, R71 ;  /* 0x0000004700067221 */ /* 0x000fe40000010000 */
[----:B------:R-:W-:Y:S01]  /*16260*/  FADD.FTZ R66, R85, R66 ;  /* 0x0000004255427221 */ /* 0x000fe20000010000 */
[----:B------:R-:W-:Y:S01]  /*16270*/  MUFU.EX2 R69, R105 ;  /* 0x0000006900457308 */ /* 0x000fe20000000800 */
[----:B------:R-:W-:-:S02]  /*16280*/  FADD.FTZ R67, R67, R6 ;  /* 0x0000000643437221 */ /* 0x000fc40000010000 */
[----:B------:R-:W-:Y:S01]  /*16290*/  FADD.FTZ R55, R55, R66 ;  /* 0x0000004237377221 */ /* 0x000fe20000010000 */
[----:B------:R-:W4:Y:S01]  /*162a0*/  MUFU.EX2 R52, R102 ;  /* 0x0000006600347308 */ /* 0x000f220000000800 */
[----:B------:R-:W-:Y:S01]  /*162b0*/  FADD.FTZ R38, R38, R67 ;  /* 0x0000004326267221 */ /* 0x000fe20000010000 */
[C---:B-1----:R-:W-:Y:S01]  /*162c0*/  HMMA.16816.F32.BF16 R40, R8.reuse, R12, R40 ;  /* 0x0000000c0828723c */ /* 0x042fe20000041828 */
[----:B------:R-:W-:Y:S01]  /*162d0*/  FADD.FTZ R55, R82, R55 ;  /* 0x0000003752377221 */ /* 0x000fe20000010000 */
[----:B------:R-:W-:Y:S01]  /*162e0*/  MUFU.EX2 R53, R104 ;  /* 0x0000006800357308 */ /* 0x000fe20000000800 */
[----:B------:R-:W-:Y:S01]  /*162f0*/  FADD.FTZ R39, R39, R38 ;  /* 0x0000002627277221 */ /* 0x000fe20000010000 */
[----:B--2---:R-:W-:Y:S01]  /*16300*/  F2FP.BF16.F32.PACK_AB R12, R64, R77 ;  /* 0x0000004d400c723e */ /* 0x004fe200000010ff */
[----:B------:R-:W-:Y:S01]  /*16310*/  FADD.FTZ R48, R48, R55 ;  /* 0x0000003730307221 */ /* 0x000fe20000010000 */
[----:B------:R-:W1:Y:S01]  /*16320*/  MUFU.EX2 R0, R111 ;  /* 0x0000006f00007308 */ /* 0x000e620000000800 */
[----:B------:R-:W-:Y:S01]  /*16330*/  FADD.FTZ R44, R44, R39 ;  /* 0x000000272c2c7221 */ /* 0x000fe20000010000 */
[----:B------:R-:W-:Y:S01]  /*16340*/  HMMA.16816.F32.BF16 R32, R8, R14, R32 ;  /* 0x0000000e0820723c */ /* 0x000fe20000041820 */
[----:B------:R-:W-:Y:S01]  /*16350*/  FADD.FTZ R37, R37, R48 ;  /* 0x0000003025257221 */ /* 0x000fe20000010000 */
[----:B------:R-:W2:Y:S01]  /*16360*/  LDSM.16.MT88.4 R8, [R126+0x3800] ;  /* 0x003800007e08783b */ /* 0x000ea20000004200 */
[----:B------:R-:W-:Y:S01]  /*16370*/  FADD.FTZ R45, R45, R44 ;  /* 0x0000002c2d2d7221 */ /* 0x000fe20000010000 */
[----:B----4-:R-:W-:Y:S01]  /*16380*/  F2FP.BF16.F32.PACK_AB R13, R52, R69 ;  /* 0x00000045340d723e */ /* 0x010fe200000010ff */
[----:B------:R-:W-:Y:S01]  /*16390*/  FADD.FTZ R6, R36, R37 ;  /* 0x0000002524067221 */ /* 0x000fe20000010000 */
[----:B------:R-:W-:Y:S01]  /*163a0*/  F2FP.BF16.F32.PACK_AB R14, R65, R68 ;  /* 0x00000044410e723e */ /* 0x000fe200000010ff */
[----:B------:R-:W-:Y:S01]  /*163b0*/  FADD.FTZ R54, R54, R45 ;  /* 0x0000002d36367221 */ /* 0x000fe20000010000 */
[----:B------:R-:W-:Y:S01]  /*163c0*/  FFMA.FTZ R37, R108, UR4, -R112 ;  /* 0x000000046c257c23 */ /* 0x000fe20008010870 */
        /* <DEDUP_REMOVED lines=8> */
[C---:B---3--:R-:W-:Y:S01]  /*16450*/  HMMA.16816.F32.BF16 R16, R12.reuse, R24, R16 ;  /* 0x000000180c10723c */ /* 0x048fe20000041810 */
        /* <DEDUP_REMOVED lines=17> */
[----:B------:R-:W1:Y:S01]  /*16570*/  MUFU.EX2 R27, R7 ;  /* 0x00000007001b7308 */ /* 0x000e620000000800 */
[----:B------:R-:W-:Y:S01]  /*16580*/  FADD.FTZ R74, R29, R74 ;  /* 0x0000004a1d4a7221 */ /* 0x000fe20000010000 */
[----:B--2---:R-:W-:Y:S01]  /*16590*/  HMMA.16816.F32.BF16 R40, R12, R8, R40 ;  /* 0x000000080c28723c */ /* 0x004fe20000041828 */
[----:B------:R-:W-:Y:S01]  /*165a0*/  FADD.FTZ R93, R88, R93 ;  /* 0x0000005d585d7221 */ /* 0x000fe20000010000 */
[----:B------:R-:W2:Y:S01]  /*165b0*/  MUFU.EX2 R26, R26 ;  /* 0x0000001a001a7308 */ /* 0x000ea20000000800 */
[----:B------:R-:W-:-:S02]  /*165c0*/  FADD.FTZ R91, R91, R74 ;  /* 0x0000004a5b5b7221 */ /* 0x000fc40000010000 */
[----:B------:R-:W-:Y:S01]  /*165d0*/  FADD.FTZ R90, R90, R93 ;  /* 0x0000005d5a5a7221 */ /* 0x000fe20000010000 */
[----:B------:R3:W-:Y:S01]  /*165e0*/  MUFU.EX2 R28, R4 ;  /* 0x00000004001c7308 */ /* 0x0007e20000000800 */
[----:B------:R-:W-:Y:S01]  /*165f0*/  FADD.FTZ R86, R86, R91 ;  /* 0x0000005b56567221 */ /* 0x000fe20000010000 */
[----:B------:R-:W-:Y:S01]  /*16600*/  HMMA.16816.F32.BF16 R32, R12, R10, R32 ;  /* 0x0000000a0c20723c */ /* 0x000fe20000041820 */
[----:B------:R-:W-:Y:S01]  /*16610*/  FADD.FTZ R90, R95, R90 ;  /* 0x0000005a5f5a7221 */ /* 0x000fe20000010000 */
[----:B------:R-:W4:Y:S01]  /*16620*/  MUFU.EX2 R9, R59 ;  /* 0x0000003b00097308 */ /* 0x000f220000000800 */
[----:B------:R-:W-:Y:S01]  /*16630*/  FADD.FTZ R89, R89, R86 ;  /* 0x0000005659597221 */ /* 0x000fe20000010000 */
[----:B-1----:R-:W-:Y:S01]  /*16640*/  F2FP.BF16.F32.PACK_AB R6, R27, R24 ;  /* 0x000000181b06723e */ /* 0x002fe200000010ff */
[----:B------:R-:W-:Y:S02]  /*16650*/  FADD.FTZ R69, R69, R90 ;  /* 0x0000005a45457221 */ /* 0x000fe40000010000 */
[----:B------:R-:W-:Y:S01]  /*16660*/  FADD.FTZ R84, R84, R89 ;  /* 0x0000005954547221 */ /* 0x000fe20000010000 */
[----:B--2---:R-:W-:Y:S01]  /*16670*/  F2FP.BF16.F32.PACK_AB R5, R26, R37 ;  /* 0x000000251a05723e */ /* 0x004fe200000010ff */
[----:B------:R-:W-:-:S02]  /*16680*/  FADD.FTZ R52, R52, R69 ;  /* 0x0000004534347221 */ /* 0x000fc40000010000 */
[----:B------:R-:W-:Y:S01]  /*16690*/  FADD.FTZ R77, R77, R84 ;  /* 0x000000544d4d7221 */ /* 0x000fe20000010000 */
[----:B---3--:R-:W-:Y:S01]  /*166a0*/  F2FP.BF16.F32.PACK_AB R4, R2, R25 ;  /* 0x000000190204723e */ /* 0x008fe200000010ff */
[----:B------:R-:W-:Y:S02]  /*166b0*/  FADD.FTZ R53, R53, R52 ;  /* 0x0000003435357221 */ /* 0x000fe40000010000 */
[----:B------:R-:W-:Y:S01]  /*166c0*/  FADD.FTZ R77, R64, R77 ;  /* 0x0000004d404d7221 */ /* 0x000fe20000010000 */
[----:B----4-:R-:W-:Y:S01]  /*166d0*/  F2FP.BF16.F32.PACK_AB R7, R9, R28 ;  /* 0x0000001c0907723e */ /* 0x010fe200000010ff */
[----:B------:R-:W-:Y:S02]  /*166e0*/  FADD.FTZ R0, R0, R53 ;  /* 0x0000003500007221 */ /* 0x000fe40000010000 */
[----:B------:R-:W-:Y:S02]  /*166f0*/  FADD.FTZ R68, R68, R77 ;  /* 0x0000004d44447221 */ /* 0x000fe40000010000 */
[----:B------:R-:W-:-:S02]  /*16700*/  FADD.FTZ R37, R37, R0 ;  /* 0x0000000025257221 */ /* 0x000fc40000010000 */
        /* <DEDUP_REMOVED lines=8> */
[----:B------:R-:W-:-:S03]  /*16790*/  FADD.FTZ R24, R24, R25 ;  /* 0x0000001918187221 */ /* 0x000fc60000010000 */
[----:B------:R-:W-:Y:S01]  /*167a0*/  HMMA.16816.F32.BF16 R204, R4, R206, R20 ;  /* 0x000000ce04cc723c */ /* 0x000fe20000041814 */
[----:B------:R-:W-:-:S07]  /*167b0*/  FADD.FTZ R190, R27, R24 ;  /* 0x000000181bbe7221 */ /* 0x000fce0000010000 */
[----:B------:R-:W-:-:S15]  /*167c0*/  HMMA.16816.F32.BF16 R196, R4, R198, R32 ;  /* 0x000000c604c4723c */ /* 0x000fde0000041820 */
[----:B------:R-:W-:-:S05]  /*167d0*/  NOP ;  /* 0x0000000000007918 */ /* 0x000fca0000000000 */
.L_x_1885:
[----:B------:R-:W-:Y:S01]  /*167e0*/  ISETP.GE.AND P0, PT, R228, RZ, PT ;  /* 0x000000ffe400720c */ /* 0x000fe20003f06270 */
[----:B------:R-:W1:-:S12]  /*167f0*/  LDCU.64 UR10, c[0x0][0x358] ;  /* 0x00006b00ff0a77ac */ /* 0x000e580008000a00 */
[----:B------:R-:W-:Y:S05]  /*16800*/  @!P0 BRA `(.L_x_1891) ;  /* 0x0000005000888947 */ /* 0x000fea0003800000 */
[----:B------:R-:W2:Y:S01]  /*16810*/  S2UR UR5, SR_CgaCtaId ;  /* 0x00000000000579c3 */ /* 0x000ea20000008800 */
[----:B------:R-:W-:Y:S01]  /*16820*/  UISETP.NE.U32.AND UP0, UPT, UR12, URZ, UPT ;  /* 0x000000ff0c00728c */ /* 0x000fe2000bf05070 */
[C---:B------:R-:W-:Y:S01]  /*16830*/  SHF.L.U32 R230, R228.reuse, 0x8, RZ ;  /* 0x00000008e4e67819 */ /* 0x040fe200000006ff */
[----:B------:R-:W-:Y:S01]  /*16840*/  IMAD.MOV.U32 R194, RZ, RZ, R133 ;  /* 0x000000ffffc27224 */ /* 0x000fe200078e0085 */
[----:B------:R-:W-:Y:S01]  /*16850*/  PRMT R57, R57, 0x6540, R228 ;  /* 0x0000654039397816 */ /* 0x000fe200000000e4 */
[----:B------:R-:W-:Y:S01]  /*16860*/  UISETP.NE.AND.EX UP0, UPT, UR13, URZ, UPT, UP0 ;  /* 0x000000ff0d00728c */ /* 0x000fe2000bf05300 */
[----:B------:R-:W-:Y:S01]  /*16870*/  IMAD.MOV.U32 R195, RZ, RZ, R134 ;  /* 0x000000ffffc37224 */ /* 0x000fe200078e0086 */
[C---:B------:R-:W-:Y:S01]  /*16880*/  IADD3 R226, PT, PT, R223.reuse, 0x5020, RZ ;  /* 0x00005020dfe27810 */ /* 0x040fe20007ffe0ff */
[----:B------:R-:W-:Y:S01]  /*16890*/  VIADD R228, R228, 0x1 ;  /* 0x00000001e4e47836 */ /* 0x000fe20000000000 */
[----:B------:R-:W-:Y:S01]  /*168a0*/  IADD3 R224, PT, PT, R223, 0x5000, RZ ;  /* 0x00005000dfe07810 */ /* 0x000fe20007ffe0ff */
[----:B------:R-:W-:Y:S01]  /*168b0*/  IMAD.MOV.U32 R227, RZ, RZ, RZ ;  /* 0x000000ffffe37224 */ /* 0x000fe200078e00ff */
[----:B------:R-:W-:Y:S01]  /*168c0*/  PLOP3.LUT P3, PT, PT, PT, UP0, 0x80, 0x8 ;  /* 0x000000000008781c */ /* 0x000fe20003f6f008 */
[----:B------:R-:W-:Y:S01]  /*168d0*/  VIADD R230, R230, 0x100 ;  /* 0x00000100e6e67836 */ /* 0x000fe20000000000 */
[----:B------:R-:W-:Y:S01]  /*168e0*/  LOP3.LUT R193, R57, 0x80, RZ, 0xfc, !PT ;  /* 0x0000008039c17812 */ /* 0x000fe200078efcff */
[----:B------:R-:W-:Y:S01]  /*168f0*/  UMOV UR13, 0x400 ;  /* 0x00000400000d7882 */ /* 0x000fe20000000000 */
[----:B------:R-:W3:Y:S01]  /*16900*/  LDCU UR12, c[0x0][0x440] ;  /* 0x00008800ff0c77ac */ /* 0x000ee20008000800 */
[----:B------:R-:W4:Y:S01]  /*16910*/  LDCU UR4, c[0x0][0x45c] ;  /* 0x00008b80ff0477ac */ /* 0x000f220008000800 */
[----:B------:R-:W1:Y:S01]  /*16920*/  LDCU.64 UR6, c[0x0][0x3a0] ;  /* 0x00007400ff0677ac */ /* 0x000e620008000a00 */
[----:B------:R-:W1:Y:S01]  /*16930*/  LDCU.64 UR8, c[0x0][0x3a8] ;  /* 0x00007500ff0877ac */ /* 0x000e620008000a00 */
[----:B--2---:R-:W-:-:S12]  /*16940*/  ULEA UR5, UR5, UR13, 0x18 ;  /* 0x0000000d05057291 */ /* 0x004fd8000f8ec0ff */
.L_x_1895:
[----:B------:R-:W-:Y:S01]  /*16950*/  @!P3 IADD3 R5, P0, PT, RZ, -R227, RZ ;  /* 0x800000e3ff05b210 */ /* 0x000fe20007f1e0ff */
[----:B------:R-:W2:Y:S01]  /*16960*/  @!P3 LDC R232, c[0x0][0x3c0] ;  /* 0x0000f000ffe8bb82 */ /* 0x000ea20000000800 */
[----:B------:R-:W5:Y:S01]  /*16970*/  S2R R3, SR_TID.X ;  /* 0x0000000000037919 */ /* 0x000f620000002100 */
[----:B------:R-:W-:Y:S06]  /*16980*/  DEPBAR.LE SB0, 0x0 ;  /* 0x000080000000791a */ /* 0x000fec0000000000 */
[----:B------:R-:W1:Y:S08]  /*16990*/  LDC R225, c[0x0][0x3c4] ;  /* 0x0000f100ffe17b82 */ /* 0x000e700000000800 */
[----:B------:R-:W-:Y:S01]  /*169a0*/  BAR.SYNC.DEFER_BLOCKING 0x0 ;  /* 0x0000000000007b1d */ /* 0x000fe20000010000 */
[----:B------:R-:W-:Y:S02]  /*169b0*/  IMAD.MOV.U32 R8, RZ, RZ, R216 ;  /* 0x000000ffff087224 */ /* 0x000fe400078e00d8 */
[----:B------:R-:W-:Y:S01]  /*169c0*/  IMAD.MOV.U32 R6, RZ, RZ, R217 ;  /* 0x000000ffff067224 */ /* 0x000fe200078e00d9 */
[C---:B-----5:R-:W-:Y:S01]  /*169d0*/  LOP3.LUT R221, R3.reuse, 0x18, RZ, 0xc0, !PT ;  /* 0x0000001803dd7812 */ /* 0x060fe200078ec0ff */
[----:B--2---:R-:W-:Y:S02]  /*169e0*/  @!P3 IMAD.SHL.U32 R0, R232, 0x100, RZ ;  /* 0x00000100e800b824 */ /* 0x004fe400078e00ff */
[----:B------:R-:W-:Y:S02]  /*169f0*/  IMAD.SHL.U32 R220, R3, 0x8, RZ ;  /* 0x0000000803dc7824 */ /* 0x000fe400078e00ff */
[----:B------:R-:W-:Y:S03]  /*16a00*/  @!P3 IMAD.X R0, RZ, RZ, ~R0, P0 ;  /* 0x000000ffff00b224 */ /* 0x000fe600000e0e00 */
[----:B------:R-:W-:Y:S02]  /*16a10*/  LOP3.LUT R222, R220, 0x18, RZ, 0xc0, !PT ;  /* 0x00000018dcde7812 */ /* 0x000fe400078ec0ff */
[----:B------:R-:W-:Y:S02]  /*16a20*/  @!P3 SHF.R.S64 R5, R5, 0x1f, R0 ;  /* 0x0000001f0505b819 */ /* 0x000fe40000001000 */
[----:B---3--:R-:W-:Y:S02]  /*16a30*/  ISETP.GE.AND P2, PT, R222, UR12, PT ;  /* 0x0000000cde007c0c */ /* 0x008fe4000bf46270 */
[----:B------:R-:W-:Y:S02]  /*16a40*/  @!P3 IADD3 R216, P0, PT, R216, R5, RZ ;  /* 0x00000005d8d8b210 */ /* 0x000fe40007f1e0ff */
[----:B------:R-:W-:Y:S02]  /*16a50*/  LOP3.LUT R234, R220, 0x1f20, RZ, 0xc0, !PT ;  /* 0x00001f20dcea7812 */ /* 0x000fe400078ec0ff */
[----:B------:R-:W-:Y:S02]  /*16a60*/  @!P3 LEA.HI.X.SX32 R217, R0, R217, 0x1, P0 ;  /* 0x000000d900d9b211 */ /* 0x000fe400000f0eff */
[----:B------:R-:W-:Y:S04]  /*16a70*/  LOP3.LUT R0, R220, 0xd8, RZ, 0xc0, !PT ;  /* 0x000000d8dc007812 */ /* 0x000fe800078ec0ff */
[----:B------:R-:W-:Y:S01]  /*16a80*/  LOP3.LUT R229, R0, R221, RZ, 0x3c, !PT ;  /* 0x000000dd00e57212 */ /* 0x000fe200078e3cff */
[----:B-1----:R-:W-:Y:S06]  /*16a90*/  @!P3 BRA `(.L_x_1892) ;  /* 0x0000000000f4b947 */ /* 0x002fec0003800000 */
[----:B------:R-:W1:Y:S01]  /*16aa0*/  LDC R5, c[0x0][0x4f0] ;  /* 0x00013c00ff057b82 */ /* 0x000e620000000800 */
[----:B------:R-:W-:Y:S07]  /*16ab0*/  IABS R16, R230 ;  /* 0x000000e600107213 */ /* 0x000fee0000000000 */
[----:B------:R-:W2:Y:S01]  /*16ac0*/  LDC.64 R232, c[0x0][0x3c0] ;  /* 0x0000f000ffe87b82 */ /* 0x000ea20000000a00 */
[-C--:B-1----:R-:W-:Y:S02]  /*16ad0*/  IABS R10, R5.reuse ;  /* 0x00000005000a7213 */ /* 0x082fe40000000000 */
[-C--:B------:R-:W-:Y:S02]  /*16ae0*/  LOP3.LUT R2, RZ, R5.reuse, RZ, 0x33, !PT ;  /* 0x00000005ff027212 */ /* 0x080fe400078e33ff */
[----:B------:R-:W1:Y:S10]  /*16af0*/  I2F.RP R15, R10 ;  /* 0x0000000a000f7306 */ /* 0x000e740000209400 */
[----:B-1----:R-:W1:Y:S02]  /*16b00*/  MUFU.RCP R12, R15 ;  /* 0x0000000f000c7308 */ /* 0x002e640000001000 */
[----:B-1----:R-:W-:Y:S02]  /*16b10*/  VIADD R18, R12, 0xffffffe ;  /* 0x0ffffffe0c127836 */ /* 0x002fe40000000000 */
[----:B------:R-:W-:Y:S06]  /*16b20*/  VIADD R12, R230, 0xffffff00 ;  /* 0xffffff00e60c7836 */ /* 0x000fec0000000000 */
[----:B------:R-:W1:Y:S01]  /*16b30*/  F2I.FTZ.U32.TRUNC.NTZ R19, R18 ;  /* 0x0000001200137305 */ /* 0x000e62000021f000 */
[----:B------:R-:W-:Y:S02]  /*16b40*/  IABS R14, R12 ;  /* 0x0000000c000e7213 */ /* 0x000fe40000000000 */
[----:B------:R-:W-:Y:S01]  /*16b50*/  LOP3.LUT R12, R12, R5, RZ, 0x3c, !PT ;  /* 0x000000050c0c7212 */ /* 0x000fe200078e3cff */
        /* <DEDUP_REMOVED lines=19> */
[----:B------:R-:W-:Y:S02]  /*16c90*/  LOP3.LUT R10, R230, R5, RZ, 0x3c, !PT ;  /* 0x00000005e60a7212 */ /* 0x000fe400078e3cff */
[----:B------:R-:W-:Y:S02]  /*16ca0*/  ISETP.NE.AND P0, PT, R5, RZ, PT ;  /* 0x000000ff0500720c */ /* 0x000fe40003f05270 */
[----:B------:R-:W-:Y:S05]  /*16cb0*/  ISETP.GE.AND P4, PT, R10, RZ, PT ;  /* 0x000000ff0a00720c */ /* 0x000fea0003f86270 */
[----:B------:R-:W-:Y:S02]  /*16cc0*/  @P5 IADD3 R9, PT, PT, R9, 0x1, RZ ;  /* 0x0000000109095810 */ /* 0x000fe40007ffe0ff */
[----:B------:R-:W-:Y:S03]  /*16cd0*/  @P6 VIADD R7, R7, 0x1 ;  /* 0x0000000107076836 */ /* 0x000fe60000000000 */
[----:B------:R-:W-:Y:S03]  /*16ce0*/  @!P1 IMAD.MOV R9, RZ, RZ, -R9 ;  /* 0x000000ffff099224 */ /* 0x000fe600078e0a09 */
[----:B------:R-:W-:Y:S02]  /*16cf0*/  @!P4 IADD3 R7, PT, PT, -R7, RZ, RZ ;  /* 0x000000ff0707c210 */ /* 0x000fe40007ffe1ff */
        /* <DEDUP_REMOVED lines=23> */
.L_x_1892:
[----:B------:R-:W-:Y:S01]  /*16e70*/  LOP3.LUT R229, R234, R229, RZ, 0xfc, !PT ;  /* 0x000000e5eae57212 */ /* 0x000fe200078efcff */
[C---:B------:R-:W-:Y:S01]  /*16e80*/  IMAD.SHL.U32 R231, R232.reuse, 0x40, RZ ;  /* 0x00000040e8e77824 */ /* 0x040fe200078e00ff */
[----:B------:R-:W-:Y:S01]  /*16e90*/  SHF.L.U64.HI R232, R232, 0x6, R225 ;  /* 0x00000006e8e87819 */ /* 0x000fe200000102e1 */
[----:B------:R-:W-:Y:S01]  /*16ea0*/  IMAD.MOV.U32 R0, RZ, RZ, 0x20 ;  /* 0x00000020ff007424 */ /* 0x000fe200078e00ff */
[----:B------:R-:W-:Y:S02]  /*16eb0*/  LEA R225, R229, UR5, 0x1 ;  /* 0x00000005e5e17c11 */ /* 0x000fe4000f8e08ff */
[----:B------:R-:W-:Y:S03]  /*16ec0*/  IADD3 R244, P0, PT, R231, R216, RZ ;  /* 0x000000d8e7f47210 */ /* 0x000fe60007f1e0ff */
[----:B------:R-:W-:Y:S01]  /*16ed0*/  @!PT LDS RZ, [RZ] ;  /* 0x00000000fffff984 */ /* 0x000fe20000000800 */
[----:B------:R-:W-:Y:S01]  /*16ee0*/  @!PT LDS RZ, [RZ] ;  /* 0x00000000fffff984 */ /* 0x000fe20000000800 */
[----:B------:R-:W-:Y:S01]  /*16ef0*/  @!PT LDS RZ, [RZ] ;  /* 0x00000000fffff984 */ /* 0x000fe20000000800 */
[----:B------:R1:W-:Y:S01]  /*16f00*/  @!P2 LDGSTS.E.BYPASS.LTC128B.128 [R225+0x5000], desc[UR10][R216.64] ;  /* 0x05000000d8e1afae */ /* 0x0003e2000b981a0a */
        /* <DEDUP_REMOVED lines=21> */
[----:B------:R-:W-:Y:S01]  /*17060*/  @!P2 IADD3 R246, P0, PT, R234, R231, RZ ;  /* 0x000000e7eaf6a210 */ /* 0x000fe20007f1e0ff */
[--C-:B------:R-:W-:Y:S01]  /*17070*/  IMAD.X R235, R237, 0x1, R232.reuse, P1 ;  /* 0x00000001edeb7824 */ /* 0x100fe200008e06e8 */
[----:B------:R-:W-:Y:S01]  /*17080*/  LOP3.LUT P1, RZ, R3, 0x4, RZ, 0xc0, !PT ;  /* 0x0000000403ff7812 */ /* 0x000fe2000782c0ff */
[----:B------:R-:W-:Y:S01]  /*17090*/  @!PT LDS RZ, [RZ] ;  /* 0x00000000fffff984 */ /* 0x000fe20000000800 */
[----:B------:R-:W-:Y:S01]  /*170a0*/  @!PT LDS RZ, [RZ] ;  /* 0x00000000fffff984 */ /* 0x000fe20000000800 */
[----:B------:R-:W-:Y:S01]  /*170b0*/  @!PT LDS RZ, [RZ] ;  /* 0x00000000fffff984 */ /* 0x000fe20000000800 */
[----:B------:R1:W-:Y:S02]  /*170c0*/  @!P2 LDGSTS.E.BYPASS.LTC128B.128 [R225+0x6800], desc[UR10][R240.64] ;  /* 0x06800000f0e1afae */ /* 0x0003e4000b981a0a */
[----:B------:R-:W-:Y:S01]  /*170d0*/  @!P2 IMAD.X R247, R235, 0x1, R232, P0 ;  /* 0x00000001ebf7a824 */ /* 0x000fe200000e06e8 */
[----:B------:R-:W-:Y:S01]  /*170e0*/  SEL R0, R0, 0xffffffe0, !P1 ;  /* 0xffffffe000007807 */ /* 0x000fe20004800000 */
[----:B------:R-:W-:Y:S01]  /*170f0*/  @P2 STS.128 [R225+0x6800], RZ ;  /* 0x006800ffe1002388 */ /* 0x000fe20000000c00 */
[----:B------:R-:W-:Y:S03]  /*17100*/  ISETP.NE.AND P0, PT, R228, 0x1, PT ;  /* 0x00000001e400780c */ /* 0x000fe60003f05270 */
[----:B------:R-:W-:Y:S01]  /*17110*/  @!PT LDS RZ, [RZ] ;  /* 0x00000000fffff984 */ /* 0x000fe20000000800 */
[----:B------:R-:W-:Y:S01]  /*17120*/  @!PT LDS RZ, [RZ] ;  /* 0x00000000fffff984 */ /* 0x000fe20000000800 */
[----:B------:R-:W-:Y:S01]  /*17130*/  @!PT LDS RZ, [RZ] ;  /* 0x00000000fffff984 */ /* 0x000fe20000000800 */
[----:B------:R1:W-:Y:S01]  /*17140*/  @!P2 LDGSTS.E.BYPASS.LTC128B.128 [R225+0x7000], desc[UR10][R238.64] ;  /* 0x07000000eee1afae */ /* 0x0003e2000b981a0a */
[----:B------:R-:W-:Y:S02]  /*17150*/  IMAD.IADD R2, R189, 0x1, R0 ;  /* 0x00000001bd027824 */ /* 0x000fe400078e0200 */
[----:B------:R-:W-:Y:S01]  /*17160*/  IMAD.IADD R0, R0, 0x1, R188 ;  /* 0x0000000100007824 */ /* 0x000fe200078e02bc */
        /* <DEDUP_REMOVED lines=16> */
[----:B------:R-:W0:Y:S04]  /*17270*/  LDGDEPBAR ;  /* 0x00000000000079af */ /* 0x000e280000000000 */
[----:B------:R-:W-:Y:S04]  /*17280*/  LDSM.16.M88.4 R128, [R189] ;  /* 0x00000000bd80783b */ /* 0x000fe80000000200 */
[----:B------:R-:W2:Y:S04]  /*17290*/  LDSM.16.M88.4 R8, [R188+0x1000] ;  /* 0x00100000bc08783b */ /* 0x000ea80000000200 */
[----:B------:R-:W3:Y:S04]  /*172a0*/  LDSM.16.M88.4 R16, [R188+0x1400] ;  /* 0x00140000bc10783b */ /* 0x000ee80000000200 */
[----:B------:R-:W5:Y:S04]  /*172b0*/  LDSM.16.M88.4 R24, [R188+0x1800] ;  /* 0x00180000bc18783b */ /* 0x000f680000000200 */
[----:B------:R-:W4:Y:S04]  /*172c0*/  LDSM.16.M88.4 R32, [R188+0x1c00] ;  /* 0x001c0000bc20783b */ /* 0x000f280000000200 */
[----:B------:R-:W1:Y:S04]  /*172d0*/  LDSM.16.M88.4 R40, [R188+0x2000] ;  /* 0x00200000bc28783b */ /* 0x000e680000000200 */
[----:B------:R-:W1:Y:S04]  /*172e0*/  LDSM.16.M88.4 R48, [R188+0x2400] ;  /* 0x00240000bc30783b */ /* 0x000e680000000200 */
[----:B------:R-:W1:Y:S04]  /*172f0*/  LDSM.16.M88.4 R56, [R188+0x2800] ;  /* 0x00280000bc38783b */ /* 0x000e680000000200 */
[----:B------:R-:W1:Y:S04]  /*17300*/  LDSM.16.M88.4 R64, [R188+0x2c00] ;  /* 0x002c0000bc40783b */ /* 0x000e680000000200 */
[----:B------:R-:W1:Y:S04]  /*17310*/  LDSM.16.M88.4 R72, [R188+0x3000] ;  /* 0x00300000bc48783b */ /* 0x000e680000000200 */
[----:B------:R-:W1:Y:S01]  /*17320*/  LDSM.16.M88.4 R80, [R188+0x3400] ;  /* 0x00340000bc50783b */ /* 0x000e620000000200 */
[C---:B--2---:R-:W-:Y:S03]  /*17330*/  HMMA.16816.F32.BF16 R4, R128.reuse, R8, RZ ;  /* 0x000000088004723c */ /* 0x044fe600000418ff */
[----:B------:R-:W2:Y:S04]  /*17340*/  LDSM.16.M88.4 R88, [R188+0x3800] ;  /* 0x00380000bc58783b */ /* 0x000ea80000000200 */
[----:B------:R-:W2:Y:S01]  /*17350*/  LDSM.16.M88.4 R96, [R188+0x3c00] ;  /* 0x003c0000bc60783b */ /* 0x000ea20000000200 */
[C---:B---3--:R-:W-:Y:S03]  /*17360*/  HMMA.16816.F32.BF16 R12, R128.reuse, R16, RZ ;  /* 0x00000010800c723c */ /* 0x048fe600000418ff */
[----:B------:R-:W3:Y:S04]  /*17370*/  LDSM.16.M88.4 R104, [R188+0x4000] ;  /* 0x00400000bc68783b */ /* 0x000ee80000000200 */
[----:B------:R-:W3:Y:S01]  /*17380*/  LDSM.16.M88.4 R112, [R188+0x4400] ;  /* 0x00440000bc70783b */ /* 0x000ee20000000200 */
[C---:B-----5:R-:W-:Y:S03]  /*17390*/  HMMA.16816.F32.BF16 R20, R128.reuse, R24, RZ ;  /* 0x000000188014723c */ /* 0x060fe600000418ff */
[----:B------:R-:W5:Y:S04]  /*173a0*/  LDSM.16.M88.4 R120, [R188+0x4800] ;  /* 0x00480000bc78783b */ /* 0x000f680000000200 */
[----:B------:R-:W5:Y:S01]  /*173b0*/  LDSM.16.M88.4 R148, [R188+0x4c00] ;  /* 0x004c0000bc94783b */ /* 0x000f620000000200 */
[C---:B------:R-:W-:Y:S03]  /*173c0*/  HMMA.16816.F32.BF16 R8, R128.reuse, R10, RZ ;  /* 0x0000000a8008723c */ /* 0x040fe600000418ff */
[----:B------:R-:W-:Y:S04]  /*173d0*/  LDSM.16.M88.4 R132, [R2] ;  /* 0x000000000284783b */ /* 0x000fe80000000200 */
[----:B------:R-:W5:Y:S01]  /*173e0*/  LDSM.16.M88.4 R144, [R0+0x1000] ;  /* 0x001000000090783b */ /* 0x000f620000000200 */
[C---:B------:R-:W-:Y:S03]  /*173f0*/  HMMA.16816.F32.BF16 R16, R128.reuse, R18, RZ ;  /* 0x000000128010723c */ /* 0x040fe600000418ff */
[----:B------:R-:W5:Y:S04]  /*17400*/  LDSM.16.M88.4 R140, [R0+0x1400] ;  /* 0x00140000008c783b */ /* 0x000f680000000200 */
[----:B------:R-:W5:Y:S01]  /*17410*/  LDSM.16.M88.4 R136, [R0+0x1800] ;  /* 0x001800000088783b */ /* 0x000f620000000200 */
[C---:B------:R-:W-:Y:S03]  /*17420*/  HMMA.16816.F32.BF16 R24, R128.reuse, R26, RZ ;  /* 0x0000001a8018723c */ /* 0x040fe600000418ff */
[----:B------:R-:W5:Y:S04]  /*17430*/  LDSM.16.M88.4 R184, [R0+0x1c00] ;  /* 0x001c000000b8783b */ /* 0x000f680000000200 */
[----:B------:R-:W5:Y:S01]  /*17440*/  LDSM.16.M88.4 R180, [R0+0x2000] ;  /* 0x0020000000b4783b */ /* 0x000f620000000200 */
[C---:B----4-:R-:W-:Y:S03]  /*17450*/  HMMA.16816.F32.BF16 R28, R128.reuse, R32, RZ ;  /* 0x00000020801c723c */ /* 0x050fe600000418ff */
[----:B------:R-:W4:Y:S04]  /*17460*/  LDSM.16.M88.4 R176, [R0+0x2400] ;  /* 0x0024000000b0783b */ /* 0x000f280000000200 */
        /* <DEDUP_REMOVED lines=8> */
[----:B------:R-:W1:Y:S05]  /*174f0*/  LDSM.16.M88.4 R152, [R0+0x3c00] ;  /* 0x003c00000098783b */ /* 0x000e6a0000000200 */
[C---:B------:R-:W-:Y:S08]  /*17500*/  HMMA.16816.F32.BF16 R60, R128.reuse, R64, RZ ;  /* 0x00000040803c723c */ /* 0x040ff000000418ff */
[C---:B------:R-:W-:Y:S08]  /*17510*/  HMMA.16816.F32.BF16 R68, R128.reuse, R72, RZ ;  /* 0x000000488044723c */ /* 0x040ff000000418ff */
[C---:B------:R-:W-:Y:S08]  /*17520*/  HMMA.16816.F32.BF16 R76, R128.reuse, R80, RZ ;  /* 0x00000050804c723c */ /* 0x040ff000000418ff */
[C---:B--2---:R-:W-:Y:S08]  /*17530*/  HMMA.16816.F32.BF16 R84, R128.reuse, R88, RZ ;  /* 0x000000588054723c */ /* 0x044ff000000418ff */
[C---:B------:R-:W-:Y:S08]  /*17540*/  HMMA.16816.F32.BF16 R92, R128.reuse, R96, RZ ;  /* 0x00000060805c723c */ /* 0x040ff000000418ff */
[C---:B---3--:R-:W-:Y:S08]  /*17550*/  HMMA.16816.F32.BF16 R100, R128.reuse, R104, RZ ;  /* 0x000000688064723c */ /* 0x048ff000000418ff */
        /* <DEDUP_REMOVED lines=19> */
[----:B------:R-:W3:Y:S07]  /*17690*/  LDSM.16.M88.4 R144, [R0+0x4400] ;  /* 0x004400000090783b */ /* 0x000eee0000000200 */
[C---:B------:R-:W-:Y:S08]  /*176a0*/  HMMA.16816.F32.BF16 R12, R132.reuse, R140, R12 ;  /* 0x0000008c840c723c */ /* 0x040ff0000004180c */
[C---:B------:R-:W-:Y:S01]  /*176b0*/  HMMA.16816.F32.BF16 R16, R132.reuse, R142, R16 ;  /* 0x0000008e8410723c */ /* 0x040fe20000041810 */
[----:B------:R-:W5:Y:S07]  /*176c0*/  LDSM.16.M88.4 R140, [R0+0x4800] ;  /* 0x00480000008c783b */ /* 0x000f6e0000000200 */
[C---:B------:R-:W-:Y:S08]  /*176d0*/  HMMA.16816.F32.BF16 R20, R132.reuse, R136, R20 ;  /* 0x000000888414723c */ /* 0x040ff00000041814 */
[C---:B------:R-:W-:Y:S01]  /*176e0*/  HMMA.16816.F32.BF16 R24, R132.reuse, R138, R24 ;  /* 0x0000008a8418723c */ /* 0x040fe20000041818 */
[----:B------:R-:W5:Y:S01]  /*176f0*/  LDSM.16.M88.4 R136, [R0+0x4c00] ;  /* 0x004c00000088783b */ /* 0x000f620000000200 */
[----:B------:R-:W-:Y:S04]  /*17700*/  DEPBAR.LE SB0, 0x0 ;  /* 0x000080000000791a */ /* 0x000fe80000000000 */
[----:B------:R-:W-:Y:S02]  /*17710*/  BAR.SYNC.DEFER_BLOCKING 0x0 ;  /* 0x0000000000007b1d */ /* 0x000fe40000010000 */
[C---:B------:R-:W-:Y:S08]  /*17720*/  HMMA.16816.F32.BF16 R28, R132.reuse, R184, R28 ;  /* 0x000000b8841c723c */ /* 0x040ff0000004181c */
[C---:B------:R-:W-:Y:S08]  /*17730*/  HMMA.16816.F32.BF16 R32, R132.reuse, R186, R32 ;  /* 0x000000ba8420723c */ /* 0x040ff00000041820 */
[C---:B------:R-:W-:Y:S08]  /*17740*/  HMMA.16816.F32.BF16 R36, R132.reuse, R180, R36 ;  /* 0x000000b48424723c */ /* 0x040ff00000041824 */
[C---:B------:R-:W-:Y:S08]  /*17750*/  HMMA.16816.F32.BF16 R40, R132.reuse, R182, R40 ;  /* 0x000000b68428723c */ /* 0x040ff00000041828 */
[C---:B----4-:R-:W-:Y:S08]  /*17760*/  HMMA.16816.F32.BF16 R44, R132.reuse, R176, R44 ;  /* 0x000000b0842c723c */ /* 0x050ff0000004182c */
        /* <DEDUP_REMOVED lines=15> */
[C---:B---3--:R-:W-:Y:S08]  /*17860*/  HMMA.16816.F32.BF16 R108, R132.reuse, R144, R108 ;  /* 0x00000090846c723c */ /* 0x048ff0000004186c */
[C---:B------:R-:W-:Y:S08]  /*17870*/  HMMA.16816.F32.BF16 R112, R132.reuse, R146, R112 ;  /* 0x000000928470723c */ /* 0x040ff00000041870 */
[C---:B-----5:R-:W-:Y:S08]  /*17880*/  HMMA.16816.F32.BF16 R116, R132.reuse, R140, R116 ;  /* 0x0000008c8474723c */ /* 0x060ff00000041874 */
[C---:B------:R-:W-:Y:S08]  /*17890*/  HMMA.16816.F32.BF16 R120, R132.reuse, R142, R120 ;  /* 0x0000008e8478723c */ /* 0x040ff00000041878 */
[C---:B------:R-:W-:Y:S08]  /*178a0*/  HMMA.16816.F32.BF16 R124, R132.reuse, R136, R124 ;  /* 0x00000088847c723c */ /* 0x040ff0000004187c */
        /* <DEDUP_REMOVED lines=21> */
[-C--:B------:R-:W-:Y:S02]  /*17a00*/  LOP3.LUT R142, R142, R133.reuse, RZ, 0x3c, !PT ;  /* 0x000000858e8e7212 */ /* 0x080fe400078e3cff */
[----:B------:R-:W1:Y:S01]  /*17a10*/  I2F.RP R146, R134 ;  /* 0x0000008600927306 */ /* 0x000e620000209400 */
[-C--:B------:R-:W-:Y:S09]  /*17a20*/  LOP3.LUT R2, RZ, R133.reuse, RZ, 0x33, !PT ;  /* 0x00000085ff027212 */ /* 0x080ff200078e33ff */
[----:B-1----:R-:W1:Y:S02]  /*17a30*/  MUFU.RCP R136, R146 ;  /* 0x0000009200887308 */ /* 0x002e640000001000 */
[----:B-1----:R-:W-:Y:S01]  /*17a40*/  VIADD R144, R136, 0xffffffe ;  /* 0x0ffffffe88907836 */ /* 0x002fe20000000000 */
[----:B------:R-:W-:Y:S07]  /*17a50*/  IADD3 R136, PT, PT, R230, -0x100, RZ ;  /* 0xffffff00e6887810 */ /* 0x000fee0007ffe0ff */
[----:B------:R-:W1:Y:S01]  /*17a60*/  F2I.FTZ.U32.TRUNC.NTZ R145, R144 ;  /* 0x0000009000917305 */ /* 0x000e62000021f000 */
[----:B------:R-:W-:Y:S02]  /*17a70*/  IABS R140, R136 ;  /* 0x00000088008c7213 */ /* 0x000fe40000000000 */
[----:B------:R-:W-:Y:S01]  /*17a80*/  LOP3.LUT R136, R136, R133, RZ, 0x3c, !PT ;  /* 0x0000008588887212 */ /* 0x000fe200078e3cff */
[--C-:B-1----:R-:W-:Y:S02]  /*17a90*/  IMAD.MOV R141, RZ, RZ, -R145.reuse ;  /* 0x000000ffff8d7224 */ /* 0x102fe400078e0a91 */
[----:B------:R-:W-:Y:S02]  /*17aa0*/  IMAD.MOV.U32 R144, RZ, RZ, RZ ;  /* 0x000000ffff907224 */ /* 0x000fe400078e00ff */
[----:B------:R-:W-:Y:S04]  /*17ab0*/  IMAD R141, R141, R134, RZ ;  /* 0x000000868d8d7224 */ /* 0x000fe800078e02ff */
[----:B------:R-:W-:Y:S06]  /*17ac0*/  IMAD.HI.U32 R141, R145, R141, R144 ;  /* 0x0000008d918d7227 */ /* 0x000fec00078e0090 */
[C---:B------:R-:W-:Y:S04]  /*17ad0*/  IMAD.HI.U32 R135, R141.reuse, R140, RZ ;  /* 0x0000008c8d877227 */ /* 0x040fe800078e00ff */
[----:B------:R-:W-:Y:S02]  /*17ae0*/  IMAD.MOV R145, RZ, RZ, -R135 ;  /* 0x000000ffff917224 */ /* 0x000fe400078e0a87 */
[----:B------:R-:W-:Y:S04]  /*17af0*/  IMAD.HI.U32 R137, R141, R138, RZ ;  /* 0x0000008a8d897227 */ /* 0x000fe800078e00ff */
        /* <DEDUP_REMOVED lines=10> */
[----:B------:R-:W-:Y:S01]  /*17ba0*/  ISETP.GE.U32.AND P6, PT, R138, R134, PT ;  /* 0x000000868a00720c */ /* 0x000fe20003fc6070 */
[----:B------:R-:W1:Y:S01]  /*17bb0*/  LDC.64 R140, c[0x0][0x3b8] ;  /* 0x0000ee00ff8c7b82 */ /* 0x000e620000000a00 */
[----:B------:R-:W-:Y:S02]  /*17bc0*/  P2R R134, PR, RZ, 0x20 ;  /* 0x00000020ff867803 */ /* 0x000fe40000000000 */
[----:B------:R-:W-:Y:S02]  /*17bd0*/  ISETP.GE.AND P5, PT, R142, RZ, PT ;  /* 0x000000ff8e00720c */ /* 0x000fe40003fa6270 */
[----:B------:R-:W-:Y:S02]  /*17be0*/  ISETP.NE.AND P0, PT, R134, RZ, PT ;  /* 0x000000ff8600720c */ /* 0x000fe40003f05270 */
[----:B------:R-:W-:Y:S05]  /*17bf0*/  ISETP.GE.AND P4, PT, R136, RZ, PT ;  /* 0x000000ff8800720c */ /* 0x000fea0003f86270 */
[----:B------:R-:W-:Y:S05]  /*17c00*/  @P6 IADD3 R137, PT, PT, R137, 0x1, RZ ;  /* 0x0000000189896810 */ /* 0x000fea0007ffe0ff */
[----:B------:R-:W-:Y:S02]  /*17c10*/  @!P5 IMAD.MOV R137, RZ, RZ, -R137 ;  /* 0x000000ffff89d224 */ /* 0x000fe400078e0a89 */
[----:B------:R-:W-:Y:S01]  /*17c20*/  @P0 VIADD R135, R135, 0x1 ;  /* 0x0000000187870836 */ /* 0x000fe20000000000 */
[----:B------:R-:W-:Y:S04]  /*17c30*/  ISETP.NE.AND P0, PT, R133, RZ, PT ;  /* 0x000000ff8500720c */ /* 0x000fe80003f05270 */
        /* <DEDUP_REMOVED lines=24> */
.L_x_1894:
        /* <DEDUP_REMOVED lines=59> */
.L_x_1893:
[C---:B-1----:R-:W-:Y:S02]  /*18170*/  IADD3 R136, PT, PT, R193.reuse, -0x80, RZ ;  /* 0xffffff80c1887810 */ /* 0x042fe40007ffe0ff */
[C---:B------:R-:W-:Y:S02]  /*18180*/  IADD3 R138, PT, PT, R193.reuse, -0x7f, RZ ;  /* 0xffffff81c18a7810 */ /* 0x040fe40007ffe0ff */
[----:B------:R-:W-:Y:S02]  /*18190*/  I2FP.F32.U32 R136, R136 ;  /* 0x0000008800887245 */ /* 0x000fe40000201000 */
[----:B------:R-:W-:Y:S02]  /*181a0*/  IADD3 R139, PT, PT, R193, -0x78, RZ ;  /* 0xffffff88c18b7810 */ /* 0x000fe40007ffe0ff */
[----:B------:R-:W-:Y:S01]  /*181b0*/  I2FP.F32.U32 R138, R138 ;  /* 0x0000008a008a7245 */ /* 0x000fe20000201000 */
[-C--:B------:R-:W-:Y:S01]  /*181c0*/  FFMA.FTZ R4, R191, R136.reuse, R4 ;  /* 0x00000088bf047223 */ /* 0x080fe20000010004 */
[----:B------:R-:W-:Y:S01]  /*181d0*/  IADD3 R0, PT, PT, R193, -0x77, RZ ;  /* 0xffffff89c1007810 */ /* 0x000fe20007ffe0ff */
[C---:B------:R-:W-:Y:S01]  /*181e0*/  FFMA.FTZ R6, R191.reuse, R136, R6 ;  /* 0x00000088bf067223 */ /* 0x040fe20000010006 */
[----:B------:R-:W-:Y:S01]  /*181f0*/  I2FP.F32.U32 R133, R139 ;  /* 0x0000008b00857245 */ /* 0x000fe20000201000 */
[C---:B------:R-:W-:Y:S01]  /*18200*/  FFMA.FTZ R5, R191.reuse, R138, R5 ;  /* 0x0000008abf057223 */ /* 0x040fe20000010005 */
[----:B------:R-:W-:Y:S01]  /*18210*/  I2FP.F32.U32 R0, R0 ;  /* 0x0000000000007245 */ /* 0x000fe20000201000 */
[----:B------:R-:W-:Y:S01]  /*18220*/  FFMA.FTZ R7, R191, R138, R7 ;  /* 0x0000008abf077223 */ /* 0x000fe20000010007 */
[----:B------:R-:W-:Y:S01]  /*18230*/  IADD3 R2, PT, PT, R193, -0x70, RZ ;  /* 0xffffff90c1027810 */ /* 0x000fe20007ffe0ff */
[-C--:B------:R-:W-:Y:S01]  /*18240*/  FFMA.FTZ R8, R191, R133.reuse, R8 ;  /* 0x00000085bf087223 */ /* 0x080fe20000010008 */
[----:B------:R-:W-:Y:S01]  /*18250*/  IADD3 R132, PT, PT, R193, -0x6f, RZ ;  /* 0xffffff91c1847810 */ /* 0x000fe20007ffe0ff */
[C---:B------:R-:W-:Y:S01]  /*18260*/  FFMA.FTZ R10, R191.reuse, R133, R10 ;  /* 0x00000085bf0a7223 */ /* 0x040fe2000001000a */
[----:B------:R-:W-:Y:S01]  /*18270*/  I2FP.F32.U32 R133, R2 ;  /* 0x0000000200857245 */ /* 0x000fe20000201000 */
[CC--:B------:R-:W-:Y:S01]  /*18280*/  FFMA.FTZ R9, R191.reuse, R0.reuse, R9 ;  /* 0x00000000bf097223 */ /* 0x0c0fe20000010009 */
[----:B------:R-:W-:Y:S01]  /*18290*/  FFMA.FTZ R11, R191, R0, R11 ;  /* 0x00000000bf0b7223 */ /* 0x000fe2000001000b */
[----:B------:R-:W-:Y:S02]  /*182a0*/  I2FP.F32.U32 R0, R132 ;  /* 0x0000008400007245 */ /* 0x000fe40000201000 */
[----:B------:R-:W-:Y:S01]  /*182b0*/  IADD3 R2, PT, PT, R193, -0x68, RZ ;  /* 0xffffff98c1027810 */ /* 0x000fe20007ffe0ff */
[-C--:B------:R-:W-:Y:S01]  /*182c0*/  FFMA.FTZ R12, R191, R133.reuse, R12 ;  /* 0x00000085bf0c7223 */ /* 0x080fe2000001000c */
[----:B------:R-:W-:Y:S01]  /*182d0*/  IADD3 R132, PT, PT, R193, -0x67, RZ ;  /* 0xffffff99c1847810 */ /* 0x000fe20007ffe0ff */
[C---:B------:R-:W-:Y:S01]  /*182e0*/  FFMA.FTZ R14, R191.reuse, R133, R14 ;  /* 0x00000085bf0e7223 */ /* 0x040fe2000001000e */
[C---:B------:R-:W-:Y:S01]  /*182f0*/  FFMA.FTZ R13, R191.reuse, R0, R13 ;  /* 0x00000000bf0d7223 */ /* 0x040fe2000001000d */
[----:B------:R-:W-:Y:S01]  /*18300*/  I2FP.F32.U32 R133, R2 ;  /* 0x0000000200857245 */ /* 0x000fe20000201000 */
        /* <DEDUP_REMOVED lines=86> */
[-C--:B------:R-:W-:Y:S01]  /*18870*/  FFMA.FTZ R57, R191, R0.reuse, R57 ;  /* 0x00000000bf397223 */ /* 0x080fe20000010039 */
[----:B------:R-:W-:Y:S01]  /*18880*/  IADD3 R133, PT, PT, R193, -0x8, RZ ;  /* 0xfffffff8c1857810 */ /* 0x000fe20007ffe0ff */
[----:B------:R-:W-:Y:S01]  /*18890*/  FFMA.FTZ R59, R191, R0, R59 ;  /* 0x00000000bf3b7223 */ /* 0x000fe2000001003b */
[----:B------:R-:W-:Y:S02]  /*188a0*/  I2FP.F32.U32 R2, R2 ;  /* 0x0000000200027245 */ /* 0x000fe40000201000 */
[----:B------:R-:W-:Y:S02]  /*188b0*/  I2FP.F32.U32 R0, R134 ;  /* 0x0000008600007245 */ /* 0x000fe40000201000 */
[----:B------:R-:W-:Y:S01]  /*188c0*/  IADD3 R132, PT, PT, R193, -0x7, RZ ;  /* 0xfffffff9c1847810 */ /* 0x000fe20007ffe0ff */
[CC--:B------:R-:W-:Y:S01]  /*188d0*/  FFMA.FTZ R60, R191.reuse, R2.reuse, R60 ;  /* 0x00000002bf3c7223 */ /* 0x0c0fe2000001003c */
[----:B------:R-:W-:Y:S01]  /*188e0*/  I2FP.F32.U32 R133, R133 ;  /* 0x0000008500857245 */ /* 0x000fe20000201000 */
[C---:B------:R-:W-:Y:S01]  /*188f0*/  FFMA.FTZ R62, R191.reuse, R2, R62 ;  /* 0x00000002bf3e7223 */ /* 0x040fe2000001003e */
[----:B------:R-:W-:Y:S01]  /*18900*/  I2FP.F32.U32 R2, R132 ;  /* 0x0000008400027245 */ /* 0x000fe20000201000 */
[CC--:B------:R-:W-:Y:S01]  /*18910*/  FFMA.FTZ R61, R191.reuse, R0.reuse, R61 ;  /* 0x00000000bf3d7223 */ /* 0x0c0fe2000001003d */
[C---:B------:R-:W-:Y:S01]  /*18920*/  FFMA.FTZ R63, R191.reuse, R0, R63 ;  /* 0x00000000bf3f7223 */ /* 0x040fe2000001003f */
[-C--:B------:R-:W-:Y:S01]  /*18930*/  FFMA.FTZ R64, R191, R133.reuse, R64 ;  /* 0x00000085bf407223 */ /* 0x080fe20000010040 */
[----:B------:R-:W-:Y:S01]  /*18940*/  IADD3 R0, PT, PT, R193, 0x1, RZ ;  /* 0x00000001c1007810 */ /* 0x000fe20007ffe0ff */
[C---:B------:R-:W-:Y:S01]  /*18950*/  FFMA.FTZ R66, R191.reuse, R133, R66 ;  /* 0x00000085bf427223 */ /* 0x040fe20000010042 */
[----:B------:R-:W-:Y:S01]  /*18960*/  I2FP.F32.U32 R133, R193 ;  /* 0x000000c100857245 */ /* 0x000fe20000201000 */
[CC--:B------:R-:W-:Y:S01]  /*18970*/  FFMA.FTZ R65, R191.reuse, R2.reuse, R65 ;  /* 0x00000002bf417223 */ /* 0x0c0fe20000010041 */
[----:B------:R-:W-:Y:S01]  /*18980*/  FFMA.FTZ R67, R191, R2, R67 ;  /* 0x00000002bf437223 */ /* 0x000fe20000010043 */
[----:B------:R-:W-:Y:S02]  /*18990*/  I2FP.F32.U32 R0, R0 ;  /* 0x0000000000007245 */ /* 0x000fe40000201000 */
[----:B------:R-:W-:Y:S01]  /*189a0*/  IADD3 R2, PT, PT, R193, 0x8, RZ ;  /* 0x00000008c1027810 */ /* 0x000fe20007ffe0ff */
[CC--:B------:R-:W-:Y:S01]  /*189b0*/  FFMA.FTZ R68, R191.reuse, R133.reuse, R68 ;  /* 0x00000085bf447223 */ /* 0x0c0fe20000010044 */
[----:B------:R-:W-:Y:S01]  /*189c0*/  FFMA.FTZ R70, R191, R133, R70 ;  /* 0x00000085bf467223 */ /* 0x000fe20000010046 */
[----:B------:R-:W-:Y:S01]  /*189d0*/  IADD3 R132, PT, PT, R193, 0x9, RZ ;  /* 0x00000009c1847810 */ /* 0x000fe20007ffe0ff */
[C---:B------:R-:W-:Y:S01]  /*189e0*/  FFMA.FTZ R69, R191.reuse, R0, R69 ;  /* 0x00000000bf457223 */ /* 0x040fe20000010045 */
[----:B------:R-:W-:Y:S01]  /*189f0*/  I2FP.F32.U32 R133, R2 ;  /* 0x0000000200857245 */ /* 0x000fe20000201000 */
[----:B------:R-:W-:Y:S01]  /*18a00*/  FFMA.FTZ R71, R191, R0, R71 ;  /* 0x00000000bf477223 */ /* 0x000fe20000010047 */
[----:B------:R-:W-:Y:S02]  /*18a10*/  IADD3 R2, PT, PT, R193, 0x10, RZ ;  /* 0x00000010c1027810 */ /* 0x000fe40007ffe0ff */
[----:B------:R-:W-:Y:S01]  /*18a20*/  I2FP.F32.U32 R0, R132 ;  /* 0x0000008400007245 */ /* 0x000fe20000201000 */
[CC--:B------:R-:W-:Y:S01]  /*18a30*/  FFMA.FTZ R72, R191.reuse, R133.reuse, R72 ;  /* 0x00000085bf487223 */ /* 0x0c0fe20000010048 */
[----:B------:R-:W-:Y:S01]  /*18a40*/  FFMA.FTZ R74, R191, R133, R74 ;  /* 0x00000085bf4a7223 */ /* 0x000fe2000001004a */
[----:B------:R-:W-:Y:S02]  /*18a50*/  IADD3 R132, PT, PT, R193, 0x11, RZ ;  /* 0x00000011c1847810 */ /* 0x000fe40007ffe0ff */
        /* <DEDUP_REMOVED lines=11> */
[----:B------:R-:W-:Y:S02]  /*18b10*/  I2FP.F32.U32 R0, R132 ;  /* 0x0000008400007245 */ /* 0x000fe40000201000 */
[----:B------:R-:W-:Y:S01]  /*18b20*/  IADD3 R2, PT, PT, R193, 0x20, RZ ;  /* 0x00000020c1027810 */ /* 0x000fe20007ffe0ff */
[-C--:B------:R-:W-:Y:S01]  /*18b30*/  FFMA.FTZ R80, R191, R133.reuse, R80 ;  /* 0x00000085bf507223 */ /* 0x080fe20000010050 */
[----:B------:R-:W-:Y:S01]  /*18b40*/  IADD3 R132, PT, PT, R193, 0x21, RZ ;  /* 0x00000021c1847810 */ /* 0x000fe20007ffe0ff */
[C---:B------:R-:W-:Y:S01]  /*18b50*/  FFMA.FTZ R82, R191.reuse, R133, R82 ;  /* 0x00000085bf527223 */ /* 0x040fe20000010052 */
[----:B------:R-:W-:Y:S01]  /*18b60*/  I2FP.F32.U32 R133, R2 ;  /* 0x0000000200857245 */ /* 0x000fe20000201000 */
[-C--:B------:R-:W-:Y:S01]  /*18b70*/  FFMA.FTZ R81, R191, R0.reuse, R81 ;  /* 0x00000000bf517223 */ /* 0x080fe20000010051 */
[----:B------:R-:W-:Y:S01]  /*18b80*/  IADD3 R2, PT, PT, R193, 0x28, RZ ;  /* 0x00000028c1027810 */ /* 0x000fe20007ffe0ff */
[C---:B------:R-:W-:Y:S01]  /*18b90*/  FFMA.FTZ R83, R191.reuse, R0, R83 ;  /* 0x00000000bf537223 */ /* 0x040fe20000010053 */
[----:B------:R-:W-:Y:S01]  /*18ba0*/  I2FP.F32.U32 R0, R132 ;  /* 0x0000008400007245 */ /* 0x000fe20000201000 */
[CC--:B------:R-:W-:Y:S01]  /*18bb0*/  FFMA.FTZ R84, R191.reuse, R133.reuse, R84 ;  /* 0x00000085bf547223 */ /* 0x0c0fe20000010054 */
[----:B------:R-:W-:Y:S01]  /*18bc0*/  I2FP.F32.U32 R2, R2 ;  /* 0x0000000200027245 */ /* 0x000fe20000201000 */
[----:B------:R-:W-:Y:S01]  /*18bd0*/  FFMA.FTZ R86, R191, R133, R86 ;  /* 0x00000085bf567223 */ /* 0x000fe20000010056 */
[----:B------:R-:W-:Y:S01]  /*18be0*/  IADD3 R134, PT, PT, R193, 0x29, RZ ;  /* 0x00000029c1867810 */ /* 0x000fe20007ffe0ff */
[-C--:B------:R-:W-:Y:S01]  /*18bf0*/  FFMA.FTZ R85, R191, R0.reuse, R85 ;  /* 0x00000000bf557223 */ /* 0x080fe20000010055 */
[----:B------:R-:W-:Y:S01]  /*18c00*/  IADD3 R132, PT, PT, R193, 0x31, RZ ;  /* 0x00000031c1847810 */ /* 0x000fe20007ffe0ff */
[C---:B------:R-:W-:Y:S01]  /*18c10*/  FFMA.FTZ R87, R191.reuse, R0, R87 ;  /* 0x00000000bf577223 */ /* 0x040fe20000010057 */
[C---:B------:R-:W-:Y:S01]  /*18c20*/  FFMA.FTZ R88, R191.reuse, R2, R88 ;  /* 0x00000002bf587223 */ /* 0x040fe20000010058 */
[----:B------:R-:W-:Y:S01]  /*18c30*/  I2FP.F32.U32 R0, R134 ;  /* 0x0000008600007245 */ /* 0x000fe20000201000 */
[----:B------:R-:W-:Y:S01]  /*18c40*/  FFMA.FTZ R90, R191, R2, R90 ;  /* 0x00000002bf5a7223 */ /* 0x000fe2000001005a */
[----:B------:R-:W-:Y:S02]  /*18c50*/  IADD3 R133, PT, PT, R193, 0x30, RZ ;  /* 0x00000030c1857810 */ /* 0x000fe40007ffe0ff */
[----:B------:R-:W-:Y:S01]  /*18c60*/  FMNMX3.FTZ R134, R195, R4, R5, !PT ;  /* 0x00000004c3867276 */ /* 0x000fe20007810005 */
[C---:B------:R-:W-:Y:S01]  /*18c70*/  FFMA.FTZ R89, R191.reuse, R0, R89 ;  /* 0x00000000bf597223 */ /* 0x040fe20000010059 */
[----:B------:R-:W-:Y:S01]  /*18c80*/  I2FP.F32.U32 R2, R132 ;  /* 0x0000008400027245 */ /* 0x000fe20000201000 */
[C---:B------:R-:W-:Y:S01]  /*18c90*/  FFMA.FTZ R91, R191.reuse, R0, R91 ;  /* 0x00000000bf5b7223 */ /* 0x040fe2000001005b */
[----:B------:R-:W-:Y:S02]  /*18ca0*/  FMNMX3.FTZ R132, R194, R6, R7, !PT ;  /* 0x00000006c2847276 */ /* 0x000fe40007810007 */
[----:B------:R-:W-:Y:S02]  /*18cb0*/  I2FP.F32.U32 R133, R133 ;  /* 0x0000008500857245 */ /* 0x000fe40000201000 */
[----:B------:R-:W-:Y:S02]  /*18cc0*/  FMNMX3.FTZ R134, R134, R8, R9, !PT ;  /* 0x0000000886867276 */ /* 0x000fe40007810009 */
[----:B------:R-:W-:Y:S01]  /*18cd0*/  FMNMX3.FTZ R132, R132, R10, R11, !PT ;  /* 0x0000000a84847276 */ /* 0x000fe2000781000b */
[CC--:B------:R-:W-:Y:S01]  /*18ce0*/  FFMA.FTZ R92, R191.reuse, R133.reuse, R92 ;  /* 0x00000085bf5c7223 */ /* 0x0c0fe2000001005c */
[----:B------:R-:W-:Y:S01]  /*18cf0*/  FMNMX3.FTZ R134, R134, R12, R13, !PT ;  /* 0x0000000c86867276 */ /* 0x000fe2000781000d */
[C---:B------:R-:W-:Y:S01]  /*18d00*/  FFMA.FTZ R94, R191.reuse, R133, R94 ;  /* 0x00000085bf5e7223 */ /* 0x040fe2000001005e */
[----:B------:R-:W-:Y:S01]  /*18d10*/  FMNMX3.FTZ R132, R132, R14, R15, !PT ;  /* 0x0000000e84847276 */ /* 0x000fe2000781000f */
[-C--:B------:R-:W-:Y:S01]  /*18d20*/  FFMA.FTZ R93, R191, R2.reuse, R93 ;  /* 0x00000002bf5d7223 */ /* 0x080fe2000001005d */
[----:B------:R-:W-:Y:S01]  /*18d30*/  IADD3 R0, PT, PT, R193, 0x38, RZ ;  /* 0x00000038c1007810 */ /* 0x000fe20007ffe0ff */
[----:B------:R-:W-:Y:S01]  /*18d40*/  FFMA.FTZ R95, R191, R2, R95 ;  /* 0x00000002bf5f7223 */ /* 0x000fe2000001005f */
[----:B------:R-:W-:Y:S02]  /*18d50*/  FMNMX3.FTZ R134, R134, R16, R17, !PT ;  /* 0x0000001086867276 */ /* 0x000fe40007810011 */
[C---:B------:R-:W-:Y:S02]  /*18d60*/  IADD3 R2, PT, PT, R193.reuse, 0x39, RZ ;  /* 0x00000039c1027810 */ /* 0x040fe40007ffe0ff */
[----:B------:R-:W-:Y:S02]  /*18d70*/  FMNMX3.FTZ R132, R132, R18, R19, !PT ;  /* 0x0000001284847276 */ /* 0x000fe40007810013 */
[----:B------:R-:W-:Y:S02]  /*18d80*/  I2FP.F32.U32 R0, R0 ;  /* 0x0000000000007245 */ /* 0x000fe40000201000 */
[----:B------:R-:W-:Y:S02]  /*18d90*/  IADD3 R133, PT, PT, R193, 0x40, RZ ;  /* 0x00000040c1857810 */ /* 0x000fe40007ffe0ff */
[----:B------:R-:W-:Y:S01]  /*18da0*/  FMNMX3.FTZ R134, R134, R20, R21, !PT ;  /* 0x0000001486867276 */ /* 0x000fe20007810015 */
[C---:B------:R-:W-:Y:S01]  /*18db0*/  FFMA.FTZ R96, R191.reuse, R0, R96 ;  /* 0x00000000bf607223 */ /* 0x040fe20000010060 */
[----:B------:R-:W-:Y:S01]  /*18dc0*/  I2FP.F32.U32 R2, R2 ;  /* 0x0000000200027245 */ /* 0x000fe20000201000 */
[C---:B------:R-:W-:Y:S01]  /*18dd0*/  FFMA.FTZ R98, R191.reuse, R0, R98 ;  /* 0x00000000bf627223 */ /* 0x040fe20000010062 */
[----:B------:R-:W-:Y:S02]  /*18de0*/  FMNMX3.FTZ R132, R132, R22, R23, !PT ;  /* 0x0000001684847276 */ /* 0x000fe40007810017 */
[----:B------:R-:W-:Y:S01]  /*18df0*/  I2FP.F32.U32 R133, R133 ;  /* 0x0000008500857245 */ /* 0x000fe20000201000 */
[C---:B------:R-:W-:Y:S01]  /*18e00*/  FFMA.FTZ R97, R191.reuse, R2, R97 ;  /* 0x00000002bf617223 */ /* 0x040fe20000010061 */
[----:B------:R-:W-:Y:S01]  /*18e10*/  FMNMX3.FTZ R134, R134, R24, R25, !PT ;  /* 0x0000001886867276 */ /* 0x000fe20007810019 */
[C---:B------:R-:W-:Y:S01]  /*18e20*/  FFMA.FTZ R99, R191.reuse, R2, R99 ;  /* 0x00000002bf637223 */ /* 0x040fe20000010063 */
[----:B------:R-:W-:Y:S01]  /*18e30*/  FMNMX3.FTZ R132, R132, R26, R27, !PT ;  /* 0x0000001a84847276 */ /* 0x000fe2000781001b */
[CC--:B------:R-:W-:Y:S01]  /*18e40*/  FFMA.FTZ R100, R191.reuse, R133.reuse, R100 ;  /* 0x00000085bf647223 */ /* 0x0c0fe20000010064 */
[----:B------:R-:W-:Y:S01]  /*18e50*/  FMNMX3.FTZ R134, R134, R28, R29, !PT ;  /* 0x0000001c86867276 */ /* 0x000fe2000781001d */
[----:B------:R-:W-:Y:S01]  /*18e60*/  FFMA.FTZ R102, R191, R133, R102 ;  /* 0x00000085bf667223 */ /* 0x000fe20000010066 */
[----:B------:R-:W-:Y:S02]  /*18e70*/  FMNMX3.FTZ R133, R132, R30, R31, !PT ;  /* 0x0000001e84857276 */ /* 0x000fe4000781001f */
[----:B------:R-:W-:Y:S02]  /*18e80*/  FMNMX3.FTZ R134, R134, R32, R33, !PT ;  /* 0x0000002086867276 */ /* 0x000fe40007810021 */
[----:B------:R-:W-:Y:S02]  /*18e90*/  IADD3 R0, PT, PT, R193, 0x41, RZ ;  /* 0x00000041c1007810 */ /* 0x000fe40007ffe0ff */
[----:B------:R-:W-:Y:S02]  /*18ea0*/  FMNMX3.FTZ R133, R133, R34, R35, !PT ;  /* 0x0000002285857276 */ /* 0x000fe40007810023 */
[----:B------:R-:W-:Y:S02]  /*18eb0*/  FMNMX3.FTZ R134, R134, R36, R37, !PT ;  /* 0x0000002486867276 */ /* 0x000fe40007810025 */
[----:B------:R-:W-:Y:S02]  /*18ec0*/  I2FP.F32.U32 R0, R0 ;  /* 0x0000000000007245 */ /* 0x000fe40000201000 */
[----:B------:R-:W-:Y:S02]  /*18ed0*/  FMNMX3.FTZ R133, R133, R38, R39, !PT ;  /* 0x0000002685857276 */ /* 0x000fe40007810027 */
[----:B------:R-:W-:Y:S01]  /*18ee0*/  IADD3 R132, PT, PT, R193, 0x49, RZ ;  /* 0x00000049c1847810 */ /* 0x000fe20007ffe0ff */
[C---:B------:R-:W-:Y:S01]  /*18ef0*/  FFMA.FTZ R101, R191.reuse, R0, R101 ;  /* 0x00000000bf657223 */ /* 0x040fe20000010065 */
[----:B------:R-:W-:Y:S01]  /*18f00*/  FMNMX3.FTZ R134, R134, R40, R41, !PT ;  /* 0x0000002886867276 */ /* 0x000fe20007810029 */
[----:B------:R-:W-:Y:S01]  /*18f10*/  FFMA.FTZ R103, R191, R0, R103 ;  /* 0x00000000bf677223 */ /* 0x000fe20000010067 */
[----:B------:R-:W-:Y:S02]  /*18f20*/  FMNMX3.FTZ R133, R133, R42, R43, !PT ;  /* 0x0000002a85857276 */ /* 0x000fe4000781002b */
[----:B------:R-:W-:Y:S02]  /*18f30*/  IADD3 R2, PT, PT, R193, 0x48, RZ ;  /* 0x00000048c1027810 */ /* 0x000fe40007ffe0ff */
[----:B------:R-:W-:Y:S02]  /*18f40*/  I2FP.F32.U32 R0, R132 ;  /* 0x0000008400007245 */ /* 0x000fe40000201000 */
[----:B------:R-:W-:Y:S02]  /*18f50*/  FMNMX3.FTZ R134, R134, R44, R45, !PT ;  /* 0x0000002c86867276 */ /* 0x000fe4000781002d */
[----:B------:R-:W-:Y:S02]  /*18f60*/  FMNMX3.FTZ R132, R133, R46, R47, !PT ;  /* 0x0000002e85847276 */ /* 0x000fe4000781002f */
[----:B------:R-:W-:Y:S02]  /*18f70*/  I2FP.F32.U32 R2, R2 ;  /* 0x0000000200027245 */ /* 0x000fe40000201000 */
[----:B------:R-:W-:Y:S02]  /*18f80*/  FMNMX3.FTZ R134, R134, R48, R49, !PT ;  /* 0x0000003086867276 */ /* 0x000fe40007810031 */
[----:B------:R-:W-:Y:S01]  /*18f90*/  FMNMX3.FTZ R132, R132, R50, R51, !PT ;  /* 0x0000003284847276 */ /* 0x000fe20007810033 */
[CC--:B------:R-:W-:Y:S01]  /*18fa0*/  FFMA.FTZ R104, R191.reuse, R2.reuse, R104 ;  /* 0x00000002bf687223 */ /* 0x0c0fe20000010068 */
[C---:B------:R-:W-:Y:S01]  /*18fb0*/  FFMA.FTZ R106, R191.reuse, R2, R106 ;  /* 0x00000002bf6a7223 */ /* 0x040fe2000001006a */
[C---:B------:R-:W-:Y:S01]  /*18fc0*/  FFMA.FTZ R105, R191.reuse, R0, R105 ;  /* 0x00000000bf697223 */ /* 0x040fe20000010069 */
[----:B------:R-:W-:Y:S01]  /*18fd0*/  FMNMX3.FTZ R134, R134, R52, R53, !PT ;  /* 0x0000003486867276 */ /* 0x000fe20007810035 */
[----:B------:R-:W-:Y:S01]  /*18fe0*/  FFMA.FTZ R107, R191, R0, R107 ;  /* 0x00000000bf6b7223 */ /* 0x000fe2000001006b */
[----:B------:R-:W-:Y:S02]  /*18ff0*/  FMNMX3.FTZ R132, R132, R54, R55, !PT ;  /* 0x0000003684847276 */ /* 0x000fe40007810037 */
[C---:B------:R-:W-:Y:S02]  /*19000*/  IADD3 R0, PT, PT, R193.reuse, 0x50, RZ ;  /* 0x00000050c1007810 */ /* 0x040fe40007ffe0ff */
[----:B------:R-:W-:Y:S02]  /*19010*/  FMNMX3.FTZ R134, R134, R56, R57, !PT ;  /* 0x0000003886867276 */ /* 0x000fe40007810039 */
[C---:B------:R-:W-:Y:S02]  /*19020*/  IADD3 R2, PT, PT, R193.reuse, 0x51, RZ ;  /* 0x00000051c1027810 */ /* 0x040fe40007ffe0ff */
[----:B------:R-:W-:Y:S02]  /*19030*/  FMNMX3.FTZ R132, R132, R58, R59, !PT ;  /* 0x0000003a84847276 */ /* 0x000fe4000781003b */
[----:B------:R-:W-:Y:S02]  /*19040*/  IADD3 R133, PT, PT, R193, 0x58, RZ ;  /* 0x00000058c1857810 */ /* 0x000fe40007ffe0ff */
[----:B------:R-:W-:Y:S02]  /*19050*/  I2FP.F32.U32 R0, R0 ;  /* 0x0000000000007245 */ /* 0x000fe40000201000 */
[----:B------:R-:W-:Y:S02]  /*19060*/  I2FP.F32.U32 R2, R2 ;  /* 0x0000000200027245 */ /* 0x000fe40000201000 */
[----:B------:R-:W-:Y:S01]  /*19070*/  FMNMX3.FTZ R134, R134, R60, R61, !PT ;  /* 0x0000003c86867276 */ /* 0x000fe2000781003d */
[C---:B------:R-:W-:Y:S01]  /*19080*/  FFMA.FTZ R108, R191.reuse, R0, R108 ;  /* 0x00000000bf6c7223 */ /* 0x040fe2000001006c */
[----:B------:R-:W-:Y:S01]  /*19090*/  FMNMX3.FTZ R132, R132, R62, R63, !PT ;  /* 0x0000003e84847276 */ /* 0x000fe2000781003f */
[C---:B------:R-:W-:Y:S01]  /*190a0*/  FFMA.FTZ R110, R191.reuse, R0, R110 ;  /* 0x00000000bf6e7223 */ /* 0x040fe2000001006e */
[----:B------:R-:W-:Y:S01]  /*190b0*/  I2FP.F32.U32 R133, R133 ;  /* 0x0000008500857245 */ /* 0x000fe20000201000 */
[C---:B------:R-:W-:Y:S01]  /*190c0*/  FFMA.FTZ R109, R191.reuse, R2, R109 ;  /* 0x00000002bf6d7223 */ /* 0x040fe2000001006d */
[----:B------:R-:W-:Y:S01]  /*190d0*/  FMNMX3.FTZ R134, R134, R64, R65, !PT ;  /* 0x0000004086867276 */ /* 0x000fe20007810041 */
[C---:B------:R-:W-:Y:S01]  /*190e0*/  FFMA.FTZ R111, R191.reuse, R2, R111 ;  /* 0x00000002bf6f7223 */ /* 0x040fe2000001006f */
[----:B------:R-:W-:Y:S01]  /*190f0*/  FMNMX3.FTZ R132, R132, R66, R67, !PT ;  /* 0x0000004284847276 */ /* 0x000fe20007810043 */
[CC--:B------:R-:W-:Y:S01]  /*19100*/  FFMA.FTZ R112, R191.reuse, R133.reuse, R112 ;  /* 0x00000085bf707223 */ /* 0x0c0fe20000010070 */
[----:B------:R-:W-:Y:S01]  /*19110*/  FFMA.FTZ R114, R191, R133, R114 ;  /* 0x00000085bf727223 */ /* 0x000fe20000010072 */
[----:B------:R-:W-:Y:S02]  /*19120*/  FMNMX3.FTZ R134, R134, R68, R69, !PT ;  /* 0x0000004486867276 */ /* 0x000fe40007810045 */
[----:B------:R-:W-:Y:S02]  /*19130*/  FMNMX3.FTZ R133, R132, R70, R71, !PT ;  /* 0x0000004684857276 */ /* 0x000fe40007810047 */
[----:B------:R-:W-:Y:S02]  /*19140*/  FMNMX3.FTZ R134, R134, R72, R73, !PT ;  /* 0x0000004886867276 */ /* 0x000fe40007810049 */
[----:B------:R-:W-:Y:S02]  /*19150*/  FMNMX3.FTZ R133, R133, R74, R75, !PT ;  /* 0x0000004a85857276 */ /* 0x000fe4000781004b */
[----:B------:R-:W-:Y:S02]  /*19160*/  IADD3 R0, PT, PT, R193, 0x59, RZ ;  /* 0x00000059c1007810 */ /* 0x000fe40007ffe0ff */
[----:B------:R-:W-:Y:S02]  /*19170*/  FMNMX3.FTZ R134, R134, R76, R77, !PT ;  /* 0x0000004c86867276 */ /* 0x000fe4000781004d */
[----:B------:R-:W-:Y:S02]  /*19180*/  I2FP.F32.U32 R0, R0 ;  /* 0x0000000000007245 */ /* 0x000fe40000201000 */
[----:B------:R-:W-:Y:S02]  /*19190*/  FMNMX3.FTZ R133, R133, R78, R79, !PT ;  /* 0x0000004e85857276 */ /* 0x000fe4000781004f */
[----:B------:R-:W-:Y:S01]  /*191a0*/  IADD3 R2, PT, PT, R193, 0x60, RZ ;  /* 0x00000060c1027810 */ /* 0x000fe20007ffe0ff */
[-C--:B------:R-:W-:Y:S01]  /*191b0*/  FFMA.FTZ R113, R191, R0.reuse, R113 ;  /* 0x00000000bf717223 */ /* 0x080fe20000010071 */
[----:B------:R-:W-:Y:S01]  /*191c0*/  IADD3 R132, PT, PT, R193, 0x61, RZ ;  /* 0x00000061c1847810 */ /* 0x000fe20007ffe0ff */
[----:B------:R-:W-:Y:S01]  /*191d0*/  FFMA.FTZ R115, R191, R0, R115 ;  /* 0x00000000bf737223 */ /* 0x000fe20000010073 */
[----:B------:R-:W-:Y:S02]  /*191e0*/  FMNMX3.FTZ R134, R134, R80, R81, !PT ;  /* 0x0000005086867276 */ /* 0x000fe40007810051 */
[----:B------:R-:W-:Y:S02]  /*191f0*/  FMNMX3.FTZ R133, R133, R82, R83, !PT ;  /* 0x0000005285857276 */ /* 0x000fe40007810053 */
[----:B------:R-:W-:Y:S02]  /*19200*/  I2FP.F32.U32 R2, R2 ;  /* 0x0000000200027245 */ /* 0x000fe40000201000 */
[----:B------:R-:W-:Y:S02]  /*19210*/  I2FP.F32.U32 R0, R132 ;  /* 0x0000008400007245 */ /* 0x000fe40000201000 */
[----:B------:R-:W-:Y:S01]  /*19220*/  FMNMX3.FTZ R134, R134, R84, R85, !PT ;  /* 0x0000005486867276 */ /* 0x000fe20007810055 */
[----:B------:R-:W-:Y:S01]  /*19230*/  FFMA.FTZ R116, R191, R2, R116 ;  /* 0x00000002bf747223 */ /* 0x000fe20000010074 */
[----:B------:R-:W-:Y:S01]  /*19240*/  FMNMX3.FTZ R132, R133, R86, R87, !PT ;  /* 0x0000005685847276 */ /* 0x000fe20007810057 */
[C---:B------:R-:W-:Y:S01]  /*19250*/  FFMA.FTZ R118, R191.reuse, R2, R118 ;  /* 0x00000002bf767223 */ /* 0x040fe20000010076 */
[----:B------:R-:W-:Y:S01]  /*19260*/  FMNMX3.FTZ R134, R134, R88, R89, !PT ;  /* 0x0000005886867276 */ /* 0x000fe20007810059 */
[C---:B------:R-:W-:Y:S01]  /*19270*/  FFMA.FTZ R117, R191.reuse, R0, R117 ;  /* 0x00000000bf757223 */ /* 0x040fe20000010075 */
[----:B------:R-:W-:Y:S01]  /*19280*/  FMNMX3.FTZ R132, R132, R90, R91, !PT ;  /* 0x0000005a84847276 */ /* 0x000fe2000781005b */
[----:B------:R-:W-:Y:S01]  /*19290*/  FFMA.FTZ R119, R191, R0, R119 ;  /* 0x00000000bf777223 */ /* 0x000fe20000010077 */
[----:B------:R-:W-:Y:S02]  /*192a0*/  FMNMX3.FTZ R134, R134, R92, R93, !PT ;  /* 0x0000005c86867276 */ /* 0x000fe4000781005d */
[----:B------:R-:W-:Y:S02]  /*192b0*/  FMNMX3.FTZ R132, R132, R94, R95, !PT ;  /* 0x0000005e84847276 */ /* 0x000fe4000781005f */
[C---:B------:R-:W-:Y:S02]  /*192c0*/  IADD3 R0, PT, PT, R193.reuse, 0x68, RZ ;  /* 0x00000068c1007810 */ /* 0x040fe40007ffe0ff */
[C---:B------:R-:W-:Y:S02]  /*192d0*/  IADD3 R2, PT, PT, R193.reuse, 0x69, RZ ;  /* 0x00000069c1027810 */ /* 0x040fe40007ffe0ff */
[----:B------:R-:W-:Y:S02]  /*192e0*/  FMNMX3.FTZ R134, R134, R96, R97, !PT ;  /* 0x0000006086867276 */ /* 0x000fe40007810061 */
[----:B------:R-:W-:Y:S02]  /*192f0*/  I2FP.F32.U32 R0, R0 ;  /* 0x0000000000007245 */ /* 0x000fe40000201000 */
[----:B------:R-:W-:Y:S02]  /*19300*/  FMNMX3.FTZ R132, R132, R98, R99, !PT ;  /* 0x0000006284847276 */ /* 0x000fe40007810063 */
[----:B------:R-:W-:Y:S01]  /*19310*/  IADD3 R133, PT, PT, R193, 0x70, RZ ;  /* 0x00000070c1857810 */ /* 0x000fe20007ffe0ff */
        /* <DEDUP_REMOVED lines=12> */
[C---:B------:R-:W-:Y:S02]  /*193e0*/  IADD3 R0, PT, PT, R193.reuse, 0x71, RZ ;  /* 0x00000071c1007810 */ /* 0x040fe40007ffe0ff */
[----:B------:R-:W-:Y:S02]  /*193f0*/  FMNMX3.FTZ R133, R134, R108, R109, !PT ;  /* 0x0000006c86857276 */ /* 0x000fe4000781006d */
[----:B------:R-:W-:Y:S02]  /*19400*/  FMNMX3.FTZ R134, R132, R110, R111, !PT ;  /* 0x0000006e84867276 */ /* 0x000fe4000781006f */
[----:B------:R-:W-:Y:S02]  /*19410*/  I2FP.F32.U32 R0, R0 ;  /* 0x0000000000007245 */ /* 0x000fe40000201000 */
[----:B------:R-:W-:Y:S02]  /*19420*/  IADD3 R2, PT, PT, R193, 0x78, RZ ;  /* 0x00000078c1027810 */ /* 0x000fe40007ffe0ff */
[----:B------:R-:W-:Y:S01]  /*19430*/  FMNMX3.FTZ R133, R133, R112, R113, !PT ;  /* 0x0000007085857276 */ /* 0x000fe20007810071 */
[C---:B------:R-:W-:Y:S01]  /*19440*/  FFMA.FTZ R125, R191.reuse, R0, R125 ;  /* 0x00000000bf7d7223 */ /* 0x040fe2000001007d */
[----:B------:R-:W-:Y:S01]  /*19450*/  FMNMX3.FTZ R134, R134, R114, R115, !PT ;  /* 0x0000007286867276 */ /* 0x000fe20007810073 */
[----:B------:R-:W-:Y:S01]  /*19460*/  FFMA.FTZ R127, R191, R0, R127 ;  /* 0x00000000bf7f7223 */ /* 0x000fe2000001007f */
[----:B------:R-:W-:Y:S02]  /*19470*/  IADD3 R132, PT, PT, R193, 0x79, RZ ;  /* 0x00000079c1847810 */ /* 0x000fe40007ffe0ff */
[----:B------:R-:W-:Y:S02]  /*19480*/  I2FP.F32.U32 R2, R2 ;  /* 0x0000000200027245 */ /* 0x000fe40000201000 */
[----:B------:R-:W-:Y:S02]  /*19490*/  FMNMX3.FTZ R133, R133, R116, R117, !PT ;  /* 0x0000007485857276 */ /* 0x000fe40007810075 */
[----:B------:R-:W-:Y:S01]  /*194a0*/  FMNMX3.FTZ R0, R134, R118, R119, !PT ;  /* 0x0000007686007276 */ /* 0x000fe20007810077 */
[C---:B------:R-:W-:Y:S01]  /*194b0*/  FFMA.FTZ R128, R191.reuse, R2, R128 ;  /* 0x00000002bf807223 */ /* 0x040fe20000010080 */
[----:B------:R-:W-:Y:S01]  /*194c0*/  I2FP.F32.U32 R132, R132 ;  /* 0x0000008400847245 */ /* 0x000fe20000201000 */
[----:B------:R-:W-:Y:S01]  /*194d0*/  FFMA.FTZ R130, R191, R2, R130 ;  /* 0x00000002bf827223 */ /* 0x000fe20000010082 */
[----:B------:R-:W-:Y:S02]  /*194e0*/  FMNMX3.FTZ R133, R133, R120, R121, !PT ;  /* 0x0000007885857276 */ /* 0x000fe40007810079 */
[----:B------:R-:W-:Y:S01]  /*194f0*/  FMNMX3.FTZ R0, R0, R122, R123, !PT ;  /* 0x0000007a00007276 */ /* 0x000fe2000781007b */
[----:B------:R-:W-:Y:S01]  /*19500*/  FFMA.FTZ R129, R191, R132, R129 ;  /* 0x00000084bf817223 */ /* 0x000fe20000010081 */
[----:B------:R-:W-:Y:S01]  /*19510*/  FMNMX3.FTZ R133, R133, R124, R125, !PT ;  /* 0x0000007c85857276 */ /* 0x000fe2000781007d */
[----:B------:R-:W-:Y:S01]  /*19520*/  FFMA.FTZ R131, R191, R132, R131 ;  /* 0x00000084bf837223 */ /* 0x000fe20000010083 */
[----:B------:R-:W-:Y:S02]  /*19530*/  FMNMX3.FTZ R0, R0, R126, R127, !PT ;  /* 0x0000007e00007276 */ /* 0x000fe4000781007f */
[----:B------:R-:W-:Y:S02]  /*19540*/  FMNMX3.FTZ R2, R133, R128, R129, !PT ;  /* 0x0000008085027276 */ /* 0x000fe40007810081 */
[----:B------:R-:W-:Y:S02]  /*19550*/  FMNMX3.FTZ R137, R0, R130, R131, !PT ;  /* 0x0000008200897276 */ /* 0x000fe40007810083 */
[----:B------:R-:W-:Y:S01]  /*19560*/  MOV R150, R226 ;  /* 0x000000e200967202 */ /* 0x000fe20000000f00 */
[----:B------:R-:W-:Y:S01]  /*19570*/  SHFL.BFLY PT, R133, R2, 0x2, 0x1f ;  /* 0x0c401f0002857f89 */ /* 0x000fe200000e0000 */
[----:B------:R-:W-:Y:S02]  /*19580*/  @P1 IADD3 R150, PT, PT, R224, -0x20, RZ ;  /* 0xffffffe0e0961810 */ /* 0x000fe40007ffe0ff */
[----:B------:R-:W-:Y:S05]  /*19590*/  IADD3 R228, PT, PT, R228, -0x1, RZ ;  /* 0xffffffffe4e47810 */ /* 0x000fea0007ffe0ff */
[----:B------:R-:W1:Y:S01]  /*195a0*/  SHFL.BFLY PT, R0, R137, 0x2, 0x1f ;  /* 0x0c401f0089007f89 */ /* 0x000e6200000e0000 */
[----:B------:R-:W-:Y:S02]  /*195b0*/  IADD3 R230, PT, PT, R230, -0x100, RZ ;  /* 0xffffff00e6e67810 */ /* 0x000fe40007ffe0ff */
[----:B------:R-:W-:Y:S02]  /*195c0*/  IADD3 R193, PT, PT, R193, -0x100, RZ ;  /* 0xffffff00c1c17810 */ /* 0x000fe40007ffe0ff */
[----:B-1----:R-:W-:Y:S02]  /*195d0*/  FMNMX.FTZ R135, R137, R0, !PT ;  /* 0x0000000089877209 */ /* 0x002fe40007810000 */
[----:B------:R-:W-:Y:S03]  /*195e0*/  FMNMX.FTZ R140, R2, R133, !PT ;  /* 0x00000085028c7209 */ /* 0x000fe60007810000 */
[----:B------:R-:W-:Y:S08]  /*195f0*/  SHFL.BFLY PT, R0, R135, 0x1, 0x1f ;  /* 0x0c201f0087007f89 */ /* 0x000ff000000e0000 */
[----:B------:R-:W1:Y:S02]  /*19600*/  SHFL.BFLY PT, R133, R140, 0x1, 0x1f ;  /* 0x0c201f008c857f89 */ /* 0x000e6400000e0000 */
[----:B-1----:R-:W-:Y:S02]  /*19610*/  FMNMX.FTZ R134, R140, R133, !PT ;  /* 0x000000858c867209 */ /* 0x002fe40007810000 */
[----:B------:R-:W-:Y:S04]  /*19620*/  FMNMX.FTZ R133, R135, R0, !PT ;  /* 0x0000000087857209 */ /* 0x000fe80007810000 */
[----:B------:R-:W1:Y:S01]  /*19630*/  LDSM.16.MT88.4 R140, [R223+0x5000] ;  /* 0x00500000df8c783b */ /* 0x000e620000004200 */
[C---:B------:R-:W-:Y:S01]  /*19640*/  FSETP.NEU.FTZ.AND P0, PT, R134.reuse, -INF , PT ;  /* 0xff8000008600780b */ /* 0x040fe20003f1d000 */
[C---:B------:R-:W-:Y:S01]  /*19650*/  FADD.FTZ R132, -R134.reuse, R195 ;  /* 0x000000c386847221 */ /* 0x040fe20000010100 */
[----:B------:R-:W-:Y:S01]  /*19660*/  FMUL.FTZ R0, R134, UR4 ;  /* 0x0000000486007c20 */ /* 0x000fe20008410000 */
[C---:B------:R-:W-:Y:S01]  /*19670*/  FADD.FTZ R2, -R133.reuse, R194 ;  /* 0x000000c285027221 */ /* 0x040fe20000010100 */
[----:B------:R-:W-:Y:S01]  /*19680*/  MOV R195, R134 ;  /* 0x0000008600c37202 */ /* 0x000fe20000000f00 */
[----:B------:R-:W-:Y:S01]  /*19690*/  FMUL.FTZ R137, R132, UR4 ;  /* 0x0000000484897c20 */ /* 0x000fe20008410000 */
[----:B------:R-:W-:Y:S01]  /*196a0*/  MOV R194, R133 ;  /* 0x0000008500c27202 */ /* 0x000fe20000000f00 */
[----:B------:R-:W-:Y:S01]  /*196b0*/  FMUL.FTZ R136, R2, UR4 ;  /* 0x0000000402887c20 */ /* 0x000fe20008410000 */
[----:B------:R-:W-:Y:S01]  /*196c0*/  FSEL R132, R0, RZ, P0 ;  /* 0x000000ff00847208 */ /* 0x000fe20000000000 */
[C---:B------:R-:W-:Y:S01]  /*196d0*/  FMUL.FTZ R2, R133.reuse, UR4 ;  /* 0x0000000485027c20 */ /* 0x040fe20008410000 */
[----:B------:R-:W-:Y:S01]  /*196e0*/  FSETP.NEU.FTZ.AND P0, PT, R133, -INF , PT ;  /* 0xff8000008500780b */ /* 0x000fe20003f1d000 */
[----:B------:R-:W2:Y:S02]  /*196f0*/  MUFU.EX2 R137, R137 ;  /* 0x0000008900897308 */ /* 0x000ea40000000800 */
[--C-:B------:R-:W-:Y:S01]  /*19700*/  FFMA.FTZ R0, R4, UR4, -R132.reuse ;  /* 0x0000000404007c23 */ /* 0x100fe20008010884 */
[----:B------:R-:W-:Y:S07]  /*19710*/  FSEL R4, R2, RZ, P0 ;  /* 0x000000ff02047208 */ /* 0x000fee0000000000 */
[----:B------:R-:W3:Y:S01]  /*19720*/  MUFU.EX2 R135, R136 ;  /* 0x0000008800877308 */ /* 0x000ee20000000800 */
        /* <DEDUP_REMOVED lines=8> */
[----:B------:R-:W4:Y:S01]  /*197b0*/  MUFU.EX2 R5, R5 ;  /* 0x0000000500057308 */ /* 0x000f220000000800 */
[----:B------:R-:W5:Y:S01]  /*197c0*/  LDSM.16.MT88.4 R8, [R150] ;  /* 0x000000009608783b */ /* 0x000f620000004200 */
[C---:B--2---:R-:W-:Y:S01]  /*197d0*/  FMUL.FTZ R208, R137.reuse, R208 ;  /* 0x000000d089d07220 */ /* 0x044fe20000410000 */
[----:B------:R-:W-:Y:S07]  /*197e0*/  FMUL.FTZ R209, R137, R209 ;  /* 0x000000d189d17220 */ /* 0x000fee0000410000 */
[----:B------:R-:W-:Y:S01]  /*197f0*/  MUFU.EX2 R148, R148 ;  /* 0x0000009400947308 */ /* 0x000fe20000000800 */
[C---:B---3--:R-:W-:Y:S01]  /*19800*/  FMUL.FTZ R210, R135.reuse, R210 ;  /* 0x000000d287d27220 */ /* 0x048fe20000410000 */
[----:B------:R-:W-:Y:S01]  /*19810*/  FMUL.FTZ R211, R135, R211 ;  /* 0x000000d387d37220 */ /* 0x000fe20000410000 */
[C---:B------:R-:W-:Y:S07]  /*19820*/  FMUL.FTZ R204, R137.reuse, R204 ;  /* 0x000000cc89cc7220 */ /* 0x040fee0000410000 */
[----:B------:R-:W-:Y:S01]  /*19830*/  MUFU.EX2 R6, R6 ;  /* 0x0000000600067308 */ /* 0x000fe20000000800 */
[----:B------:R-:W-:Y:S01]  /*19840*/  FMUL.FTZ R205, R137, R205 ;  /* 0x000000cd89cd7220 */ /* 0x000fe20000410000 */
[C---:B------:R-:W-:Y:S01]  /*19850*/  FMUL.FTZ R206, R135.reuse, R206 ;  /* 0x000000ce87ce7220 */ /* 0x040fe20000410000 */
[----:B------:R-:W-:Y:S07]  /*19860*/  FMUL.FTZ R207, R135, R207 ;  /* 0x000000cf87cf7220 */ /* 0x000fee0000410000 */
[----:B------:R-:W2:Y:S01]  /*19870*/  MUFU.EX2 R149, R149 ;  /* 0x0000009500957308 */ /* 0x000ea20000000800 */
[--C-:B------:R-:W-:Y:S01]  /*19880*/  FFMA.FTZ R152, R12, UR4, -R132.reuse ;  /* 0x000000040c987c23 */ /* 0x100fe20008010884 */
[----:B----4-:R-:W-:Y:S01]  /*19890*/  F2FP.BF16.F32.PACK_AB R144, R5, R0 ;  /* 0x000000000590723e */ /* 0x010fe200000010ff */
[--C-:B------:R-:W-:Y:S07]  /*198a0*/  FFMA.FTZ R153, R13, UR4, -R132.reuse ;  /* 0x000000040d997c23 */ /* 0x100fee0008010884 */
[----:B------:R-:W-:Y:S01]  /*198b0*/  MUFU.EX2 R2, R2 ;  /* 0x0000000200027308 */ /* 0x000fe20000000800 */
[--C-:B------:R-:W-:Y:S01]  /*198c0*/  FFMA.FTZ R154, R16, UR4, -R132.reuse ;  /* 0x00000004109a7c23 */ /* 0x100fe20008010884 */
[----:B------:R-:W-:Y:S01]  /*198d0*/  FFMA.FTZ R155, R17, UR4, -R132 ;  /* 0x00000004119b7c23 */ /* 0x000fe20008010884 */
[--C-:B------:R-:W-:Y:S07]  /*198e0*/  FFMA.FTZ R156, R14, UR4, -R4.reuse ;  /* 0x000000040e9c7c23 */ /* 0x100fee0008010804 */
[----:B------:R-:W3:Y:S01]  /*198f0*/  MUFU.EX2 R7, R7 ;  /* 0x0000000700077308 */ /* 0x000ee20000000800 */
[--C-:B------:R-:W-:Y:S01]  /*19900*/  FFMA.FTZ R157, R15, UR4, -R4.reuse ;  /* 0x000000040f9d7c23 */ /* 0x100fe20008010804 */
[--C-:B------:R-:W-:Y:S01]  /*19910*/  FFMA.FTZ R158, R18, UR4, -R4.reuse ;  /* 0x00000004129e7c23 */ /* 0x100fe20008010804 */
[----:B------:R-:W4:Y:S07]  /*19920*/  LDSM.16.MT88.4 R12, [R150+0x400] ;  /* 0x00040000960c783b */ /* 0x000f2e0000004200 */
[----:B------:R-:W1:Y:S01]  /*19930*/  MUFU.EX2 R151, R151 ;  /* 0x0000009700977308 */ /* 0x000e620000000800 */
[----:B------:R-:W-:Y:S01]  /*19940*/  FFMA.FTZ R159, R19, UR4, -R4 ;  /* 0x00000004139f7c23 */ /* 0x000fe20008010804 */
[----:B--2---:R-:W-:Y:S01]  /*19950*/  F2FP.BF16.F32.PACK_AB R146, R149, R148 ;  /* 0x000000949592723e */ /* 0x004fe200000010ff */
[--C-:B------:R-:W-:Y:S01]  /*19960*/  FFMA.FTZ R20, R20, UR4, -R132.reuse ;  /* 0x0000000414147c23 */ /* 0x100fe20008010884 */
[----:B------:R-:W-:Y:S01]  /*19970*/  FFMA.FTZ R25, R25, UR4, -R132 ;  /* 0x0000000419197c23 */ /* 0x000fe20008010884 */
[--C-:B------:R-:W-:Y:S01]  /*19980*/  FFMA.FTZ R160, R23, UR4, -R4.reuse ;  /* 0x0000000417a07c23 */ /* 0x100fe20008010804 */
[----:B------:R-:W-:Y:S01]  /*19990*/  FFMA.FTZ R161, R27, UR4, -R4 ;  /* 0x000000041ba17c23 */ /* 0x000fe20008010804 */
[----:B------:R-:W-:Y:S03]  /*199a0*/  LDSM.16.MT88.4 R16, [R223+0x5800] ;  /* 0x00580000df10783b */ /* 0x000fe60000004200 */
[----:B------:R-:W-:Y:S01]  /*199b0*/  MUFU.EX2 R156, R156 ;  /* 0x0000009c009c7308 */ /* 0x000fe20000000800 */
[----:B------:R-:W-:Y:S01]  /*199c0*/  FFMA.FTZ R0, R137, R190, R0 ;  /* 0x000000be89007223 */ /* 0x000fe20000010000 */
[----:B---3--:R-:W-:Y:S01]  /*199d0*/  F2FP.BF16.F32.PACK_AB R145, R7, R2 ;  /* 0x000000020791723e */ /* 0x008fe200000010ff */
[C---:B------:R-:W-:Y:S07]  /*199e0*/  FMUL.FTZ R200, R137.reuse, R200 ;  /* 0x000000c889c87220 */ /* 0x040fee0000410000 */
[----:B------:R-:W-:Y:S01]  /*199f0*/  MUFU.EX2 R152, R152 ;  /* 0x0000009800987308 */ /* 0x000fe20000000800 */
[----:B------:R-:W-:Y:S01]  /*19a00*/  FMUL.FTZ R201, R137, R201 ;  /* 0x000000c989c97220 */ /* 0x000fe20000410000 */
[----:B-1----:R-:W-:Y:S01]  /*19a10*/  F2FP.BF16.F32.PACK_AB R147, R6, R151 ;  /* 0x000000970693723e */ /* 0x002fe200000010ff */
[C---:B------:R-:W-:Y:S07]  /*19a20*/  FMUL.FTZ R202, R135.reuse, R202 ;  /* 0x000000ca87ca7220 */ /* 0x040fee0000410000 */
[----:B------:R-:W1:Y:S01]  /*19a30*/  MUFU.EX2 R153, R153 ;  /* 0x0000009900997308 */ /* 0x000e620000000800 */
[----:B------:R-:W-:Y:S01]  /*19a40*/  FMUL.FTZ R203, R135, R203 ;  /* 0x000000cb87cb7220 */ /* 0x000fe20000410000 */
[C---:B------:R-:W-:Y:S01]  /*19a50*/  FMUL.FTZ R196, R137.reuse, R196 ;  /* 0x000000c489c47220 */ /* 0x040fe20000410000 */
[----:B------:R-:W-:Y:S07]  /*19a60*/  FMUL.FTZ R197, R137, R197 ;  /* 0x000000c589c57220 */ /* 0x000fee0000410000 */
[----:B------:R-:W-:Y:S01]  /*19a70*/  MUFU.EX2 R154, R154 ;  /* 0x0000009a009a7308 */ /* 0x000fe20000000800 */
[C---:B------:R-:W-:Y:S09]  /*19a80*/  HMMA.16816.F32.BF16 R208, R144.reuse, R140, R208 ;  /* 0x0000008c90d0723c */ /* 0x040ff200000418d0 */
[----:B------:R-:W-:Y:S01]  /*19a90*/  MUFU.EX2 R155, R155 ;  /* 0x0000009b009b7308 */ /* 0x000fe20000000800 */
[C---:B------:R-:W-:Y:S01]  /*19aa0*/  FMUL.FTZ R198, R135.reuse, R198 ;  /* 0x000000c687c67220 */ /* 0x040fe20000410000 */
[----:B------:R-:W-:Y:S08]  /*19ab0*/  FMUL.FTZ R199, R135, R199 ;  /* 0x000000c787c77220 */ /* 0x000ff00000410000 */
[----:B------:R-:W2:Y:S01]  /*19ac0*/  MUFU.EX2 R157, R157 ;  /* 0x0000009d009d7308 */ /* 0x000ea20000000800 */
[C---:B------:R-:W-:Y:S01]  /*19ad0*/  HMMA.16816.F32.BF16 R204, R144.reuse, R142, R204 ;  /* 0x0000008e90cc723c */ /* 0x040fe200000418cc */
[----:B------:R-:W3:Y:S08]  /*19ae0*/  LDSM.16.MT88.4 R140, [R223+0x5400] ;  /* 0x00540000df8c783b */ /* 0x000ef00000004200 */
[----:B------:R-:W-:Y:S01]  /*19af0*/  MUFU.EX2 R158, R158 ;  /* 0x0000009e009e7308 */ /* 0x000fe20000000800 */
[----:B------:R-:W-:Y:S01]  /*19b00*/  FFMA.FTZ R67, R67, UR4, -R4 ;  /* 0x0000000443437c23 */ /* 0x000fe20008010804 */
[----:B------:R-:W-:Y:S01]  /*19b10*/  FFMA.FTZ R2, R135, R192, R2 ;  /* 0x000000c087027223 */ /* 0x000fe20000010002 */
[--C-:B------:R-:W-:Y:S07]  /*19b20*/  FFMA.FTZ R96, R96, UR4, -R132.reuse ;  /* 0x0000000460607c23 */ /* 0x100fee0008010884 */
[----:B------:R-:W4:Y:S01]  /*19b30*/  MUFU.EX2 R159, R159 ;  /* 0x0000009f009f7308 */ /* 0x000f220000000800 */
[C---:B-----5:R-:W-:Y:S03]  /*19b40*/  HMMA.16816.F32.BF16 R200, R144.reuse, R8, R200 ;  /* 0x0000000890c8723c */ /* 0x060fe600000418c8 */
[----:B-1----:R-:W-:Y:S06]  /*19b50*/  F2FP.BF16.F32.PACK_AB R8, R153, R152 ;  /* 0x000000989908723e */ /* 0x002fec00000010ff */
[----:B------:R-:W-:Y:S01]  /*19b60*/  MUFU.EX2 R67, R67 ;  /* 0x0000004300437308 */ /* 0x000fe20000000800 */
[----:B--2---:R-:W-:Y:S01]  /*19b70*/  F2FP.BF16.F32.PACK_AB R9, R157, R156 ;  /* 0x0000009c9d09723e */ /* 0x004fe200000010ff */
[--C-:B------:R-:W-:Y:S01]  /*19b80*/  FFMA.FTZ R28, R28, UR4, -R132.reuse ;  /* 0x000000041c1c7c23 */ /* 0x100fe20008010884 */
[--C-:B------:R-:W-:Y:S01]  /*19b90*/  FFMA.FTZ R32, R32, UR4, -R132.reuse ;  /* 0x0000000420207c23 */ /* 0x100fe20008010884 */
[----:B------:R-:W-:Y:S06]  /*19ba0*/  HMMA.16816.F32.BF16 R196, R144, R10, R196 ;  /* 0x0000000a90c4723c */ /* 0x000fec00000418c4 */
[----:B------:R1:W-:Y:S01]  /*19bb0*/  MUFU.EX2 R144, R20 ;  /* 0x0000001400907308 */ /* 0x0003e20000000800 */
[----:B------:R-:W-:Y:S01]  /*19bc0*/  F2FP.BF16.F32.PACK_AB R10, R155, R154 ;  /* 0x0000009a9b0a723e */ /* 0x000fe200000010ff */
[--C-:B------:R-:W-:Y:S01]  /*19bd0*/  FFMA.FTZ R145, R21, UR4, -R132.reuse ;  /* 0x0000000415917c23 */ /* 0x100fe20008010884 */
[----:B----4-:R-:W-:Y:S01]  /*19be0*/  F2FP.BF16.F32.PACK_AB R11, R159, R158 ;  /* 0x0000009e9f0b723e */ /* 0x010fe200000010ff */
[--C-:B------:R-:W-:Y:S06]  /*19bf0*/  FFMA.FTZ R146, R24, UR4, -R132.reuse ;  /* 0x0000000418927c23 */ /* 0x100fec0008010884 */
[----:B------:R-:W-:Y:S01]  /*19c00*/  MUFU.EX2 R28, R28 ;  /* 0x0000001c001c7308 */ /* 0x000fe20000000800 */
[--C-:B------:R-:W-:Y:S01]  /*19c10*/  FFMA.FTZ R147, R29, UR4, -R132.reuse ;  /* 0x000000041d937c23 */ /* 0x100fe20008010884 */
[----:B------:R-:W-:Y:S01]  /*19c20*/  FFMA.FTZ R33, R33, UR4, -R132 ;  /* 0x0000000421217c23 */ /* 0x000fe20008010884 */
[--C-:B------:R-:W-:Y:S07]  /*19c30*/  FFMA.FTZ R30, R30, UR4, -R4.reuse ;  /* 0x000000041e1e7c23 */ /* 0x100fee0008010804 */
[----:B------:R-:W2:Y:S01]  /*19c40*/  MUFU.EX2 R145, R145 ;  /* 0x0000009100917308 */ /* 0x000ea20000000800 */
[C---:B------:R-:W-:Y:S09]  /*19c50*/  HMMA.16816.F32.BF16 R200, R8.reuse, R12, R200 ;  /* 0x0000000c08c8723c */ /* 0x040ff200000418c8 */
[----:B------:R-:W-:Y:S01]  /*19c60*/  MUFU.EX2 R146, R146 ;  /* 0x0000009200927308 */ /* 0x000fe20000000800 */
[--C-:B------:R-:W-:Y:S01]  /*19c70*/  FFMA.FTZ R31, R31, UR4, -R4.reuse ;  /* 0x000000041f1f7c23 */ /* 0x100fe20008010804 */
[--C-:B------:R-:W-:Y:S08]  /*19c80*/  FFMA.FTZ R34, R34, UR4, -R4.reuse ;  /* 0x0000000422227c23 */ /* 0x100ff00008010804 */
[----:B------:R-:W-:Y:S01]  /*19c90*/  MUFU.EX2 R29, R161 ;  /* 0x000000a1001d7308 */ /* 0x000fe20000000800 */
[C---:B------:R-:W-:Y:S01]  /*19ca0*/  HMMA.16816.F32.BF16 R196, R8.reuse, R14, R196 ;  /* 0x0000000e08c4723c */ /* 0x040fe200000418c4 */
[----:B------:R-:W-:Y:S08]  /*19cb0*/  LDSM.16.MT88.4 R12, [R150+0xc00] ;  /* 0x000c0000960c783b */ /* 0x000ff00000004200 */
[----:B------:R-:W-:Y:S01]  /*19cc0*/  MUFU.EX2 R147, R147 ;  /* 0x0000009300937308 */ /* 0x000fe20000000800 */
[----:B------:R-:W-:Y:S01]  /*19cd0*/  FFMA.FTZ R35, R35, UR4, -R4 ;  /* 0x0000000423237c23 */ /* 0x000fe20008010804 */
[--C-:B------:R-:W-:Y:S01]  /*19ce0*/  FFMA.FTZ R36, R36, UR4, -R132.reuse ;  /* 0x0000000424247c23 */ /* 0x100fe20008010884 */
[----:B------:R-:W-:Y:S07]  /*19cf0*/  FFMA.FTZ R37, R37, UR4, -R132 ;  /* 0x0000000425257c23 */ /* 0x000fee0008010884 */
[----:B------:R-:W-:Y:S01]  /*19d00*/  MUFU.EX2 R32, R32 ;  /* 0x0000002000207308 */ /* 0x000fe20000000800 */
[C---:B---3--:R-:W-:Y:S09]  /*19d10*/  HMMA.16816.F32.BF16 R208, R8.reuse, R140, R208 ;  /* 0x0000008c08d0723c */ /* 0x048ff200000418d0 */
[----:B------:R3:W4:Y:S01]  /*19d20*/  MUFU.EX2 R141, R25 ;  /* 0x00000019008d7308 */ /* 0x0007220000000800 */
[----:B------:R-:W-:Y:S01]  /*19d30*/  FFMA.FTZ R140, R22, UR4, -R4 ;  /* 0x00000004168c7c23 */ /* 0x000fe20008010804 */
[----:B------:R-:W-:Y:S01]  /*19d40*/  FFMA.FTZ R40, R40, UR4, -R132 ;  /* 0x0000000428287c23 */ /* 0x000fe20008010884 */
[----:B-1----:R-:W1:Y:S07]  /*19d50*/  LDSM.16.MT88.4 R20, [R150+0x800] ;  /* 0x000800009614783b */ /* 0x002e6e0000004200 */
[----:B------:R-:W-:Y:S01]  /*19d60*/  MUFU.EX2 R33, R33 ;  /* 0x0000002100217308 */ /* 0x000fe20000000800 */
[----:B------:R-:W-:Y:S03]  /*19d70*/  HMMA.16816.F32.BF16 R204, R8, R142, R204 ;  /* 0x0000008e08cc723c */ /* 0x000fe600000418cc */
[----:B------:R-:W-:Y:S06]  /*19d80*/  FFMA.FTZ R142, R26, UR4, -R4 ;  /* 0x000000041a8e7c23 */ /* 0x000fec0008010804 */
[----:B------:R-:W-:Y:S01]  /*19d90*/  MUFU.EX2 R140, R140 ;  /* 0x0000008c008c7308 */ /* 0x000fe20000000800 */
[----:B--2---:R-:W-:Y:S01]  /*19da0*/  F2FP.BF16.F32.PACK_AB R8, R145, R144 ;  /* 0x000000909108723e */ /* 0x004fe200000010ff */
[----:B------:R-:W-:Y:S01]  /*19db0*/  FFMA.FTZ R41, R41, UR4, -R132 ;  /* 0x0000000429297c23 */ /* 0x000fe20008010884 */
[--C-:B------:R-:W-:Y:S07]  /*19dc0*/  FFMA.FTZ R38, R38, UR4, -R4.reuse ;  /* 0x0000000426267c23 */ /* 0x100fee0008010804 */
[----:B------:R-:W2:Y:S01]  /*19dd0*/  MUFU.EX2 R143, R160 ;  /* 0x000000a0008f7308 */ /* 0x000ea20000000800 */
[----:B---3--:R-:W3:Y:S01]  /*19de0*/  LDSM.16.MT88.4 R24, [R223+0x5c00] ;  /* 0x005c0000df18783b */ /* 0x008ee20000004200 */
[----:B----4-:R-:W-:Y:S01]  /*19df0*/  F2FP.BF16.F32.PACK_AB R10, R141, R146 ;  /* 0x000000928d0a723e */ /* 0x010fe200000010ff */
[--C-:B------:R-:W-:Y:S07]  /*19e00*/  FFMA.FTZ R39, R39, UR4, -R4.reuse ;  /* 0x0000000427277c23 */ /* 0x100fee0008010804 */
[----:B------:R-:W4:Y:S01]  /*19e10*/  MUFU.EX2 R142, R142 ;  /* 0x0000008e008e7308 */ /* 0x000f220000000800 */
[--C-:B------:R-:W-:Y:S01]  /*19e20*/  FFMA.FTZ R42, R42, UR4, -R4.reuse ;  /* 0x000000042a2a7c23 */ /* 0x100fe20008010804 */
[----:B------:R-:W-:Y:S01]  /*19e30*/  FFMA.FTZ R43, R43, UR4, -R4 ;  /* 0x000000042b2b7c23 */ /* 0x000fe20008010804 */
[--C-:B------:R-:W-:Y:S07]  /*19e40*/  FFMA.FTZ R44, R44, UR4, -R132.reuse ;  /* 0x000000042c2c7c23 */ /* 0x100fee0008010884 */
[----:B------:R-:W-:Y:S01]  /*19e50*/  MUFU.EX2 R30, R30 ;  /* 0x0000001e001e7308 */ /* 0x000fe20000000800 */
[--C-:B------:R-:W-:Y:S01]  /*19e60*/  FFMA.FTZ R45, R45, UR4, -R132.reuse ;  /* 0x000000042d2d7c23 */ /* 0x100fe20008010884 */
[--C-:B------:R-:W-:Y:S01]  /*19e70*/  FFMA.FTZ R48, R48, UR4, -R132.reuse ;  /* 0x0000000430307c23 */ /* 0x100fe20008010884 */
[----:B------:R-:W-:Y:S07]  /*19e80*/  FFMA.FTZ R49, R49, UR4, -R132 ;  /* 0x0000000431317c23 */ /* 0x000fee0008010884 */
[----:B------:R-:W5:Y:S01]  /*19e90*/  MUFU.EX2 R31, R31 ;  /* 0x0000001f001f7308 */ /* 0x000f620000000800 */
[--C-:B------:R-:W-:Y:S01]  /*19ea0*/  FFMA.FTZ R161, R50, UR4, -R4.reuse ;  /* 0x0000000432a17c23 */ /* 0x100fe20008010804 */
[----:B--2---:R-:W-:Y:S01]  /*19eb0*/  F2FP.BF16.F32.PACK_AB R9, R143, R140 ;  /* 0x0000008c8f09723e */ /* 0x004fe200000010ff */
[----:B------:R-:W-:Y:S07]  /*19ec0*/  FFMA.FTZ R160, R47, UR4, -R4 ;  /* 0x000000042fa07c23 */ /* 0x000fee0008010804 */
[----:B------:R-:W-:Y:S01]  /*19ed0*/  MUFU.EX2 R34, R34 ;  /* 0x0000002200227308 */ /* 0x000fe20000000800 */
[--C-:B------:R-:W-:Y:S01]  /*19ee0*/  FFMA.FTZ R53, R53, UR4, -R132.reuse ;  /* 0x0000000435357c23 */ /* 0x100fe20008010884 */
[----:B----4-:R-:W-:Y:S01]  /*19ef0*/  F2FP.BF16.F32.PACK_AB R11, R29, R142 ;  /* 0x0000008e1d0b723e */ /* 0x010fe200000010ff */
[--C-:B------:R-:W-:Y:S07]  /*19f00*/  FFMA.FTZ R56, R56, UR4, -R132.reuse ;  /* 0x0000000438387c23 */ /* 0x100fee0008010884 */
[----:B------:R-:W2:Y:S01]  /*19f10*/  MUFU.EX2 R35, R35 ;  /* 0x0000002300237308 */ /* 0x000ea20000000800 */
[----:B------:R-:W-:Y:S01]  /*19f20*/  FFMA.FTZ R57, R57, UR4, -R132 ;  /* 0x0000000439397c23 */ /* 0x000fe20008010884 */
[--C-:B------:R-:W-:Y:S01]  /*19f30*/  FFMA.FTZ R54, R54, UR4, -R4.reuse ;  /* 0x0000000436367c23 */ /* 0x100fe20008010804 */
[--C-:B------:R-:W-:Y:S07]  /*19f40*/  FFMA.FTZ R55, R55, UR4, -R4.reuse ;  /* 0x0000000437377c23 */ /* 0x100fee0008010804 */
[----:B------:R-:W-:Y:S01]  /*19f50*/  MUFU.EX2 R36, R36 ;  /* 0x0000002400247308 */ /* 0x000fe20000000800 */
[C---:B------:R-:W-:Y:S09]  /*19f60*/  HMMA.16816.F32.BF16 R208, R8.reuse, R16, R208 ;  /* 0x0000001008d0723c */ /* 0x040ff200000418d0 */
[----:B------:R-:W4:Y:S01]  /*19f70*/  MUFU.EX2 R37, R37 ;  /* 0x0000002500257308 */ /* 0x000f220000000800 */
[--C-:B------:R-:W-:Y:S01]  /*19f80*/  FFMA.FTZ R58, R58, UR4, -R4.reuse ;  /* 0x000000043a3a7c23 */ /* 0x100fe20008010804 */
[----:B------:R-:W-:Y:S01]  /*19f90*/  FFMA.FTZ R59, R59, UR4, -R4 ;  /* 0x000000043b3b7c23 */ /* 0x000fe20008010804 */
[--C-:B------:R-:W-:Y:S07]  /*19fa0*/  FFMA.FTZ R60, R60, UR4, -R132.reuse ;  /* 0x000000043c3c7c23 */ /* 0x100fee0008010884 */
[----:B------:R-:W-:Y:S01]  /*19fb0*/  MUFU.EX2 R40, R40 ;  /* 0x0000002800287308 */ /* 0x000fe20000000800 */
[C---:B------:R-:W-:Y:S01]  /*19fc0*/  HMMA.16816.F32.BF16 R204, R8.reuse, R18, R204 ;  /* 0x0000001208cc723c */ /* 0x040fe200000418cc */
[----:B------:R-:W4:Y:S08]  /*19fd0*/  LDSM.16.MT88.4 R16, [R223+0x6000] ;  /* 0x00600000df10783b */ /* 0x000f300000004200 */
[----:B------:R-:W4:Y:S01]  /*19fe0*/  MUFU.EX2 R41, R41 ;  /* 0x0000002900297308 */ /* 0x000f220000000800 */
[--C-:B------:R-:W-:Y:S01]  /*19ff0*/  FFMA.FTZ R61, R61, UR4, -R132.reuse ;  /* 0x000000043d3d7c23 */ /* 0x100fe20008010884 */
[--C-:B------:R-:W-:Y:S01]  /*1a000*/  FFMA.FTZ R64, R64, UR4, -R132.reuse ;  /* 0x0000000440407c23 */ /* 0x100fe20008010884 */
[----:B------:R-:W-:Y:S07]  /*1a010*/  FFMA.FTZ R65, R65, UR4, -R132 ;  /* 0x0000000441417c23 */ /* 0x000fee0008010884 */
[----:B------:R-:W-:Y:S01]  /*1a020*/  MUFU.EX2 R38, R38 ;  /* 0x0000002600267308 */ /* 0x000fe20000000800 */
[C---:B-1----:R-:W-:Y:S09]  /*1a030*/  HMMA.16816.F32.BF16 R200, R8.reuse, R20, R200 ;  /* 0x0000001408c8723c */ /* 0x042ff200000418c8 */
[----:B------:R-:W1:Y:S01]  /*1a040*/  MUFU.EX2 R39, R39 ;  /* 0x0000002700277308 */ /* 0x000e620000000800 */
[--C-:B------:R-:W-:Y:S01]  /*1a050*/  FFMA.FTZ R62, R62, UR4, -R4.reuse ;  /* 0x000000043e3e7c23 */ /* 0x100fe20008010804 */
[--C-:B------:R-:W-:Y:S01]  /*1a060*/  FFMA.FTZ R63, R63, UR4, -R4.reuse ;  /* 0x000000043f3f7c23 */ /* 0x100fe20008010804 */
[----:B------:R-:W-:Y:S07]  /*1a070*/  FFMA.FTZ R66, R66, UR4, -R4 ;  /* 0x0000000442427c23 */ /* 0x000fee0008010804 */
[----:B------:R-:W-:Y:S01]  /*1a080*/  MUFU.EX2 R42, R42 ;  /* 0x0000002a002a7308 */ /* 0x000fe20000000800 */
[----:B------:R-:W-:Y:S01]  /*1a090*/  HMMA.16816.F32.BF16 R196, R8, R22, R196 ;  /* 0x0000001608c4723c */ /* 0x000fe200000418c4 */
[----:B------:R-:W1:Y:S02]  /*1a0a0*/  LDSM.16.MT88.4 R20, [R150+0x1000] ;  /* 0x001000009614783b */ /* 0x000e640000004200 */
[----:B------:R-:W-:Y:S06]  /*1a0b0*/  F2FP.BF16.F32.PACK_AB R8, R147, R28 ;  /* 0x0000001c9308723e */ /* 0x000fec00000010ff */
[----:B------:R-:W1:Y:S01]  /*1a0c0*/  MUFU.EX2 R43, R43 ;  /* 0x0000002b002b7308 */ /* 0x000e620000000800 */
[----:B------:R-:W-:Y:S01]  /*1a0d0*/  F2FP.BF16.F32.PACK_AB R10, R33, R32 ;  /* 0x00000020210a723e */ /* 0x000fe200000010ff */
[--C-:B------:R-:W-:Y:S01]  /*1a0e0*/  FFMA.FTZ R68, R68, UR4, -R132.reuse ;  /* 0x0000000444447c23 */ /* 0x100fe20008010884 */
[----:B-----5:R-:W-:Y:S07]  /*1a0f0*/  F2FP.BF16.F32.PACK_AB R9, R31, R30 ;  /* 0x0000001e1f09723e */ /* 0x020fee00000010ff */
[----:B------:R-:W-:Y:S01]  /*1a100*/  MUFU.EX2 R44, R44 ;  /* 0x0000002c002c7308 */ /* 0x000fe20000000800 */
[----:B--2---:R-:W-:Y:S01]  /*1a110*/  F2FP.BF16.F32.PACK_AB R11, R35, R34 ;  /* 0x00000022230b723e */ /* 0x004fe200000010ff */
[--C-:B------:R-:W-:Y:S01]  /*1a120*/  FFMA.FTZ R69, R69, UR4, -R132.reuse ;  /* 0x0000000445457c23 */ /* 0x100fe20008010884 */
[--C-:B------:R-:W-:Y:S07]  /*1a130*/  FFMA.FTZ R72, R72, UR4, -R132.reuse ;  /* 0x0000000448487c23 */ /* 0x100fee0008010884 */
[----:B------:R-:W2:Y:S01]  /*1a140*/  MUFU.EX2 R45, R45 ;  /* 0x0000002d002d7308 */ /* 0x000ea20000000800 */
[--C-:B------:R-:W-:Y:S01]  /*1a150*/  FFMA.FTZ R73, R73, UR4, -R132.reuse ;  /* 0x0000000449497c23 */ /* 0x100fe20008010884 */
[--C-:B------:R-:W-:Y:S01]  /*1a160*/  FFMA.FTZ R77, R77, UR4, -R132.reuse ;  /* 0x000000044d4d7c23 */ /* 0x100fe20008010884 */
[--C-:B------:R-:W-:Y:S01]  /*1a170*/  FFMA.FTZ R80, R80, UR4, -R132.reuse ;  /* 0x0000000450507c23 */ /* 0x100fe20008010884 */
[C---:B---3--:R-:W-:Y:S06]  /*1a180*/  HMMA.16816.F32.BF16 R208, R8.reuse, R24, R208 ;  /* 0x0000001808d0723c */ /* 0x048fec00000418d0 */
[----:B------:R-:W-:Y:S01]  /*1a190*/  MUFU.EX2 R48, R48 ;  /* 0x0000003000307308 */ /* 0x000fe20000000800 */
[----:B------:R-:W-:Y:S01]  /*1a1a0*/  FFMA.FTZ R25, R52, UR4, -R132 ;  /* 0x0000000434197c23 */ /* 0x000fe20008010884 */
[--C-:B------:R-:W-:Y:S08]  /*1a1b0*/  FFMA.FTZ R24, R46, UR4, -R4.reuse ;  /* 0x000000042e187c23 */ /* 0x100ff00008010804 */
[----:B------:R-:W3:Y:S01]  /*1a1c0*/  MUFU.EX2 R49, R49 ;  /* 0x0000003100317308 */ /* 0x000ee20000000800 */
[----:B------:R-:W-:Y:S01]  /*1a1d0*/  FFMA.FTZ R52, R51, UR4, -R4 ;  /* 0x0000000433347c23 */ /* 0x000fe20008010804 */
[----:B------:R-:W-:Y:S01]  /*1a1e0*/  FFMA.FTZ R81, R81, UR4, -R132 ;  /* 0x0000000451517c23 */ /* 0x000fe20008010884 */
[C---:B------:R-:W-:Y:S07]  /*1a1f0*/  HMMA.16816.F32.BF16 R204, R8.reuse, R26, R204 ;  /* 0x0000001a08cc723c */ /* 0x040fee00000418cc */
[----:B------:R-:W-:Y:S01]  /*1a200*/  MUFU.EX2 R46, R25 ;  /* 0x00000019002e7308 */ /* 0x000fe20000000800 */
[--C-:B------:R-:W-:Y:S01]  /*1a210*/  FFMA.FTZ R78, R78, UR4, -R4.reuse ;  /* 0x000000044e4e7c23 */ /* 0x100fe20008010804 */
[--C-:B------:R-:W-:Y:S08]  /*1a220*/  FFMA.FTZ R79, R79, UR4, -R4.reuse ;  /* 0x000000044f4f7c23 */ /* 0x100ff00008010804 */
[----:B------:R-:W-:Y:S01]  /*1a230*/  MUFU.EX2 R47, R24 ;  /* 0x00000018002f7308 */ /* 0x000fe20000000800 */
[--C-:B------:R-:W-:Y:S01]  /*1a240*/  FFMA.FTZ R82, R82, UR4, -R4.reuse ;  /* 0x0000000452527c23 */ /* 0x100fe20008010804 */
[----:B------:R-:W-:Y:S01]  /*1a250*/  FFMA.FTZ R83, R83, UR4, -R4 ;  /* 0x0000000453537c23 */ /* 0x000fe20008010804 */
[C---:B------:R-:W-:Y:S07]  /*1a260*/  HMMA.16816.F32.BF16 R200, R8.reuse, R12, R200 ;  /* 0x0000000c08c8723c */ /* 0x040fee00000418c8 */
[----:B------:R5:W3:Y:S01]  /*1a270*/  MUFU.EX2 R50, R160 ;  /* 0x000000a000327308 */ /* 0x000ae20000000800 */
[----:B------:R-:W-:Y:S01]  /*1a280*/  FFMA.FTZ R84, R84, UR4, -R132 ;  /* 0x0000000454547c23 */ /* 0x000fe20008010884 */
[----:B------:R-:W-:Y:S08]  /*1a290*/  FFMA.FTZ R94, R94, UR4, -R4 ;  /* 0x000000045e5e7c23 */ /* 0x000ff00008010804 */
[----:B------:R2:W-:Y:S01]  /*1a2a0*/  MUFU.EX2 R51, R161 ;  /* 0x000000a100337308 */ /* 0x0005e20000000800 */
[--C-:B------:R-:W-:Y:S01]  /*1a2b0*/  FFMA.FTZ R125, R125, UR4, -R132.reuse ;  /* 0x000000047d7d7c23 */ /* 0x100fe20008010884 */
[----:B------:R-:W-:Y:S01]  /*1a2c0*/  ISETP.NE.AND P0, PT, R228, RZ, PT ;  /* 0x000000ffe400720c */ /* 0x000fe20003f05270 */
[----:B------:R-:W-:Y:S01]  /*1a2d0*/  HMMA.16816.F32.BF16 R196, R8, R14, R196 ;  /* 0x0000000e08c4723c */ /* 0x000fe200000418c4 */
[----:B------:R-:W3:Y:S06]  /*1a2e0*/  LDSM.16.MT88.4 R12, [R223+0x6400] ;  /* 0x00640000df0c783b */ /* 0x000eec0000004200 */
[----:B------:R-:W3:Y:S01]  /*1a2f0*/  MUFU.EX2 R52, R52 ;  /* 0x0000003400347308 */ /* 0x000ee20000000800 */
[----:B----4-:R-:W-:Y:S01]  /*1a300*/  F2FP.BF16.F32.PACK_AB R8, R37, R36 ;  /* 0x000000242508723e */ /* 0x010fe200000010ff */
[----:B------:R-:W-:Y:S01]  /*1a310*/  FFMA.FTZ R128, R128, UR4, -R132 ;  /* 0x0000000480807c23 */ /* 0x000fe20008010884 */
[----:B------:R-:W-:Y:S07]  /*1a320*/  F2FP.BF16.F32.PACK_AB R10, R41, R40 ;  /* 0x00000028290a723e */ /* 0x000fee00000010ff */
[----:B------:R-:W4:Y:S01]  /*1a330*/  MUFU.EX2 R53, R53 ;  /* 0x0000003500357308 */ /* 0x000f220000000800 */
[----:B-1----:R-:W-:Y:S01]  /*1a340*/  F2FP.BF16.F32.PACK_AB R9, R39, R38 ;  /* 0x000000262709723e */ /* 0x002fe200000010ff */
[--C-:B-----5:R-:W-:Y:S01]  /*1a350*/  FFMA.FTZ R160, R71, UR4, -R4.reuse ;  /* 0x0000000447a07c23 */ /* 0x120fe20008010804 */
[----:B------:R-:W-:Y:S01]  /*1a360*/  F2FP.BF16.F32.PACK_AB R11, R43, R42 ;  /* 0x0000002a2b0b723e */ /* 0x000fe200000010ff */
[----:B------:R-:W-:Y:S06]  /*1a370*/  LDSM.16.MT88.4 R24, [R223+0x6800] ;  /* 0x00680000df18783b */ /* 0x000fec0000004200 */
[----:B------:R-:W-:Y:S01]  /*1a380*/  MUFU.EX2 R56, R56 ;  /* 0x0000003800387308 */ /* 0x000fe20000000800 */
[----:B--2---:R-:W-:Y:S09]  /*1a390*/  FFMA.FTZ R161, R74, UR4, -R4 ;  /* 0x000000044aa17c23 */ /* 0x004ff20008010804 */
[----:B------:R-:W1:Y:S01]  /*1a3a0*/  MUFU.EX2 R57, R57 ;  /* 0x0000003900397308 */ /* 0x000e620000000800 */
[C---:B------:R-:W-:Y:S09]  /*1a3b0*/  HMMA.16816.F32.BF16 R208, R8.reuse, R16, R208 ;  /* 0x0000001008d0723c */ /* 0x040ff200000418d0 */
[----:B------:R-:W-:Y:S10]  /*1a3c0*/  MUFU.EX2 R54, R54 ;  /* 0x0000003600367308 */ /* 0x000ff40000000800 */
[----:B------:R-:W2:Y:S01]  /*1a3d0*/  MUFU.EX2 R55, R55 ;  /* 0x0000003700377308 */ /* 0x000ea20000000800 */
[C---:B------:R-:W-:Y:S01]  /*1a3e0*/  HMMA.16816.F32.BF16 R204, R8.reuse, R18, R204 ;  /* 0x0000001208cc723c */ /* 0x040fe200000418cc */
[----:B------:R-:W5:Y:S08]  /*1a3f0*/  LDSM.16.MT88.4 R16, [R150+0x1400] ;  /* 0x001400009610783b */ /* 0x000f700000004200 */
[----:B------:R-:W-:Y:S10]  /*1a400*/  MUFU.EX2 R58, R58 ;  /* 0x0000003a003a7308 */ /* 0x000ff40000000800 */
[----:B------:R-:W2:Y:S01]  /*1a410*/  MUFU.EX2 R59, R59 ;  /* 0x0000003b003b7308 */ /* 0x000ea20000000800 */
[C---:B------:R-:W-:Y:S09]  /*1a420*/  HMMA.16816.F32.BF16 R200, R8.reuse, R20, R200 ;  /* 0x0000001408c8723c */ /* 0x040ff200000418c8 */
[----:B------:R-:W-:Y:S10]  /*1a430*/  MUFU.EX2 R60, R60 ;  /* 0x0000003c003c7308 */ /* 0x000ff40000000800 */
[----:B------:R-:W2:Y:S01]  /*1a440*/  MUFU.EX2 R61, R61 ;  /* 0x0000003d003d7308 */ /* 0x000ea20000000800 */
[----:B------:R-:W-:Y:S01]  /*1a450*/  HMMA.16816.F32.BF16 R196, R8, R22, R196 ;  /* 0x0000001608c4723c */ /* 0x000fe200000418c4 */
[----:B------:R-:W2:Y:S02]  /*1a460*/  LDSM.16.MT88.4 R20, [R150+0x1800] ;  /* 0x001800009614783b */ /* 0x000ea40000004200 */
[----:B------:R-:W-:Y:S06]  /*1a470*/  F2FP.BF16.F32.PACK_AB R8, R45, R44 ;  /* 0x0000002c2d08723e */ /* 0x000fec00000010ff */
[----:B------:R-:W-:Y:S01]  /*1a480*/  MUFU.EX2 R64, R64 ;  /* 0x0000004000407308 */ /* 0x000fe20000000800 */
[----:B---3--:R-:W-:Y:S02]  /*1a490*/  F2FP.BF16.F32.PACK_AB R10, R49, R48 ;  /* 0x00000030310a723e */ /* 0x008fe400000010ff */
[----:B------:R-:W-:Y:S07]  /*1a4a0*/  F2FP.BF16.F32.PACK_AB R9, R50, R47 ;  /* 0x0000002f3209723e */ /* 0x000fee00000010ff */
[----:B------:R-:W3:Y:S01]  /*1a4b0*/  MUFU.EX2 R65, R65 ;  /* 0x0000004100417308 */ /* 0x000ee20000000800 */
[----:B------:R-:W-:Y:S09]  /*1a4c0*/  F2FP.BF16.F32.PACK_AB R11, R52, R51 ;  /* 0x00000033340b723e */ /* 0x000ff200000010ff */
[----:B------:R-:W-:Y:S01]  /*1a4d0*/  MUFU.EX2 R62, R62 ;  /* 0x0000003e003e7308 */ /* 0x000fe20000000800 */
[C---:B------:R-:W-:Y:S09]  /*1a4e0*/  HMMA.16816.F32.BF16 R208, R8.reuse, R12, R208 ;  /* 0x0000000c08d0723c */ /* 0x040ff200000418d0 */
[----:B------:R-:W3:Y:S10]  /*1a4f0*/  MUFU.EX2 R63, R63 ;  /* 0x0000003f003f7308 */ /* 0x000ef40000000800 */
[----:B------:R-:W3:Y:S01]  /*1a500*/  MUFU.EX2 R66, R66 ;  /* 0x0000004200427308 */ /* 0x000ee20000000800 */
[C---:B------:R-:W-:Y:S01]  /*1a510*/  HMMA.16816.F32.BF16 R204, R8.reuse, R14, R204 ;  /* 0x0000000e08cc723c */ /* 0x040fe200000418cc */
[----:B------:R-:W3:Y:S08]  /*1a520*/  LDSM.16.MT88.4 R12, [R223+0x6c00] ;  /* 0x006c0000df0c783b */ /* 0x000ef00000004200 */
[----:B------:R-:W-:Y:S10]  /*1a530*/  MUFU.EX2 R68, R68 ;  /* 0x0000004400447308 */ /* 0x000ff40000000800 */
[----:B------:R-:W3:Y:S01]  /*1a540*/  MUFU.EX2 R69, R69 ;  /* 0x0000004500457308 */ /* 0x000ee20000000800 */
[C---:B-----5:R-:W-:Y:S09]  /*1a550*/  HMMA.16816.F32.BF16 R200, R8.reuse, R16, R200 ;  /* 0x0000001008c8723c */ /* 0x060ff200000418c8 */
[----:B------:R-:W-:Y:S10]  /*1a560*/  MUFU.EX2 R72, R72 ;  /* 0x0000004800487308 */ /* 0x000ff40000000800 */
[----:B------:R-:W5:Y:S01]  /*1a570*/  MUFU.EX2 R73, R73 ;  /* 0x0000004900497308 */ /* 0x000f620000000800 */
[----:B------:R-:W-:Y:S01]  /*1a580*/  HMMA.16816.F32.BF16 R196, R8, R18, R196 ;  /* 0x0000001208c4723c */ /* 0x000fe200000418c4 */
[----:B------:R-:W5:Y:S08]  /*1a590*/  LDSM.16.MT88.4 R16, [R150+0x1c00] ;  /* 0x001c00009610783b */ /* 0x000f700000004200 */
[----:B------:R-:W-:Y:S01]  /*1a5a0*/  MUFU.EX2 R74, R160 ;  /* 0x000000a0004a7308 */ /* 0x000fe20000000800 */
[----:B----4-:R-:W-:Y:S02]  /*1a5b0*/  F2FP.BF16.F32.PACK_AB R8, R53, R46 ;  /* 0x0000002e3508723e */ /* 0x010fe400000010ff */
[----:B-1----:R-:W-:Y:S07]  /*1a5c0*/  F2FP.BF16.F32.PACK_AB R10, R57, R56 ;  /* 0x00000038390a723e */ /* 0x002fee00000010ff */
[----:B------:R-:W-:Y:S01]  /*1a5d0*/  MUFU.EX2 R77, R77 ;  /* 0x0000004d004d7308 */ /* 0x000fe20000000800 */
[----:B--2---:R-:W-:Y:S02]  /*1a5e0*/  F2FP.BF16.F32.PACK_AB R9, R55, R54 ;  /* 0x000000363709723e */ /* 0x004fe400000010ff */
[----:B------:R-:W-:Y:S07]  /*1a5f0*/  F2FP.BF16.F32.PACK_AB R11, R59, R58 ;  /* 0x0000003a3b0b723e */ /* 0x000fee00000010ff */
        /* <DEDUP_REMOVED lines=13> */
[----:B------:R-:W4:Y:S01]  /*1a6d0*/  MUFU.EX2 R76, R76 ;  /* 0x0000004c004c7308 */ /* 0x000f220000000800 */
[----:B------:R-:W-:Y:S01]  /*1a6e0*/  HMMA.16816.F32.BF16 R196, R8, R22, R196 ;  /* 0x0000001608c4723c */ /* 0x000fe200000418c4 */
[----:B------:R-:W4:Y:S08]  /*1a6f0*/  LDSM.16.MT88.4 R20, [R223+0x7000] ;  /* 0x00700000df14783b */ /* 0x000f300000004200 */
[----:B------:R-:W-:Y:S01]  /*1a700*/  MUFU.EX2 R82, R82 ;  /* 0x0000005200527308 */ /* 0x000fe20000000800 */
[----:B------:R-:W-:Y:S02]  /*1a710*/  F2FP.BF16.F32.PACK_AB R8, R61, R60 ;  /* 0x0000003c3d08723e */ /* 0x000fe400000010ff */
[----:B---3--:R-:W-:Y:S07]  /*1a720*/  F2FP.BF16.F32.PACK_AB R10, R65, R64 ;  /* 0x00000040410a723e */ /* 0x008fee00000010ff */
[----:B------:R-:W3:Y:S01]  /*1a730*/  MUFU.EX2 R83, R83 ;  /* 0x0000005300537308 */ /* 0x000ee20000000800 */
[----:B------:R-:W-:Y:S02]  /*1a740*/  F2FP.BF16.F32.PACK_AB R9, R63, R62 ;  /* 0x0000003e3f09723e */ /* 0x000fe400000010ff */
[----:B------:R-:W-:Y:S01]  /*1a750*/  F2FP.BF16.F32.PACK_AB R11, R67, R66 ;  /* 0x00000042430b723e */ /* 0x000fe200000010ff */
[----:B-1----:R-:W-:Y:S06]  /*1a760*/  LDSM.16.MT88.4 R24, [R223+0x7400] ;  /* 0x00740000df18783b */ /* 0x002fec0000004200 */
[----:B------:R-:W-:Y:S01]  /*1a770*/  MUFU.EX2 R84, R84 ;  /* 0x0000005400547308 */ /* 0x000fe20000000800 */
[C---:B------:R-:W-:Y:S08]  /*1a780*/  HMMA.16816.F32.BF16 R208, R8.reuse, R12, R208 ;  /* 0x0000000c08d0723c */ /* 0x040ff000000418d0 */
[C---:B------:R-:W-:Y:S01]  /*1a790*/  HMMA.16816.F32.BF16 R204, R8.reuse, R14, R204 ;  /* 0x0000000e08cc723c */ /* 0x040fe200000418cc */
[----:B------:R-:W1:Y:S07]  /*1a7a0*/  LDSM.16.MT88.4 R12, [R150+0x2000] ;  /* 0x00200000960c783b */ /* 0x000e6e0000004200 */
[C---:B-----5:R-:W-:Y:S08]  /*1a7b0*/  HMMA.16816.F32.BF16 R200, R8.reuse, R16, R200 ;  /* 0x0000001008c8723c */ /* 0x060ff000000418c8 */
[----:B------:R-:W-:Y:S01]  /*1a7c0*/  HMMA.16816.F32.BF16 R196, R8, R18, R196 ;  /* 0x0000001208c4723c */ /* 0x000fe200000418c4 */
[----:B------:R-:W5:Y:S02]  /*1a7d0*/  LDSM.16.MT88.4 R16, [R150+0x2400] ;  /* 0x002400009610783b */ /* 0x000f640000004200 */
[----:B------:R-:W-:Y:S02]  /*1a7e0*/  F2FP.BF16.F32.PACK_AB R8, R69, R68 ;  /* 0x000000444508723e */ /* 0x000fe400000010ff */
[----:B------:R-:W-:Y:S02]  /*1a7f0*/  F2FP.BF16.F32.PACK_AB R10, R73, R72 ;  /* 0x00000048490a723e */ /* 0x000fe400000010ff */
[----:B--2---:R-:W-:Y:S02]  /*1a800*/  F2FP.BF16.F32.PACK_AB R9, R74, R71 ;  /* 0x000000474a09723e */ /* 0x004fe400000010ff */
[----:B----4-:R-:W-:Y:S07]  /*1a810*/  F2FP.BF16.F32.PACK_AB R11, R76, R75 ;  /* 0x0000004b4c0b723e */ /* 0x010fee00000010ff */
[C---:B------:R-:W-:Y:S03]  /*1a820*/  HMMA.16816.F32.BF16 R208, R8.reuse, R20, R208 ;  /* 0x0000001408d0723c */ /* 0x040fe600000418d0 */
[--C-:B------:R-:W-:Y:S01]  /*1a830*/  FFMA.FTZ R20, R85, UR4, -R132.reuse ;  /* 0x0000000455147c23 */ /* 0x100fe20008010884 */
[----:B------:R-:W-:Y:S01]  /*1a840*/  FFMA.FTZ R85, R89, UR4, -R132 ;  /* 0x0000000459557c23 */ /* 0x000fe20008010884 */
[----:B------:R-:W-:Y:S01]  /*1a850*/  FFMA.FTZ R89, R95, UR4, -R4 ;  /* 0x000000045f597c23 */ /* 0x000fe20008010804 */
        /* <DEDUP_REMOVED lines=11> */
[----:B---3--:R-:W-:Y:S07]  /*1a910*/  F2FP.BF16.F32.PACK_AB R11, R83, R82 ;  /* 0x00000052530b723e */ /* 0x008fee00000010ff */
[C---:B------:R-:W-:Y:S01]  /*1a920*/  HMMA.16816.F32.BF16 R208, R8.reuse, R24, R208 ;  /* 0x0000001808d0723c */ /* 0x040fe200000418d0 */
[----:B------:R2:W3:Y:S02]  /*1a930*/  MUFU.EX2 R25, R20 ;  /* 0x0000001400197308 */ /* 0x0004e40000000800 */
[----:B------:R-:W-:Y:S01]  /*1a940*/  FFMA.FTZ R24, R88, UR4, -R132 ;  /* 0x0000000458187c23 */ /* 0x000fe20008010884 */
[--C-:B------:R-:W-:Y:S01]  /*1a950*/  FFMA.FTZ R88, R86, UR4, -R4.reuse ;  /* 0x0000000456587c23 */ /* 0x100fe20008010804 */
[----:B------:R-:W-:Y:S01]  /*1a960*/  FFMA.FTZ R86, R90, UR4, -R4 ;  /* 0x000000045a567c23 */ /* 0x000fe20008010804 */
[----:B------:R-:W-:Y:S02]  /*1a970*/  FFMA.FTZ R90, R101, UR4, -R132 ;  /* 0x00000004655a7c23 */ /* 0x000fe40008010884 */
[C---:B------:R-:W-:Y:S03]  /*1a980*/  HMMA.16816.F32.BF16 R204, R8.reuse, R26, R204 ;  /* 0x0000001a08cc723c */ /* 0x040fe600000418cc */
[----:B------:R-:W4:Y:S01]  /*1a990*/  MUFU.EX2 R24, R24 ;  /* 0x0000001800187308 */ /* 0x000f220000000800 */
[--C-:B------:R-:W-:Y:S01]  /*1a9a0*/  FFMA.FTZ R27, R87, UR4, -R4.reuse ;  /* 0x00000004571b7c23 */ /* 0x100fe20008010804 */
[--C-:B------:R-:W-:Y:S08]  /*1a9b0*/  FFMA.FTZ R87, R91, UR4, -R4.reuse ;  /* 0x000000045b577c23 */ /* 0x100ff00008010804 */
[----:B------:R1:W-:Y:S01]  /*1a9c0*/  MUFU.EX2 R26, R88 ;  /* 0x00000058001a7308 */ /* 0x0003e20000000800 */
[----:B------:R-:W-:Y:S01]  /*1a9d0*/  FFMA.FTZ R91, R99, UR4, -R4 ;  /* 0x00000004635b7c23 */ /* 0x000fe20008010804 */
[----:B--2---:R-:W2:Y:S01]  /*1a9e0*/  LDSM.16.MT88.4 R20, [R150+0x2800] ;  /* 0x002800009614783b */ /* 0x004ea20000004200 */
[C---:B-----5:R-:W-:Y:S07]  /*1a9f0*/  HMMA.16816.F32.BF16 R200, R8.reuse, R16, R200 ;  /* 0x0000001008c8723c */ /* 0x060fee00000418c8 */
[----:B------:R-:W5:Y:S01]  /*1aa00*/  MUFU.EX2 R27, R27 ;  /* 0x0000001b001b7308 */ /* 0x000f620000000800 */
[----:B------:R-:W-:Y:S01]  /*1aa10*/  FADD.FTZ R17, R5, R0 ;  /* 0x0000000005117221 */ /* 0x000fe20000010000 */
[--C-:B------:R-:W-:Y:S08]  /*1aa20*/  FFMA.FTZ R5, R92, UR4, -R132.reuse ;  /* 0x000000045c057c23 */ /* 0x100ff00008010884 */
[----:B------:R-:W-:Y:S01]  /*1aa30*/  MUFU.EX2 R86, R86 ;  /* 0x0000005600567308 */ /* 0x000fe20000000800 */
[----:B------:R-:W-:Y:S01]  /*1aa40*/  FFMA.FTZ R0, R93, UR4, -R132 ;  /* 0x000000045d007c23 */ /* 0x000fe20008010884 */
[----:B------:R-:W-:Y:S01]  /*1aa50*/  FADD.FTZ R148, R148, R17 ;  /* 0x0000001194947221 */ /* 0x000fe20000010000 */
[----:B------:R-:W-:Y:S07]  /*1aa60*/  HMMA.16816.F32.BF16 R196, R8, R18, R196 ;  /* 0x0000001208c4723c */ /* 0x000fee00000418c4 */
[----:B------:R-:W2:Y:S01]  /*1aa70*/  MUFU.EX2 R87, R87 ;  /* 0x0000005700577308 */ /* 0x000ea20000000800 */
[----:B------:R-:W2:Y:S01]  /*1aa80*/  LDSM.16.MT88.4 R16, [R223+0x7c00] ;  /* 0x007c0000df10783b */ /* 0x000ea20000004200 */
[----:B---3--:R-:W-:Y:S01]  /*1aa90*/  F2FP.BF16.F32.PACK_AB R8, R25, R84 ;  /* 0x000000541908723e */ /* 0x008fe200000010ff */
[----:B-1----:R-:W-:Y:S01]  /*1aaa0*/  FADD.FTZ R88, R7, R2 ;  /* 0x0000000207587221 */ /* 0x002fe20000010000 */
[----:B----4-:R-:W-:Y:S01]  /*1aab0*/  F2FP.BF16.F32.PACK_AB R10, R85, R24 ;  /* 0x00000018550a723e */ /* 0x010fe200000010ff */
[----:B------:R-:W-:Y:S01]  /*1aac0*/  FADD.FTZ R149, R149, R148 ;  /* 0x0000009495957221 */ /* 0x000fe20000010000 */
[----:B-----5:R-:W-:Y:S01]  /*1aad0*/  F2FP.BF16.F32.PACK_AB R9, R27, R26 ;  /* 0x0000001a1b09723e */ /* 0x020fe200000010ff */
[--C-:B------:R-:W-:Y:S03]  /*1aae0*/  FFMA.FTZ R7, R97, UR4, -R132.reuse ;  /* 0x0000000461077c23 */ /* 0x100fe60008010884 */
[----:B------:R-:W-:Y:S01]  /*1aaf0*/  MUFU.EX2 R5, R5 ;  /* 0x0000000500057308 */ /* 0x000fe20000000800 */
[----:B------:R-:W-:Y:S01]  /*1ab00*/  FADD.FTZ R152, R152, R149 ;  /* 0x0000009598987221 */ /* 0x000fe20000010000 */
[--C-:B------:R-:W-:Y:S01]  /*1ab10*/  FFMA.FTZ R93, R100, UR4, -R132.reuse ;  /* 0x00000004645d7c23 */ /* 0x100fe20008010884 */
[----:B------:R-:W-:Y:S07]  /*1ab20*/  FFMA.FTZ R92, R104, UR4, -R132 ;  /* 0x00000004685c7c23 */ /* 0x000fee0008010884 */
[----:B------:R-:W1:Y:S01]  /*1ab30*/  MUFU.EX2 R0, R0 ;  /* 0x0000000000007308 */ /* 0x000e620000000800 */
[----:B------:R-:W-:Y:S01]  /*1ab40*/  FADD.FTZ R153, R153, R152 ;  /* 0x0000009899997221 */ /* 0x000fe20000010000 */
[----:B--2---:R-:W-:Y:S01]  /*1ab50*/  F2FP.BF16.F32.PACK_AB R11, R87, R86 ;  /* 0x00000056570b723e */ /* 0x004fe200000010ff */
[--C-:B------:R-:W-:Y:S07]  /*1ab60*/  FFMA.FTZ R97, R103, UR4, -R4.reuse ;  /* 0x0000000467617c23 */ /* 0x100fee0008010804 */
[----:B------:R2:W-:Y:S01]  /*1ab70*/  MUFU.EX2 R2, R96 ;  /* 0x0000006000027308 */ /* 0x0005e20000000800 */
[----:B------:R-:W-:Y:S01]  /*1ab80*/  FFMA.FTZ R99, R107, UR4, -R4 ;  /* 0x000000046b637c23 */ /* 0x000fe20008010804 */
[----:B------:R-:W-:Y:S08]  /*1ab90*/  FADD.FTZ R154, R154, R153 ;  /* 0x000000999a9a7221 */ /* 0x000ff00000010000 */
[----:B------:R-:W3:Y:S01]  /*1aba0*/  MUFU.EX2 R7, R7 ;  /* 0x0000000700077308 */ /* 0x000ee20000000800 */
[C---:B------:R-:W-:Y:S03]  /*1abb0*/  HMMA.16816.F32.BF16 R208, R8.reuse, R12, R208 ;  /* 0x0000000c08d0723c */ /* 0x040fe600000418d0 */
[----:B------:R-:W-:Y:S01]  /*1abc0*/  FADD.FTZ R13, R151, R88 ;  /* 0x00000058970d7221 */ /* 0x000fe20000010000 */
[----:B------:R-:W-:Y:S05]  /*1abd0*/  FADD.FTZ R155, R155, R154 ;  /* 0x0000009a9b9b7221 */ /* 0x000fea0000010000 */
[----:B------:R-:W-:Y:S01]  /*1abe0*/  MUFU.EX2 R93, R93 ;  /* 0x0000005d005d7308 */ /* 0x000fe20000000800 */
[----:B------:R-:W-:Y:S01]  /*1abf0*/  FADD.FTZ R13, R6, R13 ;  /* 0x0000000d060d7221 */ /* 0x000fe20000010000 */
[C---:B------:R-:W-:Y:S08]  /*1ac00*/  HMMA.16816.F32.BF16 R204, R8.reuse, R14, R204 ;  /* 0x0000000e08cc723c */ /* 0x040ff000000418cc */
[----:B------:R4:W5:Y:S01]  /*1ac10*/  MUFU.EX2 R88, R94 ;  /* 0x0000005e00587308 */ /* 0x0009620000000800 */
[----:B------:R-:W-:Y:S01]  /*1ac20*/  FADD.FTZ R156, R156, R13 ;  /* 0x0000000d9c9c7221 */ /* 0x000fe20000010000 */
[----:B------:R-:W-:Y:S01]  /*1ac30*/  FADD.FTZ R144, R144, R155 ;  /* 0x0000009b90907221 */ /* 0x000fe20000010000 */
[----:B------:R-:W5:Y:S01]  /*1ac40*/  LDSM.16.MT88.4 R12, [R150+0x2c00] ;  /* 0x002c0000960c783b */ /* 0x000f620000004200 */
[----:B------:R-:W-:Y:S01]  /*1ac50*/  FFMA.FTZ R6, R98, UR4, -R4 ;  /* 0x0000000462067c23 */ /* 0x000fe20008010804 */
[----:B------:R-:W-:Y:S01]  /*1ac60*/  FADD.FTZ R157, R157, R156 ;  /* 0x0000009c9d9d7221 */ /* 0x000fe20000010000 */
[C---:B------:R-:W-:Y:S04]  /*1ac70*/  HMMA.16816.F32.BF16 R200, R8.reuse, R20, R200 ;  /* 0x0000001408c8723c */ /* 0x040fe800000418c8 */
[----:B------:R-:W-:Y:S01]  /*1ac80*/  MUFU.EX2 R91, R91 ;  /* 0x0000005b005b7308 */ /* 0x000fe20000000800 */
[----:B------:R-:W-:Y:S01]  /*1ac90*/  FADD.FTZ R158, R158, R157 ;  /* 0x0000009d9e9e7221 */ /* 0x000fe20000010000 */
[----:B------:R-:W-:Y:S08]  /*1aca0*/  FADD.FTZ R145, R145, R144 ;  /* 0x0000009091917221 */ /* 0x000ff00000010000 */
[----:B------:R-:W5:Y:S01]  /*1acb0*/  MUFU.EX2 R6, R6 ;  /* 0x0000000600067308 */ /* 0x000f620000000800 */
[----:B--2---:R-:W-:Y:S01]  /*1acc0*/  FFMA.FTZ R96, R106, UR4, -R4 ;  /* 0x000000046a607c23 */ /* 0x004fe20008010804 */
[----:B------:R-:W-:Y:S01]  /*1acd0*/  FADD.FTZ R159, R159, R158 ;  /* 0x0000009e9f9f7221 */ /* 0x000fe20000010000 */
[----:B------:R-:W-:Y:S01]  /*1ace0*/  HMMA.16816.F32.BF16 R196, R8, R22, R196 ;  /* 0x0000001608c4723c */ /* 0x000fe200000418c4 */
[----:B------:R-:W2:Y:S06]  /*1acf0*/  LDSM.16.MT88.4 R20, [R223+0x8000] ;  /* 0x00800000df14783b */ /* 0x000eac0000004200 */
[----:B------:R-:W2:Y:S01]  /*1ad00*/  MUFU.EX2 R90, R90 ;  /* 0x0000005a005a7308 */ /* 0x000ea20000000800 */
[----:B------:R-:W-:Y:S01]  /*1ad10*/  FADD.FTZ R140, R140, R159 ;  /* 0x0000009f8c8c7221 */ /* 0x000fe20000010000 */
[----:B------:R-:W-:Y:S01]  /*1ad20*/  FADD.FTZ R146, R146, R145 ;  /* 0x0000009192927221 */ /* 0x000fe20000010000 */
[----:B-1----:R-:W-:Y:S01]  /*1ad30*/  F2FP.BF16.F32.PACK_AB R8, R0, R5 ;  /* 0x000000050008723e */ /* 0x002fe200000010ff */
[----:B----4-:R-:W-:Y:S01]  /*1ad40*/  FFMA.FTZ R94, R102, UR4, -R4 ;  /* 0x00000004665e7c23 */ /* 0x010fe20008010804 */
[----:B------:R-:W-:Y:S01]  /*1ad50*/  FADD.FTZ R143, R143, R140 ;  /* 0x0000008c8f8f7221 */ /* 0x000fe20000010000 */
[----:B------:R-:W-:Y:S01]  /*1ad60*/  FADD.FTZ R141, R141, R146 ;  /* 0x000000928d8d7221 */ /* 0x000fe20000010000 */
[----:B---3--:R-:W-:Y:S03]  /*1ad70*/  F2FP.BF16.F32.PACK_AB R10, R7, R2 ;  /* 0x00000002070a723e */ /* 0x008fe600000010ff */
[----:B------:R-:W1:Y:S01]  /*1ad80*/  MUFU.EX2 R92, R92 ;  /* 0x0000005c005c7308 */ /* 0x000e620000000800 */
[----:B------:R-:W-:Y:S01]  /*1ad90*/  FADD.FTZ R142, R142, R143 ;  /* 0x0000008f8e8e7221 */ /* 0x000fe20000010000 */
[----:B------:R-:W-:Y:S01]  /*1ada0*/  FADD.FTZ R28, R28, R141 ;  /* 0x0000008d1c1c7221 */ /* 0x000fe20000010000 */
[----:B-----5:R-:W-:Y:S07]  /*1adb0*/  F2FP.BF16.F32.PACK_AB R9, R89, R88 ;  /* 0x000000585909723e */ /* 0x020fee00000010ff */
[----:B------:R-:W-:Y:S01]  /*1adc0*/  MUFU.EX2 R94, R94 ;  /* 0x0000005e005e7308 */ /* 0x000fe20000000800 */
[----:B------:R-:W-:Y:S01]  /*1add0*/  FADD.FTZ R29, R29, R142 ;  /* 0x0000008e1d1d7221 */ /* 0x000fe20000010000 */
        /* <DEDUP_REMOVED lines=11> */
[----:B------:R-:W-:Y:S01]  /*1ae90*/  FADD.FTZ R33, R33, R32 ;  /* 0x0000002021217221 */ /* 0x000fe20000010000 */
[----:B------:R-:W-:Y:S07]  /*1aea0*/  FFMA.FTZ R30, R108, UR4, -R132 ;  /* 0x000000046c1e7c23 */ /* 0x000fee0008010884 */
[----:B------:R-:W-:Y:S01]  /*1aeb0*/  MUFU.EX2 R29, R29 ;  /* 0x0000001d001d7308 */ /* 0x000fe20000000800 */
[----:B------:R-:W-:Y:S01]  /*1aec0*/  FADD.FTZ R35, R35, R34 ;  /* 0x0000002223237221 */ /* 0x000fe20000010000 */
[C---:B------:R-:W-:Y:S03]  /*1aed0*/  HMMA.16816.F32.BF16 R200, R8.reuse, R12, R200 ;  /* 0x0000000c08c8723c */ /* 0x040fe600000418c8 */
[----:B------:R-:W-:Y:S01]  /*1aee0*/  FADD.FTZ R36, R36, R33 ;  /* 0x0000002124247221 */ /* 0x000fe20000010000 */
[----:B------:R-:W-:Y:S04]  /*1aef0*/  FADD.FTZ R38, R38, R35 ;  /* 0x0000002326267221 */ /* 0x000fe80000010000 */
[----:B------:R-:W5:Y:S01]  /*1af00*/  MUFU.EX2 R30, R30 ;  /* 0x0000001e001e7308 */ /* 0x000f620000000800 */
[----:B------:R-:W-:Y:S01]  /*1af10*/  FFMA.FTZ R28, R112, UR4, -R132 ;  /* 0x00000004701c7c23 */ /* 0x000fe20008010884 */
[----:B------:R-:W-:Y:S01]  /*1af20*/  FADD.FTZ R37, R37, R36 ;  /* 0x0000002425257221 */ /* 0x000fe20000010000 */
[C---:B------:R-:W-:Y:S01]  /*1af30*/  HMMA.16816.F32.BF16 R196, R8.reuse, R14, R196 ;  /* 0x0000000e08c4723c */ /* 0x040fe200000418c4 */
[----:B------:R-:W5:Y:S02]  /*1af40*/  LDSM.16.MT88.4 R12, [R150+0x3000] ;  /* 0x00300000960c783b */ /* 0x000f640000004200 */
[----:B------:R-:W-:Y:S01]  /*1af50*/  FADD.FTZ R39, R39, R38 ;  /* 0x0000002627277221 */ /* 0x000fe20000010000 */
[----:B------:R-:W-:Y:S03]  /*1af60*/  FADD.FTZ R40, R40, R37 ;  /* 0x0000002528287221 */ /* 0x000fe60000010000 */
[----:B------:R-:W-:Y:S01]  /*1af70*/  MUFU.EX2 R28, R28 ;  /* 0x0000001c001c7308 */ /* 0x000fe20000000800 */
[----:B------:R-:W-:Y:S01]  /*1af80*/  FFMA.FTZ R31, R113, UR4, -R132 ;  /* 0x00000004711f7c23 */ /* 0x000fe20008010884 */
[----:B------:R-:W-:Y:S01]  /*1af90*/  FADD.FTZ R42, R42, R39 ;  /* 0x000000272a2a7221 */ /* 0x000fe20000010000 */
[----:B------:R-:W-:Y:S01]  /*1afa0*/  HMMA.16816.F32.BF16 R204, R8, R18, R204 ;  /* 0x0000001208cc723c */ /* 0x000fe200000418cc */
[----:B------:R-:W5:Y:S02]  /*1afb0*/  LDSM.16.MT88.4 R16, [R223+0x8400] ;  /* 0x00840000df10783b */ /* 0x000f640000004200 */
[----:B------:R-:W-:Y:S01]  /*1afc0*/  FADD.FTZ R41, R41, R40 ;  /* 0x0000002829297221 */ /* 0x000fe20000010000 */
[----:B------:R-:W-:Y:S01]  /*1afd0*/  FADD.FTZ R42, R43, R42 ;  /* 0x0000002a2b2a7221 */ /* 0x000fe20000010000 */
[----:B--2---:R-:W-:Y:S01]  /*1afe0*/  F2FP.BF16.F32.PACK_AB R8, R90, R93 ;  /* 0x0000005d5a08723e */ /* 0x004fe200000010ff */
[----:B------:R-:W-:Y:S01]  /*1aff0*/  FFMA.FTZ R34, R110, UR4, -R4 ;  /* 0x000000046e227c23 */ /* 0x000fe20008010804 */
[----:B------:R-:W-:Y:S01]  /*1b000*/  FADD.FTZ R44, R44, R41 ;  /* 0x000000292c2c7221 */ /* 0x000fe20000010000 */
[----:B------:R-:W-:Y:S01]  /*1b010*/  FADD.FTZ R47, R47, R42 ;  /* 0x0000002a2f2f7221 */ /* 0x000fe20000010000 */
[----:B-1----:R-:W-:Y:S01]  /*1b020*/  F2FP.BF16.F32.PACK_AB R10, R95, R92 ;  /* 0x0000005c5f0a723e */ /* 0x002fe200000010ff */
[----:B------:R-:W-:Y:S01]  /*1b030*/  FFMA.FTZ R33, R111, UR4, -R4 ;  /* 0x000000046f217c23 */ /* 0x000fe20008010804 */
[----:B------:R-:W-:Y:S01]  /*1b040*/  FADD.FTZ R45, R45, R44 ;  /* 0x0000002c2d2d7221 */ /* 0x000fe20000010000 */
[----:B------:R-:W-:Y:S01]  /*1b050*/  FADD.FTZ R50, R50, R47 ;  /* 0x0000002f32327221 */ /* 0x000fe20000010000 */
[----:B---3--:R-:W-:Y:S01]  /*1b060*/  F2FP.BF16.F32.PACK_AB R9, R97, R94 ;  /* 0x0000005e6109723e */ /* 0x008fe200000010ff */
[----:B------:R-:W-:Y:S01]  /*1b070*/  FFMA.FTZ R32, R114, UR4, -R4 ;  /* 0x0000000472207c23 */ /* 0x000fe20008010804 */
[----:B------:R-:W-:Y:S01]  /*1b080*/  FADD.FTZ R48, R48, R45 ;  /* 0x0000002d30307221 */ /* 0x000fe20000010000 */
[----:B------:R-:W-:Y:S01]  /*1b090*/  FADD.FTZ R51, R51, R50 ;  /* 0x0000003233337221 */ /* 0x000fe20000010000 */
[----:B----4-:R-:W-:Y:S01]  /*1b0a0*/  F2FP.BF16.F32.PACK_AB R11, R99, R96 ;  /* 0x00000060630b723e */ /* 0x010fe200000010ff */
[----:B------:R-:W-:Y:S01]  /*1b0b0*/  FFMA.FTZ R35, R115, UR4, -R4 ;  /* 0x0000000473237c23 */ /* 0x000fe20008010804 */
[----:B------:R-:W-:Y:S01]  /*1b0c0*/  FADD.FTZ R49, R49, R48 ;  /* 0x0000003031317221 */ /* 0x000fe20000010000 */
[----:B------:R-:W-:Y:S01]  /*1b0d0*/  FADD.FTZ R51, R52, R51 ;  /* 0x0000003334337221 */ /* 0x000fe20000010000 */
[----:B------:R-:W1:Y:S01]  /*1b0e0*/  MUFU.EX2 R31, R31 ;  /* 0x0000001f001f7308 */ /* 0x000e620000000800 */
[----:B------:R-:W-:Y:S01]  /*1b0f0*/  FFMA.FTZ R36, R116, UR4, -R132 ;  /* 0x0000000474247c23 */ /* 0x000fe20008010884 */
[----:B------:R-:W-:Y:S01]  /*1b100*/  FADD.FTZ R46, R46, R49 ;  /* 0x000000312e2e7221 */ /* 0x000fe20000010000 */
[C---:B------:R-:W-:Y:S07]  /*1b110*/  HMMA.16816.F32.BF16 R208, R8.reuse, R20, R208 ;  /* 0x0000001408d0723c */ /* 0x040fee00000418d0 */
[----:B------:R-:W-:Y:S01]  /*1b120*/  MUFU.EX2 R34, R34 ;  /* 0x0000002200227308 */ /* 0x000fe20000000800 */
[----:B------:R-:W-:Y:S01]  /*1b130*/  FADD.FTZ R54, R54, R51 ;  /* 0x0000003336367221 */ /* 0x000fe20000010000 */
[----:B------:R-:W-:Y:S08]  /*1b140*/  FADD.FTZ R53, R53, R46 ;  /* 0x0000002e35357221 */ /* 0x000ff00000010000 */
[----:B------:R-:W2:Y:S01]  /*1b150*/  MUFU.EX2 R33, R33 ;  /* 0x0000002100217308 */ /* 0x000ea20000000800 */
[----:B------:R-:W-:Y:S01]  /*1b160*/  FFMA.FTZ R39, R117, UR4, -R132 ;  /* 0x0000000475277c23 */ /* 0x000fe20008010884 */
[----:B------:R-:W-:Y:S01]  /*1b170*/  FADD.FTZ R55, R55, R54 ;  /* 0x0000003637377221 */ /* 0x000fe20000010000 */
[C---:B------:R-:W-:Y:S07]  /*1b180*/  HMMA.16816.F32.BF16 R204, R8.reuse, R22, R204 ;  /* 0x0000001608cc723c */ /* 0x040fee00000418cc */
[----:B------:R-:W-:Y:S01]  /*1b190*/  MUFU.EX2 R32, R32 ;  /* 0x0000002000207308 */ /* 0x000fe20000000800 */
[----:B------:R-:W-:Y:S01]  /*1b1a0*/  FADD.FTZ R58, R58, R55 ;  /* 0x000000373a3a7221 */ /* 0x000fe20000010000 */
[----:B------:R-:W-:Y:S08]  /*1b1b0*/  FADD.FTZ R56, R56, R53 ;  /* 0x0000003538387221 */ /* 0x000ff00000010000 */
[----:B------:R-:W3:Y:S01]  /*1b1c0*/  MUFU.EX2 R35, R35 ;  /* 0x0000002300237308 */ /* 0x000ee20000000800 */
[----:B------:R-:W-:Y:S01]  /*1b1d0*/  FFMA.FTZ R37, R120, UR4, -R132 ;  /* 0x0000000478257c23 */ /* 0x000fe20008010884 */
[----:B------:R-:W-:Y:S01]  /*1b1e0*/  FADD.FTZ R59, R59, R58 ;  /* 0x0000003a3b3b7221 */ /* 0x000fe20000010000 */
[C---:B-----5:R-:W-:Y:S07]  /*1b1f0*/  HMMA.16816.F32.BF16 R200, R8.reuse, R12, R200 ;  /* 0x0000000c08c8723c */ /* 0x060fee00000418c8 */
[----:B------:R-:W-:Y:S01]  /*1b200*/  MUFU.EX2 R36, R36 ;  /* 0x0000002400247308 */ /* 0x000fe20000000800 */
[----:B------:R-:W-:Y:S01]  /*1b210*/  FADD.FTZ R57, R57, R56 ;  /* 0x0000003839397221 */ /* 0x000fe20000010000 */
[----:B------:R-:W-:Y:S08]  /*1b220*/  FADD.FTZ R62, R62, R59 ;  /* 0x0000003b3e3e7221 */ /* 0x000ff00000010000 */
[----:B------:R-:W4:Y:S01]  /*1b230*/  MUFU.EX2 R39, R39 ;  /* 0x0000002700277308 */ /* 0x000f220000000800 */
[----:B------:R-:W-:Y:S01]  /*1b240*/  FFMA.FTZ R38, R121, UR4, -R132 ;  /* 0x0000000479267c23 */ /* 0x000fe20008010884 */
[----:B------:R-:W-:Y:S01]  /*1b250*/  FFMA.FTZ R41, R118, UR4, -R4 ;  /* 0x0000000476297c23 */ /* 0x000fe20008010804 */
[----:B------:R-:W-:Y:S01]  /*1b260*/  HMMA.16816.F32.BF16 R196, R8, R14, R196 ;  /* 0x0000000e08c4723c */ /* 0x000fe200000418c4 */
[----:B------:R-:W5:Y:S06]  /*1b270*/  LDSM.16.MT88.4 R12, [R150+0x3400] ;  /* 0x00340000960c783b */ /* 0x000f6c0000004200 */
[----:B------:R-:W-:Y:S01]  /*1b280*/  MUFU.EX2 R37, R37 ;  /* 0x0000002500257308 */ /* 0x000fe20000000800 */
[----:B------:R-:W-:Y:S01]  /*1b290*/  F2FP.BF16.F32.PACK_AB R8, R29, R30 ;  /* 0x0000001e1d08723e */ /* 0x000fe200000010ff */
[----:B------:R-:W-:Y:S01]  /*1b2a0*/  FADD.FTZ R60, R60, R57 ;  /* 0x000000393c3c7221 */ /* 0x000fe20000010000 */
[----:B-1----:R-:W-:Y:S01]  /*1b2b0*/  F2FP.BF16.F32.PACK_AB R10, R31, R28 ;  /* 0x0000001c1f0a723e */ /* 0x002fe200000010ff */
[----:B------:R-:W-:Y:S01]  /*1b2c0*/  FADD.FTZ R63, R63, R62 ;  /* 0x0000003e3f3f7221 */ /* 0x000fe20000010000 */
[----:B--2---:R-:W-:Y:S01]  /*1b2d0*/  F2FP.BF16.F32.PACK_AB R9, R33, R34 ;  /* 0x000000222109723e */ /* 0x004fe200000010ff */
[----:B------:R-:W-:Y:S01]  /*1b2e0*/  FADD.FTZ R61, R61, R60 ;  /* 0x0000003c3d3d7221 */ /* 0x000fe20000010000 */
[----:B---3--:R-:W-:Y:S03]  /*1b2f0*/  F2FP.BF16.F32.PACK_AB R11, R35, R32 ;  /* 0x00000020230b723e */ /* 0x008fe600000010ff */
[----:B------:R-:W1:Y:S01]  /*1b300*/  MUFU.EX2 R38, R38 ;  /* 0x0000002600267308 */ /* 0x000e620000000800 */
[--C-:B------:R-:W-:Y:S01]  /*1b310*/  FFMA.FTZ R40, R119, UR4, -R4.reuse ;  /* 0x0000000477287c23 */ /* 0x100fe20008010804 */
[--C-:B------:R-:W-:Y:S01]  /*1b320*/  FFMA.FTZ R42, R122, UR4, -R4.reuse ;  /* 0x000000047a2a7c23 */ /* 0x100fe20008010804 */
[----:B------:R-:W-:Y:S07]  /*1b330*/  FFMA.FTZ R43, R123, UR4, -R4 ;  /* 0x000000047b2b7c23 */ /* 0x000fee0008010804 */
[----:B------:R-:W-:Y:S01]  /*1b340*/  MUFU.EX2 R41, R41 ;  /* 0x0000002900297308 */ /* 0x000fe20000000800 */
[----:B------:R-:W-:Y:S01]  /*1b350*/  FADD.FTZ R64, R64, R61 ;  /* 0x0000003d40407221 */ /* 0x000fe20000010000 */
[C---:B------:R-:W-:Y:S08]  /*1b360*/  HMMA.16816.F32.BF16 R208, R8.reuse, R16, R208 ;  /* 0x0000001008d0723c */ /* 0x040ff000000418d0 */
        /* <DEDUP_REMOVED lines=8> */
[----:B------:R-:W-:Y:S01]  /*1b3f0*/  FADD.FTZ R68, R68, R65 ;  /* 0x0000004144447221 */ /* 0x000fe20000010000 */
[----:B------:R-:W3:Y:S02]  /*1b400*/  LDSM.16.MT88.4 R16, [R223+0x8800] ;  /* 0x00880000df10783b */ /* 0x000ee40000004200 */
[----:B------:R-:W-:Y:S01]  /*1b410*/  FADD.FTZ R74, R74, R71 ;  /* 0x000000474a4a7221 */ /* 0x000fe20000010000 */
[----:B------:R-:W-:Y:S03]  /*1b420*/  FADD.FTZ R69, R69, R68 ;  /* 0x0000004445457221 */ /* 0x000fe60000010000 */
[----:B------:R-:W-:Y:S01]  /*1b430*/  FADD.FTZ R75, R75, R74 ;  /* 0x0000004a4b4b7221 */ /* 0x000fe20000010000 */
[----:B------:R-:W-:Y:S03]  /*1b440*/  FADD.FTZ R72, R72, R69 ;  /* 0x0000004548487221 */ /* 0x000fe60000010000 */
[----:B------:R-:W-:Y:S01]  /*1b450*/  FADD.FTZ R75, R76, R75 ;  /* 0x0000004b4c4b7221 */ /* 0x000fe20000010000 */
[----:B------:R-:W-:Y:S01]  /*1b460*/  FADD.FTZ R73, R73, R72 ;  /* 0x0000004849497221 */ /* 0x000fe20000010000 */
[C---:B-----5:R-:W-:Y:S03]  /*1b470*/  HMMA.16816.F32.BF16 R200, R8.reuse, R12, R200 ;  /* 0x0000000c08c8723c */ /* 0x060fe600000418c8 */
[----:B------:R-:W-:Y:S01]  /*1b480*/  FADD.FTZ R70, R70, R73 ;  /* 0x0000004946467221 */ /* 0x000fe20000010000 */
[----:B------:R-:W-:Y:S01]  /*1b490*/  FADD.FTZ R78, R78, R75 ;  /* 0x0000004b4e4e7221 */ /* 0x000fe20000010000 */
[----:B----4-:R-:W-:Y:S02]  /*1b4a0*/  F2FP.BF16.F32.PACK_AB R12, R39, R36 ;  /* 0x00000024270c723e */ /* 0x010fe400000010ff */
[----:B------:R-:W-:Y:S01]  /*1b4b0*/  FADD.FTZ R77, R77, R70 ;  /* 0x000000464d4d7221 */ /* 0x000fe20000010000 */
[----:B------:R-:W-:Y:S01]  /*1b4c0*/  HMMA.16816.F32.BF16 R196, R8, R14, R196 ;  /* 0x0000000e08c4723c */ /* 0x000fe200000418c4 */
[----:B------:R-:W4:Y:S02]  /*1b4d0*/  LDSM.16.MT88.4 R8, [R150+0x3800] ;  /* 0x003800009608783b */ /* 0x000f240000004200 */
[----:B------:R-:W-:Y:S01]  /*1b4e0*/  FADD.FTZ R79, R79, R78 ;  /* 0x0000004e4f4f7221 */ /* 0x000fe20000010000 */
[----:B------:R-:W-:Y:S01]  /*1b4f0*/  FADD.FTZ R80, R80, R77 ;  /* 0x0000004d50507221 */ /* 0x000fe20000010000 */
[----:B-1----:R-:W-:Y:S02]  /*1b500*/  F2FP.BF16.F32.PACK_AB R14, R38, R37 ;  /* 0x00000025260e723e */ /* 0x002fe400000010ff */
[----:B------:R-:W-:Y:S01]  /*1b510*/  FADD.FTZ R82, R82, R79 ;  /* 0x0000004f52527221 */ /* 0x000fe20000010000 */
[----:B------:R-:W-:Y:S01]  /*1b520*/  FADD.FTZ R81, R81, R80 ;  /* 0x0000005051517221 */ /* 0x000fe20000010000 */
[----:B--2---:R-:W-:Y:S02]  /*1b530*/  F2FP.BF16.F32.PACK_AB R13, R40, R41 ;  /* 0x00000029280d723e */ /* 0x004fe400000010ff */
[----:B------:R-:W-:Y:S01]  /*1b540*/  FADD.FTZ R83, R83, R82 ;  /* 0x0000005253537221 */ /* 0x000fe20000010000 */
[----:B------:R-:W-:Y:S01]  /*1b550*/  FADD.FTZ R84, R84, R81 ;  /* 0x0000005154547221 */ /* 0x000fe20000010000 */
[----:B---3--:R-:W-:Y:S02]  /*1b560*/  F2FP.BF16.F32.PACK_AB R15, R43, R42 ;  /* 0x0000002a2b0f723e */ /* 0x008fe400000010ff */
[----:B------:R-:W-:Y:S01]  /*1b570*/  FADD.FTZ R26, R26, R83 ;  /* 0x000000531a1a7221 */ /* 0x000fe20000010000 */
[----:B------:R-:W-:Y:S03]  /*1b580*/  FADD.FTZ R25, R25, R84 ;  /* 0x0000005419197221 */ /* 0x000fe60000010000 */
[----:B------:R-:W-:Y:S01]  /*1b590*/  FADD.FTZ R27, R27, R26 ;  /* 0x0000001a1b1b7221 */ /* 0x000fe20000010000 */
[C---:B------:R-:W-:Y:S05]  /*1b5a0*/  HMMA.16816.F32.BF16 R208, R12.reuse, R16, R208 ;  /* 0x000000100cd0723c */ /* 0x040fea00000418d0 */
[----:B------:R-:W-:Y:S01]  /*1b5b0*/  FADD.FTZ R20, R24, R25 ;  /* 0x0000001918147221 */ /* 0x000fe20000010000 */
[----:B------:R-:W-:Y:S01]  /*1b5c0*/  FADD.FTZ R86, R86, R27 ;  /* 0x0000001b56567221 */ /* 0x000fe20000010000 */
[----:B------:R-:W-:Y:S01]  /*1b5d0*/  FFMA.FTZ R25, R126, UR4, -R4 ;  /* 0x000000047e197c23 */ /* 0x000fe20008010804 */
[C---:B------:R-:W-:Y:S03]  /*1b5e0*/  HMMA.16816.F32.BF16 R204, R12.reuse, R18, R204 ;  /* 0x000000120ccc723c */ /* 0x040fe600000418cc */
[----:B------:R-:W-:Y:S01]  /*1b5f0*/  FADD.FTZ R20, R85, R20 ;  /* 0x0000001455147221 */ /* 0x000fe20000010000 */
[----:B------:R-:W-:Y:S01]  /*1b600*/  FADD.FTZ R87, R87, R86 ;  /* 0x0000005657577221 */ /* 0x000fe20000010000 */
[----:B------:R-:W-:Y:S01]  /*1b610*/  FFMA.FTZ R24, R130, UR4, -R4 ;  /* 0x0000000482187c23 */ /* 0x000fe20008010804 */
[----:B------:R-:W-:Y:S01]  /*1b620*/  MUFU.EX2 R25, R25 ;  /* 0x0000001900197308 */ /* 0x000fe20000000800 */
[----:B------:R-:W-:Y:S01]  /*1b630*/  FADD.FTZ R17, R5, R20 ;  /* 0x0000001405117221 */ /* 0x000fe20000010000 */
[----:B------:R-:W-:Y:S01]  /*1b640*/  FADD.FTZ R88, R88, R87 ;  /* 0x0000005758587221 */ /* 0x000fe20000010000 */
[----:B------:R-:W1:Y:S01]  /*1b650*/  LDSM.16.MT88.4 R20, [R223+0x8c00] ;  /* 0x008c0000df14783b */ /* 0x000e620000004200 */
[----:B------:R-:W-:Y:S01]  /*1b660*/  FFMA.FTZ R5, R124, UR4, -R132 ;  /* 0x000000047c057c23 */ /* 0x000fe20008010884 */
[----:B------:R-:W-:Y:S01]  /*1b670*/  FADD.FTZ R17, R0, R17 ;  /* 0x0000001100117221 */ /* 0x000fe20000010000 */
[----:B------:R-:W-:Y:S01]  /*1b680*/  FADD.FTZ R89, R89, R88 ;  /* 0x0000005859597221 */ /* 0x000fe20000010000 */
[C---:B----4-:R-:W-:Y:S03]  /*1b690*/  HMMA.16816.F32.BF16 R200, R12.reuse, R8, R200 ;  /* 0x000000080cc8723c */ /* 0x050fe600000418c8 */
[----:B------:R-:W-:Y:S01]  /*1b6a0*/  MUFU.EX2 R0, R125 ;  /* 0x0000007d00007308 */ /* 0x000fe20000000800 */
[----:B------:R-:W-:Y:S01]  /*1b6b0*/  FADD.FTZ R16, R2, R17 ;  /* 0x0000001102107221 */ /* 0x000fe20000010000 */
[----:B------:R-:W-:Y:S01]  /*1b6c0*/  FADD.FTZ R6, R6, R89 ;  /* 0x0000005906067221 */ /* 0x000fe20000010000 */
[----:B------:R-:W-:Y:S07]  /*1b6d0*/  FFMA.FTZ R132, R129, UR4, -R132 ;  /* 0x0000000481847c23 */ /* 0x000fee0008010884 */
[----:B------:R-:W2:Y:S01]  /*1b6e0*/  MUFU.EX2 R5, R5 ;  /* 0x0000000500057308 */ /* 0x000ea20000000800 */
[----:B------:R-:W-:Y:S01]  /*1b6f0*/  FADD.FTZ R16, R7, R16 ;  /* 0x0000001007107221 */ /* 0x000fe20000010000 */
[----:B------:R-:W-:Y:S08]  /*1b700*/  HMMA.16816.F32.BF16 R196, R12, R10, R196 ;  /* 0x0000000a0cc4723c */ /* 0x000ff000000418c4 */
[----:B------:R-:W-:Y:S01]  /*1b710*/  MUFU.EX2 R2, R128 ;  /* 0x0000008000027308 */ /* 0x000fe20000000800 */
[----:B------:R-:W-:Y:S01]  /*1b720*/  FADD.FTZ R93, R93, R16 ;  /* 0x000000105d5d7221 */ /* 0x000fe20000010000 */
[----:B------:R-:W-:Y:S01]  /*1b730*/  FADD.FTZ R91, R91, R6 ;  /* 0x000000065b5b7221 */ /* 0x000fe20000010000 */
[----:B------:R-:W3:Y:S01]  /*1b740*/  LDSM.16.MT88.4 R16, [R150+0x3c00] ;  /* 0x003c00009610783b */ /* 0x000ee20000004200 */
[--C-:B------:R-:W-:Y:S01]  /*1b750*/  FFMA.FTZ R6, R127, UR4, -R4.reuse ;  /* 0x000000047f067c23 */ /* 0x100fe20008010804 */
[----:B------:R-:W-:Y:S01]  /*1b760*/  FADD.FTZ R93, R90, R93 ;  /* 0x0000005d5a5d7221 */ /* 0x000fe20000010000 */
[----:B------:R-:W-:Y:S01]  /*1b770*/  FADD.FTZ R94, R94, R91 ;  /* 0x0000005b5e5e7221 */ /* 0x000fe20000010000 */
[----:B------:R-:W-:Y:S03]  /*1b780*/  FFMA.FTZ R4, R131, UR4, -R4 ;  /* 0x0000000483047c23 */ /* 0x000fe60008010804 */
[----:B------:R-:W4:Y:S01]  /*1b790*/  MUFU.EX2 R7, R132 ;  /* 0x0000008400077308 */ /* 0x000f220000000800 */
[----:B------:R-:W-:Y:S01]  /*1b7a0*/  FADD.FTZ R92, R92, R93 ;  /* 0x0000005d5c5c7221 */ /* 0x000fe20000010000 */
[----:B------:R-:W-:Y:S01]  /*1b7b0*/  FADD.FTZ R97, R97, R94 ;  /* 0x0000005e61617221 */ /* 0x000fe20000010000 */
[----:B--2---:R-:W-:Y:S07]  /*1b7c0*/  F2FP.BF16.F32.PACK_AB R8, R0, R5 ;  /* 0x000000050008723e */ /* 0x004fee00000010ff */
[----:B------:R-:W2:Y:S01]  /*1b7d0*/  MUFU.EX2 R6, R6 ;  /* 0x0000000600067308 */ /* 0x000ea20000000800 */
[----:B------:R-:W-:Y:S01]  /*1b7e0*/  FADD.FTZ R95, R95, R92 ;  /* 0x0000005c5f5f7221 */ /* 0x000fe20000010000 */
[----:B------:R-:W-:Y:S08]  /*1b7f0*/  FADD.FTZ R96, R96, R97 ;  /* 0x0000006160607221 */ /* 0x000ff00000010000 */
[----:B------:R-:W-:Y:S01]  /*1b800*/  MUFU.EX2 R24, R24 ;  /* 0x0000001800187308 */ /* 0x000fe20000000800 */
[----:B------:R-:W-:Y:S01]  /*1b810*/  FADD.FTZ R30, R30, R95 ;  /* 0x0000005f1e1e7221 */ /* 0x000fe20000010000 */
[----:B------:R-:W-:Y:S08]  /*1b820*/  FADD.FTZ R99, R99, R96 ;  /* 0x0000006063637221 */ /* 0x000ff00000010000 */
[----:B------:R-:W5:Y:S01]  /*1b830*/  MUFU.EX2 R27, R4 ;  /* 0x00000004001b7308 */ /* 0x000f620000000800 */
[----:B------:R-:W-:Y:S01]  /*1b840*/  FADD.FTZ R29, R29, R30 ;  /* 0x0000001e1d1d7221 */ /* 0x000fe20000010000 */
[----:B------:R-:W-:Y:S01]  /*1b850*/  FADD.FTZ R34, R34, R99 ;  /* 0x0000006322227221 */ /* 0x000fe20000010000 */
[----:B----4-:R-:W-:Y:S02]  /*1b860*/  F2FP.BF16.F32.PACK_AB R10, R7, R2 ;  /* 0x00000002070a723e */ /* 0x010fe400000010ff */
[----:B------:R-:W-:Y:S01]  /*1b870*/  FADD.FTZ R28, R28, R29 ;  /* 0x0000001d1c1c7221 */ /* 0x000fe20000010000 */
[----:B------:R-:W-:Y:S01]  /*1b880*/  FADD.FTZ R33, R33, R34 ;  /* 0x0000002221217221 */ /* 0x000fe20000010000 */
[----:B--2---:R-:W-:Y:S02]  /*1b890*/  F2FP.BF16.F32.PACK_AB R9, R6, R25 ;  /* 0x000000190609723e */ /* 0x004fe400000010ff */
[----:B------:R-:W-:Y:S01]  /*1b8a0*/  FADD.FTZ R31, R31, R28 ;  /* 0x0000001c1f1f7221 */ /* 0x000fe20000010000 */
[----:B------:R-:W-:Y:S03]  /*1b8b0*/  FADD.FTZ R32, R32, R33 ;  /* 0x0000002120207221 */ /* 0x000fe60000010000 */
[----:B------:R-:W-:Y:S01]  /*1b8c0*/  FADD.FTZ R12, R36, R31 ;  /* 0x0000001f240c7221 */ /* 0x000fe20000010000 */
[----:B------:R-:W-:Y:S01]  /*1b8d0*/  FADD.FTZ R32, R35, R32 ;  /* 0x0000002023207221 */ /* 0x000fe20000010000 */
[----:B-----5:R-:W-:Y:S02]  /*1b8e0*/  F2FP.BF16.F32.PACK_AB R11, R27, R24 ;  /* 0x000000181b0b723e */ /* 0x020fe400000010ff */
        /* <DEDUP_REMOVED lines=20> */
.L_x_1891:
[----:B------:R-:W2:Y:S01]  /*1ba30*/  SHFL.BFLY PT, R5, R190, 0x2, 0x1f ;  /* 0x0c401f00be057f89 */ /* 0x000ea200000e0000 */
[----:B------:R-:W-:Y:S01]  /*1ba40*/  SHF.L.U32 R6, R3, 0x4, RZ ;  /* 0x0000000403067819 */ /* 0x000fe200000006ff */
[----:B------:R-:W3:Y:S01]  /*1ba50*/  LDC R15, c[0x0][0x434] ;  /* 0x00010d00ff0f7b82 */ /* 0x000ee20000000800 */
[----:B------:R-:W-:Y:S01]  /*1ba60*/  ISETP.NE.AND P2, PT, R212, -0x1, PT ;  /* 0xffffffffd400780c */ /* 0x000fe20003f45270 */
[----:B------:R-:W4:Y:S01]  /*1ba70*/  SHFL.BFLY PT, R11, R192, 0x2, 0x1f ;  /* 0x0c401f00c00b7f89 */ /* 0x000f2200000e0000 */
[----:B------:R-:W-:Y:S01]  /*1ba80*/  LOP3.LUT R9, R221, 0xc0, R220, 0xf8, !PT ;  /* 0x000000c0dd097812 */ /* 0x000fe200078ef8dc */
[----:B------:R-:W-:Y:S01]  /*1ba90*/  BSSY.RECONVERGENT B0, `(.L_x_1896) ;  /* 0x0000069000007945 */ /* 0x000fe20003800200 */
[C---:B------:R-:W-:Y:S02]  /*1baa0*/  SHF.L.U32 R14, R3.reuse, 0x2, RZ ;  /* 0x00000002030e7819 */ /* 0x040fe400000006ff */
[----:B------:R-:W-:Y:S01]  /*1bab0*/  LOP3.LUT P5, RZ, R3, 0x3, RZ, 0xc0, !PT ;  /* 0x0000000303ff7812 */ /* 0x000fe200078ac0ff */
[----:B------:R-:W5:Y:S01]  /*1bac0*/  S2UR UR6, SR_CTAID.X ;  /* 0x00000000000679c3 */ /* 0x000f620000002500 */
[----:B------:R-:W-:-:S02]  /*1bad0*/  LOP3.LUT R12, R14, 0x40, RZ, 0xc0, !PT ;  /* 0x000000400e0c7812 */ /* 0x000fc400078ec0ff */
[----:B------:R-:W-:Y:S01]  /*1bae0*/  LOP3.LUT R14, R14, 0x20, RZ, 0xc0, !PT ;  /* 0x000000200e0e7812 */ /* 0x000fe200078ec0ff */
[----:B--2---:R-:W-:Y:S01]  /*1baf0*/  FADD.FTZ R8, R5, R190 ;  /* 0x000000be05087221 */ /* 0x004fe20000010000 */
[----:B----4-:R-:W-:-:S04]  /*1bb00*/  FADD.FTZ R11, R11, R192 ;  /* 0x000000c00b0b7221 */ /* 0x010fc80000010000 */
[----:B------:R-:W2:Y:S04]  /*1bb10*/  SHFL.BFLY PT, R5, R8, 0x1, 0x1f ;  /* 0x0c201f0008057f89 */ /* 0x000ea800000e0000 */
[----:B------:R-:W4:Y:S01]  /*1bb20*/  SHFL.BFLY PT, R0, R11, 0x1, 0x1f ;  /* 0x0c201f000b007f89 */ /* 0x000f2200000e0000 */
[----:B-----5:R-:W-:Y:S01]  /*1bb30*/  USHF.L.U32 UR6, UR6, 0x6, URZ ;  /* 0x0000000606067899 */ /* 0x020fe200080006ff */
[----:B--2---:R-:W-:Y:S01]  /*1bb40*/  FADD.FTZ R2, R8, R5 ;  /* 0x0000000508027221 */ /* 0x004fe20000010000 */
[----:B------:R-:W-:Y:S01]  /*1bb50*/  SHF.L.U32 R5, R3, 0x1, RZ ;  /* 0x0000000103057819 */ /* 0x000fe200000006ff */
[----:B------:R-:W2:Y:S02]  /*1bb60*/  LDC.U8 R8, c[0x0][0x548] ;  /* 0x00015200ff087b82 */ /* 0x000ea40000000000 */
[----:B------:R-:W5:Y:S01]  /*1bb70*/  MUFU.RCP R4, R2 ;  /* 0x0000000200047308 */ /* 0x000f620000001000 */
[----:B------:R-:W-:Y:S01]  /*1bb80*/  LOP3.LUT R5, R5, 0x6, RZ, 0xc0, !PT ;  /* 0x0000000605057812 */ /* 0x000fe200078ec0ff */
[----:B----4-:R-:W-:Y:S01]  /*1bb90*/  FADD.FTZ R0, R11, R0 ;  /* 0x000000000b007221 */ /* 0x010fe20000010000 */
[----:B------:R-:W-:Y:S01]  /*1bba0*/  FSETP.NE.FTZ.AND P1, PT, R2, RZ, PT ;  /* 0x000000ff0200720b */ /* 0x000fe20003f35000 */
[----:B------:R-:W4:Y:S01]  /*1bbb0*/  S2R R11, SR_CTAID.Z ;  /* 0x00000000000b7919 */ /* 0x000f220000002700 */
[----:B------:R-:W-:-:S02]  /*1bbc0*/  LOP3.LUT R5, R5, 0x3e00, R6, 0xf8, !PT ;  /* 0x00003e0005057812 */ /* 0x000fc400078ef806 */
[----:B------:R-:W-:Y:S01]  /*1bbd0*/  FSETP.NE.FTZ.AND P0, PT, R0, RZ, PT ;  /* 0x000000ff0000720b */ /* 0x000fe20003f15000 */
[----:B------:R-:W1:Y:S01]  /*1bbe0*/  S2R R6, SR_CTAID.Y ;  /* 0x0000000000067919 */ /* 0x000e620000002600 */
[----:B------:R-:W-:Y:S01]  /*1bbf0*/  LOP3.LUT R220, R5, 0x20, R220, 0xf8, !PT ;  /* 0x0000002005dc7812 */ /* 0x000fe200078ef8dc */
[----:B------:R-:W3:Y:S03]  /*1bc00*/  MUFU.RCP R7, R0 ;  /* 0x0000000000077308 */ /* 0x000ee60000001000 */
[----:B------:R-:W-:-:S03]  /*1bc10*/  LOP3.LUT R9, R220, R9, RZ, 0xfc, !PT ;  /* 0x00000009dc097212 */ /* 0x000fc600078efcff */
[----:B------:R-:W4:Y:S01]  /*1bc20*/  @P1 LDC R17, c[0x0][0x458] ;  /* 0x00011600ff111b82 */ /* 0x000f220000000800 */
[----:B------:R-:W-:Y:S01]  /*1bc30*/  LEA R13, R9, UR5, 0x1 ;  /* 0x00000005090d7c11 */ /* 0x000fe2000f8e08ff */
[----:B------:R-:W-:Y:S01]  /*1bc40*/  @P1 MUFU.LG2 R2, R2 ;  /* 0x0000000200021308 */ /* 0x000fe20000000c00 */
[----:B-----5:R-:W-:Y:S02]  /*1bc50*/  FSEL R4, R4, 1, P1 ;  /* 0x3f80000004047808 */ /* 0x020fe40000800000 */
[----:B------:R-:W-:Y:S02]  /*1bc60*/  IADD3 R21, PT, PT, R13, -R12, RZ ;  /* 0x8000000c0d157210 */ /* 0x000fe40007ffe0ff */
[----:B--2---:R-:W-:Y:S01]  /*1bc70*/  ISETP.NE.AND P3, PT, R8, RZ, PT ;  /* 0x000000ff0800720c */ /* 0x004fe20003f65270 */
        /* <DEDUP_REMOVED lines=8> */
[----:B------:R-:W2:Y:S01]  /*1bd00*/  @P2 LDC.64 R8, c[0x0][0x408] ;  /* 0x00010200ff082b82 */ /* 0x000ea20000000a00 */
[----:B------:R-:W5:Y:S01]  /*1bd10*/  @P0 MUFU.LG2 R0, R0 ;  /* 0x0000000000000308 */ /* 0x000f620000000c00 */
[----:B---3--:R-:W-:-:S02]  /*1bd20*/  FSEL R7, R7, 1, P0 ;  /* 0x3f80000007077808 */ /* 0x008fc40000000000 */
[----:B------:R-:W-:Y:S02]  /*1bd30*/  ISETP.NE.OR P4, PT, R212, -0x1, !P3 ;  /* 0xffffffffd400780c */ /* 0x000fe40005f85670 */
[----:B------:R-:W-:Y:S01]  /*1bd40*/  F2FP.BF16.F32.PACK_AB R208, R209, R208 ;  /* 0x000000d0d1d0723e */ /* 0x000fe200000010ff */
[C---:B------:R-:W-:Y:S01]  /*1bd50*/  FMUL.FTZ R210, R7.reuse, R210 ;  /* 0x000000d207d27220 */ /* 0x040fe20000410000 */
[----:B------:R-:W1:Y:S01]  /*1bd60*/  @!P2 LDC.64 R4, c[0x0][0x400] ;  /* 0x00010000ff04ab82 */ /* 0x000e620000000a00 */
        /* <DEDUP_REMOVED lines=10> */
[----:B------:R-:W-:Y:S01]  /*1be10*/  F2FP.BF16.F32.PACK_AB R204, R205, R204 ;  /* 0x000000cccdcc723e */ /* 0x000fe200000010ff */
[----:B-----5:R-:W-:Y:S01]  /*1be20*/  @P0 FMUL.FTZ R0, R0, 0.69314718246459960938 ;  /* 0x3f31721800000820 */ /* 0x020fe20000410000 */
[----:B------:R-:W-:Y:S01]  /*1be30*/  F2FP.BF16.F32.PACK_AB R206, R207, R206 ;  /* 0x000000cecfce723e */ /* 0x000fe200000010ff */
[----:B------:R3:W-:Y:S01]  /*1be40*/  STS [R13+0x200], R210 ;  /* 0x000200d20d007388 */ /* 0x0007e20000000800 */
[----:B------:R-:W-:Y:S01]  /*1be50*/  IADD3 R23, PT, PT, R13, -R14, RZ ;  /* 0x8000000e0d177210 */ /* 0x000fe20007ffe0ff */
[----:B------:R-:W5:Y:S01]  /*1be60*/  @P3 LDC R12, c[0x0][0x454] ;  /* 0x00011500ff0c3b82 */ /* 0x000f620000000800 */
[----:B------:R-:W-:Y:S01]  /*1be70*/  F2FP.BF16.F32.PACK_AB R200, R201, R200 ;  /* 0x000000c8c9c8723e */ /* 0x000fe200000010ff */
[----:B--2---:R-:W-:Y:S01]  /*1be80*/  @P2 IMAD.WIDE.U32 R24, R212, R8, RZ ;  /* 0x00000008d4182225 */ /* 0x004fe200078e00ff */
[----:B------:R-:W-:Y:S01]  /*1be90*/  F2FP.BF16.F32.PACK_AB R202, R203, R202 ;  /* 0x000000cacbca723e */ /* 0x000fe200000010ff */
[----:B------:R2:W-:Y:S01]  /*1bea0*/  STS [R23+0x10], R204 ;  /* 0x000010cc17007388 */ /* 0x0005e20000000800 */
[----:B------:R-:W-:-:S02]  /*1beb0*/  F2FP.BF16.F32.PACK_AB R196, R197, R196 ;  /* 0x000000c4c5c4723e */ /* 0x000fc400000010ff */
[----:B------:R-:W-:Y:S01]  /*1bec0*/  F2FP.BF16.F32.PACK_AB R7, R7, R198 ;  /* 0x000000c60707723e */ /* 0x000fe200000010ff */
[----:B-1----:R-:W-:Y:S01]  /*1bed0*/  @!P2 IMAD.WIDE.U32 R18, R6, R4, RZ ;  /* 0x000000040612a225 */ /* 0x002fe200078e00ff */
[----:B------:R-:W-:Y:S01]  /*1bee0*/  IADD3 R14, PT, PT, -R14, R21, RZ ;  /* 0x000000150e0e7210 */ /* 0x000fe20007ffe1ff */
[----:B------:R-:W1:Y:S01]  /*1bef0*/  @P0 LDC R4, c[0x0][0x458] ;  /* 0x00011600ff040b82 */ /* 0x000e620000000800 */
[----:B------:R2:W-:Y:S01]  /*1bf00*/  STS [R23+0x210], R206 ;  /* 0x000210ce17007388 */ /* 0x0005e20000000800 */
[----:B------:R-:W-:Y:S02]  /*1bf10*/  @!P2 IMAD R5, R6, R5, R19 ;  /* 0x000000050605a224 */ /* 0x000fe400078e0213 */
[----:B------:R-:W-:Y:S01]  /*1bf20*/  @P2 IMAD R5, R212, R9, R25 ;  /* 0x00000009d4052224 */ /* 0x000fe200078e0219 */
[----:B------:R2:W-:Y:S01]  /*1bf30*/  STS [R21+0x20], R200 ;  /* 0x000020c815007388 */ /* 0x0005e20000000800 */
[C---:B----4-:R-:W-:Y:S01]  /*1bf40*/  @!P3 IMAD R8, R6.reuse, R10, R11 ;  /* 0x0000000a0608b224 */ /* 0x050fe200078e020b */
[----:B------:R-:W-:Y:S01]  /*1bf50*/  MOV R9, 0x7f800000 ;  /* 0x7f80000000097802 */ /* 0x000fe20000000f00 */
[-C--:B------:R-:W-:Y:S01]  /*1bf60*/  @!P4 IMAD R212, R6, R15.reuse, RZ ;  /* 0x0000000f06d4c224 */ /* 0x080fe200078e02ff */
[----:B------:R2:W-:Y:S01]  /*1bf70*/  STS [R21+0x220], R202 ;  /* 0x000220ca15007388 */ /* 0x0005e20000000800 */
[----:B------:R-:W-:Y:S01]  /*1bf80*/  MOV R10, 0x7f800000 ;  /* 0x7f800000000a7802 */ /* 0x000fe20000000f00 */
[----:B------:R-:W-:-:S02]  /*1bf90*/  @!P3 IMAD R8, R8, R15, RZ ;  /* 0x0000000f0808b224 */ /* 0x000fc400078e02ff */
[----:B------:R2:W-:Y:S01]  /*1bfa0*/  STS [R14+0x30], R196 ;  /* 0x000030c40e007388 */ /* 0x0005e20000000800 */
[----:B---3--:R-:W-:Y:S01]  /*1bfb0*/  @P1 FMUL.FTZ R13, R2, 0.69314718246459960938 ;  /* 0x3f317218020d1820 */ /* 0x008fe20000410000 */
[----:B-----5:R-:W-:Y:S02]  /*1bfc0*/  @P3 IMAD R8, R11, R12, R212 ;  /* 0x0000000c0b083224 */ /* 0x020fe400078e02d4 */
[----:B------:R2:W-:Y:S01]  /*1bfd0*/  STS [R14+0x230], R7 ;  /* 0x000230070e007388 */ /* 0x0005e20000000800 */
[----:B------:R-:W-:Y:S01]  /*1bfe0*/  @P1 FFMA.FTZ R10, R134, R17, R13 ;  /* 0x00000011860a1223 */ /* 0x000fe2000001000d */
[----:B-1----:R-:W-:Y:S01]  /*1bff0*/  @P0 FFMA.FTZ R9, R133, R4, R0 ;  /* 0x0000000485090223 */ /* 0x002fe20000010000 */
[----:B------:R-:W-:Y:S01]  /*1c000*/  SHF.R.U32.HI R0, RZ, 0x2, R3 ;  /* 0x00000002ff007819 */ /* 0x000fe20000011603 */
[----:B------:R-:W-:Y:S06]  /*1c010*/  BAR.SYNC.DEFER_BLOCKING 0x0 ;  /* 0x0000000000007b1d */ /* 0x000fec0000010000 */
[----:B--2---:R-:W-:Y:S05]  /*1c020*/  @P5 BRA `(.L_x_1897) ;  /* 0x00000000003c5947 */ /* 0x004fea0003800000 */
[----:B------:R-:W-:Y:S01]  /*1c030*/  SHF.R.U32.HI R3, RZ, 0x1, R3 ;  /* 0x00000001ff037819 */ /* 0x000fe20000011603 */
[----:B------:R-:W1:Y:S01]  /*1c040*/  LDCU.64 UR4, c[0x0][0x420] ;  /* 0x00008400ff0477ac */ /* 0x000e620008000a00 */
[----:B------:R-:W-:Y:S02]  /*1c050*/  VIADD R7, R8, UR6 ;  /* 0x0000000608077c36 */ /* 0x000fe40008000000 */
[----:B------:R-:W-:-:S04]  /*1c060*/  LOP3.LUT R3, R3, 0x30, RZ, 0xc0, !PT ;  /* 0x0000003003037812 */ /* 0x000fc800078ec0ff */
[----:B------:R-:W-:Y:S01]  /*1c070*/  LOP3.LUT R2, R3, 0x7, R0, 0xf8, !PT ;  /* 0x0000000703027812 */ /* 0x000fe200078ef800 */
[----:B------:R-:W-:-:S03]  /*1c080*/  VIADD R3, R213, -UR6 ;  /* 0x80000006d5037c36 */ /* 0x000fc60008000000 */
        /* <DEDUP_REMOVED lines=9> */
.L_x_1897:
[----:B------:R-:W-:Y:S05]  /*1c120*/  BSYNC.RECONVERGENT B0 ;  /* 0x0000000000007941 */ /* 0x000fea0003800200 */
.L_x_1896:
[----:B------:R-:W2:Y:S01]  /*1c130*/  LDCU UR4, c[0x0][0x440] ;  /* 0x00008800ff0477ac */ /* 0x000ea20008000800 */
[----:B-1----:R-:W1:Y:S01]  /*1c140*/  LDC.64 R2, c[0x0][0x408] ;  /* 0x00010200ff027b82 */ /* 0x002e620000000a00 */
[----:B------:R-:W-:Y:S01]  /*1c150*/  VIADD R213, R213, -UR6 ;  /* 0x80000006d5d57c36 */ /* 0x000fe20008000000 */
[----:B------:R-:W-:Y:S01]  /*1c160*/  @P2 MOV R18, R24 ;  /* 0x0000001800122202 */ /* 0x000fe20000000f00 */
[----:B------:R-:W-:Y:S01]  /*1c170*/  IMAD.MOV.U32 R223, RZ, RZ, RZ ;  /* 0x000000ffffdf7224 */ /* 0x000fe200078e00ff */
[----:B------:R-:W3:Y:S01]  /*1c180*/  LDS.128 R12, [R225] ;  /* 0x00000000e10c7984 */ /* 0x000ee20000000c00 */
[----:B--2---:R-:W-:Y:S01]  /*1c190*/  ISETP.GE.AND P1, PT, R222, UR4, PT ;  /* 0x00000004de007c0c */ /* 0x004fe2000bf26270 */
[----:B------:R-:W2:Y:S03]  /*1c1a0*/  LDCU.64 UR4, c[0x0][0x410] ;  /* 0x00008200ff0477ac */ /* 0x000ea60008000a00 */
[----:B------:R-:W-:Y:S01]  /*1c1b0*/  ISETP.GE.OR P0, PT, R0, R213, P1 ;  /* 0x000000d50000720c */ /* 0x000fe20000f06670 */
[----:B-1----:R-:W-:-:S04]  /*1c1c0*/  IMAD.WIDE.U32 R6, R2, UR6, R222 ;  /* 0x0000000602067c25 */ /* 0x002fc8000f8e00de */
[----:B------:R-:W-:Y:S01]  /*1c1d0*/  IMAD R4, R3, UR6, R7 ;  /* 0x0000000603047c24 */ /* 0x000fe2000f8e0207 */
[----:B------:R-:W-:-:S07]  /*1c1e0*/  IADD3 R8, P2, PT, R18, R6, RZ ;  /* 0x0000000612087210 */ /* 0x000fce0007f5e0ff */
[----:B------:R-:W1:Y:S01]  /*1c1f0*/  @!P0 LDC.64 R6, c[0x0][0x3f0] ;  /* 0x0000fc00ff068b82 */ /* 0x000e620000000a00 */
[----:B------:R-:W-:Y:S01]  /*1c200*/  IMAD.X R9, R5, 0x1, R4, P2 ;  /* 0x0000000105097824 */ /* 0x000fe200010e0604 */
[----:B------:R-:W-:Y:S01]  /*1c210*/  IADD3 R4, PT, PT, R0, 0x20, RZ ;  /* 0x0000002000047810 */ /* 0x000fe20007ffe0ff */
        /* <DEDUP_REMOVED lines=11> */
[----:B------:R-:W3:Y:S01]  /*1c2d0*/  LDCU.64 UR4, c[0x0][0x3f0] ;  /* 0x00007e00ff0477ac */ /* 0x000ee20008000a00 */
[----:B------:R-:W-:Y:S02]  /*1c2e0*/  IADD3 R9, P0, PT, R0, 0x20, RZ ;  /* 0x0000002000097810 */ /* 0x000fe40007f1e0ff */
[----:B------:R-:W-:Y:S02]  /*1c2f0*/  MOV R16, R8 ;  /* 0x0000000800107202 */ /* 0x000fe40000000f00 */
[----:B------:R-:W-:-:S03]  /*1c300*/  IADD3.X R11, PT, PT, RZ, RZ, RZ, P0, !PT ;  /* 0x000000ffff0b7210 */ /* 0x000fc600007fe4ff */
[----:B------:R-:W-:-:S04]  /*1c310*/  IMAD.WIDE.U32 R16, R9, R2, R16 ;  /* 0x0000000209107225 */ /* 0x000fc800078e0010 */
[----:B------:R-:W-:-:S04]  /*1c320*/  IMAD R0, R11, R2, RZ ;  /* 0x000000020b007224 */ /* 0x000fc800078e02ff */
[----:B------:R-:W-:Y:S01]  /*1c330*/  IMAD R0, R9, R3, R0 ;  /* 0x0000000309007224 */ /* 0x000fe200078e0200 */
[----:B---3--:R-:W-:-:S04]  /*1c340*/  LEA R2, P0, R16, UR4, 0x1 ;  /* 0x0000000410027c11 */ /* 0x008fc8000f8008ff */
[----:B------:R-:W-:-:S04]  /*1c350*/  IADD3 R3, PT, PT, R0, R17, RZ ;  /* 0x0000001100037210 */ /* 0x000fc80007ffe0ff */
[----:B------:R-:W-:-:S05]  /*1c360*/  LEA.HI.X R3, R16, UR5, R3, 0x1, P0 ;  /* 0x0000000510037c11 */ /* 0x000fca00080f0c03 */
[----:B--2---:R-:W-:Y:S01]  /*1c370*/  STG.E.128 desc[UR10][R2.64], R4 ;  /* 0x0000000402007986 */ /* 0x004fe2000c101d0a */
[----:B------:R-:W-:Y:S05]  /*1c380*/  EXIT ;  /* 0x000000000000794d */ /* 0x000fea0003800000 */
.L_x_1898:
        /* <DEDUP_REMOVED lines=15> */
.L_x_4892:


//--------------------- .text._ZN5flash24flash_fwd_splitkv_kernelI23Flash_fwd_kernel_traitsILi32ELi64ELi256ELi4ELb0ELb0EN7cutlass10bfloat16_tE19Flash_kernel_traitsILi32ELi64ELi256ELi4ES3_EELb1ELb0ELb1ELb0ELb0ELb1ELb0ELb1EEEvNS_16Flash_fwd_paramsE --------------------------
	.section	.text._ZN5flash24flash_fwd_splitkv_kernelI23Flash_fwd_kernel_traitsILi32ELi64ELi256ELi4ELb0ELb0EN7cutlass10bfloat16_tE19Flash_kernel_traitsILi32ELi64ELi256ELi4ES3_EELb1ELb0ELb1ELb0ELb0ELb1ELb0ELb1EEEvNS_16Flash_fwd_paramsE,"ax",@progbits
	.align	128
        .global         _ZN5flash24flash_fwd_splitkv_kernelI23Flash_fwd_kernel_traitsILi32ELi64ELi256ELi4ELb0ELb0EN7cutlass10bfloat16_tE19Flash_kernel_traitsILi32ELi64ELi256ELi4ES3_EELb1ELb0ELb1ELb0ELb0ELb1ELb0ELb1EEEvNS_16Flash_fwd_paramsE
        .type           _ZN5flash24flash_fwd_splitkv_kernelI23Flash_fwd_kernel_traitsILi32ELi64ELi256ELi4ELb0ELb0EN7cutlass10bfloat16_tE19Flash_kernel_traitsILi32ELi64ELi256ELi4ES3_EELb1ELb0ELb1ELb0ELb0ELb1ELb0ELb1EEEvNS_16Flash_fwd_paramsE,@function
        .size           _ZN5flash24flash_fwd_splitkv_kernelI23Flash_fwd_kernel_traitsILi32ELi64ELi256ELi4ELb0ELb0EN7cutlass10bfloat16_tE19Flash_kernel_traitsILi32ELi64ELi256ELi4ES3_EELb1ELb0ELb1ELb0ELb0ELb1ELb0ELb1EEEvNS_16Flash_fwd_paramsE,(.L_x_4893 - _ZN5flash24flash_fwd_splitkv_kernelI23Flash_fwd_kernel_traitsILi32ELi64ELi256ELi4ELb0ELb0EN7cutlass10bfloat16_tE19Flash_kernel_traitsILi32ELi64ELi256ELi4ES3_EELb1ELb0ELb1ELb0ELb0ELb1ELb0ELb1EEEvNS_16Flash_fwd_paramsE)
        .other          _ZN5flash24flash_fwd_splitkv_kernelI23Flash_fwd_kernel_traitsILi32ELi64ELi256ELi4ELb0ELb0EN7cutlass10bfloat16_tE19Flash_kernel_traitsILi32ELi64ELi256ELi4ES3_EELb1ELb0ELb1ELb0ELb0ELb1ELb0ELb1EEEvNS_16Flash_fwd_paramsE,@"STO_CUDA_ENTRY STV_DEFAULT"
_ZN5flash24flash_fwd_splitkv_kernelI23Flash_fwd_kernel_traitsILi32ELi64ELi256ELi4ELb0ELb0EN7cutlass10bfloat16_tE19Flash_kernel_traitsILi32ELi64ELi256ELi4ES3_EELb1ELb0ELb1ELb0ELb0ELb1ELb0ELb1EEEvNS_16Flash_fwd_paramsE:
.text._ZN5flash24flash_fwd_splitkv_kernelI23Flash_fwd_kernel_traitsILi32ELi64ELi256ELi4ELb0ELb0EN7cutlass10bfloat16_tE19Flash_kernel_traitsILi32ELi64ELi256ELi4ES3_EELb1ELb0ELb1ELb0ELb0ELb1ELb0ELb1EEEvNS_16Flash_fwd_paramsE:
        /* <DEDUP_REMOVED lines=51> */
.L_x_1899:
        /* <DEDUP_REMOVED lines=54> */
[C---:B-1----:R-:W-:Y:S01]  /*0690*/  IMAD.WIDE.U32 R14, R130.reuse, UR6, R14 ;  /* 0x00000006820e7c25 */ /* 0x042fe2000f8e000e */
[----:B------:R-:W1:Y:S02]  /*06a0*/  LDCU UR6, c[0x0][0x434] ;  /* 0x00008680ff0677ac */ /* 0x000e640008000800 */
[----:B------:R-:W-:Y:S01]  /*06b0*/  ISETP.GE.OR P1, PT, R13, R158, P2 ;  /* 0x0000009e0d00720c */ /* 0x000fe20001726670 */
        /* <DEDUP_REMOVED lines=21> */
.L_x_1902:
[----:B------:R-:W-:Y:S05]  /*0810*/  BSYNC.RECONVERGENT B0 ;  /* 0x0000000000007941 */ /* 0x000fea0003800200 */
.L_x_1901:
        /* <DEDUP_REMOVED lines=14> */
.L_x_1900:
        /* <DEDUP_REMOVED lines=10> */
.L_x_1903:
        /* <DEDUP_REMOVED lines=55> */
[----:B---3--:R-:W-:-:S05]  /*0d10*/  IADD3 R11, PT, PT, -R0, RZ, RZ ;  /* 0x000000ff000b7210 */ /* 0x008fca0007ffe1ff */
[----:B------:R-:W-:Y:S01]  /*0d20*/  IMAD R13, R2, R11, R4 ;  /* 0x0000000b020d7224 */ /* 0x000fe200078e0204 */
        /* <DEDUP_REMOVED lines=19> */
[----:B------:R-:W-:Y:S01]  /*0e60*/  IMAD.MOV.U32 R14, RZ, RZ, R16 ;  /* 0x000000ffff0e7224 */ /* 0x000fe200078e0010 */
[----:B------:R-:W-:-:S02]  /*0e70*/  MOV R11, R0 ;  /* 0x00000000000b7202 */ /* 0x000fc40000000f00 */
[----:B------:R-:W-:Y:S01]  /*0e80*/  MOV R12, R10 ;  /* 0x0000000a000c7202 */ /* 0x000fe20000000f00 */
[-C--:B------:R-:W-:Y:S02]  /*0e90*/  IMAD R10, R9, R4.reuse, RZ ;  /* 0x00000004090a7224 */ /* 0x080fe400078e02ff */
[----:B------:R-:W-:Y:S02]  /*0ea0*/  @!P4 IMAD.MOV R11, RZ, RZ, -R11 ;  /* 0x000000ffff0bc224 */ /* 0x000fe400078e0a0b */
[C---:B------:R-:W-:Y:S02]  /*0eb0*/  IMAD R10, R8.reuse, R5, R10 ;  /* 0x00000005080a7224 */ /* 0x040fe400078e020a */
[----:B------:R-:W-:Y:S01]  /*0ec0*/  IMAD.WIDE.U32 R14, R8, R4, R14 ;  /* 0x00000004080e7225 */ /* 0x000fe200078e000e */
[----:B------:R-:W-:Y:S02]  /*0ed0*/  SEL R11, R6, R11, !P2 ;  /* 0x0000000b060b7207 */ /* 0x000fe40005000000 */
[----:B--2---:R-:W-:-:S02]  /*0ee0*/  MOV R2, UR6 ;  /* 0x0000000600027c02 */ /* 0x004fc40008000f00 */
[----:B------:R-:W-:Y:S02]  /*0ef0*/  MOV R3, UR7 ;  /* 0x0000000700037c02 */ /* 0x000fe40008000f00 */
[----:B------:R-:W-:Y:S01]  /*0f00*/  IADD3 R15, PT, PT, R15, R10, RZ ;  /* 0x0000000a0f0f7210 */ /* 0x000fe20007ffe0ff */
[-C--:B------:R-:W-:Y:S02]  /*0f10*/  IMAD R9, R9, R2.reuse, RZ ;  /* 0x0000000209097224 */ /* 0x080fe400078e02ff */
[----:B------:R-:W-:-:S04]  /*0f20*/  IMAD.WIDE.U32 R12, R8, R2, R12 ;  /* 0x00000002080c7225 */ /* 0x000fc800078e000c */
[----:B------:R-:W-:Y:S01]  /*0f30*/  IMAD R9, R8, R3, R9 ;  /* 0x0000000308097224 */ /* 0x000fe200078e0209 */
[----:B------:R-:W-:Y:S01]  /*0f40*/  SHF.R.S32.HI R8, RZ, 0x1f, R11 ;  /* 0x0000001fff087819 */ /* 0x000fe2000001140b */
[----:B-1----:R-:W-:-:S04]  /*0f50*/  IMAD.WIDE.U32 R16, R11, UR8, R14 ;  /* 0x000000080b107c25 */ /* 0x002fc8000f8e000e */
[C---:B------:R-:W-:Y:S02]  /*0f60*/  IMAD R10, R8.reuse, UR8, RZ ;  /* 0x00000008080a7c24 */ /* 0x040fe4000f8e02ff */
[----:B------:R-:W-:Y:S02]  /*0f70*/  IMAD.IADD R13, R13, 0x1, R9 ;  /* 0x000000010d0d7824 */ /* 0x000fe400078e0209 */
[----:B------:R-:W-:Y:S02]  /*0f80*/  IMAD R8, R8, UR10, RZ ;  /* 0x0000000a08087c24 */ /* 0x000fe4000f8e02ff */
[C---:B------:R-:W-:Y:S02]  /*0f90*/  IMAD R10, R11.reuse, UR9, R10 ;  /* 0x000000090b0a7c24 */ /* 0x040fe4000f8e020a */
[C---:B------:R-:W-:Y:S02]  /*0fa0*/  IMAD R8, R11.reuse, UR11, R8 ;  /* 0x0000000b0b087c24 */ /* 0x040fe4000f8e0208 */
[----:B------:R-:W-:Y:S01]  /*0fb0*/  IMAD.WIDE.U32 R14, R11, UR10, R12 ;  /* 0x0000000a0b0e7c25 */ /* 0x000fe2000f8e000c */
[----:B------:R-:W-:-:S04]  /*0fc0*/  IADD3 R13, PT, PT, R17, R10, RZ ;  /* 0x0000000a110d7210 */ /* 0x000fc80007ffe0ff */
[----:B------:R-:W-:Y:S01]  /*0fd0*/  IADD3 R8, PT, PT, R15, R8, RZ ;  /* 0x000000080f087210 */ /* 0x000fe20007ffe0ff */
[----:B------:R-:W-:Y:S06]  /*0fe0*/  BRA `(.L_x_1905) ;  /* 0x0000000400687947 */ /* 0x000fec0003800000 */
.L_x_1904:
        /* <DEDUP_REMOVED lines=15> */
.L_x_1906:
[----:B------:R-:W2:Y:S01]  /*10e0*/  LDC.64 R4, c[0x0][0x3b8] ;  /* 0x0000ee00ff047b82 */ /* 0x000ea20000000a00 */
[----:B-1----:R-:W-:-:S05]  /*10f0*/  IADD3 R2, PT, PT, R0, R11, RZ ;  /* 0x0000000b00027210 */ /* 0x002fca0007ffe0ff */
[C---:B--2---:R-:W-:Y:S02]  /*1100*/  IMAD R13, R2.reuse, R5, RZ ;  /* 0x00000005020d7224 */ /* 0x044fe400078e02ff */
[----:B------:R-:W-:-:S05]  /*1110*/  IMAD.WIDE.U32 R14, R2, R4, RZ ;  /* 0x00000004020e7225 */ /* 0x000fca00078e00ff */
[----:B------:R-:W-:Y:S02]  /*1120*/  IADD3 R13, PT, PT, R15, R13, RZ ;  /* 0x0000000d0f0d7210 */ /* 0x000fe40007ffe0ff */
.L_x_1907:
        /* <DEDUP_REMOVED lines=14> */
.L_x_1908:
[----:B------:R-:W1:Y:S01]  /*1210*/  LDC.64 R2, c[0x0][0x3c0] ;  /* 0x0000f000ff027b82 */ /* 0x000e620000000a00 */
[----:B------:R-:W-:-:S05]  /*1220*/  IADD3 R0, PT, PT, R0, R11, RZ ;  /* 0x0000000b00007210 */ /* 0x000fca0007ffe0ff */
[C---:B-1----:R-:W-:Y:S02]  /*1230*/  IMAD R15, R0.reuse, R3, RZ ;  /* 0x00000003000f7224 */ /* 0x042fe400078e02ff */
[----:B------:R-:W-:-:S05]  /*1240*/  IMAD.WIDE.U32 R16, R0, R2, RZ ;  /* 0x0000000200107225 */ /* 0x000fca00078e00ff */
[----:B------:R-:W-:-:S07]  /*1250*/  IADD3 R15, PT, PT, R17, R15, RZ ;  /* 0x0000000f110f7210 */ /* 0x000fce0007ffe0ff */
.L_x_1909:
[----:B------:R-:W1:Y:S01]  /*1260*/  LDC R19, c[0x0][0x3e8] ;  /* 0x0000fa00ff137b82 */ /* 0x000e620000000800 */
[----:B------:R-:W-:Y:S01]  /*1270*/  LEA R12, R58, 0xffffff00, 0x8 ;  /* 0xffffff003a0c7811 */ /* 0x000fe200078e40ff */
[----:B------:R-:W-:Y:S01]  /*1280*/  IMAD.MOV.U32 R21, RZ, RZ, R15 ;  /* 0x000000ffff157224 */ /* 0x000fe200078e000f */
[----:B------:R-:W-:Y:S02]  /*1290*/  MOV R20, R16 ;  /* 0x0000001000147202 */ /* 0x000fe40000000f00 */
[----:B------:R-:W-:Y:S02]  /*12a0*/  CS2R R180, SRZ ;  /* 0x0000000000b47805 */ /* 0x000fe4000001ff00 */
[----:B------:R-:W-:Y:S01]  /*12b0*/  MOV R18, R14 ;  /* 0x0000000e00127202 */ /* 0x000fe20000000f00 */
[----:B------:R-:W-:-:S03]  /*12c0*/  IMAD.WIDE.U32 R20, R12, R2, R20 ;  /* 0x000000020c147225 */ /* 0x000fc600078e0014 */
[----:B------:R-:W-:Y:S02]  /*12d0*/  MOV R16, R20 ;  /* 0x0000001400107202 */ /* 0x000fe40000000f00 */
[----:B-1----:R-:W-:Y:S02]  /*12e0*/  IABS R6, R19 ;  /* 0x0000001300067213 */ /* 0x002fe40000000000 */
[----:B------:R-:W-:Y:S02]  /*12f0*/  ISETP.NE.AND P2, PT, R19, RZ, PT ;  /* 0x000000ff1300720c */ /* 0x000fe40003f45270 */
[----:B-----5:R-:W1:Y:S08]  /*1300*/  I2F.RP R9, R6 ;  /* 0x0000000600097306 */ /* 0x020e700000209400 */
        /* <DEDUP_REMOVED lines=18> */
[----:B------:R-:W2:Y:S03]  /*1430*/  LDC.64 R8, c[0x0][0x3d0] ;  /* 0x0000f400ff087b82 */ /* 0x000ea60000000a00 */
[----:B------:R-:W-:Y:S02]  /*1440*/  ISETP.GE.AND P4, PT, R6, RZ, PT ;  /* 0x000000ff0600720c */ /* 0x000fe40003f86270 */
[----:B------:R-:W-:Y:S01]  /*1450*/  LOP3.LUT R6, RZ, R19, RZ, 0x33, !PT ;  /* 0x00000013ff067212 */ /* 0x000fe200078e33ff */
[----:B------:R-:W-:-:S04]  /*1460*/  IMAD.MOV.U32 R19, RZ, RZ, R13 ;  /* 0x000000ffff137224 */ /* 0x000fc800078e000d */
[----:B------:R-:W-:Y:S02]  /*1470*/  @P1 VIADD R0, R0, 0x1 ;  /* 0x0000000100001836 */ /* 0x000fe40000000000 */
[----:B------:R-:W-:-:S03]  /*1480*/  IMAD.WIDE.U32 R18, R12, R4, R18 ;  /* 0x000000040c127225 */ /* 0x000fc600078e0012 */
[----:B------:R-:W-:Y:S01]  /*1490*/  MOV R17, R0 ;  /* 0x0000000000117202 */ /* 0x000fe20000000f00 */
[----:B------:R-:W-:-:S04]  /*14a0*/  IMAD R19, R12, R5, R19 ;  /* 0x000000050c137224 */ /* 0x000fc800078e0213 */
[----:B------:R-:W-:-:S05]  /*14b0*/  @!P4 IMAD.MOV R17, RZ, RZ, -R17 ;  /* 0x000000ffff11c224 */ /* 0x000fca00078e0a11 */
[----:B------:R-:W-:Y:S01]  /*14c0*/  SEL R14, R6, R17, !P2 ;  /* 0x00000011060e7207 */ /* 0x000fe20005000000 */
[----:B------:R-:W-:-:S03]  /*14d0*/  IMAD R17, R12, R3, R21 ;  /* 0x000000030c117224 */ /* 0x000fc600078e0215 */
[----:B------:R-:W-:Y:S01]  /*14e0*/  SHF.R.S32.HI R13, RZ, 0x1f, R14 ;  /* 0x0000001fff0d7819 */ /* 0x000fe2000001140e */
[----:B-1----:R-:W-:-:S04]  /*14f0*/  IMAD.WIDE.U32 R16, R14, R10, R16 ;  /* 0x0000000a0e107225 */ /* 0x002fc800078e0010 */
[C---:B------:R-:W-:Y:S02]  /*1500*/  IMAD R12, R13.reuse, R10, RZ ;  /* 0x0000000a0d0c7224 */ /* 0x040fe400078e02ff */
[-C--:B--2---:R-:W-:Y:S02]  /*1510*/  IMAD R13, R13, R8.reuse, RZ ;  /* 0x000000080d0d7224 */ /* 0x084fe400078e02ff */
[----:B------:R-:W-:-:S04]  /*1520*/  IMAD.WIDE.U32 R18, R14, R8, R18 ;  /* 0x000000080e127225 */ /* 0x000fc800078e0012 */
[C---:B------:R-:W-:Y:S02]  /*1530*/  IMAD R13, R14.reuse, R9, R13 ;  /* 0x000000090e0d7224 */ /* 0x040fe400078e020d */
[----:B------:R-:W-:Y:S01]  /*1540*/  IMAD R11, R14, R11, R12 ;  /* 0x0000000b0e0b7224 */ /* 0x000fe200078e020c */
[----:B------:R-:W-:Y:S02]  /*1550*/  MOV R14, R16 ;  /* 0x00000010000e7202 */ /* 0x000fe40000000f00 */
[----:B------:R-:W-:Y:S01]  /*1560*/  MOV R16, R18 ;  /* 0x0000001200107202 */ /* 0x000fe20000000f00 */
[----:B------:R-:W-:Y:S01]  /*1570*/  IMAD.IADD R8, R17, 0x1, R11 ;  /* 0x0000000111087824 */ /* 0x000fe200078e020b */
[----:B------:R-:W-:-:S07]  /*1580*/  IADD3 R13, PT, PT, R19, R13, RZ ;  /* 0x0000000d130d7210 */ /* 0x000fce0007ffe0ff */
.L_x_1905:
        /* <DEDUP_REMOVED lines=10> */
[C---:B------:R-:W-:Y:S01]  /*1630*/  SHF.L.U64.HI R70, R4.reuse, 0x5, R5 ;  /* 0x0000000504467819 */ /* 0x040fe20000010205 */
[----:B------:R-:W-:Y:S01]  /*1640*/  IMAD.SHL.U32 R71, R4, 0x20, RZ ;  /* 0x0000002004477824 */ /* 0x000fe200078e00ff */
[----:B------:R-:W-:Y:S01]  /*1650*/  IADD3 R20, P1, PT, R12, R16, RZ ;  /* 0x000000100c147210 */ /* 0x000fe20007f3e0ff */
[----:B------:R-:W2:Y:S01]  /*1660*/  @!P0 LDC.64 R10, c[0x0][0x398] ;  /* 0x0000e600ff0a8b82 */ /* 0x000ea20000000a00 */
[----:B------:R-:W-:Y:S01]  /*1670*/  IMAD.WIDE.U32 R16, R7, 0x40, R132 ;  /* 0x0000004007107825 */ /* 0x000fe200078e0084 */
[----:B------:R-:W-:-:S02]  /*1680*/  SHF.L.U64.HI R66, R2, 0x5, R3 ;  /* 0x0000000502427819 */ /* 0x000fc40000010203 */
[----:B------:R-:W-:Y:S01]  /*1690*/  SHF.L.U32 R67, R2, 0x5, RZ ;  /* 0x0000000502437819 */ /* 0x000fe200000006ff */
[----:B------:R-:W-:Y:S01]  /*16a0*/  IMAD.X R21, RZ, RZ, R13, P1 ;  /* 0x000000ffff157224 */ /* 0x000fe200008e060d */
[----:B------:R-:W-:Y:S01]  /*16b0*/  LOP3.LUT R121, R68, 0x20, RZ, 0xc0, !PT ;  /* 0x0000002044797812 */ /* 0x000fe200078ec0ff */
[----:B------:R-:W-:Y:S02]  /*16c0*/  IMAD.SHL.U32 R59, R58, 0x100, RZ ;  /* 0x000001003a3b7824 */ /* 0x000fe400078e00ff */
[----:B------:R-:W-:-:S03]  /*16d0*/  IMAD.WIDE.U32 R20, R132, R4, R20 ;  /* 0x0000000484147225 */ /* 0x000fc600078e0014 */
[----:B------:R-:W-:Y:S01]  /*16e0*/  IADD3 R78, PT, PT, R59, -0x100, RZ ;  /* 0xffffff003b4e7810 */ /* 0x000fe20007ffe0ff */
[----:B------:R-:W-:Y:S02]  /*16f0*/  IMAD.SHL.U32 R4, R72, 0x4, RZ ;  /* 0x0000000448047824 */ /* 0x000fe400078e00ff */
[----:B------:R-:W-:Y:S02]  /*1700*/  IMAD R83, R132, R5, R21 ;  /* 0x0000000584537224 */ /* 0x000fe400078e0215 */
[----:B------:R-:W-:Y:S01]  /*1710*/  IMAD.SHL.U32 R82, R20, 0x2, RZ ;  /* 0x0000000214527824 */ /* 0x000fe200078e00ff */
[----:B------:R-:W-:Y:S02]  /*1720*/  LOP3.LUT R4, R4, 0xc, RZ, 0xc0, !PT ;  /* 0x0000000c04047812 */ /* 0x000fe400078ec0ff */
[----:B------:R-:W-:Y:S02]  /*1730*/  SHF.L.U64.HI R83, R20, 0x1, R83 ;  /* 0x0000000114537819 */ /* 0x000fe40000010253 */
[----:B----4-:R-:W-:Y:S01]  /*1740*/  IADD3 R82, P1, PT, R82, UR8, RZ ;  /* 0x0000000852527c10 */ /* 0x010fe2000ff3e0ff */
[----:B--2---:R-:W-:-:S03]  /*1750*/  @!P0 IMAD.WIDE.U32 R18, R73, R10, RZ ;  /* 0x0000000a49128225 */ /* 0x004fc600078e00ff */
[----:B------:R-:W-:Y:S01]  /*1760*/  IADD3.X R83, PT, PT, R83, UR9, RZ, P1, !PT ;  /* 0x0000000953537c10 */ /* 0x000fe20008ffe4ff */
[----:B------:R-:W-:Y:S02]  /*1770*/  @!P0 IMAD R11, R73, R11, R19 ;  /* 0x0000000b490b8224 */ /* 0x000fe400078e0213 */
[----:B------:R-:W-:Y:S01]  /*1780*/  @!P0 IMAD.MOV.U32 R10, RZ, RZ, R18 ;  /* 0x000000ffff0a8224 */ /* 0x000fe200078e0012 */
[----:B------:R-:W-:Y:S01]  /*1790*/  MOV R159, R83 ;  /* 0x00000053009f7202 */ /* 0x000fe20000000f00 */
[----:B-1----:R-:W-:-:S04]  /*17a0*/  @P0 IMAD.WIDE.U32 R18, R157, R128, RZ ;  /* 0x000000809d120225 */ /* 0x002fc800078e00ff */
[----:B------:R-:W-:Y:S01]  /*17b0*/  @P0 IMAD R11, R157, R129, R19 ;  /* 0x000000819d0b0224 */ /* 0x000fe200078e0213 */
[----:B------:R-:W-:Y:S01]  /*17c0*/  @P0 MOV R10, R18 ;  /* 0x00000012000a0202 */ /* 0x000fe20000000f00 */
[----:B------:R-:W-:Y:S01]  /*17d0*/  IMAD.MOV.U32 R176, RZ, RZ, R82 ;  /* 0x000000ffffb07224 */ /* 0x000fe200078e0052 */
[C---:B------:R-:W-:Y:S02]  /*17e0*/  IADD3 R18, P0, PT, R12.reuse, R14, RZ ;  /* 0x0000000e0c127210 */ /* 0x040fe40007f1e0ff */
[----:B------:R-:W-:-:S03]  /*17f0*/  IADD3 R22, P3, PT, R12, R10, RZ ;  /* 0x0000000a0c167210 */ /* 0x000fc60007f7e0ff */
[----:B------:R-:W-:Y:S01]  /*1800*/  IMAD.X R19, RZ, RZ, R8, P0 ;  /* 0x000000ffff137224 */ /* 0x000fe200000e0608 */
[----:B------:R-:W-:Y:S01]  /*1810*/  IADD3.X R23, PT, PT, RZ, R11, RZ, P3, !PT ;  /* 0x0000000bff177210 */ /* 0x000fe20001ffe4ff */
[----:B------:R-:W-:Y:S01]  /*1820*/  IMAD R8, R17, R128, RZ ;  /* 0x0000008011087224 */ /* 0x000fe200078e02ff */
[----:B------:R-:W1:Y:S01]  /*1830*/  LDC R11, c[0x0][0x450] ;  /* 0x00011400ff0b7b82 */ /* 0x000e620000000800 */
[----:B------:R-:W-:-:S04]  /*1840*/  IMAD.WIDE.U32 R18, R132, R2, R18 ;  /* 0x0000000284127225 */ /* 0x000fc800078e0012 */
[----:B------:R-:W-:Y:S01]  /*1850*/  IMAD.WIDE.U32 R14, R130, UR6, R22 ;  /* 0x00000006820e7c25 */ /* 0x000fe2000f8e0016 */
[----:B------:R-:W-:-:S03]  /*1860*/  SHF.L.U32 R80, R18, 0x1, RZ ;  /* 0x0000000112507819 */ /* 0x000fc600000006ff */
[----:B------:R-:W-:Y:S01]  /*1870*/  IMAD R15, R130, UR7, R15 ;  /* 0x00000007820f7c24 */ /* 0x000fe2000f8e020f */
[----:B------:R-:W2:Y:S01]  /*1880*/  LDCU.64 UR6, c[0x0][0x390] ;  /* 0x00007200ff0677ac */ /* 0x000ea20008000a00 */
[----:B------:R-:W-:Y:S01]  /*1890*/  IMAD R77, R16, R129, R8 ;  /* 0x00000081104d7224 */ /* 0x000fe200078e0208 */
[----:B------:R-:W-:Y:S01]  /*18a0*/  SHF.R.S32.HI R8, RZ, 0x1f, R69 ;  /* 0x0000001fff087819 */ /* 0x000fe20000011445 */
[----:B------:R-:W-:Y:S02]  /*18b0*/  IMAD R79, R132, R3, R19 ;  /* 0x00000003844f7224 */ /* 0x000fe400078e0213 */
[----:B------:R-:W-:Y:S01]  /*18c0*/  IMAD.WIDE.U32 R128, R16, R128, R14 ;  /* 0x0000008010807225 */ /* 0x000fe200078e000e */
[----:B------:R-:W-:Y:S02]  /*18d0*/  LEA.HI R7, R8, R69, RZ, 0x8 ;  /* 0x0000004508077211 */ /* 0x000fe400078f40ff */
[----:B------:R-:W-:Y:S02]  /*18e0*/  SHF.L.U64.HI R79, R18, 0x1, R79 ;  /* 0x00000001124f7819 */ /* 0x000fe4000001024f */
[----:B------:R-:W-:-:S02]  /*18f0*/  SHF.R.S32.HI R7, RZ, 0x8, R7 ;  /* 0x00000008ff077819 */ /* 0x000fc40000011407 */
[----:B------:R-:W-:Y:S02]  /*1900*/  IADD3 R77, PT, PT, R129, R77, RZ ;  /* 0x0000004d814d7210 */ /* 0x000fe40007ffe0ff */
[----:B-1----:R-:W-:Y:S02]  /*1910*/  LEA.HI R11, R11, R11, RZ, 0x1 ;  /* 0x0000000b0b0b7211 */ /* 0x002fe400078f08ff */
[----:B--2---:R-:W-:Y:S02]  /*1920*/  IADD3 R80, P0, PT, R80, UR6, RZ ;  /* 0x0000000650507c10 */ /* 0x004fe4000ff1e0ff */
[----:B------:R-:W-:Y:S02]  /*1930*/  SHF.R.S32.HI R11, RZ, 0x1, R11 ;  /* 0x00000001ff0b7819 */ /* 0x000fe4000001140b */
[----:B------:R-:W-:Y:S01]  /*1940*/  IADD3.X R79, PT, PT, R79, UR7, RZ, P0, !PT ;  /* 0x000000074f4f7c10 */ /* 0x000fe200087fe4ff */
[----:B------:R-:W-:Y:S01]  /*1950*/  IMAD.MOV.U32 R178, RZ, RZ, R80 ;  /* 0x000000ffffb27224 */ /* 0x000fe200078e0050 */
[----:B------:R-:W-:Y:S01]  /*1960*/  ISETP.GE.AND P0, PT, R7, R58, PT ;  /* 0x0000003a0700720c */ /* 0x000fe20003f06270 */
[----:B------:R-:W-:-:S02]  /*1970*/  IMAD R119, R132, R11, R4 ;  /* 0x0000000b84777224 */ /* 0x000fc400078e0204 */
[----:B------:R-:W-:Y:S02]  /*1980*/  IMAD.MOV.U32 R179, RZ, RZ, R79 ;  /* 0x000000ffffb37224 */ /* 0x000fe400078e004f */
[--C-:B------:R-:W-:Y:S01]  /*1990*/  IMAD.IADD R117, R4, 0x1, R119.reuse ;  /* 0x0000000104757824 */ /* 0x100fe200078e0277 */
[----:B------:R-:W-:-:S04]  /*19a0*/  SHF.R.S32.HI R104, RZ, 0x1f, R119 ;  /* 0x0000001fff687819 */ /* 0x000fc80000011477 */
[----:B------:R-:W-:-:S03]  /*19b0*/  SHF.R.S32.HI R103, RZ, 0x1f, R117 ;  /* 0x0000001fff677819 */ /* 0x000fc60000011475 */
[----:B---3--:R-:W-:Y:S05]  /*19c0*/  @P0 BRA `(.L_x_1910) ;  /* 0x00000064006c0947 */ /* 0x008fea0003800000 */
[----:B------:R-:W1:Y:S01]  /*19d0*/  LDC.64 R4, c[0x0][0x4a0] ;  /* 0x00012800ff047b82 */ /* 0x000e620000000a00 */
[----:B------:R-:W2:Y:S01]  /*19e0*/  LDCU.128 UR8, c[0x0][0x490] ;  /* 0x00009200ff0877ac */ /* 0x000ea20008000c00 */
[----:B------:R-:W-:Y:S01]  /*19f0*/  IMAD.MOV.U32 R13, RZ, RZ, RZ ;  /* 0x000000ffff0d7224 */ /* 0x000fe200078e00ff */
[----:B------:R-:W-:Y:S01]  /*1a00*/  LOP3.LUT R64, R64, 0xffffffef, RZ, 0xc0, !PT ;  /* 0xffffffef40407812 */ /* 0x000fe200078ec0ff */
        /* <DEDUP_REMOVED lines=10> */
[C---:B------:R-:W-:Y:S01]  /*1ab0*/  IMAD.SHL.U32 R115, R11.reuse, 0x20, RZ ;  /* 0x000000200b737824 */ /* 0x040fe200078e00ff */
[----:B------:R-:W-:Y:S01]  /*1ac0*/  VIMNMX R76, PT, PT, RZ, R7, !PT ;  /* 0x00000007ff4c7248 */ /* 0x000fe20007fe0100 */
[----:B------:R-:W-:Y:S01]  /*1ad0*/  IMAD R113, R11, 0x60, RZ ;  /* 0x000000600b717824 */ /* 0x000fe200078e02ff */
[----:B------:R-:W-:Y:S01]  /*1ae0*/  SHF.R.S32.HI R87, RZ, 0x1f, R86 ;  /* 0x0000001fff577819 */ /* 0x000fe20000011456 */
[----:B------:R-:W4:Y:S01]  /*1af0*/  LDCU UR21, c[0x0][0x440] ;  /* 0x00008800ff1577ac */ /* 0x000f220008000800 */
[C---:B--2---:R-:W-:Y:S01]  /*1b00*/  IMAD.WIDE.U32 R18, R73.reuse, UR10, R12 ;  /* 0x0000000a49127c25 */ /* 0x044fe2000f8e000c */
[----:B------:R-:W-:Y:S01]  /*1b10*/  IADD3 R56, P1, PT, R86, R119, RZ ;  /* 0x0000007756387210 */ /* 0x000fe20007f3e0ff */
[----:B------:R-:W2:Y:S02]  /*1b20*/  LDCU UR20, c[0x0][0x450] ;  /* 0x00008a00ff1477ac */ /* 0x000ea40008000800 */
[C---:B------:R-:W-:Y:S01]  /*1b30*/  IMAD R19, R73.reuse, UR11, R19 ;  /* 0x0000000b49137c24 */ /* 0x040fe2000f8e0213 */
[C---:B------:R-:W-:Y:S01]  /*1b40*/  IADD3 R124, PT, PT, R132.reuse, 0x40, RZ ;  /* 0x00000040847c7810 */ /* 0x040fe20007ffe0ff */
[----:B-1----:R-:W-:Y:S01]  /*1b50*/  IMAD.WIDE.U32 R14, R73, R4, R12 ;  /* 0x00000004490e7225 */ /* 0x002fe200078e000c */
[----:B------:R-:W-:Y:S01]  /*1b60*/  IADD3 R4, P0, PT, -R69, R132, RZ ;  /* 0x0000008445047210 */ /* 0x000fe20007f1e1ff */
[----:B------:R-:W1:Y:S01]  /*1b70*/  LDCU.64 UR10, c[0x0][0x4d0] ;  /* 0x00009a00ff0a77ac */ /* 0x000e620008000a00 */
[----:B------:R-:W-:Y:S01]  /*1b80*/  IADD3 R118, PT, PT, R132, 0xa0, RZ ;  /* 0x000000a084767810 */ /* 0x000fe20007ffe0ff */
[----:B------:R-:W-:Y:S01]  /*1b90*/  IMAD R15, R73, R5, R15 ;  /* 0x00000005490f7224 */ /* 0x000fe200078e020f */
[----:B------:R-:W-:Y:S01]  /*1ba0*/  SHF.R.S32.HI R5, RZ, 0x1f, R0 ;  /* 0x0000001fff057819 */ /* 0x000fe20000011400 */
[----:B------:R-:W-:Y:S01]  /*1bb0*/  IMAD.X R9, RZ, RZ, ~R9, P0 ;  /* 0x000000ffff097224 */ /* 0x000fe200000e0e09 */
[----:B------:R-:W-:Y:S01]  /*1bc0*/  IADD3 R86, P0, PT, R86, R117, RZ ;  /* 0x0000007556567210 */ /* 0x000fe20007f1e0ff */
[----:B---3--:R-:W-:Y:S01]  /*1bd0*/  IMAD.WIDE.U32 R20, R78, UR12, R14 ;  /* 0x0000000c4e147c25 */ /* 0x008fe2000f8e000e */
[----:B------:R-:W3:Y:S01]  /*1be0*/  LDCU.U8 UR22, c[0x0][0x533] ;  /* 0x0000a660ff1677ac */ /* 0x000ee20008000000 */
[----:B----4-:R-:W-:-:S02]  /*1bf0*/  SHF.L.U32 R92, R2, 0x8, RZ ;  /* 0x00000008025c7819 */ /* 0x010fc400000006ff */
[----:B------:R-:W-:Y:S01]  /*1c00*/  IMAD.WIDE.U32 R18, R78, R2, R18 ;  /* 0x000000024e127225 */ /* 0x000fe200078e0012 */
[----:B------:R-:W-:Y:S01]  /*1c10*/  UMOV UR23, URZ ;  /* 0x000000ff00177c82 */ /* 0x000fe20008000000 */
[----:B------:R-:W-:Y:S02]  /*1c20*/  SHF.L.U64.HI R94, R2, 0x5, R3 ;  /* 0x00000005025e7819 */ /* 0x000fe40000010203 */
[C---:B------:R-:W-:Y:S01]  /*1c30*/  IMAD R15, R5.reuse, UR14, RZ ;  /* 0x0000000e050f7c24 */ /* 0x040fe2000f8e02ff */
[----:B------:R-:W-:Y:S01]  /*1c40*/  MOV R123, R58 ;  /* 0x0000003a007b7202 */ /* 0x000fe20000000f00 */
[C---:B------:R-:W-:Y:S01]  /*1c50*/  IMAD R21, R78.reuse, UR13, R21 ;  /* 0x0000000d4e157c24 */ /* 0x040fe2000f8e0215 */
[----:B------:R-:W-:Y:S01]  /*1c60*/  SHF.R.S32.HI R102, RZ, 0x1f, R115 ;  /* 0x0000001fff667819 */ /* 0x000fe20000011473 */
[----:B------:R-:W-:Y:S01]  /*1c70*/  IMAD R5, R5, UR16, RZ ;  /* 0x0000001005057c24 */ /* 0x000fe2000f8e02ff */
[----:B------:R-:W-:Y:S01]  /*1c80*/  SHF.R.S32.HI R101, RZ, 0x1f, R109 ;  /* 0x0000001fff657819 */ /* 0x000fe2000001146d */
[----:B------:R-:W-:Y:S01]  /*1c90*/  IMAD R19, R78, R3, R19 ;  /* 0x000000034e137224 */ /* 0x000fe200078e0213 */
[----:B------:R-:W-:Y:S01]  /*1ca0*/  SHF.R.S32.HI R100, RZ, 0x1f, R113 ;  /* 0x0000001fff647819 */ /* 0x000fe20000011471 */
[C---:B------:R-:W-:Y:S01]  /*1cb0*/  IMAD R16, R0.reuse, UR17, R5 ;  /* 0x0000001100107c24 */ /* 0x040fe2000f8e0205 */
[----:B------:R-:W-:Y:S01]  /*1cc0*/  USHF.L.U32 UR17, UR12, 0x6, URZ ;  /* 0x000000060c117899 */ /* 0x000fe200080006ff */
[----:B------:R-:W-:Y:S01]  /*1cd0*/  IMAD.WIDE.U32 R20, R0, UR16, R20 ;  /* 0x0000001000147c25 */ /* 0x000fe2000f8e0014 */
[----:B------:R-:W-:-:S02]  /*1ce0*/  USHF.L.U64.HI UR16, UR12, 0x6, UR13 ;  /* 0x000000060c107899 */ /* 0x000fc4000801020d */
[----:B---3--:R-:W-:Y:S01]  /*1cf0*/  UISETP.NE.AND UP0, UPT, UR22, URZ, UPT ;  /* 0x000000ff1600728c */ /* 0x008fe2000bf05270 */
[C---:B------:R-:W-:Y:S01]  /*1d00*/  IMAD R14, R0.reuse, UR15, R15 ;  /* 0x0000000f000e7c24 */ /* 0x040fe2000f8e020f */
[----:B------:R-:W-:Y:S01]  /*1d10*/  IADD3 R17, PT, PT, R21, R16, RZ ;  /* 0x0000001015117210 */ /* 0x000fe20007ffe0ff */
[----:B------:R-:W-:Y:S01]  /*1d20*/  IMAD.WIDE.U32 R18, R0, UR14, R18 ;  /* 0x0000000e00127c25 */ /* 0x000fe2000f8e0012 */
[----:B------:R-:W3:Y:S03]  /*1d30*/  LDCU.64 UR14, c[0x0][0x3c0] ;  /* 0x00007800ff0e77ac */ /* 0x000ee60008000a00 */
[C---:B------:R-:W-:Y:S01]  /*1d40*/  IMAD.X R5, R87.reuse, 0x1, R104, P1 ;  /* 0x0000000157057824 */ /* 0x040fe200008e0668 */
[----:B------:R-:W-:Y:S01]  /*1d50*/  IADD3.X R87, PT, PT, R87, R103, RZ, P0, !PT ;  /* 0x0000006757577210 */ /* 0x000fe200007fe4ff */
[----:B------:R-:W-:Y:S01]  /*1d60*/  IMAD.IADD R15, R19, 0x1, R14 ;  /* 0x00000001130f7824 */ /* 0x000fe200078e020e */
[----:B------:R-:W-:Y:S01]  /*1d70*/  MOV R14, R18 ;  /* 0x00000012000e7202 */ /* 0x000fe20000000f00 */
[C---:B------:R-:W-:Y:S01]  /*1d80*/  IMAD R85, R9.reuse, UR12, RZ ;  /* 0x0000000c09557c24 */ /* 0x040fe2000f8e02ff */
[----:B------:R-:W-:Y:S01]  /*1d90*/  SHF.L.U64.HI R0, R56, 0x1, R5 ;  /* 0x0000000138007819 */ /* 0x000fe20000010205 */
[----:B------:R-:W-:Y:S01]  /*1da0*/  IMAD.MOV.U32 R16, RZ, RZ, R20 ;  /* 0x000000ffff107224 */ /* 0x000fe200078e0014 */
[----:B------:R-:W-:Y:S01]  /*1db0*/  SHF.L.U64.HI R87, R86, 0x1, R87 ;  /* 0x0000000156577819 */ /* 0x000fe20000010257 */
[----:B------:R-:W-:-:S02]  /*1dc0*/  IMAD R9, R9, R2, RZ ;  /* 0x0000000209097224 */ /* 0x000fc400078e02ff */
[----:B------:R-:W-:Y:S02]  /*1dd0*/  IMAD.SHL.U32 R56, R56, 0x2, RZ ;  /* 0x0000000238387824 */ /* 0x000fe400078e00ff */
[----:B------:R-:W-:Y:S02]  /*1de0*/  IMAD.SHL.U32 R86, R86, 0x2, RZ ;  /* 0x0000000256567824 */ /* 0x000fe400078e00ff */
[C---:B------:R-:W-:Y:S02]  /*1df0*/  IMAD R85, R4.reuse, UR13, R85 ;  /* 0x0000000d04557c24 */ /* 0x040fe4000f8e0255 */
        /* <DEDUP_REMOVED lines=10> */
[----:B------:R-:W4:Y:S01]  /*1ea0*/  LDCU UR19, c[0x0][0x440] ;  /* 0x00008800ff1377ac */ /* 0x000f220008000800 */
[----:B------:R-:W-:Y:S01]  /*1eb0*/  IADD3 R85, PT, PT, R17, R85, RZ ;  /* 0x0000005511557210 */ /* 0x000fe20007ffe0ff */
[C---:B------:R-:W-:Y:S01]  /*1ec0*/  IMAD R112, R11.reuse, 0xa0, RZ ;  /* 0x000000a00b707824 */ /* 0x040fe200078e02ff */
[----:B-1----:R-:W-:Y:S01]  /*1ed0*/  IADD3 R86, P1, PT, R86, UR10, RZ ;  /* 0x0000000a56567c10 */ /* 0x002fe2000ff3e0ff */
[C---:B------:R-:W-:Y:S01]  /*1ee0*/  IMAD R111, R11.reuse, 0xc0, RZ ;  /* 0x000000c00b6f7824 */ /* 0x040fe200078e02ff */
[----:B------:R-:W-:Y:S01]  /*1ef0*/  LEA.HI.X R85, R16, UR9, R85, 0x1, P2 ;  /* 0x0000000910557c11 */ /* 0x000fe200090f0c55 */
[C---:B------:R-:W-:Y:S01]  /*1f00*/  IMAD R110, R11.reuse, 0xe0, RZ ;  /* 0x000000e00b6e7824 */ /* 0x040fe200078e02ff */
[----:B------:R-:W-:Y:S01]  /*1f10*/  LEA R10, P2, R4, UR6, 0x1 ;  /* 0x00000006040a7c11 */ /* 0x000fe2000f8408ff */
[----:B------:R-:W-:Y:S01]  /*1f20*/  IMAD.SHL.U32 R108, R11, 0x80, RZ ;  /* 0x000000800b6c7824 */ /* 0x000fe200078e00ff */
[----:B------:R-:W-:Y:S01]  /*1f30*/  IADD3 R56, P0, PT, R56, UR10, RZ ;  /* 0x0000000a38387c10 */ /* 0x000fe2000ff1e0ff */
[----:B------:R-:W-:Y:S01]  /*1f40*/  IMAD.SHL.U32 R95, R2, 0x20, RZ ;  /* 0x00000020025f7824 */ /* 0x000fe200078e00ff */
[----:B------:R-:W-:Y:S01]  /*1f50*/  LEA.HI.X R9, R4, UR7, R9, 0x1, P2 ;  /* 0x0000000704097c11 */ /* 0x000fe200090f0c09 */
[----:B------:R-:W-:Y:S01]  /*1f60*/  VIADD R74, R132, 0x20 ;  /* 0x00000020844a7836 */ /* 0x000fe20000000000 */
[----:B------:R-:W-:Y:S01]  /*1f70*/  ISETP.GE.AND P2, PT, R12, UR21, PT ;  /* 0x000000150c007c0c */ /* 0x000fe2000bf46270 */
[C---:B------:R-:W-:Y:S01]  /*1f80*/  VIADD R122, R132.reuse, 0x60 ;  /* 0x00000060847a7836 */ /* 0x040fe20000000000 */
[----:B------:R-:W-:Y:S01]  /*1f90*/  IADD3.X R87, PT, PT, R87, UR11, RZ, P1, !PT ;  /* 0x0000000b57577c10 */ /* 0x000fe20008ffe4ff */
[----:B------:R-:W-:Y:S01]  /*1fa0*/  VIADD R120, R132, 0x80 ;  /* 0x0000008084787836 */ /* 0x000fe20000000000 */
[----:B------:R-:W-:Y:S01]  /*1fb0*/  IADD3.X R57, PT, PT, R0, UR11, RZ, P0, !PT ;  /* 0x0000000b00397c10 */ /* 0x000fe200087fe4ff */
[----:B------:R-:W-:Y:S01]  /*1fc0*/  VIADD R116, R132, 0xc0 ;  /* 0x000000c084747836 */ /* 0x000fe20000000000 */
[----:B----4-:R-:W-:Y:S01]  /*1fd0*/  ISETP.GE.AND P1, PT, R12, UR19, PT ;  /* 0x000000130c007c0c */ /* 0x010fe2000bf26270 */
[----:B------:R-:W-:Y:S01]  /*1fe0*/  VIADD R114, R132, 0xe0 ;  /* 0x000000e084727836 */ /* 0x000fe20000000000 */
[----:B------:R-:W-:Y:S01]  /*1ff0*/  IADD3 R93, P0, PT, RZ, -UR23, RZ ;  /* 0x80000017ff5d7c10 */ /* 0x000fe2000ff1e0ff */
[C---:B------:R-:W-:Y:S01]  /*2000*/  IMAD R107, R58.reuse, -0x100, R69 ;  /* 0xffffff003a6b7824 */ /* 0x040fe200078e0245 */
[----:B------:R-:W-:Y:S01]  /*2010*/  SHF.R.S32.HI R99, RZ, 0x1f, R108 ;  /* 0x0000001fff637819 */ /* 0x000fe2000001146c */
[----:B------:R-:W-:Y:S01]  /*2020*/  IMAD R105, R58, -0x100, R65 ;  /* 0xffffff003a697824 */ /* 0x000fe200078e0241 */
[----:B------:R-:W-:Y:S01]  /*2030*/  SHF.R.S32.HI R98, RZ, 0x1f, R112 ;  /* 0x0000001fff627819 */ /* 0x000fe20000011470 */
[----:B------:R-:W-:Y:S01]  /*2040*/  IMAD.X R90, RZ, RZ, ~UR18, P0 ;  /* 0x80000012ff5a7e24 */ /* 0x000fe200080e06ff */
[----:B------:R-:W-:Y:S01]  /*2050*/  @P2 LOP3.LUT R64, R64, 0x10, RZ, 0xfc, !PT ;  /* 0x0000001040402812 */ /* 0x000fe200078efcff */
[----:B------:R-:W-:Y:S01]  /*2060*/  IMAD.X R92, RZ, RZ, ~R92, P0 ;  /* 0x000000ffff5c7224 */ /* 0x000fe200000e0e5c */
[----:B------:R-:W-:Y:S01]  /*2070*/  SHF.R.S32.HI R97, RZ, 0x1f, R111 ;  /* 0x0000001fff617819 */ /* 0x000fe2000001146f */
[----:B------:R-:W-:Y:S01]  /*2080*/  IMAD.MOV.U32 R106, RZ, RZ, R78 ;  /* 0x000000ffff6a7224 */ /* 0x000fe200078e004e */
[----:B------:R-:W-:Y:S01]  /*2090*/  LOP3.LUT R64, R64, 0xffffffdf, RZ, 0xc0, !PT ;  /* 0xffffffdf40407812 */ /* 0x000fe200078ec0ff */
[----:B------:R-:W1:Y:S01]  /*20a0*/  LDCU.64 UR6, c[0x0][0x3b8] ;  /* 0x00007700ff0677ac */ /* 0x000e620008000a00 */
[----:B------:R-:W-:-:S02]  /*20b0*/  SHF.R.S64 R91, R93, 0x1f, R90 ;  /* 0x0000001f5d5b7819 */ /* 0x000fc4000000105a */
[----:B------:R-:W-:Y:S01]  /*20c0*/  SHF.R.S64 R93, R93, 0x1f, R92 ;  /* 0x0000001f5d5d7819 */ /* 0x000fe2000000105c */
[----:B------:R-:W4:Y:S01]  /*20d0*/  LDCU.64 UR12, c[0x0][0x4e0] ;  /* 0x00009c00ff0c77ac */ /* 0x000f220008000a00 */
[----:B------:R-:W-:Y:S02]  /*20e0*/  @P1 LOP3.LUT R64, R64, 0x20, RZ, 0xfc, !PT ;  /* 0x0000002040401812 */ /* 0x000fe400078efcff */
[----:B------:R-:W-:Y:S01]  /*20f0*/  SHF.R.S32.HI R96, RZ, 0x1f, R110 ;  /* 0x0000001fff607819 */ /* 0x000fe2000001146e */
[----:B------:R-:W1:Y:S01]  /*2100*/  LDCU.128 UR8, c[0x0][0x3a0] ;  /* 0x00007400ff0877ac */ /* 0x000e620008000c00 */
[----:B--2---:R-:W-:Y:S02]  /*2110*/  MOV R17, UR20 ;  /* 0x0000001400117c02 */ /* 0x004fe40008000f00 */
[----:B------:R-:W-:Y:S02]  /*2120*/  SHF.R.S32.HI R90, RZ, 0x1f, R90 ;  /* 0x0000001fff5a7819 */ /* 0x000fe4000001145a */
[----:B---3--:R-:W-:-:S07]  /*2130*/  SHF.R.S32.HI R92, RZ, 0x1f, R92 ;  /* 0x0000001fff5c7819 */ /* 0x008fce000001145c */
.L_x_1948:
[C---:B------:R-:W-:Y:S01]  /*2140*/  LOP3.LUT P4, RZ, R64.reuse, 0x10, RZ, 0xc0, !PT ;  /* 0x0000001040ff7812 */ /* 0x040fe2000788c0ff */
[----:B------:R-:W-:Y:S01]  /*2150*/  VIADD R105, R105, 0x100 ;  /* 0x0000010069697836 */ /* 0x000fe20000000000 */
[----:B------:R-:W-:Y:S01]  /*2160*/  LOP3.LUT R64, R64, 0xfffffffd, RZ, 0xc0, !PT ;  /* 0xfffffffd40407812 */ /* 0x000fe200078ec0ff */
[----:B------:R-:W-:Y:S01]  /*2170*/  VIADD R107, R107, 0x100 ;  /* 0x000001006b6b7836 */ /* 0x000fe20000000000 */
[----:B------:R-:W-:Y:S01]  /*2180*/  BSSY.RECONVERGENT B1, `(.L_x_1911) ;  /* 0x000057e000017945 */ /* 0x000fe20003800200 */
[----:B------:R-:W-:Y:S01]  /*2190*/  IMAD.MOV.U32 R126, RZ, RZ, R106 ;  /* 0x000000ffff7e7224 */ /* 0x000fe200078e006a */
[----:B------:R-:W-:Y:S01]  /*21a0*/  ISETP.GE.OR P0, PT, R132, R105, P4 ;  /* 0x000000698400720c */ /* 0x000fe20002706670 */
[----:B------:R-:W-:Y:S03]  /*21b0*/  VIADD R106, R106, 0xffffff00 ;  /* 0xffffff006a6a7836 */ /* 0x000fe60000000000 */
[----:B------:R-:W-:Y:S02]  /*21c0*/  ISETP.LT.OR P2, PT, R132, R107, P0 ;  /* 0x0000006b8400720c */ /* 0x000fe40000741670 */
[C---:B------:R-:W-:Y:S04]  /*21d0*/  ISETP.GE.OR P0, PT, R124.reuse, R105, P4 ;  /* 0x000000697c00720c */ /* 0x040fe80002706670 */
[----:B------:R-:W-:Y:S02]  /*21e0*/  ISETP.LT.OR P5, PT, R124, R107, P0 ;  /* 0x0000006b7c00720c */ /* 0x000fe400007a1670 */
[C---:B------:R-:W-:Y:S04]  /*21f0*/  ISETP.GE.OR P0, PT, R122.reuse, R105, P4 ;  /* 0x000000697a00720c */ /* 0x040fe80002706670 */
[----:B------:R-:W-:Y:S01]  /*2200*/  ISETP.LT.OR P6, PT, R122, R107, P0 ;  /* 0x0000006b7a00720c */ /* 0x000fe200007c1670 */
[----:B------:R-:W2:Y:S01]  /*2210*/  @!P2 LDG.E.128 R24, desc[UR4][R84.64] ;  /* 0x000000045418a981 */ /* 0x000ea2000c1e1d00 */
[----:B------:R-:W-:Y:S01]  /*2220*/  @!P2 IMAD.MOV.U32 R81, RZ, RZ, R79 ;  /* 0x000000ffff51a224 */ /* 0x000fe200078e004f */
[C---:B------:R-:W-:Y:S04]  /*2230*/  ISETP.GE.OR P0, PT, R118.reuse, R105, P4 ;  /* 0x000000697600720c */ /* 0x040fe80002706670 */
[----:B---34-:R-:W3:Y:S01]  /*2240*/  @!P5 LDC.64 R20, c[0x0][0x3c0] ;  /* 0x0000f000ff14db82 */ /* 0x018ee20000000a00 */
[----:B------:R-:W-:Y:S02]  /*2250*/  ISETP.LT.OR P1, PT, R118, R107, P0 ;  /* 0x0000006b7600720c */ /* 0x000fe40000721670 */
[C---:B------:R-:W-:Y:S04]  /*2260*/  LEA R32, P0, R67.reuse, R80, 0x1 ;  /* 0x0000005043207211 */ /* 0x040fe800078008ff */
[----:B------:R-:W-:Y:S01]  /*2270*/  LEA.HI.X R33, R67, R79, R66, 0x1, P0 ;  /* 0x0000004f43217211 */ /* 0x000fe200000f0c42 */
[----:B------:R-:W5:Y:S06]  /*2280*/  @!P6 LDC.64 R18, c[0x0][0x4b0] ;  /* 0x00012c00ff12eb82 */ /* 0x000f6c0000000a00 */
[----:B------:R-:W-:Y:S02]  /*2290*/  @P1 LOP3.LUT R64, R64, 0x2, RZ, 0xfc, !PT ;  /* 0x0000000240401812 */ /* 0x000fe400078efcff */
[----:B------:R-:W4:Y:S08]  /*22a0*/  @!P6 LDC.64 R6, c[0x0][0x3c0] ;  /* 0x0000f000ff06eb82 */ /* 0x000f300000000a00 */
[----:B------:R-:W1:Y:S01]  /*22b0*/  @!P1 LDC.64 R4, c[0x0][0x4b0] ;  /* 0x00012c00ff049b82 */ /* 0x000e620000000a00 */
[C---:B---3--:R-:W-:Y:S04]  /*22c0*/  @!P5 LEA R40, P0, R20.reuse, R32, 0x6 ;  /* 0x000000201428d211 */ /* 0x048fe800078030ff */
[----:B------:R-:W-:Y:S02]  /*22d0*/  @!P5 LEA.HI.X R41, R20, R33, R21, 0x6, P0 ;  /* 0x000000211429d211 */ /* 0x000fe400000f3415 */
[----:B------:R-:W-:Y:S01]  /*22e0*/  IADD3 R34, P0, PT, R84, UR17, RZ ;  /* 0x0000001154227c10 */ /* 0x000fe2000ff1e0ff */
[----:B------:R-:W3:Y:S03]  /*22f0*/  @!P1 LDC.64 R2, c[0x0][0x3c0] ;  /* 0x0000f000ff029b82 */ /* 0x000ee60000000a00 */
[----:B------:R-:W-:Y:S02]  /*2300*/  IADD3.X R35, PT, PT, R85, UR16, RZ, P0, !PT ;  /* 0x0000001055237c10 */ /* 0x000fe400087fe4ff */
[C---:B-----5:R-:W-:Y:S04]  /*2310*/  @!P6 LEA R20, P0, R18.reuse, R34, 0x7 ;  /* 0x000000221214e211 */ /* 0x060fe800078038ff */
[----:B------:R-:W-:Y:S02]  /*2320*/  @!P6 LEA.HI.X R21, R18, R35, R19, 0x7, P0 ;  /* 0x000000231215e211 */ /* 0x000fe400000f3c13 */
[C---:B----4-:R-:W-:Y:S04]  /*2330*/  @!P6 LEA R38, P0, R6.reuse, R32, 0x7 ;  /* 0x000000200626e211 */ /* 0x050fe800078038ff */
[----:B------:R-:W-:Y:S02]  /*2340*/  @!P6 LEA.HI.X R39, R6, R33, R7, 0x7, P0 ;  /* 0x000000210627e211 */ /* 0x000fe400000f3c07 */
[C---:B-1----:R-:W-:Y:S04]  /*2350*/  @!P1 LEA R36, P0, R4.reuse, R34, 0x8 ;  /* 0x0000002204249211 */ /* 0x042fe800078040ff */
[----:B------:R-:W-:Y:S02]  /*2360*/  @!P1 LEA.HI.X R37, R4, R35, R5, 0x8, P0 ;  /* 0x0000002304259211 */ /* 0x000fe400000f4405 */
[C---:B---3--:R-:W-:Y:S04]  /*2370*/  @!P1 LEA R18, P0, R2.reuse, R32, 0x8 ;  /* 0x0000002002129211 */ /* 0x048fe800078040ff */
[----:B------:R-:W-:Y:S02]  /*2380*/  @!P1 LEA.HI.X R19, R2, R33, R3, 0x8, P0 ;  /* 0x0000002102139211 */ /* 0x000fe400000f4403 */
[----:B------:R-:W-:Y:S04]  /*2390*/  @!P5 IADD3 R42, P0, PT, R34, UR17, RZ ;  /* 0x00000011222adc10 */ /* 0x000fe8000ff1e0ff */
[----:B------:R-:W-:Y:S02]  /*23a0*/  @!P5 IADD3.X R43, PT, PT, R35, UR16, RZ, P0, !PT ;  /* 0x00000010232bdc10 */ /* 0x000fe400087fe4ff */
[C---:B------:R-:W-:Y:S04]  /*23b0*/  ISETP.GE.OR P0, PT, R74.reuse, R105, P4 ;  /* 0x000000694a00720c */ /* 0x040fe80002706670 */
[----:B------:R-:W-:Y:S02]  /*23c0*/  ISETP.LT.OR P3, PT, R74, R107, P0 ;  /* 0x0000006b4a00720c */ /* 0x000fe40000761670 */
[C---:B------:R-:W-:Y:S02]  /*23d0*/  ISETP.GE.OR P0, PT, R120.reuse, R105, P4 ;  /* 0x000000697800720c */ /* 0x040fe40002706670 */
[----:B------:R-:W-:Y:S01]  /*23e0*/  P2R R53, PR, RZ, 0x8 ;  /* 0x00000008ff357803 */ /* 0x000fe20000000000 */
[----:B--2---:R1:W-:Y:S08]  /*23f0*/  @!P2 STG.E.128 desc[UR4][R80.64], R24 ;  /* 0x000000185000a986 */ /* 0x0043f0000c101d04 */
[----:B------:R-:W2:Y:S01]  /*2400*/  @!P3 LDG.E.128 R28, desc[UR4][R34.64] ;  /* 0x00000004221cb981 */ /* 0x000ea2000c1e1d00 */
[----:B-1----:R-:W-:Y:S04]  /*2410*/  VIADD R81, R123, 0xffffffff ;  /* 0xffffffff7b517836 */ /* 0x002fe80000000000 */
[----:B------:R-:W-:Y:S01]  /*2420*/  IMAD.MOV.U32 R123, RZ, RZ, R81 ;  /* 0x000000ffff7b7224 */ /* 0x000fe200078e0051 */
[----:B--2---:R-:W-:Y:S01]  /*2430*/  @!P3 STG.E.128 desc[UR4][R32.64], R28 ;  /* 0x0000001c2000b986 */ /* 0x004fe2000c101d04 */
[----:B------:R-:W-:Y:S02]  /*2440*/  ISETP.LT.OR P3, PT, R120, R107, P0 ;  /* 0x0000006b7800720c */ /* 0x000fe40000761670 */
[C---:B------:R-:W-:Y:S03]  /*2450*/  ISETP.GE.OR P0, PT, R116.reuse, R105, P4 ;  /* 0x000000697400720c */ /* 0x040fe60002706670 */
[----:B------:R-:W2:Y:S01]  /*2460*/  @!P5 LDG.E.128 R4, desc[UR4][R42.64] ;  /* 0x000000042a04d981 */ /* 0x000ea2000c1e1d00 */
[----:B------:R-:W-:Y:S02]  /*2470*/  ISETP.LT.OR P4, PT, R116, R107, P0 ;  /* 0x0000006b7400720c */ /* 0x000fe40000781670 */
[C---:B------:R-:W-:Y:S02]  /*2480*/  LOP3.LUT P0, RZ, R64.reuse, 0x20, RZ, 0xc0, !PT ;  /* 0x0000002040ff7812 */ /* 0x040fe4000780c0ff */
[----:B------:R-:W-:Y:S03]  /*2490*/  LOP3.LUT R64, R64, 0xffffffef, RZ, 0xc0, !PT ;  /* 0xffffffef40407812 */ /* 0x000fe600078ec0ff */
[----:B------:R-:W1:Y:S08]  /*24a0*/  @!P3 LDC.64 R2, c[0x0][0x4b0] ;  /* 0x00012c00ff02bb82 */ /* 0x000e700000000a00 */
[----:B------:R-:W-:Y:S02]  /*24b0*/  @P0 LOP3.LUT R64, R64, 0x10, RZ, 0xfc, !PT ;  /* 0x0000001040400812 */ /* 0x000fe400078efcff */
[----:B------:R-:W-:Y:S02]  /*24c0*/  ISETP.GE.OR P0, PT, R114, R105, P0 ;  /* 0x000000697200720c */ /* 0x000fe40000706670 */
[----:B------:R-:W-:Y:S01]  /*24d0*/  LOP3.LUT R64, R64, 0xfffffffe, RZ, 0xc0, !PT ;  /* 0xfffffffe40407812 */ /* 0x000fe200078ec0ff */
        /* <DEDUP_REMOVED lines=24> */
[----:B------:R-:W2:Y:S08]  /*2660*/  @!P4 LDG.E.128 R20, desc[UR4][R20.64] ;  /* 0x000000041414c981 */ /* 0x000eb0000c1e1d00 */
[----:B------:R-:W1:Y:S01]  /*2670*/  @!P1 LDC.64 R2, c[0x0][0x4b0] ;  /* 0x00012c00ff029b82 */ /* 0x000e620000000a00 */
[----:B------:R-:W-:Y:S01]  /*2680*/  @P1 LOP3.LUT R64, R64, 0x1, RZ, 0xfc, !PT ;  /* 0x0000000140401812 */ /* 0x000fe200078efcff */
        /* <DEDUP_REMOVED lines=24> */
[----:B---3--:R-:W-:Y:S01]  /*2810*/  @!P2 STG.E.128 desc[UR4][R82.64], R20 ;  /* 0x000000145200a986 */ /* 0x008fe2000c101d04 */
[----:B--2---:R-:W-:Y:S02]  /*2820*/  @!P5 LEA R28, P0, R2, R32, 0x6 ;  /* 0x00000020021cd211 */ /* 0x004fe400078030ff */
[----:B------:R-:W-:Y:S02]  /*2830*/  LOP3.LUT P2, RZ, R64, 0x2, RZ, 0xc0, !PT ;  /* 0x0000000240ff7812 */ /* 0x000fe4000784c0ff */
        /* <DEDUP_REMOVED lines=14> */
[----:B------:R-:W-:Y:S04]  /*2920*/  LOP3.LUT P1, RZ, R64, 0x1, RZ, 0xc0, !PT ;  /* 0x0000000140ff7812 */ /* 0x000fe8000782c0ff */
[----:B------:R-:W2:Y:S01]  /*2930*/  @!P5 LDG.E.128 R28, desc[UR4][R28.64] ;  /* 0x000000041c1cd981 */ /* 0x000ea2000c1e1d00 */
[----:B-1----:R-:W-:Y:S04]  /*2940*/  @!P3 IMAD.WIDE.U32 R4, R2, 0xc0, R32 ;  /* 0x000000c00204b825 */ /* 0x002fe800078e0020 */
[----:B------:R-:W-:Y:S02]  /*2950*/  @!P3 IMAD.IADD R5, R5, 0x1, R3 ;  /* 0x000000010505b824 */ /* 0x000fe400078e0203 */
[----:B------:R-:W1:Y:S01]  /*2960*/  @!P2 LDC.64 R2, c[0x0][0x4a8] ;  /* 0x00012a00ff02ab82 */ /* 0x000e620000000a00 */
        /* <DEDUP_REMOVED lines=12> */
[----:B------:R-:W2:Y:S02]  /*2a30*/  @!P2 LDC.64 R4, c[0x0][0x3b8] ;  /* 0x0000ee00ff04ab82 */ /* 0x000ea40000000a00 */
[C---:B--2---:R-:W-:Y:S04]  /*2a40*/  @!P2 LEA R28, P0, R4.reuse, R18, 0x8 ;  /* 0x00000012041ca211 */ /* 0x044fe800078040ff */
[----:B------:R-:W-:Y:S01]  /*2a50*/  @!P2 LEA.HI.X R29, R4, R19, R5, 0x8, P0 ;  /* 0x00000013041da211 */ /* 0x000fe200000f4405 */
[----:B---3--:R2:W-:Y:S05]  /*2a60*/  @!P3 STG.E.128 desc[UR4][R6.64], R24 ;  /* 0x000000180600b986 */ /* 0x0085ea000c101d04 */
[----:B-1----:R-:W3:Y:S01]  /*2a70*/  @!P2 LDG.E.128 R20, desc[UR4][R30.64] ;  /* 0x000000041e14a981 */ /* 0x002ee2000c1e1d00 */
[----:B--2---:R-:W-:Y:S04]  /*2a80*/  @!P4 IMAD.WIDE.U32 R6, R2, 0x140, R32 ;  /* 0x000001400206c825 */ /* 0x004fe800078e0020 */
[----:B------:R-:W-:Y:S02]  /*2a90*/  @!P4 IMAD.IADD R7, R7, 0x1, R3 ;  /* 0x000000010707c824 */ /* 0x000fe400078e0203 */
[----:B------:R-:W1:Y:S02]  /*2aa0*/  @!P4 LDC.64 R2, c[0x0][0x3b8] ;  /* 0x0000ee00ff02cb82 */ /* 0x000e640000000a00 */
[----:B-1----:R-:W-:Y:S04]  /*2ab0*/  @!P4 IMAD.WIDE.U32 R24, R2, 0x140, R18 ;  /* 0x000001400218c825 */ /* 0x002fe800078e0012 */
[----:B------:R-:W-:Y:S04]  /*2ac0*/  @!P4 IMAD R3, R3, 0x140, RZ ;  /* 0x000001400303c824 */ /* 0x000fe800078e02ff */
[----:B------:R-:W-:Y:S01]  /*2ad0*/  @!P4 IMAD.IADD R25, R25, 0x1, R3 ;  /* 0x000000011919c824 */ /* 0x000fe200078e0203 */
        /* <DEDUP_REMOVED lines=15> */
.L_x_1912:
        /* <DEDUP_REMOVED lines=67> */
.L_x_1916:
[----:B------:R-:W-:Y:S05]  /*3000*/  BSYNC.RECONVERGENT B0 ;  /* 0x0000000000007941 */ /* 0x000fea0003800200 */
.L_x_1915:
        /* <DEDUP_REMOVED lines=50> */
.L_x_1918:
[----:B------:R-:W-:Y:S05]  /*3330*/  BSYNC.RECONVERGENT B0 ;  /* 0x0000000000007941 */ /* 0x000fea0003800200 */
.L_x_1917:
        /* <DEDUP_REMOVED lines=56> */
.L_x_1920:
[----:B------:R-:W-:Y:S05]  /*36c0*/  BSYNC.RECONVERGENT B0 ;  /* 0x0000000000007941 */ /* 0x000fea0003800200 */
.L_x_1919:
        /* <DEDUP_REMOVED lines=56> */
.L_x_1922:
[----:B------:R-:W-:Y:S05]  /*3a50*/  BSYNC.RECONVERGENT B0 ;  /* 0x0000000000007941 */ /* 0x000fea0003800200 */
.L_x_1921:
        /* <DEDUP_REMOVED lines=58> */
.L_x_1924:
[----:B------:R-:W-:Y:S05]  /*3e00*/  BSYNC.RECONVERGENT B0 ;  /* 0x0000000000007941 */ /* 0x000fea0003800200 */
.L_x_1923:
        /* <DEDUP_REMOVED lines=58> */
.L_x_1926:
[----:B------:R-:W-:Y:S05]  /*41b0*/  BSYNC.RECONVERGENT B0 ;  /* 0x0000000000007941 */ /* 0x000fea0003800200 */
.L_x_1925:
        /* <DEDUP_REMOVED lines=58> */
.L_x_1928:
[----:B------:R-:W-:Y:S05]  /*4560*/  BSYNC.RECONVERGENT B0 ;  /* 0x0000000000007941 */ /* 0x000fea0003800200 */
.L_x_1927:
        /* <DEDUP_REMOVED lines=58> */
.L_x_1930:
[----:B------:R-:W-:Y:S05]  /*4910*/  BSYNC.RECONVERGENT B0 ;  /* 0x0000000000007941 */ /* 0x000fea0003800200 */
.L_x_1929:
[----:B-1----:R-:W1:Y:S01]  /*4920*/  LDC R17, c[0x0][0x450] ;  /* 0x00011400ff117b82 */ /* 0x002e620000000800 */
[----:B------:R-:W-:Y:S05]  /*4930*/  IMAD.U32 R3, R38, -0x80, RZ ;  /* 0xffffff8026037824 */ /* 0x000fea00078e00ff */
[C---:B------:R-:W-:Y:S02]  /*4940*/  LEA R14, P1, R3.reuse, R14, 0x1 ;  /* 0x0000000e030e7211 */ /* 0x040fe400078208ff */
[C---:B------:R-:W-:Y:S02]  /*4950*/  LEA R56, P0, R3.reuse, R56, 0x1 ;  /* 0x0000003803387211 */ /* 0x040fe400078008ff */
[C---:B------:R-:W-:Y:S02]  /*4960*/  LEA.HI.X.SX32 R15, R3.reuse, R15, 0x1, P1 ;  /* 0x0000000f030f7211 */ /* 0x040fe400008f0eff */
[----:B------:R-:W-:Y:S01]  /*4970*/  LEA.HI.X.SX32 R57, R3, R57, 0x1, P0 ;  /* 0x0000003903397211 */ /* 0x000fe200000f0eff */
[----:B------:R-:W-:Y:S05]  /*4980*/  BRA `(.L_x_1913) ;  /* 0x0000002c00f47947 */ /* 0x000fea0003800000 */
.L_x_1914:
[C---:B------:R-:W-:Y:S01]  /*4990*/  LEA R22, P0, R95.reuse, R10, 0x1 ;  /* 0x0000000a5f167211 */ /* 0x040fe200078008ff */
[----:B------:R-:W-:Y:S01]  /*49a0*/  BSSY.RECONVERGENT B0, `(.L_x_1931) ;  /* 0x0000061000007945 */ /* 0x000fe20003800200 */
[----:B------:R-:W-:Y:S02]  /*49b0*/  LOP3.LUT P1, RZ, R64, 0x10, RZ, 0xc0, !PT ;  /* 0x0000001040ff7812 */ /* 0x000fe4000782c0ff */
        /* <DEDUP_REMOVED lines=95> */
.L_x_1932:
[----:B------:R-:W-:Y:S05]  /*4fb0*/  BSYNC.RECONVERGENT B0 ;  /* 0x0000000000007941 */ /* 0x000fea0003800200 */
.L_x_1931:
        /* <DEDUP_REMOVED lines=89> */
.L_x_1934:
[----:B------:R-:W-:Y:S05]  /*5550*/  BSYNC.RECONVERGENT B0 ;  /* 0x0000000000007941 */ /* 0x000fea0003800200 */
.L_x_1933:
        /* <DEDUP_REMOVED lines=24> */
[----:B------:R-:W-:Y:S04]  /*56e0*/  @!P0 IADD3 R44, P2, PT, R139, R88, RZ ;  /* 0x000000588b2c8210 */ /* 0x000fe80007f5e0ff */
[----:B------:R-:W5:Y:S01]  /*56f0*/  @!P0 LDG.E.128 R140, desc[UR4][R142.64] ;  /* 0x000000048e8c8981 */ /* 0x000f62000c1e1d00 */
[----:B------:R-:W-:Y:S07]  /*5700*/  @!P0 IMAD.X R45, R138, 0x1, R89, P2 ;  /* 0x000000018a2d8824 */ /* 0x000fee00010e0659 */
        /* <DEDUP_REMOVED lines=27> */
[----:B------:R-:W-:Y:S01]  /*58c0*/  @!P0 IMAD.U32 R20, R143, 0x10000, RZ ;  /* 0x000100008f148824 */ /* 0x000fe200078e00ff */
        /* <DEDUP_REMOVED lines=38> */
.L_x_1936:
[----:B------:R-:W-:Y:S05]  /*5b30*/  BSYNC.RECONVERGENT B0 ;  /* 0x0000000000007941 */ /* 0x000fea0003800200 */
.L_x_1935:
        /* <DEDUP_REMOVED lines=93> */
.L_x_1938:
[----:B------:R-:W-:Y:S05]  /*6110*/  BSYNC.RECONVERGENT B0 ;  /* 0x0000000000007941 */ /* 0x000fea0003800200 */
.L_x_1937:
        /* <DEDUP_REMOVED lines=94> */
.L_x_1940:
[----:B------:R-:W-:Y:S05]  /*6700*/  BSYNC.RECONVERGENT B0 ;  /* 0x0000000000007941 */ /* 0x000fea0003800200 */
.L_x_1939:
[----:B------:R-:W-:Y:S01]  /*6710*/  LOP3.LUT P0, RZ, R64, 0x2, RZ, 0xc0, !PT ;  /* 0x0000000240ff7812 */ /* 0x000fe2000780c0ff */
        /* <DEDUP_REMOVED lines=93> */
.L_x_1942:
[----:B------:R-:W-:Y:S05]  /*6cf0*/  BSYNC.RECONVERGENT B0 ;  /* 0x0000000000007941 */ /* 0x000fea0003800200 */
.L_x_1941:
[----:B------:R-:W-:Y:S04]  /*6d00*/  BSSY.RECONVERGENT B0, `(.L_x_1943) ;  /* 0x000005e000007945 */ /* 0x000fe80003800200 */
[----:B------:R-:W-:Y:S05]  /*6d10*/  @P4 BRA `(.L_x_1944) ;  /* 0x0000000400704947 */ /* 0x000fea0003800000 */
[C---:B------:R-:W-:Y:S01]  /*6d20*/  ISETP.GE.AND P0, PT, R12.reuse, R17, PT ;  /* 0x000000110c00720c */ /* 0x040fe20003f06270 */
[----:B-12-4-:R-:W1:Y:S01]  /*6d30*/  LDC.64 R60, c[0x0][0x4a8] ;  /* 0x00012a00ff3c7b82 */ /* 0x016e620000000a00 */
[----:B------:R-:W-:Y:S11]  /*6d40*/  ISETP.GE.U32.AND P2, PT, R12, R21, PT ;  /* 0x000000150c00720c */ /* 0x000ff60003f46070 */
        /* <DEDUP_REMOVED lines=8> */
[----:B------:R-:W2:Y:S01]  /*6dd0*/  LDG.E.128 R52, desc[UR4][R36.64] ;  /* 0x0000000424347981 */ /* 0x000ea2000c1e1d00 */
        /* <DEDUP_REMOVED lines=34> */
[C---:B------:R-:W-:Y:S01]  /*7000*/  @!P0 SHF.L.U32 R42, R49.reuse, 0x10, RZ ;  /* 0x00000010312a8819 */ /* 0x040fe200000006ff */
        /* <DEDUP_REMOVED lines=45> */
.L_x_1944:
[----:B------:R-:W-:Y:S05]  /*72e0*/  BSYNC.RECONVERGENT B0 ;  /* 0x0000000000007941 */ /* 0x000fea0003800200 */
.L_x_1943:
[----:B------:R-:W-:Y:S01]  /*72f0*/  LOP3.LUT P0, RZ, R64, 0x1, RZ, 0xc0, !PT ;  /* 0x0000000140ff7812 */ /* 0x000fe2000780c0ff */
[----:B------:R-:W-:Y:S11]  /*7300*/  BSSY.RECONVERGENT B0, `(.L_x_1945) ;  /* 0x000005f000007945 */ /* 0x000ff60003800200 */
[----:B------:R-:W-:Y:S01]  /*7310*/  @!UPT UIADD3 URZ, UPT, UPT, URZ, URZ, URZ ;  /* 0x000000fffffff290 */ /* 0x000fe2000fffe0ff */
[----:B------:R-:W-:Y:S05]  /*7320*/  @P0 BRA `(.L_x_1946) ;  /* 0x0000000400700947 */ /* 0x000fea0003800000 */
[C---:B------:R-:W-:Y:S01]  /*7330*/  ISETP.GE.AND P0, PT, R12.reuse, R17, PT ;  /* 0x000000110c00720c */ /* 0x040fe20003f06270 */
[----:B------:R-:W5:Y:S01]  /*7340*/  LDC.64 R48, c[0x0][0x4a8] ;  /* 0x00012a00ff307b82 */ /* 0x000f620000000a00 */
[----:B------:R-:W-:Y:S11]  /*7350*/  ISETP.GE.U32.AND P2, PT, R12, R21, PT ;  /* 0x000000150c00720c */ /* 0x000ff60003f46070 */
[----:B------:R-:W-:Y:S01]  /*7360*/  @!P0 SEL R125, R125, RZ, P2 ;  /* 0x000000ff7d7d8207 */ /* 0x000fe20001000000 */
[----:B-----5:R-:W-:Y:S01]  /*7370*/  IMAD R51, R49, 0x180, RZ ;  /* 0x0000018031337824 */ /* 0x020fe200078e02ff */
[----:B------:R-:W-:Y:S01]  /*7380*/  @!P0 SEL R49, R16, RZ, P2 ;  /* 0x000000ff10318207 */ /* 0x000fe20001000000 */
[----:B------:R-:W-:Y:S03]  /*7390*/  IMAD.WIDE.U32 R22, R48, 0x180, R22 ;  /* 0x0000018030167825 */ /* 0x000fe600078e0016 */
[----:B------:R-:W-:Y:S01]  /*73a0*/  @!P0 IADD3 R49, P1, PT, R110, R49, RZ ;  /* 0x000000316e318210 */ /* 0x000fe20007f3e0ff */
[----:B------:R-:W-:Y:S03]  /*73b0*/  IMAD.IADD R23, R51, 0x1, R23 ;  /* 0x0000000133177824 */ /* 0x000fe600078e0217 */
[----:B-1----:R-:W-:Y:S01]  /*73c0*/  @!P0 SHF.L.U32 R53, R49, 0x1, RZ ;  /* 0x0000000131358819 */ /* 0x002fe200000006ff */
[----:B------:R-:W-:Y:S01]  /*73d0*/  @!P0 IMAD.X R52, R96, 0x1, R125, P1 ;  /* 0x0000000160348824 */ /* 0x000fe200008e067d */
[----:B------:R-:W5:Y:S01]  /*73e0*/  LDG.E.128 R44, desc[UR4][R22.64] ;  /* 0x00000004162c7981 */ /* 0x000f62000c1e1d00 */
[----:B------:R-:W-:Y:S01]  /*73f0*/  @!P0 IMAD.WIDE R30, R19, 0x2, R22 ;  /* 0x00000002131e8825 */ /* 0x000fe200078e0216 */
[----:B------:R-:W-:Y:S02]  /*7400*/  @!P0 IADD3 R50, P1, PT, R53, R86, RZ ;  /* 0x0000005635328210 */ /* 0x000fe40007f3e0ff */
[----:B------:R-:W-:Y:S04]  /*7410*/  @!P0 SHF.L.U64.HI R52, R49, 0x1, R52 ;  /* 0x0000000131348819 */ /* 0x000fe80000010234 */
[----:B------:R-:W2:Y:S01]  /*7420*/  @!P0 LDG.E.128 R28, desc[UR4][R30.64] ;  /* 0x000000041e1c8981 */ /* 0x000ea2000c1e1d00 */
[C---:B------:R-:W-:Y:S01]  /*7430*/  @!P0 IMAD.X R51, R52.reuse, 0x1, R87, P1 ;  /* 0x0000000134338824 */ /* 0x040fe200008e0657 */
[----:B------:R-:W-:Y:S04]  /*7440*/  @!P0 IADD3 R34, P1, PT, R53, R88, RZ ;  /* 0x0000005835228210 */ /* 0x000fe80007f3e0ff */
[----:B------:R-:W-:Y:S02]  /*7450*/  @!P0 IADD3.X R35, PT, PT, R52, R89, RZ, P1, !PT ;  /* 0x0000005934238210 */ /* 0x000fe40000ffe4ff */
[----:B------:R-:W-:Y:S01]  /*7460*/  PLOP3.LUT P1, PT, PT, PT, PT, 0x80, 0x8 ;  /* 0x000000000008781c */ /* 0x000fe20003f2f070 */
[----:B------:R-:W3:Y:S01]  /*7470*/  @!P0 LDG.E.128 R48, desc[UR4][R50.64] ;  /* 0x0000000432308981 */ /* 0x000ee2000c1e1d00 */
[----:B------:R-:W-:Y:S07]  /*7480*/  @!P0 PLOP3.LUT P1, PT, P2, PT, PT, 0x80, 0x8 ;  /* 0x000000000008881c */ /* 0x000fee000172f070 */
        /* <DEDUP_REMOVED lines=9> */
[----:B------:R-:W-:Y:S01]  /*7520*/  @!P0 LOP3.LUT R17, R31, 0xffff0000, RZ, 0xc0, !PT ;  /* 0xffff00001f118812 */ /* 0x000fe200078ec0ff */
[C---:B---3--:R-:W-:Y:S01]  /*7530*/  @!P0 IMAD.U32 R33, R48.reuse, 0x10000, RZ ;  /* 0x0001000030218824 */ /* 0x048fe200078e00ff */
[----:B------:R-:W-:Y:S01]  /*7540*/  @!P0 LOP3.LUT R31, R48, 0xffff0000, RZ, 0xc0, !PT ;  /* 0xffff0000301f8812 */ /* 0x000fe200078ec0ff */
[----:B------:R-:W-:Y:S01]  /*7550*/  @!P0 IMAD.U32 R24, R50, 0x10000, RZ ;  /* 0x0001000032188824 */ /* 0x000fe200078e00ff */
[----:B------:R-:W-:Y:S01]  /*7560*/  @!P0 SHF.L.U32 R30, R49, 0x10, RZ ;  /* 0x00000010311e8819 */ /* 0x000fe200000006ff */
[----:B------:R-:W-:Y:S01]  /*7570*/  @!P1 FADD.FTZ R33, -R33, -RZ ;  /* 0x800000ff21219221 */ /* 0x000fe20000010100 */
        /* <DEDUP_REMOVED lines=13> */
[----:B------:R-:W-:Y:S01]  /*7650*/  @!P0 FFMA.FTZ R0, R35, R34, R0 ;  /* 0x0000002223008223 */ /* 0x000fe20000010000 */
[----:B------:R-:W-:Y:S01]  /*7660*/  @!P0 SHF.L.U32 R34, R45, 0x10, RZ ;  /* 0x000000102d228819 */ /* 0x000fe200000006ff */
        /* <DEDUP_REMOVED lines=40> */
.L_x_1946:
[----:B------:R-:W-:Y:S05]  /*78f0*/  BSYNC.RECONVERGENT B0 ;  /* 0x0000000000007941 */ /* 0x000fea0003800200 */
.L_x_1945:
[----:B------:R-:W1:Y:S01]  /*7900*/  LDC R17, c[0x0][0x450] ;  /* 0x00011400ff117b82 */ /* 0x000e620000000800 */
[----:B---3--:R-:W-:Y:S05]  /*7910*/  IMAD.U32 R127, R127, -0x80, RZ ;  /* 0xffffff807f7f7824 */ /* 0x008fea00078e00ff */
[C---:B------:R-:W-:Y:S02]  /*7920*/  LEA R88, P1, R127.reuse, R88, 0x1 ;  /* 0x000000587f587211 */ /* 0x040fe400078208ff */
[C---:B------:R-:W-:Y:S02]  /*7930*/  LEA R86, P0, R127.reuse, R86, 0x1 ;  /* 0x000000567f567211 */ /* 0x040fe400078008ff */
[C---:B------:R-:W-:Y:S02]  /*7940*/  LEA.HI.X.SX32 R89, R127.reuse, R89, 0x1, P1 ;  /* 0x000000597f597211 */ /* 0x040fe400008f0eff */
[----:B------:R-:W-:Y:S09]  /*7950*/  LEA.HI.X.SX32 R87, R127, R87, 0x1, P0 ;  /* 0x000000577f577211 */ /* 0x000ff200000f0eff */
.L_x_1913:
[----:B------:R-:W-:Y:S05]  /*7960*/  BSYNC.RECONVERGENT B1 ;  /* 0x0000000000017941 */ /* 0x000fea0003800200 */
.L_x_1911:
        /* <DEDUP_REMOVED lines=91> */
.L_x_1947:
[----:B------:R-:W-:Y:S02]  /*7f20*/  ISETP.GT.AND P0, PT, R81, R76, PT ;  /* 0x0000004c5100720c */ /* 0x000fe40003f04270 */
[----:B------:R-:W-:Y:S02]  /*7f30*/  IADD3 R84, P2, PT, R84, R91, RZ ;  /* 0x0000005b54547210 */ /* 0x000fe40007f5e0ff */
[----:B------:R-:W-:Y:S03]  /*7f40*/  IADD3 R10, P1, PT, R10, R93, RZ ;  /* 0x0000005d0a0a7210 */ /* 0x000fe60007f3e0ff */
[----:B------:R-:W-:Y:S02]  /*7f50*/  IMAD.X R85, R85, 0x1, R90, P2 ;  /* 0x0000000155557824 */ /* 0x000fe400010e065a */
[----:B------:R-:W-:Y:S04]  /*7f60*/  IMAD.X R9, R9, 0x1, R92, P1 ;  /* 0x0000000109097824 */ /* 0x000fe800008e065c */
[----:B------:R-:W-:Y:S05]  /*7f70*/  @P0 BRA `(.L_x_1948) ;  /* 0xffffffa000700947 */ /* 0x000fea000383ffff */
.L_x_1910:
        /* <DEDUP_REMOVED lines=31> */
.L_x_1953:
[----:B------:R2:W-:Y:S02]  /*8170*/  STS.128 [R15], RZ ;  /* 0x000000ff0f007388 */ /* 0x0005e40000000c00 */
.L_x_1952:
[----:B------:R-:W-:Y:S05]  /*8180*/  BSYNC.RECONVERGENT B0 ;  /* 0x0000000000007941 */ /* 0x000fea0003800200 */
.L_x_1951:
[----:B------:R-:W-:-:S04]  /*8190*/  IADD3 R30, PT, PT, R132, 0x20, RZ ;  /* 0x00000020841e7810 */ /* 0x000fc80007ffe0ff */
[----:B------:R-:W-:-:S13]  /*81a0*/  ISETP.GE.AND P0, PT, R30, R75, PT ;  /* 0x0000004b1e00720c */ /* 0x000fda0003f06270 */
[----:B------:R-:W-:Y:S05]  /*81b0*/  @P0 BRA `(.L_x_1954) ;  /* 0x0000001400840947 */ /* 0x000fea0003800000 */
[----:B------:R-:W3:Y:S02]  /*81c0*/  LDCU UR7, c[0x0][0x440] ;  /* 0x00008800ff0777ac */ /* 0x000ee40008000800 */
[----:B---3--:R-:W-:-:S13]  /*81d0*/  ISETP.GE.AND P0, PT, R12, UR7, PT ;  /* 0x000000070c007c0c */ /* 0x008fda000bf06270 */
[----:B------:R3:W-:Y:S01]  /*81e0*/  @P0 STS.128 [R15+0x800], RZ ;  /* 0x000800ff0f000388 */ /* 0x0007e20000000c00 */
        /* <DEDUP_REMOVED lines=8> */
.L_x_1950:
        /* <DEDUP_REMOVED lines=40> */
[C---:B-----5:R-:W-:Y:S01]  /*84f0*/  IMAD.U32 R14, R9.reuse, 0x10000, RZ ;  /* 0x00010000090e7824 */ /* 0x060fe200078e00ff */
[----:B------:R-:W-:Y:S01]  /*8500*/  LOP3.LUT R9, R9, 0xffff0000, RZ, 0xc0, !PT ;  /* 0xffff000009097812 */ /* 0x000fe200078ec0ff */
[----:B----4-:R-:W-:Y:S01]  /*8510*/  IMAD.U32 R22, R11, 0x10000, RZ ;  /* 0x000100000b167824 */ /* 0x010fe200078e00ff */
[C---:B------:R-:W-:Y:S02]  /*8520*/  SHF.L.U32 R17, R8.reuse, 0x10, RZ ;  /* 0x0000001008117819 */ /* 0x040fe400000006ff */
[----:B------:R-:W-:-:S02]  /*8530*/  LOP3.LUT R24, R8, 0xffff0000, RZ, 0xc0, !PT ;  /* 0xffff000008187812 */ /* 0x000fc400078ec0ff */
[----:B------:R-:W-:Y:S02]  /*8540*/  LOP3.LUT R21, R11, 0xffff0000, RZ, 0xc0, !PT ;  /* 0xffff00000b157812 */ /* 0x000fe400078ec0ff */
[C---:B------:R-:W-:Y:S02]  /*8550*/  SHF.L.U32 R23, R10.reuse, 0x10, RZ ;  /* 0x000000100a177819 */ /* 0x040fe400000006ff */
[----:B------:R-:W-:Y:S02]  /*8560*/  LOP3.LUT R10, R10, 0xffff0000, RZ, 0xc0, !PT ;  /* 0xffff00000a0a7812 */ /* 0x000fe400078ec0ff */
[----:B--2---:R-:W-:Y:S02]  /*8570*/  LOP3.LUT R20, R6, 0xffff0000, RZ, 0xc0, !PT ;  /* 0xffff000006147812 */ /* 0x004fe400078ec0ff */
[----:B---3--:R-:W-:Y:S02]  /*8580*/  LOP3.LUT R18, R4, 0xffff0000, RZ, 0xc0, !PT ;  /* 0xffff000004127812 */ /* 0x008fe400078ec0ff */
[----:B------:R-:W-:-:S02]  /*8590*/  LOP3.LUT R8, R5, 0xffff0000, RZ, 0xc0, !PT ;  /* 0xffff000005087812 */ /* 0x000fc400078ec0ff */
[----:B------:R-:W-:Y:S01]  /*85a0*/  LOP3.LUT R19, R7, 0xffff0000, RZ, 0xc0, !PT ;  /* 0xffff000007137812 */ /* 0x000fe200078ec0ff */
[C---:B------:R-:W-:Y:S01]  /*85b0*/  FMUL.FTZ R11, R9.reuse, R18 ;  /* 0x00000012090b7220 */ /* 0x040fe20000410000 */
[----:B------:R-:W-:Y:S01]  /*85c0*/  FMUL.FTZ R9, R9, R20 ;  /* 0x0000001409097220 */ /* 0x000fe20000410000 */
[----:B------:R-:W-:Y:S01]  /*85d0*/  SHF.L.U32 R6, R6, 0x10, RZ ;  /* 0x0000001006067819 */ /* 0x000fe200000006ff */
[----:B------:R-:W-:Y:S01]  /*85e0*/  IMAD.U32 R4, R4, 0x10000, RZ ;  /* 0x0001000004047824 */ /* 0x000fe200078e00ff */
[----:B------:R-:W-:Y:S01]  /*85f0*/  SHF.L.U32 R7, R7, 0x10, RZ ;  /* 0x0000001007077819 */ /* 0x000fe200000006ff */
[----:B------:R-:W-:Y:S02]  /*8600*/  IMAD.U32 R5, R5, 0x10000, RZ ;  /* 0x0001000005057824 */ /* 0x000fe400078e00ff */
[C---:B------:R-:W-:Y:S01]  /*8610*/  FMUL.FTZ R29, R21.reuse, R8 ;  /* 0x00000008151d7220 */ /* 0x040fe20000410000 */
[C---:B------:R-:W-:Y:S01]  /*8620*/  FFMA.FTZ R11, R14.reuse, R20, -R11 ;  /* 0x000000140e0b7223 */ /* 0x040fe2000001080b */
[----:B------:R-:W-:Y:S01]  /*8630*/  FFMA.FTZ R14, R14, R18, R9 ;  /* 0x000000120e0e7223 */ /* 0x000fe20000010009 */
[----:B------:R-:W-:Y:S01]  /*8640*/  FMUL.FTZ R21, R21, R19 ;  /* 0x0000001315157220 */ /* 0x000fe20000410000 */
[C---:B------:R-:W-:Y:S01]  /*8650*/  FMUL.FTZ R18, R24.reuse, R4 ;  /* 0x0000000418127220 */ /* 0x040fe20000410000 */
[----:B------:R-:W-:Y:S01]  /*8660*/  FMUL.FTZ R9, R24, R6 ;  /* 0x0000000618097220 */ /* 0x000fe20000410000 */
[C---:B------:R-:W-:Y:S01]  /*8670*/  FMUL.FTZ R20, R10.reuse, R5 ;  /* 0x000000050a147220 */ /* 0x040fe20000410000 */
[----:B------:R-:W-:Y:S01]  /*8680*/  FMUL.FTZ R10, R10, R7 ;  /* 0x000000070a0a7220 */ /* 0x000fe20000410000 */
[C---:B------:R-:W-:Y:S01]  /*8690*/  FFMA.FTZ R29, R22.reuse, R19, -R29 ;  /* 0x00000013161d7223 */ /* 0x040fe2000001081d */
[----:B------:R-:W-:Y:S01]  /*86a0*/  FFMA.FTZ R8, R22, R8, R21 ;  /* 0x0000000816087223 */ /* 0x000fe20000010015 */
[C---:B------:R-:W-:Y:S01]  /*86b0*/  FFMA.FTZ R18, R17.reuse, R6, -R18 ;  /* 0x0000000611127223 */ /* 0x040fe20000010812 */
[----:B------:R-:W-:Y:S01]  /*86c0*/  FFMA.FTZ R9, R17, R4, R9 ;  /* 0x0000000411097223 */ /* 0x000fe20000010009 */
[C---:B------:R-:W-:Y:S01]  /*86d0*/  FFMA.FTZ R20, R23.reuse, R7, -R20 ;  /* 0x0000000717147223 */ /* 0x040fe20000010814 */
[----:B------:R-:W-:Y:S01]  /*86e0*/  FFMA.FTZ R5, R23, R5, R10 ;  /* 0x0000000517057223 */ /* 0x000fe2000001000a */
[----:B------:R-:W-:-:S02]  /*86f0*/  F2FP.BF16.F32.PACK_AB R14, R14, R11 ;  /* 0x0000000b0e0e723e */ /* 0x000fc400000010ff */
[----:B------:R-:W-:Y:S02]  /*8700*/  F2FP.BF16.F32.PACK_AB R11, R8, R29 ;  /* 0x0000001d080b723e */ /* 0x000fe400000010ff */
[----:B------:R-:W-:Y:S02]  /*8710*/  F2FP.BF16.F32.PACK_AB R8, R9, R18 ;  /* 0x000000120908723e */ /* 0x000fe400000010ff */
[----:B------:R-:W-:Y:S02]  /*8720*/  F2FP.BF16.F32.PACK_AB R10, R5, R20 ;  /* 0x00000014050a723e */ /* 0x000fe400000010ff */
[----:B------:R-:W-:Y:S02]  /*8730*/  MOV R9, R14 ;  /* 0x0000000e00097202 */ /* 0x000fe40000000f00 */
.L_x_1960:
[----:B------:R-:W-:Y:S05]  /*8740*/  BSYNC.RECONVERGENT B0 ;  /* 0x0000000000007941 */ /* 0x000fea0003800200 */
.L_x_1959:
[----:B-----5:R2:W-:Y:S01]  /*8750*/  STS.128 [R15], R8 ;  /* 0x000000080f007388 */ /* 0x0205e20000000c00 */
[----:B------:R-:W-:Y:S05]  /*8760*/  BRA `(.L_x_1957) ;  /* 0x0000000000047947 */ /* 0x000fea0003800000 */
.L_x_1958:
[----:B------:R1:W-:Y:S02]  /*8770*/  STS.128 [R15], RZ ;  /* 0x000000ff0f007388 */ /* 0x0003e40000000c00 */
.L_x_1957:
[----:B------:R-:W-:Y:S05]  /*8780*/  BSYNC.RECONVERGENT B1 ;  /* 0x0000000000017941 */ /* 0x000fea0003800200 */
.L_x_1956:
        /* <DEDUP_REMOVED lines=8> */
[----:B-----5:R-:W-:-:S06]  /*8810*/  LEA.HI.X R9, R25, R33, R0, 0x1, P0 ;  /* 0x0000002119097211 */ /* 0x020fcc00000f0c00 */
        /* <DEDUP_REMOVED lines=20> */
[----:B----4-:R-:W-:Y:S02]  /*8960*/  LOP3.LUT R21, R8, 0xffff0000, RZ, 0xc0, !PT ;  /* 0xffff000008157812 */ /* 0x010fe400078ec0ff */
[----:B------:R-:W-:-:S02]  /*8970*/  LOP3.LUT R18, R11, 0xffff0000, RZ, 0xc0, !PT ;  /* 0xffff00000b127812 */ /* 0x000fc400078ec0ff */
[C---:B------:R-:W-:Y:S02]  /*8980*/  SHF.L.U32 R20, R10.reuse, 0x10, RZ ;  /* 0x000000100a147819 */ /* 0x040fe400000006ff */
[----:B------:R-:W-:Y:S02]  /*8990*/  LOP3.LUT R10, R10, 0xffff0000, RZ, 0xc0, !PT ;  /* 0xffff00000a0a7812 */ /* 0x000fe400078ec0ff */
[----:B--2---:R-:W-:Y:S02]  /*89a0*/  LOP3.LUT R17, R6, 0xffff0000, RZ, 0xc0, !PT ;  /* 0xffff000006117812 */ /* 0x004fe400078ec0ff */
[----:B---3--:R-:W-:-:S03]  /*89b0*/  LOP3.LUT R14, R4, 0xffff0000, RZ, 0xc0, !PT ;  /* 0xffff0000040e7812 */ /* 0x008fc600078ec0ff */
[-C--:B------:R-:W-:Y:S01]  /*89c0*/  FMUL.FTZ R23, R0, R17.reuse ;  /* 0x0000001100177220 */ /* 0x080fe20000410000 */
[----:B------:R-:W-:Y:S01]  /*89d0*/  LOP3.LUT R11, R5, 0xffff0000, RZ, 0xc0, !PT ;  /* 0xffff0000050b7812 */ /* 0x000fe200078ec0ff */
[----:B------:R-:W-:Y:S01]  /*89e0*/  IMAD.U32 R4, R4, 0x10000, RZ ;  /* 0x0001000004047824 */ /* 0x000fe200078e00ff */
[----:B------:R-:W-:Y:S01]  /*89f0*/  LOP3.LUT R16, R7, 0xffff0000, RZ, 0xc0, !PT ;  /* 0xffff000007107812 */ /* 0x000fe200078ec0ff */
[-C--:B------:R-:W-:Y:S01]  /*8a00*/  FMUL.FTZ R8, R0, R14.reuse ;  /* 0x0000000e00087220 */ /* 0x080fe20000410000 */
[----:B------:R-:W-:Y:S01]  /*8a10*/  SHF.L.U32 R6, R6, 0x10, RZ ;  /* 0x0000001006067819 */ /* 0x000fe200000006ff */
[----:B------:R-:W-:Y:S01]  /*8a20*/  IMAD.U32 R5, R5, 0x10000, RZ ;  /* 0x0001000005057824 */ /* 0x000fe200078e00ff */
[----:B------:R-:W-:Y:S01]  /*8a30*/  SHF.L.U32 R7, R7, 0x10, RZ ;  /* 0x0000001007077819 */ /* 0x000fe200000006ff */
[C---:B------:R-:W-:Y:S01]  /*8a40*/  FFMA.FTZ R8, R3.reuse, R17, -R8 ;  /* 0x0000001103087223 */ /* 0x040fe20000010808 */
[----:B------:R-:W-:Y:S01]  /*8a50*/  FFMA.FTZ R23, R3, R14, R23 ;  /* 0x0000000e03177223 */ /* 0x000fe20000010017 */
[----:B------:R-:W-:Y:S01]  /*8a60*/  FMUL.FTZ R0, R18, R11 ;  /* 0x0000000b12007220 */ /* 0x000fe20000410000 */
[C---:B------:R-:W-:Y:S01]  /*8a70*/  FMUL.FTZ R14, R21.reuse, R4 ;  /* 0x00000004150e7220 */ /* 0x040fe20000410000 */
[----:B------:R-:W-:Y:S01]  /*8a80*/  FMUL.FTZ R3, R10, R5 ;  /* 0x000000050a037220 */ /* 0x000fe20000410000 */
[----:B------:R-:W-:Y:S01]  /*8a90*/  FMUL.FTZ R18, R18, R16 ;  /* 0x0000001012127220 */ /* 0x000fe20000410000 */
[----:B------:R-:W-:Y:S01]  /*8aa0*/  FMUL.FTZ R21, R21, R6 ;  /* 0x0000000615157220 */ /* 0x000fe20000410000 */
        /* <DEDUP_REMOVED lines=11> */
.L_x_1962:
[----:B------:R-:W-:Y:S05]  /*8b60*/  BSYNC.RECONVERGENT B0 ;  /* 0x0000000000007941 */ /* 0x000fea0003800200 */
.L_x_1961:
[----:B-----5:R2:W-:Y:S01]  /*8b70*/  STS.128 [R15+0x800], R8 ;  /* 0x000800080f007388 */ /* 0x0205e20000000c00 */
[----:B------:R-:W-:Y:S05]  /*8b80*/  BRA `(.L_x_1954) ;  /* 0x0000000c00107947 */ /* 0x000fea0003800000 */
.L_x_1955:
        /* <DEDUP_REMOVED lines=16> */
[----:B----4-:R1:W5:Y:S01]  /*8c90*/  LDG.E.128 R20, desc[UR4][R10.64] ;  /* 0x000000040a147981 */ /* 0x010362000c1e1d00 */
        /* <DEDUP_REMOVED lines=38> */
[----:B------:R-:W-:Y:S01]  /*8f00*/  SHF.L.U32 R43, R16, 0x10, RZ ;  /* 0x00000010102b7819 */ /* 0x000fe200000006ff */
[----:B------:R-:W-:Y:S01]  /*8f10*/  @!P1 FADD.FTZ R6, -R6, -RZ ;  /* 0x800000ff06069221 */ /* 0x000fe20000010100 */
[----:B------:R-:W-:Y:S01]  /*8f20*/  LOP3.LUT R40, R17, 0xffff0000, RZ, 0xc0, !PT ;  /* 0xffff000011287812 */ /* 0x000fe200078ec0ff */
[----:B------:R-:W-:Y:S01]  /*8f30*/  @!P1 FADD.FTZ R7, -R7, -RZ ;  /* 0x800000ff07079221 */ /* 0x000fe20000010100 */
[----:B------:R-:W-:Y:S01]  /*8f40*/  LOP3.LUT R16, R16, 0xffff0000, RZ, 0xc0, !PT ;  /* 0xffff000010107812 */ /* 0x000fe200078ec0ff */
[----:B------:R-:W-:Y:S01]  /*8f50*/  @!P1 FADD.FTZ R4, -R4, -RZ ;  /* 0x800000ff04049221 */ /* 0x000fe20000010100 */
[C---:B------:R-:W-:Y:S01]  /*8f60*/  SHF.L.U32 R45, R18.reuse, 0x10, RZ ;  /* 0x00000010122d7819 */ /* 0x040fe200000006ff */
[----:B------:R-:W-:Y:S01]  /*8f70*/  @!P1 FADD.FTZ R39, -R39, -RZ ;  /* 0x800000ff27279221 */ /* 0x000fe20000010100 */
[----:B------:R-:W-:Y:S01]  /*8f80*/  LOP3.LUT R17, R18, 0xffff0000, RZ, 0xc0, !PT ;  /* 0xffff000012117812 */ /* 0x000fe200078ec0ff */
[C---:B------:R-:W-:Y:S01]  /*8f90*/  IMAD.U32 R18, R19.reuse, 0x10000, RZ ;  /* 0x0001000013127824 */ /* 0x040fe200078e00ff */
[----:B------:R-:W-:Y:S01]  /*8fa0*/  LOP3.LUT R42, R19, 0xffff0000, RZ, 0xc0, !PT ;  /* 0xffff0000132a7812 */ /* 0x000fe200078ec0ff */
[----:B------:R-:W-:Y:S01]  /*8fb0*/  FMUL.FTZ R16, R16, R23 ;  /* 0x0000001710107220 */ /* 0x000fe20000410000 */
[C---:B----4-:R-:W-:Y:S01]  /*8fc0*/  LOP3.LUT R23, R9.reuse, 0xffff0000, RZ, 0xc0, !PT ;  /* 0xffff000009177812 */ /* 0x050fe200078ec0ff */
[----:B------:R-:W-:Y:S01]  /*8fd0*/  FMUL.FTZ R18, R18, R5 ;  /* 0x0000000512127220 */ /* 0x000fe20000410000 */
[----:B------:R-:W-:-:S02]  /*8fe0*/  IMAD.U32 R5, R9, 0x10000, RZ ;  /* 0x0001000009057824 */ /* 0x000fc400078e00ff */
[----:B------:R-:W-:Y:S01]  /*8ff0*/  FMUL.FTZ R17, R17, R6 ;  /* 0x0000000611117220 */ /* 0x000fe20000410000 */
[----:B------:R-:W-:Y:S01]  /*9000*/  FMUL.FTZ R42, R42, R7 ;  /* 0x000000072a2a7220 */ /* 0x000fe20000410000 */
[C---:B------:R-:W-:Y:S01]  /*9010*/  SHF.L.U32 R19, R10.reuse, 0x10, RZ ;  /* 0x000000100a137819 */ /* 0x040fe200000006ff */
[----:B------:R-:W-:Y:S01]  /*9020*/  FMUL.FTZ R4, R41, R4 ;  /* 0x0000000429047220 */ /* 0x000fe20000410000 */
[----:B------:R-:W-:Y:S01]  /*9030*/  LOP3.LUT R9, R10, 0xffff0000, RZ, 0xc0, !PT ;  /* 0xffff00000a097812 */ /* 0x000fe200078ec0ff */
[----:B------:R-:W-:Y:S01]  /*9040*/  FMUL.FTZ R39, R40, R39 ;  /* 0x0000002728277220 */ /* 0x000fe20000410000 */
[----:B------:R-:W-:Y:S01]  /*9050*/  SHF.L.U32 R7, R8, 0x10, RZ ;  /* 0x0000001008077819 */ /* 0x000fe200000006ff */
[----:B------:R-:W-:Y:S01]  /*9060*/  @!P1 FADD.FTZ R36, -R36, -RZ ;  /* 0x800000ff24249221 */ /* 0x000fe20000010100 */
[----:B------:R-:W-:Y:S01]  /*9070*/  LOP3.LUT R6, R8, 0xffff0000, RZ, 0xc0, !PT ;  /* 0xffff000008067812 */ /* 0x000fe200078ec0ff */
[C---:B------:R-:W-:Y:S01]  /*9080*/  IMAD.U32 R8, R11.reuse, 0x10000, RZ ;  /* 0x000100000b087824 */ /* 0x040fe200078e00ff */
[----:B------:R-:W-:Y:S01]  /*9090*/  LOP3.LUT R10, R11, 0xffff0000, RZ, 0xc0, !PT ;  /* 0xffff00000b0a7812 */ /* 0x000fe200078ec0ff */
[----:B------:R-:W-:Y:S01]  /*90a0*/  @!P1 FADD.FTZ R38, -R38, -RZ ;  /* 0x800000ff26269221 */ /* 0x000fe20000010100 */
[----:B------:R-:W-:Y:S01]  /*90b0*/  FFMA.FTZ R4, R35, R5, R4 ;  /* 0x0000000523047223 */ /* 0x000fe20000010004 */
[----:B------:R-:W-:Y:S01]  /*90c0*/  FFMA.FTZ R23, R20, R23, R39 ;  /* 0x0000001714177223 */ /* 0x000fe20000010027 */
        /* <DEDUP_REMOVED lines=8> */
[----:B------:R-:W-:-:S02]  /*9150*/  F2FP.BF16.F32.PACK_AB R23, R23, R4 ;  /* 0x000000041717723e */ /* 0x000fc400000010ff */
[----:B------:R-:W-:Y:S02]  /*9160*/  F2FP.BF16.F32.PACK_AB R5, R21, R8 ;  /* 0x000000081505723e */ /* 0x000fe400000010ff */
[----:B------:R-:W-:Y:S02]  /*9170*/  MOV R21, R23 ;  /* 0x0000001700157202 */ /* 0x000fe40000000f00 */
[----:B------:R-:W-:Y:S01]  /*9180*/  F2FP.BF16.F32.PACK_AB R20, R6, R7 ;  /* 0x000000070614723e */ /* 0x000fe200000010ff */
[----:B------:R-:W-:Y:S01]  /*9190*/  IMAD.MOV.U32 R23, RZ, RZ, R5 ;  /* 0x000000ffff177224 */ /* 0x000fe200078e0005 */
[----:B------:R-:W-:Y:S02]  /*91a0*/  F2FP.BF16.F32.PACK_AB R22, R22, R19 ;  /* 0x000000131616723e */ /* 0x000fe400000010ff */
.L_x_1967:
[----:B------:R-:W-:Y:S05]  /*91b0*/  BSYNC.RECONVERGENT B0 ;  /* 0x0000000000007941 */ /* 0x000fea0003800200 */
.L_x_1966:
[----:B-----5:R2:W-:Y:S01]  /*91c0*/  STS.128 [R15], R20 ;  /* 0x000000140f007388 */ /* 0x0205e20000000c00 */
[----:B------:R-:W-:Y:S05]  /*91d0*/  BRA `(.L_x_1964) ;  /* 0x0000000000047947 */ /* 0x000fea0003800000 */
.L_x_1965:
[----:B------:R3:W-:Y:S02]  /*91e0*/  STS.128 [R15], RZ ;  /* 0x000000ff0f007388 */ /* 0x0007e40000000c00 */
.L_x_1964:
[----:B------:R-:W-:Y:S05]  /*91f0*/  BSYNC.RECONVERGENT B1 ;  /* 0x0000000000017941 */ /* 0x000fea0003800200 */
.L_x_1963:
[----:B------:R-:W-:-:S04]  /*9200*/  IADD3 R30, PT, PT, R132, 0x20, RZ ;  /* 0x00000020841e7810 */ /* 0x000fc80007ffe0ff */
[----:B------:R-:W-:-:S13]  /*9210*/  ISETP.GE.AND P0, PT, R30, R75, PT ;  /* 0x0000004b1e00720c */ /* 0x000fda0003f06270 */
[----:B------:R-:W-:Y:S05]  /*9220*/  @P0 BRA `(.L_x_1954) ;  /* 0x0000000400680947 */ /* 0x000fea0003800000 */
[----:B------:R-:W1:Y:S02]  /*9230*/  LDCU UR7, c[0x0][0x440] ;  /* 0x00008800ff0777ac */ /* 0x000e640008000800 */
[----:B-1----:R-:W-:-:S13]  /*9240*/  ISETP.GE.AND P0, PT, R12, UR7, PT ;  /* 0x000000070c007c0c */ /* 0x002fda000bf06270 */
[----:B------:R1:W-:Y:S01]  /*9250*/  @P0 STS.128 [R15+0x800], RZ ;  /* 0x000800ff0f000388 */ /* 0x0003e20000000c00 */
[----:B------:R-:W-:Y:S05]  /*9260*/  @P0 BRA `(.L_x_1954) ;  /* 0x0000000400580947 */ /* 0x000fea0003800000 */
[----:B------:R-:W-:-:S04]  /*9270*/  LEA R8, P0, R25, R32, 0x1 ;  /* 0x0000002019087211 */ /* 0x000fc800078008ff */
[----:B-----5:R-:W-:-:S05]  /*9280*/  LEA.HI.X R9, R25, R33, R0, 0x1, P0 ;  /* 0x0000002119097211 */ /* 0x020fca00000f0c00 */
[----:B------:R1:W5:Y:S01]  /*9290*/  LDG.E.128 R4, desc[UR4][R8.64] ;  /* 0x0000000408047981 */ /* 0x000362000c1e1d00 */
[----:B------:R-:W-:Y:S01]  /*92a0*/  ISETP.GE.AND P0, PT, R12, R3, PT ;  /* 0x000000030c00720c */ /* 0x000fe20003f06270 */
[----:B------:R-:W-:-:S12]  /*92b0*/  BSSY.RECONVERGENT B0, `(.L_x_1968) ;  /* 0x0000050000007945 */ /* 0x000fd80003800200 */
[----:B------:R-:W-:Y:S05]  /*92c0*/  @P0 BRA `(.L_x_1969) ;  /* 0x0000000400380947 */ /* 0x000fea0003800000 */
[----:B------:R-:W1:Y:S01]  /*92d0*/  LDCU.64 UR8, c[0x0][0x4d0] ;  /* 0x00009a00ff0877ac */ /* 0x000e620008000a00 */
[----:B------:R-:W-:Y:S01]  /*92e0*/  SEL R26, R26, RZ, P1 ;  /* 0x000000ff1a1a7207 */ /* 0x000fe20000800000 */
[----:B--2-4-:R-:W-:Y:S01]  /*92f0*/  IMAD.WIDE R20, R31, 0x2, R8 ;  /* 0x000000021f147825 */ /* 0x014fe200078e0208 */
        /* <DEDUP_REMOVED lines=10> */
[----:B------:R-:W4:Y:S01]  /*93a0*/  LDG.E.128 R8, desc[UR4][R8.64] ;  /* 0x0000000408087981 */ /* 0x000f22000c1e1d00 */
        /* <DEDUP_REMOVED lines=19> */
[C---:B----4-:R-:W-:Y:S01]  /*94e0*/  SHF.L.U32 R31, R8.reuse, 0x10, RZ ;  /* 0x00000010081f7819 */ /* 0x050fe200000006ff */
        /* <DEDUP_REMOVED lines=19> */
[C---:B---3--:R-:W-:Y:S01]  /*9620*/  LOP3.LUT R23, R17.reuse, 0xffff0000, RZ, 0xc0, !PT ;  /* 0xffff000011177812 */ /* 0x048fe200078ec0ff */
[----:B------:R-:W-:-:S02]  /*9630*/  IMAD.U32 R7, R17, 0x10000, RZ ;  /* 0x0001000011077824 */ /* 0x000fc400078e00ff */
[----:B------:R-:W-:Y:S01]  /*9640*/  FMUL.FTZ R10, R21, R10 ;  /* 0x0000000a150a7220 */ /* 0x000fe20000410000 */
[----:B------:R-:W-:Y:S01]  /*9650*/  FMUL.FTZ R20, R20, R9 ;  /* 0x0000000914147220 */ /* 0x000fe20000410000 */
[----:B------:R-:W-:Y:S01]  /*9660*/  SHF.L.U32 R22, R18, 0x10, RZ ;  /* 0x0000001012167819 */ /* 0x000fe200000006ff */
        /* <DEDUP_REMOVED lines=20> */
.L_x_1969:
[----:B------:R-:W-:Y:S05]  /*97b0*/  BSYNC.RECONVERGENT B0 ;  /* 0x0000000000007941 */ /* 0x000fea0003800200 */
.L_x_1968:
[----:B-----5:R1:W-:Y:S02]  /*97c0*/  STS.128 [R15+0x800], R4 ;  /* 0x000800040f007388 */ /* 0x0203e40000000c00 */
.L_x_1954:
[----:B------:R-:W-:Y:S05]  /*97d0*/  BSYNC.RECONVERGENT B2 ;  /* 0x0000000000027941 */ /* 0x000fea0003800200 */
.L_x_1949:
        /* <DEDUP_REMOVED lines=13> */
.L_x_1972:
[----:B------:R1:W-:Y:S02]  /*98b0*/  STS.128 [R15+0x1000], RZ ;  /* 0x001000ff0f007388 */ /* 0x0003e40000000c00 */
.L_x_1971:
[----:B------:R-:W-:Y:S05]  /*98c0*/  BSYNC.RECONVERGENT B0 ;  /* 0x0000000000007941 */ /* 0x000fea0003800200 */
.L_x_1970:
        /* <DEDUP_REMOVED lines=13> */
.L_x_1975:
[----:B------:R1:W-:Y:S02]  /*99a0*/  STS.128 [R15+0x1800], RZ ;  /* 0x001800ff0f007388 */ /* 0x0003e40000000c00 */
.L_x_1974:
[----:B------:R-:W-:Y:S05]  /*99b0*/  BSYNC.RECONVERGENT B0 ;  /* 0x0000000000007941 */ /* 0x000fea0003800200 */
.L_x_1973:
[----:B------:R-:W-:Y:S01]  /*99c0*/  IADD3 R0, PT, PT, R132, 0x40, RZ ;  /* 0x0000004084007810 */ /* 0x000fe20007ffe0ff */
[----:B------:R-:W-:Y:S03]  /*99d0*/  BSSY.RECONVERGENT B0, `(.L_x_1976) ;  /* 0x000000f000007945 */ /* 0x000fe60003800200 */
[----:B------:R-:W-:-:S13]  /*99e0*/  ISETP.GE.AND P0, PT, R0, R7, PT ;  /* 0x000000070000720c */ /* 0x000fda0003f06270 */
[----:B------:R-:W-:Y:S05]  /*99f0*/  @P0 BRA `(.L_x_1977) ;  /* 0x0000000000300947 */ /* 0x000fea0003800000 */
[----:B------:R-:W1:Y:S02]  /*9a00*/  LDCU UR7, c[0x0][0x440] ;  /* 0x00008800ff0777ac */ /* 0x000e640008000800 */
[----:B-1----:R-:W-:-:S13]  /*9a10*/  ISETP.GE.AND P0, PT, R12, UR7, PT ;  /* 0x000000070c007c0c */ /* 0x002fda000bf06270 */
        /* <DEDUP_REMOVED lines=9> */
.L_x_1978:
[----:B------:R1:W-:Y:S02]  /*9ab0*/  STS.128 [R15+0x2000], RZ ;  /* 0x002000ff0f007388 */ /* 0x0003e40000000c00 */
.L_x_1977:
[----:B------:R-:W-:Y:S05]  /*9ac0*/  BSYNC.RECONVERGENT B0 ;  /* 0x0000000000007941 */ /* 0x000fea0003800200 */
.L_x_1976:
        /* <DEDUP_REMOVED lines=15> */
.L_x_1981:
[----:B------:R1:W-:Y:S02]  /*9bc0*/  STS.128 [R15+0x2800], RZ ;  /* 0x002800ff0f007388 */ /* 0x0003e40000000c00 */
.L_x_1980:
[----:B------:R-:W-:Y:S05]  /*9bd0*/  BSYNC.RECONVERGENT B0 ;  /* 0x0000000000007941 */ /* 0x000fea0003800200 */
.L_x_1979:
[----:B-12---:R-:W-:Y:S01]  /*9be0*/  IADD3 R8, PT, PT, R132, 0x80, RZ ;  /* 0x0000008084087810 */ /* 0x006fe20007ffe0ff */
        /* <DEDUP_REMOVED lines=17> */
.L_x_1984:
[----:B------:R2:W-:Y:S02]  /*9d00*/  STS.128 [R15+0x3000], RZ ;  /* 0x003000ff0f007388 */ /* 0x0005e40000000c00 */
.L_x_1983:
[----:B------:R-:W-:Y:S05]  /*9d10*/  BSYNC.RECONVERGENT B0 ;  /* 0x0000000000007941 */ /* 0x000fea0003800200 */
.L_x_1982:
        /* <DEDUP_REMOVED lines=15> */
.L_x_1987:
[----:B------:R1:W-:Y:S02]  /*9e10*/  STS.128 [R15+0x3800], RZ ;  /* 0x003800ff0f007388 */ /* 0x0003e40000000c00 */
.L_x_1986:
[----:B------:R-:W-:Y:S05]  /*9e20*/  BSYNC.RECONVERGENT B0 ;  /* 0x0000000000007941 */ /* 0x000fea0003800200 */
.L_x_1985:
        /* <DEDUP_REMOVED lines=18> */
.L_x_1990:
[----:B------:R1:W-:Y:S02]  /*9f50*/  STS.128 [R15+0x4000], RZ ;  /* 0x004000ff0f007388 */ /* 0x0003e40000000c00 */
.L_x_1989:
[----:B------:R-:W-:Y:S05]  /*9f60*/  BSYNC.RECONVERGENT B0 ;  /* 0x0000000000007941 */ /* 0x000fea0003800200 */
.L_x_1988:
        /* <DEDUP_REMOVED lines=16> */
.L_x_1993:
[----:B------:R1:W-:Y:S02]  /*a070*/  STS.128 [R15+0x4800], RZ ;  /* 0x004800ff0f007388 */ /* 0x0003e40000000c00 */
.L_x_1992:
[----:B------:R-:W-:Y:S05]  /*a080*/  BSYNC.RECONVERGENT B0 ;  /* 0x0000000000007941 */ /* 0x000fea0003800200 */
.L_x_1991:
[----:B------:R-:W2:Y:S01]  /*a090*/  LDC.64 R4, c[0x0][0x538] ;  /* 0x00014e00ff047b82 */ /* 0x000ea20000000a00 */
[----:B------:R-:W3:Y:S01]  /*a0a0*/  LDCU.64 UR8, c[0x0][0x540] ;  /* 0x0000a800ff0877ac */ /* 0x000ee20008000a00 */
[----:B------:R-:W-:Y:S01]  /*a0b0*/  MOV R131, RZ ;  /* 0x000000ff00837202 */ /* 0x000fe20000000f00 */
[----:B------:R-:W0:Y:S01]  /*a0c0*/  LDGDEPBAR ;  /* 0x00000000000079af */ /* 0x000e220000000000 */
[----:B------:R-:W4:Y:S01]  /*a0d0*/  LDCU UR7, c[0x0][0x458] ;  /* 0x00008b00ff0777ac */ /* 0x000f220008000800 */
[----:B---3--:R-:W-:-:S04]  /*a0e0*/  IMAD.WIDE.U32 R130, R73, UR8, R130 ;  /* 0x0000000849827c25 */ /* 0x008fc8000f8e0082 */
[----:B-1----:R-:W-:Y:S01]  /*a0f0*/  IMAD R16, R73, UR9, R131 ;  /* 0x0000000949107c24 */ /* 0x002fe2000f8e0283 */
[----:B--2---:R-:W-:Y:S01]  /*a100*/  LEA R4, P0, R130, R4, 0x2 ;  /* 0x0000000482047211 */ /* 0x004fe200078010ff */
[----:B------:R-:W-:Y:S01]  /*a110*/  BSSY.RECONVERGENT B0, `(.L_x_1994) ;  /* 0x0000013000007945 */ /* 0x000fe20003800200 */
[----:B------:R-:W-:-:S04]  /*a120*/  DEPBAR.LE SB0, 0x0 ;  /* 0x000080000000791a */ /* 0x000fc80000000000 */
[----:B------:R-:W-:-:S05]  /*a130*/  LEA.HI.X R5, R130, R5, R16, 0x2, P0 ;  /* 0x0000000582057211 */ /* 0x000fca00000f1410 */
[----:B------:R-:W2:Y:S01]  /*a140*/  LDG.E R3, desc[UR4][R4.64] ;  /* 0x0000000404037981 */ /* 0x000ea2000c1e1900 */
[----:B----4-:R-:W2:Y:S01]  /*a150*/  MUFU.RCP R152, UR7 ;  /* 0x0000000700987d08 */ /* 0x010ea20008001000 */
[----:B------:R-:W-:Y:S01]  /*a160*/  BAR.SYNC.DEFER_BLOCKING 0x0 ;  /* 0x0000000000007b1d */ /* 0x000fe20000010000 */
[----:B--2---:R-:W-:-:S05]  /*a170*/  FMUL.FTZ R152, R3, R152 ;  /* 0x0000009803987220 */ /* 0x004fca0000410000 */
        /* <DEDUP_REMOVED lines=9> */
.L_x_1996:
[----:B------:R2:W-:Y:S01]  /*a210*/  STS.128 [R15+0x5000], RZ ;  /* 0x005000ff0f007388 */ /* 0x0005e20000000c00 */
[----:B------:R-:W-:Y:S05]  /*a220*/  BRA `(.L_x_1997) ;  /* 0x0000000000047947 */ /* 0x000fea0003800000 */
.L_x_1995:
[----:B------:R3:W-:Y:S02]  /*a230*/  STS.128 [R15+0x5000], RZ ;  /* 0x005000ff0f007388 */ /* 0x0007e40000000c00 */
.L_x_1997:
[----:B------:R-:W-:Y:S05]  /*a240*/  BSYNC.RECONVERGENT B0 ;  /* 0x0000000000007941 */ /* 0x000fea0003800200 */
.L_x_1994:
[----:B------:R-:W-:Y:S01]  /*a250*/  ISETP.GE.AND P0, PT, R30, R7, PT ;  /* 0x000000071e00720c */ /* 0x000fe20003f06270 */
[----:B------:R-:W-:Y:S01]  /*a260*/  BSSY.RECONVERGENT B0, `(.L_x_1998) ;  /* 0x000000e000007945 */ /* 0x000fe20003800200 */
[----:B------:R-:W-:-:S04]  /*a270*/  LEA R16, P1, R67, R178, 0x1 ;  /* 0x000000b243107211 */ /* 0x000fc800078208ff */
[----:B------:R-:W-:-:S07]  /*a280*/  LEA.HI.X R17, R67, R179, R66, 0x1, P1 ;  /* 0x000000b343117211 */ /* 0x000fce00008f0c42 */
[----:B------:R4:W-:Y:S01]  /*a290*/  @P0 STS.128 [R15+0x5800], RZ ;  /* 0x005800ff0f000388 */ /* 0x0009e20000000c00 */
        /* <DEDUP_REMOVED lines=9> */
.L_x_2000:
[----:B------:R1:W-:Y:S02]  /*a330*/  STS.128 [R15+0x5800], RZ ;  /* 0x005800ff0f007388 */ /* 0x0003e40000000c00 */
.L_x_1999:
[----:B------:R-:W-:Y:S05]  /*a340*/  BSYNC.RECONVERGENT B0 ;  /* 0x0000000000007941 */ /* 0x000fea0003800200 */
.L_x_1998:
        /* <DEDUP_REMOVED lines=15> */
.L_x_2003:
[----:B------:R2:W-:Y:S02]  /*a440*/  STS.128 [R15+0x6000], RZ ;  /* 0x006000ff0f007388 */ /* 0x0005e40000000c00 */
.L_x_2002:
[----:B------:R-:W-:Y:S05]  /*a450*/  BSYNC.RECONVERGENT B0 ;  /* 0x0000000000007941 */ /* 0x000fea0003800200 */
.L_x_2001:
        /* <DEDUP_REMOVED lines=15> */
.L_x_2006:
[----:B------:R2:W-:Y:S02]  /*a550*/  STS.128 [R15+0x6800], RZ ;  /* 0x006800ff0f007388 */ /* 0x0005e40000000c00 */
.L_x_2005:
[----:B------:R-:W-:Y:S05]  /*a560*/  BSYNC.RECONVERGENT B0 ;  /* 0x0000000000007941 */ /* 0x000fea0003800200 */
.L_x_2004:
        /* <DEDUP_REMOVED lines=9> */
[----:B-----5:R-:W-:-:S03]  /*a600*/  MOV R9, R17 ;  /* 0x0000001100097202 */ /* 0x020fc60000000f00 */
        /* <DEDUP_REMOVED lines=8> */
.L_x_2009:
[----:B------:R2:W-:Y:S02]  /*a690*/  STS.128 [R15+0x7000], RZ ;  /* 0x007000ff0f007388 */ /* 0x0005e40000000c00 */
.L_x_2008:
[----:B------:R-:W-:Y:S05]  /*a6a0*/  BSYNC.RECONVERGENT B0 ;  /* 0x0000000000007941 */ /* 0x000fea0003800200 */
.L_x_2007:
        /* <DEDUP_REMOVED lines=15> */
.L_x_2012:
[----:B------:R2:W-:Y:S02]  /*a7a0*/  STS.128 [R15+0x7800], RZ ;  /* 0x007800ff0f007388 */ /* 0x0005e40000000c00 */
.L_x_2011:
[----:B------:R-:W-:Y:S05]  /*a7b0*/  BSYNC.RECONVERGENT B0 ;  /* 0x0000000000007941 */ /* 0x000fea0003800200 */
.L_x_2010:
        /* <DEDUP_REMOVED lines=18> */
.L_x_2015:
[----:B------:R2:W-:Y:S02]  /*a8e0*/  STS.128 [R15+0x8000], RZ ;  /* 0x008000ff0f007388 */ /* 0x0005e40000000c00 */
.L_x_2014:
[----:B------:R-:W-:Y:S05]  /*a8f0*/  BSYNC.RECONVERGENT B0 ;  /* 0x0000000000007941 */ /* 0x000fea0003800200 */
.L_x_2013:
[----:B------:R-:W-:Y:S01]  /*a900*/  ISETP.GE.AND P0, PT, R132, R7, PT ;  /* 0x000000078400720c */ /* 0x000fe20003f06270 */
[----:B------:R-:W-:-:S12]  /*a910*/  BSSY.RECONVERGENT B0, `(.L_x_2016) ;  /* 0x0000010000007945 */ /* 0x000fd80003800200 */
[----:B------:R1:W-:Y:S01]  /*a920*/  @P0 STS.128 [R15+0x8800], RZ ;  /* 0x008800ff0f000388 */ /* 0x0003e20000000c00 */
[----:B------:R-:W-:Y:S05]  /*a930*/  @P0 BRA `(.L_x_2017) ;  /* 0x0000000000340947 */ /* 0x000fea0003800000 */
[----:B------:R-:W2:Y:S02]  /*a940*/  LDCU UR7, c[0x0][0x440] ;  /* 0x00008800ff0777ac */ /* 0x000ea40008000800 */
[----:B--2---:R-:W-:-:S13]  /*a950*/  ISETP.GE.AND P0, PT, R12, UR7, PT ;  /* 0x000000070c007c0c */ /* 0x004fda000bf06270 */
        /* <DEDUP_REMOVED lines=10> */
.L_x_2018:
[----:B------:R2:W-:Y:S02]  /*aa00*/  STS.128 [R15+0x8800], RZ ;  /* 0x008800ff0f007388 */ /* 0x0005e40000000c00 */
.L_x_2017:
[----:B------:R-:W-:Y:S05]  /*aa10*/  BSYNC.RECONVERGENT B0 ;  /* 0x0000000000007941 */ /* 0x000fea0003800200 */
.L_x_2016:
[----:B------:R-:W3:Y:S01]  /*aa20*/  S2R R148, SR_TID.X ;  /* 0x0000000000947919 */ /* 0x000ee20000002100 */
[----:B------:R-:W-:Y:S01]  /*aa30*/  IMAD.MOV.U32 R66, RZ, RZ, 0x20 ;  /* 0x00000020ff427424 */ /* 0x000fe200078e00ff */
[----:B------:R-:W1:Y:S01]  /*aa40*/  LDCU.64 UR14, c[0x0][0x508] ;  /* 0x0000a100ff0e77ac */ /* 0x000e620008000a00 */
[----:B------:R-:W-:Y:S01]  /*aa50*/  LOP3.LUT R64, R64, 0xfffffffd, RZ, 0xc0, !PT ;  /* 0xfffffffd40407812 */ /* 0x000fe200078ec0ff */
[----:B------:R-:W0:Y:S01]  /*aa60*/  LDGDEPBAR ;  /* 0x00000000000079af */ /* 0x000e220000000000 */
[C---:B---3--:R-:W-:Y:S01]  /*aa70*/  IMAD.SHL.U32 R0, R148.reuse, 0x20, RZ ;  /* 0x0000002094007824 */ /* 0x048fe200078e00ff */
[C---:B------:R-:W-:Y:S01]  /*aa80*/  LOP3.LUT P0, RZ, R148.reuse, 0x4, RZ, 0xc0, !PT ;  /* 0x0000000494ff7812 */ /* 0x040fe2000780c0ff */
[C---:B------:R-:W-:Y:S01]  /*aa90*/  IMAD.SHL.U32 R5, R148.reuse, 0x10, RZ ;  /* 0x0000001094057824 */ /* 0x040fe200078e00ff */
[C---:B------:R-:W-:Y:S01]  /*aaa0*/  LOP3.LUT R184, R148.reuse, 0x18, RZ, 0xc0, !PT ;  /* 0x0000001894b87812 */ /* 0x040fe200078ec0ff */
[----:B------:R-:W-:Y:S01]  /*aab0*/  IMAD.SHL.U32 R4, R148, 0x4, RZ ;  /* 0x0000000494047824 */ /* 0x000fe200078e00ff */
[----:B------:R-:W-:Y:S01]  /*aac0*/  LOP3.LUT R3, R0, 0xc0, RZ, 0xc0, !PT ;  /* 0x000000c000037812 */ /* 0x000fe200078ec0ff */
[----:B------:R-:W-:Y:S01]  /*aad0*/  IMAD.SHL.U32 R185, R148, 0x8, RZ ;  /* 0x0000000894b97824 */ /* 0x000fe200078e00ff */
[----:B------:R-:W-:-:S02]  /*aae0*/  LOP3.LUT R149, R5, 0x100, RZ, 0xc0, !PT ;  /* 0x0000010005957812 */ /* 0x000fc400078ec0ff */
[----:B------:R-:W-:Y:S02]  /*aaf0*/  LOP3.LUT R4, R3, 0x18, R4, 0xf8, !PT ;  /* 0x0000001803047812 */ /* 0x000fe400078ef804 */
[----:B------:R-:W-:Y:S02]  /*ab00*/  LOP3.LUT R154, R0, 0x120, RZ, 0xc0, !PT ;  /* 0x00000120009a7812 */ /* 0x000fe400078ec0ff */
[----:B------:R-:W-:Y:S02]  /*ab10*/  SHF.R.U32.HI R3, RZ, 0x1, R148 ;  /* 0x00000001ff037819 */ /* 0x000fe40000011694 */
[----:B------:R-:W-:Y:S02]  /*ab20*/  LOP3.LUT R149, R149, 0x20, R0, 0xf8, !PT ;  /* 0x0000002095957812 */ /* 0x000fe400078ef800 */
[----:B------:R-:W-:Y:S02]  /*ab30*/  LOP3.LUT R0, R148, 0x8, RZ, 0xc0, !PT ;  /* 0x0000000894007812 */ /* 0x000fe400078ec0ff */
[----:B------:R-:W-:-:S02]  /*ab40*/  LOP3.LUT R150, R154, 0x3e00, R5, 0xf8, !PT ;  /* 0x00003e009a967812 */ /* 0x000fc400078ef805 */
[----:B------:R-:W-:Y:S02]  /*ab50*/  LOP3.LUT R67, R4, 0x8, R3, 0x78, !PT ;  /* 0x0000000804437812 */ /* 0x000fe400078e7803 */
        /* <DEDUP_REMOVED lines=8> */
[----:B------:R-:W3:Y:S01]  /*abe0*/  LDSM.16.M88.4 R4, [R150] ;  /* 0x000000009604783b */ /* 0x000ee20000000200 */
[----:B------:R-:W-:Y:S01]  /*abf0*/  IMAD.IADD R0, R66, 0x1, R149 ;  /* 0x0000000142007824 */ /* 0x000fe200078e0295 */
[----:B------:R-:W-:Y:S01]  /*ac00*/  LOP3.LUT R64, R64, 0xfffffffe, RZ, 0xc0, !PT ;  /* 0xfffffffe40407812 */ /* 0x000fe200078ec0ff */
[----:B------:R-:W-:Y:S01]  /*ac10*/  IMAD.IADD R56, R150, 0x1, R66 ;  /* 0x0000000196387824 */ /* 0x000fe200078e0242 */
[----:B------:R-:W3:Y:S04]  /*ac20*/  LDSM.16.M88.4 R132, [R149+0x1400] ;  /* 0x001400009584783b */ /* 0x000ee80000000200 */
[----:B------:R-:W-:Y:S04]  /*ac30*/  LDSM.16.M88.4 R20, [R0+0x1000] ;  /* 0x001000000014783b */ /* 0x000fe80000000200 */
[----:B-12-4-:R-:W1:Y:S04]  /*ac40*/  LDSM.16.M88.4 R12, [R56] ;  /* 0x00000000380c783b */ /* 0x016e680000000200 */
[----:B------:R-:W2:Y:S04]  /*ac50*/  LDSM.16.M88.4 R164, [R0+0x1400] ;  /* 0x0014000000a4783b */ /* 0x000ea80000000200 */
[----:B------:R-:W4:Y:S04]  /*ac60*/  LDSM.16.M88.4 R124, [R149+0x1800] ;  /* 0x00180000957c783b */ /* 0x000f280000000200 */
[----:B------:R-:W4:Y:S04]  /*ac70*/  LDSM.16.M88.4 R116, [R149+0x1c00] ;  /* 0x001c00009574783b */ /* 0x000f280000000200 */
[----:B------:R-:W4:Y:S04]  /*ac80*/  LDSM.16.M88.4 R108, [R149+0x2000] ;  /* 0x00200000956c783b */ /* 0x000f280000000200 */
[----:B------:R-:W4:Y:S04]  /*ac90*/  LDSM.16.M88.4 R100, [R149+0x2400] ;  /* 0x002400009564783b */ /* 0x000f280000000200 */
[----:B------:R-:W4:Y:S01]  /*aca0*/  LDSM.16.M88.4 R92, [R149+0x2800] ;  /* 0x00280000955c783b */ /* 0x000f220000000200 */
[C---:B---3-5:R-:W-:Y:S03]  /*acb0*/  HMMA.16816.F32.BF16 R8, R4.reuse, R160, RZ ;  /* 0x000000a00408723c */ /* 0x068fe600000418ff */
[----:B------:R-:W3:Y:S04]  /*acc0*/  LDSM.16.M88.4 R84, [R149+0x2c00] ;  /* 0x002c00009554783b */ /* 0x000ee80000000200 */
[----:B------:R-:W3:Y:S01]  /*acd0*/  LDSM.16.M88.4 R76, [R149+0x3000] ;  /* 0x00300000954c783b */ /* 0x000ee20000000200 */
[C---:B------:R-:W-:Y:S03]  /*ace0*/  HMMA.16816.F32.BF16 R160, R4.reuse, R162, RZ ;  /* 0x000000a204a0723c */ /* 0x040fe600000418ff */
[----:B------:R-:W3:Y:S04]  /*acf0*/  LDSM.16.M88.4 R68, [R149+0x3400] ;  /* 0x003400009544783b */ /* 0x000ee80000000200 */
[----:B------:R-:W3:Y:S01]  /*ad00*/  LDSM.16.M88.4 R52, [R149+0x3800] ;  /* 0x003800009534783b */ /* 0x000ee20000000200 */
[----:B------:R-:W-:Y:S03]  /*ad10*/  HMMA.16816.F32.BF16 R16, R4, R132, RZ ;  /* 0x000000840410723c */ /* 0x000fe600000418ff */
[----:B------:R-:W3:Y:S04]  /*ad20*/  LDSM.16.M88.4 R44, [R149+0x3c00] ;  /* 0x003c0000952c783b */ /* 0x000ee80000000200 */
[----:B------:R-:W3:Y:S01]  /*ad30*/  LDSM.16.M88.4 R36, [R149+0x4000] ;  /* 0x004000009524783b */ /* 0x000ee20000000200 */
[C---:B-1----:R-:W-:Y:S03]  /*ad40*/  HMMA.16816.F32.BF16 R8, R12.reuse, R20, R8 ;  /* 0x000000140c08723c */ /* 0x042fe60000041808 */
[----:B------:R-:W1:Y:S04]  /*ad50*/  LDSM.16.M88.4 R28, [R149+0x4400] ;  /* 0x00440000951c783b */ /* 0x000e680000000200 */
[----:B------:R-:W-:Y:S01]  /*ad60*/  LDSM.16.M88.4 R136, [R149+0x4c00] ;  /* 0x004c00009588783b */ /* 0x000fe20000000200 */
[C---:B------:R-:W-:Y:S03]  /*ad70*/  HMMA.16816.F32.BF16 R160, R12.reuse, R22, R160 ;  /* 0x000000160ca0723c */ /* 0x040fe600000418a0 */
[----:B------:R-:W1:Y:S04]  /*ad80*/  LDSM.16.M88.4 R20, [R149+0x4800] ;  /* 0x004800009514783b */ /* 0x000e680000000200 */
[----:B------:R-:W1:Y:S01]  /*ad90*/  LDSM.16.M88.4 R144, [R0+0x1800] ;  /* 0x001800000090783b */ /* 0x000e620000000200 */
[----:B--2---:R-:W-:Y:S03]  /*ada0*/  HMMA.16816.F32.BF16 R16, R12, R164, R16 ;  /* 0x000000a40c10723c */ /* 0x004fe60000041810 */
[----:B------:R-:W-:Y:S01]  /*adb0*/  LDSM.16.M88.4 R140, [R0+0x1c00] ;  /* 0x001c0000008c783b */ /* 0x000fe20000000200 */
[----:B------:R-:W-:Y:S01]  /*adc0*/  FMUL.FTZ R8, R8, UR15 ;  /* 0x0000000f08087c20 */ /* 0x000fe20008410000 */
[----:B------:R-:W-:Y:S01]  /*add0*/  FMUL.FTZ R9, R9, UR15 ;  /* 0x0000000f09097c20 */ /* 0x000fe20008410000 */
[----:B------:R-:W-:Y:S01]  /*ade0*/  FMUL.FTZ R10, R10, UR15 ;  /* 0x0000000f0a0a7c20 */ /* 0x000fe20008410000 */
[----:B------:R-:W-:Y:S01]  /*adf0*/  FMUL.FTZ R11, R11, UR15 ;  /* 0x0000000f0b0b7c20 */ /* 0x000fe20008410000 */
[----:B------:R-:W2:Y:S01]  /*ae00*/  MUFU.TANH R151, R8 ;  /* 0x0000000800977308 */ /* 0x000ea20000002400 */
[----:B----4-:R-:W-:Y:S02]  /*ae10*/  HMMA.16816.F32.BF16 R128, R4, R124, RZ ;  /* 0x0000007c0480723c */ /* 0x010fe400000418ff */
[----:B------:R-:W-:Y:S01]  /*ae20*/  FMUL.FTZ R160, R160, UR15 ;  /* 0x0000000fa0a07c20 */ /* 0x000fe20008410000 */
[----:B------:R-:W-:Y:S01]  /*ae30*/  FMUL.FTZ R161, R161, UR15 ;  /* 0x0000000fa1a17c20 */ /* 0x000fe20008410000 */
[----:B------:R-:W-:Y:S01]  /*ae40*/  FMUL.FTZ R162, R162, UR15 ;  /* 0x0000000fa2a27c20 */ /* 0x000fe20008410000 */
[----:B------:R-:W-:-:S02]  /*ae50*/  FMUL.FTZ R175, R163, UR15 ;  /* 0x0000000fa3af7c20 */ /* 0x000fc40008410000 */
[----:B------:R-:W-:Y:S01]  /*ae60*/  MUFU.TANH R153, R9 ;  /* 0x0000000900997308 */ /* 0x000fe20000002400 */
[----:B------:R-:W-:Y:S02]  /*ae70*/  HMMA.16816.F32.BF16 R132, R4, R134, RZ ;  /* 0x000000860484723c */ /* 0x000fe400000418ff */
[----:B------:R-:W-:-:S05]  /*ae80*/  FMUL.FTZ R16, R16, UR15 ;  /* 0x0000000f10107c20 */ /* 0x000fca0008410000 */
[----:B------:R-:W4:Y:S01]  /*ae90*/  MUFU.TANH R155, R10 ;  /* 0x0000000a009b7308 */ /* 0x000f220000002400 */
[C---:B------:R-:W-:Y:S07]  /*aea0*/  HMMA.16816.F32.BF16 R124, R4.reuse, R126, RZ ;  /* 0x0000007e047c723c */ /* 0x040fee00000418ff */
[----:B------:R-:W-:Y:S01]  /*aeb0*/  MUFU.TANH R165, R11 ;  /* 0x0000000b00a57308 */ /* 0x000fe20000002400 */
[C---:B------:R-:W-:Y:S07]  /*aec0*/  HMMA.16816.F32.BF16 R120, R4.reuse, R116, RZ ;  /* 0x000000740478723c */ /* 0x040fee00000418ff */
[----:B------:R-:W-:Y:S01]  /*aed0*/  MUFU.TANH R177, R16 ;  /* 0x0000001000b17308 */ /* 0x000fe20000002400 */
[C---:B------:R-:W-:Y:S07]  /*aee0*/  HMMA.16816.F32.BF16 R112, R4.reuse, R108, RZ ;  /* 0x0000006c0470723c */ /* 0x040fee00000418ff */
[----:B------:R-:W-:Y:S01]  /*aef0*/  MUFU.TANH R169, R160 ;  /* 0x000000a000a97308 */ /* 0x000fe20000002400 */
[C---:B------:R-:W-:Y:S07]  /*af00*/  HMMA.16816.F32.BF16 R104, R4.reuse, R100, RZ ;  /* 0x000000640468723c */ /* 0x040fee00000418ff */
[----:B------:R-:W-:Y:S01]  /*af10*/  MUFU.TANH R171, R161 ;  /* 0x000000a100ab7308 */ /* 0x000fe20000002400 */
[C---:B------:R-:W-:Y:S07]  /*af20*/  HMMA.16816.F32.BF16 R96, R4.reuse, R92, RZ ;  /* 0x0000005c0460723c */ /* 0x040fee00000418ff */
[----:B------:R2:W-:Y:S01]  /*af30*/  MUFU.TANH R173, R162 ;  /* 0x000000a200ad7308 */ /* 0x0005e20000002400 */
[C---:B---3--:R-:W-:Y:S07]  /*af40*/  HMMA.16816.F32.BF16 R88, R4.reuse, R84, RZ ;  /* 0x000000540458723c */ /* 0x048fee00000418ff */
[----:B------:R-:W-:Y:S01]  /*af50*/  MUFU.TANH R175, R175 ;  /* 0x000000af00af7308 */ /* 0x000fe20000002400 */
[C---:B------:R-:W-:Y:S08]  /*af60*/  HMMA.16816.F32.BF16 R80, R4.reuse, R76, RZ ;  /* 0x0000004c0450723c */ /* 0x040ff000000418ff */
[C---:B------:R-:W-:Y:S01]  /*af70*/  HMMA.16816.F32.BF16 R72, R4.reuse, R68, RZ ;  /* 0x000000440448723c */ /* 0x040fe200000418ff */
[----:B--2---:R-:W2:Y:S07]  /*af80*/  LDSM.16.M88.4 R160, [R0+0x2400] ;  /* 0x0024000000a0783b */ /* 0x004eae0000000200 */
        /* <DEDUP_REMOVED lines=21> */
[----:B------:R-:W-:-:S06]  /*b0e0*/  FMUL.FTZ R167, R17, UR15 ;  /* 0x0000000f11a77c20 */ /* 0x000fcc0008410000 */
[----:B------:R-:W-:Y:S01]  /*b0f0*/  MUFU.TANH R167, R167 ;  /* 0x000000a700a77308 */ /* 0x000fe20000002400 */
[----:B------:R-:W-:Y:S01]  /*b100*/  HMMA.16816.F32.BF16 R128, R12, R144, R128 ;  /* 0x000000900c80723c */ /* 0x000fe20000041880 */
[----:B------:R-:W-:-:S06]  /*b110*/  FMUL.FTZ R145, R18, UR15 ;  /* 0x0000000f12917c20 */ /* 0x000fcc0008410000 */
[----:B------:R-:W-:Y:S01]  /*b120*/  MUFU.TANH R145, R145 ;  /* 0x0000009100917308 */ /* 0x000fe20000002400 */
[C---:B------:R-:W-:Y:S01]  /*b130*/  HMMA.16816.F32.BF16 R124, R12.reuse, R146, R124 ;  /* 0x000000920c7c723c */ /* 0x040fe2000004187c */
[----:B------:R-:W-:Y:S02]  /*b140*/  FMUL.FTZ R147, R19, UR15 ;  /* 0x0000000f13937c20 */ /* 0x000fe40008410000 */
[----:B------:R-:W3:Y:S01]  /*b150*/  LDSM.16.M88.4 R16, [R0+0x2800] ;  /* 0x002800000010783b */ /* 0x000ee20000000200 */
[----:B------:R-:W-:Y:S01]  /*b160*/  FMUL.FTZ R132, R132, UR15 ;  /* 0x0000000f84847c20 */ /* 0x000fe20008410000 */
[----:B------:R-:W-:Y:S01]  /*b170*/  FMUL.FTZ R133, R133, UR15 ;  /* 0x0000000f85857c20 */ /* 0x000fe20008410000 */
[----:B------:R-:W-:Y:S01]  /*b180*/  FMUL.FTZ R134, R134, UR15 ;  /* 0x0000000f86867c20 */ /* 0x000fe20008410000 */
[----:B------:R-:W-:Y:S01]  /*b190*/  FMUL.FTZ R187, R135, UR15 ;  /* 0x0000000f87bb7c20 */ /* 0x000fe20008410000 */
[----:B--2---:R-:W-:Y:S01]  /*b1a0*/  HMMA.16816.F32.BF16 R104, R12, R160, R104 ;  /* 0x000000a00c68723c */ /* 0x004fe20000041868 */
[----:B------:R-:W-:Y:S02]  /*b1b0*/  MUFU.TANH R147, R147 ;  /* 0x0000009300937308 */ /* 0x000fe40000002400 */
[----:B------:R-:W-:Y:S01]  /*b1c0*/  FMUL.FTZ R128, R128, UR15 ;  /* 0x0000000f80807c20 */ /* 0x000fe20008410000 */
[----:B------:R-:W-:Y:S01]  /*b1d0*/  FMUL.FTZ R129, R129, UR15 ;  /* 0x0000000f81817c20 */ /* 0x000fe20008410000 */
[----:B------:R-:W-:Y:S01]  /*b1e0*/  FMUL.FTZ R130, R130, UR15 ;  /* 0x0000000f82827c20 */ /* 0x000fe20008410000 */
[----:B------:R-:W-:-:S02]  /*b1f0*/  FMUL.FTZ R191, R131, UR15 ;  /* 0x0000000f83bf7c20 */ /* 0x000fc40008410000 */
[C---:B------:R-:W-:Y:S01]  /*b200*/  HMMA.16816.F32.BF16 R100, R12.reuse, R162, R100 ;  /* 0x000000a20c64723c */ /* 0x040fe20000041864 */
[----:B------:R-:W-:Y:S02]  /*b210*/  MUFU.TANH R161, R128 ;  /* 0x0000008000a17308 */ /* 0x000fe40000002400 */
[----:B------:R-:W-:Y:S01]  /*b220*/  FMUL.FTZ R124, R124, UR15 ;  /* 0x0000000f7c7c7c20 */ /* 0x000fe20008410000 */
[----:B------:R-:W-:Y:S01]  /*b230*/  FMUL.FTZ R125, R125, UR15 ;  /* 0x0000000f7d7d7c20 */ /* 0x000fe20008410000 */
[----:B------:R-:W-:Y:S01]  /*b240*/  FMUL.FTZ R57, R126, UR15 ;  /* 0x0000000f7e397c20 */ /* 0x000fe20008410000 */
[----:B------:R-:W-:Y:S02]  /*b250*/  FMUL.FTZ R195, R127, UR15 ;  /* 0x0000000f7fc37c20 */ /* 0x000fe40008410000 */
[----:B-1----:R-:W-:Y:S01]  /*b260*/  HMMA.16816.F32.BF16 R112, R12, R136, R112 ;  /* 0x000000880c70723c */ /* 0x002fe20000041870 */
[----:B------:R-:W-:Y:S02]  /*b270*/  MUFU.TANH R193, R124 ;  /* 0x0000007c00c17308 */ /* 0x000fe40000002400 */
[----:B------:R-:W-:Y:S01]  /*b280*/  FMUL.FTZ R105, R105, UR15 ;  /* 0x0000000f69697c20 */ /* 0x000fe20008410000 */
[----:B------:R-:W-:-:S04]  /*b290*/  FMUL.FTZ R104, R104, UR15 ;  /* 0x0000000f68687c20 */ /* 0x000fc80008410000 */
[----:B------:R-:W-:Y:S01]  /*b2a0*/  HMMA.16816.F32.BF16 R108, R12, R138, R108 ;  /* 0x0000008a0c6c723c */ /* 0x000fe2000004186c */
[----:B------:R-:W1:Y:S01]  /*b2b0*/  LDSM.16.M88.4 R136, [R0+0x2c00] ;  /* 0x002c00000088783b */ /* 0x000e620000000200 */
[----:B------:R-:W-:Y:S01]  /*b2c0*/  MUFU.TANH R163, R129 ;  /* 0x0000008100a37308 */ /* 0x000fe20000002400 */
[----:B------:R-:W-:Y:S01]  /*b2d0*/  FMUL.FTZ R211, R100, UR15 ;  /* 0x0000000f64d37c20 */ /* 0x000fe20008410000 */
[----:B------:R-:W-:Y:S01]  /*b2e0*/  FMUL.FTZ R101, R101, UR15 ;  /* 0x0000000f65657c20 */ /* 0x000fe20008410000 */
[----:B------:R-:W-:-:S03]  /*b2f0*/  FMUL.FTZ R103, R103, UR15 ;  /* 0x0000000f67677c20 */ /* 0x000fc60008410000 */
[C---:B------:R-:W-:Y:S02]  /*b300*/  HMMA.16816.F32.BF16 R120, R12.reuse, R140, R120 ;  /* 0x0000008c0c78723c */ /* 0x040fe40000041878 */
[----:B------:R2:W-:Y:S01]  /*b310*/  MUFU.TANH R189, R130 ;  /* 0x0000008200bd7308 */ /* 0x0005e20000002400 */
[----:B------:R-:W-:Y:S01]  /*b320*/  FMUL.FTZ R113, R113, UR15 ;  /* 0x0000000f71717c20 */ /* 0x000fe20008410000 */
[----:B------:R-:W-:Y:S01]  /*b330*/  FMUL.FTZ R112, R112, UR15 ;  /* 0x0000000f70707c20 */ /* 0x000fe20008410000 */
[----:B------:R-:W-:Y:S01]  /*b340*/  FMUL.FTZ R114, R114, UR15 ;  /* 0x0000000f72727c20 */ /* 0x000fe20008410000 */
[----:B------:R-:W-:Y:S02]  /*b350*/  FMUL.FTZ R115, R115, UR15 ;  /* 0x0000000f73737c20 */ /* 0x000fe40008410000 */
[----:B---3--:R-:W-:Y:S02]  /*b360*/  HMMA.16816.F32.BF16 R96, R12, R16, R96 ;  /* 0x000000100c60723c */ /* 0x008fe40000041860 */
[----:B------:R-:W-:Y:S01]  /*b370*/  MUFU.TANH R141, R132 ;  /* 0x00000084008d7308 */ /* 0x000fe20000002400 */
[----:B------:R-:W-:Y:S01]  /*b380*/  FMUL.FTZ R109, R109, UR15 ;  /* 0x0000000f6d6d7c20 */ /* 0x000fe20008410000 */
[----:B------:R-:W-:-:S04]  /*b390*/  FMUL.FTZ R111, R111, UR15 ;  /* 0x0000000f6f6f7c20 */ /* 0x000fc80008410000 */
[C---:B------:R-:W-:Y:S01]  /*b3a0*/  HMMA.16816.F32.BF16 R92, R12.reuse, R18, R92 ;  /* 0x000000120c5c723c */ /* 0x040fe2000004185c */
[----:B------:R-:W3:Y:S01]  /*b3b0*/  LDSM.16.M88.4 R16, [R0+0x3400] ;  /* 0x003400000010783b */ /* 0x000ee20000000200 */
[----:B------:R-:W-:Y:S01]  /*b3c0*/  MUFU.TANH R183, R134 ;  /* 0x0000008600b77308 */ /* 0x000fe20000002400 */
[----:B------:R-:W-:Y:S01]  /*b3d0*/  FMUL.FTZ R120, R120, UR15 ;  /* 0x0000000f78787c20 */ /* 0x000fe20008410000 */
[----:B------:R-:W-:Y:S01]  /*b3e0*/  FMUL.FTZ R121, R121, UR15 ;  /* 0x0000000f79797c20 */ /* 0x000fe20008410000 */
[----:B--2---:R-:W2:Y:S01]  /*b3f0*/  LDSM.16.M88.4 R128, [R0+0x3800] ;  /* 0x003800000080783b */ /* 0x004ea20000000200 */
[----:B------:R-:W-:Y:S01]  /*b400*/  FMUL.FTZ R197, R122, UR15 ;  /* 0x0000000f7ac57c20 */ /* 0x000fe20008410000 */
[----:B------:R-:W-:Y:S01]  /*b410*/  FMUL.FTZ R199, R123, UR15 ;  /* 0x0000000f7bc77c20 */ /* 0x000fe20008410000 */
[----:B------:R-:W-:Y:S02]  /*b420*/  HMMA.16816.F32.BF16 R116, R12, R142, R116 ;  /* 0x0000008e0c74723c */ /* 0x000fe40000041874 */
[----:B------:R4:W-:Y:S01]  /*b430*/  MUFU.TANH R143, R133 ;  /* 0x00000085008f7308 */ /* 0x0009e20000002400 */
[----:B------:R-:W-:Y:S01]  /*b440*/  FMUL.FTZ R100, R97, UR15 ;  /* 0x0000000f61647c20 */ /* 0x000fe20008410000 */
[----:B------:R-:W-:-:S04]  /*b450*/  FMUL.FTZ R98, R98, UR15 ;  /* 0x0000000f62627c20 */ /* 0x000fc80008410000 */
[----:B-1----:R-:W-:Y:S02]  /*b460*/  HMMA.16816.F32.BF16 R88, R12, R136, R88 ;  /* 0x000000880c58723c */ /* 0x002fe40000041858 */
[----:B------:R1:W-:Y:S01]  /*b470*/  MUFU.TANH R137, R125 ;  /* 0x0000007d00897308 */ /* 0x0003e20000002400 */
[----:B------:R-:W-:-:S05]  /*b480*/  FMUL.FTZ R94, R94, UR15 ;  /* 0x0000000f5e5e7c20 */ /* 0x000fca0008410000 */
[----:B------:R-:W-:Y:S02]  /*b490*/  HMMA.16816.F32.BF16 R84, R12, R138, R84 ;  /* 0x0000008a0c54723c */ /* 0x000fe40000041854 */
[----:B------:R2:W-:Y:S01]  /*b4a0*/  MUFU.TANH R139, R57 ;  /* 0x00000039008b7308 */ /* 0x0005e20000002400 */
[----:B------:R-:W-:Y:S01]  /*b4b0*/  FMUL.FTZ R116, R116, UR15 ;  /* 0x0000000f74747c20 */ /* 0x000fe20008410000 */
[----:B----4-:R-:W4:Y:S01]  /*b4c0*/  LDSM.16.M88.4 R132, [R0+0x3000] ;  /* 0x003000000084783b */ /* 0x010f220000000200 */
[----:B------:R-:W-:-:S05]  /*b4d0*/  FMUL.FTZ R203, R119, UR15 ;  /* 0x0000000f77cb7c20 */ /* 0x000fca0008410000 */
[----:B------:R4:W-:Y:S01]  /*b4e0*/  MUFU.TANH R201, R116 ;  /* 0x0000007400c97308 */ /* 0x0009e20000002400 */
[----:B-1----:R-:W1:Y:S01]  /*b4f0*/  LDSM.16.M88.4 R124, [R0+0x3c00] ;  /* 0x003c0000007c783b */ /* 0x002e620000000200 */
[----:B------:R-:W-:Y:S01]  /*b500*/  FMUL.FTZ R90, R90, UR15 ;  /* 0x0000000f5a5a7c20 */ /* 0x000fe20008410000 */
[C---:B---3--:R-:W-:Y:S05]  /*b510*/  HMMA.16816.F32.BF16 R72, R12.reuse, R16, R72 ;  /* 0x000000100c48723c */ /* 0x048fea0000041848 */
[----:B------:R3:W-:Y:S01]  /*b520*/  MUFU.TANH R213, R101 ;  /* 0x0000006500d57308 */ /* 0x0007e20000002400 */
[----:B--2---:R-:W-:Y:S01]  /*b530*/  LOP3.LUT R57, R3, 0x1f0, RZ, 0xc0, !PT ;  /* 0x000001f003397812 */ /* 0x004fe200078ec0ff */
[----:B------:R-:W-:Y:S01]  /*b540*/  FMUL.FTZ R86, R86, UR15 ;  /* 0x0000000f56567c20 */ /* 0x000fe20008410000 */
[----:B------:R-:W-:Y:S01]  /*b550*/  SHF.R.U32.HI R3, RZ, 0x2, R148 ;  /* 0x00000002ff037819 */ /* 0x000fe20000011694 */
[C---:B------:R-:W-:Y:S01]  /*b560*/  HMMA.16816.F32.BF16 R68, R12.reuse, R18, R68 ;  /* 0x000000120c44723c */ /* 0x040fe20000041844 */
[----:B------:R-:W2:Y:S02]  /*b570*/  LDSM.16.M88.4 R16, [R0+0x4000] ;  /* 0x004000000010783b */ /* 0x000ea40000000200 */
[----:B------:R-:W-:Y:S01]  /*b580*/  LOP3.LUT R3, R3, 0x7, RZ, 0xc0, !PT ;  /* 0x0000000703037812 */ /* 0x000fe200078ec0ff */
[----:B------:R-:W-:Y:S04]  /*b590*/  MUFU.TANH R207, R113 ;  /* 0x0000007100cf7308 */ /* 0x000fe80000002400 */
[C---:B------:R-:W-:Y:S01]  /*b5a0*/  HMMA.16816.F32.BF16 R60, R12.reuse, R128, R60 ;  /* 0x000000800c3c723c */ /* 0x040fe2000004183c */
[----:B------:R-:W-:Y:S01]  /*b5b0*/  FMUL.FTZ R129, R117, UR15 ;  /* 0x0000000f75817c20 */ /* 0x000fe20008410000 */
[----:B------:R-:W-:Y:S01]  /*b5c0*/  FMUL.FTZ R97, R75, UR15 ;  /* 0x0000000f4b617c20 */ /* 0x000fe20008410000 */
[----:B------:R-:W-:Y:S01]  /*b5d0*/  FMUL.FTZ R72, R72, UR15 ;  /* 0x0000000f48487c20 */ /* 0x000fe20008410000 */
[----:B------:R-:W-:Y:S04]  /*b5e0*/  MUFU.TANH R113, R109 ;  /* 0x0000006d00717308 */ /* 0x000fe80000002400 */
[----:B------:R-:W-:Y:S01]  /*b5f0*/  HMMA.16816.F32.BF16 R52, R12, R130, R52 ;  /* 0x000000820c34723c */ /* 0x000fe20000041834 */
[----:B------:R-:W-:-:S02]  /*b600*/  FMUL.FTZ R131, R118, UR15 ;  /* 0x0000000f76837c20 */ /* 0x000fc40008410000 */
[----:B----4-:R-:W4:Y:S01]  /*b610*/  LDSM.16.M88.4 R116, [R0+0x4800] ;  /* 0x004800000074783b */ /* 0x010f220000000200 */
[----:B------:R2:W-:Y:S04]  /*b620*/  MUFU.TANH R109, R111 ;  /* 0x0000006f006d7308 */ /* 0x0005e80000002400 */
[C---:B------:R-:W-:Y:S04]  /*b630*/  HMMA.16816.F32.BF16 R80, R12.reuse, R132, R80 ;  /* 0x000000840c50723c */ /* 0x040fe80000041850 */
[----:B------:R-:W-:Y:S04]  /*b640*/  MUFU.TANH R133, R120 ;  /* 0x0000007800857308 */ /* 0x000fe80000002400 */
[----:B-1----:R-:W-:Y:S03]  /*b650*/  HMMA.16816.F32.BF16 R48, R12, R124, R48 ;  /* 0x0000007c0c30723c */ /* 0x002fe60000041830 */
[----:B---3--:R-:W-:-:S02]  /*b660*/  FMUL.FTZ R101, R53, UR15 ;  /* 0x0000000f35657c20 */ /* 0x008fc40008410000 */
[----:B------:R-:W-:Y:S01]  /*b670*/  MUFU.TANH R53, R72 ;  /* 0x0000004800357308 */ /* 0x000fe20000002400 */
[----:B--2---:R-:W-:Y:S02]  /*b680*/  FMUL.FTZ R111, R69, UR15 ;  /* 0x0000000f456f7c20 */ /* 0x004fe40008410000 */
[C---:B------:R-:W-:Y:S01]  /*b690*/  HMMA.16816.F32.BF16 R44, R12.reuse, R126, R44 ;  /* 0x0000007e0c2c723c */ /* 0x040fe2000004182c */
[----:B------:R-:W1:Y:S02]  /*b6a0*/  LDSM.16.M88.4 R124, [R0+0x4c00] ;  /* 0x004c0000007c783b */ /* 0x000e640000000200 */
[----:B------:R-:W-:Y:S02]  /*b6b0*/  FMUL.FTZ R82, R82, UR15 ;  /* 0x0000000f52527c20 */ /* 0x000fe40008410000 */
[----:B------:R2:W-:Y:S03]  /*b6c0*/  MUFU.TANH R205, R112 ;  /* 0x0000007000cd7308 */ /* 0x0005e60000002400 */
[----:B------:R-:W-:Y:S01]  /*b6d0*/  HMMA.16816.F32.BF16 R40, R12, R16, R40 ;  /* 0x000000100c28723c */ /* 0x000fe20000041828 */
[----:B------:R-:W3:Y:S01]  /*b6e0*/  S2R R16, SR_CTAID.X ;  /* 0x0000000000107919 */ /* 0x000ee20000002500 */
[----:B------:R-:W-:Y:S01]  /*b6f0*/  FMUL.FTZ R17, R110, UR15 ;  /* 0x0000000f6e117c20 */ /* 0x000fe20008410000 */
[----:B------:R-:W-:-:S02]  /*b700*/  FMUL.FTZ R110, R61, UR15 ;  /* 0x0000000f3d6e7c20 */ /* 0x000fc40008410000 */
[----:B------:R-:W-:Y:S03]  /*b710*/  MUFU.TANH R191, R191 ;  /* 0x000000bf00bf7308 */ /* 0x000fe60000002400 */
[C---:B------:R-:W-:Y:S05]  /*b720*/  HMMA.16816.F32.BF16 R76, R12.reuse, R134, R76 ;  /* 0x000000860c4c723c */ /* 0x040fea000004184c */
[----:B------:R1:W-:Y:S01]  /*b730*/  MUFU.TANH R135, R121 ;  /* 0x0000007900877308 */ /* 0x0003e20000002400 */
[----:B--2---:R-:W-:Y:S02]  /*b740*/  FMUL.FTZ R112, R60, UR15 ;  /* 0x0000000f3c707c20 */ /* 0x004fe40008410000 */
[----:B----4-:R-:W-:Y:S01]  /*b750*/  HMMA.16816.F32.BF16 R20, R12, R118, R20 ;  /* 0x000000760c14723c */ /* 0x010fe20000041814 */
[----:B------:R-:W-:-:S02]  /*b760*/  FMUL.FTZ R118, R73, UR15 ;  /* 0x0000000f49767c20 */ /* 0x000fc40008410000 */
[----:B------:R-:W-:Y:S01]  /*b770*/  FMUL.FTZ R73, R43, UR15 ;  /* 0x0000000f2b497c20 */ /* 0x000fe20008410000 */
[----:B------:R-:W-:Y:S01]  /*b780*/  FMUL.FTZ R72, R42, UR15 ;  /* 0x0000000f2a487c20 */ /* 0x000fe20008410000 */
[----:B------:R-:W-:Y:S03]  /*b790*/  MUFU.TANH R187, R187 ;  /* 0x000000bb00bb7308 */ /* 0x000fe60000002400 */
[C---:B------:R-:W-:Y:S01]  /*b7a0*/  HMMA.16816.F32.BF16 R24, R12.reuse, R116, R24 ;  /* 0x000000740c18723c */ /* 0x040fe20000041818 */
[----:B------:R-:W-:Y:S01]  /*b7b0*/  FMUL.FTZ R117, R71, UR15 ;  /* 0x0000000f47757c20 */ /* 0x000fe20008410000 */
[----:B------:R-:W-:Y:S01]  /*b7c0*/  FMUL.FTZ R116, R70, UR15 ;  /* 0x0000000f46747c20 */ /* 0x000fe20008410000 */
[----:B------:R-:W-:Y:S01]  /*b7d0*/  FMUL.FTZ R76, R76, UR15 ;  /* 0x0000000f4c4c7c20 */ /* 0x000fe20008410000 */
[----:B------:R-:W-:Y:S01]  /*b7e0*/  FMUL.FTZ R79, R79, UR15 ;  /* 0x0000000f4f4f7c20 */ /* 0x000fe20008410000 */
[----:B------:R-:W-:Y:S01]  /*b7f0*/  MUFU.TANH R119, R104 ;  /* 0x0000006800777308 */ /* 0x000fe20000002400 */
[----:B------:R-:W-:Y:S01]  /*b800*/  FMUL.FTZ R78, R78, UR15 ;  /* 0x0000000f4e4e7c20 */ /* 0x000fe20008410000 */
[----:B-1----:R-:W1:Y:S01]  /*b810*/  LDSM.16.M88.4 R120, [R0+0x4400] ;  /* 0x004400000078783b */ /* 0x002e620000000200 */
[----:B------:R-:W-:Y:S01]  /*b820*/  HMMA.16816.F32.BF16 R36, R12, R18, R36 ;  /* 0x000000120c24723c */ /* 0x000fe20000041824 */
[----:B---3--:R-:W-:-:S02]  /*b830*/  IMAD R57, R16, 0x40, R57 ;  /* 0x0000004010397824 */ /* 0x008fc400078e0239 */
[----:B------:R-:W-:Y:S01]  /*b840*/  FMUL.FTZ R19, R108, UR15 ;  /* 0x0000000f6c137c20 */ /* 0x000fe20008410000 */
[----:B------:R-:W-:Y:S01]  /*b850*/  FMUL.FTZ R43, R21, UR15 ;  /* 0x0000000f152b7c20 */ /* 0x000fe20008410000 */
[----:B------:R-:W-:Y:S01]  /*b860*/  FMUL.FTZ R108, R93, UR15 ;  /* 0x0000000f5d6c7c20 */ /* 0x000fe20008410000 */
[----:B------:R-:W-:Y:S01]  /*b870*/  FMUL.FTZ R93, R89, UR15 ;  /* 0x0000000f595d7c20 */ /* 0x000fe20008410000 */
[----:B------:R-:W-:Y:S01]  /*b880*/  IADD3 R16, PT, PT, -R158, R3, R57 ;  /* 0x000000039e107210 */ /* 0x000fe20007ffe139 */
[----:B------:R-:W-:Y:S01]  /*b890*/  FMUL.FTZ R57, R74, UR15 ;  /* 0x0000000f4a397c20 */ /* 0x000fe20008410000 */
[C---:B------:R-:W-:Y:S01]  /*b8a0*/  HMMA.16816.F32.BF16 R4, R12.reuse, R126, R4 ;  /* 0x0000007e0c04723c */ /* 0x040fe20000041804 */
[----:B------:R-:W-:Y:S01]  /*b8b0*/  LOP3.LUT R3, R185, 0x1f20, RZ, 0xc0, !PT ;  /* 0x00001f20b9037812 */ /* 0x000fe200078ec0ff */
[----:B------:R-:W-:Y:S01]  /*b8c0*/  FMUL.FTZ R126, R81, UR15 ;  /* 0x0000000f517e7c20 */ /* 0x000fe20008410000 */
[----:B------:R2:W-:Y:S01]  /*b8d0*/  MUFU.TANH R75, R57 ;  /* 0x00000039004b7308 */ /* 0x0005e20000002400 */
[--C-:B------:R-:W-:Y:S01]  /*b8e0*/  IADD3 R18, PT, PT, R16, UR14, R65.reuse ;  /* 0x0000000e10127c10 */ /* 0x100fe2000fffe041 */
[----:B------:R-:W-:Y:S01]  /*b8f0*/  FMUL.FTZ R81, R47, UR15 ;  /* 0x0000000f2f517c20 */ /* 0x000fe20008410000 */
[----:B------:R-:W-:Y:S01]  /*b900*/  LOP3.LUT R16, R3, R2, RZ, 0xfc, !PT ;  /* 0x0000000203107212 */ /* 0x000fe200078efcff */
[----:B------:R-:W-:Y:S01]  /*b910*/  FMUL.FTZ R47, R25, UR15 ;  /* 0x0000000f192f7c20 */ /* 0x000fe20008410000 */
[----:B------:R-:W-:Y:S01]  /*b920*/  HMMA.16816.F32.BF16 R8, R12, R124, R8 ;  /* 0x0000007c0c08723c */ /* 0x000fe20000041808 */
[C-C-:B------:R-:W-:Y:S01]  /*b930*/  VIADDMNMX R2, R18.reuse, 0x1, R65.reuse, PT ;  /* 0x0000000112027846 */ /* 0x140fe20003800141 */
[----:B------:R-:W-:Y:S01]  /*b940*/  FMUL.FTZ R74, R41, UR15 ;  /* 0x0000000f294a7c20 */ /* 0x000fe20008410000 */
[----:B------:R-:W-:Y:S01]  /*b950*/  VIADDMNMX R3, R18, 0x9, R65, PT ;  /* 0x0000000912037846 */ /* 0x000fe20003800141 */
[----:B------:R-:W-:Y:S01]  /*b960*/  FMUL.FTZ R18, R87, UR15 ;  /* 0x0000000f57127c20 */ /* 0x000fe20008410000 */
        /* <DEDUP_REMOVED lines=8> */
[----:B--2---:R-:W-:-:S02]  /*b9f0*/  IMAD.SHL.U32 R57, R148, 0x2, RZ ;  /* 0x0000000294397824 */ /* 0x004fc400078e00ff */
[----:B------:R-:W-:Y:S01]  /*ba00*/  FMUL.FTZ R84, R85, UR15 ;  /* 0x0000000f55547c20 */ /* 0x000fe20008410000 */
[----:B------:R2:W3:Y:S01]  /*ba10*/  MUFU.TANH R21, R4 ;  /* 0x0000000400157308 */ /* 0x0004e20000002400 */
[----:B------:R-:W-:Y:S01]  /*ba20*/  FMUL.FTZ R85, R46, UR15 ;  /* 0x0000000f2e557c20 */ /* 0x000fe20008410000 */
[----:B------:R-:W-:Y:S01]  /*ba30*/  FMUL.FTZ R46, R26, UR15 ;  /* 0x0000000f1a2e7c20 */ /* 0x000fe20008410000 */
[----:B------:R-:W-:Y:S01]  /*ba40*/  LOP3.LUT R57, R57, 0x6, RZ, 0xc0, !PT ;  /* 0x0000000639397812 */ /* 0x000fe200078ec0ff */
[----:B------:R-:W-:Y:S01]  /*ba50*/  FMUL.FTZ R20, R11, UR15 ;  /* 0x0000000f0b147c20 */ /* 0x000fe20008410000 */
[----:B------:R-:W-:Y:S01]  /*ba60*/  FMUL.FTZ R23, R9, UR15 ;  /* 0x0000000f09177c20 */ /* 0x000fe20008410000 */
[----:B------:R-:W-:Y:S01]  /*ba70*/  FMUL.FTZ R22, R10, UR15 ;  /* 0x0000000f0a167c20 */ /* 0x000fe20008410000 */
[----:B------:R-:W-:Y:S01]  /*ba80*/  FMUL.FTZ R71, R36, UR15 ;  /* 0x0000000f24477c20 */ /* 0x000fe20008410000 */
[C---:B-1----:R-:W-:Y:S01]  /*ba90*/  HMMA.16816.F32.BF16 R28, R12.reuse, R122, R28 ;  /* 0x0000007a0c1c723c */ /* 0x042fe2000004181c */
[----:B------:R-:W-:Y:S01]  /*baa0*/  FMUL.FTZ R122, R80, UR15 ;  /* 0x0000000f507a7c20 */ /* 0x000fe20008410000 */
[----:B------:R-:W-:Y:S01]  /*bab0*/  FMUL.FTZ R80, R83, UR15 ;  /* 0x0000000f53507c20 */ /* 0x000fe20008410000 */
[----:B------:R-:W-:Y:S01]  /*bac0*/  FMUL.FTZ R83, R40, UR15 ;  /* 0x0000000f28537c20 */ /* 0x000fe20008410000 */
[----:B------:R-:W-:Y:S01]  /*bad0*/  VIADD R40, R59, 0xffffff00 ;  /* 0xffffff003b287836 */ /* 0x000fe20000000000 */
[----:B------:R-:W1:Y:S01]  /*bae0*/  MUFU.TANH R25, R25 ;  /* 0x0000001900197308 */ /* 0x000e620000002400 */
[----:B------:R-:W-:Y:S01]  /*baf0*/  FMUL.FTZ R36, R8, UR15 ;  /* 0x0000000f08247c20 */ /* 0x000fe20008410000 */
[----:B------:R-:W-:Y:S01]  /*bb00*/  FMUL.FTZ R104, R52, UR15 ;  /* 0x0000000f34687c20 */ /* 0x000fe20008410000 */
[----:B------:R-:W-:Y:S01]  /*bb10*/  HMMA.16816.F32.BF16 R32, R12, R120, R32 ;  /* 0x000000780c20723c */ /* 0x000fe20000041820 */
[C---:B------:R-:W-:Y:S01]  /*bb20*/  LOP3.LUT R11, R40.reuse, R57, RZ, 0xfc, !PT ;  /* 0x00000039280b7212 */ /* 0x040fe200078efcff */
[----:B------:R-:W-:Y:S01]  /*bb30*/  FMUL.FTZ R15, R107, UR15 ;  /* 0x0000000f6b0f7c20 */ /* 0x000fe20008410000 */
[----:B------:R-:W-:Y:S01]  /*bb40*/  LOP3.LUT R42, R40, 0xf8, R57, 0xfe, !PT ;  /* 0x000000f8282a7812 */ /* 0x000fe200078efe39 */
[----:B------:R-:W-:Y:S01]  /*bb50*/  FMUL.FTZ R107, R62, UR15 ;  /* 0x0000000f3e6b7c20 */ /* 0x000fe20008410000 */
[-C--:B------:R-:W-:Y:S01]  /*bb60*/  ISETP.GE.AND P2, PT, R11, R2.reuse, PT ;  /* 0x000000020b00720c */ /* 0x080fe20003f46270 */
        /* <DEDUP_REMOVED lines=8> */
[CC--:B------:R-:W-:Y:S01]  /*bbf0*/  FFMA.FTZ R9, R152.reuse, R11.reuse, R151 ;  /* 0x0000000b98097223 */ /* 0x0c0fe20000010097 */
[----:B------:R-:W-:Y:S01]  /*bc00*/  I2FP.F32.U32 R42, R42 ;  /* 0x0000002a002a7245 */ /* 0x000fe20000201000 */
[----:B------:R-:W-:Y:S01]  /*bc10*/  FFMA.FTZ R11, R152, R11, R155 ;  /* 0x0000000b980b7223 */ /* 0x000fe2000001009b */
[C-C-:B------:R-:W-:Y:S01]  /*bc20*/  LOP3.LUT R10, R40.reuse, 0x8, R57.reuse, 0xfe, !PT ;  /* 0x00000008280a7812 */ /* 0x140fe200078efe39 */
[----:B------:R2:W-:Y:S01]  /*bc30*/  MUFU.TANH R125, R105 ;  /* 0x00000069007d7308 */ /* 0x0005e20000002400 */
[----:B------:R-:W-:Y:S01]  /*bc40*/  LOP3.LUT R6, R40, 0x1, R57, 0xfe, !PT ;  /* 0x0000000128067812 */ /* 0x000fe200078efe39 */
[CC--:B---3--:R-:W-:Y:S01]  /*bc50*/  FFMA.FTZ R62, R152.reuse, R42.reuse, R21 ;  /* 0x0000002a983e7223 */ /* 0x0c8fe20000010015 */
[----:B------:R-:W-:Y:S01]  /*bc60*/  FSEL R21, R9, -INF , !P2 ;  /* 0xff80000009157808 */ /* 0x000fe20005000000 */
[----:B-1----:R-:W-:Y:S01]  /*bc70*/  FFMA.FTZ R42, R152, R42, R25 ;  /* 0x0000002a982a7223 */ /* 0x002fe20000010019 */
[----:B------:R-:W-:Y:S01]  /*bc80*/  ISETP.GE.AND P2, PT, R10, R2, PT ;  /* 0x000000020a00720c */ /* 0x000fe20003f46270 */
[----:B------:R-:W-:Y:S01]  /*bc90*/  FMUL.FTZ R60, R34, UR15 ;  /* 0x0000000f223c7c20 */ /* 0x000fe20008410000 */
[-C--:B------:R-:W-:Y:S01]  /*bca0*/  ISETP.GE.AND P4, PT, R10, R3.reuse, PT ;  /* 0x000000030a00720c */ /* 0x080fe20003f86270 */
[----:B------:R-:W-:Y:S01]  /*bcb0*/  MUFU.TANH R151, R117 ;  /* 0x0000007500977308 */ /* 0x000fe20000002400 */
[----:B------:R-:W-:Y:S01]  /*bcc0*/  I2FP.F32.U32 R10, R10 ;  /* 0x0000000a000a7245 */ /* 0x000fe20000201000 */
[----:B------:R-:W-:Y:S01]  /*bcd0*/  FMUL.FTZ R13, R106, UR15 ;  /* 0x0000000f6a0d7c20 */ /* 0x000fe20008410000 */
[----:B------:R-:W-:Y:S01]  /*bce0*/  ISETP.GE.AND P5, PT, R6, R2, PT ;  /* 0x000000020600720c */ /* 0x000fe20003fa6270 */
[----:B------:R-:W-:Y:S01]  /*bcf0*/  FMUL.FTZ R106, R92, UR15 ;  /* 0x0000000f5c6a7c20 */ /* 0x000fe20008410000 */
[-C--:B------:R-:W-:Y:S01]  /*bd00*/  ISETP.GE.AND P6, PT, R6, R3.reuse, PT ;  /* 0x000000030600720c */ /* 0x080fe20003fc6270 */
[----:B------:R-:W-:Y:S01]  /*bd10*/  FFMA.FTZ R34, R152, R10, R169 ;  /* 0x0000000a98227223 */ /* 0x000fe200000100a9 */
[----:B------:R-:W-:Y:S01]  /*bd20*/  I2FP.F32.U32 R6, R6 ;  /* 0x0000000600067245 */ /* 0x000fe20000201000 */
[----:B------:R1:W-:Y:S01]  /*bd30*/  MUFU.TANH R117, R110 ;  /* 0x0000006e00757308 */ /* 0x0003e20000002400 */
[----:B------:R-:W-:Y:S01]  /*bd40*/  FSEL R42, R42, -INF , !P3 ;  /* 0xff8000002a2a7808 */ /* 0x000fe20005800000 */
[----:B--2---:R-:W-:Y:S01]  /*bd50*/  FMUL.FTZ R105, R63, UR15 ;  /* 0x0000000f3f697c20 */ /* 0x004fe20008410000 */
[----:B------:R-:W-:Y:S01]  /*bd60*/  @P2 LOP3.LUT R64, R64, 0x1, RZ, 0xfc, !PT ;  /* 0x0000000140402812 */ /* 0x000fe200078efcff */
[-C--:B------:R-:W-:Y:S01]  /*bd70*/  FFMA.FTZ R26, R152, R6.reuse, R153 ;  /* 0x00000006981a7223 */ /* 0x080fe20000010099 */
[----:B------:R-:W-:Y:S01]  /*bd80*/  LOP3.LUT R30, R40, 0x11, R57, 0xfe, !PT ;  /* 0x00000011281e7812 */ /* 0x000fe200078efe39 */
[----:B------:R-:W-:Y:S01]  /*bd90*/  FFMA.FTZ R7, R152, R6, R165 ;  /* 0x0000000698077223 */ /* 0x000fe200000100a5 */
[----:B------:R-:W-:Y:S01]  /*bda0*/  LOP3.LUT P3, RZ, R64, 0x1, RZ, 0xc0, !PT ;  /* 0x0000000140ff7812 */ /* 0x000fe2000786c0ff */
[----:B------:R-:W-:Y:S01]  /*bdb0*/  FMUL.FTZ R63, R32, UR15 ;  /* 0x0000000f203f7c20 */ /* 0x000fe20008410000 */
[--C-:B------:R-:W-:Y:S01]  /*bdc0*/  LOP3.LUT R6, R40, 0x9, R57.reuse, 0xfe, !PT ;  /* 0x0000000928067812 */ /* 0x100fe200078efe39 */
[----:B------:R-:W-:Y:S01]  /*bdd0*/  FMUL.FTZ R120, R77, UR15 ;  /* 0x0000000f4d787c20 */ /* 0x000fe20008410000 */
[----:B------:R-:W-:Y:S01]  /*bde0*/  FSEL R34, R34, -INF , !P3 ;  /* 0xff80000022227808 */ /* 0x000fe20005800000 */
[----:B------:R-:W-:Y:S01]  /*bdf0*/  FMUL.FTZ R92, R91, UR15 ;  /* 0x0000000f5b5c7c20 */ /* 0x000fe20008410000 */
[-C--:B------:R-:W-:Y:S01]  /*be00*/  ISETP.GE.AND P3, PT, R30, R2.reuse, PT ;  /* 0x000000021e00720c */ /* 0x080fe20003f66270 */
[----:B------:R-:W-:Y:S01]  /*be10*/  FMUL.FTZ R77, R48, UR15 ;  /* 0x0000000f304d7c20 */ /* 0x000fe20008410000 */
[----:B------:R-:W-:Y:S01]  /*be20*/  FSEL R11, R11, -INF , !P0 ;  /* 0xff8000000b0b7808 */ /* 0x000fe20004000000 */
[----:B------:R-:W-:Y:S01]  /*be30*/  FMUL.FTZ R91, R51, UR15 ;  /* 0x0000000f335b7c20 */ /* 0x000fe20008410000 */
[----:B------:R-:W-:Y:S01]  /*be40*/  FSEL R62, R62, -INF , !P1 ;  /* 0xff8000003e3e7808 */ /* 0x000fe20004800000 */
[----:B------:R-:W-:Y:S01]  /*be50*/  FMUL.FTZ R48, R24, UR15 ;  /* 0x0000000f18307c20 */ /* 0x000fe20008410000 */
[C---:B------:R-:W-:Y:S01]  /*be60*/  ISETP.GE.AND P1, PT, R6.reuse, R2, PT ;  /* 0x000000020600720c */ /* 0x040fe20003f26270 */
[----:B------:R-:W-:Y:S01]  /*be70*/  FMUL.FTZ R89, R49, UR15 ;  /* 0x0000000f31597c20 */ /* 0x000fe20008410000 */
[-C--:B------:R-:W-:Y:S01]  /*be80*/  ISETP.GE.AND P0, PT, R6, R3.reuse, PT ;  /* 0x000000030600720c */ /* 0x080fe20003f06270 */
[----:B------:R-:W-:Y:S01]  /*be90*/  FMUL.FTZ R51, R28, UR15 ;  /* 0x0000000f1c337c20 */ /* 0x000fe20008410000 */
[----:B------:R-:W-:Y:S01]  /*bea0*/  I2FP.F32.U32 R6, R6 ;  /* 0x0000000600067245 */ /* 0x000fe20000201000 */
[----:B------:R-:W-:Y:S01]  /*beb0*/  FMUL.FTZ R49, R31, UR15 ;  /* 0x0000000f1f317c20 */ /* 0x000fe20008410000 */
[----:B------:R-:W-:Y:S01]  /*bec0*/  LOP3.LUT R8, R40, 0x10, R57, 0xfe, !PT ;  /* 0x0000001028087812 */ /* 0x000fe200078efe39 */
[----:B------:R-:W-:Y:S01]  /*bed0*/  MUFU.TANH R155, R104 ;  /* 0x00000068009b7308 */ /* 0x000fe20000002400 */
[----:B------:R-:W-:Y:S01]  /*bee0*/  LOP3.LUT R64, R64, 0xfffffffe, RZ, 0xc0, !PT ;  /* 0xfffffffe40407812 */ /* 0x000fe200078ec0ff */
[-C--:B------:R-:W-:Y:S01]  /*bef0*/  FFMA.FTZ R32, R152, R6.reuse, R171 ;  /* 0x0000000698207223 */ /* 0x080fe200000100ab */
[----:B-1----:R-:W-:Y:S01]  /*bf00*/  LOP3.LUT R110, R40, 0x18, R57, 0xfe, !PT ;  /* 0x00000018286e7812 */ /* 0x002fe200078efe39 */
[----:B------:R-:W-:Y:S01]  /*bf10*/  FFMA.FTZ R6, R152, R6, R175 ;  /* 0x0000000698067223 */ /* 0x000fe200000100af */
[----:B------:R-:W-:Y:S01]  /*bf20*/  FSEL R26, R26, -INF , !P5 ;  /* 0xff8000001a1a7808 */ /* 0x000fe20006800000 */
[----:B------:R-:W-:Y:S01]  /*bf30*/  FFMA.FTZ R10, R152, R10, R173 ;  /* 0x0000000a980a7223 */ /* 0x000fe200000100ad */
[C---:B------:R-:W-:Y:S01]  /*bf40*/  ISETP.GE.AND P2, PT, R8.reuse, R2, PT ;  /* 0x000000020800720c */ /* 0x040fe20003f46270 */
[----:B------:R1:W-:Y:S01]  /*bf50*/  MUFU.TANH R209, R114 ;  /* 0x0000007200d17308 */ /* 0x0003e20000002400 */
[-C--:B------:R-:W-:Y:S01]  /*bf60*/  ISETP.GE.AND P5, PT, R8, R3.reuse, PT ;  /* 0x000000030800720c */ /* 0x080fe20003fa6270 */
[----:B------:R-:W-:Y:S01]  /*bf70*/  FMUL.FTZ R127, R102, UR15 ;  /* 0x0000000f667f7c20 */ /* 0x000fe20008410000 */
[----:B------:R-:W-:Y:S01]  /*bf80*/  @P3 LOP3.LUT R64, R64, 0x1, RZ, 0xfc, !PT ;  /* 0x0000000140403812 */ /* 0x000fe200078efcff */
[----:B------:R-:W-:Y:S01]  /*bf90*/  FMUL.FTZ R102, R54, UR15 ;  /* 0x0000000f36667c20 */ /* 0x000fe20008410000 */
[----:B------:R-:W-:Y:S01]  /*bfa0*/  FSEL R7, R7, -INF , !P6 ;  /* 0xff80000007077808 */ /* 0x000fe20007000000 */
[----:B------:R-:W-:Y:S01]  /*bfb0*/  FMUL.FTZ R54, R35, UR15 ;  /* 0x0000000f23367c20 */ /* 0x000fe20008410000 */
[----:B------:R-:W-:Y:S01]  /*bfc0*/  I2FP.F32.U32 R8, R8 ;  /* 0x0000000800087245 */ /* 0x000fe20000201000 */
[----:B------:R-:W-:Y:S01]  /*bfd0*/  FMUL.FTZ R52, R29, UR15 ;  /* 0x0000000f1d347c20 */ /* 0x000fe20008410000 */
[-C--:B------:R-:W-:Y:S01]  /*bfe0*/  ISETP.GE.AND P3, PT, R30, R3.reuse, PT ;  /* 0x000000031e00720c */ /* 0x080fe20003f66270 */
[----:B------:R-:W-:Y:S01]  /*bff0*/  FMUL.FTZ R70, R37, UR15 ;  /* 0x0000000f25467c20 */ /* 0x000fe20008410000 */
[----:B------:R-:W-:Y:S01]  /*c000*/  FSEL R32, R32, -INF , !P1 ;  /* 0xff80000020207808 */ /* 0x000fe20004800000 */
[C---:B------:R-:W-:Y:S01]  /*c010*/  FFMA.FTZ R9, R152.reuse, R8, R177 ;  /* 0x0000000898097223 */ /* 0x040fe200000100b1 */
[----:B------:R-:W-:Y:S01]  /*c020*/  I2FP.F32.U32 R30, R30 ;  /* 0x0000001e001e7245 */ /* 0x000fe20000201000 */
[----:B------:R-:W-:Y:S01]  /*c030*/  FFMA.FTZ R25, R152, R8, R145 ;  /* 0x0000000898197223 */ /* 0x000fe20000010091 */
[C---:B------:R-:W-:Y:S01]  /*c040*/  ISETP.GE.AND P6, PT, R110.reuse, R2, PT ;  /* 0x000000026e00720c */ /* 0x040fe20003fc6270 */
[----:B------:R-:W-:Y:S01]  /*c050*/  FMUL.FTZ R12, R99, UR15 ;  /* 0x0000000f630c7c20 */ /* 0x000fe20008410000 */
[-C--:B------:R-:W-:Y:S01]  /*c060*/  ISETP.GE.AND P1, PT, R110, R3.reuse, PT ;  /* 0x000000036e00720c */ /* 0x080fe20003f26270 */
[C---:B------:R-:W-:Y:S01]  /*c070*/  FFMA.FTZ R8, R152.reuse, R30, R167 ;  /* 0x0000001e98087223 */ /* 0x040fe200000100a7 */
[----:B------:R-:W-:Y:S01]  /*c080*/  I2FP.F32.U32 R110, R110 ;  /* 0x0000006e006e7245 */ /* 0x000fe20000201000 */
[----:B------:R-:W-:Y:S01]  /*c090*/  FFMA.FTZ R30, R152, R30, R147 ;  /* 0x0000001e981e7223 */ /* 0x000fe20000010093 */
[--C-:B------:R-:W-:Y:S01]  /*c0a0*/  LOP3.LUT R28, R40, 0x19, R57.reuse, 0xfe, !PT ;  /* 0x00000019281c7812 */ /* 0x100fe200078efe39 */
[----:B-1----:R-:W-:Y:S01]  /*c0b0*/  FMUL.FTZ R114, R88, UR15 ;  /* 0x0000000f58727c20 */ /* 0x002fe20008410000 */
[----:B------:R-:W-:Y:S01]  /*c0c0*/  LOP3.LUT R31, R40, 0x20, R57, 0xfe, !PT ;  /* 0x00000020281f7812 */ /* 0x000fe200078efe39 */
[----:B------:R-:W-:Y:S01]  /*c0d0*/  FFMA.FTZ R24, R152, R110, R141 ;  /* 0x0000006e98187223 */ /* 0x000fe2000001008d */
[----:B------:R-:W-:Y:S01]  /*c0e0*/  LOP3.LUT R104, R40, 0x21, R57, 0xfe, !PT ;  /* 0x0000002128687812 */ /* 0x000fe200078efe39 */
[----:B------:R-:W-:Y:S01]  /*c0f0*/  FMUL.FTZ R88, R44, UR15 ;  /* 0x0000000f2c587c20 */ /* 0x000fe20008410000 */
[----:B------:R-:W-:Y:S01]  /*c100*/  FSEL R6, R6, -INF , !P0 ;  /* 0xff80000006067808 */ /* 0x000fe20004000000 */
[----:B------:R-:W-:Y:S01]  /*c110*/  FMUL.FTZ R44, R27, UR15 ;  /* 0x0000000f1b2c7c20 */ /* 0x000fe20008410000 */
[----:B------:R-:W-:Y:S01]  /*c120*/  FSEL R9, R9, -INF , !P2 ;  /* 0xff80000009097808 */ /* 0x000fe20005000000 */
[----:B------:R-:W-:Y:S01]  /*c130*/  FMUL.FTZ R99, R68, UR15 ;  /* 0x0000000f44637c20 */ /* 0x000fe20008410000 */
[C---:B------:R-:W-:Y:S01]  /*c140*/  ISETP.GE.AND P2, PT, R28.reuse, R2, PT ;  /* 0x000000021c00720c */ /* 0x040fe20003f46270 */
[----:B------:R-:W-:Y:S01]  /*c150*/  FMUL.FTZ R68, R39, UR15 ;  /* 0x0000000f27447c20 */ /* 0x000fe20008410000 */
[----:B------:R-:W-:Y:S01]  /*c160*/  FSEL R25, R25, -INF , !P5 ;  /* 0xff80000019197808 */ /* 0x000fe20006800000 */
[----:B------:R-:W-:Y:S01]  /*c170*/  MUFU.TANH R195, R195 ;  /* 0x000000c300c37308 */ /* 0x000fe20000002400 */
[-C--:B------:R-:W-:Y:S01]  /*c180*/  ISETP.GE.AND P0, PT, R28, R3.reuse, PT ;  /* 0x000000031c00720c */ /* 0x080fe20003f06270 */
[----:B------:R-:W-:Y:S01]  /*c190*/  FFMA.FTZ R39, R152, R110, R183 ;  /* 0x0000006e98277223 */ /* 0x000fe200000100b7 */
[----:B------:R-:W-:Y:S01]  /*c1a0*/  FSEL R30, R30, -INF , !P3 ;  /* 0xff8000001e1e7808 */ /* 0x000fe20005800000 */
[----:B------:R-:W-:Y:S01]  /*c1b0*/  FMUL.FTZ R65, R96, UR15 ;  /* 0x0000000f60417c20 */ /* 0x000fe20008410000 */
[----:B------:R-:W-:Y:S01]  /*c1c0*/  FSEL R24, R24, -INF , !P6 ;  /* 0xff80000018187808 */ /* 0x000fe20007000000 */
[----:B------:R-:W-:Y:S01]  /*c1d0*/  FMUL.FTZ R96, R55, UR15 ;  /* 0x0000000f37607c20 */ /* 0x000fe20008410000 */
[----:B------:R-:W-:Y:S01]  /*c1e0*/  I2FP.F32.U32 R28, R28 ;  /* 0x0000001c001c7245 */ /* 0x000fe20000201000 */
[----:B------:R-:W1:Y:S01]  /*c1f0*/  MUFU.TANH R199, R199 ;  /* 0x000000c700c77308 */ /* 0x000e620000002400 */
[-C--:B------:R-:W-:Y:S01]  /*c200*/  ISETP.GE.AND P5, PT, R31, R2.reuse, PT ;  /* 0x000000021f00720c */ /* 0x080fe20003fa6270 */
[----:B------:R-:W-:Y:S01]  /*c210*/  FMUL.FTZ R55, R33, UR15 ;  /* 0x0000000f21377c20 */ /* 0x000fe20008410000 */
[----:B------:R-:W-:Y:S01]  /*c220*/  ISETP.GE.AND P6, PT, R104, R2, PT ;  /* 0x000000026800720c */ /* 0x000fe20003fc6270 */
[-C--:B------:R-:W-:Y:S01]  /*c230*/  FFMA.FTZ R27, R152, R28.reuse, R143 ;  /* 0x0000001c981b7223 */ /* 0x080fe2000001008f */
[----:B------:R-:W-:Y:S01]  /*c240*/  ISETP.GE.AND P3, PT, R104, R3, PT ;  /* 0x000000036800720c */ /* 0x000fe20003f66270 */
[----:B------:R-:W-:Y:S01]  /*c250*/  FFMA.FTZ R37, R152, R28, R187 ;  /* 0x0000001c98257223 */ /* 0x000fe200000100bb */
[----:B------:R-:W-:Y:S01]  /*c260*/  I2FP.F32.U32 R104, R104 ;  /* 0x0000006800687245 */ /* 0x000fe20000201000 */
[----:B------:R2:W-:Y:S01]  /*c270*/  MUFU.TANH R143, R102 ;  /* 0x00000066008f7308 */ /* 0x0005e20000002400 */
[----:B------:R-:W-:Y:S01]  /*c280*/  FSEL R10, R10, -INF , !P4 ;  /* 0xff8000000a0a7808 */ /* 0x000fe20006000000 */
[----:B------:R-:W-:Y:S01]  /*c290*/  FMUL.FTZ R5, R5, UR15 ;  /* 0x0000000f05057c20 */ /* 0x000fe20008410000 */
[----:B------:R-:W-:Y:S01]  /*c2a0*/  LOP3.LUT P4, RZ, R64, 0x1, RZ, 0xc0, !PT ;  /* 0x0000000140ff7812 */ /* 0x000fe2000788c0ff */
[CC--:B------:R-:W-:Y:S01]  /*c2b0*/  FFMA.FTZ R35, R152.reuse, R104.reuse, R163 ;  /* 0x0000006898237223 */ /* 0x0c0fe200000100a3 */
[----:B------:R-:W-:Y:S01]  /*c2c0*/  FFMA.FTZ R29, R152, R104, R191 ;  /* 0x00000068981d7223 */ /* 0x000fe200000100bf */
[----:B------:R-:W-:Y:S01]  /*c2d0*/  LOP3.LUT R104, R40, 0x29, R57, 0xfe, !PT ;  /* 0x0000002928687812 */ /* 0x000fe200078efe39 */
[----:B------:R-:W-:-:S04]  /*c2e0*/  DEPBAR.LE SB0, 0x0 ;  /* 0x000080000000791a */ /* 0x000fc80000000000 */
[----:B------:R-:W-:Y:S01]  /*c2f0*/  LOP3.LUT R28, R40, 0x28, R57, 0xfe, !PT ;  /* 0x00000028281c7812 */ /* 0x000fe200078efe39 */
[----:B------:R-:W3:Y:S01]  /*c300*/  MUFU.TANH R197, R197 ;  /* 0x000000c500c57308 */ /* 0x000ee20000002400 */
[----:B------:R-:W-:Y:S02]  /*c310*/  FSEL R8, R8, -INF , !P4 ;  /* 0xff80000008087808 */ /* 0x000fe40006000000 */
[----:B------:R-:W-:Y:S02]  /*c320*/  LOP3.LUT R64, R64, 0xfffffffe, RZ, 0xc0, !PT ;  /* 0xfffffffe40407812 */ /* 0x000fe400078ec0ff */
[----:B------:R-:W-:Y:S02]  /*c330*/  ISETP.GE.AND P4, PT, R31, R3, PT ;  /* 0x000000031f00720c */ /* 0x000fe40003f86270 */
[----:B------:R-:W-:Y:S01]  /*c340*/  FSEL R27, R27, -INF , !P2 ;  /* 0xff8000001b1b7808 */ /* 0x000fe20005000000 */
[----:B------:R4:W-:Y:S01]  /*c350*/  MUFU.TANH R147, R96 ;  /* 0x0000006000937308 */ /* 0x0009e20000002400 */
[----:B------:R-:W-:-:S02]  /*c360*/  I2FP.F32.U32 R31, R31 ;  /* 0x0000001f001f7245 */ /* 0x000fc40000201000 */
[----:B------:R-:W-:Y:S02]  /*c370*/  ISETP.GE.AND P2, PT, R104, R2, PT ;  /* 0x000000026800720c */ /* 0x000fe40003f46270 */
[----:B------:R-:W-:Y:S02]  /*c380*/  @P5 LOP3.LUT R64, R64, 0x1, RZ, 0xfc, !PT ;  /* 0x0000000140405812 */ /* 0x000fe400078efcff */
[----:B--2---:R-:W-:Y:S01]  /*c390*/  I2FP.F32.U32 R102, R28 ;  /* 0x0000001c00667245 */ /* 0x004fe20000201000 */
[----:B------:R2:W-:Y:S01]  /*c3a0*/  MUFU.TANH R163, R89 ;  /* 0x0000005900a37308 */ /* 0x0005e20000002400 */
[----:B------:R-:W-:Y:S02]  /*c3b0*/  FSEL R37, R37, -INF , !P0 ;  /* 0xff80000025257808 */ /* 0x000fe40004000000 */
[----:B------:R-:W-:Y:S01]  /*c3c0*/  ISETP.GE.AND P5, PT, R28, R2, PT ;  /* 0x000000021c00720c */ /* 0x000fe20003fa6270 */
[-C--:B------:R-:W-:Y:S01]  /*c3d0*/  FFMA.FTZ R139, R152, R102.reuse, R139 ;  /* 0x00000066988b7223 */ /* 0x080fe2000001008b */
[----:B------:R-:W-:Y:S01]  /*c3e0*/  ISETP.GE.AND P0, PT, R28, R3, PT ;  /* 0x000000031c00720c */ /* 0x000fe20003f06270 */
[CC--:B------:R-:W-:Y:S01]  /*c3f0*/  FFMA.FTZ R28, R152.reuse, R31.reuse, R161 ;  /* 0x0000001f981c7223 */ /* 0x0c0fe200000100a1 */
[----:B------:R-:W-:Y:S01]  /*c400*/  FSEL R39, R39, -INF , !P1 ;  /* 0xff80000027277808 */ /* 0x000fe20004800000 */
[----:B------:R-:W-:Y:S01]  /*c410*/  FFMA.FTZ R31, R152, R31, R189 ;  /* 0x0000001f981f7223 */ /* 0x000fe200000100bd */
[----:B------:R-:W-:Y:S01]  /*c420*/  LOP3.LUT P1, RZ, R64, 0x1, RZ, 0xc0, !PT ;  /* 0x0000000140ff7812 */ /* 0x000fe2000782c0ff */
[----:B------:R-:W-:Y:S01]  /*c430*/  FFMA.FTZ R33, R152, R102, R193 ;  /* 0x0000006698217223 */ /* 0x000fe200000100c1 */
[----:B------:R-:W-:Y:S01]  /*c440*/  LOP3.LUT R102, R40, 0x31, R57, 0xfe, !PT ;  /* 0x0000003128667812 */ /* 0x000fe200078efe39 */
[----:B------:R-:W-:Y:S01]  /*c450*/  MUFU.TANH R131, R131 ;  /* 0x0000008300837308 */ /* 0x000fe20000002400 */
[----:B------:R-:W-:-:S02]  /*c460*/  LOP3.LUT R64, R64, 0xfffffffe, RZ, 0xc0, !PT ;  /* 0xfffffffe40407812 */ /* 0x000fc400078ec0ff */
[----:B----4-:R-:W-:Y:S02]  /*c470*/  LOP3.LUT R96, R40, 0x30, R57, 0xfe, !PT ;  /* 0x0000003028607812 */ /* 0x010fe400078efe39 */
[----:B------:R-:W-:Y:S02]  /*c480*/  FSEL R28, R28, -INF , !P1 ;  /* 0xff8000001c1c7808 */ /* 0x000fe40004800000 */
[----:B------:R-:W-:Y:S01]  /*c490*/  ISETP.GE.AND P1, PT, R104, R3, PT ;  /* 0x000000036800720c */ /* 0x000fe20003f26270 */
[----:B------:R-:W-:Y:S01]  /*c4a0*/  MUFU.TANH R129, R129 ;  /* 0x0000008100817308 */ /* 0x000fe20000002400 */
[----:B------:R-:W-:Y:S02]  /*c4b0*/  I2FP.F32.U32 R104, R104 ;  /* 0x0000006800687245 */ /* 0x000fe40000201000 */
[----:B------:R-:W-:Y:S02]  /*c4c0*/  FSEL R29, R29, -INF , !P3 ;  /* 0xff8000001d1d7808 */ /* 0x000fe40005800000 */
[----:B--2---:R-:W-:-:S02]  /*c4d0*/  FSEL R89, R139, -INF , !P0 ;  /* 0xff8000008b597808 */ /* 0x004fc40004000000 */
[----:B------:R-:W-:Y:S01]  /*c4e0*/  FSEL R31, R31, -INF , !P4 ;  /* 0xff8000001f1f7808 */ /* 0x000fe20006000000 */
[----:B------:R-:W2:Y:S01]  /*c4f0*/  MUFU.TANH R203, R203 ;  /* 0x000000cb00cb7308 */ /* 0x000ea20000002400 */
[----:B------:R-:W-:Y:S02]  /*c500*/  @P2 LOP3.LUT R64, R64, 0x1, RZ, 0xfc, !PT ;  /* 0x0000000140402812 */ /* 0x000fe400078efcff */
[CC--:B------:R-:W-:Y:S02]  /*c510*/  ISETP.GE.AND P3, PT, R102.reuse, R2.reuse, PT ;  /* 0x000000026600720c */ /* 0x0c0fe40003f66270 */
[-C--:B------:R-:W-:Y:S02]  /*c520*/  ISETP.GE.AND P0, PT, R102, R3.reuse, PT ;  /* 0x000000036600720c */ /* 0x080fe40003f06270 */
[C---:B------:R-:W-:Y:S01]  /*c530*/  ISETP.GE.AND P4, PT, R96.reuse, R2, PT ;  /* 0x000000026000720c */ /* 0x040fe20003f86270 */
[----:B------:R4:W-:Y:S01]  /*c540*/  MUFU.TANH R167, R77 ;  /* 0x0000004d00a77308 */ /* 0x0009e20000002400 */
[----:B------:R-:W-:-:S02]  /*c550*/  ISETP.GE.AND P2, PT, R96, R3, PT ;  /* 0x000000036000720c */ /* 0x000fc40003f46270 */
[----:B------:R-:W-:Y:S02]  /*c560*/  I2FP.F32.U32 R102, R102 ;  /* 0x0000006600667245 */ /* 0x000fe40000201000 */
[----:B------:R-:W-:Y:S02]  /*c570*/  I2FP.F32.U32 R96, R96 ;  /* 0x0000006000607245 */ /* 0x000fe40000201000 */
[----:B------:R-:W-:Y:S01]  /*c580*/  FSEL R33, R33, -INF , !P5 ;  /* 0xff80000021217808 */ /* 0x000fe20006800000 */
[CC--:B------:R-:W-:Y:S01]  /*c590*/  FFMA.FTZ R135, R152.reuse, R102.reuse, R135 ;  /* 0x0000006698877223 */ /* 0x0c0fe20000010087 */
[C---:B-1----:R-:W-:Y:S01]  /*c5a0*/  FFMA.FTZ R123, R152.reuse, R102, R199 ;  /* 0x00000066987b7223 */ /* 0x042fe200000100c7 */
[----:B------:R1:W-:Y:S01]  /*c5b0*/  MUFU.TANH R153, R112 ;  /* 0x0000007000997308 */ /* 0x0003e20000002400 */
[-C--:B------:R-:W-:Y:S01]  /*c5c0*/  FFMA.FTZ R133, R152, R96.reuse, R133 ;  /* 0x0000006098857223 */ /* 0x080fe20000010085 */
[----:B------:R-:W-:Y:S01]  /*c5d0*/  LOP3.LUT R102, R40, 0x38, R57, 0xfe, !PT ;  /* 0x0000003828667812 */ /* 0x000fe200078efe39 */
[----:B---3--:R-:W-:Y:S01]  /*c5e0*/  FFMA.FTZ R96, R152, R96, R197 ;  /* 0x0000006098607223 */ /* 0x008fe200000100c5 */
[----:B------:R-:W-:-:S02]  /*c5f0*/  LOP3.LUT R110, R40, 0x39, R57, 0xfe, !PT ;  /* 0x00000039286e7812 */ /* 0x000fc400078efe39 */
[----:B------:R-:W-:Y:S02]  /*c600*/  ISETP.GE.AND P5, PT, R102, R2, PT ;  /* 0x000000026600720c */ /* 0x000fe40003fa6270 */
[----:B----4-:R-:W-:Y:S01]  /*c610*/  FSEL R77, R35, -INF , !P6 ;  /* 0xff800000234d7808 */ /* 0x010fe20007000000 */
[CC--:B------:R-:W-:Y:S01]  /*c620*/  FFMA.FTZ R35, R152.reuse, R104.reuse, R137 ;  /* 0x0000006898237223 */ /* 0x0c0fe20000010089 */
[----:B------:R-:W-:Y:S01]  /*c630*/  FFMA.FTZ R104, R152, R104, R195 ;  /* 0x0000006898687223 */ /* 0x000fe200000100c3 */
[----:B------:R3:W-:Y:S01]  /*c640*/  MUFU.TANH R175, R88 ;  /* 0x0000005800af7308 */ /* 0x0007e20000002400 */
[----:B------:R-:W-:Y:S02]  /*c650*/  FSEL R123, R123, -INF , !P0 ;  /* 0xff8000007b7b7808 */ /* 0x000fe40004000000 */
[----:B------:R-:W-:Y:S02]  /*c660*/  FSEL R96, R96, -INF , !P2 ;  /* 0xff80000060607808 */ /* 0x000fe40005000000 */
[----:B------:R-:W-:-:S02]  /*c670*/  FSEL R104, R104, -INF , !P1 ;  /* 0xff80000068687808 */ /* 0x000fc40004800000 */
[--C-:B-1----:R-:W-:Y:S01]  /*c680*/  LOP3.LUT R112, R40, 0x40, R57.reuse, 0xfe, !PT ;  /* 0x0000004028707812 */ /* 0x102fe200078efe39 */
[----:B------:R-:W1:Y:S01]  /*c690*/  MUFU.TANH R115, R115 ;  /* 0x0000007300737308 */ /* 0x000e620000002400 */
[-C--:B------:R-:W-:Y:S02]  /*c6a0*/  ISETP.GE.AND P1, PT, R102, R3.reuse, PT ;  /* 0x000000036600720c */ /* 0x080fe40003f26270 */
[----:B------:R-:W-:Y:S02]  /*c6b0*/  I2FP.F32.U32 R102, R102 ;  /* 0x0000006600667245 */ /* 0x000fe40000201000 */
[-C--:B------:R-:W-:Y:S02]  /*c6c0*/  ISETP.GE.AND P0, PT, R112, R3.reuse, PT ;  /* 0x000000037000720c */ /* 0x080fe40003f06270 */
[----:B------:R-:W-:Y:S01]  /*c6d0*/  ISETP.GE.AND P2, PT, R110, R3, PT ;  /* 0x000000036e00720c */ /* 0x000fe20003f46270 */
[----:B------:R4:W-:Y:S01]  /*c6e0*/  MUFU.TANH R173, R91 ;  /* 0x0000005b00ad7308 */ /* 0x0009e20000002400 */
[----:B------:R-:W-:-:S02]  /*c6f0*/  LOP3.LUT R130, R40, 0x41, R57, 0xfe, !PT ;  /* 0x0000004128827812 */ /* 0x000fc400078efe39 */
[----:B---3--:R-:W-:Y:S02]  /*c700*/  FSEL R88, R135, -INF , !P3 ;  /* 0xff80000087587808 */ /* 0x008fe40005800000 */
[----:B------:R-:W-:Y:S02]  /*c710*/  ISETP.GE.AND P3, PT, R112, R2, PT ;  /* 0x000000027000720c */ /* 0x000fe40003f66270 */
[----:B------:R-:W-:Y:S01]  /*c720*/  I2FP.F32.U32 R112, R112 ;  /* 0x0000007000707245 */ /* 0x000fe20000201000 */
[----:B------:R3:W1:Y:S01]  /*c730*/  MUFU.TANH R61, R118 ;  /* 0x00000076003d7308 */ /* 0x0006620000002400 */
[C-C-:B------:R-:W-:Y:S02]  /*c740*/  LOP3.LUT R128, R40.reuse, 0x90, R57.reuse, 0xfe, !PT ;  /* 0x0000009028807812 */ /* 0x140fe400078efe39 */
[----:B------:R-:W-:Y:S02]  /*c750*/  LOP3.LUT R139, R40, 0xa1, R57, 0xfe, !PT ;  /* 0x000000a1288b7812 */ /* 0x000fe400078efe39 */
[----:B------:R-:W-:-:S02]  /*c760*/  LOP3.LUT P6, RZ, R64, 0x1, RZ, 0xc0, !PT ;  /* 0x0000000140ff7812 */ /* 0x000fc400078cc0ff */
[----:B------:R-:W-:Y:S01]  /*c770*/  LOP3.LUT R64, R64, 0xfffffffe, RZ, 0xc0, !PT ;  /* 0xfffffffe40407812 */ /* 0x000fe200078ec0ff */
[----:B------:R1:W-:Y:S01]  /*c780*/  MUFU.TANH R165, R107 ;  /* 0x0000006b00a57308 */ /* 0x0003e20000002400 */
[----:B------:R-:W-:Y:S02]  /*c790*/  FSEL R35, R35, -INF , !P6 ;  /* 0xff80000023237808 */ /* 0x000fe40007000000 */
[----:B----4-:R-:W-:Y:S02]  /*c7a0*/  FSEL R91, R133, -INF , !P4 ;  /* 0xff800000855b7808 */ /* 0x010fe40006000000 */
[----:B------:R-:W-:Y:S02]  /*c7b0*/  ISETP.GE.AND P4, PT, R110, R2, PT ;  /* 0x000000026e00720c */ /* 0x000fe40003f86270 */
[----:B------:R-:W-:Y:S01]  /*c7c0*/  I2FP.F32.U32 R110, R110 ;  /* 0x0000006e006e7245 */ /* 0x000fe20000201000 */
[----:B------:R4:W-:Y:S01]  /*c7d0*/  MUFU.TANH R121, R116 ;  /* 0x0000007400797308 */ /* 0x0009e20000002400 */
[----:B------:R-:W-:-:S02]  /*c7e0*/  LOP3.LUT R243, R40, 0x61, R57, 0xfe, !PT ;  /* 0x0000006128f37812 */ /* 0x000fc400078efe39 */
[----:B---3--:R-:W-:Y:S01]  /*c7f0*/  LOP3.LUT R118, R40, 0x91, R57, 0xfe, !PT ;  /* 0x0000009128767812 */ /* 0x008fe200078efe39 */
[----:B--2---:R-:W-:Y:S01]  /*c800*/  FFMA.FTZ R133, R152, R110, R203 ;  /* 0x0000006e98857223 */ /* 0x004fe200000100cb */
[----:B------:R-:W-:-:S03]  /*c810*/  LEA R191, R16, UR6, 0x1 ;  /* 0x0000000610bf7c11 */ /* 0x000fc6000f8e08ff */
[----:B------:R2:W-:Y:S01]  /*c820*/  MUFU.TANH R145, R105 ;  /* 0x0000006900917308 */ /* 0x0005e20000002400 */
[----:B------:R-:W-:Y:S01]  /*c830*/  FSEL R133, R133, -INF , !P2 ;  /* 0xff80000085857808 */ /* 0x000fe20005000000 */
[CC--:B-1----:R-:W-:Y:S01]  /*c840*/  FFMA.FTZ R107, R152.reuse, R102.reuse, R201 ;  /* 0x00000066986b7223 */ /* 0x0c2fe200000100c9 */
[----:B------:R-:W-:Y:S01]  /*c850*/  FFMA.FTZ R102, R152, R102, R131 ;  /* 0x0000006698667223 */ /* 0x000fe20000010083 */
[----:B------:R-:W-:-:S03]  /*c860*/  ISETP.GE.AND P2, PT, R128, R3, PT ;  /* 0x000000038000720c */ /* 0x000fc60003f46270 */
[----:B------:R-:W-:Y:S01]  /*c870*/  FSEL R107, R107, -INF , !P5 ;  /* 0xff8000006b6b7808 */ /* 0x000fe20006800000 */
[----:B------:R-:W-:Y:S01]  /*c880*/  MUFU.TANH R99, R99 ;  /* 0x0000006300637308 */ /* 0x000fe20000002400 */
[----:B------:R-:W-:Y:S01]  /*c890*/  FSEL R102, R102, -INF , !P1 ;  /* 0xff80000066667808 */ /* 0x000fe20004800000 */
[CC--:B----4-:R-:W-:Y:S01]  /*c8a0*/  FFMA.FTZ R116, R152.reuse, R112.reuse, R205 ;  /* 0x0000007098747223 */ /* 0x0d0fe200000100cd */
[----:B------:R-:W-:Y:S01]  /*c8b0*/  FFMA.FTZ R112, R152, R112, R209 ;  /* 0x0000007098707223 */ /* 0x000fe200000100d1 */
[C---:B------:R-:W-:Y:S02]  /*c8c0*/  ISETP.GE.AND P5, PT, R130.reuse, R2, PT ;  /* 0x000000028200720c */ /* 0x040fe40003fa6270 */
[----:B------:R-:W-:Y:S02]  /*c8d0*/  ISETP.GE.AND P1, PT, R130, R3, PT ;  /* 0x000000038200720c */ /* 0x000fe40003f26270 */
[----:B------:R-:W-:Y:S01]  /*c8e0*/  FSEL R116, R116, -INF , !P3 ;  /* 0xff80000074747808 */ /* 0x000fe20005800000 */
[----:B------:R-:W-:Y:S01]  /*c8f0*/  MUFU.TANH R111, R111 ;  /* 0x0000006f006f7308 */ /* 0x000fe20000002400 */
[----:B--2---:R-:W-:Y:S01]  /*c900*/  FFMA.FTZ R105, R152, R110, R129 ;  /* 0x0000006e98697223 */ /* 0x004fe20000010081 */
[----:B------:R-:W-:-:S02]  /*c910*/  FSEL R112, R112, -INF , !P0 ;  /* 0xff80000070707808 */ /* 0x000fc40004000000 */
[----:B------:R-:W-:Y:S02]  /*c920*/  I2FP.F32.U32 R130, R130 ;  /* 0x0000008200827245 */ /* 0x000fe40000201000 */
[----:B------:R-:W-:Y:S02]  /*c930*/  FSEL R105, R105, -INF , !P4 ;  /* 0xff80000069697808 */ /* 0x000fe40006000000 */
[C---:B------:R-:W-:Y:S01]  /*c940*/  ISETP.GE.AND P3, PT, R118.reuse, R2, PT ;  /* 0x000000027600720c */ /* 0x040fe20003f66270 */
[----:B------:R-:W1:Y:S01]  /*c950*/  MUFU.TANH R97, R97 ;  /* 0x0000006100617308 */ /* 0x000e620000002400 */
[----:B------:R-:W-:Y:S01]  /*c960*/  ISETP.GE.AND P0, PT, R118, R3, PT ;  /* 0x000000037600720c */ /* 0x000fe20003f06270 */
[----:B------:R-:W-:Y:S01]  /*c970*/  FFMA.FTZ R110, R152, R130, R207 ;  /* 0x00000082986e7223 */ /* 0x000fe200000100cf */
[----:B------:R-:W-:Y:S01]  /*c980*/  ISETP.GE.AND P4, PT, R128, R2, PT ;  /* 0x000000028000720c */ /* 0x000fe20003f86270 */
[----:B------:R-:W-:Y:S01]  /*c990*/  FFMA.FTZ R115, R152, R130, R115 ;  /* 0x0000008298737223 */ /* 0x000fe20000010073 */
[----:B------:R-:W-:-:S02]  /*c9a0*/  I2FP.F32.U32 R118, R118 ;  /* 0x0000007600767245 */ /* 0x000fc40000201000 */
[----:B------:R-:W-:Y:S01]  /*c9b0*/  I2FP.F32.U32 R128, R128 ;  /* 0x0000008000807245 */ /* 0x000fe20000201000 */
[----:B------:R2:W-:Y:S01]  /*c9c0*/  MUFU.TANH R129, R74 ;  /* 0x0000004a00817308 */ /* 0x0005e20000002400 */
[----:B------:R-:W-:Y:S01]  /*c9d0*/  FSEL R110, R110, -INF , !P5 ;  /* 0xff8000006e6e7808 */ /* 0x000fe20006800000 */
[----:B------:R-:W-:Y:S01]  /*c9e0*/  FFMA.FTZ R203, R152, R118, R61 ;  /* 0x0000007698cb7223 */ /* 0x000fe2000001003d */
[----:B------:R-:W-:Y:S01]  /*c9f0*/  LOP3.LUT R61, R40, 0x98, R57, 0xfe, !PT ;  /* 0x00000098283d7812 */ /* 0x000fe200078efe39 */
[CC--:B------:R-:W-:Y:S01]  /*ca00*/  FFMA.FTZ R53, R152.reuse, R128.reuse, R53 ;  /* 0x0000008098357223 */ /* 0x0c0fe20000010035 */
[C---:B------:R-:W-:Y:S01]  /*ca10*/  FFMA.FTZ R193, R152.reuse, R128, R75 ;  /* 0x0000008098c17223 */ /* 0x040fe2000001004b */
[----:B------:R-:W-:Y:S02]  /*ca20*/  FSEL R161, R115, -INF , !P1 ;  /* 0xff80000073a17808 */ /* 0x000fe40004800000 */
[C---:B------:R-:W-:Y:S01]  /*ca30*/  ISETP.GE.AND P5, PT, R61.reuse, R2, PT ;  /* 0x000000023d00720c */ /* 0x040fe20003fa6270 */
[----:B------:R-:W3:Y:S01]  /*ca40*/  MUFU.TANH R101, R101 ;  /* 0x0000006500657308 */ /* 0x000ee20000002400 */
[----:B------:R-:W-:Y:S01]  /*ca50*/  ISETP.GE.AND P1, PT, R61, R3, PT ;  /* 0x000000033d00720c */ /* 0x000fe20003f26270 */
[----:B-1----:R-:W-:Y:S01]  /*ca60*/  FFMA.FTZ R97, R152, R118, R97 ;  /* 0x0000007698617223 */ /* 0x002fe20000010061 */
[----:B------:R-:W-:-:S02]  /*ca70*/  I2FP.F32.U32 R61, R61 ;  /* 0x0000003d003d7245 */ /* 0x000fc40000201000 */
[----:B------:R-:W-:Y:S02]  /*ca80*/  FSEL R209, R53, -INF , !P4 ;  /* 0xff80000035d17808 */ /* 0x000fe40006000000 */
[----:B------:R-:W-:Y:S01]  /*ca90*/  FSEL R193, R193, -INF , !P2 ;  /* 0xff800000c1c17808 */ /* 0x000fe20005000000 */
[-C--:B------:R-:W-:Y:S01]  /*caa0*/  FFMA.FTZ R99, R152, R61.reuse, R99 ;  /* 0x0000003d98637223 */ /* 0x080fe20000010063 */
[----:B--2---:R-:W-:Y:S01]  /*cab0*/  LOP3.LUT R74, R40, 0x99, R57, 0xfe, !PT ;  /* 0x00000099284a7812 */ /* 0x004fe200078efe39 */
[----:B------:R-:W-:Y:S01]  /*cac0*/  FFMA.FTZ R121, R152, R61, R121 ;  /* 0x0000003d98797223 */ /* 0x000fe20000010079 */
[----:B------:R-:W-:Y:S01]  /*cad0*/  LOP3.LUT R75, R40, 0xa0, R57, 0xfe, !PT ;  /* 0x000000a0284b7812 */ /* 0x000fe200078efe39 */
[----:B------:R1:W-:Y:S01]  /*cae0*/  MUFU.TANH R131, R72 ;  /* 0x0000004800837308 */ /* 0x0003e20000002400 */
[C---:B------:R-:W-:Y:S02]  /*caf0*/  ISETP.GE.AND P4, PT, R74.reuse, R2, PT ;  /* 0x000000024a00720c */ /* 0x040fe40003f86270 */
[----:B------:R-:W-:-:S02]  /*cb00*/  ISETP.GE.AND P2, PT, R74, R3, PT ;  /* 0x000000034a00720c */ /* 0x000fc40003f46270 */
[----:B------:R-:W-:Y:S02]  /*cb10*/  I2FP.F32.U32 R74, R74 ;  /* 0x0000004a004a7245 */ /* 0x000fe40000201000 */
[----:B------:R-:W-:Y:S01]  /*cb20*/  FSEL R197, R99, -INF , !P5 ;  /* 0xff80000063c57808 */ /* 0x000fe20006800000 */
[----:B------:R-:W2:Y:S01]  /*cb30*/  MUFU.TANH R95, R95 ;  /* 0x0000005f005f7308 */ /* 0x000ea20000002400 */
[----:B------:R-:W-:Y:S01]  /*cb40*/  FSEL R171, R121, -INF , !P1 ;  /* 0xff80000079ab7808 */ /* 0x000fe20004800000 */
[CC--:B------:R-:W-:Y:S01]  /*cb50*/  FFMA.FTZ R111, R152.reuse, R74.reuse, R111 ;  /* 0x0000004a986f7223 */ /* 0x0c0fe2000001006f */
[----:B------:R-:W-:Y:S01]  /*cb60*/  FFMA.FTZ R169, R152, R74, R151 ;  /* 0x0000004a98a97223 */ /* 0x000fe20000010097 */
[C---:B------:R-:W-:Y:S02]  /*cb70*/  ISETP.GE.AND P5, PT, R139.reuse, R2, PT ;  /* 0x000000028b00720c */ /* 0x040fe40003fa6270 */
[----:B------:R-:W-:Y:S02]  /*cb80*/  ISETP.GE.AND P1, PT, R139, R3, PT ;  /* 0x000000038b00720c */ /* 0x000fe40003f26270 */
[----:B------:R4:W-:Y:S01]  /*cb90*/  MUFU.TANH R53, R70 ;  /* 0x0000004600357308 */ /* 0x0009e20000002400 */
[----:B------:R-:W-:-:S02]  /*cba0*/  LOP3.LUT R61, R40, 0xa9, R57, 0xfe, !PT ;  /* 0x000000a9283d7812 */ /* 0x000fc400078efe39 */
[----:B-1----:R-:W-:Y:S02]  /*cbb0*/  I2FP.F32.U32 R72, R75 ;  /* 0x0000004b00487245 */ /* 0x002fe40000201000 */
[----:B------:R-:W-:Y:S02]  /*cbc0*/  I2FP.F32.U32 R139, R139 ;  /* 0x0000008b008b7245 */ /* 0x000fe40000201000 */
[----:B------:R-:W-:Y:S01]  /*cbd0*/  FSEL R195, R111, -INF , !P4 ;  /* 0xff8000006fc37808 */ /* 0x000fe20006000000 */
[----:B------:R-:W1:Y:S01]  /*cbe0*/  MUFU.TANH R85, R85 ;  /* 0x0000005500557308 */ /* 0x000e620000002400 */
[----:B------:R-:W-:Y:S01]  /*cbf0*/  FSEL R169, R169, -INF , !P2 ;  /* 0xff800000a9a97808 */ /* 0x000fe20005000000 */
[CC--:B------:R-:W-:Y:S01]  /*cc00*/  FFMA.FTZ R151, R152.reuse, R72.reuse, R153 ;  /* 0x0000004898977223 */ /* 0x0c0fe20000010099 */
[----:B------:R-:W-:Y:S01]  /*cc10*/  FSEL R203, R203, -INF , !P3 ;  /* 0xff800000cbcb7808 */ /* 0x000fe20005800000 */
[C---:B------:R-:W-:Y:S01]  /*cc20*/  FFMA.FTZ R141, R152.reuse, R72, R165 ;  /* 0x00000048988d7223 */ /* 0x040fe200000100a5 */
[----:B------:R-:W-:Y:S01]  /*cc30*/  FSEL R187, R97, -INF , !P0 ;  /* 0xff80000061bb7808 */ /* 0x000fe20004000000 */
[CC--:B------:R-:W-:Y:S01]  /*cc40*/  FFMA.FTZ R117, R152.reuse, R139.reuse, R117 ;  /* 0x0000008b98757223 */ /* 0x0c0fe20000010075 */
[C---:B------:R-:W-:Y:S01]  /*cc50*/  ISETP.GE.AND P3, PT, R75.reuse, R2, PT ;  /* 0x000000024b00720c */ /* 0x040fe20003f66270 */
[----:B------:R-:W-:Y:S01]  /*cc60*/  FFMA.FTZ R139, R152, R139, R145 ;  /* 0x0000008b988b7223 */ /* 0x000fe20000010091 */
[----:B------:R-:W-:Y:S01]  /*cc70*/  ISETP.GE.AND P0, PT, R75, R3, PT ;  /* 0x000000034b00720c */ /* 0x000fe20003f06270 */
[----:B------:R-:W1:Y:S01]  /*cc80*/  MUFU.TANH R87, R87 ;  /* 0x0000005700577308 */ /* 0x000e620000002400 */
[----:B----4-:R-:W-:-:S02]  /*cc90*/  LOP3.LUT R70, R40, 0xa8, R57, 0xfe, !PT ;  /* 0x000000a828467812 */ /* 0x010fc400078efe39 */
[----:B------:R-:W-:Y:S02]  /*cca0*/  LOP3.LUT R72, R40, 0xb0, R57, 0xfe, !PT ;  /* 0x000000b028487812 */ /* 0x000fe400078efe39 */
[C---:B------:R-:W-:Y:S02]  /*ccb0*/  ISETP.GE.AND P4, PT, R70.reuse, R2, PT ;  /* 0x000000024600720c */ /* 0x040fe40003f86270 */
[-C--:B------:R-:W-:Y:S01]  /*ccc0*/  ISETP.GE.AND P2, PT, R70, R3.reuse, PT ;  /* 0x000000034600720c */ /* 0x080fe20003f46270 */
[----:B------:R4:W-:Y:S01]  /*ccd0*/  MUFU.TANH R75, R68 ;  /* 0x00000044004b7308 */ /* 0x0009e20000002400 */
[----:B------:R-:W-:Y:S02]  /*cce0*/  I2FP.F32.U32 R70, R70 ;  /* 0x0000004600467245 */ /* 0x000fe40000201000 */
[----:B------:R-:W-:Y:S02]  /*ccf0*/  FSEL R151, R151, -INF , !P3 ;  /* 0xff80000097977808 */ /* 0x000fe40005800000 */
[----:B------:R-:W-:Y:S01]  /*cd00*/  FSEL R141, R141, -INF , !P0 ;  /* 0xff8000008d8d7808 */ /* 0x000fe20004000000 */
[C---:B------:R-:W-:Y:S01]  /*cd10*/  FFMA.FTZ R145, R152.reuse, R70, R155 ;  /* 0x0000004698917223 */ /* 0x040fe2000001009b */
[C---:B------:R-:W-:Y:S01]  /*cd20*/  ISETP.GE.AND P3, PT, R61.reuse, R2, PT ;  /* 0x000000023d00720c */ /* 0x040fe20003f66270 */
[----:B------:R-:W-:Y:S01]  /*cd30*/  FFMA.FTZ R137, R152, R70, R143 ;  /* 0x0000004698897223 */ /* 0x000fe2000001008f */
[----:B------:R-:W-:Y:S01]  /*cd40*/  ISETP.GE.AND P0, PT, R61, R3, PT ;  /* 0x000000033d00720c */ /* 0x000fe20003f06270 */
[----:B------:R-:W-:Y:S01]  /*cd50*/  MUFU.TANH R83, R83 ;  /* 0x0000005300537308 */ /* 0x000fe20000002400 */
[----:B------:R-:W-:-:S02]  /*cd60*/  LOP3.LUT R70, R40, 0xb8, R57, 0xfe, !PT ;  /* 0x000000b828467812 */ /* 0x000fc400078efe39 */
[----:B------:R-:W-:Y:S02]  /*cd70*/  FSEL R145, R145, -INF , !P4 ;  /* 0xff80000091917808 */ /* 0x000fe40006000000 */
[----:B------:R-:W-:Y:S02]  /*cd80*/  FSEL R137, R137, -INF , !P2 ;  /* 0xff80000089897808 */ /* 0x000fe40005000000 */
[----:B------:R-:W-:Y:S01]  /*cd90*/  FSEL R139, R139, -INF , !P1 ;  /* 0xff8000008b8b7808 */ /* 0x000fe20004800000 */
[----:B------:R-:W1:Y:S01]  /*cda0*/  MUFU.TANH R81, R81 ;  /* 0x0000005100517308 */ /* 0x000e620000002400 */
[----:B----4-:R-:W-:Y:S02]  /*cdb0*/  I2FP.F32.U32 R68, R61 ;  /* 0x0000003d00447245 */ /* 0x010fe40000201000 */
[----:B------:R-:W-:-:S03]  /*cdc0*/  ISETP.GE.AND P1, PT, R72, R3, PT ;  /* 0x000000034800720c */ /* 0x000fc60003f26270 */
[CC--:B---3--:R-:W-:Y:S01]  /*cdd0*/  FFMA.FTZ R101, R152.reuse, R68.reuse, R101 ;  /* 0x0000004498657223 */ /* 0x0c8fe20000010065 */
[----:B------:R-:W-:Y:S01]  /*cde0*/  FFMA.FTZ R135, R152, R68, R147 ;  /* 0x0000004498877223 */ /* 0x000fe20000010093 */
[----:B------:R3:W-:Y:S01]  /*cdf0*/  MUFU.TANH R61, R55 ;  /* 0x00000037003d7308 */ /* 0x0007e20000002400 */
[----:B------:R-:W-:Y:S02]  /*ce00*/  LOP3.LUT R68, R40, 0xb1, R57, 0xfe, !PT ;  /* 0x000000b128447812 */ /* 0x000fe400078efe39 */
[----:B------:R-:W-:Y:S02]  /*ce10*/  FSEL R147, R117, -INF , !P5 ;  /* 0xff80000075937808 */ /* 0x000fe40006800000 */
[CC--:B------:R-:W-:Y:S02]  /*ce20*/  ISETP.GE.AND P4, PT, R68.reuse, R2.reuse, PT ;  /* 0x000000024400720c */ /* 0x0c0fe40003f86270 */
[----:B------:R-:W-:Y:S01]  /*ce30*/  ISETP.GE.AND P2, PT, R68, R3, PT ;  /* 0x000000034400720c */ /* 0x000fe20003f46270 */
[----:B------:R-:W4:Y:S01]  /*ce40*/  MUFU.TANH R73, R73 ;  /* 0x0000004900497308 */ /* 0x000f220000002400 */
[----:B------:R-:W-:-:S02]  /*ce50*/  ISETP.GE.AND P5, PT, R72, R2, PT ;  /* 0x000000024800720c */ /* 0x000fc40003fa6270 */
[----:B------:R-:W-:Y:S02]  /*ce60*/  I2FP.F32.U32 R68, R68 ;  /* 0x0000004400447245 */ /* 0x000fe40000201000 */
[----:B------:R-:W-:Y:S02]  /*ce70*/  FSEL R143, R101, -INF , !P3 ;  /* 0xff800000658f7808 */ /* 0x000fe40005800000 */
[----:B------:R-:W-:Y:S01]  /*ce80*/  FSEL R135, R135, -INF , !P0 ;  /* 0xff80000087877808 */ /* 0x000fe20004000000 */
[----:B------:R1:W-:Y:S01]  /*ce90*/  MUFU.TANH R155, R60 ;  /* 0x0000003c009b7308 */ /* 0x0003e20000002400 */
[----:B------:R-:W-:Y:S01]  /*cea0*/  ISETP.GE.AND P3, PT, R70, R2, PT ;  /* 0x000000024600720c */ /* 0x000fe20003f66270 */
[C---:B------:R-:W-:Y:S01]  /*ceb0*/  FFMA.FTZ R117, R152.reuse, R68, R163 ;  /* 0x0000004498757223 */ /* 0x040fe200000100a3 */
[----:B---3--:R-:W-:Y:S01]  /*cec0*/  I2FP.F32.U32 R55, R72 ;  /* 0x0000004800377245 */ /* 0x008fe20000201000 */
[----:B------:R-:W-:Y:S01]  /*ced0*/  FFMA.FTZ R99, R152, R68, R173 ;  /* 0x0000004498637223 */ /* 0x000fe200000100ad */
[----:B------:R-:W-:-:S02]  /*cee0*/  ISETP.GE.AND P0, PT, R70, R3, PT ;  /* 0x000000034600720c */ /* 0x000fc40003f06270 */
[----:B------:R-:W-:Y:S01]  /*cef0*/  FSEL R117, R117, -INF , !P4 ;  /* 0xff80000075757808 */ /* 0x000fe20006000000 */
[CC--:B------:R-:W-:Y:S01]  /*cf00*/  FFMA.FTZ R121, R152.reuse, R55.reuse, R167 ;  /* 0x0000003798797223 */ /* 0x0c0fe200000100a7 */
[----:B--2---:R-:W-:Y:S01]  /*cf10*/  FFMA.FTZ R95, R152, R55, R95 ;  /* 0x00000037985f7223 */ /* 0x004fe2000001005f */
[----:B------:R-:W-:Y:S01]  /*cf20*/  LOP3.LUT R55, R40, 0xb9, R57, 0xfe, !PT ;  /* 0x000000b928377812 */ /* 0x000fe200078efe39 */
[----:B------:R2:W-:Y:S01]  /*cf30*/  MUFU.TANH R153, R54 ;  /* 0x0000003600997308 */ /* 0x0005e20000002400 */
[----:B------:R-:W-:Y:S02]  /*cf40*/  FSEL R99, R99, -INF , !P2 ;  /* 0xff80000063637808 */ /* 0x000fe40005000000 */
[----:B------:R-:W-:Y:S02]  /*cf50*/  FSEL R121, R121, -INF , !P5 ;  /* 0xff80000079797808 */ /* 0x000fe40006800000 */
[----:B------:R-:W-:Y:S02]  /*cf60*/  FSEL R101, R95, -INF , !P1 ;  /* 0xff8000005f657808 */ /* 0x000fe40004800000 */
[----:B-1----:R-:W-:Y:S01]  /*cf70*/  I2FP.F32.U32 R60, R70 ;  /* 0x00000046003c7245 */ /* 0x002fe20000201000 */
[----:B------:R1:W-:Y:S01]  /*cf80*/  MUFU.TANH R163, R52 ;  /* 0x0000003400a37308 */ /* 0x0003e20000002400 */
[----:B------:R-:W-:-:S02]  /*cf90*/  ISETP.GE.AND P5, PT, R55, R2, PT ;  /* 0x000000023700720c */ /* 0x000fc40003fa6270 */
[----:B------:R-:W-:Y:S01]  /*cfa0*/  ISETP.GE.AND P1, PT, R55, R3, PT ;  /* 0x000000033700720c */ /* 0x000fe20003f26270 */
[CC--:B------:R-:W-:Y:S01]  /*cfb0*/  FFMA.FTZ R115, R152.reuse, R60.reuse, R175 ;  /* 0x0000003c98737223 */ /* 0x0c0fe200000100af */
[----:B------:R-:W-:Y:S01]  /*cfc0*/  FFMA.FTZ R85, R152, R60, R85 ;  /* 0x0000003c98557223 */ /* 0x000fe20000010055 */
[C-C-:B------:R-:W-:Y:S02]  /*cfd0*/  LOP3.LUT R60, R40.reuse, 0xc0, R57.reuse, 0xfe, !PT ;  /* 0x000000c0283c7812 */ /* 0x140fe400078efe39 */
[----:B------:R-:W-:Y:S01]  /*cfe0*/  I2FP.F32.U32 R55, R55 ;  /* 0x0000003700377245 */ /* 0x000fe20000201000 */
[----:B------:R-:W3:Y:S01]  /*cff0*/  MUFU.TANH R63, R63 ;  /* 0x0000003f003f7308 */ /* 0x000ee20000002400 */
[----:B--2---:R-:W-:Y:S02]  /*d000*/  LOP3.LUT R54, R40, 0xc1, R57, 0xfe, !PT ;  /* 0x000000c128367812 */ /* 0x004fe400078efe39 */
[----:B------:R-:W-:Y:S01]  /*d010*/  FSEL R115, R115, -INF , !P3 ;  /* 0xff80000073737808 */ /* 0x000fe20005800000 */
[CC--:B------:R-:W-:Y:S01]  /*d020*/  FFMA.FTZ R87, R152.reuse, R55.reuse, R87 ;  /* 0x0000003798577223 */ /* 0x0c0fe20000010057 */
[----:B------:R-:W-:Y:S01]  /*d030*/  FSEL R97, R85, -INF , !P0 ;  /* 0xff80000055617808 */ /* 0x000fe20004000000 */
[----:B------:R-:W-:Y:S01]  /*d040*/  FFMA.FTZ R81, R152, R55, R81 ;  /* 0x0000003798517223 */ /* 0x000fe20000010051 */
[----:B------:R-:W-:Y:S01]  /*d050*/  ISETP.GE.AND P3, PT, R54, R2, PT ;  /* 0x000000023600720c */ /* 0x000fe20003f66270 */
[----:B------:R-:W2:Y:S01]  /*d060*/  MUFU.TANH R71, R71 ;  /* 0x0000004700477308 */ /* 0x000ea20000002400 */
[----:B-1----:R-:W-:-:S02]  /*d070*/  I2FP.F32.U32 R52, R60 ;  /* 0x0000003c00347245 */ /* 0x002fc40000201000 */
[-C--:B------:R-:W-:Y:S02]  /*d080*/  ISETP.GE.AND P0, PT, R54, R3.reuse, PT ;  /* 0x000000033600720c */ /* 0x080fe40003f06270 */
[----:B------:R-:W-:Y:S01]  /*d090*/  I2FP.F32.U32 R54, R54 ;  /* 0x0000003600367245 */ /* 0x000fe20000201000 */
[----:B------:R-:W-:Y:S01]  /*d0a0*/  FFMA.FTZ R83, R152, R52, R83 ;  /* 0x0000003498537223 */ /* 0x000fe20000010053 */
[C---:B------:R-:W-:Y:S01]  /*d0b0*/  ISETP.GE.AND P4, PT, R60.reuse, R2, PT ;  /* 0x000000023c00720c */ /* 0x040fe20003f86270 */
[----:B------:R-:W1:Y:S01]  /*d0c0*/  MUFU.TANH R69, R69 ;  /* 0x0000004500457308 */ /* 0x000e620000002400 */
[----:B------:R-:W-:Y:S01]  /*d0d0*/  ISETP.GE.AND P2, PT, R60, R3, PT ;  /* 0x000000033c00720c */ /* 0x000fe20003f46270 */
[C---:B------:R-:W-:Y:S01]  /*d0e0*/  FFMA.FTZ R60, R152.reuse, R52, R131 ;  /* 0x00000034983c7223 */ /* 0x040fe20000010083 */
[CC--:B------:R-:W-:Y:S01]  /*d0f0*/  FFMA.FTZ R85, R152.reuse, R54.reuse, R129 ;  /* 0x0000003698557223 */ /* 0x0c0fe20000010081 */
[----:B----4-:R-:W-:Y:S01]  /*d100*/  FFMA.FTZ R55, R152, R54, R73 ;  /* 0x0000003698377223 */ /* 0x010fe20000010049 */
[----:B------:R-:W-:-:S02]  /*d110*/  LOP3.LUT R52, R40, 0xc9, R57, 0xfe, !PT ;  /* 0x000000c928347812 */ /* 0x000fc400078efe39 */
[----:B------:R-:W-:Y:S01]  /*d120*/  FSEL R111, R87, -INF , !P5 ;  /* 0xff800000576f7808 */ /* 0x000fe20006800000 */
[----:B------:R4:W-:Y:S01]  /*d130*/  MUFU.TANH R165, R50 ;  /* 0x0000003200a57308 */ /* 0x0009e20000002400 */
[----:B------:R-:W-:Y:S02]  /*d140*/  FSEL R87, R83, -INF , !P4 ;  /* 0xff80000053577808 */ /* 0x000fe40006000000 */
[----:B------:R-:W-:Y:S02]  /*d150*/  FSEL R60, R60, -INF , !P2 ;  /* 0xff8000003c3c7808 */ /* 0x000fe40005000000 */
[C---:B------:R-:W-:Y:S02]  /*d160*/  ISETP.GE.AND P4, PT, R52.reuse, R2, PT ;  /* 0x000000023400720c */ /* 0x040fe40003f86270 */
[----:B------:R-:W-:Y:S01]  /*d170*/  ISETP.GE.AND P2, PT, R52, R3, PT ;  /* 0x000000033400720c */ /* 0x000fe20003f46270 */
[----:B------:R-:W1:Y:S01]  /*d180*/  MUFU.TANH R51, R51 ;  /* 0x0000003300337308 */ /* 0x000e620000002400 */
[----:B------:R-:W-:-:S02]  /*d190*/  LOP3.LUT R54, R40, 0xc8, R57, 0xfe, !PT ;  /* 0x000000c828367812 */ /* 0x000fc400078efe39 */
[----:B------:R-:W-:Y:S02]  /*d1a0*/  I2FP.F32.U32 R52, R52 ;  /* 0x0000003400347245 */ /* 0x000fe40000201000 */
[----:B------:R-:W-:Y:S02]  /*d1b0*/  FSEL R85, R85, -INF , !P3 ;  /* 0xff80000055557808 */ /* 0x000fe40005800000 */
[----:B------:R-:W-:Y:S01]  /*d1c0*/  FSEL R55, R55, -INF , !P0 ;  /* 0xff80000037377808 */ /* 0x000fe20004000000 */
[----:B------:R2:W-:Y:S01]  /*d1d0*/  MUFU.TANH R131, R48 ;  /* 0x0000003000837308 */ /* 0x0005e20000002400 */
[----:B------:R-:W-:Y:S01]  /*d1e0*/  FSEL R95, R81, -INF , !P1 ;  /* 0xff800000515f7808 */ /* 0x000fe20004800000 */
[-C--:B------:R-:W-:Y:S01]  /*d1f0*/  FFMA.FTZ R81, R152, R52.reuse, R53 ;  /* 0x0000003498517223 */ /* 0x080fe20000010035 */
[----:B----4-:R-:W-:Y:S01]  /*d200*/  LOP3.LUT R50, R40, 0xd0, R57, 0xfe, !PT ;  /* 0x000000d028327812 */ /* 0x010fe200078efe39 */
[----:B------:R-:W-:Y:S01]  /*d210*/  FFMA.FTZ R53, R152, R52, R75 ;  /* 0x0000003498357223 */ /* 0x000fe2000001004b */
[----:B------:R-:W-:-:S02]  /*d220*/  ISETP.GE.AND P5, PT, R54, R2, PT ;  /* 0x000000023600720c */ /* 0x000fc40003fa6270 */
[C---:B------:R-:W-:Y:S01]  /*d230*/  ISETP.GE.AND P3, PT, R50.reuse, R2, PT ;  /* 0x000000023200720c */ /* 0x040fe20003f66270 */
[----:B------:R-:W4:Y:S01]  /*d240*/  MUFU.TANH R49, R49 ;  /* 0x0000003100317308 */ /* 0x000f220000002400 */
[-C--:B------:R-:W-:Y:S02]  /*d250*/  ISETP.GE.AND P0, PT, R50, R3.reuse, PT ;  /* 0x000000033200720c */ /* 0x080fe40003f06270 */
[----:B------:R-:W-:Y:S02]  /*d260*/  I2FP.F32.U32 R50, R50 ;  /* 0x0000003200327245 */ /* 0x000fe40000201000 */
[----:B------:R-:W-:Y:S02]  /*d270*/  ISETP.GE.AND P1, PT, R54, R3, PT ;  /* 0x000000033600720c */ /* 0x000fe40003f26270 */
[----:B------:R-:W-:Y:S01]  /*d280*/  FSEL R53, R53, -INF , !P2 ;  /* 0xff80000035357808 */ /* 0x000fe20005000000 */
[CC--:B---3--:R-:W-:Y:S01]  /*d290*/  FFMA.FTZ R63, R152.reuse, R50.reuse, R63 ;  /* 0x00000032983f7223 */ /* 0x0c8fe2000001003f */
[----:B------:R-:W-:Y:S01]  /*d2a0*/  FFMA.FTZ R52, R152, R50, R155 ;  /* 0x0000003298347223 */ /* 0x000fe2000001009b */
[----:B--2---:R-:W-:Y:S01]  /*d2b0*/  I2FP.F32.U32 R48, R54 ;  /* 0x0000003600307245 */ /* 0x004fe20000201000 */
[----:B------:R2:W-:Y:S01]  /*d2c0*/  MUFU.TANH R129, R46 ;  /* 0x0000002e00817308 */ /* 0x0005e20000002400 */
[----:B------:R-:W-:-:S02]  /*d2d0*/  LOP3.LUT R50, R40, 0xd1, R57, 0xfe, !PT ;  /* 0x000000d128327812 */ /* 0x000fc400078efe39 */
[----:B------:R-:W-:Y:S01]  /*d2e0*/  FSEL R81, R81, -INF , !P4 ;  /* 0xff80000051517808 */ /* 0x000fe20006000000 */
[CC--:B------:R-:W-:Y:S01]  /*d2f0*/  FFMA.FTZ R71, R152.reuse, R48.reuse, R71 ;  /* 0x0000003098477223 */ /* 0x0c0fe20000010047 */
[----:B-1----:R-:W-:Y:S01]  /*d300*/  FFMA.FTZ R54, R152, R48, R69 ;  /* 0x0000003098367223 */ /* 0x002fe20000010045 */
[----:B------:R-:W-:Y:S02]  /*d310*/  LOP3.LUT R48, R40, 0xd8, R57, 0xfe, !PT ;  /* 0x000000d828307812 */ /* 0x000fe400078efe39 */
[----:B------:R1:W-:Y:S01]  /*d320*/  MUFU.TANH R69, R44 ;  /* 0x0000002c00457308 */ /* 0x0003e20000002400 */
[----:B------:R-:W-:Y:S02]  /*d330*/  FSEL R83, R71, -INF , !P5 ;  /* 0xff80000047537808 */ /* 0x000fe40006800000 */
[C---:B------:R-:W-:Y:S02]  /*d340*/  ISETP.GE.AND P5, PT, R48.reuse, R2, PT ;  /* 0x000000023000720c */ /* 0x040fe40003fa6270 */
[----:B------:R-:W-:-:S02]  /*d350*/  ISETP.GE.AND P2, PT, R48, R3, PT ;  /* 0x000000033000720c */ /* 0x000fc40003f46270 */
[----:B------:R-:W-:Y:S01]  /*d360*/  FSEL R52, R52, -INF , !P0 ;  /* 0xff80000034347808 */ /* 0x000fe20004000000 */
[----:B------:R-:W3:Y:S01]  /*d370*/  MUFU.TANH R47, R47 ;  /* 0x0000002f002f7308 */ /* 0x000ee20000002400 */
[----:B------:R-:W-:Y:S02]  /*d380*/  I2FP.F32.U32 R48, R48 ;  /* 0x0000003000307245 */ /* 0x000fe40000201000 */
[----:B--2---:R-:W-:Y:S02]  /*d390*/  LOP3.LUT R46, R40, 0xd9, R57, 0xfe, !PT ;  /* 0x000000d9282e7812 */ /* 0x004fe400078efe39 */
[----:B------:R-:W-:Y:S01]  /*d3a0*/  FSEL R54, R54, -INF , !P1 ;  /* 0xff80000036367808 */ /* 0x000fe20004800000 */
[----:B------:R-:W-:Y:S01]  /*d3b0*/  FFMA.FTZ R73, R152, R48, R51 ;  /* 0x0000003098497223 */ /* 0x000fe20000010033 */
[C---:B------:R-:W-:Y:S01]  /*d3c0*/  ISETP.GE.AND P4, PT, R46.reuse, R2, PT ;  /* 0x000000022e00720c */ /* 0x040fe20003f86270 */
[----:B------:R-:W2:Y:S01]  /*d3d0*/  MUFU.TANH R45, R45 ;  /* 0x0000002d002d7308 */ /* 0x000ea20000002400 */
[----:B------:R-:W-:-:S02]  /*d3e0*/  ISETP.GE.AND P0, PT, R46, R3, PT ;  /* 0x000000032e00720c */ /* 0x000fc40003f06270 */
[----:B-1----:R-:W-:Y:S02]  /*d3f0*/  I2FP.F32.U32 R44, R50 ;  /* 0x00000032002c7245 */ /* 0x002fe40000201000 */
[----:B------:R-:W-:Y:S02]  /*d400*/  I2FP.F32.U32 R46, R46 ;  /* 0x0000002e002e7245 */ /* 0x000fe40000201000 */
[----:B------:R-:W-:Y:S01]  /*d410*/  ISETP.GE.AND P1, PT, R50, R3, PT ;  /* 0x000000033200720c */ /* 0x000fe20003f26270 */
[C---:B------:R-:W-:Y:S01]  /*d420*/  FFMA.FTZ R153, R152.reuse, R44, R153 ;  /* 0x0000002c98997223 */ /* 0x040fe20000010099 */
[----:B------:R-:W-:Y:S01]  /*d430*/  FSEL R75, R63, -INF , !P3 ;  /* 0xff8000003f4b7808 */ /* 0x000fe20005800000 */
[----:B------:R-:W-:Y:S01]  /*d440*/  FFMA.FTZ R72, R152, R46, R163 ;  /* 0x0000002e98487223 */ /* 0x000fe200000100a3 */
[----:B------:R1:W2:Y:S01]  /*d450*/  MUFU.TANH R63, R38 ;  /* 0x00000026003f7308 */ /* 0x0002a20000002400 */
[----:B------:R-:W-:Y:S01]  /*d460*/  ISETP.GE.AND P6, PT, R50, R2, PT ;  /* 0x000000023200720c */ /* 0x000fe20003fc6270 */
[C---:B------:R-:W-:Y:S01]  /*d470*/  FFMA.FTZ R50, R152.reuse, R48, R165 ;  /* 0x0000003098327223 */ /* 0x040fe200000100a5 */
[C---:B----4-:R-:W-:Y:S01]  /*d480*/  FFMA.FTZ R49, R152.reuse, R46, R49 ;  /* 0x0000002e98317223 */ /* 0x050fe20000010031 */
[----:B------:R-:W-:Y:S01]  /*d490*/  FSEL R51, R153, -INF , !P1 ;  /* 0xff80000099337808 */ /* 0x000fe20004800000 */
[----:B------:R-:W-:Y:S01]  /*d4a0*/  FFMA.FTZ R61, R152, R44, R61 ;  /* 0x0000002c983d7223 */ /* 0x000fe2000001003d */
[----:B------:R-:W-:-:S02]  /*d4b0*/  LOP3.LUT R46, R40, 0xe1, R57, 0xfe, !PT ;  /* 0x000000e1282e7812 */ /* 0x000fc400078efe39 */
[----:B------:R-:W4:Y:S01]  /*d4c0*/  MUFU.TANH R41, R41 ;  /* 0x0000002900297308 */ /* 0x000f220000002400 */
[C-C-:B------:R-:W-:Y:S02]  /*d4d0*/  LOP3.LUT R48, R40.reuse, 0xe0, R57.reuse, 0xfe, !PT ;  /* 0x000000e028307812 */ /* 0x140fe400078efe39 */
[----:B------:R-:W-:Y:S02]  /*d4e0*/  LOP3.LUT R44, R40, 0xe8, R57, 0xfe, !PT ;  /* 0x000000e8282c7812 */ /* 0x000fe400078efe39 */
[----:B------:R-:W-:Y:S02]  /*d4f0*/  FSEL R73, R73, -INF , !P5 ;  /* 0xff80000049497808 */ /* 0x000fe40006800000 */
[----:B------:R-:W-:Y:S01]  /*d500*/  ISETP.GE.AND P5, PT, R46, R2, PT ;  /* 0x000000022e00720c */ /* 0x000fe20003fa6270 */
[----:B------:R2:W-:Y:S01]  /*d510*/  MUFU.TANH R153, R23 ;  /* 0x0000001700997308 */ /* 0x0005e20000002400 */
[----:B------:R-:W-:Y:S02]  /*d520*/  FSEL R50, R50, -INF , !P2 ;  /* 0xff80000032327808 */ /* 0x000fe40005000000 */
[----:B------:R-:W-:-:S02]  /*d530*/  ISETP.GE.AND P3, PT, R46, R3, PT ;  /* 0x000000032e00720c */ /* 0x000fc40003f66270 */
[----:B------:R-:W-:Y:S02]  /*d540*/  I2FP.F32.U32 R46, R46 ;  /* 0x0000002e002e7245 */ /* 0x000fe40000201000 */
[----:B------:R-:W-:Y:S01]  /*d550*/  FSEL R72, R72, -INF , !P4 ;  /* 0xff80000048487808 */ /* 0x000fe20006000000 */
[----:B------:R-:W4:Y:S01]  /*d560*/  MUFU.TANH R43, R43 ;  /* 0x0000002b002b7308 */ /* 0x000f220000002400 */
[----:B------:R-:W-:Y:S01]  /*d570*/  FSEL R49, R49, -INF , !P0 ;  /* 0xff80000031317808 */ /* 0x000fe20004000000 */
[C---:B---3--:R-:W-:Y:S01]  /*d580*/  FFMA.FTZ R47, R152.reuse, R46, R47 ;  /* 0x0000002e982f7223 */ /* 0x048fe2000001002f */
[----:B-1----:R-:W-:Y:S01]  /*d590*/  I2FP.F32.U32 R38, R48 ;  /* 0x0000003000267245 */ /* 0x002fe20000201000 */
[----:B------:R-:W-:Y:S01]  /*d5a0*/  FFMA.FTZ R69, R152, R46, R69 ;  /* 0x0000002e98457223 */ /* 0x000fe20000010045 */
[C---:B------:R-:W-:Y:S02]  /*d5b0*/  ISETP.GE.AND P4, PT, R44.reuse, R2, PT ;  /* 0x000000022c00720c */ /* 0x040fe40003f86270 */
[----:B------:R-:W-:Y:S01]  /*d5c0*/  ISETP.GE.AND P0, PT, R44, R3, PT ;  /* 0x000000032c00720c */ /* 0x000fe20003f06270 */
[----:B------:R-:W-:Y:S01]  /*d5d0*/  FFMA.FTZ R71, R152, R38, R131 ;  /* 0x0000002698477223 */ /* 0x000fe20000010083 */
[----:B------:R-:W-:Y:S01]  /*d5e0*/  I2FP.F32.U32 R44, R44 ;  /* 0x0000002c002c7245 */ /* 0x000fe20000201000 */
[----:B------:R-:W-:Y:S01]  /*d5f0*/  MUFU.TANH R19, R19 ;  /* 0x0000001300137308 */ /* 0x000fe20000002400 */
[----:B--2---:R-:W-:-:S02]  /*d600*/  LOP3.LUT R23, R40, 0xe9, R57, 0xfe, !PT ;  /* 0x000000e928177812 */ /* 0x004fc400078efe39 */
[----:B------:R-:W-:Y:S01]  /*d610*/  FSEL R74, R61, -INF , !P6 ;  /* 0xff8000003d4a7808 */ /* 0x000fe20007000000 */
[C---:B------:R-:W-:Y:S01]  /*d620*/  FFMA.FTZ R45, R152.reuse, R44, R45 ;  /* 0x0000002c982d7223 */ /* 0x040fe2000001002d */
[----:B------:R-:W-:Y:S01]  /*d630*/  ISETP.GE.AND P2, PT, R23, R2, PT ;  /* 0x000000021700720c */ /* 0x000fe20003f46270 */
[----:B------:R-:W-:Y:S01]  /*d640*/  FFMA.FTZ R46, R152, R44, R63 ;  /* 0x0000002c982e7223 */ /* 0x000fe2000001003f */
[C---:B------:R-:W-:Y:S01]  /*d650*/  ISETP.GE.AND P6, PT, R48.reuse, R2, PT ;  /* 0x000000023000720c */ /* 0x040fe20003fc6270 */
[----:B------:R1:W-:Y:S01]  /*d660*/  MUFU.TANH R61, R36 ;  /* 0x00000024003d7308 */ /* 0x0003e20000002400 */
[----:B------:R-:W-:Y:S01]  /*d670*/  ISETP.GE.AND P1, PT, R48, R3, PT ;  /* 0x000000033000720c */ /* 0x000fe20003f26270 */
[----:B------:R-:W-:Y:S01]  /*d680*/  FFMA.FTZ R48, R152, R38, R129 ;  /* 0x0000002698307223 */ /* 0x000fe20000010081 */
[----:B------:R-:W-:Y:S02]  /*d690*/  FSEL R70, R47, -INF , !P5 ;  /* 0xff8000002f467808 */ /* 0x000fe40006800000 */
[----:B------:R-:W-:-:S02]  /*d6a0*/  FSEL R47, R69, -INF , !P3 ;  /* 0xff800000452f7808 */ /* 0x000fc40005800000 */
[----:B------:R-:W-:Y:S01]  /*d6b0*/  FSEL R69, R45, -INF , !P4 ;  /* 0xff8000002d457808 */ /* 0x000fe20006000000 */
[----:B------:R2:W3:Y:S01]  /*d6c0*/  MUFU.TANH R129, R22 ;  /* 0x0000001600817308 */ /* 0x0004e20000002400 */
[--C-:B------:R-:W-:Y:S02]  /*d6d0*/  LOP3.LUT R155, R40, 0x48, R57.reuse, 0xfe, !PT ;  /* 0x00000048289b7812 */ /* 0x100fe400078efe39 */
[----:B------:R-:W-:Y:S02]  /*d6e0*/  @P2 LOP3.LUT R64, R64, 0x1, RZ, 0xfc, !PT ;  /* 0x0000000140402812 */ /* 0x000fe400078efcff */
[----:B------:R-:W-:Y:S02]  /*d6f0*/  ISETP.GE.AND P2, PT, R23, R3, PT ;  /* 0x000000031700720c */ /* 0x000fe40003f46270 */
[----:B------:R-:W-:Y:S01]  /*d700*/  LOP3.LUT R38, R40, 0xf0, R57, 0xfe, !PT ;  /* 0x000000f028267812 */ /* 0x000fe200078efe39 */
[----:B------:R3:W3:Y:S01]  /*d710*/  MUFU.TANH R63, R20 ;  /* 0x00000014003f7308 */ /* 0x0006e20000002400 */
[----:B------:R-:W-:-:S02]  /*d720*/  FSEL R71, R71, -INF , !P6 ;  /* 0xff80000047477808 */ /* 0x000fc40007000000 */
[----:B-1----:R-:W-:Y:S02]  /*d730*/  LOP3.LUT R36, R40, 0xf1, R57, 0xfe, !PT ;  /* 0x000000f128247812 */ /* 0x002fe400078efe39 */
[----:B------:R-:W-:Y:S02]  /*d740*/  FSEL R48, R48, -INF , !P1 ;  /* 0xff80000030307808 */ /* 0x000fe40004800000 */
[C---:B------:R-:W-:Y:S01]  /*d750*/  ISETP.GE.AND P6, PT, R38.reuse, R2, PT ;  /* 0x000000022600720c */ /* 0x040fe20003fc6270 */
[----:B------:R-:W-:Y:S01]  /*d760*/  MUFU.TANH R131, R4 ;  /* 0x0000000400837308 */ /* 0x000fe20000002400 */
[----:B------:R-:W-:Y:S02]  /*d770*/  ISETP.GE.AND P3, PT, R38, R3, PT ;  /* 0x000000032600720c */ /* 0x000fe40003f66270 */
[----:B--2---:R-:W-:Y:S02]  /*d780*/  I2FP.F32.U32 R22, R23 ;  /* 0x0000001700167245 */ /* 0x004fe40000201000 */
[----:B------:R-:W-:-:S02]  /*d790*/  I2FP.F32.U32 R38, R38 ;  /* 0x0000002600267245 */ /* 0x000fc40000201000 */
[----:B------:R-:W-:Y:S01]  /*d7a0*/  ISETP.GE.AND P4, PT, R36, R2, PT ;  /* 0x000000022400720c */ /* 0x000fe20003f86270 */
[----:B----4-:R-:W-:Y:S01]  /*d7b0*/  FFMA.FTZ R45, R152, R22, R41 ;  /* 0x00000016982d7223 */ /* 0x010fe20000010029 */
[----:B------:R-:W-:Y:S01]  /*d7c0*/  ISETP.GE.AND P1, PT, R36, R3, PT ;  /* 0x000000032400720c */ /* 0x000fe20003f26270 */
[----:B------:R-:W1:Y:S01]  /*d7d0*/  MUFU.TANH R41, R5 ;  /* 0x0000000500297308 */ /* 0x000e620000002400 */
[----:B------:R-:W-:Y:S01]  /*d7e0*/  I2FP.F32.U32 R36, R36 ;  /* 0x0000002400247245 */ /* 0x000fe20000201000 */
[C---:B------:R-:W-:Y:S01]  /*d7f0*/  FFMA.FTZ R43, R152.reuse, R22, R43 ;  /* 0x00000016982b7223 */ /* 0x040fe2000001002b */
[----:B------:R-:W-:Y:S01]  /*d800*/  FSEL R45, R45, -INF , !P2 ;  /* 0xff8000002d2d7808 */ /* 0x000fe20005000000 */
[C---:B---3--:R-:W-:Y:S01]  /*d810*/  FFMA.FTZ R44, R152.reuse, R38, R129 ;  /* 0x00000026982c7223 */ /* 0x048fe20000010081 */
[----:B------:R-:W-:Y:S01]  /*d820*/  ISETP.GE.AND P2, PT, R155, R2, PT ;  /* 0x000000029b00720c */ /* 0x000fe20003f46270 */
[----:B------:R-:W-:Y:S01]  /*d830*/  FFMA.FTZ R153, R152, R36, R153 ;  /* 0x0000002498997223 */ /* 0x000fe20000010099 */
[----:B------:R-:W-:Y:S01]  /*d840*/  LOP3.LUT P5, RZ, R64, 0x1, RZ, 0xc0, !PT ;  /* 0x0000000140ff7812 */ /* 0x000fe200078ac0ff */
[----:B------:R-:W2:Y:S01]  /*d850*/  MUFU.TANH R211, R211 ;  /* 0x000000d300d37308 */ /* 0x000ea20000002400 */
[----:B------:R-:W-:Y:S01]  /*d860*/  LOP3.LUT R20, R40, 0xf9, R57, 0xfe, !PT ;  /* 0x000000f928147812 */ /* 0x000fe200078efe39 */
[----:B------:R-:W-:Y:S01]  /*d870*/  FFMA.FTZ R61, R152, R38, R61 ;  /* 0x00000026983d7223 */ /* 0x000fe2000001003d */
[----:B------:R-:W-:Y:S01]  /*d880*/  FSEL R46, R46, -INF , !P0 ;  /* 0xff8000002e2e7808 */ /* 0x000fe20004000000 */
[----:B------:R-:W-:Y:S01]  /*d890*/  FFMA.FTZ R36, R152, R36, R63 ;  /* 0x0000002498247223 */ /* 0x000fe2000001003f */
[----:B------:R-:W-:-:S02]  /*d8a0*/  LOP3.LUT R129, R40, 0x50, R57, 0xfe, !PT ;  /* 0x0000005028817812 */ /* 0x000fc400078efe39 */
[----:B------:R-:W-:Y:S01]  /*d8b0*/  FSEL R68, R43, -INF , !P5 ;  /* 0xff8000002b447808 */ /* 0x000fe20006800000 */
[----:B------:R3:W4:Y:S01]  /*d8c0*/  MUFU.TANH R23, R65 ;  /* 0x0000004100177308 */ /* 0x0007220000002400 */
[C---:B------:R-:W-:Y:S02]  /*d8d0*/  ISETP.GE.AND P5, PT, R20.reuse, R2, PT ;  /* 0x000000021400720c */ /* 0x040fe40003fa6270 */
[----:B------:R-:W-:Y:S02]  /*d8e0*/  ISETP.GE.AND P0, PT, R20, R3, PT ;  /* 0x000000031400720c */ /* 0x000fe40003f06270 */
[----:B------:R-:W-:Y:S02]  /*d8f0*/  LOP3.LUT R64, R64, 0xfffffffe, RZ, 0xc0, !PT ;  /* 0xfffffffe40407812 */ /* 0x000fe400078ec0ff */
[----:B------:R-:W-:Y:S01]  /*d900*/  LOP3.LUT R63, R40, 0x49, R57, 0xfe, !PT ;  /* 0x00000049283f7812 */ /* 0x000fe200078efe39 */
[----:B------:R-:W4:Y:S01]  /*d910*/  MUFU.TANH R5, R100 ;  /* 0x0000006400057308 */ /* 0x000f220000002400 */
[----:B------:R-:W-:-:S02]  /*d920*/  I2FP.F32.U32 R20, R20 ;  /* 0x0000001400147245 */ /* 0x000fc40000201000 */
[----:B------:R-:W-:Y:S02]  /*d930*/  I2FP.F32.U32 R22, R155 ;  /* 0x0000009b00167245 */ /* 0x000fe40000201000 */
[----:B------:R-:W-:Y:S02]  /*d940*/  I2FP.F32.U32 R118, R129 ;  /* 0x0000008100767245 */ /* 0x000fe40000201000 */
[----:B------:R-:W-:Y:S01]  /*d950*/  @P2 LOP3.LUT R64, R64, 0x1, RZ, 0xfc, !PT ;  /* 0x0000000140402812 */ /* 0x000fe200078efcff */
[----:B------:R-:W-:Y:S01]  /*d960*/  FFMA.FTZ R22, R152, R22, R19 ;  /* 0x0000001698167223 */ /* 0x000fe20000010013 */
[----:B------:R-:W-:Y:S01]  /*d970*/  LOP3.LUT R155, R40, 0x58, R57, 0xfe, !PT ;  /* 0x00000058289b7812 */ /* 0x000fe200078efe39 */
[C---:B------:R-:W-:Y:S01]  /*d980*/  FFMA.FTZ R118, R152.reuse, R118, R119 ;  /* 0x0000007698767223 */ /* 0x040fe20000010077 */
[----:B---3--:R-:W-:Y:S01]  /*d990*/  FSEL R65, R61, -INF , !P6 ;  /* 0xff8000003d417808 */ /* 0x008fe20007000000 */
[CC--:B-1----:R-:W-:Y:S01]  /*d9a0*/  FFMA.FTZ R61, R152.reuse, R20.reuse, R41 ;  /* 0x00000014983d7223 */ /* 0x0c2fe20000010029 */
[----:B------:R-:W-:Y:S01]  /*d9b0*/  I2FP.F32.U32 R4, R63 ;  /* 0x0000003f00047245 */ /* 0x000fe20000201000 */
[C---:B------:R-:W-:Y:S01]  /*d9c0*/  FFMA.FTZ R41, R152.reuse, R20, R131 ;  /* 0x0000001498297223 */ /* 0x040fe20000010083 */
[----:B------:R-:W-:Y:S01]  /*d9d0*/  ISETP.GE.AND P6, PT, R63, R2, PT ;  /* 0x000000023f00720c */ /* 0x000fe20003fc6270 */
[----:B------:R-:W-:Y:S01]  /*d9e0*/  MUFU.TANH R19, R108 ;  /* 0x0000006c00137308 */ /* 0x000fe20000002400 */
[----:B------:R-:W-:Y:S01]  /*d9f0*/  FSEL R63, R153, -INF , !P4 ;  /* 0xff800000993f7808 */ /* 0x000fe20006000000 */
[----:B------:R-:W-:Y:S01]  /*da00*/  FFMA.FTZ R153, R152, R4, R113 ;  /* 0x0000000498997223 */ /* 0x000fe20000010071 */
[----:B------:R-:W-:-:S02]  /*da10*/  FSEL R43, R36, -INF , !P1 ;  /* 0xff800000242b7808 */ /* 0x000fc40004800000 */
[----:B------:R-:W-:Y:S02]  /*da20*/  LOP3.LUT P4, RZ, R64, 0x1, RZ, 0xc0, !PT ;  /* 0x0000000140ff7812 */ /* 0x000fe4000788c0ff */
[----:B------:R-:W-:Y:S01]  /*da30*/  I2FP.F32.U32 R36, R155 ;  /* 0x0000009b00247245 */ /* 0x000fe20000201000 */
[----:B------:R-:W-:Y:S01]  /*da40*/  MUFU.TANH R93, R93 ;  /* 0x0000005d005d7308 */ /* 0x000fe20000002400 */
[----:B------:R-:W-:Y:S02]  /*da50*/  ISETP.GE.AND P2, PT, R129, R2, PT ;  /* 0x000000028100720c */ /* 0x000fe40003f46270 */
[----:B------:R-:W-:Y:S01]  /*da60*/  LOP3.LUT R131, R40, 0x59, R57, 0xfe, !PT ;  /* 0x0000005928837812 */ /* 0x000fe200078efe39 */
[----:B--2---:R-:W-:Y:S01]  /*da70*/  FFMA.FTZ R211, R152, R36, R211 ;  /* 0x0000002498d37223 */ /* 0x004fe200000100d3 */
[--C-:B------:R-:W-:Y:S02]  /*da80*/  LOP3.LUT R119, R40, 0x60, R57.reuse, 0xfe, !PT ;  /* 0x0000006028777812 */ /* 0x100fe400078efe39 */
[----:B------:R-:W-:Y:S01]  /*da90*/  FSEL R44, R44, -INF , !P3 ;  /* 0xff8000002c2c7808 */ /* 0x000fe20005800000 */
[----:B------:R-:W1:Y:S01]  /*daa0*/  MUFU.TANH R129, R106 ;  /* 0x0000006a00817308 */ /* 0x000e620000002400 */
[----:B------:R-:W-:-:S02]  /*dab0*/  LOP3.LUT R113, R40, 0x51, R57, 0xfe, !PT ;  /* 0x0000005128717812 */ /* 0x000fc400078efe39 */
[-C--:B------:R-:W-:Y:S02]  /*dac0*/  ISETP.GE.AND P3, PT, R155, R2.reuse, PT ;  /* 0x000000029b00720c */ /* 0x080fe40003f66270 */
[----:B------:R-:W-:Y:S02]  /*dad0*/  FSEL R41, R41, -INF , !P0 ;  /* 0xff80000029297808 */ /* 0x000fe40004000000 */
[----:B------:R-:W-:Y:S01]  /*dae0*/  FSEL R155, R22, -INF , !P4 ;  /* 0xff800000169b7808 */ /* 0x000fe20006000000 */
[----:B------:R-:W-:Y:S01]  /*daf0*/  MUFU.TANH R215, R120 ;  /* 0x0000007800d77308 */ /* 0x000fe20000002400 */
[----:B------:R-:W-:Y:S02]  /*db00*/  ISETP.GE.AND P0, PT, R131, R2, PT ;  /* 0x000000028300720c */ /* 0x000fe40003f06270 */
[----:B------:R-:W-:Y:S02]  /*db10*/  I2FP.F32.U32 R20, R131 ;  /* 0x0000008300147245 */ /* 0x000fe40000201000 */
[----:B------:R-:W-:-:S02]  /*db20*/  I2FP.F32.U32 R22, R119 ;  /* 0x0000007700167245 */ /* 0x000fc40000201000 */
[----:B------:R-:W-:Y:S01]  /*db30*/  LOP3.LUT R131, R40, 0x70, R57, 0xfe, !PT ;  /* 0x0000007028837812 */ /* 0x000fe200078efe39 */
[C---:B------:R-:W-:Y:S01]  /*db40*/  FFMA.FTZ R213, R152.reuse, R20, R213 ;  /* 0x0000001498d57223 */ /* 0x040fe200000100d5 */
[----:B------:R-:W-:Y:S01]  /*db50*/  ISETP.GE.AND P1, PT, R113, R2, PT ;  /* 0x000000027100720c */ /* 0x000fe20003f26270 */
[C---:B----4-:R-:W-:Y:S01]  /*db60*/  FFMA.FTZ R167, R152.reuse, R22, R23 ;  /* 0x0000001698a77223 */ /* 0x050fe20000010017 */
[----:B------:R-:W-:Y:S01]  /*db70*/  I2FP.F32.U32 R4, R113 ;  /* 0x0000007100047245 */ /* 0x000fe20000201000 */
[----:B------:R-:W-:Y:S01]  /*db80*/  MUFU.TANH R23, R124 ;  /* 0x0000007c00177308 */ /* 0x000fe20000002400 */
[----:B------:R-:W-:Y:S02]  /*db90*/  FSEL R61, R61, -INF , !P5 ;  /* 0xff8000003d3d7808 */ /* 0x000fe40006800000 */
[----:B------:R-:W-:Y:S01]  /*dba0*/  ISETP.GE.AND P5, PT, R119, R2, PT ;  /* 0x000000027700720c */ /* 0x000fe20003fa6270 */
[----:B------:R-:W-:Y:S01]  /*dbb0*/  FFMA.FTZ R125, R152, R4, R125 ;  /* 0x00000004987d7223 */ /* 0x000fe2000001007d */
[----:B------:R-:W-:-:S02]  /*dbc0*/  FSEL R251, R211, -INF , !P3 ;  /* 0xff800000d3fb7808 */ /* 0x000fc40005800000 */
[C-C-:B------:R-:W-:Y:S01]  /*dbd0*/  LOP3.LUT R119, R40.reuse, 0x68, R57.reuse, 0xfe, !PT ;  /* 0x0000006828777812 */ /* 0x140fe200078efe39 */
[----:B------:R-:W2:Y:S01]  /*dbe0*/  MUFU.TANH R113, R114 ;  /* 0x0000007200717308 */ /* 0x000ea20000002400 */
[----:B------:R-:W-:Y:S02]  /*dbf0*/  LOP3.LUT R163, R40, 0x69, R57, 0xfe, !PT ;  /* 0x0000006928a37812 */ /* 0x000fe400078efe39 */
[-C--:B------:R-:W-:Y:S02]  /*dc00*/  ISETP.GE.AND P3, PT, R131, R2.reuse, PT ;  /* 0x000000028300720c */ /* 0x080fe40003f66270 */
[----:B------:R-:W-:Y:S02]  /*dc10*/  I2FP.F32.U32 R22, R131 ;  /* 0x0000008300167245 */ /* 0x000fe40000201000 */
[----:B------:R-:W-:Y:S01]  /*dc20*/  ISETP.GE.AND P4, PT, R243, R2, PT ;  /* 0x00000002f300720c */ /* 0x000fe20003f86270 */
[----:B------:R-:W3:Y:S01]  /*dc30*/  MUFU.TANH R131, R126 ;  /* 0x0000007e00837308 */ /* 0x000ee20000002400 */
[----:B------:R-:W-:-:S02]  /*dc40*/  I2FP.F32.U32 R243, R243 ;  /* 0x000000f300f37245 */ /* 0x000fc40000201000 */
[----:B------:R-:W-:Y:S02]  /*dc50*/  I2FP.F32.U32 R4, R119 ;  /* 0x0000007700047245 */ /* 0x000fe40000201000 */
[----:B------:R-:W-:Y:S01]  /*dc60*/  I2FP.F32.U32 R20, R163 ;  /* 0x000000a300147245 */ /* 0x000fe20000201000 */
[----:B------:R-:W-:Y:S01]  /*dc70*/  FFMA.FTZ R243, R152, R243, R5 ;  /* 0x000000f398f37223 */ /* 0x000fe20000010005 */
[----:B------:R-:W-:Y:S01]  /*dc80*/  LOP3.LUT R175, R40, 0x71, R57, 0xfe, !PT ;  /* 0x0000007128af7812 */ /* 0x000fe200078efe39 */
[C---:B-1----:R-:W-:Y:S01]  /*dc90*/  FFMA.FTZ R129, R152.reuse, R4, R129 ;  /* 0x0000000498817223 */ /* 0x042fe20000010081 */
[----:B------:R-:W-:Y:S01]  /*dca0*/  FSEL R165, R125, -INF , !P1 ;  /* 0xff8000007da57808 */ /* 0x000fe20004800000 */
[----:B------:R-:W-:Y:S01]  /*dcb0*/  FFMA.FTZ R177, R152, R20, R19 ;  /* 0x0000001498b17223 */ /* 0x000fe20000010013 */
[----:B------:R-:W-:Y:S01]  /*dcc0*/  ISETP.GE.AND P1, PT, R163, R2, PT ;  /* 0x00000002a300720c */ /* 0x000fe20003f26270 */
[----:B------:R-:W1:Y:S01]  /*dcd0*/  MUFU.TANH R5, R122 ;  /* 0x0000007a00057308 */ /* 0x000e620000002400 */
[----:B------:R-:W-:Y:S01]  /*dce0*/  LOP3.LUT R19, R40, 0x81, R57, 0xfe, !PT ;  /* 0x0000008128137812 */ /* 0x000fe200078efe39 */
[----:B--2---:R-:W-:Y:S01]  /*dcf0*/  FFMA.FTZ R113, R152, R22, R113 ;  /* 0x0000001698717223 */ /* 0x004fe20000010071 */
[----:B------:R-:W-:-:S02]  /*dd00*/  I2FP.F32.U32 R4, R175 ;  /* 0x000000af00047245 */ /* 0x000fc40000201000 */
[----:B------:R-:W-:Y:S02]  /*dd10*/  LOP3.LUT R173, R40, 0x78, R57, 0xfe, !PT ;  /* 0x0000007828ad7812 */ /* 0x000fe400078efe39 */
[----:B------:R-:W-:Y:S01]  /*dd20*/  FSEL R177, R177, -INF , !P1 ;  /* 0xff800000b1b17808 */ /* 0x000fe20004800000 */
[----:B------:R-:W2:Y:S01]  /*dd30*/  MUFU.TANH R17, R17 ;  /* 0x0000001100117308 */ /* 0x000ea20000002400 */
[----:B------:R-:W-:Y:S01]  /*dd40*/  I2FP.F32.U32 R38, R19 ;  /* 0x0000001300267245 */ /* 0x000fe20000201000 */
[----:B------:R-:W-:Y:S01]  /*dd50*/  FFMA.FTZ R4, R152, R4, R93 ;  /* 0x0000000498047223 */ /* 0x000fe2000001005d */
[----:B------:R-:W-:Y:S02]  /*dd60*/  FSEL R118, R118, -INF , !P2 ;  /* 0xff80000076767808 */ /* 0x000fe40005000000 */
[----:B------:R-:W-:Y:S01]  /*dd70*/  ISETP.GE.AND P1, PT, R19, R2, PT ;  /* 0x000000021300720c */ /* 0x000fe20003f26270 */
[----:B---3--:R-:W-:Y:S01]  /*dd80*/  FFMA.FTZ R131, R152, R38, R131 ;  /* 0x0000002698837223 */ /* 0x008fe20000010083 */
[----:B------:R-:W-:Y:S01]  /*dd90*/  ISETP.GE.AND P2, PT, R119, R2, PT ;  /* 0x000000027700720c */ /* 0x000fe20003f46270 */
[----:B------:R-:W3:Y:S01]  /*dda0*/  MUFU.TANH R19, R76 ;  /* 0x0000004c00137308 */ /* 0x000ee20000002400 */
[----:B------:R-:W-:-:S02]  /*ddb0*/  LOP3.LUT R93, R40, 0x89, R57, 0xfe, !PT ;  /* 0x00000089285d7812 */ /* 0x000fc400078efe39 */
[----:B------:R-:W-:Y:S02]  /*ddc0*/  FSEL R249, R213, -INF , !P0 ;  /* 0xff800000d5f97808 */ /* 0x000fe40004000000 */
[----:B------:R-:W-:Y:S02]  /*ddd0*/  I2FP.F32.U32 R20, R173 ;  /* 0x000000ad00147245 */ /* 0x000fe40000201000 */
[----:B------:R-:W-:Y:S01]  /*dde0*/  LOP3.LUT R125, R40, 0x80, R57, 0xfe, !PT ;  /* 0x00000080287d7812 */ /* 0x000fe200078efe39 */
[----:B------:R4:W-:Y:S01]  /*ddf0*/  MUFU.TANH R119, R84 ;  /* 0x0000005400777308 */ /* 0x0009e20000002400 */
[----:B------:R-:W-:Y:S01]  /*de00*/  ISETP.GE.AND P0, PT, R175, R2, PT ;  /* 0x00000002af00720c */ /* 0x000fe20003f06270 */
[----:B------:R-:W-:Y:S01]  /*de10*/  FFMA.FTZ R20, R152, R20, R23 ;  /* 0x0000001498147223 */ /* 0x000fe20000010017 */
[----:B------:R-:W-:Y:S02]  /*de20*/  I2FP.F32.U32 R38, R93 ;  /* 0x0000005d00267245 */ /* 0x000fe40000201000 */
[----:B------:R-:W-:-:S02]  /*de30*/  FSEL R237, R113, -INF , !P3 ;  /* 0xff80000071ed7808 */ /* 0x000fc40005800000 */
[----:B------:R-:W-:Y:S01]  /*de40*/  I2FP.F32.U32 R36, R125 ;  /* 0x0000007d00247245 */ /* 0x000fe20000201000 */
[----:B------:R-:W3:Y:S01]  /*de50*/  MUFU.TANH R103, R103 ;  /* 0x0000006700677308 */ /* 0x000ee20000002400 */
[----:B------:R-:W-:Y:S01]  /*de60*/  FSEL R235, R4, -INF , !P0 ;  /* 0xff80000004eb7808 */ /* 0x000fe20004000000 */
[----:B------:R-:W-:Y:S01]  /*de70*/  FFMA.FTZ R215, R152, R38, R215 ;  /* 0x0000002698d77223 */ /* 0x000fe200000100d7 */
[----:B------:R-:W-:Y:S01]  /*de80*/  LOP3.LUT R23, R40, 0x88, R57, 0xfe, !PT ;  /* 0x0000008828177812 */ /* 0x000fe200078efe39 */
[----:B-1----:R-:W-:Y:S01]  /*de90*/  FFMA.FTZ R221, R152, R36, R5 ;  /* 0x0000002498dd7223 */ /* 0x002fe20000010005 */
[----:B------:R-:W-:Y:S02]  /*dea0*/  ISETP.GE.AND P0, PT, R93, R2, PT ;  /* 0x000000025d00720c */ /* 0x000fe40003f06270 */
[----:B------:R-:W-:Y:S01]  /*deb0*/  FSEL R167, R167, -INF , !P5 ;  /* 0xff800000a7a77808 */ /* 0x000fe20006800000 */
[----:B------:R1:W-:Y:S01]  /*dec0*/  MUFU.TANH R201, R14 ;  /* 0x0000000e00c97308 */ /* 0x0003e20000002400 */
[----:B------:R-:W-:-:S02]  /*ded0*/  FSEL R183, R129, -INF , !P2 ;  /* 0xff80000081b77808 */ /* 0x000fc40005000000 */
[----:B----4-:R-:W-:Y:S02]  /*dee0*/  LOP3.LUT R84, R40, 0x48, R57, 0xfe, !PT ;  /* 0x0000004828547812 */ /* 0x010fe400078efe39 */
[----:B------:R-:W-:Y:S02]  /*def0*/  ISETP.GE.AND P5, PT, R23, R2, PT ;  /* 0x000000021700720c */ /* 0x000fe40003fa6270 */
[----:B------:R-:W-:Y:S01]  /*df00*/  ISETP.GE.AND P3, PT, R84, R3, PT ;  /* 0x000000035400720c */ /* 0x000fe20003f66270 */
[----:B------:R-:W4:Y:S01]  /*df10*/  MUFU.TANH R127, R127 ;  /* 0x0000007f007f7308 */ /* 0x000f220000002400 */
[----:B------:R-:W-:Y:S02]  /*df20*/  I2FP.F32.U32 R4, R84 ;  /* 0x0000005400047245 */ /* 0x000fe40000201000 */
[----:B------:R-:W-:Y:S02]  /*df30*/  ISETP.GE.AND P2, PT, R125, R2, PT ;  /* 0x000000027d00720c */ /* 0x000fe40003f46270 */
[----:B------:R-:W-:Y:S01]  /*df40*/  I2FP.F32.U32 R23, R23 ;  /* 0x0000001700177245 */ /* 0x000fe20000201000 */
[----:B--2---:R-:W-:Y:S01]  /*df50*/  FFMA.FTZ R17, R152, R4, R17 ;  /* 0x0000000498117223 */ /* 0x004fe20000010011 */
[----:B------:R-:W-:Y:S01]  /*df60*/  FSEL R153, R153, -INF , !P6 ;  /* 0xff80000099997808 */ /* 0x000fe20007000000 */
[----:B------:R-:W2:Y:S01]  /*df70*/  MUFU.TANH R15, R15 ;  /* 0x0000000f000f7308 */ /* 0x000ea20000002400 */
[----:B------:R-:W-:Y:S01]  /*df80*/  LOP3.LUT R4, R40, 0x59, R57, 0xfe, !PT ;  /* 0x0000005928047812 */ /* 0x000fe200078efe39 */
[----:B---3--:R-:W-:Y:S01]  /*df90*/  FFMA.FTZ R19, R152, R23, R19 ;  /* 0x0000001798137223 */ /* 0x008fe20000010013 */
[----:B-1----:R-:W-:-:S02]  /*dfa0*/  LOP3.LUT R14, R40, 0x60, R57, 0xfe, !PT ;  /* 0x00000060280e7812 */ /* 0x002fc400078efe39 */
[----:B------:R-:W-:Y:S02]  /*dfb0*/  FSEL R215, R215, -INF , !P0 ;  /* 0xff800000d7d77808 */ /* 0x000fe40004000000 */
[----:B------:R-:W-:Y:S01]  /*dfc0*/  ISETP.GE.AND P6, PT, R173, R2, PT ;  /* 0x00000002ad00720c */ /* 0x000fe20003fc6270 */
[----:B------:R1:W3:Y:S01]  /*dfd0*/  MUFU.TANH R199, R12 ;  /* 0x0000000c00c77308 */ /* 0x0002e20000002400 */
[----:B------:R-:W-:Y:S02]  /*dfe0*/  LOP3.LUT R64, R64, 0xfffffffe, RZ, 0xc0, !PT ;  /* 0xfffffffe40407812 */ /* 0x000fe400078ec0ff */
[-C--:B------:R-:W-:Y:S02]  /*dff0*/  ISETP.GE.AND P0, PT, R14, R3.reuse, PT ;  /* 0x000000030e00720c */ /* 0x080fe40003f06270 */
[----:B------:R-:W-:Y:S02]  /*e000*/  FSEL R221, R221, -INF , !P2 ;  /* 0xff800000dddd7808 */ /* 0x000fe40005000000 */
[----:B------:R-:W-:Y:S01]  /*e010*/  ISETP.GE.AND P2, PT, R4, R3, PT ;  /* 0x000000030400720c */ /* 0x000fe20003f46270 */
[----:B------:R-:W3:Y:S01]  /*e020*/  MUFU.TANH R13, R13 ;  /* 0x0000000d000d7308 */ /* 0x000ee20000002400 */
[----:B------:R-:W-:-:S02]  /*e030*/  LOP3.LUT R36, R40, 0x49, R57, 0xfe, !PT ;  /* 0x0000004928247812 */ /* 0x000fc400078efe39 */
[----:B------:R-:W-:Y:S02]  /*e040*/  FSEL R225, R20, -INF , !P6 ;  /* 0xff80000014e17808 */ /* 0x000fe40007000000 */
[----:B------:R-:W-:Y:S02]  /*e050*/  @P3 LOP3.LUT R64, R64, 0x1, RZ, 0xfc, !PT ;  /* 0x0000000140403812 */ /* 0x000fe400078efcff */
[----:B------:R-:W-:Y:S01]  /*e060*/  I2FP.F32.U32 R4, R4 ;  /* 0x0000000400047245 */ /* 0x000fe20000201000 */
[----:B------:R-:W3:Y:S01]  /*e070*/  MUFU.TANH R239, R94 ;  /* 0x0000005e00ef7308 */ /* 0x000ee20000002400 */
[----:B------:R-:W-:Y:S02]  /*e080*/  LOP3.LUT R20, R40, 0x58, R57, 0xfe, !PT ;  /* 0x0000005828147812 */ /* 0x000fe400078efe39 */
[----:B------:R-:W-:Y:S01]  /*e090*/  FSEL R219, R131, -INF , !P1 ;  /* 0xff80000083db7808 */ /* 0x000fe20004800000 */
[----:B------:R-:W-:Y:S01]  /*e0a0*/  FFMA.FTZ R103, R152, R4, R103 ;  /* 0x0000000498677223 */ /* 0x000fe20000010067 */
[----:B------:R-:W-:-:S02]  /*e0b0*/  LOP3.LUT R163, R40, 0x79, R57, 0xfe, !PT ;  /* 0x0000007928a37812 */ /* 0x000fc400078efe39 */
[-C--:B------:R-:W-:Y:S01]  /*e0c0*/  ISETP.GE.AND P6, PT, R36, R3.reuse, PT ;  /* 0x000000032400720c */ /* 0x080fe20003fc6270 */
[----:B------:R-:W3:Y:S01]  /*e0d0*/  MUFU.TANH R233, R90 ;  /* 0x0000005a00e97308 */ /* 0x000ee20000002400 */
[----:B------:R-:W-:Y:S02]  /*e0e0*/  LOP3.LUT P1, RZ, R64, 0x1, RZ, 0xc0, !PT ;  /* 0x0000000140ff7812 */ /* 0x000fe4000782c0ff */
[----:B------:R-:W-:Y:S02]  /*e0f0*/  FSEL R217, R19, -INF , !P5 ;  /* 0xff80000013d97808 */ /* 0x000fe40006800000 */
[----:B------:R-:W-:Y:S02]  /*e100*/  I2FP.F32.U32 R36, R36 ;  /* 0x0000002400247245 */ /* 0x000fe40000201000 */
[----:B------:R-:W-:Y:S01]  /*e110*/  ISETP.GE.AND P5, PT, R20, R3, PT ;  /* 0x000000031400720c */ /* 0x000fe20003fa6270 */
[----:B------:R-:W3:Y:S01]  /*e120*/  MUFU.TANH R5, R98 ;  /* 0x0000006200057308 */ /* 0x000ee20000002400 */
[----:B------:R-:W-:Y:S01]  /*e130*/  LOP3.LUT R64, R64, 0xfffffffe, RZ, 0xc0, !PT ;  /* 0xfffffffe40407812 */ /* 0x000fe200078ec0ff */
[----:B------:R-:W-:Y:S01]  /*e140*/  FFMA.FTZ R109, R152, R36, R109 ;  /* 0x00000024986d7223 */ /* 0x000fe2000001006d */
[----:B------:R-:W-:-:S02]  /*e150*/  I2FP.F32.U32 R20, R20 ;  /* 0x0000001400147245 */ /* 0x000fc40000201000 */
[----:B------:R-:W-:Y:S02]  /*e160*/  LOP3.LUT R4, R40, 0x69, R57, 0xfe, !PT ;  /* 0x0000006928047812 */ /* 0x000fe400078efe39 */
[----:B------:R-:W-:Y:S01]  /*e170*/  I2FP.F32.U32 R22, R163 ;  /* 0x000000a300167245 */ /* 0x000fe20000201000 */
[----:B----4-:R-:W-:Y:S01]  /*e180*/  FFMA.FTZ R127, R152, R20, R127 ;  /* 0x00000014987f7223 */ /* 0x010fe2000001007f */
[----:B------:R-:W-:Y:S01]  /*e190*/  @P0 LOP3.LUT R64, R64, 0x1, RZ, 0xfc, !PT ;  /* 0x0000000140400812 */ /* 0x000fe200078efcff */
[----:B------:R-:W4:Y:S01]  /*e1a0*/  MUFU.TANH R231, R86 ;  /* 0x0000005600e77308 */ /* 0x000f220000002400 */
[----:B------:R-:W-:Y:S01]  /*e1b0*/  ISETP.GE.AND P0, PT, R4, R3, PT ;  /* 0x000000030400720c */ /* 0x000fe20003f06270 */
[----:B------:R-:W-:Y:S01]  /*e1c0*/  FFMA.FTZ R22, R152, R22, R119 ;  /* 0x0000001698167223 */ /* 0x000fe20000010077 */
[----:B------:R-:W-:Y:S02]  /*e1d0*/  LOP3.LUT R36, R40, 0x51, R57, 0xfe, !PT ;  /* 0x0000005128247812 */ /* 0x000fe400078efe39 */
[----:B------:R-:W-:-:S02]  /*e1e0*/  I2FP.F32.U32 R4, R4 ;  /* 0x0000000400047245 */ /* 0x000fc40000201000 */
[----:B------:R-:W-:Y:S01]  /*e1f0*/  LOP3.LUT R20, R40, 0x61, R57, 0xfe, !PT ;  /* 0x0000006128147812 */ /* 0x000fe200078efe39 */
[----:B------:R-:W4:Y:S01]  /*e200*/  MUFU.TANH R227, R92 ;  /* 0x0000005c00e37308 */ /* 0x000f220000002400 */
[----:B------:R-:W-:Y:S01]  /*e210*/  FSEL R243, R243, -INF , !P4 ;  /* 0xff800000f3f37808 */ /* 0x000fe20006000000 */
[----:B------:R-:W-:Y:S01]  /*e220*/  FFMA.FTZ R201, R152, R4, R201 ;  /* 0x0000000498c97223 */ /* 0x000fe200000100c9 */
[----:B------:R-:W-:Y:S02]  /*e230*/  ISETP.GE.AND P4, PT, R163, R2, PT ;  /* 0x00000002a300720c */ /* 0x000fe40003f86270 */
[----:B-1----:R-:W-:Y:S02]  /*e240*/  I2FP.F32.U32 R12, R36 ;  /* 0x00000024000c7245 */ /* 0x002fe40000201000 */
[----:B------:R-:W-:Y:S01]  /*e250*/  FSEL R163, R109, -INF , !P6 ;  /* 0xff8000006da37808 */ /* 0x000fe20007000000 */
[----:B------:R-:W-:Y:S01]  /*e260*/  MUFU.TANH R19, R78 ;  /* 0x0000004e00137308 */ /* 0x000fe20000002400 */
[----:B------:R-:W-:Y:S01]  /*e270*/  ISETP.GE.AND P6, PT, R20, R3, PT ;  /* 0x000000031400720c */ /* 0x000fe20003fc6270 */
[----:B--2---:R-:W-:Y:S01]  /*e280*/  FFMA.FTZ R15, R152, R12, R15 ;  /* 0x0000000c980f7223 */ /* 0x004fe2000001000f */
[----:B------:R-:W-:-:S02]  /*e290*/  I2FP.F32.U32 R20, R20 ;  /* 0x0000001400147245 */ /* 0x000fc40000201000 */
[----:B------:R-:W-:Y:S02]  /*e2a0*/  LOP3.LUT R4, R40, 0x78, R57, 0xfe, !PT ;  /* 0x0000007828047812 */ /* 0x000fe400078efe39 */
[----:B------:R-:W-:Y:S01]  /*e2b0*/  FSEL R223, R22, -INF , !P4 ;  /* 0xff80000016df7808 */ /* 0x000fe20006000000 */
[----:B---3--:R-:W-:Y:S01]  /*e2c0*/  FFMA.FTZ R199, R152, R20, R199 ;  /* 0x0000001498c77223 */ /* 0x008fe200000100c7 */
[C-C-:B------:R-:W-:Y:S01]  /*e2d0*/  LOP3.LUT R22, R40.reuse, 0x50, R57.reuse, 0xfe, !PT ;  /* 0x0000005028167812 */ /* 0x140fe200078efe39 */
[----:B------:R-:W-:Y:S01]  /*e2e0*/  MUFU.TANH R79, R79 ;  /* 0x0000004f004f7308 */ /* 0x000fe20000002400 */
[----:B------:R-:W-:Y:S02]  /*e2f0*/  FSEL R173, R103, -INF , !P2 ;  /* 0xff80000067ad7808 */ /* 0x000fe40005000000 */
[----:B------:R-:W-:Y:S02]  /*e300*/  LOP3.LUT R12, R40, 0x68, R57, 0xfe, !PT ;  /* 0x00000068280c7812 */ /* 0x000fe400078efe39 */
[----:B------:R-:W-:-:S02]  /*e310*/  ISETP.GE.AND P2, PT, R4, R3, PT ;  /* 0x000000030400720c */ /* 0x000fc40003f46270 */
[-C--:B------:R-:W-:Y:S02]  /*e320*/  ISETP.GE.AND P3, PT, R36, R3.reuse, PT ;  /* 0x000000032400720c */ /* 0x080fe40003f66270 */
[-C--:B------:R-:W-:Y:S02]  /*e330*/  ISETP.GE.AND P4, PT, R22, R3.reuse, PT ;  /* 0x000000031600720c */ /* 0x080fe40003f86270 */
[----:B------:R-:W-:Y:S02]  /*e340*/  LOP3.LUT R20, R40, 0x70, R57, 0xfe, !PT ;  /* 0x0000007028147812 */ /* 0x000fe400078efe39 */
[----:B------:R-:W-:Y:S02]  /*e350*/  I2FP.F32.U32 R22, R22 ;  /* 0x0000001600167245 */ /* 0x000fe40000201000 */
[----:B------:R-:W-:Y:S02]  /*e360*/  FSEL R114, R17, -INF , !P1 ;  /* 0xff80000011727808 */ /* 0x000fe40004800000 */
[----:B------:R-:W-:Y:S01]  /*e370*/  ISETP.GE.AND P1, PT, R12, R3, PT ;  /* 0x000000030c00720c */ /* 0x000fe20003f26270 */
[----:B------:R-:W-:Y:S01]  /*e380*/  FFMA.FTZ R13, R152, R22, R13 ;  /* 0x00000016980d7223 */ /* 0x000fe2000001000d */
[----:B------:R-:W-:-:S02]  /*e390*/  I2FP.F32.U32 R12, R12 ;  /* 0x0000000c000c7245 */ /* 0x000fc40000201000 */
[----:B------:R-:W-:Y:S02]  /*e3a0*/  FSEL R245, R15, -INF , !P3 ;  /* 0xff8000000ff57808 */ /* 0x000fe40005800000 */
[----:B------:R-:W-:Y:S01]  /*e3b0*/  I2FP.F32.U32 R15, R20 ;  /* 0x00000014000f7245 */ /* 0x000fe20000201000 */
[----:B------:R-:W-:Y:S01]  /*e3c0*/  FFMA.FTZ R239, R152, R12, R239 ;  /* 0x0000000c98ef7223 */ /* 0x000fe200000100ef */
[----:B------:R-:W-:Y:S02]  /*e3d0*/  I2FP.F32.U32 R14, R14 ;  /* 0x0000000e000e7245 */ /* 0x000fe40000201000 */
[----:B------:R-:W-:Y:S01]  /*e3e0*/  LOP3.LUT P3, RZ, R64, 0x1, RZ, 0xc0, !PT ;  /* 0x0000000140ff7812 */ /* 0x000fe2000786c0ff */
[----:B------:R-:W-:Y:S01]  /*e3f0*/  FFMA.FTZ R233, R152, R15, R233 ;  /* 0x0000000f98e97223 */ /* 0x000fe200000100e9 */
[----:B------:R-:W-:Y:S01]  /*e400*/  LOP3.LUT R64, R64, 0xfffffffe, RZ, 0xc0, !PT ;  /* 0xfffffffe40407812 */ /* 0x000fe200078ec0ff */
[----:B------:R-:W-:Y:S01]  /*e410*/  FFMA.FTZ R14, R152, R14, R5 ;  /* 0x0000000e980e7223 */ /* 0x000fe20000010005 */
[----:B------:R-:W-:Y:S01]  /*e420*/  LOP3.LUT R12, R40, 0x71, R57, 0xfe, !PT ;  /* 0x00000071280c7812 */ /* 0x000fe200078efe39 */
[----:B------:R1:W2:Y:S01]  /*e430*/  MUFU.TANH R5, R18 ;  /* 0x0000001200057308 */ /* 0x0002a20000002400 */
[----:B------:R-:W-:-:S02]  /*e440*/  FSEL R175, R127, -INF , !P5 ;  /* 0xff8000007faf7808 */ /* 0x000fc40006800000 */
[----:B------:R-:W-:Y:S02]  /*e450*/  I2FP.F32.U32 R4, R4 ;  /* 0x0000000400047245 */ /* 0x000fe40000201000 */
[-C--:B------:R-:W-:Y:S02]  /*e460*/  ISETP.GE.AND P5, PT, R20, R3.reuse, PT ;  /* 0x000000031400720c */ /* 0x080fe40003fa6270 */
[----:B------:R-:W-:Y:S01]  /*e470*/  FSEL R247, R13, -INF , !P4 ;  /* 0xff8000000df77808 */ /* 0x000fe20006000000 */
[----:B------:R-:W-:Y:S01]  /*e480*/  MUFU.TANH R15, R80 ;  /* 0x00000050000f7308 */ /* 0x000fe20000002400 */
[----:B------:R-:W-:Y:S01]  /*e490*/  @P2 LOP3.LUT R64, R64, 0x1, RZ, 0xfc, !PT ;  /* 0x0000000140402812 */ /* 0x000fe200078efcff */
[----:B----4-:R-:W-:Y:S01]  /*e4a0*/  FFMA.FTZ R231, R152, R4, R231 ;  /* 0x0000000498e77223 */ /* 0x010fe200000100e7 */
[----:B------:R-:W-:Y:S02]  /*e4b0*/  ISETP.GE.AND P4, PT, R12, R3, PT ;  /* 0x000000030c00720c */ /* 0x000fe40003f86270 */
[----:B------:R-:W-:-:S02]  /*e4c0*/  I2FP.F32.U32 R12, R12 ;  /* 0x0000000c000c7245 */ /* 0x000fc40000201000 */
[----:B------:R-:W-:Y:S01]  /*e4d0*/  FSEL R233, R233, -INF , !P5 ;  /* 0xff800000e9e97808 */ /* 0x000fe20006800000 */
[----:B------:R-:W3:Y:S01]  /*e4e0*/  MUFU.TANH R13, R82 ;  /* 0x00000052000d7308 */ /* 0x000ee20000002400 */
[----:B------:R-:W-:Y:S01]  /*e4f0*/  LOP3.LUT P5, RZ, R64, 0x1, RZ, 0xc0, !PT ;  /* 0x0000000140ff7812 */ /* 0x000fe200078ac0ff */
[----:B------:R-:W-:Y:S01]  /*e500*/  FFMA.FTZ R227, R152, R12, R227 ;  /* 0x0000000c98e37223 */ /* 0x000fe200000100e3 */
[----:B------:R-:W-:Y:S02]  /*e510*/  FSEL R241, R14, -INF , !P3 ;  /* 0xff8000000ef17808 */ /* 0x000fe40005800000 */
[----:B------:R-:W-:Y:S02]  /*e520*/  FSEL R231, R231, -INF , !P5 ;  /* 0xff800000e7e77808 */ /* 0x000fe40006800000 */
[C-C-:B------:R-:W-:Y:S02]  /*e530*/  LOP3.LUT R14, R40.reuse, 0x80, R57.reuse, 0xfe, !PT ;  /* 0x00000080280e7812 */ /* 0x140fe400078efe39 */
[----:B-1----:R-:W-:-:S02]  /*e540*/  LOP3.LUT R18, R40, 0x81, R57, 0xfe, !PT ;  /* 0x0000008128127812 */ /* 0x002fc400078efe39 */
[C-C-:B------:R-:W-:Y:S02]  /*e550*/  LOP3.LUT R12, R40.reuse, 0x88, R57.reuse, 0xfe, !PT ;  /* 0x00000088280c7812 */ /* 0x140fe400078efe39 */
[--C-:B------:R-:W-:Y:S02]  /*e560*/  LOP3.LUT R4, R40, 0x89, R57.reuse, 0xfe, !PT ;  /* 0x0000008928047812 */ /* 0x100fe400078efe39 */
[----:B------:R-:W-:Y:S02]  /*e570*/  ISETP.NE.AND P5, PT, R58, 0x1, PT ;  /* 0x000000013a00780c */ /* 0x000fe40003fa5270 */
[----:B------:R-:W-:Y:S02]  /*e580*/  LOP3.LUT R20, R40, 0x79, R57, 0xfe, !PT ;  /* 0x0000007928147812 */ /* 0x000fe400078efe39 */
[----:B------:R-:W-:Y:S02]  /*e590*/  FSEL R239, R239, -INF , !P1 ;  /* 0xff800000efef7808 */ /* 0x000fe40004800000 */
[----:B------:R-:W-:Y:S01]  /*e5a0*/  FSEL R201, R201, -INF , !P0 ;  /* 0xff800000c9c97808 */ /* 0x000fe20004000000 */
[----:B------:R-:W-:Y:S01]  /*e5b0*/  BAR.SYNC.DEFER_BLOCKING 0x0 ;  /* 0x0000000000007b1d */ /* 0x000fe20000010000 */
[----:B------:R-:W-:-:S02]  /*e5c0*/  ISETP.GE.AND P3, PT, R14, R3, PT ;  /* 0x000000030e00720c */ /* 0x000fc40003f66270 */
[-C--:B------:R-:W-:Y:S02]  /*e5d0*/  ISETP.GE.AND P2, PT, R18, R3.reuse, PT ;  /* 0x000000031200720c */ /* 0x080fe40003f46270 */
[-C--:B------:R-:W-:Y:S02]  /*e5e0*/  ISETP.GE.AND P1, PT, R12, R3.reuse, PT ;  /* 0x000000030c00720c */ /* 0x080fe40003f26270 */
[----:B------:R-:W-:Y:S02]  /*e5f0*/  ISETP.GE.AND P0, PT, R4, R3, PT ;  /* 0x000000030400720c */ /* 0x000fe40003f06270 */
[----:B------:R-:W-:Y:S02]  /*e600*/  I2FP.F32.U32 R17, R20 ;  /* 0x0000001400117245 */ /* 0x000fe40000201000 */
[----:B------:R-:W-:Y:S02]  /*e610*/  I2FP.F32.U32 R14, R14 ;  /* 0x0000000e000e7245 */ /* 0x000fe40000201000 */
[----:B------:R-:W-:Y:S01]  /*e620*/  I2FP.F32.U32 R18, R18 ;  /* 0x0000001200127245 */ /* 0x000fe20000201000 */
[C---:B--2---:R-:W-:Y:S01]  /*e630*/  FFMA.FTZ R5, R152.reuse, R17, R5 ;  /* 0x0000001198057223 */ /* 0x044fe20000010005 */
[----:B------:R-:W-:Y:S01]  /*e640*/  I2FP.F32.U32 R12, R12 ;  /* 0x0000000c000c7245 */ /* 0x000fe20000201000 */
[C---:B---3--:R-:W-:Y:S01]  /*e650*/  FFMA.FTZ R13, R152.reuse, R14, R13 ;  /* 0x0000000e980d7223 */ /* 0x048fe2000001000d */
[----:B------:R-:W-:Y:S01]  /*e660*/  I2FP.F32.U32 R4, R4 ;  /* 0x0000000400047245 */ /* 0x000fe20000201000 */
[C---:B------:R-:W-:Y:S01]  /*e670*/  FFMA.FTZ R15, R152.reuse, R18, R15 ;  /* 0x00000012980f7223 */ /* 0x040fe2000001000f */
[----:B------:R-:W-:Y:S01]  /*e680*/  FSEL R199, R199, -INF , !P6 ;  /* 0xff800000c7c77808 */ /* 0x000fe20007000000 */
[----:B------:R-:W-:Y:S01]  /*e690*/  FFMA.FTZ R12, R152, R12, R19 ;  /* 0x0000000c980c7223 */ /* 0x000fe20000010013 */
[----:B------:R-:W-:Y:S01]  /*e6a0*/  ISETP.GE.AND P6, PT, R20, R3, PT ;  /* 0x000000031400720c */ /* 0x000fe20003fc6270 */
[----:B------:R-:W-:Y:S01]  /*e6b0*/  FFMA.FTZ R4, R152, R4, R79 ;  /* 0x0000000498047223 */ /* 0x000fe2000001004f */
[----:B------:R-:W-:-:S02]  /*e6c0*/  FSEL R227, R227, -INF , !P4 ;  /* 0xff800000e3e37808 */ /* 0x000fc40006000000 */
[----:B------:R-:W-:Y:S02]  /*e6d0*/  FSEL R229, R5, -INF , !P6 ;  /* 0xff80000005e57808 */ /* 0x000fe40007000000 */
[----:B------:R-:W-:Y:S02]  /*e6e0*/  FSEL R213, R13, -INF , !P3 ;  /* 0xff8000000dd57808 */ /* 0x000fe40005800000 */
[----:B------:R-:W-:Y:S02]  /*e6f0*/  FSEL R211, R15, -INF , !P2 ;  /* 0xff8000000fd37808 */ /* 0x000fe40005000000 */
[----:B------:R-:W-:Y:S02]  /*e700*/  FSEL R207, R12, -INF , !P1 ;  /* 0xff8000000ccf7808 */ /* 0x000fe40004800000 */
        /* <DEDUP_REMOVED lines=15> */
.L_x_2020:
        /* <DEDUP_REMOVED lines=60> */
.L_x_2021:
        /* <DEDUP_REMOVED lines=62> */
.L_x_2019:
        /* <DEDUP_REMOVED lines=70> */
[----:B------:R-:W-:Y:S02]  /*f400*/  IADD3 R66, PT, PT, R66, R189, RZ ;  /* 0x000000bd42427210 */ /* 0x000fe40007ffe0ff */
[----:B--2---:R-:W-:Y:S02]  /*f410*/  FMNMX.FTZ R12, R13, R12, !PT ;  /* 0x0000000c0d0c7209 */ /* 0x004fe40007810000 */
        /* <DEDUP_REMOVED lines=12> */
[----:B------:R-:W1:Y:S01]  /*f4e0*/  LDSM.16.MT88.4 R20, [R189+0x5000] ;  /* 0x00500000bd14783b */ /* 0x000e620000004200 */
        /* <DEDUP_REMOVED lines=10> */
[----:B------:R-:W-:Y:S01]  /*f590*/  FFMA.FTZ R94, R8, UR7, -R76 ;  /* 0x00000007085e7c23 */ /* 0x000fe2000801084c */
[--C-:B------:R-:W-:Y:S01]  /*f5a0*/  FFMA.FTZ R90, R39, UR7, -R64.reuse ;  /* 0x00000007275a7c23 */ /* 0x100fe20008010840 */
[----:B------:R-:W3:Y:S01]  /*f5b0*/  MUFU.EX2 R108, R108 ;  /* 0x0000006c006c7308 */ /* 0x000ee20000000800 */
[----:B------:R-:W4:Y:S01]  /*f5c0*/  LDSM.16.MT88.4 R8, [R189+0x5400] ;  /* 0x00540000bd08783b */ /* 0x000f220000004200 */
[----:B------:R-:W-:Y:S01]  /*f5d0*/  FFMA.FTZ R67, R37, UR7, -R64 ;  /* 0x0000000725437c23 */ /* 0x000fe20008010840 */
[--C-:B------:R-:W-:Y:S01]  /*f5e0*/  FFMA.FTZ R93, R24, UR7, -R76.reuse ;  /* 0x00000007185d7c23 */ /* 0x100fe2000801084c */
[----:B------:R-:W-:Y:S01]  /*f5f0*/  MUFU.EX2 R113, R113 ;  /* 0x0000007100717308 */ /* 0x000fe20000000800 */
[----:B------:R-:W5:Y:S01]  /*f600*/  LDSM.16.MT88.4 R36, [R66+0x5400] ;  /* 0x005400004224783b */ /* 0x000f620000004200 */
[----:B------:R-:W-:Y:S01]  /*f610*/  FFMA.FTZ R80, R27, UR7, -R76 ;  /* 0x000000071b507c23 */ /* 0x000fe2000801084c */
[--C-:B------:R-:W-:Y:S01]  /*f620*/  FFMA.FTZ R103, R25, UR7, -R64.reuse ;  /* 0x0000000719677c23 */ /* 0x100fe20008010840 */
[----:B------:R-:W1:Y:S01]  /*f630*/  MUFU.EX2 R98, R98 ;  /* 0x0000006200627308 */ /* 0x000e620000000800 */
[----:B------:R-:W-:Y:S01]  /*f640*/  FFMA.FTZ R92, R30, UR7, -R64 ;  /* 0x000000071e5c7c23 */ /* 0x000fe20008010840 */
[--C-:B------:R-:W-:Y:S01]  /*f650*/  FFMA.FTZ R78, R77, UR7, -R76.reuse ;  /* 0x000000074d4e7c23 */ /* 0x100fe2000801084c */
[--C-:B------:R-:W-:Y:S01]  /*f660*/  FFMA.FTZ R77, R33, UR7, -R76.reuse ;  /* 0x00000007214d7c23 */ /* 0x100fe2000801084c */
[----:B------:R-:W-:Y:S01]  /*f670*/  MUFU.EX2 R106, R106 ;  /* 0x0000006a006a7308 */ /* 0x000fe20000000800 */
[--C-:B------:R-:W-:Y:S01]  /*f680*/  FFMA.FTZ R86, R35, UR7, -R76.reuse ;  /* 0x0000000723567c23 */ /* 0x100fe2000801084c */
[----:B---3--:R-:W-:Y:S01]  /*f690*/  F2FP.BF16.F32.PACK_AB R12, R108, R125 ;  /* 0x0000007d6c0c723e */ /* 0x008fe200000010ff */
[----:B------:R-:W3:Y:S01]  /*f6a0*/  LDSM.16.MT88.4 R32, [R189+0x5800] ;  /* 0x00580000bd20783b */ /* 0x000ee20000004200 */
[----:B------:R-:W2:Y:S01]  /*f6b0*/  MUFU.EX2 R127, R127 ;  /* 0x0000007f007f7308 */ /* 0x000ea20000000800 */
[--C-:B------:R-:W-:Y:S01]  /*f6c0*/  FFMA.FTZ R84, R91, UR7, -R76.reuse ;  /* 0x000000075b547c23 */ /* 0x100fe2000801084c */
[----:B------:R-:W-:Y:S01]  /*f6d0*/  FFMA.FTZ R79, R28, UR7, -R76 ;  /* 0x000000071c4f7c23 */ /* 0x000fe2000801084c */
[--C-:B------:R-:W-:Y:S01]  /*f6e0*/  FFMA.FTZ R82, R31, UR7, -R64.reuse ;  /* 0x000000071f527c23 */ /* 0x100fe20008010840 */
[----:B------:R-:W-:Y:S01]  /*f6f0*/  MUFU.EX2 R119, R119 ;  /* 0x0000007700777308 */ /* 0x000fe20000000800 */
[--C-:B------:R-:W-:Y:S01]  /*f700*/  FFMA.FTZ R91, R29, UR7, -R64.reuse ;  /* 0x000000071d5b7c23 */ /* 0x100fe20008010840 */
[----:B-1----:R-:W-:Y:S01]  /*f710*/  F2FP.BF16.F32.PACK_AB R14, R98, R113 ;  /* 0x00000071620e723e */ /* 0x002fe200000010ff */
[----:B------:R-:W1:Y:S01]  /*f720*/  LDSM.16.MT88.4 R28, [R66+0x5800] ;  /* 0x00580000421c783b */ /* 0x000e620000004200 */
[----:B------:R-:W4:Y:S01]  /*f730*/  MUFU.EX2 R100, R100 ;  /* 0x0000006400647308 */ /* 0x000f220000000800 */
[--C-:B------:R-:W-:Y:S01]  /*f740*/  FFMA.FTZ R89, R89, UR7, -R64.reuse ;  /* 0x0000000759597c23 */ /* 0x100fe20008010840 */
[----:B------:R-:W-:Y:S01]  /*f750*/  FFMA.FTZ R128, R104, UR7, -R64 ;  /* 0x0000000768807c23 */ /* 0x000fe20008010840 */
[----:B------:R-:W-:Y:S01]  /*f760*/  FFMA.FTZ R104, R88, UR7, -R76 ;  /* 0x0000000758687c23 */ /* 0x000fe2000801084c */
[----:B------:R-:W-:Y:S01]  /*f770*/  MUFU.EX2 R109, R109 ;  /* 0x0000006d006d7308 */ /* 0x000fe20000000800 */
[--C-:B------:R-:W-:Y:S01]  /*f780*/  FFMA.FTZ R102, R102, UR7, -R64.reuse ;  /* 0x0000000766667c23 */ /* 0x100fe20008010840 */
[----:B--2---:R-:W-:Y:S01]  /*f790*/  F2FP.BF16.F32.PACK_AB R13, R127, R106 ;  /* 0x0000006a7f0d723e */ /* 0x004fe200000010ff */
[----:B------:R-:W-:Y:S01]  /*f7a0*/  FFMA.FTZ R133, R133, UR7, -R64 ;  /* 0x0000000785857c23 */ /* 0x000fe20008010840 */
[----:B------:R-:W2:Y:S01]  /*f7b0*/  MUFU.EX2 R94, R94 ;  /* 0x0000005e005e7308 */ /* 0x000ea20000000800 */
[--C-:B------:R-:W-:Y:S01]  /*f7c0*/  FFMA.FTZ R124, R107, UR7, -R76.reuse ;  /* 0x000000076b7c7c23 */ /* 0x100fe2000801084c */
[----:B------:R-:W-:Y:S01]  /*f7d0*/  FFMA.FTZ R122, R105, UR7, -R76 ;  /* 0x00000007697a7c23 */ /* 0x000fe2000801084c */
[--C-:B------:R-:W-:Y:S01]  /*f7e0*/  FFMA.FTZ R120, R96, UR7, -R64.reuse ;  /* 0x0000000760787c23 */ /* 0x100fe20008010840 */
[----:B------:R-:W-:Y:S01]  /*f7f0*/  MUFU.EX2 R93, R93 ;  /* 0x0000005d005d7308 */ /* 0x000fe20000000800 */
[--C-:B------:R-:W-:Y:S01]  /*f800*/  FFMA.FTZ R126, R123, UR7, -R64.reuse ;  /* 0x000000077b7e7c23 */ /* 0x100fe20008010840 */
[----:B----4-:R-:W-:Y:S01]  /*f810*/  F2FP.BF16.F32.PACK_AB R15, R100, R119 ;  /* 0x00000077640f723e */ /* 0x010fe200000010ff */
[--C-:B------:R-:W-:Y:S01]  /*f820*/  FFMA.FTZ R114, R114, UR7, -R64.reuse ;  /* 0x0000000772727c23 */ /* 0x100fe20008010840 */
[----:B------:R-:W-:Y:S01]  /*f830*/  MUFU.EX2 R80, R80 ;  /* 0x0000005000507308 */ /* 0x000fe20000000800 */
[----:B------:R-:W-:Y:S01]  /*f840*/  FFMA.FTZ R163, R163, UR7, -R64 ;  /* 0x00000007a3a37c23 */ /* 0x000fe20008010840 */
[----:B------:R-:W-:Y:S01]  /*f850*/  FFMA.FTZ R249, R249, UR7, -R76 ;  /* 0x00000007f9f97c23 */ /* 0x000fe2000801084c */
[--C-:B------:R-:W-:Y:S01]  /*f860*/  FFMA.FTZ R245, R245, UR7, -R64.reuse ;  /* 0x00000007f5f57c23 */ /* 0x100fe20008010840 */
[----:B------:R-:W-:Y:S01]  /*f870*/  MUFU.EX2 R103, R103 ;  /* 0x0000006700677308 */ /* 0x000fe20000000800 */
[C---:B------:R-:W-:Y:S01]  /*f880*/  HMMA.16816.F32.BF16 R24, R12.reuse, R20, RZ ;  /* 0x000000140c18723c */ /* 0x040fe200000418ff */
[--C-:B------:R-:W-:Y:S01]  /*f890*/  FFMA.FTZ R130, R175, UR7, -R64.reuse ;  /* 0x00000007af827c23 */ /* 0x100fe20008010840 */
[--C-:B------:R-:W-:Y:S01]  /*f8a0*/  FFMA.FTZ R132, R199, UR7, -R64.reuse ;  /* 0x00000007c7847c23 */ /* 0x100fe20008010840 */
[----:B------:R-:W4:Y:S01]  /*f8b0*/  MUFU.EX2 R92, R92 ;  /* 0x0000005c005c7308 */ /* 0x000f220000000800 */
[----:B------:R-:W-:Y:S01]  /*f8c0*/  FFMA.FTZ R201, R201, UR7, -R64 ;  /* 0x00000007c9c97c23 */ /* 0x000fe20008010840 */
[----:B------:R-:W-:Y:S01]  /*f8d0*/  FFMA.FTZ R243, R243, UR7, -R76 ;  /* 0x00000007f3f37c23 */ /* 0x000fe2000801084c */
[----:B------:R-:W-:Y:S01]  /*f8e0*/  FFMA.FTZ R241, R241, UR7, -R64 ;  /* 0x00000007f1f17c23 */ /* 0x000fe20008010840 */
[----:B------:R-:W-:Y:S01]  /*f8f0*/  MUFU.EX2 R90, R90 ;  /* 0x0000005a005a7308 */ /* 0x000fe20000000800 */
[C---:B------:R-:W-:Y:S01]  /*f900*/  HMMA.16816.F32.BF16 R20, R12.reuse, R22, RZ ;  /* 0x000000160c14723c */ /* 0x040fe200000418ff */
[--C-:B------:R-:W-:Y:S01]  /*f910*/  FFMA.FTZ R134, R237, UR7, -R76.reuse ;  /* 0x00000007ed867c23 */ /* 0x100fe2000801084c */
[----:B------:R-:W-:Y:S01]  /*f920*/  FFMA.FTZ R136, R223, UR7, -R76 ;  /* 0x00000007df887c23 */ /* 0x000fe2000801084c */
[----:B------:R-:W5:Y:S01]  /*f930*/  MUFU.EX2 R67, R67 ;  /* 0x0000004300437308 */ /* 0x000f620000000800 */
[--C-:B------:R-:W-:Y:S01]  /*f940*/  FFMA.FTZ R140, R227, UR7, -R64.reuse ;  /* 0x00000007e38c7c23 */ /* 0x100fe20008010840 */
[--C-:B------:R-:W-:Y:S01]  /*f950*/  FFMA.FTZ R138, R231, UR7, -R64.reuse ;  /* 0x00000007e78a7c23 */ /* 0x100fe20008010840 */
[----:B------:R-:W-:Y:S01]  /*f960*/  FFMA.FTZ R229, R229, UR7, -R64 ;  /* 0x00000007e5e57c23 */ /* 0x000fe20008010840 */
[----:B------:R-:W-:Y:S01]  /*f970*/  MUFU.EX2 R79, R79 ;  /* 0x0000004f004f7308 */ /* 0x000fe20000000800 */
[C---:B------:R-:W-:Y:S01]  /*f980*/  HMMA.16816.F32.BF16 R16, R12.reuse, R4, RZ ;  /* 0x000000040c10723c */ /* 0x040fe200000418ff */
[----:B--2---:R-:W-:Y:S01]  /*f990*/  F2FP.BF16.F32.PACK_AB R4, R94, R109 ;  /* 0x0000006d5e04723e */ /* 0x004fe200000010ff */
[----:B------:R-:W-:Y:S01]  /*f9a0*/  FFMA.FTZ R235, R235, UR7, -R76 ;  /* 0x00000007ebeb7c23 */ /* 0x000fe2000801084c */
[----:B----4-:R-:W-:Y:S01]  /*f9b0*/  F2FP.BF16.F32.PACK_AB R5, R92, R103 ;  /* 0x000000675c05723e */ /* 0x010fe200000010ff */
[----:B------:R-:W2:Y:S01]  /*f9c0*/  MUFU.EX2 R78, R78 ;  /* 0x0000004e004e7308 */ /* 0x000ea20000000800 */
[----:B------:R-:W-:Y:S01]  /*f9d0*/  FFMA.FTZ R233, R233, UR7, -R64 ;  /* 0x00000007e9e97c23 */ /* 0x000fe20008010840 */
[--C-:B------:R-:W-:Y:S01]  /*f9e0*/  FFMA.FTZ R142, R221, UR7, -R76.reuse ;  /* 0x00000007dd8e7c23 */ /* 0x100fe2000801084c */
[----:B------:R-:W-:Y:S01]  /*f9f0*/  FFMA.FTZ R144, R217, UR7, -R76 ;  /* 0x00000007d9907c23 */ /* 0x000fe2000801084c */
[----:B------:R-:W-:Y:S01]  /*fa00*/  HMMA.16816.F32.BF16 R12, R12, R6, RZ ;  /* 0x000000060c0c723c */ /* 0x000fe200000418ff */
[----:B------:R-:W-:Y:S01]  /*fa10*/  F2FP.BF16.F32.PACK_AB R6, R80, R93 ;  /* 0x0000005d5006723e */ /* 0x000fe200000010ff */
[----:B------:R-:W-:Y:S01]  /*fa20*/  MUFU.EX2 R77, R77 ;  /* 0x0000004d004d7308 */ /* 0x000fe20000000800 */
[----:B-----5:R-:W-:Y:S01]  /*fa30*/  F2FP.BF16.F32.PACK_AB R7, R67, R90 ;  /* 0x0000005a4307723e */ /* 0x020fe200000010ff */
[--C-:B------:R-:W-:Y:S01]  /*fa40*/  FFMA.FTZ R154, R213, UR7, -R64.reuse ;  /* 0x00000007d59a7c23 */ /* 0x100fe20008010840 */
[----:B------:R-:W-:Y:S01]  /*fa50*/  FFMA.FTZ R156, R207, UR7, -R64 ;  /* 0x00000007cf9c7c23 */ /* 0x000fe20008010840 */
[----:B------:R-:W-:Y:S01]  /*fa60*/  MUFU.EX2 R86, R86 ;  /* 0x0000005600567308 */ /* 0x000fe20000000800 */
[--C-:B------:R-:W-:Y:S01]  /*fa70*/  FFMA.FTZ R219, R219, UR7, -R76.reuse ;  /* 0x00000007dbdb7c23 */ /* 0x100fe2000801084c */
[----:B------:R-:W-:Y:S01]  /*fa80*/  FFMA.FTZ R215, R215, UR7, -R76 ;  /* 0x00000007d7d77c23 */ /* 0x000fe2000801084c */
[--C-:B------:R-:W-:Y:S01]  /*fa90*/  FFMA.FTZ R211, R211, UR7, -R64.reuse ;  /* 0x00000007d3d37c23 */ /* 0x100fe20008010840 */
[C---:B------:R-:W-:Y:S01]  /*faa0*/  HMMA.16816.F32.BF16 R24, R4.reuse, R8, R24 ;  /* 0x000000080418723c */ /* 0x040fe20000041818 */
[----:B------:R-:W-:Y:S01]  /*fab0*/  MUFU.EX2 R82, R82 ;  /* 0x0000005200527308 */ /* 0x000fe20000000800 */
[----:B------:R-:W-:Y:S01]  /*fac0*/  FFMA.FTZ R205, R205, UR7, -R64 ;  /* 0x00000007cdcd7c23 */ /* 0x000fe20008010840 */
[--C-:B------:R-:W-:Y:S01]  /*fad0*/  FFMA.FTZ R146, R209, UR7, -R76.reuse ;  /* 0x00000007d1927c23 */ /* 0x100fe2000801084c */
[--C-:B------:R-:W-:Y:S01]  /*fae0*/  FFMA.FTZ R164, R203, UR7, -R76.reuse ;  /* 0x00000007cba47c23 */ /* 0x100fe2000801084c */
[----:B------:R-:W4:Y:S01]  /*faf0*/  MUFU.EX2 R91, R91 ;  /* 0x0000005b005b7308 */ /* 0x000f220000000800 */
[----:B------:R-:W-:Y:S01]  /*fb00*/  FFMA.FTZ R160, R197, UR7, -R76 ;  /* 0x00000007c5a07c23 */ /* 0x000fe2000801084c */
[--C-:B------:R-:W-:Y:S01]  /*fb10*/  FFMA.FTZ R162, R193, UR7, -R64.reuse ;  /* 0x00000007c1a27c23 */ /* 0x100fe20008010840 */
[C---:B------:R-:W-:Y:S01]  /*fb20*/  HMMA.16816.F32.BF16 R20, R4.reuse, R10, R20 ;  /* 0x0000000a0414723c */ /* 0x040fe20000041814 */
[----:B------:R-:W-:Y:S01]  /*fb30*/  MUFU.EX2 R89, R89 ;  /* 0x0000005900597308 */ /* 0x000fe20000000800 */
[----:B------:R-:W5:Y:S01]  /*fb40*/  LDSM.16.MT88.4 R8, [R189+0x5c00] ;  /* 0x005c0000bd08783b */ /* 0x000f620000004200 */
[----:B------:R-:W-:Y:S01]  /*fb50*/  FFMA.FTZ R169, R169, UR7, -R64 ;  /* 0x00000007a9a97c23 */ /* 0x000fe20008010840 */
[----:B------:R-:W-:Y:S01]  /*fb60*/  FFMA.FTZ R195, R195, UR7, -R76 ;  /* 0x00000007c3c37c23 */ /* 0x000fe2000801084c */
[----:B------:R-:W3:Y:S01]  /*fb70*/  MUFU.EX2 R88, R128 ;  /* 0x0000008000587308 */ /* 0x000ee20000000800 */
[----:B------:R-:W-:Y:S01]  /*fb80*/  FFMA.FTZ R187, R187, UR7, -R64 ;  /* 0x00000007bbbb7c23 */ /* 0x000fe20008010840 */
[----:B------:R-:W-:Y:S01]  /*fb90*/  FFMA.FTZ R166, R143, UR7, -R76 ;  /* 0x000000078fa67c23 */ /* 0x000fe2000801084c */
[C---:B------:R-:W-:Y:S01]  /*fba0*/  HMMA.16816.F32.BF16 R16, R4.reuse, R36, R16 ;  /* 0x000000240410723c */ /* 0x040fe20000041810 */
[----:B--2---:R-:W-:Y:S01]  /*fbb0*/  F2FP.BF16.F32.PACK_AB R36, R78, R79 ;  /* 0x0000004f4e24723e */ /* 0x004fe200000010ff */
[----:B------:R-:W-:Y:S01]  /*fbc0*/  MUFU.EX2 R107, R104 ;  /* 0x00000068006b7308 */ /* 0x000fe20000000800 */
[----:B----4-:R-:W-:Y:S01]  /*fbd0*/  F2FP.BF16.F32.PACK_AB R37, R91, R82 ;  /* 0x000000525b25723e */ /* 0x010fe200000010ff */
[----:B------:R-:W-:Y:S01]  /*fbe0*/  FFMA.FTZ R168, R135, UR7, -R64 ;  /* 0x0000000787a87c23 */ /* 0x000fe20008010840 */
[----:B------:R-:W-:Y:S01]  /*fbf0*/  FFMA.FTZ R151, R151, UR7, -R76 ;  /* 0x0000000797977c23 */ /* 0x000fe2000801084c */
[----:B------:R-:W2:Y:S01]  /*fc00*/  MUFU.EX2 R84, R84 ;  /* 0x0000005400547308 */ /* 0x000ea20000000800 */
[----:B------:R-:W-:Y:S01]  /*fc10*/  FFMA.FTZ R141, R141, UR7, -R64 ;  /* 0x000000078d8d7c23 */ /* 0x000fe20008010840 */
[----:B------:R-:W-:Y:S01]  /*fc20*/  HMMA.16816.F32.BF16 R12, R4, R38, R12 ;  /* 0x00000026040c723c */ /* 0x000fe2000004180c */
[----:B------:R-:W-:Y:S01]  /*fc30*/  F2FP.BF16.F32.PACK_AB R38, R86, R77 ;  /* 0x0000004d5626723e */ /* 0x000fe200000010ff */
[----:B------:R4:W-:Y:S01]  /*fc40*/  MUFU.EX2 R105, R124 ;  /* 0x0000007c00697308 */ /* 0x0009e20000000800 */
[----:B---3--:R-:W-:Y:S01]  /*fc50*/  F2FP.BF16.F32.PACK_AB R39, R88, R89 ;  /* 0x000000595827723e */ /* 0x008fe200000010ff */
[----:B------:R-:W3:Y:S01]  /*fc60*/  LDSM.16.MT88.4 R4, [R66+0x5c00] ;  /* 0x005c00004204783b */ /* 0x000ee20000004200 */
[----:B------:R-:W-:Y:S01]  /*fc70*/  FFMA.FTZ R128, R177, UR7, -R76 ;  /* 0x00000007b1807c23 */ /* 0x000fe2000801084c */
[----:B------:R-:W1:Y:S01]  /*fc80*/  MUFU.EX2 R96, R122 ;  /* 0x0000007a00607308 */ /* 0x000e620000000800 */
[----:B------:R-:W-:Y:S01]  /*fc90*/  FFMA.FTZ R137, R137, UR7, -R64 ;  /* 0x0000000789897c23 */ /* 0x000fe20008010840 */
[----:B------:R-:W-:Y:S01]  /*fca0*/  FADD.FTZ R108, R125, R108 ;  /* 0x0000006c7d6c7221 */ /* 0x000fe20000010000 */
[----:B------:R-:W-:Y:S01]  /*fcb0*/  FADD.FTZ R170, R106, R127 ;  /* 0x0000007f6aaa7221 */ /* 0x000fe20000010000 */
[----:B------:R5:W-:Y:S01]  /*fcc0*/  MUFU.EX2 R123, R120 ;  /* 0x00000078007b7308 */ /* 0x000be20000000800 */
[C---:B------:R-:W-:Y:S01]  /*fcd0*/  HMMA.16816.F32.BF16 R24, R36.reuse, R32, R24 ;  /* 0x000000202418723c */ /* 0x040fe20000041818 */
[----:B--2---:R-:W-:Y:S01]  /*fce0*/  F2FP.BF16.F32.PACK_AB R32, R107, R84 ;  /* 0x000000546b20723e */ /* 0x004fe200000010ff */
[----:B------:R-:W-:Y:S01]  /*fcf0*/  FADD.FTZ R113, R113, R108 ;  /* 0x0000006c71717221 */ /* 0x000fe20000010000 */
[----:B------:R-:W2:Y:S01]  /*fd00*/  MUFU.EX2 R104, R126 ;  /* 0x0000007e00687308 */ /* 0x000ea20000000800 */
[----:B------:R-:W-:Y:S01]  /*fd10*/  FADD.FTZ R119, R119, R170 ;  /* 0x000000aa77777221 */ /* 0x000fe20000010000 */
[--C-:B----4-:R-:W-:Y:S01]  /*fd20*/  FFMA.FTZ R124, R167, UR7, -R76.reuse ;  /* 0x00000007a77c7c23 */ /* 0x110fe2000801084c */
[----:B------:R-:W-:Y:S01]  /*fd30*/  FFMA.FTZ R121, R121, UR7, -R76 ;  /* 0x0000000779797c23 */ /* 0x000fe2000801084c */
[----:B------:R-:W-:Y:S01]  /*fd40*/  MUFU.EX2 R102, R102 ;  /* 0x0000006600667308 */ /* 0x000fe20000000800 */
[C---:B------:R-:W-:Y:S01]  /*fd50*/  HMMA.16816.F32.BF16 R20, R36.reuse, R34, R20 ;  /* 0x000000222414723c */ /* 0x040fe20000041814 */
[----:B-1----:R-:W-:Y:S01]  /*fd60*/  F2FP.BF16.F32.PACK_AB R34, R96, R105 ;  /* 0x000000696022723e */ /* 0x002fe200000010ff */
[----:B------:R-:W-:Y:S01]  /*fd70*/  FFMA.FTZ R122, R247, UR7, -R64 ;  /* 0x00000007f77a7c23 */ /* 0x000fe20008010840 */
[----:B------:R-:W1:Y:S01]  /*fd80*/  MUFU.EX2 R133, R133 ;  /* 0x0000008500857308 */ /* 0x000e620000000800 */
[--C-:B------:R-:W-:Y:S01]  /*fd90*/  FFMA.FTZ R106, R117, UR7, -R76.reuse ;  /* 0x00000007756a7c23 */ /* 0x100fe2000801084c */
[----:B-----5:R-:W-:Y:S01]  /*fda0*/  FFMA.FTZ R120, R116, UR7, -R76 ;  /* 0x0000000774787c23 */ /* 0x020fe2000801084c */
[--C-:B------:R-:W-:Y:S01]  /*fdb0*/  FFMA.FTZ R116, R161, UR7, -R64.reuse ;  /* 0x00000007a1747c23 */ /* 0x100fe20008010840 */
[----:B------:R-:W-:Y:S01]  /*fdc0*/  MUFU.EX2 R114, R114 ;  /* 0x0000007200727308 */ /* 0x000fe20000000800 */
[C---:B------:R-:W-:Y:S01]  /*fdd0*/  HMMA.16816.F32.BF16 R16, R36.reuse, R28, R16 ;  /* 0x0000001c2410723c */ /* 0x040fe20000041810 */
[----:B--2---:R-:W-:Y:S01]  /*fde0*/  F2FP.BF16.F32.PACK_AB R33, R104, R123 ;  /* 0x0000007b6821723e */ /* 0x004fe200000010ff */
[----:B------:R-:W-:Y:S01]  /*fdf0*/  FFMA.FTZ R126, R173, UR7, -R64 ;  /* 0x00000007ad7e7c23 */ /* 0x000fe20008010840 */
[----:B------:R-:W-:Y:S01]  /*fe00*/  MUFU.EX2 R163, R163 ;  /* 0x000000a300a37308 */ /* 0x000fe20000000800 */
[----:B------:R-:W-:Y:S01]  /*fe10*/  FFMA.FTZ R117, R115, UR7, -R76 ;  /* 0x0000000773757c23 */ /* 0x000fe2000801084c */
[----:B------:R-:W-:Y:S01]  /*fe20*/  FADD.FTZ R100, R100, R119 ;  /* 0x0000007764647221 */ /* 0x000fe20000010000 */
[----:B------:R-:W-:Y:S01]  /*fe30*/  FFMA.FTZ R95, R95, UR7, -R64 ;  /* 0x000000075f5f7c23 */ /* 0x000fe20008010840 */
[----:B------:R-:W-:Y:S01]  /*fe40*/  MUFU.EX2 R116, R116 ;  /* 0x0000007400747308 */ /* 0x000fe20000000800 */
[----:B------:R-:W-:Y:S01]  /*fe50*/  HMMA.16816.F32.BF16 R28, R36, R30, R12 ;  /* 0x0000001e241c723c */ /* 0x000fe2000004180c */
[----:B-1----:R-:W-:Y:S01]  /*fe60*/  F2FP.BF16.F32.PACK_AB R35, R133, R102 ;  /* 0x000000668523723e */ /* 0x002fe200000010ff */
[----:B------:R-:W1:Y:S01]  /*fe70*/  LDSM.16.MT88.4 R12, [R189+0x6000] ;  /* 0x00600000bd0c783b */ /* 0x000e620000004200 */
[--C-:B------:R-:W-:Y:S01]  /*fe80*/  FFMA.FTZ R36, R110, UR7, -R76.reuse ;  /* 0x000000076e247c23 */ /* 0x100fe2000801084c */
[--C-:B------:R-:W-:Y:S01]  /*fe90*/  FFMA.FTZ R39, R155, UR7, -R76.reuse ;  /* 0x000000079b277c23 */ /* 0x100fe2000801084c */
[----:B------:R-:W-:Y:S01]  /*fea0*/  FFMA.FTZ R38, R153, UR7, -R76 ;  /* 0x0000000799267c23 */ /* 0x000fe2000801084c */
[----:B------:R-:W-:Y:S01]  /*feb0*/  FFMA.FTZ R37, R112, UR7, -R64 ;  /* 0x0000000770257c23 */ /* 0x000fe20008010840 */
[----:B------:R2:W-:Y:S01]  /*fec0*/  MUFU.EX2 R110, R120 ;  /* 0x00000078006e7308 */ /* 0x0005e20000000800 */
[C---:B------:R-:W-:Y:S01]  /*fed0*/  HMMA.16816.F32.BF16 R24, R32.reuse, R8, R24 ;  /* 0x000000082018723c */ /* 0x040fe20000041818 */
[----:B------:R-:W-:Y:S01]  /*fee0*/  FFMA.FTZ R111, R111, UR7, -R76 ;  /* 0x000000076f6f7c23 */ /* 0x000fe2000801084c */
[----:B------:R-:W-:Y:S01]  /*fef0*/  FFMA.FTZ R99, R99, UR7, -R64 ;  /* 0x0000000763637c23 */ /* 0x000fe20008010840 */
[----:B------:R4:W5:Y:S01]  /*ff00*/  MUFU.EX2 R155, R36 ;  /* 0x00000024009b7308 */ /* 0x0009620000000800 */
[----:B------:R-:W-:Y:S01]  /*ff10*/  FADD.FTZ R103, R103, R100 ;  /* 0x0000006467677221 */ /* 0x000fe20000010000 */
[--C-:B------:R-:W-:Y:S01]  /*ff20*/  FFMA.FTZ R53, R53, UR7, -R64.reuse ;  /* 0x0000000735357c23 */ /* 0x100fe20008010840 */
[----:B------:R-:W-:Y:S01]  /*ff30*/  FFMA.FTZ R52, R52, UR7, -R64 ;  /* 0x0000000734347c23 */ /* 0x000fe20008010840 */
[----:B------:R-:W-:Y:S01]  /*ff40*/  MUFU.EX2 R153, R39 ;  /* 0x0000002700997308 */ /* 0x000fe20000000800 */
[C---:B------:R-:W-:Y:S01]  /*ff50*/  HMMA.16816.F32.BF16 R20, R32.reuse, R10, R20 ;  /* 0x0000000a2014723c */ /* 0x040fe20000041814 */
[----:B------:R-:W1:Y:S01]  /*ff60*/  LDSM.16.MT88.4 R8, [R66+0x6000] ;  /* 0x006000004208783b */ /* 0x000e620000004200 */
[----:B------:R-:W-:Y:S01]  /*ff70*/  FADD.FTZ R103, R92, R103 ;  /* 0x000000675c677221 */ /* 0x000fe20000010000 */
[----:B------:R-:W5:Y:S01]  /*ff80*/  MUFU.EX2 R112, R38 ;  /* 0x0000002600707308 */ /* 0x000f620000000800 */
[--C-:B------:R-:W-:Y:S01]  /*ff90*/  FFMA.FTZ R70, R70, UR7, -R76.reuse ;  /* 0x0000000746467c23 */ /* 0x100fe2000801084c */
[--C-:B--2---:R-:W-:Y:S01]  /*ffa0*/  FFMA.FTZ R120, R165, UR7, -R76.reuse ;  /* 0x00000007a5787c23 */ /* 0x104fe2000801084c */
[----:B------:R-:W-:Y:S01]  /*ffb0*/  FADD.FTZ R92, R90, R103 ;  /* 0x000000675a5c7221 */ /* 0x000fe20000010000 */
[----:B------:R-:W2:Y:S01]  /*ffc0*/  MUFU.EX2 R161, R37 ;  /* 0x0000002500a17308 */ /* 0x000ea20000000800 */
[C---:B---3--:R-:W-:Y:S01]  /*ffd0*/  HMMA.16816.F32.BF16 R16, R32.reuse, R4, R16 ;  /* 0x000000042010723c */ /* 0x048fe20000041810 */
[--C-:B----4-:R-:W-:Y:S01]  /*ffe0*/  FFMA.FTZ R36, R118, UR7, -R76.reuse ;  /* 0x0000000776247c23 */ /* 0x110fe2000801084c */
[----:B------:R-:W-:Y:S01]  /*fff0*/  FFMA.FTZ R118, R251, UR7, -R76 ;  /* 0x00000007fb767c23 */ /* 0x000fe2000801084c */
[----:B------:R-:W-:Y:S01]  /*10000*/  MUFU.EX2 R120, R120 ;  /* 0x0000007800787308 */ /* 0x000fe20000000800 */
[----:B------:R-:W-:Y:S01]  /*10010*/  FADD.FTZ R67, R67, R92 ;  /* 0x0000005c43437221 */ /* 0x000fe20000010000 */
[----:B------:R-:W-:Y:S01]  /*10020*/  FFMA.FTZ R90, R85, UR7, -R76 ;  /* 0x00000007555a7c23 */ /* 0x000fe2000801084c */
[----:B------:R-:W-:Y:S01]  /*10030*/  FFMA.FTZ R48, R48, UR7, -R64 ;  /* 0x0000000730307c23 */ /* 0x000fe20008010840 */
[----:B------:R3:W4:Y:S01]  /*10040*/  MUFU.EX2 R165, R36 ;  /* 0x0000002400a57308 */ /* 0x0007220000000800 */
[----:B------:R-:W-:Y:S01]  /*10050*/  HMMA.16816.F32.BF16 R28, R32, R6, R28 ;  /* 0x00000006201c723c */ /* 0x000fe2000004181c */
[----:B------:R-:W4:Y:S01]  /*10060*/  LDSM.16.MT88.4 R4, [R189+0x6400] ;  /* 0x00640000bd04783b */ /* 0x000f220000004200 */
[----:B-----5:R-:W-:Y:S01]  /*10070*/  F2FP.BF16.F32.PACK_AB R32, R155, R110 ;  /* 0x0000006e9b20723e */ /* 0x020fe200000010ff */
[----:B------:R-:W-:Y:S01]  /*10080*/  MUFU.EX2 R118, R118 ;  /* 0x0000007600767308 */ /* 0x000fe20000000800 */
[----:B------:R-:W-:Y:S01]  /*10090*/  F2FP.BF16.F32.PACK_AB R34, R112, R153 ;  /* 0x000000997022723e */ /* 0x000fe200000010ff */
[----:B------:R-:W-:Y:S01]  /*100a0*/  FADD.FTZ R82, R82, R67 ;  /* 0x0000004352527221 */ /* 0x000fe20000010000 */
[----:B--2---:R-:W-:Y:S01]  /*100b0*/  F2FP.BF16.F32.PACK_AB R33, R116, R161 ;  /* 0x000000a17421723e */ /* 0x004fe200000010ff */
[----:B------:R-:W-:Y:S01]  /*100c0*/  MUFU.EX2 R167, R249 ;  /* 0x000000f900a77308 */ /* 0x000fe20000000800 */
[----:B------:R-:W-:Y:S01]  /*100d0*/  F2FP.BF16.F32.PACK_AB R35, R163, R114 ;  /* 0x00000072a323723e */ /* 0x000fe200000010ff */
[----:B------:R-:W-:Y:S01]  /*100e0*/  FADD.FTZ R82, R91, R82 ;  /* 0x000000525b527221 */ /* 0x000fe20000010000 */
[----:B------:R-:W-:Y:S01]  /*100f0*/  FFMA.FTZ R67, R51, UR7, -R64 ;  /* 0x0000000733437c23 */ /* 0x000fe20008010840 */
[----:B------:R-:W-:Y:S01]  /*10100*/  MUFU.EX2 R122, R122 ;  /* 0x0000007a007a7308 */ /* 0x000fe20000000800 */
[----:B------:R-:W-:Y:S01]  /*10110*/  FFMA.FTZ R62, R62, UR7, -R76 ;  /* 0x000000073e3e7c23 */ /* 0x000fe2000801084c */
[----:B------:R-:W-:-:S02]  /*10120*/  FADD.FTZ R89, R89, R82 ;  /* 0x0000005259597221 */ /* 0x000fc40000010000 */
[----:B-1----:R-:W-:Y:S01]  /*10130*/  HMMA.16816.F32.BF16 R24, R32, R12, R24 ;  /* 0x0000000c2018723c */ /* 0x002fe20000041818 */
[----:B------:R-:W1:Y:S01]  /*10140*/  MUFU.EX2 R175, R245 ;  /* 0x000000f500af7308 */ /* 0x000e620000000800 */
[----:B------:R-:W-:-:S03]  /*10150*/  FADD.FTZ R88, R88, R89 ;  /* 0x0000005958587221 */ /* 0x000fc60000010000 */
[----:B------:R2:W-:Y:S01]  /*10160*/  MUFU.EX2 R173, R130 ;  /* 0x0000008200ad7308 */ /* 0x0005e20000000800 */
[----:B------:R-:W-:Y:S02]  /*10170*/  FADD.FTZ R123, R123, R88 ;  /* 0x000000587b7b7221 */ /* 0x000fe40000010000 */
[----:B------:R-:W-:Y:S01]  /*10180*/  HMMA.16816.F32.BF16 R20, R32, R14, R20 ;  /* 0x0000000e2014723c */ /* 0x000fe20000041814 */
[----:B------:R-:W5:Y:S01]  /*10190*/  LDSM.16.MT88.4 R12, [R66+0x6400] ;  /* 0x00640000420c783b */ /* 0x000f620000004200 */
[----:B------:R-:W1:Y:S01]  /*101a0*/  MUFU.EX2 R126, R126 ;  /* 0x0000007e007e7308 */ /* 0x000e620000000800 */
[----:B------:R-:W-:-:S03]  /*101b0*/  FADD.FTZ R123, R104, R123 ;  /* 0x0000007b687b7221 */ /* 0x000fc60000010000 */
[----:B------:R-:W-:Y:S01]  /*101c0*/  MUFU.EX2 R124, R124 ;  /* 0x0000007c007c7308 */ /* 0x000fe20000000800 */
[----:B------:R-:W-:Y:S01]  /*101d0*/  FADD.FTZ R102, R102, R123 ;  /* 0x0000007b66667221 */ /* 0x000fe20000010000 */
[----:B---3--:R-:W-:Y:S01]  /*101e0*/  HMMA.16816.F32.BF16 R36, R32, R8, R16 ;  /* 0x000000082024723c */ /* 0x008fe20000041810 */
[----:B------:R-:W3:Y:S01]  /*101f0*/  LDSM.16.MT88.4 R16, [R189+0x6800] ;  /* 0x00680000bd10783b */ /* 0x000ee20000004200 */
[----:B------:R-:W-:Y:S01]  /*10200*/  FFMA.FTZ R8, R183, UR7, -R76 ;  /* 0x00000007b7087c23 */ /* 0x000fe2000801084c */
[----:B--2---:R-:W-:Y:S01]  /*10210*/  FFMA.FTZ R130, R239, UR7, -R64 ;  /* 0x00000007ef827c23 */ /* 0x004fe20008010840 */
[----:B------:R-:W2:Y:S01]  /*10220*/  MUFU.EX2 R183, R243 ;  /* 0x000000f300b77308 */ /* 0x000ea20000000800 */
[----:B------:R-:W-:-:S03]  /*10230*/  FADD.FTZ R102, R133, R102 ;  /* 0x0000006685667221 */ /* 0x000fc60000010000 */
[----:B------:R2:W-:Y:S01]  /*10240*/  MUFU.EX2 R177, R8 ;  /* 0x0000000800b17308 */ /* 0x0005e20000000800 */
[----:B------:R-:W-:Y:S01]  /*10250*/  HMMA.16816.F32.BF16 R28, R32, R10, R28 ;  /* 0x0000000a201c723c */ /* 0x000fe2000004181c */
[----:B----4-:R-:W-:Y:S01]  /*10260*/  F2FP.BF16.F32.PACK_AB R32, R120, R165 ;  /* 0x000000a57820723e */ /* 0x010fe200000010ff */
[----:B------:R-:W-:Y:S01]  /*10270*/  FADD.FTZ R161, R161, R102 ;  /* 0x00000066a1a17221 */ /* 0x000fe20000010000 */
[----:B-1----:R-:W-:Y:S01]  /*10280*/  F2FP.BF16.F32.PACK_AB R33, R175, R122 ;  /* 0x0000007aaf21723e */ /* 0x002fe200000010ff */
[----:B------:R-:W-:Y:S01]  /*10290*/  MUFU.EX2 R128, R128 ;  /* 0x0000008000807308 */ /* 0x000fe20000000800 */
[----:B------:R-:W-:Y:S01]  /*102a0*/  F2FP.BF16.F32.PACK_AB R34, R167, R118 ;  /* 0x00000076a722723e */ /* 0x000fe200000010ff */
[----:B------:R-:W-:Y:S01]  /*102b0*/  FADD.FTZ R161, R116, R161 ;  /* 0x000000a174a17221 */ /* 0x000fe20000010000 */
[----:B------:R-:W-:Y:S01]  /*102c0*/  F2FP.BF16.F32.PACK_AB R35, R126, R173 ;  /* 0x000000ad7e23723e */ /* 0x000fe200000010ff */
[----:B------:R-:W-:Y:S02]  /*102d0*/  MUFU.EX2 R199, R241 ;  /* 0x000000f100c77308 */ /* 0x000fe40000000800 */
[----:B------:R-:W-:-:S02]  /*102e0*/  FADD.FTZ R114, R114, R161 ;  /* 0x000000a172727221 */ /* 0x000fc40000010000 */
[----:B------:R-:W1:Y:S01]  /*102f0*/  MUFU.EX2 R132, R132 ;  /* 0x0000008400847308 */ /* 0x000e620000000800 */
[----:B--2---:R-:W2:Y:S01]  /*10300*/  LDSM.16.MT88.4 R8, [R66+0x6800] ;  /* 0x006800004208783b */ /* 0x004ea20000004200 */
[C---:B------:R-:W-:Y:S01]  /*10310*/  HMMA.16816.F32.BF16 R24, R32.reuse, R4, R24 ;  /* 0x000000042018723c */ /* 0x040fe20000041818 */
[----:B------:R-:W-:Y:S01]  /*10320*/  FADD.FTZ R163, R163, R114 ;  /* 0x00000072a3a37221 */ /* 0x000fe20000010000 */
[----:B------:R-:W-:Y:S03]  /*10330*/  MUFU.EX2 R130, R130 ;  /* 0x0000008200827308 */ /* 0x000fe60000000800 */
[----:B------:R-:W-:Y:S01]  /*10340*/  FADD.FTZ R122, R122, R163 ;  /* 0x000000a37a7a7221 */ /* 0x000fe20000010000 */
[----:B------:R-:W4:Y:S02]  /*10350*/  MUFU.EX2 R201, R201 ;  /* 0x000000c900c97308 */ /* 0x000f240000000800 */
[----:B------:R-:W-:Y:S01]  /*10360*/  HMMA.16816.F32.BF16 R20, R32, R6, R20 ;  /* 0x000000062014723c */ /* 0x000fe20000041814 */
[----:B------:R-:W2:Y:S01]  /*10370*/  LDSM.16.MT88.4 R4, [R189+0x6c00] ;  /* 0x006c0000bd04783b */ /* 0x000ea20000004200 */
[----:B------:R-:W-:Y:S01]  /*10380*/  MUFU.EX2 R134, R134 ;  /* 0x0000008600867308 */ /* 0x000fe20000000800 */
[----:B------:R-:W-:-:S03]  /*10390*/  FADD.FTZ R122, R175, R122 ;  /* 0x0000007aaf7a7221 */ /* 0x000fc60000010000 */
[----:B------:R-:W-:Y:S01]  /*103a0*/  MUFU.EX2 R136, R136 ;  /* 0x0000008800887308 */ /* 0x000fe20000000800 */
[----:B------:R-:W-:Y:S01]  /*103b0*/  FADD.FTZ R173, R173, R122 ;  /* 0x0000007aadad7221 */ /* 0x000fe20000010000 */
[C---:B-----5:R-:W-:Y:S01]  /*103c0*/  HMMA.16816.F32.BF16 R36, R32.reuse, R12, R36 ;  /* 0x0000000c2024723c */ /* 0x060fe20000041824 */
[----:B------:R-:W-:Y:S01]  /*103d0*/  F2FP.BF16.F32.PACK_AB R12, R183, R124 ;  /* 0x0000007cb70c723e */ /* 0x000fe200000010ff */
[----:B------:R-:W-:Y:S01]  /*103e0*/  MUFU.EX2 R227, R233 ;  /* 0x000000e900e37308 */ /* 0x000fe20000000800 */
[----:B-1----:R-:W-:Y:S01]  /*103f0*/  F2FP.BF16.F32.PACK_AB R13, R132, R199 ;  /* 0x000000c7840d723e */ /* 0x002fe200000010ff */
[----:B------:R-:W-:Y:S02]  /*10400*/  FADD.FTZ R126, R126, R173 ;  /* 0x000000ad7e7e7221 */ /* 0x000fe40000010000 */
[----:B------:R-:W-:Y:S02]  /*10410*/  MUFU.EX2 R140, R140 ;  /* 0x0000008c008c7308 */ /* 0x000fe40000000800 */
[----:B------:R-:W-:Y:S01]  /*10420*/  HMMA.16816.F32.BF16 R28, R32, R14, R28 ;  /* 0x0000000e201c723c */ /* 0x000fe2000004181c */
[----:B------:R-:W-:Y:S01]  /*10430*/  F2FP.BF16.F32.PACK_AB R14, R128, R177 ;  /* 0x000000b1800e723e */ /* 0x000fe200000010ff */
[----:B------:R-:W-:Y:S01]  /*10440*/  FFMA.FTZ R32, R225, UR7, -R76 ;  /* 0x00000007e1207c23 */ /* 0x000fe2000801084c */
[----:B----4-:R-:W-:Y:S01]  /*10450*/  F2FP.BF16.F32.PACK_AB R15, R201, R130 ;  /* 0x00000082c90f723e */ /* 0x010fe200000010ff */
[----:B------:R-:W1:Y:S01]  /*10460*/  MUFU.EX2 R225, R235 ;  /* 0x000000eb00e17308 */ /* 0x000e620000000800 */
[----:B------:R-:W-:-:S03]  /*10470*/  FADD.FTZ R199, R199, R126 ;  /* 0x0000007ec7c77221 */ /* 0x000fc60000010000 */
[----:B------:R4:W5:Y:S01]  /*10480*/  MUFU.EX2 R223, R32 ;  /* 0x0000002000df7308 */ /* 0x0009620000000800 */
[----:B------:R-:W-:Y:S01]  /*10490*/  FADD.FTZ R199, R132, R199 ;  /* 0x000000c784c77221 */ /* 0x000fe20000010000 */
[----:B---3--:R-:W-:Y:S02]  /*104a0*/  HMMA.16816.F32.BF16 R24, R12, R16, R24 ;  /* 0x000000100c18723c */ /* 0x008fe40000041818 */
[----:B------:R-:W-:Y:S01]  /*104b0*/  MUFU.EX2 R138, R138 ;  /* 0x0000008a008a7308 */ /* 0x000fe20000000800 */
[----:B------:R-:W-:-:S03]  /*104c0*/  FADD.FTZ R130, R130, R199 ;  /* 0x000000c782827221 */ /* 0x000fc60000010000 */
[----:B------:R-:W3:Y:S01]  /*104d0*/  MUFU.EX2 R229, R229 ;  /* 0x000000e500e57308 */ /* 0x000ee20000000800 */
[----:B------:R-:W-:Y:S01]  /*104e0*/  FADD.FTZ R130, R201, R130 ;  /* 0x00000082c9827221 */ /* 0x000fe20000010000 */
[C---:B------:R-:W-:Y:S01]  /*104f0*/  HMMA.16816.F32.BF16 R20, R12.reuse, R18, R20 ;  /* 0x000000120c14723c */ /* 0x040fe20000041814 */
[----:B------:R-:W3:Y:S01]  /*10500*/  LDSM.16.MT88.4 R16, [R66+0x6c00] ;  /* 0x006c00004210783b */ /* 0x000ee20000004200 */
[----:B------:R-:W-:Y:S03]  /*10510*/  MUFU.EX2 R142, R142 ;  /* 0x0000008e008e7308 */ /* 0x000fe60000000800 */
[----:B----4-:R-:W-:Y:S01]  /*10520*/  LDSM.16.MT88.4 R32, [R189+0x7400] ;  /* 0x00740000bd20783b */ /* 0x010fe20000004200 */
[----:B------:R-:W4:Y:S02]  /*10530*/  MUFU.EX2 R217, R219 ;  /* 0x000000db00d97308 */ /* 0x000f240000000800 */
[C---:B--2---:R-:W-:Y:S02]  /*10540*/  HMMA.16816.F32.BF16 R36, R12.reuse, R8, R36 ;  /* 0x000000080c24723c */ /* 0x044fe40000041824 */
[----:B------:R-:W-:Y:S04]  /*10550*/  MUFU.EX2 R144, R144 ;  /* 0x0000009000907308 */ /* 0x000fe80000000800 */
[----:B------:R-:W-:Y:S02]  /*10560*/  MUFU.EX2 R209, R215 ;  /* 0x000000d700d17308 */ /* 0x000fe40000000800 */
[----:B------:R-:W-:Y:S01]  /*10570*/  HMMA.16816.F32.BF16 R28, R12, R10, R28 ;  /* 0x0000000a0c1c723c */ /* 0x000fe2000004181c */
[----:B-1----:R-:W-:Y:S01]  /*10580*/  F2FP.BF16.F32.PACK_AB R12, R225, R134 ;  /* 0x00000086e10c723e */ /* 0x002fe200000010ff */
[----:B------:R-:W1:Y:S01]  /*10590*/  LDSM.16.MT88.4 R8, [R189+0x7000] ;  /* 0x00700000bd08783b */ /* 0x000e620000004200 */
[----:B------:R-:W-:Y:S01]  /*105a0*/  F2FP.BF16.F32.PACK_AB R13, R140, R227 ;  /* 0x000000e38c0d723e */ /* 0x000fe200000010ff */
[----:B------:R-:W-:Y:S01]  /*105b0*/  MUFU.EX2 R154, R154 ;  /* 0x0000009a009a7308 */ /* 0x000fe20000000800 */
[----:B-----5:R-:W-:Y:S01]  /*105c0*/  F2FP.BF16.F32.PACK_AB R14, R136, R223 ;  /* 0x000000df880e723e */ /* 0x020fe200000010ff */
[----:B------:R-:W-:Y:S01]  /*105d0*/  FADD.FTZ R227, R227, R130 ;  /* 0x00000082e3e37221 */ /* 0x000fe20000010000 */
[----:B---3--:R-:W-:Y:S01]  /*105e0*/  F2FP.BF16.F32.PACK_AB R15, R229, R138 ;  /* 0x0000008ae50f723e */ /* 0x008fe200000010ff */
[----:B------:R-:W2:Y:S02]  /*105f0*/  MUFU.EX2 R207, R211 ;  /* 0x000000d300cf7308 */ /* 0x000ea40000000800 */
[----:B------:R-:W-:-:S02]  /*10600*/  FADD.FTZ R227, R140, R227 ;  /* 0x000000e38ce37221 */ /* 0x000fc40000010000 */
[----:B------:R-:W-:Y:S02]  /*10610*/  MUFU.EX2 R156, R156 ;  /* 0x0000009c009c7308 */ /* 0x000fe40000000800 */
[C---:B------:R-:W-:Y:S01]  /*10620*/  HMMA.16816.F32.BF16 R24, R12.reuse, R4, R24 ;  /* 0x000000040c18723c */ /* 0x040fe20000041818 */
[----:B------:R-:W-:Y:S01]  /*10630*/  FADD.FTZ R138, R138, R227 ;  /* 0x000000e38a8a7221 */ /* 0x000fe20000010000 */
[----:B------:R-:W3:Y:S03]  /*10640*/  MUFU.EX2 R203, R205 ;  /* 0x000000cd00cb7308 */ /* 0x000ee60000000800 */
[----:B------:R-:W-:Y:S01]  /*10650*/  FADD.FTZ R229, R229, R138 ;  /* 0x0000008ae5e57221 */ /* 0x000fe20000010000 */
[----:B------:R5:W-:Y:S02]  /*10660*/  MUFU.EX2 R197, R164 ;  /* 0x000000a400c57308 */ /* 0x000be40000000800 */
[C---:B------:R-:W-:Y:S01]  /*10670*/  HMMA.16816.F32.BF16 R20, R12.reuse, R6, R20 ;  /* 0x000000060c14723c */ /* 0x040fe20000041814 */
[----:B------:R-:W1:Y:S01]  /*10680*/  LDSM.16.MT88.4 R4, [R66+0x7000] ;  /* 0x007000004204783b */ /* 0x000e620000004200 */
[----:B------:R-:W1:Y:S04]  /*10690*/  MUFU.EX2 R146, R146 ;  /* 0x0000009200927308 */ /* 0x000e680000000800 */
[----:B------:R-:W-:Y:S02]  /*106a0*/  MUFU.EX2 R160, R160 ;  /* 0x000000a000a07308 */ /* 0x000fe40000000800 */
[C---:B------:R-:W-:Y:S01]  /*106b0*/  HMMA.16816.F32.BF16 R36, R12.reuse, R16, R36 ;  /* 0x000000100c24723c */ /* 0x040fe20000041824 */
[----:B----4-:R-:W-:Y:S01]  /*106c0*/  F2FP.BF16.F32.PACK_AB R16, R217, R142 ;  /* 0x0000008ed910723e */ /* 0x010fe200000010ff */
[----:B------:R-:W-:Y:S01]  /*106d0*/  MUFU.EX2 R193, R195 ;  /* 0x000000c300c17308 */ /* 0x000fe20000000800 */
[----:B--2---:R-:W-:Y:S01]  /*106e0*/  F2FP.BF16.F32.PACK_AB R17, R207, R154 ;  /* 0x0000009acf11723e */ /* 0x004fe200000010ff */
[----:B-----5:R-:W-:Y:S01]  /*106f0*/  FFMA.FTZ R164, R171, UR7, -R64 ;  /* 0x00000007aba47c23 */ /* 0x020fe20008010840 */
[----:B------:R-:W-:Y:S01]  /*10700*/  FADD.FTZ R154, R154, R229 ;  /* 0x000000e59a9a7221 */ /* 0x000fe20000010000 */
[----:B------:R-:W-:Y:S02]  /*10710*/  MUFU.EX2 R162, R162 ;  /* 0x000000a200a27308 */ /* 0x000fe40000000800 */
[----:B------:R-:W-:Y:S01]  /*10720*/  HMMA.16816.F32.BF16 R28, R12, R18, R28 ;  /* 0x000000120c1c723c */ /* 0x000fe2000004181c */
[----:B------:R-:W-:Y:S01]  /*10730*/  F2FP.BF16.F32.PACK_AB R18, R209, R144 ;  /* 0x00000090d112723e */ /* 0x000fe200000010ff */
[----:B------:R-:W2:Y:S01]  /*10740*/  LDSM.16.MT88.4 R12, [R66+0x7400] ;  /* 0x00740000420c783b */ /* 0x000ea20000004200 */
[----:B---3--:R-:W-:Y:S01]  /*10750*/  F2FP.BF16.F32.PACK_AB R19, R203, R156 ;  /* 0x0000009ccb13723e */ /* 0x008fe200000010ff */
[----:B------:R-:W3:Y:S01]  /*10760*/  MUFU.EX2 R171, R187 ;  /* 0x000000bb00ab7308 */ /* 0x000ee20000000800 */
[----:B------:R-:W-:-:S03]  /*10770*/  FADD.FTZ R207, R207, R154 ;  /* 0x0000009acfcf7221 */ /* 0x000fc60000010000 */
[----:B------:R-:W-:Y:S01]  /*10780*/  MUFU.EX2 R164, R164 ;  /* 0x000000a400a47308 */ /* 0x000fe20000000800 */
[----:B------:R-:W-:Y:S01]  /*10790*/  FADD.FTZ R156, R156, R207 ;  /* 0x000000cf9c9c7221 */ /* 0x000fe20000010000 */
[----:B-1----:R-:W-:Y:S01]  /*107a0*/  HMMA.16816.F32.BF16 R24, R16, R8, R24 ;  /* 0x000000081018723c */ /* 0x002fe20000041818 */
[----:B------:R-:W-:Y:S01]  /*107b0*/  F2FP.BF16.F32.PACK_AB R8, R197, R146 ;  /* 0x00000092c508723e */ /* 0x000fe200000010ff */
[----:B------:R-:W1:Y:S01]  /*107c0*/  MUFU.EX2 R169, R169 ;  /* 0x000000a900a97308 */ /* 0x000e620000000800 */
[----:B------:R-:W-:-:S03]  /*107d0*/  FADD.FTZ R203, R203, R156 ;  /* 0x0000009ccbcb7221 */ /* 0x000fc60000010000 */
[----:B------:R-:W-:Y:S02]  /*107e0*/  MUFU.EX2 R166, R166 ;  /* 0x000000a600a67308 */ /* 0x000fe40000000800 */
[C---:B------:R-:W-:Y:S01]  /*107f0*/  HMMA.16816.F32.BF16 R20, R16.reuse, R10, R20 ;  /* 0x0000000a1014723c */ /* 0x040fe20000041814 */
[----:B---3--:R-:W-:Y:S01]  /*10800*/  F2FP.BF16.F32.PACK_AB R9, R171, R162 ;  /* 0x000000a2ab09723e */ /* 0x008fe200000010ff */
[----:B------:R-:W-:Y:S01]  /*10810*/  MUFU.EX2 R135, R137 ;  /* 0x0000008900877308 */ /* 0x000fe20000000800 */
[----:B------:R-:W-:Y:S01]  /*10820*/  F2FP.BF16.F32.PACK_AB R10, R193, R160 ;  /* 0x000000a0c10a723e */ /* 0x000fe200000010ff */
[----:B------:R-:W-:Y:S02]  /*10830*/  FADD.FTZ R162, R162, R203 ;  /* 0x000000cba2a27221 */ /* 0x000fe40000010000 */
[----:B------:R-:W-:Y:S02]  /*10840*/  MUFU.EX2 R168, R168 ;  /* 0x000000a800a87308 */ /* 0x000fe40000000800 */
[----:B------:R-:W-:Y:S01]  /*10850*/  HMMA.16816.F32.BF16 R36, R16, R4, R36 ;  /* 0x000000041024723c */ /* 0x000fe20000041824 */
[----:B-1----:R-:W-:Y:S01]  /*10860*/  F2FP.BF16.F32.PACK_AB R11, R169, R164 ;  /* 0x000000a4a90b723e */ /* 0x002fe200000010ff */
[----:B------:R1:W-:Y:S01]  /*10870*/  MUFU.EX2 R115, R121 ;  /* 0x0000007900737308 */ /* 0x0003e20000000800 */
[----:B------:R-:W-:-:S03]  /*10880*/  FADD.FTZ R171, R171, R162 ;  /* 0x000000a2abab7221 */ /* 0x000fc60000010000 */
[----:B------:R-:W-:Y:S01]  /*10890*/  MUFU.EX2 R106, R106 ;  /* 0x0000006a006a7308 */ /* 0x000fe20000000800 */
[----:B------:R-:W-:Y:S01]  /*108a0*/  FADD.FTZ R164, R164, R171 ;  /* 0x000000aba4a47221 */ /* 0x000fe20000010000 */
[----:B------:R-:W-:Y:S01]  /*108b0*/  HMMA.16816.F32.BF16 R28, R16, R6, R28 ;  /* 0x00000006101c723c */ /* 0x000fe2000004181c */
[----:B------:R-:W3:Y:S01]  /*108c0*/  LDSM.16.MT88.4 R4, [R189+0x7800] ;  /* 0x00780000bd04783b */ /* 0x000ee20000004200 */
[----:B------:R-:W-:Y:S01]  /*108d0*/  FFMA.FTZ R16, R147, UR7, -R76 ;  /* 0x0000000793107c23 */ /* 0x000fe2000801084c */
[----:B------:R-:W-:Y:S01]  /*108e0*/  MUFU.EX2 R108, R117 ;  /* 0x00000075006c7308 */ /* 0x000fe20000000800 */
[----:B------:R-:W-:-:S03]  /*108f0*/  FADD.FTZ R169, R169, R164 ;  /* 0x000000a4a9a97221 */ /* 0x000fc60000010000 */
[----:B------:R4:W-:Y:S01]  /*10900*/  MUFU.EX2 R147, R151 ;  /* 0x0000009700937308 */ /* 0x0009e20000000800 */
[C---:B------:R-:W-:Y:S01]  /*10910*/  HMMA.16816.F32.BF16 R24, R8.reuse, R32, R24 ;  /* 0x000000200818723c */ /* 0x040fe20000041818 */
[----:B------:R-:W-:Y:S01]  /*10920*/  FFMA.FTZ R33, R145, UR7, -R76 ;  /* 0x0000000791217c23 */ /* 0x000fe2000801084c */
[--C-:B-1----:R-:W-:Y:S01]  /*10930*/  FFMA.FTZ R121, R101, UR7, -R64.reuse ;  /* 0x0000000765797c23 */ /* 0x102fe20008010840 */
[----:B------:R1:W5:Y:S04]  /*10940*/  MUFU.EX2 R32, R16 ;  /* 0x0000001000207308 */ /* 0x0003680000000800 */
[----:B------:R-:W5:Y:S01]  /*10950*/  MUFU.EX2 R33, R33 ;  /* 0x0000002100217308 */ /* 0x000f620000000800 */
[----:B------:R-:W-:Y:S01]  /*10960*/  HMMA.16816.F32.BF16 R20, R8, R34, R20 ;  /* 0x000000220814723c */ /* 0x000fe20000041814 */
[----:B------:R-:W-:-:S02]  /*10970*/  FFMA.FTZ R35, R139, UR7, -R64 ;  /* 0x000000078b237c23 */ /* 0x000fc40008010840 */
[----:B------:R-:W-:Y:S01]  /*10980*/  MUFU.EX2 R34, R141 ;  /* 0x0000008d00227308 */ /* 0x000fe20000000800 */
[----:B----4-:R-:W-:-:S03]  /*10990*/  FFMA.FTZ R151, R61, UR7, -R76 ;  /* 0x000000073d977c23 */ /* 0x010fc6000801084c */
[----:B------:R-:W4:Y:S01]  /*109a0*/  MUFU.EX2 R35, R35 ;  /* 0x0000002300237308 */ /* 0x000f220000000800 */
[C---:B--2---:R-:W-:Y:S01]  /*109b0*/  HMMA.16816.F32.BF16 R36, R8.reuse, R12, R36 ;  /* 0x0000000c0824723c */ /* 0x044fe20000041824 */
[----:B-1----:R-:W1:Y:S01]  /*109c0*/  LDSM.16.MT88.4 R16, [R66+0x7800] ;  /* 0x007800004210783b */ /* 0x002e620000004200 */
[----:B-----5:R-:W-:Y:S01]  /*109d0*/  F2FP.BF16.F32.PACK_AB R12, R32, R147 ;  /* 0x00000093200c723e */ /* 0x020fe200000010ff */
[----:B------:R-:W-:Y:S04]  /*109e0*/  MUFU.EX2 R101, R111 ;  /* 0x0000006f00657308 */ /* 0x000fe80000000800 */
[----:B------:R-:W-:Y:S01]  /*109f0*/  MUFU.EX2 R95, R95 ;  /* 0x0000005f005f7308 */ /* 0x000fe20000000800 */
[----:B------:R-:W-:Y:S01]  /*10a00*/  HMMA.16816.F32.BF16 R28, R8, R14, R28 ;  /* 0x0000000e081c723c */ /* 0x000fe2000004181c */
[----:B------:R-:W2:Y:S01]  /*10a10*/  LDSM.16.MT88.4 R8, [R189+0x7c00] ;  /* 0x007c0000bd08783b */ /* 0x000ea20000004200 */
[----:B------:R-:W-:Y:S01]  /*10a20*/  F2FP.BF16.F32.PACK_AB R14, R166, R33 ;  /* 0x00000021a60e723e */ /* 0x000fe200000010ff */
[----:B------:R-:W-:Y:S01]  /*10a30*/  MUFU.EX2 R90, R90 ;  /* 0x0000005a005a7308 */ /* 0x000fe20000000800 */
[----:B------:R-:W-:-:S02]  /*10a40*/  F2FP.BF16.F32.PACK_AB R15, R168, R135 ;  /* 0x00000087a80f723e */ /* 0x000fc400000010ff */
[----:B----4-:R-:W-:Y:S01]  /*10a50*/  F2FP.BF16.F32.PACK_AB R13, R35, R34 ;  /* 0x00000022230d723e */ /* 0x010fe200000010ff */
[----:B------:R-:W-:Y:S01]  /*10a60*/  MUFU.EX2 R53, R53 ;  /* 0x0000003500357308 */ /* 0x000fe20000000800 */
[----:B------:R-:W-:-:S03]  /*10a70*/  FADD.FTZ R34, R34, R169 ;  /* 0x000000a922227221 */ /* 0x000fc60000010000 */
[----:B------:R-:W-:Y:S02]  /*10a80*/  MUFU.EX2 R51, R52 ;  /* 0x0000003400337308 */ /* 0x000fe40000000800 */
[C---:B---3--:R-:W-:Y:S01]  /*10a90*/  HMMA.16816.F32.BF16 R24, R12.reuse, R4, R24 ;  /* 0x000000040c18723c */ /* 0x048fe20000041818 */
[----:B------:R-:W-:Y:S01]  /*10aa0*/  FADD.FTZ R4, R98, R113 ;  /* 0x0000007162047221 */ /* 0x000fe20000010000 */
[----:B------:R-:W-:Y:S01]  /*10ab0*/  FFMA.FTZ R113, R97, UR7, -R64 ;  /* 0x0000000761717c23 */ /* 0x000fe20008010840 */
[----:B------:R-:W-:Y:S02]  /*10ac0*/  MUFU.EX2 R98, R121 ;  /* 0x0000007900627308 */ /* 0x000fe40000000800 */
[----:B------:R-:W-:Y:S02]  /*10ad0*/  FADD.FTZ R109, R109, R4 ;  /* 0x000000046d6d7221 */ /* 0x000fe40000010000 */
[----:B------:R-:W3:Y:S01]  /*10ae0*/  MUFU.EX2 R97, R99 ;  /* 0x0000006300617308 */ /* 0x000ee20000000800 */
[----:B------:R-:W-:Y:S01]  /*10af0*/  HMMA.16816.F32.BF16 R20, R12, R6, R20 ;  /* 0x000000060c14723c */ /* 0x000fe20000041814 */
[----:B------:R-:W-:Y:S01]  /*10b00*/  FADD.FTZ R100, R94, R109 ;  /* 0x0000006d5e647221 */ /* 0x000fe20000010000 */
[----:B------:R-:W4:Y:S01]  /*10b10*/  LDSM.16.MT88.4 R4, [R66+0x7c00] ;  /* 0x007c00004204783b */ /* 0x000f220000004200 */
[----:B------:R-:W5:Y:S01]  /*10b20*/  MUFU.EX2 R94, R113 ;  /* 0x00000071005e7308 */ /* 0x000f620000000800 */
[----:B------:R-:W-:Y:S01]  /*10b30*/  FFMA.FTZ R109, R87, UR7, -R76 ;  /* 0x00000007576d7c23 */ /* 0x000fe2000801084c */
[----:B------:R-:W-:Y:S01]  /*10b40*/  FADD.FTZ R93, R93, R100 ;  /* 0x000000645d5d7221 */ /* 0x000fe20000010000 */
[----:B------:R-:W-:Y:S01]  /*10b50*/  FFMA.FTZ R87, R81, UR7, -R76 ;  /* 0x0000000751577c23 */ /* 0x000fe2000801084c */
[----:B------:R-:W-:Y:S02]  /*10b60*/  MUFU.EX2 R70, R70 ;  /* 0x0000004600467308 */ /* 0x000fe40000000800 */
[----:B------:R-:W-:-:S02]  /*10b70*/  FADD.FTZ R80, R80, R93 ;  /* 0x0000005d50507221 */ /* 0x000fc40000010000 */
[----:B------:R-:W4:Y:S01]  /*10b80*/  MUFU.EX2 R85, R109 ;  /* 0x0000006d00557308 */ /* 0x000f220000000800 */
[C---:B-1----:R-:W-:Y:S01]  /*10b90*/  HMMA.16816.F32.BF16 R36, R12.reuse, R16, R36 ;  /* 0x000000100c24723c */ /* 0x042fe20000041824 */
[----:B------:R-:W-:Y:S01]  /*10ba0*/  F2FP.BF16.F32.PACK_AB R16, R106, R115 ;  /* 0x000000736a10723e */ /* 0x000fe200000010ff */
[----:B------:R-:W-:Y:S01]  /*10bb0*/  FADD.FTZ R79, R79, R80 ;  /* 0x000000504f4f7221 */ /* 0x000fe20000010000 */
[----:B---3--:R-:W-:Y:S01]  /*10bc0*/  F2FP.BF16.F32.PACK_AB R17, R97, R98 ;  /* 0x000000626111723e */ /* 0x008fe200000010ff */
[----:B------:R-:W-:Y:S01]  /*10bd0*/  FFMA.FTZ R99, R83, UR7, -R76 ;  /* 0x0000000753637c23 */ /* 0x000fe2000801084c */
[----:B------:R-:W-:Y:S01]  /*10be0*/  FFMA.FTZ R83, R60, UR7, -R64 ;  /* 0x000000073c537c23 */ /* 0x000fe20008010840 */
[----:B------:R-:W-:Y:S01]  /*10bf0*/  FADD.FTZ R80, R78, R79 ;  /* 0x0000004f4e507221 */ /* 0x000fe20000010000 */
[----:B------:R-:W-:Y:S01]  /*10c00*/  MUFU.EX2 R60, R87 ;  /* 0x00000057003c7308 */ /* 0x000fe20000000800 */
[----:B------:R-:W-:Y:S01]  /*10c10*/  HMMA.16816.F32.BF16 R28, R12, R18, R28 ;  /* 0x000000120c1c723c */ /* 0x000fe2000004181c */
[----:B------:R-:W1:Y:S01]  /*10c20*/  LDSM.16.MT88.4 R12, [R189+0x8000] ;  /* 0x00800000bd0c783b */ /* 0x000e620000004200 */
[----:B------:R-:W-:Y:S01]  /*10c30*/  F2FP.BF16.F32.PACK_AB R18, R101, R108 ;  /* 0x0000006c6512723e */ /* 0x000fe200000010ff */
[----:B------:R-:W-:Y:S01]  /*10c40*/  FADD.FTZ R77, R77, R80 ;  /* 0x000000504d4d7221 */ /* 0x000fe20000010000 */
[----:B-----5:R-:W-:Y:S01]  /*10c50*/  F2FP.BF16.F32.PACK_AB R19, R95, R94 ;  /* 0x0000005e5f13723e */ /* 0x020fe200000010ff */
[----:B------:R-:W-:Y:S02]  /*10c60*/  MUFU.EX2 R81, R99 ;  /* 0x0000006300517308 */ /* 0x000fe40000000800 */
[----:B------:R-:W-:-:S02]  /*10c70*/  FADD.FTZ R77, R86, R77 ;  /* 0x0000004d564d7221 */ /* 0x000fc40000010000 */
[----:B------:R-:W-:Y:S02]  /*10c80*/  MUFU.EX2 R151, R151 ;  /* 0x0000009700977308 */ /* 0x000fe40000000800 */
[----:B--2---:R-:W-:Y:S01]  /*10c90*/  HMMA.16816.F32.BF16 R24, R16, R8, R24 ;  /* 0x000000081018723c */ /* 0x004fe20000041818 */
[--C-:B------:R-:W-:Y:S01]  /*10ca0*/  FFMA.FTZ R8, R55, UR7, -R64.reuse ;  /* 0x0000000737087c23 */ /* 0x100fe20008010840 */
[----:B------:R-:W-:Y:S01]  /*10cb0*/  FFMA.FTZ R9, R54, UR7, -R64 ;  /* 0x0000000736097c23 */ /* 0x000fe20008010840 */
[----:B------:R-:W-:Y:S01]  /*10cc0*/  MUFU.EX2 R55, R83 ;  /* 0x0000005300377308 */ /* 0x000fe20000000800 */
[----:B------:R-:W-:-:S03]  /*10cd0*/  FADD.FTZ R84, R84, R77 ;  /* 0x0000004d54547221 */ /* 0x000fc60000010000 */
[----:B------:R-:W2:Y:S01]  /*10ce0*/  MUFU.EX2 R54, R8 ;  /* 0x0000000800367308 */ /* 0x000ea20000000800 */
[----:B------:R-:W-:Y:S01]  /*10cf0*/  FADD.FTZ R84, R107, R84 ;  /* 0x000000546b547221 */ /* 0x000fe20000010000 */
[----:B------:R-:W-:Y:S02]  /*10d00*/  HMMA.16816.F32.BF16 R20, R16, R10, R20 ;  /* 0x0000000a1014723c */ /* 0x000fe40000041814 */
[----:B------:R3:W5:Y:S01]  /*10d10*/  MUFU.EX2 R78, R9 ;  /* 0x00000009004e7308 */ /* 0x0007620000000800 */
[----:B------:R-:W-:-:S04]  /*10d20*/  FADD.FTZ R105, R105, R84 ;  /* 0x0000005469697221 */ /* 0x000fc80000010000 */
[----:B------:R-:W-:Y:S01]  /*10d30*/  FADD.FTZ R105, R96, R105 ;  /* 0x0000006960697221 */ /* 0x000fe20000010000 */
[----:B----4-:R-:W-:Y:S01]  /*10d40*/  HMMA.16816.F32.BF16 R36, R16, R4, R36 ;  /* 0x000000041024723c */ /* 0x010fe20000041824 */
[----:B------:R-:W-:Y:S02]  /*10d50*/  F2FP.BF16.F32.PACK_AB R4, R90, R85 ;  /* 0x000000555a04723e */ /* 0x000fe400000010ff */
[----:B--2---:R-:W-:-:S05]  /*10d60*/  F2FP.BF16.F32.PACK_AB R5, R54, R55 ;  /* 0x000000373605723e */ /* 0x004fca00000010ff */
[----:B------:R-:W-:Y:S01]  /*10d70*/  HMMA.16816.F32.BF16 R28, R16, R6, R28 ;  /* 0x00000006101c723c */ /* 0x000fe2000004181c */
[----:B------:R-:W-:Y:S01]  /*10d80*/  F2FP.BF16.F32.PACK_AB R6, R60, R81 ;  /* 0x000000513c06723e */ /* 0x000fe200000010ff */
[----:B---3--:R-:W2:Y:S01]  /*10d90*/  LDSM.16.MT88.4 R8, [R66+0x8000] ;  /* 0x008000004208783b */ /* 0x008ea20000004200 */
[----:B-----5:R-:W-:Y:S01]  /*10da0*/  F2FP.BF16.F32.PACK_AB R7, R53, R78 ;  /* 0x0000004e3507723e */ /* 0x020fe200000010ff */
[--C-:B------:R-:W-:Y:S01]  /*10db0*/  FFMA.FTZ R18, R75, UR7, -R76.reuse ;  /* 0x000000074b127c23 */ /* 0x100fe2000801084c */
[--C-:B------:R-:W-:Y:S01]  /*10dc0*/  FFMA.FTZ R17, R74, UR7, -R76.reuse ;  /* 0x000000074a117c23 */ /* 0x100fe2000801084c */
[--C-:B------:R-:W-:Y:S01]  /*10dd0*/  FFMA.FTZ R16, R73, UR7, -R76.reuse ;  /* 0x0000000749107c23 */ /* 0x100fe2000801084c */
[----:B------:R-:W-:Y:S01]  /*10de0*/  FFMA.FTZ R19, R72, UR7, -R76 ;  /* 0x0000000748137c23 */ /* 0x000fe2000801084c */
[--C-:B------:R-:W-:Y:S01]  /*10df0*/  FFMA.FTZ R72, R50, UR7, -R64.reuse ;  /* 0x0000000732487c23 */ /* 0x100fe20008010840 */
[----:B------:R-:W-:Y:S01]  /*10e00*/  FFMA.FTZ R73, R49, UR7, -R64 ;  /* 0x0000000731497c23 */ /* 0x000fe20008010840 */
[C---:B-1----:R-:W-:Y:S01]  /*10e10*/  HMMA.16816.F32.BF16 R24, R4.reuse, R12, R24 ;  /* 0x0000000c0418723c */ /* 0x042fe20000041818 */
[----:B------:R-:W-:Y:S01]  /*10e20*/  FADD.FTZ R12, R110, R105 ;  /* 0x000000696e0c7221 */ /* 0x000fe20000010000 */
[----:B------:R-:W-:Y:S03]  /*10e30*/  MUFU.EX2 R18, R18 ;  /* 0x0000001200127308 */ /* 0x000fe60000000800 */
[----:B------:R-:W-:Y:S01]  /*10e40*/  FADD.FTZ R12, R155, R12 ;  /* 0x0000000c9b0c7221 */ /* 0x000fe20000010000 */
[----:B------:R-:W1:Y:S02]  /*10e50*/  MUFU.EX2 R17, R17 ;  /* 0x0000001100117308 */ /* 0x000e640000000800 */
[C---:B------:R-:W-:Y:S01]  /*10e60*/  HMMA.16816.F32.BF16 R20, R4.reuse, R14, R20 ;  /* 0x0000000e0414723c */ /* 0x040fe20000041814 */
[----:B------:R-:W-:Y:S01]  /*10e70*/  FADD.FTZ R153, R153, R12 ;  /* 0x0000000c99997221 */ /* 0x000fe20000010000 */
[----:B------:R-:W-:Y:S01]  /*10e80*/  MUFU.EX2 R16, R16 ;  /* 0x0000001000107308 */ /* 0x000fe20000000800 */
[----:B------:R-:W3:Y:S02]  /*10e90*/  LDSM.16.MT88.4 R12, [R189+0x8400] ;  /* 0x00840000bd0c783b */ /* 0x000ee40000004200 */
[----:B------:R-:W-:Y:S01]  /*10ea0*/  FADD.FTZ R112, R112, R153 ;  /* 0x0000009970707221 */ /* 0x000fe20000010000 */
[----:B------:R-:W-:Y:S03]  /*10eb0*/  MUFU.EX2 R19, R19 ;  /* 0x0000001300137308 */ /* 0x000fe60000000800 */
[----:B------:R-:W-:Y:S01]  /*10ec0*/  FADD.FTZ R165, R165, R112 ;  /* 0x00000070a5a57221 */ /* 0x000fe20000010000 */
[----:B------:R4:W5:Y:S03]  /*10ed0*/  MUFU.EX2 R50, R67 ;  /* 0x0000004300327308 */ /* 0x0009660000000800 */
[----:B------:R-:W-:Y:S01]  /*10ee0*/  FADD.FTZ R165, R120, R165 ;  /* 0x000000a578a57221 */ /* 0x000fe20000010000 */
[----:B------:R1:W-:Y:S03]  /*10ef0*/  MUFU.EX2 R49, R72 ;  /* 0x0000004800317308 */ /* 0x0003e60000000800 */
[----:B------:R-:W-:Y:S01]  /*10f00*/  FADD.FTZ R118, R118, R165 ;  /* 0x000000a576767221 */ /* 0x000fe20000010000 */
[----:B------:R5:W5:Y:S03]  /*10f10*/  MUFU.EX2 R52, R73 ;  /* 0x0000004900347308 */ /* 0x000b660000000800 */
[----:B------:R-:W-:Y:S01]  /*10f20*/  FADD.FTZ R167, R167, R118 ;  /* 0x00000076a7a77221 */ /* 0x000fe20000010000 */
[C---:B--2---:R-:W-:Y:S03]  /*10f30*/  HMMA.16816.F32.BF16 R36, R4.reuse, R8, R36 ;  /* 0x000000080424723c */ /* 0x044fe60000041824 */
[----:B------:R-:W-:Y:S01]  /*10f40*/  FADD.FTZ R124, R124, R167 ;  /* 0x000000a77c7c7221 */ /* 0x000fe20000010000 */
[--C-:B----4-:R-:W-:Y:S01]  /*10f50*/  FFMA.FTZ R67, R71, UR7, -R76.reuse ;  /* 0x0000000747437c23 */ /* 0x110fe2000801084c */
[----:B------:R-:W-:Y:S01]  /*10f60*/  FFMA.FTZ R71, R69, UR7, -R76 ;  /* 0x0000000745477c23 */ /* 0x000fe2000801084c */
[----:B-1----:R-:W-:Y:S01]  /*10f70*/  FFMA.FTZ R72, R47, UR7, -R64 ;  /* 0x000000072f487c23 */ /* 0x002fe20008010840 */
[----:B------:R-:W-:Y:S01]  /*10f80*/  FADD.FTZ R124, R183, R124 ;  /* 0x0000007cb77c7221 */ /* 0x000fe20000010000 */
[----:B------:R-:W-:Y:S01]  /*10f90*/  FFMA.FTZ R69, R68, UR7, -R76 ;  /* 0x0000000744457c23 */ /* 0x000fe2000801084c */
[----:B------:R-:W-:Y:S01]  /*10fa0*/  MUFU.EX2 R47, R48 ;  /* 0x00000030002f7308 */ /* 0x000fe20000000800 */
[----:B------:R-:W-:Y:S01]  /*10fb0*/  HMMA.16816.F32.BF16 R28, R4, R10, R28 ;  /* 0x0000000a041c723c */ /* 0x000fe2000004181c */
[----:B------:R-:W-:Y:S01]  /*10fc0*/  FADD.FTZ R177, R177, R124 ;  /* 0x0000007cb1b17221 */ /* 0x000fe20000010000 */
[----:B------:R-:W1:Y:S01]  /*10fd0*/  LDSM.16.MT88.4 R8, [R66+0x8400] ;  /* 0x008400004208783b */ /* 0x000e620000004200 */
[----:B------:R-:W-:Y:S01]  /*10fe0*/  F2FP.BF16.F32.PACK_AB R4, R17, R18 ;  /* 0x000000121104723e */ /* 0x000fe200000010ff */
[----:B-----5:R-:W-:Y:S01]  /*10ff0*/  FFMA.FTZ R73, R46, UR7, -R64 ;  /* 0x000000072e497c23 */ /* 0x020fe20008010840 */
[----:B------:R-:W-:Y:S01]  /*11000*/  FADD.FTZ R177, R128, R177 ;  /* 0x000000b180b17221 */ /* 0x000fe20000010000 */
[----:B------:R-:W-:Y:S01]  /*11010*/  F2FP.BF16.F32.PACK_AB R5, R50, R51 ;  /* 0x000000333205723e */ /* 0x000fe200000010ff */
[----:B------:R-:W2:Y:S01]  /*11020*/  MUFU.EX2 R46, R72 ;  /* 0x00000048002e7308 */ /* 0x000ea20000000800 */
[----:B------:R-:W-:Y:S01]  /*11030*/  F2FP.BF16.F32.PACK_AB R6, R19, R16 ;  /* 0x000000101306723e */ /* 0x000fe200000010ff */
[----:B------:R-:W-:Y:S01]  /*11040*/  FADD.FTZ R134, R134, R177 ;  /* 0x000000b186867221 */ /* 0x000fe20000010000 */
[----:B------:R-:W-:Y:S01]  /*11050*/  F2FP.BF16.F32.PACK_AB R7, R52, R49 ;  /* 0x000000313407723e */ /* 0x000fe200000010ff */
[----:B------:R4:W-:Y:S02]  /*11060*/  MUFU.EX2 R68, R71 ;  /* 0x0000004700447308 */ /* 0x0009e40000000800 */
[----:B------:R-:W-:-:S02]  /*11070*/  FADD.FTZ R134, R225, R134 ;  /* 0x00000086e1867221 */ /* 0x000fc40000010000 */
[----:B------:R-:W-:Y:S02]  /*11080*/  MUFU.EX2 R67, R67 ;  /* 0x0000004300437308 */ /* 0x000fe40000000800 */
[----:B------:R-:W-:Y:S01]  /*11090*/  FADD.FTZ R223, R223, R134 ;  /* 0x00000086dfdf7221 */ /* 0x000fe20000010000 */
[----:B---3--:R-:W-:Y:S01]  /*110a0*/  HMMA.16816.F32.BF16 R24, R4, R12, R24 ;  /* 0x0000000c0418723c */ /* 0x008fe20000041818 */
[----:B------:R-:W3:Y:S02]  /*110b0*/  MUFU.EX2 R69, R69 ;  /* 0x0000004500457308 */ /* 0x000ee40000000800 */
[----:B------:R-:W-:-:S04]  /*110c0*/  FADD.FTZ R223, R136, R223 ;  /* 0x000000df88df7221 */ /* 0x000fc80000010000 */
[----:B------:R-:W-:Y:S01]  /*110d0*/  FADD.FTZ R142, R142, R223 ;  /* 0x000000df8e8e7221 */ /* 0x000fe20000010000 */
[----:B------:R-:W-:Y:S01]  /*110e0*/  HMMA.16816.F32.BF16 R20, R4, R14, R20 ;  /* 0x0000000e0414723c */ /* 0x000fe20000041814 */
[----:B----4-:R-:W-:Y:S01]  /*110f0*/  FFMA.FTZ R71, R45, UR7, -R64 ;  /* 0x000000072d477c23 */ /* 0x010fe20008010840 */
[----:B------:R-:W4:Y:S01]  /*11100*/  LDSM.16.MT88.4 R12, [R189+0x8800] ;  /* 0x00880000bd0c783b */ /* 0x000f220000004200 */
[----:B------:R-:W-:Y:S01]  /*11110*/  FADD.FTZ R217, R217, R142 ;  /* 0x0000008ed9d97221 */ /* 0x000fe20000010000 */
[----:B------:R-:W-:Y:S03]  /*11120*/  MUFU.EX2 R45, R73 ;  /* 0x00000049002d7308 */ /* 0x000fe60000000800 */
[----:B------:R-:W-:Y:S01]  /*11130*/  FADD.FTZ R144, R144, R217 ;  /* 0x000000d990907221 */ /* 0x000fe20000010000 */
[----:B------:R-:W5:Y:S03]  /*11140*/  MUFU.EX2 R48, R71 ;  /* 0x0000004700307308 */ /* 0x000f660000000800 */
[----:B------:R-:W-:-:S04]  /*11150*/  FADD.FTZ R209, R209, R144 ;  /* 0x00000090d1d17221 */ /* 0x000fc80000010000 */
[----:B------:R-:W-:Y:S01]  /*11160*/  FADD.FTZ R146, R146, R209 ;  /* 0x000000d192927221 */ /* 0x000fe20000010000 */
[----:B-1----:R-:W-:Y:S01]  /*11170*/  HMMA.16816.F32.BF16 R36, R4, R8, R36 ;  /* 0x000000080424723c */ /* 0x002fe20000041824 */
[----:B--2---:R-:W-:Y:S02]  /*11180*/  F2FP.BF16.F32.PACK_AB R9, R46, R47 ;  /* 0x0000002f2e09723e */ /* 0x004fe400000010ff */
[----:B------:R-:W-:-:S04]  /*11190*/  FADD.FTZ R197, R197, R146 ;  /* 0x00000092c5c57221 */ /* 0x000fc80000010000 */
[----:B------:R-:W-:Y:S01]  /*111a0*/  FADD.FTZ R8, R160, R197 ;  /* 0x000000c5a0087221 */ /* 0x000fe20000010000 */
[----:B------:R-:W-:Y:S01]  /*111b0*/  HMMA.16816.F32.BF16 R28, R4, R10, R28 ;  /* 0x0000000a041c723c */ /* 0x000fe2000004181c */
[----:B------:R-:W1:Y:S01]  /*111c0*/  LDSM.16.MT88.4 R4, [R66+0x8800] ;  /* 0x008800004204783b */ /* 0x000e620000004200 */
[----:B---3--:R-:W-:Y:S01]  /*111d0*/  F2FP.BF16.F32.PACK_AB R10, R69, R68 ;  /* 0x00000044450a723e */ /* 0x008fe200000010ff */
[----:B------:R-:W-:Y:S01]  /*111e0*/  FADD.FTZ R8, R193, R8 ;  /* 0x00000008c1087221 */ /* 0x000fe20000010000 */
[----:B-----5:R-:W-:Y:S01]  /*111f0*/  F2FP.BF16.F32.PACK_AB R11, R48, R45 ;  /* 0x0000002d300b723e */ /* 0x020fe200000010ff */
[----:B------:R-:W-:Y:S02]  /*11200*/  LDSM.16.MT88.4 R160, [R66+0x8c00] ;  /* 0x008c000042a0783b */ /* 0x000fe40000004200 */
[----:B------:R-:W-:Y:S01]  /*11210*/  FADD.FTZ R147, R147, R8 ;  /* 0x0000000893937221 */ /* 0x000fe20000010000 */
[----:B------:R-:W-:-:S03]  /*11220*/  F2FP.BF16.F32.PACK_AB R8, R70, R67 ;  /* 0x000000434608723e */ /* 0x000fc600000010ff */
[----:B------:R-:W-:Y:S01]  /*11230*/  FADD.FTZ R72, R32, R147 ;  /* 0x0000009320487221 */ /* 0x000fe20000010000 */
[----:B------:R-:W-:Y:S01]  /*11240*/  FADD.FTZ R32, R35, R34 ;  /* 0x0000002223207221 */ /* 0x000fe20000010000 */
[----:B------:R-:W-:Y:S02]  /*11250*/  FFMA.FTZ R34, R41, UR7, -R64 ;  /* 0x0000000729227c23 */ /* 0x000fe40008010840 */
[----:B------:R-:W-:Y:S01]  /*11260*/  FADD.FTZ R33, R33, R72 ;  /* 0x0000004821217221 */ /* 0x000fe20000010000 */
[----:B------:R-:W-:Y:S01]  /*11270*/  FADD.FTZ R135, R135, R32 ;  /* 0x0000002087877221 */ /* 0x000fe20000010000 */
[----:B------:R-:W-:Y:S01]  /*11280*/  FFMA.FTZ R32, R43, UR7, -R64 ;  /* 0x000000072b207c23 */ /* 0x000fe20008010840 */
[C---:B----4-:R-:W-:Y:S01]  /*11290*/  HMMA.16816.F32.BF16 R24, R8.reuse, R12, R24 ;  /* 0x0000000c0818723c */ /* 0x050fe20000041818 */
[----:B------:R-:W-:Y:S01]  /*112a0*/  FADD.FTZ R166, R166, R33 ;  /* 0x00000021a6a67221 */ /* 0x000fe20000010000 */
[----:B------:R-:W-:Y:S01]  /*112b0*/  FADD.FTZ R135, R168, R135 ;  /* 0x00000087a8877221 */ /* 0x000fe20000010000 */
[----:B------:R-:W-:Y:S01]  /*112c0*/  FFMA.FTZ R12, R65, UR7, -R76 ;  /* 0x00000007410c7c23 */ /* 0x000fe2000801084c */
[----:B------:R-:W2:Y:S01]  /*112d0*/  LDSM.16.MT88.4 R168, [R189+0x8c00] ;  /* 0x008c0000bda8783b */ /* 0x000ea20000004200 */
[----:B------:R-:W-:Y:S01]  /*112e0*/  FADD.FTZ R115, R115, R166 ;  /* 0x000000a673737221 */ /* 0x000fe20000010000 */
[----:B------:R-:W-:Y:S01]  /*112f0*/  FADD.FTZ R98, R98, R135 ;  /* 0x0000008762627221 */ /* 0x000fe20000010000 */
[----:B------:R-:W-:Y:S01]  /*11300*/  FFMA.FTZ R13, R63, UR7, -R76 ;  /* 0x000000073f0d7c23 */ /* 0x000fe2000801084c */
[C---:B------:R-:W-:Y:S01]  /*11310*/  HMMA.16816.F32.BF16 R20, R8.reuse, R14, R20 ;  /* 0x0000000e0814723c */ /* 0x040fe20000041814 */
        /* <DEDUP_REMOVED lines=9> */
[----:B------:R-:W3:Y:S02]  /*113b0*/  MUFU.EX2 R13, R13 ;  /* 0x0000000d000d7308 */ /* 0x000ee40000000800 */
[----:B------:R-:W-:Y:S01]  /*113c0*/  FADD.FTZ R85, R85, R108 ;  /* 0x0000006c55557221 */ /* 0x000fe20000010000 */
[----:B------:R-:W-:Y:S01]  /*113d0*/  FADD.FTZ R55, R55, R94 ;  /* 0x0000005e37377221 */ /* 0x000fe20000010000 */
[----:B-1----:R-:W-:Y:S01]  /*113e0*/  HMMA.16816.F32.BF16 R36, R8, R4, R36 ;  /* 0x000000040824723c */ /* 0x002fe20000041824 */
[----:B------:R-:W-:Y:S01]  /*113f0*/  MUFU.EX2 R15, R15 ;  /* 0x0000000f000f7308 */ /* 0x000fe20000000800 */
[----:B------:R-:W-:Y:S01]  /*11400*/  FADD.FTZ R90, R90, R85 ;  /* 0x000000555a5a7221 */ /* 0x000fe20000010000 */
[----:B------:R-:W-:-:S02]  /*11410*/  FADD.FTZ R55, R54, R55 ;  /* 0x0000003736377221 */ /* 0x000fc40000010000 */
[----:B------:R-:W1:Y:S01]  /*11420*/  MUFU.EX2 R32, R32 ;  /* 0x0000002000207308 */ /* 0x000e620000000800 */
[----:B------:R-:W-:Y:S01]  /*11430*/  FADD.FTZ R5, R81, R90 ;  /* 0x0000005a51057221 */ /* 0x000fe20000010000 */
[----:B------:R-:W-:Y:S01]  /*11440*/  FADD.FTZ R78, R78, R55 ;  /* 0x000000374e4e7221 */ /* 0x000fe20000010000 */
[----:B------:R-:W-:Y:S01]  /*11450*/  HMMA.16816.F32.BF16 R28, R8, R6, R28 ;  /* 0x00000006081c723c */ /* 0x000fe2000004181c */
[----:B------:R-:W4:Y:S01]  /*11460*/  MUFU.EX2 R14, R62 ;  /* 0x0000003e000e7308 */ /* 0x000f220000000800 */
[----:B------:R-:W-:Y:S01]  /*11470*/  FADD.FTZ R5, R60, R5 ;  /* 0x000000053c057221 */ /* 0x000fe20000010000 */
[----:B------:R-:W-:Y:S01]  /*11480*/  FADD.FTZ R78, R53, R78 ;  /* 0x0000004e354e7221 */ /* 0x000fe20000010000 */
[----:B---3--:R-:W-:Y:S01]  /*11490*/  F2FP.BF16.F32.PACK_AB R4, R13, R12 ;  /* 0x0000000c0d04723e */ /* 0x008fe200000010ff */
[----:B------:R-:W-:Y:S01]  /*114a0*/  MUFU.EX2 R33, R33 ;  /* 0x0000002100217308 */ /* 0x000fe20000000800 */
[----:B------:R-:W-:Y:S01]  /*114b0*/  FADD.FTZ R18, R18, R5 ;  /* 0x0000000512127221 */ /* 0x000fe20000010000 */
[----:B------:R-:W-:-:S02]  /*114c0*/  FADD.FTZ R51, R51, R78 ;  /* 0x0000004e33337221 */ /* 0x000fc40000010000 */
[----:B------:R-:W3:Y:S01]  /*114d0*/  MUFU.EX2 R34, R34 ;  /* 0x0000002200227308 */ /* 0x000ee20000000800 */
[----:B------:R-:W-:Y:S01]  /*114e0*/  FADD.FTZ R17, R17, R18 ;  /* 0x0000001211117221 */ /* 0x000fe20000010000 */
[----:B------:R-:W-:Y:S01]  /*114f0*/  FADD.FTZ R50, R50, R51 ;  /* 0x0000003332327221 */ /* 0x000fe20000010000 */
[----:B-1----:R-:W-:Y:S02]  /*11500*/  F2FP.BF16.F32.PACK_AB R5, R32, R15 ;  /* 0x0000000f2005723e */ /* 0x002fe400000010ff */
[----:B------:R-:W-:Y:S01]  /*11510*/  FADD.FTZ R8, R16, R17 ;  /* 0x0000001110087221 */ /* 0x000fe20000010000 */
[----:B------:R-:W-:Y:S01]  /*11520*/  FADD.FTZ R49, R49, R50 ;  /* 0x0000003231317221 */ /* 0x000fe20000010000 */
[----:B----4-:R-:W-:Y:S02]  /*11530*/  F2FP.BF16.F32.PACK_AB R6, R151, R14 ;  /* 0x0000000e9706723e */ /* 0x010fe400000010ff */
[----:B------:R-:W-:Y:S01]  /*11540*/  FADD.FTZ R8, R19, R8 ;  /* 0x0000000813087221 */ /* 0x000fe20000010000 */
[----:B------:R-:W-:-:S03]  /*11550*/  FADD.FTZ R52, R52, R49 ;  /* 0x0000003134347221 */ /* 0x000fc60000010000 */
[----:B------:R-:W-:Y:S01]  /*11560*/  FADD.FTZ R9, R67, R8 ;  /* 0x0000000843097221 */ /* 0x000fe20000010000 */
[----:B------:R-:W-:Y:S01]  /*11570*/  FADD.FTZ R47, R47, R52 ;  /* 0x000000342f2f7221 */ /* 0x000fe20000010000 */
[----:B---3--:R-:W-:Y:S02]  /*11580*/  F2FP.BF16.F32.PACK_AB R7, R34, R33 ;  /* 0x000000212207723e */ /* 0x008fe400000010ff */
[----:B------:R-:W-:Y:S01]  /*11590*/  FADD.FTZ R9, R70, R9 ;  /* 0x0000000946097221 */ /* 0x000fe20000010000 */
[----:B------:R-:W-:-:S03]  /*115a0*/  FADD.FTZ R46, R46, R47 ;  /* 0x0000002f2e2e7221 */ /* 0x000fc60000010000 */
[----:B------:R-:W-:Y:S01]  /*115b0*/  FADD.FTZ R68, R68, R9 ;  /* 0x0000000944447221 */ /* 0x000fe20000010000 */
[----:B------:R-:W-:Y:S01]  /*115c0*/  FADD.FTZ R45, R45, R46 ;  /* 0x0000002e2d2d7221 */ /* 0x000fe20000010000 */
[----:B--2---:R-:W-:Y:S02]  /*115d0*/  HMMA.16816.F32.BF16 R172, R4, R168, R24 ;  /* 0x000000a804ac723c */ /* 0x004fe40000041818 */
        /* <DEDUP_REMOVED lines=11> */
[----:B------:R-:W-:-:S05]  /*11690*/  FADD.FTZ R153, R34, R33 ;  /* 0x0000002122997221 */ /* 0x000fca0000010000 */
        /* <DEDUP_REMOVED lines=69> */
.L_x_2023:
        /* <DEDUP_REMOVED lines=8> */
.L_x_2024:
        /* <DEDUP_REMOVED lines=61> */
[----:B------:R-:W5:Y:S04]  /*11f40*/  LDSM.16.M88.4 R24, [R149+0x1000] ;  /* 0x001000009518783b */ /* 0x000f680000000200 */
[----:B------:R-:W-:Y:S04]  /*11f50*/  LDSM.16.M88.4 R140, [R56] ;  /* 0x00000000388c783b */ /* 0x000fe80000000200 */
[----:B-1----:R-:W-:Y:S04]  /*11f60*/  LDSM.16.M88.4 R8, [R0+0x1000] ;  /* 0x001000000008783b */ /* 0x002fe80000000200 */
[----:B------:R-:W3:Y:S04]  /*11f70*/  LDSM.16.M88.4 R120, [R149+0x1400] ;  /* 0x001400009578783b */ /* 0x000ee80000000200 */
[----:B--2---:R-:W1:Y:S04]  /*11f80*/  LDSM.16.M88.4 R4, [R149+0x1800] ;  /* 0x001800009504783b */ /* 0x004e680000000200 */
[----:B------:R-:W2:Y:S04]  /*11f90*/  LDSM.16.M88.4 R28, [R0+0x1400] ;  /* 0x00140000001c783b */ /* 0x000ea80000000200 */
[----:B------:R-:W4:Y:S04]  /*11fa0*/  LDSM.16.M88.4 R96, [R149+0x2400] ;  /* 0x002400009560783b */ /* 0x000f280000000200 */
[----:B------:R-:W4:Y:S04]  /*11fb0*/  LDSM.16.M88.4 R192, [R0+0x1800] ;  /* 0x0018000000c0783b */ /* 0x000f280000000200 */
[----:B------:R-:W4:Y:S04]  /*11fc0*/  LDSM.16.M88.4 R112, [R149+0x1c00] ;  /* 0x001c00009570783b */ /* 0x000f280000000200 */
[----:B------:R-:W4:Y:S01]  /*11fd0*/  LDSM.16.M88.4 R124, [R0+0x2400] ;  /* 0x00240000007c783b */ /* 0x000f220000000200 */
[C---:B-----5:R-:W-:Y:S03]  /*11fe0*/  HMMA.16816.F32.BF16 R20, R12.reuse, R24, RZ ;  /* 0x000000180c14723c */ /* 0x060fe600000418ff */
[----:B------:R-:W5:Y:S04]  /*11ff0*/  LDSM.16.M88.4 R104, [R149+0x2000] ;  /* 0x002000009568783b */ /* 0x000f680000000200 */
[----:B------:R-:W5:Y:S01]  /*12000*/  LDSM.16.M88.4 R88, [R149+0x2800] ;  /* 0x002800009558783b */ /* 0x000f620000000200 */
[C---:B------:R-:W-:Y:S03]  /*12010*/  HMMA.16816.F32.BF16 R24, R12.reuse, R26, RZ ;  /* 0x0000001a0c18723c */ /* 0x040fe600000418ff */
[----:B------:R-:W5:Y:S04]  /*12020*/  LDSM.16.M88.4 R80, [R149+0x2c00] ;  /* 0x002c00009550783b */ /* 0x000f680000000200 */
[----:B------:R-:W5:Y:S01]  /*12030*/  LDSM.16.M88.4 R72, [R149+0x3000] ;  /* 0x003000009548783b */ /* 0x000f620000000200 */
[----:B---3--:R-:W-:Y:S03]  /*12040*/  HMMA.16816.F32.BF16 R16, R12, R120, RZ ;  /* 0x000000780c10723c */ /* 0x008fe600000418ff */
[----:B------:R-:W3:Y:S04]  /*12050*/  LDSM.16.M88.4 R64, [R149+0x3400] ;  /* 0x003400009540783b */ /* 0x000ee80000000200 */
[----:B------:R-:W3:Y:S01]  /*12060*/  LDSM.16.M88.4 R52, [R149+0x3800] ;  /* 0x003800009534783b */ /* 0x000ee20000000200 */
[----:B------:R-:W-:Y:S03]  /*12070*/  HMMA.16816.F32.BF16 R20, R140, R8, R20 ;  /* 0x000000088c14723c */ /* 0x000fe60000041814 */
[----:B------:R-:W3:Y:S04]  /*12080*/  LDSM.16.M88.4 R44, [R149+0x3c00] ;  /* 0x003c0000952c783b */ /* 0x000ee80000000200 */
[----:B------:R-:W3:Y:S01]  /*12090*/  LDSM.16.M88.4 R36, [R149+0x4000] ;  /* 0x004000009524783b */ /* 0x000ee20000000200 */
[----:B------:R-:W-:Y:S03]  /*120a0*/  HMMA.16816.F32.BF16 R120, R12, R122, RZ ;  /* 0x0000007a0c78723c */ /* 0x000fe600000418ff */
[----:B------:R-:W-:Y:S04]  /*120b0*/  LDSM.16.M88.4 R144, [R149+0x4c00] ;  /* 0x004c00009590783b */ /* 0x000fe80000000200 */
[----:B------:R-:W-:Y:S01]  /*120c0*/  LDSM.16.M88.4 R136, [R0+0x1c00] ;  /* 0x001c00000088783b */ /* 0x000fe20000000200 */
[----:B------:R-:W-:Y:S03]  /*120d0*/  HMMA.16816.F32.BF16 R24, R140, R10, R24 ;  /* 0x0000000a8c18723c */ /* 0x000fe60000041818 */
[----:B------:R-:W-:Y:S01]  /*120e0*/  LDSM.16.M88.4 R132, [R0+0x2000] ;  /* 0x002000000084783b */ /* 0x000fe20000000200 */
[----:B------:R-:W-:Y:S01]  /*120f0*/  FMUL.FTZ R20, R20, UR15 ;  /* 0x0000000f14147c20 */ /* 0x000fe20008410000 */
[----:B------:R-:W-:Y:S01]  /*12100*/  FMUL.FTZ R177, R21, UR15 ;  /* 0x0000000f15b17c20 */ /* 0x000fe20008410000 */
[----:B------:R-:W-:Y:S01]  /*12110*/  FMUL.FTZ R183, R22, UR15 ;  /* 0x0000000f16b77c20 */ /* 0x000fe20008410000 */
[----:B------:R-:W-:Y:S01]  /*12120*/  FMUL.FTZ R187, R23, UR15 ;  /* 0x0000000f17bb7c20 */ /* 0x000fe20008410000 */
[----:B------:R4:W3:Y:S01]  /*12130*/  MUFU.TANH R155, R20 ;  /* 0x00000014009b7308 */ /* 0x0008e20000002400 */
[----:B-1----:R-:W-:Y:S01]  /*12140*/  HMMA.16816.F32.BF16 R8, R12, R4, RZ ;  /* 0x000000040c08723c */ /* 0x002fe200000418ff */
[----:B------:R-:W0:Y:S06]  /*12150*/  LDGDEPBAR ;  /* 0x00000000000079af */ /* 0x000e2c0000000000 */
[----:B------:R-:W-:Y:S01]  /*12160*/  MUFU.TANH R177, R177 ;  /* 0x000000b100b17308 */ /* 0x000fe20000002400 */
[----:B--2---:R-:W-:Y:S02]  /*12170*/  HMMA.16816.F32.BF16 R16, R140, R28, R16 ;  /* 0x0000001c8c10723c */ /* 0x004fe40000041810 */
[----:B------:R-:W-:Y:S01]  /*12180*/  FMUL.FTZ R24, R24, UR15 ;  /* 0x0000000f18187c20 */ /* 0x000fe20008410000 */
[----:B------:R-:W-:Y:S01]  /*12190*/  FMUL.FTZ R25, R25, UR15 ;  /* 0x0000000f19197c20 */ /* 0x000fe20008410000 */
[----:B------:R-:W-:Y:S01]  /*121a0*/  FMUL.FTZ R26, R26, UR15 ;  /* 0x0000000f1a1a7c20 */ /* 0x000fe20008410000 */
[----:B------:R-:W-:-:S02]  /*121b0*/  FMUL.FTZ R27, R27, UR15 ;  /* 0x0000000f1b1b7c20 */ /* 0x000fc40008410000 */
[----:B------:R-:W1:Y:S01]  /*121c0*/  MUFU.TANH R183, R183 ;  /* 0x000000b700b77308 */ /* 0x000e620000002400 */
[----:B------:R-:W-:Y:S01]  /*121d0*/  HMMA.16816.F32.BF16 R120, R140, R30, R120 ;  /* 0x0000001e8c78723c */ /* 0x000fe20000041878 */
[----:B------:R-:W2:Y:S04]  /*121e0*/  LDSM.16.M88.4 R28, [R149+0x4400] ;  /* 0x00440000951c783b */ /* 0x000ea80000000200 */
[----:B----4-:R-:W4:Y:S02]  /*121f0*/  LDSM.16.M88.4 R20, [R149+0x4800] ;  /* 0x004800009514783b */ /* 0x010f240000000200 */
[----:B------:R-:W-:Y:S01]  /*12200*/  MUFU.TANH R197, R25 ;  /* 0x0000001900c57308 */ /* 0x000fe20000002400 */
[C---:B------:R-:W-:Y:S03]  /*12210*/  HMMA.16816.F32.BF16 R4, R12.reuse, R6, RZ ;  /* 0x000000060c04723c */ /* 0x040fe600000418ff */
[----:B------:R-:W-:Y:S01]  /*12220*/  FMUL.FTZ R16, R16, UR15 ;  /* 0x0000000f10107c20 */ /* 0x000fe20008410000 */
[----:B------:R-:W-:Y:S01]  /*12230*/  FMUL.FTZ R17, R17, UR15 ;  /* 0x0000000f11117c20 */ /* 0x000fe20008410000 */
[----:B------:R-:W-:Y:S01]  /*12240*/  FMUL.FTZ R207, R18, UR15 ;  /* 0x0000000f12cf7c20 */ /* 0x000fe20008410000 */
[----:B------:R-:W-:Y:S01]  /*12250*/  FMUL.FTZ R209, R19, UR15 ;  /* 0x0000000f13d17c20 */ /* 0x000fe20008410000 */
[----:B------:R-:W-:Y:S01]  /*12260*/  MUFU.TANH R199, R26 ;  /* 0x0000001a00c77308 */ /* 0x000fe20000002400 */
[----:B------:R-:W-:Y:S03]  /*12270*/  HMMA.16816.F32.BF16 R100, R12, R96, RZ ;  /* 0x000000600c64723c */ /* 0x000fe600000418ff */
[----:B------:R-:W-:-:S04]  /*12280*/  FMUL.FTZ R211, R120, UR15 ;  /* 0x0000000f78d37c20 */ /* 0x000fc80008410000 */
[----:B------:R-:W-:Y:S01]  /*12290*/  MUFU.TANH R201, R27 ;  /* 0x0000001b00c97308 */ /* 0x000fe20000002400 */
[----:B------:R-:W-:Y:S07]  /*122a0*/  HMMA.16816.F32.BF16 R96, R12, R98, RZ ;  /* 0x000000620c60723c */ /* 0x000fee00000418ff */
[----:B------:R-:W-:Y:S01]  /*122b0*/  MUFU.TANH R203, R16 ;  /* 0x0000001000cb7308 */ /* 0x000fe20000002400 */
[----:B------:R-:W-:Y:S01]  /*122c0*/  HMMA.16816.F32.BF16 R4, R140, R194, R4 ;  /* 0x000000c28c04723c */ /* 0x000fe20000041804 */
[----:B------:R-:W-:-:S06]  /*122d0*/  FMUL.FTZ R195, R123, UR15 ;  /* 0x0000000f7bc37c20 */ /* 0x000fcc0008410000 */
[----:B------:R-:W-:Y:S01]  /*122e0*/  MUFU.TANH R205, R17 ;  /* 0x0000001100cd7308 */ /* 0x000fe20000002400 */
[C---:B------:R-:W-:Y:S07]  /*122f0*/  HMMA.16816.F32.BF16 R116, R12.reuse, R112, RZ ;  /* 0x000000700c74723c */ /* 0x040fee00000418ff */
[----:B------:R-:W1:Y:S01]  /*12300*/  MUFU.TANH R187, R187 ;  /* 0x000000bb00bb7308 */ /* 0x000e620000002400 */
[----:B------:R-:W-:Y:S03]  /*12310*/  HMMA.16816.F32.BF16 R112, R12, R114, RZ ;  /* 0x000000720c70723c */ /* 0x000fe600000418ff */
[----:B------:R-:W-:Y:S01]  /*12320*/  FMUL.FTZ R217, R4, UR15 ;  /* 0x0000000f04d97c20 */ /* 0x000fe20008410000 */
[----:B------:R-:W-:Y:S01]  /*12330*/  FMUL.FTZ R219, R5, UR15 ;  /* 0x0000000f05db7c20 */ /* 0x000fe20008410000 */
[----:B------:R-:W-:Y:S01]  /*12340*/  FMUL.FTZ R221, R6, UR15 ;  /* 0x0000000f06dd7c20 */ /* 0x000fe20008410000 */
[----:B------:R-:W-:Y:S01]  /*12350*/  FMUL.FTZ R223, R7, UR15 ;  /* 0x0000000f07df7c20 */ /* 0x000fe20008410000 */
[----:B------:R-:W-:Y:S01]  /*12360*/  MUFU.TANH R209, R209 ;  /* 0x000000d100d17308 */ /* 0x000fe20000002400 */
[C---:B------:R-:W-:Y:S01]  /*12370*/  HMMA.16816.F32.BF16 R100, R140.reuse, R124, R100 ;  /* 0x0000007c8c64723c */ /* 0x040fe20000041864 */
[----:B------:R-:W-:Y:S06]  /*12380*/  LDSM.16.M88.4 R4, [R0+0x3800] ;  /* 0x003800000004783b */ /* 0x000fec0000000200 */
[----:B------:R-:W-:Y:S01]  /*12390*/  MUFU.TANH R211, R211 ;  /* 0x000000d300d37308 */ /* 0x000fe20000002400 */
[----:B------:R-:W-:Y:S01]  /*123a0*/  HMMA.16816.F32.BF16 R96, R140, R126, R96 ;  /* 0x0000007e8c60723c */ /* 0x000fe20000041860 */
[----:B------:R-:W1:Y:S06]  /*123b0*/  LDSM.16.M88.4 R124, [R0+0x3400] ;  /* 0x00340000007c783b */ /* 0x000e6c0000000200 */
[----:B------:R-:W-:Y:S01]  /*123c0*/  MUFU.TANH R207, R207 ;  /* 0x000000cf00cf7308 */ /* 0x000fe20000002400 */
[----:B-----5:R-:W-:Y:S03]  /*123d0*/  HMMA.16816.F32.BF16 R108, R12, R104, RZ ;  /* 0x000000680c6c723c */ /* 0x020fe600000418ff */
[----:B------:R-:W-:Y:S01]  /*123e0*/  FMUL.FTZ R243, R100, UR15 ;  /* 0x0000000f64f37c20 */ /* 0x000fe20008410000 */
[----:B------:R-:W-:Y:S01]  /*123f0*/  FMUL.FTZ R103, R103, UR15 ;  /* 0x0000000f67677c20 */ /* 0x000fe20008410000 */
[----:B------:R-:W-:-:S02]  /*12400*/  FMUL.FTZ R102, R102, UR15 ;  /* 0x0000000f66667c20 */ /* 0x000fc40008410000 */
[----:B------:R-:W-:Y:S01]  /*12410*/  MUFU.TANH R217, R217 ;  /* 0x000000d900d97308 */ /* 0x000fe20000002400 */
[----:B------:R-:W-:Y:S03]  /*12420*/  HMMA.16816.F32.BF16 R104, R12, R106, RZ ;  /* 0x0000006a0c68723c */ /* 0x000fe600000418ff */
[----:B------:R-:W-:Y:S01]  /*12430*/  FMUL.FTZ R56, R96, UR15 ;  /* 0x0000000f60387c20 */ /* 0x000fe20008410000 */
[----:B------:R-:W-:-:S03]  /*12440*/  FMUL.FTZ R100, R99, UR15 ;  /* 0x0000000f63647c20 */ /* 0x000fc60008410000 */
[----:B------:R-:W-:Y:S01]  /*12450*/  MUFU.TANH R195, R195 ;  /* 0x000000c300c37308 */ /* 0x000fe20000002400 */
[----:B------:R-:W-:Y:S07]  /*12460*/  HMMA.16816.F32.BF16 R8, R140, R192, R8 ;  /* 0x000000c08c08723c */ /* 0x000fee0000041808 */
[----:B------:R4:W-:Y:S01]  /*12470*/  MUFU.TANH R193, R24 ;  /* 0x0000001800c17308 */ /* 0x0009e20000002400 */
[C---:B------:R-:W-:Y:S07]  /*12480*/  HMMA.16816.F32.BF16 R92, R12.reuse, R88, RZ ;  /* 0x000000580c5c723c */ /* 0x040fee00000418ff */
[----:B------:R-:W-:Y:S01]  /*12490*/  MUFU.TANH R221, R221 ;  /* 0x000000dd00dd7308 */ /* 0x000fe20000002400 */
[----:B------:R-:W-:Y:S03]  /*124a0*/  HMMA.16816.F32.BF16 R84, R12, R80, RZ ;  /* 0x000000500c54723c */ /* 0x000fe600000418ff */
[----:B------:R-:W-:Y:S01]  /*124b0*/  FMUL.FTZ R213, R8, UR15 ;  /* 0x0000000f08d57c20 */ /* 0x000fe20008410000 */
[----:B------:R-:W-:-:S03]  /*124c0*/  FMUL.FTZ R215, R9, UR15 ;  /* 0x0000000f09d77c20 */ /* 0x000fc60008410000 */
[----:B------:R-:W-:Y:S01]  /*124d0*/  MUFU.TANH R219, R219 ;  /* 0x000000db00db7308 */ /* 0x000fe20000002400 */
[C---:B------:R-:W-:Y:S07]  /*124e0*/  HMMA.16816.F32.BF16 R76, R12.reuse, R72, RZ ;  /* 0x000000480c4c723c */ /* 0x040fee00000418ff */
[----:B------:R-:W-:Y:S01]  /*124f0*/  MUFU.TANH R213, R213 ;  /* 0x000000d500d57308 */ /* 0x000fe20000002400 */
[C---:B---3--:R-:W-:Y:S07]  /*12500*/  HMMA.16816.F32.BF16 R68, R12.reuse, R64, RZ ;  /* 0x000000400c44723c */ /* 0x048fee00000418ff */
[----:B------:R-:W-:Y:S01]  /*12510*/  MUFU.TANH R215, R215 ;  /* 0x000000d700d77308 */ /* 0x000fe20000002400 */
[C---:B------:R-:W-:Y:S07]  /*12520*/  HMMA.16816.F32.BF16 R60, R12.reuse, R52, RZ ;  /* 0x000000340c3c723c */ /* 0x040fee00000418ff */
[----:B------:R-:W-:Y:S01]  /*12530*/  MUFU.TANH R223, R223 ;  /* 0x000000df00df7308 */ /* 0x000fe20000002400 */
[C---:B------:R-:W-:Y:S07]  /*12540*/  HMMA.16816.F32.BF16 R48, R12.reuse, R44, RZ ;  /* 0x0000002c0c30723c */ /* 0x040fee00000418ff */
[----:B------:R-:W-:Y:S01]  /*12550*/  MUFU.TANH R243, R243 ;  /* 0x000000f300f37308 */ /* 0x000fe20000002400 */
[C---:B------:R-:W-:Y:S08]  /*12560*/  HMMA.16816.F32.BF16 R40, R12.reuse, R36, RZ ;  /* 0x000000240c28723c */ /* 0x040ff000000418ff */
[C---:B--2---:R-:W-:Y:S08]  /*12570*/  HMMA.16816.F32.BF16 R32, R12.reuse, R28, RZ ;  /* 0x0000001c0c20723c */ /* 0x044ff000000418ff */
        /* <DEDUP_REMOVED lines=11> */
[----:B------:R-:W-:-:S06]  /*12630*/  FMUL.FTZ R145, R121, UR15 ;  /* 0x0000000f79917c20 */ /* 0x000fcc0008410000 */
[----:B------:R-:W-:Y:S01]  /*12640*/  MUFU.TANH R145, R145 ;  /* 0x0000009100917308 */ /* 0x000fe20000002400 */
[----:B------:R-:W-:Y:S01]  /*12650*/  HMMA.16816.F32.BF16 R12, R12, R146, RZ ;  /* 0x000000920c0c723c */ /* 0x000fe200000418ff */
[----:B------:R-:W-:Y:S02]  /*12660*/  FMUL.FTZ R147, R122, UR15 ;  /* 0x0000000f7a937c20 */ /* 0x000fe40008410000 */
[----:B------:R-:W2:Y:S04]  /*12670*/  LDSM.16.M88.4 R120, [R0+0x2800] ;  /* 0x002800000078783b */ /* 0x000ea80000000200 */
[----:B------:R-:W-:Y:S01]  /*12680*/  MUFU.TANH R147, R147 ;  /* 0x0000009300937308 */ /* 0x000fe20000002400 */
[C---:B------:R-:W-:Y:S08]  /*12690*/  HMMA.16816.F32.BF16 R112, R140.reuse, R138, R112 ;  /* 0x0000008a8c70723c */ /* 0x040ff00000041870 */
        /* <DEDUP_REMOVED lines=10> */
[----:B------:R-:W-:Y:S01]  /*12740*/  HMMA.16816.F32.BF16 R116, R140, R136, R116 ;  /* 0x000000888c74723c */ /* 0x000fe20000041874 */
[----:B------:R-:W4:Y:S01]  /*12750*/  LDSM.16.M88.4 R136, [R0+0x2c00] ;  /* 0x002c00000088783b */ /* 0x000f220000000200 */
[----:B------:R-:W-:Y:S01]  /*12760*/  MUFU.TANH R229, R112 ;  /* 0x0000007000e57308 */ /* 0x000fe20000002400 */
[----:B------:R-:W-:Y:S01]  /*12770*/  FMUL.FTZ R108, R108, UR15 ;  /* 0x0000000f6c6c7c20 */ /* 0x000fe20008410000 */
[----:B------:R-:W-:-:S04]  /*12780*/  FMUL.FTZ R109, R109, UR15 ;  /* 0x0000000f6d6d7c20 */ /* 0x000fc80008410000 */
[----:B-1----:R-:W-:Y:S02]  /*12790*/  HMMA.16816.F32.BF16 R64, R140, R126, R64 ;  /* 0x0000007e8c40723c */ /* 0x002fe40000041840 */
[----:B------:R1:W-:Y:S01]  /*127a0*/  MUFU.TANH R127, R113 ;  /* 0x00000071007f7308 */ /* 0x0003e20000002400 */
[----:B------:R-:W-:Y:S01]  /*127b0*/  FMUL.FTZ R105, R105, UR15 ;  /* 0x0000000f69697c20 */ /* 0x000fe20008410000 */
[----:B------:R-:W-:Y:S01]  /*127c0*/  FMUL.FTZ R104, R104, UR15 ;  /* 0x0000000f68687c20 */ /* 0x000fe20008410000 */
[----:B------:R-:W-:-:S03]  /*127d0*/  FMUL.FTZ R106, R106, UR15 ;  /* 0x0000000f6a6a7c20 */ /* 0x000fc60008410000 */
[C---:B------:R-:W-:Y:S02]  /*127e0*/  HMMA.16816.F32.BF16 R60, R140.reuse, R4, R60 ;  /* 0x000000048c3c723c */ /* 0x040fe4000004183c */
[----:B------:R-:W-:Y:S01]  /*127f0*/  MUFU.TANH R239, R105 ;  /* 0x0000006900ef7308 */ /* 0x000fe20000002400 */
[----:B------:R-:W-:Y:S01]  /*12800*/  FMUL.FTZ R116, R116, UR15 ;  /* 0x0000000f74747c20 */ /* 0x000fe20008410000 */
[----:B------:R-:W-:Y:S01]  /*12810*/  FMUL.FTZ R117, R117, UR15 ;  /* 0x0000000f75757c20 */ /* 0x000fe20008410000 */
[----:B------:R-:W-:Y:S01]  /*12820*/  FMUL.FTZ R225, R118, UR15 ;  /* 0x0000000f76e17c20 */ /* 0x000fe20008410000 */
[----:B------:R-:W-:Y:S02]  /*12830*/  FMUL.FTZ R227, R119, UR15 ;  /* 0x0000000f77e37c20 */ /* 0x000fe40008410000 */
[C---:B------:R-:W-:Y:S01]  /*12840*/  HMMA.16816.F32.BF16 R52, R140.reuse, R6, R52 ;  /* 0x000000068c34723c */ /* 0x040fe20000041834 */
[----:B------:R-:W-:Y:S01]  /*12850*/  LDSM.16.M88.4 R4, [R0+0x4800] ;  /* 0x004800000004783b */ /* 0x000fe20000000200 */
[----:B------:R5:W-:Y:S01]  /*12860*/  MUFU.TANH R237, R104 ;  /* 0x0000006800ed7308 */ /* 0x000be20000002400 */
[----:B------:R-:W-:Y:S01]  /*12870*/  FMUL.FTZ R64, R64, UR15 ;  /* 0x0000000f40407c20 */ /* 0x000fe20008410000 */
[----:B------:R-:W-:Y:S01]  /*12880*/  FMUL.FTZ R66, R66, UR15 ;  /* 0x0000000f42427c20 */ /* 0x000fe20008410000 */
[----:B-1----:R-:W1:Y:S01]  /*12890*/  LDSM.16.M88.4 R112, [R0+0x4c00] ;  /* 0x004c00000070783b */ /* 0x002e620000000200 */
[----:B------:R-:W-:Y:S01]  /*128a0*/  FMUL.FTZ R65, R65, UR15 ;  /* 0x0000000f41417c20 */ /* 0x000fe20008410000 */
[----:B------:R-:W-:Y:S01]  /*128b0*/  FMUL.FTZ R67, R67, UR15 ;  /* 0x0000000f43437c20 */ /* 0x000fe20008410000 */
[----:B--2---:R-:W-:Y:S02]  /*128c0*/  HMMA.16816.F32.BF16 R92, R140, R120, R92 ;  /* 0x000000788c5c723c */ /* 0x004fe4000004185c */
[----:B------:R-:W-:Y:S01]  /*128d0*/  MUFU.TANH R241, R106 ;  /* 0x0000006a00f17308 */ /* 0x000fe20000002400 */
[----:B------:R-:W-:Y:S01]  /*128e0*/  FMUL.FTZ R60, R60, UR15 ;  /* 0x0000000f3c3c7c20 */ /* 0x000fe20008410000 */
[----:B------:R-:W-:Y:S01]  /*128f0*/  FMUL.FTZ R62, R62, UR15 ;  /* 0x0000000f3e3e7c20 */ /* 0x000fe20008410000 */
[----:B------:R-:W-:Y:S01]  /*12900*/  FMUL.FTZ R61, R61, UR15 ;  /* 0x0000000f3d3d7c20 */ /* 0x000fe20008410000 */
[----:B------:R-:W-:-:S02]  /*12910*/  FMUL.FTZ R63, R63, UR15 ;  /* 0x0000000f3f3f7c20 */ /* 0x000fc40008410000 */
[C---:B------:R-:W-:Y:S01]  /*12920*/  HMMA.16816.F32.BF16 R88, R140.reuse, R122, R88 ;  /* 0x0000007a8c58723c */ /* 0x040fe20000041858 */
[----:B------:R-:W2:Y:S01]  /*12930*/  LDSM.16.M88.4 R120, [R0+0x3c00] ;  /* 0x003c00000078783b */ /* 0x000ea20000000200 */
[----:B------:R-:W-:Y:S01]  /*12940*/  MUFU.TANH R235, R108 ;  /* 0x0000006c00eb7308 */ /* 0x000fe20000002400 */
[----:B------:R-:W-:Y:S01]  /*12950*/  FMUL.FTZ R54, R54, UR15 ;  /* 0x0000000f36367c20 */ /* 0x000fe20008410000 */
[----:B-----5:R-:W-:Y:S01]  /*12960*/  FMUL.FTZ R104, R101, UR15 ;  /* 0x0000000f65687c20 */ /* 0x020fe20008410000 */
[----:B------:R-:W-:Y:S01]  /*12970*/  FMUL.FTZ R101, R98, UR15 ;  /* 0x0000000f62657c20 */ /* 0x000fe20008410000 */
[----:B------:R-:W-:Y:S01]  /*12980*/  FMUL.FTZ R55, R55, UR15 ;  /* 0x0000000f37377c20 */ /* 0x000fe20008410000 */
[----:B------:R-:W-:Y:S01]  /*12990*/  FMUL.FTZ R53, R53, UR15 ;  /* 0x0000000f35357c20 */ /* 0x000fe20008410000 */
[----:B---3--:R-:W-:Y:S02]  /*129a0*/  HMMA.16816.F32.BF16 R76, R140, R8, R76 ;  /* 0x000000088c4c723c */ /* 0x008fe4000004184c */
[----:B------:R-:W-:Y:S01]  /*129b0*/  MUFU.TANH R225, R225 ;  /* 0x000000e100e17308 */ /* 0x000fe20000002400 */
[----:B------:R-:W-:-:S05]  /*129c0*/  FMUL.FTZ R99, R94, UR15 ;  /* 0x0000000f5e637c20 */ /* 0x000fca0008410000 */
[----:B------:R-:W-:Y:S01]  /*129d0*/  HMMA.16816.F32.BF16 R72, R140, R10, R72 ;  /* 0x0000000a8c48723c */ /* 0x000fe20000041848 */
[----:B------:R-:W3:Y:S01]  /*129e0*/  LDSM.16.M88.4 R8, [R0+0x4000] ;  /* 0x004000000008783b */ /* 0x000ee20000000200 */
[----:B------:R-:W-:Y:S01]  /*129f0*/  MUFU.TANH R135, R135 ;  /* 0x0000008700877308 */ /* 0x000fe20000002400 */
[----:B------:R-:W-:-:S05]  /*12a00*/  FMUL.FTZ R98, R90, UR15 ;  /* 0x0000000f5a627c20 */ /* 0x000fca0008410000 */
[C---:B----4-:R-:W-:Y:S02]  /*12a10*/  HMMA.16816.F32.BF16 R84, R140.reuse, R136, R84 ;  /* 0x000000888c54723c */ /* 0x050fe40000041854 */
[----:B------:R-:W-:Y:S06]  /*12a20*/  MUFU.TANH R137, R116 ;  /* 0x0000007400897308 */ /* 0x000fec0000002400 */
[----:B------:R-:W-:Y:S02]  /*12a30*/  HMMA.16816.F32.BF16 R80, R140, R138, R80 ;  /* 0x0000008a8c50723c */ /* 0x000fe40000041850 */
[----:B------:R4:W-:Y:S01]  /*12a40*/  MUFU.TANH R139, R117 ;  /* 0x00000075008b7308 */ /* 0x0009e20000002400 */
[----:B------:R-:W-:Y:S01]  /*12a50*/  FMUL.FTZ R74, R74, UR15 ;  /* 0x0000000f4a4a7c20 */ /* 0x000fe20008410000 */
[----:B------:R-:W-:Y:S01]  /*12a60*/  FMUL.FTZ R73, R73, UR15 ;  /* 0x0000000f49497c20 */ /* 0x000fe20008410000 */
[----:B------:R-:W-:-:S03]  /*12a70*/  FMUL.FTZ R75, R75, UR15 ;  /* 0x0000000f4b4b7c20 */ /* 0x000fc60008410000 */
[----:B------:R-:W-:Y:S02]  /*12a80*/  HMMA.16816.F32.BF16 R68, R140, R124, R68 ;  /* 0x0000007c8c44723c */ /* 0x000fe40000041844 */
[----:B------:R-:W-:Y:S01]  /*12a90*/  MUFU.TANH R227, R227 ;  /* 0x000000e300e37308 */ /* 0x000fe20000002400 */
[----:B------:R-:W-:Y:S01]  /*12aa0*/  FMUL.FTZ R96, R84, UR15 ;  /* 0x0000000f54607c20 */ /* 0x000fe20008410000 */
[----:B------:R-:W-:-:S04]  /*12ab0*/  FMUL.FTZ R94, R85, UR15 ;  /* 0x0000000f555e7c20 */ /* 0x000fc80008410000 */
[C---:B-1----:R-:W-:Y:S02]  /*12ac0*/  HMMA.16816.F32.BF16 R12, R140.reuse, R114, R12 ;  /* 0x000000728c0c723c */ /* 0x042fe4000004180c */
[----:B------:R1:W-:Y:S01]  /*12ad0*/  MUFU.TANH R85, R103 ;  /* 0x0000006700557308 */ /* 0x0003e20000002400 */
[----:B------:R-:W-:Y:S01]  /*12ae0*/  FMUL.FTZ R84, R81, UR15 ;  /* 0x0000000f51547c20 */ /* 0x000fe20008410000 */
[----:B----4-:R4:W5:Y:S01]  /*12af0*/  LDSM.16.M88.4 R116, [R0+0x4400] ;  /* 0x004400000074783b */ /* 0x0109620000000200 */
        /* <DEDUP_REMOVED lines=8> */
[----:B------:R-:W-:Y:S01]  /*12b80*/  MUFU.TANH R89, R102 ;  /* 0x0000006600597308 */ /* 0x000fe20000002400 */
[----:B------:R-:W-:Y:S01]  /*12b90*/  FMUL.FTZ R80, R78, UR15 ;  /* 0x0000000f4e507c20 */ /* 0x000fe20008410000 */
[----:B------:R-:W-:Y:S01]  /*12ba0*/  FMUL.FTZ R78, R79, UR15 ;  /* 0x0000000f4f4e7c20 */ /* 0x000fe20008410000 */
[C---:B--2---:R-:W-:Y:S01]  /*12bb0*/  HMMA.16816.F32.BF16 R48, R140.reuse, R120, R48 ;  /* 0x000000788c30723c */ /* 0x044fe20000041830 */
[----:B------:R-:W-:Y:S01]  /*12bc0*/  FMUL.FTZ R70, R70, UR15 ;  /* 0x0000000f46467c20 */ /* 0x000fe20008410000 */
[----:B------:R-:W-:Y:S01]  /*12bd0*/  FMUL.FTZ R83, R83, UR15 ;  /* 0x0000000f53537c20 */ /* 0x000fe20008410000 */
[----:B------:R-:W-:Y:S01]  /*12be0*/  FMUL.FTZ R105, R14, UR15 ;  /* 0x0000000f0e697c20 */ /* 0x000fe20008410000 */
[----:B-1----:R-:W-:Y:S01]  /*12bf0*/  FMUL.FTZ R103, R12, UR15 ;  /* 0x0000000f0c677c20 */ /* 0x002fe20008410000 */
[----:B------:R1:W-:Y:S01]  /*12c00*/  MUFU.TANH R69, R5 ;  /* 0x0000000500457308 */ /* 0x0003e20000002400 */
[----:B------:R-:W-:Y:S01]  /*12c10*/  FMUL.FTZ R71, R71, UR15 ;  /* 0x0000000f47477c20 */ /* 0x000fe20008410000 */
[----:B------:R-:W-:Y:S01]  /*12c20*/  FMUL.FTZ R13, R13, UR15 ;  /* 0x0000000f0d0d7c20 */ /* 0x000fe20008410000 */
[----:B------:R-:W-:Y:S01]  /*12c30*/  HMMA.16816.F32.BF16 R44, R140, R122, R44 ;  /* 0x0000007a8c2c723c */ /* 0x000fe2000004182c */
[----:B------:R-:W-:Y:S01]  /*12c40*/  FMUL.FTZ R15, R15, UR15 ;  /* 0x0000000f0f0f7c20 */ /* 0x000fe20008410000 */
[----:B------:R-:W-:-:S04]  /*12c50*/  DEPBAR.LE SB0, 0x0 ;  /* 0x000080000000791a */ /* 0x000fc80000000000 */
[----:B------:R-:W2:Y:S01]  /*12c60*/  MUFU.TANH R103, R103 ;  /* 0x0000006700677308 */ /* 0x000ea20000002400 */
[----:B----4-:R-:W-:Y:S01]  /*12c70*/  FMUL.FTZ R0, R93, UR15 ;  /* 0x0000000f5d007c20 */ /* 0x010fe20008410000 */
[C---:B------:R-:W-:Y:S01]  /*12c80*/  HMMA.16816.F32.BF16 R20, R140.reuse, R6, R20 ;  /* 0x000000068c14723c */ /* 0x040fe20000041814 */
[----:B------:R-:W-:Y:S01]  /*12c90*/  FMUL.FTZ R6, R88, UR15 ;  /* 0x0000000f58067c20 */ /* 0x000fe20008410000 */
[----:B------:R-:W-:Y:S01]  /*12ca0*/  FMUL.FTZ R93, R87, UR15 ;  /* 0x0000000f575d7c20 */ /* 0x000fe20008410000 */
[----:B------:R-:W-:Y:S01]  /*12cb0*/  FMUL.FTZ R87, R82, UR15 ;  /* 0x0000000f52577c20 */ /* 0x000fe20008410000 */
[----:B------:R-:W-:Y:S01]  /*12cc0*/  FMUL.FTZ R82, R77, UR15 ;  /* 0x0000000f4d527c20 */ /* 0x000fe20008410000 */
[----:B------:R-:W-:Y:S01]  /*12cd0*/  FMUL.FTZ R7, R107, UR15 ;  /* 0x0000000f6b077c20 */ /* 0x000fe20008410000 */
[----:B------:R-:W4:Y:S01]  /*12ce0*/  MUFU.TANH R105, R105 ;  /* 0x0000006900697308 */ /* 0x000f220000002400 */
[----:B-1----:R-:W-:Y:S01]  /*12cf0*/  PRMT R5, R57, 0x6540, R58 ;  /* 0x0000654039057816 */ /* 0x002fe2000000003a */
[----:B---3--:R-:W-:Y:S01]  /*12d00*/  HMMA.16816.F32.BF16 R36, R140, R10, R36 ;  /* 0x0000000a8c24723c */ /* 0x008fe20000041824 */
[----:B------:R-:W-:Y:S01]  /*12d10*/  FMUL.FTZ R10, R92, UR15 ;  /* 0x0000000f5c0a7c20 */ /* 0x000fe20008410000 */
[----:B------:R-:W-:Y:S01]  /*12d20*/  FMUL.FTZ R92, R86, UR15 ;  /* 0x0000000f565c7c20 */ /* 0x000fe20008410000 */
[----:B------:R-:W-:Y:S01]  /*12d30*/  FMUL.FTZ R11, R111, UR15 ;  /* 0x0000000f6f0b7c20 */ /* 0x000fe20008410000 */
[----:B------:R-:W-:-:S02]  /*12d40*/  VIADD R88, R5, 0xfffffe00 ;  /* 0xfffffe0005587836 */ /* 0x000fc40000000000 */
[----:B------:R-:W-:Y:S01]  /*12d50*/  FMUL.FTZ R49, R49, UR15 ;  /* 0x0000000f31317c20 */ /* 0x000fe20008410000 */
[----:B------:R1:W-:Y:S01]  /*12d60*/  MUFU.TANH R77, R56 ;  /* 0x00000038004d7308 */ /* 0x0003e20000002400 */
[----:B------:R-:W-:Y:S01]  /*12d70*/  VIADD R14, R5, 0xfffffe08 ;  /* 0xfffffe08050e7836 */ /* 0x000fe20000000000 */
[C---:B------:R-:W-:Y:S01]  /*12d80*/  HMMA.16816.F32.BF16 R40, R140.reuse, R8, R40 ;  /* 0x000000088c28723c */ /* 0x040fe20000041828 */
[-C--:B------:R-:W-:Y:S01]  /*12d90*/  I2FP.F32.U32 R86, R88.reuse ;  /* 0x0000005800567245 */ /* 0x080fe20000201000 */
[----:B------:R-:W-:Y:S01]  /*12da0*/  FMUL.FTZ R8, R95, UR15 ;  /* 0x0000000f5f087c20 */ /* 0x000fe20008410000 */
[----:B------:R-:W-:Y:S01]  /*12db0*/  FMUL.FTZ R95, R91, UR15 ;  /* 0x0000000f5b5f7c20 */ /* 0x000fe20008410000 */
[----:B------:R-:W-:Y:S01]  /*12dc0*/  I2FP.F32.U32 R12, R88 ;  /* 0x00000058000c7245 */ /* 0x000fe20000201000 */
[----:B------:R-:W-:Y:S01]  /*12dd0*/  FMUL.FTZ R9, R110, UR15 ;  /* 0x0000000f6e097c20 */ /* 0x000fe20008410000 */
[----:B------:R3:W-:Y:S01]  /*12de0*/  MUFU.TANH R91, R100 ;  /* 0x00000064005b7308 */ /* 0x0007e20000002400 */
[----:B------:R-:W-:Y:S01]  /*12df0*/  FFMA.FTZ R155, R152, R86, R155 ;  /* 0x00000056989b7223 */ /* 0x000fe2000001009b */
[C---:B------:R-:W-:Y:S01]  /*12e00*/  VIADD R86, R5.reuse, 0xfffffe01 ;  /* 0xfffffe0105567836 */ /* 0x040fe20000000000 */
[C---:B-----5:R-:W-:Y:S01]  /*12e10*/  HMMA.16816.F32.BF16 R32, R140.reuse, R116, R32 ;  /* 0x000000748c20723c */ /* 0x060fe20000041820 */
[----:B------:R-:W-:Y:S01]  /*12e20*/  ISETP.GE.AND P2, PT, R88, R2, PT ;  /* 0x000000025800720c */ /* 0x000fe20003f46270 */
[----:B------:R-:W-:Y:S01]  /*12e30*/  FFMA.FTZ R183, R152, R12, R183 ;  /* 0x0000000c98b77223 */ /* 0x000fe200000100b7 */
[-C--:B------:R-:W-:Y:S01]  /*12e40*/  ISETP.GE.AND P0, PT, R88, R3.reuse, PT ;  /* 0x000000035800720c */ /* 0x080fe20003f06270 */
[C---:B------:R-:W-:Y:S01]  /*12e50*/  VIADD R111, R5.reuse, 0xfffffe28 ;  /* 0xfffffe28056f7836 */ /* 0x040fe20000000000 */
[----:B------:R-:W-:Y:S01]  /*12e60*/  I2FP.F32.U32 R102, R86 ;  /* 0x0000005600667245 */ /* 0x000fe20000201000 */
[----:B------:R5:W-:Y:S01]  /*12e70*/  MUFU.TANH R97, R104 ;  /* 0x0000006800617308 */ /* 0x000be20000002400 */
[----:B-1----:R-:W-:Y:S01]  /*12e80*/  FMUL.FTZ R56, R52, UR15 ;  /* 0x0000000f34387c20 */ /* 0x002fe20008410000 */
[----:B------:R-:W-:Y:S01]  /*12e90*/  FMUL.FTZ R52, R48, UR15 ;  /* 0x0000000f30347c20 */ /* 0x000fe20008410000 */
[----:B------:R-:W-:Y:S01]  /*12ea0*/  FMUL.FTZ R48, R44, UR15 ;  /* 0x0000000f2c307c20 */ /* 0x000fe20008410000 */
[----:B------:R-:W-:Y:S01]  /*12eb0*/  FFMA.FTZ R177, R152, R102, R177 ;  /* 0x0000006698b17223 */ /* 0x000fe200000100b1 */
[C---:B------:R-:W-:Y:S01]  /*12ec0*/  VIADD R102, R5.reuse, 0xfffffe09 ;  /* 0xfffffe0905667836 */ /* 0x040fe20000000000 */
[C---:B------:R-:W-:Y:S01]  /*12ed0*/  HMMA.16816.F32.BF16 R28, R140.reuse, R118, R28 ;  /* 0x000000768c1c723c */ /* 0x040fe2000004181c */
[C---:B------:R-:W-:Y:S01]  /*12ee0*/  ISETP.GE.AND P4, PT, R86.reuse, R2, PT ;  /* 0x000000025600720c */ /* 0x040fe20003f86270 */
[----:B------:R-:W-:Y:S01]  /*12ef0*/  MUFU.TANH R79, R101 ;  /* 0x00000065004f7308 */ /* 0x000fe20000002400 */
[C---:B---3--:R-:W-:Y:S01]  /*12f00*/  VIADD R100, R5.reuse, 0xfffffef8 ;  /* 0xfffffef805647836 */ /* 0x048fe20000000000 */
[-C--:B------:R-:W-:Y:S01]  /*12f10*/  ISETP.GE.AND P6, PT, R86, R3.reuse, PT ;  /* 0x000000035600720c */ /* 0x080fe20003fc6270 */
[C---:B------:R-:W-:Y:S01]  /*12f20*/  VIADD R144, R5.reuse, 0xfffffe31 ;  /* 0xfffffe3105907836 */ /* 0x040fe20000000000 */
[----:B------:R-:W-:Y:S01]  /*12f30*/  I2FP.F32.U32 R86, R86 ;  /* 0x0000005600567245 */ /* 0x000fe20000201000 */
[C---:B------:R-:W-:Y:S01]  /*12f40*/  VIADD R192, R5.reuse, 0xfffffe79 ;  /* 0xfffffe7905c07836 */ /* 0x040fe20000000000 */
[C---:B------:R-:W-:Y:S01]  /*12f50*/  ISETP.GE.AND P1, PT, R100.reuse, R2, PT ;  /* 0x000000026400720c */ /* 0x040fe20003f26270 */
[----:B------:R-:W-:Y:S01]  /*12f60*/  HMMA.16816.F32.BF16 R16, R140, R112, R16 ;  /* 0x000000708c10723c */ /* 0x000fe20000041810 */
[----:B------:R-:W-:Y:S01]  /*12f70*/  ISETP.GE.AND P3, PT, R100, R3, PT ;  /* 0x000000036400720c */ /* 0x000fe20003f66270 */
[----:B------:R1:W-:Y:S01]  /*12f80*/  MUFU.TANH R143, R0 ;  /* 0x00000000008f7308 */ /* 0x0003e20000002400 */
[----:B------:R-:W-:Y:S01]  /*12f90*/  I2FP.F32.U32 R44, R100 ;  /* 0x00000064002c7245 */ /* 0x000fe20000201000 */
[C---:B------:R-:W-:Y:S01]  /*12fa0*/  FFMA.FTZ R187, R152.reuse, R86, R187 ;  /* 0x0000005698bb7223 */ /* 0x040fe200000100bb */
[----:B------:R-:W-:Y:S01]  /*12fb0*/  I2FP.F32.U32 R100, R100 ;  /* 0x0000006400647245 */ /* 0x000fe20000201000 */
[C---:B------:R-:W-:Y:S01]  /*12fc0*/  VIADD R86, R5.reuse, 0xfffffe10 ;  /* 0xfffffe1005567836 */ /* 0x040fe20000000000 */
[----:B------:R-:W-:Y:S01]  /*12fd0*/  I2FP.F32.U32 R88, R14 ;  /* 0x0000000e00587245 */ /* 0x000fe20000201000 */
[C---:B--2---:R-:W-:Y:S01]  /*12fe0*/  FFMA.FTZ R44, R152.reuse, R44, R103 ;  /* 0x0000002c982c7223 */ /* 0x044fe20000010067 */
[----:B------:R-:W-:Y:S01]  /*12ff0*/  I2FP.F32.U32 R103, R14 ;  /* 0x0000000e00677245 */ /* 0x000fe20000201000 */
[C---:B----4-:R-:W-:Y:S01]  /*13000*/  FFMA.FTZ R100, R152.reuse, R100, R105 ;  /* 0x0000006498647223 */ /* 0x050fe20000010069 */
[----:B-----5:R-:W-:Y:S01]  /*13010*/  I2FP.F32.U32 R104, R102 ;  /* 0x0000006600687245 */ /* 0x020fe20000201000 */
[C---:B------:R-:W-:Y:S01]  /*13020*/  FFMA.FTZ R88, R152.reuse, R88, R193 ;  /* 0x0000005898587223 */ /* 0x040fe200000100c1 */
[----:B------:R2:W-:Y:S01]  /*13030*/  MUFU.TANH R101, R10 ;  /* 0x0000000a00657308 */ /* 0x0005e20000002400 */
[----:B------:R-:W-:Y:S01]  /*13040*/  FFMA.FTZ R199, R152, R103, R199 ;  /* 0x0000006798c77223 */ /* 0x000fe200000100c7 */
[----:B------:R-:W-:Y:S01]  /*13050*/  VIADD R103, R5, 0xfffffe11 ;  /* 0xfffffe1105677836 */ /* 0x000fe20000000000 */
[----:B------:R-:W-:Y:S01]  /*13060*/  ISETP.GE.AND P5, PT, R14, R2, PT ;  /* 0x000000020e00720c */ /* 0x000fe20003fa6270 */
[----:B------:R-:W-:Y:S01]  /*13070*/  FFMA.FTZ R197, R152, R104, R197 ;  /* 0x0000006898c57223 */ /* 0x000fe200000100c5 */
[----:B------:R-:W-:Y:S01]  /*13080*/  FSEL R12, R155, -INF , !P2 ;  /* 0xff8000009b0c7808 */ /* 0x000fe20005000000 */
[C---:B------:R-:W-:Y:S01]  /*13090*/  VIADD R105, R5.reuse, 0xfffffe20 ;  /* 0xfffffe2005697836 */ /* 0x040fe20000000000 */
[----:B-1----:R-:W-:Y:S01]  /*130a0*/  FSEL R0, R100, -INF , !P3 ;  /* 0xff80000064007808 */ /* 0x002fe20005800000 */
[----:B------:R1:W-:Y:S01]  /*130b0*/  MUFU.TANH R155, R8 ;  /* 0x00000008009b7308 */ /* 0x0003e20000002400 */
[----:B------:R-:W-:Y:S01]  /*130c0*/  I2FP.F32.U32 R100, R102 ;  /* 0x0000006600647245 */ /* 0x000fe20000201000 */
[C---:B------:R-:W-:Y:S01]  /*130d0*/  VIADD R136, R5.reuse, 0xfffffe81 ;  /* 0xfffffe8105887836 */ /* 0x040fe20000000000 */
[-C--:B------:R-:W-:Y:S01]  /*130e0*/  I2FP.F32.U32 R106, R103.reuse ;  /* 0x00000067006a7245 */ /* 0x080fe20000201000 */
[C---:B------:R-:W-:Y:S01]  /*130f0*/  VIADD R118, R5.reuse, 0xfffffe88 ;  /* 0xfffffe8805767836 */ /* 0x040fe20000000000 */
[----:B------:R-:W-:Y:S01]  /*13100*/  I2FP.F32.U32 R108, R103 ;  /* 0x00000067006c7245 */ /* 0x000fe20000201000 */
[----:B------:R-:W-:Y:S01]  /*13110*/  FFMA.FTZ R201, R152, R100, R201 ;  /* 0x0000006498c97223 */ /* 0x000fe200000100c9 */
[----:B------:R-:W-:Y:S01]  /*13120*/  VIADD R100, R5, 0xfffffe18 ;  /* 0xfffffe1805647836 */ /* 0x000fe20000000000 */
[----:B------:R-:W-:Y:S01]  /*13130*/  FSEL R44, R44, -INF , !P1 ;  /* 0xff8000002c2c7808 */ /* 0x000fe20004800000 */
[C---:B------:R-:W-:Y:S01]  /*13140*/  FFMA.FTZ R141, R152.reuse, R106, R205 ;  /* 0x0000006a988d7223 */ /* 0x040fe200000100cd */
[----:B--2---:R-:W-:Y:S01]  /*13150*/  FSEL R10, R183, -INF , !P0 ;  /* 0xff800000b70a7808 */ /* 0x004fe20004000000 */
[----:B------:R-:W-:Y:S01]  /*13160*/  FFMA.FTZ R106, R152, R108, R209 ;  /* 0x0000006c986a7223 */ /* 0x000fe200000100d1 */
[-C--:B------:R-:W-:Y:S01]  /*13170*/  ISETP.GE.AND P0, PT, R14, R3.reuse, PT ;  /* 0x000000030e00720c */ /* 0x080fe20003f06270 */
[----:B------:R2:W-:Y:S01]  /*13180*/  MUFU.TANH R183, R6 ;  /* 0x0000000600b77308 */ /* 0x0005e20000002400 */
[C---:B------:R-:W-:Y:S01]  /*13190*/  ISETP.GE.AND P1, PT, R102.reuse, R2, PT ;  /* 0x000000026600720c */ /* 0x040fe20003f26270 */
[----:B------:R-:W-:Y:S01]  /*131a0*/  VIADD R108, R5, 0xfffffe19 ;  /* 0xfffffe19056c7836 */ /* 0x000fe20000000000 */
[-C--:B------:R-:W-:Y:S01]  /*131b0*/  ISETP.GE.AND P2, PT, R102, R3.reuse, PT ;  /* 0x000000036600720c */ /* 0x080fe20003f46270 */
[----:B------:R-:W-:Y:S01]  /*131c0*/  FMUL.FTZ R50, R50, UR15 ;  /* 0x0000000f32327c20 */ /* 0x000fe20008410000 */
[----:B------:R-:W-:Y:S01]  /*131d0*/  I2FP.F32.U32 R110, R100 ;  /* 0x00000064006e7245 */ /* 0x000fe20000201000 */
[----:B------:R-:W-:Y:S01]  /*131e0*/  FMUL.FTZ R45, R45, UR15 ;  /* 0x0000000f2d2d7c20 */ /* 0x000fe20008410000 */
[----:B------:R-:W-:Y:S01]  /*131f0*/  FSEL R14, R177, -INF , !P4 ;  /* 0xff800000b10e7808 */ /* 0x000fe20006000000 */
[----:B------:R-:W-:Y:S01]  /*13200*/  MUFU.TANH R193, R92 ;  /* 0x0000005c00c17308 */ /* 0x000fe20000002400 */
[----:B-1----:R-:W-:Y:S01]  /*13210*/  FSEL R8, R187, -INF , !P6 ;  /* 0xff800000bb087808 */ /* 0x002fe20007000000 */
[----:B------:R-:W-:Y:S01]  /*13220*/  FMUL.FTZ R40, R40, UR15 ;  /* 0x0000000f28287c20 */ /* 0x000fe20008410000 */
[----:B------:R-:W-:Y:S01]  /*13230*/  FSEL R88, R88, -INF , !P5 ;  /* 0xff80000058587808 */ /* 0x000fe20006800000 */
[----:B------:R-:W-:Y:S01]  /*13240*/  FMUL.FTZ R46, R46, UR15 ;  /* 0x0000000f2e2e7c20 */ /* 0x000fe20008410000 */
[----:B------:R-:W-:Y:S01]  /*13250*/  I2FP.F32.U32 R102, R86 ;  /* 0x0000005600667245 */ /* 0x000fe20000201000 */
[----:B------:R-:W-:Y:S01]  /*13260*/  FMUL.FTZ R51, R51, UR15 ;  /* 0x0000000f33337c20 */ /* 0x000fe20008410000 */
[C---:B------:R-:W-:Y:S01]  /*13270*/  ISETP.GE.AND P6, PT, R86.reuse, R2, PT ;  /* 0x000000025600720c */ /* 0x040fe20003fc6270 */
[----:B------:R1:W-:Y:S01]  /*13280*/  MUFU.TANH R177, R4 ;  /* 0x0000000400b17308 */ /* 0x0003e20000002400 */
[-C--:B------:R-:W-:Y:S01]  /*13290*/  ISETP.GE.AND P5, PT, R86, R3.reuse, PT ;  /* 0x000000035600720c */ /* 0x080fe20003fa6270 */
[----:B------:R-:W-:Y:S01]  /*132a0*/  FFMA.FTZ R102, R152, R102, R203 ;  /* 0x0000006698667223 */ /* 0x000fe200000100cb */
[----:B------:R-:W-:Y:S01]  /*132b0*/  I2FP.F32.U32 R104, R86 ;  /* 0x0000005600687245 */ /* 0x000fe20000201000 */
[----:B------:R-:W-:Y:S01]  /*132c0*/  FMUL.FTZ R47, R47, UR15 ;  /* 0x0000000f2f2f7c20 */ /* 0x000fe20008410000 */
[----:B--2---:R-:W-:Y:S01]  /*132d0*/  FSEL R6, R199, -INF , !P0 ;  /* 0xff800000c7067808 */ /* 0x004fe20004000000 */
[----:B------:R-:W-:Y:S01]  /*132e0*/  FMUL.FTZ R42, R42, UR15 ;  /* 0x0000000f2a2a7c20 */ /* 0x000fe20008410000 */
[----:B------:R-:W-:Y:S01]  /*132f0*/  FSEL R86, R197, -INF , !P1 ;  /* 0xff800000c5567808 */ /* 0x000fe20004800000 */
[C---:B------:R-:W-:Y:S01]  /*13300*/  FFMA.FTZ R104, R152.reuse, R104, R207 ;  /* 0x0000006898687223 */ /* 0x040fe200000100cf */
[C---:B------:R-:W-:Y:S01]  /*13310*/  ISETP.GE.AND P3, PT, R103.reuse, R2, PT ;  /* 0x000000026700720c */ /* 0x040fe20003f66270 */
[----:B------:R2:W-:Y:S01]  /*13320*/  MUFU.TANH R197, R96 ;  /* 0x0000006000c57308 */ /* 0x0005e20000002400 */
[----:B------:R-:W-:Y:S01]  /*13330*/  ISETP.GE.AND P0, PT, R103, R3, PT ;  /* 0x000000036700720c */ /* 0x000fe20003f06270 */
[----:B------:R-:W-:Y:S01]  /*13340*/  FFMA.FTZ R103, R152, R110, R211 ;  /* 0x0000006e98677223 */ /* 0x000fe200000100d3 */
[----:B------:R-:W-:Y:S01]  /*13350*/  ISETP.GE.AND P1, PT, R100, R2, PT ;  /* 0x000000026400720c */ /* 0x000fe20003f26270 */
[----:B------:R-:W-:Y:S01]  /*13360*/  FMUL.FTZ R43, R43, UR15 ;  /* 0x0000000f2b2b7c20 */ /* 0x000fe20008410000 */
[----:B------:R-:W-:Y:S01]  /*13370*/  I2FP.F32.U32 R110, R105 ;  /* 0x00000069006e7245 */ /* 0x000fe20000201000 */
[----:B------:R-:W-:Y:S01]  /*13380*/  FMUL.FTZ R38, R38, UR15 ;  /* 0x0000000f26267c20 */ /* 0x000fe20008410000 */
[----:B------:R-:W-:Y:S01]  /*13390*/  I2FP.F32.U32 R107, R108 ;  /* 0x0000006c006b7245 */ /* 0x000fe20000201000 */
[----:B------:R3:W-:Y:S01]  /*133a0*/  MUFU.TANH R187, R98 ;  /* 0x0000006200bb7308 */ /* 0x0007e20000002400 */
[----:B-1----:R-:W-:Y:S01]  /*133b0*/  FSEL R4, R201, -INF , !P2 ;  /* 0xff800000c9047808 */ /* 0x002fe20005000000 */
[----:B------:R-:W-:Y:S01]  /*133c0*/  FFMA.FTZ R110, R152, R110, R133 ;  /* 0x0000006e986e7223 */ /* 0x000fe20000010085 */
[----:B------:R-:W-:Y:S01]  /*133d0*/  ISETP.GE.AND P2, PT, R100, R3, PT ;  /* 0x000000036400720c */ /* 0x000fe20003f46270 */
[----:B------:R-:W-:Y:S01]  /*133e0*/  FMUL.FTZ R41, R41, UR15 ;  /* 0x0000000f29297c20 */ /* 0x000fe20008410000 */
[----:B------:R-:W-:Y:S01]  /*133f0*/  I2FP.F32.U32 R100, R100 ;  /* 0x0000006400647245 */ /* 0x000fe20000201000 */
[----:B------:R-:W-:Y:S01]  /*13400*/  FMUL.FTZ R34, R34, UR15 ;  /* 0x0000000f22227c20 */ /* 0x000fe20008410000 */
[----:B------:R-:W-:Y:S01]  /*13410*/  FSEL R141, R141, -INF , !P3 ;  /* 0xff8000008d8d7808 */ /* 0x000fe20005800000 */
[----:B------:R-:W-:Y:S01]  /*13420*/  MUFU.TANH R133, R93 ;  /* 0x0000005d00857308 */ /* 0x000fe20000002400 */
[----:B------:R-:W-:Y:S01]  /*13430*/  FSEL R106, R106, -INF , !P0 ;  /* 0xff8000006a6a7808 */ /* 0x000fe20004000000 */
[----:B------:R-:W-:Y:S01]  /*13440*/  FFMA.FTZ R100, R152, R100, R147 ;  /* 0x0000006498647223 */ /* 0x000fe20000010093 */
[----:B--2---:R-:W-:Y:S01]  /*13450*/  I2FP.F32.U32 R96, R105 ;  /* 0x0000006900607245 */ /* 0x004fe20000201000 */
[----:B------:R-:W-:Y:S01]  /*13460*/  FMUL.FTZ R30, R30, UR15 ;  /* 0x0000000f1e1e7c20 */ /* 0x000fe20008410000 */
[C---:B------:R-:W-:Y:S01]  /*13470*/  ISETP.GE.AND P3, PT, R105.reuse, R2, PT ;  /* 0x000000026900720c */ /* 0x040fe20003f66270 */
[----:B------:R-:W-:Y:S01]  /*13480*/  FMUL.FTZ R26, R26, UR15 ;  /* 0x0000000f1a1a7c20 */ /* 0x000fe20008410000 */
[----:B------:R-:W-:Y:S01]  /*13490*/  ISETP.GE.AND P0, PT, R105, R3, PT ;  /* 0x000000036900720c */ /* 0x000fe20003f06270 */
[----:B------:R1:W-:Y:S01]  /*134a0*/  MUFU.TANH R147, R94 ;  /* 0x0000005e00937308 */ /* 0x0003e20000002400 */
[----:B------:R-:W-:Y:S01]  /*134b0*/  FFMA.FTZ R96, R152, R96, R213 ;  /* 0x0000006098607223 */ /* 0x000fe200000100d5 */
[----:B------:R-:W-:Y:S01]  /*134c0*/  FSEL R102, R102, -INF , !P6 ;  /* 0xff80000066667808 */ /* 0x000fe20007000000 */
[----:B------:R-:W-:Y:S01]  /*134d0*/  FFMA.FTZ R105, R152, R107, R145 ;  /* 0x0000006b98697223 */ /* 0x000fe20000010091 */
[----:B------:R-:W-:Y:S01]  /*134e0*/  I2FP.F32.U32 R92, R111 ;  /* 0x0000006f005c7245 */ /* 0x000fe20000201000 */
[----:B---3--:R-:W-:Y:S01]  /*134f0*/  VIADD R98, R5, 0xfffffe21 ;  /* 0xfffffe2105627836 */ /* 0x008fe20000000000 */
[----:B------:R-:W-:Y:S01]  /*13500*/  ISETP.GE.AND P6, PT, R108, R2, PT ;  /* 0x000000026c00720c */ /* 0x000fe20003fc6270 */
[----:B------:R-:W-:Y:S01]  /*13510*/  FMUL.FTZ R22, R22, UR15 ;  /* 0x0000000f16167c20 */ /* 0x000fe20008410000 */
[----:B------:R-:W-:Y:S01]  /*13520*/  FSEL R104, R104, -INF , !P5 ;  /* 0xff80000068687808 */ /* 0x000fe20006800000 */
[----:B------:R-:W-:Y:S01]  /*13530*/  FFMA.FTZ R92, R152, R92, R217 ;  /* 0x0000005c985c7223 */ /* 0x000fe200000100d9 */
[----:B------:R-:W-:Y:S01]  /*13540*/  ISETP.GE.AND P5, PT, R108, R3, PT ;  /* 0x000000036c00720c */ /* 0x000fe20003fa6270 */
[----:B------:R2:W-:Y:S01]  /*13550*/  MUFU.TANH R93, R84 ;  /* 0x00000054005d7308 */ /* 0x0005e20000002400 */
[----:B------:R-:W-:Y:S01]  /*13560*/  FSEL R117, R96, -INF , !P3 ;  /* 0xff80000060757808 */ /* 0x000fe20005800000 */
[----:B------:R-:W-:Y:S01]  /*13570*/  FMUL.FTZ R21, R21, UR15 ;  /* 0x0000000f15157c20 */ /* 0x000fe20008410000 */
[----:B------:R-:W-:Y:S01]  /*13580*/  FSEL R115, R110, -INF , !P0 ;  /* 0xff8000006e737808 */ /* 0x000fe20004000000 */
[----:B------:R-:W-:Y:S01]  /*13590*/  FMUL.FTZ R19, R19, UR15 ;  /* 0x0000000f13137c20 */ /* 0x000fe20008410000 */
[----:B------:R-:W-:Y:S01]  /*135a0*/  I2FP.F32.U32 R108, R108 ;  /* 0x0000006c006c7245 */ /* 0x000fe20000201000 */
[----:B-1----:R-:W-:Y:S01]  /*135b0*/  VIADD R94, R5, 0xfffffe29 ;  /* 0xfffffe29055e7836 */ /* 0x002fe20000000000 */
[----:B------:R-:W-:Y:S01]  /*135c0*/  FSEL R105, R105, -INF , !P6 ;  /* 0xff80000069697808 */ /* 0x000fe20007000000 */
[----:B------:R-:W-:Y:S01]  /*135d0*/  MUFU.TANH R231, R231 ;  /* 0x000000e700e77308 */ /* 0x000fe20000002400 */
[----:B------:R-:W-:Y:S01]  /*135e0*/  ISETP.GE.AND P6, PT, R111, R2, PT ;  /* 0x000000026f00720c */ /* 0x000fe20003fc6270 */
[----:B------:R-:W-:Y:S01]  /*135f0*/  FFMA.FTZ R108, R152, R108, R195 ;  /* 0x0000006c986c7223 */ /* 0x000fe200000100c3 */
[----:B------:R-:W-:-:S02]  /*13600*/  ISETP.GE.AND P3, PT, R94, R2, PT ;  /* 0x000000025e00720c */ /* 0x000fc40003f66270 */
[----:B------:R-:W-:Y:S02]  /*13610*/  ISETP.GE.AND P0, PT, R94, R3, PT ;  /* 0x000000035e00720c */ /* 0x000fe40003f06270 */
[-C--:B------:R-:W-:Y:S01]  /*13620*/  I2FP.F32.U32 R96, R94.reuse ;  /* 0x0000005e00607245 */ /* 0x080fe20000201000 */
[----:B------:R-:W1:Y:S01]  /*13630*/  MUFU.TANH R233, R233 ;  /* 0x000000e900e97308 */ /* 0x000e620000002400 */
[----:B------:R-:W-:Y:S01]  /*13640*/  I2FP.F32.U32 R128, R94 ;  /* 0x0000005e00807245 */ /* 0x000fe20000201000 */
[----:B------:R-:W-:Y:S01]  /*13650*/  VIADD R94, R5, 0xfffffe30 ;  /* 0xfffffe30055e7836 */ /* 0x000fe20000000000 */
[----:B------:R-:W-:Y:S02]  /*13660*/  I2FP.F32.U32 R130, R111 ;  /* 0x0000006f00827245 */ /* 0x000fe40000201000 */
[----:B------:R-:W-:Y:S01]  /*13670*/  FSEL R113, R92, -INF , !P6 ;  /* 0xff8000005c717808 */ /* 0x000fe20007000000 */
[C---:B------:R-:W-:Y:S01]  /*13680*/  FFMA.FTZ R128, R152.reuse, R128, R223 ;  /* 0x0000008098807223 */ /* 0x040fe200000100df */
[----:B------:R-:W-:Y:S01]  /*13690*/  I2FP.F32.U32 R92, R94 ;  /* 0x0000005e005c7245 */ /* 0x000fe20000201000 */
[C---:B------:R-:W-:Y:S01]  /*136a0*/  FFMA.FTZ R130, R152.reuse, R130, R221 ;  /* 0x0000008298827223 */ /* 0x040fe200000100dd */
[----:B--2---:R-:W-:Y:S01]  /*136b0*/  I2FP.F32.U32 R84, R144 ;  /* 0x0000009000547245 */ /* 0x004fe20000201000 */
[----:B------:R-:W-:Y:S01]  /*136c0*/  MUFU.TANH R109, R109 ;  /* 0x0000006d006d7308 */ /* 0x000fe20000002400 */
[----:B------:R-:W-:Y:S01]  /*136d0*/  FSEL R103, R103, -INF , !P1 ;  /* 0xff80000067677808 */ /* 0x000fe20004800000 */
[----:B------:R-:W-:Y:S01]  /*136e0*/  FFMA.FTZ R121, R152, R92, R225 ;  /* 0x0000005c98797223 */ /* 0x000fe200000100e1 */
[----:B------:R-:W-:Y:S01]  /*136f0*/  FSEL R107, R100, -INF , !P2 ;  /* 0xff800000646b7808 */ /* 0x000fe20005000000 */
[----:B------:R-:W-:Y:S01]  /*13700*/  FFMA.FTZ R119, R152, R84, R139 ;  /* 0x0000005498777223 */ /* 0x000fe2000001008b */
[----:B------:R-:W-:Y:S01]  /*13710*/  I2FP.F32.U32 R112, R98 ;  /* 0x0000006200707245 */ /* 0x000fe20000201000 */
[C---:B------:R-:W-:Y:S01]  /*13720*/  VIADD R92, R5.reuse, 0xfffffe39 ;  /* 0xfffffe39055c7836 */ /* 0x040fe20000000000 */
[C---:B------:R-:W-:Y:S01]  /*13730*/  ISETP.GE.AND P1, PT, R98.reuse, R2, PT ;  /* 0x000000026200720c */ /* 0x040fe20003f26270 */
[----:B------:R-:W-:Y:S01]  /*13740*/  VIADD R84, R5, 0xfffffe40 ;  /* 0xfffffe4005547836 */ /* 0x000fe20000000000 */
[----:B------:R-:W-:Y:S01]  /*13750*/  ISETP.GE.AND P2, PT, R98, R3, PT ;  /* 0x000000036200720c */ /* 0x000fe20003f46270 */
[----:B------:R-:W2:Y:S01]  /*13760*/  MUFU.TANH R9, R9 ;  /* 0x0000000900097308 */ /* 0x000ea20000002400 */
[----:B------:R-:W-:Y:S01]  /*13770*/  I2FP.F32.U32 R98, R98 ;  /* 0x0000006200627245 */ /* 0x000fe20000201000 */
[----:B------:R-:W-:Y:S01]  /*13780*/  FFMA.FTZ R112, R152, R112, R215 ;  /* 0x0000007098707223 */ /* 0x000fe200000100d7 */
[----:B------:R-:W-:-:S02]  /*13790*/  FSEL R108, R108, -INF , !P5 ;  /* 0xff8000006c6c7808 */ /* 0x000fc40006800000 */
[-C--:B------:R-:W-:Y:S01]  /*137a0*/  ISETP.GE.AND P5, PT, R111, R3.reuse, PT ;  /* 0x000000036f00720c */ /* 0x080fe20003fa6270 */
[----:B------:R-:W-:Y:S01]  /*137b0*/  FFMA.FTZ R98, R152, R98, R135 ;  /* 0x0000006298627223 */ /* 0x000fe20000010087 */
[----:B------:R-:W-:Y:S01]  /*137c0*/  ISETP.GE.AND P6, PT, R144, R2, PT ;  /* 0x000000029000720c */ /* 0x000fe20003fc6270 */
[----:B------:R-:W-:Y:S01]  /*137d0*/  MUFU.TANH R135, R87 ;  /* 0x0000005700877308 */ /* 0x000fe20000002400 */
[----:B------:R-:W-:Y:S01]  /*137e0*/  FSEL R130, R130, -INF , !P5 ;  /* 0xff80000082827808 */ /* 0x000fe20006800000 */
[----:B------:R-:W-:Y:S01]  /*137f0*/  FFMA.FTZ R111, R152, R96, R219 ;  /* 0x00000060986f7223 */ /* 0x000fe200000100db */
[----:B------:R-:W-:Y:S02]  /*13800*/  ISETP.GE.AND P5, PT, R144, R3, PT ;  /* 0x000000039000720c */ /* 0x000fe40003fa6270 */
[----:B------:R-:W-:Y:S02]  /*13810*/  I2FP.F32.U32 R144, R144 ;  /* 0x0000009000907245 */ /* 0x000fe40000201000 */
[----:B------:R-:W-:Y:S01]  /*13820*/  I2FP.F32.U32 R140, R92 ;  /* 0x0000005c008c7245 */ /* 0x000fe20000201000 */
[----:B------:R3:W-:Y:S01]  /*13830*/  MUFU.TANH R87, R82 ;  /* 0x0000005200577308 */ /* 0x0007e20000002400 */
[----:B------:R-:W-:Y:S01]  /*13840*/  I2FP.F32.U32 R126, R94 ;  /* 0x0000005e007e7245 */ /* 0x000fe20000201000 */
[C---:B------:R-:W-:Y:S01]  /*13850*/  FFMA.FTZ R144, R152.reuse, R144, R227 ;  /* 0x0000009098907223 */ /* 0x040fe200000100e3 */
[----:B------:R-:W-:Y:S01]  /*13860*/  FSEL R119, R119, -INF , !P6 ;  /* 0xff80000077777808 */ /* 0x000fe20007000000 */
[----:B------:R-:W-:Y:S01]  /*13870*/  FFMA.FTZ R140, R152, R140, R127 ;  /* 0x0000008c988c7223 */ /* 0x000fe2000001007f */
[----:B------:R-:W-:Y:S01]  /*13880*/  FSEL R124, R112, -INF , !P1 ;  /* 0xff800000707c7808 */ /* 0x000fe20004800000 */
[----:B------:R-:W-:Y:S01]  /*13890*/  FFMA.FTZ R126, R152, R126, R137 ;  /* 0x0000007e987e7223 */ /* 0x000fe20000010089 */
[----:B------:R-:W-:Y:S01]  /*138a0*/  FSEL R144, R144, -INF , !P5 ;  /* 0xff80000090907808 */ /* 0x000fe20006800000 */
[----:B------:R4:W-:Y:S01]  /*138b0*/  MUFU.TANH R145, R90 ;  /* 0x0000005a00917308 */ /* 0x0009e20000002400 */
[----:B------:R-:W-:-:S02]  /*138c0*/  FSEL R125, R98, -INF , !P2 ;  /* 0xff800000627d7808 */ /* 0x000fc40005000000 */
[----:B------:R-:W-:Y:S02]  /*138d0*/  I2FP.F32.U32 R154, R92 ;  /* 0x0000005c009a7245 */ /* 0x000fe40000201000 */
[CC--:B------:R-:W-:Y:S02]  /*138e0*/  ISETP.GE.AND P6, PT, R84.reuse, R2.reuse, PT ;  /* 0x000000025400720c */ /* 0x0c0fe40003fc6270 */
[-C--:B------:R-:W-:Y:S01]  /*138f0*/  ISETP.GE.AND P5, PT, R84, R3.reuse, PT ;  /* 0x000000035400720c */ /* 0x080fe20003fa6270 */
[----:B------:R-:W5:Y:S01]  /*13900*/  MUFU.TANH R11, R11 ;  /* 0x0000000b000b7308 */ /* 0x000f620000002400 */
[----:B------:R-:W-:Y:S01]  /*13910*/  ISETP.GE.AND P1, PT, R94, R2, PT ;  /* 0x000000025e00720c */ /* 0x000fe20003f26270 */
[----:B-1----:R-:W-:Y:S01]  /*13920*/  FFMA.FTZ R154, R152, R154, R233 ;  /* 0x0000009a989a7223 */ /* 0x002fe200000100e9 */
[----:B---3--:R-:W-:Y:S02]  /*13930*/  I2FP.F32.U32 R82, R84 ;  /* 0x0000005400527245 */ /* 0x008fe40000201000 */
[----:B------:R-:W-:-:S02]  /*13940*/  ISETP.GE.AND P2, PT, R94, R3, PT ;  /* 0x000000035e00720c */ /* 0x000fc40003f46270 */
[----:B------:R-:W-:Y:S01]  /*13950*/  FSEL R111, R111, -INF , !P3 ;  /* 0xff8000006f6f7808 */ /* 0x000fe20005800000 */
[----:B------:R-:W-:Y:S01]  /*13960*/  FFMA.FTZ R127, R152, R82, R235 ;  /* 0x00000052987f7223 */ /* 0x000fe200000100eb */
[C---:B------:R-:W-:Y:S01]  /*13970*/  VIADD R82, R5.reuse, 0xfffffe41 ;  /* 0xfffffe4105527836 */ /* 0x040fe20000000000 */
[----:B------:R-:W1:Y:S01]  /*13980*/  MUFU.TANH R7, R7 ;  /* 0x0000000700077308 */ /* 0x000e620000002400 */
[C---:B----4-:R-:W-:Y:S01]  /*13990*/  VIADD R90, R5.reuse, 0xfffffe38 ;  /* 0xfffffe38055a7836 */ /* 0x050fe20000000000 */
[----:B------:R-:W-:Y:S02]  /*139a0*/  I2FP.F32.U32 R84, R84 ;  /* 0x0000005400547245 */ /* 0x000fe40000201000 */
[----:B------:R-:W-:Y:S02]  /*139b0*/  FSEL R128, R128, -INF , !P0 ;  /* 0xff80000080807808 */ /* 0x000fe40004000000 */
[----:B------:R-:W-:Y:S01]  /*139c0*/  I2FP.F32.U32 R142, R90 ;  /* 0x0000005a008e7245 */ /* 0x000fe20000201000 */
[----:B--2---:R-:W-:Y:S01]  /*139d0*/  FFMA.FTZ R9, R152, R84, R9 ;  /* 0x0000005498097223 */ /* 0x004fe20000010009 */
[----:B------:R-:W-:Y:S01]  /*139e0*/  I2FP.F32.U32 R123, R90 ;  /* 0x0000005a007b7245 */ /* 0x000fe20000201000 */
[----:B------:R2:W-:Y:S01]  /*139f0*/  MUFU.TANH R137, R78 ;  /* 0x0000004e00897308 */ /* 0x0005e20000002400 */
[----:B------:R-:W-:Y:S01]  /*13a00*/  ISETP.GE.AND P3, PT, R90, R2, PT ;  /* 0x000000025a00720c */ /* 0x000fe20003f66270 */
[----:B------:R-:W-:Y:S01]  /*13a10*/  FFMA.FTZ R142, R152, R142, R229 ;  /* 0x0000008e988e7223 */ /* 0x000fe200000100e5 */
[----:B------:R-:W-:Y:S01]  /*13a20*/  ISETP.GE.AND P0, PT, R90, R3, PT ;  /* 0x000000035a00720c */ /* 0x000fe20003f06270 */
[----:B------:R-:W-:Y:S01]  /*13a30*/  FFMA.FTZ R123, R152, R123, R231 ;  /* 0x0000007b987b7223 */ /* 0x000fe200000100e7 */
[----:B------:R-:W-:Y:S01]  /*13a40*/  FSEL R126, R126, -INF , !P1 ;  /* 0xff8000007e7e7808 */ /* 0x000fe20004800000 */
[----:B------:R-:W-:Y:S01]  /*13a50*/  VIADD R84, R5, 0xfffffe49 ;  /* 0xfffffe4905547836 */ /* 0x000fe20000000000 */
[----:B------:R-:W-:Y:S01]  /*13a60*/  FSEL R121, R121, -INF , !P2 ;  /* 0xff80000079797808 */ /* 0x000fe20005000000 */
[----:B------:R3:W-:Y:S01]  /*13a70*/  MUFU.TANH R139, R80 ;  /* 0x00000050008b7308 */ /* 0x0007e20000002400 */
[----:B------:R-:W-:-:S02]  /*13a80*/  ISETP.GE.AND P1, PT, R92, R2, PT ;  /* 0x000000025c00720c */ /* 0x000fc40003f26270 */
[-C--:B------:R-:W-:Y:S02]  /*13a90*/  ISETP.GE.AND P2, PT, R92, R3.reuse, PT ;  /* 0x000000035c00720c */ /* 0x080fe40003f46270 */
[----:B------:R-:W-:Y:S02]  /*13aa0*/  FSEL R142, R142, -INF , !P3 ;  /* 0xff8000008e8e7808 */ /* 0x000fe40005800000 */
[C---:B------:R-:W-:Y:S01]  /*13ab0*/  ISETP.GE.AND P3, PT, R82.reuse, R2, PT ;  /* 0x000000025200720c */ /* 0x040fe20003f66270 */
[----:B------:R4:W-:Y:S01]  /*13ac0*/  MUFU.TANH R195, R76 ;  /* 0x0000004c00c37308 */ /* 0x0009e20000002400 */
[----:B------:R-:W-:Y:S02]  /*13ad0*/  FSEL R123, R123, -INF , !P0 ;  /* 0xff8000007b7b7808 */ /* 0x000fe40004000000 */
[----:B--2---:R-:W-:Y:S02]  /*13ae0*/  I2FP.F32.U32 R78, R82 ;  /* 0x00000052004e7245 */ /* 0x004fe40000201000 */
[----:B------:R-:W-:-:S02]  /*13af0*/  ISETP.GE.AND P0, PT, R82, R3, PT ;  /* 0x000000035200720c */ /* 0x000fc40003f06270 */
[----:B------:R-:W-:Y:S01]  /*13b00*/  FSEL R140, R140, -INF , !P1 ;  /* 0xff8000008c8c7808 */ /* 0x000fe20004800000 */
[----:B------:R-:W-:Y:S01]  /*13b10*/  FFMA.FTZ R78, R152, R78, R109 ;  /* 0x0000004e984e7223 */ /* 0x000fe2000001006d */
[----:B------:R-:W-:Y:S01]  /*13b20*/  I2FP.F32.U32 R82, R82 ;  /* 0x0000005200527245 */ /* 0x000fe20000201000 */
[C---:B---3--:R-:W-:Y:S01]  /*13b30*/  VIADD R80, R5.reuse, 0xfffffe48 ;  /* 0xfffffe4805507836 */ /* 0x048fe20000000000 */
[----:B------:R-:W-:Y:S01]  /*13b40*/  FSEL R154, R154, -INF , !P2 ;  /* 0xff8000009a9a7808 */ /* 0x000fe20005000000 */
[----:B------:R2:W-:Y:S01]  /*13b50*/  MUFU.TANH R199, R74 ;  /* 0x0000004a00c77308 */ /* 0x0005e20000002400 */
[----:B------:R-:W-:Y:S01]  /*13b60*/  FSEL R252, R78, -INF , !P3 ;  /* 0xff8000004efc7808 */ /* 0x000fe20005800000 */
[----:B-----5:R-:W-:Y:S01]  /*13b70*/  FFMA.FTZ R11, R152, R82, R11 ;  /* 0x00000052980b7223 */ /* 0x020fe2000001000b */
[C---:B------:R-:W-:Y:S01]  /*13b80*/  ISETP.GE.AND P1, PT, R80.reuse, R2, PT ;  /* 0x000000025000720c */ /* 0x040fe20003f26270 */
[----:B------:R-:W-:Y:S01]  /*13b90*/  VIADD R82, R5, 0xfffffe50 ;  /* 0xfffffe5005527836 */ /* 0x000fe20000000000 */
[----:B------:R-:W-:-:S02]  /*13ba0*/  ISETP.GE.AND P2, PT, R80, R3, PT ;  /* 0x000000035000720c */ /* 0x000fc40003f46270 */
[-C--:B----4-:R-:W-:Y:S01]  /*13bb0*/  I2FP.F32.U32 R76, R80.reuse ;  /* 0x00000050004c7245 */ /* 0x090fe20000201000 */
[----:B------:R-:W3:Y:S01]  /*13bc0*/  MUFU.TANH R99, R99 ;  /* 0x0000006300637308 */ /* 0x000ee20000002400 */
[----:B------:R-:W-:Y:S02]  /*13bd0*/  I2FP.F32.U32 R80, R80 ;  /* 0x0000005000507245 */ /* 0x000fe40000201000 */
[----:B------:R-:W-:Y:S01]  /*13be0*/  I2FP.F32.U32 R78, R84 ;  /* 0x00000054004e7245 */ /* 0x000fe20000201000 */
[C---:B------:R-:W-:Y:S01]  /*13bf0*/  FFMA.FTZ R237, R152.reuse, R76, R237 ;  /* 0x0000004c98ed7223 */ /* 0x040fe200000100ed */
[----:B------:R-:W-:Y:S01]  /*13c00*/  FSEL R127, R127, -INF , !P6 ;  /* 0xff8000007f7f7808 */ /* 0x000fe20007000000 */
[C---:B------:R-:W-:Y:S01]  /*13c10*/  FFMA.FTZ R80, R152.reuse, R80, R241 ;  /* 0x0000005098507223 */ /* 0x040fe200000100f1 */
[----:B------:R-:W-:Y:S01]  /*13c20*/  FSEL R246, R9, -INF , !P5 ;  /* 0xff80000009f67808 */ /* 0x000fe20006800000 */
[----:B------:R-:W-:Y:S01]  /*13c30*/  FFMA.FTZ R78, R152, R78, R239 ;  /* 0x0000004e984e7223 */ /* 0x000fe200000100ef */
[----:B------:R-:W-:Y:S01]  /*13c40*/  VIADD R76, R5, 0xfffffe51 ;  /* 0xfffffe51054c7836 */ /* 0x000fe20000000000 */
[----:B--2---:R-:W-:Y:S01]  /*13c50*/  I2FP.F32.U32 R74, R84 ;  /* 0x00000054004a7245 */ /* 0x004fe20000201000 */
[----:B------:R2:W-:Y:S01]  /*13c60*/  MUFU.TANH R9, R72 ;  /* 0x0000004800097308 */ /* 0x0005e20000002400 */
[----:B------:R-:W-:-:S02]  /*13c70*/  ISETP.GE.AND P6, PT, R84, R2, PT ;  /* 0x000000025400720c */ /* 0x000fc40003fc6270 */
[-C--:B------:R-:W-:Y:S01]  /*13c80*/  ISETP.GE.AND P5, PT, R84, R3.reuse, PT ;  /* 0x000000035400720c */ /* 0x080fe20003fa6270 */
[----:B-1----:R-:W-:Y:S01]  /*13c90*/  FFMA.FTZ R7, R152, R74, R7 ;  /* 0x0000004a98077223 */ /* 0x002fe20000010007 */
[----:B------:R-:W-:Y:S01]  /*13ca0*/  VIADD R74, R5, 0xfffffe58 ;  /* 0xfffffe58054a7836 */ /* 0x000fe20000000000 */
[----:B------:R-:W-:Y:S02]  /*13cb0*/  FSEL R244, R11, -INF , !P0 ;  /* 0xff8000000bf47808 */ /* 0x000fe40004000000 */
[C---:B------:R-:W-:Y:S01]  /*13cc0*/  ISETP.GE.AND P3, PT, R82.reuse, R2, PT ;  /* 0x000000025200720c */ /* 0x040fe20003f66270 */
[----:B------:R1:W-:Y:S01]  /*13cd0*/  MUFU.TANH R11, R68 ;  /* 0x00000044000b7308 */ /* 0x0003e20000002400 */
[----:B------:R-:W-:Y:S02]  /*13ce0*/  ISETP.GE.AND P0, PT, R82, R3, PT ;  /* 0x000000035200720c */ /* 0x000fe40003f06270 */
[----:B------:R-:W-:Y:S02]  /*13cf0*/  I2FP.F32.U32 R84, R82 ;  /* 0x0000005200547245 */ /* 0x000fe40000201000 */
[----:B------:R-:W-:-:S02]  /*13d00*/  FSEL R250, R237, -INF , !P1 ;  /* 0xff800000edfa7808 */ /* 0x000fc40004800000 */
[----:B------:R-:W-:Y:S01]  /*13d10*/  I2FP.F32.U32 R82, R82 ;  /* 0x0000005200527245 */ /* 0x000fe20000201000 */
[----:B------:R-:W-:Y:S01]  /*13d20*/  FFMA.FTZ R84, R152, R84, R243 ;  /* 0x0000005498547223 */ /* 0x000fe200000100f3 */
[----:B------:R-:W-:Y:S01]  /*13d30*/  FSEL R242, R80, -INF , !P2 ;  /* 0xff80000050f27808 */ /* 0x000fe20005000000 */
[----:B--2---:R-:W-:Y:S01]  /*13d40*/  VIADD R72, R5, 0xfffffe59 ;  /* 0xfffffe5905487836 */ /* 0x004fe20000000000 */
[----:B------:R-:W-:Y:S01]  /*13d50*/  FSEL R248, R78, -INF , !P6 ;  /* 0xff8000004ef87808 */ /* 0x000fe20007000000 */
[----:B------:R-:W-:Y:S01]  /*13d60*/  FFMA.FTZ R82, R152, R82, R89 ;  /* 0x0000005298527223 */ /* 0x000fe20000010059 */
[----:B------:R-:W-:Y:S01]  /*13d70*/  FSEL R240, R7, -INF , !P5 ;  /* 0xff80000007f07808 */ /* 0x000fe20006800000 */
[----:B------:R2:W-:Y:S01]  /*13d80*/  MUFU.TANH R89, R70 ;  /* 0x0000004600597308 */ /* 0x0005e20000002400 */
[----:B------:R-:W-:Y:S02]  /*13d90*/  I2FP.F32.U32 R90, R76 ;  /* 0x0000004c005a7245 */ /* 0x000fe40000201000 */
[----:B------:R-:W-:-:S02]  /*13da0*/  ISETP.GE.AND P1, PT, R76, R2, PT ;  /* 0x000000024c00720c */ /* 0x000fc40003f26270 */
[-C--:B------:R-:W-:Y:S01]  /*13db0*/  ISETP.GE.AND P2, PT, R76, R3.reuse, PT ;  /* 0x000000034c00720c */ /* 0x080fe20003f46270 */
[----:B------:R-:W-:Y:S01]  /*13dc0*/  FFMA.FTZ R90, R152, R90, R97 ;  /* 0x0000005a985a7223 */ /* 0x000fe20000010061 */
[C---:B------:R-:W-:Y:S01]  /*13dd0*/  ISETP.GE.AND P6, PT, R74.reuse, R2, PT ;  /* 0x000000024a00720c */ /* 0x040fe20003fc6270 */
[----:B------:R-:W4:Y:S01]  /*13de0*/  MUFU.TANH R95, R95 ;  /* 0x0000005f005f7308 */ /* 0x000f220000002400 */
[-C--:B------:R-:W-:Y:S02]  /*13df0*/  ISETP.GE.AND P5, PT, R74, R3.reuse, PT ;  /* 0x000000034a00720c */ /* 0x080fe40003fa6270 */
[----:B-1----:R-:W-:Y:S02]  /*13e00*/  I2FP.F32.U32 R68, R74 ;  /* 0x0000004a00447245 */ /* 0x002fe40000201000 */
[----:B------:R-:W-:Y:S02]  /*13e10*/  I2FP.F32.U32 R76, R76 ;  /* 0x0000004c004c7245 */ /* 0x000fe40000201000 */
[----:B------:R-:W-:Y:S01]  /*13e20*/  I2FP.F32.U32 R74, R74 ;  /* 0x0000004a004a7245 */ /* 0x000fe20000201000 */
[----:B------:R-:W-:Y:S01]  /*13e30*/  FFMA.FTZ R77, R152, R68, R77 ;  /* 0x00000044984d7223 */ /* 0x000fe2000001004d */
[----:B------:R-:W-:Y:S01]  /*13e40*/  FSEL R238, R84, -INF , !P3 ;  /* 0xff80000054ee7808 */ /* 0x000fe20005800000 */
[----:B------:R-:W-:Y:S01]  /*13e50*/  FFMA.FTZ R76, R152, R76, R85 ;  /* 0x0000004c984c7223 */ /* 0x000fe20000010055 */
[----:B------:R-:W-:Y:S01]  /*13e60*/  FSEL R228, R82, -INF , !P0 ;  /* 0xff80000052e47808 */ /* 0x000fe20004000000 */
[----:B------:R-:W-:Y:S01]  /*13e70*/  FFMA.FTZ R79, R152, R74, R79 ;  /* 0x0000004a984f7223 */ /* 0x000fe2000001004f */
[C---:B------:R-:W-:Y:S01]  /*13e80*/  VIADD R74, R5.reuse, 0xfffffe60 ;  /* 0xfffffe60054a7836 */ /* 0x040fe20000000000 */
[C---:B------:R-:W-:Y:S01]  /*13e90*/  ISETP.GE.AND P3, PT, R72.reuse, R2, PT ;  /* 0x000000024800720c */ /* 0x040fe20003f66270 */
[C---:B------:R-:W-:Y:S01]  /*13ea0*/  VIADD R68, R5.reuse, 0xfffffe68 ;  /* 0xfffffe6805447836 */ /* 0x040fe20000000000 */
[----:B------:R-:W-:Y:S01]  /*13eb0*/  ISETP.GE.AND P0, PT, R72, R3, PT ;  /* 0x000000034800720c */ /* 0x000fe20003f06270 */
[----:B--2---:R-:W-:Y:S01]  /*13ec0*/  VIADD R70, R5, 0xfffffe61 ;  /* 0xfffffe6105467836 */ /* 0x004fe20000000000 */
[----:B------:R-:W-:Y:S01]  /*13ed0*/  I2FP.F32.U32 R232, R72 ;  /* 0x0000004800e87245 */ /* 0x000fe20000201000 */
[----:B------:R1:W-:Y:S01]  /*13ee0*/  MUFU.TANH R7, R64 ;  /* 0x0000004000077308 */ /* 0x0003e20000002400 */
[----:B------:R-:W-:-:S02]  /*13ef0*/  FSEL R236, R90, -INF , !P1 ;  /* 0xff8000005aec7808 */ /* 0x000fc40004800000 */
[----:B------:R-:W-:Y:S01]  /*13f00*/  I2FP.F32.U32 R72, R72 ;  /* 0x0000004800487245 */ /* 0x000fe20000201000 */
[----:B------:R-:W-:Y:S01]  /*13f10*/  FFMA.FTZ R232, R152, R232, R69 ;  /* 0x000000e898e87223 */ /* 0x000fe20000010045 */
[----:B------:R-:W-:Y:S02]  /*13f20*/  FSEL R226, R76, -INF , !P2 ;  /* 0xff8000004ce27808 */ /* 0x000fe40005000000 */
[----:B------:R-:W-:Y:S01]  /*13f30*/  ISETP.GE.AND P1, PT, R74, R2, PT ;  /* 0x000000024a00720c */ /* 0x000fe20003f26270 */
[----:B------:R-:W-:Y:S01]  /*13f40*/  FFMA.FTZ R91, R152, R72, R91 ;  /* 0x00000048985b7223 */ /* 0x000fe2000001005b */
[----:B------:R-:W-:Y:S01]  /*13f50*/  ISETP.GE.AND P2, PT, R74, R3, PT ;  /* 0x000000034a00720c */ /* 0x000fe20003f46270 */
[----:B------:R2:W-:Y:S01]  /*13f60*/  MUFU.TANH R69, R66 ;  /* 0x0000004200457308 */ /* 0x0005e20000002400 */
[-C--:B------:R-:W-:Y:S02]  /*13f70*/  I2FP.F32.U32 R76, R74.reuse ;  /* 0x0000004a004c7245 */ /* 0x080fe40000201000 */
[----:B------:R-:W-:-:S02]  /*13f80*/  I2FP.F32.U32 R74, R74 ;  /* 0x0000004a004a7245 */ /* 0x000fc40000201000 */
[----:B------:R-:W-:Y:S01]  /*13f90*/  FSEL R234, R77, -INF , !P6 ;  /* 0xff8000004dea7808 */ /* 0x000fe20007000000 */
[C---:B------:R-:W-:Y:S01]  /*13fa0*/  FFMA.FTZ R101, R152.reuse, R76, R101 ;  /* 0x0000004c98657223 */ /* 0x040fe20000010065 */
[----:B------:R-:W-:Y:S01]  /*13fb0*/  FSEL R224, R79, -INF , !P5 ;  /* 0xff8000004fe07808 */ /* 0x000fe20006800000 */
[----:B---3--:R-:W-:Y:S01]  /*13fc0*/  FFMA.FTZ R99, R152, R74, R99 ;  /* 0x0000004a98637223 */ /* 0x008fe20000010063 */
[----:B-1----:R-:W-:Y:S01]  /*13fd0*/  I2FP.F32.U32 R64, R68 ;  /* 0x0000004400407245 */ /* 0x002fe20000201000 */
[----:B------:R1:W-:Y:S01]  /*13fe0*/  MUFU.TANH R77, R60 ;  /* 0x0000003c004d7308 */ /* 0x0003e20000002400 */
[C---:B------:R-:W-:Y:S02]  /*13ff0*/  ISETP.GE.AND P6, PT, R70.reuse, R2, PT ;  /* 0x000000024600720c */ /* 0x040fe40003fc6270 */
[-C--:B------:R-:W-:Y:S01]  /*14000*/  ISETP.GE.AND P5, PT, R70, R3.reuse, PT ;  /* 0x000000034600720c */ /* 0x080fe20003fa6270 */
[C---:B------:R-:W-:Y:S01]  /*14010*/  FFMA.FTZ R183, R152.reuse, R64, R183 ;  /* 0x0000004098b77223 */ /* 0x040fe200000100b7 */
[-C--:B------:R-:W-:Y:S01]  /*14020*/  I2FP.F32.U32 R72, R70.reuse ;  /* 0x0000004600487245 */ /* 0x080fe20000201000 */
[C---:B------:R-:W-:Y:S01]  /*14030*/  VIADD R64, R5.reuse, 0xfffffe70 ;  /* 0xfffffe7005407836 */ /* 0x040fe20000000000 */
[----:B------:R-:W-:Y:S01]  /*14040*/  I2FP.F32.U32 R70, R70 ;  /* 0x0000004600467245 */ /* 0x000fe20000201000 */
[----:B--2---:R-:W-:Y:S01]  /*14050*/  VIADD R66, R5, 0xfffffe69 ;  /* 0xfffffe6905427836 */ /* 0x004fe20000000000 */
[----:B------:R-:W-:Y:S01]  /*14060*/  FSEL R230, R101, -INF , !P1 ;  /* 0xff80000065e67808 */ /* 0x000fe20004800000 */
[C---:B------:R-:W-:Y:S01]  /*14070*/  FFMA.FTZ R143, R152.reuse, R72, R143 ;  /* 0x00000048988f7223 */ /* 0x040fe2000001008f */
[----:B------:R-:W-:Y:S01]  /*14080*/  FSEL R218, R99, -INF , !P2 ;  /* 0xff80000063da7808 */ /* 0x000fe20005000000 */
[----:B------:R-:W-:Y:S01]  /*14090*/  FFMA.FTZ R155, R152, R70, R155 ;  /* 0x00000046989b7223 */ /* 0x000fe2000001009b */
[C---:B------:R-:W-:Y:S01]  /*140a0*/  ISETP.GE.AND P1, PT, R66.reuse, R2, PT ;  /* 0x000000024200720c */ /* 0x040fe20003f26270 */
[----:B------:R-:W2:Y:S01]  /*140b0*/  MUFU.TANH R83, R83 ;  /* 0x0000005300537308 */ /* 0x000ea20000002400 */
[----:B------:R-:W-:Y:S01]  /*140c0*/  ISETP.GE.AND P2, PT, R66, R3, PT ;  /* 0x000000034200720c */ /* 0x000fe20003f46270 */
[----:B------:R-:W-:Y:S01]  /*140d0*/  VIADD R72, R5, 0xfffffed9 ;  /* 0xfffffed905487836 */ /* 0x000fe20000000000 */
[----:B------:R-:W-:-:S02]  /*140e0*/  I2FP.F32.U32 R70, R66 ;  /* 0x0000004200467245 */ /* 0x000fc40000201000 */
[----:B------:R-:W-:Y:S02]  /*140f0*/  I2FP.F32.U32 R66, R66 ;  /* 0x0000004200427245 */ /* 0x000fe40000201000 */
[----:B-1----:R-:W-:Y:S01]  /*14100*/  I2FP.F32.U32 R60, R64 ;  /* 0x00000040003c7245 */ /* 0x002fe20000201000 */
[----:B------:R-:W-:Y:S01]  /*14110*/  FFMA.FTZ R177, R152, R70, R177 ;  /* 0x0000004698b17223 */ /* 0x000fe200000100b1 */
[----:B------:R-:W-:Y:S01]  /*14120*/  FSEL R232, R232, -INF , !P3 ;  /* 0xff800000e8e87808 */ /* 0x000fe20005800000 */
[C---:B----4-:R-:W-:Y:S01]  /*14130*/  FFMA.FTZ R95, R152.reuse, R66, R95 ;  /* 0x00000042985f7223 */ /* 0x050fe2000001005f */
[----:B------:R-:W-:Y:S01]  /*14140*/  FSEL R222, R91, -INF , !P0 ;  /* 0xff8000005bde7808 */ /* 0x000fe20004000000 */
[----:B------:R-:W-:Y:S01]  /*14150*/  FFMA.FTZ R197, R152, R60, R197 ;  /* 0x0000003c98c57223 */ /* 0x000fe200000100c5 */
[C---:B------:R-:W-:Y:S01]  /*14160*/  ISETP.GE.AND P3, PT, R68.reuse, R2, PT ;  /* 0x000000024400720c */ /* 0x040fe20003f66270 */
[C---:B------:R-:W-:Y:S01]  /*14170*/  VIADD R60, R5.reuse, 0xfffffe78 ;  /* 0xfffffe78053c7836 */ /* 0x040fe20000000000 */
[----:B------:R-:W-:Y:S01]  /*14180*/  ISETP.GE.AND P0, PT, R68, R3, PT ;  /* 0x000000034400720c */ /* 0x000fe20003f06270 */
[----:B------:R-:W1:Y:S01]  /*14190*/  MUFU.TANH R81, R81 ;  /* 0x0000005100517308 */ /* 0x000e620000002400 */
[----:B------:R-:W-:Y:S01]  /*141a0*/  I2FP.F32.U32 R68, R68 ;  /* 0x0000004400447245 */ /* 0x000fe20000201000 */
[----:B------:R-:W-:Y:S01]  /*141b0*/  VIADD R66, R5, 0xfffffe71 ;  /* 0xfffffe7105427836 */ /* 0x000fe20000000000 */
[----:B------:R-:W-:-:S02]  /*141c0*/  FSEL R220, R143, -INF , !P6 ;  /* 0xff8000008fdc7808 */ /* 0x000fc40007000000 */
[----:B------:R-:W-:Y:S01]  /*141d0*/  FSEL R212, R155, -INF , !P5 ;  /* 0xff8000009bd47808 */ /* 0x000fe20006800000 */
[----:B------:R-:W-:Y:S01]  /*141e0*/  FFMA.FTZ R187, R152, R68, R187 ;  /* 0x0000004498bb7223 */ /* 0x000fe200000100bb */
[C---:B------:R-:W-:Y:S01]  /*141f0*/  ISETP.GE.AND P6, PT, R64.reuse, R2, PT ;  /* 0x000000024000720c */ /* 0x040fe20003fc6270 */
[----:B------:R-:W-:Y:S01]  /*14200*/  MUFU.TANH R85, R62 ;  /* 0x0000003e00557308 */ /* 0x000fe20000002400 */
[-C--:B------:R-:W-:Y:S02]  /*14210*/  ISETP.GE.AND P5, PT, R64, R3.reuse, PT ;  /* 0x000000034000720c */ /* 0x080fe40003fa6270 */
[----:B------:R-:W-:Y:S02]  /*14220*/  I2FP.F32.U32 R64, R64 ;  /* 0x0000004000407245 */ /* 0x000fe40000201000 */
[----:B------:R-:W-:Y:S02]  /*14230*/  FSEL R208, R177, -INF , !P1 ;  /* 0xff800000b1d07808 */ /* 0x000fe40004800000 */
[----:B------:R-:W-:Y:S01]  /*14240*/  FSEL R214, R95, -INF , !P2 ;  /* 0xff8000005fd67808 */ /* 0x000fe20005000000 */
[----:B------:R-:W-:Y:S01]  /*14250*/  FFMA.FTZ R64, R152, R64, R193 ;  /* 0x0000004098407223 */ /* 0x000fe200000100c1 */
[C---:B------:R-:W-:Y:S01]  /*14260*/  ISETP.GE.AND P1, PT, R60.reuse, R2, PT ;  /* 0x000000023c00720c */ /* 0x040fe20003f26270 */
[----:B------:R3:W-:Y:S01]  /*14270*/  MUFU.TANH R79, R56 ;  /* 0x00000038004f7308 */ /* 0x0007e20000002400 */
[----:B------:R-:W-:-:S02]  /*14280*/  ISETP.GE.AND P2, PT, R60, R3, PT ;  /* 0x000000033c00720c */ /* 0x000fc40003f46270 */
[-C--:B------:R-:W-:Y:S02]  /*14290*/  I2FP.F32.U32 R68, R60.reuse ;  /* 0x0000003c00447245 */ /* 0x080fe40000201000 */
[----:B------:R-:W-:Y:S02]  /*142a0*/  I2FP.F32.U32 R60, R60 ;  /* 0x0000003c003c7245 */ /* 0x000fe40000201000 */
[----:B------:R-:W-:Y:S01]  /*142b0*/  FSEL R206, R197, -INF , !P6 ;  /* 0xff800000c5ce7808 */ /* 0x000fe20007000000 */
[----:B------:R-:W-:Y:S01]  /*142c0*/  MUFU.TANH R71, R71 ;  /* 0x0000004700477308 */ /* 0x000fe20000002400 */
[----:B------:R-:W-:Y:S01]  /*142d0*/  FSEL R198, R64, -INF , !P5 ;  /* 0xff80000040c67808 */ /* 0x000fe20006800000 */
[----:B------:R-:W-:Y:S01]  /*142e0*/  FFMA.FTZ R135, R152, R60, R135 ;  /* 0x0000003c98877223 */ /* 0x000fe20000010087 */
[----:B------:R-:W-:Y:S01]  /*142f0*/  ISETP.GE.AND P6, PT, R192, R2, PT ;  /* 0x00000002c000720c */ /* 0x000fe20003fc6270 */
[----:B------:R-:W-:Y:S01]  /*14300*/  FFMA.FTZ R68, R152, R68, R145 ;  /* 0x0000004498447223 */ /* 0x000fe20000010091 */
[----:B------:R-:W-:-:S02]  /*14310*/  ISETP.GE.AND P5, PT, R192, R3, PT ;  /* 0x00000003c000720c */ /* 0x000fc40003fa6270 */
[-C--:B------:R-:W-:Y:S01]  /*14320*/  I2FP.F32.U32 R60, R192.reuse ;  /* 0x000000c0003c7245 */ /* 0x080fe20000201000 */
[----:B------:R4:W-:Y:S01]  /*14330*/  MUFU.TANH R91, R54 ;  /* 0x00000036005b7308 */ /* 0x0009e20000002400 */
[----:B------:R-:W-:Y:S01]  /*14340*/  I2FP.F32.U32 R192, R192 ;  /* 0x000000c000c07245 */ /* 0x000fe20000201000 */
[----:B---3--:R-:W-:Y:S01]  /*14350*/  VIADD R56, R5, 0xfffffe80 ;  /* 0xfffffe8005387836 */ /* 0x008fe20000000000 */
[----:B------:R-:W-:Y:S01]  /*14360*/  FSEL R210, R183, -INF , !P3 ;  /* 0xff800000b7d27808 */ /* 0x000fe20005800000 */
[C---:B------:R-:W-:Y:S01]  /*14370*/  FFMA.FTZ R93, R152.reuse, R60, R93 ;  /* 0x0000003c985d7223 */ /* 0x040fe2000001005d */
[----:B------:R-:W-:Y:S01]  /*14380*/  FSEL R216, R187, -INF , !P0 ;  /* 0xff800000bbd87808 */ /* 0x000fe20004000000 */
[----:B--2---:R-:W-:Y:S01]  /*14390*/  FFMA.FTZ R192, R152, R192, R83 ;  /* 0x000000c098c07223 */ /* 0x004fe20000010053 */
[C---:B------:R-:W-:Y:S01]  /*143a0*/  ISETP.GE.AND P3, PT, R66.reuse, R2, PT ;  /* 0x000000024200720c */ /* 0x040fe20003f66270 */
[----:B------:R2:W-:Y:S01]  /*143b0*/  MUFU.TANH R83, R52 ;  /* 0x0000003400537308 */ /* 0x0005e20000002400 */
[----:B------:R-:W-:Y:S01]  /*143c0*/  ISETP.GE.AND P0, PT, R66, R3, PT ;  /* 0x000000034200720c */ /* 0x000fe20003f06270 */
[----:B------:R-:W-:Y:S01]  /*143d0*/  VIADD R60, R5, 0xfffffe90 ;  /* 0xfffffe90053c7836 */ /* 0x000fe20000000000 */
[----:B------:R-:W-:-:S02]  /*143e0*/  I2FP.F32.U32 R62, R66 ;  /* 0x00000042003e7245 */ /* 0x000fc40000201000 */
[----:B------:R-:W-:Y:S02]  /*143f0*/  I2FP.F32.U32 R66, R66 ;  /* 0x0000004200427245 */ /* 0x000fe40000201000 */
[----:B------:R-:W-:Y:S01]  /*14400*/  FSEL R202, R68, -INF , !P1 ;  /* 0xff80000044ca7808 */ /* 0x000fe20004800000 */
[----:B------:R-:W3:Y:S01]  /*14410*/  MUFU.TANH R73, R73 ;  /* 0x0000004900497308 */ /* 0x000ee20000002400 */
[C---:B------:R-:W-:Y:S01]  /*14420*/  FFMA.FTZ R62, R152.reuse, R62, R147 ;  /* 0x0000003e983e7223 */ /* 0x040fe20000010093 */
[----:B----4-:R-:W-:Y:S01]  /*14430*/  I2FP.F32.U32 R54, R56 ;  /* 0x0000003800367245 */ /* 0x010fe20000201000 */
[----:B------:R-:W-:Y:S01]  /*14440*/  FFMA.FTZ R66, R152, R66, R133 ;  /* 0x0000004298427223 */ /* 0x000fe20000010085 */
[----:B------:R-:W-:Y:S02]  /*14450*/  ISETP.GE.AND P1, PT, R136, R2, PT ;  /* 0x000000028800720c */ /* 0x000fe40003f26270 */
[----:B------:R-:W-:Y:S01]  /*14460*/  FSEL R204, R62, -INF , !P3 ;  /* 0xff8000003ecc7808 */ /* 0x000fe20005800000 */
[----:B-1----:R-:W-:Y:S01]  /*14470*/  FFMA.FTZ R81, R152, R54, R81 ;  /* 0x0000003698517223 */ /* 0x002fe20000010051 */
[----:B------:R-:W1:Y:S01]  /*14480*/  MUFU.TANH R75, R75 ;  /* 0x0000004b004b7308 */ /* 0x000e620000002400 */
[----:B------:R-:W-:Y:S01]  /*14490*/  FSEL R196, R66, -INF , !P0 ;  /* 0xff80000042c47808 */ /* 0x000fe20004000000 */
[----:B------:R-:W-:Y:S01]  /*144a0*/  VIADD R54, R5, 0xfffffe91 ;  /* 0xfffffe9105367836 */ /* 0x000fe20000000000 */
[----:B--2---:R-:W-:-:S02]  /*144b0*/  I2FP.F32.U32 R52, R136 ;  /* 0x0000008800347245 */ /* 0x004fc40000201000 */
[C---:B------:R-:W-:Y:S02]  /*144c0*/  ISETP.GE.AND P3, PT, R56.reuse, R2, PT ;  /* 0x000000023800720c */ /* 0x040fe40003f66270 */
[----:B------:R-:W-:Y:S01]  /*144d0*/  ISETP.GE.AND P0, PT, R56, R3, PT ;  /* 0x000000033800720c */ /* 0x000fe20003f06270 */
[C---:B------:R-:W-:Y:S01]  /*144e0*/  FFMA.FTZ R87, R152.reuse, R52, R87 ;  /* 0x0000003498577223 */ /* 0x040fe20000010057 */
[----:B------:R-:W-:Y:S01]  /*144f0*/  I2FP.F32.U32 R138, R56 ;  /* 0x00000038008a7245 */ /* 0x000fe20000201000 */
[----:B------:R-:W-:Y:S01]  /*14500*/  VIADD R56, R5, 0xfffffe89 ;  /* 0xfffffe8905387836 */ /* 0x000fe20000000000 */
[----:B------:R-:W2:Y:S01]  /*14510*/  MUFU.TANH R65, R65 ;  /* 0x0000004100417308 */ /* 0x000ea20000002400 */
[----:B------:R-:W-:Y:S02]  /*14520*/  FSEL R200, R93, -INF , !P6 ;  /* 0xff8000005dc87808 */ /* 0x000fe40007000000 */
[----:B------:R-:W-:Y:S01]  /*14530*/  FSEL R188, R87, -INF , !P1 ;  /* 0xff80000057bc7808 */ /* 0x000fe20004800000 */
[----:B------:R-:W-:Y:S01]  /*14540*/  FFMA.FTZ R138, R152, R138, R139 ;  /* 0x0000008a988a7223 */ /* 0x000fe2000001008b */
[----:B------:R-:W-:-:S02]  /*14550*/  FSEL R192, R192, -INF , !P5 ;  /* 0xff800000c0c07808 */ /* 0x000fc40006800000 */
[----:B------:R-:W-:Y:S01]  /*14560*/  I2FP.F32.U32 R52, R60 ;  /* 0x0000003c00347245 */ /* 0x000fe20000201000 */
[----:B------:R-:W4:Y:S01]  /*14570*/  MUFU.TANH R67, R67 ;  /* 0x0000004300437308 */ /* 0x000f220000002400 */
[----:B------:R-:W-:Y:S02]  /*14580*/  FSEL R194, R135, -INF , !P2 ;  /* 0xff80000087c27808 */ /* 0x000fe40005000000 */
[----:B------:R-:W-:Y:S01]  /*14590*/  ISETP.GE.AND P6, PT, R118, R2, PT ;  /* 0x000000027600720c */ /* 0x000fe20003fc6270 */
[----:B------:R-:W-:Y:S01]  /*145a0*/  FFMA.FTZ R9, R152, R52, R9 ;  /* 0x0000003498097223 */ /* 0x000fe20000010009 */
[-C--:B------:R-:W-:Y:S01]  /*145b0*/  ISETP.GE.AND P5, PT, R118, R3.reuse, PT ;  /* 0x000000037600720c */ /* 0x080fe20003fa6270 */
[----:B------:R-:W-:Y:S01]  /*145c0*/  VIADD R52, R5, 0xfffffe99 ;  /* 0xfffffe9905347836 */ /* 0x000fe20000000000 */
[----:B------:R-:W-:Y:S01]  /*145d0*/  I2FP.F32.U32 R182, R118 ;  /* 0x0000007600b67245 */ /* 0x000fe20000201000 */
[----:B------:R5:W-:Y:S01]  /*145e0*/  MUFU.TANH R87, R48 ;  /* 0x0000003000577308 */ /* 0x000be20000002400 */
[----:B------:R-:W-:-:S02]  /*145f0*/  ISETP.GE.AND P2, PT, R136, R3, PT ;  /* 0x000000038800720c */ /* 0x000fc40003f46270 */
[----:B------:R-:W-:Y:S01]  /*14600*/  I2FP.F32.U32 R118, R118 ;  /* 0x0000007600767245 */ /* 0x000fe20000201000 */
[C---:B------:R-:W-:Y:S01]  /*14610*/  FFMA.FTZ R182, R152.reuse, R182, R195 ;  /* 0x000000b698b67223 */ /* 0x040fe200000100c3 */
[----:B------:R-:W-:Y:S02]  /*14620*/  I2FP.F32.U32 R136, R136 ;  /* 0x0000008800887245 */ /* 0x000fe40000201000 */
[----:B------:R-:W-:Y:S01]  /*14630*/  I2FP.F32.U32 R156, R56 ;  /* 0x00000038009c7245 */ /* 0x000fe20000201000 */
[----:B------:R-:W-:Y:S01]  /*14640*/  MUFU.TANH R95, R55 ;  /* 0x00000037005f7308 */ /* 0x000fe20000002400 */
[----:B------:R-:W-:Y:S01]  /*14650*/  FSEL R190, R81, -INF , !P3 ;  /* 0xff80000051be7808 */ /* 0x000fe20005800000 */
[----:B------:R-:W-:Y:S01]  /*14660*/  FFMA.FTZ R118, R152, R118, R199 ;  /* 0x0000007698767223 */ /* 0x000fe200000100c7 */
[----:B------:R-:W-:Y:S01]  /*14670*/  ISETP.GE.AND P1, PT, R60, R2, PT ;  /* 0x000000023c00720c */ /* 0x000fe20003f26270 */
[C---:B------:R-:W-:Y:S01]  /*14680*/  FFMA.FTZ R136, R152.reuse, R136, R137 ;  /* 0x0000008898887223 */ /* 0x040fe20000010089 */
[----:B---3--:R-:W-:Y:S01]  /*14690*/  FFMA.FTZ R156, R152, R156, R73 ;  /* 0x0000009c989c7223 */ /* 0x008fe20000010049 */
[----:B------:R-:W-:-:S02]  /*146a0*/  FSEL R138, R138, -INF , !P0 ;  /* 0xff8000008a8a7808 */ /* 0x000fc40004000000 */
[----:B------:R3:W4:Y:S01]  /*146b0*/  MUFU.TANH R55, R49 ;  /* 0x0000003100377308 */ /* 0x0007220000002400 */
[C---:B------:R-:W-:Y:S02]  /*146c0*/  ISETP.GE.AND P3, PT, R56.reuse, R2, PT ;  /* 0x000000023800720c */ /* 0x040fe40003f66270 */
[----:B-----5:R-:W-:Y:S02]  /*146d0*/  I2FP.F32.U32 R48, R54 ;  /* 0x0000003600307245 */ /* 0x020fe40000201000 */
[----:B------:R-:W-:Y:S02]  /*146e0*/  ISETP.GE.AND P0, PT, R56, R3, PT ;  /* 0x000000033800720c */ /* 0x000fe40003f06270 */
[----:B------:R-:W-:Y:S01]  /*146f0*/  FSEL R146, R9, -INF , !P1 ;  /* 0xff80000009927808 */ /* 0x000fe20004800000 */
[CC--:B------:R-:W-:Y:S01]  /*14700*/  FFMA.FTZ R134, R152.reuse, R48.reuse, R11 ;  /* 0x0000003098867223 */ /* 0x0c0fe2000001000b */
[----:B------:R-:W-:Y:S01]  /*14710*/  FFMA.FTZ R71, R152, R48, R71 ;  /* 0x0000003098477223 */ /* 0x000fe20000010047 */
[----:B------:R5:W-:Y:S01]  /*14720*/  MUFU.TANH R81, R50 ;  /* 0x0000003200517308 */ /* 0x000be20000002400 */
[----:B------:R-:W-:Y:S01]  /*14730*/  VIADD R48, R5, 0xfffffea0 ;  /* 0xfffffea005307836 */ /* 0x000fe20000000000 */
[----:B------:R-:W-:-:S02]  /*14740*/  FSEL R182, R182, -INF , !P6 ;  /* 0xff800000b6b67808 */ /* 0x000fc40007000000 */
[----:B------:R-:W-:Y:S02]  /*14750*/  FSEL R118, R118, -INF , !P5 ;  /* 0xff80000076767808 */ /* 0x000fe40006800000 */
[----:B------:R-:W-:Y:S02]  /*14760*/  FSEL R136, R136, -INF , !P2 ;  /* 0xff80000088887808 */ /* 0x000fe40005000000 */
[----:B---3--:R-:W-:Y:S01]  /*14770*/  I2FP.F32.U32 R49, R56 ;  /* 0x0000003800317245 */ /* 0x008fe20000201000 */
[----:B------:R3:W-:Y:S01]  /*14780*/  MUFU.TANH R73, R45 ;  /* 0x0000002d00497308 */ /* 0x0007e20000002400 */
[C---:B------:R-:W-:Y:S02]  /*14790*/  ISETP.GE.AND P6, PT, R54.reuse, R2, PT ;  /* 0x000000023600720c */ /* 0x040fe40003fc6270 */
[----:B------:R-:W-:Y:S01]  /*147a0*/  ISETP.GE.AND P5, PT, R54, R3, PT ;  /* 0x000000033600720c */ /* 0x000fe20003fa6270 */
[----:B-1----:R-:W-:Y:S01]  /*147b0*/  FFMA.FTZ R49, R152, R49, R75 ;  /* 0x0000003198317223 */ /* 0x002fe2000001004b */
[-C--:B------:R-:W-:Y:S01]  /*147c0*/  ISETP.GE.AND P2, PT, R60, R3.reuse, PT ;  /* 0x000000033c00720c */ /* 0x080fe20003f46270 */
[----:B------:R-:W-:Y:S01]  /*147d0*/  FMUL.FTZ R75, R35, UR15 ;  /* 0x0000000f234b7c20 */ /* 0x000fe20008410000 */
[----:B------:R-:W-:Y:S01]  /*147e0*/  FSEL R156, R156, -INF , !P3 ;  /* 0xff8000009c9c7808 */ /* 0x000fe20005800000 */
[----:B------:R1:W-:Y:S01]  /*147f0*/  MUFU.TANH R9, R40 ;  /* 0x0000002800097308 */ /* 0x0003e20000002400 */
[----:B-----5:R-:W-:Y:S01]  /*14800*/  I2FP.F32.U32 R50, R60 ;  /* 0x0000003c00327245 */ /* 0x020fe20000201000 */
[----:B------:R-:W-:Y:S01]  /*14810*/  VIADD R35, R5, 0xfffffeb1 ;  /* 0xfffffeb105237836 */ /* 0x000fe20000000000 */
[----:B------:R-:W-:Y:S01]  /*14820*/  FSEL R132, R49, -INF , !P0 ;  /* 0xff80000031847808 */ /* 0x000fe20004000000 */
[----:B------:R-:W-:Y:S01]  /*14830*/  VIADD R60, R5, 0xfffffec1 ;  /* 0xfffffec1053c7836 */ /* 0x000fe20000000000 */
[----:B------:R-:W-:Y:S01]  /*14840*/  FSEL R134, R134, -INF , !P6 ;  /* 0xff80000086867808 */ /* 0x000fe20007000000 */
[----:B------:R-:W-:Y:S01]  /*14850*/  FFMA.FTZ R50, R152, R50, R89 ;  /* 0x0000003298327223 */ /* 0x000fe20000010059 */
[----:B------:R-:W-:Y:S01]  /*14860*/  FSEL R114, R71, -INF , !P5 ;  /* 0xff80000047727808 */ /* 0x000fe20006800000 */
[----:B------:R-:W-:Y:S01]  /*14870*/  MUFU.TANH R53, R53 ;  /* 0x0000003500357308 */ /* 0x000fe20000002400 */
[-C--:B------:R-:W-:Y:S01]  /*14880*/  ISETP.GE.AND P6, PT, R48, R2.reuse, PT ;  /* 0x000000023000720c */ /* 0x080fe20003fc6270 */
[C---:B---3--:R-:W-:Y:S01]  /*14890*/  VIADD R45, R5.reuse, 0xfffffe98 ;  /* 0xfffffe98052d7836 */ /* 0x048fe20000000000 */
[----:B------:R-:W-:Y:S01]  /*148a0*/  FSEL R116, R50, -INF , !P2 ;  /* 0xff80000032747808 */ /* 0x000fe20005000000 */
[----:B------:R-:W-:Y:S01]  /*148b0*/  VIADD R50, R5, 0xfffffeb8 ;  /* 0xfffffeb805327836 */ /* 0x000fe20000000000 */
[-C--:B------:R-:W-:Y:S01]  /*148c0*/  ISETP.GE.AND P5, PT, R48, R3.reuse, PT ;  /* 0x000000033000720c */ /* 0x080fe20003fa6270 */
[----:B------:R-:W-:Y:S01]  /*148d0*/  FMUL.FTZ R71, R39, UR15 ;  /* 0x0000000f27477c20 */ /* 0x000fe20008410000 */
[C---:B------:R-:W-:Y:S01]  /*148e0*/  ISETP.GE.AND P3, PT, R45.reuse, R2, PT ;  /* 0x000000022d00720c */ /* 0x040fe20003f66270 */
[----:B------:R3:W-:Y:S01]  /*148f0*/  MUFU.TANH R93, R46 ;  /* 0x0000002e005d7308 */ /* 0x0007e20000002400 */
[----:B------:R-:W-:-:S02]  /*14900*/  ISETP.GE.AND P0, PT, R45, R3, PT ;  /* 0x000000032d00720c */ /* 0x000fc40003f06270 */
[----:B-1----:R-:W-:Y:S01]  /*14910*/  I2FP.F32.U32 R40, R48 ;  /* 0x0000003000287245 */ /* 0x002fe20000201000 */
[C---:B------:R-:W-:Y:S01]  /*14920*/  VIADD R48, R5.reuse, 0xfffffea9 ;  /* 0xfffffea905307836 */ /* 0x040fe20000000000 */
[----:B------:R-:W-:Y:S02]  /*14930*/  I2FP.F32.U32 R45, R45 ;  /* 0x0000002d002d7245 */ /* 0x000fe40000201000 */
[----:B------:R-:W-:Y:S01]  /*14940*/  ISETP.GE.AND P1, PT, R52, R2, PT ;  /* 0x000000023400720c */ /* 0x000fe20003f26270 */
[----:B------:R-:W-:Y:S01]  /*14950*/  MUFU.TANH R61, R61 ;  /* 0x0000003d003d7308 */ /* 0x000fe20000002400 */
[CC--:B------:R-:W-:Y:S01]  /*14960*/  FFMA.FTZ R77, R152.reuse, R40.reuse, R77 ;  /* 0x00000028984d7223 */ /* 0x0c0fe2000001004d */
[----:B------:R-:W-:Y:S01]  /*14970*/  FFMA.FTZ R40, R152, R40, R85 ;  /* 0x0000002898287223 */ /* 0x000fe20000010055 */
[----:B------:R-:W-:Y:S01]  /*14980*/  ISETP.GE.AND P2, PT, R52, R3, PT ;  /* 0x000000033400720c */ /* 0x000fe20003f46270 */
[CC--:B------:R-:W-:Y:S01]  /*14990*/  FFMA.FTZ R122, R152.reuse, R45.reuse, R7 ;  /* 0x0000002d987a7223 */ /* 0x0c0fe20000010007 */
[----:B------:R-:W-:Y:S01]  /*149a0*/  FFMA.FTZ R69, R152, R45, R69 ;  /* 0x0000002d98457223 */ /* 0x000fe20000010045 */
[----:B------:R-:W-:Y:S01]  /*149b0*/  VIADD R45, R5, 0xfffffea1 ;  /* 0xfffffea1052d7836 */ /* 0x000fe20000000000 */
[----:B------:R-:W-:Y:S01]  /*149c0*/  FSEL R40, R40, -INF , !P5 ;  /* 0xff80000028287808 */ /* 0x000fe20006800000 */
[----:B------:R-:W-:Y:S01]  /*149d0*/  MUFU.TANH R63, R63 ;  /* 0x0000003f003f7308 */ /* 0x000fe20000002400 */
[----:B------:R-:W-:-:S02]  /*149e0*/  ISETP.GE.AND P5, PT, R48, R3, PT ;  /* 0x000000033000720c */ /* 0x000fc40003fa6270 */
[----:B---3--:R-:W-:Y:S02]  /*149f0*/  I2FP.F32.U32 R46, R52 ;  /* 0x00000034002e7245 */ /* 0x008fe40000201000 */
[----:B------:R-:W-:Y:S02]  /*14a00*/  FSEL R122, R122, -INF , !P3 ;  /* 0xff8000007a7a7808 */ /* 0x000fe40005800000 */
[----:B------:R-:W-:Y:S01]  /*14a10*/  FSEL R112, R69, -INF , !P0 ;  /* 0xff80000045707808 */ /* 0x000fe20004000000 */
[----:B------:R-:W1:Y:S01]  /*14a20*/  MUFU.TANH R51, R51 ;  /* 0x0000003300337308 */ /* 0x000e620000002400 */
[CC--:B--2---:R-:W-:Y:S01]  /*14a30*/  FFMA.FTZ R65, R152.reuse, R46.reuse, R65 ;  /* 0x0000002e98417223 */ /* 0x0c4fe20000010041 */
[----:B----4-:R-:W-:Y:S01]  /*14a40*/  FFMA.FTZ R110, R152, R46, R67 ;  /* 0x0000002e986e7223 */ /* 0x010fe20000010043 */
[----:B------:R-:W-:Y:S01]  /*14a50*/  VIADD R46, R5, 0xfffffea8 ;  /* 0xfffffea8052e7836 */ /* 0x000fe20000000000 */
[----:B------:R-:W-:Y:S01]  /*14a60*/  ISETP.GE.AND P3, PT, R45, R2, PT ;  /* 0x000000022d00720c */ /* 0x000fe20003f66270 */
[----:B------:R-:W-:Y:S01]  /*14a70*/  FMUL.FTZ R69, R32, UR15 ;  /* 0x0000000f20457c20 */ /* 0x000fe20008410000 */
[----:B------:R-:W-:Y:S01]  /*14a80*/  FSEL R120, R65, -INF , !P1 ;  /* 0xff80000041787808 */ /* 0x000fe20004800000 */
[----:B------:R-:W-:Y:S01]  /*14a90*/  FMUL.FTZ R32, R33, UR15 ;  /* 0x0000000f21207c20 */ /* 0x000fe20008410000 */
[----:B------:R2:W-:Y:S01]  /*14aa0*/  MUFU.TANH R11, R47 ;  /* 0x0000002f000b7308 */ /* 0x0005e20000002400 */
[----:B------:R-:W-:-:S02]  /*14ab0*/  FSEL R110, R110, -INF , !P2 ;  /* 0xff8000006e6e7808 */ /* 0x000fc40005000000 */
[C---:B------:R-:W-:Y:S02]  /*14ac0*/  ISETP.GE.AND P1, PT, R46.reuse, R2, PT ;  /* 0x000000022e00720c */ /* 0x040fe40003f26270 */
[-C--:B------:R-:W-:Y:S02]  /*14ad0*/  ISETP.GE.AND P2, PT, R46, R3.reuse, PT ;  /* 0x000000032e00720c */ /* 0x080fe40003f46270 */
[----:B------:R-:W-:Y:S01]  /*14ae0*/  I2FP.F32.U32 R46, R46 ;  /* 0x0000002e002e7245 */ /* 0x000fe20000201000 */
[----:B------:R-:W-:Y:S01]  /*14af0*/  MUFU.TANH R67, R43 ;  /* 0x0000002b00437308 */ /* 0x000fe20000002400 */
[----:B------:R-:W-:Y:S02]  /*14b00*/  ISETP.GE.AND P0, PT, R45, R3, PT ;  /* 0x000000032d00720c */ /* 0x000fe40003f06270 */
[----:B------:R-:W-:Y:S01]  /*14b10*/  I2FP.F32.U32 R45, R45 ;  /* 0x0000002d002d7245 */ /* 0x000fe20000201000 */
[CC--:B------:R-:W-:Y:S01]  /*14b20*/  FFMA.FTZ R49, R152.reuse, R46.reuse, R79 ;  /* 0x0000002e98317223 */ /* 0x0c0fe2000001004f */
[----:B------:R-:W-:-:S03]  /*14b30*/  FFMA.FTZ R46, R152, R46, R91 ;  /* 0x0000002e982e7223 */ /* 0x000fc6000001005b */
[----:B------:R3:W-:Y:S01]  /*14b40*/  MUFU.TANH R33, R38 ;  /* 0x0000002600217308 */ /* 0x0007e20000002400 */
[----:B------:R-:W-:Y:S01]  /*14b50*/  FSEL R49, R49, -INF , !P1 ;  /* 0xff80000031317808 */ /* 0x000fe20004800000 */
[----:B--2---:R-:W-:Y:S01]  /*14b60*/  FMUL.FTZ R47, R36, UR15 ;  /* 0x0000000f242f7c20 */ /* 0x004fe20008410000 */
[----:B------:R-:W-:Y:S01]  /*14b70*/  FMUL.FTZ R36, R37, UR15 ;  /* 0x0000000f25247c20 */ /* 0x000fe20008410000 */
[----:B------:R-:W-:Y:S02]  /*14b80*/  FSEL R46, R46, -INF , !P2 ;  /* 0xff8000002e2e7808 */ /* 0x000fe40005000000 */
[C---:B------:R-:W-:Y:S02]  /*14b90*/  ISETP.GE.AND P1, PT, R35.reuse, R2, PT ;  /* 0x000000022300720c */ /* 0x040fe40003f26270 */
[----:B------:R2:W4:Y:S01]  /*14ba0*/  MUFU.TANH R37, R42 ;  /* 0x0000002a00257308 */ /* 0x0005220000002400 */
[----:B------:R-:W-:-:S07]  /*14bb0*/  ISETP.GE.AND P2, PT, R35, R3, PT ;  /* 0x000000032300720c */ /* 0x000fce0003f46270 */
[----:B------:R5:W4:Y:S01]  /*14bc0*/  MUFU.TANH R7, R41 ;  /* 0x0000002900077308 */ /* 0x000b220000002400 */
[----:B---3--:R-:W-:-:S05]  /*14bd0*/  I2FP.F32.U32 R38, R35 ;  /* 0x0000002300267245 */ /* 0x008fca0000201000 */
[CC--:B------:R-:W-:Y:S02]  /*14be0*/  FFMA.FTZ R55, R152.reuse, R38.reuse, R55 ;  /* 0x0000002698377223 */ /* 0x0c0fe40000010037 */
[----:B------:R3:W-:Y:S01]  /*14bf0*/  MUFU.TANH R39, R36 ;  /* 0x0000002400277308 */ /* 0x0007e20000002400 */
[----:B-1----:R-:W-:Y:S01]  /*14c00*/  FFMA.FTZ R51, R152, R38, R51 ;  /* 0x0000002698337223 */ /* 0x002fe20000010033 */
[----:B--2---:R-:W-:Y:S01]  /*14c10*/  FSEL R42, R77, -INF , !P6 ;  /* 0xff8000004d2a7808 */ /* 0x004fe20007000000 */
[----:B------:R-:W-:Y:S01]  /*14c20*/  VIADD R38, R5, 0xfffffec0 ;  /* 0xfffffec005267836 */ /* 0x000fe20000000000 */
[----:B------:R-:W-:Y:S01]  /*14c30*/  ISETP.GE.AND P6, PT, R48, R2, PT ;  /* 0x000000023000720c */ /* 0x000fe20003fc6270 */
[----:B------:R-:W-:Y:S01]  /*14c40*/  FMUL.FTZ R77, R29, UR15 ;  /* 0x0000000f1d4d7c20 */ /* 0x000fe20008410000 */
[----:B------:R-:W-:Y:S02]  /*14c50*/  I2FP.F32.U32 R48, R48 ;  /* 0x0000003000307245 */ /* 0x000fe40000201000 */
[----:B------:R1:W-:Y:S01]  /*14c60*/  MUFU.TANH R35, R32 ;  /* 0x0000002000237308 */ /* 0x0003e20000002400 */
[----:B------:R-:W-:Y:S01]  /*14c70*/  FSEL R56, R55, -INF , !P1 ;  /* 0xff80000037387808 */ /* 0x000fe20004800000 */
[CC--:B-----5:R-:W-:Y:S01]  /*14c80*/  FFMA.FTZ R41, R152.reuse, R45.reuse, R61 ;  /* 0x0000002d98297223 */ /* 0x0e0fe2000001003d */
[CC--:B------:R-:W-:Y:S01]  /*14c90*/  FFMA.FTZ R53, R152.reuse, R48.reuse, R53 ;  /* 0x0000003098357223 */ /* 0x0c0fe20000010035 */
[C---:B------:R-:W-:Y:S01]  /*14ca0*/  FFMA.FTZ R43, R152.reuse, R48, R95 ;  /* 0x00000030982b7223 */ /* 0x040fe2000001005f */
[----:B------:R-:W-:Y:S01]  /*14cb0*/  FFMA.FTZ R45, R152, R45, R63 ;  /* 0x0000002d982d7223 */ /* 0x000fe2000001003f */
[----:B------:R-:W-:-:S02]  /*14cc0*/  FSEL R51, R51, -INF , !P2 ;  /* 0xff80000033337808 */ /* 0x000fc40005000000 */
[----:B------:R-:W-:Y:S01]  /*14cd0*/  FSEL R48, R53, -INF , !P6 ;  /* 0xff80000035307808 */ /* 0x000fe20007000000 */
[----:B------:R-:W-:Y:S01]  /*14ce0*/  MUFU.TANH R69, R69 ;  /* 0x0000004500457308 */ /* 0x000fe20000002400 */
[----:B---3--:R-:W-:Y:S01]  /*14cf0*/  VIADD R36, R5, 0xfffffeb0 ;  /* 0xfffffeb005247836 */ /* 0x008fe20000000000 */
[----:B------:R-:W-:Y:S01]  /*14d00*/  FSEL R43, R43, -INF , !P5 ;  /* 0xff8000002b2b7808 */ /* 0x000fe20006800000 */
[----:B------:R-:W-:Y:S01]  /*14d10*/  FMUL.FTZ R53, R28, UR15 ;  /* 0x0000000f1c357c20 */ /* 0x000fe20008410000 */
[C---:B------:R-:W-:Y:S01]  /*14d20*/  ISETP.GE.AND P6, PT, R50.reuse, R2, PT ;  /* 0x000000023200720c */ /* 0x040fe20003fc6270 */
[----:B------:R-:W-:Y:S01]  /*14d30*/  FMUL.FTZ R28, R31, UR15 ;  /* 0x0000000f1f1c7c20 */ /* 0x000fe20008410000 */
[-C--:B------:R-:W-:Y:S02]  /*14d40*/  ISETP.GE.AND P5, PT, R50, R3.reuse, PT ;  /* 0x000000033200720c */ /* 0x080fe40003fa6270 */
[----:B------:R-:W-:Y:S01]  /*14d50*/  I2FP.F32.U32 R50, R50 ;  /* 0x0000003200327245 */ /* 0x000fe20000201000 */
[----:B-1----:R-:W-:Y:S01]  /*14d60*/  VIADD R32, R5, 0xfffffeb9 ;  /* 0xfffffeb905207836 */ /* 0x002fe20000000000 */
[----:B------:R-:W-:Y:S01]  /*14d70*/  FSEL R41, R41, -INF , !P3 ;  /* 0xff80000029297808 */ /* 0x000fe20005800000 */
[----:B------:R1:W-:Y:S01]  /*14d80*/  MUFU.TANH R29, R34 ;  /* 0x00000022001d7308 */ /* 0x0003e20000002400 */
[----:B------:R-:W-:Y:S01]  /*14d90*/  FSEL R45, R45, -INF , !P0 ;  /* 0xff8000002d2d7808 */ /* 0x000fe20004000000 */
[----:B------:R-:W-:Y:S01]  /*14da0*/  FFMA.FTZ R54, R152, R50, R87 ;  /* 0x0000003298367223 */ /* 0x000fe20000010057 */
[----:B------:R-:W-:Y:S01]  /*14db0*/  ISETP.GE.AND P3, PT, R36, R2, PT ;  /* 0x000000022400720c */ /* 0x000fe20003f66270 */
[----:B------:R-:W-:Y:S01]  /*14dc0*/  FFMA.FTZ R50, R152, R50, R93 ;  /* 0x0000003298327223 */ /* 0x000fe2000001005d */
[----:B------:R-:W-:-:S02]  /*14dd0*/  ISETP.GE.AND P0, PT, R36, R3, PT ;  /* 0x000000032400720c */ /* 0x000fc40003f06270 */
[----:B------:R-:W-:Y:S01]  /*14de0*/  I2FP.F32.U32 R36, R36 ;  /* 0x0000002400247245 */ /* 0x000fe20000201000 */
[----:B------:R2:W-:Y:S01]  /*14df0*/  MUFU.TANH R65, R47 ;  /* 0x0000002f00417308 */ /* 0x0005e20000002400 */
[C---:B------:R-:W-:Y:S02]  /*14e00*/  ISETP.GE.AND P1, PT, R38.reuse, R2, PT ;  /* 0x000000022600720c */ /* 0x040fe40003f26270 */
[-C--:B------:R-:W-:Y:S01]  /*14e10*/  ISETP.GE.AND P2, PT, R38, R3.reuse, PT ;  /* 0x000000032600720c */ /* 0x080fe20003f46270 */
[----:B------:R-:W-:Y:S01]  /*14e20*/  FFMA.FTZ R52, R152, R36, R81 ;  /* 0x0000002498347223 */ /* 0x000fe20000010051 */
[----:B------:R-:W-:Y:S02]  /*14e30*/  I2FP.F32.U32 R38, R38 ;  /* 0x0000002600267245 */ /* 0x000fe40000201000 */
[----:B------:R-:W-:Y:S01]  /*14e40*/  FSEL R54, R54, -INF , !P6 ;  /* 0xff80000036367808 */ /* 0x000fe20007000000 */
[----:B------:R-:W3:Y:S01]  /*14e50*/  MUFU.TANH R71, R71 ;  /* 0x0000004700477308 */ /* 0x000ee20000002400 */
[----:B------:R-:W-:Y:S01]  /*14e60*/  FSEL R50, R50, -INF , !P5 ;  /* 0xff80000032327808 */ /* 0x000fe20006800000 */
[C---:B------:R-:W-:Y:S01]  /*14e70*/  FFMA.FTZ R9, R152.reuse, R38, R9 ;  /* 0x0000002698097223 */ /* 0x040fe20000010009 */
[----:B-1----:R-:W-:Y:S01]  /*14e80*/  I2FP.F32.U32 R34, R32 ;  /* 0x0000002000227245 */ /* 0x002fe20000201000 */
[----:B----4-:R-:W-:Y:S01]  /*14e90*/  FFMA.FTZ R37, R152, R38, R37 ;  /* 0x0000002698257223 */ /* 0x010fe20000010025 */
[C---:B------:R-:W-:Y:S01]  /*14ea0*/  ISETP.GE.AND P6, PT, R60.reuse, R2, PT ;  /* 0x000000023c00720c */ /* 0x040fe20003fc6270 */
[C---:B------:R-:W-:Y:S01]  /*14eb0*/  VIADD R38, R5.reuse, 0xfffffec8 ;  /* 0xfffffec805267836 */ /* 0x040fe20000000000 */
[-C--:B------:R-:W-:Y:S01]  /*14ec0*/  ISETP.GE.AND P5, PT, R60, R3.reuse, PT ;  /* 0x000000033c00720c */ /* 0x080fe20003fa6270 */
[C---:B------:R-:W-:Y:S01]  /*14ed0*/  FFMA.FTZ R61, R152.reuse, R34, R11 ;  /* 0x00000022983d7223 */ /* 0x040fe2000001000b */
[----:B------:R-:W-:Y:S01]  /*14ee0*/  I2FP.F32.U32 R60, R60 ;  /* 0x0000003c003c7245 */ /* 0x000fe20000201000 */
[----:B--2---:R-:W-:Y:S01]  /*14ef0*/  FFMA.FTZ R47, R152, R36, R83 ;  /* 0x00000024982f7223 */ /* 0x004fe20000010053 */
[----:B------:R-:W-:Y:S01]  /*14f00*/  FMUL.FTZ R36, R24, UR15 ;  /* 0x0000000f18247c20 */ /* 0x000fe20008410000 */
[----:B------:R-:W-:Y:S01]  /*14f10*/  VIADD R11, R5, 0xfffffed0 ;  /* 0xfffffed0050b7836 */ /* 0x000fe20000000000 */
[----:B------:R-:W-:Y:S01]  /*14f20*/  FSEL R52, R52, -INF , !P0 ;  /* 0xff80000034347808 */ /* 0x000fe20004000000 */
[----:B------:R-:W-:Y:S01]  /*14f30*/  FFMA.FTZ R73, R152, R34, R73 ;  /* 0x0000002298497223 */ /* 0x000fe20000010049 */
[----:B------:R-:W-:Y:S01]  /*14f40*/  FSEL R47, R47, -INF , !P3 ;  /* 0xff8000002f2f7808 */ /* 0x000fe20005800000 */
[----:B------:R-:W-:Y:S01]  /*14f50*/  VIADD R34, R5, 0xfffffec9 ;  /* 0xfffffec905227836 */ /* 0x000fe20000000000 */
[C---:B------:R-:W-:Y:S01]  /*14f60*/  ISETP.GE.AND P3, PT, R32.reuse, R2, PT ;  /* 0x000000022000720c */ /* 0x040fe20003f66270 */
[----:B------:R-:W1:Y:S01]  /*14f70*/  MUFU.TANH R77, R77 ;  /* 0x0000004d004d7308 */ /* 0x000e620000002400 */
[----:B------:R-:W-:Y:S01]  /*14f80*/  ISETP.GE.AND P0, PT, R32, R3, PT ;  /* 0x000000032000720c */ /* 0x000fe20003f06270 */
[----:B------:R-:W-:Y:S01]  /*14f90*/  FMUL.FTZ R32, R25, UR15 ;  /* 0x0000000f19207c20 */ /* 0x000fe20008410000 */
[----:B------:R-:W-:Y:S01]  /*14fa0*/  FSEL R64, R9, -INF , !P1 ;  /* 0xff80000009407808 */ /* 0x000fe20004800000 */
[CC--:B------:R-:W-:Y:S01]  /*14fb0*/  FFMA.FTZ R7, R152.reuse, R60.reuse, R7 ;  /* 0x0000003c98077223 */ /* 0x0c0fe20000010007 */
[----:B------:R-:W-:Y:S01]  /*14fc0*/  FFMA.FTZ R55, R152, R60, R67 ;  /* 0x0000003c98377223 */ /* 0x000fe20000010043 */
[----:B------:R-:W-:Y:S01]  /*14fd0*/  FMUL.FTZ R24, R27, UR15 ;  /* 0x0000000f1b187c20 */ /* 0x000fe20008410000 */
[----:B------:R-:W-:Y:S01]  /*14fe0*/  FSEL R60, R37, -INF , !P2 ;  /* 0xff800000253c7808 */ /* 0x000fe20005000000 */
[----:B------:R2:W-:Y:S01]  /*14ff0*/  MUFU.TANH R25, R30 ;  /* 0x0000001e00197308 */ /* 0x0005e20000002400 */
[----:B------:R-:W-:-:S02]  /*15000*/  ISETP.GE.AND P1, PT, R34, R2, PT ;  /* 0x000000022200720c */ /* 0x000fc40003f26270 */
[-C--:B------:R-:W-:Y:S02]  /*15010*/  ISETP.GE.AND P2, PT, R34, R3.reuse, PT ;  /* 0x000000032200720c */ /* 0x080fe40003f46270 */
[----:B------:R-:W-:Y:S02]  /*15020*/  I2FP.F32.U32 R34, R34 ;  /* 0x0000002200227245 */ /* 0x000fe40000201000 */
[----:B------:R-:W-:Y:S01]  /*15030*/  FSEL R63, R7, -INF , !P6 ;  /* 0xff800000073f7808 */ /* 0x000fe20007000000 */
[----:B------:R4:W-:Y:S01]  /*15040*/  MUFU.TANH R9, R36 ;  /* 0x0000002400097308 */ /* 0x0009e20000002400 */
[----:B------:R-:W-:Y:S01]  /*15050*/  FSEL R55, R55, -INF , !P5 ;  /* 0xff80000037377808 */ /* 0x000fe20006800000 */
[C---:B---3--:R-:W-:Y:S01]  /*15060*/  FFMA.FTZ R67, R152.reuse, R34, R71 ;  /* 0x0000002298437223 */ /* 0x048fe20000010047 */
[C---:B------:R-:W-:Y:S01]  /*15070*/  ISETP.GE.AND P6, PT, R11.reuse, R2, PT ;  /* 0x000000020b00720c */ /* 0x040fe20003fc6270 */
[----:B------:R-:W-:Y:S01]  /*15080*/  FFMA.FTZ R39, R152, R34, R39 ;  /* 0x0000002298277223 */ /* 0x000fe20000010027 */
[----:B------:R-:W-:-:S02]  /*15090*/  ISETP.GE.AND P5, PT, R11, R3, PT ;  /* 0x000000030b00720c */ /* 0x000fc40003fa6270 */
[----:B------:R-:W-:Y:S01]  /*150a0*/  FSEL R61, R61, -INF , !P0 ;  /* 0xff8000003d3d7808 */ /* 0x000fe20004000000 */
[----:B------:R3:W-:Y:S01]  /*150b0*/  MUFU.TANH R31, R53 ;  /* 0x00000035001f7308 */ /* 0x0007e20000002400 */
[----:B------:R-:W-:Y:S02]  /*150c0*/  ISETP.GE.AND P0, PT, R38, R3, PT ;  /* 0x000000032600720c */ /* 0x000fe40003f06270 */
[----:B--2---:R-:W-:Y:S02]  /*150d0*/  I2FP.F32.U32 R30, R38 ;  /* 0x00000026001e7245 */ /* 0x004fe40000201000 */
[----:B------:R-:W-:-:S03]  /*150e0*/  FSEL R67, R67, -INF , !P2 ;  /* 0xff80000043437808 */ /* 0x000fc60005000000 */
[----:B------:R-:W-:Y:S01]  /*150f0*/  MUFU.TANH R75, R75 ;  /* 0x0000004b004b7308 */ /* 0x000fe20000002400 */
[CC--:B------:R-:W-:Y:S01]  /*15100*/  FFMA.FTZ R62, R152.reuse, R30.reuse, R65 ;  /* 0x0000001e983e7223 */ /* 0x0c0fe20000010041 */
[----:B----4-:R-:W-:Y:S01]  /*15110*/  I2FP.F32.U32 R36, R11 ;  /* 0x0000000b00247245 */ /* 0x010fe20000201000 */
[C---:B------:R-:W-:Y:S01]  /*15120*/  FFMA.FTZ R33, R152.reuse, R30, R33 ;  /* 0x0000001e98217223 */ /* 0x040fe20000010021 */
[C---:B------:R-:W-:Y:S02]  /*15130*/  VIADD R30, R5.reuse, 0xfffffed8 ;  /* 0xfffffed8051e7836 */ /* 0x040fe40000000000 */
[----:B------:R-:W-:Y:S02]  /*15140*/  VIADD R65, R5, 0xfffffed1 ;  /* 0xfffffed105417836 */ /* 0x000fe40000000000 */
[CC--:B------:R-:W-:Y:S01]  /*15150*/  FFMA.FTZ R69, R152.reuse, R36.reuse, R69 ;  /* 0x0000002498457223 */ /* 0x0c0fe20000010045 */
[----:B------:R2:W4:Y:S01]  /*15160*/  MUFU.TANH R27, R28 ;  /* 0x0000001c001b7308 */ /* 0x0005220000002400 */
[----:B------:R-:W-:Y:S01]  /*15170*/  FFMA.FTZ R66, R152, R36, R29 ;  /* 0x0000002498427223 */ /* 0x000fe2000001001d */
[----:B---3--:R-:W-:-:S02]  /*15180*/  FSEL R53, R73, -INF , !P3 ;  /* 0xff80000049357808 */ /* 0x008fc40005800000 */
[-C--:B------:R-:W-:Y:S02]  /*15190*/  ISETP.GE.AND P3, PT, R38, R2.reuse, PT ;  /* 0x000000022600720c */ /* 0x080fe40003f66270 */
[----:B------:R-:W-:Y:S02]  /*151a0*/  FSEL R71, R69, -INF , !P6 ;  /* 0xff80000045477808 */ /* 0x000fe40007000000 */
[----:B------:R-:W-:Y:S01]  /*151b0*/  FSEL R66, R66, -INF , !P5 ;  /* 0xff80000042427808 */ /* 0x000fe20006800000 */
[----:B------:R3:W-:Y:S01]  /*151c0*/  MUFU.TANH R11, R26 ;  /* 0x0000001a000b7308 */ /* 0x0007e20000002400 */
[C---:B------:R-:W-:Y:S02]  /*151d0*/  ISETP.GE.AND P5, PT, R72.reuse, R2, PT ;  /* 0x000000024800720c */ /* 0x040fe40003fa6270 */
[----:B------:R-:W-:Y:S02]  /*151e0*/  ISETP.GE.AND P6, PT, R72, R3, PT ;  /* 0x000000034800720c */ /* 0x000fe40003fc6270 */
[----:B------:R-:W-:-:S02]  /*151f0*/  FSEL R62, R62, -INF , !P3 ;  /* 0xff8000003e3e7808 */ /* 0x000fc40005800000 */
[----:B------:R-:W-:Y:S01]  /*15200*/  FSEL R68, R33, -INF , !P0 ;  /* 0xff80000021447808 */ /* 0x000fe20004000000 */
[----:B------:R5:W5:Y:S01]  /*15210*/  MUFU.TANH R29, R24 ;  /* 0x00000018001d7308 */ /* 0x000b620000002400 */
[----:B------:R-:W-:Y:S01]  /*15220*/  I2FP.F32.U32 R72, R72 ;  /* 0x0000004800487245 */ /* 0x000fe20000201000 */
[----:B--2---:R-:W-:Y:S01]  /*15230*/  FMUL.FTZ R28, R20, UR15 ;  /* 0x0000000f141c7c20 */ /* 0x004fe20008410000 */
[----:B------:R-:W-:Y:S01]  /*15240*/  ISETP.GE.AND P3, PT, R65, R2, PT ;  /* 0x000000024100720c */ /* 0x000fe20003f66270 */
[----:B------:R-:W-:Y:S01]  /*15250*/  FMUL.FTZ R20, R23, UR15 ;  /* 0x0000000f17147c20 */ /* 0x000fe20008410000 */
[----:B------:R-:W-:Y:S01]  /*15260*/  ISETP.GE.AND P0, PT, R65, R3, PT ;  /* 0x000000034100720c */ /* 0x000fe20003f06270 */
[----:B-1----:R-:W-:Y:S01]  /*15270*/  FFMA.FTZ R74, R152, R72, R77 ;  /* 0x00000048984a7223 */ /* 0x002fe2000001004d */
[----:B------:R-:W-:Y:S01]  /*15280*/  I2FP.F32.U32 R65, R65 ;  /* 0x0000004100417245 */ /* 0x000fe20000201000 */
[----:B------:R1:W2:Y:S01]  /*15290*/  MUFU.TANH R23, R28 ;  /* 0x0000001c00177308 */ /* 0x0002a20000002400 */
[----:B------:R-:W-:Y:S01]  /*152a0*/  ISETP.GE.AND P2, PT, R30, R3, PT ;  /* 0x000000031e00720c */ /* 0x000fe20003f46270 */
[----:B---3--:R-:W-:-:S02]  /*152b0*/  VIADD R26, R5, 0xfffffee1 ;  /* 0xfffffee1051a7836 */ /* 0x008fc40000000000 */
[C---:B----4-:R-:W-:Y:S01]  /*152c0*/  FFMA.FTZ R72, R152.reuse, R72, R27 ;  /* 0x0000004898487223 */ /* 0x050fe2000001001b */
[CC--:B------:R-:W-:Y:S01]  /*152d0*/  FFMA.FTZ R35, R152.reuse, R65.reuse, R35 ;  /* 0x0000004198237223 */ /* 0x0c0fe20000010023 */
[----:B------:R-:W-:Y:S01]  /*152e0*/  FFMA.FTZ R65, R152, R65, R75 ;  /* 0x0000004198417223 */ /* 0x000fe2000001004b */
[----:B------:R-:W-:Y:S01]  /*152f0*/  FSEL R74, R74, -INF , !P5 ;  /* 0xff8000004a4a7808 */ /* 0x000fe20006800000 */
[----:B------:R3:W-:Y:S01]  /*15300*/  MUFU.TANH R27, R20 ;  /* 0x00000014001b7308 */ /* 0x0007e20000002400 */
[----:B------:R-:W-:Y:S02]  /*15310*/  ISETP.GE.AND P5, PT, R26, R3, PT ;  /* 0x000000031a00720c */ /* 0x000fe40003fa6270 */
[----:B-----5:R-:W-:Y:S02]  /*15320*/  I2FP.F32.U32 R24, R30 ;  /* 0x0000001e00187245 */ /* 0x020fe40000201000 */
[----:B------:R-:W-:Y:S02]  /*15330*/  FSEL R70, R35, -INF , !P3 ;  /* 0xff80000023467808 */ /* 0x000fe40005800000 */
[----:B------:R-:W-:Y:S01]  /*15340*/  FSEL R65, R65, -INF , !P0 ;  /* 0xff80000041417808 */ /* 0x000fe20004000000 */
[CC--:B------:R-:W-:Y:S01]  /*15350*/  FFMA.FTZ R25, R152.reuse, R24.reuse, R25 ;  /* 0x0000001898197223 */ /* 0x0c0fe20000010019 */
[----:B------:R-:W-:Y:S01]  /*15360*/  FFMA.FTZ R69, R152, R24, R31 ;  /* 0x0000001898457223 */ /* 0x000fe2000001001f */
[C---:B-1----:R-:W-:Y:S01]  /*15370*/  VIADD R28, R5.reuse, 0xfffffee0 ;  /* 0xfffffee0051c7836 */ /* 0x042fe20000000000 */
[----:B------:R1:W4:Y:S01]  /*15380*/  MUFU.TANH R31, R22 ;  /* 0x00000016001f7308 */ /* 0x0003220000002400 */
[----:B------:R-:W-:Y:S01]  /*15390*/  VIADD R24, R5, 0xfffffee8 ;  /* 0xfffffee805187836 */ /* 0x000fe20000000000 */
[----:B------:R-:W-:-:S02]  /*153a0*/  FSEL R75, R25, -INF , !P2 ;  /* 0xff800000194b7808 */ /* 0x000fc40005000000 */
[-C--:B------:R-:W-:Y:S02]  /*153b0*/  ISETP.GE.AND P2, PT, R26, R2.reuse, PT ;  /* 0x000000021a00720c */ /* 0x080fe40003f46270 */
[----:B------:R-:W-:Y:S02]  /*153c0*/  ISETP.GE.AND P3, PT, R28, R2, PT ;  /* 0x000000021c00720c */ /* 0x000fe40003f66270 */
[----:B------:R-:W5:Y:S01]  /*153d0*/  MUFU.TANH R7, R32 ;  /* 0x0000002000077308 */ /* 0x000f620000002400 */
[----:B---3--:R-:W-:Y:S01]  /*153e0*/  I2FP.F32.U32 R20, R26 ;  /* 0x0000001a00147245 */ /* 0x008fe20000201000 */
[----:B------:R-:W-:Y:S01]  /*153f0*/  FMUL.FTZ R26, R17, UR15 ;  /* 0x0000000f111a7c20 */ /* 0x000fe20008410000 */
[----:B------:R-:W-:Y:S01]  /*15400*/  FMUL.FTZ R17, R18, UR15 ;  /* 0x0000000f12117c20 */ /* 0x000fe20008410000 */
[----:B------:R-:W-:Y:S01]  /*15410*/  ISETP.GE.AND P0, PT, R28, R3, PT ;  /* 0x000000031c00720c */ /* 0x000fe20003f06270 */
[----:B------:R-:W-:Y:S01]  /*15420*/  VIADD R18, R5, 0xfffffee9 ;  /* 0xfffffee905127836 */ /* 0x000fe20000000000 */
[----:B------:R-:W-:Y:S01]  /*15430*/  FSEL R73, R39, -INF , !P1 ;  /* 0xff80000027497808 */ /* 0x000fe20004800000 */
[----:B------:R-:W-:Y:S01]  /*15440*/  FFMA.FTZ R29, R152, R20, R29 ;  /* 0x00000014981d7223 */ /* 0x000fe2000001001d */
[----:B------:R-:W-:Y:S01]  /*15450*/  ISETP.GE.AND P1, PT, R30, R2, PT ;  /* 0x000000021e00720c */ /* 0x000fe20003f26270 */
[----:B------:R-:W-:Y:S01]  /*15460*/  MUFU.TANH R17, R17 ;  /* 0x0000001100117308 */ /* 0x000fe20000002400 */
[----:B-1----:R-:W-:Y:S01]  /*15470*/  I2FP.F32.U32 R22, R28 ;  /* 0x0000001c00167245 */ /* 0x002fe20000201000 */
[----:B------:R-:W-:Y:S01]  /*15480*/  FMUL.FTZ R28, R16, UR15 ;  /* 0x0000000f101c7c20 */ /* 0x000fe20008410000 */
[----:B------:R-:W-:-:S02]  /*15490*/  I2FP.F32.U32 R16, R24 ;  /* 0x0000001800107245 */ /* 0x000fc40000201000 */
[----:B------:R-:W-:Y:S01]  /*154a0*/  FSEL R69, R69, -INF , !P1 ;  /* 0xff80000045457808 */ /* 0x000fe20004800000 */
[CC--:B------:R-:W-:Y:S01]  /*154b0*/  FFMA.FTZ R11, R152.reuse, R22.reuse, R11 ;  /* 0x00000016980b7223 */ /* 0x0c0fe2000001000b */
[----:B------:R-:W-:Y:S01]  /*154c0*/  FFMA.FTZ R9, R152, R22, R9 ;  /* 0x0000001698097223 */ /* 0x000fe20000010009 */
[----:B------:R-:W-:Y:S01]  /*154d0*/  MUFU.TANH R25, R28 ;  /* 0x0000001c00197308 */ /* 0x000fe20000002400 */
[----:B------:R-:W-:Y:S01]  /*154e0*/  ISETP.GE.AND P1, PT, R18, R2, PT ;  /* 0x000000021200720c */ /* 0x000fe20003f26270 */
[CC--:B--2---:R-:W-:Y:S01]  /*154f0*/  FFMA.FTZ R23, R152.reuse, R16.reuse, R23 ;  /* 0x0000001098177223 */ /* 0x0c4fe20000010017 */
[----:B------:R-:W-:Y:S01]  /*15500*/  FSEL R77, R11, -INF , !P0 ;  /* 0xff8000000b4d7808 */ /* 0x000fe20004000000 */
[----:B----4-:R-:W-:Y:S01]  /*15510*/  FFMA.FTZ R31, R152, R16, R31 ;  /* 0x00000010981f7223 */ /* 0x010fe2000001001f */
[-C--:B------:R-:W-:Y:S01]  /*15520*/  ISETP.GE.AND P0, PT, R18, R3.reuse, PT ;  /* 0x000000031200720c */ /* 0x080fe20003f06270 */
[----:B------:R-:W-:Y:S01]  /*15530*/  VIADD R16, R5, 0xfffffef0 ;  /* 0xfffffef005107836 */ /* 0x000fe20000000000 */
[----:B------:R-:W-:Y:S01]  /*15540*/  I2FP.F32.U32 R18, R18 ;  /* 0x0000001200127245 */ /* 0x000fe20000201000 */
[----:B------:R-:W1:Y:S01]  /*15550*/  MUFU.TANH R21, R21 ;  /* 0x0000001500157308 */ /* 0x000e620000002400 */
[----:B------:R-:W-:Y:S01]  /*15560*/  FSEL R76, R9, -INF , !P3 ;  /* 0xff800000094c7808 */ /* 0x000fe20005800000 */
[----:B-----5:R-:W-:Y:S01]  /*15570*/  FFMA.FTZ R79, R152, R20, R7 ;  /* 0x00000014984f7223 */ /* 0x020fe20000010007 */
[----:B------:R-:W-:Y:S01]  /*15580*/  ISETP.GE.AND P3, PT, R24, R3, PT ;  /* 0x000000031800720c */ /* 0x000fe20003f66270 */
[----:B------:R-:W-:Y:S01]  /*15590*/  FFMA.FTZ R27, R152, R18, R27 ;  /* 0x00000012981b7223 */ /* 0x000fe2000001001b */
[----:B------:R-:W-:Y:S01]  /*155a0*/  FSEL R72, R72, -INF , !P6 ;  /* 0xff80000048487808 */ /* 0x000fe20007000000 */
[----:B------:R-:W-:Y:S01]  /*155b0*/  VIADD R7, R5, 0xfffffef1 ;  /* 0xfffffef105077836 */ /* 0x000fe20000000000 */
[----:B------:R-:W-:Y:S01]  /*155c0*/  FSEL R80, R29, -INF , !P5 ;  /* 0xff8000001d507808 */ /* 0x000fe20006800000 */
[----:B------:R-:W2:Y:S01]  /*155d0*/  MUFU.TANH R13, R13 ;  /* 0x0000000d000d7308 */ /* 0x000ea20000002400 */
[----:B------:R-:W-:Y:S01]  /*155e0*/  FSEL R78, R31, -INF , !P3 ;  /* 0xff8000001f4e7808 */ /* 0x000fe20005800000 */
[----:B------:R-:W-:Y:S01]  /*155f0*/  VIADD R5, R5, 0xfffffef9 ;  /* 0xfffffef905057836 */ /* 0x000fe20000000000 */
[----:B------:R-:W-:-:S02]  /*15600*/  ISETP.GE.AND P6, PT, R24, R2, PT ;  /* 0x000000021800720c */ /* 0x000fc40003fc6270 */
[C---:B------:R-:W-:Y:S02]  /*15610*/  ISETP.GE.AND P5, PT, R16.reuse, R2, PT ;  /* 0x000000021000720c */ /* 0x040fe40003fa6270 */
[----:B------:R-:W-:Y:S01]  /*15620*/  ISETP.GE.AND P3, PT, R16, R3, PT ;  /* 0x000000031000720c */ /* 0x000fe20003f66270 */
[----:B------:R-:W3:Y:S01]  /*15630*/  MUFU.TANH R9, R26 ;  /* 0x0000001a00097308 */ /* 0x000ee20000002400 */
[----:B------:R-:W-:Y:S01]  /*15640*/  I2FP.F32.U32 R16, R16 ;  /* 0x0000001000107245 */ /* 0x000fe20000201000 */
[C---:B-1----:R-:W-:Y:S01]  /*15650*/  FFMA.FTZ R21, R152.reuse, R18, R21 ;  /* 0x0000001298157223 */ /* 0x042fe20000010015 */
[----:B------:R-:W-:Y:S02]  /*15660*/  FSEL R83, R27, -INF , !P0 ;  /* 0xff8000001b537808 */ /* 0x000fe40004000000 */
[----:B------:R-:W-:Y:S01]  /*15670*/  FSEL R81, R23, -INF , !P6 ;  /* 0xff80000017517808 */ /* 0x000fe20007000000 */
[----:B------:R-:W-:Y:S01]  /*15680*/  FFMA.FTZ R17, R152, R16, R17 ;  /* 0x0000001098117223 */ /* 0x000fe20000010011 */
[----:B------:R-:W-:Y:S01]  /*15690*/  ISETP.GE.AND P0, PT, R58, 0x3, PT ;  /* 0x000000033a00780c */ /* 0x000fe20003f06270 */
[----:B------:R-:W1:Y:S01]  /*156a0*/  MUFU.TANH R11, R19 ;  /* 0x00000013000b7308 */ /* 0x000e620000002400 */
[----:B------:R-:W-:Y:S01]  /*156b0*/  BAR.SYNC.DEFER_BLOCKING 0x0 ;  /* 0x0000000000007b1d */ /* 0x000fe20000010000 */
[----:B------:R-:W-:-:S02]  /*156c0*/  ISETP.GE.AND P4, PT, R5, R2, PT ;  /* 0x000000020500720c */ /* 0x000fc40003f86270 */
[----:B------:R-:W-:Y:S01]  /*156d0*/  ISETP.GE.AND P6, PT, R7, R2, PT ;  /* 0x000000020700720c */ /* 0x000fe20003fc6270 */
[C---:B------:R-:W-:Y:S01]  /*156e0*/  FFMA.FTZ R2, R152.reuse, R16, R25 ;  /* 0x0000001098027223 */ /* 0x040fe20000010019 */
[----:B------:R-:W-:Y:S02]  /*156f0*/  FSEL R79, R79, -INF , !P2 ;  /* 0xff8000004f4f7808 */ /* 0x000fe40005000000 */
[----:B------:R-:W4:Y:S01]  /*15700*/  MUFU.TANH R15, R15 ;  /* 0x0000000f000f7308 */ /* 0x000f220000002400 */
[----:B------:R-:W-:Y:S02]  /*15710*/  I2FP.F32.U32 R16, R5 ;  /* 0x0000000500107245 */ /* 0x000fe40000201000 */
[----:B------:R-:W-:Y:S02]  /*15720*/  ISETP.GE.AND P2, PT, R7, R3, PT ;  /* 0x000000030700720c */ /* 0x000fe40003f46270 */
[----:B------:R-:W-:Y:S01]  /*15730*/  I2FP.F32.U32 R7, R7 ;  /* 0x0000000700077245 */ /* 0x000fe20000201000 */
[----:B--2---:R-:W-:Y:S01]  /*15740*/  FFMA.FTZ R13, R152, R16, R13 ;  /* 0x00000010980d7223 */ /* 0x004fe2000001000d */
[----:B------:R-:W-:-:S02]  /*15750*/  FSEL R82, R21, -INF , !P1 ;  /* 0xff80000015527808 */ /* 0x000fc40004800000 */
[----:B------:R-:W-:Y:S01]  /*15760*/  ISETP.GE.AND P1, PT, R5, R3, PT ;  /* 0x000000030500720c */ /* 0x000fe20003f26270 */
[CC--:B---3--:R-:W-:Y:S01]  /*15770*/  FFMA.FTZ R9, R152.reuse, R7.reuse, R9 ;  /* 0x0000000798097223 */ /* 0x0c8fe20000010009 */
[----:B-1----:R-:W-:Y:S01]  /*15780*/  FFMA.FTZ R3, R152, R7, R11 ;  /* 0x0000000798037223 */ /* 0x002fe2000001000b */
[----:B------:R-:W-:Y:S02]  /*15790*/  FSEL R85, R13, -INF , !P4 ;  /* 0xff8000000d557808 */ /* 0x000fe40006000000 */
[----:B------:R-:W-:Y:S02]  /*157a0*/  ISETP.NE.AND P4, PT, R59, RZ, PT ;  /* 0x000000ff3b00720c */ /* 0x000fe40003f85270 */
[----:B------:R-:W-:Y:S01]  /*157b0*/  FSEL R2, R2, -INF , !P5 ;  /* 0xff80000002027808 */ /* 0x000fe20006800000 */
[----:B----4-:R-:W-:Y:S01]  /*157c0*/  FFMA.FTZ R15, R152, R16, R15 ;  /* 0x00000010980f7223 */ /* 0x010fe2000001000f */
[----:B------:R-:W-:Y:S02]  /*157d0*/  FSEL R84, R17, -INF , !P3 ;  /* 0xff80000011547808 */ /* 0x000fe40005800000 */
[----:B------:R-:W-:-:S02]  /*157e0*/  FSEL R87, R9, -INF , !P6 ;  /* 0xff80000009577808 */ /* 0x000fc40007000000 */
        /* <DEDUP_REMOVED lines=9> */
[----:B------:R-:W4:Y:S01]  /*15880*/  LDCU.64 UR8, c[0x0][0x3a0] ;  /* 0x00007400ff0877ac */ /* 0x000f220008000a00 */
[----:B------:R-:W-:-:S03]  /*15890*/  VIADD R18, R18, 0xfffffe00 ;  /* 0xfffffe0012127836 */ /* 0x000fc60000000000 */
        /* <DEDUP_REMOVED lines=8> */
[----:B--2---:R-:W-:Y:S01]  /*15920*/  IMAD.MOV R16, RZ, RZ, -R21 ;  /* 0x000000ffff107224 */ /* 0x004fe200078e0a15 */
[----:B------:R-:W-:-:S03]  /*15930*/  MOV R20, RZ ;  /* 0x000000ff00147202 */ /* 0x000fc60000000f00 */
[----:B------:R-:W-:Y:S01]  /*15940*/  IMAD R7, R16, R9, RZ ;  /* 0x0000000910077224 */ /* 0x000fe200078e02ff */
[----:B------:R-:W-:Y:S02]  /*15950*/  IABS R16, R18 ;  /* 0x0000001200107213 */ /* 0x000fe40000000000 */
[----:B------:R-:W-:Y:S01]  /*15960*/  LOP3.LUT R18, R18, R11, RZ, 0x3c, !PT ;  /* 0x0000000b12127212 */ /* 0x000fe200078e3cff */
[----:B------:R-:W-:-:S03]  /*15970*/  IMAD.HI.U32 R7, R21, R7, R20 ;  /* 0x0000000715077227 */ /* 0x000fc600078e0014 */
[----:B------:R-:W-:-:S03]  /*15980*/  ISETP.GE.AND P6, PT, R18, RZ, PT ;  /* 0x000000ff1200720c */ /* 0x000fc60003fc6270 */
        /* <DEDUP_REMOVED lines=14> */
[----:B------:R-:W-:-:S09]  /*15a70*/  ISETP.NE.AND P0, PT, R11, RZ, PT ;  /* 0x000000ff0b00720c */ /* 0x000fd20003f05270 */
[----:B------:R-:W-:Y:S02]  /*15a80*/  @P5 VIADD R15, R15, 0x1 ;  /* 0x000000010f0f5836 */ /* 0x000fe40000000000 */
[----:B------:R-:W-:-:S03]  /*15a90*/  @P2 IADD3 R7, PT, PT, R7, 0x1, RZ ;  /* 0x0000000107072810 */ /* 0x000fc60007ffe0ff */
[----:B------:R-:W-:Y:S02]  /*15aa0*/  @!P3 IADD3 R15, PT, PT, -R15, RZ, RZ ;  /* 0x000000ff0f0fb210 */ /* 0x000fe40007ffe1ff */
[----:B------:R-:W-:Y:S01]  /*15ab0*/  IMAD.MOV.U32 R16, RZ, RZ, R7 ;  /* 0x000000ffff107224 */ /* 0x000fe200078e0007 */
[----:B------:R-:W-:-:S03]  /*15ac0*/  LOP3.LUT R7, RZ, R11, RZ, 0x33, !PT ;  /* 0x0000000bff077212 */ /* 0x000fc600078e33ff */
[----:B------:R-:W-:Y:S01]  /*15ad0*/  @!P6 IMAD.MOV R16, RZ, RZ, -R16 ;  /* 0x000000ffff10e224 */ /* 0x000fe200078e0a10 */
[----:B------:R-:W-:-:S04]  /*15ae0*/  SEL R9, R7, R15, !P0 ;  /* 0x0000000f07097207 */ /* 0x000fc80004000000 */
[----:B------:R-:W-:Y:S01]  /*15af0*/  SEL R7, R7, R16, !P0 ;  /* 0x0000001007077207 */ /* 0x000fe20004000000 */
[----:B------:R-:W-:-:S04]  /*15b00*/  IMAD.WIDE R16, R9, 0x4, R180 ;  /* 0x0000000409107825 */ /* 0x000fc800078e02b4 */
[C---:B------:R-:W-:Y:S02]  /*15b10*/  IMAD.WIDE R22, R7.reuse, 0x4, R180 ;  /* 0x0000000407167825 */ /* 0x040fe400078e02b4 */
[----:B-1----:R-:W2:Y:S04]  /*15b20*/  LDG.E R16, desc[UR10][R16.64] ;  /* 0x0000000a10107981 */ /* 0x002ea8000c1e1900 */
[----:B------:R-:W2:Y:S01]  /*15b30*/  LDG.E R5, desc[UR10][R22.64] ;  /* 0x0000000a16057981 */ /* 0x000ea2000c1e1900 */
[----:B------:R-:W-:-:S05]  /*15b40*/  IADD3 R18, PT, PT, R7, -R9, RZ ;  /* 0x8000000907127210 */ /* 0x000fca0007ffe0ff */
[----:B------:R-:W-:Y:S02]  /*15b50*/  IMAD R11, R18, R11, -0x100 ;  /* 0xffffff00120b7424 */ /* 0x000fe400078e020b */
[----:B---3--:R-:W-:-:S03]  /*15b60*/  IMAD.U32 R18, RZ, RZ, UR4 ;  /* 0x00000004ff127e24 */ /* 0x008fc6000f8e00ff */
[----:B------:R-:W-:Y:S01]  /*15b70*/  SHF.R.S32.HI R7, RZ, 0x1f, R11 ;  /* 0x0000001fff077819 */ /* 0x000fe2000001140b */
[----:B------:R-:W-:-:S04]  /*15b80*/  IMAD.WIDE.U32 R20, R11, R18, RZ ;  /* 0x000000120b147225 */ /* 0x000fc800078e00ff */
[----:B------:R-:W-:-:S04]  /*15b90*/  IMAD R7, R7, R18, RZ ;  /* 0x0000001207077224 */ /* 0x000fc800078e02ff */
[----:B------:R-:W-:-:S04]  /*15ba0*/  IMAD R7, R11, UR5, R7 ;  /* 0x000000050b077c24 */ /* 0x000fc8000f8e0207 */
        /* <DEDUP_REMOVED lines=10> */
.L_x_2026:
        /* <DEDUP_REMOVED lines=8> */
.L_x_2027:
[----:B------:R-:W2:Y:S01]  /*15cd0*/  LDC R9, c[0x0][0x3bc] ;  /* 0x0000ef00ff097b82 */ /* 0x000ea20000000800 */
[C---:B------:R-:W-:Y:S02]  /*15ce0*/  IMAD.SHL.U32 R7, R18.reuse, 0x20, RZ ;  /* 0x0000002012077824 */ /* 0x040fe400078e00ff */
[----:B------:R-:W-:Y:S02]  /*15cf0*/  IMAD.SHL.U32 R5, R18, 0x40, RZ ;  /* 0x0000004012057824 */ /* 0x000fe400078e00ff */
[----:B------:R-:W-:Y:S01]  /*15d00*/  @!P4 IMAD.MOV.U32 R177, RZ, RZ, R159 ;  /* 0x000000ffffb1c224 */ /* 0x000fe200078e009f */
[----:B------:R-:W-:-:S04]  /*15d10*/  LEA R20, P0, R7, R176, 0x1 ;  /* 0x000000b007147211 */ /* 0x000fc800078008ff */
[----:B------:R-:W-:Y:S01]  /*15d20*/  @!PT LDS RZ, [RZ] ;  /* 0x00000000fffff984 */ /* 0x000fe20000000800 */
[----:B------:R-:W-:Y:S01]  /*15d30*/  @!PT LDS RZ, [RZ] ;  /* 0x00000000fffff984 */ /* 0x000fe20000000800 */
[----:B------:R-:W-:Y:S01]  /*15d40*/  @!PT LDS RZ, [RZ] ;  /* 0x00000000fffff984 */ /* 0x000fe20000000800 */
[----:B-1----:R1:W-:Y:S04]  /*15d50*/  @!P4 LDGSTS.E.BYPASS.LTC128B.128 [R191+0x1000], desc[UR10][R176.64] ;  /* 0x01000000b0bfcfae */ /* 0x0023e8000b981a0a */
[----:B------:R1:W-:Y:S01]  /*15d60*/  @P4 STS.128 [R191+0x1000], RZ ;  /* 0x001000ffbf004388 */ /* 0x0003e20000000c00 */
[C-C-:B--2---:R-:W-:Y:S02]  /*15d70*/  SHF.L.U64.HI R16, R18.reuse, 0x5, R9.reuse ;  /* 0x0000000512107819 */ /* 0x144fe40000010209 */
[----:B------:R-:W-:Y:S02]  /*15d80*/  SHF.L.U64.HI R9, R18, 0x6, R9 ;  /* 0x0000000612097819 */ /* 0x000fe40000010209 */
[----:B------:R-:W-:Y:S02]  /*15d90*/  IADD3 R18, P3, P2, R5, R20, R5 ;  /* 0x0000001405127210 */ /* 0x000fe40007a7e005 */
[----:B------:R-:W-:-:S02]  /*15da0*/  LEA.HI.X R21, R7, R159, R16, 0x1, P0 ;  /* 0x0000009f07157211 */ /* 0x000fc400000f0c10 */
[----:B------:R-:W-:Y:S02]  /*15db0*/  @!P4 IADD3 R24, P0, PT, R5, R20, RZ ;  /* 0x000000140518c210 */ /* 0x000fe40007f1e0ff */
[----:B------:R-:W-:Y:S01]  /*15dc0*/  IADD3 R22, P1, PT, R18, R5, RZ ;  /* 0x0000000512167210 */ /* 0x000fe20007f3e0ff */
        /* <DEDUP_REMOVED lines=45> */
.L_x_2025:
[----:B------:R-:W-:Y:S01]  /*160a0*/  FMNMX3.FTZ R5, R131, R12, R14, !PT ;  /* 0x0000000c83057276 */ /* 0x000fe2000781000e */
[----:B------:R-:W2:Y:S01]  /*160b0*/  LDCU UR4, c[0x0][0x45c] ;  /* 0x00008b80ff0477ac */ /* 0x000ea20008000800 */
[----:B------:R-:W-:Y:S01]  /*160c0*/  LOP3.LUT P2, RZ, R148, 0x4, RZ, 0xc0, !PT ;  /* 0x0000000494ff7812 */ /* 0x000fe2000784c0ff */
[----:B-1----:R-:W-:Y:S01]  /*160d0*/  LDSM.16.MT88.4 R20, [R189+0x5400] ;  /* 0x00540000bd14783b */ /* 0x002fe20000004200 */
        /* <DEDUP_REMOVED lines=63> */
[----:B------:R-:W1:Y:S01]  /*164d0*/  SHFL.BFLY PT, R5, R18, 0x2, 0x1f ;  /* 0x0c401f0012057f89 */ /* 0x000e6200000e0000 */
[----:B------:R-:W-:-:S02]  /*164e0*/  FMNMX3.FTZ R7, R7, R0, R59, !PT ;  /* 0x0000000007077276 */ /* 0x000fc4000781003b */
[----:B------:R-:W-:-:S03]  /*164f0*/  VIMNMX R58, PT, PT, R58, 0x2, !PT ;  /* 0x000000023a3a7848 */ /* 0x000fc60007fe0100 */
[----:B------:R-:W3:Y:S01]  /*16500*/  SHFL.BFLY PT, R16, R7, 0x2, 0x1f ;  /* 0x0c401f0007107f89 */ /* 0x000ee200000e0000 */
[----:B-1----:R-:W-:-:S05]  /*16510*/  FMNMX.FTZ R5, R18, R5, !PT ;  /* 0x0000000512057209 */ /* 0x002fca0007810000 */
[----:B------:R-:W1:Y:S01]  /*16520*/  SHFL.BFLY PT, R96, R5, 0x1, 0x1f ;  /* 0x0c201f0005607f89 */ /* 0x000e6200000e0000 */
[----:B---3--:R-:W-:-:S05]  /*16530*/  FMNMX.FTZ R16, R7, R16, !PT ;  /* 0x0000001007107209 */ /* 0x008fca0007810000 */
[----:B------:R-:W3:Y:S01]  /*16540*/  SHFL.BFLY PT, R95, R16, 0x1, 0x1f ;  /* 0x0c201f00105f7f89 */ /* 0x000ee200000e0000 */
[----:B-1----:R-:W-:-:S04]  /*16550*/  FMNMX.FTZ R96, R5, R96, !PT ;  /* 0x0000006005607209 */ /* 0x002fc80007810000 */
[C---:B------:R-:W-:Y:S01]  /*16560*/  FSETP.NEU.FTZ.AND P1, PT, R96.reuse, -INF , PT ;  /* 0xff8000006000780b */ /* 0x040fe20003f3d000 */
[----:B--2---:R-:W-:Y:S01]  /*16570*/  FMUL.FTZ R93, R96, UR4 ;  /* 0x00000004605d7c20 */ /* 0x004fe20008410000 */
[----:B---3--:R-:W-:Y:S02]  /*16580*/  FMNMX.FTZ R95, R16, R95, !PT ;  /* 0x0000005f105f7209 */ /* 0x008fe40007810000 */
[----:B------:R-:W1:Y:S02]  /*16590*/  LDSM.16.MT88.4 R16, [R189+0x5000] ;  /* 0x00500000bd10783b */ /* 0x000e640000004200 */
[C---:B------:R-:W-:Y:S01]  /*165a0*/  FSETP.NEU.FTZ.AND P0, PT, R95.reuse, -INF , PT ;  /* 0xff8000005f00780b */ /* 0x040fe20003f1d000 */
[----:B------:R-:W-:Y:S01]  /*165b0*/  FMUL.FTZ R89, R95, UR4 ;  /* 0x000000045f597c20 */ /* 0x000fe20008410000 */
[----:B------:R-:W-:-:S04]  /*165c0*/  FSEL R93, R93, RZ, P1 ;  /* 0x000000ff5d5d7208 */ /* 0x000fc80000800000 */
[----:B------:R-:W-:Y:S01]  /*165d0*/  FSEL R89, R89, RZ, P0 ;  /* 0x000000ff59597208 */ /* 0x000fe20000000000 */
[--C-:B------:R-:W-:Y:S01]  /*165e0*/  FFMA.FTZ R91, R88, UR4, -R93.reuse ;  /* 0x00000004585b7c23 */ /* 0x100fe2000801085d */
[--C-:B------:R-:W-:Y:S01]  /*165f0*/  FFMA.FTZ R90, R86, UR4, -R93.reuse ;  /* 0x00000004565a7c23 */ /* 0x100fe2000801085d */
[--C-:B------:R-:W-:Y:S01]  /*16600*/  FFMA.FTZ R94, R12, UR4, -R93.reuse ;  /* 0x000000040c5e7c23 */ /* 0x100fe2000801085d */
[----:B------:R-:W-:Y:S01]  /*16610*/  FFMA.FTZ R92, R14, UR4, -R93 ;  /* 0x000000040e5c7c23 */ /* 0x000fe2000801085d */
[--C-:B------:R-:W-:Y:S01]  /*16620*/  FFMA.FTZ R98, R4, UR4, -R89.reuse ;  /* 0x0000000404627c23 */ /* 0x100fe20008010859 */
[----:B------:R-:W-:Y:S01]  /*16630*/  IADD3 R4, PT, PT, R189, 0x5000, RZ ;  /* 0x00005000bd047810 */ /* 0x000fe20007ffe0ff */
[--C-:B------:R-:W-:Y:S01]  /*16640*/  FFMA.FTZ R88, R10, UR4, -R89.reuse ;  /* 0x000000040a587c23 */ /* 0x100fe20008010859 */
[--C-:B------:R-:W-:Y:S01]  /*16650*/  FFMA.FTZ R86, R8, UR4, -R89.reuse ;  /* 0x0000000408567c23 */ /* 0x100fe20008010859 */
[----:B------:R-:W-:Y:S01]  /*16660*/  FSEL R10, R96, RZ, P1 ;  /* 0x000000ff600a7208 */ /* 0x000fe20000800000 */
[----:B------:R-:W-:Y:S01]  /*16670*/  FFMA.FTZ R97, R6, UR4, -R89 ;  /* 0x0000000406617c23 */ /* 0x000fe20008010859 */
[----:B------:R-:W-:Y:S01]  /*16680*/  @P2 IADD3 R101, PT, PT, R4, -0x20, RZ ;  /* 0xffffffe004652810 */ /* 0x000fe20007ffe0ff */
[----:B------:R-:W-:Y:S01]  /*16690*/  MUFU.EX2 R94, R94 ;  /* 0x0000005e005e7308 */ /* 0x000fe20000000800 */
[----:B------:R-:W-:Y:S01]  /*166a0*/  FSEL R8, R95, RZ, P0 ;  /* 0x000000ff5f087208 */ /* 0x000fe20000000000 */
[----:B------:R-:W-:Y:S01]  /*166b0*/  FADD.FTZ R10, R131, -R10 ;  /* 0x8000000a830a7221 */ /* 0x000fe20000010000 */
[--C-:B------:R-:W-:Y:S01]  /*166c0*/  FFMA.FTZ R28, R103, UR4, -R93.reuse ;  /* 0x00000004671c7c23 */ /* 0x100fe2000801085d */
[----:B------:R-:W2:Y:S01]  /*166d0*/  LDSM.16.MT88.4 R4, [R101] ;  /* 0x000000006504783b */ /* 0x000ea20000004200 */
[----:B------:R-:W3:Y:S01]  /*166e0*/  MUFU.EX2 R92, R92 ;  /* 0x0000005c005c7308 */ /* 0x000ee20000000800 */
[----:B------:R-:W-:Y:S01]  /*166f0*/  FADD.FTZ R8, R129, -R8 ;  /* 0x8000000881087221 */ /* 0x000fe20000010000 */
[----:B------:R-:W-:Y:S01]  /*16700*/  FMUL.FTZ R100, R10, UR4 ;  /* 0x000000040a647c20 */ /* 0x000fe20008410000 */
[----:B------:R-:W-:Y:S01]  /*16710*/  FFMA.FTZ R29, R105, UR4, -R93 ;  /* 0x00000004691d7c23 */ /* 0x000fe2000801085d */
[----:B------:R-:W-:Y:S01]  /*16720*/  MUFU.EX2 R91, R91 ;  /* 0x0000005b005b7308 */ /* 0x000fe20000000800 */
[----:B------:R-:W-:Y:S01]  /*16730*/  FMUL.FTZ R99, R8, UR4 ;  /* 0x0000000408637c20 */ /* 0x000fe20008410000 */
[----:B------:R-:W-:Y:S01]  /*16740*/  FFMA.FTZ R32, R104, UR4, -R89 ;  /* 0x0000000468207c23 */ /* 0x000fe20008010859 */
[----:B------:R-:W-:Y:S01]  /*16750*/  FFMA.FTZ R102, R102, UR4, -R93 ;  /* 0x0000000466667c23 */ /* 0x000fe2000801085d */
[----:B------:R-:W4:Y:S01]  /*16760*/  MUFU.EX2 R90, R90 ;  /* 0x0000005a005a7308 */ /* 0x000f220000000800 */
[--C-:B------:R-:W-:Y:S01]  /*16770*/  FFMA.FTZ R109, R106, UR4, -R89.reuse ;  /* 0x000000046a6d7c23 */ /* 0x100fe20008010859 */
[--C-:B------:R-:W-:Y:S01]  /*16780*/  FFMA.FTZ R107, R107, UR4, -R89.reuse ;  /* 0x000000046b6b7c23 */ /* 0x100fe20008010859 */
[----:B------:R-:W-:Y:S01]  /*16790*/  FFMA.FTZ R108, R108, UR4, -R89 ;  /* 0x000000046c6c7c23 */ /* 0x000fe20008010859 */
[----:B------:R-:W-:Y:S01]  /*167a0*/  MUFU.EX2 R88, R88 ;  /* 0x0000005800587308 */ /* 0x000fe20000000800 */
[--C-:B------:R-:W-:Y:S01]  /*167b0*/  FFMA.FTZ R141, R141, UR4, -R93.reuse ;  /* 0x000000048d8d7c23 */ /* 0x100fe2000801085d */
[----:B---3--:R-:W-:Y:S01]  /*167c0*/  F2FP.BF16.F32.PACK_AB R8, R92, R94 ;  /* 0x0000005e5c08723e */ /* 0x008fe200000010ff */
[----:B------:R-:W-:Y:S01]  /*167d0*/  FFMA.FTZ R117, R117, UR4, -R93 ;  /* 0x0000000475757c23 */ /* 0x000fe2000801085d */
[----:B------:R-:W3:Y:S01]  /*167e0*/  MUFU.EX2 R86, R86 ;  /* 0x0000005600567308 */ /* 0x000ee20000000800 */
[----:B------:R-:W-:Y:S01]  /*167f0*/  FFMA.FTZ R115, R115, UR4, -R89 ;  /* 0x0000000473737c23 */ /* 0x000fe20008010859 */
        /* <DEDUP_REMOVED lines=8> */
[----:B------:R-:W-:Y:S01]  /*16880*/  FFMA.FTZ R137, R128, UR4, -R89 ;  /* 0x0000000480897c23 */ /* 0x000fe20008010859 */
[----:B------:R-:W-:Y:S01]  /*16890*/  FFMA.FTZ R131, R119, UR4, -R93 ;  /* 0x0000000477837c23 */ /* 0x000fe2000801085d */
[----:B------:R-:W5:Y:S01]  /*168a0*/  MUFU.EX2 R100, R100 ;  /* 0x0000006400647308 */ /* 0x000f620000000800 */
[--C-:B------:R-:W-:Y:S01]  /*168b0*/  FFMA.FTZ R123, R123, UR4, -R89.reuse ;  /* 0x000000047b7b7c23 */ /* 0x100fe20008010859 */
[----:B---3--:R-:W-:Y:S01]  /*168c0*/  F2FP.BF16.F32.PACK_AB R9, R86, R88 ;  /* 0x000000585609723e */ /* 0x008fe200000010ff */
[----:B------:R-:W-:Y:S01]  /*168d0*/  FFMA.FTZ R154, R154, UR4, -R89 ;  /* 0x000000049a9a7c23 */ /* 0x000fe20008010859 */
[----:B------:R-:W3:Y:S01]  /*168e0*/  MUFU.EX2 R99, R99 ;  /* 0x0000006300637308 */ /* 0x000ee20000000800 */
[--C-:B------:R-:W-:Y:S01]  /*168f0*/  FFMA.FTZ R135, R142, UR4, -R93.reuse ;  /* 0x000000048e877c23 */ /* 0x100fe2000801085d */
[----:B------:R-:W-:Y:S01]  /*16900*/  FFMA.FTZ R133, R140, UR4, -R93 ;  /* 0x000000048c857c23 */ /* 0x000fe2000801085d */
[----:B------:R-:W-:Y:S01]  /*16910*/  FFMA.FTZ R129, R121, UR4, -R89 ;  /* 0x0000000479817c23 */ /* 0x000fe20008010859 */
[----:B------:R-:W-:Y:S01]  /*16920*/  MUFU.EX2 R105, R28 ;  /* 0x0000001c00697308 */ /* 0x000fe20000000800 */
[----:B------:R-:W-:Y:S01]  /*16930*/  FFMA.FTZ R127, R127, UR4, -R93 ;  /* 0x000000047f7f7c23 */ /* 0x000fe2000801085d */
[----:B----4-:R-:W-:Y:S01]  /*16940*/  F2FP.BF16.F32.PACK_AB R11, R98, R97 ;  /* 0x00000061620b723e */ /* 0x010fe200000010ff */
[----:B------:R-:W-:Y:S01]  /*16950*/  FFMA.FTZ R143, R222, UR4, -R89 ;  /* 0x00000004de8f7c23 */ /* 0x000fe20008010859 */
[----:B------:R4:W2:Y:S01]  /*16960*/  MUFU.EX2 R104, R29 ;  /* 0x0000001d00687308 */ /* 0x0008a20000000800 */
[----:B------:R-:W-:Y:S01]  /*16970*/  FFMA.FTZ R147, R210, UR4, -R93 ;  /* 0x00000004d2937c23 */ /* 0x000fe2000801085d */
[-C--:B-----5:R-:W-:Y:S01]  /*16980*/  FMUL.FTZ R12, R172, R100.reuse ;  /* 0x00000064ac0c7220 */ /* 0x0a0fe20000410000 */
[-C--:B------:R-:W-:Y:S01]  /*16990*/  FMUL.FTZ R13, R173, R100.reuse ;  /* 0x00000064ad0d7220 */ /* 0x080fe20000410000 */
[-C--:B------:R-:W-:Y:S01]  /*169a0*/  FMUL.FTZ R168, R168, R100.reuse ;  /* 0x00000064a8a87220 */ /* 0x080fe20000410000 */
[-C--:B------:R-:W-:Y:S01]  /*169b0*/  FMUL.FTZ R169, R169, R100.reuse ;  /* 0x00000064a9a97220 */ /* 0x080fe20000410000 */
[-C--:B---3--:R-:W-:Y:S01]  /*169c0*/  FMUL.FTZ R14, R174, R99.reuse ;  /* 0x00000063ae0e7220 */ /* 0x088fe20000410000 */
[-C--:B------:R-:W-:Y:S01]  /*169d0*/  FMUL.FTZ R15, R175, R99.reuse ;  /* 0x00000063af0f7220 */ /* 0x080fe20000410000 */
[-C--:B------:R-:W-:Y:S01]  /*169e0*/  FMUL.FTZ R170, R170, R99.reuse ;  /* 0x00000063aaaa7220 */ /* 0x080fe20000410000 */
[-C--:B------:R-:W-:Y:S01]  /*169f0*/  FMUL.FTZ R171, R171, R99.reuse ;  /* 0x00000063abab7220 */ /* 0x080fe20000410000 */
[----:B------:R-:W-:Y:S01]  /*16a00*/  MUFU.EX2 R102, R102 ;  /* 0x0000006600667308 */ /* 0x000fe20000000800 */
[-C--:B------:R-:W-:Y:S01]  /*16a10*/  FMUL.FTZ R24, R164, R100.reuse ;  /* 0x00000064a4187220 */ /* 0x080fe20000410000 */
[-C--:B------:R-:W-:Y:S01]  /*16a20*/  FMUL.FTZ R25, R165, R100.reuse ;  /* 0x00000064a5197220 */ /* 0x080fe20000410000 */
[-C--:B------:R-:W-:Y:S01]  /*16a30*/  FMUL.FTZ R26, R166, R99.reuse ;  /* 0x00000063a61a7220 */ /* 0x080fe20000410000 */
[----:B----4-:R-:W3:Y:S01]  /*16a40*/  LDSM.16.MT88.4 R28, [R101+0x400] ;  /* 0x00040000651c783b */ /* 0x010ee20000004200 */
[C---:B-1----:R-:W-:Y:S01]  /*16a50*/  HMMA.16816.F32.BF16 R12, R8.reuse, R16, R12 ;  /* 0x00000010080c723c */ /* 0x042fe2000004180c */
[----:B------:R-:W1:Y:S01]  /*16a60*/  MUFU.EX2 R103, R141 ;  /* 0x0000008d00677308 */ /* 0x000e620000000800 */
        /* <DEDUP_REMOVED lines=8> */
[----:B--2---:R-:W-:Y:S01]  /*16af0*/  F2FP.BF16.F32.PACK_AB R34, R104, R105 ;  /* 0x000000696822723e */ /* 0x004fe200000010ff */
[--C-:B------:R-:W-:Y:S01]  /*16b00*/  FFMA.FTZ R164, R246, UR4, -R89.reuse ;  /* 0x00000004f6a47c23 */ /* 0x100fe20008010859 */
[----:B------:R-:W-:Y:S01]  /*16b10*/  FFMA.FTZ R166, R240, UR4, -R89 ;  /* 0x00000004f0a67c23 */ /* 0x000fe20008010859 */
[----:B------:R-:W-:Y:S01]  /*16b20*/  MUFU.EX2 R107, R107 ;  /* 0x0000006b006b7308 */ /* 0x000fe20000000800 */
[--C-:B------:R-:W-:Y:S01]  /*16b30*/  FFMA.FTZ R168, R238, UR4, -R93.reuse ;  /* 0x00000004eea87c23 */ /* 0x100fe2000801085d */
[----:B------:R-:W-:Y:S01]  /*16b40*/  FFMA.FTZ R170, R232, UR4, -R93 ;  /* 0x00000004e8aa7c23 */ /* 0x000fe2000801085d */
[C---:B------:R-:W-:Y:S01]  /*16b50*/  HMMA.16816.F32.BF16 R24, R8.reuse, R4, R24 ;  /* 0x000000040818723c */ /* 0x040fe20000041818 */
[----:B------:R-:W2:Y:S01]  /*16b60*/  MUFU.EX2 R108, R108 ;  /* 0x0000006c006c7308 */ /* 0x000ea20000000800 */
[--C-:B------:R-:W-:Y:S01]  /*16b70*/  FFMA.FTZ R174, R226, UR4, -R89.reuse ;  /* 0x00000004e2ae7c23 */ /* 0x100fe20008010859 */
[----:B-1----:R-:W-:Y:S01]  /*16b80*/  F2FP.BF16.F32.PACK_AB R32, R103, R102 ;  /* 0x000000666720723e */ /* 0x002fe200000010ff */
[----:B------:R-:W-:Y:S01]  /*16b90*/  FFMA.FTZ R172, R224, UR4, -R89 ;  /* 0x00000004e0ac7c23 */ /* 0x000fe20008010859 */
[----:B------:R1:W-:Y:S01]  /*16ba0*/  MUFU.EX2 R124, R117 ;  /* 0x00000075007c7308 */ /* 0x0003e20000000800 */
[--C-:B------:R-:W-:Y:S01]  /*16bb0*/  FFMA.FTZ R141, R230, UR4, -R93.reuse ;  /* 0x00000004e68d7c23 */ /* 0x100fe2000801085d */
[----:B----4-:R-:W-:Y:S01]  /*16bc0*/  F2FP.BF16.F32.PACK_AB R33, R109, R106 ;  /* 0x0000006a6d21723e */ /* 0x010fe200000010ff */
[----:B------:R-:W-:Y:S01]  /*16bd0*/  HMMA.16816.F32.BF16 R8, R8, R6, R160 ;  /* 0x000000060808723c */ /* 0x000fe200000418a0 */
[----:B------:R-:W4:Y:S01]  /*16be0*/  LDSM.16.MT88.4 R4, [R189+0x5800] ;  /* 0x00580000bd04783b */ /* 0x000f220000004200 */
[----:B------:R-:W5:Y:S01]  /*16bf0*/  MUFU.EX2 R113, R38 ;  /* 0x0000002600717308 */ /* 0x000f620000000800 */
[--C-:B------:R-:W-:Y:S01]  /*16c00*/  FFMA.FTZ R162, R252, UR4, -R93.reuse ;  /* 0x00000004fca27c23 */ /* 0x100fe2000801085d */
[--C-:B------:R-:W-:Y:S01]  /*16c10*/  FFMA.FTZ R160, R250, UR4, -R93.reuse ;  /* 0x00000004faa07c23 */ /* 0x100fe2000801085d */
[----:B------:R-:W-:Y:S01]  /*16c20*/  FFMA.FTZ R145, R208, UR4, -R93 ;  /* 0x00000004d0917c23 */ /* 0x000fe2000801085d */
[----:B------:R-:W-:Y:S01]  /*16c30*/  MUFU.EX2 R111, R37 ;  /* 0x00000025006f7308 */ /* 0x000fe20000000800 */
[----:B--2---:R-:W-:Y:S01]  /*16c40*/  F2FP.BF16.F32.PACK_AB R35, R108, R107 ;  /* 0x0000006b6c23723e */ /* 0x004fe200000010ff */
[--C-:B------:R-:W-:Y:S01]  /*16c50*/  FFMA.FTZ R155, R212, UR4, -R89.reuse ;  /* 0x00000004d49b7c23 */ /* 0x100fe20008010859 */
[----:B------:R-:W-:Y:S01]  /*16c60*/  FFMA.FTZ R214, R214, UR4, -R89 ;  /* 0x00000004d6d67c23 */ /* 0x000fe20008010859 */
[----:B------:R-:W-:Y:S01]  /*16c70*/  MUFU.EX2 R115, R115 ;  /* 0x0000007300737308 */ /* 0x000fe20000000800 */
[--C-:B-1----:R-:W-:Y:S01]  /*16c80*/  FFMA.FTZ R117, R126, UR4, -R93.reuse ;  /* 0x000000047e757c23 */ /* 0x102fe2000801085d */
[----:B------:R-:W-:Y:S01]  /*16c90*/  FFMA.FTZ R220, R220, UR4, -R93 ;  /* 0x00000004dcdc7c23 */ /* 0x000fe2000801085d */
[--C-:B------:R-:W-:Y:S01]  /*16ca0*/  FFMA.FTZ R218, R218, UR4, -R89.reuse ;  /* 0x00000004dada7c23 */ /* 0x100fe20008010859 */
[C---:B------:R-:W-:Y:S01]  /*16cb0*/  HMMA.16816.F32.BF16 R12, R32.reuse, R20, R12 ;  /* 0x00000014200c723c */ /* 0x040fe2000004180c */
[----:B------:R3:W-:Y:S01]  /*16cc0*/  MUFU.EX2 R126, R36 ;  /* 0x00000024007e7308 */ /* 0x0007e20000000800 */
[----:B------:R-:W-:Y:S01]  /*16cd0*/  FFMA.FTZ R216, R216, UR4, -R89 ;  /* 0x00000004d8d87c23 */ /* 0x000fe20008010859 */
[--C-:B------:R-:W-:Y:S01]  /*16ce0*/  FFMA.FTZ R161, R206, UR4, -R93.reuse ;  /* 0x00000004cea17c23 */ /* 0x100fe2000801085d */
[----:B------:R-:W-:Y:S01]  /*16cf0*/  FFMA.FTZ R163, R202, UR4, -R93 ;  /* 0x00000004caa37c23 */ /* 0x000fe2000801085d */
[----:B------:R1:W2:Y:S01]  /*16d00*/  MUFU.EX2 R130, R125 ;  /* 0x0000007d00827308 */ /* 0x0002a20000000800 */
[--C-:B------:R-:W-:Y:S01]  /*16d10*/  FFMA.FTZ R165, R198, UR4, -R89.reuse ;  /* 0x00000004c6a57c23 */ /* 0x100fe20008010859 */
[--C-:B------:R-:W-:Y:S01]  /*16d20*/  FFMA.FTZ R167, R194, UR4, -R89.reuse ;  /* 0x00000004c2a77c23 */ /* 0x100fe20008010859 */
[C---:B------:R-:W-:Y:S01]  /*16d30*/  HMMA.16816.F32.BF16 R16, R32.reuse, R22, R16 ;  /* 0x000000162010723c */ /* 0x040fe20000041810 */
[----:B------:R-:W4:Y:S01]  /*16d40*/  LDSM.16.MT88.4 R20, [R101+0x800] ;  /* 0x000800006514783b */ /* 0x000f220000004200 */
[----:B------:R-:W-:Y:S01]  /*16d50*/  MUFU.EX2 R128, R139 ;  /* 0x0000008b00807308 */ /* 0x000fe20000000800 */
[----:B------:R-:W-:Y:S01]  /*16d60*/  FFMA.FTZ R192, R192, UR4, -R89 ;  /* 0x00000004c0c07c23 */ /* 0x000fe20008010859 */
[--C-:B------:R-:W-:Y:S01]  /*16d70*/  FFMA.FTZ R204, R204, UR4, -R93.reuse ;  /* 0x00000004cccc7c23 */ /* 0x100fe2000801085d */
[----:B------:R-:W-:Y:S01]  /*16d80*/  FFMA.FTZ R200, R200, UR4, -R93 ;  /* 0x00000004c8c87c23 */ /* 0x000fe2000801085d */
[----:B------:R2:W2:Y:S01]  /*16d90*/  MUFU.EX2 R119, R137 ;  /* 0x0000008900777308 */ /* 0x0004a20000000800 */
[--C-:B------:R-:W-:Y:S01]  /*16da0*/  FFMA.FTZ R196, R196, UR4, -R89.reuse ;  /* 0x00000004c4c47c23 */ /* 0x100fe20008010859 */
[C---:B---3--:R-:W-:Y:S01]  /*16db0*/  HMMA.16816.F32.BF16 R36, R32.reuse, R28, R24 ;  /* 0x0000001c2024723c */ /* 0x048fe20000041818 */
[----:B------:R-:W3:Y:S01]  /*16dc0*/  LDSM.16.MT88.4 R24, [R189+0x5c00] ;  /* 0x005c0000bd18783b */ /* 0x000ee20000004200 */
[----:B------:R-:W-:Y:S01]  /*16dd0*/  MUFU.EX2 R117, R117 ;  /* 0x0000007500757308 */ /* 0x000fe20000000800 */
[----:B-1----:R-:W-:Y:S01]  /*16de0*/  FFMA.FTZ R125, R144, UR4, -R89 ;  /* 0x00000004907d7c23 */ /* 0x002fe20008010859 */
[--C-:B------:R-:W-:Y:S01]  /*16df0*/  FFMA.FTZ R169, R190, UR4, -R93.reuse ;  /* 0x00000004bea97c23 */ /* 0x100fe2000801085d */
[----:B------:R-:W-:Y:S01]  /*16e00*/  FFMA.FTZ R171, R156, UR4, -R93 ;  /* 0x000000049cab7c23 */ /* 0x000fe2000801085d */
[----:B------:R1:W4:Y:S01]  /*16e10*/  MUFU.EX2 R142, R131 ;  /* 0x00000083008e7308 */ /* 0x0003220000000800 */
[----:B------:R-:W-:Y:S01]  /*16e20*/  FFMA.FTZ R173, R136, UR4, -R89 ;  /* 0x0000000488ad7c23 */ /* 0x000fe20008010859 */
[----:B------:R-:W-:Y:S01]  /*16e30*/  HMMA.16816.F32.BF16 R28, R32, R30, R8 ;  /* 0x0000001e201c723c */ /* 0x000fe20000041808 */
[----:B-----5:R-:W-:Y:S01]  /*16e40*/  F2FP.BF16.F32.PACK_AB R32, R113, R124 ;  /* 0x0000007c7120723e */ /* 0x020fe200000010ff */
[----:B------:R-:W5:Y:S01]  /*16e50*/  LDSM.16.MT88.4 R8, [R101+0xc00] ;  /* 0x000c00006508783b */ /* 0x000f620000004200 */
[----:B--2---:R-:W-:Y:S01]  /*16e60*/  F2FP.BF16.F32.PACK_AB R33, R130, R115 ;  /* 0x000000738221723e */ /* 0x004fe200000010ff */
[----:B------:R2:W-:Y:S01]  /*16e70*/  MUFU.EX2 R140, R135 ;  /* 0x00000087008c7308 */ /* 0x0005e20000000800 */
[----:B------:R-:W-:Y:S01]  /*16e80*/  F2FP.BF16.F32.PACK_AB R34, R126, R111 ;  /* 0x0000006f7e22723e */ /* 0x000fe200000010ff */
[----:B------:R-:W-:Y:S01]  /*16e90*/  FFMA.FTZ R137, R236, UR4, -R93 ;  /* 0x00000004ec897c23 */ /* 0x000fe2000801085d */
[----:B------:R-:W-:Y:S01]  /*16ea0*/  F2FP.BF16.F32.PACK_AB R35, R119, R128 ;  /* 0x000000807723723e */ /* 0x000fe200000010ff */
[----:B------:R2:W-:Y:S01]  /*16eb0*/  MUFU.EX2 R121, R133 ;  /* 0x0000008500797308 */ /* 0x0005e20000000800 */
[--C-:B------:R-:W-:Y:S01]  /*16ec0*/  FFMA.FTZ R139, R228, UR4, -R89.reuse ;  /* 0x00000004e48b7c23 */ /* 0x100fe20008010859 */
[--C-:B------:R-:W-:Y:S01]  /*16ed0*/  FFMA.FTZ R118, R118, UR4, -R89.reuse ;  /* 0x0000000476767c23 */ /* 0x100fe20008010859 */
[--C-:B------:R-:W-:Y:S01]  /*16ee0*/  FFMA.FTZ R175, R132, UR4, -R89.reuse ;  /* 0x0000000484af7c23 */ /* 0x100fe20008010859 */
[----:B------:R3:W-:Y:S01]  /*16ef0*/  MUFU.EX2 R144, R129 ;  /* 0x0000008100907308 */ /* 0x0007e20000000800 */
[----:B-1----:R-:W-:Y:S01]  /*16f00*/  FFMA.FTZ R131, R242, UR4, -R89 ;  /* 0x00000004f2837c23 */ /* 0x002fe20008010859 */
[C---:B----4-:R-:W-:Y:S01]  /*16f10*/  HMMA.16816.F32.BF16 R12, R32.reuse, R4, R12 ;  /* 0x00000004200c723c */ /* 0x050fe2000004180c */
[--C-:B------:R-:W-:Y:S01]  /*16f20*/  FFMA.FTZ R188, R188, UR4, -R93.reuse ;  /* 0x00000004bcbc7c23 */ /* 0x100fe2000801085d */
[----:B------:R-:W1:Y:S01]  /*16f30*/  MUFU.EX2 R125, R125 ;  /* 0x0000007d007d7308 */ /* 0x000e620000000800 */
[--C-:B------:R-:W-:Y:S01]  /*16f40*/  FFMA.FTZ R177, R134, UR4, -R93.reuse ;  /* 0x0000000486b17c23 */ /* 0x100fe2000801085d */
[--C-:B--2---:R-:W-:Y:S01]  /*16f50*/  FFMA.FTZ R135, R234, UR4, -R93.reuse ;  /* 0x00000004ea877c23 */ /* 0x104fe2000801085d */
[----:B------:R-:W-:Y:S01]  /*16f60*/  FFMA.FTZ R183, R120, UR4, -R93 ;  /* 0x0000000478b77c23 */ /* 0x000fe2000801085d */
[----:B------:R-:W-:Y:S01]  /*16f70*/  MUFU.EX2 R123, R123 ;  /* 0x0000007b007b7308 */ /* 0x000fe20000000800 */
[--C-:B------:R-:W-:Y:S01]  /*16f80*/  FFMA.FTZ R187, R114, UR4, -R89.reuse ;  /* 0x0000000472bb7c23 */ /* 0x100fe20008010859 */
[C---:B------:R-:W-:Y:S01]  /*16f90*/  HMMA.16816.F32.BF16 R16, R32.reuse, R6, R16 ;  /* 0x000000062010723c */ /* 0x040fe20000041810 */
[----:B------:R-:W2:Y:S01]  /*16fa0*/  LDSM.16.MT88.4 R4, [R189+0x6000] ;  /* 0x00600000bd04783b */ /* 0x000ea20000004200 */
[----:B------:R-:W4:Y:S01]  /*16fb0*/  MUFU.EX2 R154, R154 ;  /* 0x0000009a009a7308 */ /* 0x000f220000000800 */
[----:B------:R-:W-:Y:S01]  /*16fc0*/  FFMA.FTZ R133, R244, UR4, -R89 ;  /* 0x00000004f4857c23 */ /* 0x000fe20008010859 */
[----:B---3--:R-:W-:Y:S01]  /*16fd0*/  FFMA.FTZ R129, R248, UR4, -R93 ;  /* 0x00000004f8817c23 */ /* 0x008fe2000801085d */
[----:B------:R-:W-:Y:S01]  /*16fe0*/  FFMA.FTZ R193, R110, UR4, -R89 ;  /* 0x000000046ec17c23 */ /* 0x000fe20008010859 */
[----:B------:R-:W-:Y:S01]  /*16ff0*/  MUFU.EX2 R127, R127 ;  /* 0x0000007f007f7308 */ /* 0x000fe20000000800 */
[--C-:B------:R-:W-:Y:S01]  /*17000*/  FFMA.FTZ R146, R146, UR4, -R93.reuse ;  /* 0x0000000492927c23 */ /* 0x100fe2000801085d */
[C---:B------:R-:W-:Y:S01]  /*17010*/  HMMA.16816.F32.BF16 R36, R32.reuse, R20, R36 ;  /* 0x000000142024723c */ /* 0x040fe20000041824 */
[----:B------:R-:W-:Y:S01]  /*17020*/  F2FP.BF16.F32.PACK_AB R20, R142, R117 ;  /* 0x000000758e14723e */ /* 0x000fe200000010ff */
[----:B------:R-:W3:Y:S01]  /*17030*/  MUFU.EX2 R162, R162 ;  /* 0x000000a200a27308 */ /* 0x000ee20000000800 */
[----:B-1----:R-:W-:Y:S01]  /*17040*/  F2FP.BF16.F32.PACK_AB R21, R125, R144 ;  /* 0x000000907d15723e */ /* 0x002fe200000010ff */
[----:B------:R-:W-:Y:S01]  /*17050*/  FFMA.FTZ R122, R122, UR4, -R93 ;  /* 0x000000047a7a7c23 */ /* 0x000fe2000801085d */
[--C-:B------:R-:W-:Y:S01]  /*17060*/  FFMA.FTZ R116, R116, UR4, -R89.reuse ;  /* 0x0000000474747c23 */ /* 0x100fe20008010859 */
[----:B------:R-:W-:Y:S01]  /*17070*/  MUFU.EX2 R160, R160 ;  /* 0x000000a000a07308 */ /* 0x000fe20000000800 */
[----:B------:R-:W-:Y:S01]  /*17080*/  FFMA.FTZ R112, R112, UR4, -R89 ;  /* 0x0000000470707c23 */ /* 0x000fe20008010859 */
[----:B------:R-:W-:Y:S01]  /*17090*/  HMMA.16816.F32.BF16 R28, R32, R22, R28 ;  /* 0x00000016201c723c */ /* 0x000fe2000004181c */
[----:B------:R-:W-:Y:S01]  /*170a0*/  F2FP.BF16.F32.PACK_AB R22, R121, R140 ;  /* 0x0000008c7916723e */ /* 0x000fe200000010ff */
[----:B------:R-:W-:Y:S01]  /*170b0*/  MUFU.EX2 R129, R129 ;  /* 0x0000008100817308 */ /* 0x000fe20000000800 */
[----:B----4-:R-:W-:Y:S01]  /*170c0*/  F2FP.BF16.F32.PACK_AB R23, R154, R123 ;  /* 0x0000007b9a17723e */ /* 0x010fe200000010ff */
[----:B------:R-:W-:Y:S01]  /*170d0*/  LDSM.16.MT88.4 R32, [R189+0x6800] ;  /* 0x00680000bd20783b */ /* 0x000fe20000004200 */
[----:B------:R-:W-:Y:S01]  /*170e0*/  FFMA.FTZ R42, R42, UR4, -R93 ;  /* 0x000000042a2a7c23 */ /* 0x000fe2000801085d */
[----:B------:R-:W-:Y:S01]  /*170f0*/  MUFU.EX2 R164, R164 ;  /* 0x000000a400a47308 */ /* 0x000fe20000000800 */
[----:B------:R-:W-:Y:S01]  /*17100*/  FFMA.FTZ R43, R43, UR4, -R89 ;  /* 0x000000042b2b7c23 */ /* 0x000fe20008010859 */
[----:B------:R-:W-:Y:S01]  /*17110*/  FFMA.FTZ R151, R151, R100, R94 ;  /* 0x0000006497977223 */ /* 0x000fe2000001005e */
[----:B------:R-:W-:Y:S01]  /*17120*/  FFMA.FTZ R99, R153, R99, R88 ;  /* 0x0000006399637223 */ /* 0x000fe20000010058 */
[----:B------:R-:W1:Y:S01]  /*17130*/  MUFU.EX2 R133, R133 ;  /* 0x0000008500857308 */ /* 0x000e620000000800 */
[C---:B------:R-:W-:Y:S01]  /*17140*/  HMMA.16816.F32.BF16 R12, R20.reuse, R24, R12 ;  /* 0x00000018140c723c */ /* 0x040fe2000004180c */
[----:B------:R-:W-:Y:S01]  /*17150*/  FADD.FTZ R92, R92, R151 ;  /* 0x000000975c5c7221 */ /* 0x000fe20000010000 */
[----:B------:R-:W-:Y:S01]  /*17160*/  FADD.FTZ R86, R86, R99 ;  /* 0x0000006356567221 */ /* 0x000fe20000010000 */
[----:B------:R-:W-:Y:S01]  /*17170*/  MUFU.EX2 R131, R131 ;  /* 0x0000008300837308 */ /* 0x000fe20000000800 */
[----:B------:R-:W-:Y:S01]  /*17180*/  FFMA.FTZ R72, R72, UR4, -R89 ;  /* 0x0000000448487c23 */ /* 0x000fe20008010859 */
[----:B------:R-:W-:Y:S01]  /*17190*/  FFMA.FTZ R151, R85, UR4, -R93 ;  /* 0x0000000455977c23 */ /* 0x000fe2000801085d */
[----:B------:R-:W-:Y:S01]  /*171a0*/  FADD.FTZ R97, R97, R86 ;  /* 0x0000005661617221 */ /* 0x000fe20000010000 */
[----:B------:R-:W4:Y:S01]  /*171b0*/  MUFU.EX2 R166, R166 ;  /* 0x000000a600a67308 */ /* 0x000f220000000800 */
[C---:B------:R-:W-:Y:S01]  /*171c0*/  HMMA.16816.F32.BF16 R16, R20.reuse, R26, R16 ;  /* 0x0000001a1410723c */ /* 0x040fe20000041810 */
[----:B------:R-:W2:Y:S01]  /*171d0*/  LDSM.16.MT88.4 R24, [R101+0x1000] ;  /* 0x001000006518783b */ /* 0x000ea20000004200 */
[----:B------:R-:W-:Y:S01]  /*171e0*/  FADD.FTZ R97, R98, R97 ;  /* 0x0000006162617221 */ /* 0x000fe20000010000 */
[----:B------:R-:W-:Y:S01]  /*171f0*/  MUFU.EX2 R168, R168 ;  /* 0x000000a800a87308 */ /* 0x000fe20000000800 */
[--C-:B------:R-:W-:Y:S01]  /*17200*/  FFMA.FTZ R153, R59, UR4, -R89.reuse ;  /* 0x000000043b997c23 */ /* 0x100fe20008010859 */
[----:B------:R-:W-:Y:S01]  /*17210*/  FFMA.FTZ R84, R84, UR4, -R89 ;  /* 0x0000000454547c23 */ /* 0x000fe20008010859 */
[----:B------:R-:W-:Y:S01]  /*17220*/  FADD.FTZ R106, R106, R97 ;  /* 0x000000616a6a7221 */ /* 0x000fe20000010000 */
[----:B------:R-:W2:Y:S01]  /*17230*/  MUFU.EX2 R137, R137 ;  /* 0x0000008900897308 */ /* 0x000ea20000000800 */
[C---:B-----5:R-:W-:Y:S03]  /*17240*/  HMMA.16816.F32.BF16 R36, R20.reuse, R8, R36 ;  /* 0x000000081424723c */ /* 0x060fe60000041824 */
[----:B------:R-:W-:Y:S04]  /*17250*/  MUFU.EX2 R135, R135 ;  /* 0x0000008700877308 */ /* 0x000fe80000000800 */
[----:B------:R-:W-:Y:S01]  /*17260*/  MUFU.EX2 R170, R170 ;  /* 0x000000aa00aa7308 */ /* 0x000fe20000000800 */
[----:B------:R-:W-:Y:S01]  /*17270*/  HMMA.16816.F32.BF16 R28, R20, R10, R28 ;  /* 0x0000000a141c723c */ /* 0x000fe2000004181c */
[----:B---3--:R-:W-:Y:S01]  /*17280*/  F2FP.BF16.F32.PACK_AB R20, R162, R127 ;  /* 0x0000007fa214723e */ /* 0x008fe200000010ff */
[----:B------:R-:W3:Y:S01]  /*17290*/  LDSM.16.MT88.4 R8, [R189+0x6400] ;  /* 0x00640000bd08783b */ /* 0x000ee20000004200 */
[----:B-1----:R-:W-:Y:S01]  /*172a0*/  F2FP.BF16.F32.PACK_AB R21, R133, R164 ;  /* 0x000000a48515723e */ /* 0x002fe200000010ff */
[----:B------:R-:W-:Y:S01]  /*172b0*/  MUFU.EX2 R139, R139 ;  /* 0x0000008b008b7308 */ /* 0x000fe20000000800 */
[----:B------:R-:W-:-:S02]  /*172c0*/  F2FP.BF16.F32.PACK_AB R22, R129, R160 ;  /* 0x000000a08116723e */ /* 0x000fc400000010ff */
[----:B----4-:R-:W-:Y:S01]  /*172d0*/  F2FP.BF16.F32.PACK_AB R23, R166, R131 ;  /* 0x00000083a617723e */ /* 0x010fe200000010ff */
[----:B------:R-:W1:Y:S04]  /*172e0*/  MUFU.EX2 R174, R174 ;  /* 0x000000ae00ae7308 */ /* 0x000e680000000800 */
[----:B------:R-:W-:Y:S02]  /*172f0*/  MUFU.EX2 R172, R172 ;  /* 0x000000ac00ac7308 */ /* 0x000fe40000000800 */
[C---:B--2---:R-:W-:Y:S02]  /*17300*/  HMMA.16816.F32.BF16 R12, R20.reuse, R4, R12 ;  /* 0x00000004140c723c */ /* 0x044fe4000004180c */
[----:B------:R-:W2:Y:S04]  /*17310*/  MUFU.EX2 R143, R143 ;  /* 0x0000008f008f7308 */ /* 0x000ea80000000800 */
[----:B------:R-:W-:Y:S02]  /*17320*/  MUFU.EX2 R208, R147 ;  /* 0x0000009300d07308 */ /* 0x000fe40000000800 */
[C---:B------:R-:W-:Y:S01]  /*17330*/  HMMA.16816.F32.BF16 R16, R20.reuse, R6, R16 ;  /* 0x000000061410723c */ /* 0x040fe20000041810 */
[----:B------:R-:W4:Y:S01]  /*17340*/  LDSM.16.MT88.4 R4, [R101+0x1400] ;  /* 0x001400006504783b */ /* 0x000f220000004200 */
[----:B------:R-:W-:Y:S04]  /*17350*/  MUFU.EX2 R141, R141 ;  /* 0x0000008d008d7308 */ /* 0x000fe80000000800 */
[----:B------:R-:W5:Y:S02]  /*17360*/  MUFU.EX2 R210, R220 ;  /* 0x000000dc00d27308 */ /* 0x000f640000000800 */
[----:B------:R-:W-:Y:S01]  /*17370*/  HMMA.16816.F32.BF16 R36, R20, R24, R36 ;  /* 0x000000181424723c */ /* 0x000fe20000041824 */
[----:B------:R-:W-:Y:S01]  /*17380*/  F2FP.BF16.F32.PACK_AB R24, R137, R168 ;  /* 0x000000a88918723e */ /* 0x000fe200000010ff */
[----:B------:R-:W-:Y:S01]  /*17390*/  MUFU.EX2 R145, R145 ;  /* 0x0000009100917308 */ /* 0x000fe20000000800 */
[----:B-1----:R-:W-:-:S03]  /*173a0*/  F2FP.BF16.F32.PACK_AB R25, R174, R139 ;  /* 0x0000008bae19723e */ /* 0x002fc600000010ff */
[----:B------:R-:W-:Y:S02]  /*173b0*/  MUFU.EX2 R212, R218 ;  /* 0x000000da00d47308 */ /* 0x000fe40000000800 */
[----:B------:R-:W-:Y:S01]  /*173c0*/  HMMA.16816.F32.BF16 R28, R20, R26, R28 ;  /* 0x0000001a141c723c */ /* 0x000fe2000004181c */
[----:B------:R-:W1:Y:S01]  /*173d0*/  LDSM.16.MT88.4 R20, [R101+0x1800] ;  /* 0x001800006514783b */ /* 0x000e620000004200 */
[----:B------:R-:W-:Y:S01]  /*173e0*/  F2FP.BF16.F32.PACK_AB R26, R170, R135 ;  /* 0x00000087aa1a723e */ /* 0x000fe200000010ff */
[----:B------:R-:W5:Y:S01]  /*173f0*/  MUFU.EX2 R155, R155 ;  /* 0x0000009b009b7308 */ /* 0x000f620000000800 */
[----:B--2---:R-:W-:-:S03]  /*17400*/  F2FP.BF16.F32.PACK_AB R27, R143, R172 ;  /* 0x000000ac8f1b723e */ /* 0x004fc600000010ff */
[----:B------:R-:W-:Y:S04]  /*17410*/  MUFU.EX2 R147, R216 ;  /* 0x000000d800937308 */ /* 0x000fe80000000800 */
[----:B------:R-:W2:Y:S01]  /*17420*/  MUFU.EX2 R214, R214 ;  /* 0x000000d600d67308 */ /* 0x000ea20000000800 */
[----:B---3--:R-:W-:Y:S01]  /*17430*/  HMMA.16816.F32.BF16 R12, R24, R8, R12 ;  /* 0x00000008180c723c */ /* 0x008fe2000004180c */
[----:B-----5:R-:W-:Y:S02]  /*17440*/  F2FP.BF16.F32.PACK_AB R8, R210, R141 ;  /* 0x0000008dd208723e */ /* 0x020fe400000010ff */
[----:B------:R-:W-:Y:S01]  /*17450*/  MUFU.EX2 R161, R161 ;  /* 0x000000a100a17308 */ /* 0x000fe20000000800 */
[----:B------:R-:W-:-:S03]  /*17460*/  F2FP.BF16.F32.PACK_AB R9, R155, R212 ;  /* 0x000000d49b09723e */ /* 0x000fc600000010ff */
[----:B------:R-:W3:Y:S01]  /*17470*/  MUFU.EX2 R202, R204 ;  /* 0x000000cc00ca7308 */ /* 0x000ee20000000800 */
[----:B------:R-:W-:Y:S01]  /*17480*/  HMMA.16816.F32.BF16 R16, R24, R10, R16 ;  /* 0x0000000a1810723c */ /* 0x000fe20000041810 */
[----:B------:R-:W-:Y:S02]  /*17490*/  F2FP.BF16.F32.PACK_AB R10, R145, R208 ;  /* 0x000000d0910a723e */ /* 0x000fe400000010ff */
[----:B------:R-:W-:Y:S01]  /*174a0*/  MUFU.EX2 R163, R163 ;  /* 0x000000a300a37308 */ /* 0x000fe20000000800 */
[----:B--2---:R-:W-:-:S03]  /*174b0*/  F2FP.BF16.F32.PACK_AB R11, R214, R147 ;  /* 0x00000093d60b723e */ /* 0x004fc600000010ff */
[----:B------:R-:W-:Y:S01]  /*174c0*/  MUFU.EX2 R198, R200 ;  /* 0x000000c800c67308 */ /* 0x000fe20000000800 */
[C---:B----4-:R-:W-:Y:S03]  /*174d0*/  HMMA.16816.F32.BF16 R36, R24.reuse, R4, R36 ;  /* 0x000000041824723c */ /* 0x050fe60000041824 */
[----:B------:R-:W-:Y:S04]  /*174e0*/  MUFU.EX2 R165, R165 ;  /* 0x000000a500a57308 */ /* 0x000fe80000000800 */
[----:B------:R-:W2:Y:S01]  /*174f0*/  MUFU.EX2 R194, R196 ;  /* 0x000000c400c27308 */ /* 0x000ea20000000800 */
[----:B------:R-:W-:Y:S01]  /*17500*/  HMMA.16816.F32.BF16 R28, R24, R6, R28 ;  /* 0x00000006181c723c */ /* 0x000fe2000004181c */
[----:B------:R-:W4:Y:S02]  /*17510*/  LDSM.16.MT88.4 R4, [R189+0x6c00] ;  /* 0x006c0000bd04783b */ /* 0x000f240000004200 */
[----:B------:R-:W-:Y:S02]  /*17520*/  MUFU.EX2 R167, R167 ;  /* 0x000000a700a77308 */ /* 0x000fe40000000800 */
[----:B------:R-:W5:Y:S02]  /*17530*/  LDSM.16.MT88.4 R24, [R101+0x1c00] ;  /* 0x001c00006518783b */ /* 0x000f640000004200 */
[----:B------:R-:W2:Y:S01]  /*17540*/  MUFU.EX2 R192, R192 ;  /* 0x000000c000c07308 */ /* 0x000ea20000000800 */
[C---:B------:R-:W-:Y:S01]  /*17550*/  HMMA.16816.F32.BF16 R12, R8.reuse, R32, R12 ;  /* 0x00000020080c723c */ /* 0x040fe2000004180c */
[----:B------:R-:W-:Y:S01]  /*17560*/  FFMA.FTZ R33, R182, UR4, -R93 ;  /* 0x00000004b6217c23 */ /* 0x000fe2000801085d */
[----:B------:R-:W-:Y:S01]  /*17570*/  FFMA.FTZ R32, R138, UR4, -R89 ;  /* 0x000000048a207c23 */ /* 0x000fe20008010859 */
[----:B------:R-:W-:Y:S04]  /*17580*/  MUFU.EX2 R169, R169 ;  /* 0x000000a900a97308 */ /* 0x000fe80000000800 */
[----:B------:R2:W5:Y:S01]  /*17590*/  MUFU.EX2 R182, R188 ;  /* 0x000000bc00b67308 */ /* 0x0005620000000800 */
[C---:B------:R-:W-:Y:S03]  /*175a0*/  HMMA.16816.F32.BF16 R16, R8.reuse, R34, R16 ;  /* 0x000000220810723c */ /* 0x040fe60000041810 */
[----:B------:R-:W-:Y:S04]  /*175b0*/  MUFU.EX2 R156, R33 ;  /* 0x00000021009c7308 */ /* 0x000fe80000000800 */
[----:B------:R-:W-:Y:S01]  /*175c0*/  MUFU.EX2 R171, R171 ;  /* 0x000000ab00ab7308 */ /* 0x000fe20000000800 */
[----:B-1----:R-:W-:Y:S01]  /*175d0*/  HMMA.16816.F32.BF16 R36, R8, R20, R36 ;  /* 0x000000140824723c */ /* 0x002fe20000041824 */
[----:B---3--:R-:W-:-:S02]  /*175e0*/  F2FP.BF16.F32.PACK_AB R20, R202, R161 ;  /* 0x000000a1ca14723e */ /* 0x008fc400000010ff */
[----:B--2---:R-:W-:Y:S01]  /*175f0*/  F2FP.BF16.F32.PACK_AB R21, R194, R165 ;  /* 0x000000a5c215723e */ /* 0x004fe200000010ff */
[----:B------:R1:W-:Y:S01]  /*17600*/  MUFU.EX2 R136, R32 ;  /* 0x0000002000887308 */ /* 0x0003e20000000800 */
[----:B------:R-:W-:-:S03]  /*17610*/  IADD3 R188, PT, PT, R58, -0x3, RZ ;  /* 0xfffffffd3abc7810 */ /* 0x000fc60007ffe0ff */
[----:B------:R-:W-:Y:S01]  /*17620*/  HMMA.16816.F32.BF16 R28, R8, R22, R28 ;  /* 0x00000016081c723c */ /* 0x000fe2000004181c */
[----:B------:R-:W2:Y:S01]  /*17630*/  LDSM.16.MT88.4 R8, [R189+0x7000] ;  /* 0x00700000bd08783b */ /* 0x000ea20000004200 */
[----:B------:R-:W-:Y:S01]  /*17640*/  F2FP.BF16.F32.PACK_AB R22, R198, R163 ;  /* 0x000000a3c616723e */ /* 0x000fe200000010ff */
[----:B------:R-:W3:Y:S01]  /*17650*/  MUFU.EX2 R173, R173 ;  /* 0x000000ad00ad7308 */ /* 0x000ee20000000800 */
[----:B------:R-:W-:-:S03]  /*17660*/  F2FP.BF16.F32.PACK_AB R23, R192, R167 ;  /* 0x000000a7c017723e */ /* 0x000fc600000010ff */
[----:B------:R-:W-:Y:S01]  /*17670*/  MUFU.EX2 R118, R118 ;  /* 0x0000007600767308 */ /* 0x000fe20000000800 */
[----:B-1----:R-:W-:Y:S03]  /*17680*/  LDSM.16.MT88.4 R32, [R189+0x7400] ;  /* 0x00740000bd20783b */ /* 0x002fe60000004200 */
[C---:B----4-:R-:W-:Y:S01]  /*17690*/  HMMA.16816.F32.BF16 R12, R20.reuse, R4, R12 ;  /* 0x00000004140c723c */ /* 0x050fe2000004180c */
[----:B------:R-:W1:Y:S04]  /*176a0*/  MUFU.EX2 R175, R175 ;  /* 0x000000af00af7308 */ /* 0x000e680000000800 */
[----:B------:R-:W-:Y:S03]  /*176b0*/  MUFU.EX2 R138, R146 ;  /* 0x00000092008a7308 */ /* 0x000fe60000000800 */
[C---:B------:R-:W-:Y:S01]  /*176c0*/  HMMA.16816.F32.BF16 R16, R20.reuse, R6, R16 ;  /* 0x000000061410723c */ /* 0x040fe20000041810 */
[----:B------:R-:W4:Y:S01]  /*176d0*/  LDSM.16.MT88.4 R4, [R101+0x2000] ;  /* 0x002000006504783b */ /* 0x000f220000004200 */
[----:B------:R-:W4:Y:S04]  /*176e0*/  MUFU.EX2 R177, R177 ;  /* 0x000000b100b17308 */ /* 0x000f280000000800 */
[----:B------:R-:W-:Y:S02]  /*176f0*/  MUFU.EX2 R120, R122 ;  /* 0x0000007a00787308 */ /* 0x000fe40000000800 */
[----:B-----5:R-:W-:Y:S01]  /*17700*/  HMMA.16816.F32.BF16 R36, R20, R24, R36 ;  /* 0x000000181424723c */ /* 0x020fe20000041824 */
[----:B------:R-:W-:Y:S01]  /*17710*/  F2FP.BF16.F32.PACK_AB R24, R182, R169 ;  /* 0x000000a9b618723e */ /* 0x000fe200000010ff */
[----:B------:R-:W-:Y:S01]  /*17720*/  MUFU.EX2 R183, R183 ;  /* 0x000000b700b77308 */ /* 0x000fe20000000800 */
[----:B---3--:R-:W-:-:S03]  /*17730*/  F2FP.BF16.F32.PACK_AB R25, R173, R136 ;  /* 0x00000088ad19723e */ /* 0x008fc600000010ff */
[----:B------:R-:W-:Y:S02]  /*17740*/  MUFU.EX2 R114, R116 ;  /* 0x0000007400727308 */ /* 0x000fe40000000800 */
[----:B------:R-:W-:Y:S01]  /*17750*/  HMMA.16816.F32.BF16 R28, R20, R26, R28 ;  /* 0x0000001a141c723c */ /* 0x000fe2000004181c */
[----:B------:R-:W-:Y:S01]  /*17760*/  F2FP.BF16.F32.PACK_AB R26, R171, R156 ;  /* 0x0000009cab1a723e */ /* 0x000fe200000010ff */
[----:B------:R-:W3:Y:S01]  /*17770*/  MUFU.EX2 R187, R187 ;  /* 0x000000bb00bb7308 */ /* 0x000ee20000000800 */
[----:B-1----:R-:W-:Y:S01]  /*17780*/  F2FP.BF16.F32.PACK_AB R27, R175, R118 ;  /* 0x00000076af1b723e */ /* 0x002fe200000010ff */
[----:B------:R-:W1:Y:S02]  /*17790*/  LDSM.16.MT88.4 R20, [R101+0x2400] ;  /* 0x002400006514783b */ /* 0x000e640000004200 */
[----:B------:R-:W-:Y:S04]  /*177a0*/  MUFU.EX2 R110, R112 ;  /* 0x00000070006e7308 */ /* 0x000fe80000000800 */
[----:B------:R-:W5:Y:S01]  /*177b0*/  MUFU.EX2 R193, R193 ;  /* 0x000000c100c17308 */ /* 0x000f620000000800 */
[C---:B--2---:R-:W-:Y:S03]  /*177c0*/  HMMA.16816.F32.BF16 R12, R24.reuse, R8, R12 ;  /* 0x00000008180c723c */ /* 0x044fe6000004180c */
[----:B------:R-:W-:Y:S04]  /*177d0*/  MUFU.EX2 R43, R43 ;  /* 0x0000002b002b7308 */ /* 0x000fe80000000800 */
[----:B------:R-:W-:Y:S01]  /*177e0*/  MUFU.EX2 R151, R151 ;  /* 0x0000009700977308 */ /* 0x000fe20000000800 */
[C---:B------:R-:W-:Y:S01]  /*177f0*/  HMMA.16816.F32.BF16 R16, R24.reuse, R10, R16 ;  /* 0x0000000a1810723c */ /* 0x040fe20000041810 */
[----:B------:R-:W2:Y:S02]  /*17800*/  LDSM.16.MT88.4 R8, [R189+0x7800] ;  /* 0x00780000bd08783b */ /* 0x000ea40000004200 */
[----:B------:R-:W-:Y:S05]  /*17810*/  MUFU.EX2 R153, R153 ;  /* 0x0000009900997308 */ /* 0x000fea0000000800 */
[----:B----4-:R-:W-:Y:S01]  /*17820*/  HMMA.16816.F32.BF16 R36, R24, R4, R36 ;  /* 0x000000041824723c */ /* 0x010fe20000041824 */
[----:B------:R-:W-:-:S02]  /*17830*/  F2FP.BF16.F32.PACK_AB R4, R177, R138 ;  /* 0x0000008ab104723e */ /* 0x000fc400000010ff */
[----:B---3--:R-:W-:-:S05]  /*17840*/  F2FP.BF16.F32.PACK_AB R5, R187, R114 ;  /* 0x00000072bb05723e */ /* 0x008fca00000010ff */
[----:B------:R-:W-:Y:S01]  /*17850*/  HMMA.16816.F32.BF16 R28, R24, R6, R28 ;  /* 0x00000006181c723c */ /* 0x000fe2000004181c */
[----:B------:R-:W-:Y:S01]  /*17860*/  F2FP.BF16.F32.PACK_AB R6, R183, R120 ;  /* 0x00000078b706723e */ /* 0x000fe200000010ff */
[--C-:B------:R-:W-:Y:S01]  /*17870*/  FFMA.FTZ R24, R41, UR4, -R93.reuse ;  /* 0x0000000429187c23 */ /* 0x100fe2000801085d */
[----:B-----5:R-:W-:Y:S01]  /*17880*/  F2FP.BF16.F32.PACK_AB R7, R193, R110 ;  /* 0x0000006ec107723e */ /* 0x020fe200000010ff */
[----:B------:R3:W-:Y:S06]  /*17890*/  MUFU.EX2 R41, R42 ;  /* 0x0000002a00297308 */ /* 0x0007ec0000000800 */
[C---:B------:R-:W-:Y:S01]  /*178a0*/  HMMA.16816.F32.BF16 R12, R4.reuse, R32, R12 ;  /* 0x00000020040c723c */ /* 0x040fe2000004180c */
[--C-:B------:R-:W-:Y:S01]  /*178b0*/  FFMA.FTZ R33, R49, UR4, -R93.reuse ;  /* 0x0000000431217c23 */ /* 0x100fe2000801085d */
[----:B------:R-:W-:Y:S01]  /*178c0*/  FFMA.FTZ R49, R48, UR4, -R93 ;  /* 0x0000000430317c23 */ /* 0x000fe2000801085d */
[--C-:B------:R-:W-:Y:S01]  /*178d0*/  FFMA.FTZ R48, R40, UR4, -R89.reuse ;  /* 0x0000000428307c23 */ /* 0x100fe20008010859 */
[----:B------:R4:W5:Y:S04]  /*178e0*/  MUFU.EX2 R32, R24 ;  /* 0x0000001800207308 */ /* 0x0009680000000800 */
[C---:B------:R-:W-:Y:S01]  /*178f0*/  HMMA.16816.F32.BF16 R16, R4.reuse, R34, R16 ;  /* 0x000000220410723c */ /* 0x040fe20000041810 */
[--C-:B------:R-:W-:Y:S01]  /*17900*/  FFMA.FTZ R35, R45, UR4, -R89.reuse ;  /* 0x000000042d237c23 */ /* 0x100fe20008010859 */
[----:B---3--:R-:W-:Y:S01]  /*17910*/  FFMA.FTZ R42, R46, UR4, -R89 ;  /* 0x000000042e2a7c23 */ /* 0x008fe20008010859 */
[----:B------:R-:W-:Y:S01]  /*17920*/  MUFU.EX2 R33, R33 ;  /* 0x0000002100217308 */ /* 0x000fe20000000800 */
[--C-:B------:R-:W-:Y:S01]  /*17930*/  FFMA.FTZ R46, R47, UR4, -R93.reuse ;  /* 0x000000042f2e7c23 */ /* 0x100fe2000801085d */
[--C-:B------:R-:W-:Y:S01]  /*17940*/  FFMA.FTZ R45, R56, UR4, -R93.reuse ;  /* 0x00000004382d7c23 */ /* 0x100fe2000801085d */
[--C-:B------:R-:W-:Y:S01]  /*17950*/  FFMA.FTZ R47, R54, UR4, -R93.reuse ;  /* 0x00000004362f7c23 */ /* 0x100fe2000801085d */
[----:B------:R-:W3:Y:S01]  /*17960*/  MUFU.EX2 R40, R49 ;  /* 0x0000003100287308 */ /* 0x000ee20000000800 */
[----:B-1----:R-:W-:Y:S01]  /*17970*/  HMMA.16816.F32.BF16 R36, R4, R20, R36 ;  /* 0x000000140424723c */ /* 0x002fe20000041824 */
[----:B------:R-:W-:Y:S01]  /*17980*/  FFMA.FTZ R56, R62, UR4, -R93 ;  /* 0x000000043e387c23 */ /* 0x000fe2000801085d */
[----:B----4-:R-:W1:Y:S01]  /*17990*/  LDSM.16.MT88.4 R24, [R101+0x2800] ;  /* 0x002800006518783b */ /* 0x010e620000004200 */
[----:B------:R4:W-:Y:S01]  /*179a0*/  MUFU.EX2 R34, R48 ;  /* 0x0000003000227308 */ /* 0x0009e20000000800 */
[----:B------:R-:W-:Y:S01]  /*179b0*/  FFMA.FTZ R62, R55, UR4, -R89 ;  /* 0x00000004373e7c23 */ /* 0x000fe20008010859 */
[----:B------:R-:W-:-:S02]  /*179c0*/  FFMA.FTZ R54, R64, UR4, -R93 ;  /* 0x0000000440367c23 */ /* 0x000fc4000801085d */
[----:B------:R-:W2:Y:S01]  /*179d0*/  MUFU.EX2 R35, R35 ;  /* 0x0000002300237308 */ /* 0x000ea20000000800 */
[----:B------:R-:W-:Y:S01]  /*179e0*/  HMMA.16816.F32.BF16 R28, R4, R22, R28 ;  /* 0x00000016041c723c */ /* 0x000fe2000004181c */
[----:B-----5:R-:W-:Y:S01]  /*179f0*/  F2FP.BF16.F32.PACK_AB R4, R32, R41 ;  /* 0x000000292004723e */ /* 0x020fe200000010ff */
[----:B------:R-:W5:Y:S01]  /*17a00*/  LDSM.16.MT88.4 R20, [R189+0x7c00] ;  /* 0x007c0000bd14783b */ /* 0x000f620000004200 */
[----:B------:R-:W2:Y:S01]  /*17a10*/  MUFU.EX2 R42, R42 ;  /* 0x0000002a002a7308 */ /* 0x000ea20000000800 */
[----:B---3--:R-:W-:Y:S01]  /*17a20*/  F2FP.BF16.F32.PACK_AB R6, R40, R33 ;  /* 0x000000212806723e */ /* 0x008fe200000010ff */
[--C-:B------:R-:W-:Y:S01]  /*17a30*/  FFMA.FTZ R49, R52, UR4, -R89.reuse ;  /* 0x0000000434317c23 */ /* 0x100fe20008010859 */
[----:B------:R-:W-:Y:S01]  /*17a40*/  FFMA.FTZ R52, R61, UR4, -R89 ;  /* 0x000000043d347c23 */ /* 0x000fe20008010859 */
[----:B------:R-:W-:Y:S01]  /*17a50*/  MUFU.EX2 R46, R46 ;  /* 0x0000002e002e7308 */ /* 0x000fe20000000800 */
[----:B----4-:R-:W-:Y:S01]  /*17a60*/  FFMA.FTZ R48, R53, UR4, -R93 ;  /* 0x0000000435307c23 */ /* 0x010fe2000801085d */
[--C-:B------:R-:W-:Y:S01]  /*17a70*/  FFMA.FTZ R53, R51, UR4, -R89.reuse ;  /* 0x0000000433357c23 */ /* 0x100fe20008010859 */
[----:B------:R-:W-:Y:S01]  /*17a80*/  FFMA.FTZ R51, R50, UR4, -R89 ;  /* 0x0000000432337c23 */ /* 0x000fe20008010859 */
[----:B------:R-:W3:Y:S01]  /*17a90*/  MUFU.EX2 R45, R45 ;  /* 0x0000002d002d7308 */ /* 0x000ee20000000800 */
[----:B--2---:R-:W-:Y:S01]  /*17aa0*/  F2FP.BF16.F32.PACK_AB R5, R35, R34 ;  /* 0x000000222305723e */ /* 0x004fe200000010ff */
[----:B------:R-:W-:Y:S01]  /*17ab0*/  FFMA.FTZ R61, R73, UR4, -R93 ;  /* 0x00000004493d7c23 */ /* 0x000fe2000801085d */
[----:B------:R-:W-:Y:S01]  /*17ac0*/  FFMA.FTZ R73, R77, UR4, -R89 ;  /* 0x000000044d497c23 */ /* 0x000fe20008010859 */
[----:B------:R-:W-:Y:S01]  /*17ad0*/  MUFU.EX2 R47, R47 ;  /* 0x0000002f002f7308 */ /* 0x000fe20000000800 */
[----:B------:R-:W-:-:S03]  /*17ae0*/  F2FP.BF16.F32.PACK_AB R7, R43, R42 ;  /* 0x0000002a2b07723e */ /* 0x000fc600000010ff */
[----:B------:R-:W-:Y:S04]  /*17af0*/  MUFU.EX2 R48, R48 ;  /* 0x0000003000307308 */ /* 0x000fe80000000800 */
[C---:B------:R-:W-:Y:S01]  /*17b00*/  HMMA.16816.F32.BF16 R12, R4.reuse, R8, R12 ;  /* 0x00000008040c723c */ /* 0x040fe2000004180c */
[----:B------:R-:W-:Y:S01]  /*17b10*/  FADD.FTZ R9, R91, R92 ;  /* 0x0000005c5b097221 */ /* 0x000fe20000010000 */
[----:B------:R-:W-:Y:S03]  /*17b20*/  MUFU.EX2 R49, R49 ;  /* 0x0000003100317308 */ /* 0x000fe60000000800 */
[----:B------:R-:W-:Y:S01]  /*17b30*/  FADD.FTZ R9, R90, R9 ;  /* 0x000000095a097221 */ /* 0x000fe20000010000 */
[----:B------:R2:W4:Y:S02]  /*17b40*/  MUFU.EX2 R50, R53 ;  /* 0x0000003500327308 */ /* 0x0005240000000800 */
[C---:B------:R-:W-:Y:S01]  /*17b50*/  HMMA.16816.F32.BF16 R16, R4.reuse, R10, R16 ;  /* 0x0000000a0410723c */ /* 0x040fe20000041810 */
[----:B------:R-:W-:Y:S01]  /*17b60*/  FADD.FTZ R102, R102, R9 ;  /* 0x0000000966667221 */ /* 0x000fe20000010000 */
[----:B------:R-:W-:Y:S01]  /*17b70*/  MUFU.EX2 R51, R51 ;  /* 0x0000003300337308 */ /* 0x000fe20000000800 */
[----:B------:R-:W5:Y:S02]  /*17b80*/  LDSM.16.MT88.4 R8, [R101+0x2c00] ;  /* 0x002c00006508783b */ /* 0x000f640000004200 */
[----:B------:R-:W-:Y:S01]  /*17b90*/  FADD.FTZ R102, R103, R102 ;  /* 0x0000006667667221 */ /* 0x000fe20000010000 */
[----:B------:R-:W4:Y:S02]  /*17ba0*/  MUFU.EX2 R52, R52 ;  /* 0x0000003400347308 */ /* 0x000f240000000800 */
[C---:B-1----:R-:W-:Y:S01]  /*17bb0*/  HMMA.16816.F32.BF16 R36, R4.reuse, R24, R36 ;  /* 0x000000180424723c */ /* 0x042fe20000041824 */
[----:B------:R-:W-:Y:S01]  /*17bc0*/  FADD.FTZ R24, R109, R106 ;  /* 0x0000006a6d187221 */ /* 0x000fe20000010000 */
[----:B------:R-:W-:Y:S01]  /*17bd0*/  FADD.FTZ R105, R105, R102 ;  /* 0x0000006669697221 */ /* 0x000fe20000010000 */
[----:B------:R-:W-:Y:S01]  /*17be0*/  MUFU.EX2 R54, R54 ;  /* 0x0000003600367308 */ /* 0x000fe20000000800 */
[----:B--2---:R-:W-:Y:S01]  /*17bf0*/  FFMA.FTZ R53, R63, UR4, -R93 ;  /* 0x000000043f357c23 */ /* 0x004fe2000801085d */
[----:B------:R-:W-:Y:S01]  /*17c00*/  FADD.FTZ R107, R107, R24 ;  /* 0x000000186b6b7221 */ /* 0x000fe20000010000 */
[----:B------:R-:W-:Y:S01]  /*17c10*/  FADD.FTZ R105, R104, R105 ;  /* 0x0000006968697221 */ /* 0x000fe20000010000 */
[----:B------:R-:W-:Y:S01]  /*17c20*/  FFMA.FTZ R63, R67, UR4, -R89 ;  /* 0x00000004433f7c23 */ /* 0x000fe20008010859 */
[----:B------:R-:W-:Y:S01]  /*17c30*/  HMMA.16816.F32.BF16 R28, R4, R26, R28 ;  /* 0x0000001a041c723c */ /* 0x000fe2000004181c */
[----:B------:R-:W-:Y:S01]  /*17c40*/  FADD.FTZ R108, R108, R107 ;  /* 0x0000006b6c6c7221 */ /* 0x000fe20000010000 */
[----:B------:R-:W-:Y:S01]  /*17c50*/  FADD.FTZ R124, R124, R105 ;  /* 0x000000697c7c7221 */ /* 0x000fe20000010000 */
[----:B---3--:R-:W-:Y:S01]  /*17c60*/  F2FP.BF16.F32.PACK_AB R4, R45, R46 ;  /* 0x0000002e2d04723e */ /* 0x008fe200000010ff */
[----:B------:R-:W1:Y:S01]  /*17c70*/  LDSM.16.MT88.4 R24, [R189+0x8000] ;  /* 0x00800000bd18783b */ /* 0x000e620000004200 */
[----:B------:R-:W-:Y:S01]  /*17c80*/  FADD.FTZ R115, R115, R108 ;  /* 0x0000006c73737221 */ /* 0x000fe20000010000 */
[----:B------:R-:W-:Y:S01]  /*17c90*/  FADD.FTZ R124, R113, R124 ;  /* 0x0000007c717c7221 */ /* 0x000fe20000010000 */
[----:B----4-:R-:W-:Y:S01]  /*17ca0*/  F2FP.BF16.F32.PACK_AB R5, R50, R49 ;  /* 0x000000313205723e */ /* 0x010fe200000010ff */
[----:B------:R-:W2:Y:S01]  /*17cb0*/  MUFU.EX2 R53, R53 ;  /* 0x0000003500357308 */ /* 0x000ea20000000800 */
[----:B------:R-:W-:Y:S01]  /*17cc0*/  FADD.FTZ R115, R130, R115 ;  /* 0x0000007382737221 */ /* 0x000fe20000010000 */
[----:B------:R-:W-:Y:S01]  /*17cd0*/  FADD.FTZ R111, R111, R124 ;  /* 0x0000007c6f6f7221 */ /* 0x000fe20000010000 */
[----:B------:R-:W-:Y:S01]  /*17ce0*/  F2FP.BF16.F32.PACK_AB R6, R48, R47 ;  /* 0x0000002f3006723e */ /* 0x000fe200000010ff */
[----:B------:R-:W-:Y:S01]  /*17cf0*/  MUFU.EX2 R56, R56 ;  /* 0x0000003800387308 */ /* 0x000fe20000000800 */
[----:B------:R-:W-:Y:S01]  /*17d00*/  FADD.FTZ R128, R128, R115 ;  /* 0x0000007380807221 */ /* 0x000fe20000010000 */
[----:B------:R-:W-:Y:S01]  /*17d10*/  FADD.FTZ R126, R126, R111 ;  /* 0x0000006f7e7e7221 */ /* 0x000fe20000010000 */
[----:B------:R-:W-:Y:S01]  /*17d20*/  F2FP.BF16.F32.PACK_AB R7, R52, R51 ;  /* 0x000000333407723e */ /* 0x000fe200000010ff */
[----:B------:R-:W-:Y:S01]  /*17d30*/  MUFU.EX2 R61, R61 ;  /* 0x0000003d003d7308 */ /* 0x000fe20000000800 */
[----:B------:R-:W-:Y:S01]  /*17d40*/  FADD.FTZ R119, R119, R128 ;  /* 0x0000008077777221 */ /* 0x000fe20000010000 */
[----:B------:R-:W-:Y:S01]  /*17d50*/  FADD.FTZ R117, R117, R126 ;  /* 0x0000007e75757221 */ /* 0x000fe20000010000 */
[----:B------:R-:W-:Y:S01]  /*17d60*/  FFMA.FTZ R67, R66, UR4, -R89 ;  /* 0x0000000442437c23 */ /* 0x000fe20008010859 */
[----:B------:R-:W-:Y:S01]  /*17d70*/  MUFU.EX2 R62, R62 ;  /* 0x0000003e003e7308 */ /* 0x000fe20000000800 */
[----:B------:R-:W-:Y:S01]  /*17d80*/  FADD.FTZ R144, R144, R119 ;  /* 0x0000007790907221 */ /* 0x000fe20000010000 */
[----:B------:R-:W-:Y:S01]  /*17d90*/  FADD.FTZ R117, R142, R117 ;  /* 0x000000758e757221 */ /* 0x000fe20000010000 */
[C---:B-----5:R-:W-:Y:S01]  /*17da0*/  HMMA.16816.F32.BF16 R12, R4.reuse, R20, R12 ;  /* 0x00000014040c723c */ /* 0x060fe2000004180c */
[--C-:B------:R-:W-:Y:S01]  /*17db0*/  FFMA.FTZ R20, R60, UR4, -R89.reuse ;  /* 0x000000043c147c23 */ /* 0x100fe20008010859 */
[----:B------:R-:W-:Y:S01]  /*17dc0*/  FADD.FTZ R144, R125, R144 ;  /* 0x000000907d907221 */ /* 0x000fe20000010000 */
[--C-:B------:R-:W-:Y:S01]  /*17dd0*/  FFMA.FTZ R60, R68, UR4, -R89.reuse ;  /* 0x00000004443c7c23 */ /* 0x100fe20008010859 */
[----:B------:R-:W-:Y:S01]  /*17de0*/  MUFU.EX2 R63, R63 ;  /* 0x0000003f003f7308 */ /* 0x000fe20000000800 */
[--C-:B------:R-:W-:Y:S01]  /*17df0*/  FFMA.FTZ R66, R75, UR4, -R89.reuse ;  /* 0x000000044b427c23 */ /* 0x100fe20008010859 */
[----:B------:R-:W-:Y:S01]  /*17e00*/  FADD.FTZ R123, R123, R144 ;  /* 0x000000907b7b7221 */ /* 0x000fe20000010000 */
[----:B------:R-:W-:Y:S01]  /*17e10*/  FFMA.FTZ R75, R83, UR4, -R89 ;  /* 0x00000004534b7c23 */ /* 0x000fe20008010859 */
[----:B------:R-:W-:Y:S01]  /*17e20*/  HMMA.16816.F32.BF16 R36, R4, R8, R36 ;  /* 0x000000080424723c */ /* 0x000fe20000041824 */
[----:B------:R-:W-:Y:S01]  /*17e30*/  FADD.FTZ R8, R140, R117 ;  /* 0x000000758c087221 */ /* 0x000fe20000010000 */
[----:B------:R-:W-:Y:S01]  /*17e40*/  FADD.FTZ R123, R154, R123 ;  /* 0x0000007b9a7b7221 */ /* 0x000fe20000010000 */
[----:B------:R3:W4:Y:S02]  /*17e50*/  MUFU.EX2 R55, R20 ;  /* 0x0000001400377308 */ /* 0x0007240000000800 */
[----:B------:R-:W-:-:S02]  /*17e60*/  FADD.FTZ R8, R121, R8 ;  /* 0x0000000879087221 */ /* 0x000fc40000010000 */
[----:B------:R-:W5:Y:S01]  /*17e70*/  MUFU.EX2 R60, R60 ;  /* 0x0000003c003c7308 */ /* 0x000f620000000800 */
[----:B------:R-:W-:Y:S01]  /*17e80*/  HMMA.16816.F32.BF16 R28, R4, R10, R28 ;  /* 0x0000000a041c723c */ /* 0x000fe2000004181c */
[----:B------:R-:W-:Y:S02]  /*17e90*/  FADD.FTZ R127, R127, R8 ;  /* 0x000000087f7f7221 */ /* 0x000fe40000010000 */
[----:B------:R-:W1:Y:S01]  /*17ea0*/  LDSM.16.MT88.4 R8, [R101+0x3000] ;  /* 0x003000006508783b */ /* 0x000e620000004200 */
[----:B------:R-:W-:Y:S01]  /*17eb0*/  MUFU.EX2 R66, R66 ;  /* 0x0000004200427308 */ /* 0x000fe20000000800 */
[----:B------:R-:W-:-:S03]  /*17ec0*/  FADD.FTZ R127, R162, R127 ;  /* 0x0000007fa27f7221 */ /* 0x000fc60000010000 */
[----:B------:R-:W-:Y:S01]  /*17ed0*/  HMMA.16816.F32.BF16 R16, R4, R22, R16 ;  /* 0x000000160410723c */ /* 0x000fe20000041810 */
[----:B---3--:R-:W-:Y:S01]  /*17ee0*/  FADD.FTZ R20, R164, R123 ;  /* 0x0000007ba4147221 */ /* 0x008fe20000010000 */
[----:B------:R-:W-:Y:S01]  /*17ef0*/  FADD.FTZ R160, R160, R127 ;  /* 0x0000007fa0a07221 */ /* 0x000fe20000010000 */
[----:B--2---:R-:W-:Y:S01]  /*17f00*/  F2FP.BF16.F32.PACK_AB R4, R53, R54 ;  /* 0x000000363504723e */ /* 0x004fe200000010ff */
[----:B------:R-:W-:Y:S01]  /*17f10*/  MUFU.EX2 R73, R73 ;  /* 0x0000004900497308 */ /* 0x000fe20000000800 */
[----:B------:R-:W-:Y:S01]  /*17f20*/  FADD.FTZ R20, R133, R20 ;  /* 0x0000001485147221 */ /* 0x000fe20000010000 */
[----:B------:R-:W-:Y:S01]  /*17f30*/  FADD.FTZ R129, R129, R160 ;  /* 0x000000a081817221 */ /* 0x000fe20000010000 */
[----:B----4-:R-:W-:Y:S01]  /*17f40*/  F2FP.BF16.F32.PACK_AB R5, R62, R55 ;  /* 0x000000373e05723e */ /* 0x010fe200000010ff */
[----:B------:R-:W-:Y:S01]  /*17f50*/  MUFU.EX2 R75, R75 ;  /* 0x0000004b004b7308 */ /* 0x000fe20000000800 */
[----:B------:R-:W-:Y:S01]  /*17f60*/  FADD.FTZ R131, R131, R20 ;  /* 0x0000001483837221 */ /* 0x000fe20000010000 */
[----:B------:R-:W-:Y:S01]  /*17f70*/  FADD.FTZ R64, R168, R129 ;  /* 0x00000081a8407221 */ /* 0x000fe20000010000 */
[----:B------:R-:W2:Y:S01]  /*17f80*/  LDSM.16.MT88.4 R20, [R189+0x8400] ;  /* 0x00840000bd14783b */ /* 0x000ea20000004200 */
[----:B------:R-:W-:Y:S01]  /*17f90*/  F2FP.BF16.F32.PACK_AB R6, R61, R56 ;  /* 0x000000383d06723e */ /* 0x000fe200000010ff */
[----:B------:R-:W-:Y:S01]  /*17fa0*/  FADD.FTZ R166, R166, R131 ;  /* 0x00000083a6a67221 */ /* 0x000fe20000010000 */
[----:B-----5:R-:W-:Y:S01]  /*17fb0*/  F2FP.BF16.F32.PACK_AB R7, R63, R60 ;  /* 0x0000003c3f07723e */ /* 0x020fe200000010ff */
[----:B------:R-:W-:Y:S01]  /*17fc0*/  FADD.FTZ R64, R137, R64 ;  /* 0x0000004089407221 */ /* 0x000fe20000010000 */
[----:B------:R-:W-:Y:S01]  /*17fd0*/  MOV R129, R95 ;  /* 0x0000005f00817202 */ /* 0x000fe20000000f00 */
[----:B------:R-:W-:Y:S01]  /*17fe0*/  FADD.FTZ R139, R139, R166 ;  /* 0x000000a68b8b7221 */ /* 0x000fe20000010000 */
[----:B------:R-:W-:Y:S01]  /*17ff0*/  MOV R131, R96 ;  /* 0x0000006000837202 */ /* 0x000fe20000000f00 */
[----:B------:R-:W-:Y:S01]  /*18000*/  FADD.FTZ R135, R135, R64 ;  /* 0x0000004087877221 */ /* 0x000fe20000010000 */
[----:B------:R-:W-:Y:S01]  /*18010*/  FFMA.FTZ R64, R65, UR4, -R89 ;  /* 0x0000000441407c23 */ /* 0x000fe20008010859 */
[----:B------:R-:W-:Y:S01]  /*18020*/  FADD.FTZ R139, R174, R139 ;  /* 0x0000008bae8b7221 */ /* 0x000fe20000010000 */
[C---:B-1----:R-:W-:Y:S01]  /*18030*/  HMMA.16816.F32.BF16 R12, R4.reuse, R24, R12 ;  /* 0x00000018040c723c */ /* 0x042fe2000004180c */
[--C-:B------:R-:W-:Y:S01]  /*18040*/  FFMA.FTZ R25, R69, UR4, -R93.reuse ;  /* 0x0000000445197c23 */ /* 0x100fe2000801085d */
        /* <DEDUP_REMOVED lines=8> */
[----:B------:R-:W-:Y:S01]  /*180d0*/  FFMA.FTZ R26, R70, UR4, -R93 ;  /* 0x00000004461a7c23 */ /* 0x000fe2000801085d */
[----:B------:R-:W-:Y:S01]  /*180e0*/  FADD.FTZ R69, R141, R170 ;  /* 0x000000aa8d457221 */ /* 0x000fe20000010000 */
[----:B------:R-:W-:Y:S01]  /*180f0*/  FADD.FTZ R68, R212, R143 ;  /* 0x0000008fd4447221 */ /* 0x000fe20000010000 */
[----:B------:R-:W-:Y:S01]  /*18100*/  MUFU.EX2 R25, R25 ;  /* 0x0000001900197308 */ /* 0x000fe20000000800 */
[----:B------:R-:W-:Y:S01]  /*18110*/  FFMA.FTZ R71, R76, UR4, -R93 ;  /* 0x000000044c477c23 */ /* 0x000fe2000801085d */
[----:B------:R-:W-:Y:S01]  /*18120*/  FADD.FTZ R69, R210, R69 ;  /* 0x00000045d2457221 */ /* 0x000fe20000010000 */
[----:B------:R-:W-:Y:S01]  /*18130*/  FADD.FTZ R68, R155, R68 ;  /* 0x000000449b447221 */ /* 0x000fe20000010000 */
[----:B------:R-:W-:Y:S01]  /*18140*/  MUFU.EX2 R27, R27 ;  /* 0x0000001b001b7308 */ /* 0x000fe20000000800 */
[C---:B------:R-:W-:Y:S01]  /*18150*/  HMMA.16816.F32.BF16 R36, R4.reuse, R8, R36 ;  /* 0x000000080424723c */ /* 0x040fe20000041824 */
[----:B------:R-:W-:Y:S01]  /*18160*/  FADD.FTZ R8, R208, R69 ;  /* 0x00000045d0087221 */ /* 0x000fe20000010000 */
[----:B------:R-:W-:Y:S01]  /*18170*/  FADD.FTZ R147, R147, R68 ;  /* 0x0000004493937221 */ /* 0x000fe20000010000 */
[----:B------:R-:W1:Y:S01]  /*18180*/  MUFU.EX2 R26, R26 ;  /* 0x0000001a001a7308 */ /* 0x000e620000000800 */
[----:B------:R-:W-:Y:S01]  /*18190*/  FFMA.FTZ R68, R79, UR4, -R93 ;  /* 0x000000044f447c23 */ /* 0x000fe2000801085d */
[----:B------:R-:W-:Y:S01]  /*181a0*/  FADD.FTZ R8, R145, R8 ;  /* 0x0000000891087221 */ /* 0x000fe20000010000 */
[----:B------:R-:W-:Y:S01]  /*181b0*/  FADD.FTZ R214, R214, R147 ;  /* 0x00000093d6d67221 */ /* 0x000fe20000010000 */
[----:B------:R-:W3:Y:S01]  /*181c0*/  MUFU.EX2 R24, R24 ;  /* 0x0000001800187308 */ /* 0x000ee20000000800 */
[----:B------:R-:W-:Y:S01]  /*181d0*/  HMMA.16816.F32.BF16 R28, R4, R10, R28 ;  /* 0x0000000a041c723c */ /* 0x000fe2000004181c */
[----:B------:R-:W-:Y:S01]  /*181e0*/  FADD.FTZ R161, R161, R8 ;  /* 0x00000008a1a17221 */ /* 0x000fe20000010000 */
[----:B------:R-:W-:Y:S01]  /*181f0*/  FADD.FTZ R165, R165, R214 ;  /* 0x000000d6a5a57221 */ /* 0x000fe20000010000 */
[----:B------:R-:W4:Y:S01]  /*18200*/  MUFU.EX2 R64, R64 ;  /* 0x0000004000407308 */ /* 0x000f220000000800 */
[----:B------:R-:W5:Y:S01]  /*18210*/  LDSM.16.MT88.4 R8, [R101+0x3400] ;  /* 0x003400006508783b */ /* 0x000f620000004200 */
[----:B------:R-:W-:Y:S01]  /*18220*/  FADD.FTZ R202, R202, R161 ;  /* 0x000000a1caca7221 */ /* 0x000fe20000010000 */
[----:B------:R-:W-:Y:S01]  /*18230*/  FADD.FTZ R194, R194, R165 ;  /* 0x000000a5c2c27221 */ /* 0x000fe20000010000 */
[----:B------:R-:W2:Y:S01]  /*18240*/  MUFU.EX2 R67, R72 ;  /* 0x0000004800437308 */ /* 0x000ea20000000800 */
[--C-:B------:R-:W-:Y:S01]  /*18250*/  FFMA.FTZ R70, R81, UR4, -R93.reuse ;  /* 0x0000000451467c23 */ /* 0x100fe2000801085d */
[----:B-1----:R-:W-:Y:S01]  /*18260*/  F2FP.BF16.F32.PACK_AB R4, R26, R27 ;  /* 0x0000001b1a04723e */ /* 0x002fe200000010ff */
[----:B------:R-:W-:Y:S01]  /*18270*/  FADD.FTZ R163, R163, R202 ;  /* 0x000000caa3a37221 */ /* 0x000fe20000010000 */
[----:B------:R-:W-:Y:S01]  /*18280*/  FFMA.FTZ R69, R82, UR4, -R93 ;  /* 0x0000000452457c23 */ /* 0x000fe2000801085d */
[----:B------:R-:W-:Y:S01]  /*18290*/  MUFU.EX2 R71, R71 ;  /* 0x0000004700477308 */ /* 0x000fe20000000800 */
[----:B---3--:R-:W-:Y:S01]  /*182a0*/  F2FP.BF16.F32.PACK_AB R6, R24, R25 ;  /* 0x000000191806723e */ /* 0x008fe200000010ff */
[----:B------:R-:W-:-:S02]  /*182b0*/  FADD.FTZ R198, R198, R163 ;  /* 0x000000a3c6c67221 */ /* 0x000fc40000010000 */
[----:B------:R-:W1:Y:S01]  /*182c0*/  MUFU.EX2 R68, R68 ;  /* 0x0000004400447308 */ /* 0x000e620000000800 */
[----:B----4-:R-:W-:Y:S01]  /*182d0*/  F2FP.BF16.F32.PACK_AB R5, R64, R65 ;  /* 0x000000414005723e */ /* 0x010fe200000010ff */
[----:B------:R-:W-:Y:S01]  /*182e0*/  FADD.FTZ R169, R169, R198 ;  /* 0x000000c6a9a97221 */ /* 0x000fe20000010000 */
[----:B------:R-:W-:Y:S01]  /*182f0*/  LDSM.16.MT88.4 R160, [R101+0x3c00] ;  /* 0x003c000065a0783b */ /* 0x000fe20000004200 */
[----:B------:R-:W-:Y:S01]  /*18300*/  MUFU.EX2 R70, R70 ;  /* 0x0000004600467308 */ /* 0x000fe20000000800 */
[----:B--2---:R-:W-:Y:S01]  /*18310*/  F2FP.BF16.F32.PACK_AB R7, R67, R66 ;  /* 0x000000424307723e */ /* 0x004fe200000010ff */
[----:B------:R-:W-:Y:S01]  /*18320*/  FADD.FTZ R169, R182, R169 ;  /* 0x000000a9b6a97221 */ /* 0x000fe20000010000 */
[----:B------:R-:W-:Y:S01]  /*18330*/  FFMA.FTZ R72, R80, UR4, -R89 ;  /* 0x0000000450487c23 */ /* 0x000fe20008010859 */
[----:B------:R-:W-:Y:S02]  /*18340*/  MUFU.EX2 R69, R69 ;  /* 0x0000004500457308 */ /* 0x000fe40000000800 */
[----:B------:R-:W-:-:S02]  /*18350*/  FADD.FTZ R156, R156, R169 ;  /* 0x000000a99c9c7221 */ /* 0x000fc40000010000 */
[C---:B------:R-:W-:Y:S01]  /*18360*/  HMMA.16816.F32.BF16 R12, R4.reuse, R20, R12 ;  /* 0x00000014040c723c */ /* 0x040fe2000004180c */
[----:B------:R-:W-:Y:S01]  /*18370*/  FADD.FTZ R21, R167, R194 ;  /* 0x000000c2a7157221 */ /* 0x000fe20000010000 */
[----:B------:R-:W-:Y:S01]  /*18380*/  FADD.FTZ R171, R171, R156 ;  /* 0x0000009cabab7221 */ /* 0x000fe20000010000 */
[----:B------:R-:W2:Y:S02]  /*18390*/  MUFU.EX2 R72, R72 ;  /* 0x0000004800487308 */ /* 0x000ea40000000800 */
[----:B------:R-:W-:Y:S01]  /*183a0*/  FADD.FTZ R21, R192, R21 ;  /* 0x00000015c0157221 */ /* 0x000fe20000010000 */
[----:B------:R-:W-:Y:S01]  /*183b0*/  FADD.FTZ R138, R138, R171 ;  /* 0x000000ab8a8a7221 */ /* 0x000fe20000010000 */
[----:B------:R-:W3:Y:S01]  /*183c0*/  MUFU.EX2 R74, R74 ;  /* 0x0000004a004a7308 */ /* 0x000ee20000000800 */
[C---:B------:R-:W-:Y:S01]  /*183d0*/  HMMA.16816.F32.BF16 R16, R4.reuse, R22, R16 ;  /* 0x000000160410723c */ /* 0x040fe20000041810 */
[----:B------:R-:W-:Y:S01]  /*183e0*/  FADD.FTZ R136, R136, R21 ;  /* 0x0000001588887221 */ /* 0x000fe20000010000 */
[----:B------:R-:W-:Y:S01]  /*183f0*/  FADD.FTZ R177, R177, R138 ;  /* 0x0000008ab1b17221 */ /* 0x000fe20000010000 */
[----:B------:R-:W4:Y:S02]  /*18400*/  LDSM.16.MT88.4 R20, [R189+0x8800] ;  /* 0x00880000bd14783b */ /* 0x000f240000004200 */
[----:B------:R-:W-:Y:S01]  /*18410*/  FADD.FTZ R173, R173, R136 ;  /* 0x00000088adad7221 */ /* 0x000fe20000010000 */
[----:B------:R-:W-:Y:S01]  /*18420*/  FADD.FTZ R120, R120, R177 ;  /* 0x000000b178787221 */ /* 0x000fe20000010000 */
[----:B------:R-:W-:Y:S01]  /*18430*/  LDSM.16.MT88.4 R168, [R189+0x8c00] ;  /* 0x008c0000bda8783b */ /* 0x000fe20000004200 */
[----:B-----5:R-:W-:Y:S01]  /*18440*/  HMMA.16816.F32.BF16 R36, R4, R8, R36 ;  /* 0x000000080424723c */ /* 0x020fe20000041824 */
[----:B------:R-:W-:Y:S01]  /*18450*/  FADD.FTZ R118, R118, R173 ;  /* 0x000000ad76767221 */ /* 0x000fe20000010000 */
[----:B------:R-:W-:Y:S01]  /*18460*/  FADD.FTZ R120, R183, R120 ;  /* 0x00000078b7787221 */ /* 0x000fe20000010000 */
[----:B-1----:R-:W-:-:S02]  /*18470*/  F2FP.BF16.F32.PACK_AB R8, R68, R71 ;  /* 0x000000474408723e */ /* 0x002fc400000010ff */
[----:B------:R-:W-:Y:S01]  /*18480*/  FADD.FTZ R175, R175, R118 ;  /* 0x00000076afaf7221 */ /* 0x000fe20000010000 */
[----:B------:R-:W-:Y:S01]  /*18490*/  FADD.FTZ R41, R41, R120 ;  /* 0x0000007829297221 */ /* 0x000fe20000010000 */
[----:B--2---:R-:W-:Y:S01]  /*184a0*/  F2FP.BF16.F32.PACK_AB R9, R72, R73 ;  /* 0x000000494809723e */ /* 0x004fe200000010ff */
[----:B------:R-:W-:Y:S01]  /*184b0*/  HMMA.16816.F32.BF16 R28, R4, R10, R28 ;  /* 0x0000000a041c723c */ /* 0x000fe2000004181c */
[----:B------:R-:W-:Y:S01]  /*184c0*/  FADD.FTZ R114, R114, R175 ;  /* 0x000000af72727221 */ /* 0x000fe20000010000 */
[----:B------:R-:W1:Y:S01]  /*184d0*/  LDSM.16.MT88.4 R4, [R101+0x3800] ;  /* 0x003800006504783b */ /* 0x000e620000004200 */
[----:B------:R-:W-:Y:S01]  /*184e0*/  FADD.FTZ R32, R32, R41 ;  /* 0x0000002920207221 */ /* 0x000fe20000010000 */
[----:B------:R-:W-:Y:S01]  /*184f0*/  F2FP.BF16.F32.PACK_AB R10, R69, R70 ;  /* 0x00000046450a723e */ /* 0x000fe200000010ff */
[----:B------:R-:W-:Y:S01]  /*18500*/  FADD.FTZ R187, R187, R114 ;  /* 0x00000072bbbb7221 */ /* 0x000fe20000010000 */
[----:B---3--:R-:W-:Y:S01]  /*18510*/  F2FP.BF16.F32.PACK_AB R11, R75, R74 ;  /* 0x0000004a4b0b723e */ /* 0x008fe200000010ff */
[----:B------:R-:W-:Y:S01]  /*18520*/  FADD.FTZ R33, R33, R32 ;  /* 0x0000002021217221 */ /* 0x000fe20000010000 */
[----:B------:R-:W-:Y:S01]  /*18530*/  FFMA.FTZ R32, R3, UR4, -R89 ;  /* 0x0000000403207c23 */ /* 0x000fe20008010859 */
[----:B------:R-:W-:Y:S01]  /*18540*/  FADD.FTZ R110, R110, R187 ;  /* 0x000000bb6e6e7221 */ /* 0x000fe20000010000 */
[----:B------:R-:W-:Y:S01]  /*18550*/  MUFU.EX2 R3, R84 ;  /* 0x0000005400037308 */ /* 0x000fe20000000800 */
[----:B------:R-:W-:-:S02]  /*18560*/  FADD.FTZ R33, R40, R33 ;  /* 0x0000002128217221 */ /* 0x000fc40000010000 */
[----:B------:R-:W-:Y:S02]  /*18570*/  FADD.FTZ R193, R193, R110 ;  /* 0x0000006ec1c17221 */ /* 0x000fe40000010000 */
[----:B------:R-:W-:Y:S02]  /*18580*/  FADD.FTZ R46, R46, R33 ;  /* 0x000000212e2e7221 */ /* 0x000fe40000010000 */
[----:B------:R-:W-:Y:S02]  /*18590*/  FADD.FTZ R34, R34, R193 ;  /* 0x000000c122227221 */ /* 0x000fe40000010000 */
[----:B------:R-:W-:Y:S02]  /*185a0*/  FADD.FTZ R46, R45, R46 ;  /* 0x0000002e2d2e7221 */ /* 0x000fe40000010000 */
[----:B------:R-:W-:Y:S02]  /*185b0*/  FADD.FTZ R35, R35, R34 ;  /* 0x0000002223237221 */ /* 0x000fe40000010000 */
[----:B------:R-:W-:-:S02]  /*185c0*/  FADD.FTZ R47, R47, R46 ;  /* 0x0000002e2f2f7221 */ /* 0x000fc40000010000 */
[----:B------:R-:W-:Y:S02]  /*185d0*/  FADD.FTZ R42, R42, R35 ;  /* 0x000000232a2a7221 */ /* 0x000fe40000010000 */
[----:B------:R-:W-:Y:S01]  /*185e0*/  FADD.FTZ R47, R48, R47 ;  /* 0x0000002f302f7221 */ /* 0x000fe20000010000 */
[C---:B----4-:R-:W-:Y:S01]  /*185f0*/  HMMA.16816.F32.BF16 R16, R8.reuse, R22, R16 ;  /* 0x000000160810723c */ /* 0x050fe20000041810 */
[----:B------:R-:W-:Y:S01]  /*18600*/  FADD.FTZ R42, R43, R42 ;  /* 0x0000002a2b2a7221 */ /* 0x000fe20000010000 */
[----:B------:R-:W-:Y:S01]  /*18610*/  FFMA.FTZ R22, R0, UR4, -R89 ;  /* 0x0000000400167c23 */ /* 0x000fe20008010859 */
[----:B------:R-:W-:Y:S01]  /*18620*/  FADD.FTZ R54, R54, R47 ;  /* 0x0000002f36367221 */ /* 0x000fe20000010000 */
[----:B------:R-:W2:Y:S01]  /*18630*/  MUFU.EX2 R0, R32 ;  /* 0x0000002000007308 */ /* 0x000ea20000000800 */
[----:B------:R-:W-:Y:S02]  /*18640*/  FADD.FTZ R49, R49, R42 ;  /* 0x0000002a31317221 */ /* 0x000fe40000010000 */
[----:B------:R-:W-:Y:S01]  /*18650*/  FADD.FTZ R53, R53, R54 ;  /* 0x0000003635357221 */ /* 0x000fe20000010000 */
[C---:B------:R-:W-:Y:S01]  /*18660*/  HMMA.16816.F32.BF16 R12, R8.reuse, R20, R12 ;  /* 0x00000014080c723c */ /* 0x040fe2000004180c */
[----:B------:R-:W-:Y:S01]  /*18670*/  FADD.FTZ R50, R50, R49 ;  /* 0x0000003132327221 */ /* 0x000fe20000010000 */
[----:B------:R-:W-:Y:S01]  /*18680*/  FFMA.FTZ R21, R2, UR4, -R93 ;  /* 0x0000000402157c23 */ /* 0x000fe2000801085d */
[----:B------:R-:W-:Y:S01]  /*18690*/  FADD.FTZ R56, R56, R53 ;  /* 0x0000003538387221 */ /* 0x000fe20000010000 */
[--C-:B------:R-:W-:Y:S01]  /*186a0*/  FFMA.FTZ R2, R87, UR4, -R93.reuse ;  /* 0x0000000457027c23 */ /* 0x100fe2000801085d */
[----:B------:R-:W-:Y:S01]  /*186b0*/  FADD.FTZ R51, R51, R50 ;  /* 0x0000003233337221 */ /* 0x000fe20000010000 */
[----:B------:R-:W-:Y:S01]  /*186c0*/  FFMA.FTZ R20, R44, UR4, -R93 ;  /* 0x000000042c147c23 */ /* 0x000fe2000801085d */
        /* <DEDUP_REMOVED lines=11> */
[----:B------:R-:W2:Y:S01]  /*18780*/  MUFU.EX2 R20, R20 ;  /* 0x0000001400147308 */ /* 0x000ea20000000800 */
[----:B------:R-:W-:-:S02]  /*18790*/  FADD.FTZ R25, R25, R26 ;  /* 0x0000001a19197221 */ /* 0x000fc40000010000 */
[----:B------:R-:W-:Y:S01]  /*187a0*/  FADD.FTZ R4, R60, R23 ;  /* 0x000000173c047221 */ /* 0x000fe20000010000 */
[----:B------:R-:W3:Y:S01]  /*187b0*/  MUFU.EX2 R22, R22 ;  /* 0x0000001600167308 */ /* 0x000ee20000000800 */
[----:B------:R-:W-:Y:S02]  /*187c0*/  FADD.FTZ R24, R24, R25 ;  /* 0x0000001918187221 */ /* 0x000fe40000010000 */
[----:B------:R-:W-:Y:S02]  /*187d0*/  FADD.FTZ R4, R63, R4 ;  /* 0x000000043f047221 */ /* 0x000fe40000010000 */
[----:B------:R-:W-:Y:S02]  /*187e0*/  FADD.FTZ R71, R71, R24 ;  /* 0x0000001847477221 */ /* 0x000fe40000010000 */
[----:B------:R-:W-:Y:S01]  /*187f0*/  FADD.FTZ R65, R65, R4 ;  /* 0x0000000441417221 */ /* 0x000fe20000010000 */
[----:B-1----:R-:W-:Y:S01]  /*18800*/  F2FP.BF16.F32.PACK_AB R4, R2, R21 ;  /* 0x000000150204723e */ /* 0x002fe200000010ff */
        /* <DEDUP_REMOVED lines=18> */
[----:B------:R-:W-:Y:S02]  /*18930*/  HMMA.16816.F32.BF16 R168, R4, R170, R16 ;  /* 0x000000aa04a8723c */ /* 0x000fe40000041810 */
[----:B------:R-:W-:-:S04]  /*18940*/  FADD.FTZ R3, R3, R74 ;  /* 0x0000004a03037221 */ /* 0x000fc80000010000 */
[----:B------:R-:W-:Y:S02]  /*18950*/  FADD.FTZ R3, R0, R3 ;  /* 0x0000000300037221 */ /* 0x000fe40000010000 */
[----:B------:R-:W-:Y:S02]  /*18960*/  HMMA.16816.F32.BF16 R160, R4, R162, R28 ;  /* 0x000000a204a0723c */ /* 0x000fe4000004181c */
[----:B------:R-:W-:-:S04]  /*18970*/  FADD.FTZ R22, R22, R3 ;  /* 0x0000000316167221 */ /* 0x000fc80000010000 */
[----:B------:R-:W-:-:S14]  /*18980*/  FADD.FTZ R153, R153, R22 ;  /* 0x0000001699997221 */ /* 0x000fdc0000010000 */
.L_x_2022:
        /* <DEDUP_REMOVED lines=20> */
[----:B------:R-:W1:Y:S01]  /*18ad0*/  LDCU UR5, c[0x0][0x50c] ;  /* 0x0000a180ff0577ac */ /* 0x000e620008000800 */
[----:B------:R-:W1:Y:S01]  /*18ae0*/  LDCU.64 UR8, c[0x0][0x3a0] ;  /* 0x00007400ff0877ac */ /* 0x000e620008000a00 */
[----:B------:R-:W1:Y:S01]  /*18af0*/  LDCU.64 UR10, c[0x0][0x3a8] ;  /* 0x00007500ff0a77ac */ /* 0x000e620008000a00 */
[----:B--2---:R-:W-:-:S12]  /*18b00*/  ULEA UR6, UR6, UR12, 0x18 ;  /* 0x0000000c06067291 */ /* 0x004fd8000f8ec0ff */
.L_x_2032:
        /* <DEDUP_REMOVED lines=8> */
[----:B-----5:R-:W-:Y:S01]  /*18b90*/  LOP3.LUT R184, R148, 0x18, RZ, 0xc0, !PT ;  /* 0x0000001894b87812 */ /* 0x020fe200078ec0ff */
[----:B--2---:R-:W-:Y:S02]  /*18ba0*/  @!P3 IMAD.SHL.U32 R0, R192, 0x100, RZ ;  /* 0x00000100c000b824 */ /* 0x004fe400078e00ff */
[----:B------:R-:W-:Y:S02]  /*18bb0*/  IMAD.SHL.U32 R185, R148, 0x8, RZ ;  /* 0x0000000894b97824 */ /* 0x000fe400078e00ff */
[----:B------:R-:W-:Y:S03]  /*18bc0*/  @!P3 IMAD.X R0, RZ, RZ, ~R0, P0 ;  /* 0x000000ffff00b224 */ /* 0x000fe600000e0e00 */
[----:B------:R-:W-:Y:S02]  /*18bd0*/  LOP3.LUT R186, R185, 0x18, RZ, 0xc0, !PT ;  /* 0x00000018b9ba7812 */ /* 0x000fe400078ec0ff */
[----:B------:R-:W-:Y:S02]  /*18be0*/  @!P3 SHF.R.S64 R3, R3, 0x1f, R0 ;  /* 0x0000001f0303b819 */ /* 0x000fe40000001000 */
[C---:B------:R-:W-:Y:S02]  /*18bf0*/  LOP3.LUT R191, R185.reuse, 0xd8, RZ, 0xc0, !PT ;  /* 0x000000d8b9bf7812 */ /* 0x040fe400078ec0ff */
[----:B------:R-:W-:Y:S02]  /*18c00*/  @!P3 IADD3 R178, P0, PT, R178, R3, RZ ;  /* 0x00000003b2b2b210 */ /* 0x000fe40007f1e0ff */
[----:B---3--:R-:W-:Y:S02]  /*18c10*/  ISETP.GE.AND P2, PT, R186, UR7, PT ;  /* 0x00000007ba007c0c */ /* 0x008fe4000bf46270 */
[----:B------:R-:W-:Y:S02]  /*18c20*/  @!P3 LEA.HI.X.SX32 R179, R0, R179, 0x1, P0 ;  /* 0x000000b300b3b211 */ /* 0x000fe400000f0eff */
[----:B------:R-:W-:Y:S02]  /*18c30*/  LOP3.LUT R194, R185, 0x1f20, RZ, 0xc0, !PT ;  /* 0x00001f20b9c27812 */ /* 0x000fe400078ec0ff */
[----:B------:R-:W-:Y:S01]  /*18c40*/  LOP3.LUT R191, R191, R184, RZ, 0x3c, !PT ;  /* 0x000000b8bfbf7212 */ /* 0x000fe200078e3cff */
[----:B-1----:R-:W-:Y:S06]  /*18c50*/  @!P3 BRA `(.L_x_2029) ;  /* 0x0000000000f4b947 */ /* 0x002fec0003800000 */
[----:B------:R-:W-:Y:S01]  /*18c60*/  VIADD R12, R190, 0xffffff00 ;  /* 0xffffff00be0c7836 */ /* 0x000fe20000000000 */
[----:B------:R-:W1:Y:S01]  /*18c70*/  LDC R3, c[0x0][0x4f0] ;  /* 0x00013c00ff037b82 */ /* 0x000e620000000800 */
[----:B------:R-:W-:Y:S03]  /*18c80*/  IABS R14, R190 ;  /* 0x000000be000e7213 */ /* 0x000fe60000000000 */
[----:B------:R-:W-:Y:S04]  /*18c90*/  IABS R13, R12 ;  /* 0x0000000c000d7213 */ /* 0x000fe80000000000 */
[----:B------:R-:W2:Y:S01]  /*18ca0*/  LDC.64 R192, c[0x0][0x3c0] ;  /* 0x0000f000ffc07b82 */ /* 0x000ea20000000a00 */
[-C--:B-1----:R-:W-:Y:S02]  /*18cb0*/  IABS R10, R3.reuse ;  /* 0x00000003000a7213 */ /* 0x082fe40000000000 */
[-C--:B------:R-:W-:Y:S02]  /*18cc0*/  LOP3.LUT R12, R12, R3.reuse, RZ, 0x3c, !PT ;  /* 0x000000030c0c7212 */ /* 0x080fe400078e3cff */
[----:B------:R-:W1:Y:S01]  /*18cd0*/  I2F.RP R15, R10 ;  /* 0x0000000a000f7306 */ /* 0x000e620000209400 */
[----:B------:R-:W-:Y:S09]  /*18ce0*/  LOP3.LUT R2, RZ, R3, RZ, 0x33, !PT ;  /* 0x00000003ff027212 */ /* 0x000ff200078e33ff */
        /* <DEDUP_REMOVED lines=37> */
[----:B------:R-:W3:Y:S02]  /*18f40*/  LDG.E R11, desc[UR14][R18.64] ;  /* 0x0000000e120b7981 */ /* 0x000ee4000c1e1900 */
[CC--:B--2---:R-:W-:Y:S01]  /*18f50*/  IMAD.WIDE.U32 R14, R0.reuse, R192.reuse, RZ ;  /* 0x000000c0000e7225 */ /* 0x0c4fe200078e00ff */
[----:B------:R-:W-:Y:S01]  /*18f60*/  SHF.R.S32.HI R13, RZ, 0x1f, R0 ;  /* 0x0000001fff0d7819 */ /* 0x000fe20000011400 */
[----:B------:R-:W3:Y:S04]  /*18f70*/  LDG.E R10, desc[UR14][R16.64] ;  /* 0x0000000e100a7981 */ /* 0x000ee8000c1e1900 */
[----:B------:R-:W-:Y:S04]  /*18f80*/  IMAD R12, R13, R192, RZ ;  /* 0x000000c00d0c7224 */ /* 0x000fe800078e02ff */
        /* <DEDUP_REMOVED lines=10> */
.L_x_2029:
[----:B------:R-:W-:Y:S02]  /*19030*/  LOP3.LUT R194, R194, R191, RZ, 0xfc, !PT ;  /* 0x000000bfc2c27212 */ /* 0x000fe400078efcff */
[----:B------:R-:W-:Y:S02]  /*19040*/  SHF.L.U32 R193, R192, 0x6, RZ ;  /* 0x00000006c0c17819 */ /* 0x000fe400000006ff */
[----:B------:R-:W-:Y:S02]  /*19050*/  LEA R191, R194, UR6, 0x1 ;  /* 0x00000006c2bf7c11 */ /* 0x000fe4000f8e08ff */
[----:B------:R-:W-:Y:S02]  /*19060*/  IADD3 R204, P0, PT, R193, R178, RZ ;  /* 0x000000b2c1cc7210 */ /* 0x000fe40007f1e0ff */
[----:B------:R-:W-:Y:S01]  /*19070*/  SHF.L.U64.HI R192, R192, 0x6, R177 ;  /* 0x00000006c0c07819 */ /* 0x000fe200000102b1 */
[----:B------:R-:W-:Y:S01]  /*19080*/  @!PT LDS RZ, [RZ] ;  /* 0x00000000fffff984 */ /* 0x000fe20000000800 */
[----:B------:R-:W-:Y:S01]  /*19090*/  @!PT LDS RZ, [RZ] ;  /* 0x00000000fffff984 */ /* 0x000fe20000000800 */
[----:B------:R-:W-:Y:S01]  /*190a0*/  @!PT LDS RZ, [RZ] ;  /* 0x00000000fffff984 */ /* 0x000fe20000000800 */
[----:B------:R1:W-:Y:S01]  /*190b0*/  @!P2 LDGSTS.E.BYPASS.LTC128B.128 [R191+0x5000], desc[UR14][R178.64] ;  /* 0x05000000b2bfafae */ /* 0x0003e2000b981a0e */
        /* <DEDUP_REMOVED lines=12> */
[----:B------:R1:W-:Y:S01]  /*19180*/  @!P2 LDGSTS.E.BYPASS.LTC128B.128 [R191+0x5800], desc[UR14][R204.64] ;  /* 0x05800000ccbfafae */ /* 0x0003e2000b981a0e */
[-C--:B------:R-:W-:Y:S02]  /*19190*/  IADD3 R194, P1, PT, R196, R193.reuse, RZ ;  /* 0x000000c1c4c27210 */ /* 0x080fe40007f3e0ff */
[-C--:B------:R-:W-:Y:S02]  /*191a0*/  IADD3.X R197, PT, PT, R199, R192.reuse, RZ, P0, !PT ;  /* 0x000000c0c7c57210 */ /* 0x080fe400007fe4ff */
[----:B------:R-:W-:Y:S02]  /*191b0*/  @!P2 IADD3 R206, P0, PT, R194, R193, RZ ;  /* 0x000000c1c2cea210 */ /* 0x000fe40007f1e0ff */
[-C--:B------:R-:W-:Y:S01]  /*191c0*/  IADD3.X R195, PT, PT, R197, R192.reuse, RZ, P1, !PT ;  /* 0x000000c0c5c37210 */ /* 0x080fe20000ffe4ff */
[----:B------:R-:W-:Y:S01]  /*191d0*/  @P2 STS.128 [R191+0x5800], RZ ;  /* 0x005800ffbf002388 */ /* 0x000fe20000000c00 */
[----:B------:R-:W-:Y:S02]  /*191e0*/  MOV R0, 0x20 ;  /* 0x0000002000007802 */ /* 0x000fe40000000f00 */
[----:B------:R-:W-:Y:S02]  /*191f0*/  @!P2 IADD3.X R207, PT, PT, R195, R192, RZ, P0, !PT ;  /* 0x000000c0c3cfa210 */ /* 0x000fe400007fe4ff */
[----:B------:R-:W-:Y:S02]  /*19200*/  LOP3.LUT P1, RZ, R148, 0x4, RZ, 0xc0, !PT ;  /* 0x0000000494ff7812 */ /* 0x000fe4000782c0ff */
[----:B------:R-:W-:Y:S01]  /*19210*/  ISETP.NE.AND P0, PT, R188, 0x1, PT ;  /* 0x00000001bc00780c */ /* 0x000fe20003f05270 */
[----:B------:R-:W-:Y:S01]  /*19220*/  @!PT LDS RZ, [RZ] ;  /* 0x00000000fffff984 */ /* 0x000fe20000000800 */
[----:B------:R-:W-:Y:S01]  /*19230*/  @!PT LDS RZ, [RZ] ;  /* 0x00000000fffff984 */ /* 0x000fe20000000800 */
[----:B------:R-:W-:Y:S01]  /*19240*/  @!PT LDS RZ, [RZ] ;  /* 0x00000000fffff984 */ /* 0x000fe20000000800 */
[----:B------:R1:W-:Y:S01]  /*19250*/  @!P2 LDGSTS.E.BYPASS.LTC128B.128 [R191+0x6000], desc[UR14][R202.64] ;  /* 0x06000000cabfafae */ /* 0x0003e2000b981a0e */
[----:B------:R-:W-:Y:S04]  /*19260*/  SEL R0, R0, 0xffffffe0, !P1 ;  /* 0xffffffe000007807 */ /* 0x000fe80004800000 */
[----:B------:R-:W-:Y:S02]  /*19270*/  IADD3 R2, PT, PT, R150, R0, RZ ;  /* 0x0000000096027210 */ /* 0x000fe40007ffe0ff */
[----:B------:R-:W-:Y:S01]  /*19280*/  IADD3 R136, PT, PT, R0, R149, RZ ;  /* 0x0000009500887210 */ /* 0x000fe20007ffe0ff */
        /* <DEDUP_REMOVED lines=28> */
[----:B------:R-:W2:Y:S08]  /*19450*/  LDSM.16.M88.4 R8, [R149+0x1000] ;  /* 0x001000009508783b */ /* 0x000eb00000000200 */
[----:B------:R-:W-:Y:S08]  /*19460*/  LDSM.16.M88.4 R128, [R2] ;  /* 0x000000000280783b */ /* 0x000ff00000000200 */
[----:B------:R-:W-:Y:S08]  /*19470*/  LDSM.16.M88.4 R12, [R136+0x1000] ;  /* 0x00100000880c783b */ /* 0x000ff00000000200 */
[----:B------:R-:W-:Y:S08]  /*19480*/  LDSM.16.M88.4 R16, [R149+0x1400] ;  /* 0x001400009510783b */ /* 0x000ff00000000200 */
[----:B------:R-:W-:Y:S08]  /*19490*/  LDSM.16.M88.4 R20, [R136+0x1400] ;  /* 0x001400008814783b */ /* 0x000ff00000000200 */
[----:B------:R-:W-:Y:S08]  /*194a0*/  LDSM.16.M88.4 R24, [R149+0x1800] ;  /* 0x001800009518783b */ /* 0x000ff00000000200 */
[----:B------:R-:W-:Y:S08]  /*194b0*/  LDSM.16.M88.4 R40, [R136+0x1800] ;  /* 0x001800008828783b */ /* 0x000ff00000000200 */
[----:B------:R-:W3:Y:S08]  /*194c0*/  LDSM.16.M88.4 R32, [R149+0x1c00] ;  /* 0x001c00009520783b */ /* 0x000ef00000000200 */
[----:B------:R-:W5:Y:S08]  /*194d0*/  LDSM.16.M88.4 R36, [R136+0x1c00] ;  /* 0x001c00008824783b */ /* 0x000f700000000200 */
[----:B------:R-:W-:Y:S08]  /*194e0*/  LDSM.16.M88.4 R44, [R136+0x2000] ;  /* 0x00200000882c783b */ /* 0x000ff00000000200 */
[----:B------:R-:W-:Y:S08]  /*194f0*/  LDSM.16.M88.4 R48, [R149+0x2400] ;  /* 0x002400009530783b */ /* 0x000ff00000000200 */
[----:B------:R-:W-:Y:S08]  /*19500*/  LDSM.16.M88.4 R64, [R136+0x2400] ;  /* 0x002400008840783b */ /* 0x000ff00000000200 */
[----:B------:R-:W4:Y:S08]  /*19510*/  LDSM.16.M88.4 R56, [R149+0x2800] ;  /* 0x002800009538783b */ /* 0x000f300000000200 */
[----:B------:R-:W-:Y:S08]  /*19520*/  LDSM.16.M88.4 R60, [R136+0x2800] ;  /* 0x00280000883c783b */ /* 0x000ff00000000200 */
[----:B------:R-:W-:Y:S08]  /*19530*/  LDSM.16.M88.4 R68, [R136+0x2c00] ;  /* 0x002c00008844783b */ /* 0x000ff00000000200 */
[----:B------:R-:W-:Y:S08]  /*19540*/  LDSM.16.M88.4 R72, [R149+0x3000] ;  /* 0x003000009548783b */ /* 0x000ff00000000200 */
[----:B------:R-:W-:Y:S08]  /*19550*/  LDSM.16.M88.4 R88, [R136+0x3000] ;  /* 0x003000008858783b */ /* 0x000ff00000000200 */
[----:B------:R-:W1:Y:S08]  /*19560*/  LDSM.16.M88.4 R80, [R149+0x3400] ;  /* 0x003400009550783b */ /* 0x000e700000000200 */
        /* <DEDUP_REMOVED lines=11> */
[C---:B--2---:R-:W-:Y:S08]  /*19620*/  HMMA.16816.F32.BF16 R4, R132.reuse, R8, RZ ;  /* 0x000000088404723c */ /* 0x044ff000000418ff */
[C---:B------:R-:W-:Y:S08]  /*19630*/  HMMA.16816.F32.BF16 R8, R132.reuse, R10, RZ ;  /* 0x0000000a8408723c */ /* 0x040ff000000418ff */
[----:B---3--:R-:W-:Y:S08]  /*19640*/  HMMA.16816.F32.BF16 R28, R132, R32, RZ ;  /* 0x00000020841c723c */ /* 0x008ff000000418ff */
[C---:B------:R-:W-:Y:S08]  /*19650*/  HMMA.16816.F32.BF16 R4, R128.reuse, R12, R4 ;  /* 0x0000000c8004723c */ /* 0x040ff00000041804 */
[----:B------:R-:W-:Y:S08]  /*19660*/  HMMA.16816.F32.BF16 R8, R128, R14, R8 ;  /* 0x0000000e8008723c */ /* 0x000ff00000041808 */
[C---:B------:R-:W-:Y:S03]  /*19670*/  HMMA.16816.F32.BF16 R12, R132.reuse, R16, RZ ;  /* 0x00000010840c723c */ /* 0x040fe600000418ff */
[----:B------:R-:W-:Y:S01]  /*19680*/  FMUL.FTZ R0, R4, UR5 ;  /* 0x0000000504007c20 */ /* 0x000fe20008410000 */
[----:B------:R-:W-:Y:S01]  /*19690*/  FMUL.FTZ R3, R5, UR5 ;  /* 0x0000000505037c20 */ /* 0x000fe20008410000 */
[----:B------:R-:W-:Y:S01]  /*196a0*/  FMUL.FTZ R4, R7, UR5 ;  /* 0x0000000507047c20 */ /* 0x000fe20008410000 */
[----:B------:R-:W-:Y:S02]  /*196b0*/  FMUL.FTZ R2, R6, UR5 ;  /* 0x0000000506027c20 */ /* 0x000fe40008410000 */
[----:B------:R-:W-:Y:S01]  /*196c0*/  HMMA.16816.F32.BF16 R16, R132, R18, RZ ;  /* 0x000000128410723c */ /* 0x000fe200000418ff */
[----:B------:R-:W2:Y:S02]  /*196d0*/  MUFU.TANH R0, R0 ;  /* 0x0000000000007308 */ /* 0x000ea40000002400 */
[----:B------:R-:W-:Y:S01]  /*196e0*/  FMUL.FTZ R5, R8, UR5 ;  /* 0x0000000508057c20 */ /* 0x000fe20008410000 */
[----:B------:R-:W-:Y:S01]  /*196f0*/  FMUL.FTZ R7, R9, UR5 ;  /* 0x0000000509077c20 */ /* 0x000fe20008410000 */
[----:B------:R-:W-:Y:S01]  /*19700*/  FMUL.FTZ R8, R11, UR5 ;  /* 0x000000050b087c20 */ /* 0x000fe20008410000 */
[----:B------:R-:W-:Y:S02]  /*19710*/  FMUL.FTZ R6, R10, UR5 ;  /* 0x000000050a067c20 */ /* 0x000fe40008410000 */
[C---:B-----5:R-:W-:Y:S03]  /*19720*/  HMMA.16816.F32.BF16 R28, R128.reuse, R36, R28 ;  /* 0x00000024801c723c */ /* 0x060fe6000004181c */
[----:B------:R-:W3:Y:S05]  /*19730*/  MUFU.TANH R3, R3 ;  /* 0x0000000300037308 */ /* 0x000eea0000002400 */
[C---:B------:R-:W-:Y:S05]  /*19740*/  HMMA.16816.F32.BF16 R12, R128.reuse, R20, R12 ;  /* 0x00000014800c723c */ /* 0x040fea000004180c */
[----:B------:R-:W1:Y:S03]  /*19750*/  MUFU.TANH R2, R2 ;  /* 0x0000000200027308 */ /* 0x000e660000002400 */
[----:B------:R-:W-:Y:S07]  /*19760*/  HMMA.16816.F32.BF16 R16, R128, R22, R16 ;  /* 0x000000168010723c */ /* 0x000fee0000041810 */
        /* <DEDUP_REMOVED lines=25> */
[----:B------:R-:W-:Y:S01]  /*19900*/  FMUL.FTZ R18, R22, UR5 ;  /* 0x0000000516127c20 */ /* 0x000fe20008410000 */
[C---:B----4-:R-:W-:Y:S05]  /*19910*/  HMMA.16816.F32.BF16 R52, R132.reuse, R56, RZ ;  /* 0x000000388434723c */ /* 0x050fea00000418ff */
[----:B------:R-:W4:Y:S01]  /*19920*/  MUFU.TANH R10, R10 ;  /* 0x0000000a000a7308 */ /* 0x000f220000002400 */
[----:B------:R-:W-:Y:S01]  /*19930*/  FMUL.FTZ R21, R24, UR5 ;  /* 0x0000000518157c20 */ /* 0x000fe20008410000 */
[----:B------:R-:W-:Y:S01]  /*19940*/  FMUL.FTZ R23, R25, UR5 ;  /* 0x0000000519177c20 */ /* 0x000fe20008410000 */
[----:B------:R-:W-:Y:S01]  /*19950*/  FMUL.FTZ R24, R27, UR5 ;  /* 0x000000051b187c20 */ /* 0x000fe20008410000 */
[----:B------:R-:W-:Y:S01]  /*19960*/  FMUL.FTZ R25, R28, UR5 ;  /* 0x000000051c197c20 */ /* 0x000fe20008410000 */
[----:B------:R-:W-:Y:S01]  /*19970*/  FMUL.FTZ R27, R29, UR5 ;  /* 0x000000051d1b7c20 */ /* 0x000fe20008410000 */
[C---:B------:R-:W-:Y:S04]  /*19980*/  HMMA.16816.F32.BF16 R56, R132.reuse, R58, RZ ;  /* 0x0000003a8438723c */ /* 0x040fe800000418ff */
[----:B------:R-:W2:Y:S01]  /*19990*/  MUFU.TANH R12, R12 ;  /* 0x0000000c000c7308 */ /* 0x000ea20000002400 */
[----:B------:R-:W-:Y:S01]  /*199a0*/  FMUL.FTZ R28, R31, UR5 ;  /* 0x000000051f1c7c20 */ /* 0x000fe20008410000 */
[----:B------:R-:W-:Y:S01]  /*199b0*/  FMUL.FTZ R29, R32, UR5 ;  /* 0x00000005201d7c20 */ /* 0x000fe20008410000 */
[----:B------:R-:W-:Y:S01]  /*199c0*/  FMUL.FTZ R31, R33, UR5 ;  /* 0x00000005211f7c20 */ /* 0x000fe20008410000 */
[----:B------:R-:W-:Y:S01]  /*199d0*/  FMUL.FTZ R32, R35, UR5 ;  /* 0x0000000523207c20 */ /* 0x000fe20008410000 */
[----:B------:R-:W-:Y:S01]  /*199e0*/  FMUL.FTZ R22, R26, UR5 ;  /* 0x000000051a167c20 */ /* 0x000fe20008410000 */
[----:B------:R-:W-:Y:S01]  /*199f0*/  FMUL.FTZ R26, R30, UR5 ;  /* 0x000000051e1a7c20 */ /* 0x000fe20008410000 */
[----:B-1----:R-:W-:Y:S03]  /*19a00*/  HMMA.16816.F32.BF16 R76, R132, R80, RZ ;  /* 0x00000050844c723c */ /* 0x002fe600000418ff */
[----:B------:R-:W1:Y:S01]  /*19a10*/  MUFU.TANH R13, R13 ;  /* 0x0000000d000d7308 */ /* 0x000e620000002400 */
[----:B------:R-:W-:Y:S04]  /*19a20*/  FMUL.FTZ R30, R34, UR5 ;  /* 0x00000005221e7c20 */ /* 0x000fe80008410000 */
        /* <DEDUP_REMOVED lines=280> */
[-C--:B------:R-:W-:Y:S02]  /*1abb0*/  LOP3.LUT R142, R142, R131.reuse, RZ, 0x3c, !PT ;  /* 0x000000838e8e7212 */ /* 0x080fe400078e3cff */
[----:B------:R-:W2:Y:S01]  /*1abc0*/  I2F.RP R143, R134 ;  /* 0x00000086008f7306 */ /* 0x000ea20000209400 */
[-C--:B------:R-:W-:Y:S09]  /*1abd0*/  LOP3.LUT R130, RZ, R131.reuse, RZ, 0x33, !PT ;  /* 0x00000083ff827212 */ /* 0x080ff200078e33ff */
[----:B--2---:R-:W2:Y:S02]  /*1abe0*/  MUFU.RCP R136, R143 ;  /* 0x0000008f00887308 */ /* 0x004ea40000001000 */
[----:B--2---:R-:W-:Y:S01]  /*1abf0*/  VIADD R144, R136, 0xffffffe ;  /* 0x0ffffffe88907836 */ /* 0x004fe20000000000 */
[----:B------:R-:W-:Y:S07]  /*1ac00*/  IADD3 R136, PT, PT, R190, -0x100, RZ ;  /* 0xffffff00be887810 */ /* 0x000fee0007ffe0ff */
[----:B------:R-:W2:Y:S01]  /*1ac10*/  F2I.FTZ.U32.TRUNC.NTZ R145, R144 ;  /* 0x0000009000917305 */ /* 0x000ea2000021f000 */
[----:B------:R-:W-:Y:S02]  /*1ac20*/  IABS R140, R136 ;  /* 0x00000088008c7213 */ /* 0x000fe40000000000 */
[----:B------:R-:W-:Y:S01]  /*1ac30*/  LOP3.LUT R136, R136, R131, RZ, 0x3c, !PT ;  /* 0x0000008388887212 */ /* 0x000fe200078e3cff */
[--C-:B--2---:R-:W-:Y:S02]  /*1ac40*/  IMAD.MOV R139, RZ, RZ, -R145.reuse ;  /* 0x000000ffff8b7224 */ /* 0x104fe400078e0a91 */
        /* <DEDUP_REMOVED lines=17> */
[----:B------:R-:W-:Y:S01]  /*1ad60*/  P2R R134, PR, RZ, 0x20 ;  /* 0x00000020ff867803 */ /* 0x000fe20000000000 */
[----:B------:R-:W2:Y:S01]  /*1ad70*/  LDC.64 R138, c[0x0][0x3b8] ;  /* 0x0000ee00ff8a7b82 */ /* 0x000ea20000000a00 */
        /* <DEDUP_REMOVED lines=31> */
.L_x_2031:
        /* <DEDUP_REMOVED lines=60> */
.L_x_2030:
[C---:B--2---:R-:W-:Y:S02]  /*1b330*/  IADD3 R133, PT, PT, R154.reuse, -0x80, RZ ;  /* 0xffffff809a857810 */ /* 0x044fe40007ffe0ff */
[C---:B------:R-:W-:Y:S02]  /*1b340*/  IADD3 R136, PT, PT, R154.reuse, -0x7f, RZ ;  /* 0xffffff819a887810 */ /* 0x040fe40007ffe0ff */
[----:B------:R-:W-:Y:S02]  /*1b350*/  I2FP.F32.U32 R133, R133 ;  /* 0x0000008500857245 */ /* 0x000fe40000201000 */
[----:B------:R-:W-:Y:S02]  /*1b360*/  I2FP.F32.U32 R129, R136 ;  /* 0x0000008800817245 */ /* 0x000fe40000201000 */
[----:B------:R-:W-:Y:S01]  /*1b370*/  IADD3 R135, PT, PT, R154, -0x78, RZ ;  /* 0xffffff889a877810 */ /* 0x000fe20007ffe0ff */
[-C--:B------:R-:W-:Y:S01]  /*1b380*/  FFMA.FTZ R0, R152, R133.reuse, R0 ;  /* 0x0000008598007223 */ /* 0x080fe20000010000 */
[----:B------:R-:W-:Y:S01]  /*1b390*/  IADD3 R132, PT, PT, R154, -0x77, RZ ;  /* 0xffffff899a847810 */ /* 0x000fe20007ffe0ff */
[C---:B------:R-:W-:Y:S01]  /*1b3a0*/  FFMA.FTZ R2, R152.reuse, R133, R2 ;  /* 0x0000008598027223 */ /* 0x040fe20000010002 */
[----:B------:R-:W-:Y:S01]  /*1b3b0*/  I2FP.F32.U32 R130, R135 ;  /* 0x0000008700827245 */ /* 0x000fe20000201000 */
        /* <DEDUP_REMOVED lines=20> */
[-C--:B-1----:R-:W-:Y:S01]  /*1b500*/  FFMA.FTZ R13, R152, R130.reuse, R13 ;  /* 0x00000082980d7223 */ /* 0x082fe2000001000d */
        /* <DEDUP_REMOVED lines=92> */
[----:B------:R-:W-:Y:S01]  /*1bad0*/  I2FP.F32.U32 R131, R132 ;  /* 0x0000008400837245 */ /* 0x000fe20000201000 */
[C---:B------:R-:W-:Y:S01]  /*1bae0*/  FFMA.FTZ R60, R152.reuse, R129, R60 ;  /* 0x00000081983c7223 */ /* 0x040fe2000001003c */
[----:B------:R-:W-:Y:S01]  /*1baf0*/  I2FP.F32.U32 R129, R154 ;  /* 0x0000009a00817245 */ /* 0x000fe20000201000 */
[CC--:B------:R-:W-:Y:S01]  /*1bb00*/  FFMA.FTZ R61, R152.reuse, R130.reuse, R61 ;  /* 0x00000082983d7223 */ /* 0x0c0fe2000001003d */
[----:B------:R-:W-:Y:S01]  /*1bb10*/  FFMA.FTZ R62, R152, R130, R62 ;  /* 0x00000082983e7223 */ /* 0x000fe2000001003e */
[----:B------:R-:W-:Y:S01]  /*1bb20*/  IADD3 R132, PT, PT, R154, 0x1, RZ ;  /* 0x000000019a847810 */ /* 0x000fe20007ffe0ff */
[CC--:B------:R-:W-:Y:S01]  /*1bb30*/  FFMA.FTZ R63, R152.reuse, R131.reuse, R63 ;  /* 0x00000083983f7223 */ /* 0x0c0fe2000001003f */
[----:B------:R-:W-:Y:S01]  /*1bb40*/  FFMA.FTZ R64, R152, R131, R64 ;  /* 0x0000008398407223 */ /* 0x000fe20000010040 */
[----:B------:R-:W-:Y:S01]  /*1bb50*/  IADD3 R131, PT, PT, R154, 0x8, RZ ;  /* 0x000000089a837810 */ /* 0x000fe20007ffe0ff */
[CC--:B------:R-:W-:Y:S01]  /*1bb60*/  FFMA.FTZ R65, R152.reuse, R129.reuse, R65 ;  /* 0x0000008198417223 */ /* 0x0c0fe20000010041 */
[----:B------:R-:W-:Y:S01]  /*1bb70*/  I2FP.F32.U32 R130, R132 ;  /* 0x0000008400827245 */ /* 0x000fe20000201000 */
[----:B------:R-:W-:Y:S01]  /*1bb80*/  FFMA.FTZ R66, R152, R129, R66 ;  /* 0x0000008198427223 */ /* 0x000fe20000010042 */
[----:B------:R-:W-:Y:S02]  /*1bb90*/  I2FP.F32.U32 R129, R131 ;  /* 0x0000008300817245 */ /* 0x000fe40000201000 */
[----:B------:R-:W-:Y:S01]  /*1bba0*/  IADD3 R132, PT, PT, R154, 0x9, RZ ;  /* 0x000000099a847810 */ /* 0x000fe20007ffe0ff */
[-C--:B------:R-:W-:Y:S01]  /*1bbb0*/  FFMA.FTZ R67, R152, R130.reuse, R67 ;  /* 0x0000008298437223 */ /* 0x080fe20000010043 */
[----:B------:R-:W-:Y:S01]  /*1bbc0*/  IADD3 R131, PT, PT, R154, 0x10, RZ ;  /* 0x000000109a837810 */ /* 0x000fe20007ffe0ff */
[C---:B------:R-:W-:Y:S01]  /*1bbd0*/  FFMA.FTZ R68, R152.reuse, R130, R68 ;  /* 0x0000008298447223 */ /* 0x040fe20000010044 */
        /* <DEDUP_REMOVED lines=26> */
[C---:B------:R-:W-:Y:S01]  /*1bd80*/  FFMA.FTZ R82, R152.reuse, R129, R82 ;  /* 0x0000008198527223 */ /* 0x040fe20000010052 */
[----:B------:R-:W-:Y:S02]  /*1bd90*/  I2FP.F32.U32 R129, R131 ;  /* 0x0000008300817245 */ /* 0x000fe40000201000 */
[-C--:B------:R-:W-:Y:S01]  /*1bda0*/  FFMA.FTZ R83, R152, R130.reuse, R83 ;  /* 0x0000008298537223 */ /* 0x080fe20000010053 */
[----:B------:R-:W-:Y:S01]  /*1bdb0*/  IADD3 R132, PT, PT, R154, 0x30, RZ ;  /* 0x000000309a847810 */ /* 0x000fe20007ffe0ff */
[C---:B------:R-:W-:Y:S01]  /*1bdc0*/  FFMA.FTZ R84, R152.reuse, R130, R84 ;  /* 0x0000008298547223 */ /* 0x040fe20000010054 */
[CC--:B------:R-:W-:Y:S01]  /*1bdd0*/  FFMA.FTZ R85, R152.reuse, R129.reuse, R85 ;  /* 0x0000008198557223 */ /* 0x0c0fe20000010055 */
[----:B------:R-:W-:Y:S01]  /*1bde0*/  FFMA.FTZ R86, R152, R129, R86 ;  /* 0x0000008198567223 */ /* 0x000fe20000010056 */
[----:B------:R-:W-:Y:S02]  /*1bdf0*/  I2FP.F32.U32 R129, R132 ;  /* 0x0000008400817245 */ /* 0x000fe40000201000 */
[----:B------:R-:W-:Y:S02]  /*1be00*/  FMNMX3.FTZ R132, R156, R0, R3, !PT ;  /* 0x000000009c847276 */ /* 0x000fe40007810003 */
[----:B------:R-:W-:Y:S02]  /*1be10*/  IADD3 R133, PT, PT, R154, 0x29, RZ ;  /* 0x000000299a857810 */ /* 0x000fe40007ffe0ff */
[----:B------:R-:W-:Y:S02]  /*1be20*/  FMNMX3.FTZ R132, R132, R5, R7, !PT ;  /* 0x0000000584847276 */ /* 0x000fe40007810007 */
[----:B------:R-:W-:Y:S02]  /*1be30*/  FMNMX3.FTZ R137, R155, R2, R4, !PT ;  /* 0x000000029b897276 */ /* 0x000fe40007810004 */
[----:B------:R-:W-:Y:S02]  /*1be40*/  FMNMX3.FTZ R132, R132, R9, R11, !PT ;  /* 0x0000000984847276 */ /* 0x000fe4000781000b */
[----:B------:R-:W-:Y:S02]  /*1be50*/  I2FP.F32.U32 R130, R133 ;  /* 0x0000008500827245 */ /* 0x000fe40000201000 */
[----:B------:R-:W-:Y:S02]  /*1be60*/  FMNMX3.FTZ R137, R137, R6, R8, !PT ;  /* 0x0000000689897276 */ /* 0x000fe40007810008 */
[----:B------:R-:W-:Y:S01]  /*1be70*/  IADD3 R131, PT, PT, R154, 0x31, RZ ;  /* 0x000000319a837810 */ /* 0x000fe20007ffe0ff */
[-C--:B------:R-:W-:Y:S01]  /*1be80*/  FFMA.FTZ R87, R152, R130.reuse, R87 ;  /* 0x0000008298577223 */ /* 0x080fe20000010057 */
[----:B------:R-:W-:Y:S01]  /*1be90*/  FMNMX3.FTZ R132, R132, R13, R15, !PT ;  /* 0x0000000d84847276 */ /* 0x000fe2000781000f */
[C---:B------:R-:W-:Y:S01]  /*1bea0*/  FFMA.FTZ R88, R152.reuse, R130, R88 ;  /* 0x0000008298587223 */ /* 0x040fe20000010058 */
[----:B------:R-:W-:Y:S01]  /*1beb0*/  FMNMX3.FTZ R137, R137, R10, R12, !PT ;  /* 0x0000000a89897276 */ /* 0x000fe2000781000c */
[C---:B------:R-:W-:Y:S01]  /*1bec0*/  FFMA.FTZ R89, R152.reuse, R129, R89 ;  /* 0x0000008198597223 */ /* 0x040fe20000010059 */
[----:B------:R-:W-:Y:S01]  /*1bed0*/  I2FP.F32.U32 R131, R131 ;  /* 0x0000008300837245 */ /* 0x000fe20000201000 */
[----:B------:R-:W-:Y:S01]  /*1bee0*/  FFMA.FTZ R90, R152, R129, R90 ;  /* 0x00000081985a7223 */ /* 0x000fe2000001005a */
[----:B------:R-:W-:Y:S02]  /*1bef0*/  FMNMX3.FTZ R132, R132, R17, R19, !PT ;  /* 0x0000001184847276 */ /* 0x000fe40007810013 */
[----:B------:R-:W-:Y:S01]  /*1bf00*/  IADD3 R130, PT, PT, R154, 0x38, RZ ;  /* 0x000000389a827810 */ /* 0x000fe20007ffe0ff */
[CC--:B------:R-:W-:Y:S01]  /*1bf10*/  FFMA.FTZ R91, R152.reuse, R131.reuse, R91 ;  /* 0x00000083985b7223 */ /* 0x0c0fe2000001005b */
[----:B------:R-:W-:Y:S01]  /*1bf20*/  FMNMX3.FTZ R137, R137, R14, R16, !PT ;  /* 0x0000000e89897276 */ /* 0x000fe20007810010 */
[----:B------:R-:W-:Y:S01]  /*1bf30*/  FFMA.FTZ R92, R152, R131, R92 ;  /* 0x00000083985c7223 */ /* 0x000fe2000001005c */
[----:B------:R-:W-:Y:S02]  /*1bf40*/  FMNMX3.FTZ R132, R132, R21, R23, !PT ;  /* 0x0000001584847276 */ /* 0x000fe40007810017 */
[----:B------:R-:W-:Y:S02]  /*1bf50*/  I2FP.F32.U32 R129, R130 ;  /* 0x0000008200817245 */ /* 0x000fe40000201000 */
[----:B------:R-:W-:Y:S02]  /*1bf60*/  IADD3 R131, PT, PT, R154, 0x39, RZ ;  /* 0x000000399a837810 */ /* 0x000fe40007ffe0ff */
[----:B------:R-:W-:Y:S01]  /*1bf70*/  FMNMX3.FTZ R137, R137, R18, R20, !PT ;  /* 0x0000001289897276 */ /* 0x000fe20007810014 */
[-C--:B------:R-:W-:Y:S01]  /*1bf80*/  FFMA.FTZ R93, R152, R129.reuse, R93 ;  /* 0x00000081985d7223 */ /* 0x080fe2000001005d */
[----:B------:R-:W-:Y:S01]  /*1bf90*/  IADD3 R130, PT, PT, R154, 0x40, RZ ;  /* 0x000000409a827810 */ /* 0x000fe20007ffe0ff */
[----:B------:R-:W-:Y:S01]  /*1bfa0*/  FFMA.FTZ R94, R152, R129, R94 ;  /* 0x00000081985e7223 */ /* 0x000fe2000001005e */
[----:B------:R-:W-:Y:S02]  /*1bfb0*/  FMNMX3.FTZ R132, R132, R25, R27, !PT ;  /* 0x0000001984847276 */ /* 0x000fe4000781001b */
[----:B------:R-:W-:Y:S02]  /*1bfc0*/  I2FP.F32.U32 R131, R131 ;  /* 0x0000008300837245 */ /* 0x000fe40000201000 */
[----:B------:R-:W-:Y:S02]  /*1bfd0*/  FMNMX3.FTZ R137, R137, R22, R24, !PT ;  /* 0x0000001689897276 */ /* 0x000fe40007810018 */
[----:B------:R-:W-:Y:S01]  /*1bfe0*/  I2FP.F32.U32 R129, R130 ;  /* 0x0000008200817245 */ /* 0x000fe20000201000 */
[----:B------:R-:W-:Y:S01]  /*1bff0*/  FFMA.FTZ R95, R152, R131, R95 ;  /* 0x00000083985f7223 */ /* 0x000fe2000001005f */
[----:B------:R-:W-:Y:S01]  /*1c000*/  FMNMX3.FTZ R132, R132, R29, R31, !PT ;  /* 0x0000001d84847276 */ /* 0x000fe2000781001f */
[C---:B------:R-:W-:Y:S01]  /*1c010*/  FFMA.FTZ R96, R152.reuse, R131, R96 ;  /* 0x0000008398607223 */ /* 0x040fe20000010060 */
[----:B------:R-:W-:Y:S01]  /*1c020*/  FMNMX3.FTZ R137, R137, R26, R28, !PT ;  /* 0x0000001a89897276 */ /* 0x000fe2000781001c */
[----:B------:R-:W-:Y:S01]  /*1c030*/  FFMA.FTZ R97, R152, R129, R97 ;  /* 0x0000008198617223 */ /* 0x000fe20000010061 */
[----:B------:R-:W-:Y:S01]  /*1c040*/  FMNMX3.FTZ R132, R132, R33, R35, !PT ;  /* 0x0000002184847276 */ /* 0x000fe20007810023 */
[----:B------:R-:W-:Y:S01]  /*1c050*/  FFMA.FTZ R98, R152, R129, R98 ;  /* 0x0000008198627223 */ /* 0x000fe20000010062 */
[----:B------:R-:W-:Y:S02]  /*1c060*/  FMNMX3.FTZ R137, R137, R30, R32, !PT ;  /* 0x0000001e89897276 */ /* 0x000fe40007810020 */
[----:B------:R-:W-:Y:S02]  /*1c070*/  IADD3 R129, PT, PT, R154, 0x41, RZ ;  /* 0x000000419a817810 */ /* 0x000fe40007ffe0ff */
[----:B------:R-:W-:Y:S02]  /*1c080*/  FMNMX3.FTZ R132, R132, R37, R39, !PT ;  /* 0x0000002584847276 */ /* 0x000fe40007810027 */
        /* <DEDUP_REMOVED lines=11> */
[CC--:B------:R-:W-:Y:S01]  /*1c140*/  FFMA.FTZ R101, R152.reuse, R131.reuse, R101 ;  /* 0x0000008398657223 */ /* 0x0c0fe20000010065 */
[----:B------:R-:W-:Y:S01]  /*1c150*/  FMNMX3.FTZ R137, R137, R42, R44, !PT ;  /* 0x0000002a89897276 */ /* 0x000fe2000781002c */
[----:B------:R-:W-:Y:S01]  /*1c160*/  FFMA.FTZ R102, R152, R131, R102 ;  /* 0x0000008398667223 */ /* 0x000fe20000010066 */
[----:B------:R-:W-:Y:S01]  /*1c170*/  FMNMX3.FTZ R132, R132, R49, R51, !PT ;  /* 0x0000003184847276 */ /* 0x000fe20007810033 */
[CC--:B------:R-:W-:Y:S01]  /*1c180*/  FFMA.FTZ R103, R152.reuse, R129.reuse, R103 ;  /* 0x0000008198677223 */ /* 0x0c0fe20000010067 */
[----:B------:R-:W-:Y:S01]  /*1c190*/  FMNMX3.FTZ R137, R137, R46, R48, !PT ;  /* 0x0000002e89897276 */ /* 0x000fe20007810030 */
[----:B------:R-:W-:Y:S01]  /*1c1a0*/  FFMA.FTZ R104, R152, R129, R104 ;  /* 0x0000008198687223 */ /* 0x000fe20000010068 */
[----:B------:R-:W-:Y:S02]  /*1c1b0*/  FMNMX3.FTZ R132, R132, R53, R55, !PT ;  /* 0x0000003584847276 */ /* 0x000fe40007810037 */
[----:B------:R-:W-:Y:S02]  /*1c1c0*/  IADD3 R129, PT, PT, R154, 0x50, RZ ;  /* 0x000000509a817810 */ /* 0x000fe40007ffe0ff */
[----:B------:R-:W-:Y:S02]  /*1c1d0*/  FMNMX3.FTZ R137, R137, R50, R52, !PT ;  /* 0x0000003289897276 */ /* 0x000fe40007810034 */
[----:B------:R-:W-:Y:S02]  /*1c1e0*/  I2FP.F32.U32 R129, R129 ;  /* 0x0000008100817245 */ /* 0x000fe40000201000 */
[----:B------:R-:W-:Y:S02]  /*1c1f0*/  FMNMX3.FTZ R132, R132, R57, R59, !PT ;  /* 0x0000003984847276 */ /* 0x000fe4000781003b */
[----:B------:R-:W-:Y:S01]  /*1c200*/  IADD3 R131, PT, PT, R154, 0x51, RZ ;  /* 0x000000519a837810 */ /* 0x000fe20007ffe0ff */
[CC--:B------:R-:W-:Y:S01]  /*1c210*/  FFMA.FTZ R105, R152.reuse, R129.reuse, R105 ;  /* 0x0000008198697223 */ /* 0x0c0fe20000010069 */
[----:B------:R-:W-:Y:S01]  /*1c220*/  FMNMX3.FTZ R137, R137, R54, R56, !PT ;  /* 0x0000003689897276 */ /* 0x000fe20007810038 */
[----:B------:R-:W-:Y:S01]  /*1c230*/  FFMA.FTZ R106, R152, R129, R106 ;  /* 0x00000081986a7223 */ /* 0x000fe2000001006a */
[----:B------:R-:W-:Y:S02]  /*1c240*/  IADD3 R130, PT, PT, R154, 0x58, RZ ;  /* 0x000000589a827810 */ /* 0x000fe40007ffe0ff */
        /* <DEDUP_REMOVED lines=17> */
[----:B------:R-:W-:Y:S01]  /*1c360*/  FFMA.FTZ R111, R152, R129, R111 ;  /* 0x00000081986f7223 */ /* 0x000fe2000001006f */
[----:B------:R-:W-:Y:S01]  /*1c370*/  FMNMX3.FTZ R132, R132, R77, R79, !PT ;  /* 0x0000004d84847276 */ /* 0x000fe2000781004f */
[----:B------:R-:W-:Y:S01]  /*1c380*/  FFMA.FTZ R112, R152, R129, R112 ;  /* 0x0000008198707223 */ /* 0x000fe20000010070 */
[----:B------:R-:W-:Y:S02]  /*1c390*/  IADD3 R130, PT, PT, R154, 0x61, RZ ;  /* 0x000000619a827810 */ /* 0x000fe40007ffe0ff */
        /* <DEDUP_REMOVED lines=11> */
[----:B------:R-:W-:Y:S02]  /*1c450*/  IADD3 R129, PT, PT, R154, 0x68, RZ ;  /* 0x000000689a817810 */ /* 0x000fe40007ffe0ff */
[----:B------:R-:W-:Y:S02]  /*1c460*/  FMNMX3.FTZ R132, R132, R89, R91, !PT ;  /* 0x0000005984847276 */ /* 0x000fe4000781005b */
        /* <DEDUP_REMOVED lines=19> */
[C---:B------:R-:W-:Y:S02]  /*1c5a0*/  IADD3 R129, PT, PT, R154.reuse, 0x71, RZ ;  /* 0x000000719a817810 */ /* 0x040fe40007ffe0ff */
[----:B------:R-:W-:Y:S02]  /*1c5b0*/  FMNMX3.FTZ R137, R137, R102, R104, !PT ;  /* 0x0000006689897276 */ /* 0x000fe40007810068 */
[----:B------:R-:W-:Y:S02]  /*1c5c0*/  IADD3 R131, PT, PT, R154, 0x78, RZ ;  /* 0x000000789a837810 */ /* 0x000fe40007ffe0ff */
[----:B------:R-:W-:Y:S02]  /*1c5d0*/  FMNMX3.FTZ R132, R132, R109, R111, !PT ;  /* 0x0000006d84847276 */ /* 0x000fe4000781006f */
[----:B------:R-:W-:Y:S02]  /*1c5e0*/  I2FP.F32.U32 R129, R129 ;  /* 0x0000008100817245 */ /* 0x000fe40000201000 */
[----:B------:R-:W-:Y:S02]  /*1c5f0*/  FMNMX3.FTZ R137, R137, R106, R108, !PT ;  /* 0x0000006a89897276 */ /* 0x000fe4000781006c */
[----:B------:R-:W-:Y:S01]  /*1c600*/  IADD3 R130, PT, PT, R154, 0x79, RZ ;  /* 0x000000799a827810 */ /* 0x000fe20007ffe0ff */
[C---:B------:R-:W-:Y:S01]  /*1c610*/  FFMA.FTZ R123, R152.reuse, R129, R123 ;  /* 0x00000081987b7223 */ /* 0x040fe2000001007b */
[----:B------:R-:W-:Y:S01]  /*1c620*/  I2FP.F32.U32 R131, R131 ;  /* 0x0000008300837245 */ /* 0x000fe20000201000 */
[----:B------:R-:W-:Y:S01]  /*1c630*/  FFMA.FTZ R124, R152, R129, R124 ;  /* 0x00000081987c7223 */ /* 0x000fe2000001007c */
[----:B------:R-:W-:Y:S02]  /*1c640*/  FMNMX3.FTZ R132, R132, R113, R115, !PT ;  /* 0x0000007184847276 */ /* 0x000fe40007810073 */
[----:B------:R-:W-:Y:S01]  /*1c650*/  FMNMX3.FTZ R137, R137, R110, R112, !PT ;  /* 0x0000006e89897276 */ /* 0x000fe20007810070 */
[CC--:B------:R-:W-:Y:S01]  /*1c660*/  FFMA.FTZ R125, R152.reuse, R131.reuse, R125 ;  /* 0x00000083987d7223 */ /* 0x0c0fe2000001007d */
[----:B------:R-:W-:Y:S01]  /*1c670*/  I2FP.F32.U32 R130, R130 ;  /* 0x0000008200827245 */ /* 0x000fe20000201000 */
[----:B------:R-:W-:Y:S01]  /*1c680*/  FFMA.FTZ R126, R152, R131, R126 ;  /* 0x00000083987e7223 */ /* 0x000fe2000001007e */
[----:B------:R-:W-:Y:S02]  /*1c690*/  FMNMX3.FTZ R132, R132, R117, R119, !PT ;  /* 0x0000007584847276 */ /* 0x000fe40007810077 */
[----:B------:R-:W-:Y:S01]  /*1c6a0*/  FMNMX3.FTZ R129, R137, R114, R116, !PT ;  /* 0x0000007289817276 */ /* 0x000fe20007810074 */
[-C--:B------:R-:W-:Y:S01]  /*1c6b0*/  FFMA.FTZ R127, R152, R130.reuse, R127 ;  /* 0x00000082987f7223 */ /* 0x080fe2000001007f */
[----:B------:R-:W-:Y:S01]  /*1c6c0*/  FMNMX3.FTZ R140, R132, R121, R123, !PT ;  /* 0x00000079848c7276 */ /* 0x000fe2000781007b */
[----:B------:R-:W-:Y:S01]  /*1c6d0*/  FFMA.FTZ R128, R152, R130, R128 ;  /* 0x0000008298807223 */ /* 0x000fe20000010080 */
[----:B------:R-:W-:Y:S02]  /*1c6e0*/  FMNMX3.FTZ R129, R129, R118, R120, !PT ;  /* 0x0000007681817276 */ /* 0x000fe40007810078 */
[----:B------:R-:W-:Y:S02]  /*1c6f0*/  FMNMX3.FTZ R139, R140, R125, R127, !PT ;  /* 0x0000007d8c8b7276 */ /* 0x000fe4000781007f */
[----:B------:R-:W-:Y:S01]  /*1c700*/  FMNMX3.FTZ R129, R129, R122, R124, !PT ;  /* 0x0000007a81817276 */ /* 0x000fe2000781007c */
[----:B------:R-:W-:Y:S01]  /*1c710*/  LDSM.16.MT88.4 R140, [R189+0x5000] ;  /* 0x00500000bd8c783b */ /* 0x000fe20000004200 */
[----:B------:R-:W-:Y:S02]  /*1c720*/  IADD3 R188, PT, PT, R188, -0x1, RZ ;  /* 0xffffffffbcbc7810 */ /* 0x000fe40007ffe0ff */
[----:B------:R-:W-:Y:S02]  /*1c730*/  FMNMX3.FTZ R134, R129, R126, R128, !PT ;  /* 0x0000007e81867276 */ /* 0x000fe40007810080 */
[----:B------:R-:W-:Y:S02]  /*1c740*/  IADD3 R190, PT, PT, R190, -0x100, RZ ;  /* 0xffffff00bebe7810 */ /* 0x000fe40007ffe0ff */
[----:B------:R-:W-:Y:S01]  /*1c750*/  IADD3 R154, PT, PT, R154, -0x100, RZ ;  /* 0xffffff009a9a7810 */ /* 0x000fe20007ffe0ff */
[----:B------:R-:W1:Y:S08]  /*1c760*/  SHFL.BFLY PT, R130, R139, 0x2, 0x1f ;  /* 0x0c401f008b827f89 */ /* 0x000e7000000e0000 */
[----:B------:R-:W2:Y:S01]  /*1c770*/  SHFL.BFLY PT, R129, R134, 0x2, 0x1f ;  /* 0x0c401f0086817f89 */ /* 0x000ea200000e0000 */
[----:B-1----:R-:W-:Y:S02]  /*1c780*/  FMNMX.FTZ R138, R139, R130, !PT ;  /* 0x000000828b8a7209 */ /* 0x002fe40007810000 */
[----:B--2---:R-:W-:Y:S05]  /*1c790*/  FMNMX.FTZ R132, R134, R129, !PT ;  /* 0x0000008186847209 */ /* 0x004fea0007810000 */
[----:B------:R-:W1:Y:S08]  /*1c7a0*/  SHFL.BFLY PT, R131, R138, 0x1, 0x1f ;  /* 0x0c201f008a837f89 */ /* 0x000e7000000e0000 */
[----:B------:R-:W2:Y:S01]  /*1c7b0*/  SHFL.BFLY PT, R129, R132, 0x1, 0x1f ;  /* 0x0c201f0084817f89 */ /* 0x000ea200000e0000 */
[----:B-1----:R-:W-:Y:S02]  /*1c7c0*/  FMNMX.FTZ R131, R138, R131, !PT ;  /* 0x000000838a837209 */ /* 0x002fe40007810000 */
[----:B------:R-:W-:Y:S02]  /*1c7d0*/  MOV R138, R183 ;  /* 0x000000b7008a7202 */ /* 0x000fe40000000f00 */
[----:B--2---:R-:W-:Y:S01]  /*1c7e0*/  FMNMX.FTZ R129, R132, R129, !PT ;  /* 0x0000008184817209 */ /* 0x004fe20007810000 */
[C---:B------:R-:W-:Y:S01]  /*1c7f0*/  FMUL.FTZ R130, R131.reuse, UR4 ;  /* 0x0000000483827c20 */ /* 0x040fe20008410000 */
[C---:B------:R-:W-:Y:S01]  /*1c800*/  FSETP.NEU.FTZ.AND P0, PT, R131.reuse, -INF , PT ;  /* 0xff8000008300780b */ /* 0x040fe20003f1d000 */
[----:B------:R-:W-:Y:S01]  /*1c810*/  FADD.FTZ R137, -R131, R156 ;  /* 0x0000009c83897221 */ /* 0x000fe20000010100 */
[----:B------:R-:W-:Y:S01]  /*1c820*/  @P1 IADD3 R138, PT, PT, R182, -0x20, RZ ;  /* 0xffffffe0b68a1810 */ /* 0x000fe20007ffe0ff */
[----:B------:R-:W-:Y:S01]  /*1c830*/  FMUL.FTZ R132, R129, UR4 ;  /* 0x0000000481847c20 */ /* 0x000fe20008410000 */
[----:B------:R-:W-:Y:S01]  /*1c840*/  FSEL R130, R130, RZ, P0 ;  /* 0x000000ff82827208 */ /* 0x000fe20000000000 */
[----:B------:R-:W-:Y:S01]  /*1c850*/  FMUL.FTZ R133, R137, UR4 ;  /* 0x0000000489857c20 */ /* 0x000fe20008410000 */
[C---:B------:R-:W-:Y:S01]  /*1c860*/  FSETP.NEU.FTZ.AND P0, PT, R129.reuse, -INF , PT ;  /* 0xff8000008100780b */ /* 0x040fe20003f1d000 */
[----:B------:R-:W-:Y:S02]  /*1c870*/  FADD.FTZ R136, -R129, R155 ;  /* 0x0000009b81887221 */ /* 0x000fe40000010100 */
[--C-:B------:R-:W-:Y:S01]  /*1c880*/  FFMA.FTZ R137, R3, UR4, -R130.reuse ;  /* 0x0000000403897c23 */ /* 0x100fe20008010882 */
[----:B------:R-:W-:Y:S01]  /*1c890*/  FSEL R3, R132, RZ, P0 ;  /* 0x000000ff84037208 */ /* 0x000fe20000000000 */
        /* <DEDUP_REMOVED lines=13> */
[--C-:B------:R-:W-:Y:S01]  /*1c970*/  FFMA.FTZ R193, R11, UR4, -R130.reuse ;  /* 0x000000040bc17c23 */ /* 0x100fe20008010882 */
[C---:B-1----:R-:W-:Y:S01]  /*1c980*/  FMUL.FTZ R172, R133.reuse, R172 ;  /* 0x000000ac85ac7220 */ /* 0x042fe20000410000 */
[C---:B------:R-:W-:Y:S07]  /*1c990*/  FMUL.FTZ R173, R133.reuse, R173 ;  /* 0x000000ad85ad7220 */ /* 0x040fee0000410000 */
[----:B------:R1:W-:Y:S01]  /*1c9a0*/  MUFU.EX2 R132, R5 ;  /* 0x0000000500847308 */ /* 0x0003e20000000800 */
[C---:B------:R-:W-:Y:S01]  /*1c9b0*/  FMUL.FTZ R168, R133.reuse, R168 ;  /* 0x000000a885a87220 */ /* 0x040fe20000410000 */
[----:B------:R-:W-:Y:S01]  /*1c9c0*/  FMUL.FTZ R169, R133, R169 ;  /* 0x000000a985a97220 */ /* 0x000fe20000410000 */
[--C-:B------:R-:W-:Y:S07]  /*1c9d0*/  FFMA.FTZ R194, R10, UR4, -R3.reuse ;  /* 0x000000040ac27c23 */ /* 0x100fee0008010803 */
[----:B------:R-:W-:Y:S01]  /*1c9e0*/  MUFU.EX2 R134, R134 ;  /* 0x0000008600867308 */ /* 0x000fe20000000800 */
[--C-:B------:R-:W-:Y:S01]  /*1c9f0*/  FFMA.FTZ R192, R13, UR4, -R130.reuse ;  /* 0x000000040dc07c23 */ /* 0x100fe20008010882 */
[C---:B--2---:R-:W-:Y:S01]  /*1ca00*/  FMUL.FTZ R174, R135.reuse, R174 ;  /* 0x000000ae87ae7220 */ /* 0x044fe20000410000 */
[C---:B------:R-:W-:Y:S07]  /*1ca10*/  FMUL.FTZ R175, R135.reuse, R175 ;  /* 0x000000af87af7220 */ /* 0x040fee0000410000 */
[----:B------:R-:W2:Y:S01]  /*1ca20*/  MUFU.EX2 R139, R139 ;  /* 0x0000008b008b7308 */ /* 0x000ea20000000800 */
[----:B------:R-:W-:Y:S01]  /*1ca30*/  FMUL.FTZ R170, R135, R170 ;  /* 0x000000aa87aa7220 */ /* 0x000fe20000410000 */
[----:B---3--:R-:W-:Y:S01]  /*1ca40*/  F2FP.BF16.F32.PACK_AB R144, R137, R0 ;  /* 0x000000008990723e */ /* 0x008fe200000010ff */
[----:B------:R-:W-:Y:S07]  /*1ca50*/  FMUL.FTZ R171, R135, R171 ;  /* 0x000000ab87ab7220 */ /* 0x000fee0000410000 */
[----:B------:R-:W-:Y:S01]  /*1ca60*/  MUFU.EX2 R2, R2 ;  /* 0x0000000200027308 */ /* 0x000fe20000000800 */
[--C-:B------:R-:W-:Y:S01]  /*1ca70*/  FFMA.FTZ R195, R15, UR4, -R130.reuse ;  /* 0x000000040fc37c23 */ /* 0x100fe20008010882 */
[----:B-1----:R-:W1:Y:S01]  /*1ca80*/  LDSM.16.MT88.4 R4, [R138] ;  /* 0x000000008a04783b */ /* 0x002e620000004200 */
[--C-:B------:R-:W-:Y:S07]  /*1ca90*/  FFMA.FTZ R197, R12, UR4, -R3.reuse ;  /* 0x000000040cc57c23 */ /* 0x100fee0008010803 */
[----:B------:R-:W3:Y:S01]  /*1caa0*/  MUFU.EX2 R155, R155 ;  /* 0x0000009b009b7308 */ /* 0x000ee20000000800 */
[--C-:B------:R-:W-:Y:S01]  /*1cab0*/  FFMA.FTZ R196, R14, UR4, -R3.reuse ;  /* 0x000000040ec47c23 */ /* 0x100fe20008010803 */
[--C-:B------:R-:W-:Y:S01]  /*1cac0*/  FFMA.FTZ R199, R16, UR4, -R3.reuse ;  /* 0x0000000410c77c23 */ /* 0x100fe20008010803 */
[--C-:B------:R-:W-:Y:S07]  /*1cad0*/  FFMA.FTZ R17, R17, UR4, -R130.reuse ;  /* 0x0000000411117c23 */ /* 0x100fee0008010882 */
[----:B------:R-:W4:Y:S01]  /*1cae0*/  MUFU.EX2 R177, R177 ;  /* 0x000000b100b17308 */ /* 0x000f220000000800 */
[--C-:B------:R-:W-:Y:S01]  /*1caf0*/  FFMA.FTZ R23, R23, UR4, -R130.reuse ;  /* 0x0000000417177c23 */ /* 0x100fe20008010882 */
[----:B--2---:R-:W-:Y:S01]  /*1cb00*/  F2FP.BF16.F32.PACK_AB R146, R139, R132 ;  /* 0x000000848b92723e */ /* 0x004fe200000010ff */
[----:B------:R-:W2:Y:S07]  /*1cb10*/  LDSM.16.MT88.4 R8, [R138+0x400] ;  /* 0x000400008a08783b */ /* 0x000eae0000004200 */
[----:B------:R-:W-:Y:S01]  /*1cb20*/  MUFU.EX2 R194, R194 ;  /* 0x000000c200c27308 */ /* 0x000fe20000000800 */
[--C-:B------:R-:W-:Y:S01]  /*1cb30*/  FFMA.FTZ R200, R22, UR4, -R3.reuse ;  /* 0x0000000416c87c23 */ /* 0x100fe20008010803 */
[--C-:B------:R-:W-:Y:S01]  /*1cb40*/  FFMA.FTZ R198, R26, UR4, -R3.reuse ;  /* 0x000000041ac67c23 */ /* 0x100fe20008010803 */
[C---:B------:R-:W-:Y:S07]  /*1cb50*/  FMUL.FTZ R164, R133.reuse, R164 ;  /* 0x000000a485a47220 */ /* 0x040fee0000410000 */
[----:B------:R-:W-:Y:S01]  /*1cb60*/  MUFU.EX2 R156, R156 ;  /* 0x0000009c009c7308 */ /* 0x000fe20000000800 */
[----:B------:R-:W-:Y:S01]  /*1cb70*/  FMUL.FTZ R165, R133, R165 ;  /* 0x000000a585a57220 */ /* 0x000fe20000410000 */
[----:B---3--:R-:W-:Y:S01]  /*1cb80*/  F2FP.BF16.F32.PACK_AB R145, R155, R2 ;  /* 0x000000029b91723e */ /* 0x008fe200000010ff */
[----:B------:R-:W-:Y:S07]  /*1cb90*/  LDSM.16.MT88.4 R12, [R189+0x5800] ;  /* 0x00580000bd0c783b */ /* 0x000fee0000004200 */
[----:B------:R-:W3:Y:S01]  /*1cba0*/  MUFU.EX2 R193, R193 ;  /* 0x000000c100c17308 */ /* 0x000ee20000000800 */
[C---:B------:R-:W-:Y:S01]  /*1cbb0*/  FMUL.FTZ R166, R135.reuse, R166 ;  /* 0x000000a687a67220 */ /* 0x040fe20000410000 */
[----:B----4-:R-:W-:Y:S01]  /*1cbc0*/  F2FP.BF16.F32.PACK_AB R147, R134, R177 ;  /* 0x000000b18693723e */ /* 0x010fe200000010ff */
[----:B------:R-:W-:Y:S07]  /*1cbd0*/  FMUL.FTZ R167, R135, R167 ;  /* 0x000000a787a77220 */ /* 0x000fee0000410000 */
[----:B------:R-:W-:Y:S01]  /*1cbe0*/  MUFU.EX2 R192, R192 ;  /* 0x000000c000c07308 */ /* 0x000fe20000000800 */
[C---:B------:R-:W-:Y:S01]  /*1cbf0*/  FMUL.FTZ R160, R133.reuse, R160 ;  /* 0x000000a085a07220 */ /* 0x040fe20000410000 */
[----:B------:R-:W-:Y:S01]  /*1cc00*/  FMUL.FTZ R161, R133, R161 ;  /* 0x000000a185a17220 */ /* 0x000fe20000410000 */
[C---:B------:R-:W-:Y:S07]  /*1cc10*/  FMUL.FTZ R162, R135.reuse, R162 ;  /* 0x000000a287a27220 */ /* 0x040fee0000410000 */
[----:B------:R-:W-:Y:S01]  /*1cc20*/  MUFU.EX2 R195, R195 ;  /* 0x000000c300c37308 */ /* 0x000fe20000000800 */
[C---:B------:R-:W-:Y:S09]  /*1cc30*/  HMMA.16816.F32.BF16 R172, R144.reuse, R140, R172 ;  /* 0x0000008c90ac723c */ /* 0x040ff200000418ac */
[----:B------:R-:W4:Y:S01]  /*1cc40*/  MUFU.EX2 R197, R197 ;  /* 0x000000c500c57308 */ /* 0x000f220000000800 */
[----:B------:R-:W-:Y:S01]  /*1cc50*/  FMUL.FTZ R163, R135, R163 ;  /* 0x000000a387a37220 */ /* 0x000fe20000410000 */
[--C-:B------:R-:W-:Y:S08]  /*1cc60*/  FFMA.FTZ R201, R24, UR4, -R3.reuse ;  /* 0x0000000418c97c23 */ /* 0x100ff00008010803 */
[----:B------:R-:W-:Y:S01]  /*1cc70*/  MUFU.EX2 R196, R196 ;  /* 0x000000c400c47308 */ /* 0x000fe20000000800 */
[C---:B------:R-:W-:Y:S01]  /*1cc80*/  HMMA.16816.F32.BF16 R168, R144.reuse, R142, R168 ;  /* 0x0000008e90a8723c */ /* 0x040fe200000418a8 */
[----:B------:R-:W5:Y:S08]  /*1cc90*/  LDSM.16.MT88.4 R140, [R189+0x5400] ;  /* 0x00540000bd8c783b */ /* 0x000f700000004200 */
[----:B------:R-:W2:Y:S01]  /*1cca0*/  MUFU.EX2 R199, R199 ;  /* 0x000000c700c77308 */ /* 0x000ea20000000800 */
[--C-:B------:R-:W-:Y:S01]  /*1ccb0*/  FFMA.FTZ R30, R30, UR4, -R3.reuse ;  /* 0x000000041e1e7c23 */ /* 0x100fe20008010803 */
[--C-:B------:R-:W-:Y:S01]  /*1ccc0*/  FFMA.FTZ R38, R38, UR4, -R3.reuse ;  /* 0x0000000426267c23 */ /* 0x100fe20008010803 */
[--C-:B------:R-:W-:Y:S07]  /*1ccd0*/  FFMA.FTZ R46, R46, UR4, -R3.reuse ;  /* 0x000000042e2e7c23 */ /* 0x100fee0008010803 */
[----:B------:R2:W-:Y:S01]  /*1cce0*/  MUFU.EX2 R24, R200 ;  /* 0x000000c800187308 */ /* 0x0005e20000000800 */
[C---:B-1----:R-:W-:Y:S03]  /*1ccf0*/  HMMA.16816.F32.BF16 R164, R144.reuse, R4, R164 ;  /* 0x0000000490a4723c */ /* 0x042fe600000418a4 */
[----:B---3--:R-:W-:Y:S06]  /*1cd00*/  F2FP.BF16.F32.PACK_AB R4, R193, R156 ;  /* 0x0000009cc104723e */ /* 0x008fec00000010ff */
[----:B------:R-:W-:Y:S01]  /*1cd10*/  MUFU.EX2 R30, R30 ;  /* 0x0000001e001e7308 */ /* 0x000fe20000000800 */
[----:B----4-:R-:W-:Y:S01]  /*1cd20*/  F2FP.BF16.F32.PACK_AB R5, R197, R194 ;  /* 0x000000c2c505723e */ /* 0x010fe200000010ff */
[--C-:B------:R-:W-:Y:S01]  /*1cd30*/  FFMA.FTZ R50, R50, UR4, -R3.reuse ;  /* 0x0000000432327c23 */ /* 0x100fe20008010803 */
[--C-:B------:R-:W-:Y:S01]  /*1cd40*/  FFMA.FTZ R58, R58, UR4, -R3.reuse ;  /* 0x000000043a3a7c23 */ /* 0x100fe20008010803 */
[----:B------:R-:W-:Y:S06]  /*1cd50*/  HMMA.16816.F32.BF16 R160, R144, R6, R160 ;  /* 0x0000000690a0723c */ /* 0x000fec00000418a0 */
[----:B------:R1:W-:Y:S01]  /*1cd60*/  MUFU.EX2 R144, R17 ;  /* 0x0000001100907308 */ /* 0x0003e20000000800 */
[----:B------:R-:W-:Y:S01]  /*1cd70*/  F2FP.BF16.F32.PACK_AB R6, R195, R192 ;  /* 0x000000c0c306723e */ /* 0x000fe200000010ff */
[--C-:B------:R-:W-:Y:S01]  /*1cd80*/  FFMA.FTZ R145, R19, UR4, -R130.reuse ;  /* 0x0000000413917c23 */ /* 0x100fe20008010882 */
[----:B--2---:R-:W-:Y:S01]  /*1cd90*/  F2FP.BF16.F32.PACK_AB R7, R199, R196 ;  /* 0x000000c4c707723e */ /* 0x004fe200000010ff */
[--C-:B------:R-:W-:Y:S01]  /*1cda0*/  FFMA.FTZ R146, R21, UR4, -R130.reuse ;  /* 0x0000000415927c23 */ /* 0x100fe20008010882 */
[--C-:B------:R-:W-:Y:S05]  /*1cdb0*/  FFMA.FTZ R147, R20, UR4, -R3.reuse ;  /* 0x0000000414937c23 */ /* 0x100fea0008010803 */
[----:B------:R-:W-:Y:S01]  /*1cdc0*/  MUFU.EX2 R38, R38 ;  /* 0x0000002600267308 */ /* 0x000fe20000000800 */
[--C-:B------:R-:W-:Y:S01]  /*1cdd0*/  FFMA.FTZ R200, R28, UR4, -R3.reuse ;  /* 0x000000041cc87c23 */ /* 0x100fe20008010803 */
[--C-:B------:R-:W-:Y:S01]  /*1cde0*/  FFMA.FTZ R70, R70, UR4, -R3.reuse ;  /* 0x0000000446467c23 */ /* 0x100fe20008010803 */
[--C-:B------:R-:W-:Y:S01]  /*1cdf0*/  FFMA.FTZ R74, R74, UR4, -R3.reuse ;  /* 0x000000044a4a7c23 */ /* 0x100fe20008010803 */
[C---:B------:R-:W-:Y:S06]  /*1ce00*/  HMMA.16816.F32.BF16 R164, R4.reuse, R8, R164 ;  /* 0x0000000804a4723c */ /* 0x040fec00000418a4 */
[----:B------:R-:W2:Y:S01]  /*1ce10*/  MUFU.EX2 R145, R145 ;  /* 0x0000009100917308 */ /* 0x000ea20000000800 */
[--C-:B------:R-:W-:Y:S01]  /*1ce20*/  FFMA.FTZ R9, R29, UR4, -R130.reuse ;  /* 0x000000041d097c23 */ /* 0x100fe20008010882 */
[--C-:B------:R-:W-:Y:S08]  /*1ce30*/  FFMA.FTZ R8, R31, UR4, -R130.reuse ;  /* 0x000000041f087c23 */ /* 0x100ff00008010882 */
[----:B------:R-:W-:Y:S01]  /*1ce40*/  MUFU.EX2 R146, R146 ;  /* 0x0000009200927308 */ /* 0x000fe20000000800 */
[C---:B------:R-:W-:Y:S09]  /*1ce50*/  HMMA.16816.F32.BF16 R160, R4.reuse, R10, R160 ;  /* 0x0000000a04a0723c */ /* 0x040ff200000418a0 */
[----:B------:R-:W-:Y:S01]  /*1ce60*/  MUFU.EX2 R31, R9 ;  /* 0x00000009001f7308 */ /* 0x000fe20000000800 */
[--C-:B------:R-:W-:Y:S01]  /*1ce70*/  FFMA.FTZ R82, R82, UR4, -R3.reuse ;  /* 0x0000000452527c23 */ /* 0x100fe20008010803 */
[--C-:B------:R-:W-:Y:S01]  /*1ce80*/  FFMA.FTZ R93, R93, UR4, -R130.reuse ;  /* 0x000000045d5d7c23 */ /* 0x100fe20008010882 */
[--C-:B------:R-:W-:Y:S07]  /*1ce90*/  FFMA.FTZ R90, R90, UR4, -R3.reuse ;  /* 0x000000045a5a7c23 */ /* 0x100fee0008010803 */
[----:B------:R3:W-:Y:S01]  /*1cea0*/  MUFU.EX2 R26, R8 ;  /* 0x00000008001a7308 */ /* 0x0007e20000000800 */
[C---:B-----5:R-:W-:Y:S03]  /*1ceb0*/  HMMA.16816.F32.BF16 R172, R4.reuse, R140, R172 ;  /* 0x0000008c04ac723c */ /* 0x060fe600000418ac */
[--C-:B------:R-:W-:Y:S01]  /*1cec0*/  FFMA.FTZ R140, R25, UR4, -R130.reuse ;  /* 0x00000004198c7c23 */ /* 0x100fe20008010882 */
[--C-:B------:R-:W-:Y:S05]  /*1ced0*/  FFMA.FTZ R141, R18, UR4, -R3.reuse ;  /* 0x00000004128d7c23 */ /* 0x100fea0008010803 */
[----:B------:R-:W4:Y:S01]  /*1cee0*/  MUFU.EX2 R25, R23 ;  /* 0x0000001700197308 */ /* 0x000f220000000800 */
[----:B-1----:R-:W1:Y:S01]  /*1cef0*/  LDSM.16.MT88.4 R16, [R138+0x800] ;  /* 0x000800008a10783b */ /* 0x002e620000004200 */
[--C-:B------:R-:W-:Y:S01]  /*1cf00*/  FFMA.FTZ R104, R104, UR4, -R3.reuse ;  /* 0x0000000468687c23 */ /* 0x100fe20008010803 */
[----:B------:R-:W-:Y:S07]  /*1cf10*/  HMMA.16816.F32.BF16 R168, R4, R142, R168 ;  /* 0x0000008e04a8723c */ /* 0x000fee00000418a8 */
[----:B------:R5:W-:Y:S01]  /*1cf20*/  MUFU.EX2 R142, R147 ;  /* 0x00000093008e7308 */ /* 0x000be20000000800 */
[----:B------:R-:W-:Y:S01]  /*1cf30*/  FFMA.FTZ R143, R27, UR4, -R130 ;  /* 0x000000041b8f7c23 */ /* 0x000fe20008010882 */
[----:B--2---:R-:W-:Y:S08]  /*1cf40*/  F2FP.BF16.F32.PACK_AB R4, R145, R144 ;  /* 0x000000909104723e */ /* 0x004ff000000010ff */
[----:B------:R-:W2:Y:S01]  /*1cf50*/  MUFU.EX2 R141, R141 ;  /* 0x0000008d008d7308 */ /* 0x000ea20000000800 */
[----:B---3--:R-:W-:Y:S01]  /*1cf60*/  LDSM.16.MT88.4 R8, [R138+0xc00] ;  /* 0x000c00008a08783b */ /* 0x008fe20000004200 */
[----:B------:R-:W-:Y:S01]  /*1cf70*/  FFMA.FTZ R0, R133, R151, R0 ;  /* 0x0000009785007223 */ /* 0x000fe20000010000 */
[----:B------:R-:W-:Y:S07]  /*1cf80*/  FFMA.FTZ R2, R135, R153, R2 ;  /* 0x0000009987027223 */ /* 0x000fee0000010002 */
[----:B------:R-:W3:Y:S01]  /*1cf90*/  MUFU.EX2 R27, R201 ;  /* 0x000000c9001b7308 */ /* 0x000ee20000000800 */
[--C-:B------:R-:W-:Y:S01]  /*1cfa0*/  FFMA.FTZ R124, R124, UR4, -R3.reuse ;  /* 0x000000047c7c7c23 */ /* 0x100fe20008010803 */
[----:B----4-:R-:W-:Y:S01]  /*1cfb0*/  F2FP.BF16.F32.PACK_AB R6, R25, R146 ;  /* 0x000000921906723e */ /* 0x010fe200000010ff */
[----:B------:R-:W-:Y:S07]  /*1cfc0*/  FADD.FTZ R137, R137, R0 ;  /* 0x0000000089897221 */ /* 0x000fee0000010000 */
[----:B------:R-:W-:Y:S01]  /*1cfd0*/  MUFU.EX2 R29, R143 ;  /* 0x0000008f001d7308 */ /* 0x000fe20000000800 */
[----:B------:R-:W4:Y:S01]  /*1cfe0*/  LDSM.16.MT88.4 R20, [R189+0x5c00] ;  /* 0x005c0000bd14783b */ /* 0x000f220000004200 */
[--C-:B-----5:R-:W-:Y:S01]  /*1cff0*/  FFMA.FTZ R147, R32, UR4, -R3.reuse ;  /* 0x0000000420937c23 */ /* 0x120fe20008010803 */
[--C-:B------:R-:W-:Y:S07]  /*1d000*/  FFMA.FTZ R32, R33, UR4, -R130.reuse ;  /* 0x0000000421207c23 */ /* 0x100fee0008010882 */
[----:B------:R-:W5:Y:S01]  /*1d010*/  MUFU.EX2 R140, R140 ;  /* 0x0000008c008c7308 */ /* 0x000f620000000800 */
[--C-:B------:R-:W-:Y:S01]  /*1d020*/  FFMA.FTZ R33, R35, UR4, -R130.reuse ;  /* 0x0000000423217c23 */ /* 0x100fe20008010882 */
[----:B--2---:R-:W-:Y:S01]  /*1d030*/  F2FP.BF16.F32.PACK_AB R5, R142, R141 ;  /* 0x0000008d8e05723e */ /* 0x004fe200000010ff */
[--C-:B------:R-:W-:Y:S07]  /*1d040*/  FFMA.FTZ R35, R37, UR4, -R130.reuse ;  /* 0x0000000425237c23 */ /* 0x100fee0008010882 */
[----:B------:R2:W-:Y:S01]  /*1d050*/  MUFU.EX2 R28, R198 ;  /* 0x000000c6001c7308 */ /* 0x0005e20000000800 */
[--C-:B------:R-:W-:Y:S01]  /*1d060*/  FFMA.FTZ R37, R36, UR4, -R3.reuse ;  /* 0x0000000424257c23 */ /* 0x100fe20008010803 */
[----:B---3--:R-:W-:Y:S01]  /*1d070*/  F2FP.BF16.F32.PACK_AB R7, R27, R24 ;  /* 0x000000181b07723e */ /* 0x008fe200000010ff */
[--C-:B------:R-:W-:Y:S07]  /*1d080*/  FFMA.FTZ R0, R91, UR4, -R130.reuse ;  /* 0x000000045b007c23 */ /* 0x100fee0008010882 */
[----:B------:R-:W3:Y:S01]  /*1d090*/  MUFU.EX2 R143, R200 ;  /* 0x000000c8008f7308 */ /* 0x000ee20000000800 */
[----:B------:R-:W-:Y:S01]  /*1d0a0*/  FFMA.FTZ R91, R96, UR4, -R3 ;  /* 0x00000004605b7c23 */ /* 0x000fe20008010803 */
[----:B------:R-:W-:Y:S01]  /*1d0b0*/  FADD.FTZ R132, R132, R137 ;  /* 0x0000008984847221 */ /* 0x000fe20000010000 */
[----:B------:R-:W-:Y:S07]  /*1d0c0*/  FFMA.FTZ R125, R125, UR4, -R130 ;  /* 0x000000047d7d7c23 */ /* 0x000fee0008010882 */
[----:B------:R-:W4:Y:S01]  /*1d0d0*/  MUFU.EX2 R147, R147 ;  /* 0x0000009300937308 */ /* 0x000f220000000800 */
[C---:B------:R-:W-:Y:S09]  /*1d0e0*/  HMMA.16816.F32.BF16 R172, R4.reuse, R12, R172 ;  /* 0x0000000c04ac723c */ /* 0x040ff200000418ac */
[----:B------:R-:W-:Y:S01]  /*1d0f0*/  MUFU.EX2 R32, R32 ;  /* 0x0000002000207308 */ /* 0x000fe20000000800 */
[----:B------:R-:W-:Y:S01]  /*1d100*/  FADD.FTZ R139, R139, R132 ;  /* 0x000000848b8b7221 */ /* 0x000fe20000010000 */
[--C-:B--2---:R-:W-:Y:S01]  /*1d110*/  FFMA.FTZ R198, R47, UR4, -R130.reuse ;  /* 0x000000042fc67c23 */ /* 0x104fe20008010882 */
[--C-:B------:R-:W-:Y:S07]  /*1d120*/  FFMA.FTZ R47, R48, UR4, -R3.reuse ;  /* 0x00000004302f7c23 */ /* 0x100fee0008010803 */
[----:B------:R-:W2:Y:S01]  /*1d130*/  MUFU.EX2 R33, R33 ;  /* 0x0000002100217308 */ /* 0x000ea20000000800 */
[C---:B------:R-:W-:Y:S01]  /*1d140*/  HMMA.16816.F32.BF16 R168, R4.reuse, R14, R168 ;  /* 0x0000000e04a8723c */ /* 0x040fe200000418a8 */
[----:B------:R-:W2:Y:S08]  /*1d150*/  LDSM.16.MT88.4 R12, [R189+0x6000] ;  /* 0x00600000bd0c783b */ /* 0x000eb00000004200 */
[----:B------:R-:W-:Y:S01]  /*1d160*/  MUFU.EX2 R35, R35 ;  /* 0x0000002300237308 */ /* 0x000fe20000000800 */
[--C-:B------:R-:W-:Y:S01]  /*1d170*/  FFMA.FTZ R48, R53, UR4, -R130.reuse ;  /* 0x0000000435307c23 */ /* 0x100fe20008010882 */
[--C-:B------:R-:W-:Y:S01]  /*1d180*/  FFMA.FTZ R53, R52, UR4, -R3.reuse ;  /* 0x0000000434357c23 */ /* 0x100fe20008010803 */
[--C-:B------:R-:W-:Y:S07]  /*1d190*/  FFMA.FTZ R52, R54, UR4, -R3.reuse ;  /* 0x0000000436347c23 */ /* 0x100fee0008010803 */
[----:B------:R-:W-:Y:S01]  /*1d1a0*/  MUFU.EX2 R37, R37 ;  /* 0x0000002500257308 */ /* 0x000fe20000000800 */
[C---:B-1----:R-:W-:Y:S09]  /*1d1b0*/  HMMA.16816.F32.BF16 R164, R4.reuse, R16, R164 ;  /* 0x0000001004a4723c */ /* 0x042ff200000418a4 */
[----:B------:R-:W-:Y:S01]  /*1d1c0*/  MUFU.EX2 R198, R198 ;  /* 0x000000c600c67308 */ /* 0x000fe20000000800 */
[--C-:B------:R-:W-:Y:S01]  /*1d1d0*/  FFMA.FTZ R54, R57, UR4, -R130.reuse ;  /* 0x0000000439367c23 */ /* 0x100fe20008010882 */
[--C-:B------:R-:W-:Y:S01]  /*1d1e0*/  FFMA.FTZ R57, R59, UR4, -R130.reuse ;  /* 0x000000043b397c23 */ /* 0x100fe20008010882 */
[--C-:B------:R-:W-:Y:S07]  /*1d1f0*/  FFMA.FTZ R59, R63, UR4, -R130.reuse ;  /* 0x000000043f3b7c23 */ /* 0x100fee0008010882 */
[----:B------:R-:W-:Y:S01]  /*1d200*/  MUFU.EX2 R46, R46 ;  /* 0x0000002e002e7308 */ /* 0x000fe20000000800 */
[----:B------:R-:W-:Y:S01]  /*1d210*/  HMMA.16816.F32.BF16 R160, R4, R18, R160 ;  /* 0x0000001204a0723c */ /* 0x000fe200000418a0 */
[----:B------:R-:W1:Y:S02]  /*1d220*/  LDSM.16.MT88.4 R16, [R138+0x1000] ;  /* 0x001000008a10783b */ /* 0x000e640000004200 */
[----:B-----5:R-:W-:Y:S06]  /*1d230*/  F2FP.BF16.F32.PACK_AB R4, R29, R140 ;  /* 0x0000008c1d04723e */ /* 0x020fec00000010ff */
[----:B------:R-:W-:Y:S01]  /*1d240*/  MUFU.EX2 R47, R47 ;  /* 0x0000002f002f7308 */ /* 0x000fe20000000800 */
[----:B------:R-:W-:Y:S01]  /*1d250*/  F2FP.BF16.F32.PACK_AB R6, R26, R31 ;  /* 0x0000001f1a06723e */ /* 0x000fe200000010ff */
[--C-:B------:R-:W-:Y:S01]  /*1d260*/  FFMA.FTZ R63, R64, UR4, -R3.reuse ;  /* 0x00000004403f7c23 */ /* 0x100fe20008010803 */
[----:B---3--:R-:W-:Y:S07]  /*1d270*/  F2FP.BF16.F32.PACK_AB R5, R143, R28 ;  /* 0x0000001c8f05723e */ /* 0x008fee00000010ff */
[----:B------:R-:W-:Y:S01]  /*1d280*/  MUFU.EX2 R48, R48 ;  /* 0x0000003000307308 */ /* 0x000fe20000000800 */
[----:B----4-:R-:W-:Y:S01]  /*1d290*/  F2FP.BF16.F32.PACK_AB R7, R147, R30 ;  /* 0x0000001e9307723e */ /* 0x010fe200000010ff */
[--C-:B------:R-:W-:Y:S01]  /*1d2a0*/  FFMA.FTZ R64, R69, UR4, -R130.reuse ;  /* 0x0000000445407c23 */ /* 0x100fe20008010882 */
[----:B------:R-:W-:Y:S07]  /*1d2b0*/  FFMA.FTZ R69, R68, UR4, -R3 ;  /* 0x0000000444457c23 */ /* 0x000fee0008010803 */
[----:B------:R-:W-:Y:S01]  /*1d2c0*/  MUFU.EX2 R50, R50 ;  /* 0x0000003200327308 */ /* 0x000fe20000000800 */
[----:B------:R-:W-:Y:S01]  /*1d2d0*/  FADD.FTZ R156, R156, R139 ;  /* 0x0000008b9c9c7221 */ /* 0x000fe20000010000 */
[----:B------:R-:W-:Y:S01]  /*1d2e0*/  ISETP.NE.AND P0, PT, R188, RZ, PT ;  /* 0x000000ffbc00720c */ /* 0x000fe20003f05270 */
[C---:B------:R-:W-:Y:S07]  /*1d2f0*/  HMMA.16816.F32.BF16 R172, R4.reuse, R20, R172 ;  /* 0x0000001404ac723c */ /* 0x040fee00000418ac */
[----:B------:R-:W-:Y:S01]  /*1d300*/  MUFU.EX2 R53, R53 ;  /* 0x0000003500357308 */ /* 0x000fe20000000800 */
[--C-:B------:R-:W-:Y:S01]  /*1d310*/  FFMA.FTZ R21, R39, UR4, -R130.reuse ;  /* 0x0000000427157c23 */ /* 0x100fe20008010882 */
[--C-:B------:R-:W-:Y:S01]  /*1d320*/  FFMA.FTZ R20, R34, UR4, -R3.reuse ;  /* 0x0000000422147c23 */ /* 0x100fe20008010803 */
[--C-:B------:R-:W-:Y:S07]  /*1d330*/  FFMA.FTZ R39, R40, UR4, -R3.reuse ;  /* 0x0000000428277c23 */ /* 0x100fee0008010803 */
[----:B------:R-:W-:Y:S01]  /*1d340*/  MUFU.EX2 R52, R52 ;  /* 0x0000003400347308 */ /* 0x000fe20000000800 */
[--C-:B------:R-:W-:Y:S01]  /*1d350*/  FFMA.FTZ R40, R41, UR4, -R130.reuse ;  /* 0x0000000429287c23 */ /* 0x100fe20008010882 */
[C---:B------:R-:W-:Y:S08]  /*1d360*/  HMMA.16816.F32.BF16 R168, R4.reuse, R22, R168 ;  /* 0x0000001604a8723c */ /* 0x040ff000000418a8 */
[----:B------:R3:W4:Y:S01]  /*1d370*/  MUFU.EX2 R34, R21 ;  /* 0x0000001500227308 */ /* 0x0007220000000800 */
[--C-:B------:R-:W-:Y:S01]  /*1d380*/  FFMA.FTZ R41, R43, UR4, -R130.reuse ;  /* 0x000000042b297c23 */ /* 0x100fe20008010882 */
[----:B------:R-:W-:Y:S01]  /*1d390*/  FFMA.FTZ R43, R45, UR4, -R130 ;  /* 0x000000042d2b7c23 */ /* 0x000fe20008010882 */
[----:B------:R-:W-:Y:S07]  /*1d3a0*/  FFMA.FTZ R45, R44, UR4, -R3 ;  /* 0x000000042c2d7c23 */ /* 0x000fee0008010803 */
[----:B------:R5:W1:Y:S01]  /*1d3b0*/  MUFU.EX2 R36, R20 ;  /* 0x0000001400247308 */ /* 0x000a620000000800 */
[----:B------:R-:W-:Y:S01]  /*1d3c0*/  FADD.FTZ R193, R193, R156 ;  /* 0x0000009cc1c17221 */ /* 0x000fe20000010000 */
[C---:B------:R-:W-:Y:S08]  /*1d3d0*/  HMMA.16816.F32.BF16 R164, R4.reuse, R8, R164 ;  /* 0x0000000804a4723c */ /* 0x040ff000000418a4 */
[----:B------:R-:W1:Y:S01]  /*1d3e0*/  MUFU.EX2 R39, R39 ;  /* 0x0000002700277308 */ /* 0x000e620000000800 */
[----:B------:R-:W-:Y:S01]  /*1d3f0*/  FADD.FTZ R192, R192, R193 ;  /* 0x000000c1c0c07221 */ /* 0x000fe20000010000 */
[----:B------:R-:W-:Y:S08]  /*1d400*/  MOV R156, R131 ;  /* 0x00000083009c7202 */ /* 0x000ff00000000f00 */
[----:B------:R-:W-:Y:S01]  /*1d410*/  MUFU.EX2 R40, R40 ;  /* 0x0000002800287308 */ /* 0x000fe20000000800 */
[----:B------:R-:W-:Y:S01]  /*1d420*/  FADD.FTZ R195, R195, R192 ;  /* 0x000000c0c3c37221 */ /* 0x000fe20000010000 */
[----:B------:R-:W-:Y:S01]  /*1d430*/  HMMA.16816.F32.BF16 R160, R4, R10, R160 ;  /* 0x0000000a04a0723c */ /* 0x000fe200000418a0 */
[----:B------:R-:W1:Y:S07]  /*1d440*/  LDSM.16.MT88.4 R8, [R189+0x6400] ;  /* 0x00640000bd08783b */ /* 0x000e6e0000004200 */
[----:B------:R-:W1:Y:S01]  /*1d450*/  MUFU.EX2 R41, R41 ;  /* 0x0000002900297308 */ /* 0x000e620000000800 */
[--C-:B---3--:R-:W-:Y:S01]  /*1d460*/  FFMA.FTZ R21, R49, UR4, -R130.reuse ;  /* 0x0000000431157c23 */ /* 0x108fe20008010882 */
[--C-:B-----5:R-:W-:Y:S01]  /*1d470*/  FFMA.FTZ R20, R42, UR4, -R3.reuse ;  /* 0x000000042a147c23 */ /* 0x120fe20008010803 */
[----:B--2---:R-:W-:Y:S07]  /*1d480*/  F2FP.BF16.F32.PACK_AB R4, R33, R32 ;  /* 0x000000202104723e */ /* 0x004fee00000010ff */
[----:B------:R-:W2:Y:S01]  /*1d490*/  MUFU.EX2 R43, R43 ;  /* 0x0000002b002b7308 */ /* 0x000ea20000000800 */
[----:B----4-:R-:W-:Y:S01]  /*1d4a0*/  F2FP.BF16.F32.PACK_AB R6, R34, R35 ;  /* 0x000000232206723e */ /* 0x010fe200000010ff */
[--C-:B------:R-:W-:Y:S01]  /*1d4b0*/  FFMA.FTZ R49, R51, UR4, -R130.reuse ;  /* 0x0000000433317c23 */ /* 0x100fe20008010882 */
[----:B-1----:R-:W-:Y:S07]  /*1d4c0*/  F2FP.BF16.F32.PACK_AB R5, R37, R36 ;  /* 0x000000242505723e */ /* 0x002fee00000010ff */
[----:B------:R-:W-:Y:S01]  /*1d4d0*/  MUFU.EX2 R42, R21 ;  /* 0x00000015002a7308 */ /* 0x000fe20000000800 */
[----:B------:R-:W-:Y:S01]  /*1d4e0*/  F2FP.BF16.F32.PACK_AB R7, R39, R38 ;  /* 0x000000262707723e */ /* 0x000fe200000010ff */
[--C-:B------:R-:W-:Y:S01]  /*1d4f0*/  FFMA.FTZ R51, R55, UR4, -R130.reuse ;  /* 0x0000000437337c23 */ /* 0x100fe20008010882 */
[--C-:B------:R-:W-:Y:S07]  /*1d500*/  FFMA.FTZ R55, R56, UR4, -R3.reuse ;  /* 0x0000000438377c23 */ /* 0x100fee0008010803 */
[----:B------:R1:W-:Y:S01]  /*1d510*/  MUFU.EX2 R44, R20 ;  /* 0x00000014002c7308 */ /* 0x0003e20000000800 */
[--C-:B------:R-:W-:Y:S01]  /*1d520*/  FFMA.FTZ R56, R61, UR4, -R130.reuse ;  /* 0x000000043d387c23 */ /* 0x100fe20008010882 */
[--C-:B------:R-:W-:Y:S01]  /*1d530*/  FFMA.FTZ R61, R60, UR4, -R3.reuse ;  /* 0x000000043c3d7c23 */ /* 0x100fe20008010803 */
[--C-:B------:R-:W-:Y:S01]  /*1d540*/  FFMA.FTZ R60, R62, UR4, -R3.reuse ;  /* 0x000000043e3c7c23 */ /* 0x100fe20008010803 */
[C---:B------:R-:W-:Y:S06]  /*1d550*/  HMMA.16816.F32.BF16 R172, R4.reuse, R12, R172 ;  /* 0x0000000c04ac723c */ /* 0x040fec00000418ac */
[----:B------:R-:W3:Y:S01]  /*1d560*/  MUFU.EX2 R45, R45 ;  /* 0x0000002d002d7308 */ /* 0x000ee20000000800 */
[--C-:B------:R-:W-:Y:S01]  /*1d570*/  FFMA.FTZ R62, R65, UR4, -R130.reuse ;  /* 0x00000004413e7c23 */ /* 0x100fe20008010882 */
[--C-:B------:R-:W-:Y:S08]  /*1d580*/  FFMA.FTZ R65, R67, UR4, -R130.reuse ;  /* 0x0000000443417c23 */ /* 0x100ff00008010882 */
[----:B------:R-:W4:Y:S01]  /*1d590*/  MUFU.EX2 R49, R49 ;  /* 0x0000003100317308 */ /* 0x000f220000000800 */
[--C-:B------:R-:W-:Y:S01]  /*1d5a0*/  FFMA.FTZ R67, R71, UR4, -R130.reuse ;  /* 0x0000000447437c23 */ /* 0x100fe20008010882 */
[--C-:B------:R-:W-:Y:S01]  /*1d5b0*/  FFMA.FTZ R71, R72, UR4, -R3.reuse ;  /* 0x0000000448477c23 */ /* 0x100fe20008010803 */
[C---:B------:R-:W-:Y:S01]  /*1d5c0*/  HMMA.16816.F32.BF16 R168, R4.reuse, R14, R168 ;  /* 0x0000000e04a8723c */ /* 0x040fe200000418a8 */
[----:B------:R-:W5:Y:S06]  /*1d5d0*/  LDSM.16.MT88.4 R12, [R138+0x1400] ;  /* 0x001400008a0c783b */ /* 0x000f6c0000004200 */
[----:B------:R-:W4:Y:S01]  /*1d5e0*/  MUFU.EX2 R51, R51 ;  /* 0x0000003300337308 */ /* 0x000f220000000800 */
[--C-:B------:R-:W-:Y:S01]  /*1d5f0*/  FFMA.FTZ R72, R77, UR4, -R130.reuse ;  /* 0x000000044d487c23 */ /* 0x100fe20008010882 */
[--C-:B------:R-:W-:Y:S01]  /*1d600*/  FFMA.FTZ R77, R76, UR4, -R3.reuse ;  /* 0x000000044c4d7c23 */ /* 0x100fe20008010803 */
[----:B------:R-:W-:Y:S07]  /*1d610*/  FFMA.FTZ R76, R78, UR4, -R3 ;  /* 0x000000044e4c7c23 */ /* 0x000fee0008010803 */
[----:B------:R-:W4:Y:S01]  /*1d620*/  MUFU.EX2 R55, R55 ;  /* 0x0000003700377308 */ /* 0x000f220000000800 */
[--C-:B------:R-:W-:Y:S01]  /*1d630*/  FFMA.FTZ R78, R81, UR4, -R130.reuse ;  /* 0x00000004514e7c23 */ /* 0x100fe20008010882 */
[C---:B------:R-:W-:Y:S01]  /*1d640*/  HMMA.16816.F32.BF16 R164, R4.reuse, R16, R164 ;  /* 0x0000001004a4723c */ /* 0x040fe200000418a4 */
[----:B-1----:R-:W1:Y:S07]  /*1d650*/  LDSM.16.MT88.4 R20, [R189+0x6800] ;  /* 0x00680000bd14783b */ /* 0x002e6e0000004200 */
[----:B------:R-:W-:Y:S01]  /*1d660*/  MUFU.EX2 R54, R54 ;  /* 0x0000003600367308 */ /* 0x000fe20000000800 */
[--C-:B------:R-:W-:Y:S01]  /*1d670*/  FFMA.FTZ R81, R87, UR4, -R130.reuse ;  /* 0x0000000457517c23 */ /* 0x100fe20008010882 */
[--C-:B------:R-:W-:Y:S01]  /*1d680*/  FFMA.FTZ R87, R95, UR4, -R130.reuse ;  /* 0x000000045f577c23 */ /* 0x100fe20008010882 */
[----:B------:R-:W-:Y:S07]  /*1d690*/  FADD.FTZ R144, R144, R195 ;  /* 0x000000c390907221 */ /* 0x000fee0000010000 */
[----:B------:R-:W1:Y:S01]  /*1d6a0*/  MUFU.EX2 R57, R57 ;  /* 0x0000003900397308 */ /* 0x000e620000000800 */
[----:B------:R-:W-:Y:S01]  /*1d6b0*/  FFMA.FTZ R95, R103, UR4, -R130 ;  /* 0x00000004675f7c23 */ /* 0x000fe20008010882 */
[----:B------:R-:W-:Y:S01]  /*1d6c0*/  HMMA.16816.F32.BF16 R160, R4, R18, R160 ;  /* 0x0000001204a0723c */ /* 0x000fe200000418a0 */
[----:B------:R-:W1:Y:S07]  /*1d6d0*/  LDSM.16.MT88.4 R16, [R138+0x1800] ;  /* 0x001800008a10783b */ /* 0x000e6e0000004200 */
[----:B------:R-:W-:Y:S01]  /*1d6e0*/  MUFU.EX2 R56, R56 ;  /* 0x0000003800387308 */ /* 0x000fe20000000800 */
[----:B------:R-:W-:Y:S01]  /*1d6f0*/  F2FP.BF16.F32.PACK_AB R4, R41, R40 ;  /* 0x000000282904723e */ /* 0x000fe200000010ff */
[----:B------:R-:W-:Y:S01]  /*1d700*/  FADD.FTZ R145, R145, R144 ;  /* 0x0000009091917221 */ /* 0x000fe20000010000 */
[----:B--2---:R-:W-:Y:S07]  /*1d710*/  F2FP.BF16.F32.PACK_AB R6, R198, R43 ;  /* 0x0000002bc606723e */ /* 0x004fee00000010ff */
[----:B------:R-:W2:Y:S01]  /*1d720*/  MUFU.EX2 R59, R59 ;  /* 0x0000003b003b7308 */ /* 0x000ea20000000800 */
[----:B---3--:R-:W-:Y:S01]  /*1d730*/  F2FP.BF16.F32.PACK_AB R5, R45, R44 ;  /* 0x0000002c2d05723e */ /* 0x008fe200000010ff */
[----:B------:R-:W-:Y:S01]  /*1d740*/  FADD.FTZ R146, R146, R145 ;  /* 0x0000009192927221 */ /* 0x000fe20000010000 */
[----:B------:R-:W-:Y:S07]  /*1d750*/  F2FP.BF16.F32.PACK_AB R7, R47, R46 ;  /* 0x0000002e2f07723e */ /* 0x000fee00000010ff */
[----:B------:R-:W-:Y:S10]  /*1d760*/  MUFU.EX2 R81, R81 ;  /* 0x0000005100517308 */ /* 0x000ff40000000800 */
[----:B------:R-:W-:Y:S01]  /*1d770*/  MUFU.EX2 R58, R58 ;  /* 0x0000003a003a7308 */ /* 0x000fe20000000800 */
[C---:B------:R-:W-:Y:S09]  /*1d780*/  HMMA.16816.F32.BF16 R172, R4.reuse, R8, R172 ;  /* 0x0000000804ac723c */ /* 0x040ff200000418ac */
[----:B------:R-:W3:Y:S10]  /*1d790*/  MUFU.EX2 R61, R61 ;  /* 0x0000003d003d7308 */ /* 0x000ef40000000800 */
[----:B------:R-:W-:Y:S01]  /*1d7a0*/  MUFU.EX2 R60, R60 ;  /* 0x0000003c003c7308 */ /* 0x000fe20000000800 */
[C---:B------:R-:W-:Y:S01]  /*1d7b0*/  HMMA.16816.F32.BF16 R168, R4.reuse, R10, R168 ;  /* 0x0000000a04a8723c */ /* 0x040fe200000418a8 */
[----:B------:R-:W3:Y:S08]  /*1d7c0*/  LDSM.16.MT88.4 R8, [R189+0x6c00] ;  /* 0x006c0000bd08783b */ /* 0x000ef00000004200 */
[----:B------:R-:W3:Y:S10]  /*1d7d0*/  MUFU.EX2 R63, R63 ;  /* 0x0000003f003f7308 */ /* 0x000ef40000000800 */
[----:B------:R-:W-:Y:S01]  /*1d7e0*/  MUFU.EX2 R62, R62 ;  /* 0x0000003e003e7308 */ /* 0x000fe20000000800 */
[C---:B-----5:R-:W-:Y:S09]  /*1d7f0*/  HMMA.16816.F32.BF16 R164, R4.reuse, R12, R164 ;  /* 0x0000000c04a4723c */ /* 0x060ff200000418a4 */
[----:B------:R-:W5:Y:S10]  /*1d800*/  MUFU.EX2 R65, R65 ;  /* 0x0000004100417308 */ /* 0x000f740000000800 */
[----:B------:R-:W-:Y:S01]  /*1d810*/  MUFU.EX2 R64, R64 ;  /* 0x0000004000407308 */ /* 0x000fe20000000800 */
[----:B------:R-:W-:Y:S01]  /*1d820*/  HMMA.16816.F32.BF16 R160, R4, R14, R160 ;  /* 0x0000000e04a0723c */ /* 0x000fe200000418a0 */
[----:B------:R-:W5:Y:S08]  /*1d830*/  LDSM.16.MT88.4 R12, [R138+0x1c00] ;  /* 0x001c00008a0c783b */ /* 0x000f700000004200 */
[----:B------:R-:W5:Y:S01]  /*1d840*/  MUFU.EX2 R67, R67 ;  /* 0x0000004300437308 */ /* 0x000f620000000800 */
[----:B----4-:R-:W-:Y:S02]  /*1d850*/  F2FP.BF16.F32.PACK_AB R4, R49, R42 ;  /* 0x0000002a3104723e */ /* 0x010fe400000010ff */
[----:B------:R-:W-:Y:S07]  /*1d860*/  F2FP.BF16.F32.PACK_AB R6, R51, R48 ;  /* 0x000000303306723e */ /* 0x000fee00000010ff */
[----:B------:R-:W-:Y:S01]  /*1d870*/  MUFU.EX2 R69, R69 ;  /* 0x0000004500457308 */ /* 0x000fe20000000800 */
[----:B------:R-:W-:Y:S02]  /*1d880*/  F2FP.BF16.F32.PACK_AB R5, R53, R50 ;  /* 0x000000323505723e */ /* 0x000fe400000010ff */
[----:B------:R-:W-:Y:S07]  /*1d890*/  F2FP.BF16.F32.PACK_AB R7, R55, R52 ;  /* 0x000000343707723e */ /* 0x000fee00000010ff */
[----:B------:R-:W-:Y:S10]  /*1d8a0*/  MUFU.EX2 R70, R70 ;  /* 0x0000004600467308 */ /* 0x000ff40000000800 */
[----:B------:R-:W-:Y:S01]  /*1d8b0*/  MUFU.EX2 R71, R71 ;  /* 0x0000004700477308 */ /* 0x000fe20000000800 */
[C---:B-1----:R-:W-:Y:S09]  /*1d8c0*/  HMMA.16816.F32.BF16 R172, R4.reuse, R20, R172 ;  /* 0x0000001404ac723c */ /* 0x042ff200000418ac */
        /* <DEDUP_REMOVED lines=11> */
[----:B------:R1:W4:Y:S01]  /*1d980*/  MUFU.EX2 R68, R20 ;  /* 0x0000001400447308 */ /* 0x0003220000000800 */
[C---:B------:R-:W-:Y:S09]  /*1d990*/  HMMA.16816.F32.BF16 R164, R4.reuse, R16, R164 ;  /* 0x0000001004a4723c */ /* 0x040ff200000418a4 */
[----:B------:R-:W4:Y:S10]  /*1d9a0*/  MUFU.EX2 R73, R73 ;  /* 0x0000004900497308 */ /* 0x000f340000000800 */
[----:B------:R-:W4:Y:S01]  /*1d9b0*/  MUFU.EX2 R75, R75 ;  /* 0x0000004b004b7308 */ /* 0x000f220000000800 */
[----:B------:R-:W-:Y:S01]  /*1d9c0*/  HMMA.16816.F32.BF16 R160, R4, R18, R160 ;  /* 0x0000001204a0723c */ /* 0x000fe200000418a0 */
[----:B------:R-:W4:Y:S08]  /*1d9d0*/  LDSM.16.MT88.4 R16, [R189+0x7000] ;  /* 0x00700000bd10783b */ /* 0x000f300000004200 */
[----:B------:R-:W4:Y:S01]  /*1d9e0*/  MUFU.EX2 R77, R77 ;  /* 0x0000004d004d7308 */ /* 0x000f220000000800 */
[----:B------:R-:W-:Y:S02]  /*1d9f0*/  F2FP.BF16.F32.PACK_AB R4, R57, R54 ;  /* 0x000000363904723e */ /* 0x000fe400000010ff */
[----:B--2---:R-:W-:Y:S07]  /*1da00*/  F2FP.BF16.F32.PACK_AB R6, R59, R56 ;  /* 0x000000383b06723e */ /* 0x004fee00000010ff */
[----:B------:R-:W-:Y:S01]  /*1da10*/  MUFU.EX2 R76, R76 ;  /* 0x0000004c004c7308 */ /* 0x000fe20000000800 */
[----:B---3--:R-:W-:Y:S02]  /*1da20*/  F2FP.BF16.F32.PACK_AB R5, R61, R58 ;  /* 0x0000003a3d05723e */ /* 0x008fe400000010ff */
[----:B------:R-:W-:Y:S01]  /*1da30*/  F2FP.BF16.F32.PACK_AB R7, R63, R60 ;  /* 0x0000003c3f07723e */ /* 0x000fe200000010ff */
[----:B-1----:R-:W-:Y:S06]  /*1da40*/  LDSM.16.MT88.4 R20, [R189+0x7400] ;  /* 0x00740000bd14783b */ /* 0x002fec0000004200 */
[----:B------:R-:W1:Y:S10]  /*1da50*/  MUFU.EX2 R79, R79 ;  /* 0x0000004f004f7308 */ /* 0x000e740000000800 */
[----:B------:R-:W-:Y:S01]  /*1da60*/  MUFU.EX2 R78, R78 ;  /* 0x0000004e004e7308 */ /* 0x000fe20000000800 */
[C---:B------:R-:W-:Y:S09]  /*1da70*/  HMMA.16816.F32.BF16 R172, R4.reuse, R8, R172 ;  /* 0x0000000804ac723c */ /* 0x040ff200000418ac */
[----:B------:R-:W-:Y:S10]  /*1da80*/  MUFU.EX2 R80, R80 ;  /* 0x0000005000507308 */ /* 0x000ff40000000800 */
[----:B------:R-:W-:Y:S01]  /*1da90*/  MUFU.EX2 R0, R0 ;  /* 0x0000000000007308 */ /* 0x000fe20000000800 */
[C---:B------:R-:W-:Y:S01]  /*1daa0*/  HMMA.16816.F32.BF16 R168, R4.reuse, R10, R168 ;  /* 0x0000000a04a8723c */ /* 0x040fe200000418a8 */
[----:B------:R-:W2:Y:S08]  /*1dab0*/  LDSM.16.MT88.4 R8, [R138+0x2000] ;  /* 0x002000008a08783b */ /* 0x000eb00000004200 */
[----:B------:R-:W-:Y:S10]  /*1dac0*/  MUFU.EX2 R87, R87 ;  /* 0x0000005700577308 */ /* 0x000ff40000000800 */
[----:B------:R-:W-:Y:S01]  /*1dad0*/  MUFU.EX2 R91, R91 ;  /* 0x0000005b005b7308 */ /* 0x000fe20000000800 */
[C---:B-----5:R-:W-:Y:S09]  /*1dae0*/  HMMA.16816.F32.BF16 R164, R4.reuse, R12, R164 ;  /* 0x0000000c04a4723c */ /* 0x060ff200000418a4 */
[----:B------:R-:W-:Y:S10]  /*1daf0*/  MUFU.EX2 R86, R86 ;  /* 0x0000005600567308 */ /* 0x000ff40000000800 */
[----:B------:R-:W-:Y:S01]  /*1db00*/  MUFU.EX2 R95, R95 ;  /* 0x0000005f005f7308 */ /* 0x000fe20000000800 */
[----:B------:R-:W-:Y:S01]  /*1db10*/  HMMA.16816.F32.BF16 R160, R4, R14, R160 ;  /* 0x0000000e04a0723c */ /* 0x000fe200000418a0 */
[----:B------:R-:W3:Y:S02]  /*1db20*/  LDSM.16.MT88.4 R12, [R138+0x2400] ;  /* 0x002400008a0c783b */ /* 0x000ee40000004200 */
[----:B------:R-:W-:Y:S02]  /*1db30*/  F2FP.BF16.F32.PACK_AB R4, R65, R62 ;  /* 0x0000003e4104723e */ /* 0x000fe400000010ff */
[----:B------:R-:W-:Y:S02]  /*1db40*/  F2FP.BF16.F32.PACK_AB R6, R67, R64 ;  /* 0x000000404306723e */ /* 0x000fe400000010ff */
[----:B----4-:R-:W-:Y:S02]  /*1db50*/  F2FP.BF16.F32.PACK_AB R5, R69, R68 ;  /* 0x000000444505723e */ /* 0x010fe400000010ff */
[----:B------:R-:W-:Y:S07]  /*1db60*/  F2FP.BF16.F32.PACK_AB R7, R71, R70 ;  /* 0x000000464707723e */ /* 0x000fee00000010ff */
[C---:B------:R-:W-:Y:S03]  /*1db70*/  HMMA.16816.F32.BF16 R172, R4.reuse, R16, R172 ;  /* 0x0000001004ac723c */ /* 0x040fe600000418ac */
[--C-:B------:R-:W-:Y:S01]  /*1db80*/  FFMA.FTZ R16, R83, UR4, -R130.reuse ;  /* 0x0000000453107c23 */ /* 0x100fe20008010882 */
[--C-:B------:R-:W-:Y:S01]  /*1db90*/  FFMA.FTZ R83, R88, UR4, -R3.reuse ;  /* 0x0000000458537c23 */ /* 0x100fe20008010803 */
[--C-:B------:R-:W-:Y:S03]  /*1dba0*/  FFMA.FTZ R88, R101, UR4, -R130.reuse ;  /* 0x0000000465587c23 */ /* 0x100fe60008010882 */
[C---:B------:R-:W-:Y:S02]  /*1dbb0*/  HMMA.16816.F32.BF16 R168, R4.reuse, R18, R168 ;  /* 0x0000001204a8723c */ /* 0x040fe400000418a8 */
[----:B------:R-:W-:Y:S10]  /*1dbc0*/  MUFU.EX2 R83, R83 ;  /* 0x0000005300537308 */ /* 0x000ff40000000800 */
[----:B------:R-:W-:Y:S01]  /*1dbd0*/  MUFU.EX2 R88, R88 ;  /* 0x0000005800587308 */ /* 0x000fe20000000800 */
[C---:B--2---:R-:W-:Y:S08]  /*1dbe0*/  HMMA.16816.F32.BF16 R164, R4.reuse, R8, R164 ;  /* 0x0000000804a4723c */ /* 0x044ff000000418a4 */
[----:B------:R-:W-:Y:S01]  /*1dbf0*/  HMMA.16816.F32.BF16 R160, R4, R10, R160 ;  /* 0x0000000a04a0723c */ /* 0x000fe200000418a0 */
[----:B------:R-:W2:Y:S02]  /*1dc00*/  LDSM.16.MT88.4 R8, [R189+0x7800] ;  /* 0x00780000bd08783b */ /* 0x000ea40000004200 */
[----:B------:R-:W-:Y:S02]  /*1dc10*/  F2FP.BF16.F32.PACK_AB R4, R73, R66 ;  /* 0x000000424904723e */ /* 0x000fe400000010ff */
[----:B------:R-:W-:Y:S02]  /*1dc20*/  F2FP.BF16.F32.PACK_AB R6, R75, R72 ;  /* 0x000000484b06723e */ /* 0x000fe400000010ff */
[----:B------:R-:W-:Y:S02]  /*1dc30*/  F2FP.BF16.F32.PACK_AB R5, R77, R74 ;  /* 0x0000004a4d05723e */ /* 0x000fe400000010ff */
[----:B-1----:R-:W-:Y:S07]  /*1dc40*/  F2FP.BF16.F32.PACK_AB R7, R79, R76 ;  /* 0x0000004c4f07723e */ /* 0x002fee00000010ff */
[C---:B------:R-:W-:Y:S01]  /*1dc50*/  HMMA.16816.F32.BF16 R172, R4.reuse, R20, R172 ;  /* 0x0000001404ac723c */ /* 0x040fe200000418ac */
[----:B------:R1:W4:Y:S02]  /*1dc60*/  MUFU.EX2 R21, R16 ;  /* 0x0000001000157308 */ /* 0x0003240000000800 */
[--C-:B------:R-:W-:Y:S01]  /*1dc70*/  FFMA.FTZ R20, R85, UR4, -R130.reuse ;  /* 0x0000000455147c23 */ /* 0x100fe20008010882 */
[----:B------:R-:W-:Y:S01]  /*1dc80*/  FFMA.FTZ R85, R89, UR4, -R130 ;  /* 0x0000000459557c23 */ /* 0x000fe20008010882 */
[--C-:B------:R-:W-:Y:S01]  /*1dc90*/  FFMA.FTZ R89, R92, UR4, -R3.reuse ;  /* 0x000000045c597c23 */ /* 0x100fe20008010803 */
[--C-:B------:R-:W-:Y:S02]  /*1dca0*/  FFMA.FTZ R92, R102, UR4, -R3.reuse ;  /* 0x00000004665c7c23 */ /* 0x100fe40008010803 */
[C---:B------:R-:W-:Y:S03]  /*1dcb0*/  HMMA.16816.F32.BF16 R168, R4.reuse, R22, R168 ;  /* 0x0000001604a8723c */ /* 0x040fe600000418a8 */
[----:B------:R-:W5:Y:S01]  /*1dcc0*/  MUFU.EX2 R20, R20 ;  /* 0x0000001400147308 */ /* 0x000f620000000800 */
[--C-:B------:R-:W-:Y:S01]  /*1dcd0*/  FFMA.FTZ R23, R84, UR4, -R3.reuse ;  /* 0x0000000454177c23 */ /* 0x100fe20008010803 */
[--C-:B------:R-:W-:Y:S08]  /*1dce0*/  FFMA.FTZ R84, R94, UR4, -R3.reuse ;  /* 0x000000045e547c23 */ /* 0x100ff00008010803 */
[----:B------:R2:W-:Y:S01]  /*1dcf0*/  MUFU.EX2 R22, R82 ;  /* 0x0000005200167308 */ /* 0x0005e20000000800 */
[----:B-1----:R-:W1:Y:S01]  /*1dd00*/  LDSM.16.MT88.4 R16, [R138+0x2800] ;  /* 0x002800008a10783b */ /* 0x002e620000004200 */
[C---:B---3--:R-:W-:Y:S08]  /*1dd10*/  HMMA.16816.F32.BF16 R164, R4.reuse, R12, R164 ;  /* 0x0000000c04a4723c */ /* 0x048ff000000418a4 */
[----:B------:R-:W3:Y:S10]  /*1dd20*/  MUFU.EX2 R23, R23 ;  /* 0x0000001700177308 */ /* 0x000ef40000000800 */
[----:B------:R-:W1:Y:S01]  /*1dd30*/  MUFU.EX2 R85, R85 ;  /* 0x0000005500557308 */ /* 0x000e620000000800 */
[----:B------:R-:W-:Y:S01]  /*1dd40*/  HMMA.16816.F32.BF16 R160, R4, R14, R160 ;  /* 0x0000000e04a0723c */ /* 0x000fe200000418a0 */
[----:B------:R-:W1:Y:S08]  /*1dd50*/  LDSM.16.MT88.4 R12, [R189+0x7c00] ;  /* 0x007c0000bd0c783b */ /* 0x000e700000004200 */
[----:B------:R-:W-:Y:S01]  /*1dd60*/  MUFU.EX2 R89, R89 ;  /* 0x0000005900597308 */ /* 0x000fe20000000800 */
[----:B----4-:R-:W-:Y:S01]  /*1dd70*/  F2FP.BF16.F32.PACK_AB R4, R21, R78 ;  /* 0x0000004e1504723e */ /* 0x010fe200000010ff */
[----:B--2---:R-:W-:Y:S01]  /*1dd80*/  FADD.FTZ R82, R155, R2 ;  /* 0x000000029b527221 */ /* 0x004fe20000010000 */
[----:B-----5:R-:W-:Y:S07]  /*1dd90*/  F2FP.BF16.F32.PACK_AB R6, R81, R20 ;  /* 0x000000145106723e */ /* 0x020fee00000010ff */
[----:B------:R2:W4:Y:S01]  /*1dda0*/  MUFU.EX2 R2, R93 ;  /* 0x0000005d00027308 */ /* 0x0005220000000800 */
[----:B---3--:R-:W-:Y:S02]  /*1ddb0*/  F2FP.BF16.F32.PACK_AB R5, R23, R22 ;  /* 0x000000161705723e */ /* 0x008fe400000010ff */
[----:B------:R-:W-:Y:S07]  /*1ddc0*/  F2FP.BF16.F32.PACK_AB R7, R83, R80 ;  /* 0x000000505307723e */ /* 0x000fee00000010ff */
[----:B------:R-:W-:Y:S01]  /*1ddd0*/  MUFU.EX2 R84, R84 ;  /* 0x0000005400547308 */ /* 0x000fe20000000800 */
[----:B------:R-:W-:Y:S09]  /*1dde0*/  MOV R155, R129 ;  /* 0x00000081009b7202 */ /* 0x000ff20000000f00 */
[----:B------:R-:W-:Y:S01]  /*1ddf0*/  MUFU.EX2 R92, R92 ;  /* 0x0000005c005c7308 */ /* 0x000fe20000000800 */
[C---:B------:R-:W-:Y:S03]  /*1de00*/  HMMA.16816.F32.BF16 R172, R4.reuse, R8, R172 ;  /* 0x0000000804ac723c */ /* 0x040fe600000418ac */
[----:B------:R-:W-:Y:S01]  /*1de10*/  FADD.FTZ R9, R177, R82 ;  /* 0x00000052b1097221 */ /* 0x000fe20000010000 */
[----:B--2---:R-:W-:Y:S05]  /*1de20*/  FFMA.FTZ R93, R97, UR4, -R130 ;  /* 0x00000004615d7c23 */ /* 0x004fea0008010882 */
[----:B------:R2:W3:Y:S01]  /*1de30*/  MUFU.EX2 R82, R90 ;  /* 0x0000005a00527308 */ /* 0x0004e20000000800 */
[----:B------:R-:W-:Y:S01]  /*1de40*/  FFMA.FTZ R97, R100, UR4, -R3 ;  /* 0x0000000464617c23 */ /* 0x000fe20008010803 */
[----:B------:R-:W-:Y:S01]  /*1de50*/  FADD.FTZ R9, R134, R9 ;  /* 0x0000000986097221 */ /* 0x000fe20000010000 */
[C---:B------:R-:W-:Y:S07]  /*1de60*/  HMMA.16816.F32.BF16 R168, R4.reuse, R10, R168 ;  /* 0x0000000a04a8723c */ /* 0x040fee00000418a8 */
[----:B------:R-:W5:Y:S01]  /*1de70*/  MUFU.EX2 R93, R93 ;  /* 0x0000005d005d7308 */ /* 0x000f620000000800 */
[----:B------:R-:W-:Y:S02]  /*1de80*/  FADD.FTZ R194, R194, R9 ;  /* 0x00000009c2c27221 */ /* 0x000fe40000010000 */
[----:B------:R-:W5:Y:S07]  /*1de90*/  LDSM.16.MT88.4 R8, [R138+0x2c00] ;  /* 0x002c00008a08783b */ /* 0x000f6e0000004200 */
[----:B------:R-:W-:Y:S01]  /*1dea0*/  MUFU.EX2 R97, R97 ;  /* 0x0000006100617308 */ /* 0x000fe20000000800 */
[----:B------:R-:W-:Y:S01]  /*1deb0*/  FADD.FTZ R197, R197, R194 ;  /* 0x000000c2c5c57221 */ /* 0x000fe20000010000 */
[C---:B-1----:R-:W-:Y:S03]  /*1dec0*/  HMMA.16816.F32.BF16 R164, R4.reuse, R16, R164 ;  /* 0x0000001004a4723c */ /* 0x042fe600000418a4 */
[----:B------:R-:W-:Y:S01]  /*1ded0*/  FADD.FTZ R196, R196, R197 ;  /* 0x000000c5c4c47221 */ /* 0x000fe20000010000 */
[----:B--2---:R-:W-:Y:S03]  /*1dee0*/  FFMA.FTZ R90, R98, UR4, -R3 ;  /* 0x00000004625a7c23 */ /* 0x004fe60008010803 */
[----:B------:R-:W-:Y:S01]  /*1def0*/  FADD.FTZ R196, R199, R196 ;  /* 0x000000c4c7c47221 */ /* 0x000fe20000010000 */
[----:B------:R-:W-:Y:S01]  /*1df00*/  HMMA.16816.F32.BF16 R160, R4, R18, R160 ;  /* 0x0000001204a0723c */ /* 0x000fe200000418a0 */
[----:B------:R-:W1:Y:S01]  /*1df10*/  LDSM.16.MT88.4 R16, [R189+0x8000] ;  /* 0x00800000bd10783b */ /* 0x000e620000004200 */
[----:B------:R-:W2:Y:S01]  /*1df20*/  MUFU.EX2 R90, R90 ;  /* 0x0000005a005a7308 */ /* 0x000ea20000000800 */
[----:B------:R-:W-:Y:S01]  /*1df30*/  FADD.FTZ R141, R141, R196 ;  /* 0x000000c48d8d7221 */ /* 0x000fe20000010000 */
[----:B------:R-:W-:Y:S02]  /*1df40*/  F2FP.BF16.F32.PACK_AB R4, R0, R85 ;  /* 0x000000550004723e */ /* 0x000fe400000010ff */
[----:B----4-:R-:W-:Y:S01]  /*1df50*/  F2FP.BF16.F32.PACK_AB R6, R87, R2 ;  /* 0x000000025706723e */ /* 0x010fe200000010ff */
[----:B------:R-:W-:Y:S01]  /*1df60*/  FADD.FTZ R141, R142, R141 ;  /* 0x0000008d8e8d7221 */ /* 0x000fe20000010000 */
[----:B---3--:R-:W-:Y:S02]  /*1df70*/  F2FP.BF16.F32.PACK_AB R5, R89, R82 ;  /* 0x000000525905723e */ /* 0x008fe400000010ff */
[----:B------:R-:W-:Y:S01]  /*1df80*/  F2FP.BF16.F32.PACK_AB R7, R91, R84 ;  /* 0x000000545b07723e */ /* 0x000fe200000010ff */
[----:B------:R-:W-:Y:S04]  /*1df90*/  FADD.FTZ R24, R24, R141 ;  /* 0x0000008d18187221 */ /* 0x000fe80000010000 */
[----:B------:R-:W-:Y:S01]  /*1dfa0*/  FADD.FTZ R27, R27, R24 ;  /* 0x000000181b1b7221 */ /* 0x000fe20000010000 */
[----:B------:R-:W-:Y:S01]  /*1dfb0*/  FFMA.FTZ R24, R109, UR4, -R130 ;  /* 0x000000046d187c23 */ /* 0x000fe20008010882 */
[C---:B------:R-:W-:Y:S03]  /*1dfc0*/  HMMA.16816.F32.BF16 R172, R4.reuse, R12, R172 ;  /* 0x0000000c04ac723c */ /* 0x040fe600000418ac */
[----:B------:R-:W-:Y:S01]  /*1dfd0*/  FADD.FTZ R13, R25, R146 ;  /* 0x00000092190d7221 */ /* 0x000fe20000010000 */
[----:B------:R-:W-:Y:S01]  /*1dfe0*/  FADD.FTZ R28, R28, R27 ;  /* 0x0000001b1c1c7221 */ /* 0x000fe20000010000 */
[----:B------:R-:W-:Y:S01]  /*1dff0*/  MUFU.EX2 R24, R24 ;  /* 0x0000001800187308 */ /* 0x000fe20000000800 */
[----:B------:R-:W-:Y:S02]  /*1e000*/  FFMA.FTZ R27, R111, UR4, -R130 ;  /* 0x000000046f1b7c23 */ /* 0x000fe40008010882 */
[C---:B------:R-:W-:Y:S07]  /*1e010*/  HMMA.16816.F32.BF16 R168, R4.reuse, R14, R168 ;  /* 0x0000000e04a8723c */ /* 0x040fee00000418a8 */
[----:B------:R-:W3:Y:S01]  /*1e020*/  MUFU.EX2 R25, R104 ;  /* 0x0000006800197308 */ /* 0x000ee20000000800 */
[----:B------:R-:W-:Y:S01]  /*1e030*/  FADD.FTZ R143, R143, R28 ;  /* 0x0000001c8f8f7221 */ /* 0x000fe20000010000 */
[----:B------:R-:W-:Y:S08]  /*1e040*/  FFMA.FTZ R28, R110, UR4, -R3 ;  /* 0x000000046e1c7c23 */ /* 0x000ff00008010803 */
[----:B------:R-:W-:Y:S01]  /*1e050*/  MUFU.EX2 R27, R27 ;  /* 0x0000001b001b7308 */ /* 0x000fe20000000800 */
[----:B------:R-:W-:Y:S01]  /*1e060*/  FADD.FTZ R30, R30, R143 ;  /* 0x0000008f1e1e7221 */ /* 0x000fe20000010000 */
[C---:B-----5:R-:W-:Y:S08]  /*1e070*/  HMMA.16816.F32.BF16 R164, R4.reuse, R8, R164 ;  /* 0x0000000804a4723c */ /* 0x060ff000000418a4 */
[----:B------:R-:W-:Y:S01]  /*1e080*/  MUFU.EX2 R28, R28 ;  /* 0x0000001c001c7308 */ /* 0x000fe20000000800 */
[----:B------:R-:W-:Y:S01]  /*1e090*/  FADD.FTZ R8, R140, R13 ;  /* 0x0000000d8c087221 */ /* 0x000fe20000010000 */
[----:B------:R-:W-:Y:S01]  /*1e0a0*/  FADD.FTZ R147, R147, R30 ;  /* 0x0000001e93937221 */ /* 0x000fe20000010000 */
[----:B------:R-:W-:Y:S01]  /*1e0b0*/  LDSM.16.MT88.4 R12, [R189+0x8400] ;  /* 0x00840000bd0c783b */ /* 0x000fe20000004200 */
[----:B------:R-:W-:Y:S01]  /*1e0c0*/  FFMA.FTZ R30, R108, UR4, -R3 ;  /* 0x000000046c1e7c23 */ /* 0x000fe20008010803 */
[----:B------:R-:W-:Y:S01]  /*1e0d0*/  FADD.FTZ R8, R29, R8 ;  /* 0x000000081d087221 */ /* 0x000fe20000010000 */
[----:B------:R-:W-:Y:S03]  /*1e0e0*/  HMMA.16816.F32.BF16 R160, R4, R10, R160 ;  /* 0x0000000a04a0723c */ /* 0x000fe600000418a0 */
        /* <DEDUP_REMOVED lines=9> */
[----:B--2---:R-:W-:Y:S01]  /*1e180*/  F2FP.BF16.F32.PACK_AB R5, R97, R90 ;  /* 0x0000005a6105723e */ /* 0x004fe200000010ff */
[----:B------:R-:W-:Y:S01]  /*1e190*/  FADD.FTZ R38, R38, R37 ;  /* 0x0000002526267221 */ /* 0x000fe20000010000 */
[----:B---3--:R-:W-:Y:S01]  /*1e1a0*/  F2FP.BF16.F32.PACK_AB R7, R25, R92 ;  /* 0x0000005c1907723e */ /* 0x008fe200000010ff */
[----:B------:R-:W-:Y:S01]  /*1e1b0*/  FADD.FTZ R32, R33, R32 ;  /* 0x0000002021207221 */ /* 0x000fe20000010000 */
[----:B------:R-:W2:Y:S01]  /*1e1c0*/  LDSM.16.MT88.4 R8, [R138+0x3000] ;  /* 0x003000008a08783b */ /* 0x000ea20000004200 */
[----:B------:R-:W-:Y:S01]  /*1e1d0*/  FADD.FTZ R39, R39, R38 ;  /* 0x0000002627277221 */ /* 0x000fe20000010000 */
[----:B------:R-:W-:Y:S01]  /*1e1e0*/  MUFU.EX2 R29, R29 ;  /* 0x0000001d001d7308 */ /* 0x000fe20000000800 */
[----:B------:R-:W-:Y:S01]  /*1e1f0*/  FADD.FTZ R35, R35, R32 ;  /* 0x0000002023237221 */ /* 0x000fe20000010000 */
[----:B------:R-:W-:Y:S01]  /*1e200*/  FFMA.FTZ R31, R106, UR4, -R3 ;  /* 0x000000046a1f7c23 */ /* 0x000fe20008010803 */
[C---:B-1----:R-:W-:Y:S07]  /*1e210*/  HMMA.16816.F32.BF16 R172, R4.reuse, R16, R172 ;  /* 0x0000001004ac723c */ /* 0x042fee00000418ac */
[----:B------:R-:W1:Y:S01]  /*1e220*/  MUFU.EX2 R26, R26 ;  /* 0x0000001a001a7308 */ /* 0x000e620000000800 */
[----:B------:R-:W-:Y:S01]  /*1e230*/  FADD.FTZ R35, R34, R35 ;  /* 0x0000002322237221 */ /* 0x000fe20000010000 */
[----:B------:R-:W-:Y:S01]  /*1e240*/  FADD.FTZ R44, R44, R39 ;  /* 0x000000272c2c7221 */ /* 0x000fe20000010000 */
[----:B------:R-:W-:Y:S07]  /*1e250*/  FFMA.FTZ R33, R112, UR4, -R3 ;  /* 0x0000000470217c23 */ /* 0x000fee0008010803 */
[----:B------:R-:W-:Y:S01]  /*1e260*/  MUFU.EX2 R31, R31 ;  /* 0x0000001f001f7308 */ /* 0x000fe20000000800 */
[----:B------:R-:W-:Y:S01]  /*1e270*/  FADD.FTZ R16, R40, R35 ;  /* 0x0000002328107221 */ /* 0x000fe20000010000 */
[C---:B------:R-:W-:Y:S08]  /*1e280*/  HMMA.16816.F32.BF16 R168, R4.reuse, R18, R168 ;  /* 0x0000001204a8723c */ /* 0x040ff000000418a8 */
[----:B------:R-:W3:Y:S01]  /*1e290*/  MUFU.EX2 R30, R30 ;  /* 0x0000001e001e7308 */ /* 0x000ee20000000800 */
[----:B------:R-:W-:Y:S01]  /*1e2a0*/  FADD.FTZ R16, R41, R16 ;  /* 0x0000001029107221 */ /* 0x000fe20000010000 */
[----:B------:R-:W-:Y:S01]  /*1e2b0*/  FADD.FTZ R45, R45, R44 ;  /* 0x0000002c2d2d7221 */ /* 0x000fe20000010000 */
[----:B------:R-:W-:Y:S07]  /*1e2c0*/  FFMA.FTZ R32, R113, UR4, -R130 ;  /* 0x0000000471207c23 */ /* 0x000fee0008010882 */
[----:B------:R-:W4:Y:S01]  /*1e2d0*/  MUFU.EX2 R33, R33 ;  /* 0x0000002100217308 */ /* 0x000f220000000800 */
        /* <DEDUP_REMOVED lines=10> */
[----:B------:R-:W5:Y:S01]  /*1e380*/  MUFU.EX2 R35, R35 ;  /* 0x0000002300237308 */ /* 0x000f620000000800 */
[--C-:B------:R-:W-:Y:S01]  /*1e390*/  FFMA.FTZ R39, R114, UR4, -R3.reuse ;  /* 0x0000000472277c23 */ /* 0x100fe20008010803 */
[----:B------:R-:W-:Y:S01]  /*1e3a0*/  FADD.FTZ R49, R49, R42 ;  /* 0x0000002a31317221 */ /* 0x000fe20000010000 */
[----:B------:R-:W-:Y:S07]  /*1e3b0*/  FADD.FTZ R53, R53, R50 ;  /* 0x0000003235357221 */ /* 0x000fee0000010000 */
[----:B------:R-:W-:Y:S01]  /*1e3c0*/  MUFU.EX2 R34, R34 ;  /* 0x0000002200227308 */ /* 0x000fe20000000800 */
[----:B------:R-:W-:Y:S01]  /*1e3d0*/  FFMA.FTZ R36, R116, UR4, -R3 ;  /* 0x0000000474247c23 */ /* 0x000fe20008010803 */
[----:B------:R-:W-:Y:S01]  /*1e3e0*/  FADD.FTZ R48, R48, R49 ;  /* 0x0000003130307221 */ /* 0x000fe20000010000 */
[----:B------:R-:W-:Y:S07]  /*1e3f0*/  FADD.FTZ R52, R52, R53 ;  /* 0x0000003534347221 */ /* 0x000fee0000010000 */
[----:B------:R-:W5:Y:S01]  /*1e400*/  MUFU.EX2 R37, R37 ;  /* 0x0000002500257308 */ /* 0x000f620000000800 */
[--C-:B------:R-:W-:Y:S01]  /*1e410*/  FFMA.FTZ R38, R118, UR4, -R3.reuse ;  /* 0x0000000476267c23 */ /* 0x100fe20008010803 */
[C---:B--2---:R-:W-:Y:S08]  /*1e420*/  HMMA.16816.F32.BF16 R164, R4.reuse, R8, R164 ;  /* 0x0000000804a4723c */ /* 0x044ff000000418a4 */
[----:B------:R-:W-:Y:S01]  /*1e430*/  MUFU.EX2 R39, R39 ;  /* 0x0000002700277308 */ /* 0x000fe20000000800 */
[----:B------:R-:W-:Y:S01]  /*1e440*/  FADD.FTZ R51, R51, R48 ;  /* 0x0000003033337221 */ /* 0x000fe20000010000 */
[----:B------:R-:W-:Y:S01]  /*1e450*/  FADD.FTZ R55, R55, R52 ;  /* 0x0000003437377221 */ /* 0x000fe20000010000 */
[----:B------:R-:W-:Y:S07]  /*1e460*/  FFMA.FTZ R41, R120, UR4, -R3 ;  /* 0x0000000478297c23 */ /* 0x000fee0008010803 */
[----:B------:R-:W2:Y:S01]  /*1e470*/  MUFU.EX2 R36, R36 ;  /* 0x0000002400247308 */ /* 0x000ea20000000800 */
[----:B------:R-:W-:Y:S01]  /*1e480*/  FADD.FTZ R54, R54, R51 ;  /* 0x0000003336367221 */ /* 0x000fe20000010000 */
[----:B------:R-:W-:Y:S01]  /*1e490*/  HMMA.16816.F32.BF16 R160, R4, R10, R160 ;  /* 0x0000000a04a0723c */ /* 0x000fe200000418a0 */
[----:B------:R-:W5:Y:S07]  /*1e4a0*/  LDSM.16.MT88.4 R8, [R138+0x3400] ;  /* 0x003400008a08783b */ /* 0x000f6e0000004200 */
[----:B------:R-:W-:Y:S01]  /*1e4b0*/  MUFU.EX2 R38, R38 ;  /* 0x0000002600267308 */ /* 0x000fe20000000800 */
[----:B------:R-:W-:Y:S01]  /*1e4c0*/  FADD.FTZ R58, R58, R55 ;  /* 0x000000373a3a7221 */ /* 0x000fe20000010000 */
[----:B------:R-:W-:Y:S01]  /*1e4d0*/  FADD.FTZ R57, R57, R54 ;  /* 0x0000003639397221 */ /* 0x000fe20000010000 */
[----:B-1----:R-:W-:Y:S07]  /*1e4e0*/  F2FP.BF16.F32.PACK_AB R4, R26, R29 ;  /* 0x0000001d1a04723e */ /* 0x002fee00000010ff */
[----:B------:R-:W1:Y:S01]  /*1e4f0*/  MUFU.EX2 R41, R41 ;  /* 0x0000002900297308 */ /* 0x000e620000000800 */
[----:B------:R-:W-:Y:S01]  /*1e500*/  FADD.FTZ R61, R61, R58 ;  /* 0x0000003a3d3d7221 */ /* 0x000fe20000010000 */
[----:B------:R-:W-:Y:S01]  /*1e510*/  FADD.FTZ R56, R56, R57 ;  /* 0x0000003938387221 */ /* 0x000fe20000010000 */
[----:B------:R-:W-:Y:S02]  /*1e520*/  F2FP.BF16.F32.PACK_AB R6, R27, R24 ;  /* 0x000000181b06723e */ /* 0x000fe400000010ff */
[----:B------:R-:W-:Y:S01]  /*1e530*/  FADD.FTZ R60, R60, R61 ;  /* 0x0000003d3c3c7221 */ /* 0x000fe20000010000 */
[----:B------:R-:W-:Y:S01]  /*1e540*/  FADD.FTZ R59, R59, R56 ;  /* 0x000000383b3b7221 */ /* 0x000fe20000010000 */
[----:B---3--:R-:W-:Y:S02]  /*1e550*/  F2FP.BF16.F32.PACK_AB R5, R30, R31 ;  /* 0x0000001f1e05723e */ /* 0x008fe400000010ff */
[----:B------:R-:W-:Y:S01]  /*1e560*/  FADD.FTZ R63, R63, R60 ;  /* 0x0000003c3f3f7221 */ /* 0x000fe20000010000 */
[----:B------:R-:W-:Y:S01]  /*1e570*/  FADD.FTZ R62, R62, R59 ;  /* 0x0000003b3e3e7221 */ /* 0x000fe20000010000 */
[----:B----4-:R-:W-:Y:S02]  /*1e580*/  F2FP.BF16.F32.PACK_AB R7, R33, R28 ;  /* 0x0000001c2107723e */ /* 0x010fe400000010ff */
[----:B------:R-:W-:Y:S01]  /*1e590*/  FADD.FTZ R68, R68, R63 ;  /* 0x0000003f44447221 */ /* 0x000fe20000010000 */
[----:B------:R-:W-:Y:S03]  /*1e5a0*/  FADD.FTZ R65, R65, R62 ;  /* 0x0000003e41417221 */ /* 0x000fe60000010000 */
[----:B------:R-:W-:Y:S01]  /*1e5b0*/  FADD.FTZ R69, R69, R68 ;  /* 0x0000004445457221 */ /* 0x000fe20000010000 */
[C---:B------:R-:W-:Y:S03]  /*1e5c0*/  HMMA.16816.F32.BF16 R172, R4.reuse, R12, R172 ;  /* 0x0000000c04ac723c */ /* 0x040fe600000418ac */
[----:B------:R-:W-:Y:S01]  /*1e5d0*/  FADD.FTZ R64, R64, R65 ;  /* 0x0000004140407221 */ /* 0x000fe20000010000 */
[----:B------:R-:W-:Y:S03]  /*1e5e0*/  FADD.FTZ R70, R70, R69 ;  /* 0x0000004546467221 */ /* 0x000fe60000010000 */
[----:B------:R-:W-:Y:S01]  /*1e5f0*/  FADD.FTZ R67, R67, R64 ;  /* 0x0000004043437221 */ /* 0x000fe20000010000 */
[C---:B------:R-:W-:Y:S01]  /*1e600*/  HMMA.16816.F32.BF16 R168, R4.reuse, R14, R168 ;  /* 0x0000000e04a8723c */ /* 0x040fe200000418a8 */
[----:B------:R-:W3:Y:S02]  /*1e610*/  LDSM.16.MT88.4 R12, [R189+0x8800] ;  /* 0x00880000bd0c783b */ /* 0x000ee40000004200 */
[----:B------:R-:W-:Y:S01]  /*1e620*/  FADD.FTZ R71, R71, R70 ;  /* 0x0000004647477221 */ /* 0x000fe20000010000 */
[----:B------:R-:W-:Y:S03]  /*1e630*/  FADD.FTZ R66, R66, R67 ;  /* 0x0000004342427221 */ /* 0x000fe60000010000 */
[----:B------:R-:W-:Y:S01]  /*1e640*/  FADD.FTZ R74, R74, R71 ;  /* 0x000000474a4a7221 */ /* 0x000fe20000010000 */
[----:B------:R-:W-:Y:S01]  /*1e650*/  FADD.FTZ R73, R73, R66 ;  /* 0x0000004249497221 */ /* 0x000fe20000010000 */
[C---:B-----5:R-:W-:Y:S03]  /*1e660*/  HMMA.16816.F32.BF16 R164, R4.reuse, R8, R164 ;  /* 0x0000000804a4723c */ /* 0x060fe600000418a4 */
[----:B------:R-:W-:Y:S01]  /*1e670*/  FADD.FTZ R77, R77, R74 ;  /* 0x0000004a4d4d7221 */ /* 0x000fe20000010000 */
[----:B------:R-:W-:Y:S01]  /*1e680*/  FADD.FTZ R72, R72, R73 ;  /* 0x0000004948487221 */ /* 0x000fe20000010000 */
[----:B------:R-:W-:Y:S02]  /*1e690*/  F2FP.BF16.F32.PACK_AB R8, R35, R32 ;  /* 0x000000202308723e */ /* 0x000fe400000010ff */
[----:B------:R-:W-:Y:S01]  /*1e6a0*/  FADD.FTZ R76, R76, R77 ;  /* 0x0000004d4c4c7221 */ /* 0x000fe20000010000 */
[----:B------:R-:W-:Y:S01]  /*1e6b0*/  HMMA.16816.F32.BF16 R160, R4, R10, R160 ;  /* 0x0000000a04a0723c */ /* 0x000fe200000418a0 */
[----:B------:R-:W4:Y:S02]  /*1e6c0*/  LDSM.16.MT88.4 R4, [R138+0x3800] ;  /* 0x003800008a04783b */ /* 0x000f240000004200 */
[----:B------:R-:W-:Y:S01]  /*1e6d0*/  FADD.FTZ R75, R75, R72 ;  /* 0x000000484b4b7221 */ /* 0x000fe20000010000 */
[----:B------:R-:W-:Y:S01]  /*1e6e0*/  FADD.FTZ R79, R79, R76 ;  /* 0x0000004c4f4f7221 */ /* 0x000fe20000010000 */
[----:B------:R-:W-:Y:S02]  /*1e6f0*/  F2FP.BF16.F32.PACK_AB R10, R37, R34 ;  /* 0x00000022250a723e */ /* 0x000fe400000010ff */
[----:B------:R-:W-:Y:S01]  /*1e700*/  FADD.FTZ R78, R78, R75 ;  /* 0x0000004b4e4e7221 */ /* 0x000fe20000010000 */
[----:B------:R-:W-:Y:S01]  /*1e710*/  FADD.FTZ R22, R22, R79 ;  /* 0x0000004f16167221 */ /* 0x000fe20000010000 */
[----:B--2---:R-:W-:Y:S02]  /*1e720*/  F2FP.BF16.F32.PACK_AB R9, R36, R39 ;  /* 0x000000272409723e */ /* 0x004fe400000010ff */
        /* <DEDUP_REMOVED lines=10> */
[----:B------:R-:W-:Y:S01]  /*1e7d0*/  MUFU.EX2 R22, R22 ;  /* 0x0000001600167308 */ /* 0x000fe20000000800 */
[----:B------:R-:W-:Y:S01]  /*1e7e0*/  FFMA.FTZ R21, R123, UR4, -R130 ;  /* 0x000000047b157c23 */ /* 0x000fe20008010882 */
[----:B------:R-:W-:Y:S01]  /*1e7f0*/  FADD.FTZ R85, R85, R16 ;  /* 0x0000001055557221 */ /* 0x000fe20000010000 */
[C---:B---3--:R-:W-:Y:S01]  /*1e800*/  HMMA.16816.F32.BF16 R172, R8.reuse, R12, R172 ;  /* 0x0000000c08ac723c */ /* 0x048fe200000418ac */
[----:B------:R-:W1:Y:S06]  /*1e810*/  LDSM.16.MT88.4 R16, [R189+0x8c00] ;  /* 0x008c0000bd10783b */ /* 0x000e6c0000004200 */
[----:B------:R-:W-:Y:S01]  /*1e820*/  MUFU.EX2 R20, R20 ;  /* 0x0000001400147308 */ /* 0x000fe20000000800 */
[----:B------:R-:W-:Y:S01]  /*1e830*/  FADD.FTZ R82, R82, R83 ;  /* 0x0000005352527221 */ /* 0x000fe20000010000 */
[----:B------:R-:W-:Y:S01]  /*1e840*/  FADD.FTZ R85, R0, R85 ;  /* 0x0000005500557221 */ /* 0x000fe20000010000 */
[----:B------:R-:W-:Y:S01]  /*1e850*/  FFMA.FTZ R3, R128, UR4, -R3 ;  /* 0x0000000480037c23 */ /* 0x000fe20008010803 */
[C---:B------:R-:W-:Y:S01]  /*1e860*/  HMMA.16816.F32.BF16 R168, R8.reuse, R14, R168 ;  /* 0x0000000e08a8723c */ /* 0x040fe200000418a8 */
[----:B------:R-:W2:Y:S05]  /*1e870*/  LDSM.16.MT88.4 R12, [R138+0x3c00] ;  /* 0x003c00008a0c783b */ /* 0x000eaa0000004200 */
[----:B------:R-:W3:Y:S01]  /*1e880*/  MUFU.EX2 R21, R21 ;  /* 0x0000001500157308 */ /* 0x000ee20000000800 */
[----:B------:R-:W-:Y:S01]  /*1e890*/  FADD.FTZ R89, R89, R82 ;  /* 0x0000005259597221 */ /* 0x000fe20000010000 */
[----:B------:R-:W-:Y:S01]  /*1e8a0*/  FADD.FTZ R2, R2, R85 ;  /* 0x0000005502027221 */ /* 0x000fe20000010000 */
[----:B------:R-:W-:Y:S07]  /*1e8b0*/  FFMA.FTZ R130, R127, UR4, -R130 ;  /* 0x000000047f827c23 */ /* 0x000fee0008010882 */
[----:B------:R-:W-:Y:S01]  /*1e8c0*/  MUFU.EX2 R0, R125 ;  /* 0x0000007d00007308 */ /* 0x000fe20000000800 */
[----:B------:R-:W-:Y:S01]  /*1e8d0*/  FADD.FTZ R84, R84, R89 ;  /* 0x0000005954547221 */ /* 0x000fe20000010000 */
[----:B------:R-:W-:Y:S01]  /*1e8e0*/  FADD.FTZ R2, R87, R2 ;  /* 0x0000000257027221 */ /* 0x000fe20000010000 */
[C---:B----4-:R-:W-:Y:S07]  /*1e8f0*/  HMMA.16816.F32.BF16 R164, R8.reuse, R4, R164 ;  /* 0x0000000408a4723c */ /* 0x050fee00000418a4 */
[----:B------:R-:W4:Y:S01]  /*1e900*/  MUFU.EX2 R151, R130 ;  /* 0x0000008200977308 */ /* 0x000f220000000800 */
[----:B------:R-:W-:Y:S01]  /*1e910*/  FADD.FTZ R91, R91, R84 ;  /* 0x000000545b5b7221 */ /* 0x000fe20000010000 */
[----:B------:R-:W-:Y:S08]  /*1e920*/  FADD.FTZ R93, R93, R2 ;  /* 0x000000025d5d7221 */ /* 0x000ff00000010000 */
[----:B------:R-:W-:Y:S01]  /*1e930*/  MUFU.EX2 R23, R23 ;  /* 0x0000001700177308 */ /* 0x000fe20000000800 */
[----:B------:R-:W-:Y:S01]  /*1e940*/  FADD.FTZ R90, R90, R91 ;  /* 0x0000005b5a5a7221 */ /* 0x000fe20000010000 */
[----:B------:R-:W-:Y:S08]  /*1e950*/  HMMA.16816.F32.BF16 R160, R8, R6, R160 ;  /* 0x0000000608a0723c */ /* 0x000ff000000418a0 */
[----:B------:R-:W5:Y:S01]  /*1e960*/  MUFU.EX2 R2, R124 ;  /* 0x0000007c00027308 */ /* 0x000f620000000800 */
[----:B------:R-:W-:Y:S01]  /*1e970*/  FADD.FTZ R93, R86, R93 ;  /* 0x0000005d565d7221 */ /* 0x000fe20000010000 */
[----:B------:R-:W-:Y:S08]  /*1e980*/  FADD.FTZ R97, R97, R90 ;  /* 0x0000005a61617221 */ /* 0x000ff00000010000 */
[----:B------:R-:W1:Y:S01]  /*1e990*/  MUFU.EX2 R3, R3 ;  /* 0x0000000300037308 */ /* 0x000e620000000800 */
[----:B---3--:R-:W-:Y:S01]  /*1e9a0*/  F2FP.BF16.F32.PACK_AB R4, R21, R20 ;  /* 0x000000141504723e */ /* 0x008fe200000010ff */
[----:B------:R-:W-:Y:S01]  /*1e9b0*/  FADD.FTZ R88, R88, R93 ;  /* 0x0000005d58587221 */ /* 0x000fe20000010000 */
[----:B------:R-:W-:Y:S01]  /*1e9c0*/  FADD.FTZ R92, R92, R97 ;  /* 0x000000615c5c7221 */ /* 0x000fe20000010000 */
[----:B----4-:R-:W-:Y:S02]  /*1e9d0*/  F2FP.BF16.F32.PACK_AB R6, R151, R0 ;  /* 0x000000009706723e */ /* 0x010fe400000010ff */
[----:B------:R-:W-:Y:S01]  /*1e9e0*/  FADD.FTZ R88, R95, R88 ;  /* 0x000000585f587221 */ /* 0x000fe20000010000 */
[----:B------:R-:W-:Y:S03]  /*1e9f0*/  FADD.FTZ R92, R25, R92 ;  /* 0x0000005c195c7221 */ /* 0x000fe60000010000 */
[----:B------:R-:W-:Y:S01]  /*1ea00*/  FADD.FTZ R29, R29, R88 ;  /* 0x000000581d1d7221 */ /* 0x000fe20000010000 */
[----:B------:R-:W-:Y:S01]  /*1ea10*/  FADD.FTZ R31, R31, R92 ;  /* 0x0000005c1f1f7221 */ /* 0x000fe20000010000 */
[----:B-----5:R-:W-:Y:S02]  /*1ea20*/  F2FP.BF16.F32.PACK_AB R5, R2, R23 ;  /* 0x000000170205723e */ /* 0x020fe400000010ff */
[----:B------:R-:W-:Y:S01]  /*1ea30*/  FADD.FTZ R29, R26, R29 ;  /* 0x0000001d1a1d7221 */ /* 0x000fe20000010000 */
[----:B------:R-:W-:Y:S01]  /*1ea40*/  FADD.FTZ R31, R30, R31 ;  /* 0x0000001f1e1f7221 */ /* 0x000fe20000010000 */
[----:B-1----:R-:W-:Y:S02]  /*1ea50*/  F2FP.BF16.F32.PACK_AB R7, R3, R22 ;  /* 0x000000160307723e */ /* 0x002fe400000010ff */
        /* <DEDUP_REMOVED lines=25> */
.L_x_2028:
[----:B------:R-:W2:Y:S01]  /*1ebf0*/  SHFL.BFLY PT, R2, R151, 0x2, 0x1f ;  /* 0x0c401f0097027f89 */ /* 0x000ea200000e0000 */
[----:B------:R-:W-:Y:S01]  /*1ec00*/  ISETP.NE.AND P2, PT, R157, -0x1, PT ;  /* 0xffffffff9d00780c */ /* 0x000fe20003f45270 */
[----:B------:R-:W3:Y:S01]  /*1ec10*/  LDC R12, c[0x0][0x434] ;  /* 0x00010d00ff0c7b82 */ /* 0x000ee20000000800 */
[C---:B------:R-:W-:Y:S01]  /*1ec20*/  SHF.L.U32 R3, R148.reuse, 0x1, RZ ;  /* 0x0000000194037819 */ /* 0x040fe200000006ff */
[----:B------:R-:W4:Y:S01]  /*1ec30*/  SHFL.BFLY PT, R0, R153, 0x2, 0x1f ;  /* 0x0c401f0099007f89 */ /* 0x000f2200000e0000 */
[C---:B------:R-:W-:Y:S01]  /*1ec40*/  SHF.L.U32 R8, R148.reuse, 0x4, RZ ;  /* 0x0000000494087819 */ /* 0x040fe200000006ff */
[----:B------:R-:W-:Y:S01]  /*1ec50*/  BSSY.RECONVERGENT B0, `(.L_x_2033) ;  /* 0x0000069000007945 */ /* 0x000fe20003800200 */
[----:B------:R-:W-:Y:S02]  /*1ec60*/  LOP3.LUT R3, R3, 0x6, RZ, 0xc0, !PT ;  /* 0x0000000603037812 */ /* 0x000fe400078ec0ff */
[----:B------:R-:W-:Y:S02]  /*1ec70*/  SHF.L.U32 R16, R148, 0x2, RZ ;  /* 0x0000000294107819 */ /* 0x000fe400000006ff */
[----:B------:R-:W-:-:S02]  /*1ec80*/  LOP3.LUT R10, R3, 0x3e00, R8, 0xf8, !PT ;  /* 0x00003e00030a7812 */ /* 0x000fc400078ef808 */
[--C-:B------:R-:W-:Y:S02]  /*1ec90*/  LOP3.LUT R8, R184, 0xc0, R185.reuse, 0xf8, !PT ;  /* 0x000000c0b8087812 */ /* 0x100fe400078ef8b9 */
[----:B------:R-:W-:Y:S02]  /*1eca0*/  LOP3.LUT R185, R10, 0x20, R185, 0xf8, !PT ;  /* 0x000000200ab97812 */ /* 0x000fe400078ef8b9 */
[----:B------:R-:W5:Y:S01]  /*1ecb0*/  S2R R10, SR_CTAID.Z ;  /* 0x00000000000a7919 */ /* 0x000f620000002700 */
[C---:B------:R-:W-:Y:S02]  /*1ecc0*/  LOP3.LUT R14, R16.reuse, 0x40, RZ, 0xc0, !PT ;  /* 0x00000040100e7812 */ /* 0x040fe400078ec0ff */
[----:B------:R-:W-:Y:S02]  /*1ecd0*/  LOP3.LUT R8, R185, R8, RZ, 0xfc, !PT ;  /* 0x00000008b9087212 */ /* 0x000fe400078efcff */
[----:B------:R-:W-:Y:S01]  /*1ece0*/  LOP3.LUT R16, R16, 0x20, RZ, 0xc0, !PT ;  /* 0x0000002010107812 */ /* 0x000fe200078ec0ff */
[----:B--2---:R-:W-:Y:S01]  /*1ecf0*/  FADD.FTZ R7, R2, R151 ;  /* 0x0000009702077221 */ /* 0x004fe20000010000 */
[----:B------:R-:W-:Y:S01]  /*1ed00*/  LEA R9, R8, UR6, 0x1 ;  /* 0x0000000608097c11 */ /* 0x000fe2000f8e08ff */
[----:B------:R-:W2:Y:S01]  /*1ed10*/  S2UR UR6, SR_CTAID.X ;  /* 0x00000000000679c3 */ /* 0x000ea20000002500 */
[----:B------:R-:W-:Y:S01]  /*1ed20*/  LOP3.LUT P5, RZ, R148, 0x3, RZ, 0xc0, !PT ;  /* 0x0000000394ff7812 */ /* 0x000fe200078ac0ff */
[----:B----4-:R-:W-:Y:S01]  /*1ed30*/  FADD.FTZ R5, R0, R153 ;  /* 0x0000009900057221 */ /* 0x010fe20000010000 */
[----:B------:R-:W4:Y:S01]  /*1ed40*/  SHFL.BFLY PT, R4, R7, 0x1, 0x1f ;  /* 0x0c201f0007047f89 */ /* 0x000f2200000e0000 */
[----:B------:R-:W-:-:S02]  /*1ed50*/  IADD3 R11, PT, PT, R9, -R14, RZ ;  /* 0x8000000e090b7210 */ /* 0x000fc40007ffe0ff */
[----:B------:R-:W-:Y:S01]  /*1ed60*/  IADD3 R15, PT, PT, R9, -R16, RZ ;  /* 0x80000010090f7210 */ /* 0x000fe20007ffe0ff */
[----:B------:R-:W1:Y:S01]  /*1ed70*/  SHFL.BFLY PT, R0, R5, 0x1, 0x1f ;  /* 0x0c201f0005007f89 */ /* 0x000e6200000e0000 */
[----:B--2---:R-:W-:Y:S01]  /*1ed80*/  USHF.L.U32 UR6, UR6, 0x6, URZ ;  /* 0x0000000606067899 */ /* 0x004fe200080006ff */
[----:B----4-:R-:W-:Y:S02]  /*1ed90*/  FADD.FTZ R4, R7, R4 ;  /* 0x0000000407047221 */ /* 0x010fe40000010000 */
[----:B------:R-:W2:Y:S02]  /*1eda0*/  LDC.U8 R7, c[0x0][0x548] ;  /* 0x00015200ff077b82 */ /* 0x000ea40000000000 */
[----:B------:R-:W4:Y:S01]  /*1edb0*/  MUFU.RCP R2, R4 ;  /* 0x0000000400027308 */ /* 0x000f220000001000 */
[----:B-1----:R-:W-:Y:S01]  /*1edc0*/  FADD.FTZ R0, R5, R0 ;  /* 0x0000000005007221 */ /* 0x002fe20000010000 */
[----:B------:R-:W-:Y:S01]  /*1edd0*/  FSETP.NE.FTZ.AND P1, PT, R4, RZ, PT ;  /* 0x000000ff0400720b */ /* 0x000fe20003f35000 */
[----:B------:R-:W1:Y:S03]  /*1ede0*/  S2R R5, SR_CTAID.Y ;  /* 0x0000000000057919 */ /* 0x000e660000002600 */
[----:B------:R-:W-:-:S02]  /*1edf0*/  FSETP.NE.FTZ.AND P0, PT, R0, RZ, PT ;  /* 0x000000ff0000720b */ /* 0x000fc40003f15000 */
[----:B------:R-:W5:Y:S08]  /*1ee00*/  MUFU.RCP R6, R0 ;  /* 0x0000000000067308 */ /* 0x000f700000001000 */
[----:B------:R-:W3:Y:S01]  /*1ee10*/  @P1 MUFU.LG2 R4, R4 ;  /* 0x0000000400041308 */ /* 0x000ee20000000c00 */
[----:B----4-:R-:W-:Y:S02]  /*1ee20*/  FSEL R2, R2, 1, P1 ;  /* 0x3f80000002027808 */ /* 0x010fe40000800000 */
[----:B------:R-:W4:Y:S01]  /*1ee30*/  @P0 LDC R14, c[0x0][0x458] ;  /* 0x00011600ff0e0b82 */ /* 0x000f220000000800 */
[----:B--2---:R-:W-:-:S02]  /*1ee40*/  ISETP.NE.AND P3, PT, R7, RZ, PT ;  /* 0x000000ff0700720c */ /* 0x004fc40003f65270 */
        /* <DEDUP_REMOVED lines=9> */
[----:B------:R-:W1:Y:S01]  /*1eee0*/  @!P2 LDC.64 R2, c[0x0][0x400] ;  /* 0x00010000ff02ab82 */ /* 0x000e620000000a00 */
[----:B------:R-:W2:Y:S01]  /*1eef0*/  @P0 MUFU.LG2 R0, R0 ;  /* 0x0000000000000308 */ /* 0x000ea20000000c00 */
[----:B------:R-:W-:Y:S01]  /*1ef00*/  ISETP.NE.OR P4, PT, R157, -0x1, !P3 ;  /* 0xffffffff9d00780c */ /* 0x000fe20005f85670 */
[----:B---3--:R-:W-:Y:S01]  /*1ef10*/  @P1 FMUL.FTZ R4, R4, 0.69314718246459960938 ;  /* 0x3f31721804041820 */ /* 0x008fe20000410000 */
        /* <DEDUP_REMOVED lines=8> */
[----:B------:R-:W3:Y:S01]  /*1efa0*/  @!P3 LDC R8, c[0x0][0x3e0] ;  /* 0x0000f800ff08bb82 */ /* 0x000ee20000000800 */
[----:B------:R-:W-:-:S02]  /*1efb0*/  F2FP.BF16.F32.PACK_AB R172, R173, R172 ;  /* 0x000000acadac723e */ /* 0x000fc400000010ff */
[----:B------:R-:W-:Y:S02]  /*1efc0*/  F2FP.BF16.F32.PACK_AB R174, R175, R174 ;  /* 0x000000aeafae723e */ /* 0x000fe400000010ff */
[----:B------:R-:W-:Y:S01]  /*1efd0*/  F2FP.BF16.F32.PACK_AB R168, R169, R168 ;  /* 0x000000a8a9a8723e */ /* 0x000fe200000010ff */
[----:B------:R-:W-:Y:S01]  /*1efe0*/  STS [R9], R172 ;  /* 0x000000ac09007388 */ /* 0x000fe20000000800 */
[----:B------:R-:W-:Y:S01]  /*1eff0*/  F2FP.BF16.F32.PACK_AB R170, R171, R170 ;  /* 0x000000aaabaa723e */ /* 0x000fe200000010ff */
[----:B------:R-:W5:Y:S01]  /*1f000*/  @P2 LDC.64 R6, c[0x0][0x408] ;  /* 0x00010200ff062b82 */ /* 0x000f620000000a00 */
[----:B------:R-:W-:Y:S01]  /*1f010*/  F2FP.BF16.F32.PACK_AB R164, R165, R164 ;  /* 0x000000a4a5a4723e */ /* 0x000fe200000010ff */
[----:B------:R4:W-:Y:S01]  /*1f020*/  STS [R9+0x200], R174 ;  /* 0x000200ae09007388 */ /* 0x0009e20000000800 */
[----:B------:R-:W-:Y:S01]  /*1f030*/  F2FP.BF16.F32.PACK_AB R166, R167, R166 ;  /* 0x000000a6a7a6723e */ /* 0x000fe200000010ff */
[----:B-1----:R-:W-:Y:S01]  /*1f040*/  @!P2 IMAD.WIDE.U32 R18, R5, R2, RZ ;  /* 0x000000020512a225 */ /* 0x002fe200078e00ff */
[----:B------:R-:W-:Y:S01]  /*1f050*/  F2FP.BF16.F32.PACK_AB R160, R161, R160 ;  /* 0x000000a0a1a0723e */ /* 0x000fe200000010ff */
[----:B------:R1:W-:Y:S01]  /*1f060*/  STS [R15+0x10], R168 ;  /* 0x000010a80f007388 */ /* 0x0003e20000000800 */
[----:B------:R-:W-:Y:S01]  /*1f070*/  F2FP.BF16.F32.PACK_AB R162, R163, R162 ;  /* 0x000000a2a3a2723e */ /* 0x000fe200000010ff */
[----:B------:R-:W1:Y:S01]  /*1f080*/  @P1 LDC R2, c[0x0][0x458] ;  /* 0x00011600ff021b82 */ /* 0x000e620000000800 */
[----:B------:R-:W-:Y:S01]  /*1f090*/  @!P2 IMAD R3, R5, R3, R19 ;  /* 0x000000030503a224 */ /* 0x000fe200078e0213 */
[----:B------:R1:W-:Y:S01]  /*1f0a0*/  STS [R15+0x210], R170 ;  /* 0x000210aa0f007388 */ /* 0x0003e20000000800 */
[----:B--2---:R-:W-:-:S03]  /*1f0b0*/  @P0 FMUL.FTZ R0, R0, 0.69314718246459960938 ;  /* 0x3f31721800000820 */ /* 0x004fc60000410000 */
[----:B------:R2:W-:Y:S02]  /*1f0c0*/  STS [R11+0x20], R164 ;  /* 0x000020a40b007388 */ /* 0x0005e40000000800 */
[----:B------:R-:W2:Y:S01]  /*1f0d0*/  @P3 LDC R13, c[0x0][0x454] ;  /* 0x00011500ff0d3b82 */ /* 0x000ea20000000800 */
[----:B---3--:R-:W-:Y:S01]  /*1f0e0*/  @!P3 IMAD R21, R5, R8, R10 ;  /* 0x000000080515b224 */ /* 0x008fe200078e020a */
[----:B------:R3:W-:Y:S01]  /*1f0f0*/  STS [R11+0x220], R166 ;  /* 0x000220a60b007388 */ /* 0x0007e20000000800 */
[----:B------:R-:W-:Y:S02]  /*1f100*/  MOV R8, 0x7f800000 ;  /* 0x7f80000000087802 */ /* 0x000fe40000000f00 */
[----:B----4-:R-:W-:Y:S01]  /*1f110*/  IADD3 R9, PT, PT, -R16, R11, RZ ;  /* 0x0000000b10097210 */ /* 0x010fe20007ffe1ff */
[----:B-----5:R-:W-:-:S04]  /*1f120*/  @P2 IMAD.WIDE.U32 R16, R157, R6, RZ ;  /* 0x000000069d102225 */ /* 0x020fc800078e00ff */
[----:B------:R-:W-:Y:S01]  /*1f130*/  @P2 IMAD R3, R157, R7, R17 ;  /* 0x000000079d032224 */ /* 0x000fe200078e0211 */
[----:B------:R3:W-:Y:S01]  /*1f140*/  STS [R9+0x30], R160 ;  /* 0x000030a009007388 */ /* 0x0007e20000000800 */
[-C--:B------:R-:W-:Y:S01]  /*1f150*/  @!P4 IMAD R157, R5, R12.reuse, RZ ;  /* 0x0000000c059dc224 */ /* 0x080fe200078e02ff */
[----:B------:R-:W-:Y:S01]  /*1f160*/  MOV R7, 0x7f800000 ;  /* 0x7f80000000077802 */ /* 0x000fe20000000f00 */
[----:B------:R-:W-:Y:S01]  /*1f170*/  @!P3 IMAD R6, R21, R12, RZ ;  /* 0x0000000c1506b224 */ /* 0x000fe200078e02ff */
[----:B------:R3:W-:Y:S01]  /*1f180*/  STS [R9+0x230], R162 ;  /* 0x000230a209007388 */ /* 0x0007e20000000800 */
[----:B------:R-:W-:Y:S01]  /*1f190*/  @P0 FFMA.FTZ R7, R129, R14, R0 ;  /* 0x0000000e81070223 */ /* 0x000fe20000010000 */
[----:B-1----:R-:W-:Y:S01]  /*1f1a0*/  @P1 FFMA.FTZ R8, R131, R2, R4 ;  /* 0x0000000283081223 */ /* 0x002fe20000010004 */
[----:B--2---:R-:W-:Y:S01]  /*1f1b0*/  @P3 IMAD R6, R10, R13, R157 ;  /* 0x0000000d0a063224 */ /* 0x004fe200078e029d */
[----:B------:R-:W-:Y:S01]  /*1f1c0*/  SHF.R.U32.HI R0, RZ, 0x2, R148 ;  /* 0x00000002ff007819 */ /* 0x000fe20000011694 */
[----:B------:R-:W-:Y:S06]  /*1f1d0*/  BAR.SYNC.DEFER_BLOCKING 0x0 ;  /* 0x0000000000007b1d */ /* 0x000fec0000010000 */
[----:B---3--:R-:W-:Y:S05]  /*1f1e0*/  @P5 BRA `(.L_x_2034) ;  /* 0x00000000003c5947 */ /* 0x008fea0003800000 */
        /* <DEDUP_REMOVED lines=15> */
.L_x_2034:
[----:B------:R-:W-:Y:S05]  /*1f2e0*/  BSYNC.RECONVERGENT B0 ;  /* 0x0000000000007941 */ /* 0x000fea0003800200 */
.L_x_2033:
[----:B------:R-:W2:Y:S01]  /*1f2f0*/  LDCU UR4, c[0x0][0x440] ;  /* 0x00008800ff0477ac */ /* 0x000ea20008000800 */
[----:B------:R-:W3:Y:S01]  /*1f300*/  LDC.64 R4, c[0x0][0x408] ;  /* 0x00010200ff047b82 */ /* 0x000ee20000000a00 */
[----:B------:R-:W-:Y:S01]  /*1f310*/  VIADD R9, R158, -UR6 ;  /* 0x800000069e097c36 */ /* 0x000fe20008000000 */
[----:B------:R-:W-:Y:S01]  /*1f320*/  @P2 MOV R18, R16 ;  /* 0x0000001000122202 */ /* 0x000fe20000000f00 */
[----:B------:R-:W-:Y:S01]  /*1f330*/  IMAD.MOV.U32 R187, RZ, RZ, RZ ;  /* 0x000000ffffbb7224 */ /* 0x000fe200078e00ff */
[----:B-1----:R-:W1:Y:S01]  /*1f340*/  LDS.128 R12, [R191] ;  /* 0x00000000bf0c7984 */ /* 0x002e620000000c00 */
[----:B--2---:R-:W-:Y:S01]  /*1f350*/  ISETP.GE.AND P1, PT, R186, UR4, PT ;  /* 0x00000004ba007c0c */ /* 0x004fe2000bf26270 */
[----:B------:R-:W2:Y:S03]  /*1f360*/  LDCU.64 UR4, c[0x0][0x410] ;  /* 0x00008200ff0477ac */ /* 0x000ea60008000a00 */
[----:B------:R-:W-:Y:S01]  /*1f370*/  ISETP.GE.OR P0, PT, R0, R9, P1 ;  /* 0x000000090000720c */ /* 0x000fe20000f06670 */
[----:B---3--:R-:W-:-:S04]  /*1f380*/  IMAD.WIDE.U32 R6, R4, UR6, R186 ;  /* 0x0000000604067c25 */ /* 0x008fc8000f8e00ba */
[----:B------:R-:W-:Y:S01]  /*1f390*/  IMAD R2, R5, UR6, R7 ;  /* 0x0000000605027c24 */ /* 0x000fe2000f8e0207 */
[----:B------:R-:W-:-:S07]  /*1f3a0*/  IADD3 R16, P2, PT, R18, R6, RZ ;  /* 0x0000000612107210 */ /* 0x000fce0007f5e0ff */
[----:B------:R-:W3:Y:S01]  /*1f3b0*/  @!P0 LDC.64 R6, c[0x0][0x3f0] ;  /* 0x0000fc00ff068b82 */ /* 0x000ee20000000a00 */
        /* <DEDUP_REMOVED lines=13> */
[----:B------:R-:W1:Y:S01]  /*1f490*/  LDCU.64 UR4, c[0x0][0x3f0] ;  /* 0x00007e00ff0477ac */ /* 0x000e620008000a00 */
[----:B------:R-:W-:Y:S02]  /*1f4a0*/  IADD3 R3, P0, PT, R0, 0x20, RZ ;  /* 0x0000002000037810 */ /* 0x000fe40007f1e0ff */
[----:B------:R-:W-:Y:S02]  /*1f4b0*/  MOV R17, R19 ;  /* 0x0000001300117202 */ /* 0x000fe40000000f00 */
[----:B--2---:R-:W-:Y:S01]  /*1f4c0*/  IADD3.X R7, PT, PT, RZ, RZ, RZ, P0, !PT ;  /* 0x000000ffff077210 */ /* 0x004fe200007fe4ff */
        /* <DEDUP_REMOVED lines=8> */
.L_x_2035:
        /* <DEDUP_REMOVED lines=11> */
.L_x_4893:


//--------------------- .text._ZN5flash24flash_fwd_splitkv_kernelI23Flash_fwd_kernel_traitsILi32ELi64ELi256ELi4ELb0ELb0EN7cutlass10bfloat16_tE19Flash_kernel_traitsILi32ELi64ELi256ELi4ES3_EELb1ELb0ELb0ELb0ELb1ELb0ELb1ELb0EEEvNS_16Flash_fwd_paramsE --------------------------
	.section	.text._ZN5flash24flash_fwd_splitkv_kernelI23Flash_fwd_kernel_traitsILi32ELi64ELi256ELi4ELb0ELb0EN7cutlass10bfloat16_tE19Flash_kernel_traitsILi32ELi64ELi256ELi4ES3_EELb1ELb0ELb0ELb0ELb1ELb0ELb1ELb0EEEvNS_16Flash_fwd_paramsE,"ax",@progbits
	.align	128
        .global         _ZN5flash24flash_fwd_splitkv_kernelI23Flash_fwd_kernel_traitsILi32ELi64ELi256ELi4ELb0ELb0EN7cutlass10bfloat16_tE19Flash_kernel_traitsILi32ELi64ELi256ELi4ES3_EELb1ELb0ELb0ELb0ELb1ELb0ELb1ELb0EEEvNS_16Flash_fwd_paramsE
        .type           _ZN5flash24flash_fwd_splitkv_kernelI23Flash_fwd_kernel_traitsILi32ELi64ELi256ELi4ELb0ELb0EN7cutlass10bfloat16_tE19Flash_kernel_traitsILi32ELi64ELi256ELi4ES3_EELb1ELb0ELb0ELb0ELb1ELb0ELb1ELb0EEEvNS_16Flash_fwd_paramsE,@function
        .size           _ZN5flash24flash_fwd_splitkv_kernelI23Flash_fwd_kernel_traitsILi32ELi64ELi256ELi4ELb0ELb0EN7cutlass10bfloat16_tE19Flash_kernel_traitsILi32ELi64ELi256ELi4ES3_EELb1ELb0ELb0ELb0ELb1ELb0ELb1ELb0EEEvNS_16Flash_fwd_paramsE,(.L_x_4894 - _ZN5flash24flash_fwd_splitkv_kernelI23Flash_fwd_kernel_traitsILi32ELi64ELi256ELi4ELb0ELb0EN7cutlass10bfloat16_tE19Flash_kernel_traitsILi32ELi64ELi256ELi4ES3_EELb1ELb0ELb0ELb0ELb1ELb0ELb1ELb0EEEvNS_16Flash_fwd_paramsE)
        .other          _ZN5flash24flash_fwd_splitkv_kernelI23Flash_fwd_kernel_traitsILi32ELi64ELi256ELi4ELb0ELb0EN7cutlass10bfloat16_tE19Flash_kernel_traitsILi32ELi64ELi256ELi4ES3_EELb1ELb0ELb0ELb0ELb1ELb0ELb1ELb0EEEvNS_16Flash_fwd_paramsE,@"STO_CUDA_ENTRY STV_DEFAULT"
_ZN5flash24flash_fwd_splitkv_kernelI23Flash_fwd_kernel_traitsILi32ELi64ELi256ELi4ELb0ELb0EN7cutlass10bfloat16_tE19Flash_kernel_traitsILi32ELi64ELi256ELi4ES3_EELb1ELb0ELb0ELb0ELb1ELb0ELb1ELb0EEEvNS_16Flash_fwd_paramsE:
.text._ZN5flash24flash_fwd_splitkv_kernelI23Flash_fwd_kernel_traitsILi32ELi64ELi256ELi4ELb0ELb0EN7cutlass10bfloat16_tE19Flash_kernel_traitsILi32ELi64ELi256ELi4ES3_EELb1ELb0ELb0ELb0ELb1ELb0ELb1ELb0EEEvNS_16Flash_fwd_paramsE:
        /* <DEDUP_REMOVED lines=18> */
[----:B------:R-:W2:Y:S01]  /*0120*/  LDCU.U8 UR6, c[0x0][0x532] ;  /* 0x0000a640ff0677ac */ /* 0x000ea20008000000 */
[----:B------:R-:W3:Y:S02]  /*0130*/  LDC.64 R4, c[0x0][0x460] ;  /* 0x00011800ff047b82 */ /* 0x000ee40000000a00 */
[----:B------:R-:W-:-:S05]  /*0140*/  IMAD R0, R7, R0, R16 ;  /* 0x0000000007007224 */ /* 0x000fca00078e0210 */
[----:B------:R-:W-:Y:S02]  /*0150*/  ISETP.GE.U32.AND P0, PT, R0, R7, PT ;  /* 0x000000070000720c */ /* 0x000fe40003f06070 */
[----:B-1----:R-:W-:-:S04]  /*0160*/  ISETP.NE.U32.AND P4, PT, R2, RZ, PT ;  /* 0x000000ff0200720c */ /* 0x002fc80003f85070 */
[----:B------:R-:W-:-:S07]  /*0170*/  ISETP.NE.AND.EX P4, PT, R3, RZ, PT, P4 ;  /* 0x000000ff0300720c */ /* 0x000fce0003f85340 */
[----:B------:R-:W-:Y:S02]  /*0180*/  @P0 IMAD.IADD R0, R0, 0x1, -R7 ;  /* 0x0000000100000824 */ /* 0x000fe400078e0a07 */
[----:B------:R-:W-:Y:S01]  /*0190*/  @P0 VIADD R223, R223, 0x1 ;  /* 0x00000001dfdf0836 */ /* 0x000fe20000000000 */
[----:B------:R-:W-:Y:S02]  /*01a0*/  ISETP.NE.U32.AND P0, PT, R2, RZ, PT ;  /* 0x000000ff0200720c */ /* 0x000fe40003f05070 */
[----:B------:R-:W-:Y:S02]  /*01b0*/  ISETP.GE.U32.AND P2, PT, R0, R7, PT ;  /* 0x000000070000720c */ /* 0x000fe40003f46070 */
[----:B------:R-:W-:Y:S02]  /*01c0*/  ISETP.NE.AND.EX P0, PT, R3, RZ, PT, P0 ;  /* 0x000000ff0300720c */ /* 0x000fe40003f05300 */
[----:B------:R-:W1:Y:S01]  /*01d0*/  LDC.64 R2, c[0x0][0x468] ;  /* 0x00011a00ff027b82 */ /* 0x000e620000000a00 */
[----:B--2---:R-:W-:-:S08]  /*01e0*/  ISETP.NE.AND P5, PT, RZ, UR6, PT ;  /* 0x00000006ff007c0c */ /* 0x004fd0000bfa5270 */
[----:B------:R-:W-:Y:S01]  /*01f0*/  @P2 VIADD R223, R223, 0x1 ;  /* 0x00000001dfdf2836 */ /* 0x000fe20000000000 */
[----:B------:R-:W-:-:S05]  /*0200*/  @!P1 LOP3.LUT R223, RZ, R7, RZ, 0x33, !PT ;  /* 0x00000007ffdf9212 */ /* 0x000fca00078e33ff */
[C---:B------:R-:W-:Y:S01]  /*0210*/  IMAD.SHL.U32 R9, R223.reuse, 0x4, RZ ;  /* 0x00000004df097824 */ /* 0x040fe200078e00ff */
[----:B------:R-:W-:Y:S01]  /*0220*/  SHF.R.U32.HI R8, RZ, 0x1e, R223 ;  /* 0x0000001eff087819 */ /* 0x000fe200000116df */
[----:B------:R-:W2:Y:S01]  /*0230*/  S2R R25, SR_CTAID.X ;  /* 0x0000000000197919 */ /* 0x000ea20000002500 */
[----:B----4-:R-:W-:Y:S01]  /*0240*/  ISETP.NE.U32.AND P3, PT, RZ, UR4, PT ;  /* 0x00000004ff007c0c */ /* 0x010fe2000bf65070 */
[----:B---3--:R-:W-:Y:S01]  /*0250*/  IMAD.WIDE.U32 R10, R223, 0x4, R4 ;  /* 0x00000004df0a7825 */ /* 0x008fe200078e0004 */
[----:B-1----:R-:W-:-:S04]  /*0260*/  ISETP.EQ.U32.AND P6, PT, R2, RZ, PT ;  /* 0x000000ff0200720c */ /* 0x002fc80003fc2070 */
[----:B------:R-:W5:Y:S01]  /*0270*/  @P0 LDG.E R6, desc[UR16][R10.64] ;  /* 0x000000100a060981 */ /* 0x000f62000c1e1900 */
[----:B------:R-:W-:Y:S02]  /*0280*/  IADD3 R14, P1, PT, R9, R2, RZ ;  /* 0x00000002090e7210 */ /* 0x000fe40007f3e0ff */
[C---:B------:R-:W-:Y:S01]  /*0290*/  ISETP.EQ.OR.EX P6, PT, R3.reuse, RZ, !P5, P6 ;  /* 0x000000ff0300720c */ /* 0x040fe20006fc2760 */
[----:B------:R1:W5:Y:S01]  /*02a0*/  @P4 LDG.E R5, desc[UR16][R10.64+0x4] ;  /* 0x000004100a054981 */ /* 0x000362000c1e1900 */
[----:B------:R-:W-:Y:S01]  /*02b0*/  ISETP.NE.U32.AND P2, PT, R2, RZ, PT ;  /* 0x000000ff0200720c */ /* 0x000fe20003f45070 */
[----:B------:R-:W-:Y:S01]  /*02c0*/  IMAD.X R15, R8, 0x1, R3, P1 ;  /* 0x00000001080f7824 */ /* 0x000fe200008e0603 */
[----:B------:R-:W-:Y:S02]  /*02d0*/  ISETP.NE.AND.EX P3, PT, RZ, UR5, PT, P3 ;  /* 0x00000005ff007c0c */ /* 0x000fe4000bf65330 */
[----:B------:R-:W-:Y:S01]  /*02e0*/  ISETP.NE.AND.EX P2, PT, R3, RZ, PT, P2 ;  /* 0x000000ff0300720c */ /* 0x000fe20003f45320 */
[----:B------:R-:W-:-:S06]  /*02f0*/  IMAD.MOV.U32 R3, RZ, RZ, -0x1 ;  /* 0xffffffffff037424 */ /* 0x000fcc00078e00ff */
[----:B------:R3:W5:Y:S06]  /*0300*/  @!P6 LDG.E R3, desc[UR16][R14.64] ;  /* 0x000000100e03e981 */ /* 0x00076c000c1e1900 */
[----:B------:R-:W4:Y:S01]  /*0310*/  @!P2 LDC R13, c[0x0][0x438] ;  /* 0x00010e00ff0dab82 */ /* 0x000f220000000800 */
[----:B-1----:R-:W-:-:S04]  /*0320*/  @P3 IADD3 R10, P0, PT, R9, UR4, RZ ;  /* 0x00000004090a3c10 */ /* 0x002fc8000ff1e0ff */
[----:B------:R-:W-:Y:S01]  /*0330*/  @P3 IADD3.X R11, PT, PT, R8, UR5, RZ, P0, !PT ;  /* 0x00000005080b3c10 */ /* 0x000fe200087fe4ff */
[----:B--2---:R-:W-:Y:S08]  /*0340*/  @!P2 BRA `(.L_x_2036) ;  /* 0x00000000000ca947 */ /* 0x004ff00003800000 */
[----:B------:R-:W4:Y:S02]  /*0350*/  @P5 LDG.E R0, desc[UR16][R14.64+0x4] ;  /* 0x000004100e005981 */ /* 0x000f24000c1e1900 */
[----:B----45:R-:W-:-:S06]  /*0360*/  @P5 IADD3 R13, PT, PT, R0, -R3, RZ ;  /* 0x80000003000d5210 */ /* 0x030fcc0007ffe0ff */
[----:B------:R1:W5:Y:S02]  /*0370*/  @!P5 LDG.E R13, desc[UR16][R14.64] ;  /* 0x000000100e0dd981 */ /* 0x000364000c1e1900 */
.L_x_2036:
[----:B------:R-:W2:Y:S01]  /*0380*/  LDCU.64 UR4, c[0x0][0x478] ;  /* 0x00008f00ff0477ac */ /* 0x000ea20008000a00 */
[----:B------:R-:W-:-:S06]  /*0390*/  IMAD.MOV.U32 R2, RZ, RZ, RZ ;  /* 0x000000ffff027224 */ /* 0x000fcc00078e00ff */
[----:B------:R1:W5:Y:S01]  /*03a0*/  @P3 LDG.E R2, desc[UR16][R10.64] ;  /* 0x000000100a023981 */ /* 0x000362000c1e1900 */
[----:B--2---:R-:W-:-:S04]  /*03b0*/  ISETP.NE.U32.AND P0, PT, RZ, UR4, PT ;  /* 0x00000004ff007c0c */ /* 0x004fc8000bf05070 */
[----:B------:R-:W-:-:S13]  /*03c0*/  ISETP.NE.AND.EX P0, PT, RZ, UR5, PT, P0 ;  /* 0x00000005ff007c0c */ /* 0x000fda000bf05300 */
[----:B-1-3--:R-:W-:-:S04]  /*03d0*/  @P0 IADD3 R14, P1, PT, R9, UR4, RZ ;  /* 0x00000004090e0c10 */ /* 0x00afc8000ff3e0ff */
[----:B------:R-:W-:-:S05]  /*03e0*/  @P0 IADD3.X R15, PT, PT, R8, UR5, RZ, P1, !PT ;  /* 0x00000005080f0c10 */ /* 0x000fca0008ffe4ff */
[----:B------:R1:W5:Y:S01]  /*03f0*/  @P0 LDG.E R19, desc[UR16][R14.64] ;  /* 0x000000100e130981 */ /* 0x000362000c1e1900 */
[----:B------:R-:W2:Y:S01]  /*0400*/  @!P4 LDC R199, c[0x0][0x434] ;  /* 0x00010d00ffc7cb82 */ /* 0x000ea20000000800 */
[----:B------:R-:W-:Y:S02]  /*0410*/  IMAD.SHL.U32 R224, R25, 0x40, RZ ;  /* 0x0000004019e07824 */ /* 0x000fe400078e00ff */
[----:B-----5:R-:W-:-:S05]  /*0420*/  @P4 IMAD.IADD R199, R5, 0x1, -R6 ;  /* 0x0000000105c74824 */ /* 0x020fca00078e0a06 */
[----:B--2---:R-:W-:-:S13]  /*0430*/  ISETP.GT.AND P1, PT, R199, R224, PT ;  /* 0x000000e0c700720c */ /* 0x004fda0003f24270 */
[----:B-1----:R-:W-:Y:S05]  /*0440*/  @!P1 EXIT ;  /* 0x000000000000994d */ /* 0x002fea0003800000 */
[----:B------:R-:W1:Y:S01]  /*0450*/  LDC R10, c[0x0][0x374] ;  /* 0x0000dd00ff0a7b82 */ /* 0x000e620000000800 */
[----:B------:R-:W2:Y:S01]  /*0460*/  LDCU UR14, c[0x0][0x508] ;  /* 0x0000a100ff0e77ac */ /* 0x000ea20008000800 */
[----:B------:R-:W3:Y:S06]  /*0470*/  S2R R220, SR_TID.X ;  /* 0x0000000000dc7919 */ /* 0x000eec0000002100 */
[----:B------:R-:W5:Y:S01]  /*0480*/  LDC R4, c[0x0][0x438] ;  /* 0x00010e00ff047b82 */ /* 0x000f620000000800 */
[----:B-1----:R-:W-:-:S04]  /*0490*/  IABS R0, R10 ;  /* 0x0000000a00007213 */ /* 0x002fc80000000000 */
[----:B------:R-:W1:Y:S01]  /*04a0*/  I2F.RP R12, R0 ;  /* 0x00000000000c7306 */ /* 0x000e620000209400 */
[----:B-----5:R-:W-:-:S05]  /*04b0*/  VIADD R4, R4, 0xff ;  /* 0x000000ff04047836 */ /* 0x020fca0000000000 */
        /* <DEDUP_REMOVED lines=18> */
[----:B------:R-:W-:Y:S02]  /*05e0*/  IMAD R15, R11, R12, R15 ;  /* 0x0000000c0b0f7224 */ /* 0x000fe400078e020f */
[----:B------:R-:W5:Y:S01]  /*05f0*/  @!P0 LDC R12, c[0x0][0x43c] ;  /* 0x00010f00ff0c8b82 */ /* 0x000f620000000800 */
[----:B------:R-:W-:Y:S02]  /*0600*/  VIADD R14, R25, 0x1 ;  /* 0x00000001190e7836 */ /* 0x000fe40000000000 */
        /* <DEDUP_REMOVED lines=8> */
[----:B------:R-:W-:Y:S01]  /*0690*/  @P0 IMAD.IADD R0, R19, 0x1, -R2 ;  /* 0x0000000113000824 */ /* 0x000fe200078e0a02 */
[----:B-----5:R-:W-:-:S04]  /*06a0*/  @!P0 SEL R12, R12, RZ, P3 ;  /* 0x000000ff0c0c8207 */ /* 0x020fc80001800000 */
[----:B----4-:R-:W-:Y:S01]  /*06b0*/  @!P0 IADD3 R0, PT, PT, R12, R13, -R2 ;  /* 0x0000000d0c008210 */ /* 0x010fe20007ffe802 */
[----:B------:R-:W-:-:S04]  /*06c0*/  IMAD R12, R14, 0x40, -R199 ;  /* 0x000000400e0c7824 */ /* 0x000fc800078e0ac7 */
        /* <DEDUP_REMOVED lines=17> */
[----:B---3--:R-:W-:Y:S05]  /*07e0*/  @!P0 BRA `(.L_x_2037) ;  /* 0x0000000000b08947 */ /* 0x008fea0003800000 */
[----:B------:R-:W1:Y:S01]  /*07f0*/  LDC.64 R2, c[0x0][0x430] ;  /* 0x00010c00ff027b82 */ /* 0x000e620000000a00 */
[----:B------:R-:W2:Y:S01]  /*0800*/  LDCU UR4, c[0x0][0x44c] ;  /* 0x00008980ff0477ac */ /* 0x000ea20008000800 */
[----:B------:R-:W-:Y:S01]  /*0810*/  IMAD.IADD R199, R199, 0x1, -R224 ;  /* 0x00000001c7c77824 */ /* 0x000fe200078e0ae0 */
[----:B------:R-:W-:Y:S01]  /*0820*/  SHF.R.U32.HI R6, RZ, 0x3, R220 ;  /* 0x00000003ff067819 */ /* 0x000fe200000116dc */
[----:B------:R-:W3:Y:S03]  /*0830*/  LDCU.64 UR6, c[0x0][0x3f8] ;  /* 0x00007f00ff0677ac */ /* 0x000ee60008000a00 */
[----:B------:R-:W-:Y:S01]  /*0840*/  ISETP.GE.AND P1, PT, R6, R199, PT ;  /* 0x000000c70600720c */ /* 0x000fe20003f26270 */
[----:B-1----:R-:W-:Y:S02]  /*0850*/  IMAD R2, R4, R2, R223 ;  /* 0x0000000204027224 */ /* 0x002fe400078e02df */
[----:B------:R-:W-:-:S02]  /*0860*/  VIADD R4, R6, 0x10 ;  /* 0x0000001006047836 */ /* 0x000fc40000000000 */
[----:B------:R-:W-:-:S03]  /*0870*/  IMAD R2, R2, R7, R16 ;  /* 0x0000000702027224 */ /* 0x000fc600078e0210 */
[----:B------:R-:W-:Y:S01]  /*0880*/  ISETP.GE.AND P3, PT, R4, R199, PT ;  /* 0x000000c70400720c */ /* 0x000fe20003f66270 */
[----:B------:R-:W-:Y:S02]  /*0890*/  IMAD R3, R2, R3, R224 ;  /* 0x0000000302037224 */ /* 0x000fe400078e02e0 */
[----:B------:R-:W-:Y:S02]  /*08a0*/  VIADD R2, R6, 0x20 ;  /* 0x0000002006027836 */ /* 0x000fe40000000000 */
[----:B--2---:R-:W-:Y:S01]  /*08b0*/  IMAD R7, R3, UR4, RZ ;  /* 0x0000000403077c24 */ /* 0x004fe2000f8e02ff */
[----:B------:R-:W1:Y:S02]  /*08c0*/  LDCU.64 UR4, c[0x0][0x428] ;  /* 0x00008500ff0477ac */ /* 0x000e640008000a00 */
[----:B------:R-:W-:Y:S02]  /*08d0*/  ISETP.GE.AND P2, PT, R2, R199, PT ;  /* 0x000000c70200720c */ /* 0x000fe40003f46270 */
[----:B------:R-:W-:-:S02]  /*08e0*/  LEA R5, P0, R220, R7, 0x2 ;  /* 0x00000007dc057211 */ /* 0x000fc400078010ff */
[----:B------:R-:W-:Y:S02]  /*08f0*/  LOP3.LUT P6, R220, R220, 0x7, RZ, 0xc0, !PT ;  /* 0x00000007dcdc7812 */ /* 0x000fe400078cc0ff */
[----:B------:R-:W-:Y:S02]  /*0900*/  LEA.HI.X.SX32 R0, R7, RZ, 0x1, P0 ;  /* 0x000000ff07007211 */ /* 0x000fe400000f0eff */
[C---:B---3--:R-:W-:Y:S02]  /*0910*/  LEA R8, P0, R5.reuse, UR6, 0x2 ;  /* 0x0000000605087c11 */ /* 0x048fe4000f8010ff */
[C---:B------:R-:W-:Y:S02]  /*0920*/  ISETP.GE.OR P6, PT, R6.reuse, R199, P6 ;  /* 0x000000c70600720c */ /* 0x040fe400037c6670 */
[----:B------:R-:W-:Y:S01]  /*0930*/  LEA.HI.X R9, R5, UR7, R0, 0x2, P0 ;  /* 0x0000000705097c11 */ /* 0x000fe200080f1400 */
[----:B------:R-:W-:Y:S01]  /*0940*/  VIADD R0, R6, 0x30 ;  /* 0x0000003006007836 */ /* 0x000fe20000000000 */
[----:B------:R-:W-:-:S02]  /*0950*/  ISETP.NE.OR P5, PT, R220, RZ, P3 ;  /* 0x000000ffdc00720c */ /* 0x000fc40001fa5670 */
[----:B------:R-:W-:Y:S01]  /*0960*/  ISETP.NE.OR P4, PT, R220, RZ, P2 ;  /* 0x000000ffdc00720c */ /* 0x000fe20001785670 */
[----:B------:R2:W-:Y:S01]  /*0970*/  @!P1 STG.E.128 desc[UR16][R8.64], RZ ;  /* 0x000000ff08009986 */ /* 0x0005e2000c101d10 */
[----:B------:R-:W-:Y:S02]  /*0980*/  ISETP.GE.AND P1, PT, R0, R199, PT ;  /* 0x000000c70000720c */ /* 0x000fe40003f26270 */
[C---:B------:R-:W-:Y:S01]  /*0990*/  IADD3 R6, P0, PT, R3.reuse, R6, RZ ;  /* 0x0000000603067210 */ /* 0x040fe20007f1e0ff */
[----:B------:R2:W-:Y:S03]  /*09a0*/  @!P3 STG.E.128 desc[UR16][R8.64+0x800], RZ ;  /* 0x000800ff0800b986 */ /* 0x0005e6000c101d10 */
[----:B------:R-:W-:Y:S01]  /*09b0*/  LEA.HI.X.SX32 R3, R3, RZ, 0x1, P0 ;  /* 0x000000ff03037211 */ /* 0x000fe200000f0eff */
[----:B------:R2:W-:Y:S01]  /*09c0*/  @!P2 STG.E.128 desc[UR16][R8.64+0x1000], RZ ;  /* 0x001000ff0800a986 */ /* 0x0005e2000c101d10 */
[----:B-1----:R-:W-:Y:S01]  /*09d0*/  LEA R4, P0, R6, UR4, 0x2 ;  /* 0x0000000406047c11 */ /* 0x002fe2000f8010ff */
[----:B------:R-:W-:-:S02]  /*09e0*/  @!P5 IMAD.MOV.U32 R2, RZ, RZ, -0x800000 ;  /* 0xff800000ff02d424 */ /* 0x000fc400078e00ff */
[----:B------:R-:W-:Y:S01]  /*09f0*/  @!P4 IMAD.MOV.U32 R0, RZ, RZ, -0x800000 ;  /* 0xff800000ff00c424 */ /* 0x000fe200078e00ff */
[----:B------:R-:W-:Y:S01]  /*0a00*/  LEA.HI.X R5, R6, UR5, R3, 0x2, P0 ;  /* 0x0000000506057c11 */ /* 0x000fe200080f1403 */
[----:B------:R2:W-:Y:S01]  /*0a10*/  @!P1 STG.E.128 desc[UR16][R8.64+0x1800], RZ ;  /* 0x001800ff08009986 */ /* 0x0005e2000c101d10 */
[----:B------:R-:W-:Y:S01]  /*0a20*/  ISETP.NE.OR P1, PT, R220, RZ, P1 ;  /* 0x000000ffdc00720c */ /* 0x000fe20000f25670 */
[----:B------:R-:W-:Y:S02]  /*0a30*/  @!P6 IMAD.MOV.U32 R3, RZ, RZ, -0x800000 ;  /* 0xff800000ff03e424 */ /* 0x000fe400078e00ff */
[----:B------:R2:W-:Y:S04]  /*0a40*/  @!P5 STG.E desc[UR16][R4.64+0x40], R2 ;  /* 0x000040020400d986 */ /* 0x0005e8000c101910 */
[----:B------:R2:W-:Y:S04]  /*0a50*/  @!P4 STG.E desc[UR16][R4.64+0x80], R0 ;  /* 0x000080000400c986 */ /* 0x0005e8000c101910 */
[----:B------:R2:W-:Y:S02]  /*0a60*/  @!P6 STG.E desc[UR16][R4.64], R3 ;  /* 0x000000030400e986 */ /* 0x0005e4000c101910 */
[----:B------:R-:W-:Y:S05]  /*0a70*/  @P1 EXIT ;  /* 0x000000000000194d */ /* 0x000fea0003800000 */
[----:B--2---:R-:W-:-:S05]  /*0a80*/  MOV R3, 0xff800000 ;  /* 0xff80000000037802 */ /* 0x004fca0000000f00 */
[----:B------:R-:W-:Y:S01]  /*0a90*/  STG.E desc[UR16][R4.64+0xc0], R3 ;  /* 0x0000c00304007986 */ /* 0x000fe2000c101910 */
[----:B------:R-:W-:Y:S05]  /*0aa0*/  EXIT ;  /* 0x000000000000794d */ /* 0x000fea0003800000 */
.L_x_2037:
[----:B------:R-:W1:Y:S01]  /*0ab0*/  LDCU.64 UR4, c[0x0][0x4d8] ;  /* 0x00009b00ff0477ac */ /* 0x000e620008000a00 */
[----:B------:R-:W-:Y:S01]  /*0ac0*/  MOV R4, R223 ;  /* 0x000000df00047202 */ /* 0x000fe20000000f00 */
[----:B-1----:R-:W-:-:S04]  /*0ad0*/  UISETP.NE.U32.AND UP0, UPT, UR4, URZ, UPT ;  /* 0x000000ff0400728c */ /* 0x002fc8000bf05070 */
[----:B------:R-:W-:-:S09]  /*0ae0*/  UISETP.NE.AND.EX UP0, UPT, UR5, URZ, UPT, UP0 ;  /* 0x000000ff0500728c */ /* 0x000fd2000bf05300 */
[----:B------:R-:W-:Y:S05]  /*0af0*/  BRA.U !UP0, `(.L_x_2038) ;  /* 0x00000001080c7547 */ /* 0x000fea000b800000 */
[----:B------:R-:W-:-:S04]  /*0b00*/  IADD3 R4, P0, PT, R9, UR4, RZ ;  /* 0x0000000409047c10 */ /* 0x000fc8000ff1e0ff */
[----:B------:R-:W-:-:S05]  /*0b10*/  IADD3.X R5, PT, PT, R8, UR5, RZ, P0, !PT ;  /* 0x0000000508057c10 */ /* 0x000fca00087fe4ff */
[----:B------:R1:W5:Y:S04]  /*0b20*/  LDG.E R4, desc[UR16][R4.64] ;  /* 0x0000001004047981 */ /* 0x000368000c1e1900 */
.L_x_2038:
[----:B------:R-:W2:Y:S02]  /*0b30*/  LDCU.64 UR8, c[0x0][0x4e0] ;  /* 0x00009c00ff0877ac */ /* 0x000ea40008000a00 */
[----:B--2---:R-:W-:-:S04]  /*0b40*/  UISETP.NE.U32.AND UP1, UPT, UR8, URZ, UPT ;  /* 0x000000ff0800728c */ /* 0x004fc8000bf25070 */
[----:B------:R-:W-:-:S09]  /*0b50*/  UISETP.NE.AND.EX UP1, UPT, UR9, URZ, UPT, UP1 ;  /* 0x000000ff0900728c */ /* 0x000fd2000bf25310 */
[----:B------:R-:W-:Y:S05]  /*0b60*/  BRA.U !UP1, `(.L_x_2039) ;  /* 0x0000000509847547 */ /* 0x000fea000b800000 */
[----:B-----5:R-:W1:Y:S01]  /*0b70*/  LDC R4, c[0x0][0x4f0] ;  /* 0x00013c00ff047b82 */ /* 0x020e620000000800 */
[----:B------:R-:W-:Y:S01]  /*0b80*/  LEA R151, R194, 0xffffff00, 0x8 ;  /* 0xffffff00c2977811 */ /* 0x000fe200078e40ff */
[----:B------:R-:W2:Y:S01]  /*0b90*/  LDCU.64 UR4, c[0x0][0x4e8] ;  /* 0x00009d00ff0477ac */ /* 0x000ea20008000a00 */
[----:B------:R-:W-:Y:S01]  /*0ba0*/  MOV R8, RZ ;  /* 0x000000ff00087202 */ /* 0x000fe20000000f00 */
[----:B------:R-:W-:Y:S01]  /*0bb0*/  IMAD.MOV.U32 R10, RZ, RZ, RZ ;  /* 0x000000ffff0a7224 */ /* 0x000fe200078e00ff */
        /* <DEDUP_REMOVED lines=15> */
[----:B------:R-:W-:Y:S01]  /*0cb0*/  IMAD R8, R5, R8, R3 ;  /* 0x0000000805087224 */ /* 0x000fe200078e0203 */
[----:B------:R-:W-:-:S04]  /*0cc0*/  LOP3.LUT R3, R151, R4, RZ, 0x3c, !PT ;  /* 0x0000000497037212 */ /* 0x000fc800078e3cff */
[----:B------:R-:W-:Y:S02]  /*0cd0*/  ISETP.GT.U32.AND P2, PT, R5, R8, PT ;  /* 0x000000080500720c */ /* 0x000fe40003f44070 */
[----:B------:R-:W-:Y:S02]  /*0ce0*/  ISETP.GE.AND P1, PT, R3, RZ, PT ;  /* 0x000000ff0300720c */ /* 0x000fe40003f26270 */
[----:B------:R-:W1:Y:S09]  /*0cf0*/  LDC R3, c[0x0][0x3e8] ;  /* 0x0000fa00ff037b82 */ /* 0x000e720000000800 */
[----:B------:R-:W-:Y:S01]  /*0d00*/  @!P2 IMAD.IADD R8, R8, 0x1, -R5 ;  /* 0x000000010808a824 */ /* 0x000fe200078e0a05 */
[----:B------:R-:W-:-:S02]  /*0d10*/  @!P2 IADD3 R2, PT, PT, R2, 0x1, RZ ;  /* 0x000000010202a810 */ /* 0x000fc40007ffe0ff */
[----:B------:R-:W-:Y:S02]  /*0d20*/  ISETP.NE.AND P2, PT, R4, RZ, PT ;  /* 0x000000ff0400720c */ /* 0x000fe40003f45270 */
        /* <DEDUP_REMOVED lines=12> */
[----:B----4-:R-:W-:Y:S01]  /*0df0*/  IMAD.U32 R148, RZ, RZ, UR12 ;  /* 0x0000000cff947e24 */ /* 0x010fe2000f8e00ff */
[----:B------:R-:W-:Y:S01]  /*0e00*/  IADD3 R2, PT, PT, -R2, RZ, RZ ;  /* 0x000000ff02027210 */ /* 0x000fe20007ffe1ff */
[----:B------:R-:W-:Y:S01]  /*0e10*/  IMAD.U32 R149, RZ, RZ, UR13 ;  /* 0x0000000dff957e24 */ /* 0x000fe2000f8e00ff */
[----:B------:R-:W1:Y:S01]  /*0e20*/  I2F.RP R12, R9 ;  /* 0x00000009000c7306 */ /* 0x000e620000209400 */
[----:B---3--:R-:W-:Y:S02]  /*0e30*/  MOV R192, UR10 ;  /* 0x0000000a00c07c02 */ /* 0x008fe40008000f00 */
[----:B------:R-:W-:Y:S01]  /*0e40*/  IMAD R2, R4, R2, R151 ;  /* 0x0000000204027224 */ /* 0x000fe200078e0297 */
[----:B------:R-:W-:-:S04]  /*0e50*/  MOV R193, UR11 ;  /* 0x0000000b00c17c02 */ /* 0x000fc80008000f00 */
[----:B-1----:R-:W1:Y:S02]  /*0e60*/  MUFU.RCP R11, R12 ;  /* 0x0000000c000b7308 */ /* 0x002e640000001000 */
[----:B-1----:R-:W-:-:S06]  /*0e70*/  IADD3 R11, PT, PT, R11, 0xffffffe, RZ ;  /* 0x0ffffffe0b0b7810 */ /* 0x002fcc0007ffe0ff */
[----:B------:R-:W1:Y:S02]  /*0e80*/  F2I.FTZ.U32.TRUNC.NTZ R11, R11 ;  /* 0x0000000b000b7305 */ /* 0x000e64000021f000 */
[----:B-1----:R-:W-:-:S05]  /*0e90*/  IADD3 R5, PT, PT, RZ, -R11, RZ ;  /* 0x8000000bff057210 */ /* 0x002fca0007ffe0ff */
[----:B------:R-:W-:Y:S01]  /*0ea0*/  IMAD R7, R5, R9, RZ ;  /* 0x0000000905077224 */ /* 0x000fe200078e02ff */
[----:B------:R-:W-:-:S03]  /*0eb0*/  IABS R5, R16 ;  /* 0x0000001000057213 */ /* 0x000fc60000000000 */
[----:B------:R-:W-:Y:S01]  /*0ec0*/  IMAD.HI.U32 R10, R11, R7, R10 ;  /* 0x000000070b0a7227 */ /* 0x000fe200078e000a */
[----:B------:R-:W-:-:S05]  /*0ed0*/  MOV R7, R5 ;  /* 0x0000000500077202 */ /* 0x000fca0000000f00 */
[----:B------:R-:W-:-:S05]  /*0ee0*/  IMAD.HI.U32 R5, R10, R7, RZ ;  /* 0x000000070a057227 */ /* 0x000fca00078e00ff */
[----:B------:R-:W-:-:S05]  /*0ef0*/  IADD3 R10, PT, PT, -R5, RZ, RZ ;  /* 0x000000ff050a7210 */ /* 0x000fca0007ffe1ff */
[----:B------:R-:W-:Y:S01]  /*0f00*/  IMAD R10, R9, R10, R7 ;  /* 0x0000000a090a7224 */ /* 0x000fe200078e0207 */
[----:B------:R-:W-:-:S04]  /*0f10*/  LOP3.LUT R7, R16, R3, RZ, 0x3c, !PT ;  /* 0x0000000310077212 */ /* 0x000fc800078e3cff */
[----:B------:R-:W-:Y:S02]  /*0f20*/  ISETP.GT.U32.AND P1, PT, R9, R10, PT ;  /* 0x0000000a0900720c */ /* 0x000fe40003f24070 */
[----:B------:R-:W-:-:S11]  /*0f30*/  ISETP.GE.AND P0, PT, R7, RZ, PT ;  /* 0x000000ff0700720c */ /* 0x000fd60003f06270 */
[----:B------:R-:W-:Y:S01]  /*0f40*/  @!P1 IMAD.IADD R10, R10, 0x1, -R9 ;  /* 0x000000010a0a9824 */ /* 0x000fe200078e0a09 */
[----:B------:R-:W-:Y:S02]  /*0f50*/  @!P1 IADD3 R5, PT, PT, R5, 0x1, RZ ;  /* 0x0000000105059810 */ /* 0x000fe40007ffe0ff */
[----:B------:R-:W-:Y:S02]  /*0f60*/  ISETP.NE.AND P1, PT, R3, RZ, PT ;  /* 0x000000ff0300720c */ /* 0x000fe40003f25270 */
[----:B------:R-:W-:-:S13]  /*0f70*/  ISETP.GE.U32.AND P2, PT, R10, R9, PT ;  /* 0x000000090a00720c */ /* 0x000fda0003f46070 */
[----:B------:R-:W-:-:S05]  /*0f80*/  @P2 IADD3 R5, PT, PT, R5, 0x1, RZ ;  /* 0x0000000105052810 */ /* 0x000fca0007ffe0ff */
[----:B------:R-:W-:Y:S01]  /*0f90*/  @!P0 IMAD.MOV R5, RZ, RZ, -R5 ;  /* 0x000000ffff058224 */ /* 0x000fe200078e0a05 */
        /* <DEDUP_REMOVED lines=19> */
[----:B------:R-:W-:-:S03]  /*10d0*/  SHF.R.S32.HI R2, RZ, 0x1f, R5 ;  /* 0x0000001fff027819 */ /* 0x000fc60000011405 */
[----:B------:R-:W-:Y:S02]  /*10e0*/  IMAD.IADD R9, R9, 0x1, R3 ;  /* 0x0000000109097824 */ /* 0x000fe400078e0203 */
[C---:B-1----:R-:W-:Y:S02]  /*10f0*/  IMAD R4, R2.reuse, UR4, RZ ;  /* 0x0000000402047c24 */ /* 0x042fe4000f8e02ff */
[----:B------:R-:W-:Y:S02]  /*1100*/  IMAD R2, R2, UR6, RZ ;  /* 0x0000000602027c24 */ /* 0x000fe4000f8e02ff */
[C---:B------:R-:W-:Y:S02]  /*1110*/  IMAD R4, R5.reuse, UR5, R4 ;  /* 0x0000000505047c24 */ /* 0x040fe4000f8e0204 */
[----:B------:R-:W-:-:S04]  /*1120*/  IMAD.WIDE.U32 R18, R5, UR4, R10 ;  /* 0x0000000405127c25 */ /* 0x000fc8000f8e000a */
[----:B------:R-:W-:Y:S01]  /*1130*/  IMAD R2, R5, UR7, R2 ;  /* 0x0000000705027c24 */ /* 0x000fe2000f8e0202 */
[----:B------:R-:W-:Y:S01]  /*1140*/  IADD3 R15, PT, PT, R19, R4, RZ ;  /* 0x00000004130f7210 */ /* 0x000fe20007ffe0ff */
[----:B------:R-:W-:-:S05]  /*1150*/  IMAD.WIDE.U32 R12, R5, UR6, R8 ;  /* 0x00000006050c7c25 */ /* 0x000fca000f8e0008 */
[----:B------:R-:W-:Y:S01]  /*1160*/  IADD3 R10, PT, PT, R13, R2, RZ ;  /* 0x000000020d0a7210 */ /* 0x000fe20007ffe0ff */
[----:B------:R-:W-:Y:S06]  /*1170*/  BRA `(.L_x_2040) ;  /* 0x00000004006c7947 */ /* 0x000fec0003800000 */
.L_x_2039:
[----:B------:R-:W-:-:S13]  /*1180*/  ISETP.NE.AND P0, PT, R3, -0x1, PT ;  /* 0xffffffff0300780c */ /* 0x000fda0003f05270 */
[----:B------:R-:W-:Y:S05]  /*1190*/  @P0 BRA `(.L_x_2041) ;  /* 0x0000000000340947 */ /* 0x000fea0003800000 */
[----:B------:R-:W2:Y:S01]  /*11a0*/  LDC.64 R148, c[0x0][0x3b8] ;  /* 0x0000ee00ff947b82 */ /* 0x000ea20000000a00 */
[----:B------:R-:W3:Y:S01]  /*11b0*/  LDCU.64 UR4, c[0x0][0x3a0] ;  /* 0x00007400ff0477ac */ /* 0x000ee20008000a00 */
[----:B------:R-:W-:Y:S02]  /*11c0*/  SHF.R.S32.HI R7, RZ, 0x1f, R2 ;  /* 0x0000001fff077819 */ /* 0x000fe40000011402 */
[----:B-1---5:R-:W-:-:S05]  /*11d0*/  SHF.R.S32.HI R5, RZ, 0x1f, R4 ;  /* 0x0000001fff057819 */ /* 0x022fca0000011404 */
        /* <DEDUP_REMOVED lines=9> */
.L_x_2041:
[----:B------:R-:W2:Y:S01]  /*1270*/  LDC.64 R148, c[0x0][0x3b8] ;  /* 0x0000ee00ff947b82 */ /* 0x000ea20000000a00 */
[----:B------:R-:W-:-:S05]  /*1280*/  IADD3 R8, PT, PT, R2, R3, RZ ;  /* 0x0000000302087210 */ /* 0x000fca0007ffe0ff */
[C---:B--2---:R-:W-:Y:S02]  /*1290*/  IMAD R11, R8.reuse, R149, RZ ;  /* 0x00000095080b7224 */ /* 0x044fe400078e02ff */
[----:B------:R-:W-:-:S05]  /*12a0*/  IMAD.WIDE.U32 R8, R8, R148, RZ ;  /* 0x0000009408087225 */ /* 0x000fca00078e00ff */
[----:B------:R-:W-:Y:S02]  /*12b0*/  IADD3 R11, PT, PT, R9, R11, RZ ;  /* 0x0000000b090b7210 */ /* 0x000fe40007ffe0ff */
[----:B------:R-:W-:Y:S02]  /*12c0*/  MOV R10, R8 ;  /* 0x00000008000a7202 */ /* 0x000fe40000000f00 */
.L_x_2042:
        /* <DEDUP_REMOVED lines=14> */
.L_x_2043:
[----:B------:R-:W2:Y:S01]  /*13b0*/  LDC.64 R192, c[0x0][0x3c0] ;  /* 0x0000f000ffc07b82 */ /* 0x000ea20000000a00 */
[----:B------:R-:W-:-:S05]  /*13c0*/  IADD3 R2, PT, PT, R2, R3, RZ ;  /* 0x0000000302027210 */ /* 0x000fca0007ffe0ff */
[C---:B--2---:R-:W-:Y:S02]  /*13d0*/  IMAD R13, R2.reuse, R193, RZ ;  /* 0x000000c1020d7224 */ /* 0x044fe400078e02ff */
[----:B------:R-:W-:-:S05]  /*13e0*/  IMAD.WIDE.U32 R2, R2, R192, RZ ;  /* 0x000000c002027225 */ /* 0x000fca00078e00ff */
[----:B------:R-:W-:Y:S02]  /*13f0*/  IADD3 R13, PT, PT, R3, R13, RZ ;  /* 0x0000000d030d7210 */ /* 0x000fe40007ffe0ff */
[----:B------:R-:W-:-:S07]  /*1400*/  MOV R12, R2 ;  /* 0x00000002000c7202 */ /* 0x000fce0000000f00 */
.L_x_2044:
[----:B------:R-:W2:Y:S01]  /*1410*/  LDC R7, c[0x0][0x3e8] ;  /* 0x0000fa00ff077b82 */ /* 0x000ea20000000800 */
[----:B------:R-:W-:Y:S01]  /*1420*/  MOV R8, RZ ;  /* 0x000000ff00087202 */ /* 0x000fe20000000f00 */
[----:B------:R-:W-:Y:S01]  /*1430*/  IMAD.MOV.U32 R18, RZ, RZ, R10 ;  /* 0x000000ffff127224 */ /* 0x000fe200078e000a */
[----:B------:R-:W-:Y:S02]  /*1440*/  LEA R151, R194, 0xffffff00, 0x8 ;  /* 0xffffff00c2977811 */ /* 0x000fe400078e40ff */
[----:B------:R-:W-:Y:S02]  /*1450*/  CS2R R226, SRZ ;  /* 0x0000000000e27805 */ /* 0x000fe4000001ff00 */
[----:B------:R-:W-:Y:S02]  /*1460*/  MOV R14, R12 ;  /* 0x0000000c000e7202 */ /* 0x000fe40000000f00 */
[----:B------:R-:W-:Y:S02]  /*1470*/  MOV R15, R13 ;  /* 0x0000000d000f7202 */ /* 0x000fe40000000f00 */
[----:B------:R-:W-:Y:S01]  /*1480*/  MOV R19, R11 ;  /* 0x0000000b00137202 */ /* 0x000fe20000000f00 */
[----:B------:R-:W-:-:S04]  /*1490*/  IMAD.WIDE.U32 R14, R151, R192, R14 ;  /* 0x000000c0970e7225 */ /* 0x000fc800078e000e */
[----:B------:R-:W-:Y:S01]  /*14a0*/  IMAD.WIDE.U32 R18, R151, R148, R18 ;  /* 0x0000009497127225 */ /* 0x000fe200078e0012 */
[----:B--2--5:R-:W-:-:S04]  /*14b0*/  IABS R4, R7 ;  /* 0x0000000700047213 */ /* 0x024fc80000000000 */
[----:B-1----:R-:W1:Y:S08]  /*14c0*/  I2F.RP R5, R4 ;  /* 0x0000000400057306 */ /* 0x002e700000209400 */
[----:B-1----:R-:W1:Y:S02]  /*14d0*/  MUFU.RCP R9, R5 ;  /* 0x0000000500097308 */ /* 0x002e640000001000 */
[----:B-1----:R-:W-:-:S06]  /*14e0*/  IADD3 R9, PT, PT, R9, 0xffffffe, RZ ;  /* 0x0ffffffe09097810 */ /* 0x002fcc0007ffe0ff */
[----:B------:R-:W1:Y:S02]  /*14f0*/  F2I.FTZ.U32.TRUNC.NTZ R9, R9 ;  /* 0x0000000900097305 */ /* 0x000e64000021f000 */
[----:B-1----:R-:W-:-:S04]  /*1500*/  IMAD.MOV R2, RZ, RZ, -R9 ;  /* 0x000000ffff027224 */ /* 0x002fc800078e0a09 */
[----:B------:R-:W-:Y:S01]  /*1510*/  IMAD R3, R2, R4, RZ ;  /* 0x0000000402037224 */ /* 0x000fe200078e02ff */
[----:B------:R-:W-:-:S03]  /*1520*/  IABS R2, R16 ;  /* 0x0000001000027213 */ /* 0x000fc60000000000 */
[----:B------:R-:W-:Y:S01]  /*1530*/  IMAD.HI.U32 R3, R9, R3, R8 ;  /* 0x0000000309037227 */ /* 0x000fe200078e0008 */
[----:B------:R-:W-:-:S05]  /*1540*/  SHF.R.S32.HI R9, RZ, 0x1f, R151 ;  /* 0x0000001fff097819 */ /* 0x000fca0000011497 */
[----:B------:R-:W-:-:S04]  /*1550*/  IMAD.HI.U32 R8, R3, R2, RZ ;  /* 0x0000000203087227 */ /* 0x000fc800078e00ff */
[----:B------:R-:W-:Y:S02]  /*1560*/  IMAD.MOV R3, RZ, RZ, -R8 ;  /* 0x000000ffff037224 */ /* 0x000fe400078e0a08 */
[C---:B------:R-:W-:Y:S02]  /*1570*/  IMAD R12, R9.reuse, R192, RZ ;  /* 0x000000c0090c7224 */ /* 0x040fe400078e02ff */
[----:B------:R-:W-:Y:S01]  /*1580*/  IMAD R3, R4, R3, R2 ;  /* 0x0000000304037224 */ /* 0x000fe200078e0202 */
[----:B------:R-:W-:Y:S01]  /*1590*/  LOP3.LUT R2, R16, R7, RZ, 0x3c, !PT ;  /* 0x0000000710027212 */ /* 0x000fe200078e3cff */
[----:B------:R-:W-:Y:S02]  /*15a0*/  IMAD R10, R9, R148, RZ ;  /* 0x00000094090a7224 */ /* 0x000fe400078e02ff */
[C---:B------:R-:W-:Y:S01]  /*15b0*/  IMAD R12, R151.reuse, R193, R12 ;  /* 0x000000c1970c7224 */ /* 0x040fe200078e020c */
[----:B------:R-:W-:Y:S01]  /*15c0*/  ISETP.GT.U32.AND P0, PT, R4, R3, PT ;  /* 0x000000030400720c */ /* 0x000fe20003f04070 */
[----:B------:R-:W-:Y:S01]  /*15d0*/  IMAD R10, R151, R149, R10 ;  /* 0x00000095970a7224 */ /* 0x000fe200078e020a */
[----:B------:R-:W-:-:S02]  /*15e0*/  ISETP.GE.AND P1, PT, R2, RZ, PT ;  /* 0x000000ff0200720c */ /* 0x000fc40003f26270 */
[----:B------:R-:W-:Y:S01]  /*15f0*/  IADD3 R15, PT, PT, R15, R12, RZ ;  /* 0x0000000c0f0f7210 */ /* 0x000fe20007ffe0ff */
[----:B------:R-:W-:-:S08]  /*1600*/  IMAD.IADD R19, R19, 0x1, R10 ;  /* 0x0000000113137824 */ /* 0x000fd000078e020a */
[-C--:B------:R-:W-:Y:S01]  /*1610*/  @!P0 IADD3 R3, PT, PT, R3, -R4.reuse, RZ ;  /* 0x8000000403038210 */ /* 0x080fe20007ffe0ff */
[----:B------:R-:W-:Y:S01]  /*1620*/  @!P0 VIADD R8, R8, 0x1 ;  /* 0x0000000108088836 */ /* 0x000fe20000000000 */
[----:B------:R-:W-:Y:S02]  /*1630*/  ISETP.NE.AND P0, PT, R7, RZ, PT ;  /* 0x000000ff0700720c */ /* 0x000fe40003f05270 */
[----:B------:R-:W-:Y:S02]  /*1640*/  ISETP.GE.U32.AND P2, PT, R3, R4, PT ;  /* 0x000000040300720c */ /* 0x000fe40003f46070 */
[----:B------:R-:W1:Y:S08]  /*1650*/  LDC.64 R4, c[0x0][0x3d8] ;  /* 0x0000f600ff047b82 */ /* 0x000e700000000a00 */
[----:B------:R-:W2:Y:S03]  /*1660*/  LDC.64 R2, c[0x0][0x3d0] ;  /* 0x0000f400ff027b82 */ /* 0x000ea60000000a00 */
[----:B------:R-:W-:-:S05]  /*1670*/  @P2 IADD3 R8, PT, PT, R8, 0x1, RZ ;  /* 0x0000000108082810 */ /* 0x000fca0007ffe0ff */
        /* <DEDUP_REMOVED lines=11> */
.L_x_2040:
[----:B------:R-:W-:Y:S01]  /*1730*/  ISETP.NE.AND P0, PT, R6, -0x1, PT ;  /* 0xffffffff0600780c */ /* 0x000fe20003f05270 */
[----:B------:R-:W-:Y:S01]  /*1740*/  IMAD.IADD R213, R199, 0x1, -R224 ;  /* 0x00000001c7d57824 */ /* 0x000fe200078e0ae0 */
[----:B------:R-:W-:Y:S01]  /*1750*/  SHF.R.U32.HI R196, RZ, 0x2, R220 ;  /* 0x00000002ffc47819 */ /* 0x000fe200000116dc */
[----:B------:R-:W1:Y:S01]  /*1760*/  LDCU.64 UR4, c[0x0][0x3c8] ;  /* 0x00007900ff0477ac */ /* 0x000e620008000a00 */
[----:B------:R-:W-:Y:S01]  /*1770*/  IMAD.SHL.U32 R222, R220, 0x8, RZ ;  /* 0x00000008dcde7824 */ /* 0x000fe200078e00ff */
[----:B------:R-:W2:Y:S01]  /*1780*/  S2UR UR6, SR_CgaCtaId ;  /* 0x00000000000679c3 */ /* 0x000ea20000008800 */
[C---:B------:R-:W-:Y:S01]  /*1790*/  ISETP.GE.AND P5, PT, R196.reuse, R213, PT ;  /* 0x000000d5c400720c */ /* 0x040fe20003fa6270 */
[----:B------:R-:W-:Y:S01]  /*17a0*/  VIADD R14, R196, 0x20 ;  /* 0x00000020c40e7836 */ /* 0x000fe20000000000 */
[----:B------:R-:W-:Y:S01]  /*17b0*/  LOP3.LUT R221, R220, 0x18, RZ, 0xc0, !PT ;  /* 0x00000018dcdd7812 */ /* 0x000fe200078ec0ff */
[----:B------:R-:W-:Y:S01]  /*17c0*/  IMAD.MOV.U32 R197, RZ, RZ, RZ ;  /* 0x000000ffffc57224 */ /* 0x000fe200078e00ff */
[----:B------:R-:W-:-:S02]  /*17d0*/  LOP3.LUT R11, R222, 0x18, RZ, 0xc0, !PT ;  /* 0x00000018de0b7812 */ /* 0x000fc400078ec0ff */
[----:B------:R-:W-:Y:S01]  /*17e0*/  ISETP.GE.AND P4, PT, R14, R213, PT ;  /* 0x000000d50e00720c */ /* 0x000fe20003f86270 */
[----:B------:R-:W3:Y:S01]  /*17f0*/  @P0 LDC.64 R2, c[0x0][0x3b0] ;  /* 0x0000ec00ff020b82 */ /* 0x000ee20000000a00 */
[----:B------:R-:W-:Y:S01]  /*1800*/  IMAD.WIDE.U32 R24, R25, 0x40, R196 ;  /* 0x0000004019187825 */ /* 0x000fe200078e00c4 */
[--C-:B------:R-:W-:Y:S02]  /*1810*/  SHF.R.U32.HI R214, RZ, 0x3, R220.reuse ;  /* 0x00000003ffd67819 */ /* 0x100fe400000116dc */
[----:B------:R-:W-:Y:S01]  /*1820*/  SHF.R.U32.HI R198, RZ, 0x1, R220 ;  /* 0x00000001ffc67819 */ /* 0x000fe200000116dc */
[----:B------:R-:W-:-:S03]  /*1830*/  IMAD.SHL.U32 R197, R220, 0x20, RZ ;  /* 0x00000020dcc57824 */ /* 0x000fc600078e00ff */
[----:B------:R-:W4:Y:S08]  /*1840*/  @!P0 LDC.64 R4, c[0x0][0x398] ;  /* 0x0000e600ff048b82 */ /* 0x000f300000000a00 */
[----:B------:R-:W5:Y:S01]  /*1850*/  @!P5 LDC.64 R8, c[0x0][0x3b0] ;  /* 0x0000ec00ff08db82 */ /* 0x000f620000000a00 */
[----:B---3--:R-:W-:Y:S01]  /*1860*/  @P0 IMAD.WIDE.U32 R22, R6, R2, RZ ;  /* 0x0000000206160225 */ /* 0x008fe200078e00ff */
[----:B------:R-:W-:-:S03]  /*1870*/  SHF.R.S32.HI R2, RZ, 0x1f, R16 ;  /* 0x0000001fff027819 */ /* 0x000fc60000011410 */
[----:B----4-:R-:W-:-:S04]  /*1880*/  @!P0 IMAD.WIDE.U32 R20, R223, R4, RZ ;  /* 0x00000004df148225 */ /* 0x010fc800078e00ff */
[----:B------:R-:W-:Y:S01]  /*1890*/  @P0 IMAD.MOV.U32 R20, RZ, RZ, R22 ;  /* 0x000000ffff140224 */ /* 0x000fe200078e0016 */
[----:B------:R-:W-:Y:S01]  /*18a0*/  LOP3.LUT R22, R222, 0x1f20, RZ, 0xc0, !PT ;  /* 0x00001f20de167812 */ /* 0x000fe200078ec0ff */
[----:B------:R-:W-:Y:S02]  /*18b0*/  @!P0 IMAD R5, R223, R5, R21 ;  /* 0x00000005df058224 */ /* 0x000fe400078e0215 */
[----:B------:R-:W-:Y:S01]  /*18c0*/  @P0 IMAD R5, R6, R3, R23 ;  /* 0x0000000306050224 */ /* 0x000fe200078e0217 */
[----:B------:R-:W-:Y:S01]  /*18d0*/  IADD3 R20, P0, PT, R11, R20, RZ ;  /* 0x000000140b147210 */ /* 0x000fe20007f1e0ff */
[----:B-1----:R-:W-:Y:S01]  /*18e0*/  IMAD R3, R2, UR4, RZ ;  /* 0x0000000402037c24 */ /* 0x002fe2000f8e02ff */
[----:B------:R-:W1:Y:S01]  /*18f0*/  @!P5 LDC.64 R6, c[0x0][0x380] ;  /* 0x0000e000ff06db82 */ /* 0x000e620000000a00 */
[----:B------:R-:W-:Y:S01]  /*1900*/  LOP3.LUT R2, R222, 0xd8, RZ, 0xc0, !PT ;  /* 0x000000d8de027812 */ /* 0x000fe200078ec0ff */
[----:B-----5:R-:W-:Y:S02]  /*1910*/  @!P5 IMAD R13, R25, R8, RZ ;  /* 0x00000008190dd224 */ /* 0x020fe400078e02ff */
[----:B------:R-:W-:Y:S01]  /*1920*/  IMAD.X R21, RZ, RZ, R5, P0 ;  /* 0x000000ffff157224 */ /* 0x000fe200000e0605 */
[----:B------:R-:W-:Y:S01]  /*1930*/  LOP3.LUT R195, R2, R221, RZ, 0x3c, !PT ;  /* 0x000000dd02c37212 */ /* 0x000fe200078e3cff */
[----:B------:R-:W-:-:S02]  /*1940*/  IMAD R3, R16, UR5, R3 ;  /* 0x0000000510037c24 */ /* 0x000fc4000f8e0203 */
[----:B------:R-:W-:Y:S01]  /*1950*/  IMAD.WIDE.U32 R16, R16, UR4, R20 ;  /* 0x0000000410107c25 */ /* 0x000fe2000f8e0014 */
[----:B------:R-:W3:Y:S01]  /*1960*/  LDCU.64 UR4, c[0x0][0x388] ;  /* 0x00007100ff0477ac */ /* 0x000ee20008000a00 */
[----:B------:R-:W4:Y:S01]  /*1970*/  @!P4 LDC.64 R4, c[0x0][0x3b0] ;  /* 0x0000ec00ff04cb82 */ /* 0x000f220000000a00 */
[----:B------:R-:W-:Y:S01]  /*1980*/  IADD3 R20, P0, PT, R11, R18, RZ ;  /* 0x000000120b147210 */ /* 0x000fe20007f1e0ff */
[----:B------:R-:W-:Y:S01]  /*1990*/  IMAD.IADD R17, R17, 0x1, R3 ;  /* 0x0000000111117824 */ /* 0x000fe200078e0203 */
[----:B------:R-:W-:Y:S01]  /*19a0*/  LOP3.LUT R195, R22, R195, RZ, 0xfc, !PT ;  /* 0x000000c316c37212 */ /* 0x000fe200078efcff */
[C---:B------:R-:W-:Y:S02]  /*19b0*/  @!P5 IMAD R13, R24.reuse, R9, R13 ;  /* 0x00000009180dd224 */ /* 0x040fe400078e020d */
[----:B------:R-:W-:Y:S01]  /*19c0*/  IMAD.X R21, RZ, RZ, R15, P0 ;  /* 0x000000ffff157224 */ /* 0x000fe200000e060f */
[C---:B------:R-:W-:Y:S01]  /*19d0*/  @!P4 IADD3 R9, P0, PT, R24.reuse, 0x20, RZ ;  /* 0x000000201809c810 */ /* 0x040fe20007f1e0ff */
[----:B------:R-:W5:Y:S01]  /*19e0*/  @!P4 LDC.64 R2, c[0x0][0x380] ;  /* 0x0000e000ff02cb82 */ /* 0x000f620000000a00 */
[----:B------:R-:W-:-:S04]  /*19f0*/  @!P5 IMAD.WIDE.U32 R18, R24, R8, R16 ;  /* 0x000000081812d225 */ /* 0x000fc800078e0010 */
[----:B------:R-:W-:-:S04]  /*1a00*/  IMAD.WIDE.U32 R20, R196, R148, R20 ;  /* 0x00000094c4147225 */ /* 0x000fc800078e0014 */
[----:B------:R-:W-:Y:S01]  /*1a10*/  IMAD R217, R196, R149, R21 ;  /* 0x00000095c4d97224 */ /* 0x000fe200078e0215 */
[----:B---3--:R-:W-:Y:S01]  /*1a20*/  LEA R216, P1, R20, UR4, 0x1 ;  /* 0x0000000414d87c11 */ /* 0x008fe2000f8208ff */
[----:B------:R-:W-:Y:S01]  /*1a30*/  @!P4 IMAD.X R15, RZ, RZ, R25, P0 ;  /* 0x000000ffff0fc224 */ /* 0x000fe200000e0619 */
[----:B-1----:R-:W-:Y:S01]  /*1a40*/  @!P5 LEA R22, P0, R18, R6, 0x1 ;  /* 0x000000061216d211 */ /* 0x002fe200078008ff */
[----:B------:R-:W-:Y:S01]  /*1a50*/  @!P5 IMAD.IADD R8, R19, 0x1, R13 ;  /* 0x000000011308d824 */ /* 0x000fe200078e020d */
[----:B------:R-:W-:Y:S01]  /*1a60*/  LEA.HI.X R217, R20, UR5, R217, 0x1, P1 ;  /* 0x0000000514d97c11 */ /* 0x000fe200088f0cd9 */
[----:B------:R-:W-:Y:S01]  /*1a70*/  UMOV UR5, 0x400 ;  /* 0x0000040000057882 */ /* 0x000fe20000000000 */
[-C--:B----4-:R-:W-:Y:S01]  /*1a80*/  @!P4 IMAD R6, R15, R4.reuse, RZ ;  /* 0x000000040f06c224 */ /* 0x090fe200078e02ff */
[----:B--2---:R-:W-:Y:S01]  /*1a90*/  ULEA UR5, UR6, UR5, 0x18 ;  /* 0x0000000506057291 */ /* 0x004fe2000f8ec0ff */
[C---:B------:R-:W-:Y:S01]  /*1aa0*/  @!P4 IMAD.WIDE.U32 R16, R9.reuse, R4, R16 ;  /* 0x000000040910c225 */ /* 0x040fe200078e0010 */
[----:B------:R-:W-:Y:S01]  /*1ab0*/  @!P5 LEA.HI.X R23, R18, R7, R8, 0x1, P0 ;  /* 0x000000071217d211 */ /* 0x000fe200000f0c08 */
[----:B------:R-:W1:Y:S01]  /*1ac0*/  LDCU.64 UR6, c[0x0][0x390] ;  /* 0x00007200ff0677ac */ /* 0x000e620008000a00 */
[----:B------:R-:W-:Y:S01]  /*1ad0*/  SHF.L.U64.HI R4, R148, 0x5, R149 ;  /* 0x0000000594047819 */ /* 0x000fe20000010295 */
[----:B------:R-:W-:Y:S01]  /*1ae0*/  @!P4 IMAD R6, R9, R5, R6 ;  /* 0x000000050906c224 */ /* 0x000fe200078e0206 */
[----:B------:R-:W-:Y:S01]  /*1af0*/  LEA R195, R195, UR5, 0x1 ;  /* 0x00000005c3c37c11 */ /* 0x000fe2000f8e08ff */
[----:B------:R-:W-:Y:S01]  /*1b00*/  IMAD.IADD R5, R0, 0x1, -R151 ;  /* 0x0000000100057824 */ /* 0x000fe200078e0a97 */
[----:B-----5:R-:W-:Y:S01]  /*1b10*/  @!P4 LEA R8, P2, R16, R2, 0x1 ;  /* 0x000000021008c211 */ /* 0x020fe200078408ff */
[----:B------:R-:W-:-:S02]  /*1b20*/  VIADD R2, R196, 0x40 ;  /* 0x00000040c4027836 */ /* 0x000fc40000000000 */
[----:B------:R-:W-:Y:S01]  /*1b30*/  IMAD.SHL.U32 R7, R148, 0x20, RZ ;  /* 0x0000002094077824 */ /* 0x000fe200078e00ff */
[-C--:B------:R-:W-:Y:S01]  /*1b40*/  ISETP.GE.AND P3, PT, R196, R5.reuse, PT ;  /* 0x00000005c400720c */ /* 0x080fe20003f66270 */
[----:B------:R-:W-:Y:S01]  /*1b50*/  @!PT LDS RZ, [RZ] ;  /* 0x00000000fffff984 */ /* 0x000fe20000000800 */
[----:B------:R-:W-:Y:S01]  /*1b60*/  @!PT LDS RZ, [RZ] ;  /* 0x00000000fffff984 */ /* 0x000fe20000000800 */
[----:B------:R-:W-:Y:S01]  /*1b70*/  @!PT LDS RZ, [RZ] ;  /* 0x00000000fffff984 */ /* 0x000fe20000000800 */
[----:B------:R2:W-:Y:S01]  /*1b80*/  @!P5 LDGSTS.E.BYPASS.LTC128B.128 [R195], desc[UR16][R22.64] ;  /* 0x0000000016c3dfae */ /* 0x0005e2000b981a10 */
[-C--:B------:R-:W-:Y:S01]  /*1b90*/  ISETP.GE.AND P0, PT, R14, R5.reuse, PT ;  /* 0x000000050e00720c */ /* 0x080fe20003f06270 */
[----:B------:R-:W-:Y:S01]  /*1ba0*/  @!P4 IMAD.IADD R6, R17, 0x1, R6 ;  /* 0x000000011106c824 */ /* 0x000fe200078e0206 */
[----:B------:R-:W-:Y:S01]  /*1bb0*/  ISETP.GE.AND P5, PT, R2, R5, PT ;  /* 0x000000050200720c */ /* 0x000fe20003fa6270 */
[----:B------:R-:W-:Y:S01]  /*1bc0*/  IMAD.WIDE.U32 R24, R148, 0x40, RZ ;  /* 0x0000004094187825 */ /* 0x000fe200078e00ff */
[----:B------:R-:W-:Y:S02]  /*1bd0*/  LEA R20, P1, R7, R216, 0x1 ;  /* 0x000000d807147211 */ /* 0x000fe400078208ff */
[----:B------:R-:W-:Y:S01]  /*1be0*/  @!P4 LEA.HI.X R9, R16, R3, R6, 0x1, P2 ;  /* 0x000000031009c211 */ /* 0x000fe200010f0c06 */
[----:B------:R-:W-:Y:S01]  /*1bf0*/  IMAD.SHL.U32 R3, R149, 0x40, RZ ;  /* 0x0000004095037824 */ /* 0x000fe200078e00ff */
[----:B------:R-:W-:Y:S01]  /*1c00*/  LEA.HI.X R21, R7, R217, R4, 0x1, P1 ;  /* 0x000000d907157211 */ /* 0x000fe200008f0c04 */
[C---:B------:R-:W-:Y:S01]  /*1c10*/  VIADD R18, R196.reuse, 0x60 ;  /* 0x00000060c4127836 */ /* 0x040fe20000000000 */
[C---:B------:R-:W-:Y:S01]  /*1c20*/  IADD3 R6, PT, PT, R196.reuse, 0xc0, RZ ;  /* 0x000000c0c4067810 */ /* 0x040fe20007ffe0ff */
[----:B------:R3:W-:Y:S01]  /*1c30*/  @!P4 LDGSTS.E.BYPASS.LTC128B.128 [R195+0x800], desc[UR16][R8.64] ;  /* 0x0080000008c3cfae */ /* 0x0007e2000b981a10 */
[----:B------:R-:W-:-:S02]  /*1c40*/  VIADD R16, R196, 0x80 ;  /* 0x00000080c4107836 */ /* 0x000fc40000000000 */
[----:B------:R-:W-:Y:S01]  /*1c50*/  VIADD R4, R196, 0xe0 ;  /* 0x000000e0c4047836 */ /* 0x000fe20000000000 */
[----:B------:R-:W-:Y:S01]  /*1c60*/  @!P3 LDGSTS.E.BYPASS.LTC128B.128 [R195+0x1000], desc[UR16][R216.64] ;  /* 0x01000000d8c3bfae */ /* 0x000fe2000b981a10 */
[-C--:B------:R-:W-:Y:S02]  /*1c70*/  ISETP.GE.AND P1, PT, R18, R5.reuse, PT ;  /* 0x000000051200720c */ /* 0x080fe40003f26270 */
[-C--:B------:R-:W-:Y:S01]  /*1c80*/  ISETP.GE.AND P6, PT, R16, R5.reuse, PT ;  /* 0x000000051000720c */ /* 0x080fe20003fc6270 */
[----:B------:R-:W-:Y:S01]  /*1c90*/  @!P0 LDGSTS.E.BYPASS.LTC128B.128 [R195+0x1800], desc[UR16][R20.64] ;  /* 0x0180000014c38fae */ /* 0x000fe2000b981a10 */
[-C--:B------:R-:W-:Y:S02]  /*1ca0*/  ISETP.GE.AND P4, PT, R6, R5.reuse, PT ;  /* 0x000000050600720c */ /* 0x080fe40003f86270 */
[----:B------:R-:W-:Y:S02]  /*1cb0*/  ISETP.GE.AND P2, PT, R4, R5, PT ;  /* 0x000000050400720c */ /* 0x000fe40003f46270 */
[----:B--2---:R-:W-:-:S04]  /*1cc0*/  @!P5 IADD3 R22, P0, PT, R20, R24, RZ ;  /* 0x000000181416d210 */ /* 0x004fc80007f1e0ff */
[----:B------:R-:W-:-:S03]  /*1cd0*/  @!P5 IADD3.X R23, PT, PT, R21, R25, R3, P0, !PT ;  /* 0x000000191517d210 */ /* 0x000fc600007fe403 */
[--C-:B------:R-:W-:Y:S01]  /*1ce0*/  @!P6 IMAD.MOV.U32 R26, RZ, RZ, R20.reuse ;  /* 0x000000ffff1ae224 */ /* 0x100fe200078e0014 */
[C---:B------:R-:W-:Y:S01]  /*1cf0*/  @!P1 LEA R28, P0, R148.reuse, R20, 0x7 ;  /* 0x00000014941c9211 */ /* 0x040fe200078038ff */
[----:B------:R-:W-:Y:S01]  /*1d00*/  @!P6 IMAD.MOV.U32 R27, RZ, RZ, R21 ;  /* 0x000000ffff1be224 */ /* 0x000fe200078e0015 */
[----:B------:R2:W-:Y:S01]  /*1d10*/  @!P5 LDGSTS.E.BYPASS.LTC128B.128 [R195+0x2000], desc[UR16][R22.64] ;  /* 0x0200000016c3dfae */ /* 0x0005e2000b981a10 */
[----:B------:R-:W-:Y:S01]  /*1d20*/  @!P4 IMAD.MOV.U32 R24, RZ, RZ, R20 ;  /* 0x000000ffff18c224 */ /* 0x000fe200078e0014 */
[----:B------:R-:W-:Y:S01]  /*1d30*/  @!P1 LEA.HI.X R29, R148, R21, R149, 0x7, P0 ;  /* 0x00000015941d9211 */ /* 0x000fe200000f3c95 */
[----:B---3--:R-:W-:Y:S02]  /*1d40*/  VIADD R8, R196, 0xa0 ;  /* 0x000000a0c4087836 */ /* 0x008fe40000000000 */
[----:B------:R-:W-:Y:S02]  /*1d50*/  @!P4 IMAD.MOV.U32 R25, RZ, RZ, R21 ;  /* 0x000000ffff19c224 */ /* 0x000fe400078e0015 */
[----:B------:R-:W-:Y:S01]  /*1d60*/  @!P6 IMAD R9, R149, 0xc0, RZ ;  /* 0x000000c09509e824 */ /* 0x000fe200078e02ff */
[----:B------:R-:W-:Y:S01]  /*1d70*/  ISETP.GE.AND P5, PT, R8, R5, PT ;  /* 0x000000050800720c */ /* 0x000fe20003fa6270 */
[----:B------:R-:W-:Y:S01]  /*1d80*/  @!P6 IMAD.WIDE.U32 R26, R148, 0xc0, R26 ;  /* 0x000000c0941ae825 */ /* 0x000fe200078e001a */
[----:B------:R-:W-:Y:S01]  /*1d90*/  @!P1 LDGSTS.E.BYPASS.LTC128B.128 [R195+0x2800], desc[UR16][R28.64] ;  /* 0x028000001cc39fae */ /* 0x000fe2000b981a10 */
[----:B------:R-:W-:-:S02]  /*1da0*/  IADD3 R12, P1, PT, R11, R12, RZ ;  /* 0x0000000c0b0c7210 */ /* 0x000fc40007f3e0ff */
[C---:B------:R-:W-:Y:S02]  /*1db0*/  @!P4 IMAD R7, R149.reuse, 0x140, RZ ;  /* 0x000001409507c824 */ /* 0x040fe400078e02ff */
[----:B------:R-:W-:Y:S01]  /*1dc0*/  @!P4 IMAD.WIDE.U32 R24, R148, 0x140, R24 ;  /* 0x000001409418c825 */ /* 0x000fe200078e0018 */
[----:B------:R-:W-:Y:S02]  /*1dd0*/  IADD3.X R13, PT, PT, RZ, R10, RZ, P1, !PT ;  /* 0x0000000aff0d7210 */ /* 0x000fe40000ffe4ff */
[----:B------:R-:W-:Y:S01]  /*1de0*/  ISETP.GE.AND P1, PT, R14, R5, PT ;  /* 0x000000050e00720c */ /* 0x000fe20003f26270 */
[----:B------:R-:W-:Y:S01]  /*1df0*/  @!P2 IMAD R3, R149, 0x180, RZ ;  /* 0x000001809503a824 */ /* 0x000fe200078e02ff */
[----:B------:R-:W-:Y:S01]  /*1e00*/  LOP3.LUT R10, R197, 0xc0, RZ, 0xc0, !PT ;  /* 0x000000c0c50a7812 */ /* 0x000fe200078ec0ff */
[----:B------:R-:W-:Y:S02]  /*1e10*/  @!P6 IMAD.IADD R27, R27, 0x1, R9 ;  /* 0x000000011b1be824 */ /* 0x000fe400078e0209 */
[----:B------:R-:W-:-:S02]  /*1e20*/  @!P4 IMAD.IADD R25, R25, 0x1, R7 ;  /* 0x000000011919c824 */ /* 0x000fc400078e0207 */
[----:B------:R-:W-:Y:S01]  /*1e30*/  IMAD.WIDE.U32 R12, R196, R192, R12 ;  /* 0x000000c0c40c7225 */ /* 0x000fe200078e000c */
[----:B------:R-:W-:Y:S01]  /*1e40*/  @!P6 LDGSTS.E.BYPASS.LTC128B.128 [R195+0x3000], desc[UR16][R26.64] ;  /* 0x030000001ac3efae */ /* 0x000fe2000b981a10 */
[----:B------:R-:W-:Y:S02]  /*1e50*/  ISETP.GE.AND P6, PT, R18, R5, PT ;  /* 0x000000051200720c */ /* 0x000fe40003fc6270 */
[----:B--2---:R-:W-:Y:S01]  /*1e60*/  @!P2 IMAD.MOV.U32 R22, RZ, RZ, R20 ;  /* 0x000000ffff16a224 */ /* 0x004fe200078e0014 */
[----:B------:R-:W-:Y:S01]  /*1e70*/  @!P5 LEA R20, P0, R148, R20, 0x8 ;  /* 0x000000149414d211 */ /* 0x000fe200078040ff */
[----:B------:R-:W-:Y:S02]  /*1e80*/  @!P2 IMAD.MOV.U32 R23, RZ, RZ, R21 ;  /* 0x000000ffff17a224 */ /* 0x000fe400078e0015 */
[----:B------:R-:W-:Y:S01]  /*1e90*/  IMAD R219, R196, R193, R13 ;  /* 0x000000c1c4db7224 */ /* 0x000fe200078e020d */
[C---:B------:R-:W-:Y:S01]  /*1ea0*/  @!P5 LEA.HI.X R21, R148.reuse, R21, R149, 0x8, P0 ;  /* 0x000000159415d211 */ /* 0x040fe200000f4495 */
[----:B------:R-:W-:Y:S01]  /*1eb0*/  @!P2 IMAD.WIDE.U32 R22, R148, 0x180, R22 ;  /* 0x000001809416a825 */ /* 0x000fe200078e0016 */
[----:B-1----:R-:W-:-:S02]  /*1ec0*/  LEA R218, P0, R12, UR6, 0x1 ;  /* 0x000000060cda7c11 */ /* 0x002fc4000f8008ff */
[----:B------:R-:W-:Y:S01]  /*1ed0*/  LOP3.LUT R196, R196, 0x7, RZ, 0xc0, !PT ;  /* 0x00000007c4c47812 */ /* 0x000fe200078ec0ff */
[----:B------:R-:W-:Y:S01]  /*1ee0*/  @!P2 IMAD.IADD R23, R23, 0x1, R3 ;  /* 0x000000011717a824 */ /* 0x000fe200078e0203 */
[----:B------:R-:W-:Y:S01]  /*1ef0*/  @!P5 LDGSTS.E.BYPASS.LTC128B.128 [R195+0x3800], desc[UR16][R20.64] ;  /* 0x0380000014c3dfae */ /* 0x000fe2000b981a10 */
[----:B------:R-:W-:Y:S01]  /*1f00*/  IMAD.SHL.U32 R3, R192, 0x20, RZ ;  /* 0x00000020c0037824 */ /* 0x000fe200078e00ff */
[----:B------:R-:W-:Y:S01]  /*1f10*/  LEA.HI.X R219, R12, UR7, R219, 0x1, P0 ;  /* 0x000000070cdb7c11 */ /* 0x000fe200080f0cdb */
[----:B------:R-:W-:Y:S01]  /*1f20*/  IMAD.SHL.U32 R7, R220, 0x4, RZ ;  /* 0x00000004dc077824 */ /* 0x000fe200078e00ff */
[----:B------:R-:W-:Y:S01]  /*1f30*/  @!P4 LDGSTS.E.BYPASS.LTC128B.128 [R195+0x4000], desc[UR16][R24.64] ;  /* 0x0400000018c3cfae */ /* 0x000fe2000b981a10 */
[-C--:B------:R-:W-:Y:S01]  /*1f40*/  ISETP.GE.AND P0, PT, R2, R5.reuse, PT ;  /* 0x000000050200720c */ /* 0x080fe20003f06270 */
[----:B------:R-:W-:Y:S01]  /*1f50*/  IMAD.SHL.U32 R9, R193, 0x40, RZ ;  /* 0x00000040c1097824 */ /* 0x000fe200078e00ff */
[----:B------:R-:W-:Y:S01]  /*1f60*/  ISETP.GE.AND P4, PT, R8, R5, PT ;  /* 0x000000050800720c */ /* 0x000fe20003f86270 */
[----:B------:R-:W-:Y:S01]  /*1f70*/  @!P2 LDGSTS.E.BYPASS.LTC128B.128 [R195+0x4800], desc[UR16][R22.64] ;  /* 0x0480000016c3afae */ /* 0x000fe2000b981a10 */
[----:B------:R-:W-:-:S02]  /*1f80*/  SHF.L.U64.HI R8, R192, 0x5, R193 ;  /* 0x00000005c0087819 */ /* 0x000fc400000102c1 */
[C---:B------:R-:W-:Y:S01]  /*1f90*/  LEA R2, P2, R3.reuse, R218, 0x1 ;  /* 0x000000da03027211 */ /* 0x040fe200078408ff */
[----:B------:R-:W0:Y:S01]  /*1fa0*/  LDGDEPBAR ;  /* 0x00000000000079af */ /* 0x000e220000000000 */
[----:B------:R-:W-:Y:S01]  /*1fb0*/  ISETP.GE.AND P5, PT, R16, R5, PT ;  /* 0x000000051000720c */ /* 0x000fe20003fa6270 */
[----:B------:R-:W-:Y:S01]  /*1fc0*/  IMAD.WIDE.U32 R16, R192, 0x40, RZ ;  /* 0x00000040c0107825 */ /* 0x000fe200078e00ff */
[----:B------:R-:W-:Y:S02]  /*1fd0*/  LEA.HI.X R3, R3, R219, R8, 0x1, P2 ;  /* 0x000000db03037211 */ /* 0x000fe400010f0c08 */
[----:B------:R-:W-:Y:S01]  /*1fe0*/  ISETP.GE.AND P2, PT, R4, R5, PT ;  /* 0x000000050400720c */ /* 0x000fe20003f46270 */
[----:B------:R-:W-:Y:S02]  /*1ff0*/  IMAD.SHL.U32 R4, R220, 0x10, RZ ;  /* 0x00000010dc047824 */ /* 0x000fe400078e00ff */
[----:B------:R-:W-:-:S03]  /*2000*/  IMAD.SHL.U32 R8, R214, 0x100, RZ ;  /* 0x00000100d6087824 */ /* 0x000fc600078e00ff */
[----:B------:R-:W-:Y:S02]  /*2010*/  LOP3.LUT R210, R4, 0x100, RZ, 0xc0, !PT ;  /* 0x0000010004d27812 */ /* 0x000fe400078ec0ff */
[----:B------:R-:W-:Y:S01]  /*2020*/  LOP3.LUT R8, R8, 0x100, RZ, 0xc0, !PT ;  /* 0x0000010008087812 */ /* 0x000fe200078ec0ff */
[--C-:B------:R-:W-:Y:S01]  /*2030*/  @!P5 IMAD.MOV.U32 R14, RZ, RZ, R2.reuse ;  /* 0x000000ffff0ed224 */ /* 0x100fe200078e0002 */
[----:B------:R-:W-:Y:S01]  /*2040*/  LOP3.LUT R210, R210, 0x20, R197, 0xf8, !PT ;  /* 0x00000020d2d27812 */ /* 0x000fe200078ef8c5 */
[----:B------:R-:W-:Y:S01]  /*2050*/  @!P5 IMAD.MOV.U32 R15, RZ, RZ, R3 ;  /* 0x000000ffff0fd224 */ /* 0x000fe200078e0003 */
[----:B------:R-:W-:Y:S01]  /*2060*/  LOP3.LUT R197, R8, 0x20, R197, 0xf8, !PT ;  /* 0x0000002008c57812 */ /* 0x000fe200078ef8c5 */
[----:B------:R-:W-:Y:S02]  /*2070*/  @!P2 IMAD.MOV.U32 R32, RZ, RZ, R2 ;  /* 0x000000ffff20a224 */ /* 0x000fe400078e0002 */
[----:B------:R-:W-:Y:S01]  /*2080*/  @!P5 IMAD.WIDE.U32 R14, R192, 0xc0, R14 ;  /* 0x000000c0c00ed825 */ /* 0x000fe200078e000e */
[----:B------:R-:W-:-:S04]  /*2090*/  DEPBAR.LE SB0, 0x0 ;  /* 0x000080000000791a */ /* 0x000fc80000000000 */
[----:B------:R-:W-:Y:S01]  /*20a0*/  BAR.SYNC.DEFER_BLOCKING 0x0 ;  /* 0x0000000000007b1d */ /* 0x000fe20000010000 */
[----:B------:R-:W-:Y:S02]  /*20b0*/  @!P2 IMAD.MOV.U32 R33, RZ, RZ, R3 ;  /* 0x000000ffff21a224 */ /* 0x000fe400078e0003 */
[----:B------:R-:W-:-:S03]  /*20c0*/  @!P2 IMAD.WIDE.U32 R32, R192, 0x180, R32 ;  /* 0x00000180c020a825 */ /* 0x000fc600078e0020 */
[----:B------:R-:W-:Y:S01]  /*20d0*/  @!PT LDS RZ, [RZ] ;  /* 0x00000000fffff984 */ /* 0x000fe20000000800 */
[----:B------:R-:W-:Y:S01]  /*20e0*/  @!PT LDS RZ, [RZ] ;  /* 0x00000000fffff984 */ /* 0x000fe20000000800 */
[----:B------:R-:W-:Y:S01]  /*20f0*/  @!PT LDS RZ, [RZ] ;  /* 0x00000000fffff984 */ /* 0x000fe20000000800 */
[----:B------:R-:W-:Y:S04]  /*2100*/  @!P3 LDGSTS.E.BYPASS.LTC128B.128 [R195+0x5000], desc[UR16][R218.64] ;  /* 0x05000000dac3bfae */ /* 0x000fe8000b981a10 */
[----:B------:R-:W-:Y:S01]  /*2110*/  @P3 STS.128 [R195+0x5000], RZ ;  /* 0x005000ffc3003388 */ /* 0x000fe20000000c00 */
[----:B------:R-:W-:Y:S02]  /*2120*/  ISETP.GE.AND P3, PT, R6, R5, PT ;  /* 0x000000050600720c */ /* 0x000fe40003f66270 */
[----:B------:R-:W-:Y:S01]  /*2130*/  LOP3.LUT R5, R10, 0x18, R7, 0xf8, !PT ;  /* 0x000000180a057812 */ /* 0x000fe200078ef807 */
[----:B------:R-:W-:Y:S01]  /*2140*/  @P1 STS.128 [R195+0x5800], RZ ;  /* 0x005800ffc3001388 */ /* 0x000fe20000000c00 */
[----:B------:R-:W-:Y:S02]  /*2150*/  @!P5 IMAD R7, R193, 0xc0, RZ ;  /* 0x000000c0c107d824 */ /* 0x000fe400078e02ff */
[----:B------:R-:W-:Y:S01]  /*2160*/  LOP3.LUT R11, R5, 0x8, R220, 0x78, !PT ;  /* 0x00000008050b7812 */ /* 0x000fe200078e78dc */
[----:B------:R-:W-:Y:S01]  /*2170*/  @!PT LDS RZ, [RZ] ;  /* 0x00000000fffff984 */ /* 0x000fe20000000800 */
[----:B------:R-:W-:Y:S01]  /*2180*/  @!PT LDS RZ, [RZ] ;  /* 0x00000000fffff984 */ /* 0x000fe20000000800 */
[----:B------:R-:W-:Y:S01]  /*2190*/  @!PT LDS RZ, [RZ] ;  /* 0x00000000fffff984 */ /* 0x000fe20000000800 */
[----:B------:R1:W-:Y:S01]  /*21a0*/  @!P1 LDGSTS.E.BYPASS.LTC128B.128 [R195+0x5800], desc[UR16][R2.64] ;  /* 0x0580000002c39fae */ /* 0x0003e2000b981a10 */
[----:B------:R-:W-:-:S02]  /*21b0*/  @!P0 IADD3 R10, P1, PT, R2, R16, RZ ;  /* 0x00000010020a8210 */ /* 0x000fc40007f3e0ff */
[----:B------:R-:W-:Y:S01]  /*21c0*/  @!P5 IADD3 R15, PT, PT, R15, R7, RZ ;  /* 0x000000070f0fd210 */ /* 0x000fe20007ffe0ff */
[----:B------:R-:W-:Y:S01]  /*21d0*/  IMAD.IADD R210, R11, 0x1, R210 ;  /* 0x000000010bd27824 */ /* 0x000fe200078e02d2 */
[----:B------:R-:W-:Y:S01]  /*21e0*/  @!P0 IADD3.X R11, PT, PT, R3, R17, R9, P1, !PT ;  /* 0x00000011030b8210 */ /* 0x000fe20000ffe409 */
[----:B------:R-:W-:Y:S01]  /*21f0*/  @!P3 IMAD.MOV.U32 R12, RZ, RZ, R2 ;  /* 0x000000ffff0cb224 */ /* 0x000fe200078e0002 */
[----:B------:R-:W-:Y:S01]  /*2200*/  @P0 STS.128 [R195+0x6000], RZ ;  /* 0x006000ffc3000388 */ /* 0x000fe20000000c00 */
[----:B------:R-:W-:Y:S01]  /*2210*/  @!P3 IMAD.MOV.U32 R13, RZ, RZ, R3 ;  /* 0x000000ffff0db224 */ /* 0x000fe200078e0003 */
[----:B------:R-:W-:Y:S01]  /*2220*/  LEA R210, R210, UR5, 0x1 ;  /* 0x00000005d2d27c11 */ /* 0x000fe2000f8e08ff */
[----:B------:R-:W-:Y:S01]  /*2230*/  @!P3 IMAD R6, R193, 0x140, RZ ;  /* 0x00000140c106b824 */ /* 0x000fe200078e02ff */
[----:B------:R-:W-:Y:S01]  /*2240*/  @!PT LDS RZ, [RZ] ;  /* 0x00000000fffff984 */ /* 0x000fe20000000800 */
[----:B------:R-:W-:Y:S01]  /*2250*/  @!PT LDS RZ, [RZ] ;  /* 0x00000000fffff984 */ /* 0x000fe20000000800 */
[----:B------:R-:W-:Y:S01]  /*2260*/  @!PT LDS RZ, [RZ] ;  /* 0x00000000fffff984 */ /* 0x000fe20000000800 */
[----:B------:R-:W-:Y:S01]  /*2270*/  @!P0 LDGSTS.E.BYPASS.LTC128B.128 [R195+0x6000], desc[UR16][R10.64] ;  /* 0x060000000ac38fae */ /* 0x000fe2000b981a10 */
[C---:B------:R-:W-:Y:S01]  /*2280*/  @!P3 IMAD.WIDE.U32 R12, R192.reuse, 0x140, R12 ;  /* 0x00000140c00cb825 */ /* 0x040fe200078e000c */
[----:B------:R-:W-:-:S02]  /*2290*/  @!P4 LEA R16, P0, R192, R2, 0x8 ;  /* 0x00000002c010c211 */ /* 0x000fc400078040ff */
[----:B------:R-:W-:Y:S01]  /*22a0*/  @P6 STS.128 [R195+0x6800], RZ ;  /* 0x006800ffc3006388 */ /* 0x000fe20000000c00 */
[----:B------:R-:W-:Y:S01]  /*22b0*/  @!P3 IMAD.MOV.U32 R8, RZ, RZ, R12 ;  /* 0x000000ffff08b224 */ /* 0x000fe200078e000c */
[C---:B------:R-:W-:Y:S01]  /*22c0*/  @!P6 LEA R12, P1, R192.reuse, R2, 0x7 ;  /* 0x00000002c00ce211 */ /* 0x040fe200078238ff */
[----:B------:R-:W-:Y:S01]  /*22d0*/  @!P3 IMAD.IADD R9, R13, 0x1, R6 ;  /* 0x000000010d09b824 */ /* 0x000fe200078e0206 */
[CCC-:B------:R-:W-:Y:S01]  /*22e0*/  @!P4 LEA.HI.X R17, R192.reuse, R3.reuse, R193.reuse, 0x8, P0 ;  /* 0x00000003c011c211 */ /* 0x1c0fe200000f44c1 */
[----:B------:R-:W-:Y:S01]  /*22f0*/  @!P2 IMAD R6, R193, 0x180, RZ ;  /* 0x00000180c106a824 */ /* 0x000fe200078e02ff */
[----:B------:R-:W-:-:S03]  /*2300*/  @!P6 LEA.HI.X R13, R192, R3, R193, 0x7, P1 ;  /* 0x00000003c00de211 */ /* 0x000fc600008f3cc1 */
[----:B------:R-:W-:Y:S02]  /*2310*/  @!P2 IMAD.IADD R33, R33, 0x1, R6 ;  /* 0x000000012121a824 */ /* 0x000fe400078e0206 */
[----:B------:R-:W-:Y:S01]  /*2320*/  @!PT LDS RZ, [RZ] ;  /* 0x00000000fffff984 */ /* 0x000fe20000000800 */
[----:B------:R-:W-:Y:S01]  /*2330*/  @!PT LDS RZ, [RZ] ;  /* 0x00000000fffff984 */ /* 0x000fe20000000800 */
[----:B------:R-:W-:Y:S01]  /*2340*/  @!PT LDS RZ, [RZ] ;  /* 0x00000000fffff984 */ /* 0x000fe20000000800 */
[----:B------:R-:W-:Y:S01]  /*2350*/  @!P6 LDGSTS.E.BYPASS.LTC128B.128 [R195+0x6800], desc[UR16][R12.64] ;  /* 0x068000000cc3efae */ /* 0x000fe2000b981a10 */
[----:B-1----:R-:W-:Y:S01]  /*2360*/  LOP3.LUT R2, R5, 0x8, R198, 0x78, !PT ;  /* 0x0000000805027812 */ /* 0x002fe200078e78c6 */
[----:B------:R-:W-:Y:S01]  /*2370*/  IMAD.MOV.U32 R3, RZ, RZ, 0x20 ;  /* 0x00000020ff037424 */ /* 0x000fe200078e00ff */
[----:B------:R-:W-:Y:S01]  /*2380*/  LOP3.LUT R5, R197, 0x3e00, R4, 0xf8, !PT ;  /* 0x00003e00c5057812 */ /* 0x000fe200078ef804 */
[----:B------:R-:W-:Y:S01]  /*2390*/  @P5 STS.128 [R195+0x7000], RZ ;  /* 0x007000ffc3005388 */ /* 0x000fe20000000c00 */
[----:B------:R-:W-:-:S03]  /*23a0*/  LOP3.LUT P6, RZ, R220, 0x4, RZ, 0xc0, !PT ;  /* 0x00000004dcff7812 */ /* 0x000fc600078cc0ff */
[----:B------:R-:W-:Y:S01]  /*23b0*/  IMAD.IADD R212, R5, 0x1, R2 ;  /* 0x0000000105d47824 */ /* 0x000fe200078e0202 */
[----:B------:R-:W-:Y:S01]  /*23c0*/  @!PT LDS RZ, [RZ] ;  /* 0x00000000fffff984 */ /* 0x000fe20000000800 */
[----:B------:R-:W-:Y:S01]  /*23d0*/  @!PT LDS RZ, [RZ] ;  /* 0x00000000fffff984 */ /* 0x000fe20000000800 */
[----:B------:R-:W-:Y:S01]  /*23e0*/  @!PT LDS RZ, [RZ] ;  /* 0x00000000fffff984 */ /* 0x000fe20000000800 */
[----:B------:R1:W-:Y:S01]  /*23f0*/  @!P5 LDGSTS.E.BYPASS.LTC128B.128 [R195+0x7000], desc[UR16][R14.64] ;  /* 0x070000000ec3dfae */ /* 0x0003e2000b981a10 */
[----:B------:R-:W-:-:S03]  /*2400*/  SEL R3, R3, 0xffffffe0, !P6 ;  /* 0xffffffe003037807 */ /* 0x000fc60007000000 */
[----:B------:R-:W-:Y:S01]  /*2410*/  @P4 STS.128 [R195+0x7800], RZ ;  /* 0x007800ffc3004388 */ /* 0x000fe20000000c00 */
[----:B------:R-:W-:Y:S01]  /*2420*/  LEA R212, R212, UR5, 0x1 ;  /* 0x00000005d4d47c11 */ /* 0x000fe2000f8e08ff */
[----:B------:R-:W-:Y:S02]  /*2430*/  IMAD.IADD R150, R3, 0x1, R210 ;  /* 0x0000000103967824 */ /* 0x000fe400078e02d2 */
[----:B------:R-:W-:Y:S01]  /*2440*/  @!PT LDS RZ, [RZ] ;  /* 0x00000000fffff984 */ /* 0x000fe20000000800 */
[----:B------:R-:W-:Y:S01]  /*2450*/  @!PT LDS RZ, [RZ] ;  /* 0x00000000fffff984 */ /* 0x000fe20000000800 */
[----:B------:R-:W-:Y:S01]  /*2460*/  @!PT LDS RZ, [RZ] ;  /* 0x00000000fffff984 */ /* 0x000fe20000000800 */
[----:B------:R2:W-:Y:S02]  /*2470*/  @!P4 LDGSTS.E.BYPASS.LTC128B.128 [R195+0x7800], desc[UR16][R16.64] ;  /* 0x0780000010c3cfae */ /* 0x0005e4000b981a10 */
[----:B------:R-:W-:Y:S01]  /*2480*/  IMAD.IADD R211, R212, 0x1, R3 ;  /* 0x00000001d4d37824 */ /* 0x000fe200078e0203 */
[----:B------:R-:W-:Y:S01]  /*2490*/  LOP3.LUT R3, R198, 0x1f0, RZ, 0xc0, !PT ;  /* 0x000001f0c6037812 */ /* 0x000fe200078ec0ff */
[----:B------:R-:W-:Y:S03]  /*24a0*/  @P3 STS.128 [R195+0x8000], RZ ;  /* 0x008000ffc3003388 */ /* 0x000fe60000000c00 */
[----:B------:R-:W-:Y:S01]  /*24b0*/  IADD3 R3, PT, PT, R3, 0x1, R224 ;  /* 0x0000000103037810 */ /* 0x000fe20007ffe0e0 */
[----:B------:R-:W-:Y:S01]  /*24c0*/  @!PT LDS RZ, [RZ] ;  /* 0x00000000fffff984 */ /* 0x000fe20000000800 */
[----:B------:R-:W-:Y:S01]  /*24d0*/  @!PT LDS RZ, [RZ] ;  /* 0x00000000fffff984 */ /* 0x000fe20000000800 */
[----:B------:R-:W-:Y:S01]  /*24e0*/  @!PT LDS RZ, [RZ] ;  /* 0x00000000fffff984 */ /* 0x000fe20000000800 */
[----:B------:R3:W-:Y:S03]  /*24f0*/  @!P3 LDGSTS.E.BYPASS.LTC128B.128 [R195+0x8000], desc[UR16][R8.64] ;  /* 0x0800000008c3bfae */ /* 0x0007e6000b981a10 */
[----:B------:R-:W-:Y:S01]  /*2500*/  IADD3 R3, PT, PT, -R199, R3, R196 ;  /* 0x00000003c7037210 */ /* 0x000fe20007ffe1c4 */
[----:B------:R-:W-:Y:S03]  /*2510*/  @P2 STS.128 [R195+0x8800], RZ ;  /* 0x008800ffc3002388 */ /* 0x000fe60000000c00 */
[----:B------:R-:W-:Y:S01]  /*2520*/  IADD3 R3, PT, PT, R3, UR14, R0 ;  /* 0x0000000e03037c10 */ /* 0x000fe2000fffe000 */
[----:B------:R-:W-:Y:S01]  /*2530*/  @!PT LDS RZ, [RZ] ;  /* 0x00000000fffff984 */ /* 0x000fe20000000800 */
[----:B------:R-:W-:Y:S01]  /*2540*/  @!PT LDS RZ, [RZ] ;  /* 0x00000000fffff984 */ /* 0x000fe20000000800 */
[----:B------:R-:W-:Y:S01]  /*2550*/  @!PT LDS RZ, [RZ] ;  /* 0x00000000fffff984 */ /* 0x000fe20000000800 */
[----:B------:R4:W-:Y:S04]  /*2560*/  @!P2 LDGSTS.E.BYPASS.LTC128B.128 [R195+0x8800], desc[UR16][R32.64] ;  /* 0x0880000020c3afae */ /* 0x0009e8000b981a10 */
[----:B------:R-:W-:Y:S04]  /*2570*/  LDSM.16.M88.4 R44, [R212] ;  /* 0x00000000d42c783b */ /* 0x000fe80000000200 */
[----:B------:R-:W5:Y:S04]  /*2580*/  LDSM.16.M88.4 R20, [R210+0x1000] ;  /* 0x00100000d214783b */ /* 0x000f680000000200 */
[----:B-1----:R-:W2:Y:S04]  /*2590*/  LDSM.16.M88.4 R12, [R210+0x1400] ;  /* 0x00140000d20c783b */ /* 0x002ea80000000200 */
[----:B------:R-:W3:Y:S04]  /*25a0*/  LDSM.16.M88.4 R4, [R210+0x1800] ;  /* 0x00180000d204783b */ /* 0x000ee80000000200 */
[----:B------:R-:W1:Y:S04]  /*25b0*/  LDSM.16.M88.4 R36, [R210+0x1c00] ;  /* 0x001c0000d224783b */ /* 0x000e680000000200 */
[----:B------:R-:W4:Y:S04]  /*25c0*/  LDSM.16.M88.4 R28, [R210+0x2000] ;  /* 0x00200000d21c783b */ /* 0x000f280000000200 */
[----:B------:R-:W4:Y:S04]  /*25d0*/  LDSM.16.M88.4 R124, [R210+0x2400] ;  /* 0x00240000d27c783b */ /* 0x000f280000000200 */
[----:B------:R-:W4:Y:S04]  /*25e0*/  LDSM.16.M88.4 R116, [R210+0x2800] ;  /* 0x00280000d274783b */ /* 0x000f280000000200 */
[----:B------:R-:W4:Y:S04]  /*25f0*/  LDSM.16.M88.4 R108, [R210+0x2c00] ;  /* 0x002c0000d26c783b */ /* 0x000f280000000200 */
[----:B------:R-:W4:Y:S04]  /*2600*/  LDSM.16.M88.4 R100, [R210+0x3000] ;  /* 0x00300000d264783b */ /* 0x000f280000000200 */
[----:B------:R-:W4:Y:S04]  /*2610*/  LDSM.16.M88.4 R92, [R210+0x3400] ;  /* 0x00340000d25c783b */ /* 0x000f280000000200 */
[----:B------:R-:W4:Y:S01]  /*2620*/  LDSM.16.M88.4 R84, [R210+0x3800] ;  /* 0x00380000d254783b */ /* 0x000f220000000200 */
[C---:B-----5:R-:W-:Y:S03]  /*2630*/  HMMA.16816.F32.BF16 R24, R44.reuse, R20, RZ ;  /* 0x000000142c18723c */ /* 0x060fe600000418ff */
[----:B------:R-:W5:Y:S04]  /*2640*/  LDSM.16.M88.4 R76, [R210+0x3c00] ;  /* 0x003c0000d24c783b */ /* 0x000f680000000200 */
[----:B------:R-:W5:Y:S01]  /*2650*/  LDSM.16.M88.4 R68, [R210+0x4000] ;  /* 0x00400000d244783b */ /* 0x000f620000000200 */
[C---:B--2---:R-:W-:Y:S03]  /*2660*/  HMMA.16816.F32.BF16 R16, R44.reuse, R12, RZ ;  /* 0x0000000c2c10723c */ /* 0x044fe600000418ff */
[----:B------:R-:W2:Y:S04]  /*2670*/  LDSM.16.M88.4 R60, [R210+0x4400] ;  /* 0x00440000d23c783b */ /* 0x000ea80000000200 */
[----:B------:R-:W2:Y:S01]  /*2680*/  LDSM.16.M88.4 R52, [R210+0x4800] ;  /* 0x00480000d234783b */ /* 0x000ea20000000200 */
[C---:B---3--:R-:W-:Y:S03]  /*2690*/  HMMA.16816.F32.BF16 R8, R44.reuse, R4, RZ ;  /* 0x000000042c08723c */ /* 0x048fe600000418ff */
[----:B------:R-:W3:Y:S04]  /*26a0*/  LDSM.16.M88.4 R144, [R210+0x4c00] ;  /* 0x004c0000d290783b */ /* 0x000ee80000000200 */
[----:B------:R-:W-:Y:S01]  /*26b0*/  LDSM.16.M88.4 R188, [R211] ;  /* 0x00000000d3bc783b */ /* 0x000fe20000000200 */
        /* <DEDUP_REMOVED lines=24> */
[C---:B-----5:R-:W-:Y:S08]  /*2840*/  HMMA.16816.F32.BF16 R80, R44.reuse, R76, RZ ;  /* 0x0000004c2c50723c */ /* 0x060ff000000418ff */
        /* <DEDUP_REMOVED lines=29> */
[----:B------:R-:W-:-:S05]  /*2a20*/  VIADD R160, R194, 0xffffffff ;  /* 0xffffffffc2a07836 */ /* 0x000fca0000000000 */
[----:B------:R-:W-:Y:S02]  /*2a30*/  ISETP.GT.AND P0, PT, R160, R215, PT ;  /* 0x000000d7a000720c */ /* 0x000fe40003f04270 */
        /* <DEDUP_REMOVED lines=8> */
[----:B----4-:R-:W-:Y:S01]  /*2ac0*/  HMMA.16816.F32.BF16 R112, R188, R168, R112 ;  /* 0x000000a8bc70723c */ /* 0x010fe20000041870 */
[----:B------:R-:W-:-:S02]  /*2ad0*/  VIMNMX R168, PT, PT, R3, R0, PT ;  /* 0x0000000003a87248 */ /* 0x000fc40003fe0100 */
[----:B------:R-:W-:-:S05]  /*2ae0*/  VIADDMNMX R3, R3, 0x8, R0, PT ;  /* 0x0000000803037846 */ /* 0x000fca0003800100 */
        /* <DEDUP_REMOVED lines=29> */
.L_x_2046:
        /* <DEDUP_REMOVED lines=59> */
.L_x_2047:
        /* <DEDUP_REMOVED lines=28> */
.L_x_2045:
[----:B------:R-:W-:Y:S01]  /*3230*/  IMAD.SHL.U32 R169, R220, 0x2, RZ ;  /* 0x00000002dca97824 */ /* 0x000fe200078e00ff */
[----:B------:R-:W2:Y:S01]  /*3240*/  LDCU UR4, c[0x0][0x45c] ;  /* 0x00008b80ff0477ac */ /* 0x000ea20008000800 */
[----:B------:R-:W-:-:S03]  /*3250*/  LOP3.LUT R209, R2, R197, RZ, 0xfc, !PT ;  /* 0x000000c502d17212 */ /* 0x000fc600078efcff */
[----:B------:R-:W-:Y:S02]  /*3260*/  LOP3.LUT R169, R169, 0x6, RZ, 0xc0, !PT ;  /* 0x00000006a9a97812 */ /* 0x000fe400078ec0ff */
[----:B------:R-:W-:-:S03]  /*3270*/  LEA R209, R209, UR5, 0x1 ;  /* 0x00000005d1d17c11 */ /* 0x000fc6000f8e08ff */
[----:B------:R-:W-:Y:S02]  /*3280*/  IMAD R0, R160, 0x100, R169 ;  /* 0x00000100a0007824 */ /* 0x000fe400078e02a9 */
[----:B------:R-:W-:Y:S02]  /*3290*/  VIADD R208, R209, 0x5020 ;  /* 0x00005020d1d07836 */ /* 0x000fe40000000000 */
[C---:B-1----:R-:W-:Y:S01]  /*32a0*/  VIADD R132, R0.reuse, 0x1 ;  /* 0x0000000100847836 */ /* 0x042fe20000000000 */
[CC--:B------:R-:W-:Y:S01]  /*32b0*/  ISETP.GE.AND P3, PT, R0.reuse, R3.reuse, PT ;  /* 0x000000030000720c */ /* 0x0c0fe20003f66270 */
[C---:B------:R-:W-:Y:S02]  /*32c0*/  VIADD R133, R0.reuse, 0x8 ;  /* 0x0000000800857836 */ /* 0x040fe40000000000 */
[----:B------:R-:W-:Y:S01]  /*32d0*/  VIADD R134, R0, 0x10 ;  /* 0x0000001000867836 */ /* 0x000fe20000000000 */
[CC--:B------:R-:W-:Y:S02]  /*32e0*/  ISETP.GE.AND P0, PT, R132.reuse, R168.reuse, PT ;  /* 0x000000a88400720c */ /* 0x0c0fe40003f06270 */
[----:B------:R-:W-:Y:S01]  /*32f0*/  ISETP.GE.AND P5, PT, R132, R3, PT ;  /* 0x000000038400720c */ /* 0x000fe20003fa6270 */
[----:B------:R-:W-:Y:S01]  /*3300*/  VIADD R132, R0, 0x9 ;  /* 0x0000000900847836 */ /* 0x000fe20000000000 */
[----:B------:R-:W-:Y:S01]  /*3310*/  FSEL R174, R26, -INF , !P3 ;  /* 0xff8000001aae7808 */ /* 0x000fe20005800000 */
[----:B------:R-:W-:Y:S01]  /*3320*/  VIADD R26, R0, 0x18 ;  /* 0x00000018001a7836 */ /* 0x000fe20000000000 */
[----:B------:R-:W-:-:S02]  /*3330*/  ISETP.GE.AND P2, PT, R133, R168, PT ;  /* 0x000000a88500720c */ /* 0x000fc40003f46270 */
[-C--:B------:R-:W-:Y:S02]  /*3340*/  ISETP.GE.AND P1, PT, R133, R3.reuse, PT ;  /* 0x000000038500720c */ /* 0x080fe40003f26270 */
[CC--:B------:R-:W-:Y:S02]  /*3350*/  ISETP.GE.AND P3, PT, R132.reuse, R168.reuse, PT ;  /* 0x000000a88400720c */ /* 0x0c0fe40003f66270 */
[-C--:B------:R-:W-:Y:S01]  /*3360*/  ISETP.GE.AND P4, PT, R132, R3.reuse, PT ;  /* 0x000000038400720c */ /* 0x080fe20003f86270 */
[----:B------:R-:W-:Y:S01]  /*3370*/  VIADD R132, R0, 0x11 ;  /* 0x0000001100847836 */ /* 0x000fe20000000000 */
[----:B------:R-:W-:Y:S02]  /*3380*/  FSEL R133, R25, -INF , !P0 ;  /* 0xff80000019857808 */ /* 0x000fe40004000000 */
[----:B------:R-:W-:Y:S02]  /*3390*/  ISETP.GE.AND P0, PT, R134, R168, PT ;  /* 0x000000a88600720c */ /* 0x000fe40003f06270 */
[----:B------:R-:W-:Y:S01]  /*33a0*/  FSEL R166, R20, -INF , !P2 ;  /* 0xff80000014a67808 */ /* 0x000fe20005000000 */
[----:B------:R-:W-:Y:S01]  /*33b0*/  VIADD R20, R0, 0x19 ;  /* 0x0000001900147836 */ /* 0x000fe20000000000 */
[----:B------:R-:W-:-:S02]  /*33c0*/  ISETP.GE.AND P2, PT, R134, R3, PT ;  /* 0x000000038600720c */ /* 0x000fc40003f46270 */
[----:B------:R-:W-:Y:S02]  /*33d0*/  FSEL R170, R21, -INF , !P3 ;  /* 0xff80000015aa7808 */ /* 0x000fe40005800000 */
[----:B------:R-:W-:Y:S02]  /*33e0*/  FSEL R22, R22, -INF , !P1 ;  /* 0xff80000016167808 */ /* 0x000fe40004800000 */
[----:B------:R-:W-:Y:S02]  /*33f0*/  ISETP.GE.AND P3, PT, R132, R3, PT ;  /* 0x000000038400720c */ /* 0x000fe40003f66270 */
[----:B------:R-:W-:Y:S02]  /*3400*/  FSEL R172, R23, -INF , !P4 ;  /* 0xff80000017ac7808 */ /* 0x000fe40006000000 */
[----:B------:R-:W-:Y:S01]  /*3410*/  FSEL R25, R16, -INF , !P0 ;  /* 0xff80000010197808 */ /* 0x000fe20004000000 */
[----:B------:R-:W-:Y:S01]  /*3420*/  VIADD R16, R0, 0x20 ;  /* 0x0000002000107836 */ /* 0x000fe20000000000 */
[----:B------:R-:W-:-:S02]  /*3430*/  ISETP.GE.AND P1, PT, R132, R168, PT ;  /* 0x000000a88400720c */ /* 0x000fc40003f26270 */
[CC--:B------:R-:W-:Y:S02]  /*3440*/  ISETP.GE.AND P4, PT, R26.reuse, R168.reuse, PT ;  /* 0x000000a81a00720c */ /* 0x0c0fe40003f86270 */
[----:B------:R-:W-:Y:S02]  /*3450*/  ISETP.GE.AND P0, PT, R26, R3, PT ;  /* 0x000000031a00720c */ /* 0x000fe40003f06270 */
[----:B------:R-:W-:Y:S01]  /*3460*/  FSEL R26, R18, -INF , !P2 ;  /* 0xff800000121a7808 */ /* 0x000fe20005000000 */
[----:B------:R-:W-:Y:S01]  /*3470*/  VIADD R18, R0, 0x21 ;  /* 0x0000002100127836 */ /* 0x000fe20000000000 */
[----:B------:R-:W-:Y:S02]  /*3480*/  ISETP.GE.AND P2, PT, R20, R168, PT ;  /* 0x000000a81400720c */ /* 0x000fe40003f46270 */
[----:B------:R-:W-:Y:S02]  /*3490*/  FSEL R164, R19, -INF , !P3 ;  /* 0xff80000013a47808 */ /* 0x000fe40005800000 */
[----:B------:R-:W-:-:S02]  /*34a0*/  FSEL R17, R17, -INF , !P1 ;  /* 0xff80000011117808 */ /* 0x000fc40004800000 */
[----:B------:R-:W-:Y:S01]  /*34b0*/  FSEL R19, R12, -INF , !P4 ;  /* 0xff8000000c137808 */ /* 0x000fe20006000000 */
[----:B------:R-:W-:Y:S01]  /*34c0*/  VIADD R12, R0, 0x28 ;  /* 0x00000028000c7836 */ /* 0x000fe20000000000 */
[-C--:B------:R-:W-:Y:S02]  /*34d0*/  ISETP.GE.AND P1, PT, R20, R3.reuse, PT ;  /* 0x000000031400720c */ /* 0x080fe40003f26270 */
[CC--:B------:R-:W-:Y:S02]  /*34e0*/  ISETP.GE.AND P3, PT, R16.reuse, R168.reuse, PT ;  /* 0x000000a81000720c */ /* 0x0c0fe40003f66270 */
[----:B------:R-:W-:Y:S02]  /*34f0*/  ISETP.GE.AND P4, PT, R16, R3, PT ;  /* 0x000000031000720c */ /* 0x000fe40003f86270 */
        /* <DEDUP_REMOVED lines=15> */
[----:B------:R-:W-:Y:S02]  /*35f0*/  FSEL R162, R10, -INF , !P4 ;  /* 0xff8000000aa27808 */ /* 0x000fe40006000000 */
[C---:B------:R-:W-:Y:S02]  /*3600*/  ISETP.GE.AND P0, PT, R13.reuse, R3, PT ;  /* 0x000000030d00720c */ /* 0x040fe40003f06270 */
[-C--:B------:R-:W-:Y:S02]  /*3610*/  ISETP.GE.AND P2, PT, R12, R168.reuse, PT ;  /* 0x000000a80c00720c */ /* 0x080fe40003f46270 */
[----:B------:R-:W-:-:S02]  /*3620*/  ISETP.GE.AND P4, PT, R13, R168, PT ;  /* 0x000000a80d00720c */ /* 0x000fc40003f86270 */
[----:B------:R-:W-:Y:S02]  /*3630*/  FSEL R156, R7, -INF , !P0 ;  /* 0xff800000079c7808 */ /* 0x000fe40004000000 */
[----:B------:R-:W-:Y:S02]  /*3640*/  FSEL R132, R40, -INF , !P2 ;  /* 0xff80000028847808 */ /* 0x000fe40005000000 */
[----:B------:R-:W-:Y:S02]  /*3650*/  FSEL R154, R6, -INF , !P3 ;  /* 0xff800000069a7808 */ /* 0x000fe40005800000 */
[----:B------:R-:W-:Y:S01]  /*3660*/  FSEL R138, R5, -INF , !P4 ;  /* 0xff800000058a7808 */ /* 0x000fe20006000000 */
[----:B------:R-:W-:Y:S01]  /*3670*/  VIADD R5, R0, 0x39 ;  /* 0x0000003900057836 */ /* 0x000fe20000000000 */
[C---:B------:R-:W-:Y:S02]  /*3680*/  ISETP.GE.AND P0, PT, R4.reuse, R168, PT ;  /* 0x000000a80400720c */ /* 0x040fe40003f06270 */
[-C--:B------:R-:W-:Y:S01]  /*3690*/  ISETP.GE.AND P2, PT, R4, R3.reuse, PT ;  /* 0x000000030400720c */ /* 0x080fe20003f46270 */
[----:B------:R-:W-:Y:S01]  /*36a0*/  VIADD R4, R0, 0x40 ;  /* 0x0000004000047836 */ /* 0x000fe20000000000 */
[----:B------:R-:W-:-:S02]  /*36b0*/  ISETP.GE.AND P1, PT, R12, R3, PT ;  /* 0x000000030c00720c */ /* 0x000fc40003f26270 */
[C---:B------:R-:W-:Y:S02]  /*36c0*/  ISETP.GE.AND P3, PT, R8.reuse, R168, PT ;  /* 0x000000a80800720c */ /* 0x040fe40003f66270 */
        /* <DEDUP_REMOVED lines=135> */
[-C--:B------:R-:W-:Y:S02]  /*3f40*/  ISETP.GE.AND P4, PT, R5, R168.reuse, PT ;  /* 0x000000a80500720c */ /* 0x080fe40003f86270 */
[----:B------:R-:W-:Y:S02]  /*3f50*/  FSEL R115, R93, -INF , !P0 ;  /* 0xff8000005d737808 */ /* 0x000fe40004000000 */
[C---:B------:R-:W-:Y:S02]  /*3f60*/  ISETP.GE.AND P2, PT, R4.reuse, R168, PT ;  /* 0x000000a80400720c */ /* 0x040fe40003f46270 */
[-C--:B------:R-:W-:Y:S01]  /*3f70*/  ISETP.GE.AND P1, PT, R4, R3.reuse, PT ;  /* 0x000000030400720c */ /* 0x080fe20003f26270 */
[C---:B------:R-:W-:Y:S01]  /*3f80*/  VIADD R4, R0.reuse, 0xb0 ;  /* 0x000000b000047836 */ /* 0x040fe20000000000 */
        /* <DEDUP_REMOVED lines=18> */
[----:B------:R-:W-:-:S02]  /*40b0*/  FSEL R86, R86, -INF , !P1 ;  /* 0xff80000056567808 */ /* 0x000fc40004800000 */
[C---:B------:R-:W-:Y:S02]  /*40c0*/  ISETP.GE.AND P3, PT, R5.reuse, R3, PT ;  /* 0x000000030500720c */ /* 0x040fe40003f66270 */
[-C--:B------:R-:W-:Y:S01]  /*40d0*/  ISETP.GE.AND P1, PT, R5, R168.reuse, PT ;  /* 0x000000a80500720c */ /* 0x080fe20003f26270 */
[----:B------:R-:W-:Y:S01]  /*40e0*/  VIADD R5, R0, 0xb9 ;  /* 0x000000b900057836 */ /* 0x000fe20000000000 */
[----:B------:R-:W-:Y:S02]  /*40f0*/  FSEL R27, R27, -INF , !P5 ;  /* 0xff8000001b1b7808 */ /* 0x000fe40006800000 */
[----:B------:R-:W-:Y:S02]  /*4100*/  FSEL R83, R83, -INF , !P3 ;  /* 0xff80000053537808 */ /* 0x000fe40005800000 */
[----:B------:R-:W-:Y:S02]  /*4110*/  ISETP.GE.AND P3, PT, R4, R168, PT ;  /* 0x000000a80400720c */ /* 0x000fe40003f66270 */
[----:B------:R-:W-:-:S02]  /*4120*/  FSEL R82, R82, -INF , !P2 ;  /* 0xff80000052527808 */ /* 0x000fc40005000000 */
[----:B------:R-:W-:Y:S02]  /*4130*/  FSEL R81, R81, -INF , !P1 ;  /* 0xff80000051517808 */ /* 0x000fe40004800000 */
[CC--:B------:R-:W-:Y:S02]  /*4140*/  ISETP.GE.AND P2, PT, R5.reuse, R168.reuse, PT ;  /* 0x000000a80500720c */ /* 0x0c0fe40003f46270 */
[----:B------:R-:W-:Y:S01]  /*4150*/  ISETP.GE.AND P1, PT, R5, R3, PT ;  /* 0x000000030500720c */ /* 0x000fe20003f26270 */
[----:B------:R-:W-:Y:S01]  /*4160*/  VIADD R5, R0, 0xc1 ;  /* 0x000000c100057836 */ /* 0x000fe20000000000 */
[----:B------:R-:W-:Y:S02]  /*4170*/  FMNMX3.FTZ R9, R174, R27, R22, !PT ;  /* 0x0000001bae097276 */ /* 0x000fe40007810016 */
[----:B------:R-:W-:Y:S02]  /*4180*/  FSEL R72, R72, -INF , !P3 ;  /* 0xff80000048487808 */ /* 0x000fe40005800000 */
[----:B------:R-:W-:-:S02]  /*4190*/  ISETP.GE.AND P3, PT, R0, R168, PT ;  /* 0x000000a80000720c */ /* 0x000fc40003f66270 */
[----:B------:R-:W-:Y:S02]  /*41a0*/  FMNMX3.FTZ R9, R9, R172, R26, !PT ;  /* 0x000000ac09097276 */ /* 0x000fe4000781001a */
[----:B------:R-:W-:Y:S02]  /*41b0*/  FSEL R78, R78, -INF , !P0 ;  /* 0xff8000004e4e7808 */ /* 0x000fe40004000000 */
[----:B------:R-:W-:Y:S02]  /*41c0*/  FSEL R77, R77, -INF , !P2 ;  /* 0xff8000004d4d7808 */ /* 0x000fe40005000000 */
[C---:B------:R-:W-:Y:S02]  /*41d0*/  ISETP.GE.AND P0, PT, R5.reuse, R168, PT ;  /* 0x000000a80500720c */ /* 0x040fe40003f06270 */
[----:B------:R-:W-:Y:S02]  /*41e0*/  ISETP.GE.AND P2, PT, R5, R3, PT ;  /* 0x000000030500720c */ /* 0x000fe40003f46270 */
[----:B------:R-:W-:-:S02]  /*41f0*/  FSEL R5, R24, -INF , !P3 ;  /* 0xff80000018057808 */ /* 0x000fc40005800000 */
        /* <DEDUP_REMOVED lines=18> */
[----:B------:R-:W-:-:S02]  /*4320*/  FSEL R79, R79, -INF , !P1 ;  /* 0xff8000004f4f7808 */ /* 0x000fc40004800000 */
[----:B------:R-:W-:Y:S02]  /*4330*/  FMNMX3.FTZ R6, R6, R249, R243, !PT ;  /* 0x000000f906067276 */ /* 0x000fe400078100f3 */
        /* <DEDUP_REMOVED lines=13> */
[----:B------:R-:W-:Y:S02]  /*4410*/  FSEL R75, R75, -INF , !P2 ;  /* 0xff8000004b4b7808 */ /* 0x000fe40005000000 */
[----:B------:R-:W-:Y:S02]  /*4420*/  FMNMX3.FTZ R6, R6, R233, R189, !PT ;  /* 0x000000e906067276 */ /* 0x000fe400078100bd */
        /* <DEDUP_REMOVED lines=78> */
[----:B------:R-:W-:Y:S02]  /*4910*/  FSEL R55, R55, -INF , !P1 ;  /* 0xff80000037377808 */ /* 0x000fe40004800000 */
[----:B------:R-:W-:Y:S02]  /*4920*/  FMNMX3.FTZ R6, R6, R69, R64, !PT ;  /* 0x0000004506067276 */ /* 0x000fe40007810040 */
        /* <DEDUP_REMOVED lines=8> */
[----:B------:R-:W-:Y:S02]  /*49b0*/  ISETP.GE.AND P1, PT, R4, R168, PT ;  /* 0x000000a80400720c */ /* 0x000fe40003f26270 */
[----:B------:R-:W-:-:S02]  /*49c0*/  FMNMX3.FTZ R6, R6, R61, R56, !PT ;  /* 0x0000003d06067276 */ /* 0x000fc40007810038 */
[----:B------:R-:W-:Y:S02]  /*49d0*/  FSEL R47, R47, -INF , !P0 ;  /* 0xff8000002f2f7808 */ /* 0x000fe40004000000 */
[----:B------:R-:W-:Y:S02]  /*49e0*/  FMNMX3.FTZ R4, R7, R51, R46, !PT ;  /* 0x0000003307047276 */ /* 0x000fe4000781002e */
[----:B------:R-:W-:Y:S02]  /*49f0*/  FSEL R53, R53, -INF , !P5 ;  /* 0xff80000035357808 */ /* 0x000fe40006800000 */
[----:B------:R-:W-:Y:S02]  /*4a00*/  FSEL R48, R48, -INF , !P4 ;  /* 0xff80000030307808 */ /* 0x000fe40006000000 */
[----:B------:R-:W-:Y:S02]  /*4a10*/  FMNMX3.FTZ R6, R6, R57, R52, !PT ;  /* 0x0000003906067276 */ /* 0x000fe40007810034 */
[----:B------:R-:W-:-:S02]  /*4a20*/  FMNMX.FTZ R4, R47, R4, !PT ;  /* 0x000000042f047209 */ /* 0x000fc40007810000 */
[----:B------:R-:W-:Y:S02]  /*4a30*/  ISETP.GE.AND P0, PT, R0, R168, PT ;  /* 0x000000a80000720c */ /* 0x000fe40003f06270 */
[----:B------:R-:W-:Y:S01]  /*4a40*/  FSEL R49, R49, -INF , !P3 ;  /* 0xff80000031317808 */ /* 0x000fe20005800000 */
[----:B------:R-:W1:Y:S01]  /*4a50*/  SHFL.BFLY PT, R9, R4, 0x2, 0x1f ;  /* 0x0c401f0004097f89 */ /* 0x000e6200000e0000 */
        /* <DEDUP_REMOVED lines=20> */
[----:B------:R-:W1:Y:S01]  /*4ba0*/  LDSM.16.MT88.4 R20, [R209+0x5000] ;  /* 0x00500000d114783b */ /* 0x000e620000004200 */
[--C-:B------:R-:W-:Y:S01]  /*4bb0*/  FFMA.FTZ R131, R174, UR4, -R84.reuse ;  /* 0x00000004ae837c23 */ /* 0x100fe20008010854 */
[--C-:B------:R-:W-:Y:S01]  /*4bc0*/  FFMA.FTZ R118, R27, UR4, -R84.reuse ;  /* 0x000000041b767c23 */ /* 0x100fe20008010854 */
[C---:B------:R-:W-:Y:S01]  /*4bd0*/  FSETP.NEU.FTZ.AND P0, PT, R2.reuse, -INF , PT ;  /* 0xff8000000200780b */ /* 0x040fe20003f1d000 */
[----:B------:R-:W-:Y:S01]  /*4be0*/  FMUL.FTZ R90, R2, UR4 ;  /* 0x00000004025a7c20 */ /* 0x000fe20008410000 */
[--C-:B------:R-:W-:Y:S01]  /*4bf0*/  FFMA.FTZ R107, R172, UR4, -R84.reuse ;  /* 0x00000004ac6b7c23 */ /* 0x100fe20008010854 */
[----:B------:R-:W-:Y:S01]  /*4c00*/  MUFU.EX2 R112, R112 ;  /* 0x0000007000707308 */ /* 0x000fe20000000800 */
        /* <DEDUP_REMOVED lines=9> */
[----:B------:R-:W2:Y:S01]  /*4ca0*/  LDSM.16.MT88.4 R4, [R208] ;  /* 0x00000000d004783b */ /* 0x000ea20000004200 */
[--C-:B------:R-:W-:Y:S01]  /*4cb0*/  FFMA.FTZ R119, R166, UR4, -R90.reuse ;  /* 0x00000004a6777c23 */ /* 0x100fe2000801085a */
[--C-:B------:R-:W-:Y:S01]  /*4cc0*/  FFMA.FTZ R108, R170, UR4, -R90.reuse ;  /* 0x00000004aa6c7c23 */ /* 0x100fe2000801085a */
[----:B------:R-:W3:Y:S01]  /*4cd0*/  MUFU.EX2 R118, R118 ;  /* 0x0000007600767308 */ /* 0x000ee20000000800 */
[--C-:B------:R-:W-:Y:S01]  /*4ce0*/  FFMA.FTZ R106, R25, UR4, -R90.reuse ;  /* 0x00000004196a7c23 */ /* 0x100fe2000801085a */
[--C-:B------:R-:W-:Y:S01]  /*4cf0*/  FFMA.FTZ R103, R17, UR4, -R90.reuse ;  /* 0x0000000411677c23 */ /* 0x100fe2000801085a */
[--C-:B------:R-:W-:Y:S01]  /*4d00*/  FFMA.FTZ R97, R19, UR4, -R90.reuse ;  /* 0x0000000413617c23 */ /* 0x100fe2000801085a */
[----:B------:R-:W4:Y:S01]  /*4d10*/  MUFU.EX2 R107, R107 ;  /* 0x0000006b006b7308 */ /* 0x000f220000000800 */
[----:B------:R-:W-:Y:S01]  /*4d20*/  FFMA.FTZ R92, R16, UR4, -R90 ;  /* 0x00000004105c7c23 */ /* 0x000fe2000801085a */
[--C-:B------:R-:W-:Y:S01]  /*4d30*/  FFMA.FTZ R94, R158, UR4, -R84.reuse ;  /* 0x000000049e5e7c23 */ /* 0x100fe20008010854 */
[--C-:B------:R-:W-:Y:S01]  /*4d40*/  FFMA.FTZ R93, R154, UR4, -R84.reuse ;  /* 0x000000049a5d7c23 */ /* 0x100fe20008010854 */
[----:B------:R5:W-:Y:S01]  /*4d50*/  MUFU.EX2 R133, R8 ;  /* 0x0000000800857308 */ /* 0x000be20000000800 */
[----:B------:R-:W-:Y:S01]  /*4d60*/  FFMA.FTZ R98, R156, UR4, -R84 ;  /* 0x000000049c627c23 */ /* 0x000fe20008010854 */
[--C-:B------:R-:W-:Y:S01]  /*4d70*/  FFMA.FTZ R99, R144, UR4, -R90.reuse ;  /* 0x0000000490637c23 */ /* 0x100fe2000801085a */
[--C-:B------:R-:W-:Y:S01]  /*4d80*/  FFMA.FTZ R104, R146, UR4, -R90.reuse ;  /* 0x0000000492687c23 */ /* 0x100fe2000801085a */
[----:B------:R-:W1:Y:S01]  /*4d90*/  MUFU.EX2 R120, R120 ;  /* 0x0000007800787308 */ /* 0x000e620000000800 */
[--C-:B------:R-:W-:Y:S01]  /*4da0*/  FFMA.FTZ R102, R136, UR4, -R90.reuse ;  /* 0x0000000488667c23 */ /* 0x100fe2000801085a */
[----:B---3--:R-:W-:Y:S01]  /*4db0*/  F2FP.BF16.F32.PACK_AB R13, R118, R131 ;  /* 0x00000083760d723e */ /* 0x008fe200000010ff */
[--C-:B------:R-:W-:Y:S01]  /*4dc0*/  FFMA.FTZ R101, R138, UR4, -R90.reuse ;  /* 0x000000048a657c23 */ /* 0x100fe2000801085a */
[----:B------:R-:W-:Y:S01]  /*4dd0*/  MUFU.EX2 R119, R119 ;  /* 0x0000007700777308 */ /* 0x000fe20000000800 */
[----:B------:R-:W-:Y:S01]  /*4de0*/  FFMA.FTZ R114, R139, UR4, -R90 ;  /* 0x000000048b727c23 */ /* 0x000fe2000801085a */
[----:B----4-:R-:W-:Y:S01]  /*4df0*/  F2FP.BF16.F32.PACK_AB R15, R107, R112 ;  /* 0x000000706b0f723e */ /* 0x010fe200000010ff */
[--C-:B------:R-:W-:Y:S01]  /*4e00*/  FFMA.FTZ R96, R152, UR4, -R84.reuse ;  /* 0x0000000498607c23 */ /* 0x100fe20008010854 */
[----:B------:R-:W3:Y:S01]  /*4e10*/  MUFU.EX2 R108, R108 ;  /* 0x0000006c006c7308 */ /* 0x000ee20000000800 */
[--C-:B------:R-:W-:Y:S01]  /*4e20*/  FFMA.FTZ R111, R142, UR4, -R84.reuse ;  /* 0x000000048e6f7c23 */ /* 0x100fe20008010854 */
[----:B-----5:R-:W4:Y:S01]  /*4e30*/  LDSM.16.MT88.4 R8, [R209+0x5400] ;  /* 0x00540000d108783b */ /* 0x020f220000004200 */
[--C-:B------:R-:W-:Y:S01]  /*4e40*/  FFMA.FTZ R110, R140, UR4, -R84.reuse ;  /* 0x000000048c6e7c23 */ /* 0x100fe20008010854 */
[----:B------:R-:W-:Y:S01]  /*4e50*/  MUFU.EX2 R105, R105 ;  /* 0x0000006900697308 */ /* 0x000fe20000000800 */
[----:B------:R-:W-:Y:S01]  /*4e60*/  FFMA.FTZ R109, R134, UR4, -R84 ;  /* 0x00000004866d7c23 */ /* 0x000fe20008010854 */
[----:B-1----:R-:W-:Y:S01]  /*4e70*/  F2FP.BF16.F32.PACK_AB R12, R120, R133 ;  /* 0x00000085780c723e */ /* 0x002fe200000010ff */
[--C-:B------:R-:W-:Y:S01]  /*4e80*/  FFMA.FTZ R123, R132, UR4, -R90.reuse ;  /* 0x00000004847b7c23 */ /* 0x100fe2000801085a */
[----:B------:R-:W1:Y:S01]  /*4e90*/  MUFU.EX2 R100, R100 ;  /* 0x0000006400647308 */ /* 0x000e620000000800 */
[--C-:B------:R-:W-:Y:S01]  /*4ea0*/  FFMA.FTZ R116, R251, UR4, -R90.reuse ;  /* 0x00000004fb747c23 */ /* 0x100fe2000801085a */
[----:B------:R-:W-:Y:S01]  /*4eb0*/  FFMA.FTZ R139, R249, UR4, -R90 ;  /* 0x00000004f98b7c23 */ /* 0x000fe2000801085a */
[----:B------:R-:W-:Y:S01]  /*4ec0*/  FFMA.FTZ R122, R173, UR4, -R84 ;  /* 0x00000004ad7a7c23 */ /* 0x000fe20008010854 */
[----:B------:R-:W-:Y:S01]  /*4ed0*/  MUFU.EX2 R91, R91 ;  /* 0x0000005b005b7308 */ /* 0x000fe20000000800 */
[----:B------:R-:W-:Y:S01]  /*4ee0*/  FFMA.FTZ R126, R183, UR4, -R90 ;  /* 0x00000004b77e7c23 */ /* 0x000fe2000801085a */
[----:B---3--:R-:W-:Y:S01]  /*4ef0*/  F2FP.BF16.F32.PACK_AB R14, R108, R119 ;  /* 0x000000776c0e723e */ /* 0x008fe200000010ff */
        /* <DEDUP_REMOVED lines=9> */
[----:B------:R-:W3:Y:S01]  /*4f90*/  MUFU.EX2 R103, R103 ;  /* 0x0000006700677308 */ /* 0x000ee20000000800 */
[----:B------:R-:W-:Y:S01]  /*4fa0*/  FFMA.FTZ R136, R191, UR4, -R90 ;  /* 0x00000004bf887c23 */ /* 0x000fe2000801085a */
[--C-:B------:R-:W-:Y:S01]  /*4fb0*/  FFMA.FTZ R132, R185, UR4, -R84.reuse ;  /* 0x00000004b9847c23 */ /* 0x100fe20008010854 */
[----:B------:R-:W-:Y:S01]  /*4fc0*/  FFMA.FTZ R130, R235, UR4, -R84 ;  /* 0x00000004eb827c23 */ /* 0x000fe20008010854 */
[----:B------:R-:W-:Y:S01]  /*4fd0*/  MUFU.EX2 R97, R97 ;  /* 0x0000006100617308 */ /* 0x000fe20000000800 */
[C---:B------:R-:W-:Y:S01]  /*4fe0*/  HMMA.16816.F32.BF16 R20, R12.reuse, R22, RZ ;  /* 0x000000160c14723c */ /* 0x040fe200000418ff */
[--C-:B------:R-:W-:Y:S01]  /*4ff0*/  FFMA.FTZ R191, R233, UR4, -R90.reuse ;  /* 0x00000004e9bf7c23 */ /* 0x100fe2000801085a */
[--C-:B------:R-:W-:Y:S01]  /*5000*/  FFMA.FTZ R189, R189, UR4, -R90.reuse ;  /* 0x00000004bdbd7c23 */ /* 0x100fe2000801085a */
[----:B------:R-:W5:Y:S01]  /*5010*/  MUFU.EX2 R92, R92 ;  /* 0x0000005c005c7308 */ /* 0x000f620000000800 */
[----:B------:R-:W-:Y:S01]  /*5020*/  FFMA.FTZ R138, R199, UR4, -R90 ;  /* 0x00000004c78a7c23 */ /* 0x000fe2000801085a */
[--C-:B------:R-:W-:Y:S01]  /*5030*/  FFMA.FTZ R239, R239, UR4, -R84.reuse ;  /* 0x00000004efef7c23 */ /* 0x100fe20008010854 */
[--C-:B------:R-:W-:Y:S01]  /*5040*/  FFMA.FTZ R237, R237, UR4, -R84.reuse ;  /* 0x00000004eded7c23 */ /* 0x100fe20008010854 */
[----:B------:R-:W-:Y:S01]  /*5050*/  MUFU.EX2 R95, R95 ;  /* 0x0000005f005f7308 */ /* 0x000fe20000000800 */
[C---:B--2---:R-:W-:Y:S01]  /*5060*/  HMMA.16816.F32.BF16 R16, R12.reuse, R4, RZ ;  /* 0x000000040c10723c */ /* 0x044fe200000418ff */
[----:B-1----:R-:W-:Y:S01]  /*5070*/  F2FP.BF16.F32.PACK_AB R5, R100, R105 ;  /* 0x000000696405723e */ /* 0x002fe200000010ff */
[--C-:B------:R-:W-:Y:S01]  /*5080*/  FFMA.FTZ R134, R187, UR4, -R84.reuse ;  /* 0x00000004bb867c23 */ /* 0x100fe20008010854 */
[----:B---3--:R-:W-:Y:S01]  /*5090*/  F2FP.BF16.F32.PACK_AB R4, R103, R106 ;  /* 0x0000006a6704723e */ /* 0x008fe200000010ff */
[----:B------:R-:W1:Y:S01]  /*50a0*/  MUFU.EX2 R94, R94 ;  /* 0x0000005e005e7308 */ /* 0x000e620000000800 */
[--C-:B------:R-:W-:Y:S01]  /*50b0*/  FFMA.FTZ R199, R231, UR4, -R84.reuse ;  /* 0x00000004e7c77c23 */ /* 0x100fe20008010854 */
[--C-:B------:R-:W-:Y:S01]  /*50c0*/  FFMA.FTZ R197, R229, UR4, -R84.reuse ;  /* 0x00000004e5c57c23 */ /* 0x100fe20008010854 */
[----:B------:R-:W-:Y:S01]  /*50d0*/  FFMA.FTZ R140, R225, UR4, -R84 ;  /* 0x00000004e18c7c23 */ /* 0x000fe20008010854 */
        /* <DEDUP_REMOVED lines=9> */
[----:B------:R-:W-:Y:S01]  /*5170*/  FFMA.FTZ R156, R161, UR4, -R90 ;  /* 0x00000004a19c7c23 */ /* 0x000fe2000801085a */
[C---:B----4-:R-:W-:Y:S01]  /*5180*/  HMMA.16816.F32.BF16 R24, R4.reuse, R8, R24 ;  /* 0x000000080418723c */ /* 0x050fe20000041818 */
[----:B------:R-:W-:Y:S01]  /*5190*/  MUFU.EX2 R99, R99 ;  /* 0x0000006300637308 */ /* 0x000fe20000000800 */
[--C-:B------:R-:W-:Y:S01]  /*51a0*/  FFMA.FTZ R146, R179, UR4, -R84.reuse ;  /* 0x00000004b3927c23 */ /* 0x100fe20008010854 */
[----:B------:R-:W-:Y:S01]  /*51b0*/  FFMA.FTZ R152, R167, UR4, -R84 ;  /* 0x00000004a7987c23 */ /* 0x000fe20008010854 */
[--C-:B------:R-:W-:Y:S01]  /*51c0*/  FFMA.FTZ R154, R163, UR4, -R90.reuse ;  /* 0x00000004a39a7c23 */ /* 0x100fe2000801085a */
[----:B------:R-:W2:Y:S01]  /*51d0*/  MUFU.EX2 R104, R104 ;  /* 0x0000006800687308 */ /* 0x000ea20000000800 */
[--C-:B------:R-:W-:Y:S01]  /*51e0*/  FFMA.FTZ R159, R159, UR4, -R90.reuse ;  /* 0x000000049f9f7c23 */ /* 0x100fe2000801085a */
[----:B------:R-:W-:Y:S01]  /*51f0*/  FFMA.FTZ R161, R165, UR4, -R90 ;  /* 0x00000004a5a17c23 */ /* 0x000fe2000801085a */
        /* <DEDUP_REMOVED lines=23> */
[--C-:B------:R-:W-:Y:S01]  /*5370*/  FFMA.FTZ R157, R157, UR4, -R84.reuse ;  /* 0x000000049d9d7c23 */ /* 0x100fe20008010854 */
[--C-:B------:R-:W-:Y:S01]  /*5380*/  FFMA.FTZ R170, R143, UR4, -R84.reuse ;  /* 0x000000048faa7c23 */ /* 0x100fe20008010854 */
[--C-:B------:R-:W-:Y:S01]  /*5390*/  FFMA.FTZ R127, R137, UR4, -R84.reuse ;  /* 0x00000004897f7c23 */ /* 0x100fe20008010854 */
[----:B------:R-:W-:Y:S01]  /*53a0*/  MUFU.EX2 R123, R123 ;  /* 0x0000007b007b7308 */ /* 0x000fe20000000800 */
[C---:B------:R-:W-:Y:S01]  /*53b0*/  HMMA.16816.F32.BF16 R24, R36.reuse, R32, R24 ;  /* 0x000000202418723c */ /* 0x040fe20000041818 */
[----:B-1----:R-:W-:Y:S01]  /*53c0*/  F2FP.BF16.F32.PACK_AB R33, R111, R96 ;  /* 0x000000606f21723e */ /* 0x002fe200000010ff */
[----:B------:R-:W-:Y:S01]  /*53d0*/  FFMA.FTZ R172, R129, UR4, -R84 ;  /* 0x0000000481ac7c23 */ /* 0x000fe20008010854 */
[----:B------:R-:W1:Y:S01]  /*53e0*/  MUFU.EX2 R116, R116 ;  /* 0x0000007400747308 */ /* 0x000e620000000800 */
[--C-:B------:R-:W-:Y:S01]  /*53f0*/  FFMA.FTZ R174, R117, UR4, -R90.reuse ;  /* 0x0000000475ae7c23 */ /* 0x100fe2000801085a */
[--C-:B------:R-:W-:Y:S01]  /*5400*/  FFMA.FTZ R113, R113, UR4, -R90.reuse ;  /* 0x0000000471717c23 */ /* 0x100fe2000801085a */
[----:B------:R-:W-:Y:S01]  /*5410*/  FFMA.FTZ R176, R115, UR4, -R90 ;  /* 0x0000000473b07c23 */ /* 0x000fe2000801085a */
[----:B------:R-:W-:Y:S01]  /*5420*/  MUFU.EX2 R114, R114 ;  /* 0x0000007200727308 */ /* 0x000fe20000000800 */
[C---:B------:R-:W-:Y:S01]  /*5430*/  HMMA.16816.F32.BF16 R20, R36.reuse, R34, R20 ;  /* 0x000000222414723c */ /* 0x040fe20000041814 */
[----:B----4-:R-:W-:Y:S01]  /*5440*/  F2FP.BF16.F32.PACK_AB R35, R109, R110 ;  /* 0x0000006e6d23723e */ /* 0x010fe200000010ff */
[----:B------:R-:W-:Y:S01]  /*5450*/  FFMA.FTZ R145, R145, UR4, -R84 ;  /* 0x0000000491917c23 */ /* 0x000fe20008010854 */
[----:B------:R-:W4:Y:S01]  /*5460*/  MUFU.EX2 R139, R139 ;  /* 0x0000008b008b7308 */ /* 0x000f220000000800 */
[----:B------:R-:W-:Y:S01]  /*5470*/  FFMA.FTZ R121, R121, UR4, -R90 ;  /* 0x0000000479797c23 */ /* 0x000fe2000801085a */
[--C-:B------:R-:W-:Y:S01]  /*5480*/  FFMA.FTZ R41, R41, UR4, -R84.reuse ;  /* 0x0000000429297c23 */ /* 0x100fe20008010854 */
[--C-:B------:R-:W-:Y:S01]  /*5490*/  FFMA.FTZ R43, R43, UR4, -R84.reuse ;  /* 0x000000042b2b7c23 */ /* 0x100fe20008010854 */
        /* <DEDUP_REMOVED lines=16> */
[----:B------:R-:W-:Y:S01]  /*55a0*/  MUFU.EX2 R177, R243 ;  /* 0x000000f300b17308 */ /* 0x000fe20000000800 */
[----:B------:R-:W-:Y:S01]  /*55b0*/  FADD.FTZ R112, R107, R112 ;  /* 0x000000706b707221 */ /* 0x000fe20000010000 */
[C---:B---3--:R-:W-:Y:S01]  /*55c0*/  HMMA.16816.F32.BF16 R24, R32.reuse, R8, R24 ;  /* 0x000000082018723c */ /* 0x048fe20000041818 */
[----:B------:R-:W-:Y:S01]  /*55d0*/  FADD.FTZ R119, R108, R119 ;  /* 0x000000776c777221 */ /* 0x000fe20000010000 */
[----:B------:R-:W3:Y:S01]  /*55e0*/  MUFU.EX2 R128, R128 ;  /* 0x0000008000807308 */ /* 0x000ee20000000800 */
[----:B------:R-:W-:Y:S01]  /*55f0*/  FADD.FTZ R105, R105, R112 ;  /* 0x0000007069697221 */ /* 0x000fe20000010000 */
[--C-:B------:R-:W-:Y:S01]  /*5600*/  FFMA.FTZ R75, R75, UR4, -R84.reuse ;  /* 0x000000044b4b7c23 */ /* 0x100fe20008010854 */
[----:B------:R-:W-:Y:S01]  /*5610*/  FFMA.FTZ R70, R70, UR4, -R84 ;  /* 0x0000000446467c23 */ /* 0x000fe20008010854 */
[----:B------:R-:W-:Y:S01]  /*5620*/  MUFU.EX2 R126, R126 ;  /* 0x0000007e007e7308 */ /* 0x000fe20000000800 */
[----:B------:R-:W-:Y:S01]  /*5630*/  FADD.FTZ R100, R100, R105 ;  /* 0x0000006964647221 */ /* 0x000fe20000010000 */
[C---:B------:R-:W-:Y:S01]  /*5640*/  HMMA.16816.F32.BF16 R20, R32.reuse, R10, R20 ;  /* 0x0000000a2014723c */ /* 0x040fe20000041814 */
[----:B------:R-:W5:Y:S01]  /*5650*/  LDSM.16.MT88.4 R8, [R208+0x1000] ;  /* 0x00100000d008783b */ /* 0x000f620000004200 */
[----:B------:R-:W3:Y:S01]  /*5660*/  MUFU.EX2 R183, R183 ;  /* 0x000000b700b77308 */ /* 0x000ee20000000800 */
[----:B------:R-:W-:Y:S01]  /*5670*/  FADD.FTZ R91, R91, R100 ;  /* 0x000000645b5b7221 */ /* 0x000fe20000010000 */
[----:B------:R-:W-:Y:S01]  /*5680*/  FFMA.FTZ R71, R71, UR4, -R84 ;  /* 0x0000000447477c23 */ /* 0x000fe20008010854 */
[--C-:B------:R-:W-:Y:S01]  /*5690*/  FFMA.FTZ R69, R69, UR4, -R90.reuse ;  /* 0x0000000445457c23 */ /* 0x100fe2000801085a */
[----:B------:R-:W-:Y:S01]  /*56a0*/  MUFU.EX2 R185, R239 ;  /* 0x000000ef00b97308 */ /* 0x000fe20000000800 */
[----:B------:R-:W-:Y:S01]  /*56b0*/  FADD.FTZ R88, R88, R91 ;  /* 0x0000005b58587221 */ /* 0x000fe20000010000 */
[C---:B--2---:R-:W-:Y:S01]  /*56c0*/  HMMA.16816.F32.BF16 R16, R32.reuse, R4, R16 ;  /* 0x000000042010723c */ /* 0x044fe20000041810 */
[----:B------:R-:W-:Y:S01]  /*56d0*/  FFMA.FTZ R60, R60, UR4, -R90 ;  /* 0x000000043c3c7c23 */ /* 0x000fe2000801085a */
[----:B------:R-:W2:Y:S01]  /*56e0*/  MUFU.EX2 R132, R132 ;  /* 0x0000008400847308 */ /* 0x000ea20000000800 */
[----:B------:R-:W-:Y:S01]  /*56f0*/  FADD.FTZ R95, R95, R88 ;  /* 0x000000585f5f7221 */ /* 0x000fe20000010000 */
[----:B------:R-:W-:Y:S01]  /*5700*/  FFMA.FTZ R61, R61, UR4, -R90 ;  /* 0x000000043d3d7c23 */ /* 0x000fe2000801085a */
[----:B------:R-:W-:Y:S01]  /*5710*/  FFMA.FTZ R58, R58, UR4, -R84 ;  /* 0x000000043a3a7c23 */ /* 0x000fe20008010854 */
[----:B------:R-:W-:Y:S01]  /*5720*/  MUFU.EX2 R130, R130 ;  /* 0x0000008200827308 */ /* 0x000fe20000000800 */
[----:B------:R-:W-:Y:S01]  /*5730*/  FADD.FTZ R94, R94, R95 ;  /* 0x0000005f5e5e7221 */ /* 0x000fe20000010000 */
[----:B------:R-:W-:Y:S01]  /*5740*/  HMMA.16816.F32.BF16 R28, R32, R6, R28 ;  /* 0x00000006201c723c */ /* 0x000fe2000004181c */
[----:B------:R-:W2:Y:S01]  /*5750*/  LDSM.16.MT88.4 R4, [R209+0x6400] ;  /* 0x00640000d104783b */ /* 0x000ea20000004200 */
[----:B-1----:R-:W-:Y:S01]  /*5760*/  F2FP.BF16.F32.PACK_AB R33, R173, R122 ;  /* 0x0000007aad21723e */ /* 0x002fe200000010ff */
[----:B------:R-:W1:Y:S01]  /*5770*/  MUFU.EX2 R187, R237 ;  /* 0x000000ed00bb7308 */ /* 0x000e620000000800 */
[----:B----4-:R-:W-:Y:S01]  /*5780*/  F2FP.BF16.F32.PACK_AB R35, R124, R171 ;  /* 0x000000ab7c23723e */ /* 0x010fe200000010ff */
[----:B------:R-:W-:Y:S01]  /*5790*/  FADD.FTZ R93, R93, R94 ;  /* 0x0000005e5d5d7221 */ /* 0x000fe20000010000 */
[----:B---3--:R-:W-:Y:S01]  /*57a0*/  F2FP.BF16.F32.PACK_AB R32, R128, R177 ;  /* 0x000000b18020723e */ /* 0x008fe200000010ff */
[----:B------:R-:W-:Y:S01]  /*57b0*/  MUFU.EX2 R136, R136 ;  /* 0x0000008800887308 */ /* 0x000fe20000000800 */
[----:B------:R-:W-:Y:S01]  /*57c0*/  F2FP.BF16.F32.PACK_AB R34, R183, R126 ;  /* 0x0000007eb722723e */ /* 0x000fe200000010ff */
[----:B------:R-:W-:Y:S01]  /*57d0*/  FADD.FTZ R93, R98, R93 ;  /* 0x0000005d625d7221 */ /* 0x000fe20000010000 */
[--C-:B------:R-:W-:Y:S01]  /*57e0*/  FFMA.FTZ R59, R59, UR4, -R84.reuse ;  /* 0x000000043b3b7c23 */ /* 0x100fe20008010854 */
[----:B------:R-:W3:Y:S01]  /*57f0*/  MUFU.EX2 R191, R191 ;  /* 0x000000bf00bf7308 */ /* 0x000ee20000000800 */
[--C-:B------:R-:W-:Y:S01]  /*5800*/  FFMA.FTZ R54, R54, UR4, -R84.reuse ;  /* 0x0000000436367c23 */ /* 0x100fe20008010854 */
[----:B------:R-:W-:Y:S01]  /*5810*/  FADD.FTZ R96, R96, R93 ;  /* 0x0000005d60607221 */ /* 0x000fe20000010000 */
[----:B------:R-:W-:Y:S01]  /*5820*/  FFMA.FTZ R55, R55, UR4, -R84 ;  /* 0x0000000437377c23 */ /* 0x000fe20008010854 */
[C---:B-----5:R-:W-:Y:S01]  /*5830*/  HMMA.16816.F32.BF16 R24, R32.reuse, R12, R24 ;  /* 0x0000000c2018723c */ /* 0x060fe20000041818 */
[----:B------:R-:W-:Y:S01]  /*5840*/  MUFU.EX2 R189, R189 ;  /* 0x000000bd00bd7308 */ /* 0x000fe20000000800 */
[----:B------:R-:W-:Y:S01]  /*5850*/  FADD.FTZ R111, R111, R96 ;  /* 0x000000606f6f7221 */ /* 0x000fe20000010000 */
[--C-:B------:R-:W-:Y:S01]  /*5860*/  FFMA.FTZ R56, R56, UR4, -R90.reuse ;  /* 0x0000000438387c23 */ /* 0x100fe2000801085a */
[--C-:B------:R-:W-:Y:S01]  /*5870*/  FFMA.FTZ R57, R57, UR4, -R90.reuse ;  /* 0x0000000439397c23 */ /* 0x100fe2000801085a */
[----:B------:R-:W4:Y:S01]  /*5880*/  MUFU.EX2 R138, R138 ;  /* 0x0000008a008a7308 */ /* 0x000f220000000800 */
[----:B------:R-:W-:Y:S01]  /*5890*/  FADD.FTZ R110, R110, R111 ;  /* 0x0000006f6e6e7221 */ /* 0x000fe20000010000 */
[----:B------:R-:W-:Y:S01]  /*58a0*/  FFMA.FTZ R52, R52, UR4, -R90 ;  /* 0x0000000434347c23 */ /* 0x000fe2000801085a */
[C---:B------:R-:W-:Y:S01]  /*58b0*/  HMMA.16816.F32.BF16 R20, R32.reuse, R14, R20 ;  /* 0x0000000e2014723c */ /* 0x040fe20000041814 */
[----:B------:R-:W5:Y:S01]  /*58c0*/  LDSM.16.MT88.4 R12, [R208+0x1400] ;  /* 0x00140000d00c783b */ /* 0x000f620000004200 */
[----:B------:R-:W-:Y:S01]  /*58d0*/  MUFU.EX2 R134, R134 ;  /* 0x0000008600867308 */ /* 0x000fe20000000800 */
[----:B------:R-:W-:Y:S01]  /*58e0*/  FADD.FTZ R109, R109, R110 ;  /* 0x0000006e6d6d7221 */ /* 0x000fe20000010000 */
[--C-:B------:R-:W-:Y:S01]  /*58f0*/  FFMA.FTZ R53, R53, UR4, -R90.reuse ;  /* 0x0000000435357c23 */ /* 0x100fe2000801085a */
[----:B------:R-:W-:Y:S01]  /*5900*/  FFMA.FTZ R231, R45, UR4, -R90 ;  /* 0x000000042de77c23 */ /* 0x000fe2000801085a */
[----:B------:R-:W5:Y:S01]  /*5910*/  MUFU.EX2 R199, R199 ;  /* 0x000000c700c77308 */ /* 0x000f620000000800 */
[----:B------:R-:W-:Y:S01]  /*5920*/  ISETP.GT.AND P0, PT, R160, R215, PT ;  /* 0x000000d7a000720c */ /* 0x000fe20003f04270 */
[C---:B------:R-:W-:Y:S01]  /*5930*/  HMMA.16816.F32.BF16 R36, R32.reuse, R8, R16 ;  /* 0x000000082024723c */ /* 0x040fe20000041810 */
[----:B------:R-:W5:Y:S01]  /*5940*/  LDSM.16.MT88.4 R16, [R209+0x6800] ;  /* 0x00680000d110783b */ /* 0x000f620000004200 */
[----:B------:R-:W-:Y:S04]  /*5950*/  MUFU.EX2 R197, R197 ;  /* 0x000000c500c57308 */ /* 0x000fe80000000800 */
[----:B------:R-:W-:Y:S02]  /*5960*/  MUFU.EX2 R140, R140 ;  /* 0x0000008c008c7308 */ /* 0x000fe40000000800 */
[----:B------:R-:W-:Y:S01]  /*5970*/  HMMA.16816.F32.BF16 R28, R32, R10, R28 ;  /* 0x0000000a201c723c */ /* 0x000fe2000004181c */
[----:B------:R-:W5:Y:S01]  /*5980*/  LDSM.16.MT88.4 R8, [R208+0x1800] ;  /* 0x00180000d008783b */ /* 0x000f620000004200 */
[----:B--2---:R-:W-:Y:S01]  /*5990*/  F2FP.BF16.F32.PACK_AB R33, R132, R185 ;  /* 0x000000b98421723e */ /* 0x004fe200000010ff */
[----:B------:R-:W-:Y:S01]  /*59a0*/  MUFU.EX2 R142, R142 ;  /* 0x0000008e008e7308 */ /* 0x000fe20000000800 */
[----:B-1----:R-:W-:-:S02]  /*59b0*/  F2FP.BF16.F32.PACK_AB R35, R187, R130 ;  /* 0x00000082bb23723e */ /* 0x002fc400000010ff */
[----:B---3--:R-:W-:Y:S01]  /*59c0*/  F2FP.BF16.F32.PACK_AB R32, R191, R136 ;  /* 0x00000088bf20723e */ /* 0x008fe200000010ff */
[----:B------:R-:W1:Y:S01]  /*59d0*/  MUFU.EX2 R201, R205 ;  /* 0x000000cd00c97308 */ /* 0x000e620000000800 */
[----:B----4-:R-:W-:-:S03]  /*59e0*/  F2FP.BF16.F32.PACK_AB R34, R138, R189 ;  /* 0x000000bd8a22723e */ /* 0x010fc600000010ff */
[----:B------:R-:W-:Y:S04]  /*59f0*/  MUFU.EX2 R144, R144 ;  /* 0x0000009000907308 */ /* 0x000fe80000000800 */
[----:B------:R-:W2:Y:S01]  /*5a00*/  MUFU.EX2 R203, R203 ;  /* 0x000000cb00cb7308 */ /* 0x000ea20000000800 */
[C---:B------:R-:W-:Y:S03]  /*5a10*/  HMMA.16816.F32.BF16 R24, R32.reuse, R4, R24 ;  /* 0x000000042018723c */ /* 0x040fe60000041818 */
[----:B------:R-:W-:Y:S04]  /*5a20*/  MUFU.EX2 R146, R146 ;  /* 0x0000009200927308 */ /* 0x000fe80000000800 */
[----:B------:R-:W3:Y:S01]  /*5a30*/  MUFU.EX2 R167, R181 ;  /* 0x000000b500a77308 */ /* 0x000ee20000000800 */
[C---:B------:R-:W-:Y:S01]  /*5a40*/  HMMA.16816.F32.BF16 R20, R32.reuse, R6, R20 ;  /* 0x000000062014723c */ /* 0x040fe20000041814 */
[----:B------:R-:W4:Y:S02]  /*5a50*/  LDSM.16.MT88.4 R4, [R209+0x6c00] ;  /* 0x006c0000d104783b */ /* 0x000f240000004200 */
[----:B------:R-:W-:Y:S04]  /*5a60*/  MUFU.EX2 R152, R152 ;  /* 0x0000009800987308 */ /* 0x000fe80000000800 */
[----:B------:R-:W3:Y:S01]  /*5a70*/  MUFU.EX2 R163, R175 ;  /* 0x000000af00a37308 */ /* 0x000ee20000000800 */
[----:B-----5:R-:W-:Y:S01]  /*5a80*/  HMMA.16816.F32.BF16 R36, R32, R12, R36 ;  /* 0x0000000c2024723c */ /* 0x020fe20000041824 */
[----:B------:R-:W-:-:S02]  /*5a90*/  F2FP.BF16.F32.PACK_AB R13, R199, R134 ;  /* 0x00000086c70d723e */ /* 0x000fc400000010ff */
[----:B-1----:R-:W-:Y:S01]  /*5aa0*/  F2FP.BF16.F32.PACK_AB R12, R201, R142 ;  /* 0x0000008ec90c723e */ /* 0x002fe200000010ff */
[----:B------:R-:W-:Y:S04]  /*5ab0*/  MUFU.EX2 R154, R154 ;  /* 0x0000009a009a7308 */ /* 0x000fe80000000800 */
[----:B------:R-:W-:Y:S01]  /*5ac0*/  HMMA.16816.F32.BF16 R28, R32, R14, R28 ;  /* 0x0000000e201c723c */ /* 0x000fe2000004181c */
[----:B------:R-:W-:Y:S01]  /*5ad0*/  F2FP.BF16.F32.PACK_AB R15, R140, R197 ;  /* 0x000000c58c0f723e */ /* 0x000fe200000010ff */
[----:B------:R-:W1:Y:S01]  /*5ae0*/  MUFU.EX2 R159, R159 ;  /* 0x0000009f009f7308 */ /* 0x000e620000000800 */
[----:B--2---:R-:W-:Y:S01]  /*5af0*/  F2FP.BF16.F32.PACK_AB R14, R203, R144 ;  /* 0x00000090cb0e723e */ /* 0x004fe200000010ff */
[----:B------:R-:W-:Y:S02]  /*5b00*/  FFMA.FTZ R32, R135, UR4, -R90 ;  /* 0x0000000487207c23 */ /* 0x000fe4000801085a */
[----:B------:R-:W-:Y:S04]  /*5b10*/  MUFU.EX2 R156, R156 ;  /* 0x0000009c009c7308 */ /* 0x000fe80000000800 */
[C---:B------:R-:W-:Y:S01]  /*5b20*/  HMMA.16816.F32.BF16 R24, R12.reuse, R16, R24 ;  /* 0x000000100c18723c */ /* 0x040fe20000041818 */
[----:B------:R-:W2:Y:S04]  /*5b30*/  MUFU.EX2 R161, R161 ;  /* 0x000000a100a17308 */ /* 0x000ea80000000800 */
[----:B------:R-:W-:Y:S03]  /*5b40*/  MUFU.EX2 R155, R157 ;  /* 0x0000009d009b7308 */ /* 0x000fe60000000800 */
[C---:B------:R-:W-:Y:S01]  /*5b50*/  HMMA.16816.F32.BF16 R20, R12.reuse, R18, R20 ;  /* 0x000000120c14723c */ /* 0x040fe20000041814 */
[----:B------:R-:W5:Y:S01]  /*5b60*/  LDSM.16.MT88.4 R16, [R208+0x1c00] ;  /* 0x001c0000d010783b */ /* 0x000f620000004200 */
[----:B------:R-:W5:Y:S04]  /*5b70*/  MUFU.EX2 R158, R158 ;  /* 0x0000009e009e7308 */ /* 0x000f680000000800 */
[----:B------:R-:W-:Y:S02]  /*5b80*/  MUFU.EX2 R147, R147 ;  /* 0x0000009300937308 */ /* 0x000fe40000000800 */
[C---:B------:R-:W-:Y:S02]  /*5b90*/  HMMA.16816.F32.BF16 R36, R12.reuse, R8, R36 ;  /* 0x000000080c24723c */ /* 0x040fe40000041824 */
[----:B------:R-:W-:Y:S04]  /*5ba0*/  MUFU.EX2 R162, R162 ;  /* 0x000000a200a27308 */ /* 0x000fe80000000800 */
[----:B------:R4:W-:Y:S02]  /*5bb0*/  MUFU.EX2 R141, R32 ;  /* 0x00000020008d7308 */ /* 0x0009e40000000800 */
[----:B------:R-:W-:Y:S01]  /*5bc0*/  HMMA.16816.F32.BF16 R28, R12, R10, R28 ;  /* 0x0000000a0c1c723c */ /* 0x000fe2000004181c */
[----:B------:R-:W5:Y:S01]  /*5bd0*/  LDSM.16.MT88.4 R8, [R209+0x7000] ;  /* 0x00700000d108783b */ /* 0x000f620000004200 */
[----:B---3--:R-:W-:Y:S01]  /*5be0*/  F2FP.BF16.F32.PACK_AB R13, R167, R146 ;  /* 0x00000092a70d723e */ /* 0x008fe200000010ff */
[----:B------:R-:W3:Y:S01]  /*5bf0*/  MUFU.EX2 R164, R164 ;  /* 0x000000a400a47308 */ /* 0x000ee20000000800 */
[----:B------:R-:W-:-:S02]  /*5c00*/  F2FP.BF16.F32.PACK_AB R15, R163, R152 ;  /* 0x00000098a30f723e */ /* 0x000fc400000010ff */
[----:B-1----:R-:W-:Y:S01]  /*5c10*/  F2FP.BF16.F32.PACK_AB R12, R159, R154 ;  /* 0x0000009a9f0c723e */ /* 0x002fe200000010ff */
[----:B------:R-:W-:Y:S01]  /*5c20*/  MUFU.EX2 R125, R125 ;  /* 0x0000007d007d7308 */ /* 0x000fe20000000800 */
[----:B--2---:R-:W-:-:S03]  /*5c30*/  F2FP.BF16.F32.PACK_AB R14, R161, R156 ;  /* 0x0000009ca10e723e */ /* 0x004fc600000010ff */
[----:B------:R-:W1:Y:S01]  /*5c40*/  MUFU.EX2 R166, R166 ;  /* 0x000000a600a67308 */ /* 0x000e620000000800 */
[----:B----4-:R-:W-:Y:S03]  /*5c50*/  LDSM.16.MT88.4 R32, [R209+0x7400] ;  /* 0x00740000d120783b */ /* 0x010fe60000004200 */
[C---:B------:R-:W-:Y:S01]  /*5c60*/  HMMA.16816.F32.BF16 R24, R12.reuse, R4, R24 ;  /* 0x000000040c18723c */ /* 0x040fe20000041818 */
[----:B------:R-:W-:Y:S04]  /*5c70*/  MUFU.EX2 R135, R145 ;  /* 0x0000009100877308 */ /* 0x000fe80000000800 */
[----:B------:R-:W2:Y:S03]  /*5c80*/  MUFU.EX2 R170, R170 ;  /* 0x000000aa00aa7308 */ /* 0x000ea60000000800 */
[C---:B------:R-:W-:Y:S01]  /*5c90*/  HMMA.16816.F32.BF16 R20, R12.reuse, R6, R20 ;  /* 0x000000060c14723c */ /* 0x040fe20000041814 */
[----:B------:R-:W4:Y:S01]  /*5ca0*/  LDSM.16.MT88.4 R4, [R208+0x2000] ;  /* 0x00200000d004783b */ /* 0x000f220000004200 */
[----:B------:R-:W-:Y:S04]  /*5cb0*/  MUFU.EX2 R127, R127 ;  /* 0x0000007f007f7308 */ /* 0x000fe80000000800 */
[----:B------:R-:W-:Y:S02]  /*5cc0*/  MUFU.EX2 R172, R172 ;  /* 0x000000ac00ac7308 */ /* 0x000fe40000000800 */
[----:B-----5:R-:W-:Y:S01]  /*5cd0*/  HMMA.16816.F32.BF16 R36, R12, R16, R36 ;  /* 0x000000100c24723c */ /* 0x020fe20000041824 */
[----:B------:R-:W-:Y:S01]  /*5ce0*/  F2FP.BF16.F32.PACK_AB R17, R158, R155 ;  /* 0x0000009b9e11723e */ /* 0x000fe200000010ff */
[----:B------:R-:W-:Y:S01]  /*5cf0*/  MUFU.EX2 R117, R121 ;  /* 0x0000007900757308 */ /* 0x000fe20000000800 */
[----:B---3--:R-:W-:-:S03]  /*5d00*/  F2FP.BF16.F32.PACK_AB R16, R164, R141 ;  /* 0x0000008da410723e */ /* 0x008fc600000010ff */
[----:B------:R-:W3:Y:S02]  /*5d10*/  MUFU.EX2 R174, R174 ;  /* 0x000000ae00ae7308 */ /* 0x000ee40000000800 */
[----:B------:R-:W-:Y:S01]  /*5d20*/  HMMA.16816.F32.BF16 R28, R12, R18, R28 ;  /* 0x000000120c1c723c */ /* 0x000fe2000004181c */
[----:B------:R-:W5:Y:S01]  /*5d30*/  LDSM.16.MT88.4 R12, [R208+0x2400] ;  /* 0x00240000d00c783b */ /* 0x000f620000004200 */
[----:B------:R-:W-:Y:S01]  /*5d40*/  F2FP.BF16.F32.PACK_AB R19, R162, R147 ;  /* 0x00000093a213723e */ /* 0x000fe200000010ff */
[----:B------:R-:W-:Y:S01]  /*5d50*/  MUFU.EX2 R113, R113 ;  /* 0x0000007100717308 */ /* 0x000fe20000000800 */
[----:B-1----:R-:W-:-:S03]  /*5d60*/  F2FP.BF16.F32.PACK_AB R18, R166, R125 ;  /* 0x0000007da612723e */ /* 0x002fc600000010ff */
[----:B------:R-:W1:Y:S04]  /*5d70*/  MUFU.EX2 R176, R176 ;  /* 0x000000b000b07308 */ /* 0x000e680000000800 */
[C---:B------:R-:W-:Y:S01]  /*5d80*/  HMMA.16816.F32.BF16 R20, R16.reuse, R10, R20 ;  /* 0x0000000a1014723c */ /* 0x040fe20000041814 */
[----:B------:R-:W-:Y:S04]  /*5d90*/  MUFU.EX2 R41, R41 ;  /* 0x0000002900297308 */ /* 0x000fe80000000800 */
[----:B------:R-:W-:Y:S03]  /*5da0*/  MUFU.EX2 R74, R74 ;  /* 0x0000004a004a7308 */ /* 0x000fe60000000800 */
[C---:B------:R-:W-:Y:S01]  /*5db0*/  HMMA.16816.F32.BF16 R24, R16.reuse, R8, R24 ;  /* 0x000000081018723c */ /* 0x040fe20000041818 */
[----:B------:R-:W5:Y:S01]  /*5dc0*/  LDSM.16.MT88.4 R8, [R209+0x7800] ;  /* 0x00780000d108783b */ /* 0x000f620000004200 */
[----:B------:R-:W-:Y:S04]  /*5dd0*/  MUFU.EX2 R75, R75 ;  /* 0x0000004b004b7308 */ /* 0x000fe80000000800 */
[----:B------:R-:W-:Y:S02]  /*5de0*/  MUFU.EX2 R70, R70 ;  /* 0x0000004600467308 */ /* 0x000fe40000000800 */
[----:B----4-:R-:W-:Y:S01]  /*5df0*/  HMMA.16816.F32.BF16 R36, R16, R4, R36 ;  /* 0x000000041024723c */ /* 0x010fe20000041824 */
[----:B--2---:R-:W-:Y:S01]  /*5e00*/  F2FP.BF16.F32.PACK_AB R5, R170, R135 ;  /* 0x00000087aa05723e */ /* 0x004fe200000010ff */
[----:B------:R-:W-:Y:S01]  /*5e10*/  MUFU.EX2 R71, R71 ;  /* 0x0000004700477308 */ /* 0x000fe20000000800 */
[----:B---3--:R-:W-:-:S03]  /*5e20*/  F2FP.BF16.F32.PACK_AB R4, R174, R117 ;  /* 0x00000075ae04723e */ /* 0x008fc600000010ff */
[----:B------:R-:W-:Y:S02]  /*5e30*/  MUFU.EX2 R69, R69 ;  /* 0x0000004500457308 */ /* 0x000fe40000000800 */
[----:B------:R-:W-:Y:S01]  /*5e40*/  HMMA.16816.F32.BF16 R28, R16, R6, R28 ;  /* 0x00000006101c723c */ /* 0x000fe2000004181c */
[----:B------:R-:W-:Y:S01]  /*5e50*/  F2FP.BF16.F32.PACK_AB R7, R172, R127 ;  /* 0x0000007fac07723e */ /* 0x000fe200000010ff */
[----:B------:R-:W2:Y:S01]  /*5e60*/  LDSM.16.MT88.4 R16, [R208+0x2800] ;  /* 0x00280000d010783b */ /* 0x000ea20000004200 */
[----:B-1----:R-:W-:Y:S01]  /*5e70*/  F2FP.BF16.F32.PACK_AB R6, R176, R113 ;  /* 0x00000071b006723e */ /* 0x002fe200000010ff */
[----:B------:R-:W-:Y:S04]  /*5e80*/  MUFU.EX2 R60, R60 ;  /* 0x0000003c003c7308 */ /* 0x000fe80000000800 */
[----:B------:R-:W-:Y:S02]  /*5e90*/  MUFU.EX2 R61, R61 ;  /* 0x0000003d003d7308 */ /* 0x000fe40000000800 */
[C---:B------:R-:W-:Y:S01]  /*5ea0*/  HMMA.16816.F32.BF16 R20, R4.reuse, R34, R20 ;  /* 0x000000220414723c */ /* 0x040fe20000041814 */
[--C-:B------:R-:W-:Y:S01]  /*5eb0*/  FFMA.FTZ R35, R42, UR4, -R90.reuse ;  /* 0x000000042a237c23 */ /* 0x100fe2000801085a */
[----:B------:R-:W-:Y:S01]  /*5ec0*/  FFMA.FTZ R42, R89, UR4, -R90 ;  /* 0x00000004592a7c23 */ /* 0x000fe2000801085a */
[--C-:B------:R-:W-:Y:S01]  /*5ed0*/  FFMA.FTZ R89, R83, UR4, -R84.reuse ;  /* 0x0000000453597c23 */ /* 0x100fe20008010854 */
[----:B------:R-:W-:Y:S04]  /*5ee0*/  MUFU.EX2 R58, R58 ;  /* 0x0000003a003a7308 */ /* 0x000fe80000000800 */
[C---:B------:R-:W-:Y:S01]  /*5ef0*/  HMMA.16816.F32.BF16 R24, R4.reuse, R32, R24 ;  /* 0x000000200418723c */ /* 0x040fe20000041818 */
[----:B------:R-:W-:Y:S01]  /*5f00*/  FFMA.FTZ R33, R86, UR4, -R84 ;  /* 0x0000000456217c23 */ /* 0x000fe20008010854 */
[----:B------:R-:W-:Y:S01]  /*5f10*/  FFMA.FTZ R86, R40, UR4, -R90 ;  /* 0x0000000428567c23 */ /* 0x000fe2000801085a */
[----:B------:R-:W1:Y:S04]  /*5f20*/  MUFU.EX2 R32, R43 ;  /* 0x0000002b00207308 */ /* 0x000e680000000800 */
[----:B------:R-:W-:Y:S01]  /*5f30*/  MUFU.EX2 R33, R33 ;  /* 0x0000002100217308 */ /* 0x000fe20000000800 */
[C---:B-----5:R-:W-:Y:S03]  /*5f40*/  HMMA.16816.F32.BF16 R36, R4.reuse, R12, R36 ;  /* 0x0000000c0424723c */ /* 0x060fe60000041824 */
[----:B------:R3:W4:Y:S04]  /*5f50*/  MUFU.EX2 R40, R87 ;  /* 0x0000005700287308 */ /* 0x0007280000000800 */
[----:B------:R5:W-:Y:S01]  /*5f60*/  MUFU.EX2 R34, R86 ;  /* 0x0000005600227308 */ /* 0x000be20000000800 */
[----:B------:R-:W-:Y:S01]  /*5f70*/  HMMA.16816.F32.BF16 R28, R4, R14, R28 ;  /* 0x0000000e041c723c */ /* 0x000fe2000004181c */
[----:B------:R-:W2:Y:S01]  /*5f80*/  LDSM.16.MT88.4 R12, [R209+0x7c00] ;  /* 0x007c0000d10c783b */ /* 0x000ea20000004200 */
[----:B-1----:R-:W-:Y:S01]  /*5f90*/  F2FP.BF16.F32.PACK_AB R5, R32, R41 ;  /* 0x000000292005723e */ /* 0x002fe200000010ff */
[----:B------:R-:W1:Y:S04]  /*5fa0*/  MUFU.EX2 R35, R35 ;  /* 0x0000002300237308 */ /* 0x000e680000000800 */
[----:B------:R-:W-:Y:S01]  /*5fb0*/  MUFU.EX2 R42, R42 ;  /* 0x0000002a002a7308 */ /* 0x000fe20000000800 */
[--C-:B---3--:R-:W-:Y:S01]  /*5fc0*/  FFMA.FTZ R87, R82, UR4, -R84.reuse ;  /* 0x0000000452577c23 */ /* 0x108fe20008010854 */
[----:B------:R-:W-:-:S02]  /*5fd0*/  FFMA.FTZ R82, R79, UR4, -R84 ;  /* 0x000000044f527c23 */ /* 0x000fc40008010854 */
[----:B------:R-:W3:Y:S01]  /*5fe0*/  MUFU.EX2 R43, R85 ;  /* 0x00000055002b7308 */ /* 0x000ee20000000800 */
[----:B----4-:R-:W-:Y:S01]  /*5ff0*/  F2FP.BF16.F32.PACK_AB R7, R40, R33 ;  /* 0x000000212807723e */ /* 0x010fe200000010ff */
[----:B-----5:R-:W-:Y:S02]  /*6000*/  FFMA.FTZ R86, R78, UR4, -R84 ;  /* 0x000000044e567c23 */ /* 0x020fe40008010854 */
[----:B------:R4:W-:Y:S01]  /*6010*/  MUFU.EX2 R83, R87 ;  /* 0x0000005700537308 */ /* 0x0009e20000000800 */
[----:B-1----:R-:W-:-:S03]  /*6020*/  F2FP.BF16.F32.PACK_AB R4, R35, R34 ;  /* 0x000000222304723e */ /* 0x002fc600000010ff */
[----:B------:R1:W5:Y:S04]  /*6030*/  MUFU.EX2 R78, R89 ;  /* 0x00000059004e7308 */ /* 0x0003680000000800 */
[----:B------:R5:W-:Y:S01]  /*6040*/  MUFU.EX2 R79, R86 ;  /* 0x00000056004f7308 */ /* 0x000be20000000800 */
[----:B---3--:R-:W-:Y:S01]  /*6050*/  F2FP.BF16.F32.PACK_AB R6, R43, R42 ;  /* 0x0000002a2b06723e */ /* 0x008fe200000010ff */
[--C-:B------:R-:W-:Y:S02]  /*6060*/  FFMA.FTZ R85, R80, UR4, -R90.reuse ;  /* 0x0000000450557c23 */ /* 0x100fe4000801085a */
[----:B------:R-:W-:Y:S01]  /*6070*/  MUFU.EX2 R59, R59 ;  /* 0x0000003b003b7308 */ /* 0x000fe20000000800 */
[----:B----4-:R-:W-:-:S03]  /*6080*/  FFMA.FTZ R87, R81, UR4, -R90 ;  /* 0x0000000451577c23 */ /* 0x010fc6000801085a */
[----:B------:R3:W-:Y:S01]  /*6090*/  MUFU.EX2 R80, R82 ;  /* 0x0000005200507308 */ /* 0x0007e20000000800 */
[----:B------:R-:W-:Y:S01]  /*60a0*/  HMMA.16816.F32.BF16 R24, R4, R8, R24 ;  /* 0x000000080418723c */ /* 0x000fe20000041818 */
[----:B-1----:R-:W-:Y:S02]  /*60b0*/  FFMA.FTZ R89, R76, UR4, -R90 ;  /* 0x000000044c597c23 */ /* 0x002fe4000801085a */
[----:B------:R1:W-:Y:S01]  /*60c0*/  MUFU.EX2 R81, R85 ;  /* 0x0000005500517308 */ /* 0x0003e20000000800 */
[----:B-----5:R-:W-:-:S03]  /*60d0*/  FADD.FTZ R86, R106, R119 ;  /* 0x000000776a567221 */ /* 0x020fc60000010000 */
[----:B------:R-:W4:Y:S01]  /*60e0*/  MUFU.EX2 R76, R87 ;  /* 0x00000057004c7308 */ /* 0x000f220000000800 */
[C---:B------:R-:W-:Y:S01]  /*60f0*/  HMMA.16816.F32.BF16 R20, R4.reuse, R10, R20 ;  /* 0x0000000a0414723c */ /* 0x040fe20000041814 */
[----:B------:R-:W5:Y:S01]  /*6100*/  LDSM.16.MT88.4 R8, [R208+0x2c00] ;  /* 0x002c0000d008783b */ /* 0x000f620000004200 */
[----:B------:R-:W-:Y:S01]  /*6110*/  FADD.FTZ R86, R103, R86 ;  /* 0x0000005667567221 */ /* 0x000fe20000010000 */
[----:B------:R-:W-:Y:S01]  /*6120*/  MUFU.EX2 R54, R54 ;  /* 0x0000003600367308 */ /* 0x000fe20000000800 */
[----:B---3--:R-:W-:Y:S02]  /*6130*/  FFMA.FTZ R82, R77, UR4, -R90 ;  /* 0x000000044d527c23 */ /* 0x008fe4000801085a */
[----:B------:R-:W-:Y:S01]  /*6140*/  FADD.FTZ R97, R97, R86 ;  /* 0x0000005661617221 */ /* 0x000fe20000010000 */
[----:B------:R-:W-:Y:S01]  /*6150*/  MUFU.EX2 R77, R89 ;  /* 0x00000059004d7308 */ /* 0x000fe20000000800 */
[C---:B--2---:R-:W-:Y:S01]  /*6160*/  HMMA.16816.F32.BF16 R36, R4.reuse, R16, R36 ;  /* 0x000000100424723c */ /* 0x044fe20000041824 */
[----:B------:R-:W-:Y:S01]  /*6170*/  F2FP.BF16.F32.PACK_AB R17, R78, R83 ;  /* 0x000000534e11723e */ /* 0x000fe200000010ff */
[----:B------:R-:W-:Y:S01]  /*6180*/  FADD.FTZ R92, R92, R97 ;  /* 0x000000615c5c7221 */ /* 0x000fe20000010000 */
[----:B------:R-:W2:Y:S01]  /*6190*/  MUFU.EX2 R82, R82 ;  /* 0x0000005200527308 */ /* 0x000ea20000000800 */
[----:B-1----:R-:W-:Y:S01]  /*61a0*/  FFMA.FTZ R85, R72, UR4, -R90 ;  /* 0x0000000448557c23 */ /* 0x002fe2000801085a */
[----:B----4-:R-:W-:Y:S01]  /*61b0*/  F2FP.BF16.F32.PACK_AB R16, R76, R81 ;  /* 0x000000514c10723e */ /* 0x010fe200000010ff */
[----:B------:R-:W-:Y:S01]  /*61c0*/  FADD.FTZ R99, R99, R92 ;  /* 0x0000005c63637221 */ /* 0x000fe20000010000 */
[----:B------:R-:W-:Y:S01]  /*61d0*/  FFMA.FTZ R72, R68, UR4, -R90 ;  /* 0x0000000444487c23 */ /* 0x000fe2000801085a */
[----:B------:R-:W-:Y:S01]  /*61e0*/  HMMA.16816.F32.BF16 R28, R4, R18, R28 ;  /* 0x00000012041c723c */ /* 0x000fe2000004181c */
[----:B------:R-:W1:Y:S01]  /*61f0*/  LDSM.16.MT88.4 R4, [R209+0x8000] ;  /* 0x00800000d104783b */ /* 0x000e620000004200 */
[----:B------:R-:W-:Y:S01]  /*6200*/  F2FP.BF16.F32.PACK_AB R19, R80, R79 ;  /* 0x0000004f5013723e */ /* 0x000fe200000010ff */
[----:B------:R-:W-:Y:S01]  /*6210*/  FADD.FTZ R99, R104, R99 ;  /* 0x0000006368637221 */ /* 0x000fe20000010000 */
[----:B------:R-:W-:Y:S03]  /*6220*/  MUFU.EX2 R55, R55 ;  /* 0x0000003700377308 */ /* 0x000fe60000000800 */
[----:B------:R-:W-:Y:S01]  /*6230*/  FADD.FTZ R102, R102, R99 ;  /* 0x0000006366667221 */ /* 0x000fe20000010000 */
[----:B------:R-:W-:Y:S01]  /*6240*/  MUFU.EX2 R72, R72 ;  /* 0x0000004800487308 */ /* 0x000fe20000000800 */
[----:B--2---:R-:W-:-:S02]  /*6250*/  F2FP.BF16.F32.PACK_AB R18, R82, R77 ;  /* 0x0000004d5212723e */ /* 0x004fc400000010ff */
[----:B------:R-:W-:Y:S01]  /*6260*/  FADD.FTZ R102, R101, R102 ;  /* 0x0000006665667221 */ /* 0x000fe20000010000 */
[----:B------:R-:W-:Y:S03]  /*6270*/  MUFU.EX2 R56, R56 ;  /* 0x0000003800387308 */ /* 0x000fe60000000800 */
[----:B------:R-:W-:Y:S01]  /*6280*/  FADD.FTZ R123, R123, R102 ;  /* 0x000000667b7b7221 */ /* 0x000fe20000010000 */
[----:B------:R-:W-:Y:S01]  /*6290*/  HMMA.16816.F32.BF16 R24, R16, R12, R24 ;  /* 0x0000000c1018723c */ /* 0x000fe20000041818 */
[----:B------:R-:W-:Y:S01]  /*62a0*/  FFMA.FTZ R12, R73, UR4, -R90 ;  /* 0x00000004490c7c23 */ /* 0x000fe2000801085a */
[----:B------:R-:W-:Y:S01]  /*62b0*/  MUFU.EX2 R57, R57 ;  /* 0x0000003900397308 */ /* 0x000fe20000000800 */
[----:B------:R-:W-:-:S03]  /*62c0*/  FADD.FTZ R123, R116, R123 ;  /* 0x0000007b747b7221 */ /* 0x000fc60000010000 */
[----:B------:R-:W-:Y:S01]  /*62d0*/  MUFU.EX2 R73, R85 ;  /* 0x0000005500497308 */ /* 0x000fe20000000800 */
[----:B------:R-:W-:Y:S01]  /*62e0*/  FADD.FTZ R114, R114, R123 ;  /* 0x0000007b72727221 */ /* 0x000fe20000010000 */
[----:B------:R-:W-:Y:S02]  /*62f0*/  HMMA.16816.F32.BF16 R20, R16, R14, R20 ;  /* 0x0000000e1014723c */ /* 0x000fe40000041814 */
[----:B------:R2:W3:Y:S01]  /*6300*/  MUFU.EX2 R68, R12 ;  /* 0x0000000c00447308 */ /* 0x0004e20000000800 */
[----:B------:R-:W-:-:S03]  /*6310*/  FADD.FTZ R114, R139, R114 ;  /* 0x000000728b727221 */ /* 0x000fc60000010000 */
[----:B------:R-:W-:Y:S01]  /*6320*/  MUFU.EX2 R52, R52 ;  /* 0x0000003400347308 */ /* 0x000fe20000000800 */
[----:B------:R-:W-:Y:S01]  /*6330*/  FADD.FTZ R177, R177, R114 ;  /* 0x00000072b1b17221 */ /* 0x000fe20000010000 */
[----:B-----5:R-:W-:Y:S01]  /*6340*/  HMMA.16816.F32.BF16 R36, R16, R8, R36 ;  /* 0x000000081024723c */ /* 0x020fe20000041824 */
[----:B------:R-:W-:Y:S01]  /*6350*/  F2FP.BF16.F32.PACK_AB R9, R75, R74 ;  /* 0x0000004a4b09723e */ /* 0x000fe200000010ff */
[----:B------:R-:W-:Y:S01]  /*6360*/  MUFU.EX2 R53, R53 ;  /* 0x0000003500357308 */ /* 0x000fe20000000800 */
[----:B------:R-:W-:-:S03]  /*6370*/  FADD.FTZ R177, R128, R177 ;  /* 0x000000b180b17221 */ /* 0x000fc60000010000 */
[----:B------:R-:W-:Y:S01]  /*6380*/  MUFU.EX2 R231, R231 ;  /* 0x000000e700e77308 */ /* 0x000fe20000000800 */
[----:B------:R-:W-:Y:S01]  /*6390*/  FADD.FTZ R126, R126, R177 ;  /* 0x000000b17e7e7221 */ /* 0x000fe20000010000 */
[----:B------:R-:W-:Y:S01]  /*63a0*/  HMMA.16816.F32.BF16 R28, R16, R10, R28 ;  /* 0x0000000a101c723c */ /* 0x000fe2000004181c */
[----:B------:R-:W-:Y:S01]  /*63b0*/  F2FP.BF16.F32.PACK_AB R11, R71, R70 ;  /* 0x00000046470b723e */ /* 0x000fe200000010ff */
[----:B--2---:R-:W2:Y:S01]  /*63c0*/  LDSM.16.MT88.4 R12, [R208+0x3000] ;  /* 0x00300000d00c783b */ /* 0x004ea20000004200 */
[----:B---3--:R-:W-:Y:S01]  /*63d0*/  F2FP.BF16.F32.PACK_AB R8, R68, R73 ;  /* 0x000000494408723e */ /* 0x008fe200000010ff */
[----:B------:R-:W-:Y:S01]  /*63e0*/  FADD.FTZ R183, R183, R126 ;  /* 0x0000007eb7b77221 */ /* 0x000fe20000010000 */
[----:B------:R-:W-:Y:S01]  /*63f0*/  F2FP.BF16.F32.PACK_AB R10, R69, R72 ;  /* 0x00000048450a723e */ /* 0x000fe200000010ff */
[--C-:B------:R-:W-:Y:S01]  /*6400*/  FFMA.FTZ R16, R62, UR4, -R84.reuse ;  /* 0x000000043e107c23 */ /* 0x100fe20008010854 */
[--C-:B------:R-:W-:Y:S01]  /*6410*/  FFMA.FTZ R19, R63, UR4, -R84.reuse ;  /* 0x000000043f137c23 */ /* 0x100fe20008010854 */
[----:B------:R-:W-:Y:S01]  /*6420*/  FADD.FTZ R136, R136, R183 ;  /* 0x000000b788887221 */ /* 0x000fe20000010000 */
[--C-:B------:R-:W-:Y:S01]  /*6430*/  FFMA.FTZ R18, R66, UR4, -R84.reuse ;  /* 0x0000000442127c23 */ /* 0x100fe20008010854 */
[----:B------:R-:W-:Y:S01]  /*6440*/  FFMA.FTZ R17, R67, UR4, -R84 ;  /* 0x0000000443117c23 */ /* 0x000fe20008010854 */
[----:B------:R-:W-:Y:S01]  /*6450*/  FFMA.FTZ R62, R64, UR4, -R90 ;  /* 0x00000004403e7c23 */ /* 0x000fe2000801085a */
        /* <DEDUP_REMOVED lines=10> */
[----:B------:R-:W-:Y:S01]  /*6500*/  HMMA.16816.F32.BF16 R20, R8, R6, R20 ;  /* 0x000000060814723c */ /* 0x000fe20000041814 */
[----:B------:R-:W-:Y:S01]  /*6510*/  MUFU.EX2 R16, R16 ;  /* 0x0000001000107308 */ /* 0x000fe20000000800 */
[----:B------:R-:W-:Y:S01]  /*6520*/  FADD.FTZ R124, R124, R171 ;  /* 0x000000ab7c7c7221 */ /* 0x000fe20000010000 */
[----:B------:R-:W-:Y:S01]  /*6530*/  FADD.FTZ R142, R142, R189 ;  /* 0x000000bd8e8e7221 */ /* 0x000fe20000010000 */
[----:B------:R-:W3:Y:S01]  /*6540*/  LDSM.16.MT88.4 R4, [R209+0x8400] ;  /* 0x00840000d104783b */ /* 0x000ee20000004200 */
[----:B------:R-:W4:Y:S01]  /*6550*/  MUFU.EX2 R19, R19 ;  /* 0x0000001300137308 */ /* 0x000f220000000800 */
[----:B------:R-:W-:Y:S01]  /*6560*/  FADD.FTZ R185, R185, R124 ;  /* 0x0000007cb9b97221 */ /* 0x000fe20000010000 */
[----:B------:R-:W-:Y:S01]  /*6570*/  FADD.FTZ R201, R201, R142 ;  /* 0x0000008ec9c97221 */ /* 0x000fe20000010000 */
[----:B------:R-:W-:Y:S01]  /*6580*/  LDSM.16.MT88.4 R136, [R208+0x3c00] ;  /* 0x003c0000d088783b */ /* 0x000fe20000004200 */
[----:B------:R-:W-:Y:S01]  /*6590*/  MUFU.EX2 R62, R62 ;  /* 0x0000003e003e7308 */ /* 0x000fe20000000800 */
[----:B------:R-:W-:Y:S01]  /*65a0*/  FADD.FTZ R185, R132, R185 ;  /* 0x000000b984b97221 */ /* 0x000fe20000010000 */
[----:B------:R-:W-:-:S02]  /*65b0*/  FADD.FTZ R144, R144, R201 ;  /* 0x000000c990907221 */ /* 0x000fc40000010000 */
[----:B------:R-:W5:Y:S01]  /*65c0*/  MUFU.EX2 R63, R63 ;  /* 0x0000003f003f7308 */ /* 0x000f620000000800 */
[----:B------:R-:W-:Y:S01]  /*65d0*/  FADD.FTZ R130, R130, R185 ;  /* 0x000000b982827221 */ /* 0x000fe20000010000 */
[----:B------:R-:W-:-:S03]  /*65e0*/  FADD.FTZ R203, R203, R144 ;  /* 0x00000090cbcb7221 */ /* 0x000fc60000010000 */
[----:B------:R-:W-:Y:S01]  /*65f0*/  FADD.FTZ R187, R187, R130 ;  /* 0x00000082bbbb7221 */ /* 0x000fe20000010000 */
[C---:B--2---:R-:W-:Y:S01]  /*6600*/  HMMA.16816.F32.BF16 R36, R8.reuse, R12, R36 ;  /* 0x0000000c0824723c */ /* 0x044fe20000041824 */
[----:B------:R-:W-:Y:S02]  /*6610*/  FADD.FTZ R154, R154, R203 ;  /* 0x000000cb9a9a7221 */ /* 0x000fe40000010000 */
[----:B------:R-:W-:Y:S02]  /*6620*/  FADD.FTZ R134, R134, R187 ;  /* 0x000000bb86867221 */ /* 0x000fe40000010000 */
[----:B------:R-:W-:Y:S02]  /*6630*/  FADD.FTZ R159, R159, R154 ;  /* 0x0000009a9f9f7221 */ /* 0x000fe40000010000 */
[----:B------:R-:W-:Y:S01]  /*6640*/  FADD.FTZ R134, R199, R134 ;  /* 0x00000086c7867221 */ /* 0x000fe20000010000 */
[----:B------:R-:W-:Y:S01]  /*6650*/  HMMA.16816.F32.BF16 R28, R8, R14, R28 ;  /* 0x0000000e081c723c */ /* 0x000fe2000004181c */
[----:B------:R-:W2:Y:S01]  /*6660*/  LDSM.16.MT88.4 R12, [R208+0x3400] ;  /* 0x00340000d00c783b */ /* 0x000ea20000004200 */
        /* <DEDUP_REMOVED lines=8> */
[----:B-----5:R-:W-:Y:S02]  /*66f0*/  F2FP.BF16.F32.PACK_AB R8, R63, R62 ;  /* 0x0000003e3f08723e */ /* 0x020fe400000010ff */
[----:B------:R-:W-:Y:S01]  /*6700*/  FADD.FTZ R164, R164, R141 ;  /* 0x0000008da4a47221 */ /* 0x000fe20000010000 */
[----:B------:R-:W-:Y:S01]  /*6710*/  FADD.FTZ R167, R167, R146 ;  /* 0x00000092a7a77221 */ /* 0x000fe20000010000 */
[----:B------:R-:W-:-:S02]  /*6720*/  F2FP.BF16.F32.PACK_AB R10, R61, R60 ;  /* 0x0000003c3d0a723e */ /* 0x000fc400000010ff */
        /* <DEDUP_REMOVED lines=9> */
[----:B------:R-:W-:Y:S01]  /*67c0*/  HMMA.16816.F32.BF16 R20, R8, R6, R20 ;  /* 0x000000060814723c */ /* 0x000fe20000041814 */
[----:B------:R-:W1:Y:S02]  /*67d0*/  LDSM.16.MT88.4 R4, [R209+0x8800] ;  /* 0x00880000d104783b */ /* 0x000e640000004200 */
[----:B------:R-:W-:-:S04]  /*67e0*/  FADD.FTZ R147, R147, R158 ;  /* 0x0000009e93937221 */ /* 0x000fc80000010000 */
[----:B------:R-:W-:Y:S01]  /*67f0*/  FADD.FTZ R162, R162, R147 ;  /* 0x00000093a2a27221 */ /* 0x000fe20000010000 */
[C---:B--2---:R-:W-:Y:S01]  /*6800*/  HMMA.16816.F32.BF16 R36, R8.reuse, R12, R36 ;  /* 0x0000000c0824723c */ /* 0x044fe20000041824 */
[----:B------:R-:W-:Y:S02]  /*6810*/  FADD.FTZ R13, R113, R174 ;  /* 0x000000ae710d7221 */ /* 0x000fe40000010000 */
[----:B------:R-:W-:Y:S01]  /*6820*/  FADD.FTZ R135, R135, R162 ;  /* 0x000000a287877221 */ /* 0x000fe20000010000 */
[----:B------:R-:W-:Y:S01]  /*6830*/  F2FP.BF16.F32.PACK_AB R12, R57, R56 ;  /* 0x00000038390c723e */ /* 0x000fe200000010ff */
[----:B------:R-:W-:Y:S02]  /*6840*/  FADD.FTZ R13, R176, R13 ;  /* 0x0000000db00d7221 */ /* 0x000fe40000010000 */
[----:B------:R-:W-:Y:S01]  /*6850*/  FADD.FTZ R170, R170, R135 ;  /* 0x00000087aaaa7221 */ /* 0x000fe20000010000 */
[----:B------:R-:W-:Y:S01]  /*6860*/  HMMA.16816.F32.BF16 R28, R8, R14, R28 ;  /* 0x0000000e081c723c */ /* 0x000fe2000004181c */
[----:B------:R-:W-:-:S02]  /*6870*/  FADD.FTZ R34, R34, R13 ;  /* 0x0000000d22227221 */ /* 0x000fc40000010000 */
[----:B------:R-:W-:Y:S01]  /*6880*/  FADD.FTZ R127, R127, R170 ;  /* 0x000000aa7f7f7221 */ /* 0x000fe20000010000 */
[----:B------:R-:W2:Y:S01]  /*6890*/  LDSM.16.MT88.4 R8, [R208+0x3800] ;  /* 0x00380000d008783b */ /* 0x000ea20000004200 */
[----:B------:R-:W-:Y:S01]  /*68a0*/  F2FP.BF16.F32.PACK_AB R13, R59, R58 ;  /* 0x0000003a3b0d723e */ /* 0x000fe200000010ff */
        /* <DEDUP_REMOVED lines=30> */
[----:B------:R-:W4:Y:S01]  /*6a90*/  MUFU.EX2 R40, R40 ;  /* 0x0000002800287308 */ /* 0x000f220000000800 */
[----:B------:R-:W-:Y:S01]  /*6aa0*/  FADD.FTZ R73, R68, R73 ;  /* 0x0000004944497221 */ /* 0x000fe20000010000 */
[----:B------:R-:W-:Y:S01]  /*6ab0*/  FADD.FTZ R79, R80, R79 ;  /* 0x0000004f504f7221 */ /* 0x000fe20000010000 */
[C---:B------:R-:W-:Y:S01]  /*6ac0*/  HMMA.16816.F32.BF16 R20, R12.reuse, R6, R20 ;  /* 0x000000060c14723c */ /* 0x040fe20000041814 */
[----:B------:R-:W-:Y:S01]  /*6ad0*/  MUFU.EX2 R34, R34 ;  /* 0x0000002200227308 */ /* 0x000fe20000000800 */
[----:B------:R-:W-:Y:S01]  /*6ae0*/  FADD.FTZ R72, R72, R73 ;  /* 0x0000004948487221 */ /* 0x000fe20000010000 */
[----:B------:R-:W-:Y:S02]  /*6af0*/  FADD.FTZ R74, R74, R79 ;  /* 0x0000004f4a4a7221 */ /* 0x000fe40000010000 */
[----:B------:R-:W5:Y:S01]  /*6b00*/  MUFU.EX2 R35, R35 ;  /* 0x0000002300237308 */ /* 0x000f620000000800 */
[----:B------:R-:W-:Y:S01]  /*6b10*/  FADD.FTZ R69, R69, R72 ;  /* 0x0000004845457221 */ /* 0x000fe20000010000 */
[----:B------:R-:W-:Y:S01]  /*6b20*/  FADD.FTZ R75, R75, R74 ;  /* 0x0000004a4b4b7221 */ /* 0x000fe20000010000 */
[----:B--2---:R-:W-:Y:S01]  /*6b30*/  HMMA.16816.F32.BF16 R36, R12, R8, R36 ;  /* 0x000000080c24723c */ /* 0x004fe20000041824 */
[----:B------:R-:W2:Y:S01]  /*6b40*/  MUFU.EX2 R42, R42 ;  /* 0x0000002a002a7308 */ /* 0x000ea20000000800 */
[----:B------:R-:W-:Y:S01]  /*6b50*/  FADD.FTZ R62, R62, R69 ;  /* 0x000000453e3e7221 */ /* 0x000fe20000010000 */
[----:B------:R-:W-:Y:S01]  /*6b60*/  FADD.FTZ R70, R70, R75 ;  /* 0x0000004b46467221 */ /* 0x000fe20000010000 */
[----:B-1----:R-:W-:-:S02]  /*6b70*/  F2FP.BF16.F32.PACK_AB R5, R33, R32 ;  /* 0x000000202105723e */ /* 0x002fc400000010ff */
        /* <DEDUP_REMOVED lines=8> */
[----:B------:R-:W-:Y:S01]  /*6c00*/  FADD.FTZ R17, R17, R18 ;  /* 0x0000001211117221 */ /* 0x000fe20000010000 */
[----:B--2---:R-:W-:-:S02]  /*6c10*/  F2FP.BF16.F32.PACK_AB R6, R231, R42 ;  /* 0x0000002ae706723e */ /* 0x004fc400000010ff */
        /* <DEDUP_REMOVED lines=19> */
[----:B------:R-:W-:Y:S03]  /*6d50*/  HMMA.16816.F32.BF16 R136, R4, R138, R28 ;  /* 0x0000008a0488723c */ /* 0x000fe6000004181c */
[----:B------:R-:W-:-:S04]  /*6d60*/  FADD.FTZ R34, R34, R33 ;  /* 0x0000002122227221 */ /* 0x000fc80000010000 */
[----:B------:R-:W-:Y:S01]  /*6d70*/  FADD.FTZ R230, R35, R34 ;  /* 0x0000002223e67221 */ /* 0x000fe20000010000 */
[----:B------:R-:W-:-:S12]  /*6d80*/  @!P0 BRA `(.L_x_2048) ;  /* 0x0000004c00e88947 */ /* 0x000fd80003800000 */
        /* <DEDUP_REMOVED lines=64> */
.L_x_2049:
[----:B------:R-:W-:Y:S01]  /*7190*/  UMOV UR6, URZ ;  /* 0x000000ff00067c82 */ /* 0x000fe20008000000 */
[----:B------:R-:W-:Y:S01]  /*71a0*/  IMAD.SHL.U32 R4, R192, 0x100, RZ ;  /* 0x00000100c0047824 */ /* 0x000fe200078e00ff */
[----:B------:R-:W-:-:S05]  /*71b0*/  IADD3 R5, P0, PT, RZ, -UR6, RZ ;  /* 0x80000006ff057c10 */ /* 0x000fca000ff1e0ff */
[----:B------:R-:W-:-:S05]  /*71c0*/  IMAD.X R4, RZ, RZ, ~R4, P0 ;  /* 0x000000ffff047224 */ /* 0x000fca00000e0e04 */
[----:B------:R-:W-:-:S04]  /*71d0*/  SHF.R.S64 R5, R5, 0x1f, R4 ;  /* 0x0000001f05057819 */ /* 0x000fc80000001004 */
[----:B------:R-:W-:-:S04]  /*71e0*/  IADD3 R218, P0, PT, R5, R218, RZ ;  /* 0x000000da05da7210 */ /* 0x000fc80007f1e0ff */
[----:B------:R-:W-:-:S09]  /*71f0*/  LEA.HI.X.SX32 R219, R4, R219, 0x1, P0 ;  /* 0x000000db04db7211 */ /* 0x000fd200000f0eff */
.L_x_2050:
[C---:B------:R-:W-:Y:S01]  /*7200*/  IMAD.SHL.U32 R5, R192.reuse, 0x40, RZ ;  /* 0x00000040c0057824 */ /* 0x040fe200078e00ff */
[----:B------:R-:W-:Y:S01]  /*7210*/  SHF.L.U64.HI R192, R192, 0x6, R193 ;  /* 0x00000006c0c07819 */ /* 0x000fe200000102c1 */
[----:B------:R-:W-:Y:S01]  /*7220*/  @!PT LDS RZ, [RZ] ;  /* 0x00000000fffff984 */ /* 0x000fe20000000800 */
[----:B------:R-:W-:Y:S01]  /*7230*/  @!PT LDS RZ, [RZ] ;  /* 0x00000000fffff984 */ /* 0x000fe20000000800 */
[----:B------:R-:W-:Y:S01]  /*7240*/  @!PT LDS RZ, [RZ] ;  /* 0x00000000fffff984 */ /* 0x000fe20000000800 */
[----:B------:R-:W-:Y:S01]  /*7250*/  LDGSTS.E.BYPASS.LTC128B.128 [R195+0x5000], desc[UR16][R218.64] ;  /* 0x05000000dac37fae */ /* 0x000fe2000b981a10 */
[----:B------:R-:W-:Y:S02]  /*7260*/  IMAD R169, R194, 0x100, R169 ;  /* 0x00000100c2a97824 */ /* 0x000fe400078e02a9 */
        /* <DEDUP_REMOVED lines=141> */
[----:B------:R-:W-:Y:S01]  /*7b40*/  FSEL R152, R116, -INF , !P5 ;  /* 0xff80000074987808 */ /* 0x000fe20006800000 */
[----:B------:R-:W-:Y:S01]  /*7b50*/  VIADD R116, R169, 0xfffffe38 ;  /* 0xfffffe38a9747836 */ /* 0x000fe20000000000 */
[CC--:B------:R-:W-:Y:S02]  /*7b60*/  ISETP.GE.AND P1, PT, R9.reuse, R168.reuse, PT ;  /* 0x000000a80900720c */ /* 0x0c0fe40003f26270 */
[-C--:B------:R-:W-:Y:S02]  /*7b70*/  ISETP.GE.AND P0, PT, R9, R3.reuse, PT ;  /* 0x000000030900720c */ /* 0x080fe40003f06270 */
[C---:B------:R-:W-:Y:S02]  /*7b80*/  ISETP.GE.AND P6, PT, R8.reuse, R168, PT ;  /* 0x000000a80800720c */ /* 0x040fe40003fc6270 */
[----:B------:R-:W-:-:S02]  /*7b90*/  ISETP.GE.AND P3, PT, R8, R3, PT ;  /* 0x000000030800720c */ /* 0x000fc40003f66270 */
[----:B------:R-:W2:Y:S01]  /*7ba0*/  LDSM.16.M88.4 R8, [R150+0x2400] ;  /* 0x002400009608783b */ /* 0x000ea20000000200 */
[----:B------:R-:W-:Y:S02]  /*7bb0*/  FSEL R123, R123, -INF , !P4 ;  /* 0xff8000007b7b7808 */ /* 0x000fe40006000000 */
        /* <DEDUP_REMOVED lines=23> */
[----:B------:R-:W-:Y:S02]  /*7d30*/  FSEL R110, R110, -INF , !P1 ;  /* 0xff8000006e6e7808 */ /* 0x000fe40004800000 */
[----:B------:R-:W-:Y:S01]  /*7d40*/  FSEL R109, R109, -INF , !P0 ;  /* 0xff8000006d6d7808 */ /* 0x000fe20004000000 */
[C---:B--2---:R-:W-:Y:S01]  /*7d50*/  HMMA.16816.F32.BF16 R96, R160.reuse, R8, R96 ;  /* 0x00000008a060723c */ /* 0x044fe20000041860 */
[----:B------:R-:W-:Y:S01]  /*7d60*/  FSEL R112, R112, -INF , !P6 ;  /* 0xff80000070707808 */ /* 0x000fe20007000000 */
[C---:B------:R-:W-:Y:S01]  /*7d70*/  VIADD R8, R169.reuse, 0xfffffe51 ;  /* 0xfffffe51a9087836 */ /* 0x040fe20000000000 */
[C---:B------:R-:W-:Y:S01]  /*7d80*/  ISETP.GE.AND P1, PT, R4.reuse, R168, PT ;  /* 0x000000a80400720c */ /* 0x040fe20003f26270 */
[C---:B------:R-:W-:Y:S01]  /*7d90*/  VIADD R9, R169.reuse, 0xfffffe59 ;  /* 0xfffffe59a9097836 */ /* 0x040fe20000000000 */
[-C--:B------:R-:W-:Y:S01]  /*7da0*/  ISETP.GE.AND P0, PT, R4, R3.reuse, PT ;  /* 0x000000030400720c */ /* 0x080fe20003f06270 */
[C---:B------:R-:W-:Y:S01]  /*7db0*/  VIADD R4, R169.reuse, 0xfffffe50 ;  /* 0xfffffe50a9047836 */ /* 0x040fe20000000000 */
[----:B------:R-:W-:Y:S01]  /*7dc0*/  ISETP.GE.AND P6, PT, R164, R3, PT ;  /* 0x00000003a400720c */ /* 0x000fe20003fc6270 */
[----:B------:R-:W-:Y:S01]  /*7dd0*/  HMMA.16816.F32.BF16 R92, R160, R10, R92 ;  /* 0x0000000aa05c723c */ /* 0x000fe2000004185c */
        /* <DEDUP_REMOVED lines=66> */
[----:B------:R-:W-:Y:S01]  /*8200*/  VIADD R4, R169, 0xfffffe80 ;  /* 0xfffffe80a9047836 */ /* 0x000fe20000000000 */
        /* <DEDUP_REMOVED lines=9> */
[CC--:B------:R-:W-:Y:S02]  /*82a0*/  ISETP.GE.AND P6, PT, R8.reuse, R168.reuse, PT ;  /* 0x000000a80800720c */ /* 0x0c0fe40003fc6270 */
[-C--:B------:R-:W-:Y:S01]  /*82b0*/  ISETP.GE.AND P3, PT, R8, R3.reuse, PT ;  /* 0x000000030800720c */ /* 0x080fe20003f66270 */
[----:B------:R-:W-:Y:S01]  /*82c0*/  VIADD R8, R169, 0xfffffe88 ;  /* 0xfffffe88a9087836 */ /* 0x000fe20000000000 */
[CC--:B------:R-:W-:Y:S01]  /*82d0*/  ISETP.GE.AND P5, PT, R5.reuse, R168.reuse, PT ;  /* 0x000000a80500720c */ /* 0x0c0fe20003fa6270 */
[----:B-1----:R-:W-:Y:S01]  /*82e0*/  HMMA.16816.F32.BF16 R64, R160, R92, R64 ;  /* 0x0000005ca040723c */ /* 0x002fe20000041840 */
[----:B------:R-:W-:Y:S01]  /*82f0*/  ISETP.GE.AND P2, PT, R5, R3, PT ;  /* 0x000000030500720c */ /* 0x000fe20003f46270 */
[----:B------:R-:W-:Y:S01]  /*8300*/  VIADD R93, R169, 0xfffffe91 ;  /* 0xfffffe91a95d7836 */ /* 0x000fe20000000000 */
[----:B------:R-:W-:-:S02]  /*8310*/  ISETP.GE.AND P1, PT, R4, R168, PT ;  /* 0x000000a80400720c */ /* 0x000fc40003f26270 */
[-C--:B------:R-:W-:Y:S02]  /*8320*/  ISETP.GE.AND P0, PT, R4, R3.reuse, PT ;  /* 0x000000030400720c */ /* 0x080fe40003f06270 */
[----:B------:R-:W1:Y:S01]  /*8330*/  LDSM.16.M88.4 R4, [R150+0x3800] ;  /* 0x003800009604783b */ /* 0x000e620000000200 */
[----:B------:R-:W-:Y:S01]  /*8340*/  FSEL R78, R78, -INF , !P4 ;  /* 0xff8000004e4e7808 */ /* 0x000fe20006000000 */
[----:B------:R-:W-:Y:S01]  /*8350*/  HMMA.16816.F32.BF16 R60, R160, R94, R60 ;  /* 0x0000005ea03c723c */ /* 0x000fe2000004183c */
[----:B------:R-:W-:Y:S02]  /*8360*/  FSEL R77, R77, -INF , !P5 ;  /* 0xff8000004d4d7808 */ /* 0x000fe40006800000 */
[C---:B------:R-:W-:Y:S02]  /*8370*/  ISETP.GE.AND P4, PT, R8.reuse, R168, PT ;  /* 0x000000a80800720c */ /* 0x040fe40003f86270 */
[----:B------:R-:W-:Y:S01]  /*8380*/  ISETP.GE.AND P5, PT, R8, R3, PT ;  /* 0x000000030800720c */ /* 0x000fe20003fa6270 */
[----:B------:R-:W-:Y:S01]  /*8390*/  VIADD R8, R169, 0xfffffe90 ;  /* 0xfffffe90a9087836 */ /* 0x000fe20000000000 */
[----:B------:R-:W-:-:S02]  /*83a0*/  FSEL R79, R79, -INF , !P2 ;  /* 0xff8000004f4f7808 */ /* 0x000fc40005000000 */
[----:B------:R-:W-:Y:S02]  /*83b0*/  FSEL R72, R72, -INF , !P1 ;  /* 0xff80000048487808 */ /* 0x000fe40004800000 */
[----:B------:R-:W-:Y:S02]  /*83c0*/  FSEL R74, R74, -INF , !P0 ;  /* 0xff8000004a4a7808 */ /* 0x000fe40004000000 */
[----:B------:R-:W-:Y:S02]  /*83d0*/  FSEL R73, R73, -INF , !P6 ;  /* 0xff80000049497808 */ /* 0x000fe40007000000 */
[----:B------:R-:W-:Y:S01]  /*83e0*/  FSEL R92, R68, -INF , !P4 ;  /* 0xff800000445c7808 */ /* 0x000fe20006000000 */
[----:B------:R-:W-:Y:S01]  /*83f0*/  VIADD R68, R169, 0xfffffe98 ;  /* 0xfffffe98a9447836 */ /* 0x000fe20000000000 */
[C---:B------:R-:W-:Y:S02]  /*8400*/  ISETP.GE.AND P2, PT, R9.reuse, R168, PT ;  /* 0x000000a80900720c */ /* 0x040fe40003f46270 */
[----:B------:R-:W-:-:S02]  /*8410*/  ISETP.GE.AND P1, PT, R9, R3, PT ;  /* 0x000000030900720c */ /* 0x000fc40003f26270 */
[CC--:B------:R-:W-:Y:S02]  /*8420*/  ISETP.GE.AND P0, PT, R8.reuse, R168.reuse, PT ;  /* 0x000000a80800720c */ /* 0x0c0fe40003f06270 */
[-C--:B------:R-:W-:Y:S02]  /*8430*/  ISETP.GE.AND P6, PT, R8, R3.reuse, PT ;  /* 0x000000030800720c */ /* 0x080fe40003fc6270 */
[----:B------:R-:W2:Y:S01]  /*8440*/  LDSM.16.M88.4 R8, [R150+0x3c00] ;  /* 0x003c00009608783b */ /* 0x000ea20000000200 */
[----:B------:R-:W-:Y:S02]  /*8450*/  FSEL R75, R75, -INF , !P3 ;  /* 0xff8000004b4b7808 */ /* 0x000fe40005800000 */
[C---:B------:R-:W-:Y:S02]  /*8460*/  ISETP.GE.AND P3, PT, R93.reuse, R168, PT ;  /* 0x000000a85d00720c */ /* 0x040fe40003f66270 */
[----:B------:R-:W-:Y:S02]  /*8470*/  ISETP.GE.AND P4, PT, R93, R3, PT ;  /* 0x000000035d00720c */ /* 0x000fe40003f86270 */
[----:B------:R-:W-:-:S02]  /*8480*/  FSEL R93, R70, -INF , !P5 ;  /* 0xff800000465d7808 */ /* 0x000fc40006800000 */
[----:B------:R-:W-:Y:S02]  /*8490*/  FSEL R95, R69, -INF , !P2 ;  /* 0xff800000455f7808 */ /* 0x000fe40005000000 */
[CC--:B------:R-:W-:Y:S02]  /*84a0*/  ISETP.GE.AND P5, PT, R68.reuse, R168.reuse, PT ;  /* 0x000000a84400720c */ /* 0x0c0fe40003fa6270 */
[----:B------:R-:W-:Y:S01]  /*84b0*/  ISETP.GE.AND P2, PT, R68, R3, PT ;  /* 0x000000034400720c */ /* 0x000fe20003f46270 */
[----:B------:R-:W-:Y:S01]  /*84c0*/  VIADD R68, R169, 0xfffffea0 ;  /* 0xfffffea0a9447836 */ /* 0x000fe20000000000 */
[----:B------:R-:W-:Y:S01]  /*84d0*/  FSEL R66, R66, -INF , !P6 ;  /* 0xff80000042427808 */ /* 0x000fe20007000000 */
[----:B-1----:R-:W-:Y:S01]  /*84e0*/  HMMA.16816.F32.BF16 R56, R160, R4, R56 ;  /* 0x00000004a038723c */ /* 0x002fe20000041838 */
[----:B------:R-:W-:Y:S01]  /*84f0*/  FSEL R65, R65, -INF , !P3 ;  /* 0xff80000041417808 */ /* 0x000fe20005800000 */
[----:B------:R-:W-:Y:S01]  /*8500*/  VIADD R4, R169, 0xfffffea1 ;  /* 0xfffffea1a9047836 */ /* 0x000fe20000000000 */
[----:B------:R-:W-:Y:S01]  /*8510*/  FSEL R94, R71, -INF , !P1 ;  /* 0xff800000475e7808 */ /* 0x000fe20004800000 */
[----:B------:R-:W-:Y:S01]  /*8520*/  VIADD R5, R169, 0xfffffea9 ;  /* 0xfffffea9a9057836 */ /* 0x000fe20000000000 */
[----:B------:R-:W-:-:S02]  /*8530*/  ISETP.GE.AND P6, PT, R68, R168, PT ;  /* 0x000000a84400720c */ /* 0x000fc40003fc6270 */
[-C--:B------:R-:W-:Y:S01]  /*8540*/  ISETP.GE.AND P3, PT, R68, R3.reuse, PT ;  /* 0x000000034400720c */ /* 0x080fe20003f66270 */
[----:B------:R-:W-:Y:S01]  /*8550*/  HMMA.16816.F32.BF16 R52, R160, R6, R52 ;  /* 0x00000006a034723c */ /* 0x000fe20000041834 */
        /* <DEDUP_REMOVED lines=8> */
[-C--:B------:R-:W-:Y:S01]  /*85e0*/  ISETP.GE.AND P2, PT, R4, R168.reuse, PT ;  /* 0x000000a80400720c */ /* 0x080fe20003f46270 */
[C---:B--2---:R-:W-:Y:S01]  /*85f0*/  HMMA.16816.F32.BF16 R44, R160.reuse, R10, R44 ;  /* 0x0000000aa02c723c */ /* 0x044fe2000004182c */
[----:B------:R-:W-:Y:S02]  /*8600*/  FSEL R61, R61, -INF , !P1 ;  /* 0xff8000003d3d7808 */ /* 0x000fe40004800000 */
[----:B------:R-:W-:Y:S02]  /*8610*/  FSEL R64, R64, -INF , !P0 ;  /* 0xff80000040407808 */ /* 0x000fe40004000000 */
[-C--:B------:R-:W-:Y:S01]  /*8620*/  ISETP.GE.AND P1, PT, R4, R3.reuse, PT ;  /* 0x000000030400720c */ /* 0x080fe20003f26270 */
[C---:B------:R-:W-:Y:S01]  /*8630*/  VIADD R4, R169.reuse, 0xfffffeb0 ;  /* 0xfffffeb0a9047836 */ /* 0x040fe20000000000 */
[----:B------:R-:W-:Y:S01]  /*8640*/  ISETP.GE.AND P0, PT, R164, R3, PT ;  /* 0x00000003a400720c */ /* 0x000fe20003f06270 */
[----:B------:R-:W-:Y:S01]  /*8650*/  HMMA.16816.F32.BF16 R48, R160, R8, R48 ;  /* 0x00000008a030723c */ /* 0x000fe20000041830 */
[----:B------:R-:W-:Y:S01]  /*8660*/  VIADD R8, R169, 0xfffffeb1 ;  /* 0xfffffeb1a9087836 */ /* 0x000fe20000000000 */
[----:B------:R-:W-:Y:S01]  /*8670*/  FSEL R59, R59, -INF , !P5 ;  /* 0xff8000003b3b7808 */ /* 0x000fe20006800000 */
[C---:B------:R-:W-:Y:S01]  /*8680*/  VIADD R9, R169.reuse, 0xfffffeb9 ;  /* 0xfffffeb9a9097836 */ /* 0x040fe20000000000 */
[----:B------:R-:W-:Y:S01]  /*8690*/  FSEL R52, R52, -INF , !P2 ;  /* 0xff80000034347808 */ /* 0x000fe20005000000 */
[----:B------:R-:W-:Y:S01]  /*86a0*/  VIADD R164, R169, 0xfffffec9 ;  /* 0xfffffec9a9a47836 */ /* 0x000fe20000000000 */
[----:B------:R-:W-:-:S02]  /*86b0*/  ISETP.GE.AND P5, PT, R8, R168, PT ;  /* 0x000000a80800720c */ /* 0x000fc40003fa6270 */
[-C--:B------:R-:W-:Y:S01]  /*86c0*/  ISETP.GE.AND P2, PT, R8, R3.reuse, PT ;  /* 0x000000030800720c */ /* 0x080fe20003f46270 */
[----:B------:R-:W-:Y:S01]  /*86d0*/  VIADD R8, R169, 0xfffffeb8 ;  /* 0xfffffeb8a9087836 */ /* 0x000fe20000000000 */
[----:B------:R-:W-:Y:S02]  /*86e0*/  FSEL R63, R63, -INF , !P0 ;  /* 0xff8000003f3f7808 */ /* 0x000fe40004000000 */
[----:B------:R-:W-:Y:S02]  /*86f0*/  FSEL R56, R56, -INF , !P6 ;  /* 0xff80000038387808 */ /* 0x000fe40007000000 */
[----:B------:R-:W-:Y:S02]  /*8700*/  FSEL R58, R58, -INF , !P3 ;  /* 0xff8000003a3a7808 */ /* 0x000fe40005800000 */
[----:B------:R-:W-:Y:S01]  /*8710*/  FSEL R57, R57, -INF , !P4 ;  /* 0xff80000039397808 */ /* 0x000fe20006000000 */
[----:B-1----:R-:W-:Y:S01]  /*8720*/  HMMA.16816.F32.BF16 R40, R160, R68, R40 ;  /* 0x00000044a028723c */ /* 0x002fe20000041828 */
[----:B------:R-:W-:Y:S01]  /*8730*/  ISETP.GE.AND P0, PT, R5, R168, PT ;  /* 0x000000a80500720c */ /* 0x000fe20003f06270 */
[----:B------:R-:W-:Y:S01]  /*8740*/  VIADD R69, R169, 0xfffffec1 ;  /* 0xfffffec1a9457836 */ /* 0x000fe20000000000 */
[----:B------:R-:W-:-:S02]  /*8750*/  ISETP.GE.AND P6, PT, R5, R3, PT ;  /* 0x000000030500720c */ /* 0x000fc40003fc6270 */
[CC--:B------:R-:W-:Y:S02]  /*8760*/  ISETP.GE.AND P3, PT, R4.reuse, R168.reuse, PT ;  /* 0x000000a80400720c */ /* 0x0c0fe40003f66270 */
[-C--:B------:R-:W-:Y:S01]  /*8770*/  ISETP.GE.AND P4, PT, R4, R3.reuse, PT ;  /* 0x000000030400720c */ /* 0x080fe20003f86270 */
[----:B------:R-:W-:Y:S01]  /*8780*/  HMMA.16816.F32.BF16 R36, R160, R70, R36 ;  /* 0x00000046a024723c */ /* 0x000fe20000041824 */
[----:B------:R-:W1:Y:S01]  /*8790*/  LDSM.16.M88.4 R4, [R150+0x4400] ;  /* 0x004400009604783b */ /* 0x000e620000000200 */
[----:B------:R-:W-:Y:S02]  /*87a0*/  FSEL R54, R54, -INF , !P1 ;  /* 0xff80000036367808 */ /* 0x000fe40004800000 */
[C---:B------:R-:W-:Y:S02]  /*87b0*/  ISETP.GE.AND P1, PT, R8.reuse, R168, PT ;  /* 0x000000a80800720c */ /* 0x040fe40003f26270 */
[----:B------:R-:W-:Y:S02]  /*87c0*/  FSEL R53, R53, -INF , !P0 ;  /* 0xff80000035357808 */ /* 0x000fe40004000000 */
[----:B------:R-:W-:Y:S01]  /*87d0*/  ISETP.GE.AND P0, PT, R8, R3, PT ;  /* 0x000000030800720c */ /* 0x000fe20003f06270 */
[----:B------:R-:W-:Y:S01]  /*87e0*/  VIADD R8, R169, 0xfffffec0 ;  /* 0xfffffec0a9087836 */ /* 0x000fe20000000000 */
[----:B------:R-:W-:-:S02]  /*87f0*/  FSEL R55, R55, -INF , !P6 ;  /* 0xff80000037377808 */ /* 0x000fc40007000000 */
[----:B------:R-:W-:Y:S01]  /*8800*/  FSEL R68, R44, -INF , !P1 ;  /* 0xff8000002c447808 */ /* 0x000fe20004800000 */
[----:B------:R-:W-:Y:S01]  /*8810*/  VIADD R44, R169, 0xfffffec8 ;  /* 0xfffffec8a92c7836 */ /* 0x000fe20000000000 */
[----:B------:R-:W-:Y:S02]  /*8820*/  ISETP.GE.AND P6, PT, R9, R168, PT ;  /* 0x000000a80900720c */ /* 0x000fe40003fc6270 */
[----:B------:R-:W-:Y:S02]  /*8830*/  FSEL R51, R51, -INF , !P2 ;  /* 0xff80000033337808 */ /* 0x000fe40005000000 */
[----:B------:R-:W-:Y:S02]  /*8840*/  FSEL R48, R48, -INF , !P3 ;  /* 0xff80000030307808 */ /* 0x000fe40005800000 */
[----:B------:R-:W-:Y:S02]  /*8850*/  FSEL R50, R50, -INF , !P4 ;  /* 0xff80000032327808 */ /* 0x000fe40006000000 */
[----:B------:R-:W-:-:S02]  /*8860*/  FSEL R49, R49, -INF , !P5 ;  /* 0xff80000031317808 */ /* 0x000fc40006800000 */
[CC--:B------:R-:W-:Y:S02]  /*8870*/  ISETP.GE.AND P2, PT, R69.reuse, R168.reuse, PT ;  /* 0x000000a84500720c */ /* 0x0c0fe40003f46270 */
[-C--:B------:R-:W-:Y:S02]  /*8880*/  ISETP.GE.AND P1, PT, R69, R3.reuse, PT ;  /* 0x000000034500720c */ /* 0x080fe40003f26270 */
[-C--:B------:R-:W-:Y:S02]  /*8890*/  ISETP.GE.AND P3, PT, R9, R3.reuse, PT ;  /* 0x000000030900720c */ /* 0x080fe40003f66270 */
[C---:B------:R-:W-:Y:S02]  /*88a0*/  ISETP.GE.AND P4, PT, R8.reuse, R168, PT ;  /* 0x000000a80800720c */ /* 0x040fe40003f86270 */
[----:B------:R-:W-:Y:S02]  /*88b0*/  ISETP.GE.AND P5, PT, R8, R3, PT ;  /* 0x000000030800720c */ /* 0x000fe40003fa6270 */
[----:B------:R-:W-:Y:S01]  /*88c0*/  FSEL R69, R46, -INF , !P0 ;  /* 0xff8000002e457808 */ /* 0x000fe20004000000 */
[----:B------:R-:W2:Y:S01]  /*88d0*/  LDSM.16.M88.4 R8, [R150+0x4800] ;  /* 0x004800009608783b */ /* 0x000ea20000000200 */
[----:B------:R-:W-:-:S02]  /*88e0*/  FSEL R71, R45, -INF , !P6 ;  /* 0xff8000002d477808 */ /* 0x000fc40007000000 */
        /* <DEDUP_REMOVED lines=10> */
[----:B------:R-:W-:Y:S01]  /*8990*/  ISETP.GE.AND P2, PT, R44, R3, PT ;  /* 0x000000032c00720c */ /* 0x000fe20003f46270 */
[----:B------:R-:W-:Y:S01]  /*89a0*/  HMMA.16816.F32.BF16 R28, R160, R6, R28 ;  /* 0x00000006a01c723c */ /* 0x000fe2000004181c */
[----:B------:R-:W1:Y:S01]  /*89b0*/  LDSM.16.M88.4 R44, [R150+0x4c00] ;  /* 0x004c0000962c783b */ /* 0x000e620000000200 */
[----:B------:R-:W-:Y:S01]  /*89c0*/  FSEL R43, R43, -INF , !P1 ;  /* 0xff8000002b2b7808 */ /* 0x000fe20004800000 */
[----:B------:R-:W-:-:S04]  /*89d0*/  DEPBAR.LE SB0, 0x0 ;  /* 0x000080000000791a */ /* 0x000fc80000000000 */
[----:B------:R-:W-:Y:S02]  /*89e0*/  FSEL R36, R36, -INF , !P0 ;  /* 0xff80000024247808 */ /* 0x000fe40004000000 */
[CC--:B------:R-:W-:Y:S02]  /*89f0*/  ISETP.GE.AND P1, PT, R4.reuse, R168.reuse, PT ;  /* 0x000000a80400720c */ /* 0x0c0fe40003f26270 */
[----:B------:R-:W-:Y:S01]  /*8a00*/  ISETP.GE.AND P0, PT, R4, R3, PT ;  /* 0x000000030400720c */ /* 0x000fe20003f06270 */
[----:B------:R-:W-:Y:S01]  /*8a10*/  VIADD R4, R169, 0xfffffed8 ;  /* 0xfffffed8a9047836 */ /* 0x000fe20000000000 */
[----:B------:R-:W-:Y:S02]  /*8a20*/  ISETP.GE.AND P3, PT, R164, R168, PT ;  /* 0x000000a8a400720c */ /* 0x000fe40003f66270 */
[----:B------:R-:W-:Y:S02]  /*8a30*/  FSEL R38, R38, -INF , !P6 ;  /* 0xff80000026267808 */ /* 0x000fe40007000000 */
[----:B------:R-:W-:-:S02]  /*8a40*/  FSEL R37, R37, -INF , !P3 ;  /* 0xff80000025257808 */ /* 0x000fc40005800000 */
[----:B------:R-:W-:Y:S02]  /*8a50*/  FSEL R40, R40, -INF , !P4 ;  /* 0xff80000028287808 */ /* 0x000fe40006000000 */
[C---:B------:R-:W-:Y:S02]  /*8a60*/  ISETP.GE.AND P6, PT, R4.reuse, R168, PT ;  /* 0x000000a80400720c */ /* 0x040fe40003fc6270 */
[-C--:B------:R-:W-:Y:S01]  /*8a70*/  ISETP.GE.AND P3, PT, R4, R3.reuse, PT ;  /* 0x000000030400720c */ /* 0x080fe20003f66270 */
[----:B--2---:R-:W-:Y:S01]  /*8a80*/  HMMA.16816.F32.BF16 R24, R160, R8, R24 ;  /* 0x00000008a018723c */ /* 0x004fe20000041818 */
[----:B------:R-:W-:Y:S01]  /*8a90*/  ISETP.GE.AND P4, PT, R164, R3, PT ;  /* 0x00000003a400720c */ /* 0x000fe20003f86270 */
[----:B------:R-:W-:Y:S01]  /*8aa0*/  VIADD R4, R169, 0xfffffee0 ;  /* 0xfffffee0a9047836 */ /* 0x000fe20000000000 */
[----:B------:R-:W-:Y:S02]  /*8ab0*/  FSEL R32, R32, -INF , !P5 ;  /* 0xff80000020207808 */ /* 0x000fe40006800000 */
[----:B------:R-:W-:-:S02]  /*8ac0*/  FSEL R39, R39, -INF , !P4 ;  /* 0xff80000027277808 */ /* 0x000fc40006000000 */
[----:B------:R-:W-:Y:S01]  /*8ad0*/  FSEL R34, R34, -INF , !P2 ;  /* 0xff80000022227808 */ /* 0x000fe20005000000 */
[C---:B------:R-:W-:Y:S01]  /*8ae0*/  HMMA.16816.F32.BF16 R20, R160.reuse, R10, R20 ;  /* 0x0000000aa014723c */ /* 0x040fe20000041814 */
        /* <DEDUP_REMOVED lines=13> */
[----:B------:R-:W-:Y:S01]  /*8bc0*/  VIADD R160, R194, 0xfffffffe ;  /* 0xfffffffec2a07836 */ /* 0x000fe20000000000 */
        /* <DEDUP_REMOVED lines=25> */
[----:B------:R-:W-:Y:S02]  /*8d60*/  ISETP.GT.AND P0, PT, R160, R215, PT ;  /* 0x000000d7a000720c */ /* 0x000fe40003f04270 */
        /* <DEDUP_REMOVED lines=75> */
.L_x_2052:
[----:B------:R-:W-:Y:S01]  /*9220*/  UMOV UR6, URZ ;  /* 0x000000ff00067c82 */ /* 0x000fe20008000000 */
[----:B------:R-:W-:Y:S01]  /*9230*/  IMAD.SHL.U32 R4, R148, 0x100, RZ ;  /* 0x0000010094047824 */ /* 0x000fe200078e00ff */
[----:B------:R-:W-:-:S05]  /*9240*/  IADD3 R5, P0, PT, RZ, -UR6, RZ ;  /* 0x80000006ff057c10 */ /* 0x000fca000ff1e0ff */
[----:B------:R-:W-:-:S05]  /*9250*/  IMAD.X R4, RZ, RZ, ~R4, P0 ;  /* 0x000000ffff047224 */ /* 0x000fca00000e0e04 */
[----:B------:R-:W-:-:S04]  /*9260*/  SHF.R.S64 R5, R5, 0x1f, R4 ;  /* 0x0000001f05057819 */ /* 0x000fc80000001004 */
[----:B------:R-:W-:-:S04]  /*9270*/  IADD3 R216, P0, PT, R5, R216, RZ ;  /* 0x000000d805d87210 */ /* 0x000fc80007f1e0ff */
[----:B------:R-:W-:-:S09]  /*9280*/  LEA.HI.X.SX32 R217, R4, R217, 0x1, P0 ;  /* 0x000000d904d97211 */ /* 0x000fd200000f0eff */
.L_x_2053:
        /* <DEDUP_REMOVED lines=28> */
.L_x_2051:
        /* <DEDUP_REMOVED lines=66> */
[----:B------:R-:W-:-:S03]  /*9870*/  FMNMX3.FTZ R8, R8, R169, R176, !PT ;  /* 0x000000a908087276 */ /* 0x000fc600078100b0 */
[----:B------:R-:W1:Y:S04]  /*9880*/  SHFL.BFLY PT, R6, R7, 0x2, 0x1f ;  /* 0x0c401f0007067f89 */ /* 0x000e6800000e0000 */
[----:B------:R-:W2:Y:S01]  /*9890*/  SHFL.BFLY PT, R5, R8, 0x2, 0x1f ;  /* 0x0c401f0008057f89 */ /* 0x000ea200000e0000 */
        /* <DEDUP_REMOVED lines=17> */
[----:B------:R-:W-:Y:S01]  /*99b0*/  FFMA.FTZ R8, R172, UR4, -R151 ;  /* 0x00000004ac087c23 */ /* 0x000fe20008010897 */
[----:B------:R-:W1:Y:S01]  /*99c0*/  LDSM.16.MT88.4 R4, [R209+0x5000] ;  /* 0x00500000d104783b */ /* 0x000e620000004200 */
[----:B------:R-:W-:Y:S01]  /*99d0*/  FADD.FTZ R9, R0, -R9 ;  /* 0x8000000900097221 */ /* 0x000fe20000010000 */
[--C-:B------:R-:W-:Y:S01]  /*99e0*/  FFMA.FTZ R172, R159, UR4, -R151.reuse ;  /* 0x000000049fac7c23 */ /* 0x100fe20008010897 */
[--C-:B------:R-:W-:Y:S01]  /*99f0*/  FFMA.FTZ R12, R170, UR4, -R156.reuse ;  /* 0x00000004aa0c7c23 */ /* 0x100fe2000801089c */
[----:B------:R2:W-:Y:S01]  /*9a00*/  MUFU.EX2 R159, R8 ;  /* 0x00000008009f7308 */ /* 0x0005e20000000800 */
[----:B------:R-:W-:Y:S01]  /*9a10*/  FMUL.FTZ R170, R11, UR4 ;  /* 0x000000040baa7c20 */ /* 0x000fe20008410000 */
        /* <DEDUP_REMOVED lines=9> */
[--C-:B------:R-:W-:Y:S01]  /*9ab0*/  FFMA.FTZ R125, R125, UR4, -R151.reuse ;  /* 0x000000047d7d7c23 */ /* 0x100fe20008010897 */
[--C-:B------:R-:W-:Y:S01]  /*9ac0*/  FFMA.FTZ R130, R130, UR4, -R156.reuse ;  /* 0x0000000482827c23 */ /* 0x100fe2000801089c */
[--C-:B------:R-:W-:Y:S01]  /*9ad0*/  FFMA.FTZ R131, R131, UR4, -R156.reuse ;  /* 0x0000000483837c23 */ /* 0x100fe2000801089c */
[----:B--2---:R-:W2:Y:S01]  /*9ae0*/  LDSM.16.MT88.4 R8, [R208] ;  /* 0x00000000d008783b */ /* 0x004ea20000004200 */
        /* <DEDUP_REMOVED lines=20> */
[----:B------:R-:W1:Y:S01]  /*9c30*/  MUFU.EX2 R170, R170 ;  /* 0x000000aa00aa7308 */ /* 0x000e620000000800 */
[--C-:B------:R-:W-:Y:S01]  /*9c40*/  FFMA.FTZ R104, R104, UR4, -R151.reuse ;  /* 0x0000000468687c23 */ /* 0x100fe20008010897 */
[----:B----4-:R-:W-:Y:S01]  /*9c50*/  F2FP.BF16.F32.PACK_AB R12, R171, R178 ;  /* 0x000000b2ab0c723e */ /* 0x010fe200000010ff */
[--C-:B------:R-:W-:Y:S01]  /*9c60*/  FFMA.FTZ R105, R105, UR4, -R151.reuse ;  /* 0x0000000469697c23 */ /* 0x100fe20008010897 */
[----:B------:R-:W4:Y:S01]  /*9c70*/  MUFU.EX2 R0, R0 ;  /* 0x0000000000007308 */ /* 0x000f220000000800 */
[----:B-----5:R-:W-:Y:S01]  /*9c80*/  F2FP.BF16.F32.PACK_AB R13, R158, R157 ;  /* 0x0000009d9e0d723e */ /* 0x020fe200000010ff */
        /* <DEDUP_REMOVED lines=27> */
[--C-:B------:R-:W-:Y:S01]  /*9e40*/  FFMA.FTZ R141, R155, UR4, -R151.reuse ;  /* 0x000000049b8d7c23 */ /* 0x100fe20008010897 */
[C---:B------:R-:W-:Y:S01]  /*9e50*/  HMMA.16816.F32.BF16 R132, R12.reuse, R6, R132 ;  /* 0x000000060c84723c */ /* 0x040fe20000041884 */
[----:B------:R-:W3:Y:S01]  /*9e60*/  MUFU.EX2 R131, R131 ;  /* 0x0000008300837308 */ /* 0x000ee20000000800 */
[-C--:B------:R-:W-:Y:S01]  /*9e70*/  FMUL.FTZ R6, R142, R0.reuse ;  /* 0x000000008e067220 */ /* 0x080fe20000410000 */
[----:B------:R-:W-:Y:S01]  /*9e80*/  FMUL.FTZ R7, R143, R0 ;  /* 0x000000008f077220 */ /* 0x000fe20000410000 */
[--C-:B------:R-:W-:Y:S01]  /*9e90*/  FFMA.FTZ R142, R153, UR4, -R156.reuse ;  /* 0x00000004998e7c23 */ /* 0x100fe2000801089c */
[----:B------:R-:W-:Y:S01]  /*9ea0*/  MUFU.EX2 R126, R126 ;  /* 0x0000007e007e7308 */ /* 0x000fe20000000800 */
[--C-:B------:R-:W-:Y:S01]  /*9eb0*/  FFMA.FTZ R143, R113, UR4, -R151.reuse ;  /* 0x00000004718f7c23 */ /* 0x100fe20008010897 */
[--C-:B------:R-:W-:Y:S01]  /*9ec0*/  FFMA.FTZ R103, R103, UR4, -R156.reuse ;  /* 0x0000000467677c23 */ /* 0x100fe2000801089c */
[C---:B--2---:R-:W-:Y:S01]  /*9ed0*/  HMMA.16816.F32.BF16 R136, R12.reuse, R10, R136 ;  /* 0x0000000a0c88723c */ /* 0x044fe20000041888 */
[----:B------:R-:W2:Y:S01]  /*9ee0*/  MUFU.EX2 R127, R127 ;  /* 0x0000007f007f7308 */ /* 0x000ea20000000800 */
[----:B-1----:R-:W-:Y:S01]  /*9ef0*/  F2FP.BF16.F32.PACK_AB R10, R125, R124 ;  /* 0x0000007c7d0a723e */ /* 0x002fe200000010ff */
[--C-:B------:R-:W-:Y:S01]  /*9f00*/  FFMA.FTZ R96, R96, UR4, -R151.reuse ;  /* 0x0000000460607c23 */ /* 0x100fe20008010897 */
[--C-:B------:R-:W-:Y:S01]  /*9f10*/  FFMA.FTZ R97, R97, UR4, -R151.reuse ;  /* 0x0000000461617c23 */ /* 0x100fe20008010897 */
[----:B------:R-:W-:Y:S01]  /*9f20*/  MUFU.EX2 R120, R120 ;  /* 0x0000007800787308 */ /* 0x000fe20000000800 */
[--C-:B------:R-:W-:Y:S01]  /*9f30*/  FFMA.FTZ R116, R116, UR4, -R151.reuse ;  /* 0x0000000474747c23 */ /* 0x100fe20008010897 */
[--C-:B------:R-:W-:Y:S01]  /*9f40*/  FFMA.FTZ R119, R119, UR4, -R151.reuse ;  /* 0x0000000477777c23 */ /* 0x100fe20008010897 */
        /* <DEDUP_REMOVED lines=21> */
[--C-:B------:R-:W-:Y:S01]  /*a0a0*/  FFMA.FTZ R86, R86, UR4, -R156.reuse ;  /* 0x0000000456567c23 */ /* 0x100fe2000801089c */
[C---:B------:R-:W-:Y:S01]  /*a0b0*/  HMMA.16816.F32.BF16 R132, R8.reuse, R18, R132 ;  /* 0x000000120884723c */ /* 0x040fe20000041884 */
[----:B------:R-:W3:Y:S01]  /*a0c0*/  LDSM.16.MT88.4 R16, [R208+0x800] ;  /* 0x00080000d010783b */ /* 0x000ee20000004200 */
        /* <DEDUP_REMOVED lines=12> */
[----:B------:R-:W3:Y:S01]  /*a190*/  MUFU.EX2 R143, R143 ;  /* 0x0000008f008f7308 */ /* 0x000ee20000000800 */
[--C-:B------:R-:W-:Y:S01]  /*a1a0*/  FFMA.FTZ R79, R79, UR4, -R156.reuse ;  /* 0x000000044f4f7c23 */ /* 0x100fe2000801089c */
        /* <DEDUP_REMOVED lines=16> */
[----:B------:R-:W1:Y:S01]  /*a2b0*/  MUFU.EX2 R115, R115 ;  /* 0x0000007300737308 */ /* 0x000e620000000800 */
[--C-:B------:R-:W-:Y:S01]  /*a2c0*/  FFMA.FTZ R93, R93, UR4, -R156.reuse ;  /* 0x000000045d5d7c23 */ /* 0x100fe2000801089c */
[--C-:B------:R-:W-:Y:S01]  /*a2d0*/  FFMA.FTZ R94, R94, UR4, -R156.reuse ;  /* 0x000000045e5e7c23 */ /* 0x100fe2000801089c */
[--C-:B------:R-:W-:Y:S01]  /*a2e0*/  FFMA.FTZ R64, R64, UR4, -R151.reuse ;  /* 0x0000000440407c23 */ /* 0x100fe20008010897 */
[----:B------:R-:W-:Y:S01]  /*a2f0*/  MUFU.EX2 R110, R110 ;  /* 0x0000006e006e7308 */ /* 0x000fe20000000800 */
[--C-:B------:R-:W-:Y:S01]  /*a300*/  FFMA.FTZ R65, R65, UR4, -R151.reuse ;  /* 0x0000000441417c23 */ /* 0x100fe20008010897 */
[C---:B------:R-:W-:Y:S01]  /*a310*/  HMMA.16816.F32.BF16 R132, R8.reuse, R14, R132 ;  /* 0x0000000e0884723c */ /* 0x040fe20000041884 */
[----:B------:R-:W2:Y:S01]  /*a320*/  LDSM.16.MT88.4 R12, [R209+0x6000] ;  /* 0x00600000d10c783b */ /* 0x000ea20000004200 */
[----:B------:R-:W5:Y:S01]  /*a330*/  MUFU.EX2 R111, R111 ;  /* 0x0000006f006f7308 */ /* 0x000f620000000800 */
[--C-:B------:R-:W-:Y:S01]  /*a340*/  FFMA.FTZ R60, R60, UR4, -R151.reuse ;  /* 0x000000043c3c7c23 */ /* 0x100fe20008010897 */
[--C-:B------:R-:W-:Y:S01]  /*a350*/  FFMA.FTZ R61, R61, UR4, -R151.reuse ;  /* 0x000000043d3d7c23 */ /* 0x100fe20008010897 */
[--C-:B------:R-:W-:Y:S01]  /*a360*/  FFMA.FTZ R66, R66, UR4, -R156.reuse ;  /* 0x0000000442427c23 */ /* 0x100fe2000801089c */
[----:B------:R-:W-:Y:S01]  /*a370*/  MUFU.EX2 R104, R104 ;  /* 0x0000006800687308 */ /* 0x000fe20000000800 */
[--C-:B------:R-:W-:Y:S01]  /*a380*/  FFMA.FTZ R67, R67, UR4, -R156.reuse ;  /* 0x0000000443437c23 */ /* 0x100fe2000801089c */
[C---:B---3--:R-:W-:Y:S01]  /*a390*/  HMMA.16816.F32.BF16 R4, R8.reuse, R16, R4 ;  /* 0x000000100804723c */ /* 0x048fe20000041804 */
[--C-:B------:R-:W-:Y:S01]  /*a3a0*/  FFMA.FTZ R62, R62, UR4, -R156.reuse ;  /* 0x000000043e3e7c23 */ /* 0x100fe2000801089c */
[----:B------:R-:W3:Y:S01]  /*a3b0*/  MUFU.EX2 R105, R105 ;  /* 0x0000006900697308 */ /* 0x000ee20000000800 */
[--C-:B------:R-:W-:Y:S01]  /*a3c0*/  FFMA.FTZ R63, R63, UR4, -R156.reuse ;  /* 0x000000043f3f7c23 */ /* 0x100fe2000801089c */
[--C-:B------:R-:W-:Y:S01]  /*a3d0*/  FFMA.FTZ R56, R56, UR4, -R151.reuse ;  /* 0x0000000438387c23 */ /* 0x100fe20008010897 */
[--C-:B------:R-:W-:Y:S01]  /*a3e0*/  FFMA.FTZ R53, R53, UR4, -R151.reuse ;  /* 0x0000000435357c23 */ /* 0x100fe20008010897 */
[----:B------:R-:W-:Y:S01]  /*a3f0*/  MUFU.EX2 R100, R100 ;  /* 0x0000006400647308 */ /* 0x000fe20000000800 */
[--C-:B------:R-:W-:Y:S01]  /*a400*/  FFMA.FTZ R55, R55, UR4, -R156.reuse ;  /* 0x0000000437377c23 */ /* 0x100fe2000801089c */
        /* <DEDUP_REMOVED lines=40> */
[----:B---3--:R-:W-:Y:S01]  /*a690*/  F2FP.BF16.F32.PACK_AB R8, R105, R104 ;  /* 0x000000686908723e */ /* 0x008fe200000010ff */
[----:B------:R-:W3:Y:S01]  /*a6a0*/  LDSM.16.MT88.4 R20, [R209+0x6400] ;  /* 0x00640000d114783b */ /* 0x000ee20000004200 */
[----:B-----5:R-:W-:Y:S01]  /*a6b0*/  F2FP.BF16.F32.PACK_AB R9, R107, R106 ;  /* 0x0000006a6b09723e */ /* 0x020fe200000010ff */
[----:B------:R-:W4:Y:S01]  /*a6c0*/  MUFU.EX2 R99, R99 ;  /* 0x0000006300637308 */ /* 0x000f220000000800 */
[----:B------:R-:W-:Y:S01]  /*a6d0*/  F2FP.BF16.F32.PACK_AB R10, R101, R100 ;  /* 0x00000064650a723e */ /* 0x000fe200000010ff */
[----:B------:R-:W-:Y:S01]  /*a6e0*/  FFMA.FTZ R3, R3, UR4, -R156 ;  /* 0x0000000403037c23 */ /* 0x000fe2000801089c */
[----:B--2---:R-:W-:Y:S01]  /*a6f0*/  F2FP.BF16.F32.PACK_AB R11, R103, R102 ;  /* 0x00000066670b723e */ /* 0x004fe200000010ff */
[----:B------:R-:W-:Y:S01]  /*a700*/  MUFU.EX2 R117, R117 ;  /* 0x0000007500757308 */ /* 0x000fe20000000800 */
[--C-:B------:R-:W-:Y:S01]  /*a710*/  FFMA.FTZ R163, R163, UR4, -R151.reuse ;  /* 0x00000004a3a37c23 */ /* 0x100fe20008010897 */
[----:B------:R-:W-:Y:S01]  /*a720*/  FFMA.FTZ R231, R167, UR4, -R151 ;  /* 0x00000004a7e77c23 */ /* 0x000fe20008010897 */
[----:B------:R-:W-:Y:S01]  /*a730*/  ISETP.GT.AND P0, PT, R160, R215, PT ;  /* 0x000000d7a000720c */ /* 0x000fe20003f04270 */
[----:B------:R-:W2:Y:S02]  /*a740*/  MUFU.EX2 R118, R118 ;  /* 0x0000007600767308 */ /* 0x000ea40000000800 */
[C---:B------:R-:W-:Y:S02]  /*a750*/  HMMA.16816.F32.BF16 R144, R8.reuse, R12, R144 ;  /* 0x0000000c0890723c */ /* 0x040fe40000041890 */
[----:B------:R-:W-:Y:S04]  /*a760*/  MUFU.EX2 R88, R88 ;  /* 0x0000005800587308 */ /* 0x000fe80000000800 */
[----:B------:R-:W5:Y:S02]  /*a770*/  MUFU.EX2 R89, R89 ;  /* 0x0000005900597308 */ /* 0x000f640000000800 */
[----:B------:R-:W-:Y:S01]  /*a780*/  HMMA.16816.F32.BF16 R132, R8, R14, R132 ;  /* 0x0000000e0884723c */ /* 0x000fe20000041884 */
[----:B------:R-:W5:Y:S01]  /*a790*/  LDSM.16.MT88.4 R12, [R208+0x1400] ;  /* 0x00140000d00c783b */ /* 0x000f620000004200 */
[----:B------:R-:W-:Y:S01]  /*a7a0*/  MUFU.EX2 R84, R84 ;  /* 0x0000005400547308 */ /* 0x000fe20000000800 */
[----:B------:R-:W-:-:S03]  /*a7b0*/  @P0 IADD3 R194, PT, PT, R194, -0x3, RZ ;  /* 0xfffffffdc2c20810 */ /* 0x000fc60007ffe0ff */
        /* <DEDUP_REMOVED lines=90> */
[--C-:B------:R-:W-:Y:S01]  /*ad60*/  FFMA.FTZ R24, R52, UR4, -R151.reuse ;  /* 0x0000000434187c23 */ /* 0x100fe20008010897 */
[--C-:B------:R-:W-:Y:S01]  /*ad70*/  FFMA.FTZ R52, R54, UR4, -R156.reuse ;  /* 0x0000000436347c23 */ /* 0x100fe2000801089c */
[----:B------:R3:W4:Y:S01]  /*ad80*/  MUFU.EX2 R25, R57 ;  /* 0x0000003900197308 */ /* 0x0007220000000800 */
[--C-:B------:R-:W-:Y:S01]  /*ad90*/  FFMA.FTZ R54, R48, UR4, -R151.reuse ;  /* 0x0000000430367c23 */ /* 0x100fe20008010897 */
[--C-:B------:R-:W-:Y:S02]  /*ada0*/  FFMA.FTZ R48, R68, UR4, -R151.reuse ;  /* 0x0000000444307c23 */ /* 0x100fe40008010897 */
        /* <DEDUP_REMOVED lines=37> */
[C---:B------:R-:W-:Y:S01]  /*b000*/  HMMA.16816.F32.BF16 R4, R8.reuse, R16, R4 ;  /* 0x000000100804723c */ /* 0x040fe20000041804 */
[----:B------:R-:W-:Y:S01]  /*b010*/  FADD.FTZ R124, R124, R129 ;  /* 0x000000817c7c7221 */ /* 0x000fe20000010000 */
[----:B------:R-:W-:Y:S01]  /*b020*/  FADD.FTZ R126, R126, R131 ;  /* 0x000000837e7e7221 */ /* 0x000fe20000010000 */
[----:B------:R-:W-:Y:S02]  /*b030*/  MUFU.EX2 R69, R69 ;  /* 0x0000004500457308 */ /* 0x000fe40000000800 */
        /* <DEDUP_REMOVED lines=15> */
[----:B------:R2:W-:Y:S01]  /*b130*/  MUFU.EX2 R41, R54 ;  /* 0x0000003600297308 */ /* 0x0005e20000000800 */
[----:B------:R-:W-:Y:S01]  /*b140*/  FADD.FTZ R141, R141, R140 ;  /* 0x0000008c8d8d7221 */ /* 0x000fe20000010000 */
[----:B------:R-:W-:Y:S01]  /*b150*/  FADD.FTZ R113, R113, R142 ;  /* 0x0000008e71717221 */ /* 0x000fe20000010000 */
[----:B-----5:R-:W-:Y:S01]  /*b160*/  F2FP.BF16.F32.PACK_AB R11, R59, R50 ;  /* 0x000000323b0b723e */ /* 0x020fe200000010ff */
[----:B------:R-:W5:Y:S01]  /*b170*/  MUFU.EX2 R40, R40 ;  /* 0x0000002800287308 */ /* 0x000f620000000800 */
[----:B------:R-:W-:Y:S01]  /*b180*/  FADD.FTZ R112, R112, R141 ;  /* 0x0000008d70707221 */ /* 0x000fe20000010000 */
[----:B------:R-:W-:-:S02]  /*b190*/  FADD.FTZ R114, R114, R113 ;  /* 0x0000007172727221 */ /* 0x000fc40000010000 */
[----:B------:R-:W-:Y:S01]  /*b1a0*/  MUFU.EX2 R58, R58 ;  /* 0x0000003a003a7308 */ /* 0x000fe20000000800 */
[----:B------:R-:W-:Y:S01]  /*b1b0*/  FADD.FTZ R143, R143, R112 ;  /* 0x000000708f8f7221 */ /* 0x000fe20000010000 */
[----:B------:R-:W-:Y:S01]  /*b1c0*/  FADD.FTZ R115, R115, R114 ;  /* 0x0000007273737221 */ /* 0x000fe20000010000 */
[C---:B----4-:R-:W-:Y:S01]  /*b1d0*/  HMMA.16816.F32.BF16 R144, R8.reuse, R20, R144 ;  /* 0x000000140890723c */ /* 0x050fe20000041890 */
[----:B------:R-:W-:Y:S01]  /*b1e0*/  FFMA.FTZ R20, R32, UR4, -R151 ;  /* 0x0000000420147c23 */ /* 0x000fe20008010897 */
[----:B------:R-:W-:Y:S01]  /*b1f0*/  FADD.FTZ R108, R108, R143 ;  /* 0x0000008f6c6c7221 */ /* 0x000fe20000010000 */
[----:B------:R-:W-:Y:S01]  /*b200*/  FADD.FTZ R110, R110, R115 ;  /* 0x000000736e6e7221 */ /* 0x000fe20000010000 */
[--C-:B------:R-:W-:Y:S01]  /*b210*/  FFMA.FTZ R21, R28, UR4, -R151.reuse ;  /* 0x000000041c157c23 */ /* 0x100fe20008010897 */
[--C-:B------:R-:W-:Y:S01]  /*b220*/  FFMA.FTZ R32, R33, UR4, -R151.reuse ;  /* 0x0000000421207c23 */ /* 0x100fe20008010897 */
[----:B------:R-:W-:Y:S01]  /*b230*/  FADD.FTZ R109, R109, R108 ;  /* 0x0000006c6d6d7221 */ /* 0x000fe20000010000 */
[----:B------:R-:W-:Y:S01]  /*b240*/  FADD.FTZ R111, R111, R110 ;  /* 0x0000006e6f6f7221 */ /* 0x000fe20000010000 */
[C---:B---3--:R-:W-:Y:S01]  /*b250*/  HMMA.16816.F32.BF16 R4, R8.reuse, R12, R4 ;  /* 0x0000000c0804723c */ /* 0x048fe20000041804 */
[----:B------:R-:W-:Y:S01]  /*b260*/  FFMA.FTZ R28, R29, UR4, -R151 ;  /* 0x000000041d1c7c23 */ /* 0x000fe20008010897 */
[----:B------:R-:W-:Y:S01]  /*b270*/  FADD.FTZ R104, R104, R109 ;  /* 0x0000006d68687221 */ /* 0x000fe20000010000 */
[----:B------:R-:W-:Y:S01]  /*b280*/  FADD.FTZ R106, R106, R111 ;  /* 0x0000006f6a6a7221 */ /* 0x000fe20000010000 */
[----:B------:R3:W-:Y:S01]  /*b290*/  MUFU.EX2 R33, R20 ;  /* 0x0000001400217308 */ /* 0x0007e20000000800 */
[----:B--2---:R-:W-:Y:S01]  /*b2a0*/  FFMA.FTZ R54, R164, UR4, -R151 ;  /* 0x00000004a4367c23 */ /* 0x004fe20008010897 */
[----:B------:R-:W-:Y:S01]  /*b2b0*/  FADD.FTZ R105, R105, R104 ;  /* 0x0000006869697221 */ /* 0x000fe20000010000 */
[----:B------:R-:W-:Y:S01]  /*b2c0*/  FADD.FTZ R107, R107, R106 ;  /* 0x0000006a6b6b7221 */ /* 0x000fe20000010000 */
[C---:B------:R-:W-:Y:S01]  /*b2d0*/  HMMA.16816.F32.BF16 R136, R8.reuse, R14, R136 ;  /* 0x0000000e0888723c */ /* 0x040fe20000041888 */
[----:B------:R-:W2:Y:S01]  /*b2e0*/  LDSM.16.MT88.4 R12, [R208+0x3000] ;  /* 0x00300000d00c783b */ /* 0x000ea20000004200 */
[----:B------:R-:W-:Y:S01]  /*b2f0*/  FADD.FTZ R100, R100, R105 ;  /* 0x0000006964647221 */ /* 0x000fe20000010000 */
[----:B------:R-:W-:Y:S01]  /*b300*/  FADD.FTZ R102, R102, R107 ;  /* 0x0000006b66667221 */ /* 0x000fe20000010000 */
[----:B------:R4:W-:Y:S02]  /*b310*/  MUFU.EX2 R29, R21 ;  /* 0x00000015001d7308 */ /* 0x0009e40000000800 */
[----:B------:R-:W-:Y:S01]  /*b320*/  FADD.FTZ R101, R101, R100 ;  /* 0x0000006465657221 */ /* 0x000fe20000010000 */
[----:B------:R-:W-:Y:S01]  /*b330*/  FADD.FTZ R103, R103, R102 ;  /* 0x0000006667677221 */ /* 0x000fe20000010000 */
[----:B------:R-:W-:Y:S01]  /*b340*/  HMMA.16816.F32.BF16 R132, R8, R22, R132 ;  /* 0x000000160884723c */ /* 0x000fe20000041884 */
[----:B-----5:R-:W-:Y:S01]  /*b350*/  F2FP.BF16.F32.PACK_AB R8, R40, R41 ;  /* 0x000000292808723e */ /* 0x020fe200000010ff */
[----:B------:R-:W-:Y:S01]  /*b360*/  FADD.FTZ R96, R96, R101 ;  /* 0x0000006560607221 */ /* 0x000fe20000010000 */
[----:B------:R-:W-:Y:S01]  /*b370*/  FADD.FTZ R98, R98, R103 ;  /* 0x0000006762627221 */ /* 0x000fe20000010000 */
[----:B------:R-:W-:Y:S01]  /*b380*/  F2FP.BF16.F32.PACK_AB R9, R43, R42 ;  /* 0x0000002a2b09723e */ /* 0x000fe200000010ff */
[----:B---3--:R-:W-:Y:S01]  /*b390*/  FFMA.FTZ R20, R35, UR4, -R156 ;  /* 0x0000000423147c23 */ /* 0x008fe2000801089c */
[----:B------:R-:W-:Y:S01]  /*b3a0*/  FADD.FTZ R97, R97, R96 ;  /* 0x0000006061617221 */ /* 0x000fe20000010000 */
[----:B------:R-:W-:Y:S01]  /*b3b0*/  FADD.FTZ R98, R99, R98 ;  /* 0x0000006263627221 */ /* 0x000fe20000010000 */
[----:B------:R-:W-:Y:S01]  /*b3c0*/  F2FP.BF16.F32.PACK_AB R10, R37, R36 ;  /* 0x00000024250a723e */ /* 0x000fe200000010ff */
[----:B------:R-:W-:Y:S01]  /*b3d0*/  FFMA.FTZ R22, R31, UR4, -R156 ;  /* 0x000000041f167c23 */ /* 0x000fe2000801089c */
[----:B------:R-:W-:Y:S01]  /*b3e0*/  FADD.FTZ R116, R116, R97 ;  /* 0x0000006174747221 */ /* 0x000fe20000010000 */
[----:B------:R-:W-:Y:S01]  /*b3f0*/  FADD.FTZ R117, R117, R98 ;  /* 0x0000006275757221 */ /* 0x000fe20000010000 */
[----:B------:R-:W-:Y:S01]  /*b400*/  F2FP.BF16.F32.PACK_AB R11, R39, R38 ;  /* 0x00000026270b723e */ /* 0x000fe200000010ff */
[----:B----4-:R-:W-:Y:S01]  /*b410*/  FFMA.FTZ R21, R30, UR4, -R156 ;  /* 0x000000041e157c23 */ /* 0x010fe2000801089c */
[----:B------:R-:W-:Y:S01]  /*b420*/  FADD.FTZ R119, R119, R116 ;  /* 0x0000007477777221 */ /* 0x000fe20000010000 */
[----:B------:R-:W-:Y:S01]  /*b430*/  FADD.FTZ R117, R118, R117 ;  /* 0x0000007576757221 */ /* 0x000fe20000010000 */
[----:B------:R-:W-:Y:S02]  /*b440*/  MUFU.EX2 R35, R34 ;  /* 0x0000002200237308 */ /* 0x000fe40000000800 */
[----:B------:R-:W-:Y:S01]  /*b450*/  FADD.FTZ R88, R88, R119 ;  /* 0x0000007758587221 */ /* 0x000fe20000010000 */
[----:B------:R-:W-:Y:S01]  /*b460*/  FADD.FTZ R90, R90, R117 ;  /* 0x000000755a5a7221 */ /* 0x000fe20000010000 */
[----:B-1----:R-:W-:Y:S01]  /*b470*/  HMMA.16816.F32.BF16 R144, R8, R16, R144 ;  /* 0x000000100890723c */ /* 0x002fe20000041890 */
[----:B------:R-:W1:Y:S01]  /*b480*/  MUFU.EX2 R32, R32 ;  /* 0x0000002000207308 */ /* 0x000e620000000800 */
[----:B------:R-:W-:Y:S01]  /*b490*/  FADD.FTZ R89, R89, R88 ;  /* 0x0000005859597221 */ /* 0x000fe20000010000 */
[----:B------:R-:W-:-:S02]  /*b4a0*/  FADD.FTZ R91, R91, R90 ;  /* 0x0000005a5b5b7221 */ /* 0x000fc40000010000 */
[----:B------:R-:W-:Y:S01]  /*b4b0*/  MUFU.EX2 R28, R28 ;  /* 0x0000001c001c7308 */ /* 0x000fe20000000800 */
[----:B------:R-:W-:Y:S01]  /*b4c0*/  FADD.FTZ R84, R84, R89 ;  /* 0x0000005954547221 */ /* 0x000fe20000010000 */
[----:B------:R-:W-:Y:S01]  /*b4d0*/  FADD.FTZ R86, R86, R91 ;  /* 0x0000005b56567221 */ /* 0x000fe20000010000 */
[C---:B------:R-:W-:Y:S01]  /*b4e0*/  HMMA.16816.F32.BF16 R132, R8.reuse, R18, R132 ;  /* 0x000000120884723c */ /* 0x040fe20000041884 */
[----:B------:R-:W3:Y:S01]  /*b4f0*/  LDSM.16.MT88.4 R16, [R209+0x8400] ;  /* 0x00840000d110783b */ /* 0x000ee20000004200 */
[----:B------:R-:W-:Y:S01]  /*b500*/  FADD.FTZ R85, R85, R84 ;  /* 0x0000005455557221 */ /* 0x000fe20000010000 */
[----:B------:R-:W-:Y:S01]  /*b510*/  FADD.FTZ R87, R87, R86 ;  /* 0x0000005657577221 */ /* 0x000fe20000010000 */
[----:B------:R4:W5:Y:S02]  /*b520*/  MUFU.EX2 R30, R20 ;  /* 0x00000014001e7308 */ /* 0x0009640000000800 */
        /* <DEDUP_REMOVED lines=10> */
[----:B------:R-:W3:Y:S01]  /*b5d0*/  LDSM.16.MT88.4 R12, [R208+0x3400] ;  /* 0x00340000d00c783b */ /* 0x000ee20000004200 */
[----:B------:R-:W-:Y:S01]  /*b5e0*/  FADD.FTZ R77, R77, R76 ;  /* 0x0000004c4d4d7221 */ /* 0x000fe20000010000 */
[----:B------:R-:W-:Y:S01]  /*b5f0*/  FADD.FTZ R79, R79, R78 ;  /* 0x0000004e4f4f7221 */ /* 0x000fe20000010000 */
[----:B-1----:R-:W-:Y:S01]  /*b600*/  F2FP.BF16.F32.PACK_AB R8, R32, R33 ;  /* 0x000000212008723e */ /* 0x002fe200000010ff */
[----:B----4-:R-:W-:Y:S01]  /*b610*/  FFMA.FTZ R20, R47, UR4, -R151 ;  /* 0x000000042f147c23 */ /* 0x010fe20008010897 */
[----:B------:R-:W-:Y:S01]  /*b620*/  FADD.FTZ R72, R72, R77 ;  /* 0x0000004d48487221 */ /* 0x000fe20000010000 */
[----:B------:R-:W-:Y:S01]  /*b630*/  FADD.FTZ R74, R74, R79 ;  /* 0x0000004f4a4a7221 */ /* 0x000fe20000010000 */
[----:B-----5:R-:W-:Y:S01]  /*b640*/  F2FP.BF16.F32.PACK_AB R9, R30, R35 ;  /* 0x000000231e09723e */ /* 0x020fe200000010ff */
[----:B------:R-:W-:Y:S01]  /*b650*/  MUFU.EX2 R44, R20 ;  /* 0x00000014002c7308 */ /* 0x000fe20000000800 */
[----:B------:R-:W-:Y:S01]  /*b660*/  FADD.FTZ R73, R73, R72 ;  /* 0x0000004849497221 */ /* 0x000fe20000010000 */
[----:B------:R-:W-:Y:S01]  /*b670*/  FADD.FTZ R74, R75, R74 ;  /* 0x0000004a4b4a7221 */ /* 0x000fe20000010000 */
[----:B------:R-:W-:Y:S01]  /*b680*/  F2FP.BF16.F32.PACK_AB R10, R28, R29 ;  /* 0x0000001d1c0a723e */ /* 0x000fe200000010ff */
[----:B------:R-:W1:Y:S01]  /*b690*/  MUFU.EX2 R54, R54 ;  /* 0x0000003600367308 */ /* 0x000e620000000800 */
[----:B------:R-:W-:Y:S01]  /*b6a0*/  FADD.FTZ R92, R92, R73 ;  /* 0x000000495c5c7221 */ /* 0x000fe20000010000 */
[----:B------:R-:W-:Y:S01]  /*b6b0*/  FADD.FTZ R93, R93, R74 ;  /* 0x0000004a5d5d7221 */ /* 0x000fe20000010000 */
[----:B--2---:R-:W-:Y:S01]  /*b6c0*/  F2FP.BF16.F32.PACK_AB R11, R34, R31 ;  /* 0x0000001f220b723e */ /* 0x004fe200000010ff */
[----:B------:R-:W2:Y:S01]  /*b6d0*/  MUFU.EX2 R47, R166 ;  /* 0x000000a6002f7308 */ /* 0x000ea20000000800 */
[----:B------:R-:W-:Y:S01]  /*b6e0*/  FADD.FTZ R95, R95, R92 ;  /* 0x0000005c5f5f7221 */ /* 0x000fe20000010000 */
[----:B------:R-:W-:-:S02]  /*b6f0*/  FADD.FTZ R93, R94, R93 ;  /* 0x0000005d5e5d7221 */ /* 0x000fc40000010000 */
[----:B------:R-:W-:Y:S01]  /*b700*/  MUFU.EX2 R231, R231 ;  /* 0x000000e700e77308 */ /* 0x000fe20000000800 */
        /* <DEDUP_REMOVED lines=8> */
[----:B------:R-:W3:Y:S02]  /*b790*/  LDSM.16.MT88.4 R16, [R209+0x8800] ;  /* 0x00880000d110783b */ /* 0x000ee40000004200 */
[----:B------:R-:W-:-:S04]  /*b7a0*/  FADD.FTZ R63, R63, R62 ;  /* 0x0000003e3f3f7221 */ /* 0x000fc80000010000 */
[----:B------:R-:W-:Y:S01]  /*b7b0*/  FADD.FTZ R26, R26, R63 ;  /* 0x0000003f1a1a7221 */ /* 0x000fe20000010000 */
[C---:B------:R-:W-:Y:S01]  /*b7c0*/  HMMA.16816.F32.BF16 R4, R8.reuse, R12, R4 ;  /* 0x0000000c0804723c */ /* 0x040fe20000041804 */
[----:B------:R-:W-:Y:S02]  /*b7d0*/  FADD.FTZ R13, R61, R60 ;  /* 0x0000003c3d0d7221 */ /* 0x000fe40000010000 */
[----:B------:R-:W-:Y:S01]  /*b7e0*/  FADD.FTZ R27, R27, R26 ;  /* 0x0000001a1b1b7221 */ /* 0x000fe20000010000 */
[----:B------:R-:W4:Y:S01]  /*b7f0*/  MUFU.EX2 R61, R161 ;  /* 0x000000a1003d7308 */ /* 0x000f220000000800 */
[----:B-1----:R-:W-:Y:S01]  /*b800*/  F2FP.BF16.F32.PACK_AB R12, R45, R54 ;  /* 0x000000362d0c723e */ /* 0x002fe200000010ff */
[----:B------:R-:W-:Y:S01]  /*b810*/  FADD.FTZ R56, R56, R13 ;  /* 0x0000000d38387221 */ /* 0x000fe20000010000 */
[----:B------:R-:W-:Y:S01]  /*b820*/  FADD.FTZ R52, R52, R27 ;  /* 0x0000001b34347221 */ /* 0x000fe20000010000 */
[----:B------:R-:W-:Y:S01]  /*b830*/  F2FP.BF16.F32.PACK_AB R13, R46, R69 ;  /* 0x000000452e0d723e */ /* 0x000fe200000010ff */
[----:B------:R-:W-:Y:S01]  /*b840*/  HMMA.16816.F32.BF16 R136, R8, R14, R136 ;  /* 0x0000000e0888723c */ /* 0x000fe20000041888 */
[----:B------:R-:W1:Y:S01]  /*b850*/  LDSM.16.MT88.4 R8, [R208+0x3800] ;  /* 0x00380000d008783b */ /* 0x000e620000004200 */
[----:B------:R-:W-:Y:S01]  /*b860*/  FADD.FTZ R25, R25, R56 ;  /* 0x0000003819197221 */ /* 0x000fe20000010000 */
[----:B------:R-:W-:Y:S01]  /*b870*/  FADD.FTZ R55, R55, R52 ;  /* 0x0000003437377221 */ /* 0x000fe20000010000 */
[----:B--2---:R-:W-:Y:S01]  /*b880*/  F2FP.BF16.F32.PACK_AB R14, R44, R47 ;  /* 0x0000002f2c0e723e */ /* 0x004fe200000010ff */
[----:B------:R-:W-:Y:S01]  /*b890*/  FFMA.FTZ R26, R169, UR4, -R156 ;  /* 0x00000004a91a7c23 */ /* 0x000fe2000801089c */
[----:B------:R-:W-:Y:S01]  /*b8a0*/  FADD.FTZ R20, R24, R25 ;  /* 0x0000001918147221 */ /* 0x000fe20000010000 */
[----:B------:R-:W-:Y:S01]  /*b8b0*/  FADD.FTZ R2, R2, R55 ;  /* 0x0000003702027221 */ /* 0x000fe20000010000 */
[--C-:B------:R-:W-:Y:S01]  /*b8c0*/  FFMA.FTZ R25, R162, UR4, -R151.reuse ;  /* 0x00000004a2197c23 */ /* 0x100fe20008010897 */
[----:B----4-:R-:W-:Y:S01]  /*b8d0*/  F2FP.BF16.F32.PACK_AB R15, R61, R58 ;  /* 0x0000003a3d0f723e */ /* 0x010fe200000010ff */
[----:B------:R-:W-:Y:S01]  /*b8e0*/  FADD.FTZ R20, R53, R20 ;  /* 0x0000001435147221 */ /* 0x000fe20000010000 */
[----:B------:R-:W-:Y:S01]  /*b8f0*/  FADD.FTZ R51, R51, R2 ;  /* 0x0000000233337221 */ /* 0x000fe20000010000 */
[----:B------:R-:W-:Y:S01]  /*b900*/  FFMA.FTZ R2, R168, UR4, -R156 ;  /* 0x00000004a8027c23 */ /* 0x000fe2000801089c */
[----:B------:R-:W-:Y:S01]  /*b910*/  FFMA.FTZ R24, R174, UR4, -R151 ;  /* 0x00000004ae187c23 */ /* 0x000fe20008010897 */
[----:B------:R-:W-:Y:S01]  /*b920*/  FADD.FTZ R49, R49, R20 ;  /* 0x0000001431317221 */ /* 0x000fe20000010000 */
[----:B------:R-:W-:Y:S01]  /*b930*/  FADD.FTZ R50, R50, R51 ;  /* 0x0000003332327221 */ /* 0x000fe20000010000 */
[----:B------:R-:W2:Y:S01]  /*b940*/  LDSM.16.MT88.4 R20, [R209+0x8c00] ;  /* 0x008c0000d114783b */ /* 0x000ea20000004200 */
[----:B------:R-:W-:Y:S01]  /*b950*/  FFMA.FTZ R27, R176, UR4, -R156 ;  /* 0x00000004b01b7c23 */ /* 0x000fe2000801089c */
[----:B------:R-:W-:Y:S01]  /*b960*/  FADD.FTZ R49, R0, R49 ;  /* 0x0000003100317221 */ /* 0x000fe20000010000 */
[----:B------:R-:W-:Y:S01]  /*b970*/  FADD.FTZ R59, R59, R50 ;  /* 0x000000323b3b7221 */ /* 0x000fe20000010000 */
[----:B------:R-:W-:Y:S02]  /*b980*/  MUFU.EX2 R25, R25 ;  /* 0x0000001900197308 */ /* 0x000fe40000000800 */
[----:B------:R-:W-:Y:S01]  /*b990*/  FADD.FTZ R48, R48, R49 ;  /* 0x0000003130307221 */ /* 0x000fe20000010000 */
[----:B------:R-:W-:Y:S01]  /*b9a0*/  FADD.FTZ R42, R42, R59 ;  /* 0x0000003b2a2a7221 */ /* 0x000fe20000010000 */
[----:B------:R-:W-:Y:S01]  /*b9b0*/  MUFU.EX2 R0, R163 ;  /* 0x000000a300007308 */ /* 0x000fe20000000800 */
[----:B---3--:R-:W-:Y:S01]  /*b9c0*/  HMMA.16816.F32.BF16 R144, R12, R16, R144 ;  /* 0x000000100c90723c */ /* 0x008fe20000041890 */
[----:B------:R-:W-:Y:S01]  /*b9d0*/  FADD.FTZ R48, R57, R48 ;  /* 0x0000003039307221 */ /* 0x000fe20000010000 */
[----:B------:R-:W-:Y:S01]  /*b9e0*/  FADD.FTZ R43, R43, R42 ;  /* 0x0000002a2b2b7221 */ /* 0x000fe20000010000 */
[----:B------:R-:W3:Y:S02]  /*b9f0*/  MUFU.EX2 R2, R2 ;  /* 0x0000000200027308 */ /* 0x000ee40000000800 */
[----:B------:R-:W-:-:S02]  /*ba00*/  FADD.FTZ R41, R41, R48 ;  /* 0x0000003029297221 */ /* 0x000fc40000010000 */
[----:B------:R-:W4:Y:S01]  /*ba10*/  MUFU.EX2 R24, R24 ;  /* 0x0000001800187308 */ /* 0x000f220000000800 */
[C---:B------:R-:W-:Y:S01]  /*ba20*/  HMMA.16816.F32.BF16 R132, R12.reuse, R18, R132 ;  /* 0x000000120c84723c */ /* 0x040fe20000041884 */
[----:B------:R-:W-:Y:S01]  /*ba30*/  FADD.FTZ R41, R40, R41 ;  /* 0x0000002928297221 */ /* 0x000fe20000010000 */
[----:B------:R-:W5:Y:S01]  /*ba40*/  LDSM.16.MT88.4 R16, [R208+0x3c00] ;  /* 0x003c0000d010783b */ /* 0x000f620000004200 */
[----:B------:R-:W-:Y:S02]  /*ba50*/  MUFU.EX2 R26, R26 ;  /* 0x0000001a001a7308 */ /* 0x000fe40000000800 */
[----:B------:R-:W-:Y:S02]  /*ba60*/  FADD.FTZ R36, R36, R41 ;  /* 0x0000002924247221 */ /* 0x000fe40000010000 */
[----:B------:R-:W2:Y:S01]  /*ba70*/  MUFU.EX2 R27, R27 ;  /* 0x0000001b001b7308 */ /* 0x000ea20000000800 */
[----:B-1----:R-:W-:Y:S01]  /*ba80*/  HMMA.16816.F32.BF16 R4, R12, R8, R4 ;  /* 0x000000080c04723c */ /* 0x002fe20000041804 */
        /* <DEDUP_REMOVED lines=8> */
[----:B------:R-:W-:Y:S02]  /*bb10*/  F2FP.BF16.F32.PACK_AB R8, R0, R25 ;  /* 0x000000190008723e */ /* 0x000fe400000010ff */
[----:B------:R-:W-:Y:S01]  /*bb20*/  FADD.FTZ R30, R30, R35 ;  /* 0x000000231e1e7221 */ /* 0x000fe20000010000 */
[----:B------:R-:W-:Y:S01]  /*bb30*/  FADD.FTZ R29, R29, R32 ;  /* 0x000000201d1d7221 */ /* 0x000fe20000010000 */
[----:B----4-:R-:W-:-:S02]  /*bb40*/  F2FP.BF16.F32.PACK_AB R10, R231, R24 ;  /* 0x00000018e70a723e */ /* 0x010fc400000010ff */
[----:B------:R-:W-:Y:S01]  /*bb50*/  FADD.FTZ R31, R31, R30 ;  /* 0x0000001e1f1f7221 */ /* 0x000fe20000010000 */
[----:B------:R-:W-:Y:S01]  /*bb60*/  FADD.FTZ R29, R28, R29 ;  /* 0x0000001d1c1d7221 */ /* 0x000fe20000010000 */
[----:B--2---:R-:W-:Y:S02]  /*bb70*/  F2FP.BF16.F32.PACK_AB R11, R27, R26 ;  /* 0x0000001a1b0b723e */ /* 0x004fe400000010ff */
        /* <DEDUP_REMOVED lines=14> */
[C---:B-----5:R-:W-:Y:S01]  /*bc60*/  HMMA.16816.F32.BF16 R140, R8.reuse, R16, R4 ;  /* 0x00000010088c723c */ /* 0x060fe20000041804 */
[-C--:B------:R-:W-:Y:S01]  /*bc70*/  MOV R0, R148.reuse ;  /* 0x0000009400007202 */ /* 0x080fe20000000f00 */
[----:B------:R-:W-:Y:S01]  /*bc80*/  FADD.FTZ R3, R2, R3 ;  /* 0x0000000302037221 */ /* 0x000fe20000010000 */
[----:B------:R-:W-:Y:S01]  /*bc90*/  FADD.FTZ R24, R24, R25 ;  /* 0x0000001918187221 */ /* 0x000fe20000010000 */
[-C--:B------:R-:W-:Y:S02]  /*bca0*/  MOV R2, R149.reuse ;  /* 0x0000009500027202 */ /* 0x080fe40000000f00 */
[----:B------:R-:W-:Y:S01]  /*bcb0*/  FADD.FTZ R26, R26, R3 ;  /* 0x000000031a1a7221 */ /* 0x000fe20000010000 */
[----:B------:R-:W-:Y:S01]  /*bcc0*/  @P0 MOV R0, R148 ;  /* 0x0000009400000202 */ /* 0x000fe20000000f00 */
[----:B------:R-:W-:Y:S01]  /*bcd0*/  HMMA.16816.F32.BF16 R136, R8, R18, R136 ;  /* 0x000000120888723c */ /* 0x000fe20000041888 */
[----:B------:R-:W-:Y:S01]  /*bce0*/  @P0 MOV R2, R149 ;  /* 0x0000009500020202 */ /* 0x000fe20000000f00 */
[----:B------:R-:W-:Y:S01]  /*bcf0*/  FADD.FTZ R231, R231, R24 ;  /* 0x00000018e7e77221 */ /* 0x000fe20000010000 */
[----:B------:R-:W-:Y:S01]  /*bd00*/  FADD.FTZ R230, R27, R26 ;  /* 0x0000001a1be67221 */ /* 0x000fe20000010000 */
[----:B------:R-:W-:-:S01]  /*bd10*/  NOP ;  /* 0x0000000000007918 */ /* 0x000fc20000000000 */
[----:B------:R-:W-:-:S15]  /*bd20*/  @P0 BRA `(.L_x_2054) ;  /* 0x0000000000040947 */ /* 0x000fde0003800000 */
.L_x_2048:
[----:B------:R-:W-:-:S07]  /*bd30*/  IADD3 R194, PT, PT, R160, -0x1, RZ ;  /* 0xffffffffa0c27810 */ /* 0x000fce0007ffe0ff */
.L_x_2054:
[----:B------:R-:W-:-:S13]  /*bd40*/  ISETP.GE.AND P0, PT, R194, R215, PT ;  /* 0x000000d7c200720c */ /* 0x000fda0003f06270 */
[----:B------:R-:W-:Y:S05]  /*bd50*/  @!P0 BRA `(.L_x_2055) ;  /* 0x0000003c00548947 */ /* 0x000fea0003800000 */
[----:B------:R-:W1:Y:S01]  /*bd60*/  S2UR UR5, SR_CgaCtaId ;  /* 0x00000000000579c3 */ /* 0x000e620000008800 */
[----:B------:R-:W-:Y:S01]  /*bd70*/  UISETP.NE.U32.AND UP0, UPT, UR8, URZ, UPT ;  /* 0x000000ff0800728c */ /* 0x000fe2000bf05070 */
[----:B------:R-:W-:Y:S01]  /*bd80*/  IMAD.MOV.U32 R149, RZ, RZ, R0 ;  /* 0x000000ffff957224 */ /* 0x000fe200078e0000 */
[C---:B------:R-:W-:Y:S01]  /*bd90*/  LEA R229, R194.reuse, 0x100, 0x8 ;  /* 0x00000100c2e57811 */ /* 0x040fe200078e40ff */
[----:B------:R-:W-:Y:S01]  /*bda0*/  IMAD.MOV.U32 R3, RZ, RZ, R2 ;  /* 0x000000ffff037224 */ /* 0x000fe200078e0002 */
        /* <DEDUP_REMOVED lines=9> */
.L_x_2059:
[----:B------:R-:W-:Y:S01]  /*be40*/  @!P0 IADD3 R5, P1, PT, RZ, -R225, RZ ;  /* 0x800000e1ff058210 */ /* 0x000fe20007f3e0ff */
[----:B------:R-:W1:Y:S01]  /*be50*/  S2R R220, SR_TID.X ;  /* 0x0000000000dc7919 */ /* 0x000e620000002100 */
[----:B------:R-:W5:Y:S01]  /*be60*/  @!P0 LDC R232, c[0x0][0x3c0] ;  /* 0x0000f000ffe88b82 */ /* 0x000f620000000800 */
[----:B------:R-:W-:Y:S07]  /*be70*/  DEPBAR.LE SB0, 0x0 ;  /* 0x000080000000791a */ /* 0x000fee0000000000 */
[----:B------:R-:W2:Y:S08]  /*be80*/  LDC R151, c[0x0][0x3c4] ;  /* 0x0000f100ff977b82 */ /* 0x000eb00000000800 */
[----:B------:R-:W-:Y:S01]  /*be90*/  BAR.SYNC.DEFER_BLOCKING 0x0 ;  /* 0x0000000000007b1d */ /* 0x000fe20000010000 */
[----:B------:R-:W-:Y:S02]  /*bea0*/  IMAD.MOV.U32 R4, RZ, RZ, R218 ;  /* 0x000000ffff047224 */ /* 0x000fe400078e00da */
[----:B------:R-:W-:Y:S01]  /*beb0*/  IMAD.MOV.U32 R2, RZ, RZ, R219 ;  /* 0x000000ffff027224 */ /* 0x000fe200078e00db */
[----:B-1----:R-:W-:Y:S01]  /*bec0*/  LOP3.LUT R221, R220, 0x18, RZ, 0xc0, !PT ;  /* 0x00000018dcdd7812 */ /* 0x002fe200078ec0ff */
[----:B-----5:R-:W-:Y:S02]  /*bed0*/  @!P0 IMAD.SHL.U32 R0, R232, 0x100, RZ ;  /* 0x00000100e8008824 */ /* 0x020fe400078e00ff */
[----:B------:R-:W-:Y:S02]  /*bee0*/  IMAD.SHL.U32 R222, R220, 0x8, RZ ;  /* 0x00000008dcde7824 */ /* 0x000fe400078e00ff */
[----:B------:R-:W-:Y:S05]  /*bef0*/  @!P0 IMAD.X R0, RZ, RZ, ~R0, P1 ;  /* 0x000000ffff008224 */ /* 0x000fea00008e0e00 */
[----:B------:R-:W-:Y:S04]  /*bf00*/  @!P0 SHF.R.S64 R5, R5, 0x1f, R0 ;  /* 0x0000001f05058819 */ /* 0x000fe80000001000 */
[----:B------:R-:W-:Y:S04]  /*bf10*/  @!P0 IADD3 R218, P1, PT, R218, R5, RZ ;  /* 0x00000005dada8210 */ /* 0x000fe80007f3e0ff */
[----:B------:R-:W-:Y:S02]  /*bf20*/  @!P0 LEA.HI.X.SX32 R219, R0, R219, 0x1, P1 ;  /* 0x000000db00db8211 */ /* 0x000fe400008f0eff */
[----:B------:R-:W-:Y:S01]  /*bf30*/  LOP3.LUT R0, R222, 0xd8, RZ, 0xc0, !PT ;  /* 0x000000d8de007812 */ /* 0x000fe200078ec0ff */
        /* <DEDUP_REMOVED lines=43> */
[-C--:B------:R-:W-:Y:S01]  /*c1f0*/  LEA.HI.X.SX32 R17, R7, R227.reuse, 0x2, P2 ;  /* 0x000000e307117211 */ /* 0x080fe200010f16ff */
[C---:B------:R-:W-:Y:S01]  /*c200*/  IMAD.IADD R7, R13.reuse, 0x1, -R7 ;  /* 0x000000010d077824 */ /* 0x040fe200078e0a07 */
[----:B------:R-:W-:Y:S03]  /*c210*/  LEA.HI.X.SX32 R15, R13, R227, 0x2, P1 ;  /* 0x000000e30d0f7211 */ /* 0x000fe600008f16ff */
[----:B------:R-:W-:Y:S01]  /*c220*/  IMAD R7, R7, R6, -0x100 ;  /* 0xffffff0007077424 */ /* 0x000fe200078e0206 */
[----:B------:R-:W5:Y:S03]  /*c230*/  LDG.E R8, desc[UR16][R16.64] ;  /* 0x0000001010087981 */ /* 0x000f66000c1e1900 */
[-C--:B--2---:R-:W-:Y:S01]  /*c240*/  IMAD.WIDE.U32 R10, R7, R232.reuse, RZ ;  /* 0x000000e8070a7225 */ /* 0x084fe200078e00ff */
[----:B------:R-:W5:Y:S02]  /*c250*/  LDG.E R5, desc[UR16][R14.64] ;  /* 0x000000100e057981 */ /* 0x000f64000c1e1900 */
[----:B------:R-:W-:Y:S05]  /*c260*/  SHF.R.S32.HI R9, RZ, 0x1f, R7 ;  /* 0x0000001fff097819 */ /* 0x000fea0000011407 */
[----:B------:R-:W-:Y:S04]  /*c270*/  IMAD R6, R9, R232, RZ ;  /* 0x000000e809067224 */ /* 0x000fe800078e02ff */
[----:B------:R-:W-:Y:S05]  /*c280*/  IMAD R6, R7, R233, R6 ;  /* 0x000000e907067224 */ /* 0x000fea00078e0206 */
[----:B------:R-:W-:Y:S01]  /*c290*/  IADD3 R11, PT, PT, R11, R6, RZ ;  /* 0x000000060b0b7210 */ /* 0x000fe20007ffe0ff */
[----:B-----5:R-:W-:Y:S04]  /*c2a0*/  IMAD.IADD R5, R8, 0x1, -R5 ;  /* 0x0000000108057824 */ /* 0x020fe800078e0a05 */
[----:B----4-:R-:W-:Y:S01]  /*c2b0*/  IMAD.WIDE.U32 R10, R5, UR8, R10 ;  /* 0x00000008050a7c25 */ /* 0x010fe2000f8e000a */
[----:B------:R-:W-:Y:S02]  /*c2c0*/  SHF.R.S32.HI R7, RZ, 0x1f, R5 ;  /* 0x0000001fff077819 */ /* 0x000fe40000011405 */
[C---:B------:R-:W-:Y:S03]  /*c2d0*/  LEA R218, P1, R10.reuse, R4, 0x1 ;  /* 0x000000040ada7211 */ /* 0x040fe600078208ff */
[----:B------:R-:W-:Y:S04]  /*c2e0*/  IMAD R6, R7, UR8, RZ ;  /* 0x0000000807067c24 */ /* 0x000fe8000f8e02ff */
[----:B------:R-:W-:Y:S04]  /*c2f0*/  IMAD R6, R5, UR9, R6 ;  /* 0x0000000905067c24 */ /* 0x000fe8000f8e0206 */
[----:B------:R-:W-:Y:S05]  /*c300*/  IMAD.IADD R219, R11, 0x1, R6 ;  /* 0x000000010bdb7824 */ /* 0x000fea00078e0206 */
[----:B------:R-:W-:Y:S07]  /*c310*/  LEA.HI.X R219, R10, R2, R219, 0x1, P1 ;  /* 0x000000020adb7211 */ /* 0x000fee00008f0cdb */
.L_x_2056:
[----:B------:R-:W-:Y:S01]  /*c320*/  LOP3.LUT R235, R0, R221, RZ, 0x3c, !PT ;  /* 0x000000dd00eb7212 */ /* 0x000fe200078e3cff */
[----:B------:R-:W-:Y:S01]  /*c330*/  IMAD.SHL.U32 R233, R232, 0x40, RZ ;  /* 0x00000040e8e97824 */ /* 0x000fe200078e00ff */
[----:B------:R-:W-:Y:S01]  /*c340*/  LOP3.LUT R2, R222, 0x1f20, RZ, 0xc0, !PT ;  /* 0x00001f20de027812 */ /* 0x000fe200078ec0ff */
[----:B------:R-:W-:Y:S01]  /*c350*/  VIADD R228, R228, 0xffffffff ;  /* 0xffffffffe4e47836 */ /* 0x000fe20000000000 */
[----:B------:R-:W-:Y:S02]  /*c360*/  SHF.L.U64.HI R232, R232, 0x6, R151 ;  /* 0x00000006e8e87819 */ /* 0x000fe40000010297 */
[----:B------:R-:W-:Y:S02]  /*c370*/  LOP3.LUT R2, R2, R235, RZ, 0xfc, !PT ;  /* 0x000000eb02027212 */ /* 0x000fe400078efcff */
[----:B------:R-:W-:Y:S02]  /*c380*/  IADD3 R234, P1, PT, R233, R218, RZ ;  /* 0x000000dae9ea7210 */ /* 0x000fe40007f3e0ff */
[----:B------:R-:W-:Y:S02]  /*c390*/  LEA R151, R2, UR5, 0x1 ;  /* 0x0000000502977c11 */ /* 0x000fe4000f8e08ff */
[-C--:B------:R-:W-:Y:S01]  /*c3a0*/  IADD3 R242, P2, PT, R234, R233.reuse, RZ ;  /* 0x000000e9eaf27210 */ /* 0x080fe20007f5e0ff */
[----:B------:R-:W-:Y:S02]  /*c3b0*/  IMAD.X R235, R232, 0x1, R219, P1 ;  /* 0x00000001e8eb7824 */ /* 0x000fe400008e06db */
[----:B------:R-:W-:Y:S01]  /*c3c0*/  @!PT LDS RZ, [RZ] ;  /* 0x00000000fffff984 */ /* 0x000fe20000000800 */
[----:B------:R-:W-:Y:S01]  /*c3d0*/  @!PT LDS RZ, [RZ] ;  /* 0x00000000fffff984 */ /* 0x000fe20000000800 */
[----:B------:R-:W-:Y:S01]  /*c3e0*/  @!PT LDS RZ, [RZ] ;  /* 0x00000000fffff984 */ /* 0x000fe20000000800 */
[----:B------:R1:W-:Y:S01]  /*c3f0*/  LDGSTS.E.BYPASS.LTC128B.128 [R151+0x5000], desc[UR16][R218.64] ;  /* 0x05000000da977fae */ /* 0x0003e2000b981a10 */
[-C--:B------:R-:W-:Y:S01]  /*c400*/  IADD3 R240, P1, PT, R242, R233.reuse, RZ ;  /* 0x000000e9f2f07210 */ /* 0x080fe20007f3e0ff */
[--C-:B------:R-:W-:Y:S03]  /*c410*/  IMAD.X R243, R235, 0x1, R232.reuse, P2 ;  /* 0x00000001ebf37824 */ /* 0x100fe600010e06e8 */
        /* <DEDUP_REMOVED lines=13> */
[----:B------:R-:W-:Y:S01]  /*c4f0*/  IMAD.X R247, R245, 0x1, R232, P1 ;  /* 0x00000001f5f77824 */ /* 0x000fe200008e06e8 */
[----:B------:R-:W-:Y:S03]  /*c500*/  ISETP.GT.AND P1, PT, R228, R215, PT ;  /* 0x000000d7e400720c */ /* 0x000fe60003f24270 */
[----:B------:R1:W-:Y:S05]  /*c510*/  LDGSTS.E.BYPASS.LTC128B.128 [R151+0x8000], desc[UR16][R244.64] ;  /* 0x08000000f4977fae */ /* 0x0003ea000b981a10 */
[----:B------:R1:W-:Y:S05]  /*c520*/  LDGSTS.E.BYPASS.LTC128B.128 [R151+0x8800], desc[UR16][R246.64] ;  /* 0x08800000f6977fae */ /* 0x0003ea000b981a10 */
[----:B------:R-:W-:Y:S05]  /*c530*/  LDSM.16.M88.4 R152, [R212] ;  /* 0x00000000d498783b */ /* 0x000fea0000000200 */
[----:B------:R-:W2:Y:S05]  /*c540*/  LDSM.16.M88.4 R156, [R210+0x1000] ;  /* 0x00100000d29c783b */ /* 0x000eaa0000000200 */
[----:B------:R-:W5:Y:S05]  /*c550*/  LDSM.16.M88.4 R160, [R210+0x1400] ;  /* 0x00140000d2a0783b */ /* 0x000f6a0000000200 */
[----:B------:R-:W3:Y:S05]  /*c560*/  LDSM.16.M88.4 R164, [R210+0x1800] ;  /* 0x00180000d2a4783b */ /* 0x000eea0000000200 */
[----:B------:R-:W0:Y:S05]  /*c570*/  LDGDEPBAR ;  /* 0x00000000000079af */ /* 0x000e2a0000000000 */
[----:B------:R-:W4:Y:S05]  /*c580*/  LDSM.16.M88.4 R168, [R210+0x1c00] ;  /* 0x001c0000d2a8783b */ /* 0x000f2a0000000200 */
        /* <DEDUP_REMOVED lines=9> */
[C---:B-----5:R-:W-:Y:S03]  /*c620*/  HMMA.16816.F32.BF16 R12, R152.reuse, R160, RZ ;  /* 0x000000a0980c723c */ /* 0x060fe600000418ff */
[----:B------:R-:W-:Y:S05]  /*c630*/  LDSM.16.M88.4 R196, [R210+0x4c00] ;  /* 0x004c0000d2c4783b */ /* 0x000fea0000000200 */
[C---:B------:R-:W-:Y:S01]  /*c640*/  HMMA.16816.F32.BF16 R16, R152.reuse, R162, RZ ;  /* 0x000000a29810723c */ /* 0x040fe200000418ff */
[----:B------:R-:W5:Y:S05]  /*c650*/  LDSM.16.M88.4 R160, [R210+0x3c00] ;  /* 0x003c0000d2a0783b */ /* 0x000f6a0000000200 */
[----:B------:R-:W-:Y:S02]  /*c660*/  LDSM.16.M88.4 R200, [R211] ;  /* 0x00000000d3c8783b */ /* 0x000fe40000000200 */
[C---:B---3--:R-:W-:Y:S03]  /*c670*/  HMMA.16816.F32.BF16 R20, R152.reuse, R164, RZ ;  /* 0x000000a49814723c */ /* 0x048fe600000418ff */
[----:B------:R-:W-:Y:S05]  /*c680*/  LDSM.16.M88.4 R204, [R150+0x1000] ;  /* 0x0010000096cc783b */ /* 0x000fea0000000200 */
[C---:B------:R-:W-:Y:S01]  /*c690*/  HMMA.16816.F32.BF16 R24, R152.reuse, R166, RZ ;  /* 0x000000a69818723c */ /* 0x040fe200000418ff */
[----:B------:R-:W3:Y:S07]  /*c6a0*/  LDSM.16.M88.4 R164, [R210+0x4000] ;  /* 0x00400000d2a4783b */ /* 0x000eee0000000200 */
[C---:B----4-:R-:W-:Y:S08]  /*c6b0*/  HMMA.16816.F32.BF16 R28, R152.reuse, R168, RZ ;  /* 0x000000a8981c723c */ /* 0x050ff000000418ff */
[C---:B------:R-:W-:Y:S01]  /*c6c0*/  HMMA.16816.F32.BF16 R32, R152.reuse, R170, RZ ;  /* 0x000000aa9820723c */ /* 0x040fe200000418ff */
[----:B------:R-:W4:Y:S07]  /*c6d0*/  LDSM.16.M88.4 R168, [R210+0x4400] ;  /* 0x00440000d2a8783b */ /* 0x000f2e0000000200 */
[C---:B-1----:R-:W-:Y:S08]  /*c6e0*/  HMMA.16816.F32.BF16 R36, R152.reuse, R172, RZ ;  /* 0x000000ac9824723c */ /* 0x042ff000000418ff */
[C---:B------:R-:W-:Y:S01]  /*c6f0*/  HMMA.16816.F32.BF16 R40, R152.reuse, R174, RZ ;  /* 0x000000ae9828723c */ /* 0x040fe200000418ff */
[----:B------:R-:W1:Y:S07]  /*c700*/  LDSM.16.M88.4 R172, [R210+0x4800] ;  /* 0x00480000d2ac783b */ /* 0x000e6e0000000200 */
[C---:B------:R-:W-:Y:S08]  /*c710*/  HMMA.16816.F32.BF16 R44, R152.reuse, R176, RZ ;  /* 0x000000b0982c723c */ /* 0x040ff000000418ff */
[C---:B------:R-:W-:Y:S01]  /*c720*/  HMMA.16816.F32.BF16 R48, R152.reuse, R178, RZ ;  /* 0x000000b29830723c */ /* 0x040fe200000418ff */
[----:B------:R-:W-:Y:S07]  /*c730*/  LDSM.16.M88.4 R176, [R150+0x1800] ;  /* 0x0018000096b0783b */ /* 0x000fee0000000200 */
[C---:B--2---:R-:W-:Y:S08]  /*c740*/  HMMA.16816.F32.BF16 R52, R152.reuse, R156, RZ ;  /* 0x0000009c9834723c */ /* 0x044ff000000418ff */
[C---:B------:R-:W-:Y:S01]  /*c750*/  HMMA.16816.F32.BF16 R56, R152.reuse, R158, RZ ;  /* 0x0000009e9838723c */ /* 0x040fe200000418ff */
[----:B------:R-:W2:Y:S07]  /*c760*/  LDSM.16.M88.4 R156, [R150+0x1400] ;  /* 0x00140000969c783b */ /* 0x000eae0000000200 */
        /* <DEDUP_REMOVED lines=21> */
[C---:B-1----:R-:W-:Y:S08]  /*c8c0*/  HMMA.16816.F32.BF16 R116, R152.reuse, R172, RZ ;  /* 0x000000ac9874723c */ /* 0x042ff000000418ff */
        /* <DEDUP_REMOVED lines=9> */
[C---:B--2---:R-:W-:Y:S08]  /*c960*/  HMMA.16816.F32.BF16 R12, R200.reuse, R156, R12 ;  /* 0x0000009cc80c723c */ /* 0x044ff0000004180c */
        /* <DEDUP_REMOVED lines=111> */
.L_x_2058:
        /* <DEDUP_REMOVED lines=28> */
.L_x_2057:
        /* <DEDUP_REMOVED lines=271> */
[----:B------:R-:W-:Y:S07]  /*e310*/  ISETP.GT.AND P1, PT, R228, R215, PT ;  /* 0x000000d7e400720c */ /* 0x000fee0003f24270 */
        /* <DEDUP_REMOVED lines=377> */
.L_x_2055:
[----:B------:R-:W1:Y:S01]  /*fab0*/  SHFL.BFLY PT, R4, R231, 0x2, 0x1f ;  /* 0x0c401f00e7047f89 */ /* 0x000e6200000e0000 */
[C---:B------:R-:W-:Y:S01]  /*fac0*/  SHF.L.U32 R6, R220.reuse, 0x1, RZ ;  /* 0x00000001dc067819 */ /* 0x040fe200000006ff */
[----:B------:R-:W2:Y:S01]  /*fad0*/  S2UR UR6, SR_CTAID.Y ;  /* 0x00000000000679c3 */ /* 0x000ea20000002600 */
[C---:B------:R-:W-:Y:S01]  /*fae0*/  SHF.L.U32 R11, R220.reuse, 0x4, RZ ;  /* 0x00000004dc0b7819 */ /* 0x040fe200000006ff */
[----:B------:R-:W3:Y:S01]  /*faf0*/  SHFL.BFLY PT, R5, R230, 0x2, 0x1f ;  /* 0x0c401f00e6057f89 */ /* 0x000ee200000e0000 */
[----:B------:R-:W-:Y:S01]  /*fb00*/  SHF.L.U32 R22, R220, 0x2, RZ ;  /* 0x00000002dc167819 */ /* 0x000fe200000006ff */
[----:B------:R-:W-:Y:S01]  /*fb10*/  IMAD.MOV R26, RZ, RZ, -R223 ;  /* 0x000000ffff1a7224 */ /* 0x000fe200078e0adf */
[----:B------:R-:W-:-:S03]  /*fb20*/  LOP3.LUT R6, R6, 0x6, RZ, 0xc0, !PT ;  /* 0x0000000606067812 */ /* 0x000fc600078ec0ff */
[----:B------:R-:W-:Y:S01]  /*fb30*/  BAR.SYNC.DEFER_BLOCKING 0x0 ;  /* 0x0000000000007b1d */ /* 0x000fe20000010000 */
[----:B------:R-:W-:Y:S02]  /*fb40*/  SHF.L.U32 R9, R214, 0x5, RZ ;  /* 0x00000005d6097819 */ /* 0x000fe400000006ff */
[----:B------:R-:W-:Y:S02]  /*fb50*/  LOP3.LUT R11, R6, 0x3e00, R11, 0xf8, !PT ;  /* 0x00003e00060b7812 */ /* 0x000fe400078ef80b */
[----:B------:R-:W-:-:S03]  /*fb60*/  LOP3.LUT R6, R22, 0xd8, RZ, 0xc0, !PT ;  /* 0x000000d816067812 */ /* 0x000fc600078ec0ff */
[----:B------:R-:W4:Y:S01]  /*fb70*/  S2UR UR4, SR_CTAID.Z ;  /* 0x00000000000479c3 */ /* 0x000f220000002700 */
[----:B------:R-:W-:Y:S01]  /*fb80*/  LOP3.LUT R221, R221, 0xc0, R222, 0xf8, !PT ;  /* 0x000000c0dddd7812 */ /* 0x000fe200078ef8de */
[----:B------:R-:W-:Y:S01]  /*fb90*/  BSSY.RECONVERGENT B0, `(.L_x_2060) ;  /* 0x0000059000007945 */ /* 0x000fe20003800200 */
[----:B------:R-:W-:-:S05]  /*fba0*/  LOP3.LUT P2, RZ, R220, 0x3, RZ, 0xc0, !PT ;  /* 0x00000003dcff7812 */ /* 0x000fca000784c0ff */
[----:B------:R-:W2:Y:S01]  /*fbb0*/  LDC.64 R20, c[0x0][0x430] ;  /* 0x00010c00ff147b82 */ /* 0x000ea20000000a00 */
[----:B-1----:R-:W-:Y:S01]  /*fbc0*/  FADD.FTZ R3, R4, R231 ;  /* 0x000000e704037221 */ /* 0x002fe20000010000 */
[----:B------:R-:W-:Y:S01]  /*fbd0*/  LOP3.LUT R4, R22, 0xf04, RZ, 0xc0, !PT ;  /* 0x00000f0416047812 */ /* 0x000fe200078ec0ff */
[----:B---3--:R-:W-:-:S03]  /*fbe0*/  FADD.FTZ R8, R5, R230 ;  /* 0x000000e605087221 */ /* 0x008fc60000010000 */
[----:B------:R-:W1:Y:S01]  /*fbf0*/  SHFL.BFLY PT, R24, R3, 0x1, 0x1f ;  /* 0x0c201f0003187f89 */ /* 0x000e6200000e0000 */
[----:B------:R-:W-:Y:S01]  /*fc00*/  LOP3.LUT R4, R4, 0x20, R9, 0xf8, !PT ;  /* 0x0000002004047812 */ /* 0x000fe200078ef809 */
[----:B------:R-:W4:Y:S02]  /*fc10*/  LDC R25, c[0x0][0x3e0] ;  /* 0x0000f800ff197b82 */ /* 0x000f240000000800 */
[----:B------:R-:W3:Y:S01]  /*fc20*/  SHFL.BFLY PT, R23, R8, 0x1, 0x1f ;  /* 0x0c201f0008177f89 */ /* 0x000ee200000e0000 */
[----:B--2---:R-:W-:Y:S02]  /*fc30*/  IMAD R20, R20, UR6, R223 ;  /* 0x0000000614147c24 */ /* 0x004fe4000f8e02df */
[----:B-1----:R-:W-:Y:S01]  /*fc40*/  FADD.FTZ R24, R3, R24 ;  /* 0x0000001803187221 */ /* 0x002fe20000010000 */
[--C-:B------:R-:W-:Y:S01]  /*fc50*/  SHF.R.U32.HI R3, RZ, 0x1, R220.reuse ;  /* 0x00000001ff037819 */ /* 0x100fe200000116dc */
[----:B----4-:R-:W-:Y:S01]  /*fc60*/  IMAD R26, R25, R26, UR4 ;  /* 0x00000004191a7e24 */ /* 0x010fe2000f8e021a */
[----:B------:R-:W-:Y:S01]  /*fc70*/  SHF.R.U32.HI R220, RZ, 0x2, R220 ;  /* 0x00000002ffdc7819 */ /* 0x000fe200000116dc */
[----:B------:R-:W1:Y:S01]  /*fc80*/  MUFU.RCP R7, R24 ;  /* 0x0000001800077308 */ /* 0x000e620000001000 */
[----:B---3--:R-:W-:Y:S01]  /*fc90*/  FADD.FTZ R23, R8, R23 ;  /* 0x0000001708177221 */ /* 0x008fe20000010000 */
[----:B------:R-:W-:Y:S01]  /*fca0*/  FSETP.NE.FTZ.AND P1, PT, R24, RZ, PT ;  /* 0x000000ff1800720b */ /* 0x000fe20003f35000 */
[----:B------:R-:W-:Y:S01]  /*fcb0*/  IMAD R20, R20, R25, R26 ;  /* 0x0000001914147224 */ /* 0x000fe200078e021a */
[----:B------:R-:W-:-:S02]  /*fcc0*/  LOP3.LUT R9, R6, 0x18, R3, 0x78, !PT ;  /* 0x0000001806097812 */ /* 0x000fc400078e7803 */
[----:B------:R-:W-:Y:S01]  /*fcd0*/  LOP3.LUT R6, R11, 0x20, R222, 0xf8, !PT ;  /* 0x000000200b067812 */ /* 0x000fe200078ef8de */
[----:B------:R-:W-:Y:S01]  /*fce0*/  IMAD R20, R20, R21, R224 ;  /* 0x0000001514147224 */ /* 0x000fe200078e02e0 */
[----:B------:R-:W2:Y:S01]  /*fcf0*/  MUFU.RCP R5, R23 ;  /* 0x0000001700057308 */ /* 0x000ea20000001000 */
[----:B------:R-:W-:Y:S02]  /*fd00*/  FSETP.NE.FTZ.AND P0, PT, R23, RZ, PT ;  /* 0x000000ff1700720b */ /* 0x000fe40003f15000 */
[----:B------:R-:W-:Y:S02]  /*fd10*/  LOP3.LUT R6, R6, R221, RZ, 0xfc, !PT ;  /* 0x000000dd06067212 */ /* 0x000fe400078efcff */
[----:B------:R-:W-:Y:S02]  /*fd20*/  LOP3.LUT R4, R4, R9, RZ, 0xfc, !PT ;  /* 0x0000000904047212 */ /* 0x000fe400078efcff */
[----:B------:R-:W-:Y:S01]  /*fd30*/  LEA R6, R6, UR5, 0x2 ;  /* 0x0000000506067c11 */ /* 0x000fe2000f8e10ff */
[----:B------:R-:W3:Y:S01]  /*fd40*/  @P1 LDC R29, c[0x0][0x458] ;  /* 0x00011600ff1d1b82 */ /* 0x000ee20000000800 */
[----:B------:R-:W-:Y:S01]  /*fd50*/  LOP3.LUT R9, R222, 0x40, RZ, 0xc0, !PT ;  /* 0x00000040de097812 */ /* 0x000fe200078ec0ff */
[----:B------:R-:W4:Y:S01]  /*fd60*/  @P1 MUFU.LG2 R24, R24 ;  /* 0x0000001800181308 */ /* 0x000f220000000c00 */
[----:B-1----:R-:W-:-:S02]  /*fd70*/  FSEL R7, R7, 1, P1 ;  /* 0x3f80000007077808 */ /* 0x002fc40000800000 */
[----:B------:R-:W-:Y:S01]  /*fd80*/  LEA R30, R4, UR5, 0x2 ;  /* 0x00000005041e7c11 */ /* 0x000fe2000f8e10ff */
[----:B------:R-:W1:Y:S01]  /*fd90*/  LDCU UR5, c[0x0][0x44c] ;  /* 0x00008980ff0577ac */ /* 0x000e620008000800 */
[----:B------:R-:W-:Y:S01]  /*fda0*/  MOV R25, 0xff800000 ;  /* 0xff80000000197802 */ /* 0x000fe20000000f00 */
        /* <DEDUP_REMOVED lines=9> */
[----:B------:R1:W-:Y:S01]  /*fe40*/  STS.64 [R6], R144 ;  /* 0x0000009006007388 */ /* 0x0003e20000000a00 */
[----:B--2---:R-:W-:Y:S01]  /*fe50*/  FSEL R5, R5, 1, P0 ;  /* 0x3f80000005057808 */ /* 0x004fe20000000000 */
[----:B------:R-:W2:Y:S01]  /*fe60*/  @P0 LDC R27, c[0x0][0x458] ;  /* 0x00011600ff1b0b82 */ /* 0x000ea20000000800 */
[----:B------:R-:W5:Y:S01]  /*fe70*/  @P0 MUFU.LG2 R23, R23 ;  /* 0x0000001700170308 */ /* 0x000f620000000c00 */
[C---:B------:R-:W-:Y:S01]  /*fe80*/  IMAD.IADD R8, R6.reuse, 0x1, -R7 ;  /* 0x0000000106087824 */ /* 0x040fe200078e0a07 */
        /* <DEDUP_REMOVED lines=10> */
[----:B------:R1:W-:Y:S01]  /*ff30*/  STS.64 [R6+0x400], R146 ;  /* 0x0004009206007388 */ /* 0x0003e20000000a00 */
[----:B------:R-:W-:Y:S01]  /*ff40*/  IADD3 R28, PT, PT, -R9, R8, RZ ;  /* 0x00000008091c7210 */ /* 0x000fe20007ffe1ff */
[----:B----4-:R-:W-:Y:S01]  /*ff50*/  @P1 FMUL.FTZ R31, R24, 0.69314718246459960938 ;  /* 0x3f317218181f1820 */ /* 0x010fe20000410000 */
[----:B------:R-:W-:Y:S01]  /*ff60*/  MOV R26, 0xff800000 ;  /* 0xff800000001a7802 */ /* 0x000fe20000000f00 */
[----:B------:R4:W-:Y:S01]  /*ff70*/  STS.64 [R5+0x20], R132 ;  /* 0x0000208405007388 */ /* 0x0009e20000000a00 */
[----:B------:R-:W-:Y:S01]  /*ff80*/  LOP3.LUT R3, R3, 0x7, R220, 0xf8, !PT ;  /* 0x0000000703037812 */ /* 0x000fe200078ef8dc */
[----:B-----5:R-:W-:Y:S01]  /*ff90*/  @P0 FMUL.FTZ R23, R23, 0.69314718246459960938 ;  /* 0x3f31721817170820 */ /* 0x020fe20000410000 */
[----:B---3--:R-:W-:Y:S01]  /*ffa0*/  @P1 FFMA.FTZ R26, R2, R29, R31 ;  /* 0x0000001d021a1223 */ /* 0x008fe2000001001f */
[----:B------:R4:W-:Y:S02]  /*ffb0*/  STS.64 [R5+0x420], R134 ;  /* 0x0004208605007388 */ /* 0x0009e40000000a00 */
[----:B--2---:R-:W-:-:S02]  /*ffc0*/  @P0 FFMA.FTZ R25, R0, R27, R23 ;  /* 0x0000001b00190223 */ /* 0x004fc40000010017 */
[----:B------:R4:W-:Y:S01]  /*ffd0*/  STS.64 [R8+0x40], R140 ;  /* 0x0000408c08007388 */ /* 0x0009e20000000a00 */
[----:B-1----:R-:W-:-:S03]  /*ffe0*/  IMAD R0, R20, UR5, RZ ;  /* 0x0000000514007c24 */ /* 0x002fc6000f8e02ff */
[----:B------:R4:W-:Y:S04]  /*fff0*/  STS.64 [R8+0x440], R142 ;  /* 0x0004408e08007388 */ /* 0x0009e80000000a00 */
[----:B------:R4:W-:Y:S04]  /*10000*/  STS.64 [R28+0x60], R136 ;  /* 0x000060881c007388 */ /* 0x0009e80000000a00 */
[----:B------:R4:W-:Y:S01]  /*10010*/  STS.64 [R28+0x460], R138 ;  /* 0x0004608a1c007388 */ /* 0x0009e20000000a00 */
[----:B------:R-:W-:Y:S06]  /*10020*/  BAR.SYNC.DEFER_BLOCKING 0x0 ;  /* 0x0000000000007b1d */ /* 0x000fec0000010000 */
[----:B------:R4:W1:Y:S04]  /*10030*/  LDS.128 R16, [R30] ;  /* 0x000000001e107984 */ /* 0x0008680000000c00 */
[----:B------:R4:W2:Y:S04]  /*10040*/  LDS.128 R12, [R30+0x800] ;  /* 0x000800001e0c7984 */ /* 0x0008a80000000c00 */
[----:B------:R4:W3:Y:S04]  /*10050*/  LDS.128 R8, [R30+0x1000] ;  /* 0x001000001e087984 */ /* 0x0008e80000000c00 */
[----:B------:R4:W1:Y:S01]  /*10060*/  LDS.128 R4, [R30+0x1800] ;  /* 0x001800001e047984 */ /* 0x0008620000000c00 */
[----:B------:R-:W-:Y:S05]  /*10070*/  @P2 BRA `(.L_x_2061) ;  /* 0x0000000000282947 */ /* 0x000fea0003800000 */
[----:B------:R-:W5:Y:S01]  /*10080*/  LDCU.64 UR4, c[0x0][0x428] ;  /* 0x00008500ff0477ac */ /* 0x000f620008000a00 */
[C---:B------:R-:W-:Y:S01]  /*10090*/  VIADD R24, R3.reuse, 0x8 ;  /* 0x0000000803187836 */ /* 0x040fe20000000000 */
[----:B------:R-:W-:Y:S02]  /*100a0*/  IADD3 R2, P0, PT, R20, R3, RZ ;  /* 0x0000000314027210 */ /* 0x000fe40007f1e0ff */
[-C--:B------:R-:W-:Y:S02]  /*100b0*/  ISETP.GE.AND P2, PT, R3, R213.reuse, PT ;  /* 0x000000d50300720c */ /* 0x080fe40003f46270 */
[----:B------:R-:W-:Y:S02]  /*100c0*/  ISETP.GE.AND P1, PT, R24, R213, PT ;  /* 0x000000d51800720c */ /* 0x000fe40003f26270 */
[----:B------:R-:W-:Y:S02]  /*100d0*/  LEA.HI.X.SX32 R3, R20, RZ, 0x1, P0 ;  /* 0x000000ff14037211 */ /* 0x000fe400000f0eff */
[----:B-----5:R-:W-:-:S04]  /*100e0*/  LEA R20, P0, R2, UR4, 0x2 ;  /* 0x0000000402147c11 */ /* 0x020fc8000f8010ff */
[----:B------:R-:W-:-:S05]  /*100f0*/  LEA.HI.X R21, R2, UR5, R3, 0x2, P0 ;  /* 0x0000000502157c11 */ /* 0x000fca00080f1403 */
[----:B------:R1:W-:Y:S04]  /*10100*/  @!P2 STG.E desc[UR16][R20.64], R26 ;  /* 0x0000001a1400a986 */ /* 0x0003e8000c101910 */
[----:B------:R1:W-:Y:S02]  /*10110*/  @!P1 STG.E desc[UR16][R20.64+0x20], R25 ;  /* 0x0000201914009986 */ /* 0x0003e4000c101910 */
.L_x_2061:
[----:B------:R-:W-:Y:S05]  /*10120*/  BSYNC.RECONVERGENT B0 ;  /* 0x0000000000007941 */ /* 0x000fea0003800200 */
.L_x_2060:
[----:B------:R-:W5:Y:S01]  /*10130*/  LDCU.64 UR4, c[0x0][0x3f8] ;  /* 0x00007f00ff0477ac */ /* 0x000f620008000a00 */
[----:B------:R-:W-:Y:S01]  /*10140*/  LOP3.LUT R3, R22, 0xffc, RZ, 0xc0, !PT ;  /* 0x00000ffc16037812 */ /* 0x000fe200078ec0ff */
[C---:B------:R-:W-:Y:S01]  /*10150*/  VIADD R2, R214.reuse, 0x20 ;  /* 0x00000020d6027836 */ /* 0x040fe20000000000 */
[C---:B------:R-:W-:Y:S01]  /*10160*/  ISETP.GE.AND P3, PT, R214.reuse, R213, PT ;  /* 0x000000d5d600720c */ /* 0x040fe20003f66270 */
[----:B-1----:R-:W-:Y:S01]  /*10170*/  VIADD R20, R214, 0x10 ;  /* 0x00000010d6147836 */ /* 0x002fe20000000000 */
[----:B------:R-:W-:Y:S01]  /*10180*/  IADD3 R3, P0, PT, R0, R3, RZ ;  /* 0x0000000300037210 */ /* 0x000fe20007f1e0ff */
[----:B------:R-:W-:Y:S01]  /*10190*/  VIADD R214, R214, 0x30 ;  /* 0x00000030d6d67836 */ /* 0x000fe20000000000 */
[-C--:B------:R-:W-:Y:S02]  /*101a0*/  ISETP.GE.AND P1, PT, R2, R213.reuse, PT ;  /* 0x000000d50200720c */ /* 0x080fe40003f26270 */
[----:B------:R-:W-:Y:S02]  /*101b0*/  LEA.HI.X.SX32 R0, R0, RZ, 0x1, P0 ;  /* 0x000000ff00007211 */ /* 0x000fe400000f0eff */
[----:B------:R-:W-:-:S02]  /*101c0*/  ISETP.GE.AND P2, PT, R20, R213, PT ;  /* 0x000000d51400720c */ /* 0x000fc40003f46270 */
[----:B-----5:R-:W-:-:S04]  /*101d0*/  LEA R2, P0, R3, UR4, 0x2 ;  /* 0x0000000403027c11 */ /* 0x020fc8000f8010ff */
[----:B------:R-:W-:Y:S02]  /*101e0*/  LEA.HI.X R3, R3, UR5, R0, 0x2, P0 ;  /* 0x0000000503037c11 */ /* 0x000fe400080f1400 */
[----:B------:R-:W-:-:S03]  /*101f0*/  ISETP.GE.AND P0, PT, R214, R213, PT ;  /* 0x000000d5d600720c */ /* 0x000fc60003f06270 */
[----:B------:R1:W-:Y:S04]  /*10200*/  @!P3 STG.E.128 desc[UR16][R2.64], R16 ;  /* 0x000000100200b986 */ /* 0x0003e8000c101d10 */
[----:B--2---:R1:W-:Y:S04]  /*10210*/  @!P2 STG.E.128 desc[UR16][R2.64+0x800], R12 ;  /* 0x0008000c0200a986 */ /* 0x0043e8000c101d10 */
[----:B---3--:R1:W-:Y:S02]  /*10220*/  @!P1 STG.E.128 desc[UR16][R2.64+0x1000], R8 ;  /* 0x0010000802009986 */ /* 0x0083e4000c101d10 */
[----:B------:R-:W-:Y:S05]  /*10230*/  @P0 EXIT ;  /* 0x000000000000094d */ /* 0x000fea0003800000 */
[----:B------:R-:W-:Y:S01]  /*10240*/  STG.E.128 desc[UR16][R2.64+0x1800], R4 ;  /* 0x0018000402007986 */ /* 0x000fe2000c101d10 */
[----:B------:R-:W-:Y:S05]  /*10250*/  EXIT ;  /* 0x000000000000794d */ /* 0x000fea0003800000 */
.L_x_2062:
        /* <DEDUP_REMOVED lines=10> */
.L_x_4894:


//--------------------- .text._ZN5flash24flash_fwd_splitkv_kernelI23Flash_fwd_kernel_traitsILi32ELi64ELi256ELi4ELb0ELb0EN7cutlass10bfloat16_tE19Flash_kernel_traitsILi32ELi64ELi256ELi4ES3_EELb1ELb0ELb0ELb0ELb1ELb1ELb1ELb0EEEvNS_16Flash_fwd_paramsE --------------------------
	.section	.text._ZN5flash24flash_fwd_splitkv_kernelI23Flash_fwd_kernel_traitsILi32ELi64ELi256ELi4ELb0ELb0EN7cutlass10bfloat16_tE19Flash_kernel_traitsILi32ELi64ELi256ELi4ES3_EELb1ELb0ELb0ELb0ELb1ELb1ELb1ELb0EEEvNS_16Flash_fwd_paramsE,"ax",@progbits
	.align	128
        .global         _ZN5flash24flash_fwd_splitkv_kernelI23Flash_fwd_kernel_traitsILi32ELi64ELi256ELi4ELb0ELb0EN7cutlass10bfloat16_tE19Flash_kernel_traitsILi32ELi64ELi256ELi4ES3_EELb1ELb0ELb0ELb0ELb1ELb1ELb1ELb0EEEvNS_16Flash_fwd_paramsE
        .type           _ZN5flash24flash_fwd_splitkv_kernelI23Flash_fwd_kernel_traitsILi32ELi64ELi256ELi4ELb0ELb0EN7cutlass10bfloat16_tE19Flash_kernel_traitsILi32ELi64ELi256ELi4ES3_EELb1ELb0ELb0ELb0ELb1ELb1ELb1ELb0EEEvNS_16Flash_fwd_paramsE,@function
        .size           _ZN5flash24flash_fwd_splitkv_kernelI23Flash_fwd_kernel_traitsILi32ELi64ELi256ELi4ELb0ELb0EN7cutlass10bfloat16_tE19Flash_kernel_traitsILi32ELi64ELi256ELi4ES3_EELb1ELb0ELb0ELb0ELb1ELb1ELb1ELb0EEEvNS_16Flash_fwd_paramsE,(.L_x_4895 - _ZN5flash24flash_fwd_splitkv_kernelI23Flash_fwd_kernel_traitsILi32ELi64ELi256ELi4ELb0ELb0EN7cutlass10bfloat16_tE19Flash_kernel_traitsILi32ELi64ELi256ELi4ES3_EELb1ELb0ELb0ELb0ELb1ELb1ELb1ELb0EEEvNS_16Flash_fwd_paramsE)
        .other          _ZN5flash24flash_fwd_splitkv_kernelI23Flash_fwd_kernel_traitsILi32ELi64ELi256ELi4ELb0ELb0EN7cutlass10bfloat16_tE19Flash_kernel_traitsILi32ELi64ELi256ELi4ES3_EELb1ELb0ELb0ELb0ELb1ELb1ELb1ELb0EEEvNS_16Flash_fwd_paramsE,@"STO_CUDA_ENTRY STV_DEFAULT"
_ZN5flash24flash_fwd_splitkv_kernelI23Flash_fwd_kernel_traitsILi32ELi64ELi256ELi4ELb0ELb0EN7cutlass10bfloat16_tE19Flash_kernel_traitsILi32ELi64ELi256ELi4ES3_EELb1ELb0ELb0ELb0ELb1ELb1ELb1ELb0EEEvNS_16Flash_fwd_paramsE:
.text._ZN5flash24flash_fwd_splitkv_kernelI23Flash_fwd_kernel_traitsILi32ELi64ELi256ELi4ELb0ELb0EN7cutlass10bfloat16_tE19Flash_kernel_traitsILi32ELi64ELi256ELi4ES3_EELb1ELb0ELb0ELb0ELb1ELb1ELb1ELb0EEEvNS_16Flash_fwd_paramsE:
[----:B------:R-:W1:Y:S08]  /*0000*/  LDC R1, c[0x0][0x37c] ;  /* 0x0000df00ff017b82 */ /* 0x000e700000000800 */
[----:B------:R-:W2:Y:S01]  /*0010*/  LDC R6, c[0x0][0x3e0] ;  /* 0x0000f800ff067b82 */ /* 0x000ea20000000800 */
[----:B------:R-:W3:Y:S01]  /*0020*/  S2R R14, SR_CTAID.Z ;  /* 0x00000000000e7919 */ /* 0x000ee20000002700 */
[----:B------:R-:W4:Y:S01]  /*0030*/  LDCU.64 UR16, c[0x0][0x358] ;  /* 0x00006b00ff1077ac */ /* 0x000f220008000a00 */
[----:B------:R-:W-:-:S02]  /*0040*/  IMAD.MOV.U32 R8, RZ, RZ, -0x1 ;  /* 0xffffffffff087424 */ /* 0x000fc400078e00ff */
[----:B-1----:R-:W-:Y:S01]  /*0050*/  VIADD R1, R1, 0xffffffe8 ;  /* 0xffffffe801017836 */ /* 0x002fe20000000000 */
[----:B------:R-:W1:Y:S02]  /*0060*/  LDCU.64 UR4, c[0x0][0x470] ;  /* 0x00008e00ff0477ac */ /* 0x000e640008000a00 */
[----:B------:R-:W4:Y:S01]  /*0070*/  LDC.64 R4, c[0x0][0x460] ;  /* 0x00011800ff047b82 */ /* 0x000f220000000a00 */
[----:B--2---:R-:W2:Y:S01]  /*0080*/  I2F.U32.RP R2, R6 ;  /* 0x0000000600027306 */ /* 0x004ea20000209000 */
[----:B------:R-:W1:Y:S01]  /*0090*/  LDCU.U8 UR6, c[0x0][0x532] ;  /* 0x0000a640ff0677ac */ /* 0x000e620008000000 */
        /* <DEDUP_REMOVED lines=10> */
[----:B------:R-:W-:-:S04]  /*0140*/  IMAD.MOV R0, RZ, RZ, -R180 ;  /* 0x000000ffff007224 */ /* 0x000fc800078e0ab4 */
        /* <DEDUP_REMOVED lines=10> */
[----:B-1----:R-:W-:-:S08]  /*01f0*/  ISETP.NE.AND P5, PT, RZ, UR6, PT ;  /* 0x00000006ff007c0c */ /* 0x002fd0000bfa5270 */
[----:B------:R-:W-:Y:S01]  /*0200*/  @P2 VIADD R180, R180, 0x1 ;  /* 0x00000001b4b42836 */ /* 0x000fe20000000000 */
[----:B------:R-:W-:-:S05]  /*0210*/  @!P1 LOP3.LUT R180, RZ, R6, RZ, 0x33, !PT ;  /* 0x00000006ffb49212 */ /* 0x000fca00078e33ff */
[C---:B------:R-:W-:Y:S01]  /*0220*/  IMAD.SHL.U32 R9, R180.reuse, 0x4, RZ ;  /* 0x00000004b4097824 */ /* 0x040fe200078e00ff */
[----:B------:R-:W-:Y:S01]  /*0230*/  SHF.R.U32.HI R7, RZ, 0x1e, R180 ;  /* 0x0000001eff077819 */ /* 0x000fe200000116b4 */
[----:B----4-:R-:W-:-:S05]  /*0240*/  IMAD.WIDE.U32 R4, R180, 0x4, R4 ;  /* 0x00000004b4047825 */ /* 0x010fca00078e0004 */
[----:B------:R1:W5:Y:S01]  /*0250*/  @P0 LDG.E R8, desc[UR16][R4.64] ;  /* 0x0000001004080981 */ /* 0x000362000c1e1900 */
[----:B--2---:R-:W-:-:S04]  /*0260*/  ISETP.EQ.U32.AND P6, PT, R2, RZ, PT ;  /* 0x000000ff0200720c */ /* 0x004fc80003fc2070 */
[----:B------:R-:W-:Y:S02]  /*0270*/  ISETP.EQ.OR.EX P6, PT, R3, RZ, !P5, P6 ;  /* 0x000000ff0300720c */ /* 0x000fe40006fc2760 */
[----:B------:R-:W-:Y:S02]  /*0280*/  IADD3 R16, P1, PT, R9, R2, RZ ;  /* 0x0000000209107210 */ /* 0x000fe40007f3e0ff */
[----:B------:R-:W-:Y:S01]  /*0290*/  ISETP.NE.U32.AND P2, PT, R2, RZ, PT ;  /* 0x000000ff0200720c */ /* 0x000fe20003f45070 */
[----:B------:R-:W-:Y:S02]  /*02a0*/  IMAD.MOV.U32 R2, RZ, RZ, -0x1 ;  /* 0xffffffffff027424 */ /* 0x000fe400078e00ff */
[----:B------:R-:W-:-:S06]  /*02b0*/  IMAD.X R17, R7, 0x1, R3, P1 ;  /* 0x0000000107117824 */ /* 0x000fcc00008e0603 */
[----:B------:R1:W5:Y:S04]  /*02c0*/  @!P6 LDG.E R2, desc[UR16][R16.64] ;  /* 0x000000101002e981 */ /* 0x000368000c1e1900 */
[----:B------:R1:W5:Y:S01]  /*02d0*/  @P4 LDG.E R4, desc[UR16][R4.64+0x4] ;  /* 0x0000041004044981 */ /* 0x000362000c1e1900 */
[----:B------:R-:W-:Y:S02]  /*02e0*/  ISETP.NE.AND.EX P2, PT, R3, RZ, PT, P2 ;  /* 0x000000ff0300720c */ /* 0x000fe40003f45320 */
[----:B------:R-:W-:Y:S01]  /*02f0*/  ISETP.NE.U32.AND P3, PT, RZ, UR4, PT ;  /* 0x00000004ff007c0c */ /* 0x000fe2000bf65070 */
[----:B------:R-:W2:Y:S03]  /*0300*/  S2R R22, SR_CTAID.X ;  /* 0x0000000000167919 */ /* 0x000ea60000002500 */
[----:B------:R-:W-:-:S07]  /*0310*/  ISETP.NE.AND.EX P3, PT, RZ, UR5, PT, P3 ;  /* 0x00000005ff007c0c */ /* 0x000fce000bf65330 */
[----:B------:R-:W3:Y:S06]  /*0320*/  @!P2 LDC R11, c[0x0][0x438] ;  /* 0x00010e00ff0bab82 */ /* 0x000eec0000000800 */
[----:B------:R-:W-:-:S04]  /*0330*/  @P3 IADD3 R12, P0, PT, R9, UR4, RZ ;  /* 0x00000004090c3c10 */ /* 0x000fc8000ff1e0ff */
[----:B------:R-:W-:Y:S01]  /*0340*/  @P3 IADD3.X R13, PT, PT, R7, UR5, RZ, P0, !PT ;  /* 0x00000005070d3c10 */ /* 0x000fe200087fe4ff */
[----:B-1----:R-:W-:Y:S08]  /*0350*/  @!P2 BRA `(.L_x_2063) ;  /* 0x00000000000ca947 */ /* 0x002ff00003800000 */
[----:B---3--:R-:W3:Y:S02]  /*0360*/  @P5 LDG.E R11, desc[UR16][R16.64+0x4] ;  /* 0x00000410100b5981 */ /* 0x008ee4000c1e1900 */
[----:B---3-5:R-:W-:-:S06]  /*0370*/  @P5 IADD3 R11, PT, PT, R11, -R2, RZ ;  /* 0x800000020b0b5210 */ /* 0x028fcc0007ffe0ff */
[----:B------:R1:W5:Y:S02]  /*0380*/  @!P5 LDG.E R11, desc[UR16][R16.64] ;  /* 0x00000010100bd981 */ /* 0x000364000c1e1900 */
.L_x_2063:
[----:B------:R-:W-:Y:S01]  /*0390*/  IMAD.MOV.U32 R0, RZ, RZ, RZ ;  /* 0x000000ffff007224 */ /* 0x000fe200078e00ff */
[----:B------:R-:W4:Y:S05]  /*03a0*/  LDCU.64 UR4, c[0x0][0x478] ;  /* 0x00008f00ff0477ac */ /* 0x000f2a0008000a00 */
[----:B------:R-:W5:Y:S01]  /*03b0*/  @P3 LDG.E R0, desc[UR16][R12.64] ;  /* 0x000000100c003981 */ /* 0x000f62000c1e1900 */
[----:B----4-:R-:W-:-:S04]  /*03c0*/  ISETP.NE.U32.AND P0, PT, RZ, UR4, PT ;  /* 0x00000004ff007c0c */ /* 0x010fc8000bf05070 */
[----:B------:R-:W-:-:S13]  /*03d0*/  ISETP.NE.AND.EX P0, PT, RZ, UR5, PT, P0 ;  /* 0x00000005ff007c0c */ /* 0x000fda000bf05300 */
[----:B------:R-:W-:-:S04]  /*03e0*/  @P0 IADD3 R44, P1, PT, R9, UR4, RZ ;  /* 0x00000004092c0c10 */ /* 0x000fc8000ff3e0ff */
[----:B------:R-:W-:-:S05]  /*03f0*/  @P0 IADD3.X R45, PT, PT, R7, UR5, RZ, P1, !PT ;  /* 0x00000005072d0c10 */ /* 0x000fca0008ffe4ff */
[----:B------:R4:W5:Y:S01]  /*0400*/  @P0 LDG.E R44, desc[UR16][R44.64] ;  /* 0x000000102c2c0981 */ /* 0x000962000c1e1900 */
[----:B--2---:R-:W-:Y:S01]  /*0410*/  IMAD.SHL.U32 R179, R22, 0x40, RZ ;  /* 0x0000004016b37824 */ /* 0x004fe200078e00ff */
[----:B----4-:R-:W2:Y:S01]  /*0420*/  @!P4 LDC R45, c[0x0][0x434] ;  /* 0x00010d00ff2dcb82 */ /* 0x010ea20000000800 */
[----:B-----5:R-:W-:-:S05]  /*0430*/  @P4 IMAD.IADD R45, R4, 0x1, -R8 ;  /* 0x00000001042d4824 */ /* 0x020fca00078e0a08 */
[----:B--2---:R-:W-:-:S13]  /*0440*/  ISETP.GT.AND P1, PT, R45, R179, PT ;  /* 0x000000b32d00720c */ /* 0x004fda0003f24270 */
[----:B------:R-:W-:Y:S05]  /*0450*/  @!P1 EXIT ;  /* 0x000000000000994d */ /* 0x000fea0003800000 */
[----:B------:R-:W2:Y:S01]  /*0460*/  LDC R3, c[0x0][0x374] ;  /* 0x0000dd00ff037b82 */ /* 0x000ea20000000800 */
[----:B------:R-:W4:Y:S01]  /*0470*/  LDCU UR14, c[0x0][0x508] ;  /* 0x0000a100ff0e77ac */ /* 0x000f220008000800 */
[----:B------:R-:W-:Y:S01]  /*0480*/  @P0 IMAD.IADD R44, R44, 0x1, -R0 ;  /* 0x000000012c2c0824 */ /* 0x000fe200078e0a00 */
[----:B------:R-:W1:Y:S05]  /*0490*/  S2R R176, SR_TID.X ;  /* 0x0000000000b07919 */ /* 0x000e6a0000002100 */
[----:B------:R-:W5:Y:S01]  /*04a0*/  LDC R4, c[0x0][0x438] ;  /* 0x00010e00ff047b82 */ /* 0x000f620000000800 */
[-C--:B--2---:R-:W-:Y:S02]  /*04b0*/  IABS R12, R3.reuse ;  /* 0x00000003000c7213 */ /* 0x084fe40000000000 */
[----:B------:R-:W-:-:S02]  /*04c0*/  IABS R15, R3 ;  /* 0x00000003000f7213 */ /* 0x000fc40000000000 */
[----:B------:R-:W2:Y:S03]  /*04d0*/  I2F.RP R5, R12 ;  /* 0x0000000c00057306 */ /* 0x000ea60000209400 */
[----:B------:R-:W-:Y:S02]  /*04e0*/  IMAD.MOV R15, RZ, RZ, -R15 ;  /* 0x000000ffff0f7224 */ /* 0x000fe400078e0a0f */
[----:B-----5:R-:W-:-:S05]  /*04f0*/  VIADD R4, R4, 0xff ;  /* 0x000000ff04047836 */ /* 0x020fca0000000000 */
[----:B-1----:R-:W-:-:S04]  /*0500*/  SHF.R.S32.HI R16, RZ, 0x1f, R4 ;  /* 0x0000001fff107819 */ /* 0x002fc80000011404 */
[----:B------:R-:W-:Y:S01]  /*0510*/  LEA.HI R16, R16, R4, RZ, 0x8 ;  /* 0x0000000410107211 */ /* 0x000fe200078f40ff */
[----:B--2---:R-:W1:Y:S01]  /*0520*/  MUFU.RCP R5, R5 ;  /* 0x0000000500057308 */ /* 0x004e620000001000 */
[----:B------:R-:W-:Y:S02]  /*0530*/  IMAD.MOV.U32 R4, RZ, RZ, RZ ;  /* 0x000000ffff047224 */ /* 0x000fe400078e00ff */
[----:B------:R-:W-:-:S05]  /*0540*/  LEA.HI.SX32 R16, R16, R3, 0x18 ;  /* 0x0000000310107211 */ /* 0x000fca00078fc2ff */
[----:B------:R-:W-:-:S05]  /*0550*/  VIADD R16, R16, 0xffffffff ;  /* 0xffffffff10107836 */ /* 0x000fca0000000000 */
[----:B------:R-:W-:Y:S02]  /*0560*/  IABS R13, R16 ;  /* 0x00000010000d7213 */ /* 0x000fe40000000000 */
[----:B------:R-:W-:Y:S01]  /*0570*/  LOP3.LUT R16, R16, R3, RZ, 0x3c, !PT ;  /* 0x0000000310107212 */ /* 0x000fe200078e3cff */
[----:B-1----:R-:W-:-:S03]  /*0580*/  VIADD R5, R5, 0xffffffe ;  /* 0x0ffffffe05057836 */ /* 0x002fc60000000000 */
[----:B------:R-:W-:-:S03]  /*0590*/  ISETP.GE.AND P1, PT, R16, RZ, PT ;  /* 0x000000ff1000720c */ /* 0x000fc60003f26270 */
[----:B------:R-:W1:Y:S02]  /*05a0*/  F2I.FTZ.U32.TRUNC.NTZ R5, R5 ;  /* 0x0000000500057305 */ /* 0x000e64000021f000 */
[----:B-1----:R-:W-:-:S04]  /*05b0*/  IMAD.MOV R10, RZ, RZ, -R5 ;  /* 0x000000ffff0a7224 */ /* 0x002fc800078e0a05 */
[----:B------:R-:W-:-:S04]  /*05c0*/  IMAD R10, R10, R12, RZ ;  /* 0x0000000c0a0a7224 */ /* 0x000fc800078e02ff */
[----:B------:R-:W-:Y:S02]  /*05d0*/  IMAD.HI.U32 R10, R5, R10, R4 ;  /* 0x0000000a050a7227 */ /* 0x000fe400078e0004 */
[----:B------:R-:W1:Y:S04]  /*05e0*/  @!P0 LDC.64 R4, c[0x0][0x488] ;  /* 0x00012200ff048b82 */ /* 0x000e680000000a00 */
        /* <DEDUP_REMOVED lines=9> */
[----:B------:R-:W-:Y:S01]  /*0680*/  ISETP.NE.AND P2, PT, R3, RZ, PT ;  /* 0x000000ff0300720c */ /* 0x000fe20003f45270 */
[----:B------:R-:W-:Y:S01]  /*0690*/  VIADD R5, R22, 0x1 ;  /* 0x0000000116057836 */ /* 0x000fe20000000000 */
[----:B------:R-:W-:-:S02]  /*06a0*/  ISETP.GE.U32.AND P4, PT, R15, R12, PT ;  /* 0x0000000c0f00720c */ /* 0x000fc40003f86070 */
[----:B--2---:R-:W-:Y:S01]  /*06b0*/  @!P0 SEL R13, R13, RZ, P3 ;  /* 0x000000ff0d0d8207 */ /* 0x004fe20001800000 */
[----:B------:R-:W-:-:S03]  /*06c0*/  IMAD R5, R5, 0x40, -R45 ;  /* 0x0000004005057824 */ /* 0x000fc600078e0a2d */
[----:B---3--:R-:W-:-:S05]  /*06d0*/  @!P0 IADD3 R44, PT, PT, R13, R11, -R0 ;  /* 0x0000000b0d2c8210 */ /* 0x008fca0007ffe800 */
[----:B------:R-:W-:Y:S02]  /*06e0*/  VIADD R12, R44, 0xff ;  /* 0x000000ff2c0c7836 */ /* 0x000fe40000000000 */
[----:B------:R-:W-:-:S03]  /*06f0*/  @P4 VIADD R10, R10, 0x1 ;  /* 0x000000010a0a4836 */ /* 0x000fc60000000000 */
[----:B----4-:R-:W-:Y:S01]  /*0700*/  IADD3 R5, PT, PT, R12, UR14, R5 ;  /* 0x0000000e0c057c10 */ /* 0x010fe2000fffe005 */
        /* <DEDUP_REMOVED lines=14> */
[----:B------:R-:W-:Y:S05]  /*07f0*/  @!P0 BRA `(.L_x_2064) ;  /* 0x0000000000b08947 */ /* 0x000fea0003800000 */
[----:B------:R-:W1:Y:S01]  /*0800*/  LDC.64 R2, c[0x0][0x430] ;  /* 0x00010c00ff027b82 */ /* 0x000e620000000a00 */
[----:B------:R-:W2:Y:S01]  /*0810*/  LDCU UR4, c[0x0][0x44c] ;  /* 0x00008980ff0477ac */ /* 0x000ea20008000800 */
[----:B------:R-:W-:Y:S01]  /*0820*/  IMAD.IADD R45, R45, 0x1, -R179 ;  /* 0x000000012d2d7824 */ /* 0x000fe200078e0ab3 */
[----:B------:R-:W3:Y:S01]  /*0830*/  LDCU.64 UR6, c[0x0][0x3f8] ;  /* 0x00007f00ff0677ac */ /* 0x000ee20008000a00 */
[----:B-1----:R-:W-:-:S04]  /*0840*/  IMAD R2, R4, R2, R180 ;  /* 0x0000000204027224 */ /* 0x002fc800078e02b4 */
[----:B------:R-:W-:Y:S01]  /*0850*/  IMAD R2, R2, R6, R14 ;  /* 0x0000000602027224 */ /* 0x000fe200078e020e */
[----:B------:R-:W-:-:S03]  /*0860*/  SHF.R.U32.HI R6, RZ, 0x3, R176 ;  /* 0x00000003ff067819 */ /* 0x000fc600000116b0 */
[----:B------:R-:W-:Y:S01]  /*0870*/  IMAD R3, R2, R3, R179 ;  /* 0x0000000302037224 */ /* 0x000fe200078e02b3 */
[CC--:B------:R-:W-:Y:S01]  /*0880*/  ISETP.GE.AND P1, PT, R6.reuse, R45.reuse, PT ;  /* 0x0000002d0600720c */ /* 0x0c0fe20003f26270 */
[C---:B------:R-:W-:Y:S02]  /*0890*/  VIADD R5, R6.reuse, 0x10 ;  /* 0x0000001006057836 */ /* 0x040fe40000000000 */
[----:B--2---:R-:W-:Y:S01]  /*08a0*/  IMAD R0, R3, UR4, RZ ;  /* 0x0000000403007c24 */ /* 0x004fe2000f8e02ff */
[----:B------:R-:W1:Y:S01]  /*08b0*/  LDCU.64 UR4, c[0x0][0x428] ;  /* 0x00008500ff0477ac */ /* 0x000e620008000a00 */
[----:B------:R-:W-:Y:S01]  /*08c0*/  VIADD R4, R6, 0x20 ;  /* 0x0000002006047836 */ /* 0x000fe20000000000 */
[----:B------:R-:W-:Y:S02]  /*08d0*/  ISETP.GE.AND P3, PT, R5, R45, PT ;  /* 0x0000002d0500720c */ /* 0x000fe40003f66270 */
[C---:B------:R-:W-:Y:S02]  /*08e0*/  LEA R2, P0, R176.reuse, R0, 0x2 ;  /* 0x00000000b0027211 */ /* 0x040fe400078010ff */
[----:B------:R-:W-:-:S02]  /*08f0*/  LOP3.LUT P6, R176, R176, 0x7, RZ, 0xc0, !PT ;  /* 0x00000007b0b07812 */ /* 0x000fc400078cc0ff */
[----:B------:R-:W-:Y:S02]  /*0900*/  LEA.HI.X.SX32 R0, R0, RZ, 0x1, P0 ;  /* 0x000000ff00007211 */ /* 0x000fe400000f0eff */
[----:B---3--:R-:W-:Y:S02]  /*0910*/  LEA R8, P0, R2, UR6, 0x2 ;  /* 0x0000000602087c11 */ /* 0x008fe4000f8010ff */
[-C--:B------:R-:W-:Y:S02]  /*0920*/  ISETP.GE.AND P2, PT, R4, R45.reuse, PT ;  /* 0x0000002d0400720c */ /* 0x080fe40003f46270 */
[----:B------:R-:W-:Y:S01]  /*0930*/  LEA.HI.X R9, R2, UR7, R0, 0x2, P0 ;  /* 0x0000000702097c11 */ /* 0x000fe200080f1400 */
[C---:B------:R-:W-:Y:S01]  /*0940*/  VIADD R0, R6.reuse, 0x30 ;  /* 0x0000003006007836 */ /* 0x040fe20000000000 */
[-C--:B------:R-:W-:Y:S02]  /*0950*/  ISETP.GE.OR P6, PT, R6, R45.reuse, P6 ;  /* 0x0000002d0600720c */ /* 0x080fe400037c6670 */
[----:B------:R-:W-:Y:S01]  /*0960*/  ISETP.NE.OR P5, PT, R176, RZ, P3 ;  /* 0x000000ffb000720c */ /* 0x000fe20001fa5670 */
[----:B------:R2:W-:Y:S01]  /*0970*/  @!P1 STG.E.128 desc[UR16][R8.64], RZ ;  /* 0x000000ff08009986 */ /* 0x0005e2000c101d10 */
[----:B------:R-:W-:-:S02]  /*0980*/  ISETP.GE.AND P1, PT, R0, R45, PT ;  /* 0x0000002d0000720c */ /* 0x000fc40003f26270 */
[----:B------:R-:W-:Y:S01]  /*0990*/  ISETP.NE.OR P4, PT, R176, RZ, P2 ;  /* 0x000000ffb000720c */ /* 0x000fe20001785670 */
[----:B------:R2:W-:Y:S01]  /*09a0*/  @!P3 STG.E.128 desc[UR16][R8.64+0x800], RZ ;  /* 0x000800ff0800b986 */ /* 0x0005e2000c101d10 */
[----:B------:R-:W-:-:S03]  /*09b0*/  IADD3 R6, P0, PT, R3, R6, RZ ;  /* 0x0000000603067210 */ /* 0x000fc60007f1e0ff */
[----:B------:R2:W-:Y:S01]  /*09c0*/  @!P2 STG.E.128 desc[UR16][R8.64+0x1000], RZ ;  /* 0x001000ff0800a986 */ /* 0x0005e2000c101d10 */
[----:B------:R-:W-:Y:S02]  /*09d0*/  LEA.HI.X.SX32 R3, R3, RZ, 0x1, P0 ;  /* 0x000000ff03037211 */ /* 0x000fe400000f0eff */
[----:B-1----:R-:W-:Y:S01]  /*09e0*/  LEA R4, P0, R6, UR4, 0x2 ;  /* 0x0000000406047c11 */ /* 0x002fe2000f8010ff */
[----:B------:R-:W-:Y:S02]  /*09f0*/  @!P5 IMAD.MOV.U32 R2, RZ, RZ, -0x800000 ;  /* 0xff800000ff02d424 */ /* 0x000fe400078e00ff */
[----:B------:R2:W-:Y:S01]  /*0a00*/  @!P1 STG.E.128 desc[UR16][R8.64+0x1800], RZ ;  /* 0x001800ff08009986 */ /* 0x0005e2000c101d10 */
[----:B------:R-:W-:Y:S01]  /*0a10*/  ISETP.NE.OR P1, PT, R176, RZ, P1 ;  /* 0x000000ffb000720c */ /* 0x000fe20000f25670 */
[----:B------:R-:W-:Y:S01]  /*0a20*/  @!P4 IMAD.MOV.U32 R0, RZ, RZ, -0x800000 ;  /* 0xff800000ff00c424 */ /* 0x000fe200078e00ff */
[----:B------:R-:W-:Y:S01]  /*0a30*/  LEA.HI.X R5, R6, UR5, R3, 0x2, P0 ;  /* 0x0000000506057c11 */ /* 0x000fe200080f1403 */
[----:B------:R-:W-:-:S04]  /*0a40*/  @!P6 IMAD.MOV.U32 R3, RZ, RZ, -0x800000 ;  /* 0xff800000ff03e424 */ /* 0x000fc800078e00ff */
[----:B------:R2:W-:Y:S04]  /*0a50*/  @!P5 STG.E desc[UR16][R4.64+0x40], R2 ;  /* 0x000040020400d986 */ /* 0x0005e8000c101910 */
[----:B------:R2:W-:Y:S04]  /*0a60*/  @!P4 STG.E desc[UR16][R4.64+0x80], R0 ;  /* 0x000080000400c986 */ /* 0x0005e8000c101910 */
[----:B------:R2:W-:Y:S01]  /*0a70*/  @!P6 STG.E desc[UR16][R4.64], R3 ;  /* 0x000000030400e986 */ /* 0x0005e2000c101910 */
[----:B------:R-:W-:Y:S05]  /*0a80*/  @P1 EXIT ;  /* 0x000000000000194d */ /* 0x000fea0003800000 */
[----:B--2---:R-:W-:-:S05]  /*0a90*/  MOV R0, 0xff800000 ;  /* 0xff80000000007802 */ /* 0x004fca0000000f00 */
[----:B------:R-:W-:Y:S01]  /*0aa0*/  STG.E desc[UR16][R4.64+0xc0], R0 ;  /* 0x0000c00004007986 */ /* 0x000fe2000c101910 */
[----:B------:R-:W-:Y:S05]  /*0ab0*/  EXIT ;  /* 0x000000000000794d */ /* 0x000fea0003800000 */
.L_x_2064:
        /* <DEDUP_REMOVED lines=8> */
.L_x_2065:
[----:B------:R-:W2:Y:S02]  /*0b40*/  LDCU.64 UR8, c[0x0][0x4e0] ;  /* 0x00009c00ff0877ac */ /* 0x000ea40008000a00 */
[----:B--2---:R-:W-:-:S04]  /*0b50*/  UISETP.NE.U32.AND UP1, UPT, UR8, URZ, UPT ;  /* 0x000000ff0800728c */ /* 0x004fc8000bf25070 */
[----:B------:R-:W-:-:S09]  /*0b60*/  UISETP.NE.AND.EX UP1, UPT, UR9, URZ, UPT, UP1 ;  /* 0x000000ff0900728c */ /* 0x000fd2000bf25310 */
[----:B------:R-:W-:Y:S05]  /*0b70*/  BRA.U !UP1, `(.L_x_2066) ;  /* 0x0000000509947547 */ /* 0x000fea000b800000 */
[----:B------:R-:W2:Y:S01]  /*0b80*/  LDC R7, c[0x0][0x4f0] ;  /* 0x00013c00ff077b82 */ /* 0x000ea20000000800 */
[----:B------:R-:W-:Y:S01]  /*0b90*/  LEA R34, R3, 0xffffff00, 0x8 ;  /* 0xffffff0003227811 */ /* 0x000fe200078e40ff */
[----:B------:R-:W3:Y:S03]  /*0ba0*/  LDCU.64 UR4, c[0x0][0x4e8] ;  /* 0x00009d00ff0477ac */ /* 0x000ee60008000a00 */
[----:B------:R-:W-:Y:S01]  /*0bb0*/  IABS R0, R34 ;  /* 0x0000002200007213 */ /* 0x000fe20000000000 */
[----:B------:R-:W4:Y:S04]  /*0bc0*/  LDCU.64 UR6, c[0x0][0x3a0] ;  /* 0x00007400ff0677ac */ /* 0x000f280008000a00 */
[----:B-1----:R-:W-:Y:S01]  /*0bd0*/  IMAD.MOV.U32 R5, RZ, RZ, R0 ;  /* 0x000000ffff057224 */ /* 0x002fe200078e0000 */
[----:B------:R-:W1:Y:S01]  /*0be0*/  LDCU.64 UR12, c[0x0][0x3b8] ;  /* 0x00007700ff0c77ac */ /* 0x000e620008000a00 */
        /* <DEDUP_REMOVED lines=17> */
[----:B------:R-:W-:Y:S01]  /*0d00*/  ISETP.GE.U32.AND P0, PT, R0, R4, PT ;  /* 0x000000040000720c */ /* 0x000fe20003f06070 */
[----:B---3--:R-:W-:Y:S01]  /*0d10*/  IMAD.WIDE.U32 R4, R180, UR4, RZ ;  /* 0x00000004b4047c25 */ /* 0x008fe2000f8e00ff */
[----:B------:R-:W-:-:S03]  /*0d20*/  LOP3.LUT R0, R34, R7, RZ, 0x3c, !PT ;  /* 0x0000000722007212 */ /* 0x000fc600078e3cff */
[----:B------:R-:W-:Y:S01]  /*0d30*/  IMAD R41, R180, UR5, R5 ;  /* 0x00000005b4297c24 */ /* 0x000fe2000f8e0205 */
[----:B------:R-:W-:Y:S01]  /*0d40*/  ISETP.GE.AND P1, PT, R0, RZ, PT ;  /* 0x000000ff0000720c */ /* 0x000fe20003f26270 */
[----:B------:R-:W2:Y:S01]  /*0d50*/  LDCU.64 UR4, c[0x0][0x3a8] ;  /* 0x00007500ff0477ac */ /* 0x000ea20008000a00 */
[----:B------:R-:W3:Y:S05]  /*0d60*/  LDC R0, c[0x0][0x3e8] ;  /* 0x0000fa00ff007b82 */ /* 0x000eea0000000800 */
        /* <DEDUP_REMOVED lines=8> */
[----:B------:R2:W2:Y:S01]  /*0df0*/  LDG.E R6, desc[UR16][R4.64] ;  /* 0x0000001004067981 */ /* 0x0004a2000c1e1900 */
[----:B---3--:R-:W-:Y:S02]  /*0e00*/  IABS R9, R0 ;  /* 0x0000000000097213 */ /* 0x008fe40000000000 */
[----:B------:R-:W-:Y:S02]  /*0e10*/  IADD3 R2, PT, PT, -R2, RZ, RZ ;  /* 0x000000ff02027210 */ /* 0x000fe40007ffe1ff */
[----:B------:R-:W3:Y:S01]  /*0e20*/  I2F.RP R10, R9 ;  /* 0x00000009000a7306 */ /* 0x000ee20000209400 */
[----:B-1----:R-:W-:Y:S02]  /*0e30*/  MOV R32, UR12 ;  /* 0x0000000c00207c02 */ /* 0x002fe40008000f00 */
[----:B------:R-:W-:Y:S01]  /*0e40*/  IMAD R2, R7, R2, R34 ;  /* 0x0000000207027224 */ /* 0x000fe200078e0222 */
[----:B----4-:R-:W-:Y:S02]  /*0e50*/  MOV R46, UR10 ;  /* 0x0000000a002e7c02 */ /* 0x010fe40008000f00 */
[----:B------:R-:W-:-:S02]  /*0e60*/  MOV R33, UR13 ;  /* 0x0000000d00217c02 */ /* 0x000fc40008000f00 */
[----:B------:R-:W-:Y:S01]  /*0e70*/  MOV R47, UR11 ;  /* 0x0000000b002f7c02 */ /* 0x000fe20008000f00 */
[----:B---3--:R-:W1:Y:S02]  /*0e80*/  MUFU.RCP R10, R10 ;  /* 0x0000000a000a7308 */ /* 0x008e640000001000 */
[----:B-1----:R-:W-:-:S06]  /*0e90*/  IADD3 R10, PT, PT, R10, 0xffffffe, RZ ;  /* 0x0ffffffe0a0a7810 */ /* 0x002fcc0007ffe0ff */
        /* <DEDUP_REMOVED lines=28> */
[----:B------:R-:W1:Y:S03]  /*1060*/  LDCU.128 UR4, c[0x0][0x3d0] ;  /* 0x00007a00ff0477ac */ /* 0x000e660008000c00 */
[----:B------:R-:W-:-:S02]  /*1070*/  IMAD.IADD R7, R7, 0x1, R4 ;  /* 0x0000000107077824 */ /* 0x000fc400078e0204 */
[C---:B------:R-:W-:Y:S02]  /*1080*/  IMAD R4, R0.reuse, R32, RZ ;  /* 0x0000002000047224 */ /* 0x040fe400078e02ff */
[----:B------:R-:W-:Y:S02]  /*1090*/  IMAD.IADD R11, R11, 0x1, R9 ;  /* 0x000000010b0b7824 */ /* 0x000fe400078e0209 */
[----:B------:R-:W-:Y:S02]  /*10a0*/  IMAD R0, R0, R46, RZ ;  /* 0x0000002e00007224 */ /* 0x000fe400078e02ff */
[C---:B------:R-:W-:Y:S02]  /*10b0*/  IMAD R4, R2.reuse, R33, R4 ;  /* 0x0000002102047224 */ /* 0x040fe400078e0204 */
[----:B------:R-:W-:-:S04]  /*10c0*/  IMAD.WIDE.U32 R10, R2, R32, R10 ;  /* 0x00000020020a7225 */ /* 0x000fc800078e000a */
[C---:B------:R-:W-:Y:S02]  /*10d0*/  IMAD R0, R2.reuse, R47, R0 ;  /* 0x0000002f02007224 */ /* 0x040fe400078e0200 */
        /* <DEDUP_REMOVED lines=15> */
.L_x_2066:
        /* <DEDUP_REMOVED lines=16> */
[----:B------:R-:W-:Y:S05]  /*12d0*/  BRA `(.L_x_2069) ;  /* 0x0000000000147947 */ /* 0x000fea0003800000 */
.L_x_2068:
[----:B------:R-:W2:Y:S01]  /*12e0*/  LDC.64 R32, c[0x0][0x3b8] ;  /* 0x0000ee00ff207b82 */ /* 0x000ea20000000a00 */
[----:B------:R-:W-:-:S05]  /*12f0*/  IADD3 R10, PT, PT, R0, R2, RZ ;  /* 0x00000002000a7210 */ /* 0x000fca0007ffe0ff */
[C---:B--2---:R-:W-:Y:S02]  /*1300*/  IMAD R9, R10.reuse, R33, RZ ;  /* 0x000000210a097224 */ /* 0x044fe400078e02ff */
[----:B------:R-:W-:-:S05]  /*1310*/  IMAD.WIDE.U32 R10, R10, R32, RZ ;  /* 0x000000200a0a7225 */ /* 0x000fca00078e00ff */
[----:B------:R-:W-:Y:S02]  /*1320*/  IADD3 R9, PT, PT, R11, R9, RZ ;  /* 0x000000090b097210 */ /* 0x000fe40007ffe0ff */
.L_x_2069:
        /* <DEDUP_REMOVED lines=15> */
.L_x_2070:
[----:B------:R-:W2:Y:S01]  /*1420*/  LDC.64 R46, c[0x0][0x3c0] ;  /* 0x0000f000ff2e7b82 */ /* 0x000ea20000000a00 */
[----:B------:R-:W-:-:S05]  /*1430*/  IADD3 R0, PT, PT, R0, R2, RZ ;  /* 0x0000000200007210 */ /* 0x000fca0007ffe0ff */
[C---:B--2---:R-:W-:Y:S02]  /*1440*/  IMAD R11, R0.reuse, R47, RZ ;  /* 0x0000002f000b7224 */ /* 0x044fe400078e02ff */
[----:B------:R-:W-:-:S05]  /*1450*/  IMAD.WIDE.U32 R12, R0, R46, RZ ;  /* 0x0000002e000c7225 */ /* 0x000fca00078e00ff */
[----:B------:R-:W-:-:S07]  /*1460*/  IADD3 R11, PT, PT, R13, R11, RZ ;  /* 0x0000000b0d0b7210 */ /* 0x000fce0007ffe0ff */
.L_x_2071:
[----:B------:R-:W1:Y:S01]  /*1470*/  LDC R0, c[0x0][0x3e8] ;  /* 0x0000fa00ff007b82 */ /* 0x000e620000000800 */
[----:B------:R-:W-:Y:S02]  /*1480*/  LEA R34, R3, 0xffffff00, 0x8 ;  /* 0xffffff0003227811 */ /* 0x000fe400078e40ff */
[----:B------:R-:W-:Y:S02]  /*1490*/  MOV R16, R12 ;  /* 0x0000000c00107202 */ /* 0x000fe40000000f00 */
[----:B------:R-:W-:Y:S01]  /*14a0*/  MOV R17, R11 ;  /* 0x0000000b00117202 */ /* 0x000fe20000000f00 */
[----:B------:R-:W-:Y:S01]  /*14b0*/  IMAD.MOV.U32 R11, RZ, RZ, R9 ;  /* 0x000000ffff0b7224 */ /* 0x000fe200078e0009 */
[----:B------:R-:W-:Y:S02]  /*14c0*/  MOV R42, RZ ;  /* 0x000000ff002a7202 */ /* 0x000fe40000000f00 */
[----:B------:R-:W-:Y:S01]  /*14d0*/  MOV R41, RZ ;  /* 0x000000ff00297202 */ /* 0x000fe20000000f00 */
[----:B------:R-:W-:-:S04]  /*14e0*/  IMAD.WIDE.U32 R16, R34, R46, R16 ;  /* 0x0000002e22107225 */ /* 0x000fc800078e0010 */
[----:B------:R-:W-:Y:S01]  /*14f0*/  IMAD.WIDE.U32 R10, R34, R32, R10 ;  /* 0x00000020220a7225 */ /* 0x000fe200078e000a */
[----:B-1----:R-:W-:-:S04]  /*1500*/  IABS R5, R0 ;  /* 0x0000000000057213 */ /* 0x002fc80000000000 */
[----:B------:R-:W1:Y:S08]  /*1510*/  I2F.RP R6, R5 ;  /* 0x0000000500067306 */ /* 0x000e700000209400 */
        /* <DEDUP_REMOVED lines=16> */
[----:B------:R-:W-:Y:S02]  /*1620*/  ISETP.NE.AND P0, PT, R0, RZ, PT ;  /* 0x000000ff0000720c */ /* 0x000fe40003f05270 */
[----:B------:R-:W-:Y:S02]  /*1630*/  ISETP.GE.U32.AND P2, PT, R2, R5, PT ;  /* 0x000000050200720c */ /* 0x000fe40003f46070 */
[----:B------:R-:W-:Y:S01]  /*1640*/  LOP3.LUT R2, R14, R0, RZ, 0x3c, !PT ;  /* 0x000000000e027212 */ /* 0x000fe200078e3cff */
[----:B------:R-:W2:Y:S03]  /*1650*/  LDC.64 R4, c[0x0][0x3d0] ;  /* 0x0000f400ff047b82 */ /* 0x000ea60000000a00 */
[----:B------:R-:W-:-:S02]  /*1660*/  ISETP.GE.AND P1, PT, R2, RZ, PT ;  /* 0x000000ff0200720c */ /* 0x000fc40003f26270 */
[----:B------:R-:W-:-:S05]  /*1670*/  SHF.R.S32.HI R2, RZ, 0x1f, R34 ;  /* 0x0000001fff027819 */ /* 0x000fca0000011422 */
[----:B------:R-:W-:-:S06]  /*1680*/  @P2 IADD3 R13, PT, PT, R13, 0x1, RZ ;  /* 0x000000010d0d2810 */ /* 0x000fcc0007ffe0ff */
[----:B------:R-:W-:Y:S01]  /*1690*/  @!P1 IMAD.MOV R13, RZ, RZ, -R13 ;  /* 0x000000ffff0d9224 */ /* 0x000fe200078e0a0d */
[----:B------:R-:W-:Y:S01]  /*16a0*/  @!P0 LOP3.LUT R13, RZ, R0, RZ, 0x33, !PT ;  /* 0x00000000ff0d8212 */ /* 0x000fe200078e33ff */
[C---:B------:R-:W-:Y:S02]  /*16b0*/  IMAD R0, R2.reuse, R46, RZ ;  /* 0x0000002e02007224 */ /* 0x040fe400078e02ff */
[----:B------:R-:W-:Y:S02]  /*16c0*/  IMAD R2, R2, R32, RZ ;  /* 0x0000002002027224 */ /* 0x000fe400078e02ff */
[C---:B------:R-:W-:Y:S02]  /*16d0*/  IMAD R0, R34.reuse, R47, R0 ;  /* 0x0000002f22007224 */ /* 0x040fe400078e0200 */
[----:B------:R-:W-:-:S03]  /*16e0*/  IMAD R2, R34, R33, R2 ;  /* 0x0000002122027224 */ /* 0x000fc600078e0202 */
        /* <DEDUP_REMOVED lines=9> */
[----:B------:R-:W-:Y:S01]  /*1780*/  IADD3 R0, PT, PT, R17, R7, RZ ;  /* 0x0000000711007210 */ /* 0x000fe20007ffe0ff */
[----:B------:R-:W-:Y:S01]  /*1790*/  IMAD.MOV.U32 R2, RZ, RZ, R16 ;  /* 0x000000ffff027224 */ /* 0x000fe200078e0010 */
[----:B------:R-:W-:Y:S01]  /*17a0*/  MOV R17, R10 ;  /* 0x0000000a00117202 */ /* 0x000fe20000000f00 */
[----:B------:R-:W-:-:S07]  /*17b0*/  IMAD.IADD R18, R11, 0x1, R5 ;  /* 0x000000010b127824 */ /* 0x000fce00078e0205 */
.L_x_2067:
[----:B------:R-:W-:Y:S01]  /*17c0*/  ISETP.NE.AND P0, PT, R8, -0x1, PT ;  /* 0xffffffff0800780c */ /* 0x000fe20003f05270 */
[----:B------:R-:W1:Y:S01]  /*17d0*/  LDCU.64 UR4, c[0x0][0x3c8] ;  /* 0x00007900ff0477ac */ /* 0x000e620008000a00 */
[----:B------:R-:W-:Y:S01]  /*17e0*/  SHF.R.U32.HI R78, RZ, 0x2, R176 ;  /* 0x00000002ff4e7819 */ /* 0x000fe200000116b0 */
[----:B------:R-:W2:Y:S01]  /*17f0*/  S2UR UR6, SR_CgaCtaId ;  /* 0x00000000000679c3 */ /* 0x000ea20000008800 */
[----:B------:R-:W-:Y:S02]  /*1800*/  IADD3 R168, PT, PT, -R179, R45, RZ ;  /* 0x0000002db3a87210 */ /* 0x000fe40007ffe1ff */
[----:B------:R-:W-:Y:S02]  /*1810*/  SHF.L.U32 R178, R176, 0x3, RZ ;  /* 0x00000003b0b27819 */ /* 0x000fe400000006ff */
[C---:B------:R-:W-:Y:S02]  /*1820*/  ISETP.GE.AND P5, PT, R78.reuse, R168, PT ;  /* 0x000000a84e00720c */ /* 0x040fe40003fa6270 */
[----:B------:R-:W-:-:S02]  /*1830*/  IADD3 R12, PT, PT, R78, 0x20, RZ ;  /* 0x000000204e0c7810 */ /* 0x000fc40007ffe0ff */
[----:B------:R-:W-:Y:S01]  /*1840*/  LOP3.LUT R13, R178, 0x18, RZ, 0xc0, !PT ;  /* 0x00000018b20d7812 */ /* 0x000fe200078ec0ff */
[----:B------:R-:W3:Y:S01]  /*1850*/  @P0 LDC.64 R4, c[0x0][0x3b0] ;  /* 0x0000ec00ff040b82 */ /* 0x000ee20000000a00 */
[----:B------:R-:W-:Y:S02]  /*1860*/  ISETP.GE.AND P4, PT, R12, R168, PT ;  /* 0x000000a80c00720c */ /* 0x000fe40003f86270 */
[----:B------:R-:W-:Y:S02]  /*1870*/  MOV R79, RZ ;  /* 0x000000ff004f7202 */ /* 0x000fe40000000f00 */
[----:B------:R-:W-:Y:S02]  /*1880*/  LOP3.LUT R177, R176, 0x18, RZ, 0xc0, !PT ;  /* 0x00000018b0b17812 */ /* 0x000fe400078ec0ff */
[----:B------:R-:W-:Y:S01]  /*1890*/  LOP3.LUT R35, R178, 0xd8, RZ, 0xc0, !PT ;  /* 0x000000d8b2237812 */ /* 0x000fe200078ec0ff */
[----:B------:R-:W4:Y:S01]  /*18a0*/  @!P0 LDC.64 R6, c[0x0][0x398] ;  /* 0x0000e600ff068b82 */ /* 0x000f220000000a00 */
[----:B------:R-:W-:Y:S01]  /*18b0*/  IMAD.WIDE.U32 R22, R22, 0x40, R78 ;  /* 0x0000004016167825 */ /* 0x000fe200078e004e */
[----:B------:R-:W-:-:S02]  /*18c0*/  SHF.L.U32 R40, R176, 0x5, RZ ;  /* 0x00000005b0287819 */ /* 0x000fc400000006ff */
[----:B------:R-:W-:Y:S02]  /*18d0*/  LOP3.LUT R35, R35, R177, RZ, 0x3c, !PT ;  /* 0x000000b123237212 */ /* 0x000fe400078e3cff */
[--C-:B------:R-:W-:Y:S02]  /*18e0*/  SHF.R.U32.HI R169, RZ, 0x3, R176.reuse ;  /* 0x00000003ffa97819 */ /* 0x100fe400000116b0 */
[----:B------:R-:W5:Y:S01]  /*18f0*/  @!P5 LDC.64 R10, c[0x0][0x3b0] ;  /* 0x0000ec00ff0adb82 */ /* 0x000f620000000a00 */
[----:B------:R-:W-:Y:S02]  /*1900*/  SHF.R.U32.HI R48, RZ, 0x1, R176 ;  /* 0x00000001ff307819 */ /* 0x000fe400000116b0 */
[----:B------:R-:W-:Y:S02]  /*1910*/  IADD3 R49, PT, PT, R3, -0x1, RZ ;  /* 0xffffffff03317810 */ /* 0x000fe40007ffe0ff */
[----:B------:R-:W-:Y:S02]  /*1920*/  MOV R182, R42 ;  /* 0x0000002a00b67202 */ /* 0x000fe40000000f00 */
[----:B------:R-:W-:Y:S01]  /*1930*/  MOV R183, R41 ;  /* 0x0000002900b77202 */ /* 0x000fe20000000f00 */
[----:B---3--:R-:W-:Y:S01]  /*1940*/  @P0 IMAD.WIDE.U32 R24, R8, R4, RZ ;  /* 0x0000000408180225 */ /* 0x008fe200078e00ff */
[----:B------:R-:W-:-:S05]  /*1950*/  SHF.R.S32.HI R4, RZ, 0x1f, R14 ;  /* 0x0000001fff047819 */ /* 0x000fca000001140e */
[----:B-1----:R-:W-:Y:S02]  /*1960*/  IMAD R4, R4, UR4, RZ ;  /* 0x0000000404047c24 */ /* 0x002fe4000f8e02ff */
[----:B----4-:R-:W-:Y:S01]  /*1970*/  @!P0 IMAD.WIDE.U32 R20, R180, R6, RZ ;  /* 0x00000006b4148225 */ /* 0x010fe200078e00ff */
[----:B------:R-:W-:-:S03]  /*1980*/  @P0 MOV R20, R24 ;  /* 0x0000001800140202 */ /* 0x000fc60000000f00 */
[----:B------:R-:W-:Y:S02]  /*1990*/  @!P0 IMAD R7, R180, R7, R21 ;  /* 0x00000007b4078224 */ /* 0x000fe400078e0215 */
[----:B------:R-:W-:Y:S01]  /*19a0*/  @P0 IMAD R7, R8, R5, R25 ;  /* 0x0000000508070224 */ /* 0x000fe200078e0219 */
[----:B------:R-:W-:Y:S01]  /*19b0*/  IADD3 R20, P0, PT, R13, R20, RZ ;  /* 0x000000140d147210 */ /* 0x000fe20007f1e0ff */
[----:B------:R-:W1:Y:S01]  /*19c0*/  @!P5 LDC.64 R8, c[0x0][0x380] ;  /* 0x0000e000ff08db82 */ /* 0x000e620000000a00 */
[C---:B------:R-:W-:Y:S02]  /*19d0*/  IMAD R4, R14.reuse, UR5, R4 ;  /* 0x000000050e047c24 */ /* 0x040fe4000f8e0204 */
[----:B------:R-:W-:Y:S01]  /*19e0*/  IADD3.X R21, PT, PT, RZ, R7, RZ, P0, !PT ;  /* 0x00000007ff157210 */ /* 0x000fe200007fe4ff */
[----:B-----5:R-:W-:Y:S02]  /*19f0*/  @!P5 IMAD R16, R23, R10, RZ ;  /* 0x0000000a1710d224 */ /* 0x020fe400078e02ff */
[----:B------:R-:W-:Y:S01]  /*1a00*/  IMAD.WIDE.U32 R14, R14, UR4, R20 ;  /* 0x000000040e0e7c25 */ /* 0x000fe2000f8e0014 */
[----:B------:R-:W3:Y:S01]  /*1a10*/  LDCU.64 UR4, c[0x0][0x388] ;  /* 0x00007100ff0477ac */ /* 0x000ee20008000a00 */
[----:B------:R-:W4:Y:S01]  /*1a20*/  @!P4 LDC.64 R6, c[0x0][0x3b0] ;  /* 0x0000ec00ff06cb82 */ /* 0x000f220000000a00 */
[----:B------:R-:W-:Y:S01]  /*1a30*/  IADD3 R20, P0, PT, R13, R17, RZ ;  /* 0x000000110d147210 */ /* 0x000fe20007f1e0ff */
[----:B------:R-:W-:Y:S01]  /*1a40*/  @!P5 IMAD R16, R22, R11, R16 ;  /* 0x0000000b1610d224 */ /* 0x000fe200078e0210 */
[----:B------:R-:W-:-:S02]  /*1a50*/  IADD3 R15, PT, PT, R15, R4, RZ ;  /* 0x000000040f0f7210 */ /* 0x000fc40007ffe0ff */
[----:B------:R-:W-:Y:S02]  /*1a60*/  IADD3.X R21, PT, PT, RZ, R18, RZ, P0, !PT ;  /* 0x00000012ff157210 */ /* 0x000fe400007fe4ff */
[C---:B------:R-:W-:Y:S01]  /*1a70*/  @!P4 IADD3 R11, P0, PT, R22.reuse, 0x20, RZ ;  /* 0x00000020160bc810 */ /* 0x040fe20007f1e0ff */
[----:B------:R-:W5:Y:S01]  /*1a80*/  @!P4 LDC.64 R4, c[0x0][0x380] ;  /* 0x0000e000ff04cb82 */ /* 0x000f620000000a00 */
[----:B------:R-:W-:Y:S01]  /*1a90*/  @!P5 IMAD.WIDE.U32 R18, R22, R10, R14 ;  /* 0x0000000a1612d225 */ /* 0x000fe200078e000e */
[----:B------:R-:W-:Y:S02]  /*1aa0*/  LOP3.LUT R17, R178, 0x1f20, RZ, 0xc0, !PT ;  /* 0x00001f20b2117812 */ /* 0x000fe400078ec0ff */
[----:B------:R-:W-:Y:S01]  /*1ab0*/  @!P4 IADD3.X R10, PT, PT, RZ, R23, RZ, P0, !PT ;  /* 0x00000017ff0ac210 */ /* 0x000fe200007fe4ff */
[----:B------:R-:W-:Y:S01]  /*1ac0*/  IMAD.WIDE.U32 R20, R78, R32, R20 ;  /* 0x000000204e147225 */ /* 0x000fe200078e0014 */
[----:B------:R-:W-:Y:S02]  /*1ad0*/  @!P5 IADD3 R16, PT, PT, R19, R16, RZ ;  /* 0x000000101310d210 */ /* 0x000fe40007ffe0ff */
[----:B-1----:R-:W-:Y:S01]  /*1ae0*/  @!P5 LEA R8, P0, R18, R8, 0x1 ;  /* 0x000000081208d211 */ /* 0x002fe200078008ff */
[----:B------:R-:W-:Y:S01]  /*1af0*/  IMAD R171, R78, R33, R21 ;  /* 0x000000214eab7224 */ /* 0x000fe200078e0215 */
[----:B---3--:R-:W-:Y:S01]  /*1b00*/  LEA R172, P1, R20, UR4, 0x1 ;  /* 0x0000000414ac7c11 */ /* 0x008fe2000f8208ff */
[----:B------:R-:W1:Y:S01]  /*1b10*/  LDCU UR4, c[0x0][0x50c] ;  /* 0x0000a180ff0477ac */ /* 0x000e620008000800 */
[----:B------:R-:W-:-:S02]  /*1b20*/  LOP3.LUT R35, R17, R35, RZ, 0xfc, !PT ;  /* 0x0000002311237212 */ /* 0x000fc400078efcff */
[----:B------:R-:W-:Y:S01]  /*1b30*/  LEA.HI.X R171, R20, UR5, R171, 0x1, P1 ;  /* 0x0000000514ab7c11 */ /* 0x000fe200088f0cab */
[----:B------:R-:W-:Y:S01]  /*1b40*/  UMOV UR5, 0x400 ;  /* 0x0000040000057882 */ /* 0x000fe20000000000 */
[----:B------:R-:W-:Y:S01]  /*1b50*/  @!P5 LEA.HI.X R9, R18, R9, R16, 0x1, P0 ;  /* 0x000000091209d211 */ /* 0x000fe200000f0c10 */
[-C--:B----4-:R-:W-:Y:S01]  /*1b60*/  @!P4 IMAD R10, R10, R6.reuse, RZ ;  /* 0x000000060a0ac224 */ /* 0x090fe200078e02ff */
[----:B--2---:R-:W-:Y:S01]  /*1b70*/  ULEA UR5, UR6, UR5, 0x18 ;  /* 0x0000000506057291 */ /* 0x004fe2000f8ec0ff */
[C---:B------:R-:W-:Y:S01]  /*1b80*/  @!P4 IMAD.WIDE.U32 R16, R11.reuse, R6, R14 ;  /* 0x000000060b10c225 */ /* 0x040fe200078e000e */
[----:B------:R-:W-:Y:S01]  /*1b90*/  IADD3 R6, PT, PT, -R34, R44, RZ ;  /* 0x0000002c22067210 */ /* 0x000fe20007ffe1ff */
[----:B------:R-:W2:Y:S02]  /*1ba0*/  LDCU.64 UR6, c[0x0][0x390] ;  /* 0x00007200ff0677ac */ /* 0x000ea40008000a00 */
[----:B------:R-:W-:Y:S01]  /*1bb0*/  @!P4 IMAD R7, R11, R7, R10 ;  /* 0x000000070b07c224 */ /* 0x000fe200078e020a */
[----:B------:R-:W-:-:S02]  /*1bc0*/  ISETP.GE.AND P3, PT, R78, R6, PT ;  /* 0x000000064e00720c */ /* 0x000fc40003f66270 */
[----:B------:R-:W-:Y:S02]  /*1bd0*/  LEA R35, R35, UR5, 0x1 ;  /* 0x0000000523237c11 */ /* 0x000fe4000f8e08ff */
[----:B-----5:R-:W-:Y:S02]  /*1be0*/  @!P4 LEA R18, P2, R16, R4, 0x1 ;  /* 0x000000041012c211 */ /* 0x020fe400078408ff */
[----:B------:R-:W-:Y:S01]  /*1bf0*/  IADD3 R4, PT, PT, R78, 0x40, RZ ;  /* 0x000000404e047810 */ /* 0x000fe20007ffe0ff */
[----:B------:R-:W-:Y:S01]  /*1c00*/  @!PT LDS RZ, [RZ] ;  /* 0x00000000fffff984 */ /* 0x000fe20000000800 */
[----:B------:R-:W-:Y:S01]  /*1c10*/  @!PT LDS RZ, [RZ] ;  /* 0x00000000fffff984 */ /* 0x000fe20000000800 */
[----:B------:R-:W-:Y:S01]  /*1c20*/  @!PT LDS RZ, [RZ] ;  /* 0x00000000fffff984 */ /* 0x000fe20000000800 */
[----:B------:R3:W-:Y:S01]  /*1c30*/  @!P5 LDGSTS.E.BYPASS.LTC128B.128 [R35], desc[UR16][R8.64] ;  /* 0x000000000823dfae */ /* 0x0007e2000b981a10 */
[----:B------:R-:W-:Y:S02]  /*1c40*/  SHF.L.U32 R11, R32, 0x5, RZ ;  /* 0x00000005200b7819 */ /* 0x000fe400000006ff */
[-C--:B------:R-:W-:Y:S02]  /*1c50*/  ISETP.GE.AND P0, PT, R12, R6.reuse, PT ;  /* 0x000000060c00720c */ /* 0x080fe40003f06270 */
[----:B------:R-:W-:-:S02]  /*1c60*/  ISETP.GE.AND P5, PT, R4, R6, PT ;  /* 0x000000060400720c */ /* 0x000fc40003fa6270 */
[----:B------:R-:W-:Y:S02]  /*1c70*/  @!P4 IADD3 R7, PT, PT, R17, R7, RZ ;  /* 0x000000071107c210 */ /* 0x000fe40007ffe0ff */
[----:B------:R-:W-:Y:S02]  /*1c80*/  SHF.L.U64.HI R10, R32, 0x5, R33 ;  /* 0x00000005200a7819 */ /* 0x000fe40000010221 */
[C---:B------:R-:W-:Y:S02]  /*1c90*/  LEA R14, P1, R11.reuse, R172, 0x1 ;  /* 0x000000ac0b0e7211 */ /* 0x040fe400078208ff */
[----:B------:R-:W-:Y:S01]  /*1ca0*/  @!P4 LEA.HI.X R19, R16, R5, R7, 0x1, P2 ;  /* 0x000000051013c211 */ /* 0x000fe200010f0c07 */
[----:B------:R-:W-:Y:S01]  /*1cb0*/  IMAD.WIDE.U32 R16, R32, 0x40, RZ ;  /* 0x0000004020107825 */ /* 0x000fe200078e00ff */
[----:B------:R-:W-:Y:S02]  /*1cc0*/  LEA.HI.X R15, R11, R171, R10, 0x1, P1 ;  /* 0x000000ab0b0f7211 */ /* 0x000fe400008f0c0a */
[C---:B------:R-:W-:Y:S01]  /*1cd0*/  IADD3 R7, PT, PT, R78.reuse, 0xc0, RZ ;  /* 0x000000c04e077810 */ /* 0x040fe20007ffe0ff */
[----:B------:R4:W-:Y:S01]  /*1ce0*/  @!P4 LDGSTS.E.BYPASS.LTC128B.128 [R35+0x800], desc[UR16][R18.64] ;  /* 0x008000001223cfae */ /* 0x0009e2000b981a10 */
[----:B------:R-:W-:-:S02]  /*1cf0*/  IADD3 R10, PT, PT, R78, 0x60, RZ ;  /* 0x000000604e0a7810 */ /* 0x000fc40007ffe0ff */
[----:B------:R-:W-:Y:S02]  /*1d00*/  IADD3 R5, PT, PT, R78, 0xe0, RZ ;  /* 0x000000e04e057810 */ /* 0x000fe40007ffe0ff */
[-C--:B------:R-:W-:Y:S02]  /*1d10*/  ISETP.GE.AND P4, PT, R7, R6.reuse, PT ;  /* 0x000000060700720c */ /* 0x080fe40003f86270 */
[----:B------:R-:W-:Y:S02]  /*1d20*/  ISETP.GE.AND P1, PT, R10, R6, PT ;  /* 0x000000060a00720c */ /* 0x000fe40003f26270 */
[----:B---3--:R-:W-:Y:S02]  /*1d30*/  @!P3 MOV R8, R172 ;  /* 0x000000ac0008b202 */ /* 0x008fe40000000f00 */
[----:B------:R-:W-:Y:S02]  /*1d40*/  @!P3 MOV R9, R171 ;  /* 0x000000ab0009b202 */ /* 0x000fe40000000f00 */
[----:B------:R-:W-:-:S03]  /*1d50*/  ISETP.GE.AND P2, PT, R5, R6, PT ;  /* 0x000000060500720c */ /* 0x000fc60003f46270 */
[----:B------:R3:W-:Y:S02]  /*1d60*/  @!P3 LDGSTS.E.BYPASS.LTC128B.128 [R35+0x1000], desc[UR16][R8.64] ;  /* 0x010000000823bfae */ /* 0x0007e4000b981a10 */
[----:B------:R-:W-:Y:S02]  /*1d70*/  @!P4 MOV R20, R14 ;  /* 0x0000000e0014c202 */ /* 0x000fe40000000f00 */
[----:B------:R5:W-:Y:S01]  /*1d80*/  @!P0 LDGSTS.E.BYPASS.LTC128B.128 [R35+0x1800], desc[UR16][R14.64] ;  /* 0x018000000e238fae */ /* 0x000be2000b981a10 */
[----:B------:R-:W-:Y:S02]  /*1d90*/  @!P5 IADD3 R16, P0, PT, R14, R16, RZ ;  /* 0x000000100e10d210 */ /* 0x000fe40007f1e0ff */
[----:B------:R-:W-:-:S03]  /*1da0*/  @!P4 MOV R21, R15 ;  /* 0x0000000f0015c202 */ /* 0x000fc60000000f00 */
[----:B------:R-:W-:Y:S01]  /*1db0*/  @!P2 IMAD R11, R33, 0x180, RZ ;  /* 0x00000180210ba824 */ /* 0x000fe200078e02ff */
[----:B----4-:R-:W-:Y:S01]  /*1dc0*/  @!P2 MOV R18, R14 ;  /* 0x0000000e0012a202 */ /* 0x010fe20000000f00 */
[----:B------:R-:W-:Y:S01]  /*1dd0*/  @!P4 IMAD.WIDE.U32 R20, R32, 0x140, R20 ;  /* 0x000001402014c825 */ /* 0x000fe200078e0014 */
[----:B------:R-:W-:-:S03]  /*1de0*/  @!P2 MOV R19, R15 ;  /* 0x0000000f0013a202 */ /* 0x000fc60000000f00 */
[----:B------:R-:W-:-:S05]  /*1df0*/  @!P2 IMAD.WIDE.U32 R18, R32, 0x180, R18 ;  /* 0x000001802012a825 */ /* 0x000fca00078e0012 */
[----:B------:R-:W-:Y:S02]  /*1e00*/  @!P2 IADD3 R19, PT, PT, R19, R11, RZ ;  /* 0x0000000b1313a210 */ /* 0x000fe40007ffe0ff */
[C---:B---3--:R-:W-:Y:S02]  /*1e10*/  IADD3 R9, PT, PT, R78.reuse, 0x80, RZ ;  /* 0x000000804e097810 */ /* 0x048fe40007ffe0ff */
[----:B------:R-:W-:Y:S02]  /*1e20*/  SHF.L.U32 R8, R33, 0x6, RZ ;  /* 0x0000000621087819 */ /* 0x000fe400000006ff */
[----:B------:R-:W-:Y:S02]  /*1e30*/  ISETP.GE.AND P6, PT, R9, R6, PT ;  /* 0x000000060900720c */ /* 0x000fe40003fc6270 */
[----:B------:R-:W-:Y:S02]  /*1e40*/  @!P5 IADD3.X R17, PT, PT, R15, R17, R8, P0, !PT ;  /* 0x000000110f11d210 */ /* 0x000fe400007fe408 */
[----:B------:R-:W-:-:S02]  /*1e50*/  IADD3 R8, PT, PT, R78, 0xa0, RZ ;  /* 0x000000a04e087810 */ /* 0x000fc40007ffe0ff */
[----:B------:R-:W-:Y:S01]  /*1e60*/  @!P1 LEA R24, P0, R32, R14, 0x7 ;  /* 0x0000000e20189211 */ /* 0x000fe200078038ff */
[----:B------:R3:W-:Y:S01]  /*1e70*/  @!P5 LDGSTS.E.BYPASS.LTC128B.128 [R35+0x2000], desc[UR16][R16.64] ;  /* 0x020000001023dfae */ /* 0x0007e2000b981a10 */
[----:B------:R-:W-:Y:S02]  /*1e80*/  ISETP.GE.AND P5, PT, R8, R6, PT ;  /* 0x000000060800720c */ /* 0x000fe40003fa6270 */
[----:B------:R-:W-:-:S03]  /*1e90*/  @!P1 LEA.HI.X R25, R32, R15, R33, 0x7, P0 ;  /* 0x0000000f20199211 */ /* 0x000fc600000f3c21 */
[----:B------:R-:W-:Y:S02]  /*1ea0*/  @!P6 MOV R22, R14 ;  /* 0x0000000e0016e202 */ /* 0x000fe40000000f00 */
[----:B------:R-:W-:Y:S01]  /*1eb0*/  @!P6 MOV R23, R15 ;  /* 0x0000000f0017e202 */ /* 0x000fe20000000f00 */
[----:B------:R4:W-:Y:S02]  /*1ec0*/  @!P1 LDGSTS.E.BYPASS.LTC128B.128 [R35+0x2800], desc[UR16][R24.64] ;  /* 0x0280000018239fae */ /* 0x0009e4000b981a10 */
[----:B------:R-:W-:-:S03]  /*1ed0*/  @!P6 IMAD.WIDE.U32 R22, R32, 0xc0, R22 ;  /* 0x000000c02016e825 */ /* 0x000fc600078e0016 */
[----:B-----5:R-:W-:-:S04]  /*1ee0*/  @!P5 LEA R14, P0, R32, R14, 0x8 ;  /* 0x0000000e200ed211 */ /* 0x020fc800078040ff */
[----:B------:R-:W-:Y:S01]  /*1ef0*/  @!P5 LEA.HI.X R15, R32, R15, R33, 0x8, P0 ;  /* 0x0000000f200fd211 */ /* 0x000fe200000f4421 */
[C---:B---3--:R-:W-:Y:S02]  /*1f00*/  @!P6 IMAD R17, R33.reuse, 0xc0, RZ ;  /* 0x000000c02111e824 */ /* 0x048fe400078e02ff */
[----:B------:R-:W-:-:S03]  /*1f10*/  @!P4 IMAD R16, R33, 0x140, RZ ;  /* 0x000001402110c824 */ /* 0x000fc600078e02ff */
[----:B------:R-:W-:Y:S02]  /*1f20*/  @!P6 IADD3 R23, PT, PT, R23, R17, RZ ;  /* 0x000000111717e210 */ /* 0x000fe40007ffe0ff */
[----:B------:R-:W-:Y:S02]  /*1f30*/  @!P4 IADD3 R17, PT, PT, R21, R16, RZ ;  /* 0x000000101511c210 */ /* 0x000fe40007ffe0ff */
[----:B------:R-:W-:Y:S01]  /*1f40*/  @!P4 MOV R16, R20 ;  /* 0x000000140010c202 */ /* 0x000fe20000000f00 */
[----:B------:R-:W-:Y:S01]  /*1f50*/  @!P6 LDGSTS.E.BYPASS.LTC128B.128 [R35+0x3000], desc[UR16][R22.64] ;  /* 0x030000001623efae */ /* 0x000fe2000b981a10 */
[----:B----4-:R-:W-:Y:S02]  /*1f60*/  IADD3 R24, P1, PT, R13, R2, RZ ;  /* 0x000000020d187210 */ /* 0x010fe40007f3e0ff */
[----:B------:R-:W-:Y:S01]  /*1f70*/  ISETP.GE.AND P6, PT, R10, R6, PT ;  /* 0x000000060a00720c */ /* 0x000fe20003fc6270 */
[----:B------:R-:W-:Y:S01]  /*1f80*/  @!P5 LDGSTS.E.BYPASS.LTC128B.128 [R35+0x3800], desc[UR16][R14.64] ;  /* 0x038000000e23dfae */ /* 0x000fe2000b981a10 */
[----:B------:R-:W-:-:S02]  /*1f90*/  IADD3.X R25, PT, PT, RZ, R0, RZ, P1, !PT ;  /* 0x00000000ff197210 */ /* 0x000fc40000ffe4ff */
[-C--:B------:R-:W-:Y:S01]  /*1fa0*/  ISETP.GE.AND P5, PT, R9, R6.reuse, PT ;  /* 0x000000060900720c */ /* 0x080fe20003fa6270 */
[----:B------:R3:W-:Y:S01]  /*1fb0*/  @!P4 LDGSTS.E.BYPASS.LTC128B.128 [R35+0x4000], desc[UR16][R16.64] ;  /* 0x040000001023cfae */ /* 0x0007e2000b981a10 */
[----:B------:R-:W-:Y:S01]  /*1fc0*/  ISETP.GE.AND P4, PT, R8, R6, PT ;  /* 0x000000060800720c */ /* 0x000fe20003f86270 */
[----:B------:R-:W-:Y:S01]  /*1fd0*/  IMAD.WIDE.U32 R24, R78, R46, R24 ;  /* 0x0000002e4e187225 */ /* 0x000fe200078e0018 */
[----:B------:R-:W-:Y:S01]  /*1fe0*/  ISETP.GE.AND P1, PT, R12, R6, PT ;  /* 0x000000060c00720c */ /* 0x000fe20003f26270 */
[----:B------:R-:W-:Y:S01]  /*1ff0*/  @!P2 LDGSTS.E.BYPASS.LTC128B.128 [R35+0x4800], desc[UR16][R18.64] ;  /* 0x048000001223afae */ /* 0x000fe2000b981a10 */
[----:B------:R-:W-:Y:S01]  /*2000*/  SHF.L.U64.HI R0, R46, 0x5, R47 ;  /* 0x000000052e007819 */ /* 0x000fe2000001022f */
[----:B------:R-:W-:Y:S01]  /*2010*/  IMAD R174, R78, R47, R25 ;  /* 0x0000002f4eae7224 */ /* 0x000fe200078e0219 */
[----:B--2---:R-:W-:Y:S01]  /*2020*/  LEA R175, P0, R24, UR6, 0x1 ;  /* 0x0000000618af7c11 */ /* 0x004fe2000f8008ff */
[----:B------:R-:W0:Y:S01]  /*2030*/  LDGDEPBAR ;  /* 0x00000000000079af */ /* 0x000e220000000000 */
[----:B------:R-:W-:-:S02]  /*2040*/  SHF.L.U32 R2, R176, 0x2, RZ ;  /* 0x00000002b0027819 */ /* 0x000fc400000006ff */
[----:B------:R-:W-:Y:S02]  /*2050*/  LEA.HI.X R174, R24, UR7, R174, 0x1, P0 ;  /* 0x0000000718ae7c11 */ /* 0x000fe400080f0cae */
[----:B------:R-:W-:Y:S02]  /*2060*/  @!P3 MOV R8, R175 ;  /* 0x000000af0008b202 */ /* 0x000fe40000000f00 */
[----:B------:R-:W-:Y:S02]  /*2070*/  @!P3 MOV R9, R174 ;  /* 0x000000ae0009b202 */ /* 0x000fe40000000f00 */
[----:B------:R-:W-:Y:S02]  /*2080*/  ISETP.GE.AND P0, PT, R4, R6, PT ;  /* 0x000000060400720c */ /* 0x000fe40003f06270 */
[----:B------:R-:W-:Y:S02]  /*2090*/  SHF.L.U32 R4, R46, 0x5, RZ ;  /* 0x000000052e047819 */ /* 0x000fe400000006ff */
[----:B------:R-:W-:-:S02]  /*20a0*/  LOP3.LUT R10, R40, 0xc0, RZ, 0xc0, !PT ;  /* 0x000000c0280a7812 */ /* 0x000fc400078ec0ff */
[----:B------:R-:W-:Y:S02]  /*20b0*/  LOP3.LUT R78, R78, 0x7, RZ, 0xc0, !PT ;  /* 0x000000074e4e7812 */ /* 0x000fe400078ec0ff */
[----:B------:R-:W-:Y:S01]  /*20c0*/  LOP3.LUT R2, R10, 0x18, R2, 0xf8, !PT ;  /* 0x000000180a027812 */ /* 0x000fe200078ef802 */
[----:B---3--:R-:W-:Y:S01]  /*20d0*/  IMAD.WIDE.U32 R16, R46, 0x40, RZ ;  /* 0x000000402e107825 */ /* 0x008fe200078e00ff */
[----:B------:R-:W-:Y:S01]  /*20e0*/  SHF.L.U32 R10, R169, 0x8, RZ ;  /* 0x00000008a90a7819 */ /* 0x000fe200000006ff */
[----:B------:R-:W-:-:S04]  /*20f0*/  DEPBAR.LE SB0, 0x0 ;  /* 0x000080000000791a */ /* 0x000fc80000000000 */
[----:B------:R-:W-:Y:S01]  /*2100*/  BAR.SYNC.DEFER_BLOCKING 0x0 ;  /* 0x0000000000007b1d */ /* 0x000fe20000010000 */
[----:B------:R-:W-:-:S05]  /*2110*/  LOP3.LUT R10, R10, 0x100, RZ, 0xc0, !PT ;  /* 0x000001000a0a7812 */ /* 0x000fca00078ec0ff */
[----:B------:R-:W-:Y:S01]  /*2120*/  @!PT LDS RZ, [RZ] ;  /* 0x00000000fffff984 */ /* 0x000fe20000000800 */
[----:B------:R-:W-:Y:S01]  /*2130*/  @!PT LDS RZ, [RZ] ;  /* 0x00000000fffff984 */ /* 0x000fe20000000800 */
[----:B------:R-:W-:Y:S01]  /*2140*/  @!PT LDS RZ, [RZ] ;  /* 0x00000000fffff984 */ /* 0x000fe20000000800 */
[----:B------:R2:W-:Y:S04]  /*2150*/  @!P3 LDGSTS.E.BYPASS.LTC128B.128 [R35+0x5000], desc[UR16][R8.64] ;  /* 0x050000000823bfae */ /* 0x0005e8000b981a10 */
[----:B------:R-:W-:Y:S01]  /*2160*/  @P3 STS.128 [R35+0x5000], RZ ;  /* 0x005000ff23003388 */ /* 0x000fe20000000c00 */
[----:B------:R-:W-:Y:S02]  /*2170*/  ISETP.GE.AND P3, PT, R7, R6, PT ;  /* 0x000000060700720c */ /* 0x000fe40003f66270 */
[C---:B------:R-:W-:Y:S01]  /*2180*/  LOP3.LUT R7, R2.reuse, 0x8, R176, 0x78, !PT ;  /* 0x0000000802077812 */ /* 0x040fe200078e78b0 */
[----:B------:R-:W-:Y:S01]  /*2190*/  @P1 STS.128 [R35+0x5800], RZ ;  /* 0x005800ff23001388 */ /* 0x000fe20000000c00 */
[----:B------:R-:W-:Y:S02]  /*21a0*/  LOP3.LUT R2, R2, 0x8, R48, 0x78, !PT ;  /* 0x0000000802027812 */ /* 0x000fe400078e7830 */
[----:B------:R-:W-:-:S04]  /*21b0*/  LOP3.LUT R48, R48, 0x1f0, RZ, 0xc0, !PT ;  /* 0x000001f030307812 */ /* 0x000fc800078ec0ff */
[----:B------:R-:W-:Y:S02]  /*21c0*/  IADD3 R48, PT, PT, R48, 0x1, R179 ;  /* 0x0000000130307810 */ /* 0x000fe40007ffe0b3 */
[----:B--2---:R-:W-:-:S04]  /*21d0*/  LEA R8, P2, R4, R175, 0x1 ;  /* 0x000000af04087211 */ /* 0x004fc800078408ff */
[----:B------:R-:W-:Y:S01]  /*21e0*/  LEA.HI.X R9, R4, R174, R0, 0x1, P2 ;  /* 0x000000ae04097211 */ /* 0x000fe200010f0c00 */
[----:B------:R-:W-:Y:S01]  /*21f0*/  @!P3 IMAD R4, R47, 0x140, RZ ;  /* 0x000001402f04b824 */ /* 0x000fe200078e02ff */
[----:B------:R-:W-:Y:S01]  /*2200*/  ISETP.GE.AND P2, PT, R5, R6, PT ;  /* 0x000000060500720c */ /* 0x000fe20003f46270 */
[C---:B------:R-:W-:Y:S01]  /*2210*/  @!P5 IMAD R5, R47.reuse, 0xc0, RZ ;  /* 0x000000c02f05d824 */ /* 0x040fe200078e02ff */
[----:B------:R-:W-:Y:S01]  /*2220*/  SHF.L.U32 R0, R176, 0x4, RZ ;  /* 0x00000004b0007819 */ /* 0x000fe200000006ff */
[----:B------:R-:W-:Y:S01]  /*2230*/  @!PT LDS RZ, [RZ] ;  /* 0x00000000fffff984 */ /* 0x000fe20000000800 */
[----:B------:R-:W-:Y:S01]  /*2240*/  @!PT LDS RZ, [RZ] ;  /* 0x00000000fffff984 */ /* 0x000fe20000000800 */
[----:B------:R-:W-:Y:S01]  /*2250*/  @!PT LDS RZ, [RZ] ;  /* 0x00000000fffff984 */ /* 0x000fe20000000800 */
[----:B------:R2:W-:Y:S01]  /*2260*/  @!P1 LDGSTS.E.BYPASS.LTC128B.128 [R35+0x5800], desc[UR16][R8.64] ;  /* 0x0580000008239fae */ /* 0x0005e2000b981a10 */
[----:B------:R-:W-:Y:S02]  /*2270*/  SHF.L.U32 R6, R47, 0x6, RZ ;  /* 0x000000062f067819 */ /* 0x000fe400000006ff */
[----:B------:R-:W-:Y:S01]  /*2280*/  @!P0 IADD3 R16, P1, PT, R8, R16, RZ ;  /* 0x0000001008108210 */ /* 0x000fe20007f3e0ff */
[----:B------:R-:W-:Y:S01]  /*2290*/  @P0 STS.128 [R35+0x6000], RZ ;  /* 0x006000ff23000388 */ /* 0x000fe20000000c00 */
[----:B------:R-:W-:-:S02]  /*22a0*/  LOP3.LUT R165, R0, 0x100, RZ, 0xc0, !PT ;  /* 0x0000010000a57812 */ /* 0x000fc400078ec0ff */
[-C--:B------:R-:W-:Y:S02]  /*22b0*/  @!P3 MOV R12, R8.reuse ;  /* 0x00000008000cb202 */ /* 0x080fe40000000f00 */
[-C--:B------:R-:W-:Y:S02]  /*22c0*/  @!P3 MOV R13, R9.reuse ;  /* 0x00000009000db202 */ /* 0x080fe40000000f00 */
[-C--:B------:R-:W-:Y:S02]  /*22d0*/  @!P5 MOV R14, R8.reuse ;  /* 0x00000008000ed202 */ /* 0x080fe40000000f00 */
[----:B------:R-:W-:Y:S01]  /*22e0*/  @!P5 MOV R15, R9 ;  /* 0x00000009000fd202 */ /* 0x000fe20000000f00 */
[C---:B------:R-:W-:Y:S01]  /*22f0*/  @!P3 IMAD.WIDE.U32 R12, R46.reuse, 0x140, R12 ;  /* 0x000001402e0cb825 */ /* 0x040fe200078e000c */
[----:B------:R-:W-:Y:S02]  /*2300*/  @!P0 IADD3.X R17, PT, PT, R9, R17, R6, P1, !PT ;  /* 0x0000001109118210 */ /* 0x000fe40000ffe406 */
[----:B------:R-:W-:Y:S01]  /*2310*/  LOP3.LUT R165, R165, 0x20, R40, 0xf8, !PT ;  /* 0x00000020a5a57812 */ /* 0x000fe200078ef828 */
[----:B------:R-:W-:Y:S01]  /*2320*/  @!P5 IMAD.WIDE.U32 R14, R46, 0xc0, R14 ;  /* 0x000000c02e0ed825 */ /* 0x000fe200078e000e */
[----:B------:R-:W-:Y:S01]  /*2330*/  LOP3.LUT R40, R10, 0x20, R40, 0xf8, !PT ;  /* 0x000000200a287812 */ /* 0x000fe200078ef828 */
[----:B------:R-:W-:Y:S01]  /*2340*/  @!PT LDS RZ, [RZ] ;  /* 0x00000000fffff984 */ /* 0x000fe20000000800 */
[----:B------:R-:W-:Y:S01]  /*2350*/  @!PT LDS RZ, [RZ] ;  /* 0x00000000fffff984 */ /* 0x000fe20000000800 */
[----:B------:R-:W-:Y:S01]  /*2360*/  @!PT LDS RZ, [RZ] ;  /* 0x00000000fffff984 */ /* 0x000fe20000000800 */
[----:B------:R3:W-:Y:S01]  /*2370*/  @!P0 LDGSTS.E.BYPASS.LTC128B.128 [R35+0x6000], desc[UR16][R16.64] ;  /* 0x0600000010238fae */ /* 0x0007e2000b981a10 */
[----:B------:R-:W-:-:S02]  /*2380*/  @!P6 LEA R6, P1, R46, R8, 0x7 ;  /* 0x000000082e06e211 */ /* 0x000fc400078238ff */
[-C--:B------:R-:W-:Y:S01]  /*2390*/  @!P2 MOV R10, R8.reuse ;  /* 0x00000008000aa202 */ /* 0x080fe20000000f00 */
[----:B------:R-:W-:Y:S01]  /*23a0*/  @P6 STS.128 [R35+0x6800], RZ ;  /* 0x006800ff23006388 */ /* 0x000fe20000000c00 */
[----:B------:R-:W-:Y:S02]  /*23b0*/  @!P2 MOV R11, R9 ;  /* 0x00000009000ba202 */ /* 0x000fe40000000f00 */
[----:B------:R-:W-:Y:S02]  /*23c0*/  IADD3 R165, PT, PT, R7, R165, RZ ;  /* 0x000000a507a57210 */ /* 0x000fe40007ffe0ff */
[C---:B--2---:R-:W-:Y:S01]  /*23d0*/  @!P4 LEA R8, P0, R46.reuse, R8, 0x8 ;  /* 0x000000082e08c211 */ /* 0x044fe200078040ff */
[C---:B------:R-:W-:Y:S01]  /*23e0*/  @!P2 IMAD.WIDE.U32 R10, R46.reuse, 0x180, R10 ;  /* 0x000001802e0aa825 */ /* 0x040fe200078e000a */
[----:B------:R-:W-:Y:S02]  /*23f0*/  @!P6 LEA.HI.X R7, R46, R9, R47, 0x7, P1 ;  /* 0x000000092e07e211 */ /* 0x000fe400008f3c2f */
[----:B------:R-:W-:Y:S01]  /*2400*/  @!P3 IADD3 R13, PT, PT, R13, R4, RZ ;  /* 0x000000040d0db210 */ /* 0x000fe20007ffe0ff */
[----:B------:R-:W-:Y:S01]  /*2410*/  @!P2 IMAD R4, R47, 0x180, RZ ;  /* 0x000001802f04a824 */ /* 0x000fe200078e02ff */
[----:B------:R-:W-:Y:S01]  /*2420*/  LOP3.LUT R167, R40, 0x3e00, R0, 0xf8, !PT ;  /* 0x00003e0028a77812 */ /* 0x000fe200078ef800 */
[----:B------:R-:W-:Y:S01]  /*2430*/  @!PT LDS RZ, [RZ] ;  /* 0x00000000fffff984 */ /* 0x000fe20000000800 */
[----:B------:R-:W-:Y:S01]  /*2440*/  @!PT LDS RZ, [RZ] ;  /* 0x00000000fffff984 */ /* 0x000fe20000000800 */
[----:B------:R-:W-:Y:S01]  /*2450*/  @!PT LDS RZ, [RZ] ;  /* 0x00000000fffff984 */ /* 0x000fe20000000800 */
[----:B------:R-:W-:Y:S01]  /*2460*/  @!P6 LDGSTS.E.BYPASS.LTC128B.128 [R35+0x6800], desc[UR16][R6.64] ;  /* 0x068000000623efae */ /* 0x000fe2000b981a10 */
[----:B------:R-:W-:-:S02]  /*2470*/  @!P5 IADD3 R15, PT, PT, R15, R5, RZ ;  /* 0x000000050f0fd210 */ /* 0x000fc40007ffe0ff */
[----:B------:R-:W-:Y:S01]  /*2480*/  @!P4 LEA.HI.X R9, R46, R9, R47, 0x8, P0 ;  /* 0x000000092e09c211 */ /* 0x000fe200000f442f */
[----:B------:R-:W-:Y:S01]  /*2490*/  @P5 STS.128 [R35+0x7000], RZ ;  /* 0x007000ff23005388 */ /* 0x000fe20000000c00 */
[----:B------:R-:W-:Y:S02]  /*24a0*/  IADD3 R167, PT, PT, R167, R2, RZ ;  /* 0x00000002a7a77210 */ /* 0x000fe40007ffe0ff */
[----:B------:R-:W-:Y:S01]  /*24b0*/  @!P2 IADD3 R5, PT, PT, R11, R4, RZ ;  /* 0x000000040b05a210 */ /* 0x000fe20007ffe0ff */
[----:B------:R-:W-:Y:S01]  /*24c0*/  @!PT LDS RZ, [RZ] ;  /* 0x00000000fffff984 */ /* 0x000fe20000000800 */
[----:B------:R-:W-:Y:S01]  /*24d0*/  @!PT LDS RZ, [RZ] ;  /* 0x00000000fffff984 */ /* 0x000fe20000000800 */
[----:B------:R-:W-:Y:S01]  /*24e0*/  @!PT LDS RZ, [RZ] ;  /* 0x00000000fffff984 */ /* 0x000fe20000000800 */
[----:B------:R-:W-:Y:S01]  /*24f0*/  @!P5 LDGSTS.E.BYPASS.LTC128B.128 [R35+0x7000], desc[UR16][R14.64] ;  /* 0x070000000e23dfae */ /* 0x000fe2000b981a10 */
[----:B------:R-:W-:Y:S02]  /*2500*/  @!P2 MOV R4, R10 ;  /* 0x0000000a0004a202 */ /* 0x000fe40000000f00 */
[----:B------:R-:W-:Y:S01]  /*2510*/  LEA R165, R165, UR5, 0x1 ;  /* 0x00000005a5a57c11 */ /* 0x000fe2000f8e08ff */
[----:B------:R-:W-:Y:S01]  /*2520*/  @P4 STS.128 [R35+0x7800], RZ ;  /* 0x007800ff23004388 */ /* 0x000fe20000000c00 */
[----:B------:R-:W-:-:S02]  /*2530*/  LEA R167, R167, UR5, 0x1 ;  /* 0x00000005a7a77c11 */ /* 0x000fc4000f8e08ff */
[----:B------:R-:W-:Y:S01]  /*2540*/  LOP3.LUT P6, RZ, R176, 0x4, RZ, 0xc0, !PT ;  /* 0x00000004b0ff7812 */ /* 0x000fe200078cc0ff */
[----:B------:R-:W-:Y:S01]  /*2550*/  @!PT LDS RZ, [RZ] ;  /* 0x00000000fffff984 */ /* 0x000fe20000000800 */
[----:B------:R-:W-:Y:S01]  /*2560*/  @!PT LDS RZ, [RZ] ;  /* 0x00000000fffff984 */ /* 0x000fe20000000800 */
[----:B------:R-:W-:Y:S01]  /*2570*/  @!PT LDS RZ, [RZ] ;  /* 0x00000000fffff984 */ /* 0x000fe20000000800 */
[----:B------:R2:W-:Y:S01]  /*2580*/  @!P4 LDGSTS.E.BYPASS.LTC128B.128 [R35+0x7800], desc[UR16][R8.64] ;  /* 0x078000000823cfae */ /* 0x0005e2000b981a10 */
[----:B------:R-:W-:Y:S02]  /*2590*/  MOV R0, 0x20 ;  /* 0x0000002000007802 */ /* 0x000fe40000000f00 */
[----:B------:R-:W-:Y:S01]  /*25a0*/  ISETP.GT.AND P0, PT, R49, R170, PT ;  /* 0x000000aa3100720c */ /* 0x000fe20003f04270 */
[----:B------:R-:W-:Y:S01]  /*25b0*/  @P3 STS.128 [R35+0x8000], RZ ;  /* 0x008000ff23003388 */ /* 0x000fe20000000c00 */
[----:B------:R-:W-:-:S03]  /*25c0*/  SEL R0, R0, 0xffffffe0, !P6 ;  /* 0xffffffe000007807 */ /* 0x000fc60007000000 */
[----:B------:R-:W-:Y:S01]  /*25d0*/  @!PT LDS RZ, [RZ] ;  /* 0x00000000fffff984 */ /* 0x000fe20000000800 */
[----:B------:R-:W-:Y:S01]  /*25e0*/  @!PT LDS RZ, [RZ] ;  /* 0x00000000fffff984 */ /* 0x000fe20000000800 */
[----:B------:R-:W-:Y:S01]  /*25f0*/  @!PT LDS RZ, [RZ] ;  /* 0x00000000fffff984 */ /* 0x000fe20000000800 */
[----:B------:R4:W-:Y:S01]  /*2600*/  @!P3 LDGSTS.E.BYPASS.LTC128B.128 [R35+0x8000], desc[UR16][R12.64] ;  /* 0x080000000c23bfae */ /* 0x0009e2000b981a10 */
[----:B------:R-:W-:Y:S02]  /*2610*/  IADD3 R166, PT, PT, R167, R0, RZ ;  /* 0x00000000a7a67210 */ /* 0x000fe40007ffe0ff */
[----:B------:R-:W-:Y:S01]  /*2620*/  IADD3 R150, PT, PT, R0, R165, RZ ;  /* 0x000000a500967210 */ /* 0x000fe20007ffe0ff */
[----:B------:R-:W-:Y:S04]  /*2630*/  @P2 STS.128 [R35+0x8800], RZ ;  /* 0x008800ff23002388 */ /* 0x000fe80000000c00 */
[----:B------:R-:W-:Y:S01]  /*2640*/  @!PT LDS RZ, [RZ] ;  /* 0x00000000fffff984 */ /* 0x000fe20000000800 */
[----:B------:R-:W-:Y:S01]  /*2650*/  @!PT LDS RZ, [RZ] ;  /* 0x00000000fffff984 */ /* 0x000fe20000000800 */
[----:B------:R-:W-:Y:S01]  /*2660*/  @!PT LDS RZ, [RZ] ;  /* 0x00000000fffff984 */ /* 0x000fe20000000800 */
[----:B------:R5:W-:Y:S04]  /*2670*/  @!P2 LDGSTS.E.BYPASS.LTC128B.128 [R35+0x8800], desc[UR16][R4.64] ;  /* 0x088000000423afae */ /* 0x000be8000b981a10 */
[----:B------:R-:W-:Y:S04]  /*2680*/  LDSM.16.M88.4 R20, [R166] ;  /* 0x00000000a614783b */ /* 0x000fe80000000200 */
[----:B---3--:R-:W-:Y:S04]  /*2690*/  LDSM.16.M88.4 R16, [R150+0x1000] ;  /* 0x001000009610783b */ /* 0x008fe80000000200 */
[----:B--2---:R-:W-:Y:S04]  /*26a0*/  LDSM.16.M88.4 R8, [R165+0x1400] ;  /* 0x00140000a508783b */ /* 0x004fe80000000200 */
[----:B------:R-:W-:Y:S04]  /*26b0*/  LDSM.16.M88.4 R24, [R150+0x1400] ;  /* 0x001400009618783b */ /* 0x000fe80000000200 */
[----:B----4-:R-:W-:Y:S04]  /*26c0*/  LDSM.16.M88.4 R12, [R165+0x1000] ;  /* 0x00100000a50c783b */ /* 0x010fe80000000200 */
[----:B------:R-:W-:Y:S04]  /*26d0*/  LDSM.16.M88.4 R28, [R165+0x1800] ;  /* 0x00180000a51c783b */ /* 0x000fe80000000200 */
[----:B-----5:R-:W2:Y:S04]  /*26e0*/  LDSM.16.M88.4 R4, [R167] ;  /* 0x00000000a704783b */ /* 0x020ea80000000200 */
[----:B------:R-:W3:Y:S04]  /*26f0*/  LDSM.16.M88.4 R52, [R150+0x1800] ;  /* 0x001800009634783b */ /* 0x000ee80000000200 */
[----:B------:R-:W0:Y:S01]  /*2700*/  LDGDEPBAR ;  /* 0x00000000000079af */ /* 0x000e220000000000 */
[C---:B--2---:R-:W-:Y:S08]  /*2710*/  HMMA.16816.F32.BF16 R36, R4.reuse, R12, RZ ;  /* 0x0000000c0424723c */ /* 0x044ff000000418ff */
[----:B------:R-:W-:-:S12]  /*2720*/  HMMA.16816.F32.BF16 R12, R4, R14, RZ ;  /* 0x0000000e040c723c */ /* 0x000fd800000418ff */
[C---:B------:R-:W-:Y:S08]  /*2730*/  HMMA.16816.F32.BF16 R36, R20.reuse, R16, R36 ;  /* 0x000000101424723c */ /* 0x040ff00000041824 */
        /* <DEDUP_REMOVED lines=12> */
[----:B------:R-:W2:Y:S05]  /*2800*/  MUFU.TANH R73, R12 ;  /* 0x0000000c00497308 */ /* 0x000eaa0000002400 */
        /* <DEDUP_REMOVED lines=16> */
[----:B------:R2:W1:Y:S01]  /*2910*/  MUFU.TANH R74, R39 ;  /* 0x00000027004a7308 */ /* 0x0004620000002400 */
[C---:B---3--:R-:W-:Y:S01]  /*2920*/  HMMA.16816.F32.BF16 R24, R20.reuse, R52, R24 ;  /* 0x000000341418723c */ /* 0x048fe20000041818 */
[----:B-----5:R-:W3:Y:S06]  /*2930*/  LDSM.16.M88.4 R12, [R165+0x1c00] ;  /* 0x001c0000a50c783b */ /* 0x020eec0000000200 */
[----:B------:R-:W1:Y:S01]  /*2940*/  MUFU.TANH R69, R16 ;  /* 0x0000001000457308 */ /* 0x000e620000002400 */
[----:B------:R-:W-:Y:S07]  /*2950*/  HMMA.16816.F32.BF16 R28, R20, R54, R28 ;  /* 0x00000036141c723c */ /* 0x000fee000004181c */
[----:B------:R-:W1:Y:S01]  /*2960*/  MUFU.TANH R68, R17 ;  /* 0x0000001100447308 */ /* 0x000e620000002400 */
[----:B--2---:R-:W2:Y:S03]  /*2970*/  LDSM.16.M88.4 R36, [R150+0x1c00] ;  /* 0x001c00009624783b */ /* 0x004ea60000000200 */
[----:B------:R-:W-:Y:S01]  /*2980*/  FMUL.FTZ R24, R24, UR4 ;  /* 0x0000000418187c20 */ /* 0x000fe20008410000 */
[----:B------:R-:W-:Y:S01]  /*2990*/  FMUL.FTZ R25, R25, UR4 ;  /* 0x0000000419197c20 */ /* 0x000fe20008410000 */
[----:B------:R-:W-:Y:S01]  /*29a0*/  FMUL.FTZ R26, R26, UR4 ;  /* 0x000000041a1a7c20 */ /* 0x000fe20008410000 */
[----:B------:R-:W-:Y:S01]  /*29b0*/  FMUL.FTZ R27, R27, UR4 ;  /* 0x000000041b1b7c20 */ /* 0x000fe20008410000 */
[----:B------:R-:W1:Y:S04]  /*29c0*/  MUFU.TANH R67, R18 ;  /* 0x0000001200437308 */ /* 0x000e680000002400 */
[----:B------:R-:W-:Y:S01]  /*29d0*/  FMUL.FTZ R28, R28, UR4 ;  /* 0x000000041c1c7c20 */ /* 0x000fe20008410000 */
[----:B------:R-:W-:Y:S01]  /*29e0*/  FMUL.FTZ R29, R29, UR4 ;  /* 0x000000041d1d7c20 */ /* 0x000fe20008410000 */
[----:B------:R-:W-:Y:S01]  /*29f0*/  FMUL.FTZ R30, R30, UR4 ;  /* 0x000000041e1e7c20 */ /* 0x000fe20008410000 */
[----:B------:R-:W-:Y:S01]  /*2a00*/  FMUL.FTZ R31, R31, UR4 ;  /* 0x000000041f1f7c20 */ /* 0x000fe20008410000 */
[----:B------:R3:W1:Y:S08]  /*2a10*/  MUFU.TANH R66, R19 ;  /* 0x0000001300427308 */ /* 0x0006700000002400 */
[----:B------:R-:W1:Y:S08]  /*2a20*/  MUFU.TANH R65, R8 ;  /* 0x0000000800417308 */ /* 0x000e700000002400 */
[----:B------:R-:W1:Y:S01]  /*2a30*/  MUFU.TANH R64, R9 ;  /* 0x0000000900407308 */ /* 0x000e620000002400 */
[C---:B---3--:R-:W-:Y:S07]  /*2a40*/  HMMA.16816.F32.BF16 R16, R4.reuse, R12, RZ ;  /* 0x0000000c0410723c */ /* 0x048fee00000418ff */
[----:B------:R-:W3:Y:S01]  /*2a50*/  MUFU.TANH R63, R10 ;  /* 0x0000000a003f7308 */ /* 0x000ee20000002400 */
[----:B------:R-:W-:Y:S07]  /*2a60*/  HMMA.16816.F32.BF16 R12, R4, R14, RZ ;  /* 0x0000000e040c723c */ /* 0x000fee00000418ff */
[----:B------:R5:W1:Y:S05]  /*2a70*/  MUFU.TANH R62, R11 ;  /* 0x0000000b003e7308 */ /* 0x000a6a0000002400 */
[C---:B--2---:R-:W-:Y:S03]  /*2a80*/  HMMA.16816.F32.BF16 R16, R20.reuse, R36, R16 ;  /* 0x000000241410723c */ /* 0x044fe60000041810 */
[----:B------:R-:W2:Y:S05]  /*2a90*/  MUFU.TANH R61, R24 ;  /* 0x00000018003d7308 */ /* 0x000eaa0000002400 */
        /* <DEDUP_REMOVED lines=17> */
[----:B------:R-:W1:Y:S08]  /*2bb0*/  MUFU.TANH R55, R30 ;  /* 0x0000001e00377308 */ /* 0x000e700000002400 */
[----:B------:R5:W1:Y:S08]  /*2bc0*/  MUFU.TANH R54, R31 ;  /* 0x0000001f00367308 */ /* 0x000a700000002400 */
[----:B------:R-:W1:Y:S08]  /*2bd0*/  MUFU.TANH R53, R16 ;  /* 0x0000001000357308 */ /* 0x000e700000002400 */
        /* <DEDUP_REMOVED lines=32> */
[----:B--2---:R-:W2:Y:S06]  /*2de0*/  LDSM.16.M88.4 R28, [R150+0x2800] ;  /* 0x00280000961c783b */ /* 0x004eac0000000200 */
        /* <DEDUP_REMOVED lines=12> */
[C---:B-----5:R-:W-:Y:S07]  /*2eb0*/  HMMA.16816.F32.BF16 R8, R4.reuse, R24, RZ ;  /* 0x000000180408723c */ /* 0x060fee00000418ff */
[----:B------:R-:W1:Y:S01]  /*2ec0*/  MUFU.TANH R91, R14 ;  /* 0x0000000e005b7308 */ /* 0x000e620000002400 */
[----:B------:R-:W-:Y:S07]  /*2ed0*/  HMMA.16816.F32.BF16 R24, R4, R26, RZ ;  /* 0x0000001a0418723c */ /* 0x000fee00000418ff */
[----:B------:R5:W1:Y:S05]  /*2ee0*/  MUFU.TANH R92, R15 ;  /* 0x0000000f005c7308 */ /* 0x000a6a0000002400 */
[C---:B--2---:R-:W-:Y:S03]  /*2ef0*/  HMMA.16816.F32.BF16 R8, R20.reuse, R28, R8 ;  /* 0x0000001c1408723c */ /* 0x044fe60000041808 */
[----:B------:R-:W2:Y:S05]  /*2f00*/  MUFU.TANH R93, R36 ;  /* 0x00000024005d7308 */ /* 0x000eaa0000002400 */
        /* <DEDUP_REMOVED lines=171> */
[----:B-----5:R-:W-:Y:S01]  /*39c0*/  HMMA.16816.F32.BF16 R12, R20, R8, R12 ;  /* 0x00000008140c723c */ /* 0x020fe2000004180c */
        /* <DEDUP_REMOVED lines=10> */
[----:B-----5:R-:W5:Y:S01]  /*3a70*/  LDSM.16.M88.4 R28, [R150+0x4c00] ;  /* 0x004c0000961c783b */ /* 0x020f620000000200 */
[----:B------:R-:W-:-:S04]  /*3a80*/  DEPBAR.LE SB0, 0x0 ;  /* 0x000080000000791a */ /* 0x000fc80000000000 */
[----:B------:R-:W-:Y:S01]  /*3a90*/  FMUL.FTZ R15, R36, UR4 ;  /* 0x00000004240f7c20 */ /* 0x000fe20008410000 */
[----:B------:R-:W-:Y:S01]  /*3aa0*/  FMUL.FTZ R14, R37, UR4 ;  /* 0x00000004250e7c20 */ /* 0x000fe20008410000 */
[----:B------:R-:W-:Y:S01]  /*3ab0*/  FMUL.FTZ R38, R38, UR4 ;  /* 0x0000000426267c20 */ /* 0x000fe20008410000 */
[----:B------:R-:W1:Y:S01]  /*3ac0*/  MUFU.TANH R0, R0 ;  /* 0x0000000000007308 */ /* 0x000e620000002400 */
[C---:B--2---:R-:W-:Y:S07]  /*3ad0*/  HMMA.16816.F32.BF16 R16, R4.reuse, R24, RZ ;  /* 0x000000180410723c */ /* 0x044fee00000418ff */
[----:B------:R-:W2:Y:S01]  /*3ae0*/  MUFU.TANH R8, R8 ;  /* 0x0000000800087308 */ /* 0x000ea20000002400 */
[----:B------:R-:W-:Y:S01]  /*3af0*/  HMMA.16816.F32.BF16 R4, R4, R26, RZ ;  /* 0x0000001a0404723c */ /* 0x000fe200000418ff */
[----:B------:R-:W-:-:S06]  /*3b00*/  FMUL.FTZ R27, R39, UR4 ;  /* 0x00000004271b7c20 */ /* 0x000fcc0008410000 */
[----:B------:R-:W1:Y:S08]  /*3b10*/  MUFU.TANH R9, R9 ;  /* 0x0000000900097308 */ /* 0x000e700000002400 */
[----:B------:R-:W1:Y:S01]  /*3b20*/  MUFU.TANH R12, R12 ;  /* 0x0000000c000c7308 */ /* 0x000e620000002400 */
[C---:B-----5:R-:W-:Y:S07]  /*3b30*/  HMMA.16816.F32.BF16 R16, R20.reuse, R28, R16 ;  /* 0x0000001c1410723c */ /* 0x060fee0000041810 */
[----:B------:R-:W1:Y:S01]  /*3b40*/  MUFU.TANH R10, R10 ;  /* 0x0000000a000a7308 */ /* 0x000e620000002400 */
        /* <DEDUP_REMOVED lines=22> */
[----:B------:R5:W1:Y:S02]  /*3cb0*/  MUFU.TANH R22, R4 ;  /* 0x0000000400167308 */ /* 0x000a640000002400 */
[----:B-----5:R-:W-:-:S04]  /*3cc0*/  IADD3 R4, PT, PT, -R45, R48, R78 ;  /* 0x000000302d047210 */ /* 0x020fc80007ffe14e */
[----:B------:R-:W-:-:S04]  /*3cd0*/  IADD3 R4, PT, PT, R4, UR14, R44 ;  /* 0x0000000e04047c10 */ /* 0x000fc8000fffe02c */
[C---:B------:R-:W-:Y:S02]  /*3ce0*/  VIMNMX R45, PT, PT, R4.reuse, R44, PT ;  /* 0x0000002c042d7248 */ /* 0x040fe40003fe0100 */
[----:B------:R-:W-:Y:S01]  /*3cf0*/  VIADDMNMX R44, R4, 0x8, R44, PT ;  /* 0x00000008042c7846 */ /* 0x000fe2000380012c */
[----:B------:R-:W-:Y:S06]  /*3d00*/  BAR.SYNC.DEFER_BLOCKING 0x0 ;  /* 0x0000000000007b1d */ /* 0x000fec0000010000 */
[----:B-1234-:R-:W-:Y:S05]  /*3d10*/  @!P0 BRA `(.L_x_2072) ;  /* 0x0000000400948947 */ /* 0x01efea0003800000 */
        /* <DEDUP_REMOVED lines=11> */
.L_x_2073:
        /* <DEDUP_REMOVED lines=60> */
.L_x_2074:
        /* <DEDUP_REMOVED lines=30> */
.L_x_2072:
[----:B------:R-:W-:Y:S01]  /*4370*/  IMAD.SHL.U32 R48, R176, 0x2, RZ ;  /* 0x00000002b0307824 */ /* 0x000fe200078e00ff */
[----:B------:R-:W1:Y:S04]  /*4380*/  LDCU UR10, c[0x0][0x45c] ;  /* 0x00008b80ff0a77ac */ /* 0x000e680008000800 */
[----:B------:R-:W-:-:S05]  /*4390*/  LOP3.LUT R48, R48, 0x6, RZ, 0xc0, !PT ;  /* 0x0000000630307812 */ /* 0x000fca00078ec0ff */
[----:B------:R-:W-:-:S04]  /*43a0*/  IMAD R210, R49, 0x100, R48 ;  /* 0x0000010031d27824 */ /* 0x000fc800078e0230 */
[C---:B------:R-:W-:Y:S01]  /*43b0*/  VIADD R4, R210.reuse, 0x1 ;  /* 0x00000001d2047836 */ /* 0x040fe20000000000 */
[CC--:B------:R-:W-:Y:S01]  /*43c0*/  ISETP.GE.AND P0, PT, R210.reuse, R44.reuse, PT ;  /* 0x0000002cd200720c */ /* 0x0c0fe20003f06270 */
[C---:B------:R-:W-:Y:S02]  /*43d0*/  VIADD R5, R210.reuse, 0x8 ;  /* 0x00000008d2057836 */ /* 0x040fe40000000000 */
[----:B----4-:R-:W-:Y:S01]  /*43e0*/  VIADD R6, R210, 0x11 ;  /* 0x00000011d2067836 */ /* 0x010fe20000000000 */
        /* <DEDUP_REMOVED lines=10> */
[-C--:B------:R-:W-:Y:S01]  /*4490*/  ISETP.GE.AND P4, PT, R4, R45.reuse, PT ;  /* 0x0000002d0400720c */ /* 0x080fe20003f86270 */
[----:B------:R-:W-:Y:S01]  /*44a0*/  VIADD R28, R210, 0x28 ;  /* 0x00000028d21c7836 */ /* 0x000fe20000000000 */
[----:B------:R-:W-:Y:S01]  /*44b0*/  ISETP.GE.AND P0, PT, R4, R44, PT ;  /* 0x0000002c0400720c */ /* 0x000fe20003f06270 */
[----:B------:R-:W-:Y:S01]  /*44c0*/  VIADD R29, R210, 0x29 ;  /* 0x00000029d21d7836 */ /* 0x000fe20000000000 */
[----:B------:R-:W-:Y:S01]  /*44d0*/  FSEL R4, R76, -INF , !P2 ;  /* 0xff8000004c047808 */ /* 0x000fe20005000000 */
[----:B------:R-:W-:Y:S01]  /*44e0*/  VIADD R30, R210, 0x30 ;  /* 0x00000030d21e7836 */ /* 0x000fe20000000000 */
[----:B------:R-:W-:Y:S01]  /*44f0*/  FSEL R42, R74, -INF , !P3 ;  /* 0xff8000004a2a7808 */ /* 0x000fe20005800000 */
        /* <DEDUP_REMOVED lines=36> */
[C---:B------:R-:W-:Y:S01]  /*4740*/  VIADD R30, R210.reuse, 0x38 ;  /* 0x00000038d21e7836 */ /* 0x040fe20000000000 */
        /* <DEDUP_REMOVED lines=11> */
[----:B------:R-:W-:Y:S01]  /*4800*/  FSEL R202, R50, -INF , !P3 ;  /* 0xff80000032ca7808 */ /* 0x000fe20005800000 */
[C---:B------:R-:W-:Y:S01]  /*4810*/  VIADD R50, R210.reuse, 0x48 ;  /* 0x00000048d2327836 */ /* 0x040fe20000000000 */
[----:B------:R-:W-:Y:S01]  /*4820*/  FSEL R112, R43, -INF , !P5 ;  /* 0xff8000002b707808 */ /* 0x000fe20006800000 */
[C---:B------:R-:W-:Y:S01]  /*4830*/  VIADD R43, R210.reuse, 0x49 ;  /* 0x00000049d22b7836 */ /* 0x040fe20000000000 */
[----:B------:R-:W-:Y:S02]  /*4840*/  FSEL R102, R53, -INF , !P4 ;  /* 0xff80000035667808 */ /* 0x000fe40006000000 */
[----:B------:R-:W-:Y:S01]  /*4850*/  FSEL R30, R51, -INF , !P0 ;  /* 0xff800000331e7808 */ /* 0x000fe20004000000 */
[----:B------:R-:W-:Y:S01]  /*4860*/  VIADD R51, R210, 0x41 ;  /* 0x00000041d2337836 */ /* 0x000fe20000000000 */
[C---:B------:R-:W-:Y:S02]  /*4870*/  ISETP.GE.AND P2, PT, R54.reuse, R45, PT ;  /* 0x0000002d3600720c */ /* 0x040fe40003f46270 */
        /* <DEDUP_REMOVED lines=150> */
[-C--:B------:R-:W-:Y:S01]  /*51e0*/  ISETP.GE.AND P1, PT, R43, R44.reuse, PT ;  /* 0x0000002c2b00720c */ /* 0x080fe20003f26270 */
[----:B------:R-:W-:Y:S01]  /*51f0*/  VIADD R43, R210, 0xc1 ;  /* 0x000000c1d22b7836 */ /* 0x000fe20000000000 */
[C---:B------:R-:W-:Y:S02]  /*5200*/  ISETP.GE.AND P2, PT, R50.reuse, R45, PT ;  /* 0x0000002d3200720c */ /* 0x040fe40003f46270 */
[----:B------:R-:W-:Y:S02]  /*5210*/  FSEL R127, R127, -INF , !P3 ;  /* 0xff8000007f7f7808 */ /* 0x000fe40005800000 */
[----:B------:R-:W-:Y:S01]  /*5220*/  ISETP.GE.AND P3, PT, R50, R44, PT ;  /* 0x0000002c3200720c */ /* 0x000fe20003f66270 */
[----:B------:R-:W-:Y:S01]  /*5230*/  VIADD R50, R210, 0xc0 ;  /* 0x000000c0d2327836 */ /* 0x000fe20000000000 */
[----:B------:R-:W-:-:S02]  /*5240*/  FSEL R98, R100, -INF , !P2 ;  /* 0xff80000064627808 */ /* 0x000fc40005000000 */
[-C--:B------:R-:W-:Y:S02]  /*5250*/  ISETP.GE.AND P2, PT, R43, R45.reuse, PT ;  /* 0x0000002d2b00720c */ /* 0x080fe40003f46270 */
[----:B------:R-:W-:Y:S02]  /*5260*/  FSEL R116, R116, -INF , !P3 ;  /* 0xff80000074747808 */ /* 0x000fe40005800000 */
[----:B------:R-:W-:Y:S02]  /*5270*/  FSEL R105, R105, -INF , !P4 ;  /* 0xff80000069697808 */ /* 0x000fe40006000000 */
[----:B------:R-:W-:Y:S02]  /*5280*/  FSEL R117, R117, -INF , !P0 ;  /* 0xff80000075757808 */ /* 0x000fe40004000000 */
[----:B------:R-:W-:Y:S01]  /*5290*/  ISETP.GE.AND P3, PT, R43, R44, PT ;  /* 0x0000002c2b00720c */ /* 0x000fe20003f66270 */
[----:B------:R-:W-:Y:S01]  /*52a0*/  VIADD R43, R210, 0xc9 ;  /* 0x000000c9d22b7836 */ /* 0x000fe20000000000 */
[----:B------:R-:W-:-:S02]  /*52b0*/  ISETP.GE.AND P4, PT, R50, R45, PT ;  /* 0x0000002d3200720c */ /* 0x000fc40003f86270 */
[----:B------:R-:W-:Y:S01]  /*52c0*/  ISETP.GE.AND P0, PT, R50, R44, PT ;  /* 0x0000002c3200720c */ /* 0x000fe20003f06270 */
[C---:B------:R-:W-:Y:S01]  /*52d0*/  VIADD R50, R210.reuse, 0xc8 ;  /* 0x000000c8d2327836 */ /* 0x040fe20000000000 */
[----:B------:R-:W-:Y:S02]  /*52e0*/  FMNMX3.FTZ R52, R23, R42, R78, !PT ;  /* 0x0000002a17347276 */ /* 0x000fe4000781004e */
[----:B------:R-:W-:Y:S02]  /*52f0*/  FSEL R77, R107, -INF , !P2 ;  /* 0xff8000006b4d7808 */ /* 0x000fe40005000000 */
[----:B------:R-:W-:Y:S02]  /*5300*/  ISETP.GE.AND P2, PT, R210, R45, PT ;  /* 0x0000002dd200720c */ /* 0x000fe40003f46270 */
[----:B------:R-:W-:Y:S02]  /*5310*/  FSEL R82, R103, -INF , !P4 ;  /* 0xff80000067527808 */ /* 0x000fe40006000000 */
[----:B------:R-:W-:-:S02]  /*5320*/  FSEL R91, R109, -INF , !P0 ;  /* 0xff8000006d5b7808 */ /* 0x000fc40004000000 */
[----:B------:R-:W-:Y:S02]  /*5330*/  FSEL R97, R101, -INF , !P5 ;  /* 0xff80000065617808 */ /* 0x000fe40006800000 */
[----:B------:R-:W-:Y:S02]  /*5340*/  FSEL R110, R110, -INF , !P1 ;  /* 0xff8000006e6e7808 */ /* 0x000fe40004800000 */
[C---:B------:R-:W-:Y:S02]  /*5350*/  ISETP.GE.AND P4, PT, R43.reuse, R45, PT ;  /* 0x0000002d2b00720c */ /* 0x040fe40003f86270 */
[----:B------:R-:W-:Y:S02]  /*5360*/  ISETP.GE.AND P0, PT, R43, R44, PT ;  /* 0x0000002c2b00720c */ /* 0x000fe40003f06270 */
[----:B------:R-:W-:Y:S02]  /*5370*/  FMNMX3.FTZ R52, R52, R7, R39, !PT ;  /* 0x0000000734347276 */ /* 0x000fe40007810027 */
[----:B------:R-:W-:-:S02]  /*5380*/  ISETP.GE.AND P5, PT, R50, R45, PT ;  /* 0x0000002d3200720c */ /* 0x000fc40003fa6270 */
[----:B------:R-:W-:Y:S01]  /*5390*/  ISETP.GE.AND P1, PT, R50, R44, PT ;  /* 0x0000002c3200720c */ /* 0x000fe20003f26270 */
[----:B------:R-:W-:Y:S01]  /*53a0*/  VIADD R50, R210, 0xd0 ;  /* 0x000000d0d2327836 */ /* 0x000fe20000000000 */
[----:B------:R-:W-:Y:S01]  /*53b0*/  FSEL R43, R0, -INF , !P2 ;  /* 0xff800000002b7808 */ /* 0x000fe20005000000 */
[----:B------:R-:W-:Y:S01]  /*53c0*/  VIADD R0, R210, 0xd1 ;  /* 0x000000d1d2007836 */ /* 0x000fe20000000000 */
[----:B------:R-:W-:Y:S02]  /*53d0*/  FMNMX3.FTZ R52, R52, R41, R26, !PT ;  /* 0x0000002934347276 */ /* 0x000fe4000781001a */
[----:B------:R-:W-:Y:S02]  /*53e0*/  FMNMX3.FTZ R51, R43, R4, R5, !PT ;  /* 0x000000042b337276 */ /* 0x000fe40007810005 */
        /* <DEDUP_REMOVED lines=32> */
[----:B------:R-:W-:-:S02]  /*55f0*/  FSEL R72, R8, -INF , !P4 ;  /* 0xff80000008487808 */ /* 0x000fc40006000000 */
[----:B------:R-:W-:Y:S01]  /*5600*/  ISETP.GE.AND P0, PT, R0, R44, PT ;  /* 0x0000002c0000720c */ /* 0x000fe20003f06270 */
[----:B------:R-:W-:Y:S01]  /*5610*/  VIADD R0, R210, 0xd9 ;  /* 0x000000d9d2007836 */ /* 0x000fe20000000000 */
[----:B------:R-:W-:Y:S02]  /*5620*/  FMNMX3.FTZ R8, R51, R147, R149, !PT ;  /* 0x0000009333087276 */ /* 0x000fe40007810095 */
[----:B------:R-:W-:Y:S02]  /*5630*/  FMNMX3.FTZ R50, R50, R190, R194, !PT ;  /* 0x000000be32327276 */ /* 0x000fe400078100c2 */
[----:B------:R-:W-:Y:S02]  /*5640*/  FMNMX3.FTZ R8, R8, R159, R158, !PT ;  /* 0x0000009f08087276 */ /* 0x000fe4000781009e */
[----:B------:R-:W-:Y:S02]  /*5650*/  FSEL R74, R151, -INF , !P3 ;  /* 0xff800000974a7808 */ /* 0x000fe40005800000 */
[----:B------:R-:W-:-:S02]  /*5660*/  ISETP.GE.AND P3, PT, R0, R45, PT ;  /* 0x0000002d0000720c */ /* 0x000fc40003f66270 */
[----:B------:R-:W-:Y:S02]  /*5670*/  FMNMX3.FTZ R50, R50, R193, R195, !PT ;  /* 0x000000c132327276 */ /* 0x000fe400078100c3 */
[----:B------:R-:W-:Y:S02]  /*5680*/  FMNMX3.FTZ R8, R8, R157, R192, !PT ;  /* 0x0000009d08087276 */ /* 0x000fe400078100c0 */
[----:B------:R-:W-:Y:S02]  /*5690*/  FSEL R71, R9, -INF , !P3 ;  /* 0xff80000009477808 */ /* 0x000fe40005800000 */
[----:B------:R-:W-:Y:S02]  /*56a0*/  FMNMX3.FTZ R9, R50, R191, R189, !PT ;  /* 0x000000bf32097276 */ /* 0x000fe400078100bd */
[----:B------:R-:W-:Y:S02]  /*56b0*/  FMNMX3.FTZ R8, R8, R198, R197, !PT ;  /* 0x000000c608087276 */ /* 0x000fe400078100c5 */
[----:B------:R-:W-:-:S02]  /*56c0*/  FMNMX3.FTZ R9, R9, R188, R185, !PT ;  /* 0x000000bc09097276 */ /* 0x000fc400078100b9 */
[----:B------:R-:W-:Y:S02]  /*56d0*/  FSEL R62, R164, -INF , !P2 ;  /* 0xff800000a43e7808 */ /* 0x000fe40005000000 */
[----:B------:R-:W-:Y:S02]  /*56e0*/  FMNMX3.FTZ R8, R8, R196, R187, !PT ;  /* 0x000000c408087276 */ /* 0x000fe400078100bb */
        /* <DEDUP_REMOVED lines=46> */
[-C--:B------:R-:W-:Y:S01]  /*59d0*/  ISETP.GE.AND P2, PT, R0, R44.reuse, PT ;  /* 0x0000002c0000720c */ /* 0x080fe20003f46270 */
[C---:B------:R-:W-:Y:S01]  /*59e0*/  VIADD R0, R210.reuse, 0xf8 ;  /* 0x000000f8d2007836 */ /* 0x040fe20000000000 */
[----:B------:R-:W-:Y:S01]  /*59f0*/  FMNMX3.FTZ R9, R9, R59, R58, !PT ;  /* 0x0000003b09097276 */ /* 0x000fe2000781003a */
[----:B------:R-:W-:Y:S01]  /*5a00*/  VIADD R210, R210, 0xf9 ;  /* 0x000000f9d2d27836 */ /* 0x000fe20000000000 */
[----:B------:R-:W-:Y:S02]  /*5a10*/  FMNMX3.FTZ R8, R8, R75, R74, !PT ;  /* 0x0000004b08087276 */ /* 0x000fe4000781004a */
[----:B------:R-:W-:Y:S02]  /*5a20*/  FSEL R55, R27, -INF , !P1 ;  /* 0xff8000001b377808 */ /* 0x000fe40004800000 */
[----:B------:R-:W-:Y:S02]  /*5a30*/  ISETP.GE.AND P1, PT, R0, R44, PT ;  /* 0x0000002c0000720c */ /* 0x000fe40003f26270 */
[----:B------:R-:W-:-:S02]  /*5a40*/  FSEL R54, R207, -INF , !P0 ;  /* 0xff800000cf367808 */ /* 0x000fc40004000000 */
[----:B------:R-:W-:Y:S02]  /*5a50*/  FMNMX3.FTZ R9, R9, R57, R56, !PT ;  /* 0x0000003909097276 */ /* 0x000fe40007810038 */
[----:B------:R-:W-:Y:S02]  /*5a60*/  FMNMX3.FTZ R8, R8, R73, R72, !PT ;  /* 0x0000004908087276 */ /* 0x000fe40007810048 */
[----:B------:R-:W-:Y:S02]  /*5a70*/  ISETP.GE.AND P0, PT, R210, R44, PT ;  /* 0x0000002cd200720c */ /* 0x000fe40003f06270 */
[----:B------:R-:W-:Y:S02]  /*5a80*/  FSEL R53, R206, -INF , !P2 ;  /* 0xff800000ce357808 */ /* 0x000fe40005000000 */
[----:B------:R-:W-:Y:S02]  /*5a90*/  FSEL R52, R208, -INF , !P1 ;  /* 0xff800000d0347808 */ /* 0x000fe40004800000 */
[----:B------:R-:W-:-:S02]  /*5aa0*/  FMNMX3.FTZ R9, R9, R55, R54, !PT ;  /* 0x0000003709097276 */ /* 0x000fc40007810036 */
[----:B------:R-:W-:Y:S02]  /*5ab0*/  FMNMX3.FTZ R8, R8, R71, R70, !PT ;  /* 0x0000004708087276 */ /* 0x000fe40007810046 */
[----:B------:R-:W-:Y:S02]  /*5ac0*/  ISETP.GE.AND P1, PT, R0, R45, PT ;  /* 0x0000002d0000720c */ /* 0x000fe40003f26270 */
[----:B------:R-:W-:Y:S02]  /*5ad0*/  FSEL R51, R209, -INF , !P0 ;  /* 0xff800000d1337808 */ /* 0x000fe40004000000 */
[----:B------:R-:W-:Y:S02]  /*5ae0*/  FMNMX3.FTZ R0, R9, R53, R52, !PT ;  /* 0x0000003509007276 */ /* 0x000fe40007810034 */
[----:B------:R-:W-:Y:S02]  /*5af0*/  FSEL R67, R14, -INF , !P5 ;  /* 0xff8000000e437808 */ /* 0x000fe40006800000 */
[----:B------:R-:W-:-:S02]  /*5b00*/  FSEL R66, R24, -INF , !P4 ;  /* 0xff80000018427808 */ /* 0x000fc40006000000 */
[----:B------:R-:W-:Y:S02]  /*5b10*/  FMNMX3.FTZ R8, R8, R69, R68, !PT ;  /* 0x0000004508087276 */ /* 0x000fe40007810044 */
[----:B------:R-:W-:Y:S02]  /*5b20*/  FMNMX.FTZ R0, R51, R0, !PT ;  /* 0x0000000033007209 */ /* 0x000fe40007810000 */
[----:B------:R-:W-:Y:S02]  /*5b30*/  ISETP.GE.AND P0, PT, R210, R45, PT ;  /* 0x0000002dd200720c */ /* 0x000fe40003f06270 */
[----:B------:R-:W-:Y:S01]  /*5b40*/  FSEL R65, R20, -INF , !P3 ;  /* 0xff80000014417808 */ /* 0x000fe20005800000 */
[----:B------:R-:W2:Y:S01]  /*5b50*/  SHFL.BFLY PT, R10, R0, 0x2, 0x1f ;  /* 0x0c401f00000a7f89 */ /* 0x000ea200000e0000 */
[----:B------:R-:W-:Y:S02]  /*5b60*/  FSEL R64, R22, -INF , !P1 ;  /* 0xff80000016407808 */ /* 0x000fe40004800000 */
[----:B------:R-:W-:-:S02]  /*5b70*/  FMNMX3.FTZ R8, R8, R67, R66, !PT ;  /* 0x0000004308087276 */ /* 0x000fc40007810042 */
[----:B------:R-:W-:Y:S02]  /*5b80*/  FSEL R63, R21, -INF , !P0 ;  /* 0xff800000153f7808 */ /* 0x000fe40004000000 */
[----:B------:R-:W-:Y:S02]  /*5b90*/  FMNMX3.FTZ R8, R8, R65, R64, !PT ;  /* 0x0000004108087276 */ /* 0x000fe40007810040 */
[----:B------:R-:W-:Y:S02]  /*5ba0*/  LOP3.LUT R164, R2, R40, RZ, 0xfc, !PT ;  /* 0x0000002802a47212 */ /* 0x000fe400078efcff */
[----:B------:R-:W-:Y:S02]  /*5bb0*/  FMNMX.FTZ R8, R63, R8, !PT ;  /* 0x000000083f087209 */ /* 0x000fe40007810000 */
[----:B------:R-:W-:-:S03]  /*5bc0*/  LEA R164, R164, UR5, 0x1 ;  /* 0x00000005a4a47c11 */ /* 0x000fc6000f8e08ff */
[----:B------:R-:W3:Y:S02]  /*5bd0*/  SHFL.BFLY PT, R9, R8, 0x2, 0x1f ;  /* 0x0c401f0008097f89 */ /* 0x000ee400000e0000 */
[----:B------:R-:W-:Y:S01]  /*5be0*/  VIADD R151, R164, 0x5020 ;  /* 0x00005020a4977836 */ /* 0x000fe20000000000 */
[----:B--2---:R-:W-:-:S05]  /*5bf0*/  FMNMX.FTZ R10, R0, R10, !PT ;  /* 0x0000000a000a7209 */ /* 0x004fca0007810000 */
[----:B------:R-:W2:Y:S01]  /*5c00*/  SHFL.BFLY PT, R0, R10, 0x1, 0x1f ;  /* 0x0c201f000a007f89 */ /* 0x000ea200000e0000 */
[----:B---3--:R-:W-:-:S05]  /*5c10*/  FMNMX.FTZ R9, R8, R9, !PT ;  /* 0x0000000908097209 */ /* 0x008fca0007810000 */
[----:B------:R-:W3:Y:S01]  /*5c20*/  SHFL.BFLY PT, R8, R9, 0x1, 0x1f ;  /* 0x0c201f0009087f89 */ /* 0x000ee200000e0000 */
[----:B--2---:R-:W-:-:S04]  /*5c30*/  FMNMX.FTZ R0, R10, R0, !PT ;  /* 0x000000000a007209 */ /* 0x004fc80007810000 */
[C---:B------:R-:W-:Y:S01]  /*5c40*/  FSETP.NEU.FTZ.AND P0, PT, R0.reuse, -INF , PT ;  /* 0xff8000000000780b */ /* 0x040fe20003f1d000 */
[----:B-1----:R-:W-:-:S05]  /*5c50*/  FMUL.FTZ R50, R0, UR10 ;  /* 0x0000000a00327c20 */ /* 0x002fca0008410000 */
[----:B------:R-:W-:-:S05]  /*5c60*/  FSEL R50, R50, RZ, P0 ;  /* 0x000000ff32327208 */ /* 0x000fca0000000000 */
[--C-:B------:R-:W-:Y:S01]  /*5c70*/  FFMA.FTZ R121, R23, UR10, -R50.reuse ;  /* 0x0000000a17797c23 */ /* 0x100fe20008010832 */
[----:B---3--:R-:W-:Y:S01]  /*5c80*/  FMNMX.FTZ R2, R9, R8, !PT ;  /* 0x0000000809027209 */ /* 0x008fe20007810000 */
[--C-:B------:R-:W-:Y:S01]  /*5c90*/  FFMA.FTZ R108, R7, UR10, -R50.reuse ;  /* 0x0000000a076c7c23 */ /* 0x100fe20008010832 */
[----:B------:R-:W1:Y:S01]  /*5ca0*/  LDSM.16.MT88.4 R20, [R164+0x5000] ;  /* 0x00500000a414783b */ /* 0x000e620000004200 */
[----:B------:R-:W-:Y:S01]  /*5cb0*/  VIADD R7, R164, 0x5000 ;  /* 0x00005000a4077836 */ /* 0x000fe20000000000 */
[C---:B------:R-:W-:Y:S01]  /*5cc0*/  FSETP.NEU.FTZ.AND P0, PT, R2.reuse, -INF , PT ;  /* 0xff8000000200780b */ /* 0x040fe20003f1d000 */
[----:B------:R-:W-:Y:S01]  /*5cd0*/  FMUL.FTZ R81, R2, UR10 ;  /* 0x0000000a02517c20 */ /* 0x000fe20008410000 */
[--C-:B------:R-:W-:Y:S01]  /*5ce0*/  FFMA.FTZ R120, R42, UR10, -R50.reuse ;  /* 0x0000000a2a787c23 */ /* 0x100fe20008010832 */
[----:B------:R-:W-:Y:S02]  /*5cf0*/  @P6 VIADD R151, R7, 0xffffffe0 ;  /* 0xffffffe007976836 */ /* 0x000fe40000000000 */
[--C-:B------:R-:W-:Y:S01]  /*5d00*/  FFMA.FTZ R111, R78, UR10, -R50.reuse ;  /* 0x0000000a4e6f7c23 */ /* 0x100fe20008010832 */
[----:B------:R-:W-:Y:S01]  /*5d10*/  MUFU.EX2 R121, R121 ;  /* 0x0000007900797308 */ /* 0x000fe20000000800 */
[----:B------:R-:W-:Y:S01]  /*5d20*/  FSEL R81, R81, RZ, P0 ;  /* 0x000000ff51517208 */ /* 0x000fe20000000000 */
[----:B------:R-:W-:Y:S01]  /*5d30*/  LDSM.16.MT88.4 R8, [R164+0x5400] ;  /* 0x00540000a408783b */ /* 0x000fe20000004200 */
[--C-:B------:R-:W-:Y:S01]  /*5d40*/  FFMA.FTZ R99, R41, UR10, -R50.reuse ;  /* 0x0000000a29637c23 */ /* 0x100fe20008010832 */
[----:B------:R-:W2:Y:S01]  /*5d50*/  MUFU.EX2 R120, R120 ;  /* 0x0000007800787308 */ /* 0x000ea20000000800 */
[--C-:B------:R-:W-:Y:S01]  /*5d60*/  FFMA.FTZ R107, R39, UR10, -R50.reuse ;  /* 0x0000000a276b7c23 */ /* 0x100fe20008010832 */
[--C-:B------:R-:W-:Y:S01]  /*5d70*/  FFMA.FTZ R122, R4, UR10, -R81.reuse ;  /* 0x0000000a047a7c23 */ /* 0x100fe20008010851 */
[--C-:B------:R-:W-:Y:S01]  /*5d80*/  FFMA.FTZ R115, R5, UR10, -R81.reuse ;  /* 0x0000000a05737c23 */ /* 0x100fe20008010851 */
[--C-:B------:R-:W-:Y:S01]  /*5d90*/  FFMA.FTZ R109, R6, UR10, -R81.reuse ;  /* 0x0000000a066d7c23 */ /* 0x100fe20008010851 */
[--C-:B------:R-:W-:Y:S01]  /*5da0*/  FFMA.FTZ R123, R43, UR10, -R81.reuse ;  /* 0x0000000a2b7b7c23 */ /* 0x100fe20008010851 */
[----:B------:R-:W3:Y:S01]  /*5db0*/  LDSM.16.MT88.4 R4, [R151] ;  /* 0x000000009704783b */ /* 0x000ee20000004200 */
[----:B------:R-:W-:Y:S01]  /*5dc0*/  MUFU.EX2 R111, R111 ;  /* 0x0000006f006f7308 */ /* 0x000fe20000000800 */
[--C-:B------:R-:W-:Y:S01]  /*5dd0*/  FFMA.FTZ R92, R26, UR10, -R50.reuse ;  /* 0x0000000a1a5c7c23 */ /* 0x100fe20008010832 */
[--C-:B------:R-:W-:Y:S01]  /*5de0*/  FFMA.FTZ R83, R25, UR10, -R50.reuse ;  /* 0x0000000a19537c23 */ /* 0x100fe20008010832 */
[----:B------:R-:W4:Y:S01]  /*5df0*/  LDSM.16.MT88.4 R40, [R151+0x400] ;  /* 0x000400009728783b */ /* 0x000f220000004200 */
[----:B------:R-:W5:Y:S01]  /*5e00*/  MUFU.EX2 R108, R108 ;  /* 0x0000006c006c7308 */ /* 0x000f620000000800 */
[--C-:B------:R-:W-:Y:S01]  /*5e10*/  FFMA.FTZ R101, R19, UR10, -R81.reuse ;  /* 0x0000000a13657c23 */ /* 0x100fe20008010851 */
[--C-:B------:R-:W-:Y:S01]  /*5e20*/  FFMA.FTZ R100, R16, UR10, -R81.reuse ;  /* 0x0000000a10647c23 */ /* 0x100fe20008010851 */
[----:B--2---:R-:W-:Y:S01]  /*5e30*/  F2FP.BF16.F32.PACK_AB R13, R120, R121 ;  /* 0x00000079780d723e */ /* 0x004fe200000010ff */
        /* <DEDUP_REMOVED lines=9> */
[----:B------:R-:W4:Y:S01]  /*5ed0*/  LDSM.16.MT88.4 R36, [R164+0x5800] ;  /* 0x00580000a424783b */ /* 0x000f220000004200 */
        /* <DEDUP_REMOVED lines=8> */
[----:B--2---:R-:W-:Y:S01]  /*5f60*/  F2FP.BF16.F32.PACK_AB R12, R122, R123 ;  /* 0x0000007b7a0c723e */ /* 0x004fe200000010ff */
[----:B------:R-:W2:Y:S01]  /*5f70*/  LDSM.16.MT88.4 R28, [R151+0x800] ;  /* 0x00080000971c783b */ /* 0x000ea20000004200 */
[----:B------:R-:W3:Y:S01]  /*5f80*/  MUFU.EX2 R99, R99 ;  /* 0x0000006300637308 */ /* 0x000ee20000000800 */
[--C-:B------:R-:W-:Y:S01]  /*5f90*/  FFMA.FTZ R104, R202, UR10, -R50.reuse ;  /* 0x0000000aca687c23 */ /* 0x100fe20008010832 */
        /* <DEDUP_REMOVED lines=25> */
[----:B------:R-:W-:Y:S01]  /*6130*/  FFMA.FTZ R132, R132, UR10, -R50 ;  /* 0x0000000a84847c23 */ /* 0x000fe20008010832 */
[----:B------:R-:W-:Y:S01]  /*6140*/  MUFU.EX2 R80, R80 ;  /* 0x0000005000507308 */ /* 0x000fe20000000800 */
[C---:B---3--:R-:W-:Y:S01]  /*6150*/  HMMA.16816.F32.BF16 R16, R12.reuse, R4, RZ ;  /* 0x000000040c10723c */ /* 0x048fe200000418ff */
[----:B------:R-:W-:Y:S01]  /*6160*/  F2FP.BF16.F32.PACK_AB R5, R99, R107 ;  /* 0x0000006b6305723e */ /* 0x000fe200000010ff */
[--C-:B------:R-:W-:Y:S01]  /*6170*/  FFMA.FTZ R129, R129, UR10, -R81.reuse ;  /* 0x0000000a81817c23 */ /* 0x100fe20008010851 */
[----:B-1----:R-:W-:Y:S01]  /*6180*/  F2FP.BF16.F32.PACK_AB R4, R100, R101 ;  /* 0x000000656404723e */ /* 0x002fe200000010ff */
[----:B------:R-:W1:Y:S01]  /*6190*/  MUFU.EX2 R79, R79 ;  /* 0x0000004f004f7308 */ /* 0x000e620000000800 */
        /* <DEDUP_REMOVED lines=8> */
[----:B------:R-:W-:Y:S01]  /*6220*/  FFMA.FTZ R111, R110, UR10, -R50 ;  /* 0x0000000a6e6f7c23 */ /* 0x000fe20008010832 */
[----:B------:R-:W3:Y:S01]  /*6230*/  MUFU.EX2 R86, R86 ;  /* 0x0000005600567308 */ /* 0x000ee20000000800 */
[----:B------:R-:W-:Y:S01]  /*6240*/  FADD.FTZ R122, R115, R122 ;  /* 0x0000007a737a7221 */ /* 0x000fe20000010000 */
[----:B------:R-:W-:Y:S01]  /*6250*/  FADD.FTZ R120, R108, R120 ;  /* 0x000000786c787221 */ /* 0x000fe20000010000 */
[----:B------:R-:W-:Y:S01]  /*6260*/  FFMA.FTZ R91, R91, UR10, -R50 ;  /* 0x0000000a5b5b7c23 */ /* 0x000fe20008010832 */
[C---:B------:R-:W-:Y:S01]  /*6270*/  HMMA.16816.F32.BF16 R24, R4.reuse, R8, R24 ;  /* 0x000000080418723c */ /* 0x040fe20000041818 */
[----:B------:R-:W-:Y:S01]  /*6280*/  MUFU.EX2 R87, R87 ;  /* 0x0000005700577308 */ /* 0x000fe20000000800 */
[----:B------:R-:W-:Y:S01]  /*6290*/  FADD.FTZ R107, R107, R120 ;  /* 0x000000786b6b7221 */ /* 0x000fe20000010000 */
[----:B------:R-:W-:Y:S01]  /*62a0*/  FADD.FTZ R122, R109, R122 ;  /* 0x0000007a6d7a7221 */ /* 0x000fe20000010000 */
[----:B------:R-:W-:Y:S01]  /*62b0*/  FFMA.FTZ R75, R75, UR10, -R81 ;  /* 0x0000000a4b4b7c23 */ /* 0x000fe20008010851 */
[----:B------:R-:W-:Y:S01]  /*62c0*/  MUFU.EX2 R96, R96 ;  /* 0x0000006000607308 */ /* 0x000fe20000000800 */
[----:B------:R-:W-:Y:S01]  /*62d0*/  FADD.FTZ R107, R99, R107 ;  /* 0x0000006b636b7221 */ /* 0x000fe20000010000 */
[----:B------:R-:W-:Y:S01]  /*62e0*/  FFMA.FTZ R99, R97, UR10, -R81 ;  /* 0x0000000a61637c23 */ /* 0x000fe20008010851 */
[C---:B------:R-:W-:Y:S01]  /*62f0*/  HMMA.16816.F32.BF16 R20, R4.reuse, R10, R20 ;  /* 0x0000000a0414723c */ /* 0x040fe20000041814 */
[----:B------:R-:W-:Y:S01]  /*6300*/  MUFU.EX2 R95, R95 ;  /* 0x0000005f005f7308 */ /* 0x000fe20000000800 */
[----:B------:R-:W5:Y:S01]  /*6310*/  LDSM.16.MT88.4 R8, [R164+0x5c00] ;  /* 0x005c0000a408783b */ /* 0x000f620000004200 */
[----:B------:R-:W-:Y:S01]  /*6320*/  FADD.FTZ R122, R101, R122 ;  /* 0x0000007a657a7221 */ /* 0x000fe20000010000 */
[----:B------:R-:W-:Y:S01]  /*6330*/  FADD.FTZ R92, R92, R107 ;  /* 0x0000006b5c5c7221 */ /* 0x000fe20000010000 */
[----:B------:R-:W2:Y:S01]  /*6340*/  MUFU.EX2 R94, R94 ;  /* 0x0000005e005e7308 */ /* 0x000ea20000000800 */
[----:B------:R-:W-:Y:S01]  /*6350*/  FFMA.FTZ R58, R58, UR10, -R50 ;  /* 0x0000000a3a3a7c23 */ /* 0x000fe20008010832 */
[----:B------:R-:W-:Y:S01]  /*6360*/  FADD.FTZ R100, R100, R122 ;  /* 0x0000007a64647221 */ /* 0x000fe20000010000 */
[C---:B----4-:R-:W-:Y:S01]  /*6370*/  HMMA.16816.F32.BF16 R16, R4.reuse, R40, R16 ;  /* 0x000000280410723c */ /* 0x050fe20000041810 */
[----:B------:R-:W-:Y:S01]  /*6380*/  FFMA.FTZ R40, R114, UR10, -R50 ;  /* 0x0000000a72287c23 */ /* 0x000fe20008010832 */
[--C-:B------:R-:W-:Y:S01]  /*6390*/  FFMA.FTZ R114, R102, UR10, -R81.reuse ;  /* 0x0000000a66727c23 */ /* 0x100fe20008010851 */
[----:B-1----:R-:W-:Y:S01]  /*63a0*/  F2FP.BF16.F32.PACK_AB R41, R79, R80 ;  /* 0x000000504f29723e */ /* 0x002fe200000010ff */
[----:B------:R-:W-:Y:S01]  /*63b0*/  MUFU.EX2 R85, R85 ;  /* 0x0000005500557308 */ /* 0x000fe20000000800 */
[----:B------:R-:W-:Y:S01]  /*63c0*/  FADD.FTZ R93, R93, R100 ;  /* 0x000000645d5d7221 */ /* 0x000fe20000010000 */
[----:B------:R-:W-:Y:S01]  /*63d0*/  FADD.FTZ R92, R83, R92 ;  /* 0x0000005c535c7221 */ /* 0x000fe20000010000 */
[----:B------:R-:W-:Y:S01]  /*63e0*/  FFMA.FTZ R83, R82, UR10, -R81 ;  /* 0x0000000a52537c23 */ /* 0x000fe20008010851 */
[----:B------:R1:W-:Y:S01]  /*63f0*/  MUFU.EX2 R102, R40 ;  /* 0x0000002800667308 */ /* 0x0003e20000000800 */
[----:B------:R-:W-:Y:S01]  /*6400*/  HMMA.16816.F32.BF16 R12, R4, R42, R12 ;  /* 0x0000002a040c723c */ /* 0x000fe2000004180c */
[----:B---3--:R-:W-:Y:S01]  /*6410*/  F2FP.BF16.F32.PACK_AB R43, R86, R78 ;  /* 0x0000004e562b723e */ /* 0x008fe200000010ff */
[----:B------:R-:W3:Y:S01]  /*6420*/  LDSM.16.MT88.4 R4, [R151+0xc00] ;  /* 0x000c00009704783b */ /* 0x000ee20000004200 */
[----:B--2---:R-:W-:Y:S01]  /*6430*/  F2FP.BF16.F32.PACK_AB R42, R94, R95 ;  /* 0x0000005f5e2a723e */ /* 0x004fe200000010ff */
[----:B------:R-:W2:Y:S01]  /*6440*/  MUFU.EX2 R104, R104 ;  /* 0x0000006800687308 */ /* 0x000ea20000000800 */
[----:B------:R-:W-:Y:S01]  /*6450*/  FADD.FTZ R93, R84, R93 ;  /* 0x0000005d545d7221 */ /* 0x000fe20000010000 */
[----:B------:R-:W-:Y:S01]  /*6460*/  FADD.FTZ R92, R80, R92 ;  /* 0x0000005c505c7221 */ /* 0x000fe20000010000 */
[----:B------:R-:W-:Y:S01]  /*6470*/  FFMA.FTZ R70, R70, UR10, -R81 ;  /* 0x0000000a46467c23 */ /* 0x000fe20008010851 */
[----:B------:R-:W4:Y:S01]  /*6480*/  MUFU.EX2 R103, R103 ;  /* 0x0000006700677308 */ /* 0x000f220000000800 */
[----:B------:R-:W-:Y:S01]  /*6490*/  FADD.FTZ R93, R87, R93 ;  /* 0x0000005d575d7221 */ /* 0x000fe20000010000 */
[----:B------:R-:W-:Y:S01]  /*64a0*/  FFMA.FTZ R52, R52, UR10, -R50 ;  /* 0x0000000a34347c23 */ /* 0x000fe20008010832 */
[----:B------:R-:W-:Y:S01]  /*64b0*/  FFMA.FTZ R64, R64, UR10, -R81 ;  /* 0x0000000a40407c23 */ /* 0x000fe20008010851 */
[----:B------:R-:W-:Y:S01]  /*64c0*/  MUFU.EX2 R114, R114 ;  /* 0x0000007200727308 */ /* 0x000fe20000000800 */
[C---:B-1----:R-:W-:Y:S01]  /*64d0*/  F2FP.BF16.F32.PACK_AB R40, R96.reuse, R87 ;  /* 0x000000576028723e */ /* 0x042fe200000010ff */
[----:B------:R-:W-:Y:S01]  /*64e0*/  FADD.FTZ R93, R96, R93 ;  /* 0x0000005d605d7221 */ /* 0x000fe20000010000 */
[----:B------:R-:W-:Y:S01]  /*64f0*/  ISETP.GT.AND P0, PT, R49, R170, PT ;  /* 0x000000aa3100720c */ /* 0x000fe20003f04270 */
[----:B------:R-:W1:Y:S02]  /*6500*/  MUFU.EX2 R113, R113 ;  /* 0x0000007100717308 */ /* 0x000e640000000800 */
[----:B------:R-:W-:-:S02]  /*6510*/  FADD.FTZ R95, R95, R93 ;  /* 0x0000005d5f5f7221 */ /* 0x000fc40000010000 */
[----:B------:R-:W-:Y:S01]  /*6520*/  MUFU.EX2 R112, R112 ;  /* 0x0000007000707308 */ /* 0x000fe20000000800 */
[C---:B------:R-:W-:Y:S01]  /*6530*/  HMMA.16816.F32.BF16 R24, R40.reuse, R36, R24 ;  /* 0x000000242818723c */ /* 0x040fe20000041818 */
[----:B--2---:R-:W-:Y:S01]  /*6540*/  F2FP.BF16.F32.PACK_AB R37, R104, R85 ;  /* 0x000000556825723e */ /* 0x004fe200000010ff */
[----:B------:R-:W-:Y:S01]  /*6550*/  FADD.FTZ R95, R94, R95 ;  /* 0x0000005f5e5f7221 */ /* 0x000fe20000010000 */
[----:B------:R-:W2:Y:S04]  /*6560*/  MUFU.EX2 R118, R118 ;  /* 0x0000007600767308 */ /* 0x000ea80000000800 */
[----:B------:R-:W-:Y:S01]  /*6570*/  MUFU.EX2 R130, R130 ;  /* 0x0000008200827308 */ /* 0x000fe20000000800 */
[----:B------:R-:W-:Y:S01]  /*6580*/  HMMA.16816.F32.BF16 R20, R40, R38, R20 ;  /* 0x000000262814723c */ /* 0x000fe20000041814 */
[----:B----4-:R-:W-:-:S02]  /*6590*/  F2FP.BF16.F32.PACK_AB R39, R102, R103 ;  /* 0x000000676627723e */ /* 0x010fc400000010ff */
[----:B-1----:R-:W-:Y:S01]  /*65a0*/  F2FP.BF16.F32.PACK_AB R36, R113, R114 ;  /* 0x000000727124723e */ /* 0x002fe200000010ff */
[----:B------:R-:W1:Y:S01]  /*65b0*/  MUFU.EX2 R135, R135 ;  /* 0x0000008700877308 */ /* 0x000e620000000800 */
[----:B------:R-:W-:-:S03]  /*65c0*/  FADD.FTZ R114, R114, R95 ;  /* 0x0000005f72727221 */ /* 0x000fc60000010000 */
[----:B------:R-:W-:Y:S01]  /*65d0*/  HMMA.16816.F32.BF16 R16, R40, R28, R16 ;  /* 0x0000001c2810723c */ /* 0x000fe20000041810 */
[----:B--2---:R-:W-:Y:S01]  /*65e0*/  F2FP.BF16.F32.PACK_AB R38, R118, R112 ;  /* 0x000000707626723e */ /* 0x004fe200000010ff */
[----:B------:R-:W-:Y:S01]  /*65f0*/  MUFU.EX2 R134, R134 ;  /* 0x0000008600867308 */ /* 0x000fe20000000800 */
[----:B------:R-:W-:-:S03]  /*6600*/  FADD.FTZ R114, R113, R114 ;  /* 0x0000007271727221 */ /* 0x000fc60000010000 */
[----:B------:R-:W-:Y:S01]  /*6610*/  MUFU.EX2 R139, R139 ;  /* 0x0000008b008b7308 */ /* 0x000fe20000000800 */
[----:B------:R-:W-:Y:S01]  /*6620*/  FADD.FTZ R114, R112, R114 ;  /* 0x0000007270727221 */ /* 0x000fe20000010000 */
[----:B------:R-:W-:Y:S01]  /*6630*/  HMMA.16816.F32.BF16 R28, R40, R30, R12 ;  /* 0x0000001e281c723c */ /* 0x000fe2000004180c */
[----:B------:R-:W2:Y:S01]  /*6640*/  LDSM.16.MT88.4 R12, [R164+0x6000] ;  /* 0x00600000a40c783b */ /* 0x000ea20000004200 */
[--C-:B------:R-:W-:Y:S01]  /*6650*/  FFMA.FTZ R40, R146, UR10, -R81.reuse ;  /* 0x0000000a92287c23 */ /* 0x100fe20008010851 */
[----:B------:R-:W-:Y:S01]  /*6660*/  FFMA.FTZ R146, R147, UR10, -R81 ;  /* 0x0000000a93927c23 */ /* 0x000fe20008010851 */
[----:B------:R-:W-:Y:S01]  /*6670*/  MUFU.EX2 R142, R142 ;  /* 0x0000008e008e7308 */ /* 0x000fe20000000800 */
[----:B------:R-:W-:-:S03]  /*6680*/  FADD.FTZ R114, R118, R114 ;  /* 0x0000007276727221 */ /* 0x000fc60000010000 */
[C---:B-----5:R-:W-:Y:S01]  /*6690*/  HMMA.16816.F32.BF16 R24, R36.reuse, R8, R24 ;  /* 0x000000082418723c */ /* 0x060fe20000041818 */
[----:B------:R-:W-:Y:S01]  /*66a0*/  FFMA.FTZ R8, R138, UR10, -R50 ;  /* 0x0000000a8a087c23 */ /* 0x000fe20008010832 */
[--C-:B------:R-:W-:Y:S01]  /*66b0*/  FFMA.FTZ R138, R133, UR10, -R81.reuse ;  /* 0x0000000a858a7c23 */ /* 0x100fe20008010851 */
[----:B------:R-:W-:Y:S04]  /*66c0*/  MUFU.EX2 R147, R40 ;  /* 0x0000002800937308 */ /* 0x000fe80000000800 */
[----:B------:R4:W5:Y:S01]  /*66d0*/  MUFU.EX2 R133, R8 ;  /* 0x0000000800857308 */ /* 0x0009620000000800 */
[C---:B------:R-:W-:Y:S03]  /*66e0*/  HMMA.16816.F32.BF16 R20, R36.reuse, R10, R20 ;  /* 0x0000000a2414723c */ /* 0x040fe60000041814 */
[----:B------:R-:W-:Y:S04]  /*66f0*/  MUFU.EX2 R138, R138 ;  /* 0x0000008a008a7308 */ /* 0x000fe80000000800 */
[----:B------:R-:W-:Y:S01]  /*6700*/  MUFU.EX2 R141, R141 ;  /* 0x0000008d008d7308 */ /* 0x000fe20000000800 */
[----:B---3--:R-:W-:Y:S03]  /*6710*/  HMMA.16816.F32.BF16 R16, R36, R4, R16 ;  /* 0x000000042410723c */ /* 0x008fe60000041810 */
[----:B------:R-:W-:Y:S01]  /*6720*/  MUFU.EX2 R140, R140 ;  /* 0x0000008c008c7308 */ /* 0x000fe20000000800 */
[--C-:B----4-:R-:W-:Y:S01]  /*6730*/  FFMA.FTZ R8, R136, UR10, -R81.reuse ;  /* 0x0000000a88087c23 */ /* 0x110fe20008010851 */
[----:B------:R-:W-:-:S02]  /*6740*/  FFMA.FTZ R136, R137, UR10, -R81 ;  /* 0x0000000a89887c23 */ /* 0x000fc40008010851 */
[----:B------:R-:W-:Y:S01]  /*6750*/  MUFU.EX2 R146, R146 ;  /* 0x0000009200927308 */ /* 0x000fe20000000800 */
[----:B------:R-:W-:Y:S01]  /*6760*/  HMMA.16816.F32.BF16 R28, R36, R6, R28 ;  /* 0x00000006241c723c */ /* 0x000fe2000004181c */
[----:B-1----:R-:W-:Y:S01]  /*6770*/  F2FP.BF16.F32.PACK_AB R37, R135, R130 ;  /* 0x000000828725723e */ /* 0x002fe200000010ff */
[----:B------:R-:W-:Y:S01]  /*6780*/  LDSM.16.MT88.4 R4, [R164+0x6400] ;  /* 0x00640000a404783b */ /* 0x000fe20000004200 */
[----:B------:R1:W3:Y:S01]  /*6790*/  MUFU.EX2 R137, R8 ;  /* 0x0000000800897308 */ /* 0x0002e20000000800 */
[----:B-----5:R-:W-:-:S03]  /*67a0*/  F2FP.BF16.F32.PACK_AB R39, R133, R134 ;  /* 0x000000868527723e */ /* 0x020fc600000010ff */
[----:B------:R-:W4:Y:S04]  /*67b0*/  MUFU.EX2 R136, R136 ;  /* 0x0000008800887308 */ /* 0x000f280000000800 */
[----:B------:R-:W-:Y:S04]  /*67c0*/  MUFU.EX2 R127, R127 ;  /* 0x0000007f007f7308 */ /* 0x000fe80000000800 */
[----:B------:R-:W-:Y:S01]  /*67d0*/  MUFU.EX2 R99, R99 ;  /* 0x0000006300637308 */ /* 0x000fe20000000800 */
[----:B-1----:R-:W1:Y:S01]  /*67e0*/  LDSM.16.MT88.4 R8, [R151+0x1000] ;  /* 0x001000009708783b */ /* 0x002e620000004200 */
[----:B---3--:R-:W-:Y:S01]  /*67f0*/  F2FP.BF16.F32.PACK_AB R36, R137, R138 ;  /* 0x0000008a8924723e */ /* 0x008fe200000010ff */
[----:B------:R-:W-:Y:S01]  /*6800*/  FADD.FTZ R138, R138, R114 ;  /* 0x000000728a8a7221 */ /* 0x000fe20000010000 */
[----:B------:R-:W-:Y:S01]  /*6810*/  MUFU.EX2 R75, R75 ;  /* 0x0000004b004b7308 */ /* 0x000fe20000000800 */
[----:B----4-:R-:W-:-:S02]  /*6820*/  F2FP.BF16.F32.PACK_AB R38, R139, R136 ;  /* 0x000000888b26723e */ /* 0x010fc400000010ff */
[----:B------:R-:W-:-:S04]  /*6830*/  FADD.FTZ R138, R137, R138 ;  /* 0x0000008a898a7221 */ /* 0x000fc80000010000 */
[----:B------:R-:W-:Y:S01]  /*6840*/  FADD.FTZ R138, R136, R138 ;  /* 0x0000008a888a7221 */ /* 0x000fe20000010000 */
[----:B--2---:R-:W-:Y:S01]  /*6850*/  HMMA.16816.F32.BF16 R24, R36, R12, R24 ;  /* 0x0000000c2418723c */ /* 0x004fe20000041818 */
        /* <DEDUP_REMOVED lines=8> */
[----:B------:R-:W4:Y:S01]  /*68e0*/  MUFU.EX2 R148, R148 ;  /* 0x0000009400947308 */ /* 0x000f220000000800 */
[----:B-1----:R-:W-:Y:S01]  /*68f0*/  HMMA.16816.F32.BF16 R40, R36, R8, R16 ;  /* 0x000000082428723c */ /* 0x002fe20000041810 */
[----:B------:R-:W-:Y:S01]  /*6900*/  LDSM.16.MT88.4 R16, [R164+0x6800] ;  /* 0x00680000a410783b */ /* 0x000fe20000004200 */
[--C-:B------:R-:W-:Y:S01]  /*6910*/  FFMA.FTZ R8, R153, UR10, -R50.reuse ;  /* 0x0000000a99087c23 */ /* 0x100fe20008010832 */
[----:B------:R-:W-:Y:S01]  /*6920*/  FFMA.FTZ R9, R152, UR10, -R50 ;  /* 0x0000000a98097c23 */ /* 0x000fe20008010832 */
[----:B------:R1:W5:Y:S01]  /*6930*/  MUFU.EX2 R153, R162 ;  /* 0x000000a200997308 */ /* 0x0003620000000800 */
[----:B--2---:R-:W2:Y:S01]  /*6940*/  LDSM.16.MT88.4 R12, [R151+0x1400] ;  /* 0x00140000970c783b */ /* 0x004ea20000004200 */
[----:B---3--:R-:W-:-:S02]  /*6950*/  FADD.FTZ R139, R145, R139 ;  /* 0x0000008b918b7221 */ /* 0x008fc40000010000 */
[----:B------:R3:W-:Y:S01]  /*6960*/  MUFU.EX2 R152, R8 ;  /* 0x0000000800987308 */ /* 0x0007e20000000800 */
[----:B------:R-:W-:Y:S01]  /*6970*/  HMMA.16816.F32.BF16 R28, R36, R10, R28 ;  /* 0x0000000a241c723c */ /* 0x000fe2000004181c */
[----:B------:R-:W-:Y:S01]  /*6980*/  F2FP.BF16.F32.PACK_AB R37, R141, R142 ;  /* 0x0000008e8d25723e */ /* 0x000fe200000010ff */
[----:B----4-:R-:W-:Y:S01]  /*6990*/  FADD.FTZ R139, R148, R139 ;  /* 0x0000008b948b7221 */ /* 0x010fe20000010000 */
[----:B------:R-:W-:Y:S02]  /*69a0*/  F2FP.BF16.F32.PACK_AB R39, R144, R140 ;  /* 0x0000008c9027723e */ /* 0x000fe400000010ff */
[----:B------:R-:W-:Y:S01]  /*69b0*/  F2FP.BF16.F32.PACK_AB R36, R148, R145 ;  /* 0x000000919424723e */ /* 0x000fe200000010ff */
[----:B------:R-:W-:Y:S01]  /*69c0*/  FADD.FTZ R139, R147, R139 ;  /* 0x0000008b938b7221 */ /* 0x000fe20000010000 */
[C---:B------:R-:W-:Y:S01]  /*69d0*/  F2FP.BF16.F32.PACK_AB R38, R146.reuse, R147 ;  /* 0x000000939226723e */ /* 0x040fe200000010ff */
[----:B-1----:R-:W-:Y:S02]  /*69e0*/  FFMA.FTZ R162, R157, UR10, -R81 ;  /* 0x0000000a9da27c23 */ /* 0x002fe40008010851 */
[----:B------:R-:W-:Y:S01]  /*69f0*/  FADD.FTZ R139, R146, R139 ;  /* 0x0000008b928b7221 */ /* 0x000fe20000010000 */
[----:B---3--:R-:W-:-:S03]  /*6a00*/  FFMA.FTZ R8, R149, UR10, -R81 ;  /* 0x0000000a95087c23 */ /* 0x008fc60008010851 */
[C---:B------:R-:W-:Y:S01]  /*6a10*/  HMMA.16816.F32.BF16 R24, R36.reuse, R4, R24 ;  /* 0x000000042418723c */ /* 0x040fe20000041818 */
[----:B------:R1:W3:Y:S04]  /*6a20*/  MUFU.EX2 R149, R9 ;  /* 0x0000000900957308 */ /* 0x0002e80000000800 */
[----:B------:R-:W-:Y:S03]  /*6a30*/  MUFU.EX2 R162, R162 ;  /* 0x000000a200a27308 */ /* 0x000fe60000000800 */
[----:B------:R-:W-:Y:S01]  /*6a40*/  HMMA.16816.F32.BF16 R20, R36, R6, R20 ;  /* 0x000000062414723c */ /* 0x000fe20000041814 */
[----:B------:R-:W-:Y:S01]  /*6a50*/  LDSM.16.MT88.4 R4, [R164+0x6c00] ;  /* 0x006c0000a404783b */ /* 0x000fe20000004200 */
[----:B-1----:R-:W-:-:S02]  /*6a60*/  FFMA.FTZ R9, R159, UR10, -R81 ;  /* 0x0000000a9f097c23 */ /* 0x002fc40008010851 */
[----:B------:R1:W-:Y:S04]  /*6a70*/  MUFU.EX2 R159, R8 ;  /* 0x00000008009f7308 */ /* 0x0003e80000000800 */
[----:B--2---:R-:W-:Y:S01]  /*6a80*/  HMMA.16816.F32.BF16 R40, R36, R12, R40 ;  /* 0x0000000c2428723c */ /* 0x004fe20000041828 */
[----:B-----5:R-:W-:-:S07]  /*6a90*/  F2FP.BF16.F32.PACK_AB R13, R153, R143 ;  /* 0x0000008f990d723e */ /* 0x020fce00000010ff */
[----:B------:R-:W-:Y:S01]  /*6aa0*/  HMMA.16816.F32.BF16 R28, R36, R14, R28 ;  /* 0x0000000e241c723c */ /* 0x000fe2000004181c */
[--C-:B-1----:R-:W-:Y:S01]  /*6ab0*/  FFMA.FTZ R8, R158, UR10, -R81.reuse ;  /* 0x0000000a9e087c23 */ /* 0x102fe20008010851 */
[----:B---3--:R-:W-:Y:S01]  /*6ac0*/  F2FP.BF16.F32.PACK_AB R15, R149, R152 ;  /* 0x00000098950f723e */ /* 0x008fe200000010ff */
[----:B------:R-:W1:Y:S01]  /*6ad0*/  MUFU.EX2 R158, R9 ;  /* 0x00000009009e7308 */ /* 0x000e620000000800 */
[----:B------:R-:W-:Y:S01]  /*6ae0*/  FFMA.FTZ R36, R190, UR10, -R50 ;  /* 0x0000000abe247c23 */ /* 0x000fe20008010832 */
[--C-:B------:R-:W-:Y:S01]  /*6af0*/  FFMA.FTZ R38, R184, UR10, -R81.reuse ;  /* 0x0000000ab8267c23 */ /* 0x100fe20008010851 */
[----:B------:R-:W-:Y:S01]  /*6b00*/  FFMA.FTZ R37, R181, UR10, -R81 ;  /* 0x0000000ab5257c23 */ /* 0x000fe20008010851 */
[----:B------:R2:W3:Y:S04]  /*6b10*/  MUFU.EX2 R157, R8 ;  /* 0x00000008009d7308 */ /* 0x0004e80000000800 */
[----:B------:R4:W-:Y:S04]  /*6b20*/  MUFU.EX2 R190, R199 ;  /* 0x000000c700be7308 */ /* 0x0009e80000000800 */
[----:B------:R-:W-:Y:S01]  /*6b30*/  MUFU.EX2 R181, R38 ;  /* 0x0000002600b57308 */ /* 0x000fe20000000800 */
[----:B-1----:R-:W-:Y:S01]  /*6b40*/  F2FP.BF16.F32.PACK_AB R12, R158, R159 ;  /* 0x0000009f9e0c723e */ /* 0x002fe200000010ff */
[----:B------:R-:W-:Y:S01]  /*6b50*/  FADD.FTZ R159, R159, R139 ;  /* 0x0000008b9f9f7221 */ /* 0x000fe20000010000 */
[----:B--2---:R-:W1:Y:S01]  /*6b60*/  LDSM.16.MT88.4 R8, [R151+0x1800] ;  /* 0x001800009708783b */ /* 0x004e620000004200 */
[----:B---3--:R-:W-:-:S02]  /*6b70*/  F2FP.BF16.F32.PACK_AB R14, R162, R157 ;  /* 0x0000009da20e723e */ /* 0x008fc400000010ff */
[----:B------:R-:W-:Y:S01]  /*6b80*/  FADD.FTZ R159, R158, R159 ;  /* 0x0000009f9e9f7221 */ /* 0x000fe20000010000 */
[----:B----4-:R-:W-:-:S03]  /*6b90*/  FFMA.FTZ R199, R196, UR10, -R81 ;  /* 0x0000000ac4c77c23 */ /* 0x010fc60008010851 */
[----:B------:R-:W-:Y:S01]  /*6ba0*/  FADD.FTZ R157, R157, R159 ;  /* 0x0000009f9d9d7221 */ /* 0x000fe20000010000 */
[----:B------:R-:W-:Y:S01]  /*6bb0*/  HMMA.16816.F32.BF16 R24, R12, R16, R24 ;  /* 0x000000100c18723c */ /* 0x000fe20000041818 */
[--C-:B------:R-:W-:Y:S01]  /*6bc0*/  FFMA.FTZ R16, R194, UR10, -R50.reuse ;  /* 0x0000000ac2107c23 */ /* 0x100fe20008010832 */
[----:B------:R-:W-:Y:S01]  /*6bd0*/  FFMA.FTZ R17, R193, UR10, -R50 ;  /* 0x0000000ac1117c23 */ /* 0x000fe20008010832 */
[----:B------:R2:W3:Y:S01]  /*6be0*/  MUFU.EX2 R194, R36 ;  /* 0x0000002400c27308 */ /* 0x0004e20000000800 */
[----:B------:R-:W-:-:S03]  /*6bf0*/  FADD.FTZ R157, R162, R157 ;  /* 0x0000009da29d7221 */ /* 0x000fc60000010000 */
[----:B------:R4:W-:Y:S01]  /*6c00*/  MUFU.EX2 R193, R16 ;  /* 0x0000001000c17308 */ /* 0x0009e20000000800 */
[C---:B------:R-:W-:Y:S03]  /*6c10*/  HMMA.16816.F32.BF16 R20, R12.reuse, R18, R20 ;  /* 0x000000120c14723c */ /* 0x040fe60000041814 */
[----:B------:R-:W-:Y:S01]  /*6c20*/  MUFU.EX2 R199, R199 ;  /* 0x000000c700c77308 */ /* 0x000fe20000000800 */
[--C-:B--2---:R-:W-:Y:S01]  /*6c30*/  FFMA.FTZ R36, R188, UR10, -R50.reuse ;  /* 0x0000000abc247c23 */ /* 0x104fe20008010832 */
[--C-:B----4-:R-:W-:Y:S02]  /*6c40*/  FFMA.FTZ R16, R192, UR10, -R81.reuse ;  /* 0x0000000ac0107c23 */ /* 0x110fe40008010851 */
[----:B------:R2:W4:Y:S01]  /*6c50*/  MUFU.EX2 R192, R17 ;  /* 0x0000001100c07308 */ /* 0x0005220000000800 */
[----:B-1----:R-:W-:Y:S01]  /*6c60*/  HMMA.16816.F32.BF16 R40, R12, R8, R40 ;  /* 0x000000080c28723c */ /* 0x002fe20000041828 */
[--C-:B------:R-:W-:Y:S01]  /*6c70*/  FFMA.FTZ R9, R191, UR10, -R50.reuse ;  /* 0x0000000abf097c23 */ /* 0x100fe20008010832 */
[----:B------:R-:W-:Y:S01]  /*6c80*/  FFMA.FTZ R8, R189, UR10, -R50 ;  /* 0x0000000abd087c23 */ /* 0x000fe20008010832 */
[----:B------:R1:W-:Y:S01]  /*6c90*/  MUFU.EX2 R191, R195 ;  /* 0x000000c300bf7308 */ /* 0x0003e20000000800 */
[----:B--2---:R-:W-:-:S03]  /*6ca0*/  FFMA.FTZ R17, R198, UR10, -R81 ;  /* 0x0000000ac6117c23 */ /* 0x004fc60008010851 */
[----:B------:R2:W-:Y:S01]  /*6cb0*/  MUFU.EX2 R198, R16 ;  /* 0x0000001000c67308 */ /* 0x0005e20000000800 */
[----:B------:R-:W-:Y:S01]  /*6cc0*/  HMMA.16816.F32.BF16 R28, R12, R10, R28 ;  /* 0x0000000a0c1c723c */ /* 0x000fe2000004181c */
[----:B---3--:R-:W-:Y:S02]  /*6cd0*/  F2FP.BF16.F32.PACK_AB R13, R194, R190 ;  /* 0x000000bec20d723e */ /* 0x008fe400000010ff */
[----:B----4-:R-:W-:Y:S01]  /*6ce0*/  F2FP.BF16.F32.PACK_AB R15, R192, R193 ;  /* 0x000000c1c00f723e */ /* 0x010fe200000010ff */
[----:B------:R-:W-:Y:S04]  /*6cf0*/  MUFU.EX2 R189, R9 ;  /* 0x0000000900bd7308 */ /* 0x000fe80000000800 */
[----:B------:R3:W-:Y:S01]  /*6d00*/  MUFU.EX2 R188, R8 ;  /* 0x0000000800bc7308 */ /* 0x0007e20000000800 */
[--C-:B-1----:R-:W-:Y:S01]  /*6d10*/  FFMA.FTZ R195, R154, UR10, -R81.reuse ;  /* 0x0000000a9ac37c23 */ /* 0x102fe20008010851 */
[----:B--2---:R-:W-:-:S02]  /*6d20*/  FFMA.FTZ R16, R197, UR10, -R81 ;  /* 0x0000000ac5107c23 */ /* 0x004fc40008010851 */
        /* <DEDUP_REMOVED lines=17> */
[--C-:B--2---:R-:W-:Y:S02]  /*6e40*/  FFMA.FTZ R36, R186, UR10, -R81.reuse ;  /* 0x0000000aba247c23 */ /* 0x104fe40008010851 */
        /* <DEDUP_REMOVED lines=12> */
[----:B------:R-:W-:Y:S01]  /*6f10*/  FFMA.FTZ R12, R155, UR10, -R81 ;  /* 0x0000000a9b0c7c23 */ /* 0x000fe20008010851 */
[----:B------:R-:W-:-:S02]  /*6f20*/  F2FP.BF16.F32.PACK_AB R19, R185, R188 ;  /* 0x000000bcb913723e */ /* 0x000fc400000010ff */
        /* <DEDUP_REMOVED lines=8> */
[----:B--2---:R-:W-:Y:S02]  /*6fb0*/  F2FP.BF16.F32.PACK_AB R17, R189, R191 ;  /* 0x000000bfbd11723e */ /* 0x004fe400000010ff */
[C---:B---3--:R-:W-:Y:S01]  /*6fc0*/  F2FP.BF16.F32.PACK_AB R16, R184.reuse, R186 ;  /* 0x000000bab810723e */ /* 0x048fe200000010ff */
[----:B------:R-:W-:Y:S01]  /*6fd0*/  FADD.FTZ R184, R184, R196 ;  /* 0x000000c4b8b87221 */ /* 0x000fe20000010000 */
[----:B------:R-:W-:Y:S01]  /*6fe0*/  FFMA.FTZ R186, R51, UR10, -R50 ;  /* 0x0000000a33ba7c23 */ /* 0x000fe20008010832 */
[----:B-----5:R-:W2:Y:S02]  /*6ff0*/  LDSM.16.MT88.4 R12, [R151+0x2400] ;  /* 0x00240000970c783b */ /* 0x020ea40000004200 */
[----:B------:R-:W-:-:S02]  /*7000*/  FADD.FTZ R184, R181, R184 ;  /* 0x000000b8b5b87221 */ /* 0x000fc40000010000 */
[C---:B------:R-:W-:Y:S01]  /*7010*/  HMMA.16816.F32.BF16 R24, R16.reuse, R8, R24 ;  /* 0x000000081018723c */ /* 0x040fe20000041818 */
[----:B------:R-:W-:Y:S01]  /*7020*/  F2FP.BF16.F32.PACK_AB R9, R163, R187 ;  /* 0x000000bba309723e */ /* 0x000fe200000010ff */
[----:B------:R-:W-:Y:S01]  /*7030*/  FADD.FTZ R184, R173, R184 ;  /* 0x000000b8adb87221 */ /* 0x000fe20000010000 */
[----:B-1----:R-:W-:Y:S01]  /*7040*/  F2FP.BF16.F32.PACK_AB R8, R155, R156 ;  /* 0x0000009c9b08723e */ /* 0x002fe200000010ff */
[----:B------:R-:W-:Y:S02]  /*7050*/  MUFU.EX2 R186, R186 ;  /* 0x000000ba00ba7308 */ /* 0x000fe40000000800 */
[----:B------:R-:W-:Y:S02]  /*7060*/  FADD.FTZ R184, R156, R184 ;  /* 0x000000b89cb87221 */ /* 0x000fe40000010000 */
[----:B------:R-:W-:Y:S01]  /*7070*/  HMMA.16816.F32.BF16 R20, R16, R10, R20 ;  /* 0x0000000a1014723c */ /* 0x000fe20000041814 */
[----:B------:R-:W-:Y:S01]  /*7080*/  F2FP.BF16.F32.PACK_AB R11, R161, R160 ;  /* 0x000000a0a10b723e */ /* 0x000fe200000010ff */
[----:B------:R-:W-:Y:S01]  /*7090*/  FADD.FTZ R155, R155, R184 ;  /* 0x000000b89b9b7221 */ /* 0x000fe20000010000 */
[----:B------:R-:W-:-:S03]  /*70a0*/  F2FP.BF16.F32.PACK_AB R10, R195, R154 ;  /* 0x0000009ac30a723e */ /* 0x000fc600000010ff */
[----:B------:R-:W-:Y:S02]  /*70b0*/  FADD.FTZ R155, R154, R155 ;  /* 0x0000009b9a9b7221 */ /* 0x000fe40000010000 */
[----:B------:R-:W-:Y:S02]  /*70c0*/  HMMA.16816.F32.BF16 R40, R16, R4, R40 ;  /* 0x000000041028723c */ /* 0x000fe40000041828 */
[----:B------:R-:W-:-:S06]  /*70d0*/  FADD.FTZ R195, R195, R155 ;  /* 0x0000009bc3c37221 */ /* 0x000fcc0000010000 */
[----:B------:R-:W-:Y:S01]  /*70e0*/  HMMA.16816.F32.BF16 R28, R16, R6, R28 ;  /* 0x00000006101c723c */ /* 0x000fe2000004181c */
[----:B------:R-:W1:Y:S01]  /*70f0*/  LDSM.16.MT88.4 R4, [R164+0x7800] ;  /* 0x00780000a404783b */ /* 0x000e620000004200 */
[--C-:B------:R-:W-:Y:S02]  /*7100*/  FFMA.FTZ R16, R131, UR10, -R50.reuse ;  /* 0x0000000a83107c23 */ /* 0x100fe40008010832 */
[----:B------:R-:W-:Y:S04]  /*7110*/  MUFU.EX2 R131, R132 ;  /* 0x0000008400837308 */ /* 0x000fe80000000800 */
[----:B----4-:R-:W-:Y:S01]  /*7120*/  HMMA.16816.F32.BF16 R24, R8, R36, R24 ;  /* 0x000000240818723c */ /* 0x010fe20000041818 */
[----:B------:R3:W4:Y:S01]  /*7130*/  MUFU.EX2 R36, R16 ;  /* 0x0000001000247308 */ /* 0x0007220000000800 */
[----:B------:R-:W-:-:S06]  /*7140*/  FFMA.FTZ R37, R128, UR10, -R50 ;  /* 0x0000000a80257c23 */ /* 0x000fcc0008010832 */
[C---:B------:R-:W-:Y:S01]  /*7150*/  HMMA.16816.F32.BF16 R20, R8.reuse, R38, R20 ;  /* 0x000000260814723c */ /* 0x040fe20000041814 */
[--C-:B------:R-:W-:Y:S01]  /*7160*/  FFMA.FTZ R39, R126, UR10, -R81.reuse ;  /* 0x0000000a7e277c23 */ /* 0x100fe20008010851 */
[----:B------:R-:W5:Y:S04]  /*7170*/  MUFU.EX2 R37, R37 ;  /* 0x0000002500257308 */ /* 0x000f680000000800 */
[----:B------:R-:W5:Y:S01]  /*7180*/  MUFU.EX2 R38, R129 ;  /* 0x0000008100267308 */ /* 0x000f620000000800 */
[--C-:B---3--:R-:W-:Y:S01]  /*7190*/  FFMA.FTZ R16, R125, UR10, -R81.reuse ;  /* 0x0000000a7d107c23 */ /* 0x108fe20008010851 */
[----:B------:R-:W-:Y:S01]  /*71a0*/  FFMA.FTZ R125, R124, UR10, -R81 ;  /* 0x0000000a7c7d7c23 */ /* 0x000fe20008010851 */
[----:B--2---:R-:W-:Y:S01]  /*71b0*/  HMMA.16816.F32.BF16 R40, R8, R12, R40 ;  /* 0x0000000c0828723c */ /* 0x004fe20000041828 */
[----:B------:R-:W2:Y:S01]  /*71c0*/  MUFU.EX2 R39, R39 ;  /* 0x0000002700277308 */ /* 0x000ea20000000800 */
[----:B----4-:R-:W-:-:S03]  /*71d0*/  F2FP.BF16.F32.PACK_AB R13, R36, R131 ;  /* 0x00000083240d723e */ /* 0x010fc600000010ff */
[----:B------:R3:W4:Y:S03]  /*71e0*/  MUFU.EX2 R124, R16 ;  /* 0x00000010007c7308 */ /* 0x0007260000000800 */
[----:B------:R-:W-:Y:S01]  /*71f0*/  HMMA.16816.F32.BF16 R28, R8, R14, R28 ;  /* 0x0000000e081c723c */ /* 0x000fe2000004181c */
[----:B------:R-:W1:Y:S01]  /*7200*/  MUFU.EX2 R125, R125 ;  /* 0x0000007d007d7308 */ /* 0x000e620000000800 */
[--C-:B------:R-:W-:Y:S01]  /*7210*/  FFMA.FTZ R9, R117, UR10, -R50.reuse ;  /* 0x0000000a75097c23 */ /* 0x100fe20008010832 */
[----:B------:R-:W-:Y:S01]  /*7220*/  FFMA.FTZ R8, R116, UR10, -R50 ;  /* 0x0000000a74087c23 */ /* 0x000fe20008010832 */
[----:B-----5:R-:W-:Y:S01]  /*7230*/  F2FP.BF16.F32.PACK_AB R15, R127, R37 ;  /* 0x000000257f0f723e */ /* 0x020fe200000010ff */
[----:B------:R-:W-:Y:S01]  /*7240*/  MUFU.EX2 R117, R119 ;  /* 0x0000007700757308 */ /* 0x000fe20000000800 */
[----:B------:R-:W-:Y:S01]  /*7250*/  FADD.FTZ R195, R38, R195 ;  /* 0x000000c326c37221 */ /* 0x000fe20000010000 */
[----:B--2---:R-:W-:-:S02]  /*7260*/  F2FP.BF16.F32.PACK_AB R12, R39, R38 ;  /* 0x00000026270c723e */ /* 0x004fc400000010ff */
[----:B------:R-:W-:Y:S01]  /*7270*/  MUFU.EX2 R116, R9 ;  /* 0x0000000900747308 */ /* 0x000fe20000000800 */
[----:B------:R-:W-:Y:S01]  /*7280*/  FADD.FTZ R39, R39, R195 ;  /* 0x000000c327277221 */ /* 0x000fe20000010000 */
[----:B---3--:R-:W2:Y:S02]  /*7290*/  LDSM.16.MT88.4 R16, [R151+0x2800] ;  /* 0x002800009710783b */ /* 0x008ea40000004200 */
[----:B------:R3:W-:Y:S01]  /*72a0*/  MUFU.EX2 R110, R8 ;  /* 0x00000008006e7308 */ /* 0x0007e20000000800 */
[----:B----4-:R-:W-:Y:S01]  /*72b0*/  FADD.FTZ R39, R124, R39 ;  /* 0x000000277c277221 */ /* 0x010fe20000010000 */
[----:B-1----:R-:W-:-:S03]  /*72c0*/  F2FP.BF16.F32.PACK_AB R14, R125, R124 ;  /* 0x0000007c7d0e723e */ /* 0x002fc600000010ff */
[----:B------:R-:W-:-:S04]  /*72d0*/  FADD.FTZ R39, R125, R39 ;  /* 0x000000277d277221 */ /* 0x000fc80000010000 */
[C---:B------:R-:W-:Y:S01]  /*72e0*/  HMMA.16816.F32.BF16 R24, R12.reuse, R4, R24 ;  /* 0x000000040c18723c */ /* 0x040fe20000041818 */
[--C-:B------:R-:W-:Y:S01]  /*72f0*/  FFMA.FTZ R4, R106, UR10, -R81.reuse ;  /* 0x0000000a6a047c23 */ /* 0x100fe20008010851 */
[--C-:B------:R-:W-:Y:S01]  /*7300*/  FFMA.FTZ R5, R105, UR10, -R81.reuse ;  /* 0x0000000a69057c23 */ /* 0x100fe20008010851 */
[----:B------:R-:W-:Y:S01]  /*7310*/  MUFU.EX2 R106, R111 ;  /* 0x0000006f006a7308 */ /* 0x000fe20000000800 */
[----:B---3--:R-:W1:Y:S03]  /*7320*/  LDSM.16.MT88.4 R8, [R164+0x7c00] ;  /* 0x007c0000a408783b */ /* 0x008e660000004200 */
[----:B------:R3:W4:Y:S01]  /*7330*/  MUFU.EX2 R105, R4 ;  /* 0x0000000400697308 */ /* 0x0007220000000800 */
[C---:B------:R-:W-:Y:S01]  /*7340*/  HMMA.16816.F32.BF16 R20, R12.reuse, R6, R20 ;  /* 0x000000060c14723c */ /* 0x040fe20000041814 */
[----:B---3--:R-:W-:Y:S01]  /*7350*/  FFMA.FTZ R4, R98, UR10, -R81 ;  /* 0x0000000a62047c23 */ /* 0x008fe20008010851 */
[----:B----4-:R-:W-:Y:S01]  /*7360*/  FADD.FTZ R39, R105, R39 ;  /* 0x0000002769277221 */ /* 0x010fe20000010000 */
[----:B------:R-:W-:Y:S04]  /*7370*/  MUFU.EX2 R98, R5 ;  /* 0x0000000500627308 */ /* 0x000fe80000000800 */
[----:B------:R-:W3:Y:S01]  /*7380*/  MUFU.EX2 R97, R4 ;  /* 0x0000000400617308 */ /* 0x000ee20000000800 */
[C---:B--2---:R-:W-:Y:S01]  /*7390*/  HMMA.16816.F32.BF16 R40, R12.reuse, R16, R40 ;  /* 0x000000100c28723c */ /* 0x044fe20000041828 */
[--C-:B------:R-:W-:Y:S01]  /*73a0*/  FFMA.FTZ R16, R90, UR10, -R50.reuse ;  /* 0x0000000a5a107c23 */ /* 0x100fe20008010832 */
[----:B------:R-:W-:Y:S01]  /*73b0*/  F2FP.BF16.F32.PACK_AB R17, R116, R117 ;  /* 0x000000757411723e */ /* 0x000fe200000010ff */
[----:B------:R2:W-:Y:S05]  /*73c0*/  MUFU.EX2 R90, R91 ;  /* 0x0000005b005a7308 */ /* 0x0005ea0000000800 */
[----:B------:R-:W-:Y:S01]  /*73d0*/  HMMA.16816.F32.BF16 R28, R12, R18, R28 ;  /* 0x000000120c1c723c */ /* 0x000fe2000004181c */
[--C-:B------:R-:W-:Y:S01]  /*73e0*/  FFMA.FTZ R12, R89, UR10, -R50.reuse ;  /* 0x0000000a590c7c23 */ /* 0x100fe20008010832 */
[----:B------:R-:W-:Y:S01]  /*73f0*/  F2FP.BF16.F32.PACK_AB R19, R106, R110 ;  /* 0x0000006e6a13723e */ /* 0x000fe200000010ff */
[----:B------:R4:W5:Y:S01]  /*7400*/  MUFU.EX2 R89, R16 ;  /* 0x0000001000597308 */ /* 0x0009620000000800 */
[----:B---3--:R-:W-:Y:S01]  /*7410*/  F2FP.BF16.F32.PACK_AB R18, R99, R97 ;  /* 0x000000616312723e */ /* 0x008fe200000010ff */
[----:B------:R-:W3:Y:S01]  /*7420*/  LDSM.16.MT88.4 R4, [R151+0x2c00] ;  /* 0x002c00009704783b */ /* 0x000ee20000004200 */
[----:B------:R-:W-:Y:S01]  /*7430*/  FADD.FTZ R39, R98, R39 ;  /* 0x0000002762277221 */ /* 0x000fe20000010000 */
[----:B--2---:R-:W-:-:S03]  /*7440*/  FFMA.FTZ R91, R88, UR10, -R50 ;  /* 0x0000000a585b7c23 */ /* 0x004fc60008010832 */
[----:B------:R-:W-:Y:S01]  /*7450*/  FADD.FTZ R39, R97, R39 ;  /* 0x0000002761277221 */ /* 0x000fe20000010000 */
[----:B------:R2:W-:Y:S03]  /*7460*/  MUFU.EX2 R88, R12 ;  /* 0x0000000c00587308 */ /* 0x0005e60000000800 */
[----:B------:R-:W-:Y:S01]  /*7470*/  FADD.FTZ R39, R99, R39 ;  /* 0x0000002763277221 */ /* 0x000fe20000010000 */
[----:B------:R-:W-:Y:S01]  /*7480*/  MUFU.EX2 R82, R91 ;  /* 0x0000005b00527308 */ /* 0x000fe20000000800 */
[----:B----4-:R-:W-:-:S07]  /*7490*/  F2FP.BF16.F32.PACK_AB R16, R98, R105 ;  /* 0x000000696210723e */ /* 0x010fce00000010ff */
[C---:B-1----:R-:W-:Y:S01]  /*74a0*/  HMMA.16816.F32.BF16 R24, R16.reuse, R8, R24 ;  /* 0x000000081018723c */ /* 0x042fe20000041818 */
[--C-:B------:R-:W-:Y:S01]  /*74b0*/  FFMA.FTZ R8, R77, UR10, -R81.reuse ;  /* 0x0000000a4d087c23 */ /* 0x100fe20008010851 */
[----:B------:R-:W-:Y:S01]  /*74c0*/  FFMA.FTZ R9, R76, UR10, -R81 ;  /* 0x0000000a4c097c23 */ /* 0x000fe20008010851 */
[----:B--2---:R-:W1:Y:S01]  /*74d0*/  LDSM.16.MT88.4 R12, [R164+0x8000] ;  /* 0x00800000a40c783b */ /* 0x004e620000004200 */
[----:B------:R-:W-:Y:S04]  /*74e0*/  MUFU.EX2 R77, R83 ;  /* 0x00000053004d7308 */ /* 0x000fe80000000800 */
[----:B------:R2:W4:Y:S01]  /*74f0*/  MUFU.EX2 R76, R8 ;  /* 0x00000008004c7308 */ /* 0x0005220000000800 */
[C---:B------:R-:W-:Y:S08]  /*7500*/  HMMA.16816.F32.BF16 R20, R16.reuse, R10, R20 ;  /* 0x0000000a1014723c */ /* 0x040ff00000041814 */
[----:B---3--:R-:W-:Y:S01]  /*7510*/  HMMA.16816.F32.BF16 R40, R16, R4, R40 ;  /* 0x000000041028723c */ /* 0x008fe20000041828 */
[----:B--2---:R-:W-:Y:S01]  /*7520*/  FADD.FTZ R8, R79, R92 ;  /* 0x0000005c4f087221 */ /* 0x004fe20000010000 */
[----:B-----5:R-:W-:Y:S01]  /*7530*/  F2FP.BF16.F32.PACK_AB R5, R89, R90 ;  /* 0x0000005a5905723e */ /* 0x020fe200000010ff */
[----:B------:R2:W3:Y:S01]  /*7540*/  MUFU.EX2 R79, R9 ;  /* 0x00000009004f7308 */ /* 0x0004e20000000800 */
[----:B----4-:R-:W-:Y:S01]  /*7550*/  F2FP.BF16.F32.PACK_AB R4, R76, R77 ;  /* 0x0000004d4c04723e */ /* 0x010fe200000010ff */
[----:B------:R-:W-:Y:S01]  /*7560*/  FADD.FTZ R8, R78, R8 ;  /* 0x000000084e087221 */ /* 0x000fe20000010000 */
[----:B------:R-:W-:-:S02]  /*7570*/  FADD.FTZ R77, R77, R39 ;  /* 0x000000274d4d7221 */ /* 0x000fc40000010000 */
[----:B------:R-:W-:Y:S01]  /*7580*/  HMMA.16816.F32.BF16 R28, R16, R6, R28 ;  /* 0x00000006101c723c */ /* 0x000fe2000004181c */
[----:B------:R-:W-:Y:S01]  /*7590*/  FADD.FTZ R8, R86, R8 ;  /* 0x0000000856087221 */ /* 0x000fe20000010000 */
[----:B------:R-:W-:Y:S01]  /*75a0*/  F2FP.BF16.F32.PACK_AB R7, R82, R88 ;  /* 0x000000585207723e */ /* 0x000fe200000010ff */
[--C-:B------:R-:W-:Y:S01]  /*75b0*/  FFMA.FTZ R19, R62, UR10, -R50.reuse ;  /* 0x0000000a3e137c23 */ /* 0x100fe20008010832 */
[----:B------:R-:W-:Y:S01]  /*75c0*/  FFMA.FTZ R17, R61, UR10, -R50 ;  /* 0x0000000a3d117c23 */ /* 0x000fe20008010832 */
[----:B------:R-:W-:Y:S01]  /*75d0*/  FADD.FTZ R85, R85, R8 ;  /* 0x0000000855557221 */ /* 0x000fe20000010000 */
[--C-:B------:R-:W-:Y:S01]  /*75e0*/  FFMA.FTZ R16, R60, UR10, -R50.reuse ;  /* 0x0000000a3c107c23 */ /* 0x100fe20008010832 */
[----:B------:R-:W-:Y:S01]  /*75f0*/  FFMA.FTZ R18, R59, UR10, -R50 ;  /* 0x0000000a3b127c23 */ /* 0x000fe20008010832 */
[----:B------:R-:W-:Y:S01]  /*7600*/  FFMA.FTZ R59, R74, UR10, -R81 ;  /* 0x0000000a4a3b7c23 */ /* 0x000fe20008010851 */
[----:B------:R-:W-:Y:S01]  /*7610*/  FADD.FTZ R85, R104, R85 ;  /* 0x0000005568557221 */ /* 0x000fe20000010000 */
[----:B--2---:R-:W2:Y:S01]  /*7620*/  LDSM.16.MT88.4 R8, [R151+0x3000] ;  /* 0x003000009708783b */ /* 0x004ea20000004200 */
[----:B---3--:R-:W-:Y:S01]  /*7630*/  F2FP.BF16.F32.PACK_AB R6, R75, R79 ;  /* 0x0000004f4b06723e */ /* 0x008fe200000010ff */
[----:B------:R-:W-:Y:S01]  /*7640*/  FFMA.FTZ R61, R73, UR10, -R81 ;  /* 0x0000000a493d7c23 */ /* 0x000fe20008010851 */
[----:B------:R-:W-:Y:S01]  /*7650*/  FADD.FTZ R103, R103, R85 ;  /* 0x0000005567677221 */ /* 0x000fe20000010000 */
[--C-:B------:R-:W-:Y:S01]  /*7660*/  FFMA.FTZ R60, R72, UR10, -R81.reuse ;  /* 0x0000000a483c7c23 */ /* 0x100fe20008010851 */
[----:B------:R-:W-:Y:S01]  /*7670*/  FFMA.FTZ R62, R71, UR10, -R81 ;  /* 0x0000000a473e7c23 */ /* 0x000fe20008010851 */
[----:B------:R-:W-:Y:S01]  /*7680*/  MUFU.EX2 R19, R19 ;  /* 0x0000001300137308 */ /* 0x000fe20000000800 */
[----:B------:R-:W-:Y:S01]  /*7690*/  FADD.FTZ R103, R102, R103 ;  /* 0x0000006766677221 */ /* 0x000fe20000010000 */
[----:B-1----:R-:W-:Y:S01]  /*76a0*/  HMMA.16816.F32.BF16 R24, R4, R12, R24 ;  /* 0x0000000c0418723c */ /* 0x002fe20000041818 */
[----:B------:R-:W-:Y:S01]  /*76b0*/  FFMA.FTZ R71, R69, UR10, -R81 ;  /* 0x0000000a45477c23 */ /* 0x000fe20008010851 */
[----:B------:R-:W-:Y:S01]  /*76c0*/  MUFU.EX2 R17, R17 ;  /* 0x0000001100117308 */ /* 0x000fe20000000800 */
[----:B------:R-:W-:Y:S01]  /*76d0*/  FADD.FTZ R103, R130, R103 ;  /* 0x0000006782677221 */ /* 0x000fe20000010000 */
[----:B------:R-:W-:-:S02]  /*76e0*/  FADD.FTZ R77, R76, R77 ;  /* 0x0000004d4c4d7221 */ /* 0x000fc40000010000 */
[----:B------:R-:W-:Y:S01]  /*76f0*/  MUFU.EX2 R16, R16 ;  /* 0x0000001000107308 */ /* 0x000fe20000000800 */
[----:B------:R-:W-:Y:S01]  /*7700*/  FADD.FTZ R135, R135, R103 ;  /* 0x0000006787877221 */ /* 0x000fe20000010000 */
[----:B------:R-:W-:Y:S01]  /*7710*/  HMMA.16816.F32.BF16 R20, R4, R14, R20 ;  /* 0x0000000e0414723c */ /* 0x000fe20000041814 */
[----:B------:R-:W1:Y:S01]  /*7720*/  LDSM.16.MT88.4 R12, [R164+0x8400] ;  /* 0x00840000a40c783b */ /* 0x000e620000004200 */
[----:B------:R-:W-:Y:S01]  /*7730*/  MUFU.EX2 R18, R18 ;  /* 0x0000001200127308 */ /* 0x000fe20000000800 */
[----:B------:R-:W-:Y:S01]  /*7740*/  FADD.FTZ R135, R134, R135 ;  /* 0x0000008786877221 */ /* 0x000fe20000010000 */
[----:B------:R-:W-:Y:S02]  /*7750*/  FADD.FTZ R79, R79, R77 ;  /* 0x0000004d4f4f7221 */ /* 0x000fe40000010000 */
[----:B------:R-:W3:Y:S01]  /*7760*/  MUFU.EX2 R59, R59 ;  /* 0x0000003b003b7308 */ /* 0x000ee20000000800 */
[----:B------:R-:W-:Y:S01]  /*7770*/  FADD.FTZ R135, R133, R135 ;  /* 0x0000008785877221 */ /* 0x000fe20000010000 */
[----:B------:R-:W-:-:S02]  /*7780*/  FADD.FTZ R79, R75, R79 ;  /* 0x0000004f4b4f7221 */ /* 0x000fc40000010000 */
[----:B------:R-:W4:Y:S01]  /*7790*/  MUFU.EX2 R61, R61 ;  /* 0x0000003d003d7308 */ /* 0x000f220000000800 */
[----:B------:R-:W-:Y:S02]  /*77a0*/  FADD.FTZ R142, R142, R135 ;  /* 0x000000878e8e7221 */ /* 0x000fe40000010000 */
[----:B------:R-:W-:Y:S01]  /*77b0*/  LDSM.16.MT88.4 R132, [R151+0x3c00] ;  /* 0x003c00009784783b */ /* 0x000fe20000004200 */
[----:B------:R-:W-:Y:S01]  /*77c0*/  MUFU.EX2 R60, R60 ;  /* 0x0000003c003c7308 */ /* 0x000fe20000000800 */
[----:B------:R-:W-:-:S03]  /*77d0*/  FADD.FTZ R142, R141, R142 ;  /* 0x0000008e8d8e7221 */ /* 0x000fc60000010000 */
[----:B------:R-:W5:Y:S01]  /*77e0*/  MUFU.EX2 R62, R62 ;  /* 0x0000003e003e7308 */ /* 0x000f620000000800 */
[----:B------:R-:W-:Y:S01]  /*77f0*/  FADD.FTZ R142, R140, R142 ;  /* 0x0000008e8c8e7221 */ /* 0x000fe20000010000 */
[----:B---3--:R-:W-:Y:S02]  /*7800*/  FADD.FTZ R79, R59, R79 ;  /* 0x0000004f3b4f7221 */ /* 0x008fe40000010000 */
[----:B------:R3:W1:Y:S01]  /*7810*/  MUFU.EX2 R69, R70 ;  /* 0x0000004600457308 */ /* 0x0006620000000800 */
[----:B------:R-:W-:Y:S01]  /*7820*/  FADD.FTZ R142, R144, R142 ;  /* 0x0000008e908e7221 */ /* 0x000fe20000010000 */
[----:B--2---:R-:W-:Y:S03]  /*7830*/  HMMA.16816.F32.BF16 R40, R4, R8, R40 ;  /* 0x000000080428723c */ /* 0x004fe60000041828 */
[----:B------:R-:W-:-:S04]  /*7840*/  FADD.FTZ R143, R143, R142 ;  /* 0x0000008e8f8f7221 */ /* 0x000fc80000010000 */
[----:B------:R-:W-:Y:S01]  /*7850*/  FADD.FTZ R143, R153, R143 ;  /* 0x0000008f998f7221 */ /* 0x000fe20000010000 */
[----:B------:R-:W-:Y:S01]  /*7860*/  HMMA.16816.F32.BF16 R28, R4, R10, R28 ;  /* 0x0000000a041c723c */ /* 0x000fe2000004181c */
[----:B------:R-:W2:Y:S01]  /*7870*/  LDSM.16.MT88.4 R8, [R151+0x3400] ;  /* 0x003400009708783b */ /* 0x000ea20000004200 */
[----:B------:R-:W-:Y:S01]  /*7880*/  F2FP.BF16.F32.PACK_AB R5, R17, R19 ;  /* 0x000000131105723e */ /* 0x000fe200000010ff */
[----:B------:R-:W-:Y:S01]  /*7890*/  FADD.FTZ R152, R152, R143 ;  /* 0x0000008f98987221 */ /* 0x000fe20000010000 */
[----:B------:R-:W-:Y:S01]  /*78a0*/  F2FP.BF16.F32.PACK_AB R7, R18, R16 ;  /* 0x000000101207723e */ /* 0x000fe200000010ff */
[----:B---3--:R-:W-:Y:S01]  /*78b0*/  FFMA.FTZ R70, R68, UR10, -R81 ;  /* 0x0000000a44467c23 */ /* 0x008fe20008010851 */
[----:B----4-:R-:W-:Y:S01]  /*78c0*/  F2FP.BF16.F32.PACK_AB R4, R61, R59 ;  /* 0x0000003b3d04723e */ /* 0x010fe200000010ff */
[----:B------:R-:W-:Y:S01]  /*78d0*/  FADD.FTZ R152, R149, R152 ;  /* 0x0000009895987221 */ /* 0x000fe20000010000 */
[----:B-----5:R-:W-:Y:S01]  /*78e0*/  F2FP.BF16.F32.PACK_AB R6, R62, R60 ;  /* 0x0000003c3e06723e */ /* 0x020fe200000010ff */
[----:B------:R3:W-:Y:S01]  /*78f0*/  MUFU.EX2 R68, R71 ;  /* 0x0000004700447308 */ /* 0x0007e20000000800 */
[----:B------:R-:W-:Y:S01]  /*7900*/  LDSM.16.MT88.4 R140, [R164+0x8c00] ;  /* 0x008c0000a48c783b */ /* 0x000fe20000004200 */
[----:B------:R-:W-:Y:S01]  /*7910*/  FADD.FTZ R190, R190, R152 ;  /* 0x00000098bebe7221 */ /* 0x000fe20000010000 */
[----:B------:R-:W-:-:S03]  /*7920*/  FADD.FTZ R61, R61, R79 ;  /* 0x0000004f3d3d7221 */ /* 0x000fc60000010000 */
[----:B------:R-:W-:Y:S01]  /*7930*/  FADD.FTZ R190, R194, R190 ;  /* 0x000000bec2be7221 */ /* 0x000fe20000010000 */
[C---:B-1----:R-:W-:Y:S01]  /*7940*/  HMMA.16816.F32.BF16 R24, R4.reuse, R12, R24 ;  /* 0x0000000c0418723c */ /* 0x042fe20000041818 */
[--C-:B------:R-:W-:Y:S01]  /*7950*/  FFMA.FTZ R12, R57, UR10, -R50.reuse ;  /* 0x0000000a390c7c23 */ /* 0x100fe20008010832 */
[----:B------:R-:W-:Y:S01]  /*7960*/  FFMA.FTZ R13, R56, UR10, -R50 ;  /* 0x0000000a380d7c23 */ /* 0x000fe20008010832 */
[----:B------:R-:W-:Y:S01]  /*7970*/  FADD.FTZ R193, R193, R190 ;  /* 0x000000bec1c17221 */ /* 0x000fe20000010000 */
[----:B------:R1:W-:Y:S01]  /*7980*/  MUFU.EX2 R57, R58 ;  /* 0x0000003a00397308 */ /* 0x0003e20000000800 */
[----:B------:R-:W-:Y:S02]  /*7990*/  FADD.FTZ R61, R60, R61 ;  /* 0x0000003d3c3d7221 */ /* 0x000fe40000010000 */
[----:B------:R-:W-:Y:S01]  /*79a0*/  FADD.FTZ R193, R192, R193 ;  /* 0x000000c1c0c17221 */ /* 0x000fe20000010000 */
[----:B------:R-:W-:Y:S01]  /*79b0*/  HMMA.16816.F32.BF16 R20, R4, R14, R20 ;  /* 0x0000000e0414723c */ /* 0x000fe20000041814 */
[----:B------:R-:W4:Y:S01]  /*79c0*/  MUFU.EX2 R56, R12 ;  /* 0x0000000c00387308 */ /* 0x000f220000000800 */
[----:B---3--:R-:W-:Y:S01]  /*79d0*/  FFMA.FTZ R71, R67, UR10, -R81 ;  /* 0x0000000a43477c23 */ /* 0x008fe20008010851 */
[----:B------:R-:W-:Y:S01]  /*79e0*/  FADD.FTZ R193, R191, R193 ;  /* 0x000000c1bfc17221 */ /* 0x000fe20000010000 */
[----:B------:R-:W-:Y:S01]  /*79f0*/  FADD.FTZ R62, R62, R61 ;  /* 0x0000003d3e3e7221 */ /* 0x000fe20000010000 */
[----:B------:R-:W-:Y:S02]  /*7a00*/  MUFU.EX2 R67, R70 ;  /* 0x0000004600437308 */ /* 0x000fe40000000800 */
[----:B------:R-:W-:Y:S01]  /*7a10*/  FADD.FTZ R189, R189, R193 ;  /* 0x000000c1bdbd7221 */ /* 0x000fe20000010000 */
[----:B------:R-:W-:Y:S01]  /*7a20*/  FADD.FTZ R62, R69, R62 ;  /* 0x0000003e453e7221 */ /* 0x000fe20000010000 */
[----:B------:R-:W3:Y:S01]  /*7a30*/  MUFU.EX2 R70, R71 ;  /* 0x0000004700467308 */ /* 0x000ee20000000800 */
[----:B-1----:R-:W-:Y:S01]  /*7a40*/  FFMA.FTZ R58, R55, UR10, -R50 ;  /* 0x0000000a373a7c23 */ /* 0x002fe20008010832 */
[----:B------:R-:W-:-:S02]  /*7a50*/  FADD.FTZ R189, R188, R189 ;  /* 0x000000bdbcbd7221 */ /* 0x000fc40000010000 */
[----:B------:R1:W-:Y:S02]  /*7a60*/  MUFU.EX2 R55, R13 ;  /* 0x0000000d00377308 */ /* 0x0003e40000000800 */
[----:B------:R-:W-:Y:S01]  /*7a70*/  FADD.FTZ R189, R185, R189 ;  /* 0x000000bdb9bd7221 */ /* 0x000fe20000010000 */
[C---:B--2---:R-:W-:Y:S01]  /*7a80*/  HMMA.16816.F32.BF16 R40, R4.reuse, R8, R40 ;  /* 0x000000080428723c */ /* 0x044fe20000041828 */
[----:B------:R-:W2:Y:S02]  /*7a90*/  MUFU.EX2 R58, R58 ;  /* 0x0000003a003a7308 */ /* 0x000ea40000000800 */
[----:B------:R-:W-:Y:S01]  /*7aa0*/  FADD.FTZ R189, R187, R189 ;  /* 0x000000bdbbbd7221 */ /* 0x000fe20000010000 */
[----:B----4-:R-:W-:Y:S01]  /*7ab0*/  F2FP.BF16.F32.PACK_AB R9, R56, R57 ;  /* 0x000000393809723e */ /* 0x010fe200000010ff */
[----:B------:R-:W-:Y:S01]  /*7ac0*/  FFMA.FTZ R187, R63, UR10, -R81 ;  /* 0x0000000a3fbb7c23 */ /* 0x000fe20008010851 */
[C---:B------:R-:W-:Y:S01]  /*7ad0*/  F2FP.BF16.F32.PACK_AB R8, R68.reuse, R69 ;  /* 0x000000454408723e */ /* 0x040fe200000010ff */
[----:B------:R-:W-:Y:S01]  /*7ae0*/  FADD.FTZ R163, R163, R189 ;  /* 0x000000bda3a37221 */ /* 0x000fe20000010000 */
[----:B------:R-:W-:Y:S01]  /*7af0*/  FADD.FTZ R68, R68, R62 ;  /* 0x0000003e44447221 */ /* 0x000fe20000010000 */
[----:B------:R-:W-:Y:S01]  /*7b00*/  HMMA.16816.F32.BF16 R28, R4, R10, R28 ;  /* 0x0000000a041c723c */ /* 0x000fe2000004181c */
[----:B------:R-:W4:Y:S01]  /*7b10*/  LDSM.16.MT88.4 R4, [R151+0x3800] ;  /* 0x003800009704783b */ /* 0x000f220000004200 */
[----:B------:R-:W-:Y:S01]  /*7b20*/  FADD.FTZ R163, R160, R163 ;  /* 0x000000a3a0a37221 */ /* 0x000fe20000010000 */
[----:B---3--:R-:W-:Y:S01]  /*7b30*/  F2FP.BF16.F32.PACK_AB R10, R70, R67 ;  /* 0x00000043460a723e */ /* 0x008fe200000010ff */
[----:B------:R-:W-:Y:S01]  /*7b40*/  MUFU.EX2 R187, R187 ;  /* 0x000000bb00bb7308 */ /* 0x000fe20000000800 */
[----:B-1----:R-:W1:Y:S01]  /*7b50*/  LDSM.16.MT88.4 R12, [R164+0x8800] ;  /* 0x00880000a40c783b */ /* 0x002e620000004200 */
[----:B------:R-:W-:Y:S01]  /*7b60*/  FADD.FTZ R161, R161, R163 ;  /* 0x000000a3a1a17221 */ /* 0x000fe20000010000 */
[----:B--2---:R-:W-:Y:S01]  /*7b70*/  F2FP.BF16.F32.PACK_AB R11, R58, R55 ;  /* 0x000000373a0b723e */ /* 0x004fe200000010ff */
[----:B------:R-:W-:-:S02]  /*7b80*/  FADD.FTZ R68, R67, R68 ;  /* 0x0000004443447221 */ /* 0x000fc40000010000 */
[----:B------:R-:W-:Y:S02]  /*7b90*/  FADD.FTZ R161, R131, R161 ;  /* 0x000000a183a17221 */ /* 0x000fe40000010000 */
[----:B------:R-:W-:Y:S02]  /*7ba0*/  FADD.FTZ R70, R70, R68 ;  /* 0x0000004446467221 */ /* 0x000fe40000010000 */
[----:B------:R-:W-:Y:S01]  /*7bb0*/  FADD.FTZ R161, R36, R161 ;  /* 0x000000a124a17221 */ /* 0x000fe20000010000 */
[----:B------:R-:W-:-:S03]  /*7bc0*/  FFMA.FTZ R36, R65, UR10, -R81 ;  /* 0x0000000a41247c23 */ /* 0x000fc60008010851 */
[----:B------:R-:W-:-:S03]  /*7bd0*/  FADD.FTZ R37, R37, R161 ;  /* 0x000000a125257221 */ /* 0x000fc60000010000 */
[----:B------:R-:W-:Y:S01]  /*7be0*/  MUFU.EX2 R36, R36 ;  /* 0x0000002400247308 */ /* 0x000fe20000000800 */
[----:B------:R-:W-:-:S04]  /*7bf0*/  FADD.FTZ R37, R127, R37 ;  /* 0x000000257f257221 */ /* 0x000fc80000010000 */
[----:B------:R-:W-:-:S04]  /*7c00*/  FADD.FTZ R37, R117, R37 ;  /* 0x0000002575257221 */ /* 0x000fc80000010000 */
[----:B------:R-:W-:-:S04]  /*7c10*/  FADD.FTZ R37, R116, R37 ;  /* 0x0000002574257221 */ /* 0x000fc80000010000 */
[----:B------:R-:W-:-:S04]  /*7c20*/  FADD.FTZ R37, R110, R37 ;  /* 0x000000256e257221 */ /* 0x000fc80000010000 */
[----:B------:R-:W-:Y:S01]  /*7c30*/  FADD.FTZ R37, R106, R37 ;  /* 0x000000256a257221 */ /* 0x000fe20000010000 */
[C---:B----4-:R-:W-:Y:S03]  /*7c40*/  HMMA.16816.F32.BF16 R40, R8.reuse, R4, R40 ;  /* 0x000000040828723c */ /* 0x050fe60000041828 */
[----:B------:R-:W-:Y:S02]  /*7c50*/  FADD.FTZ R90, R90, R37 ;  /* 0x000000255a5a7221 */ /* 0x000fe40000010000 */
[----:B------:R-:W2:Y:S02]  /*7c60*/  MUFU.EX2 R37, R64 ;  /* 0x0000004000257308 */ /* 0x000ea40000000800 */
[----:B------:R-:W-:Y:S01]  /*7c70*/  FADD.FTZ R89, R89, R90 ;  /* 0x0000005a59597221 */ /* 0x000fe20000010000 */
[----:B-1----:R-:W-:Y:S03]  /*7c80*/  HMMA.16816.F32.BF16 R24, R8, R12, R24 ;  /* 0x0000000c0818723c */ /* 0x002fe60000041818 */
[----:B------:R-:W-:Y:S01]  /*7c90*/  FADD.FTZ R89, R88, R89 ;  /* 0x0000005958597221 */ /* 0x000fe20000010000 */
[--C-:B------:R-:W-:Y:S01]  /*7ca0*/  FFMA.FTZ R12, R54, UR10, -R50.reuse ;  /* 0x0000000a360c7c23 */ /* 0x100fe20008010832 */
[----:B------:R-:W-:-:S02]  /*7cb0*/  FFMA.FTZ R13, R53, UR10, -R50 ;  /* 0x0000000a350d7c23 */ /* 0x000fc40008010832 */
[----:B------:R-:W-:Y:S01]  /*7cc0*/  FADD.FTZ R82, R82, R89 ;  /* 0x0000005952527221 */ /* 0x000fe20000010000 */
[C---:B------:R-:W-:Y:S03]  /*7cd0*/  HMMA.16816.F32.BF16 R20, R8.reuse, R14, R20 ;  /* 0x0000000e0814723c */ /* 0x040fe60000041814 */
[----:B------:R-:W-:Y:S01]  /*7ce0*/  FADD.FTZ R82, R19, R82 ;  /* 0x0000005213527221 */ /* 0x000fe20000010000 */
[----:B------:R-:W-:Y:S01]  /*7cf0*/  FFMA.FTZ R15, R66, UR10, -R81 ;  /* 0x0000000a420f7c23 */ /* 0x000fe20008010851 */
[----:B------:R-:W-:Y:S02]  /*7d00*/  MUFU.EX2 R12, R12 ;  /* 0x0000000c000c7308 */ /* 0x000fe40000000800 */
[----:B------:R-:W-:Y:S02]  /*7d10*/  FADD.FTZ R17, R17, R82 ;  /* 0x0000005211117221 */ /* 0x000fe40000010000 */
[----:B------:R-:W1:Y:S01]  /*7d20*/  MUFU.EX2 R13, R13 ;  /* 0x0000000d000d7308 */ /* 0x000e620000000800 */
[----:B------:R-:W-:Y:S01]  /*7d30*/  HMMA.16816.F32.BF16 R28, R8, R6, R28 ;  /* 0x00000006081c723c */ /* 0x000fe2000004181c */
[----:B------:R-:W-:Y:S01]  /*7d40*/  FADD.FTZ R17, R16, R17 ;  /* 0x0000001110117221 */ /* 0x000fe20000010000 */
[----:B--2---:R-:W-:Y:S01]  /*7d50*/  F2FP.BF16.F32.PACK_AB R6, R187, R37 ;  /* 0x00000025bb06723e */ /* 0x004fe200000010ff */
[----:B------:R-:W2:Y:S02]  /*7d60*/  MUFU.EX2 R15, R15 ;  /* 0x0000000f000f7308 */ /* 0x000ea40000000800 */
[----:B------:R-:W-:-:S02]  /*7d70*/  FADD.FTZ R18, R18, R17 ;  /* 0x0000001112127221 */ /* 0x000fc40000010000 */
[----:B------:R-:W3:Y:S02]  /*7d80*/  MUFU.EX2 R14, R52 ;  /* 0x00000034000e7308 */ /* 0x000ee40000000800 */
[----:B------:R-:W-:-:S04]  /*7d90*/  FADD.FTZ R18, R57, R18 ;  /* 0x0000001239127221 */ /* 0x000fc80000010000 */
[----:B------:R-:W-:Y:S01]  /*7da0*/  FADD.FTZ R56, R56, R18 ;  /* 0x0000001238387221 */ /* 0x000fe20000010000 */
[----:B-1----:R-:W-:-:S03]  /*7db0*/  F2FP.BF16.F32.PACK_AB R5, R13, R12 ;  /* 0x0000000c0d05723e */ /* 0x002fc600000010ff */
[----:B------:R-:W-:Y:S01]  /*7dc0*/  FADD.FTZ R56, R55, R56 ;  /* 0x0000003837387221 */ /* 0x000fe20000010000 */
[----:B--2---:R-:W-:Y:S01]  /*7dd0*/  FADD.FTZ R70, R15, R70 ;  /* 0x000000460f467221 */ /* 0x004fe20000010000 */
[----:B------:R-:W-:Y:S02]  /*7de0*/  F2FP.BF16.F32.PACK_AB R4, R36, R15 ;  /* 0x0000000f2404723e */ /* 0x000fe400000010ff */
[----:B------:R-:W-:Y:S01]  /*7df0*/  FADD.FTZ R58, R58, R56 ;  /* 0x000000383a3a7221 */ /* 0x000fe20000010000 */
[----:B---3--:R-:W-:Y:S01]  /*7e00*/  F2FP.BF16.F32.PACK_AB R7, R186, R14 ;  /* 0x0000000eba07723e */ /* 0x008fe200000010ff */
[----:B------:R-:W-:Y:S02]  /*7e10*/  FADD.FTZ R70, R36, R70 ;  /* 0x0000004624467221 */ /* 0x000fe40000010000 */
[----:B------:R-:W-:Y:S02]  /*7e20*/  FADD.FTZ R58, R12, R58 ;  /* 0x0000003a0c3a7221 */ /* 0x000fe40000010000 */
[----:B------:R-:W-:-:S02]  /*7e30*/  FADD.FTZ R70, R37, R70 ;  /* 0x0000004625467221 */ /* 0x000fc40000010000 */
[----:B------:R-:W-:Y:S01]  /*7e40*/  FADD.FTZ R58, R13, R58 ;  /* 0x0000003a0d3a7221 */ /* 0x000fe20000010000 */
[----:B------:R-:W-:Y:S01]  /*7e50*/  HMMA.16816.F32.BF16 R144, R4, R140, R24 ;  /* 0x0000008c0490723c */ /* 0x000fe20000041818 */
[----:B------:R-:W-:Y:S02]  /*7e60*/  FADD.FTZ R187, R187, R70 ;  /* 0x00000046bbbb7221 */ /* 0x000fe40000010000 */
[----:B------:R-:W-:-:S04]  /*7e70*/  FADD.FTZ R58, R14, R58 ;  /* 0x0000003a0e3a7221 */ /* 0x000fc80000010000 */
[----:B------:R-:W-:Y:S01]  /*7e80*/  FADD.FTZ R186, R186, R58 ;  /* 0x0000003ababa7221 */ /* 0x000fe20000010000 */
[C---:B------:R-:W-:Y:S08]  /*7e90*/  HMMA.16816.F32.BF16 R136, R4.reuse, R132, R40 ;  /* 0x000000840488723c */ /* 0x040ff00000041828 */
[C---:B------:R-:W-:Y:S08]  /*7ea0*/  HMMA.16816.F32.BF16 R140, R4.reuse, R142, R20 ;  /* 0x0000008e048c723c */ /* 0x040ff00000041814 */
        /* <DEDUP_REMOVED lines=68> */
.L_x_2076:
[----:B------:R-:W-:Y:S01]  /*82f0*/  UMOV UR6, URZ ;  /* 0x000000ff00067c82 */ /* 0x000fe20008000000 */
[----:B------:R-:W-:Y:S01]  /*8300*/  IMAD.SHL.U32 R4, R46, 0x100, RZ ;  /* 0x000001002e047824 */ /* 0x000fe200078e00ff */
[----:B------:R-:W-:-:S05]  /*8310*/  IADD3 R5, P0, PT, RZ, -UR6, RZ ;  /* 0x80000006ff057c10 */ /* 0x000fca000ff1e0ff */
[----:B------:R-:W-:-:S05]  /*8320*/  IMAD.X R4, RZ, RZ, ~R4, P0 ;  /* 0x000000ffff047224 */ /* 0x000fca00000e0e04 */
[----:B------:R-:W-:-:S04]  /*8330*/  SHF.R.S64 R5, R5, 0x1f, R4 ;  /* 0x0000001f05057819 */ /* 0x000fc80000001004 */
[----:B------:R-:W-:-:S04]  /*8340*/  IADD3 R175, P0, PT, R5, R175, RZ ;  /* 0x000000af05af7210 */ /* 0x000fc80007f1e0ff */
[----:B------:R-:W-:-:S09]  /*8350*/  LEA.HI.X.SX32 R174, R4, R174, 0x1, P0 ;  /* 0x000000ae04ae7211 */ /* 0x000fd200000f0eff */
.L_x_2077:
        /* <DEDUP_REMOVED lines=34> */
[----:B------:R-:W-:Y:S04]  /*8580*/  LDSM.16.M88.4 R40, [R150+0x1800] ;  /* 0x001800009628783b */ /* 0x000fe80000000200 */
[----:B--2---:R-:W1:Y:S04]  /*8590*/  LDSM.16.M88.4 R4, [R167] ;  /* 0x00000000a704783b */ /* 0x004e680000000200 */
[----:B------:R-:W0:Y:S01]  /*85a0*/  LDGDEPBAR ;  /* 0x00000000000079af */ /* 0x000e220000000000 */
        /* <DEDUP_REMOVED lines=19> */
[----:B------:R-:W2:Y:S02]  /*86e0*/  LDSM.16.M88.4 R28, [R165+0x1c00] ;  /* 0x001c0000a51c783b */ /* 0x000ea40000000200 */
[----:B------:R-:W-:Y:S04]  /*86f0*/  MUFU.TANH R83, R21 ;  /* 0x0000001500537308 */ /* 0x000fe80000002400 */
[----:B------:R-:W-:Y:S01]  /*8700*/  FMUL.FTZ R16, R16, UR4 ;  /* 0x0000000410107c20 */ /* 0x000fe20008410000 */
[----:B------:R-:W-:Y:S01]  /*8710*/  FMUL.FTZ R17, R17, UR4 ;  /* 0x0000000411117c20 */ /* 0x000fe20008410000 */
[----:B------:R-:W-:Y:S01]  /*8720*/  FMUL.FTZ R18, R18, UR4 ;  /* 0x0000000412127c20 */ /* 0x000fe20008410000 */
[----:B------:R-:W-:Y:S01]  /*8730*/  FMUL.FTZ R19, R19, UR4 ;  /* 0x0000000413137c20 */ /* 0x000fe20008410000 */
[----:B------:R-:W-:Y:S08]  /*8740*/  MUFU.TANH R80, R22 ;  /* 0x0000001600507308 */ /* 0x000ff00000002400 */
[----:B------:R1:W-:Y:S01]  /*8750*/  MUFU.TANH R95, R23 ;  /* 0x00000017005f7308 */ /* 0x0003e20000002400 */
[----:B------:R-:W-:Y:S01]  /*8760*/  FMUL.FTZ R24, R24, UR4 ;  /* 0x0000000418187c20 */ /* 0x000fe20008410000 */
[----:B------:R-:W-:Y:S01]  /*8770*/  FMUL.FTZ R25, R25, UR4 ;  /* 0x0000000419197c20 */ /* 0x000fe20008410000 */
[----:B------:R-:W-:Y:S01]  /*8780*/  FMUL.FTZ R26, R26, UR4 ;  /* 0x000000041a1a7c20 */ /* 0x000fe20008410000 */
[----:B------:R-:W-:-:S04]  /*8790*/  FMUL.FTZ R27, R27, UR4 ;  /* 0x000000041b1b7c20 */ /* 0x000fc80008410000 */
[----:B------:R-:W-:Y:S08]  /*87a0*/  MUFU.TANH R106, R16 ;  /* 0x00000010006a7308 */ /* 0x000ff00000002400 */
[----:B------:R-:W-:Y:S01]  /*87b0*/  MUFU.TANH R86, R17 ;  /* 0x0000001100567308 */ /* 0x000fe20000002400 */
[C---:B-1----:R-:W-:Y:S07]  /*87c0*/  HMMA.16816.F32.BF16 R20, R4.reuse, R8, RZ ;  /* 0x000000080414723c */ /* 0x042fee00000418ff */
[----:B------:R-:W-:Y:S01]  /*87d0*/  MUFU.TANH R90, R18 ;  /* 0x00000012005a7308 */ /* 0x000fe20000002400 */
[----:B------:R-:W-:Y:S07]  /*87e0*/  HMMA.16816.F32.BF16 R8, R4, R10, RZ ;  /* 0x0000000a0408723c */ /* 0x000fee00000418ff */
[----:B------:R1:W-:Y:S05]  /*87f0*/  MUFU.TANH R97, R19 ;  /* 0x0000001300617308 */ /* 0x0003ea0000002400 */
[C---:B------:R-:W-:Y:S03]  /*8800*/  HMMA.16816.F32.BF16 R20, R12.reuse, R40, R20 ;  /* 0x000000280c14723c */ /* 0x040fe60000041814 */
[----:B------:R-:W-:Y:S05]  /*8810*/  MUFU.TANH R89, R24 ;  /* 0x0000001800597308 */ /* 0x000fea0000002400 */
[----:B------:R-:W-:Y:S01]  /*8820*/  HMMA.16816.F32.BF16 R8, R12, R42, R8 ;  /* 0x0000002a0c08723c */ /* 0x000fe20000041808 */
[----:B------:R-:W-:Y:S02]  /*8830*/  LDSM.16.M88.4 R40, [R150+0x2400] ;  /* 0x002400009628783b */ /* 0x000fe40000000200 */
[----:B------:R-:W-:Y:S02]  /*8840*/  MUFU.TANH R91, R25 ;  /* 0x00000019005b7308 */ /* 0x000fe40000002400 */
[----:B-1----:R-:W1:Y:S06]  /*8850*/  LDSM.16.M88.4 R16, [R150+0x1c00] ;  /* 0x001c00009610783b */ /* 0x002e6c0000000200 */
[----:B------:R-:W-:Y:S01]  /*8860*/  MUFU.TANH R102, R26 ;  /* 0x0000001a00667308 */ /* 0x000fe20000002400 */
        /* <DEDUP_REMOVED lines=11> */
[----:B---3--:R-:W3:Y:S07]  /*8920*/  LDSM.16.M88.4 R24, [R165+0x2000] ;  /* 0x00200000a518783b */ /* 0x008eee0000000200 */
[----:B------:R2:W5:Y:S08]  /*8930*/  MUFU.TANH R93, R39 ;  /* 0x00000027005d7308 */ /* 0x0005700000002400 */
[----:B------:R-:W5:Y:S08]  /*8940*/  MUFU.TANH R114, R20 ;  /* 0x0000001400727308 */ /* 0x000f700000002400 */
[----:B------:R-:W-:Y:S01]  /*8950*/  MUFU.TANH R111, R21 ;  /* 0x00000015006f7308 */ /* 0x000fe20000002400 */
[----:B--2---:R-:W-:Y:S07]  /*8960*/  HMMA.16816.F32.BF16 R36, R4, R28, RZ ;  /* 0x0000001c0424723c */ /* 0x004fee00000418ff */
[----:B------:R-:W2:Y:S08]  /*8970*/  MUFU.TANH R112, R22 ;  /* 0x0000001600707308 */ /* 0x000eb00000002400 */
[----:B------:R4:W-:Y:S05]  /*8980*/  MUFU.TANH R49, R23 ;  /* 0x0000001700317308 */ /* 0x0009ea0000002400 */
[----:B-1----:R-:W-:Y:S03]  /*8990*/  HMMA.16816.F32.BF16 R36, R12, R16, R36 ;  /* 0x000000100c24723c */ /* 0x002fe60000041824 */
[----:B------:R-:W-:Y:S08]  /*89a0*/  MUFU.TANH R110, R8 ;  /* 0x00000008006e7308 */ /* 0x000ff00000002400 */
[----:B------:R-:W-:Y:S01]  /*89b0*/  MUFU.TANH R109, R9 ;  /* 0x00000009006d7308 */ /* 0x000fe20000002400 */
[----:B----4-:R-:W-:Y:S01]  /*89c0*/  HMMA.16816.F32.BF16 R20, R4, R30, RZ ;  /* 0x0000001e0414723c */ /* 0x010fe200000418ff */
[----:B------:R-:W1:Y:S06]  /*89d0*/  LDSM.16.M88.4 R28, [R150+0x2000] ;  /* 0x00200000961c783b */ /* 0x000e6c0000000200 */
[----:B------:R-:W4:Y:S01]  /*89e0*/  MUFU.TANH R52, R10 ;  /* 0x0000000a00347308 */ /* 0x000f220000002400 */
[----:B------:R-:W-:Y:S01]  /*89f0*/  FMUL.FTZ R36, R36, UR4 ;  /* 0x0000000424247c20 */ /* 0x000fe20008410000 */
[----:B------:R-:W-:Y:S01]  /*8a00*/  FMUL.FTZ R37, R37, UR4 ;  /* 0x0000000425257c20 */ /* 0x000fe20008410000 */
[----:B------:R-:W-:Y:S01]  /*8a10*/  FMUL.FTZ R38, R38, UR4 ;  /* 0x0000000426267c20 */ /* 0x000fe20008410000 */
[----:B------:R-:W-:-:S04]  /*8a20*/  FMUL.FTZ R39, R39, UR4 ;  /* 0x0000000427277c20 */ /* 0x000fc80008410000 */
[----:B------:R3:W4:Y:S05]  /*8a30*/  MUFU.TANH R51, R11 ;  /* 0x0000000b00337308 */ /* 0x00072a0000002400 */
[----:B------:R-:W-:Y:S01]  /*8a40*/  HMMA.16816.F32.BF16 R20, R12, R18, R20 ;  /* 0x000000120c14723c */ /* 0x000fe20000041814 */
[----:B------:R-:W5:Y:S02]  /*8a50*/  LDSM.16.M88.4 R16, [R165+0x2400] ;  /* 0x00240000a510783b */ /* 0x000f640000000200 */
[----:B------:R-:W4:Y:S08]  /*8a60*/  MUFU.TANH R113, R36 ;  /* 0x0000002400717308 */ /* 0x000f300000002400 */
[----:B------:R-:W-:Y:S01]  /*8a70*/  MUFU.TANH R50, R37 ;  /* 0x0000002500327308 */ /* 0x000fe20000002400 */
[C---:B---3--:R-:W-:Y:S07]  /*8a80*/  HMMA.16816.F32.BF16 R8, R4.reuse, R24, RZ ;  /* 0x000000180408723c */ /* 0x048fee00000418ff */
[----:B------:R-:W3:Y:S01]  /*8a90*/  MUFU.TANH R118, R38 ;  /* 0x0000002600767308 */ /* 0x000ee20000002400 */
[----:B------:R-:W-:Y:S01]  /*8aa0*/  FMUL.FTZ R20, R20, UR4 ;  /* 0x0000000414147c20 */ /* 0x000fe20008410000 */
[----:B------:R-:W-:Y:S01]  /*8ab0*/  HMMA.16816.F32.BF16 R24, R4, R26, RZ ;  /* 0x0000001a0418723c */ /* 0x000fe200000418ff */
[----:B------:R-:W-:Y:S01]  /*8ac0*/  FMUL.FTZ R21, R21, UR4 ;  /* 0x0000000415157c20 */ /* 0x000fe20008410000 */
[----:B------:R-:W-:Y:S01]  /*8ad0*/  FMUL.FTZ R22, R22, UR4 ;  /* 0x0000000416167c20 */ /* 0x000fe20008410000 */
[----:B------:R-:W-:-:S03]  /*8ae0*/  FMUL.FTZ R23, R23, UR4 ;  /* 0x0000000417177c20 */ /* 0x000fc60008410000 */
[----:B------:R-:W-:Y:S05]  /*8af0*/  MUFU.TANH R120, R20 ;  /* 0x0000001400787308 */ /* 0x000fea0000002400 */
[C---:B-1----:R-:W-:Y:S03]  /*8b00*/  HMMA.16816.F32.BF16 R8, R12.reuse, R28, R8 ;  /* 0x0000001c0c08723c */ /* 0x042fe60000041808 */
[----:B------:R-:W-:Y:S06]  /*8b10*/  MUFU.TANH R119, R21 ;  /* 0x0000001500777308 */ /* 0x000fec0000002400 */
[----:B------:R-:W-:Y:S02]  /*8b20*/  HMMA.16816.F32.BF16 R24, R12, R30, R24 ;  /* 0x0000001e0c18723c */ /* 0x000fe40000041818 */
[----:B------:R-:W-:Y:S06]  /*8b30*/  MUFU.TANH R122, R22 ;  /* 0x00000016007a7308 */ /* 0x000fec0000002400 */
[----:B-----5:R-:W-:Y:S02]  /*8b40*/  HMMA.16816.F32.BF16 R28, R4, R16, RZ ;  /* 0x00000010041c723c */ /* 0x020fe400000418ff */
[----:B------:R1:W-:Y:S01]  /*8b50*/  MUFU.TANH R121, R23 ;  /* 0x0000001700797308 */ /* 0x0003e20000002400 */
[----:B------:R-:W-:Y:S01]  /*8b60*/  FMUL.FTZ R8, R8, UR4 ;  /* 0x0000000408087c20 */ /* 0x000fe20008410000 */
[----:B------:R-:W-:Y:S01]  /*8b70*/  FMUL.FTZ R9, R9, UR4 ;  /* 0x0000000409097c20 */ /* 0x000fe20008410000 */
[----:B------:R-:W-:Y:S01]  /*8b80*/  FMUL.FTZ R10, R10, UR4 ;  /* 0x000000040a0a7c20 */ /* 0x000fe20008410000 */
[----:B------:R-:W-:-:S02]  /*8b90*/  FMUL.FTZ R11, R11, UR4 ;  /* 0x000000040b0b7c20 */ /* 0x000fc40008410000 */
[----:B------:R-:W-:Y:S02]  /*8ba0*/  HMMA.16816.F32.BF16 R16, R4, R18, RZ ;  /* 0x000000120410723c */ /* 0x000fe400000418ff */
[----:B------:R-:W-:Y:S01]  /*8bb0*/  MUFU.TANH R210, R8 ;  /* 0x0000000800d27308 */ /* 0x000fe20000002400 */
[----:B------:R-:W-:Y:S01]  /*8bc0*/  FMUL.FTZ R24, R24, UR4 ;  /* 0x0000000418187c20 */ /* 0x000fe20008410000 */
[----:B------:R-:W-:Y:S01]  /*8bd0*/  FMUL.FTZ R25, R25, UR4 ;  /* 0x0000000419197c20 */ /* 0x000fe20008410000 */
[----:B------:R-:W-:Y:S01]  /*8be0*/  FMUL.FTZ R26, R26, UR4 ;  /* 0x000000041a1a7c20 */ /* 0x000fe20008410000 */
[----:B------:R-:W-:-:S04]  /*8bf0*/  FMUL.FTZ R27, R27, UR4 ;  /* 0x000000041b1b7c20 */ /* 0x000fc80008410000 */
[----:B------:R-:W-:Y:S01]  /*8c00*/  MUFU.TANH R131, R9 ;  /* 0x0000000900837308 */ /* 0x000fe20000002400 */
[----:B-1----:R-:W1:Y:S07]  /*8c10*/  LDSM.16.M88.4 R20, [R165+0x2800] ;  /* 0x00280000a514783b */ /* 0x002e6e0000000200 */
[----:B------:R-:W-:Y:S02]  /*8c20*/  MUFU.TANH R207, R10 ;  /* 0x0000000a00cf7308 */ /* 0x000fe40000002400 */
[C---:B------:R-:W-:Y:S06]  /*8c30*/  HMMA.16816.F32.BF16 R16, R12.reuse, R42, R16 ;  /* 0x0000002a0c10723c */ /* 0x040fec0000041810 */
[----:B------:R5:W-:Y:S08]  /*8c40*/  MUFU.TANH R206, R11 ;  /* 0x0000000b00ce7308 */ /* 0x000bf00000002400 */
[----:B------:R-:W-:Y:S05]  /*8c50*/  MUFU.TANH R209, R24 ;  /* 0x0000001800d17308 */ /* 0x000fea0000002400 */
[----:B------:R-:W-:Y:S01]  /*8c60*/  FMUL.FTZ R16, R16, UR4 ;  /* 0x0000000410107c20 */ /* 0x000fe20008410000 */
[----:B------:R-:W-:Y:S01]  /*8c70*/  FMUL.FTZ R17, R17, UR4 ;  /* 0x0000000411117c20 */ /* 0x000fe20008410000 */
[----:B------:R-:W-:Y:S01]  /*8c80*/  FMUL.FTZ R18, R18, UR4 ;  /* 0x0000000412127c20 */ /* 0x000fe20008410000 */
[----:B------:R-:W-:Y:S01]  /*8c90*/  MUFU.TANH R208, R25 ;  /* 0x0000001900d07308 */ /* 0x000fe20000002400 */
[----:B------:R-:W-:Y:S01]  /*8ca0*/  FMUL.FTZ R19, R19, UR4 ;  /* 0x0000000413137c20 */ /* 0x000fe20008410000 */
[----:B-----5:R-:W-:Y:S01]  /*8cb0*/  HMMA.16816.F32.BF16 R8, R12, R40, R28 ;  /* 0x000000280c08723c */ /* 0x020fe2000004181c */
[----:B------:R-:W5:Y:S01]  /*8cc0*/  LDSM.16.M88.4 R28, [R150+0x2800] ;  /* 0x00280000961c783b */ /* 0x000f620000000200 */
[----:B------:R-:W-:-:S04]  /*8cd0*/  IMAD R40, R3, 0x100, R48 ;  /* 0x0000010003287824 */ /* 0x000fc800078e0230 */
[----:B------:R-:W-:Y:S08]  /*8ce0*/  MUFU.TANH R205, R26 ;  /* 0x0000001a00cd7308 */ /* 0x000ff00000002400 */
[----:B------:R2:W-:Y:S05]  /*8cf0*/  MUFU.TANH R204, R27 ;  /* 0x0000001b00cc7308 */ /* 0x0005ea0000002400 */
[----:B------:R-:W-:Y:S01]  /*8d00*/  FMUL.FTZ R8, R8, UR4 ;  /* 0x0000000408087c20 */ /* 0x000fe20008410000 */
[----:B------:R-:W-:Y:S01]  /*8d10*/  FMUL.FTZ R9, R9, UR4 ;  /* 0x0000000409097c20 */ /* 0x000fe20008410000 */
[----:B------:R-:W-:Y:S01]  /*8d20*/  FMUL.FTZ R10, R10, UR4 ;  /* 0x000000040a0a7c20 */ /* 0x000fe20008410000 */
[----:B------:R-:W-:Y:S01]  /*8d30*/  FMUL.FTZ R11, R11, UR4 ;  /* 0x000000040b0b7c20 */ /* 0x000fe20008410000 */
[----:B------:R1:W3:Y:S08]  /*8d40*/  MUFU.TANH R123, R39 ;  /* 0x00000027007b7308 */ /* 0x0002f00000002400 */
[----:B------:R-:W3:Y:S01]  /*8d50*/  MUFU.TANH R203, R8 ;  /* 0x0000000800cb7308 */ /* 0x000ee20000002400 */
[----:B--2---:R-:W2:Y:S07]  /*8d60*/  LDSM.16.M88.4 R24, [R165+0x2c00] ;  /* 0x002c0000a518783b */ /* 0x004eae0000000200 */
[----:B------:R-:W-:Y:S01]  /*8d70*/  MUFU.TANH R202, R9 ;  /* 0x0000000900ca7308 */ /* 0x000fe20000002400 */
[----:B-1----:R-:W-:Y:S07]  /*8d80*/  HMMA.16816.F32.BF16 R36, R4, R20, RZ ;  /* 0x000000140424723c */ /* 0x002fee00000418ff */
[----:B------:R-:W1:Y:S08]  /*8d90*/  MUFU.TANH R198, R10 ;  /* 0x0000000a00c67308 */ /* 0x000e700000002400 */
[----:B------:R4:W1:Y:S05]  /*8da0*/  MUFU.TANH R197, R11 ;  /* 0x0000000b00c57308 */ /* 0x00086a0000002400 */
[----:B-----5:R-:W-:Y:S03]  /*8db0*/  HMMA.16816.F32.BF16 R36, R12, R28, R36 ;  /* 0x0000001c0c24723c */ /* 0x020fe60000041824 */
[----:B------:R-:W5:Y:S08]  /*8dc0*/  MUFU.TANH R201, R16 ;  /* 0x0000001000c97308 */ /* 0x000f700000002400 */
[----:B------:R-:W-:Y:S01]  /*8dd0*/  MUFU.TANH R200, R17 ;  /* 0x0000001100c87308 */ /* 0x000fe20000002400 */
[----:B----4-:R-:W-:Y:S01]  /*8de0*/  HMMA.16816.F32.BF16 R8, R4, R22, RZ ;  /* 0x000000160408723c */ /* 0x010fe200000418ff */
[----:B------:R-:W4:Y:S06]  /*8df0*/  LDSM.16.M88.4 R20, [R150+0x2c00] ;  /* 0x002c00009614783b */ /* 0x000f2c0000000200 */
[----:B------:R-:W-:Y:S01]  /*8e00*/  MUFU.TANH R195, R18 ;  /* 0x0000001200c37308 */ /* 0x000fe20000002400 */
[----:B------:R-:W-:Y:S01]  /*8e10*/  FMUL.FTZ R36, R36, UR4 ;  /* 0x0000000424247c20 */ /* 0x000fe20008410000 */
[----:B------:R-:W-:Y:S01]  /*8e20*/  FMUL.FTZ R37, R37, UR4 ;  /* 0x0000000425257c20 */ /* 0x000fe20008410000 */
[----:B------:R-:W-:Y:S01]  /*8e30*/  FMUL.FTZ R38, R38, UR4 ;  /* 0x0000000426267c20 */ /* 0x000fe20008410000 */
[----:B------:R-:W-:-:S04]  /*8e40*/  FMUL.FTZ R39, R39, UR4 ;  /* 0x0000000427277c20 */ /* 0x000fc80008410000 */
[----:B------:R3:W5:Y:S05]  /*8e50*/  MUFU.TANH R194, R19 ;  /* 0x0000001300c27308 */ /* 0x00076a0000002400 */
[----:B------:R-:W-:Y:S03]  /*8e60*/  HMMA.16816.F32.BF16 R8, R12, R30, R8 ;  /* 0x0000001e0c08723c */ /* 0x000fe60000041808 */
[----:B------:R-:W5:Y:S05]  /*8e70*/  MUFU.TANH R199, R36 ;  /* 0x0000002400c77308 */ /* 0x000f6a0000002400 */
[C---:B--2---:R-:W-:Y:S03]  /*8e80*/  HMMA.16816.F32.BF16 R28, R4.reuse, R24, RZ ;  /* 0x00000018041c723c */ /* 0x044fe600000418ff */
[----:B------:R-:W-:Y:S01]  /*8e90*/  MUFU.TANH R196, R37 ;  /* 0x0000002500c47308 */ /* 0x000fe20000002400 */
[----:B---3--:R-:W2:Y:S04]  /*8ea0*/  LDSM.16.M88.4 R16, [R165+0x3000] ;  /* 0x00300000a510783b */ /* 0x008ea80000000200 */
[----:B------:R-:W-:Y:S03]  /*8eb0*/  HMMA.16816.F32.BF16 R24, R4, R26, RZ ;  /* 0x0000001a0418723c */ /* 0x000fe600000418ff */
[----:B------:R-:W3:Y:S01]  /*8ec0*/  MUFU.TANH R191, R38 ;  /* 0x0000002600bf7308 */ /* 0x000ee20000002400 */
[----:B------:R-:W-:Y:S01]  /*8ed0*/  FMUL.FTZ R8, R8, UR4 ;  /* 0x0000000408087c20 */ /* 0x000fe20008410000 */
[----:B------:R-:W-:Y:S01]  /*8ee0*/  FMUL.FTZ R9, R9, UR4 ;  /* 0x0000000409097c20 */ /* 0x000fe20008410000 */
[----:B------:R-:W-:Y:S01]  /*8ef0*/  FMUL.FTZ R10, R10, UR4 ;  /* 0x000000040a0a7c20 */ /* 0x000fe20008410000 */
[----:B------:R-:W-:-:S04]  /*8f00*/  FMUL.FTZ R11, R11, UR4 ;  /* 0x000000040b0b7c20 */ /* 0x000fc80008410000 */
[----:B------:R1:W3:Y:S01]  /*8f10*/  MUFU.TANH R190, R39 ;  /* 0x0000002700be7308 */ /* 0x0002e20000002400 */
[C---:B----4-:R-:W-:Y:S07]  /*8f20*/  HMMA.16816.F32.BF16 R28, R12.reuse, R20, R28 ;  /* 0x000000140c1c723c */ /* 0x050fee000004181c */
[----:B------:R-:W4:Y:S01]  /*8f30*/  MUFU.TANH R193, R8 ;  /* 0x0000000800c17308 */ /* 0x000f220000002400 */
[----:B------:R-:W-:Y:S01]  /*8f40*/  HMMA.16816.F32.BF16 R24, R12, R22, R24 ;  /* 0x000000160c18723c */ /* 0x000fe20000041818 */
[----:B------:R-:W-:Y:S06]  /*8f50*/  LDSM.16.M88.4 R20, [R165+0x3400] ;  /* 0x00340000a514783b */ /* 0x000fec0000000200 */
[----:B------:R-:W-:Y:S01]  /*8f60*/  MUFU.TANH R192, R9 ;  /* 0x0000000900c07308 */ /* 0x000fe20000002400 */
[----:B-1----:R-:W1:Y:S03]  /*8f70*/  LDSM.16.M88.4 R36, [R150+0x3000] ;  /* 0x003000009624783b */ /* 0x002e660000000200 */
[----:B------:R-:W-:Y:S01]  /*8f80*/  FMUL.FTZ R28, R28, UR4 ;  /* 0x000000041c1c7c20 */ /* 0x000fe20008410000 */
[----:B------:R-:W-:Y:S01]  /*8f90*/  FMUL.FTZ R29, R29, UR4 ;  /* 0x000000041d1d7c20 */ /* 0x000fe20008410000 */
[----:B------:R-:W-:Y:S01]  /*8fa0*/  FMUL.FTZ R30, R30, UR4 ;  /* 0x000000041e1e7c20 */ /* 0x000fe20008410000 */
[----:B------:R-:W-:Y:S01]  /*8fb0*/  FMUL.FTZ R31, R31, UR4 ;  /* 0x000000041f1f7c20 */ /* 0x000fe20008410000 */
[----:B------:R-:W4:Y:S04]  /*8fc0*/  MUFU.TANH R189, R10 ;  /* 0x0000000a00bd7308 */ /* 0x000f280000002400 */
[----:B------:R-:W-:Y:S01]  /*8fd0*/  FMUL.FTZ R24, R24, UR4 ;  /* 0x0000000418187c20 */ /* 0x000fe20008410000 */
[----:B------:R-:W-:Y:S01]  /*8fe0*/  FMUL.FTZ R25, R25, UR4 ;  /* 0x0000000419197c20 */ /* 0x000fe20008410000 */
[----:B------:R-:W-:Y:S01]  /*8ff0*/  FMUL.FTZ R26, R26, UR4 ;  /* 0x000000041a1a7c20 */ /* 0x000fe20008410000 */
[----:B------:R-:W-:Y:S01]  /*9000*/  FMUL.FTZ R27, R27, UR4 ;  /* 0x000000041b1b7c20 */ /* 0x000fe20008410000 */
[----:B------:R2:W4:Y:S08]  /*9010*/  MUFU.TANH R188, R11 ;  /* 0x0000000b00bc7308 */ /* 0x0005300000002400 */
[----:B------:R-:W4:Y:S08]  /*9020*/  MUFU.TANH R185, R28 ;  /* 0x0000001c00b97308 */ /* 0x000f300000002400 */
[----:B------:R-:W-:Y:S01]  /*9030*/  MUFU.TANH R184, R29 ;  /* 0x0000001d00b87308 */ /* 0x000fe20000002400 */
[C---:B--2---:R-:W-:Y:S07]  /*9040*/  HMMA.16816.F32.BF16 R8, R4.reuse, R16, RZ ;  /* 0x000000100408723c */ /* 0x044fee00000418ff */
[----:B------:R-:W-:Y:S01]  /*9050*/  MUFU.TANH R163, R30 ;  /* 0x0000001e00a37308 */ /* 0x000fe20000002400 */
[----:B------:R-:W-:Y:S07]  /*9060*/  HMMA.16816.F32.BF16 R16, R4, R18, RZ ;  /* 0x000000120410723c */ /* 0x000fee00000418ff */
[----:B------:R2:W4:Y:S05]  /*9070*/  MUFU.TANH R162, R31 ;  /* 0x0000001f00a27308 */ /* 0x00052a0000002400 */
[C---:B-1----:R-:W-:Y:S03]  /*9080*/  HMMA.16816.F32.BF16 R8, R12.reuse, R36, R8 ;  /* 0x000000240c08723c */ /* 0x042fe60000041808 */
[----:B------:R-:W1:Y:S05]  /*9090*/  MUFU.TANH R181, R24 ;  /* 0x0000001800b57308 */ /* 0x000e6a0000002400 */
[----:B------:R-:W-:Y:S03]  /*90a0*/  HMMA.16816.F32.BF16 R16, R12, R38, R16 ;  /* 0x000000260c10723c */ /* 0x000fe60000041810 */
[----:B------:R-:W-:Y:S01]  /*90b0*/  MUFU.TANH R173, R25 ;  /* 0x0000001900ad7308 */ /* 0x000fe20000002400 */
[----:B--2---:R-:W2:Y:S07]  /*90c0*/  LDSM.16.M88.4 R28, [R150+0x3400] ;  /* 0x00340000961c783b */ /* 0x004eae0000000200 */
        /* <DEDUP_REMOVED lines=11> */
[----:B------:R-:W-:Y:S01]  /*9180*/  MUFU.TANH R158, R9 ;  /* 0x00000009009e7308 */ /* 0x000fe20000002400 */
[C---:B-----5:R-:W-:Y:S07]  /*9190*/  HMMA.16816.F32.BF16 R24, R4.reuse, R20, RZ ;  /* 0x000000140418723c */ /* 0x060fee00000418ff */
[----:B------:R-:W5:Y:S01]  /*91a0*/  MUFU.TANH R154, R10 ;  /* 0x0000000a009a7308 */ /* 0x000f620000002400 */
[----:B------:R-:W-:Y:S07]  /*91b0*/  HMMA.16816.F32.BF16 R20, R4, R22, RZ ;  /* 0x000000160414723c */ /* 0x000fee00000418ff */
[----:B------:R3:W-:Y:S08]  /*91c0*/  MUFU.TANH R153, R11 ;  /* 0x0000000b00997308 */ /* 0x0007f00000002400 */
[----:B------:R-:W-:Y:S05]  /*91d0*/  MUFU.TANH R157, R16 ;  /* 0x00000010009d7308 */ /* 0x000fea0000002400 */
[C---:B--2---:R-:W-:Y:S03]  /*91e0*/  HMMA.16816.F32.BF16 R20, R12.reuse, R30, R20 ;  /* 0x0000001e0c14723c */ /* 0x044fe60000041814 */
[----:B------:R-:W-:Y:S05]  /*91f0*/  MUFU.TANH R156, R17 ;  /* 0x00000011009c7308 */ /* 0x000fea0000002400 */
[----:B---3--:R-:W-:Y:S01]  /*9200*/  HMMA.16816.F32.BF16 R8, R12, R28, R24 ;  /* 0x0000001c0c08723c */ /* 0x008fe20000041818 */
[----:B------:R-:W2:Y:S02]  /*9210*/  LDSM.16.M88.4 R24, [R165+0x3800] ;  /* 0x00380000a518783b */ /* 0x000ea40000000200 */
[----:B------:R-:W3:Y:S01]  /*9220*/  MUFU.TANH R149, R18 ;  /* 0x0000001200957308 */ /* 0x000ee20000002400 */
[----:B------:R-:W-:-:S05]  /*9230*/  VIADD R28, R40, 0xfffffe01 ;  /* 0xfffffe01281c7836 */ /* 0x000fca0000000000 */
[C---:B------:R-:W-:Y:S02]  /*9240*/  ISETP.GE.AND P0, PT, R28.reuse, R45, PT ;  /* 0x0000002d1c00720c */ /* 0x040fe40003f06270 */
[----:B------:R4:W3:Y:S01]  /*9250*/  MUFU.TANH R148, R19 ;  /* 0x0000001300947308 */ /* 0x0008e20000002400 */
[----:B------:R-:W-:Y:S01]  /*9260*/  ISETP.GE.AND P6, PT, R28, R44, PT ;  /* 0x0000002c1c00720c */ /* 0x000fe20003fc6270 */
[----:B------:R-:W-:Y:S01]  /*9270*/  FMUL.FTZ R20, R20, UR4 ;  /* 0x0000000414147c20 */ /* 0x000fe20008410000 */
[----:B------:R-:W-:Y:S01]  /*9280*/  FSEL R81, R46, -INF , !P0 ;  /* 0xff8000002e517808 */ /* 0x000fe20004000000 */
[----:B------:R-:W-:Y:S01]  /*9290*/  FMUL.FTZ R21, R21, UR4 ;  /* 0x0000000415157c20 */ /* 0x000fe20008410000 */
[----:B------:R-:W-:Y:S01]  /*92a0*/  FSEL R93, R93, -INF , !P6 ;  /* 0xff8000005d5d7808 */ /* 0x000fe20007000000 */
[----:B------:R-:W-:Y:S01]  /*92b0*/  FMUL.FTZ R22, R22, UR4 ;  /* 0x0000000416167c20 */ /* 0x000fe20008410000 */
[----:B------:R-:W-:Y:S01]  /*92c0*/  FMUL.FTZ R23, R23, UR4 ;  /* 0x0000000417177c20 */ /* 0x000fe20008410000 */
[----:B------:R1:W-:Y:S01]  /*92d0*/  MUFU.TANH R130, R20 ;  /* 0x0000001400827308 */ /* 0x0003e20000002400 */
[----:B------:R-:W-:Y:S01]  /*92e0*/  FMUL.FTZ R8, R8, UR4 ;  /* 0x0000000408087c20 */ /* 0x000fe20008410000 */
[----:B------:R-:W-:Y:S01]  /*92f0*/  FMUL.FTZ R9, R9, UR4 ;  /* 0x0000000409097c20 */ /* 0x000fe20008410000 */
[----:B------:R-:W-:Y:S01]  /*9300*/  FMUL.FTZ R10, R10, UR4 ;  /* 0x000000040a0a7c20 */ /* 0x000fe20008410000 */
[----:B------:R-:W-:-:S04]  /*9310*/  FMUL.FTZ R11, R11, UR4 ;  /* 0x000000040b0b7c20 */ /* 0x000fc80008410000 */
[----:B------:R5:W3:Y:S01]  /*9320*/  MUFU.TANH R155, R8 ;  /* 0x00000008009b7308 */ /* 0x000ae20000002400 */
[----:B----4-:R-:W4:Y:S07]  /*9330*/  LDSM.16.M88.4 R16, [R150+0x3800] ;  /* 0x003800009610783b */ /* 0x010f2e0000000200 */
[----:B------:R3:W-:Y:S01]  /*9340*/  MUFU.TANH R152, R9 ;  /* 0x0000000900987308 */ /* 0x0007e20000002400 */
[C---:B-1----:R-:W-:Y:S01]  /*9350*/  VIADD R20, R40.reuse, 0xfffffe18 ;  /* 0xfffffe1828147836 */ /* 0x042fe20000000000 */
[----:B--2---:R-:W-:Y:S06]  /*9360*/  HMMA.16816.F32.BF16 R28, R4, R24, RZ ;  /* 0x00000018041c723c */ /* 0x004fec00000418ff */
[----:B------:R-:W1:Y:S01]  /*9370*/  MUFU.TANH R128, R10 ;  /* 0x0000000a00807308 */ /* 0x000e620000002400 */
[----:B-----5:R-:W-:-:S05]  /*9380*/  VIADD R8, R40, 0xfffffe00 ;  /* 0xfffffe0028087836 */ /* 0x020fca0000000000 */
[CC--:B------:R-:W-:Y:S02]  /*9390*/  ISETP.GE.AND P2, PT, R8.reuse, R45.reuse, PT ;  /* 0x0000002d0800720c */ /* 0x0c0fe40003f46270 */
[----:B------:R4:W2:Y:S01]  /*93a0*/  MUFU.TANH R127, R11 ;  /* 0x0000000b007f7308 */ /* 0x0008a20000002400 */
[-C--:B------:R-:W-:Y:S01]  /*93b0*/  ISETP.GE.AND P1, PT, R8, R44.reuse, PT ;  /* 0x0000002c0800720c */ /* 0x080fe20003f26270 */
[C---:B---3--:R-:W-:Y:S01]  /*93c0*/  VIADD R9, R40.reuse, 0xfffffe08 ;  /* 0xfffffe0828097836 */ /* 0x048fe20000000000 */
[----:B------:R-:W-:Y:S01]  /*93d0*/  FSEL R94, R47, -INF , !P2 ;  /* 0xff8000002f5e7808 */ /* 0x000fe20005000000 */
[----:B------:R-:W-:Y:S01]  /*93e0*/  VIADD R8, R40, 0xfffffe09 ;  /* 0xfffffe0928087836 */ /* 0x000fe20000000000 */
[----:B------:R-:W-:Y:S01]  /*93f0*/  FSEL R82, R82, -INF , !P1 ;  /* 0xff80000052527808 */ /* 0x000fe20004800000 */
[----:B------:R-:W-:Y:S01]  /*9400*/  HMMA.16816.F32.BF16 R24, R4, R26, RZ ;  /* 0x0000001a0418723c */ /* 0x000fe200000418ff */
[CC--:B------:R-:W-:Y:S01]  /*9410*/  ISETP.GE.AND P3, PT, R9.reuse, R45.reuse, PT ;  /* 0x0000002d0900720c */ /* 0x0c0fe20003f66270 */
[----:B------:R-:W-:Y:S01]  /*9420*/  MUFU.TANH R129, R21 ;  /* 0x0000001500817308 */ /* 0x000fe20000002400 */
[----:B------:R-:W-:Y:S01]  /*9430*/  ISETP.GE.AND P4, PT, R9, R44, PT ;  /* 0x0000002c0900720c */ /* 0x000fe20003f86270 */
[----:B------:R-:W-:Y:S01]  /*9440*/  VIADD R9, R40, 0xfffffe10 ;  /* 0xfffffe1028097836 */ /* 0x000fe20000000000 */
[----:B------:R-:W-:-:S02]  /*9450*/  ISETP.GE.AND P5, PT, R8, R45, PT ;  /* 0x0000002d0800720c */ /* 0x000fc40003fa6270 */
[-C--:B------:R-:W-:Y:S01]  /*9460*/  ISETP.GE.AND P2, PT, R8, R44.reuse, PT ;  /* 0x0000002c0800720c */ /* 0x080fe20003f46270 */
[----:B------:R-:W-:Y:S01]  /*9470*/  VIADD R8, R40, 0xfffffe11 ;  /* 0xfffffe1128087836 */ /* 0x000fe20000000000 */
[----:B------:R-:W-:Y:S01]  /*9480*/  FSEL R84, R84, -INF , !P3 ;  /* 0xff80000054547808 */ /* 0x000fe20005800000 */
[----:B------:R-:W3:Y:S01]  /*9490*/  MUFU.TANH R126, R22 ;  /* 0x00000016007e7308 */ /* 0x000ee20000002400 */
[CC--:B------:R-:W-:Y:S02]  /*94a0*/  ISETP.GE.AND P1, PT, R9.reuse, R45.reuse, PT ;  /* 0x0000002d0900720c */ /* 0x0c0fe40003f26270 */
[-C--:B------:R-:W-:Y:S02]  /*94b0*/  ISETP.GE.AND P0, PT, R9, R44.reuse, PT ;  /* 0x0000002c0900720c */ /* 0x080fe40003f06270 */
[CC--:B------:R-:W-:Y:S02]  /*94c0*/  ISETP.GE.AND P6, PT, R8.reuse, R45.reuse, PT ;  /* 0x0000002d0800720c */ /* 0x0c0fe40003fc6270 */
[----:B------:R-:W-:Y:S01]  /*94d0*/  ISETP.GE.AND P3, PT, R8, R44, PT ;  /* 0x0000002c0800720c */ /* 0x000fe20003f66270 */
[----:B------:R5:W3:Y:S01]  /*94e0*/  MUFU.TANH R125, R23 ;  /* 0x00000017007d7308 */ /* 0x000ae20000002400 */
[----:B----4-:R-:W-:Y:S01]  /*94f0*/  HMMA.16816.F32.BF16 R8, R12, R16, R28 ;  /* 0x000000100c08723c */ /* 0x010fe2000004181c */
[----:B------:R-:W4:Y:S01]  /*9500*/  LDSM.16.M88.4 R28, [R165+0x3c00] ;  /* 0x003c0000a51c783b */ /* 0x000f220000000200 */
[----:B------:R-:W-:Y:S01]  /*9510*/  FSEL R80, R80, -INF , !P4 ;  /* 0xff80000050507808 */ /* 0x000fe20006000000 */
[C---:B------:R-:W-:Y:S01]  /*9520*/  VIADD R16, R40.reuse, 0xfffffe19 ;  /* 0xfffffe1928107836 */ /* 0x040fe20000000000 */
[----:B------:R-:W-:Y:S01]  /*9530*/  FSEL R83, R83, -INF , !P5 ;  /* 0xff80000053537808 */ /* 0x000fe20006800000 */
[----:B------:R-:W-:Y:S01]  /*9540*/  VIADD R17, R40, 0xfffffe20 ;  /* 0xfffffe2028117836 */ /* 0x000fe20000000000 */
[----:B------:R-:W-:-:S02]  /*9550*/  ISETP.GE.AND P4, PT, R20, R45, PT ;  /* 0x0000002d1400720c */ /* 0x000fc40003f86270 */
[-C--:B------:R-:W-:Y:S01]  /*9560*/  ISETP.GE.AND P5, PT, R20, R44.reuse, PT ;  /* 0x0000002c1400720c */ /* 0x080fe20003fa6270 */
[----:B------:R-:W-:Y:S01]  /*9570*/  HMMA.16816.F32.BF16 R24, R12, R18, R24 ;  /* 0x000000120c18723c */ /* 0x000fe20000041818 */
[----:B------:R-:W-:Y:S02]  /*9580*/  FSEL R95, R95, -INF , !P2 ;  /* 0xff8000005f5f7808 */ /* 0x000fe40005000000 */
[----:B------:R-:W-:Y:S02]  /*9590*/  FSEL R106, R106, -INF , !P1 ;  /* 0xff8000006a6a7808 */ /* 0x000fe40004800000 */
[C---:B------:R-:W-:Y:S02]  /*95a0*/  ISETP.GE.AND P2, PT, R16.reuse, R45, PT ;  /* 0x0000002d1000720c */ /* 0x040fe40003f46270 */
[----:B------:R-:W-:Y:S01]  /*95b0*/  ISETP.GE.AND P1, PT, R16, R44, PT ;  /* 0x0000002c1000720c */ /* 0x000fe20003f26270 */
[----:B-----5:R-:W5:Y:S01]  /*95c0*/  LDSM.16.M88.4 R20, [R150+0x3c00] ;  /* 0x003c00009614783b */ /* 0x020f620000000200 */
[----:B------:R-:W-:-:S02]  /*95d0*/  VIADD R16, R40, 0xfffffe21 ;  /* 0xfffffe2128107836 */ /* 0x000fc40000000000 */
[----:B------:R-:W-:Y:S01]  /*95e0*/  FMUL.FTZ R8, R8, UR4 ;  /* 0x0000000408087c20 */ /* 0x000fe20008410000 */
[----:B------:R-:W-:Y:S01]  /*95f0*/  FSEL R90, R90, -INF , !P0 ;  /* 0xff8000005a5a7808 */ /* 0x000fe20004000000 */
[----:B------:R-:W-:Y:S01]  /*9600*/  FMUL.FTZ R9, R9, UR4 ;  /* 0x0000000409097c20 */ /* 0x000fe20008410000 */
[----:B------:R-:W-:Y:S01]  /*9610*/  FSEL R97, R97, -INF , !P3 ;  /* 0xff80000061617808 */ /* 0x000fe20005800000 */
[----:B------:R1:W3:Y:S01]  /*9620*/  MUFU.TANH R108, R8 ;  /* 0x00000008006c7308 */ /* 0x0002e20000002400 */
[----:B------:R-:W-:Y:S01]  /*9630*/  FSEL R89, R89, -INF , !P4 ;  /* 0xff80000059597808 */ /* 0x000fe20006000000 */
[----:B------:R-:W-:Y:S01]  /*9640*/  FMUL.FTZ R10, R10, UR4 ;  /* 0x000000040a0a7c20 */ /* 0x000fe20008410000 */
[-C--:B------:R-:W-:Y:S01]  /*9650*/  ISETP.GE.AND P0, PT, R17, R45.reuse, PT ;  /* 0x0000002d1100720c */ /* 0x080fe20003f06270 */
[----:B------:R-:W-:Y:S01]  /*9660*/  FMUL.FTZ R11, R11, UR4 ;  /* 0x000000040b0b7c20 */ /* 0x000fe20008410000 */
[-C--:B------:R-:W-:Y:S01]  /*9670*/  ISETP.GE.AND P3, PT, R16, R45.reuse, PT ;  /* 0x0000002d1000720c */ /* 0x080fe20003f66270 */
[----:B------:R-:W-:Y:S01]  /*9680*/  FMUL.FTZ R24, R24, UR4 ;  /* 0x0000000418187c20 */ /* 0x000fe20008410000 */
[-C--:B------:R-:W-:Y:S01]  /*9690*/  ISETP.GE.AND P4, PT, R16, R44.reuse, PT ;  /* 0x0000002c1000720c */ /* 0x080fe20003f86270 */
[----:B------:R-:W-:Y:S01]  /*96a0*/  VIADD R16, R40, 0xfffffe28 ;  /* 0xfffffe2828107836 */ /* 0x000fe20000000000 */
[----:B------:R-:W-:Y:S01]  /*96b0*/  FSEL R101, R101, -INF , !P1 ;  /* 0xff80000065657808 */ /* 0x000fe20004800000 */
[----:B------:R2:W-:Y:S01]  /*96c0*/  MUFU.TANH R107, R9 ;  /* 0x00000009006b7308 */ /* 0x0005e20000002400 */
[----:B------:R-:W-:Y:S01]  /*96d0*/  FSEL R114, R114, -INF , !P0 ;  /* 0xff80000072727808 */ /* 0x000fe20004000000 */
[----:B------:R-:W-:Y:S01]  /*96e0*/  FMUL.FTZ R25, R25, UR4 ;  /* 0x0000000419197c20 */ /* 0x000fe20008410000 */
[----:B------:R-:W-:Y:S01]  /*96f0*/  FSEL R86, R86, -INF , !P6 ;  /* 0xff80000056567808 */ /* 0x000fe20007000000 */
[----:B------:R-:W-:Y:S01]  /*9700*/  FMUL.FTZ R26, R26, UR4 ;  /* 0x000000041a1a7c20 */ /* 0x000fe20008410000 */
[----:B------:R-:W-:Y:S01]  /*9710*/  FSEL R102, R102, -INF , !P5 ;  /* 0xff80000066667808 */ /* 0x000fe20006800000 */
[----:B------:R-:W-:Y:S01]  /*9720*/  FMUL.FTZ R27, R27, UR4 ;  /* 0x000000041b1b7c20 */ /* 0x000fe20008410000 */
[----:B------:R-:W-:Y:S01]  /*9730*/  FSEL R91, R91, -INF , !P2 ;  /* 0xff8000005b5b7808 */ /* 0x000fe20005000000 */
[----:B-1----:R-:W-:Y:S01]  /*9740*/  VIADD R8, R40, 0xfffffe29 ;  /* 0xfffffe2928087836 */ /* 0x002fe20000000000 */
[----:B------:R-:W-:Y:S01]  /*9750*/  ISETP.GE.AND P6, PT, R17, R44, PT ;  /* 0x0000002c1100720c */ /* 0x000fe20003fc6270 */
[----:B------:R-:W1:Y:S01]  /*9760*/  MUFU.TANH R103, R10 ;  /* 0x0000000a00677308 */ /* 0x000e620000002400 */
[----:B------:R-:W-:-:S02]  /*9770*/  ISETP.GE.AND P5, PT, R16, R45, PT ;  /* 0x0000002d1000720c */ /* 0x000fc40003fa6270 */
[CC--:B------:R-:W-:Y:S02]  /*9780*/  ISETP.GE.AND P1, PT, R8.reuse, R45.reuse, PT ;  /* 0x0000002d0800720c */ /* 0x0c0fe40003f26270 */
[-C--:B------:R-:W-:Y:S01]  /*9790*/  ISETP.GE.AND P0, PT, R8, R44.reuse, PT ;  /* 0x0000002c0800720c */ /* 0x080fe20003f06270 */
[----:B------:R-:W-:Y:S01]  /*97a0*/  VIADD R8, R40, 0xfffffe30 ;  /* 0xfffffe3028087836 */ /* 0x000fe20000000000 */
[----:B------:R-:W-:Y:S01]  /*97b0*/  ISETP.GE.AND P2, PT, R16, R44, PT ;  /* 0x0000002c1000720c */ /* 0x000fe20003f46270 */
[----:B--2---:R-:W-:Y:S01]  /*97c0*/  VIADD R9, R40, 0xfffffe31 ;  /* 0xfffffe3128097836 */ /* 0x004fe20000000000 */
[----:B----4-:R-:W-:Y:S01]  /*97d0*/  HMMA.16816.F32.BF16 R16, R4, R28, RZ ;  /* 0x0000001c0410723c */ /* 0x010fe200000418ff */
[----:B------:R-:W-:Y:S01]  /*97e0*/  FSEL R112, R112, -INF , !P6 ;  /* 0xff80000070707808 */ /* 0x000fe20007000000 */
[----:B------:R2:W4:Y:S01]  /*97f0*/  MUFU.TANH R100, R11 ;  /* 0x0000000b00647308 */ /* 0x0005220000002400 */
[----:B------:R-:W-:Y:S02]  /*9800*/  FSEL R111, R111, -INF , !P3 ;  /* 0xff8000006f6f7808 */ /* 0x000fe40005800000 */
[----:B------:R-:W-:-:S02]  /*9810*/  ISETP.GE.AND P6, PT, R8, R45, PT ;  /* 0x0000002d0800720c */ /* 0x000fc40003fc6270 */
[-C--:B------:R-:W-:Y:S01]  /*9820*/  ISETP.GE.AND P3, PT, R8, R44.reuse, PT ;  /* 0x0000002c0800720c */ /* 0x080fe20003f66270 */
[----:B------:R-:W-:Y:S01]  /*9830*/  VIADD R8, R40, 0xfffffe38 ;  /* 0xfffffe3828087836 */ /* 0x000fe20000000000 */
[----:B------:R-:W-:Y:S01]  /*9840*/  FSEL R38, R52, -INF , !P2 ;  /* 0xff80000034267808 */ /* 0x000fe20005000000 */
[----:B------:R-:W-:Y:S01]  /*9850*/  HMMA.16816.F32.BF16 R28, R4, R30, RZ ;  /* 0x0000001e041c723c */ /* 0x000fe200000418ff */
[----:B------:R-:W-:Y:S01]  /*9860*/  FSEL R109, R109, -INF , !P1 ;  /* 0xff8000006d6d7808 */ /* 0x000fe20004800000 */
[----:B------:R-:W4:Y:S01]  /*9870*/  MUFU.TANH R105, R24 ;  /* 0x0000001800697308 */ /* 0x000f220000002400 */
[C---:B------:R-:W-:Y:S02]  /*9880*/  ISETP.GE.AND P2, PT, R8.reuse, R45, PT ;  /* 0x0000002d0800720c */ /* 0x040fe40003f46270 */
[----:B------:R-:W-:Y:S01]  /*9890*/  ISETP.GE.AND P1, PT, R8, R44, PT ;  /* 0x0000002c0800720c */ /* 0x000fe20003f26270 */
[----:B------:R-:W-:Y:S01]  /*98a0*/  VIADD R8, R40, 0xfffffe39 ;  /* 0xfffffe3928087836 */ /* 0x000fe20000000000 */
[----:B------:R-:W-:-:S02]  /*98b0*/  FSEL R39, R49, -INF , !P4 ;  /* 0xff80000031277808 */ /* 0x000fc40006000000 */
[----:B------:R-:W-:Y:S01]  /*98c0*/  FSEL R110, R110, -INF , !P5 ;  /* 0xff8000006e6e7808 */ /* 0x000fe20006800000 */
[C---:B-----5:R-:W-:Y:S01]  /*98d0*/  HMMA.16816.F32.BF16 R16, R12.reuse, R20, R16 ;  /* 0x000000140c10723c */ /* 0x060fe20000041810 */
[----:B------:R-:W-:Y:S01]  /*98e0*/  FSEL R37, R51, -INF , !P0 ;  /* 0xff80000033257808 */ /* 0x000fe20004000000 */
[----:B------:R-:W-:Y:S01]  /*98f0*/  MUFU.TANH R104, R25 ;  /* 0x0000001900687308 */ /* 0x000fe20000002400 */
[----:B------:R-:W-:Y:S01]  /*9900*/  FSEL R113, R113, -INF , !P6 ;  /* 0xff80000071717808 */ /* 0x000fe20007000000 */
[C---:B------:R-:W-:Y:S01]  /*9910*/  VIADD R20, R40.reuse, 0xfffffe40 ;  /* 0xfffffe4028147836 */ /* 0x040fe20000000000 */
[CC--:B------:R-:W-:Y:S01]  /*9920*/  ISETP.GE.AND P4, PT, R9.reuse, R45.reuse, PT ;  /* 0x0000002d0900720c */ /* 0x0c0fe20003f86270 */
[----:B------:R-:W-:Y:S01]  /*9930*/  VIADD R21, R40, 0xfffffe41 ;  /* 0xfffffe4128157836 */ /* 0x000fe20000000000 */
[-C--:B------:R-:W-:Y:S02]  /*9940*/  ISETP.GE.AND P5, PT, R9, R44.reuse, PT ;  /* 0x0000002c0900720c */ /* 0x080fe40003fa6270 */
[C---:B------:R-:W-:Y:S01]  /*9950*/  ISETP.GE.AND P0, PT, R8.reuse, R45, PT ;  /* 0x0000002d0800720c */ /* 0x040fe20003f06270 */
[----:B------:R-:W5:Y:S01]  /*9960*/  MUFU.TANH R99, R26 ;  /* 0x0000001a00637308 */ /* 0x000f620000002400 */
[----:B------:R-:W-:Y:S01]  /*9970*/  ISETP.GE.AND P6, PT, R8, R44, PT ;  /* 0x0000002c0800720c */ /* 0x000fe20003fc6270 */
[----:B------:R-:W-:Y:S01]  /*9980*/  HMMA.16816.F32.BF16 R28, R12, R22, R28 ;  /* 0x000000160c1c723c */ /* 0x000fe2000004181c */
[----:B--2---:R-:W2:Y:S01]  /*9990*/  LDSM.16.M88.4 R8, [R165+0x4000] ;  /* 0x00400000a508783b */ /* 0x004ea20000000200 */
[----:B------:R-:W-:-:S02]  /*99a0*/  FSEL R118, R118, -INF , !P3 ;  /* 0xff80000076767808 */ /* 0x000fc40005800000 */
[----:B------:R-:W-:Y:S02]  /*99b0*/  FSEL R36, R50, -INF , !P4 ;  /* 0xff80000032247808 */ /* 0x000fe40006000000 */
[----:B------:R3:W5:Y:S01]  /*99c0*/  MUFU.TANH R98, R27 ;  /* 0x0000001b00627308 */ /* 0x0007620000002400 */
[----:B------:R-:W-:Y:S01]  /*99d0*/  FMUL.FTZ R16, R16, UR4 ;  /* 0x0000000410107c20 */ /* 0x000fe20008410000 */
[----:B------:R-:W-:Y:S01]  /*99e0*/  FSEL R123, R123, -INF , !P5 ;  /* 0xff8000007b7b7808 */ /* 0x000fe20006800000 */
[----:B------:R-:W-:Y:S01]  /*99f0*/  FMUL.FTZ R17, R17, UR4 ;  /* 0x0000000411117c20 */ /* 0x000fe20008410000 */
[-C--:B------:R-:W-:Y:S01]  /*9a00*/  ISETP.GE.AND P3, PT, R20, R45.reuse, PT ;  /* 0x0000002d1400720c */ /* 0x080fe20003f66270 */
[----:B------:R-:W-:Y:S01]  /*9a10*/  FMUL.FTZ R18, R18, UR4 ;  /* 0x0000000412127c20 */ /* 0x000fe20008410000 */
[----:B------:R-:W-:Y:S01]  /*9a20*/  ISETP.GE.AND P4, PT, R20, R44, PT ;  /* 0x0000002c1400720c */ /* 0x000fe20003f86270 */
[----:B------:R-:W-:Y:S01]  /*9a30*/  VIADD R20, R40, 0xfffffe48 ;  /* 0xfffffe4828147836 */ /* 0x000fe20000000000 */
[----:B------:R1:W5:Y:S01]  /*9a40*/  MUFU.TANH R92, R16 ;  /* 0x00000010005c7308 */ /* 0x0003620000002400 */
[----:B------:R-:W-:Y:S01]  /*9a50*/  ISETP.GE.AND P5, PT, R21, R45, PT ;  /* 0x0000002d1500720c */ /* 0x000fe20003fa6270 */
[----:B------:R-:W-:Y:S01]  /*9a60*/  FMUL.FTZ R19, R19, UR4 ;  /* 0x0000000413137c20 */ /* 0x000fe20008410000 */
[----:B------:R-:W-:-:S02]  /*9a70*/  FSEL R207, R207, -INF , !P4 ;  /* 0xff800000cfcf7808 */ /* 0x000fc40006000000 */
[----:B------:R-:W-:Y:S01]  /*9a80*/  FSEL R131, R131, -INF , !P5 ;  /* 0xff80000083837808 */ /* 0x000fe20006800000 */
[----:B------:R-:W-:Y:S01]  /*9a90*/  FMUL.FTZ R28, R28, UR4 ;  /* 0x000000041c1c7c20 */ /* 0x000fe20008410000 */
[----:B------:R-:W-:Y:S01]  /*9aa0*/  FSEL R120, R120, -INF , !P2 ;  /* 0xff80000078787808 */ /* 0x000fe20005000000 */
[----:B------:R-:W5:Y:S01]  /*9ab0*/  MUFU.TANH R88, R17 ;  /* 0x0000001100587308 */ /* 0x000f620000002400 */
[----:B------:R-:W-:Y:S01]  /*9ac0*/  FSEL R122, R122, -INF , !P1 ;  /* 0xff8000007a7a7808 */ /* 0x000fe20004800000 */
[----:B---3--:R-:W3:Y:S01]  /*9ad0*/  LDSM.16.M88.4 R24, [R150+0x4000] ;  /* 0x004000009618783b */ /* 0x008ee20000000200 */
[----:B------:R-:W-:Y:S01]  /*9ae0*/  FSEL R119, R119, -INF , !P0 ;  /* 0xff80000077777808 */ /* 0x000fe20004000000 */
[----:B------:R-:W-:Y:S01]  /*9af0*/  FMUL.FTZ R29, R29, UR4 ;  /* 0x000000041d1d7c20 */ /* 0x000fe20008410000 */
[-C--:B------:R-:W-:Y:S01]  /*9b00*/  ISETP.GE.AND P2, PT, R21, R44.reuse, PT ;  /* 0x0000002c1500720c */ /* 0x080fe20003f46270 */
[----:B------:R-:W-:Y:S01]  /*9b10*/  FMUL.FTZ R30, R30, UR4 ;  /* 0x000000041e1e7c20 */ /* 0x000fe20008410000 */
[CC--:B------:R-:W-:Y:S01]  /*9b20*/  ISETP.GE.AND P1, PT, R20.reuse, R45.reuse, PT ;  /* 0x0000002d1400720c */ /* 0x0c0fe20003f26270 */
[----:B------:R-:W-:Y:S01]  /*9b30*/  MUFU.TANH R62, R18 ;  /* 0x00000012003e7308 */ /* 0x000fe20000002400 */
[-C--:B------:R-:W-:Y:S01]  /*9b40*/  ISETP.GE.AND P0, PT, R20, R44.reuse, PT ;  /* 0x0000002c1400720c */ /* 0x080fe20003f06270 */
[----:B-1----:R-:W-:Y:S01]  /*9b50*/  VIADD R16, R40, 0xfffffe50 ;  /* 0xfffffe5028107836 */ /* 0x002fe20000000000 */
[----:B------:R-:W-:Y:S01]  /*9b60*/  FSEL R206, R206, -INF , !P2 ;  /* 0xff800000cece7808 */ /* 0x000fe20005000000 */
[----:B------:R-:W-:Y:S01]  /*9b70*/  VIADD R20, R40, 0xfffffe49 ;  /* 0xfffffe4928147836 */ /* 0x000fe20000000000 */
[----:B------:R-:W-:Y:S01]  /*9b80*/  FSEL R209, R209, -INF , !P1 ;  /* 0xff800000d1d17808 */ /* 0x000fe20004800000 */
[----:B------:R-:W-:Y:S01]  /*9b90*/  FMUL.FTZ R31, R31, UR4 ;  /* 0x000000041f1f7c20 */ /* 0x000fe20008410000 */
[C---:B------:R-:W-:Y:S01]  /*9ba0*/  ISETP.GE.AND P4, PT, R16.reuse, R45, PT ;  /* 0x0000002d1000720c */ /* 0x040fe20003f86270 */
[----:B------:R1:W5:Y:S01]  /*9bb0*/  MUFU.TANH R61, R19 ;  /* 0x00000013003d7308 */ /* 0x0003620000002400 */
[----:B------:R-:W-:Y:S01]  /*9bc0*/  ISETP.GE.AND P5, PT, R16, R44, PT ;  /* 0x0000002c1000720c */ /* 0x000fe20003fa6270 */
[----:B------:R-:W-:Y:S01]  /*9bd0*/  VIADD R16, R40, 0xfffffe51 ;  /* 0xfffffe5128107836 */ /* 0x000fe20000000000 */
[----:B------:R-:W-:-:S02]  /*9be0*/  FSEL R121, R121, -INF , !P6 ;  /* 0xff80000079797808 */ /* 0x000fc40007000000 */
[----:B------:R-:W-:Y:S02]  /*9bf0*/  FSEL R210, R210, -INF , !P3 ;  /* 0xff800000d2d27808 */ /* 0x000fe40005800000 */
[CC--:B------:R-:W-:Y:S01]  /*9c00*/  ISETP.GE.AND P2, PT, R16.reuse, R45.reuse, PT ;  /* 0x0000002d1000720c */ /* 0x0c0fe20003f46270 */
[----:B------:R-:W-:Y:S01]  /*9c10*/  MUFU.TANH R87, R28 ;  /* 0x0000001c00577308 */ /* 0x000fe20000002400 */
[-C--:B------:R-:W-:Y:S02]  /*9c20*/  ISETP.GE.AND P1, PT, R16, R44.reuse, PT ;  /* 0x0000002c1000720c */ /* 0x080fe40003f26270 */
[CC--:B------:R-:W-:Y:S02]  /*9c30*/  ISETP.GE.AND P6, PT, R20.reuse, R45.reuse, PT ;  /* 0x0000002d1400720c */ /* 0x0c0fe40003fc6270 */
[-C--:B------:R-:W-:Y:S02]  /*9c40*/  ISETP.GE.AND P3, PT, R20, R44.reuse, PT ;  /* 0x0000002c1400720c */ /* 0x080fe40003f66270 */
[----:B--2---:R-:W-:Y:S01]  /*9c50*/  HMMA.16816.F32.BF16 R20, R4, R8, RZ ;  /* 0x000000080414723c */ /* 0x004fe200000418ff */
[----:B------:R-:W-:Y:S01]  /*9c60*/  VIADD R8, R40, 0xfffffe59 ;  /* 0xfffffe5928087836 */ /* 0x000fe20000000000 */
[----:B------:R-:W-:Y:S01]  /*9c70*/  FSEL R204, R204, -INF , !P3 ;  /* 0xff800000cccc7808 */ /* 0x000fe20005800000 */
[----:B-1----:R-:W1:Y:S01]  /*9c80*/  LDSM.16.M88.4 R16, [R165+0x4400] ;  /* 0x00440000a510783b */ /* 0x002e620000000200 */
[----:B------:R-:W-:Y:S01]  /*9c90*/  FSEL R203, R203, -INF , !P4 ;  /* 0xff800000cbcb7808 */ /* 0x000fe20006000000 */
[----:B------:R-:W-:Y:S01]  /*9ca0*/  VIADD R9, R40, 0xfffffe58 ;  /* 0xfffffe5828097836 */ /* 0x000fe20000000000 */
[C---:B------:R-:W-:Y:S01]  /*9cb0*/  ISETP.GE.AND P3, PT, R8.reuse, R45, PT ;  /* 0x0000002d0800720c */ /* 0x040fe20003f66270 */
[----:B------:R-:W-:Y:S01]  /*9cc0*/  MUFU.TANH R79, R29 ;  /* 0x0000001d004f7308 */ /* 0x000fe20000002400 */
[----:B------:R-:W-:Y:S01]  /*9cd0*/  ISETP.GE.AND P4, PT, R8, R44, PT ;  /* 0x0000002c0800720c */ /* 0x000fe20003f86270 */
[----:B------:R-:W-:Y:S01]  /*9ce0*/  VIADD R8, R40, 0xfffffe60 ;  /* 0xfffffe6028087836 */ /* 0x000fe20000000000 */
[----:B------:R-:W-:-:S02]  /*9cf0*/  FSEL R205, R205, -INF , !P0 ;  /* 0xff800000cdcd7808 */ /* 0x000fc40004000000 */
[----:B------:R-:W-:Y:S02]  /*9d00*/  FSEL R208, R208, -INF , !P6 ;  /* 0xff800000d0d07808 */ /* 0x000fe40007000000 */
[----:B------:R-:W-:Y:S01]  /*9d10*/  FSEL R198, R198, -INF , !P5 ;  /* 0xff800000c6c67808 */ /* 0x000fe20006800000 */
[----:B------:R-:W-:Y:S01]  /*9d20*/  MUFU.TANH R60, R30 ;  /* 0x0000001e003c7308 */ /* 0x000fe20000002400 */
[----:B------:R-:W-:Y:S02]  /*9d30*/  FSEL R202, R202, -INF , !P2 ;  /* 0xff800000caca7808 */ /* 0x000fe40005000000 */
[CC--:B------:R-:W-:Y:S02]  /*9d40*/  ISETP.GE.AND P0, PT, R9.reuse, R45.reuse, PT ;  /* 0x0000002d0900720c */ /* 0x0c0fe40003f06270 */
[-C--:B------:R-:W-:Y:S01]  /*9d50*/  ISETP.GE.AND P6, PT, R9, R44.reuse, PT ;  /* 0x0000002c0900720c */ /* 0x080fe20003fc6270 */
[----:B---3--:R-:W-:Y:S01]  /*9d60*/  HMMA.16816.F32.BF16 R20, R12, R24, R20 ;  /* 0x000000180c14723c */ /* 0x008fe20000041814 */
[CC--:B------:R-:W-:Y:S01]  /*9d70*/  ISETP.GE.AND P5, PT, R8.reuse, R45.reuse, PT ;  /* 0x0000002d0800720c */ /* 0x0c0fe20003fa6270 */
[----:B------:R2:W-:Y:S01]  /*9d80*/  MUFU.TANH R59, R31 ;  /* 0x0000001f003b7308 */ /* 0x0005e20000002400 */
[----:B------:R-:W-:Y:S01]  /*9d90*/  ISETP.GE.AND P2, PT, R8, R44, PT ;  /* 0x0000002c0800720c */ /* 0x000fe20003f46270 */
[C---:B------:R-:W-:Y:S01]  /*9da0*/  VIADD R24, R40.reuse, 0xfffffe61 ;  /* 0xfffffe6128187836 */ /* 0x040fe20000000000 */
[----:B------:R-:W-:Y:S01]  /*9db0*/  FSEL R197, R197, -INF , !P1 ;  /* 0xff800000c5c57808 */ /* 0x000fe20004800000 */
[----:B------:R-:W-:Y:S01]  /*9dc0*/  VIADD R25, R40, 0xfffffe68 ;  /* 0xfffffe6828197836 */ /* 0x000fe20000000000 */
[----:B------:R-:W-:Y:S01]  /*9dd0*/  FSEL R201, R201, -INF , !P0 ;  /* 0xff800000c9c97808 */ /* 0x000fe20004000000 */
[----:B------:R-:W-:Y:S01]  /*9de0*/  HMMA.16816.F32.BF16 R8, R4, R10, RZ ;  /* 0x0000000a0408723c */ /* 0x000fe200000418ff */
[----:B------:R-:W-:-:S02]  /*9df0*/  ISETP.GE.AND P1, PT, R24, R45, PT ;  /* 0x0000002d1800720c */ /* 0x000fc40003f26270 */
[-C--:B------:R-:W-:Y:S01]  /*9e00*/  ISETP.GE.AND P0, PT, R24, R44.reuse, PT ;  /* 0x0000002c1800720c */ /* 0x080fe20003f06270 */
[----:B------:R-:W-:Y:S01]  /*9e10*/  VIADD R24, R40, 0xfffffe69 ;  /* 0xfffffe6928187836 */ /* 0x000fe20000000000 */
[----:B------:R-:W-:Y:S02]  /*9e20*/  FSEL R194, R194, -INF , !P4 ;  /* 0xff800000c2c27808 */ /* 0x000fe40006000000 */
[----:B------:R-:W-:Y:S02]  /*9e30*/  FSEL R199, R199, -INF , !P5 ;  /* 0xff800000c7c77808 */ /* 0x000fe40006800000 */
[CC--:B------:R-:W-:Y:S02]  /*9e40*/  ISETP.GE.AND P4, PT, R24.reuse, R45.reuse, PT ;  /* 0x0000002d1800720c */ /* 0x0c0fe40003f86270 */
[-C--:B------:R-:W-:Y:S01]  /*9e50*/  ISETP.GE.AND P5, PT, R24, R44.reuse, PT ;  /* 0x0000002c1800720c */ /* 0x080fe20003fa6270 */
[----:B--2---:R-:W2:Y:S01]  /*9e60*/  LDSM.16.M88.4 R28, [R150+0x4400] ;  /* 0x00440000961c783b */ /* 0x004ea20000000200 */
[----:B------:R-:W-:Y:S01]  /*9e70*/  VIADD R24, R40, 0xfffffe70 ;  /* 0xfffffe7028187836 */ /* 0x000fe20000000000 */
[----:B------:R-:W-:Y:S01]  /*9e80*/  FSEL R195, R195, -INF , !P6 ;  /* 0xff800000c3c37808 */ /* 0x000fe20007000000 */
[----:B------:R-:W-:Y:S01]  /*9e90*/  FMUL.FTZ R20, R20, UR4 ;  /* 0x0000000414147c20 */ /* 0x000fe20008410000 */
[----:B------:R-:W-:Y:S01]  /*9ea0*/  FSEL R200, R200, -INF , !P3 ;  /* 0xff800000c8c87808 */ /* 0x000fe20005800000 */
[----:B------:R-:W-:Y:S01]  /*9eb0*/  FMUL.FTZ R21, R21, UR4 ;  /* 0x0000000415157c20 */ /* 0x000fe20008410000 */
[----:B------:R-:W-:Y:S01]  /*9ec0*/  FSEL R191, R191, -INF , !P2 ;  /* 0xff800000bfbf7808 */ /* 0x000fe20005000000 */
[----:B------:R3:W-:Y:S01]  /*9ed0*/  MUFU.TANH R78, R20 ;  /* 0x00000014004e7308 */ /* 0x0007e20000002400 */
[----:B------:R-:W-:Y:S01]  /*9ee0*/  HMMA.16816.F32.BF16 R8, R12, R26, R8 ;  /* 0x0000001a0c08723c */ /* 0x000fe20000041808 */
[----:B------:R-:W-:Y:S01]  /*9ef0*/  FSEL R196, R196, -INF , !P1 ;  /* 0xff800000c4c47808 */ /* 0x000fe20004800000 */
[----:B------:R-:W-:Y:S01]  /*9f00*/  FMUL.FTZ R22, R22, UR4 ;  /* 0x0000000416167c20 */ /* 0x000fe20008410000 */
[----:B------:R-:W-:Y:S01]  /*9f10*/  ISETP.GE.AND P6, PT, R25, R45, PT ;  /* 0x0000002d1900720c */ /* 0x000fe20003fc6270 */
[----:B------:R-:W-:Y:S01]  /*9f20*/  FMUL.FTZ R23, R23, UR4 ;  /* 0x0000000417177c20 */ /* 0x000fe20008410000 */
[----:B------:R-:W-:-:S02]  /*9f30*/  ISETP.GE.AND P3, PT, R25, R44, PT ;  /* 0x0000002c1900720c */ /* 0x000fc40003f66270 */
[CC--:B------:R-:W-:Y:S01]  /*9f40*/  ISETP.GE.AND P2, PT, R24.reuse, R45.reuse, PT ;  /* 0x0000002d1800720c */ /* 0x0c0fe20003f46270 */
[----:B------:R-:W-:Y:S01]  /*9f50*/  MUFU.TANH R77, R21 ;  /* 0x00000015004d7308 */ /* 0x000fe20000002400 */
[-C--:B------:R-:W-:Y:S02]  /*9f60*/  ISETP.GE.AND P1, PT, R24, R44.reuse, PT ;  /* 0x0000002c1800720c */ /* 0x080fe40003f26270 */
[----:B-1----:R-:W-:Y:S01]  /*9f70*/  HMMA.16816.F32.BF16 R24, R4, R16, RZ ;  /* 0x000000100418723c */ /* 0x002fe200000418ff */
[----:B------:R-:W-:Y:S01]  /*9f80*/  FSEL R190, R190, -INF , !P0 ;  /* 0xff800000bebe7808 */ /* 0x000fe20004000000 */
[C---:B------:R-:W-:Y:S01]  /*9f90*/  VIADD R17, R40.reuse, 0xfffffe79 ;  /* 0xfffffe7928117836 */ /* 0x040fe20000000000 */
[----:B------:R-:W-:Y:S01]  /*9fa0*/  FSEL R193, R193, -INF , !P6 ;  /* 0xff800000c1c17808 */ /* 0x000fe20007000000 */
[C---:B------:R-:W-:Y:S01]  /*9fb0*/  VIADD R16, R40.reuse, 0xfffffe80 ;  /* 0xfffffe8028107836 */ /* 0x040fe20000000000 */
[----:B------:R-:W-:Y:S01]  /*9fc0*/  FSEL R189, R189, -INF , !P3 ;  /* 0xff800000bdbd7808 */ /* 0x000fe20005800000 */
[----:B---3--:R-:W-:Y:S01]  /*9fd0*/  VIADD R20, R40, 0xfffffe71 ;  /* 0xfffffe7128147836 */ /* 0x008fe20000000000 */
[----:B------:R-:W-:Y:S01]  /*9fe0*/  FSEL R192, R192, -INF , !P4 ;  /* 0xff800000c0c07808 */ /* 0x000fe20006000000 */
[----:B------:R-:W-:Y:S01]  /*9ff0*/  FMUL.FTZ R8, R8, UR4 ;  /* 0x0000000408087c20 */ /* 0x000fe20008410000 */
[----:B------:R-:W1:Y:S01]  /*a000*/  MUFU.TANH R58, R22 ;  /* 0x00000016003a7308 */ /* 0x000e620000002400 */
[----:B------:R-:W-:Y:S01]  /*a010*/  FSEL R188, R188, -INF , !P5 ;  /* 0xff800000bcbc7808 */ /* 0x000fe20006800000 */
[----:B------:R-:W-:Y:S01]  /*a020*/  FMUL.FTZ R9, R9, UR4 ;  /* 0x0000000409097c20 */ /* 0x000fe20008410000 */
[-C--:B------:R-:W-:Y:S01]  /*a030*/  ISETP.GE.AND P0, PT, R20, R45.reuse, PT ;  /* 0x0000002d1400720c */ /* 0x080fe20003f06270 */
[----:B------:R-:W-:Y:S01]  /*a040*/  FMUL.FTZ R10, R10, UR4 ;  /* 0x000000040a0a7c20 */ /* 0x000fe20008410000 */
[-C--:B------:R-:W-:Y:S01]  /*a050*/  ISETP.GE.AND P6, PT, R20, R44.reuse, PT ;  /* 0x0000002c1400720c */ /* 0x080fe20003fc6270 */
[----:B------:R-:W-:Y:S01]  /*a060*/  VIADD R20, R40, 0xfffffe78 ;  /* 0xfffffe7828147836 */ /* 0x000fe20000000000 */
[----:B------:R-:W-:Y:S01]  /*a070*/  FSEL R185, R185, -INF , !P2 ;  /* 0xff800000b9b97808 */ /* 0x000fe20005000000 */
[----:B------:R3:W1:Y:S01]  /*a080*/  MUFU.TANH R57, R23 ;  /* 0x0000001700397308 */ /* 0x0006620000002400 */
[----:B------:R-:W-:Y:S01]  /*a090*/  FSEL R162, R162, -INF , !P6 ;  /* 0xff800000a2a27808 */ /* 0x000fe20007000000 */
[----:B------:R-:W-:Y:S01]  /*a0a0*/  FMUL.FTZ R11, R11, UR4 ;  /* 0x000000040b0b7c20 */ /* 0x000fe20008410000 */
[C---:B------:R-:W-:Y:S01]  /*a0b0*/  ISETP.GE.AND P3, PT, R20.reuse, R45, PT ;  /* 0x0000002d1400720c */ /* 0x040fe20003f66270 */
[----:B--2---:R-:W-:Y:S01]  /*a0c0*/  HMMA.16816.F32.BF16 R24, R12, R28, R24 ;  /* 0x0000001c0c18723c */ /* 0x004fe20000041818 */
[----:B------:R-:W-:Y:S01]  /*a0d0*/  ISETP.GE.AND P4, PT, R20, R44, PT ;  /* 0x0000002c1400720c */ /* 0x000fe20003f86270 */
[----:B------:R-:W-:Y:S01]  /*a0e0*/  VIADD R28, R40, 0xfffffe90 ;  /* 0xfffffe90281c7836 */ /* 0x000fe20000000000 */
[----:B------:R-:W-:Y:S01]  /*a0f0*/  FSEL R181, R181, -INF , !P3 ;  /* 0xff800000b5b57808 */ /* 0x000fe20005800000 */
[----:B------:R2:W1:Y:S01]  /*a100*/  MUFU.TANH R76, R8 ;  /* 0x00000008004c7308 */ /* 0x0004620000002400 */
[----:B------:R-:W-:-:S02]  /*a110*/  FSEL R163, R163, -INF , !P1 ;  /* 0xff800000a3a37808 */ /* 0x000fc40004800000 */
[----:B------:R-:W-:Y:S02]  /*a120*/  FSEL R184, R184, -INF , !P0 ;  /* 0xff800000b8b87808 */ /* 0x000fe40004000000 */
[CC--:B------:R-:W-:Y:S02]  /*a130*/  ISETP.GE.AND P5, PT, R17.reuse, R45.reuse, PT ;  /* 0x0000002d1100720c */ /* 0x0c0fe40003fa6270 */
[-C--:B------:R-:W-:Y:S01]  /*a140*/  ISETP.GE.AND P2, PT, R17, R44.reuse, PT ;  /* 0x0000002c1100720c */ /* 0x080fe20003f46270 */
[----:B------:R-:W-:Y:S01]  /*a150*/  MUFU.TANH R75, R9 ;  /* 0x00000009004b7308 */ /* 0x000fe20000002400 */
[CC--:B------:R-:W-:Y:S01]  /*a160*/  ISETP.GE.AND P1, PT, R16.reuse, R45.reuse, PT ;  /* 0x0000002d1000720c */ /* 0x0c0fe20003f26270 */
[----:B---3--:R-:W3:Y:S01]  /*a170*/  LDSM.16.M88.4 R20, [R165+0x4800] ;  /* 0x00480000a514783b */ /* 0x008ee20000000200 */
[-C--:B------:R-:W-:Y:S02]  /*a180*/  ISETP.GE.AND P0, PT, R16, R44.reuse, PT ;  /* 0x0000002c1000720c */ /* 0x080fe40003f06270 */
[----:B------:R-:W-:Y:S01]  /*a190*/  HMMA.16816.F32.BF16 R16, R4, R18, RZ ;  /* 0x000000120410723c */ /* 0x000fe200000418ff */
[----:B------:R-:W-:Y:S01]  /*a1a0*/  FSEL R161, R161, -INF , !P4 ;  /* 0xff800000a1a17808 */ /* 0x000fe20006000000 */
[----:B------:R-:W-:Y:S01]  /*a1b0*/  FMUL.FTZ R24, R24, UR4 ;  /* 0x0000000418187c20 */ /* 0x000fe20008410000 */
[----:B------:R-:W-:Y:S01]  /*a1c0*/  FSEL R173, R173, -INF , !P5 ;  /* 0xff800000adad7808 */ /* 0x000fe20006800000 */
[----:B------:R-:W1:Y:S01]  /*a1d0*/  MUFU.TANH R56, R10 ;  /* 0x0000000a00387308 */ /* 0x000e620000002400 */
[----:B--2---:R-:W-:Y:S01]  /*a1e0*/  VIADD R8, R40, 0xfffffe81 ;  /* 0xfffffe8128087836 */ /* 0x004fe20000000000 */
[----:B------:R-:W-:Y:S01]  /*a1f0*/  FSEL R160, R160, -INF , !P2 ;  /* 0xff800000a0a07808 */ /* 0x000fe20005000000 */
[----:B------:R-:W-:Y:S01]  /*a200*/  FMUL.FTZ R25, R25, UR4 ;  /* 0x0000000419197c20 */ /* 0x000fe20008410000 */
[----:B------:R-:W-:Y:S01]  /*a210*/  FSEL R159, R159, -INF , !P1 ;  /* 0xff8000009f9f7808 */ /* 0x000fe20004800000 */
[----:B------:R-:W-:Y:S01]  /*a220*/  FMUL.FTZ R26, R26, UR4 ;  /* 0x000000041a1a7c20 */ /* 0x000fe20008410000 */
[C---:B------:R-:W-:Y:S01]  /*a230*/  ISETP.GE.AND P6, PT, R8.reuse, R45, PT ;  /* 0x0000002d0800720c */ /* 0x040fe20003fc6270 */
[----:B------:R-:W-:Y:S01]  /*a240*/  FMUL.FTZ R27, R27, UR4 ;  /* 0x000000041b1b7c20 */ /* 0x000fe20008410000 */
[----:B------:R-:W-:Y:S01]  /*a250*/  ISETP.GE.AND P3, PT, R8, R44, PT ;  /* 0x0000002c0800720c */ /* 0x000fe20003f66270 */
[----:B------:R-:W-:Y:S01]  /*a260*/  VIADD R8, R40, 0xfffffe88 ;  /* 0xfffffe8828087836 */ /* 0x000fe20000000000 */
[----:B------:R2:W1:Y:S01]  /*a270*/  MUFU.TANH R55, R11 ;  /* 0x0000000b00377308 */ /* 0x0004620000002400 */
[----:B------:R-:W-:-:S02]  /*a280*/  FSEL R154, R154, -INF , !P0 ;  /* 0xff8000009a9a7808 */ /* 0x000fc40004000000 */
[----:B------:R-:W-:Y:S02]  /*a290*/  FSEL R158, R158, -INF , !P6 ;  /* 0xff8000009e9e7808 */ /* 0x000fe40007000000 */
[CC--:B------:R-:W-:Y:S01]  /*a2a0*/  ISETP.GE.AND P4, PT, R8.reuse, R45.reuse, PT ;  /* 0x0000002d0800720c */ /* 0x0c0fe20003f86270 */
[----:B------:R-:W-:Y:S01]  /*a2b0*/  HMMA.16816.F32.BF16 R16, R12, R30, R16 ;  /* 0x0000001e0c10723c */ /* 0x000fe20000041810 */
[----:B------:R-:W-:Y:S01]  /*a2c0*/  ISETP.GE.AND P5, PT, R8, R44, PT ;  /* 0x0000002c0800720c */ /* 0x000fe20003fa6270 */
[----:B------:R-:W-:Y:S01]  /*a2d0*/  VIADD R8, R40, 0xfffffe89 ;  /* 0xfffffe8928087836 */ /* 0x000fe20000000000 */
[----:B------:R4:W1:Y:S01]  /*a2e0*/  MUFU.TANH R74, R24 ;  /* 0x00000018004a7308 */ /* 0x0008620000002400 */
[-C--:B------:R-:W-:Y:S02]  /*a2f0*/  ISETP.GE.AND P0, PT, R28, R45.reuse, PT ;  /* 0x0000002d1c00720c */ /* 0x080fe40003f06270 */
[----:B------:R-:W-:Y:S02]  /*a300*/  FSEL R149, R149, -INF , !P5 ;  /* 0xff80000095957808 */ /* 0x000fe40006800000 */
[----:B------:R-:W-:-:S02]  /*a310*/  ISETP.GE.AND P2, PT, R8, R45, PT ;  /* 0x0000002d0800720c */ /* 0x000fc40003f46270 */
[-C--:B------:R-:W-:Y:S01]  /*a320*/  ISETP.GE.AND P1, PT, R8, R44.reuse, PT ;  /* 0x0000002c0800720c */ /* 0x080fe20003f26270 */
[----:B------:R-:W-:Y:S01]  /*a330*/  MUFU.TANH R73, R25 ;  /* 0x0000001900497308 */ /* 0x000fe20000002400 */
[----:B--2---:R-:W2:Y:S01]  /*a340*/  LDSM.16.M88.4 R8, [R150+0x4800] ;  /* 0x004800009608783b */ /* 0x004ea20000000200 */
[----:B------:R-:W-:Y:S02]  /*a350*/  FSEL R156, R156, -INF , !P2 ;  /* 0xff8000009c9c7808 */ /* 0x000fe40005000000 */
[-C--:B------:R-:W-:Y:S01]  /*a360*/  ISETP.GE.AND P6, PT, R28, R44.reuse, PT ;  /* 0x0000002c1c00720c */ /* 0x080fe20003fc6270 */
[----:B------:R-:W-:Y:S01]  /*a370*/  VIADD R28, R40, 0xfffffe91 ;  /* 0xfffffe91281c7836 */ /* 0x000fe20000000000 */
[----:B------:R-:W-:Y:S02]  /*a380*/  FSEL R148, R148, -INF , !P1 ;  /* 0xff80000094947808 */ /* 0x000fe40004800000 */
[----:B------:R-:W-:Y:S01]  /*a390*/  FSEL R155, R155, -INF , !P0 ;  /* 0xff8000009b9b7808 */ /* 0x000fe20004000000 */
[----:B------:R-:W-:Y:S01]  /*a3a0*/  MUFU.TANH R54, R26 ;  /* 0x0000001a00367308 */ /* 0x000fe20000002400 */
[----:B----4-:R-:W-:Y:S01]  /*a3b0*/  VIADD R24, R40, 0xfffffe98 ;  /* 0xfffffe9828187836 */ /* 0x010fe20000000000 */
[----:B------:R-:W-:Y:S01]  /*a3c0*/  FSEL R153, R153, -INF , !P3 ;  /* 0xff80000099997808 */ /* 0x000fe20005800000 */
[----:B------:R-:W-:Y:S01]  /*a3d0*/  FMUL.FTZ R16, R16, UR4 ;  /* 0x0000000410107c20 */ /* 0x000fe20008410000 */
[----:B------:R-:W-:Y:S01]  /*a3e0*/  FSEL R157, R157, -INF , !P4 ;  /* 0xff8000009d9d7808 */ /* 0x000fe20006000000 */
[----:B------:R-:W-:Y:S01]  /*a3f0*/  FMUL.FTZ R17, R17, UR4 ;  /* 0x0000000411117c20 */ /* 0x000fe20008410000 */
[-C--:B------:R-:W-:Y:S01]  /*a400*/  ISETP.GE.AND P5, PT, R24, R45.reuse, PT ;  /* 0x0000002d1800720c */ /* 0x080fe20003fa6270 */
[----:B------:R-:W-:Y:S01]  /*a410*/  FMUL.FTZ R18, R18, UR4 ;  /* 0x0000000412127c20 */ /* 0x000fe20008410000 */
[-C--:B------:R-:W-:Y:S01]  /*a420*/  ISETP.GE.AND P2, PT, R24, R44.reuse, PT ;  /* 0x0000002c1800720c */ /* 0x080fe20003f46270 */
[----:B------:R-:W-:Y:S01]  /*a430*/  VIADD R24, R40, 0xfffffe99 ;  /* 0xfffffe9928187836 */ /* 0x000fe20000000000 */
[----:B------:R4:W1:Y:S01]  /*a440*/  MUFU.TANH R53, R27 ;  /* 0x0000001b00357308 */ /* 0x0008620000002400 */
[C---:B------:R-:W-:Y:S01]  /*a450*/  ISETP.GE.AND P3, PT, R28.reuse, R45, PT ;  /* 0x0000002d1c00720c */ /* 0x040fe20003f66270 */
[----:B------:R-:W-:Y:S01]  /*a460*/  FMUL.FTZ R19, R19, UR4 ;  /* 0x0000000413137c20 */ /* 0x000fe20008410000 */
[----:B------:R-:W-:-:S02]  /*a470*/  ISETP.GE.AND P4, PT, R28, R44, PT ;  /* 0x0000002c1c00720c */ /* 0x000fc40003f86270 */
[C---:B------:R-:W-:Y:S01]  /*a480*/  ISETP.GE.AND P1, PT, R24.reuse, R45, PT ;  /* 0x0000002d1800720c */ /* 0x040fe20003f26270 */
[----:B---3--:R-:W-:Y:S01]  /*a490*/  HMMA.16816.F32.BF16 R28, R4, R20, RZ ;  /* 0x00000014041c723c */ /* 0x008fe200000418ff */
[----:B------:R-:W-:Y:S01]  /*a4a0*/  ISETP.GE.AND P0, PT, R24, R44, PT ;  /* 0x0000002c1800720c */ /* 0x000fe20003f06270 */
[C---:B------:R-:W-:Y:S01]  /*a4b0*/  VIADD R21, R40.reuse, 0xfffffea0 ;  /* 0xfffffea028157836 */ /* 0x040fe20000000000 */
[----:B------:R3:W1:Y:S01]  /*a4c0*/  MUFU.TANH R72, R16 ;  /* 0x0000001000487308 */ /* 0x0006620000002400 */
[----:B------:R-:W-:Y:S01]  /*a4d0*/  VIADD R20, R40, 0xfffffea1 ;  /* 0xfffffea128147836 */ /* 0x000fe20000000000 */
[----:B------:R-:W-:Y:S02]  /*a4e0*/  FSEL R128, R128, -INF , !P6 ;  /* 0xff80000080807808 */ /* 0x000fe40007000000 */
[----:B------:R-:W-:Y:S02]  /*a4f0*/  FSEL R152, R152, -INF , !P3 ;  /* 0xff80000098987808 */ /* 0x000fe40005800000 */
[----:B------:R-:W-:-:S02]  /*a500*/  FSEL R127, R127, -INF , !P4 ;  /* 0xff8000007f7f7808 */ /* 0x000fc40006000000 */
[----:B------:R-:W-:Y:S01]  /*a510*/  FSEL R130, R130, -INF , !P5 ;  /* 0xff80000082827808 */ /* 0x000fe20006800000 */
[----:B----4-:R-:W4:Y:S01]  /*a520*/  LDSM.16.M88.4 R24, [R165+0x4c00] ;  /* 0x004c0000a518783b */ /* 0x010f220000000200 */
[CC--:B------:R-:W-:Y:S01]  /*a530*/  ISETP.GE.AND P6, PT, R21.reuse, R45.reuse, PT ;  /* 0x0000002d1500720c */ /* 0x0c0fe20003fc6270 */
[----:B------:R-:W-:Y:S01]  /*a540*/  MUFU.TANH R71, R17 ;  /* 0x0000001100477308 */ /* 0x000fe20000002400 */
[-C--:B------:R-:W-:Y:S02]  /*a550*/  ISETP.GE.AND P3, PT, R21, R44.reuse, PT ;  /* 0x0000002c1500720c */ /* 0x080fe40003f66270 */
[CC--:B------:R-:W-:Y:S02]  /*a560*/  ISETP.GE.AND P4, PT, R20.reuse, R45.reuse, PT ;  /* 0x0000002d1400720c */ /* 0x0c0fe40003f86270 */
[-C--:B------:R-:W-:Y:S01]  /*a570*/  ISETP.GE.AND P5, PT, R20, R44.reuse, PT ;  /* 0x0000002c1400720c */ /* 0x080fe20003fa6270 */
[----:B--2---:R-:W-:Y:S01]  /*a580*/  HMMA.16816.F32.BF16 R28, R12, R8, R28 ;  /* 0x000000080c1c723c */ /* 0x004fe2000004181c */
[----:B---3--:R-:W-:Y:S01]  /*a590*/  VIADD R16, R40, 0xfffffea8 ;  /* 0xfffffea828107836 */ /* 0x008fe20000000000 */
[----:B------:R-:W-:Y:S01]  /*a5a0*/  FSEL R126, R126, -INF , !P2 ;  /* 0xff8000007e7e7808 */ /* 0x000fe20005000000 */
[----:B------:R-:W2:Y:S01]  /*a5b0*/  MUFU.TANH R52, R18 ;  /* 0x0000001200347308 */ /* 0x000ea20000002400 */
[----:B------:R-:W-:Y:S01]  /*a5c0*/  FSEL R129, R129, -INF , !P1 ;  /* 0xff80000081817808 */ /* 0x000fe20004800000 */
[----:B------:R-:W-:Y:S01]  /*a5d0*/  VIADD R8, R40, 0xfffffea9 ;  /* 0xfffffea928087836 */ /* 0x000fe20000000000 */
[----:B------:R-:W-:Y:S01]  /*a5e0*/  ISETP.GE.AND P2, PT, R16, R45, PT ;  /* 0x0000002d1000720c */ /* 0x000fe20003f46270 */
[----:B------:R-:W-:Y:S01]  /*a5f0*/  VIADD R9, R40, 0xfffffeb0 ;  /* 0xfffffeb028097836 */ /* 0x000fe20000000000 */
[----:B------:R-:W-:Y:S01]  /*a600*/  ISETP.GE.AND P1, PT, R16, R44, PT ;  /* 0x0000002c1000720c */ /* 0x000fe20003f26270 */
[----:B------:R-:W-:Y:S01]  /*a610*/  HMMA.16816.F32.BF16 R20, R4, R22, RZ ;  /* 0x000000160414723c */ /* 0x000fe200000418ff */
[----:B------:R-:W-:Y:S01]  /*a620*/  FSEL R125, R125, -INF , !P0 ;  /* 0xff8000007d7d7808 */ /* 0x000fe20004000000 */
[----:B------:R3:W2:Y:S01]  /*a630*/  MUFU.TANH R51, R19 ;  /* 0x0000001300337308 */ /* 0x0006a20000002400 */
[----:B------:R-:W-:-:S02]  /*a640*/  FSEL R108, R108, -INF , !P6 ;  /* 0xff8000006c6c7808 */ /* 0x000fc40007000000 */
[CC--:B------:R-:W-:Y:S02]  /*a650*/  ISETP.GE.AND P0, PT, R8.reuse, R45.reuse, PT ;  /* 0x0000002d0800720c */ /* 0x0c0fe40003f06270 */
[-C--:B------:R-:W-:Y:S01]  /*a660*/  ISETP.GE.AND P6, PT, R8, R44.reuse, PT ;  /* 0x0000002c0800720c */ /* 0x080fe20003fc6270 */
[----:B------:R-:W-:Y:S01]  /*a670*/  VIADD R8, R40, 0xfffffeb1 ;  /* 0xfffffeb128087836 */ /* 0x000fe20000000000 */
[----:B------:R-:W-:Y:S01]  /*a680*/  FSEL R103, R103, -INF , !P3 ;  /* 0xff80000067677808 */ /* 0x000fe20005800000 */
[----:B------:R-:W-:Y:S01]  /*a690*/  FMUL.FTZ R28, R28, UR4 ;  /* 0x000000041c1c7c20 */ /* 0x000fe20008410000 */
[----:B------:R-:W-:Y:S01]  /*a6a0*/  FSEL R107, R107, -INF , !P4 ;  /* 0xff8000006b6b7808 */ /* 0x000fe20006000000 */
[----:B------:R-:W-:Y:S01]  /*a6b0*/  FMUL.FTZ R31, R31, UR4 ;  /* 0x000000041f1f7c20 */ /* 0x000fe20008410000 */
[----:B------:R-:W-:Y:S01]  /*a6c0*/  FSEL R100, R100, -INF , !P5 ;  /* 0xff80000064647808 */ /* 0x000fe20006800000 */
[----:B------:R1:W2:Y:S01]  /*a6d0*/  MUFU.TANH R70, R28 ;  /* 0x0000001c00467308 */ /* 0x0002a20000002400 */
[----:B------:R-:W-:Y:S01]  /*a6e0*/  FSEL R105, R105, -INF , !P2 ;  /* 0xff80000069697808 */ /* 0x000fe20005000000 */
[----:B------:R-:W-:Y:S01]  /*a6f0*/  FMUL.FTZ R29, R29, UR4 ;  /* 0x000000041d1d7c20 */ /* 0x000fe20008410000 */
[CC--:B------:R-:W-:Y:S01]  /*a700*/  ISETP.GE.AND P3, PT, R9.reuse, R45.reuse, PT ;  /* 0x0000002d0900720c */ /* 0x0c0fe20003f66270 */
[----:B------:R-:W-:Y:S01]  /*a710*/  FMUL.FTZ R30, R30, UR4 ;  /* 0x000000041e1e7c20 */ /* 0x000fe20008410000 */
[-C--:B------:R-:W-:Y:S01]  /*a720*/  ISETP.GE.AND P4, PT, R9, R44.reuse, PT ;  /* 0x0000002c0900720c */ /* 0x080fe20003f86270 */
[----:B---3--:R-:W3:Y:S01]  /*a730*/  LDSM.16.M88.4 R16, [R150+0x4c00] ;  /* 0x004c00009610783b */ /* 0x008ee20000000200 */
[----:B------:R-:W-:Y:S01]  /*a740*/  ISETP.GE.AND P5, PT, R8, R45, PT ;  /* 0x0000002d0800720c */ /* 0x000fe20003fa6270 */
[----:B------:R-:W-:Y:S01]  /*a750*/  VIADD R9, R40, 0xfffffeb8 ;  /* 0xfffffeb828097836 */ /* 0x000fe20000000000 */
[----:B------:R-:W-:Y:S01]  /*a760*/  ISETP.GE.AND P2, PT, R8, R44, PT ;  /* 0x0000002c0800720c */ /* 0x000fe20003f46270 */
[----:B------:R-:W-:Y:S01]  /*a770*/  VIADD R8, R40, 0xfffffeb9 ;  /* 0xfffffeb928087836 */ /* 0x000fe20000000000 */
[----:B-----5:R-:W-:Y:S01]  /*a780*/  FSEL R99, R99, -INF , !P1 ;  /* 0xff80000063637808 */ /* 0x020fe20004800000 */
[----:B------:R-:W-:Y:S01]  /*a790*/  HMMA.16816.F32.BF16 R20, R12, R10, R20 ;  /* 0x0000000a0c14723c */ /* 0x000fe20000041814 */
[----:B------:R-:W-:Y:S01]  /*a7a0*/  FSEL R104, R104, -INF , !P0 ;  /* 0xff80000068687808 */ /* 0x000fe20004000000 */
[----:B------:R-:W5:Y:S01]  /*a7b0*/  MUFU.TANH R49, R31 ;  /* 0x0000001f00317308 */ /* 0x000f620000002400 */
[----:B------:R-:W-:Y:S01]  /*a7c0*/  FSEL R98, R98, -INF , !P6 ;  /* 0xff80000062627808 */ /* 0x000fe20007000000 */
[----:B------:R-:W-:-:S04]  /*a7d0*/  DEPBAR.LE SB0, 0x0 ;  /* 0x000080000000791a */ /* 0x000fc80000000000 */
[----:B------:R-:W-:Y:S01]  /*a7e0*/  FSEL R92, R92, -INF , !P3 ;  /* 0xff8000005c5c7808 */ /* 0x000fe20005800000 */
[----:B-1----:R-:W-:Y:S01]  /*a7f0*/  VIADD R28, R40, 0xfffffec0 ;  /* 0xfffffec0281c7836 */ /* 0x002fe20000000000 */
[CC--:B------:R-:W-:Y:S01]  /*a800*/  ISETP.GE.AND P1, PT, R9.reuse, R45.reuse, PT ;  /* 0x0000002d0900720c */ /* 0x0c0fe20003f26270 */
[----:B------:R-:W-:Y:S01]  /*a810*/  MUFU.TANH R69, R29 ;  /* 0x0000001d00457308 */ /* 0x000fe20000002400 */
[-C--:B------:R-:W-:Y:S02]  /*a820*/  ISETP.GE.AND P0, PT, R9, R44.reuse, PT ;  /* 0x0000002c0900720c */ /* 0x080fe40003f06270 */
[CC--:B------:R-:W-:Y:S02]  /*a830*/  ISETP.GE.AND P6, PT, R8.reuse, R45.reuse, PT ;  /* 0x0000002d0800720c */ /* 0x0c0fe40003fc6270 */
[-C--:B------:R-:W-:Y:S02]  /*a840*/  ISETP.GE.AND P3, PT, R8, R44.reuse, PT ;  /* 0x0000002c0800720c */ /* 0x080fe40003f66270 */
[C---:B----4-:R-:W-:Y:S01]  /*a850*/  HMMA.16816.F32.BF16 R8, R4.reuse, R24, RZ ;  /* 0x000000180408723c */ /* 0x050fe200000418ff */
[----:B------:R-:W-:Y:S01]  /*a860*/  VIADD R25, R40, 0xfffffec1 ;  /* 0xfffffec128197836 */ /* 0x000fe20000000000 */
[----:B------:R-:W-:Y:S01]  /*a870*/  FSEL R88, R88, -INF , !P5 ;  /* 0xff80000058587808 */ /* 0x000fe20006800000 */
[----:B------:R-:W-:Y:S01]  /*a880*/  VIADD R24, R40, 0xfffffec8 ;  /* 0xfffffec828187836 */ /* 0x000fe20000000000 */
[----:B------:R-:W-:Y:S01]  /*a890*/  FSEL R61, R61, -INF , !P2 ;  /* 0xff8000003d3d7808 */ /* 0x000fe20005000000 */
[----:B------:R-:W-:Y:S01]  /*a8a0*/  FMUL.FTZ R20, R20, UR4 ;  /* 0x0000000414147c20 */ /* 0x000fe20008410000 */
[----:B------:R-:W-:Y:S01]  /*a8b0*/  ISETP.GE.AND P5, PT, R28, R44, PT ;  /* 0x0000002c1c00720c */ /* 0x000fe20003fa6270 */
[----:B------:R-:W-:Y:S01]  /*a8c0*/  MUFU.TANH R50, R30 ;  /* 0x0000001e00327308 */ /* 0x000fe20000002400 */
[----:B------:R-:W-:Y:S01]  /*a8d0*/  HMMA.16816.F32.BF16 R4, R4, R26, RZ ;  /* 0x0000001a0404723c */ /* 0x000fe200000418ff */
[----:B------:R-:W-:Y:S01]  /*a8e0*/  ISETP.GE.AND P2, PT, R25, R45, PT ;  /* 0x0000002d1900720c */ /* 0x000fe20003f46270 */
[----:B------:R-:W-:Y:S01]  /*a8f0*/  FMUL.FTZ R21, R21, UR4 ;  /* 0x0000000415157c20 */ /* 0x000fe20008410000 */
[----:B------:R-:W-:Y:S01]  /*a900*/  FSEL R58, R58, -INF , !P5 ;  /* 0xff8000003a3a7808 */ /* 0x000fe20006800000 */
[----:B------:R-:W-:Y:S01]  /*a910*/  FMUL.FTZ R22, R22, UR4 ;  /* 0x0000000416167c20 */ /* 0x000fe20008410000 */
[----:B------:R-:W-:Y:S01]  /*a920*/  FSEL R77, R77, -INF , !P2 ;  /* 0xff8000004d4d7808 */ /* 0x000fe20005000000 */
[----:B------:R-:W-:Y:S01]  /*a930*/  FMUL.FTZ R23, R23, UR4 ;  /* 0x0000000417177c20 */ /* 0x000fe20008410000 */
[----:B------:R-:W-:Y:S01]  /*a940*/  FSEL R87, R87, -INF , !P1 ;  /* 0xff80000057577808 */ /* 0x000fe20004800000 */
[----:B------:R-:W1:Y:S01]  /*a950*/  MUFU.TANH R68, R20 ;  /* 0x0000001400447308 */ /* 0x000e620000002400 */
[----:B------:R-:W-:-:S02]  /*a960*/  FSEL R60, R60, -INF , !P0 ;  /* 0xff8000003c3c7808 */ /* 0x000fc40004000000 */
[----:B------:R-:W-:Y:S01]  /*a970*/  FSEL R62, R62, -INF , !P4 ;  /* 0xff8000003e3e7808 */ /* 0x000fe20006000000 */
[C---:B---3--:R-:W-:Y:S01]  /*a980*/  HMMA.16816.F32.BF16 R8, R12.reuse, R16, R8 ;  /* 0x000000100c08723c */ /* 0x048fe20000041808 */
[C---:B------:R-:W-:Y:S01]  /*a990*/  VIADD R16, R40.reuse, 0xfffffed0 ;  /* 0xfffffed028107836 */ /* 0x040fe20000000000 */
[-C--:B------:R-:W-:Y:S01]  /*a9a0*/  ISETP.GE.AND P1, PT, R25, R44.reuse, PT ;  /* 0x0000002c1900720c */ /* 0x080fe20003f26270 */
[----:B------:R-:W-:Y:S01]  /*a9b0*/  VIADD R17, R40, 0xfffffec9 ;  /* 0xfffffec928117836 */ /* 0x000fe20000000000 */
[-C--:B------:R-:W-:Y:S01]  /*a9c0*/  ISETP.GE.AND P0, PT, R24, R45.reuse, PT ;  /* 0x0000002d1800720c */ /* 0x080fe20003f06270 */
[----:B------:R-:W-:Y:S01]  /*a9d0*/  MUFU.TANH R67, R21 ;  /* 0x0000001500437308 */ /* 0x000fe20000002400 */
[CC--:B------:R-:W-:Y:S02]  /*a9e0*/  ISETP.GE.AND P5, PT, R16.reuse, R45.reuse, PT ;  /* 0x0000002d1000720c */ /* 0x0c0fe40003fa6270 */
[----:B------:R-:W-:Y:S01]  /*a9f0*/  HMMA.16816.F32.BF16 R4, R12, R18, R4 ;  /* 0x000000120c04723c */ /* 0x000fe20000041804 */
[----:B------:R-:W-:Y:S01]  /*aa00*/  ISETP.GE.AND P2, PT, R16, R44, PT ;  /* 0x0000002c1000720c */ /* 0x000fe20003f46270 */
[----:B------:R-:W-:Y:S01]  /*aa10*/  VIADD R16, R40, 0xfffffed1 ;  /* 0xfffffed128107836 */ /* 0x000fe20000000000 */
[----:B------:R-:W-:-:S02]  /*aa20*/  ISETP.GE.AND P4, PT, R28, R45, PT ;  /* 0x0000002d1c00720c */ /* 0x000fc40003f86270 */
[----:B------:R-:W-:Y:S01]  /*aa30*/  FSEL R57, R57, -INF , !P1 ;  /* 0xff80000039397808 */ /* 0x000fe20004800000 */
[----:B------:R-:W-:Y:S01]  /*aa40*/  MUFU.TANH R48, R22 ;  /* 0x0000001600307308 */ /* 0x000fe20000002400 */
[----:B------:R-:W-:Y:S02]  /*aa50*/  FSEL R76, R76, -INF , !P0 ;  /* 0xff8000004c4c7808 */ /* 0x000fe40004000000 */
[----:B------:R-:W-:Y:S02]  /*aa60*/  FSEL R79, R79, -INF , !P6 ;  /* 0xff8000004f4f7808 */ /* 0x000fe40007000000 */
[----:B------:R-:W-:Y:S01]  /*aa70*/  FSEL R78, R78, -INF , !P4 ;  /* 0xff8000004e4e7808 */ /* 0x000fe20006000000 */
[----:B------:R-:W-:Y:S01]  /*aa80*/  FMUL.FTZ R66, R8, UR4 ;  /* 0x0000000408427c20 */ /* 0x000fe20008410000 */
[-C--:B------:R-:W-:Y:S01]  /*aa90*/  ISETP.GE.AND P1, PT, R16, R45.reuse, PT ;  /* 0x0000002d1000720c */ /* 0x080fe20003f26270 */
[----:B------:R-:W-:Y:S01]  /*aaa0*/  VIADD R8, R40, 0xfffffed9 ;  /* 0xfffffed928087836 */ /* 0x000fe20000000000 */
[-C--:B------:R-:W-:Y:S01]  /*aab0*/  ISETP.GE.AND P0, PT, R16, R44.reuse, PT ;  /* 0x0000002c1000720c */ /* 0x080fe20003f06270 */
[----:B------:R-:W-:Y:S01]  /*aac0*/  VIADD R16, R40, 0xfffffed8 ;  /* 0xfffffed828107836 */ /* 0x000fe20000000000 */
[-C--:B------:R-:W-:Y:S01]  /*aad0*/  ISETP.GE.AND P6, PT, R24, R44.reuse, PT ;  /* 0x0000002c1800720c */ /* 0x080fe20003fc6270 */
[----:B------:R-:W-:Y:S01]  /*aae0*/  FMUL.FTZ R9, R9, UR4 ;  /* 0x0000000409097c20 */ /* 0x000fe20008410000 */
[----:B------:R-:W-:Y:S01]  /*aaf0*/  ISETP.GE.AND P4, PT, R17, R44, PT ;  /* 0x0000002c1100720c */ /* 0x000fe20003f86270 */
[----:B------:R-:W-:Y:S01]  /*ab00*/  FMUL.FTZ R10, R10, UR4 ;  /* 0x000000040a0a7c20 */ /* 0x000fe20008410000 */
[----:B------:R-:W-:Y:S01]  /*ab10*/  FSEL R59, R59, -INF , !P3 ;  /* 0xff8000003b3b7808 */ /* 0x000fe20005800000 */
[----:B------:R3:W-:Y:S01]  /*ab20*/  MUFU.TANH R65, R9 ;  /* 0x0000000900417308 */ /* 0x0007e20000002400 */
[-C--:B------:R-:W-:Y:S01]  /*ab30*/  ISETP.GE.AND P3, PT, R17, R45.reuse, PT ;  /* 0x0000002d1100720c */ /* 0x080fe20003f66270 */
[----:B------:R-:W-:Y:S01]  /*ab40*/  FMUL.FTZ R4, R4, UR4 ;  /* 0x0000000404047c20 */ /* 0x000fe20008410000 */
[----:B------:R-:W-:Y:S01]  /*ab50*/  FSEL R56, R56, -INF , !P6 ;  /* 0xff80000038387808 */ /* 0x000fe20007000000 */
[----:B------:R-:W-:Y:S01]  /*ab60*/  FMUL.FTZ R5, R5, UR4 ;  /* 0x0000000405057c20 */ /* 0x000fe20008410000 */
[----:B------:R-:W-:Y:S01]  /*ab70*/  FSEL R55, R55, -INF , !P4 ;  /* 0xff80000037377808 */ /* 0x000fe20006000000 */
[----:B------:R-:W-:Y:S01]  /*ab80*/  FMUL.FTZ R6, R6, UR4 ;  /* 0x0000000406067c20 */ /* 0x000fe20008410000 */
[----:B------:R-:W-:Y:S01]  /*ab90*/  FSEL R74, R74, -INF , !P5 ;  /* 0xff8000004a4a7808 */ /* 0x000fe20006800000 */
[----:B------:R4:W1:Y:S01]  /*aba0*/  MUFU.TANH R46, R10 ;  /* 0x0000000a002e7308 */ /* 0x0008620000002400 */
[-C--:B------:R-:W-:Y:S01]  /*abb0*/  ISETP.GE.AND P6, PT, R16, R45.reuse, PT ;  /* 0x0000002d1000720c */ /* 0x080fe20003fc6270 */
[----:B------:R-:W-:Y:S01]  /*abc0*/  FMUL.FTZ R7, R7, UR4 ;  /* 0x0000000407077c20 */ /* 0x000fe20008410000 */
[----:B------:R-:W-:-:S02]  /*abd0*/  ISETP.GE.AND P4, PT, R8, R45, PT ;  /* 0x0000002d0800720c */ /* 0x000fc40003f86270 */
[-C--:B------:R-:W-:Y:S01]  /*abe0*/  ISETP.GE.AND P5, PT, R8, R44.reuse, PT ;  /* 0x0000002c0800720c */ /* 0x080fe20003fa6270 */
[----:B------:R-:W-:Y:S01]  /*abf0*/  VIADD R8, R40, 0xfffffee0 ;  /* 0xfffffee028087836 */ /* 0x000fe20000000000 */
[----:B------:R-:W-:Y:S01]  /*ac00*/  FSEL R75, R75, -INF , !P3 ;  /* 0xff8000004b4b7808 */ /* 0x000fe20005800000 */
[----:B------:R5:W-:Y:S01]  /*ac10*/  MUFU.TANH R64, R4 ;  /* 0x0000000400407308 */ /* 0x000be20000002400 */
[-C--:B------:R-:W-:Y:S01]  /*ac20*/  ISETP.GE.AND P3, PT, R16, R44.reuse, PT ;  /* 0x0000002c1000720c */ /* 0x080fe20003f66270 */
[----:B---3--:R-:W-:Y:S01]  /*ac30*/  VIADD R9, R40, 0xfffffee1 ;  /* 0xfffffee128097836 */ /* 0x008fe20000000000 */
[----:B------:R-:W-:Y:S02]  /*ac40*/  FSEL R53, R53, -INF , !P0 ;  /* 0xff80000035357808 */ /* 0x000fe40004000000 */
[----:B------:R-:W-:Y:S02]  /*ac50*/  FSEL R72, R72, -INF , !P6 ;  /* 0xff80000048487808 */ /* 0x000fe40007000000 */
[----:B------:R-:W-:Y:S01]  /*ac60*/  FSEL R54, R54, -INF , !P2 ;  /* 0xff80000036367808 */ /* 0x000fe20005000000 */
[----:B------:R-:W3:Y:S01]  /*ac70*/  MUFU.TANH R47, R23 ;  /* 0x00000017002f7308 */ /* 0x000ee20000002400 */
[CC--:B------:R-:W-:Y:S01]  /*ac80*/  ISETP.GE.AND P0, PT, R9.reuse, R45.reuse, PT ;  /* 0x0000002d0900720c */ /* 0x0c0fe20003f06270 */
[C---:B----4-:R-:W-:Y:S01]  /*ac90*/  VIADD R10, R40.reuse, 0xfffffee8 ;  /* 0xfffffee8280a7836 */ /* 0x050fe20000000000 */
[----:B------:R-:W-:Y:S01]  /*aca0*/  ISETP.GE.AND P6, PT, R9, R44, PT ;  /* 0x0000002c0900720c */ /* 0x000fe20003fc6270 */
[----:B------:R-:W-:Y:S01]  /*acb0*/  VIADD R9, R40, 0xfffffee9 ;  /* 0xfffffee928097836 */ /* 0x000fe20000000000 */
[----:B------:R-:W-:-:S02]  /*acc0*/  ISETP.GE.AND P2, PT, R8, R45, PT ;  /* 0x0000002d0800720c */ /* 0x000fc40003f46270 */
[----:B--2---:R-:W-:Y:S01]  /*acd0*/  FSEL R52, R52, -INF , !P3 ;  /* 0xff80000034347808 */ /* 0x004fe20005800000 */
[----:B------:R-:W2:Y:S01]  /*ace0*/  MUFU.TANH R66, R66 ;  /* 0x0000004200427308 */ /* 0x000ea20000002400 */
[-C--:B------:R-:W-:Y:S01]  /*acf0*/  ISETP.GE.AND P3, PT, R10, R45.reuse, PT ;  /* 0x0000002d0a00720c */ /* 0x080fe20003f66270 */
[----:B-----5:R-:W-:Y:S01]  /*ad00*/  VIADD R4, R40, 0xfffffef1 ;  /* 0xfffffef128047836 */ /* 0x020fe20000000000 */
[----:B------:R-:W-:Y:S02]  /*ad10*/  FSEL R51, R51, -INF , !P5 ;  /* 0xff80000033337808 */ /* 0x000fe40006800000 */
[----:B------:R-:W-:Y:S02]  /*ad20*/  FSEL R70, R70, -INF , !P2 ;  /* 0xff80000046467808 */ /* 0x000fe40005000000 */
[----:B------:R-:W-:Y:S01]  /*ad30*/  FSEL R73, R73, -INF , !P1 ;  /* 0xff80000049497808 */ /* 0x000fe20004800000 */
[----:B------:R4:W-:Y:S01]  /*ad40*/  MUFU.TANH R63, R5 ;  /* 0x00000005003f7308 */ /* 0x0009e20000002400 */
[----:B------:R-:W-:-:S02]  /*ad50*/  ISETP.GE.AND P5, PT, R9, R45, PT ;  /* 0x0000002d0900720c */ /* 0x000fc40003fa6270 */
[-C--:B------:R-:W-:Y:S01]  /*ad60*/  ISETP.GE.AND P2, PT, R9, R44.reuse, PT ;  /* 0x0000002c0900720c */ /* 0x080fe20003f46270 */
[----:B------:R-:W-:Y:S01]  /*ad70*/  VIADD R9, R40, 0xfffffef0 ;  /* 0xfffffef028097836 */ /* 0x000fe20000000000 */
[-C--:B------:R-:W-:Y:S01]  /*ad80*/  ISETP.GE.AND P1, PT, R8, R44.reuse, PT ;  /* 0x0000002c0800720c */ /* 0x080fe20003f26270 */
[----:B------:R-:W-:Y:S01]  /*ad90*/  FMUL.FTZ R8, R11, UR4 ;  /* 0x000000040b087c20 */ /* 0x000fe20008410000 */
[----:B------:R-:W-:Y:S01]  /*ada0*/  FSEL R49, R49, -INF , !P6 ;  /* 0xff80000031317808 */ /* 0x000fe20007000000 */
[----:B------:R-:W-:Y:S01]  /*adb0*/  MUFU.TANH R43, R7 ;  /* 0x00000007002b7308 */ /* 0x000fe20000002400 */
[----:B-1----:R-:W-:Y:S02]  /*adc0*/  FSEL R68, R68, -INF , !P3 ;  /* 0xff80000044447808 */ /* 0x002fe40005800000 */
[C---:B------:R-:W-:Y:S02]  /*add0*/  ISETP.GE.AND P6, PT, R4.reuse, R45, PT ;  /* 0x0000002d0400720c */ /* 0x040fe40003fc6270 */
[----:B------:R-:W-:-:S02]  /*ade0*/  ISETP.GE.AND P3, PT, R4, R44, PT ;  /* 0x0000002c0400720c */ /* 0x000fc40003f66270 */
[----:B------:R-:W-:Y:S01]  /*adf0*/  FSEL R69, R69, -INF , !P0 ;  /* 0xff80000045457808 */ /* 0x000fe20004000000 */
[----:B------:R1:W-:Y:S01]  /*ae00*/  MUFU.TANH R4, R6 ;  /* 0x0000000600047308 */ /* 0x0003e20000002400 */
[-C--:B------:R-:W-:Y:S01]  /*ae10*/  ISETP.GE.AND P0, PT, R9, R44.reuse, PT ;  /* 0x0000002c0900720c */ /* 0x080fe20003f06270 */
[----:B----4-:R-:W-:Y:S01]  /*ae20*/  VIADD R5, R40, 0xfffffef9 ;  /* 0xfffffef928057836 */ /* 0x010fe20000000000 */
[----:B------:R-:W-:Y:S02]  /*ae30*/  FSEL R71, R71, -INF , !P4 ;  /* 0xff80000047477808 */ /* 0x000fe40006000000 */
[----:B------:R-:W-:Y:S02]  /*ae40*/  FSEL R46, R46, -INF , !P0 ;  /* 0xff8000002e2e7808 */ /* 0x000fe40004000000 */
[----:B------:R-:W-:Y:S01]  /*ae50*/  FSEL R50, R50, -INF , !P1 ;  /* 0xff80000032327808 */ /* 0x000fe20004800000 */
[----:B------:R-:W4:Y:S01]  /*ae60*/  MUFU.TANH R8, R8 ;  /* 0x0000000800087308 */ /* 0x000f220000002400 */
[----:B------:R-:W-:Y:S01]  /*ae70*/  BAR.SYNC.DEFER_BLOCKING 0x0 ;  /* 0x0000000000007b1d */ /* 0x000fe20000010000 */
[----:B------:R-:W-:-:S02]  /*ae80*/  ISETP.GE.AND P4, PT, R10, R44, PT ;  /* 0x0000002c0a00720c */ /* 0x000fc40003f86270 */
[-C--:B------:R-:W-:Y:S02]  /*ae90*/  ISETP.GE.AND P1, PT, R9, R45.reuse, PT ;  /* 0x0000002d0900720c */ /* 0x080fe40003f26270 */
[----:B------:R-:W-:Y:S02]  /*aea0*/  FSEL R48, R48, -INF , !P4 ;  /* 0xff80000030307808 */ /* 0x000fe40006000000 */
[----:B------:R-:W-:Y:S01]  /*aeb0*/  FSEL R67, R67, -INF , !P5 ;  /* 0xff80000043437808 */ /* 0x000fe20006800000 */
[----:B-1----:R-:W-:Y:S01]  /*aec0*/  VIADD R6, R40, 0xfffffef8 ;  /* 0xfffffef828067836 */ /* 0x002fe20000000000 */
[----:B---3--:R-:W-:Y:S01]  /*aed0*/  FSEL R47, R47, -INF , !P2 ;  /* 0xff8000002f2f7808 */ /* 0x008fe20005000000 */
[----:B------:R-:W-:Y:S01]  /*aee0*/  VIADD R40, R3, 0xfffffffe ;  /* 0xfffffffe03287836 */ /* 0x000fe20000000000 */
[----:B--2---:R-:W-:Y:S02]  /*aef0*/  FSEL R66, R66, -INF , !P1 ;  /* 0xff80000042427808 */ /* 0x004fe40004800000 */
[----:B------:R-:W-:-:S02]  /*af00*/  ISETP.GE.AND P4, PT, R5, R45, PT ;  /* 0x0000002d0500720c */ /* 0x000fc40003f86270 */
[----:B------:R-:W-:Y:S02]  /*af10*/  ISETP.GT.AND P0, PT, R40, R170, PT ;  /* 0x000000aa2800720c */ /* 0x000fe40003f04270 */
[C---:B------:R-:W-:Y:S02]  /*af20*/  ISETP.GE.AND P5, PT, R6.reuse, R45, PT ;  /* 0x0000002d0600720c */ /* 0x040fe40003fa6270 */
[-C--:B------:R-:W-:Y:S02]  /*af30*/  ISETP.GE.AND P2, PT, R6, R44.reuse, PT ;  /* 0x0000002c0600720c */ /* 0x080fe40003f46270 */
[----:B------:R-:W-:Y:S02]  /*af40*/  ISETP.GE.AND P1, PT, R5, R44, PT ;  /* 0x0000002c0500720c */ /* 0x000fe40003f26270 */
[----:B------:R-:W-:Y:S02]  /*af50*/  FSEL R65, R65, -INF , !P6 ;  /* 0xff80000041417808 */ /* 0x000fe40007000000 */
[----:B----4-:R-:W-:-:S02]  /*af60*/  FSEL R45, R8, -INF , !P3 ;  /* 0xff800000082d7808 */ /* 0x010fc40005800000 */
[----:B------:R-:W-:Y:S02]  /*af70*/  FSEL R63, R63, -INF , !P4 ;  /* 0xff8000003f3f7808 */ /* 0x000fe40006000000 */
[----:B------:R-:W-:Y:S02]  /*af80*/  FSEL R64, R64, -INF , !P5 ;  /* 0xff80000040407808 */ /* 0x000fe40006800000 */
[----:B------:R-:W-:Y:S02]  /*af90*/  FSEL R44, R4, -INF , !P2 ;  /* 0xff800000042c7808 */ /* 0x000fe40005000000 */
[----:B------:R-:W-:Y:S01]  /*afa0*/  FSEL R43, R43, -INF , !P1 ;  /* 0xff8000002b2b7808 */ /* 0x000fe20004800000 */
[----:B------:R-:W-:Y:S06]  /*afb0*/  @!P0 BRA `(.L_x_2078) ;  /* 0x0000000400948947 */ /* 0x000fec0003800000 */
        /* <DEDUP_REMOVED lines=46> */
[----:B-1----:R-:W2:Y:S04]  /*b2a0*/  LDG.E R7, desc[UR12][R6.64] ;  /* 0x0000000c06077981 */ /* 0x002ea8000c1e1900 */
        /* <DEDUP_REMOVED lines=17> */
.L_x_2079:
[----:B------:R-:W-:Y:S01]  /*b3c0*/  UMOV UR4, URZ ;  /* 0x000000ff00047c82 */ /* 0x000fe20008000000 */
[----:B------:R-:W-:Y:S01]  /*b3d0*/  IMAD.SHL.U32 R4, R32, 0x100, RZ ;  /* 0x0000010020047824 */ /* 0x000fe200078e00ff */
[----:B------:R-:W-:-:S05]  /*b3e0*/  IADD3 R5, P0, PT, RZ, -UR4, RZ ;  /* 0x80000004ff057c10 */ /* 0x000fca000ff1e0ff */
[----:B------:R-:W-:-:S05]  /*b3f0*/  IMAD.X R4, RZ, RZ, ~R4, P0 ;  /* 0x000000ffff047224 */ /* 0x000fca00000e0e04 */
[----:B------:R-:W-:-:S04]  /*b400*/  SHF.R.S64 R5, R5, 0x1f, R4 ;  /* 0x0000001f05057819 */ /* 0x000fc80000001004 */
[----:B------:R-:W-:-:S04]  /*b410*/  IADD3 R172, P0, PT, R5, R172, RZ ;  /* 0x000000ac05ac7210 */ /* 0x000fc80007f1e0ff */
[----:B------:R-:W-:-:S09]  /*b420*/  LEA.HI.X.SX32 R171, R4, R171, 0x1, P0 ;  /* 0x000000ab04ab7211 */ /* 0x000fd200000f0eff */
.L_x_2080:
        /* <DEDUP_REMOVED lines=10> */
[----:B-1----:R1:W-:Y:S02]  /*b4d0*/  LDGSTS.E.BYPASS.LTC128B.128 [R35+0x1000], desc[UR12][R8.64] ;  /* 0x0100000008237fae */ /* 0x0023e4000b981a0c */
        /* <DEDUP_REMOVED lines=19> */
.L_x_2078:
        /* <DEDUP_REMOVED lines=117> */
[----:B------:R-:W-:Y:S01]  /*bd60*/  FFMA.FTZ R92, R92, UR10, -R85 ;  /* 0x0000000a5c5c7c23 */ /* 0x000fe20008010855 */
[----:B------:R-:W-:Y:S01]  /*bd70*/  FFMA.FTZ R61, R61, UR10, -R81 ;  /* 0x0000000a3d3d7c23 */ /* 0x000fe20008010851 */
[----:B------:R5:W5:Y:S01]  /*bd80*/  MUFU.EX2 R93, R4 ;  /* 0x00000004005d7308 */ /* 0x000b620000000800 */
[--C-:B------:R-:W-:Y:S01]  /*bd90*/  FFMA.FTZ R75, R75, UR10, -R85.reuse ;  /* 0x0000000a4b4b7c23 */ /* 0x100fe20008010855 */
[----:B--2---:R-:W-:Y:S01]  /*bda0*/  F2FP.BF16.F32.PACK_AB R33, R102, R97 ;  /* 0x000000616621723e */ /* 0x004fe200000010ff */
[----:B------:R-:W-:Y:S01]  /*bdb0*/  FFMA.FTZ R78, R78, UR10, -R85 ;  /* 0x0000000a4e4e7c23 */ /* 0x000fe20008010855 */
[----:B------:R-:W2:Y:S01]  /*bdc0*/  MUFU.EX2 R106, R106 ;  /* 0x0000006a006a7308 */ /* 0x000ea20000000800 */
[----:B------:R-:W-:Y:S01]  /*bdd0*/  FFMA.FTZ R54, R54, UR10, -R81 ;  /* 0x0000000a36367c23 */ /* 0x000fe20008010851 */
[----:B---3--:R-:W-:Y:S01]  /*bde0*/  LDSM.16.MT88.4 R28, [R151+0x400] ;  /* 0x00040000971c783b */ /* 0x008fe20000004200 */
[--C-:B------:R-:W-:Y:S01]  /*bdf0*/  FFMA.FTZ R70, R70, UR10, -R85.reuse ;  /* 0x0000000a46467c23 */ /* 0x100fe20008010855 */
[----:B------:R-:W-:Y:S01]  /*be00*/  MUFU.EX2 R112, R112 ;  /* 0x0000007000707308 */ /* 0x000fe20000000800 */
[----:B------:R-:W-:Y:S01]  /*be10*/  FFMA.FTZ R65, R65, UR10, -R85 ;  /* 0x0000000a41417c23 */ /* 0x000fe20008010855 */
[----:B-1----:R-:W-:-:S02]  /*be20*/  FSEL R5, R42, RZ, P1 ;  /* 0x000000ff2a057208 */ /* 0x002fc40000800000 */
        /* <DEDUP_REMOVED lines=10> */
[----:B------:R-:W-:Y:S01]  /*bed0*/  ISETP.GT.AND P0, PT, R40, R170, PT ;  /* 0x000000aa2800720c */ /* 0x000fe20003f04270 */
[----:B------:R-:W-:-:S02]  /*bee0*/  FMUL.FTZ R4, R4, UR10 ;  /* 0x0000000a04047c20 */ /* 0x000fc40008410000 */
[----:B------:R-:W2:Y:S04]  /*bef0*/  MUFU.EX2 R96, R5 ;  /* 0x0000000500607308 */ /* 0x000ea80000000800 */
[----:B------:R3:W4:Y:S04]  /*bf00*/  MUFU.EX2 R95, R4 ;  /* 0x00000004005f7308 */ /* 0x0007280000000800 */
[----:B------:R-:W-:Y:S01]  /*bf10*/  MUFU.EX2 R116, R116 ;  /* 0x0000007400747308 */ /* 0x000fe20000000800 */
[----:B-1----:R-:W-:-:S03]  /*bf20*/  F2FP.BF16.F32.PACK_AB R11, R0, R2 ;  /* 0x00000002000b723e */ /* 0x002fc600000010ff */
[----:B------:R-:W-:Y:S01]  /*bf30*/  MUFU.EX2 R115, R115 ;  /* 0x0000007300737308 */ /* 0x000fe20000000800 */
[----:B------:R-:W-:Y:S01]  /*bf40*/  @P0 IADD3 R3, PT, PT, R3, -0x3, RZ ;  /* 0xfffffffd03030810 */ /* 0x000fe20007ffe0ff */
        /* <DEDUP_REMOVED lines=21> */
[----:B------:R-:W-:Y:S01]  /*c0a0*/  FMUL.FTZ R135, R135, R95 ;  /* 0x0000005f87877220 */ /* 0x000fe20000410000 */
        /* <DEDUP_REMOVED lines=40> */
[--C-:B------:R-:W-:Y:S01]  /*c330*/  FFMA.FTZ R80, R79, UR10, -R85.reuse ;  /* 0x0000000a4f507c23 */ /* 0x100fe20008010855 */
        /* <DEDUP_REMOVED lines=11> */
[C---:B--2---:R-:W-:Y:S01]  /*c3f0*/  HMMA.16816.F32.BF16 R12, R32.reuse, R20, R12 ;  /* 0x00000014200c723c */ /* 0x044fe2000004180c */
[----:B------:R-:W-:Y:S01]  /*c400*/  FADD.FTZ R82, R86, R82 ;  /* 0x0000005256527221 */ /* 0x000fe20000010000 */
[----:B------:R2:W5:Y:S01]  /*c410*/  MUFU.EX2 R120, R124 ;  /* 0x0000007c00787308 */ /* 0x0005620000000800 */
[----:B------:R-:W-:Y:S01]  /*c420*/  FADD.FTZ R97, R97, R93 ;  /* 0x0000005d61617221 */ /* 0x000fe20000010000 */
[----:B------:R-:W-:Y:S01]  /*c430*/  FFMA.FTZ R186, R43, UR10, -R81 ;  /* 0x0000000a2bba7c23 */ /* 0x000fe20008010851 */
        /* <DEDUP_REMOVED lines=68> */
[----:B------:R-:W-:Y:S01]  /*c880*/  HMMA.16816.F32.BF16 R16, R20, R26, R16 ;  /* 0x0000001a1410723c */ /* 0x000fe20000041810 */
[----:B------:R-:W2:Y:S01]  /*c890*/  LDSM.16.MT88.4 R24, [R151+0x1000] ;  /* 0x001000009718783b */ /* 0x000ea20000004200 */
[----:B------:R-:W-:Y:S01]  /*c8a0*/  FADD.FTZ R121, R137, R121 ;  /* 0x0000007989797221 */ /* 0x000fe20000010000 */
[----:B------:R-:W-:-:S05]  /*c8b0*/  FADD.FTZ R118, R134, R118 ;  /* 0x0000007686767221 */ /* 0x000fca0000010000 */
        /* <DEDUP_REMOVED lines=74> */
[----:B----4-:R-:W-:Y:S01]  /*cd60*/  HMMA.16816.F32.BF16 R36, R8, R20, R36 ;  /* 0x000000140824723c */ /* 0x010fe20000041824 */
[----:B-----5:R-:W-:Y:S01]  /*cd70*/  F2FP.BF16.F32.PACK_AB R20, R181, R184 ;  /* 0x000000b8b514723e */ /* 0x020fe200000010ff */
[----:B------:R-:W-:Y:S01]  /*cd80*/  MUFU.EX2 R148, R34 ;  /* 0x0000002200947308 */ /* 0x000fe20000000800 */
[----:B------:R-:W-:-:S03]  /*cd90*/  FADD.FTZ R191, R184, R191 ;  /* 0x000000bfb8bf7221 */ /* 0x000fc60000010000 */
        /* <DEDUP_REMOVED lines=13> */
[--C-:B--2---:R-:W-:Y:S01]  /*ce70*/  FFMA.FTZ R24, R161, UR10, -R81.reuse ;  /* 0x0000000aa1187c23 */ /* 0x104fe20008010851 */
        /* <DEDUP_REMOVED lines=104> */
[----:B-----5:R-:W-:Y:S01]  /*d500*/  F2FP.BF16.F32.PACK_AB R11, R99, R98 ;  /* 0x00000062630b723e */ /* 0x020fe200000010ff */
        /* <DEDUP_REMOVED lines=17> */
[----:B--2---:R-:W-:Y:S01]  /*d620*/  FFMA.FTZ R61, R76, UR10, -R85 ;  /* 0x0000000a4c3d7c23 */ /* 0x004fe20008010855 */
[----:B------:R-:W-:Y:S01]  /*d630*/  F2FP.BF16.F32.PACK_AB R8, R87, R88 ;  /* 0x000000585708723e */ /* 0x000fe200000010ff */
[----:B------:R2:W2:Y:S01]  /*d640*/  MUFU.EX2 R76, R24 ;  /* 0x00000018004c7308 */ /* 0x0004a20000000800 */
[----:B----4-:R-:W4:Y:S01]  /*d650*/  LDSM.16.MT88.4 R4, [R151+0x2c00] ;  /* 0x002c00009704783b */ /* 0x010f220000004200 */
[C---:B---3--:R-:W-:Y:S01]  /*d660*/  F2FP.BF16.F32.PACK_AB R9, R60.reuse, R2 ;  /* 0x000000023c09723e */ /* 0x048fe200000010ff */
[----:B------:R-:W-:Y:S01]  /*d670*/  FADD.FTZ R98, R60, R98 ;  /* 0x000000623c627221 */ /* 0x000fe20000010000 */
[----:B------:R-:W-:Y:S01]  /*d680*/  F2FP.BF16.F32.PACK_AB R10, R62, R79 ;  /* 0x0000004f3e0a723e */ /* 0x000fe200000010ff */
[----:B------:R-:W-:Y:S01]  /*d690*/  MUFU.EX2 R61, R61 ;  /* 0x0000003d003d7308 */ /* 0x000fe20000000800 */
[----:B-----5:R-:W-:Y:S01]  /*d6a0*/  F2FP.BF16.F32.PACK_AB R11, R59, R0 ;  /* 0x000000003b0b723e */ /* 0x020fe200000010ff */
[----:B------:R-:W-:Y:S01]  /*d6b0*/  FADD.FTZ R98, R0, R98 ;  /* 0x0000006200627221 */ /* 0x000fe20000010000 */
[----:B-1----:R-:W-:Y:S01]  /*d6c0*/  FADD.FTZ R103, R77, R103 ;  /* 0x000000674d677221 */ /* 0x002fe20000010000 */
[----:B------:R-:W-:Y:S01]  /*d6d0*/  FFMA.FTZ R0, R45, UR10, -R81 ;  /* 0x0000000a2d007c23 */ /* 0x000fe20008010851 */
[----:B------:R-:W-:Y:S01]  /*d6e0*/  MUFU.EX2 R2, R65 ;  /* 0x0000004100027308 */ /* 0x000fe20000000800 */
[----:B------:R-:W-:-:S02]  /*d6f0*/  FADD.FTZ R98, R59, R98 ;  /* 0x000000623b627221 */ /* 0x000fc40000010000 */
[----:B------:R-:W-:Y:S01]  /*d700*/  HMMA.16816.F32.BF16 R12, R8, R20, R12 ;  /* 0x00000014080c723c */ /* 0x000fe2000004180c */
[----:B--2---:R-:W1:Y:S01]  /*d710*/  LDSM.16.MT88.4 R24, [R164+0x8000] ;  /* 0x00800000a418783b */ /* 0x004e620000004200 */
[--C-:B------:R-:W-:Y:S01]  /*d720*/  FFMA.FTZ R20, R58, UR10, -R81.reuse ;  /* 0x0000000a3a147c23 */ /* 0x100fe20008010851 */
[----:B------:R-:W-:Y:S01]  /*d730*/  FFMA.FTZ R21, R57, UR10, -R81 ;  /* 0x0000000a39157c23 */ /* 0x000fe20008010851 */
[----:B------:R2:W-:Y:S01]  /*d740*/  MUFU.EX2 R58, R75 ;  /* 0x0000004b003a7308 */ /* 0x0005e20000000800 */
[----:B------:R-:W-:-:S03]  /*d750*/  FADD.FTZ R103, R76, R103 ;  /* 0x000000674c677221 */ /* 0x000fc60000010000 */
[----:B------:R-:W-:Y:S01]  /*d760*/  HMMA.16816.F32.BF16 R16, R8, R22, R16 ;  /* 0x000000160810723c */ /* 0x000fe20000041810 */
[----:B------:R3:W5:Y:S04]  /*d770*/  MUFU.EX2 R57, R20 ;  /* 0x0000001400397308 */ /* 0x0007680000000800 */
[----:B------:R-:W-:Y:S01]  /*d780*/  MUFU.EX2 R0, R0 ;  /* 0x0000000000007308 */ /* 0x000fe20000000800 */
[--C-:B--2---:R-:W-:Y:S01]  /*d790*/  FFMA.FTZ R75, R55, UR10, -R81.reuse ;  /* 0x0000000a374b7c23 */ /* 0x104fe20008010851 */
[----:B---3--:R-:W-:-:S05]  /*d7a0*/  FFMA.FTZ R20, R56, UR10, -R81 ;  /* 0x0000000a38147c23 */ /* 0x008fca0008010851 */
[----:B------:R-:W-:Y:S01]  /*d7b0*/  MUFU.EX2 R75, R75 ;  /* 0x0000004b004b7308 */ /* 0x000fe20000000800 */
[----:B-----5:R-:W-:Y:S01]  /*d7c0*/  FADD.FTZ R98, R57, R98 ;  /* 0x0000006239627221 */ /* 0x020fe20000010000 */
[----:B----4-:R-:W-:Y:S02]  /*d7d0*/  HMMA.16816.F32.BF16 R36, R8, R4, R36 ;  /* 0x000000040824723c */ /* 0x010fe40000041824 */
[----:B------:R-:W2:Y:S01]  /*d7e0*/  MUFU.EX2 R56, R21 ;  /* 0x0000001500387308 */ /* 0x000ea20000000800 */
[----:B------:R-:W-:-:S03]  /*d7f0*/  F2FP.BF16.F32.PACK_AB R4, R76, R77 ;  /* 0x0000004d4c04723e */ /* 0x000fc600000010ff */
[----:B------:R3:W4:Y:S02]  /*d800*/  MUFU.EX2 R55, R20 ;  /* 0x0000001400377308 */ /* 0x0007240000000800 */
[----:B------:R-:W-:Y:S01]  /*d810*/  HMMA.16816.F32.BF16 R28, R8, R6, R28 ;  /* 0x00000006081c723c */ /* 0x000fe2000004181c */
[----:B------:R-:W5:Y:S01]  /*d820*/  LDSM.16.MT88.4 R8, [R151+0x3000] ;  /* 0x003000009708783b */ /* 0x000f620000004200 */
[----:B------:R-:W-:Y:S01]  /*d830*/  F2FP.BF16.F32.PACK_AB R6, R58, R61 ;  /* 0x0000003d3a06723e */ /* 0x000fe200000010ff */
[----:B------:R-:W-:Y:S01]  /*d840*/  FADD.FTZ R61, R61, R103 ;  /* 0x000000673d3d7221 */ /* 0x000fe20000010000 */
[C---:B--2---:R-:W-:Y:S01]  /*d850*/  F2FP.BF16.F32.PACK_AB R5, R56.reuse, R57 ;  /* 0x000000393805723e */ /* 0x044fe200000010ff */
[----:B------:R-:W-:Y:S02]  /*d860*/  FADD.FTZ R56, R56, R98 ;  /* 0x0000006238387221 */ /* 0x000fe40000010000 */
[----:B------:R-:W-:Y:S01]  /*d870*/  FADD.FTZ R61, R58, R61 ;  /* 0x0000003d3a3d7221 */ /* 0x000fe20000010000 */
[----:B---3--:R-:W2:Y:S01]  /*d880*/  LDSM.16.MT88.4 R20, [R164+0x8400] ;  /* 0x00840000a414783b */ /* 0x008ea20000004200 */
[----:B----4-:R-:W-:Y:S01]  /*d890*/  F2FP.BF16.F32.PACK_AB R7, R75, R55 ;  /* 0x000000374b07723e */ /* 0x010fe200000010ff */
[----:B------:R-:W-:-:S04]  /*d8a0*/  FADD.FTZ R56, R55, R56 ;  /* 0x0000003837387221 */ /* 0x000fc80000010000 */
[----:B------:R-:W-:Y:S02]  /*d8b0*/  FADD.FTZ R75, R75, R56 ;  /* 0x000000384b4b7221 */ /* 0x000fe40000010000 */
[C---:B-1----:R-:W-:Y:S01]  /*d8c0*/  HMMA.16816.F32.BF16 R12, R4.reuse, R24, R12 ;  /* 0x00000018040c723c */ /* 0x042fe2000004180c */
        /* <DEDUP_REMOVED lines=9> */
[----:B-1----:R-:W-:-:S03]  /*d960*/  FFMA.FTZ R54, R52, UR10, -R81 ;  /* 0x0000000a34367c23 */ /* 0x002fc60008010851 */
[----:B------:R-:W1:Y:S01]  /*d970*/  MUFU.EX2 R26, R26 ;  /* 0x0000001a001a7308 */ /* 0x000e620000000800 */
[----:B---3--:R-:W-:Y:S01]  /*d980*/  FADD.FTZ R75, R53, R75 ;  /* 0x0000004b354b7221 */ /* 0x008fe20000010000 */
[C---:B-----5:R-:W-:Y:S02]  /*d990*/  HMMA.16816.F32.BF16 R36, R4.reuse, R8, R36 ;  /* 0x000000080424723c */ /* 0x060fe40000041824 */
[----:B------:R3:W4:Y:S04]  /*d9a0*/  MUFU.EX2 R52, R71 ;  /* 0x0000004700347308 */ /* 0x0007280000000800 */
[----:B------:R-:W5:Y:S02]  /*d9b0*/  MUFU.EX2 R24, R24 ;  /* 0x0000001800187308 */ /* 0x000f640000000800 */
[----:B------:R-:W-:Y:S01]  /*d9c0*/  HMMA.16816.F32.BF16 R28, R4, R10, R28 ;  /* 0x0000000a041c723c */ /* 0x000fe2000004181c */
[----:B------:R-:W2:Y:S01]  /*d9d0*/  LDSM.16.MT88.4 R8, [R151+0x3400] ;  /* 0x003400009708783b */ /* 0x000ea20000004200 */
[----:B-1----:R-:W-:Y:S01]  /*d9e0*/  F2FP.BF16.F32.PACK_AB R4, R26, R27 ;  /* 0x0000001b1a04723e */ /* 0x002fe200000010ff */
[----:B------:R-:W-:Y:S01]  /*d9f0*/  FADD.FTZ R27, R27, R61 ;  /* 0x0000003d1b1b7221 */ /* 0x000fe20000010000 */
[----:B---3--:R-:W-:Y:S01]  /*da00*/  FFMA.FTZ R71, R51, UR10, -R81 ;  /* 0x0000000a33477c23 */ /* 0x008fe20008010851 */
[----:B----4-:R-:W-:Y:S01]  /*da10*/  F2FP.BF16.F32.PACK_AB R5, R52, R53 ;  /* 0x000000353405723e */ /* 0x010fe200000010ff */
[----:B------:R-:W-:Y:S01]  /*da20*/  MUFU.EX2 R51, R54 ;  /* 0x0000003600337308 */ /* 0x000fe20000000800 */
[----:B------:R-:W-:Y:S01]  /*da30*/  FADD.FTZ R27, R26, R27 ;  /* 0x0000001b1a1b7221 */ /* 0x000fe20000010000 */
[----:B-----5:R-:W-:Y:S01]  /*da40*/  F2FP.BF16.F32.PACK_AB R6, R24, R25 ;  /* 0x000000191806723e */ /* 0x020fe200000010ff */
[----:B------:R-:W-:Y:S01]  /*da50*/  FADD.FTZ R75, R52, R75 ;  /* 0x0000004b344b7221 */ /* 0x000fe20000010000 */
[----:B------:R-:W1:Y:S01]  /*da60*/  MUFU.EX2 R54, R71 ;  /* 0x0000004700367308 */ /* 0x000e620000000800 */
[----:B------:R-:W-:-:S04]  /*da70*/  FADD.FTZ R25, R25, R27 ;  /* 0x0000001b19197221 */ /* 0x000fc80000010000 */
[----:B------:R-:W-:Y:S01]  /*da80*/  FADD.FTZ R25, R24, R25 ;  /* 0x0000001918197221 */ /* 0x000fe20000010000 */
[----:B-1----:R-:W-:Y:S01]  /*da90*/  F2FP.BF16.F32.PACK_AB R7, R54, R51 ;  /* 0x000000333607723e */ /* 0x002fe200000010ff */
[----:B------:R-:W-:Y:S01]  /*daa0*/  FFMA.FTZ R71, R50, UR10, -R81 ;  /* 0x0000000a32477c23 */ /* 0x000fe20008010851 */
[----:B------:R-:W-:-:S04]  /*dab0*/  FADD.FTZ R51, R51, R75 ;  /* 0x0000004b33337221 */ /* 0x000fc80000010000 */
[----:B------:R-:W-:Y:S01]  /*dac0*/  FADD.FTZ R51, R54, R51 ;  /* 0x0000003336337221 */ /* 0x000fe20000010000 */
[C---:B--2---:R-:W-:Y:S01]  /*dad0*/  HMMA.16816.F32.BF16 R12, R4.reuse, R20, R12 ;  /* 0x00000014040c723c */ /* 0x044fe2000004180c */
        /* <DEDUP_REMOVED lines=29> */
[----:B------:R-:W-:Y:S01]  /*dcb0*/  FADD.FTZ R47, R47, R49 ;  /* 0x000000312f2f7221 */ /* 0x000fe20000010000 */
[----:B------:R-:W-:-:S03]  /*dcc0*/  MOV R49, R40 ;  /* 0x0000002800317202 */ /* 0x000fc60000000f00 */
        /* <DEDUP_REMOVED lines=21> */
[----:B------:R-:W-:Y:S02]  /*de20*/  @P0 MOV R2, R42 ;  /* 0x0000002a00020202 */ /* 0x000fe40000000f00 */
[----:B----4-:R-:W-:Y:S01]  /*de30*/  F2FP.BF16.F32.PACK_AB R7, R186, R23 ;  /* 0x00000017ba07723e */ /* 0x010fe200000010ff */
[----:B------:R-:W-:Y:S01]  /*de40*/  FADD.FTZ R22, R0, R22 ;  /* 0x0000001600167221 */ /* 0x000fe20000010000 */
[-C--:B------:R-:W-:Y:S01]  /*de50*/  MOV R0, R41.reuse ;  /* 0x0000002900007202 */ /* 0x080fe20000000f00 */
[----:B------:R-:W-:Y:S01]  /*de60*/  FADD.FTZ R187, R187, R20 ;  /* 0x00000014bbbb7221 */ /* 0x000fe20000010000 */
[----:B------:R-:W-:Y:S01]  /*de70*/  @P0 MOV R0, R41 ;  /* 0x0000002900000202 */ /* 0x000fe20000000f00 */
[----:B------:R-:W-:-:S02]  /*de80*/  FADD.FTZ R22, R23, R22 ;  /* 0x0000001617167221 */ /* 0x000fc40000010000 */
[----:B------:R-:W-:Y:S02]  /*de90*/  HMMA.16816.F32.BF16 R144, R4, R140, R12 ;  /* 0x0000008c0490723c */ /* 0x000fe4000004180c */
[----:B------:R-:W-:-:S06]  /*dea0*/  FADD.FTZ R186, R186, R22 ;  /* 0x00000016baba7221 */ /* 0x000fcc0000010000 */
[C---:B------:R-:W-:Y:S08]  /*deb0*/  HMMA.16816.F32.BF16 R136, R4.reuse, R132, R36 ;  /* 0x000000840488723c */ /* 0x040ff00000041824 */
[C---:B------:R-:W-:Y:S08]  /*dec0*/  HMMA.16816.F32.BF16 R140, R4.reuse, R142, R16 ;  /* 0x0000008e048c723c */ /* 0x040ff00000041810 */
[----:B------:R-:W-:Y:S01]  /*ded0*/  HMMA.16816.F32.BF16 R132, R4, R134, R28 ;  /* 0x000000860484723c */ /* 0x000fe2000004181c */
[----:B------:R-:W-:-:S04]  /*dee0*/  NOP ;  /* 0x0000000000007918 */ /* 0x000fc80000000000 */
[----:B------:R-:W-:-:S15]  /*def0*/  @P0 BRA `(.L_x_2081) ;  /* 0x0000000000040947 */ /* 0x000fde0003800000 */
.L_x_2075:
[----:B------:R-:W-:-:S07]  /*df00*/  IADD3 R3, PT, PT, R49, -0x1, RZ ;  /* 0xffffffff31037810 */ /* 0x000fce0007ffe0ff */
.L_x_2081:
[----:B------:R-:W-:Y:S01]  /*df10*/  ISETP.GE.AND P0, PT, R3, R170, PT ;  /* 0x000000aa0300720c */ /* 0x000fe20003f06270 */
[----:B------:R-:W1:-:S12]  /*df20*/  LDCU.64 UR10, c[0x0][0x358] ;  /* 0x00006b00ff0a77ac */ /* 0x000e580008000a00 */
[----:B------:R-:W-:Y:S05]  /*df30*/  @!P0 BRA `(.L_x_2082) ;  /* 0x0000004c00908947 */ /* 0x000fea0003800000 */
[----:B------:R-:W2:Y:S01]  /*df40*/  S2UR UR5, SR_CgaCtaId ;  /* 0x00000000000579c3 */ /* 0x000ea20000008800 */
        /* <DEDUP_REMOVED lines=8> */
[----:B------:R-:W3:Y:S02]  /*dfd0*/  LDCU UR12, c[0x0][0x50c] ;  /* 0x0000a180ff0c77ac */ /* 0x000ee40008000800 */
[----:B------:R-:W-:Y:S01]  /*dfe0*/  PLOP3.LUT P0, PT, PT, PT, UP0, 0x80, 0x8 ;  /* 0x000000000008781c */ /* 0x000fe20003f0f008 */
[----:B------:R-:W4:Y:S01]  /*dff0*/  LDCU UR4, c[0x0][0x45c] ;  /* 0x00008b80ff0477ac */ /* 0x000f220008000800 */
[----:B------:R-:W1:Y:S01]  /*e000*/  LDCU.64 UR6, c[0x0][0x3a0] ;  /* 0x00007400ff0677ac */ /* 0x000e620008000a00 */
[----:B------:R-:W1:Y:S01]  /*e010*/  LDCU.64 UR8, c[0x0][0x3a8] ;  /* 0x00007500ff0877ac */ /* 0x000e620008000a00 */
[----:B--2---:R-:W-:-:S12]  /*e020*/  ULEA UR5, UR5, UR13, 0x18 ;  /* 0x0000000d05057291 */ /* 0x004fd8000f8ec0ff */
.L_x_2086:
        /* <DEDUP_REMOVED lines=11> */
[----:B------:R-:W-:Y:S05]  /*e0e0*/  @!P0 IMAD.X R3, RZ, RZ, ~R3, P1 ;  /* 0x000000ffff038224 */ /* 0x000fea00008e0e03 */
[----:B------:R-:W-:Y:S04]  /*e0f0*/  @!P0 SHF.R.S64 R4, R4, 0x1f, R3 ;  /* 0x0000001f04048819 */ /* 0x000fe80000001003 */
[----:B------:R-:W-:Y:S02]  /*e100*/  @!P0 IADD3 R175, P1, PT, R175, R4, RZ ;  /* 0x00000004afaf8210 */ /* 0x000fe40007f3e0ff */
[----:B------:R-:W-:Y:S02]  /*e110*/  LOP3.LUT R4, R178, 0xd8, RZ, 0xc0, !PT ;  /* 0x000000d8b2047812 */ /* 0x000fe400078ec0ff */
[----:B------:R-:W-:Y:S01]  /*e120*/  @!P0 LEA.HI.X.SX32 R174, R3, R174, 0x1, P1 ;  /* 0x000000ae03ae8211 */ /* 0x000fe200008f0eff */
[----:B-1----:R-:W-:Y:S08]  /*e130*/  @!P0 BRA `(.L_x_2083) ;  /* 0x0000000000f48947 */ /* 0x002ff00003800000 */
        /* <DEDUP_REMOVED lines=21> */
[C---:B------:R-:W-:Y:S05]  /*e290*/  IMAD R11, R2.reuse, R10, R11 ;  /* 0x0000000a020b7224 */ /* 0x040fea00078e020b */
[----:B------:R-:W-:Y:S07]  /*e2a0*/  ISETP.GT.U32.AND P4, PT, R2, R11, PT ;  /* 0x0000000b0200720c */ /* 0x000fee0003f84070 */
[----:B------:R-:W-:Y:S02]  /*e2b0*/  @!P2 IMAD.IADD R9, R9, 0x1, -R2 ;  /* 0x000000010909a824 */ /* 0x000fe400078e0a02 */
[----:B------:R-:W-:Y:S01]  /*e2c0*/  @!P2 VIADD R12, R12, 0x1 ;  /* 0x000000010c0ca836 */ /* 0x000fe20000000000 */
[----:B------:R-:W-:Y:S02]  /*e2d0*/  ISETP.NE.AND P2, PT, R7, RZ, PT ;  /* 0x000000ff0700720c */ /* 0x000fe40003f45270 */
[-C--:B------:R-:W-:Y:S01]  /*e2e0*/  ISETP.GE.U32.AND P5, PT, R9, R2.reuse, PT ;  /* 0x000000020900720c */ /* 0x080fe20003fa6070 */
[----:B------:R-:W-:Y:S01]  /*e2f0*/  @!P4 VIADD R13, R13, 0x1 ;  /* 0x000000010d0dc836 */ /* 0x000fe20000000000 */
[-C--:B------:R-:W-:Y:S04]  /*e300*/  @!P4 IADD3 R11, PT, PT, R11, -R2.reuse, RZ ;  /* 0x800000020b0bc210 */ /* 0x080fe80007ffe0ff */
[----:B------:R-:W-:Y:S02]  /*e310*/  ISETP.GE.U32.AND P6, PT, R11, R2, PT ;  /* 0x000000020b00720c */ /* 0x000fe40003fc6070 */
[-C--:B------:R-:W-:Y:S04]  /*e320*/  LOP3.LUT R2, R185, R7.reuse, RZ, 0x3c, !PT ;  /* 0x00000007b9027212 */ /* 0x080fe800078e3cff */
[----:B------:R-:W-:Y:S02]  /*e330*/  ISETP.GE.AND P3, PT, R2, RZ, PT ;  /* 0x000000ff0200720c */ /* 0x000fe40003f66270 */
[----:B------:R-:W-:Y:S02]  /*e340*/  @P5 IADD3 R12, PT, PT, R12, 0x1, RZ ;  /* 0x000000010c0c5810 */ /* 0x000fe40007ffe0ff */
[----:B------:R-:W-:Y:S03]  /*e350*/  LOP3.LUT R2, RZ, R7, RZ, 0x33, !PT ;  /* 0x00000007ff027212 */ /* 0x000fe600078e33ff */
[----:B------:R-:W-:Y:S02]  /*e360*/  @P6 VIADD R13, R13, 0x1 ;  /* 0x000000010d0d6836 */ /* 0x000fe40000000000 */
[----:B------:R-:W-:Y:S04]  /*e370*/  @!P1 IMAD.MOV R12, RZ, RZ, -R12 ;  /* 0x000000ffff0c9224 */ /* 0x000fe800078e0a0c */
        /* <DEDUP_REMOVED lines=8> */
[----:B------:R-:W-:Y:S03]  /*e400*/  IMAD R10, R10, R7, -0x100 ;  /* 0xffffff000a0a7424 */ /* 0x000fe600078e0207 */
[----:B------:R-:W2:Y:S02]  /*e410*/  LDG.E R9, desc[UR10][R8.64] ;  /* 0x0000000a08097981 */ /* 0x000ea4000c1e1900 */
[----:B------:R-:W-:Y:S02]  /*e420*/  SHF.R.S32.HI R7, RZ, 0x1f, R10 ;  /* 0x0000001fff077819 */ /* 0x000fe4000001140a */
[----:B------:R1:W2:Y:S02]  /*e430*/  LDG.E R8, desc[UR10][R2.64] ;  /* 0x0000000a02087981 */ /* 0x0002a4000c1e1900 */
[----:B-1----:R-:W1:Y:S02]  /*e440*/  LDC.64 R2, c[0x0][0x3c0] ;  /* 0x0000f000ff027b82 */ /* 0x002e640000000a00 */
        /* <DEDUP_REMOVED lines=12> */
.L_x_2083:
[----:B------:R-:W-:Y:S02]  /*e510*/  LOP3.LUT R5, R178, 0x1f20, RZ, 0xc0, !PT ;  /* 0x00001f20b2057812 */ /* 0x000fe400078ec0ff */
[----:B------:R-:W-:Y:S02]  /*e520*/  LOP3.LUT R4, R4, R177, RZ, 0x3c, !PT ;  /* 0x000000b104047212 */ /* 0x000fe400078e3cff */
[C---:B------:R-:W-:Y:S02]  /*e530*/  SHF.L.U32 R3, R2.reuse, 0x6, RZ ;  /* 0x0000000602037819 */ /* 0x040fe400000006ff */
[----:B------:R-:W-:Y:S02]  /*e540*/  SHF.L.U64.HI R2, R2, 0x6, R0 ;  /* 0x0000000602027819 */ /* 0x000fe40000010200 */
[-C--:B------:R-:W-:Y:S02]  /*e550*/  IADD3 R6, P1, PT, R3, R175.reuse, RZ ;  /* 0x000000af03067210 */ /* 0x080fe40007f3e0ff */
[----:B------:R-:W-:Y:S02]  /*e560*/  LOP3.LUT R0, R5, R4, RZ, 0xfc, !PT ;  /* 0x0000000405007212 */ /* 0x000fe400078efcff */
[----:B------:R-:W-:Y:S02]  /*e570*/  MOV R4, R175 ;  /* 0x000000af00047202 */ /* 0x000fe40000000f00 */
[-C--:B------:R-:W-:Y:S02]  /*e580*/  MOV R5, R174.reuse ;  /* 0x000000ae00057202 */ /* 0x080fe40000000f00 */
[----:B------:R-:W-:Y:S02]  /*e590*/  IADD3.X R7, PT, PT, R2, R174, RZ, P1, !PT ;  /* 0x000000ae02077210 */ /* 0x000fe40000ffe4ff */
[-C--:B------:R-:W-:Y:S02]  /*e5a0*/  IADD3 R12, P2, PT, R6, R3.reuse, RZ ;  /* 0x00000003060c7210 */ /* 0x080fe40007f5e0ff */
[----:B------:R-:W-:Y:S02]  /*e5b0*/  LEA R0, R0, UR5, 0x1 ;  /* 0x0000000500007c11 */ /* 0x000fe4000f8e08ff */
[-C--:B------:R-:W-:Y:S02]  /*e5c0*/  IADD3.X R13, PT, PT, R7, R2.reuse, RZ, P2, !PT ;  /* 0x00000002070d7210 */ /* 0x080fe400017fe4ff */
[-C--:B------:R-:W-:Y:S01]  /*e5d0*/  IADD3 R10, P1, PT, R12, R3.reuse, RZ ;  /* 0x000000030c0a7210 */ /* 0x080fe20007f3e0ff */
[----:B------:R-:W-:Y:S01]  /*e5e0*/  @!PT LDS RZ, [RZ] ;  /* 0x00000000fffff984 */ /* 0x000fe20000000800 */
[----:B------:R-:W-:Y:S01]  /*e5f0*/  @!PT LDS RZ, [RZ] ;  /* 0x00000000fffff984 */ /* 0x000fe20000000800 */
[----:B------:R-:W-:Y:S01]  /*e600*/  @!PT LDS RZ, [RZ] ;  /* 0x00000000fffff984 */ /* 0x000fe20000000800 */
[----:B------:R1:W-:Y:S01]  /*e610*/  LDGSTS.E.BYPASS.LTC128B.128 [R0+0x5000], desc[UR10][R4.64] ;  /* 0x0500000004007fae */ /* 0x0003e2000b981a0a */
[----:B------:R-:W-:Y:S02]  /*e620*/  IADD3 R184, PT, PT, R184, -0x1, RZ ;  /* 0xffffffffb8b87810 */ /* 0x000fe40007ffe0ff */
[-C--:B------:R-:W-:Y:S02]  /*e630*/  IADD3.X R11, PT, PT, R13, R2.reuse, RZ, P1, !PT ;  /* 0x000000020d0b7210 */ /* 0x080fe40000ffe4ff */
[-C--:B------:R-:W-:Y:S03]  /*e640*/  IADD3 R8, P2, PT, R10, R3.reuse, RZ ;  /* 0x000000030a087210 */ /* 0x080fe60007f5e0ff */
[----:B------:R2:W-:Y:S01]  /*e650*/  LDGSTS.E.BYPASS.LTC128B.128 [R0+0x5800], desc[UR10][R6.64] ;  /* 0x0580000006007fae */ /* 0x0005e2000b981a0a */
[-C--:B------:R-:W-:Y:S07]  /*e660*/  IADD3.X R9, PT, PT, R11, R2.reuse, RZ, P2, !PT ;  /* 0x000000020b097210 */ /* 0x080fee00017fe4ff */
[----:B------:R5:W-:Y:S08]  /*e670*/  LDGSTS.E.BYPASS.LTC128B.128 [R0+0x6000], desc[UR10][R12.64] ;  /* 0x060000000c007fae */ /* 0x000bf0000b981a0a */
[----:B------:R-:W-:Y:S01]  /*e680*/  LDGSTS.E.BYPASS.LTC128B.128 [R0+0x6800], desc[UR10][R10.64] ;  /* 0x068000000a007fae */ /* 0x000fe2000b981a0a */
[-C--:B-1----:R-:W-:Y:S04]  /*e690*/  IADD3 R4, P1, PT, R8, R3.reuse, RZ ;  /* 0x0000000308047210 */ /* 0x082fe80007f3e0ff */
[-C--:B------:R-:W-:Y:S03]  /*e6a0*/  IADD3.X R5, PT, PT, R9, R2.reuse, RZ, P1, !PT ;  /* 0x0000000209057210 */ /* 0x080fe60000ffe4ff */
[----:B------:R1:W-:Y:S01]  /*e6b0*/  LDGSTS.E.BYPASS.LTC128B.128 [R0+0x7000], desc[UR10][R8.64] ;  /* 0x0700000008007fae */ /* 0x0003e2000b981a0a */
[-C--:B--2---:R-:W-:Y:S04]  /*e6c0*/  IADD3 R6, P2, PT, R4, R3.reuse, RZ ;  /* 0x0000000304067210 */ /* 0x084fe80007f5e0ff */
[-C--:B------:R-:W-:Y:S03]  /*e6d0*/  IADD3.X R7, PT, PT, R5, R2.reuse, RZ, P2, !PT ;  /* 0x0000000205077210 */ /* 0x080fe600017fe4ff */
[----:B------:R-:W-:Y:S01]  /*e6e0*/  LDGSTS.E.BYPASS.LTC128B.128 [R0+0x7800], desc[UR10][R4.64] ;  /* 0x0780000004007fae */ /* 0x000fe2000b981a0a */
[----:B-----5:R-:W-:Y:S04]  /*e6f0*/  IADD3 R12, P1, PT, R6, R3, RZ ;  /* 0x00000003060c7210 */ /* 0x020fe80007f3e0ff */
[----:B------:R-:W-:Y:S03]  /*e700*/  IADD3.X R13, PT, PT, R7, R2, RZ, P1, !PT ;  /* 0x00000002070d7210 */ /* 0x000fe60000ffe4ff */
[----:B------:R2:W-:Y:S01]  /*e710*/  LDGSTS.E.BYPASS.LTC128B.128 [R0+0x8000], desc[UR10][R6.64] ;  /* 0x0800000006007fae */ /* 0x0005e2000b981a0a */
[----:B------:R-:W-:Y:S07]  /*e720*/  ISETP.GT.AND P1, PT, R184, R170, PT ;  /* 0x000000aab800720c */ /* 0x000fee0003f24270 */
[----:B------:R5:W-:Y:S08]  /*e730*/  LDGSTS.E.BYPASS.LTC128B.128 [R0+0x8800], desc[UR10][R12.64] ;  /* 0x088000000c007fae */ /* 0x000bf0000b981a0a */
[----:B------:R-:W-:Y:S08]  /*e740*/  LDSM.16.M88.4 R128, [R167] ;  /* 0x00000000a780783b */ /* 0x000ff00000000200 */
[----:B------:R-:W0:Y:S08]  /*e750*/  LDGDEPBAR ;  /* 0x00000000000079af */ /* 0x000e300000000000 */
[----:B-1----:R-:W2:Y:S08]  /*e760*/  LDSM.16.M88.4 R8, [R165+0x1000] ;  /* 0x00100000a508783b */ /* 0x002eb00000000200 */
[----:B------:R-:W5:Y:S08]  /*e770*/  LDSM.16.M88.4 R16, [R165+0x1400] ;  /* 0x00140000a510783b */ /* 0x000f700000000200 */
[----:B------:R-:W1:Y:S08]  /*e780*/  LDSM.16.M88.4 R24, [R165+0x1800] ;  /* 0x00180000a518783b */ /* 0x000e700000000200 */
        /* <DEDUP_REMOVED lines=15> */
[C---:B--2---:R-:W-:Y:S08]  /*e880*/  HMMA.16816.F32.BF16 R4, R128.reuse, R8, RZ ;  /* 0x000000088004723c */ /* 0x044ff000000418ff */
[C---:B------:R-:W-:Y:S08]  /*e890*/  HMMA.16816.F32.BF16 R8, R128.reuse, R10, RZ ;  /* 0x0000000a8008723c */ /* 0x040ff000000418ff */
[C---:B-----5:R-:W-:Y:S08]  /*e8a0*/  HMMA.16816.F32.BF16 R12, R128.reuse, R16, RZ ;  /* 0x00000010800c723c */ /* 0x060ff000000418ff */
[C---:B------:R-:W-:Y:S08]  /*e8b0*/  HMMA.16816.F32.BF16 R16, R128.reuse, R18, RZ ;  /* 0x000000128010723c */ /* 0x040ff000000418ff */
[C---:B-1----:R-:W-:Y:S08]  /*e8c0*/  HMMA.16816.F32.BF16 R20, R128.reuse, R24, RZ ;  /* 0x000000188014723c */ /* 0x042ff000000418ff */
        /* <DEDUP_REMOVED lines=396> */
[C---:B------:R-:W-:Y:S03]  /*10190*/  LEA.HI.X.SX32 R5, R13.reuse, R183, 0x2, P1 ;  /* 0x000000b70d057211 */ /* 0x040fe600008f16ff */
[----:B------:R2:W3:Y:S04]  /*101a0*/  LDG.E R8, desc[UR10][R8.64] ;  /* 0x0000000a08087981 */ /* 0x0004e8000c1e1900 */
[----:B------:R4:W3:Y:S01]  /*101b0*/  LDG.E R7, desc[UR10][R4.64] ;  /* 0x0000000a04077981 */ /* 0x0008e2000c1e1900 */
[----:B--2---:R-:W-:Y:S01]  /*101c0*/  IADD3 R9, PT, PT, R13, -R11, RZ ;  /* 0x8000000b0d097210 */ /* 0x004fe20007ffe0ff */
[----:B----4-:R-:W2:Y:S04]  /*101d0*/  LDC.64 R4, c[0x0][0x3b8] ;  /* 0x0000ee00ff047b82 */ /* 0x010ea80000000a00 */
[----:B------:R-:W-:Y:S05]  /*101e0*/  IMAD R9, R9, R6, -0x100 ;  /* 0xffffff0009097424 */ /* 0x000fea00078e0206 */
        /* <DEDUP_REMOVED lines=8> */
[C---:B------:R-:W-:Y:S03]  /*10270*/  LEA R172, P1, R10.reuse, R172, 0x1 ;  /* 0x000000ac0aac7211 */ /* 0x040fe600078208ff */
[----:B------:R-:W-:Y:S04]  /*10280*/  IMAD R5, R5, UR6, RZ ;  /* 0x0000000605057c24 */ /* 0x000fe8000f8e02ff */
[----:B------:R-:W-:Y:S05]  /*10290*/  IMAD R5, R7, UR7, R5 ;  /* 0x0000000707057c24 */ /* 0x000fea000f8e0205 */
[----:B------:R-:W-:Y:S04]  /*102a0*/  IADD3 R5, PT, PT, R11, R5, RZ ;  /* 0x000000050b057210 */ /* 0x000fe80007ffe0ff */
[----:B------:R-:W-:Y:S07]  /*102b0*/  LEA.HI.X R171, R10, R171, R5, 0x1, P1 ;  /* 0x000000ab0aab7211 */ /* 0x000fee00008f0c05 */
.L_x_2085:
        /* <DEDUP_REMOVED lines=21> */
[----:B------:R3:W-:Y:S04]  /*10410*/  LDGSTS.E.BYPASS.LTC128B.128 [R0+0x3000], desc[UR10][R10.64] ;  /* 0x030000000a007fae */ /* 0x0007e8000b981a0a */
[----:B------:R3:W-:Y:S01]  /*10420*/  LDGSTS.E.BYPASS.LTC128B.128 [R0+0x3800], desc[UR10][R8.64] ;  /* 0x0380000008007fae */ /* 0x0007e2000b981a0a */
[----:B--2---:R-:W-:Y:S02]  /*10430*/  IADD3 R6, P1, PT, R4, R5, RZ ;  /* 0x0000000504067210 */ /* 0x004fe40007f3e0ff */
[----:B------:R-:W-:Y:S05]  /*10440*/  IADD3.X R5, PT, PT, R9, R2, RZ, P2, !PT ;  /* 0x0000000209057210 */ /* 0x000fea00017fe4ff */
[----:B------:R3:W-:Y:S01]  /*10450*/  LDGSTS.E.BYPASS.LTC128B.128 [R0+0x4000], desc[UR10][R4.64] ;  /* 0x0400000004007fae */ /* 0x0007e2000b981a0a */
[----:B------:R-:W-:Y:S05]  /*10460*/  IMAD.X R7, R5, 0x1, R2, P1 ;  /* 0x0000000105077824 */ /* 0x000fea00008e0602 */
[----:B------:R3:W-:Y:S04]  /*10470*/  LDGSTS.E.BYPASS.LTC128B.128 [R0+0x4800], desc[UR10][R6.64] ;  /* 0x0480000006007fae */ /* 0x0007e8000b981a0a */
[----:B------:R-:W0:Y:S02]  /*10480*/  LDGDEPBAR ;  /* 0x00000000000079af */ /* 0x000e240000000000 */
.L_x_2084:
[----:B---3--:R-:W2:Y:S01]  /*10490*/  LDL.LU R11, [R1] ;  /* 0x00000000010b7983 */ /* 0x008ea20000300800 */
[----:B------:R-:W-:Y:S02]  /*104a0*/  FMNMX3.FTZ R0, R149, R250, R252, !PT ;  /* 0x000000fa95007276 */ /* 0x000fe400078100fc */
[----:B------:R-:W-:Y:S01]  /*104b0*/  IADD3 R185, PT, PT, R185, -0x100, RZ ;  /* 0xffffff00b9b97810 */ /* 0x000fe20007ffe0ff */
[----:B------:R-:W3:Y:S04]  /*104c0*/  LDL.LU R10, [R1+0x8] ;  /* 0x00000800010a7983 */ /* 0x000ee80000300800 */
[----:B------:R-:W3:Y:S04]  /*104d0*/  LDL.LU R9, [R1+0xc] ;  /* 0x00000c0001097983 */ /* 0x000ee80000300800 */
[----:B------:R-:W4:Y:S04]  /*104e0*/  LDL.LU R7, [R1+0x10] ;  /* 0x0000100001077983 */ /* 0x000f280000300800 */
[----:B------:R-:W4:Y:S04]  /*104f0*/  LDL.LU R6, [R1+0x14] ;  /* 0x0000140001067983 */ /* 0x000f280000300800 */
[----:B------:R-:W5:Y:S04]  /*10500*/  LDL.LU R8, [R1+0x4] ;  /* 0x0000040001087983 */ /* 0x000f680000300800 */
[----:B------:R-:W-:Y:S08]  /*10510*/  LDSM.16.MT88.4 R12, [R164+0x5000] ;  /* 0x00500000a40c783b */ /* 0x000ff00000004200 */
[----:B------:R-:W-:Y:S08]  /*10520*/  LDSM.16.MT88.4 R32, [R151] ;  /* 0x000000009720783b */ /* 0x000ff00000004200 */
[----:B-1----:R-:W-:Y:S08]  /*10530*/  LDSM.16.MT88.4 R36, [R164+0x5400] ;  /* 0x00540000a424783b */ /* 0x002ff00000004200 */
        /* <DEDUP_REMOVED lines=388> */
[----:B------:R-:W-:Y:S07]  /*11d80*/  ISETP.GT.AND P1, PT, R184, R170, PT ;  /* 0x000000aab800720c */ /* 0x000fee0003f24270 */
        /* <DEDUP_REMOVED lines=255> */
.L_x_2082:
[----:B------:R-:W2:Y:S01]  /*12d80*/  SHFL.BFLY PT, R24, R187, 0x2, 0x1f ;  /* 0x0c401f00bb187f89 */ /* 0x000ea200000e0000 */
[C---:B------:R-:W-:Y:S01]  /*12d90*/  SHF.L.U32 R6, R176.reuse, 0x4, RZ ;  /* 0x00000004b0067819 */ /* 0x040fe200000006ff */
[----:B------:R-:W3:Y:S01]  /*12da0*/  S2UR UR6, SR_CTAID.Y ;  /* 0x00000000000679c3 */ /* 0x000ee20000002600 */
[----:B------:R-:W-:Y:S01]  /*12db0*/  LOP3.LUT R177, R177, 0xc0, R178, 0xf8, !PT ;  /* 0x000000c0b1b17812 */ /* 0x000fe200078ef8b2 */
[----:B------:R-:W4:Y:S01]  /*12dc0*/  SHFL.BFLY PT, R3, R186, 0x2, 0x1f ;  /* 0x0c401f00ba037f89 */ /* 0x000f2200000e0000 */
[----:B------:R-:W-:Y:S01]  /*12dd0*/  SHF.L.U32 R22, R176, 0x2, RZ ;  /* 0x00000002b0167819 */ /* 0x000fe200000006ff */
[----:B------:R-:W-:Y:S01]  /*12de0*/  BSSY.RECONVERGENT B0, `(.L_x_2087) ;  /* 0x0000061000007945 */ /* 0x000fe20003800200 */
[----:B------:R-:W-:-:S03]  /*12df0*/  SHF.L.U32 R9, R169, 0x5, RZ ;  /* 0x00000005a9097819 */ /* 0x000fc600000006ff */
[----:B------:R-:W-:Y:S01]  /*12e00*/  BAR.SYNC.DEFER_BLOCKING 0x0 ;  /* 0x0000000000007b1d */ /* 0x000fe20000010000 */
[C---:B------:R-:W-:Y:S02]  /*12e10*/  LOP3.LUT R4, R22.reuse, 0xf04, RZ, 0xc0, !PT ;  /* 0x00000f0416047812 */ /* 0x040fe400078ec0ff */
[----:B------:R-:W-:Y:S02]  /*12e20*/  LOP3.LUT R8, R22, 0xd8, RZ, 0xc0, !PT ;  /* 0x000000d816087812 */ /* 0x000fe400078ec0ff */
[----:B------:R-:W-:-:S03]  /*12e30*/  LOP3.LUT R4, R4, 0x20, R9, 0xf8, !PT ;  /* 0x0000002004047812 */ /* 0x000fc600078ef809 */
[----:B------:R-:W5:Y:S01]  /*12e40*/  S2UR UR4, SR_CTAID.Z ;  /* 0x00000000000479c3 */ /* 0x000f620000002700 */
[----:B------:R-:W-:-:S07]  /*12e50*/  LOP3.LUT P2, RZ, R176, 0x3, RZ, 0xc0, !PT ;  /* 0x00000003b0ff7812 */ /* 0x000fce000784c0ff */
[----:B------:R-:W3:Y:S01]  /*12e60*/  LDC.64 R20, c[0x0][0x430] ;  /* 0x00010c00ff147b82 */ /* 0x000ee20000000a00 */
[----:B--2---:R-:W-:Y:S01]  /*12e70*/  FADD.FTZ R24, R24, R187 ;  /* 0x000000bb18187221 */ /* 0x004fe20000010000 */
[----:B----4-:R-:W-:-:S04]  /*12e80*/  FADD.FTZ R186, R3, R186 ;  /* 0x000000ba03ba7221 */ /* 0x010fc80000010000 */
[----:B------:R-:W2:Y:S02]  /*12e90*/  SHFL.BFLY PT, R3, R24, 0x1, 0x1f ;  /* 0x0c201f0018037f89 */ /* 0x000ea400000e0000 */
[----:B------:R-:W5:Y:S02]  /*12ea0*/  LDC R25, c[0x0][0x3e0] ;  /* 0x0000f800ff197b82 */ /* 0x000f640000000800 */
[----:B------:R-:W4:Y:S01]  /*12eb0*/  SHFL.BFLY PT, R23, R186, 0x1, 0x1f ;  /* 0x0c201f00ba177f89 */ /* 0x000f2200000e0000 */
[----:B---3--:R-:W-:Y:S02]  /*12ec0*/  IMAD R20, R20, UR6, R180 ;  /* 0x0000000614147c24 */ /* 0x008fe4000f8e02b4 */
[----:B--2---:R-:W-:Y:S01]  /*12ed0*/  FADD.FTZ R24, R24, R3 ;  /* 0x0000000318187221 */ /* 0x004fe20000010000 */
[----:B------:R-:W-:-:S03]  /*12ee0*/  SHF.L.U32 R3, R176, 0x1, RZ ;  /* 0x00000001b0037819 */ /* 0x000fc600000006ff */
[----:B------:R-:W2:Y:S01]  /*12ef0*/  MUFU.RCP R7, R24 ;  /* 0x0000001800077308 */ /* 0x000ea20000001000 */
[----:B----4-:R-:W-:Y:S01]  /*12f00*/  FADD.FTZ R23, R186, R23 ;  /* 0x00000017ba177221 */ /* 0x010fe20000010000 */
[----:B------:R-:W-:Y:S02]  /*12f10*/  LOP3.LUT R3, R3, 0x6, RZ, 0xc0, !PT ;  /* 0x0000000603037812 */ /* 0x000fe400078ec0ff */
[----:B------:R-:W-:Y:S02]  /*12f20*/  FSETP.NE.FTZ.AND P1, PT, R24, RZ, PT ;  /* 0x000000ff1800720b */ /* 0x000fe40003f35000 */
[----:B------:R-:W-:Y:S02]  /*12f30*/  LOP3.LUT R6, R3, 0x3e00, R6, 0xf8, !PT ;  /* 0x00003e0003067812 */ /* 0x000fe400078ef806 */
[----:B------:R-:W3:Y:S01]  /*12f40*/  MUFU.RCP R5, R23 ;  /* 0x0000001700057308 */ /* 0x000ee20000001000 */
[----:B------:R-:W-:Y:S02]  /*12f50*/  FSETP.NE.FTZ.AND P0, PT, R23, RZ, PT ;  /* 0x000000ff1700720b */ /* 0x000fe40003f15000 */
[----:B------:R-:W-:-:S02]  /*12f60*/  LOP3.LUT R6, R6, 0x20, R178, 0xf8, !PT ;  /* 0x0000002006067812 */ /* 0x000fc400078ef8b2 */
[----:B------:R-:W-:Y:S02]  /*12f70*/  SHF.R.U32.HI R3, RZ, 0x1, R176 ;  /* 0x00000001ff037819 */ /* 0x000fe400000116b0 */
[----:B------:R-:W-:Y:S02]  /*12f80*/  LOP3.LUT R6, R6, R177, RZ, 0xfc, !PT ;  /* 0x000000b106067212 */ /* 0x000fe400078efcff */
[----:B------:R-:W-:Y:S01]  /*12f90*/  LOP3.LUT R8, R8, 0x18, R3, 0x78, !PT ;  /* 0x0000001808087812 */ /* 0x000fe200078e7803 */
[----:B------:R4:W-:Y:S01]  /*12fa0*/  @P1 MUFU.LG2 R27, R24 ;  /* 0x00000018001b1308 */ /* 0x0009e20000000c00 */
[----:B--2---:R-:W-:Y:S01]  /*12fb0*/  FSEL R7, R7, 1, P1 ;  /* 0x3f80000007077808 */ /* 0x004fe20000800000 */
[----:B------:R-:W2:Y:S01]  /*12fc0*/  @P1 LDC R26, c[0x0][0x458] ;  /* 0x00011600ff1a1b82 */ /* 0x000ea20000000800 */
[----:B------:R-:W-:Y:S02]  /*12fd0*/  LEA R6, R6, UR5, 0x2 ;  /* 0x0000000506067c11 */ /* 0x000fe4000f8e10ff */
[----:B------:R-:W-:Y:S01]  /*12fe0*/  LOP3.LUT R4, R4, R8, RZ, 0xfc, !PT ;  /* 0x0000000804047212 */ /* 0x000fe200078efcff */
        /* <DEDUP_REMOVED lines=9> */
[----:B------:R1:W-:Y:S01]  /*13080*/  STS.64 [R6], R144 ;  /* 0x0000009006007388 */ /* 0x0003e20000000a00 */
[----:B---3--:R-:W-:Y:S01]  /*13090*/  FSEL R5, R5, 1, P0 ;  /* 0x3f80000005057808 */ /* 0x008fe20000000000 */
[----:B------:R3:W5:Y:S01]  /*130a0*/  @P0 MUFU.LG2 R28, R23 ;  /* 0x00000017001c0308 */ /* 0x0007620000000c00 */
[----:B------:R-:W-:Y:S01]  /*130b0*/  LOP3.LUT R178, R178, 0x40, RZ, 0xc0, !PT ;  /* 0x00000040b2b27812 */ /* 0x000fe200078ec0ff */
[----:B------:R-:W-:Y:S01]  /*130c0*/  IMAD.IADD R7, R6, 0x1, -R7 ;  /* 0x0000000106077824 */ /* 0x000fe200078e0a07 */
[----:B------:R-:W-:Y:S01]  /*130d0*/  LEA R4, R4, UR5, 0x2 ;  /* 0x0000000504047c11 */ /* 0x000fe2000f8e10ff */
        /* <DEDUP_REMOVED lines=11> */
[----:B----4-:R-:W4:Y:S01]  /*13190*/  @P0 LDC R24, c[0x0][0x458] ;  /* 0x00011600ff180b82 */ /* 0x010f220000000800 */
[----:B------:R-:W4:Y:S01]  /*131a0*/  LDCU UR5, c[0x0][0x44c] ;  /* 0x00008980ff0577ac */ /* 0x000f220008000800 */
[----:B------:R1:W-:Y:S01]  /*131b0*/  STS.64 [R5+0x20], R140 ;  /* 0x0000208c05007388 */ /* 0x0003e20000000a00 */
[----:B---3--:R-:W-:-:S02]  /*131c0*/  IMAD.MOV R23, RZ, RZ, -R180 ;  /* 0x000000ffff177224 */ /* 0x008fc400078e0ab4 */
[----:B-----5:R-:W-:Y:S01]  /*131d0*/  @P0 FMUL.FTZ R28, R28, 0.69314718246459960938 ;  /* 0x3f3172181c1c0820 */ /* 0x020fe20000410000 */
[----:B------:R-:W-:Y:S01]  /*131e0*/  SHF.R.U32.HI R176, RZ, 0x2, R176 ;  /* 0x00000002ffb07819 */ /* 0x000fe200000116b0 */
[----:B------:R3:W-:Y:S01]  /*131f0*/  STS.64 [R5+0x420], R142 ;  /* 0x0004208e05007388 */ /* 0x0007e20000000a00 */
[----:B------:R-:W-:Y:S01]  /*13200*/  IMAD R23, R25, R23, UR4 ;  /* 0x0000000419177e24 */ /* 0x000fe2000f8e0217 */
[----:B------:R-:W-:Y:S01]  /*13210*/  LOP3.LUT R3, R3, 0x30, RZ, 0xc0, !PT ;  /* 0x0000003003037812 */ /* 0x000fe200078ec0ff */
[----:B------:R-:W-:Y:S01]  /*13220*/  @P1 FMUL.FTZ R27, R27, 0.69314718246459960938 ;  /* 0x3f3172181b1b1820 */ /* 0x000fe20000410000 */
[----:B------:R3:W-:Y:S01]  /*13230*/  STS.64 [R7+0x40], R136 ;  /* 0x0000408807007388 */ /* 0x0007e20000000a00 */
[----:B------:R-:W-:Y:S01]  /*13240*/  IMAD R20, R20, R25, R23 ;  /* 0x0000001914147224 */ /* 0x000fe200078e0217 */
[----:B------:R-:W-:Y:S02]  /*13250*/  MOV R23, 0xff800000 ;  /* 0xff80000000177802 */ /* 0x000fe40000000f00 */
[----:B------:R3:W-:Y:S01]  /*13260*/  STS.64 [R7+0x440], R138 ;  /* 0x0004408a07007388 */ /* 0x0007e20000000a00 */
[----:B------:R-:W-:Y:S01]  /*13270*/  IMAD R20, R20, R21, R179 ;  /* 0x0000001514147224 */ /* 0x000fe200078e02b3 */
[----:B------:R-:W-:Y:S01]  /*13280*/  MOV R25, 0xff800000 ;  /* 0xff80000000197802 */ /* 0x000fe20000000f00 */
[----:B--2---:R-:W-:Y:S01]  /*13290*/  @P1 FFMA.FTZ R25, R2, R26, R27 ;  /* 0x0000001a02191223 */ /* 0x004fe2000001001b */
[----:B------:R3:W-:Y:S01]  /*132a0*/  STS.64 [R178+0x60], R132 ;  /* 0x00006084b2007388 */ /* 0x0007e20000000a00 */
[----:B------:R-:W-:-:S03]  /*132b0*/  LOP3.LUT R3, R3, 0x7, R176, 0xf8, !PT ;  /* 0x0000000703037812 */ /* 0x000fc600078ef8b0 */
[----:B------:R3:W-:Y:S01]  /*132c0*/  STS.64 [R178+0x460], R134 ;  /* 0x00046086b2007388 */ /* 0x0007e20000000a00 */
[----:B----4-:R-:W-:Y:S01]  /*132d0*/  @P0 FFMA.FTZ R23, R0, R24, R28 ;  /* 0x0000001800170223 */ /* 0x010fe2000001001c */
[----:B------:R-:W-:Y:S01]  /*132e0*/  IMAD R0, R20, UR5, RZ ;  /* 0x0000000514007c24 */ /* 0x000fe2000f8e02ff */
[----:B------:R-:W-:Y:S06]  /*132f0*/  BAR.SYNC.DEFER_BLOCKING 0x0 ;  /* 0x0000000000007b1d */ /* 0x000fec0000010000 */
[----:B------:R3:W2:Y:S04]  /*13300*/  LDS.128 R16, [R4] ;  /* 0x0000000004107984 */ /* 0x0006a80000000c00 */
[----:B------:R3:W4:Y:S04]  /*13310*/  LDS.128 R12, [R4+0x800] ;  /* 0x00080000040c7984 */ /* 0x0007280000000c00 */
[----:B------:R3:W1:Y:S04]  /*13320*/  LDS.128 R8, [R4+0x1000] ;  /* 0x0010000004087984 */ /* 0x0006680000000c00 */
[----:B------:R-:W1:Y:S01]  /*13330*/  LDS.128 R4, [R4+0x1800] ;  /* 0x0018000004047984 */ /* 0x000e620000000c00 */
[----:B------:R-:W-:Y:S05]  /*13340*/  @P2 BRA `(.L_x_2088) ;  /* 0x0000000000282947 */ /* 0x000fea0003800000 */
[----:B------:R-:W5:Y:S01]  /*13350*/  LDCU.64 UR4, c[0x0][0x428] ;  /* 0x00008500ff0477ac */ /* 0x000f620008000a00 */
[C---:B------:R-:W-:Y:S01]  /*13360*/  VIADD R21, R3.reuse, 0x8 ;  /* 0x0000000803157836 */ /* 0x040fe20000000000 */
[C---:B------:R-:W-:Y:S02]  /*13370*/  IADD3 R2, P0, PT, R20.reuse, R3, RZ ;  /* 0x0000000314027210 */ /* 0x040fe40007f1e0ff */
[-C--:B------:R-:W-:Y:S02]  /*13380*/  ISETP.GE.AND P2, PT, R3, R168.reuse, PT ;  /* 0x000000a80300720c */ /* 0x080fe40003f46270 */
[----:B------:R-:W-:Y:S02]  /*13390*/  ISETP.GE.AND P1, PT, R21, R168, PT ;  /* 0x000000a81500720c */ /* 0x000fe40003f26270 */
[----:B------:R-:W-:Y:S02]  /*133a0*/  LEA.HI.X.SX32 R20, R20, RZ, 0x1, P0 ;  /* 0x000000ff14147211 */ /* 0x000fe400000f0eff */
[----:B-----5:R-:W-:-:S04]  /*133b0*/  LEA R26, P0, R2, UR4, 0x2 ;  /* 0x00000004021a7c11 */ /* 0x020fc8000f8010ff */
[----:B------:R-:W-:-:S05]  /*133c0*/  LEA.HI.X R27, R2, UR5, R20, 0x2, P0 ;  /* 0x00000005021b7c11 */ /* 0x000fca00080f1414 */
[----:B-1----:R1:W-:Y:S04]  /*133d0*/  @!P2 STG.E desc[UR10][R26.64], R25 ;  /* 0x000000191a00a986 */ /* 0x0023e8000c10190a */
[----:B------:R1:W-:Y:S02]  /*133e0*/  @!P1 STG.E desc[UR10][R26.64+0x20], R23 ;  /* 0x000020171a009986 */ /* 0x0003e4000c10190a */
.L_x_2088:
[----:B-1----:R-:W-:Y:S05]  /*133f0*/  BSYNC.RECONVERGENT B0 ;  /* 0x0000000000007941 */ /* 0x002fea0003800200 */
.L_x_2087:
[----:B------:R-:W1:Y:S01]  /*13400*/  LDCU.64 UR4, c[0x0][0x3f8] ;  /* 0x00007f00ff0477ac */ /* 0x000e620008000a00 */
[----:B------:R-:W-:Y:S01]  /*13410*/  LOP3.LUT R20, R22, 0xffc, RZ, 0xc0, !PT ;  /* 0x00000ffc16147812 */ /* 0x000fe200078ec0ff */
[C---:B------:R-:W-:Y:S01]  /*13420*/  VIADD R2, R169.reuse, 0x20 ;  /* 0x00000020a9027836 */ /* 0x040fe20000000000 */
[C---:B------:R-:W-:Y:S01]  /*13430*/  ISETP.GE.AND P3, PT, R169.reuse, R168, PT ;  /* 0x000000a8a900720c */ /* 0x040fe20003f66270 */
[C---:B------:R-:W-:Y:S01]  /*13440*/  VIADD R3, R169.reuse, 0x10 ;  /* 0x00000010a9037836 */ /* 0x040fe20000000000 */
[----:B------:R-:W-:Y:S01]  /*13450*/  IADD3 R20, P0, PT, R0, R20, RZ ;  /* 0x0000001400147210 */ /* 0x000fe20007f1e0ff */
[----:B------:R-:W-:Y:S01]  /*13460*/  VIADD R169, R169, 0x30 ;  /* 0x00000030a9a97836 */ /* 0x000fe20000000000 */
[-C--:B------:R-:W-:Y:S02]  /*13470*/  ISETP.GE.AND P1, PT, R2, R168.reuse, PT ;  /* 0x000000a80200720c */ /* 0x080fe40003f26270 */
[----:B------:R-:W-:Y:S02]  /*13480*/  LEA.HI.X.SX32 R0, R0, RZ, 0x1, P0 ;  /* 0x000000ff00007211 */ /* 0x000fe400000f0eff */
[----:B------:R-:W-:-:S02]  /*13490*/  ISETP.GE.AND P2, PT, R3, R168, PT ;  /* 0x000000a80300720c */ /* 0x000fc40003f46270 */
[----:B-1----:R-:W-:-:S04]  /*134a0*/  LEA R2, P0, R20, UR4, 0x2 ;  /* 0x0000000414027c11 */ /* 0x002fc8000f8010ff */
[----:B------:R-:W-:Y:S02]  /*134b0*/  LEA.HI.X R3, R20, UR5, R0, 0x2, P0 ;  /* 0x0000000514037c11 */ /* 0x000fe400080f1400 */
[----:B------:R-:W-:-:S03]  /*134c0*/  ISETP.GE.AND P0, PT, R169, R168, PT ;  /* 0x000000a8a900720c */ /* 0x000fc60003f06270 */
[----:B--2---:R1:W-:Y:S04]  /*134d0*/  @!P3 STG.E.128 desc[UR10][R2.64], R16 ;  /* 0x000000100200b986 */ /* 0x0043e8000c101d0a */
[----:B----4-:R1:W-:Y:S04]  /*134e0*/  @!P2 STG.E.128 desc[UR10][R2.64+0x800], R12 ;  /* 0x0008000c0200a986 */ /* 0x0103e8000c101d0a */
[----:B------:R1:W-:Y:S02]  /*134f0*/  @!P1 STG.E.128 desc[UR10][R2.64+0x1000], R8 ;  /* 0x0010000802009986 */ /* 0x0003e4000c101d0a */
[----:B------:R-:W-:Y:S05]  /*13500*/  @P0 EXIT ;  /* 0x000000000000094d */ /* 0x000fea0003800000 */
[----:B------:R-:W-:Y:S01]  /*13510*/  STG.E.128 desc[UR10][R2.64+0x1800], R4 ;  /* 0x0018000402007986 */ /* 0x000fe2000c101d0a */
[----:B------:R-:W-:Y:S05]  /*13520*/  EXIT ;  /* 0x000000000000794d */ /* 0x000fea0003800000 */
.L_x_2089:
        /* <DEDUP_REMOVED lines=13> */
.L_x_4895:


//--------------------- .text._ZN5flash24flash_fwd_splitkv_kernelI23Flash_fwd_kernel_traitsILi32ELi64ELi256ELi4ELb0ELb0EN7cutlass10bfloat16_tE19Flash_kernel_traitsILi32ELi64ELi256ELi4ES3_EELb1ELb0ELb1ELb0ELb0ELb0ELb1ELb0EEEvNS_16Flash_fwd_paramsE --------------------------
	.section	.text._ZN5flash24flash_fwd_splitkv_kernelI23Flash_fwd_kernel_traitsILi32ELi64ELi256ELi4ELb0ELb0EN7cutlass10bfloat16_tE19Flash_kernel_traitsILi32ELi64ELi256ELi4ES3_EELb1ELb0ELb1ELb0ELb0ELb0ELb1ELb0EEEvNS_16Flash_fwd_paramsE,"ax",@progbits
	.align	128
        .global         _ZN5flash24flash_fwd_splitkv_kernelI23Flash_fwd_kernel_traitsILi32ELi64ELi256ELi4ELb0ELb0EN7cutlass10bfloat16_tE19Flash_kernel_traitsILi32ELi64ELi256ELi4ES3_EELb1ELb0ELb1ELb0ELb0ELb0ELb1ELb0EEEvNS_16Flash_fwd_paramsE
        .type           _ZN5flash24flash_fwd_splitkv_kernelI23Flash_fwd_kernel_traitsILi32ELi64ELi256ELi4ELb0ELb0EN7cutlass10bfloat16_tE19Flash_kernel_traitsILi32ELi64ELi256ELi4ES3_EELb1ELb0ELb1ELb0ELb0ELb0ELb1ELb0EEEvNS_16Flash_fwd_paramsE,@function
        .size           _ZN5flash24flash_fwd_splitkv_kernelI23Flash_fwd_kernel_traitsILi32ELi64ELi256ELi4ELb0ELb0EN7cutlass10bfloat16_tE19Flash_kernel_traitsILi32ELi64ELi256ELi4ES3_EELb1ELb0ELb1ELb0ELb0ELb0ELb1ELb0EEEvNS_16Flash_fwd_paramsE,(.L_x_4896 - _ZN5flash24flash_fwd_splitkv_kernelI23Flash_fwd_kernel_traitsILi32ELi64ELi256ELi4ELb0ELb0EN7cutlass10bfloat16_tE19Flash_kernel_traitsILi32ELi64ELi256ELi4ES3_EELb1ELb0ELb1ELb0ELb0ELb0ELb1ELb0EEEvNS_16Flash_fwd_paramsE)
        .other          _ZN5flash24flash_fwd_splitkv_kernelI23Flash_fwd_kernel_traitsILi32ELi64ELi256ELi4ELb0ELb0EN7cutlass10bfloat16_tE19Flash_kernel_traitsILi32ELi64ELi256ELi4ES3_EELb1ELb0ELb1ELb0ELb0ELb0ELb1ELb0EEEvNS_16Flash_fwd_paramsE,@"STO_CUDA_ENTRY STV_DEFAULT"
_ZN5flash24flash_fwd_splitkv_kernelI23Flash_fwd_kernel_traitsILi32ELi64ELi256ELi4ELb0ELb0EN7cutlass10bfloat16_tE19Flash_kernel_traitsILi32ELi64ELi256ELi4ES3_EELb1ELb0ELb1ELb0ELb0ELb0ELb1ELb0EEEvNS_16Flash_fwd_paramsE:
.text._ZN5flash24flash_fwd_splitkv_kernelI23Flash_fwd_kernel_traitsILi32ELi64ELi256ELi4ELb0ELb0EN7cutlass10bfloat16_tE19Flash_kernel_traitsILi32ELi64ELi256ELi4ES3_EELb1ELb0ELb1ELb0ELb0ELb0ELb1ELb0EEEvNS_16Flash_fwd_paramsE:
[----:B------:R-:W-:Y:S01]  /*0000*/  LDC R1, c[0x0][0x37c] ;  /* 0x0000df00ff017b82 */ /* 0x000fe20000000800 */
[----:B------:R-:W1:Y:S07]  /*0010*/  LDCU UR6, c[0x0][0x3e0] ;  /* 0x00007c00ff0677ac */ /* 0x000e6e0008000800 */
[----:B------:R-:W2:Y:S01]  /*0020*/  S2UR UR26, SR_CTAID.Z ;  /* 0x00000000001a79c3 */ /* 0x000ea20000002700 */
[----:B------:R-:W3:Y:S01]  /*0030*/  LDCU.64 UR10, c[0x0][0x470] ;  /* 0x00008e00ff0a77ac */ /* 0x000ee20008000a00 */
[----:B------:R-:W4:Y:S01]  /*0040*/  LDCU.64 UR8, c[0x0][0x460] ;  /* 0x00008c00ff0877ac */ /* 0x000f220008000a00 */
[----:B------:R-:W5:Y:S01]  /*0050*/  LDCU.64 UR14, c[0x0][0x460] ;  /* 0x00008c00ff0e77ac */ /* 0x000f620008000a00 */
[----:B------:R-:W5:Y:S01]  /*0060*/  LDCU.64 UR22, c[0x0][0x358] ;  /* 0x00006b00ff1677ac */ /* 0x000f620008000a00 */
[----:B-1----:R-:W1:Y:S01]  /*0070*/  I2F.U32.RP R2, UR6 ;  /* 0x0000000600027d06 */ /* 0x002e620008209000 */
[----:B------:R-:W-:-:S02]  /*0080*/  UISETP.NE.U32.AND UP0, UPT, UR6, URZ, UPT ;  /* 0x000000ff0600728c */ /* 0x000fc4000bf05070 */
[----:B---3--:R-:W-:-:S04]  /*0090*/  UISETP.NE.U32.AND UP2, UPT, UR10, URZ, UPT ;  /* 0x000000ff0a00728c */ /* 0x008fc8000bf45070 */
[----:B------:R-:W-:Y:S01]  /*00a0*/  UISETP.NE.AND.EX UP2, UPT, UR11, URZ, UPT, UP2 ;  /* 0x000000ff0b00728c */ /* 0x000fe2000bf45320 */
[----:B----4-:R-:W-:Y:S01]  /*00b0*/  ISETP.NE.U32.AND P3, PT, RZ, UR8, PT ;  /* 0x00000008ff007c0c */ /* 0x010fe2000bf65070 */
[----:B------:R-:W-:-:S03]  /*00c0*/  UISETP.NE.U32.AND UP3, UPT, UR8, URZ, UPT ;  /* 0x000000ff0800728c */ /* 0x000fc6000bf65070 */
[----:B------:R-:W-:Y:S01]  /*00d0*/  ISETP.NE.AND.EX P3, PT, RZ, UR9, PT, P3 ;  /* 0x00000009ff007c0c */ /* 0x000fe2000bf65330 */
[----:B------:R-:W-:Y:S01]  /*00e0*/  UISETP.NE.AND.EX UP3, UPT, UR9, URZ, UPT, UP3 ;  /* 0x000000ff0900728c */ /* 0x000fe2000bf65330 */
[----:B-1----:R-:W1:Y:S01]  /*00f0*/  MUFU.RCP R0, R2 ;  /* 0x0000000200007308 */ /* 0x002e620000001000 */
[----:B------:R-:W-:-:S04]  /*0100*/  PLOP3.LUT P0, PT, PT, PT, UP2, 0x80, 0x8 ;  /* 0x000000000008781c */ /* 0x000fc80003f0f028 */
[----:B------:R-:W-:Y:S01]  /*0110*/  PLOP3.LUT P1, PT, PT, PT, UP3, 0x80, 0x8 ;  /* 0x000000000008781c */ /* 0x000fe20003f2f038 */
[----:B-1----:R-:W-:-:S06]  /*0120*/  VIADD R0, R0, 0xffffffe ;  /* 0x0ffffffe00007836 */ /* 0x002fcc0000000000 */
[----:B------:R-:W1:Y:S02]  /*0130*/  F2I.FTZ.U32.TRUNC.NTZ R0, R0 ;  /* 0x0000000000007305 */ /* 0x000e64000021f000 */
[----:B-1----:R-:W-:-:S13]  /*0140*/  R2UR UR5, R0 ;  /* 0x00000000000572ca */ /* 0x002fda00000e0000 */
[----:B------:R-:W-:-:S04]  /*0150*/  UIADD3 UR4, UPT, UPT, URZ, -UR5, URZ ;  /* 0x80000005ff047290 */ /* 0x000fc8000fffe0ff */
[----:B------:R-:W-:-:S03]  /*0160*/  UIMAD UR7, UR4, UR6, URZ ;  /* 0x00000006040772a4 */ /* 0x000fc6000f8e02ff */
[----:B------:R-:W-:Y:S02]  /*0170*/  UMOV UR4, URZ ;  /* 0x000000ff00047c82 */ /* 0x000fe40008000000 */
[----:B------:R-:W-:-:S04]  /*0180*/  UIMAD.WIDE.U32 UR4, UR5, UR7, UR4 ;  /* 0x00000007050472a5 */ /* 0x000fc8000f8e0004 */
[----:B--2---:R-:W-:Y:S02]  /*0190*/  UIMAD.WIDE.U32 UR16, UR5, UR26, URZ ;  /* 0x0000001a051072a5 */ /* 0x004fe4000f8e00ff */
[----:B------:R-:W1:Y:S02]  /*01a0*/  LDCU.U8 UR7, c[0x0][0x532] ;  /* 0x0000a640ff0777ac */ /* 0x000e640008000000 */
[----:B------:R-:W-:-:S03]  /*01b0*/  UIADD3 UR12, UPT, UPT, -UR17, URZ, URZ ;  /* 0x000000ff110c7290 */ /* 0x000fc6000fffe1ff */
[----:B------:R-:W2:Y:S01]  /*01c0*/  LDCU.64 UR4, c[0x0][0x468] ;  /* 0x00008d00ff0477ac */ /* 0x000ea20008000a00 */
[----:B------:R-:W-:-:S04]  /*01d0*/  UIMAD UR12, UR6, UR12, UR26 ;  /* 0x0000000c060c72a4 */ /* 0x000fc8000f8e021a */
[----:B------:R-:W-:Y:S02]  /*01e0*/  UISETP.GE.U32.AND UP4, UPT, UR12, UR6, UPT ;  /* 0x000000060c00728c */ /* 0x000fe4000bf86070 */
[----:B--2---:R-:W-:-:S09]  /*01f0*/  UISETP.EQ.U32.AND UP5, UPT, UR4, URZ, UPT ;  /* 0x000000ff0400728c */ /* 0x004fd2000bfa2070 */
[----:B------:R-:W-:Y:S02]  /*0200*/  @UP4 UIADD3 UR12, UPT, UPT, UR12, -UR6, URZ ;  /* 0x800000060c0c4290 */ /* 0x000fe4000fffe0ff */
[----:B------:R-:W-:Y:S02]  /*0210*/  @UP4 UIADD3 UR17, UPT, UPT, UR17, 0x1, URZ ;  /* 0x0000000111114890 */ /* 0x000fe4000fffe0ff */
[----:B------:R-:W-:Y:S02]  /*0220*/  UISETP.GE.U32.AND UP1, UPT, UR12, UR6, UPT ;  /* 0x000000060c00728c */ /* 0x000fe4000bf26070 */
[----:B-1----:R-:W-:-:S04]  /*0230*/  UISETP.NE.AND UP4, UPT, UR7, URZ, UPT ;  /* 0x000000ff0700728c */ /* 0x002fc8000bf85270 */
[----:B------:R-:W-:-:S05]  /*0240*/  UISETP.EQ.OR.EX UP5, UPT, UR5, URZ, !UP4, UP5 ;  /* 0x000000ff0500728c */ /* 0x000fca000e7a2750 */
[----:B------:R-:W-:Y:S01]  /*0250*/  @UP1 UIADD3 UR17, UPT, UPT, UR17, 0x1, URZ ;  /* 0x0000000111111890 */ /* 0x000fe2000fffe0ff */
[----:B------:R-:W-:Y:S01]  /*0260*/  PLOP3.LUT P2, PT, PT, PT, UP5, 0x80, 0x8 ;  /* 0x000000000008781c */ /* 0x000fe20003f4f058 */
[----:B------:R-:W-:-:S04]  /*0270*/  @!UP0 ULOP3.LUT UR17, URZ, UR6, URZ, 0x33, !UPT ;  /* 0x00000006ff118292 */ /* 0x000fc8000f8e33ff */
[----:B------:R-:W-:Y:S02]  /*0280*/  USHF.L.U32 UR9, UR17, 0x2, URZ ;  /* 0x0000000211097899 */ /* 0x000fe400080006ff */
[----:B------:R-:W-:Y:S02]  /*0290*/  USHF.R.U32.HI UR8, URZ, 0x1e, UR17 ;  /* 0x0000001eff087899 */ /* 0x000fe40008011611 */
[----:B------:R-:W-:Y:S02]  /*02a0*/  @UP2 UIADD3 UR12, UP0, UPT, UR9, UR10, URZ ;  /* 0x0000000a090c2290 */ /* 0x000fe4000ff1e0ff */
[----:B------:R-:W-:Y:S02]  /*02b0*/  UIADD3 UR7, UP1, UPT, UR9, UR4, URZ ;  /* 0x0000000409077290 */ /* 0x000fe4000ff3e0ff */
[----:B-----5:R-:W-:Y:S02]  /*02c0*/  UIMAD.WIDE.U32 UR14, UR17, 0x4, UR14 ;  /* 0x00000004110e78a5 */ /* 0x020fe4000f8e000e */
[----:B------:R-:W-:-:S02]  /*02d0*/  @UP2 UIADD3.X UR13, UPT, UPT, UR8, UR11, URZ, UP0, !UPT ;  /* 0x0000000b080d2290 */ /* 0x000fc400087fe4ff */
[----:B------:R-:W-:Y:S01]  /*02e0*/  UIADD3.X UR10, UPT, UPT, UR8, UR5, URZ, UP1, !UPT ;  /* 0x00000005080a7290 */ /* 0x000fe20008ffe4ff */
[----:B------:R-:W-:Y:S02]  /*02f0*/  IMAD.U32 R6, RZ, RZ, UR7 ;  /* 0x00000007ff067e24 */ /* 0x000fe4000f8e00ff */
[----:B------:R-:W-:Y:S02]  /*0300*/  IMAD.U32 R10, RZ, RZ, UR14 ;  /* 0x0000000eff0a7e24 */ /* 0x000fe4000f8e00ff */
[----:B------:R-:W-:Y:S02]  /*0310*/  IMAD.U32 R11, RZ, RZ, UR15 ;  /* 0x0000000fff0b7e24 */ /* 0x000fe4000f8e00ff */
[----:B------:R-:W-:Y:S02]  /*0320*/  IMAD.U32 R8, RZ, RZ, UR12 ;  /* 0x0000000cff087e24 */ /* 0x000fe4000f8e00ff */
[----:B------:R-:W-:Y:S01]  /*0330*/  IMAD.U32 R9, RZ, RZ, UR13 ;  /* 0x0000000dff097e24 */ /* 0x000fe2000f8e00ff */
[----:B------:R-:W2:Y:S01]  /*0340*/  @P3 LDG.E R4, desc[UR22][R10.64] ;  /* 0x000000160a043981 */ /* 0x000ea2000c1e1900 */
[----:B------:R-:W-:-:S03]  /*0350*/  IMAD.U32 R7, RZ, RZ, UR10 ;  /* 0x0000000aff077e24 */ /* 0x000fc6000f8e00ff */
[----:B------:R-:W3:Y:S04]  /*0360*/  @P1 LDG.E R0, desc[UR22][R10.64+0x4] ;  /* 0x000004160a001981 */ /* 0x000ee8000c1e1900 */
[----:B------:R-:W4:Y:S04]  /*0370*/  @P0 LDG.E R2, desc[UR22][R8.64] ;  /* 0x0000001608020981 */ /* 0x000f28000c1e1900 */
[----:B------:R-:W5:Y:S01]  /*0380*/  @!P2 LDG.E R3, desc[UR22][R6.64] ;  /* 0x000000160603a981 */ /* 0x000f62000c1e1900 */
[----:B------:R-:W1:Y:S01]  /*0390*/  S2UR UR11, SR_CTAID.X ;  /* 0x00000000000b79c3 */ /* 0x000e620000002500 */
[----:B------:R-:W-:Y:S01]  /*03a0*/  UISETP.NE.U32.AND UP0, UPT, UR4, URZ, UPT ;  /* 0x000000ff0400728c */ /* 0x000fe2000bf05070 */
[----:B------:R-:W-:Y:S01]  /*03b0*/  UMOV UR25, 0xffffffff ;  /* 0xffffffff00197882 */ /* 0x000fe20000000000 */
[----:B------:R-:W-:-:S02]  /*03c0*/  UMOV UR27, 0xffffffff ;  /* 0xffffffff001b7882 */ /* 0x000fc40000000000 */
[----:B------:R-:W-:Y:S01]  /*03d0*/  UISETP.NE.AND.EX UP0, UPT, UR5, URZ, UPT, UP0 ;  /* 0x000000ff0500728c */ /* 0x000fe2000bf05300 */
[----:B------:R-:W-:Y:S02]  /*03e0*/  UMOV UR7, URZ ;  /* 0x000000ff00077c82 */ /* 0x000fe40008000000 */
[----:B------:R-:W1:Y:S01]  /*03f0*/  S2UR UR10, SR_CTAID.Y ;  /* 0x00000000000a79c3 */ /* 0x000e620000002600 */
[----:B------:R-:W-:Y:S01]  /*0400*/  UIADD3 UR5, UPT, UPT, -UR17, URZ, URZ ;  /* 0x000000ff11057290 */ /* 0x000fe2000fffe1ff */
[----:B------:R-:W1:Y:S03]  /*0410*/  @!UP3 LDCU UR21, c[0x0][0x434] ;  /* 0x00008680ff15b7ac */ /* 0x000e660008000800 */
[----:B------:R-:W-:-:S03]  /*0420*/  UIMAD UR26, UR6, UR5, UR26 ;  /* 0x00000005061a72a4 */ /* 0x000fc6000f8e021a */
[----:B------:R-:W1:Y:S01]  /*0430*/  @!UP0 LDCU UR12, c[0x0][0x438] ;  /* 0x00008700ff0c87ac */ /* 0x000e620008000800 */
[----:B--2---:R-:W-:Y:S02]  /*0440*/  @P3 R2UR UR25, R4 ;  /* 0x00000000041932ca */ /* 0x004fe400000e0000 */
[----:B---3--:R-:W-:Y:S02]  /*0450*/  @P1 R2UR UR4, R0 ;  /* 0x00000000000412ca */ /* 0x008fe400000e0000 */
[----:B----4-:R-:W-:Y:S02]  /*0460*/  @P0 R2UR UR7, R2 ;  /* 0x00000000020702ca */ /* 0x010fe400000e0000 */
[----:B-----5:R-:W-:-:S09]  /*0470*/  @!P2 R2UR UR27, R3 ;  /* 0x00000000031ba2ca */ /* 0x020fd200000e0000 */
[----:B-1----:R-:W-:Y:S01]  /*0480*/  @UP3 UIADD3 UR21, UPT, UPT, UR4, -UR25, URZ ;  /* 0x8000001904153290 */ /* 0x002fe2000fffe0ff */
[----:B------:R-:W-:Y:S11]  /*0490*/  BRA.U !UP0, `(.L_x_2090) ;  /* 0x0000000108187547 */ /* 0x000ff6000b800000 */
[----:B------:R-:W-:-:S13]  /*04a0*/  PLOP3.LUT P0, PT, PT, PT, UP4, 0x80, 0x8 ;  /* 0x000000000008781c */ /* 0x000fda0003f0f048 */
[----:B------:R-:W2:Y:S04]  /*04b0*/  @P0 LDG.E R0, desc[UR22][R6.64+0x4] ;  /* 0x0000041606000981 */ /* 0x000ea8000c1e1900 */
[----:B------:R-:W3:Y:S01]  /*04c0*/  @!P0 LDG.E R2, desc[UR22][R6.64] ;  /* 0x0000001606028981 */ /* 0x000ee2000c1e1900 */
[----:B--2---:R-:W-:-:S13]  /*04d0*/  @P0 R2UR UR12, R0 ;  /* 0x00000000000c02ca */ /* 0x004fda00000e0000 */
[----:B------:R-:W-:-:S07]  /*04e0*/  @UP4 UIADD3 UR12, UPT, UPT, UR12, -UR27, URZ ;  /* 0x8000001b0c0c4290 */ /* 0x000fce000fffe0ff */
[----:B---3--:R-:W-:-:S15]  /*04f0*/  @!P0 R2UR UR12, R2 ;  /* 0x00000000020c82ca */ /* 0x008fde00000e0000 */
.L_x_2090:
[----:B------:R-:W1:Y:S02]  /*0500*/  LDCU.64 UR4, c[0x0][0x478] ;  /* 0x00008f00ff0477ac */ /* 0x000e640008000a00 */
[----:B-1----:R-:W-:-:S04]  /*0510*/  UISETP.NE.U32.AND UP2, UPT, UR4, URZ, UPT ;  /* 0x000000ff0400728c */ /* 0x002fc8000bf45070 */
[----:B------:R-:W-:-:S06]  /*0520*/  UISETP.NE.AND.EX UP2, UPT, UR5, URZ, UPT, UP2 ;  /* 0x000000ff0500728c */ /* 0x000fcc000bf45320 */
[----:B------:R-:W-:-:S05]  /*0530*/  PLOP3.LUT P0, PT, PT, PT, UP2, 0x80, 0x8 ;  /* 0x000000000008781c */ /* 0x000fca0003f0f028 */
[----:B------:R-:W-:Y:S01]  /*0540*/  @UP2 UIADD3 UR4, UP0, UPT, UR9, UR4, URZ ;  /* 0x0000000409042290 */ /* 0x000fe2000ff1e0ff */
[----:B------:R-:W1:Y:S03]  /*0550*/  @!UP2 LDCU UR13, c[0x0][0x43c] ;  /* 0x00008780ff0da7ac */ /* 0x000e660008000800 */
[----:B------:R-:W-:Y:S02]  /*0560*/  @UP2 UIADD3.X UR5, UPT, UPT, UR8, UR5, URZ, UP0, !UPT ;  /* 0x0000000508052290 */ /* 0x000fe400087fe4ff */
[----:B------:R-:W-:-:S04]  /*0570*/  IMAD.U32 R2, RZ, RZ, UR4 ;  /* 0x00000004ff027e24 */ /* 0x000fc8000f8e00ff */
[----:B------:R-:W-:-:S05]  /*0580*/  IMAD.U32 R3, RZ, RZ, UR5 ;  /* 0x00000005ff037e24 */ /* 0x000fca000f8e00ff */
[----:B------:R-:W2:Y:S01]  /*0590*/  @P0 LDG.E R0, desc[UR22][R2.64] ;  /* 0x0000001602000981 */ /* 0x000ea2000c1e1900 */
[----:B------:R-:W3:Y:S01]  /*05a0*/  @!UP2 LDCU.64 UR4, c[0x0][0x488] ;  /* 0x00009100ff04a7ac */ /* 0x000ee20008000a00 */
[----:B------:R-:W-:-:S04]  /*05b0*/  USHF.L.U32 UR24, UR11, 0x6, URZ ;  /* 0x000000060b187899 */ /* 0x000fc800080006ff */
[----:B------:R-:W-:Y:S02]  /*05c0*/  UISETP.GT.AND UP1, UPT, UR21, UR24, UPT ;  /* 0x000000181500728c */ /* 0x000fe4000bf24270 */
[----:B---3--:R-:W-:-:S04]  /*05d0*/  @!UP2 UISETP.NE.U32.AND UP0, UPT, UR4, URZ, UPT ;  /* 0x000000ff0400a28c */ /* 0x008fc8000bf05070 */
[----:B------:R-:W-:-:S04]  /*05e0*/  @!UP2 UISETP.NE.AND.EX UP0, UPT, UR5, URZ, UPT, UP0 ;  /* 0x000000ff0500a28c */ /* 0x000fc8000bf05300 */
[----:B-1----:R-:W-:Y:S01]  /*05f0*/  @!UP2 USEL UR13, UR13, URZ, UP0 ;  /* 0x000000ff0d0da287 */ /* 0x002fe20008000000 */
[----:B--2---:R-:W-:Y:S02]  /*0600*/  @P0 R2UR UR19, R0 ;  /* 0x00000000001302ca */ /* 0x004fe400000e0000 */
[----:B------:R-:W-:-:S11]  /*0610*/  PLOP3.LUT P0, PT, PT, PT, UP1, 0x80, 0x8 ;  /* 0x000000000008781c */ /* 0x000fd60003f0f018 */
[----:B------:R-:W-:Y:S02]  /*0620*/  @UP2 UIADD3 UR19, UPT, UPT, UR19, -UR7, URZ ;  /* 0x8000000713132290 */ /* 0x000fe4000fffe0ff */
[----:B------:R-:W-:Y:S01]  /*0630*/  @!UP2 UIADD3 UR19, UPT, UPT, UR13, UR12, -UR7 ;  /* 0x0000000c0d13a290 */ /* 0x000fe2000fffe807 */
[----:B------:R-:W-:Y:S11]  /*0640*/  @!P0 EXIT ;  /* 0x000000000000894d */ /* 0x000ff60003800000 */
[----:B------:R-:W1:Y:S01]  /*0650*/  LDCU UR4, c[0x0][0x374] ;  /* 0x00006e80ff0477ac */ /* 0x000e620008000800 */
[----:B------:R-:W2:Y:S01]  /*0660*/  LDC R0, c[0x0][0x374] ;  /* 0x0000dd00ff007b82 */ /* 0x000ea20000000800 */
[----:B------:R-:W3:Y:S01]  /*0670*/  LDCU UR12, c[0x0][0x438] ;  /* 0x00008700ff0c77ac */ /* 0x000ee20008000800 */
[----:B------:R-:W-:Y:S01]  /*0680*/  UMOV UR28, URZ ;  /* 0x000000ff001c7c82 */ /* 0x000fe20008000000 */
[----:B------:R-:W4:Y:S01]  /*0690*/  LDCU UR20, c[0x0][0x508] ;  /* 0x0000a100ff1477ac */ /* 0x000f220008000800 */
[----:B------:R-:W-:-:S04]  /*06a0*/  UIADD3 UR11, UPT, UPT, UR11, 0x1, URZ ;  /* 0x000000010b0b7890 */ /* 0x000fc8000fffe0ff */
[----:B------:R-:W-:Y:S02]  /*06b0*/  ULEA UR11, UR11, -UR21, 0x6 ;  /* 0x800000150b0b7291 */ /* 0x000fe4000f8e30ff */
[----:B-1----:R-:W-:Y:S02]  /*06c0*/  UISETP.NE.AND UP1, UPT, UR4, URZ, UPT ;  /* 0x000000ff0400728c */ /* 0x002fe4000bf25270 */
[----:B---3--:R-:W-:Y:S01]  /*06d0*/  UIADD3 UR12, UPT, UPT, UR12, 0xff, URZ ;  /* 0x000000ff0c0c7890 */ /* 0x008fe2000fffe0ff */
[----:B--2---:R-:W-:-:S03]  /*06e0*/  IABS R2, R0 ;  /* 0x0000000000027213 */ /* 0x004fc60000000000 */
[----:B------:R-:W-:Y:S01]  /*06f0*/  USHF.R.S32.HI UR5, URZ, 0x1f, UR12 ;  /* 0x0000001fff057899 */ /* 0x000fe2000801140c */
[----:B------:R-:W-:Y:S02]  /*0700*/  IABS R0, R0 ;  /* 0x0000000000007213 */ /* 0x000fe40000000000 */
[----:B------:R-:W-:Y:S01]  /*0710*/  R2UR UR13, R2 ;  /* 0x00000000020d72ca */ /* 0x000fe200000e0000 */
[----:B------:R-:W-:Y:S02]  /*0720*/  ULEA.HI UR5, UR5, UR12, URZ, 0x8 ;  /* 0x0000000c05057291 */ /* 0x000fe4000f8f40ff */
[----:B------:R-:W-:Y:S02]  /*0730*/  IMAD.MOV R0, RZ, RZ, -R0 ;  /* 0x000000ffff007224 */ /* 0x000fe400078e0a00 */
[----:B------:R-:W-:-:S03]  /*0740*/  ULEA.HI.SX32 UR14, UR5, UR4, 0x18 ;  /* 0x00000004050e7291 */ /* 0x000fc6000f8fc2ff */
[----:B------:R-:W-:Y:S01]  /*0750*/  R2UR UR15, R0 ;  /* 0x00000000000f72ca */ /* 0x000fe200000e0000 */
[----:B------:R-:W-:-:S04]  /*0760*/  UIADD3 UR14, UPT, UPT, UR14, -0x1, URZ ;  /* 0xffffffff0e0e7890 */ /* 0x000fc8000fffe0ff */
[----:B------:R-:W1:Y:S08]  /*0770*/  I2F.RP R4, UR13 ;  /* 0x0000000d00047d06 */ /* 0x000e700008209400 */
[----:B-1----:R-:W1:Y:S02]  /*0780*/  MUFU.RCP R3, R4 ;  /* 0x0000000400037308 */ /* 0x002e640000001000 */
[----:B-1----:R-:W-:-:S06]  /*0790*/  VIADD R3, R3, 0xffffffe ;  /* 0x0ffffffe03037836 */ /* 0x002fcc0000000000 */
[----:B------:R-:W1:Y:S02]  /*07a0*/  F2I.FTZ.U32.TRUNC.NTZ R2, R3 ;  /* 0x0000000300027305 */ /* 0x000e64000021f000 */
[----:B-1----:R-:W-:Y:S01]  /*07b0*/  R2UR UR29, R2 ;  /* 0x00000000021d72ca */ /* 0x002fe200000e0000 */
[----:B------:R-:W-:Y:S01]  /*07c0*/  IMAD.U32 R2, RZ, RZ, UR14 ;  /* 0x0000000eff027e24 */ /* 0x000fe2000f8e00ff */
[----:B------:R-:W-:-:S04]  /*07d0*/  ULOP3.LUT UR14, UR14, UR4, URZ, 0x3c, !UPT ;  /* 0x000000040e0e7292 */ /* 0x000fc8000f8e3cff */
[----:B------:R-:W-:-:S04]  /*07e0*/  IABS R2, R2 ;  /* 0x0000000200027213 */ /* 0x000fc80000000000 */
[----:B------:R-:W-:-:S03]  /*07f0*/  R2UR UR12, R2 ;  /* 0x00000000020c72ca */ /* 0x000fc600000e0000 */
[----:B------:R-:W-:-:S04]  /*0800*/  UIADD3 UR5, UPT, UPT, URZ, -UR29, URZ ;  /* 0x8000001dff057290 */ /* 0x000fc8000fffe0ff */
[----:B------:R-:W-:-:S04]  /*0810*/  UIMAD UR5, UR5, UR13, URZ ;  /* 0x0000000d050572a4 */ /* 0x000fc8000f8e02ff */
[----:B------:R-:W-:-:S07]  /*0820*/  UIMAD.WIDE.U32 UR28, UR29, UR5, UR28 ;  /* 0x000000051d1c72a5 */ /* 0x000fce000f8e001c */
[----:B------:R-:W-:Y:S02]  /*0830*/  UMOV UR5, UR29 ;  /* 0x0000001d00057c82 */ /* 0x000fe40008000000 */
[----:B------:R-:W-:-:S07]  /*0840*/  UIMAD.WIDE.U32 UR28, UR5, UR12, URZ ;  /* 0x0000000c051c72a5 */ /* 0x000fce000f8e00ff */
[----:B------:R-:W-:Y:S02]  /*0850*/  UMOV UR5, UR29 ;  /* 0x0000001d00057c82 */ /* 0x000fe40008000000 */
[----:B------:R-:W-:-:S04]  /*0860*/  UIMAD UR12, UR5, UR15, UR12 ;  /* 0x0000000f050c72a4 */ /* 0x000fc8000f8e020c */
[----:B------:R-:W-:-:S11]  /*0870*/  UISETP.GT.U32.AND UP0, UPT, UR13, UR12, UPT ;  /* 0x0000000c0d00728c */ /* 0x000fd6000bf04070 */
[----:B------:R-:W-:Y:S02]  /*0880*/  @!UP0 UIADD3 UR12, UPT, UPT, UR12, -UR13, URZ ;  /* 0x8000000d0c0c8290 */ /* 0x000fe4000fffe0ff */
[----:B------:R-:W-:Y:S02]  /*0890*/  @!UP0 UIADD3 UR5, UPT, UPT, UR5, 0x1, URZ ;  /* 0x0000000105058890 */ /* 0x000fe4000fffe0ff */
[----:B------:R-:W-:Y:S02]  /*08a0*/  UISETP.GE.U32.AND UP2, UPT, UR12, UR13, UPT ;  /* 0x0000000d0c00728c */ /* 0x000fe4000bf46070 */
[----:B------:R-:W-:Y:S02]  /*08b0*/  UIADD3 UR12, UPT, UPT, UR19, 0xff, URZ ;  /* 0x000000ff130c7890 */ /* 0x000fe4000fffe0ff */
[----:B------:R-:W-:Y:S02]  /*08c0*/  UISETP.GE.AND UP0, UPT, UR14, URZ, UPT ;  /* 0x000000ff0e00728c */ /* 0x000fe4000bf06270 */
[----:B------:R-:W-:-:S04]  /*08d0*/  USHF.R.S32.HI UR14, URZ, 0x1f, UR12 ;  /* 0x0000001fff0e7899 */ /* 0x000fc8000801140c */
[----:B------:R-:W-:Y:S02]  /*08e0*/  ULEA.HI UR14, UR14, UR12, URZ, 0x8 ;  /* 0x0000000c0e0e7291 */ /* 0x000fe4000f8f40ff */
[----:B------:R-:W-:Y:S02]  /*08f0*/  @UP2 UIADD3 UR5, UPT, UPT, UR5, 0x1, URZ ;  /* 0x0000000105052890 */ /* 0x000fe4000fffe0ff */
[----:B----4-:R-:W-:-:S05]  /*0900*/  UIADD3 UR12, UPT, UPT, UR12, UR20, UR11 ;  /* 0x000000140c0c7290 */ /* 0x010fca000fffe00b */
[----:B------:R-:W-:Y:S01]  /*0910*/  UMOV UR13, UR5 ;  /* 0x00000005000d7c82 */ /* 0x000fe20008000000 */
[----:B------:R-:W-:Y:S02]  /*0920*/  USHF.R.S32.HI UR5, URZ, 0x8, UR14 ;  /* 0x00000008ff057899 */ /* 0x000fe4000801140e */
[----:B------:R-:W-:Y:S02]  /*0930*/  @!UP0 UIADD3 UR13, UPT, UPT, -UR13, URZ, URZ ;  /* 0x000000ff0d0d8290 */ /* 0x000fe4000fffe1ff */
[----:B------:R-:W-:Y:S02]  /*0940*/  @!UP1 ULOP3.LUT UR13, URZ, UR4, URZ, 0x33, !UPT ;  /* 0x00000004ff0d9292 */ /* 0x000fe4000f8e33ff */
[----:B------:R-:W-:Y:S01]  /*0950*/  IMAD.U32 R3, RZ, RZ, UR5 ;  /* 0x00000005ff037e24 */ /* 0x000fe2000f8e00ff */
[----:B------:R-:W-:Y:S02]  /*0960*/  USHF.R.S32.HI UR4, URZ, 0x1f, UR12 ;  /* 0x0000001fff047899 */ /* 0x000fe4000801140c */
[----:B------:R-:W-:Y:S01]  /*0970*/  UIMAD UR16, UR13, UR10, URZ ;  /* 0x0000000a0d1072a4 */ /* 0x000fe2000f8e02ff */
[----:B------:R-:W-:Y:S01]  /*0980*/  IMAD.U32 R0, RZ, RZ, UR13 ;  /* 0x0000000dff007e24 */ /* 0x000fe2000f8e00ff */
[----:B------:R-:W-:-:S04]  /*0990*/  ULEA.HI UR4, UR4, UR12, URZ, 0x8 ;  /* 0x0000000c04047291 */ /* 0x000fc8000f8f40ff */
[----:B------:R-:W-:Y:S01]  /*09a0*/  VIADDMNMX R0, R0, UR16, R3, PT ;  /* 0x0000001000007c46 */ /* 0x000fe2000b800103 */
[----:B------:R-:W-:Y:S01]  /*09b0*/  USHF.R.S32.HI UR4, URZ, 0x8, UR4 ;  /* 0x00000008ff047899 */ /* 0x000fe20008011404 */
[----:B------:R-:W1:Y:S02]  /*09c0*/  S2R R3, SR_TID.X ;  /* 0x0000000000037919 */ /* 0x000e640000002100 */
[----:B------:R-:W-:-:S13]  /*09d0*/  R2UR UR18, R0 ;  /* 0x00000000001272ca */ /* 0x000fda00000e0000 */
[----:B------:R-:W-:-:S04]  /*09e0*/  UISETP.LT.AND UP0, UPT, UR18, UR4, UPT ;  /* 0x000000041200728c */ /* 0x000fc8000bf01270 */
[----:B------:R-:W-:-:S04]  /*09f0*/  USEL UR18, UR18, UR4, UP0 ;  /* 0x0000000412127287 */ /* 0x000fc80008000000 */
[----:B------:R-:W-:-:S09]  /*0a00*/  UISETP.GE.AND UP0, UPT, UR16, UR18, UPT ;  /* 0x000000121000728c */ /* 0x000fd2000bf06270 */
[----:B-1----:R-:W-:Y:S05]  /*0a10*/  BRA.U !UP0, `(.L_x_2091) ;  /* 0x0000000108cc7547 */ /* 0x002fea000b800000 */
[----:B------:R-:W1:Y:S01]  /*0a20*/  LDCU.64 UR4, c[0x0][0x430] ;  /* 0x00008600ff0477ac */ /* 0x000e620008000a00 */
[----:B------:R-:W-:Y:S01]  /*0a30*/  IMAD.SHL.U32 R5, R3, 0x4, RZ ;  /* 0x0000000403057824 */ /* 0x000fe200078e00ff */
[----:B------:R-:W-:Y:S01]  /*0a40*/  SHF.R.U32.HI R3, RZ, 0x3, R3 ;  /* 0x00000003ff037819 */ /* 0x000fe20000011603 */
[----:B------:R-:W2:Y:S03]  /*0a50*/  LDCU UR9, c[0x0][0x44c] ;  /* 0x00008980ff0977ac */ /* 0x000ea60008000800 */
[----:B------:R-:W-:Y:S01]  /*0a60*/  LOP3.LUT R2, R5, 0x1c, RZ, 0xc0, !PT ;  /* 0x0000001c05027812 */ /* 0x000fe200078ec0ff */
[----:B------:R-:W-:Y:S01]  /*0a70*/  VIADD R4, R3, 0x10 ;  /* 0x0000001003047836 */ /* 0x000fe20000000000 */
[----:B------:R-:W3:Y:S01]  /*0a80*/  LDCU UR8, c[0x0][0x440] ;  /* 0x00008800ff0877ac */ /* 0x000ee20008000800 */
[----:B------:R-:W-:Y:S02]  /*0a90*/  LOP3.LUT R5, R5, 0xffc, RZ, 0xc0, !PT ;  /* 0x00000ffc05057812 */ /* 0x000fe400078ec0ff */
[----:B------:R-:W-:Y:S01]  /*0aa0*/  ISETP.NE.AND P4, PT, R2, RZ, PT ;  /* 0x000000ff0200720c */ /* 0x000fe20003f85270 */
[----:B-1----:R-:W-:-:S04]  /*0ab0*/  UIMAD UR10, UR10, UR4, UR17 ;  /* 0x000000040a0a72a4 */ /* 0x002fc8000f8e0211 */
[----:B------:R-:W-:Y:S01]  /*0ac0*/  UIMAD UR10, UR10, UR6, UR26 ;  /* 0x000000060a0a72a4 */ /* 0x000fe2000f8e021a */
[----:B------:R-:W1:Y:S01]  /*0ad0*/  LDCU.64 UR6, c[0x0][0x3f8] ;  /* 0x00007f00ff0677ac */ /* 0x000e620008000a00 */
[----:B---3--:R-:W-:Y:S01]  /*0ae0*/  ISETP.GE.AND P5, PT, R2, UR8, PT ;  /* 0x0000000802007c0c */ /* 0x008fe2000bfa6270 */
[----:B------:R-:W-:Y:S01]  /*0af0*/  VIADD R2, R3, 0x20 ;  /* 0x0000002003027836 */ /* 0x000fe20000000000 */
[----:B------:R-:W-:-:S04]  /*0b00*/  UIMAD UR10, UR10, UR5, UR24 ;  /* 0x000000050a0a72a4 */ /* 0x000fc8000f8e0218 */
[----:B--2---:R-:W-:Y:S02]  /*0b10*/  UIMAD UR4, UR10, UR9, URZ ;  /* 0x000000090a0472a4 */ /* 0x004fe4000f8e02ff */
[----:B------:R-:W-:-:S04]  /*0b20*/  UIADD3 UR9, UPT, UPT, -UR24, UR21, URZ ;  /* 0x0000001518097290 */ /* 0x000fc8000fffe1ff */
[----:B------:R-:W-:Y:S01]  /*0b30*/  IMAD.U32 R0, RZ, RZ, UR4 ;  /* 0x00000004ff007e24 */ /* 0x000fe2000f8e00ff */
[----:B------:R-:W-:Y:S02]  /*0b40*/  IADD3 R5, P1, PT, R5, UR4, RZ ;  /* 0x0000000405057c10 */ /* 0x000fe4000ff3e0ff */
[----:B------:R-:W-:Y:S02]  /*0b50*/  ISETP.GE.OR P3, PT, R3, UR9, P5 ;  /* 0x0000000903007c0c */ /* 0x000fe4000af66670 */
[----:B------:R-:W-:Y:S01]  /*0b60*/  ISETP.GE.OR P0, PT, R4, UR9, P5 ;  /* 0x0000000904007c0c */ /* 0x000fe2000af06670 */
[----:B------:R-:W2:Y:S01]  /*0b70*/  LDCU.64 UR4, c[0x0][0x428] ;  /* 0x00008500ff0477ac */ /* 0x000ea20008000a00 */
[----:B------:R-:W-:Y:S02]  /*0b80*/  LEA.HI.X.SX32 R0, R0, RZ, 0x1, P1 ;  /* 0x000000ff00007211 */ /* 0x000fe400008f0eff */
[----:B-1----:R-:W-:Y:S02]  /*0b90*/  LEA R8, P1, R5, UR6, 0x2 ;  /* 0x0000000605087c11 */ /* 0x002fe4000f8210ff */
[----:B------:R-:W-:Y:S01]  /*0ba0*/  ISETP.GE.OR P2, PT, R4, UR9, P4 ;  /* 0x0000000904007c0c */ /* 0x000fe2000a746670 */
[----:B------:R-:W-:Y:S01]  /*0bb0*/  VIADD R4, R3, 0x30 ;  /* 0x0000003003047836 */ /* 0x000fe20000000000 */
[----:B------:R-:W-:Y:S01]  /*0bc0*/  LEA.HI.X R9, R5, UR7, R0, 0x2, P1 ;  /* 0x0000000705097c11 */ /* 0x000fe200088f1400 */
[----:B------:R-:W-:Y:S01]  /*0bd0*/  IMAD.U32 R0, RZ, RZ, UR10 ;  /* 0x0000000aff007e24 */ /* 0x000fe2000f8e00ff */
[----:B------:R-:W-:-:S02]  /*0be0*/  ISETP.GE.OR P1, PT, R2, UR9, P4 ;  /* 0x0000000902007c0c */ /* 0x000fc4000a726670 */
[----:B------:R-:W-:Y:S01]  /*0bf0*/  ISETP.GE.OR P6, PT, R2, UR9, P5 ;  /* 0x0000000902007c0c */ /* 0x000fe2000afc6670 */
[----:B------:R1:W-:Y:S01]  /*0c00*/  @!P3 STG.E.128 desc[UR22][R8.64], RZ ;  /* 0x000000ff0800b986 */ /* 0x0003e2000c101d16 */
[C---:B------:R-:W-:Y:S02]  /*0c10*/  ISETP.GE.OR P3, PT, R3.reuse, UR9, P4 ;  /* 0x0000000903007c0c */ /* 0x040fe4000a766670 */
[C---:B------:R-:W-:Y:S01]  /*0c20*/  ISETP.GE.OR P5, PT, R4.reuse, UR9, P5 ;  /* 0x0000000904007c0c */ /* 0x040fe2000afa6670 */
[----:B------:R1:W-:Y:S01]  /*0c30*/  @!P0 STG.E.128 desc[UR22][R8.64+0x800], RZ ;  /* 0x000800ff08008986 */ /* 0x0003e2000c101d16 */
[----:B------:R-:W-:Y:S01]  /*0c40*/  IADD3 R3, P0, PT, R3, UR10, RZ ;  /* 0x0000000a03037c10 */ /* 0x000fe2000ff1e0ff */
[----:B------:R-:W-:Y:S01]  /*0c50*/  @!P2 IMAD.MOV.U32 R2, RZ, RZ, -0x800000 ;  /* 0xff800000ff02a424 */ /* 0x000fe200078e00ff */
[----:B------:R-:W-:Y:S02]  /*0c60*/  ISETP.GE.OR P4, PT, R4, UR9, P4 ;  /* 0x0000000904007c0c */ /* 0x000fe4000a786670 */
[----:B------:R-:W-:-:S02]  /*0c70*/  LEA.HI.X.SX32 R0, R0, RZ, 0x1, P0 ;  /* 0x000000ff00007211 */ /* 0x000fc400000f0eff */
[C---:B--2---:R-:W-:Y:S01]  /*0c80*/  LEA R6, P0, R3.reuse, UR4, 0x2 ;  /* 0x0000000403067c11 */ /* 0x044fe2000f8010ff */
[----:B------:R1:W-:Y:S03]  /*0c90*/  @!P6 STG.E.128 desc[UR22][R8.64+0x1000], RZ ;  /* 0x001000ff0800e986 */ /* 0x0003e6000c101d16 */
[----:B------:R-:W-:Y:S01]  /*0ca0*/  LEA.HI.X R7, R3, UR5, R0, 0x2, P0 ;  /* 0x0000000503077c11 */ /* 0x000fe200080f1400 */
[----:B------:R-:W-:Y:S01]  /*0cb0*/  @!P3 IMAD.MOV.U32 R3, RZ, RZ, -0x800000 ;  /* 0xff800000ff03b424 */ /* 0x000fe200078e00ff */
[----:B------:R1:W-:Y:S01]  /*0cc0*/  @!P5 STG.E.128 desc[UR22][R8.64+0x1800], RZ ;  /* 0x001800ff0800d986 */ /* 0x0003e2000c101d16 */
[----:B------:R-:W-:-:S03]  /*0cd0*/  @!P1 IMAD.MOV.U32 R0, RZ, RZ, -0x800000 ;  /* 0xff800000ff009424 */ /* 0x000fc600078e00ff */
[----:B------:R1:W-:Y:S04]  /*0ce0*/  @!P3 STG.E desc[UR22][R6.64], R3 ;  /* 0x000000030600b986 */ /* 0x0003e8000c101916 */
[----:B------:R1:W-:Y:S04]  /*0cf0*/  @!P2 STG.E desc[UR22][R6.64+0x40], R2 ;  /* 0x000040020600a986 */ /* 0x0003e8000c101916 */
[----:B------:R1:W-:Y:S01]  /*0d00*/  @!P1 STG.E desc[UR22][R6.64+0x80], R0 ;  /* 0x0000800006009986 */ /* 0x0003e2000c101916 */
[----:B------:R-:W-:Y:S05]  /*0d10*/  @P4 EXIT ;  /* 0x000000000000494d */ /* 0x000fea0003800000 */
[----:B-1----:R-:W-:-:S05]  /*0d20*/  MOV R3, 0xff800000 ;  /* 0xff80000000037802 */ /* 0x002fca0000000f00 */
[----:B------:R-:W-:Y:S01]  /*0d30*/  STG.E desc[UR22][R6.64+0xc0], R3 ;  /* 0x0000c00306007986 */ /* 0x000fe2000c101916 */
[----:B------:R-:W-:Y:S05]  /*0d40*/  EXIT ;  /* 0x000000000000794d */ /* 0x000fea0003800000 */
.L_x_2091:
[----:B------:R-:W1:Y:S01]  /*0d50*/  LDCU.64 UR4, c[0x0][0x4d8] ;  /* 0x00009b00ff0477ac */ /* 0x000e620008000a00 */
[----:B------:R-:W2:Y:S01]  /*0d60*/  LDCU.64 UR12, c[0x0][0x4e0] ;  /* 0x00009c00ff0c77ac */ /* 0x000ea20008000a00 */
[----:B------:R-:W-:Y:S01]  /*0d70*/  UMOV UR6, UR17 ;  /* 0x0000001100067c82 */ /* 0x000fe20008000000 */
[----:B-1----:R-:W-:-:S04]  /*0d80*/  UISETP.NE.U32.AND UP0, UPT, UR4, URZ, UPT ;  /* 0x000000ff0400728c */ /* 0x002fc8000bf05070 */
[----:B------:R-:W-:-:S09]  /*0d90*/  UISETP.NE.AND.EX UP0, UPT, UR5, URZ, UPT, UP0 ;  /* 0x000000ff0500728c */ /* 0x000fd2000bf05300 */
[----:B--2---:R-:W-:Y:S05]  /*0da0*/  BRA.U !UP0, `(.L_x_2092) ;  /* 0x0000000108187547 */ /* 0x004fea000b800000 */
[----:B------:R-:W-:-:S04]  /*0db0*/  UIADD3 UR4, UP0, UPT, UR9, UR4, URZ ;  /* 0x0000000409047290 */ /* 0x000fc8000ff1e0ff */
[----:B------:R-:W-:Y:S02]  /*0dc0*/  UIADD3.X UR5, UPT, UPT, UR8, UR5, URZ, UP0, !UPT ;  /* 0x0000000508057290 */ /* 0x000fe400087fe4ff */
[----:B------:R-:W-:-:S04]  /*0dd0*/  IMAD.U32 R4, RZ, RZ, UR4 ;  /* 0x00000004ff047e24 */ /* 0x000fc8000f8e00ff */
[----:B------:R-:W-:-:S05]  /*0de0*/  MOV R5, UR5 ;  /* 0x0000000500057c02 */ /* 0x000fca0008000f00 */
[----:B------:R-:W2:Y:S02]  /*0df0*/  LDG.E R4, desc[UR22][R4.64] ;  /* 0x0000001604047981 */ /* 0x000ea4000c1e1900 */
[----:B--2---:R-:W-:Y:S02]  /*0e00*/  R2UR UR6, R4 ;  /* 0x00000000040672ca */ /* 0x004fe400000e0000 */
.L_x_2092:
[----:B------:R-:W-:-:S04]  /*0e10*/  UISETP.NE.U32.AND UP2, UPT, UR12, URZ, UPT ;  /* 0x000000ff0c00728c */ /* 0x000fc8000bf45070 */
[----:B------:R-:W-:-:S09]  /*0e20*/  UISETP.NE.AND.EX UP2, UPT, UR13, URZ, UPT, UP2 ;  /* 0x000000ff0d00728c */ /* 0x000fd2000bf45320 */
        /* <DEDUP_REMOVED lines=8> */
[----:B--2---:R-:W-:Y:S01]  /*0eb0*/  UIMAD.WIDE.U32 UR6, UR17, UR4, URZ ;  /* 0x00000004110672a5 */ /* 0x004fe2000f8e00ff */
[----:B-1----:R-:W-:-:S03]  /*0ec0*/  IABS R4, R7 ;  /* 0x0000000700047213 */ /* 0x002fc60000000000 */
[----:B------:R-:W-:Y:S02]  /*0ed0*/  UIMAD UR5, UR17, UR5, UR7 ;  /* 0x00000005110572a4 */ /* 0x000fe4000f8e0207 */
[----:B------:R-:W-:Y:S01]  /*0ee0*/  ULEA UR4, UP0, UR6, UR12, 0x2 ;  /* 0x0000000c06047291 */ /* 0x000fe2000f8010ff */
[----:B------:R-:W1:Y:S03]  /*0ef0*/  I2F.RP R10, R4 ;  /* 0x00000004000a7306 */ /* 0x000e660000209400 */
[----:B------:R-:W-:Y:S02]  /*0f00*/  ULEA.HI.X UR5, UR6, UR13, UR5, 0x2, UP0 ;  /* 0x0000000d06057291 */ /* 0x000fe400080f1405 */
[----:B------:R-:W-:Y:S01]  /*0f10*/  MOV R216, UR4 ;  /* 0x0000000400d87c02 */ /* 0x000fe20008000f00 */
[----:B------:R-:W2:Y:S03]  /*0f20*/  LDCU.64 UR6, c[0x0][0x3a0] ;  /* 0x00007400ff0677ac */ /* 0x000ea60008000a00 */
[----:B------:R-:W-:-:S05]  /*0f30*/  MOV R217, UR5 ;  /* 0x0000000500d97c02 */ /* 0x000fca0008000f00 */
[----:B------:R-:W4:Y:S01]  /*0f40*/  LDCU.64 UR4, c[0x0][0x3a8] ;  /* 0x00007500ff0477ac */ /* 0x000f220008000a00 */
[----:B-1----:R-:W1:Y:S02]  /*0f50*/  MUFU.RCP R6, R10 ;  /* 0x0000000a00067308 */ /* 0x002e640000001000 */
[----:B-1----:R-:W-:-:S06]  /*0f60*/  IADD3 R6, PT, PT, R6, 0xffffffe, RZ ;  /* 0x0ffffffe06067810 */ /* 0x002fcc0007ffe0ff */
[----:B------:R-:W1:Y:S02]  /*0f70*/  F2I.FTZ.U32.TRUNC.NTZ R9, R6 ;  /* 0x0000000600097305 */ /* 0x000e64000021f000 */
[----:B-1----:R-:W-:-:S04]  /*0f80*/  IMAD.MOV R5, RZ, RZ, -R9 ;  /* 0x000000ffff057224 */ /* 0x002fc800078e0a09 */
[----:B------:R-:W-:-:S04]  /*0f90*/  IMAD R2, R5, R4, RZ ;  /* 0x0000000405027224 */ /* 0x000fc800078e02ff */
[----:B------:R-:W-:-:S06]  /*0fa0*/  IMAD.HI.U32 R9, R9, R2, R8 ;  /* 0x0000000209097227 */ /* 0x000fcc00078e0008 */
        /* <DEDUP_REMOVED lines=9> */
[----:B------:R-:W-:Y:S02]  /*1040*/  ISETP.GE.U32.AND P2, PT, R5, R4, PT ;  /* 0x000000040500720c */ /* 0x000fe40003f46070 */
[----:B------:R-:W1:Y:S11]  /*1050*/  LDC R5, c[0x0][0x3e8] ;  /* 0x0000fa00ff057b82 */ /* 0x000e760000000800 */
[----:B------:R-:W-:-:S05]  /*1060*/  @P2 IADD3 R8, PT, PT, R8, 0x1, RZ ;  /* 0x0000000108082810 */ /* 0x000fca0007ffe0ff */
[----:B------:R-:W-:Y:S01]  /*1070*/  @!P0 IMAD.MOV R8, RZ, RZ, -R8 ;  /* 0x000000ffff088224 */ /* 0x000fe200078e0a08 */
[----:B------:R-:W-:-:S05]  /*1080*/  @!P1 LOP3.LUT R8, RZ, R7, RZ, 0x33, !PT ;  /* 0x00000007ff089212 */ /* 0x000fca00078e33ff */
[----:B------:R-:W-:-:S05]  /*1090*/  IMAD.WIDE R14, R8, 0x4, R216 ;  /* 0x00000004080e7825 */ /* 0x000fca00078e02d8 */
[----:B------:R-:W5:Y:S01]  /*10a0*/  LDG.E R2, desc[UR22][R14.64] ;  /* 0x000000160e027981 */ /* 0x000f62000c1e1900 */
[----:B-1----:R-:W-:Y:S02]  /*10b0*/  IABS R6, R5 ;  /* 0x0000000500067213 */ /* 0x002fe40000000000 */
[----:B------:R-:W-:Y:S02]  /*10c0*/  MOV R0, UR26 ;  /* 0x0000001a00007c02 */ /* 0x000fe40008000f00 */
[----:B------:R-:W1:Y:S01]  /*10d0*/  I2F.RP R12, R6 ;  /* 0x00000006000c7306 */ /* 0x000e620000209400 */
[----:B------:R-:W-:Y:S02]  /*10e0*/  IADD3 R8, PT, PT, -R8, RZ, RZ ;  /* 0x000000ff08087210 */ /* 0x000fe40007ffe1ff */
[----:B------:R-:W-:-:S03]  /*10f0*/  IABS R0, R0 ;  /* 0x0000000000007213 */ /* 0x000fc60000000000 */
[----:B------:R-:W-:Y:S01]  /*1100*/  IMAD R7, R7, R8, UR8 ;  /* 0x0000000807077e24 */ /* 0x000fe2000f8e0208 */
[----:B------:R-:W3:Y:S01]  /*1110*/  LDCU.64 UR8, c[0x0][0x3c0] ;  /* 0x00007800ff0877ac */ /* 0x000ee20008000a00 */
[----:B-1----:R-:W1:Y:S02]  /*1120*/  MUFU.RCP R10, R12 ;  /* 0x0000000c000a7308 */ /* 0x002e640000001000 */
[----:B-1----:R-:W-:-:S06]  /*1130*/  VIADD R10, R10, 0xffffffe ;  /* 0x0ffffffe0a0a7836 */ /* 0x002fcc0000000000 */
[----:B------:R-:W1:Y:S02]  /*1140*/  F2I.FTZ.U32.TRUNC.NTZ R11, R10 ;  /* 0x0000000a000b7305 */ /* 0x000e64000021f000 */
[----:B-1----:R-:W-:Y:S01]  /*1150*/  IADD3 R9, PT, PT, RZ, -R11, RZ ;  /* 0x8000000bff097210 */ /* 0x002fe20007ffe0ff */
[----:B------:R-:W-:-:S04]  /*1160*/  IMAD.MOV.U32 R10, RZ, RZ, RZ ;  /* 0x000000ffff0a7224 */ /* 0x000fc800078e00ff */
        /* <DEDUP_REMOVED lines=15> */
[----:B------:R-:W-:-:S04]  /*1260*/  @!P1 LOP3.LUT R0, RZ, R5, RZ, 0x33, !PT ;  /* 0x00000005ff009212 */ /* 0x000fc800078e33ff */
[----:B------:R-:W-:Y:S02]  /*1270*/  SHF.R.S32.HI R5, RZ, 0x1f, R0 ;  /* 0x0000001fff057819 */ /* 0x000fe40000011400 */
[----:B-----5:R-:W-:Y:S01]  /*1280*/  SHF.R.S32.HI R9, RZ, 0x1f, R2 ;  /* 0x0000001fff097819 */ /* 0x020fe20000011402 */
[----:B--2---:R-:W-:-:S04]  /*1290*/  IMAD.WIDE.U32 R10, R2, UR6, RZ ;  /* 0x00000006020a7c25 */ /* 0x004fc8000f8e00ff */
[C---:B------:R-:W-:Y:S02]  /*12a0*/  IMAD R13, R9.reuse, UR6, RZ ;  /* 0x00000006090d7c24 */ /* 0x040fe4000f8e02ff */
[----:B----4-:R-:W-:Y:S02]  /*12b0*/  IMAD R9, R9, UR4, RZ ;  /* 0x0000000409097c24 */ /* 0x010fe4000f8e02ff */
[C---:B------:R-:W-:Y:S02]  /*12c0*/  IMAD R4, R2.reuse, UR7, R13 ;  /* 0x0000000702047c24 */ /* 0x040fe4000f8e020d */
[C---:B------:R-:W-:Y:S02]  /*12d0*/  IMAD R9, R2.reuse, UR5, R9 ;  /* 0x0000000502097c24 */ /* 0x040fe4000f8e0209 */
[----:B------:R-:W-:Y:S01]  /*12e0*/  IMAD.WIDE.U32 R12, R2, UR4, RZ ;  /* 0x00000004020c7c25 */ /* 0x000fe2000f8e00ff */
[----:B------:R-:W1:Y:S01]  /*12f0*/  LDCU.128 UR4, c[0x0][0x3d0] ;  /* 0x00007a00ff0477ac */ /* 0x000e620008000c00 */
[----:B------:R-:W-:-:S02]  /*1300*/  SHF.R.S32.HI R2, RZ, 0x1f, R7 ;  /* 0x0000001fff027819 */ /* 0x000fc40000011407 */
[----:B------:R-:W-:Y:S01]  /*1310*/  IADD3 R11, PT, PT, R11, R4, RZ ;  /* 0x000000040b0b7210 */ /* 0x000fe20007ffe0ff */
[----:B------:R-:W-:Y:S02]  /*1320*/  IMAD.IADD R13, R13, 0x1, R9 ;  /* 0x000000010d0d7824 */ /* 0x000fe400078e0209 */
[C---:B---3--:R-:W-:Y:S02]  /*1330*/  IMAD R4, R2.reuse, UR10, RZ ;  /* 0x0000000a02047c24 */ /* 0x048fe4000f8e02ff */
        /* <DEDUP_REMOVED lines=9> */
[----:B------:R-:W-:-:S04]  /*13d0*/  IMAD.WIDE.U32 R12, R0, UR6, R12 ;  /* 0x00000006000c7c25 */ /* 0x000fc8000f8e000c */
[C---:B------:R-:W-:Y:S01]  /*13e0*/  IMAD R5, R0.reuse, UR7, R5 ;  /* 0x0000000700057c24 */ /* 0x040fe2000f8e0205 */
[----:B------:R-:W-:Y:S01]  /*13f0*/  MOV R6, R12 ;  /* 0x0000000c00067202 */ /* 0x000fe20000000f00 */
[C---:B------:R-:W-:Y:S02]  /*1400*/  IMAD R7, R0.reuse, UR5, R7 ;  /* 0x0000000500077c24 */ /* 0x040fe4000f8e0207 */
[----:B------:R-:W-:Y:S01]  /*1410*/  IMAD.WIDE.U32 R10, R0, UR4, R10 ;  /* 0x00000004000a7c25 */ /* 0x000fe2000f8e000a */
[----:B------:R-:W-:-:S03]  /*1420*/  IADD3 R5, PT, PT, R13, R5, RZ ;  /* 0x000000050d057210 */ /* 0x000fc60007ffe0ff */
[----:B------:R-:W-:Y:S01]  /*1430*/  IMAD.IADD R0, R11, 0x1, R7 ;  /* 0x000000010b007824 */ /* 0x000fe200078e0207 */
[----:B------:R-:W-:Y:S06]  /*1440*/  BRA `(.L_x_2094) ;  /* 0x00000004007c7947 */ /* 0x000fec0003800000 */
.L_x_2093:
        /* <DEDUP_REMOVED lines=13> */
[----:B------:R-:W-:Y:S01]  /*1520*/  UIADD3 UR15, UPT, UPT, UR15, UR5, URZ ;  /* 0x000000050f0f7290 */ /* 0x000fe2000fffe0ff */
[----:B------:R-:W-:Y:S11]  /*1530*/  BRA `(.L_x_2096) ;  /* 0x0000000000187947 */ /* 0x000ff60003800000 */
.L_x_2095:
[----:B------:R-:W1:Y:S01]  /*1540*/  LDCU.64 UR10, c[0x0][0x3b8] ;  /* 0x00007700ff0a77ac */ /* 0x000e620008000a00 */
[----:B------:R-:W-:-:S04]  /*1550*/  UIADD3 UR15, UPT, UPT, UR7, UR27, URZ ;  /* 0x0000001b070f7290 */ /* 0x000fc8000fffe0ff */
[----:B-1----:R-:W-:Y:S02]  /*1560*/  UIMAD.WIDE.U32 UR4, UR15, UR10, URZ ;  /* 0x0000000a0f0472a5 */ /* 0x002fe4000f8e00ff */
[----:B------:R-:W-:-:S04]  /*1570*/  UIMAD UR15, UR15, UR11, URZ ;  /* 0x0000000b0f0f72a4 */ /* 0x000fc8000f8e02ff */
[----:B------:R-:W-:Y:S01]  /*1580*/  UIADD3 UR15, UPT, UPT, UR5, UR15, URZ ;  /* 0x0000000f050f7290 */ /* 0x000fe2000fffe0ff */
[----:B------:R-:W-:-:S11]  /*1590*/  UMOV UR14, UR4 ;  /* 0x00000004000e7c82 */ /* 0x000fd60008000000 */
.L_x_2096:
        /* <DEDUP_REMOVED lines=9> */
[----:B--2---:R-:W-:-:S02]  /*1630*/  UIMAD UR7, UR7, UR4, URZ ;  /* 0x00000004070772a4 */ /* 0x004fc4000f8e02ff */
[----:B------:R-:W-:Y:S02]  /*1640*/  UIMAD.WIDE.U32 UR28, UR6, UR4, UR28 ;  /* 0x00000004061c72a5 */ /* 0x000fe4000f8e001c */
[----:B------:R-:W-:-:S04]  /*1650*/  UIMAD UR5, UR6, UR5, UR7 ;  /* 0x00000005060572a4 */ /* 0x000fc8000f8e0207 */
[----:B------:R-:W-:Y:S01]  /*1660*/  UIADD3 UR5, UPT, UPT, UR29, UR5, URZ ;  /* 0x000000051d057290 */ /* 0x000fe2000fffe0ff */
[----:B------:R-:W-:Y:S11]  /*1670*/  BRA `(.L_x_2098) ;  /* 0x0000000000147947 */ /* 0x000ff60003800000 */
.L_x_2097:
[----:B------:R-:W1:Y:S01]  /*1680*/  LDCU.64 UR8, c[0x0][0x3c0] ;  /* 0x00007800ff0877ac */ /* 0x000e620008000a00 */
[----:B------:R-:W-:-:S04]  /*1690*/  UIADD3 UR7, UPT, UPT, UR7, UR27, URZ ;  /* 0x0000001b07077290 */ /* 0x000fc8000fffe0ff */
[----:B-1----:R-:W-:Y:S02]  /*16a0*/  UIMAD.WIDE.U32 UR28, UR7, UR8, URZ ;  /* 0x00000008071c72a5 */ /* 0x002fe4000f8e00ff */
[----:B------:R-:W-:-:S04]  /*16b0*/  UIMAD UR5, UR7, UR9, URZ ;  /* 0x00000009070572a4 */ /* 0x000fc8000f8e02ff */
[----:B------:R-:W-:-:S12]  /*16c0*/  UIADD3 UR5, UPT, UPT, UR29, UR5, URZ ;  /* 0x000000051d057290 */ /* 0x000fd8000fffe0ff */
.L_x_2098:
[----:B------:R-:W1:Y:S01]  /*16d0*/  LDC R0, c[0x0][0x3e8] ;  /* 0x0000fa00ff007b82 */ /* 0x000e620000000800 */
[----:B------:R-:W-:Y:S01]  /*16e0*/  MOV R4, UR26 ;  /* 0x0000001a00047c02 */ /* 0x000fe20008000f00 */
[----:B------:R-:W-:Y:S01]  /*16f0*/  ULEA UR4, UR18, 0xffffff00, 0x8 ;  /* 0xffffff0012047891 */ /* 0x000fe2000f8e40ff */
[----:B------:R-:W-:Y:S01]  /*1700*/  CS2R R216, SRZ ;  /* 0x0000000000d87805 */ /* 0x000fe2000001ff00 */
[----:B------:R-:W-:Y:S01]  /*1710*/  UMOV UR29, UR5 ;  /* 0x00000005001d7c82 */ /* 0x000fe20008000000 */
[----:B------:R-:W-:Y:S01]  /*1720*/  IABS R4, R4 ;  /* 0x0000000400047213 */ /* 0x000fe20000000000 */
[----:B------:R-:W-:Y:S02]  /*1730*/  USHF.R.S32.HI UR5, URZ, 0x1f, UR4 ;  /* 0x0000001fff057899 */ /* 0x000fe40008011404 */
[----:B------:R-:W-:Y:S02]  /*1740*/  UIMAD.WIDE.U32 UR14, UR4, UR10, UR14 ;  /* 0x0000000a040e72a5 */ /* 0x000fe4000f8e000e */
[----:B------:R-:W-:-:S02]  /*1750*/  UIMAD UR6, UR5, UR8, URZ ;  /* 0x00000008050672a4 */ /* 0x000fc4000f8e02ff */
[----:B------:R-:W-:Y:S02]  /*1760*/  UIMAD UR5, UR5, UR10, URZ ;  /* 0x0000000a050572a4 */ /* 0x000fe4000f8e02ff */
[----:B------:R-:W-:Y:S01]  /*1770*/  UIMAD.WIDE.U32 UR28, UR4, UR8, UR28 ;  /* 0x00000008041c72a5 */ /* 0x000fe2000f8e001c */
[----:B------:R-:W-:Y:S01]  /*1780*/  MOV R11, UR15 ;  /* 0x0000000f000b7c02 */ /* 0x000fe20008000f00 */
[----:B------:R-:W-:Y:S01]  /*1790*/  UIMAD UR5, UR4, UR11, UR5 ;  /* 0x0000000b040572a4 */ /* 0x000fe2000f8e0205 */
[----:B------:R-:W-:Y:S01]  /*17a0*/  IMAD.U32 R10, RZ, RZ, UR14 ;  /* 0x0000000eff0a7e24 */ /* 0x000fe2000f8e00ff */
[----:B------:R-:W-:Y:S02]  /*17b0*/  UIMAD UR6, UR4, UR9, UR6 ;  /* 0x00000009040672a4 */ /* 0x000fe4000f8e0206 */
[----:B------:R-:W-:Y:S01]  /*17c0*/  UIADD3 UR5, UPT, UPT, UR15, UR5, URZ ;  /* 0x000000050f057290 */ /* 0x000fe2000fffe0ff */
[----:B------:R-:W-:Y:S01]  /*17d0*/  MOV R15, UR29 ;  /* 0x0000001d000f7c02 */ /* 0x000fe20008000f00 */
[----:B------:R-:W-:Y:S01]  /*17e0*/  UIADD3 UR6, UPT, UPT, UR29, UR6, URZ ;  /* 0x000000061d067290 */ /* 0x000fe2000fffe0ff */
[----:B------:R-:W-:Y:S01]  /*17f0*/  IMAD.U32 R14, RZ, RZ, UR28 ;  /* 0x0000001cff0e7e24 */ /* 0x000fe2000f8e00ff */
[----:B-1----:R-:W-:-:S02]  /*1800*/  IABS R2, R0 ;  /* 0x0000000000027213 */ /* 0x002fc40000000000 */
[----:B------:R-:W-:Y:S02]  /*1810*/  MOV R11, UR5 ;  /* 0x00000005000b7c02 */ /* 0x000fe40008000f00 */
[----:B------:R-:W1:Y:S01]  /*1820*/  I2F.RP R8, R2 ;  /* 0x0000000200087306 */ /* 0x000e620000209400 */
[----:B------:R-:W-:-:S07]  /*1830*/  IMAD.U32 R15, RZ, RZ, UR6 ;  /* 0x00000006ff0f7e24 */ /* 0x000fce000f8e00ff */
        /* <DEDUP_REMOVED lines=18> */
[----:B------:R-:W2:Y:S11]  /*1960*/  LDC.64 R4, c[0x0][0x3d0] ;  /* 0x0000f400ff047b82 */ /* 0x000eb60000000a00 */
[----:B------:R-:W-:-:S05]  /*1970*/  @P2 VIADD R9, R9, 0x1 ;  /* 0x0000000109092836 */ /* 0x000fca0000000000 */
        /* <DEDUP_REMOVED lines=12> */
.L_x_2094:
[----:B------:R-:W-:Y:S01]  /*1a40*/  UISETP.NE.AND UP0, UPT, UR25, -0x1, UPT ;  /* 0xffffffff1900788c */ /* 0x000fe2000bf05270 */
[----:B------:R-:W1:Y:S01]  /*1a50*/  S2R R9, SR_CTAID.X ;  /* 0x0000000000097919 */ /* 0x000e620000002500 */
[----:B------:R-:W2:Y:S01]  /*1a60*/  LDCU.64 UR4, c[0x0][0x3c8] ;  /* 0x00007900ff0477ac */ /* 0x000ea20008000a00 */
[C---:B------:R-:W-:Y:S01]  /*1a70*/  IMAD.SHL.U32 R215, R3.reuse, 0x8, RZ ;  /* 0x0000000803d77824 */ /* 0x040fe200078e00ff */
[----:B------:R-:W3:Y:S01]  /*1a80*/  S2UR UR30, SR_CgaCtaId ;  /* 0x00000000001e79c3 */ /* 0x000ee20000008800 */
[----:B------:R-:W-:Y:S01]  /*1a90*/  LOP3.LUT R214, R3, 0x18, RZ, 0xc0, !PT ;  /* 0x0000001803d67812 */ /* 0x000fe200078ec0ff */
[----:B------:R-:W-:Y:S01]  /*1aa0*/  USHF.R.S32.HI UR27, URZ, 0x1f, UR26 ;  /* 0x0000001fff1b7899 */ /* 0x000fe2000801141a */
[----:B------:R-:W-:Y:S01]  /*1ab0*/  SHF.R.U32.HI R14, RZ, 0x2, R3 ;  /* 0x00000002ff0e7819 */ /* 0x000fe20000011603 */
[----:B------:R-:W-:Y:S01]  /*1ac0*/  UMOV UR31, 0x400 ;  /* 0x00000400001f7882 */ /* 0x000fe20000000000 */
[C---:B------:R-:W-:Y:S01]  /*1ad0*/  LOP3.LUT R11, R215.reuse, 0xd8, RZ, 0xc0, !PT ;  /* 0x000000d8d70b7812 */ /* 0x040fe200078ec0ff */
[----:B------:R-:W-:Y:S01]  /*1ae0*/  IMAD.MOV.U32 R15, RZ, RZ, RZ ;  /* 0x000000ffff0f7224 */ /* 0x000fe200078e00ff */
[----:B------:R-:W4:Y:S01]  /*1af0*/  @!UP0 LDCU.64 UR14, c[0x0][0x398] ;  /* 0x00007300ff0e87ac */ /* 0x000f220008000a00 */
[C---:B------:R-:W-:Y:S01]  /*1b00*/  LOP3.LUT R194, R215.reuse, 0x18, RZ, 0xc0, !PT ;  /* 0x00000018d7c27812 */ /* 0x040fe200078ec0ff */
[----:B------:R-:W-:Y:S01]  /*1b10*/  BSSY.RECONVERGENT B0, `(.L_x_2099) ;  /* 0x0000037000007945 */ /* 0x000fe20003800200 */
[----:B------:R-:W-:Y:S01]  /*1b20*/  LOP3.LUT R7, R215, 0x1f20, RZ, 0xc0, !PT ;  /* 0x00001f20d7077812 */ /* 0x000fe200078ec0ff */
[----:B------:R-:W5:Y:S01]  /*1b30*/  @UP0 LDCU.64 UR6, c[0x0][0x3b0] ;  /* 0x00007600ff0607ac */ /* 0x000f620008000a00 */
[----:B------:R-:W-:-:S02]  /*1b40*/  LOP3.LUT R2, R11, R214, RZ, 0x3c, !PT ;  /* 0x000000d60b027212 */ /* 0x000fc400078e3cff */
[C---:B------:R-:W-:Y:S02]  /*1b50*/  IADD3 R10, P2, PT, R194.reuse, R10, RZ ;  /* 0x0000000ac20a7210 */ /* 0x040fe40007f5e0ff */
[----:B------:R-:W-:Y:S01]  /*1b60*/  IADD3 R6, P1, PT, R194, R6, RZ ;  /* 0x00000006c2067210 */ /* 0x000fe20007f3e0ff */
[----:B--2---:R-:W-:Y:S01]  /*1b70*/  UIMAD UR29, UR27, UR4, URZ ;  /* 0x000000041b1d72a4 */ /* 0x004fe2000f8e02ff */
[----:B------:R-:W-:Y:S01]  /*1b80*/  LOP3.LUT R2, R7, R2, RZ, 0xfc, !PT ;  /* 0x0000000207027212 */ /* 0x000fe200078efcff */
[----:B------:R-:W-:Y:S02]  /*1b90*/  IMAD.X R11, RZ, RZ, R0, P2 ;  /* 0x000000ffff0b7224 */ /* 0x000fe400010e0600 */
[----:B------:R-:W-:Y:S01]  /*1ba0*/  IMAD.X R7, RZ, RZ, R5, P1 ;  /* 0x000000ffff077224 */ /* 0x000fe200008e0605 */
[----:B------:R-:W-:Y:S01]  /*1bb0*/  UIMAD UR29, UR26, UR5, UR29 ;  /* 0x000000051a1d72a4 */ /* 0x000fe2000f8e021d */
[----:B------:R-:W-:Y:S01]  /*1bc0*/  IMAD.WIDE.U32 R10, R14, UR10, R10 ;  /* 0x0000000a0e0a7c25 */ /* 0x000fe2000f8e000a */
[----:B---3--:R-:W-:-:S02]  /*1bd0*/  ULEA UR5, UR30, UR31, 0x18 ;  /* 0x0000001f1e057291 */ /* 0x008fc4000f8ec0ff */
[----:B----4-:R-:W-:Y:S01]  /*1be0*/  @!UP0 UIMAD.WIDE.U32 UR34, UR17, UR14, URZ ;  /* 0x0000000e112282a5 */ /* 0x010fe2000f8e00ff */
[----:B------:R-:W-:Y:S01]  /*1bf0*/  IMAD.WIDE.U32 R6, R14, UR8, R6 ;  /* 0x000000080e067c25 */ /* 0x000fe2000f8e0006 */
[----:B-----5:R-:W-:Y:S02]  /*1c00*/  @UP0 UIMAD.WIDE.U32 UR32, UR25, UR6, URZ ;  /* 0x00000006192002a5 */ /* 0x020fe4000f8e00ff */
[----:B------:R-:W-:Y:S01]  /*1c10*/  LEA R2, R2, UR5, 0x1 ;  /* 0x0000000502027c11 */ /* 0x000fe2000f8e08ff */
[----:B------:R-:W-:Y:S01]  /*1c20*/  @!UP0 UIMAD UR28, UR17, UR15, UR35 ;  /* 0x0000000f111c82a4 */ /* 0x000fe2000f8e0223 */
[----:B------:R-:W-:Y:S01]  /*1c30*/  IMAD.U32 R4, RZ, RZ, UR4 ;  /* 0x00000004ff047e24 */ /* 0x000fe2000f8e00ff */
[----:B------:R-:W-:Y:S01]  /*1c40*/  @UP0 UIMAD UR28, UR25, UR7, UR33 ;  /* 0x00000007191c02a4 */ /* 0x000fe2000f8e0221 */
[C---:B------:R-:W-:Y:S01]  /*1c50*/  IMAD R195, R14.reuse, UR11, R11 ;  /* 0x0000000b0ec37c24 */ /* 0x040fe2000f8e020b */
[----:B------:R-:W2:Y:S01]  /*1c60*/  LDCU.64 UR6, c[0x0][0x388] ;  /* 0x00007100ff0677ac */ /* 0x000ea20008000a00 */
[----:B------:R-:W-:-:S02]  /*1c70*/  IMAD R219, R14, UR9, R7 ;  /* 0x000000090edb7c24 */ /* 0x000fc4000f8e0207 */
[----:B-1----:R-:W-:Y:S01]  /*1c80*/  IMAD.WIDE.U32 R8, R9, 0x40, R14 ;  /* 0x0000004009087825 */ /* 0x002fe200078e000e */
[----:B------:R-:W1:Y:S01]  /*1c90*/  LDCU.64 UR14, c[0x0][0x390] ;  /* 0x00007200ff0e77ac */ /* 0x000e620008000a00 */
[----:B------:R-:W-:Y:S01]  /*1ca0*/  UIADD3 UR25, UPT, UPT, -UR24, UR21, URZ ;  /* 0x0000001518197290 */ /* 0x000fe2000fffe1ff */
[----:B------:R-:W-:Y:S02]  /*1cb0*/  @UP0 UMOV UR34, UR32 ;  /* 0x0000002000220c82 */ /* 0x000fe40008000000 */
[----:B------:R-:W-:-:S03]  /*1cc0*/  IADD3 R12, P0, PT, R194, UR34, RZ ;  /* 0x00000022c20c7c10 */ /* 0x000fc6000ff1e0ff */
[----:B------:R-:W-:Y:S02]  /*1cd0*/  ISETP.GE.AND P2, PT, R14, UR25, PT ;  /* 0x000000190e007c0c */ /* 0x000fe4000bf46270 */
[----:B------:R-:W-:Y:S01]  /*1ce0*/  IMAD.X R13, RZ, RZ, UR28, P0 ;  /* 0x0000001cff0d7e24 */ /* 0x000fe200080e06ff */
[----:B--2---:R-:W-:Y:S01]  /*1cf0*/  LEA R212, P1, R10, UR6, 0x1 ;  /* 0x000000060ad47c11 */ /* 0x004fe2000f8208ff */
[----:B------:R-:W-:Y:S01]  /*1d00*/  IMAD.WIDE.U32 R4, R4, UR26, R12 ;  /* 0x0000001a04047c25 */ /* 0x000fe2000f8e000c */
[----:B-1----:R-:W-:Y:S02]  /*1d10*/  LEA R220, P0, R6, UR14, 0x1 ;  /* 0x0000000e06dc7c11 */ /* 0x002fe4000f8008ff */
[----:B------:R-:W-:Y:S01]  /*1d20*/  LEA.HI.X R195, R10, UR7, R195, 0x1, P1 ;  /* 0x000000070ac37c11 */ /* 0x000fe200088f0cc3 */
[----:B------:R-:W-:Y:S01]  /*1d30*/  VIADD R7, R5, UR29 ;  /* 0x0000001d05077c36 */ /* 0x000fe20008000000 */
[----:B------:R-:W-:-:S04]  /*1d40*/  LEA.HI.X R219, R6, UR15, R219, 0x1, P0 ;  /* 0x0000000f06db7c11 */ /* 0x000fc800080f0cdb */
[----:B------:R-:W-:Y:S05]  /*1d50*/  @P2 BRA `(.L_x_2100) ;  /* 0x0000000000482947 */ /* 0x000fea0003800000 */
        /* <DEDUP_REMOVED lines=17> */
.L_x_2101:
[----:B------:R2:W-:Y:S02]  /*1e70*/  STS.128 [R2], RZ ;  /* 0x000000ff02007388 */ /* 0x0005e40000000c00 */
.L_x_2100:
[----:B------:R-:W-:Y:S05]  /*1e80*/  BSYNC.RECONVERGENT B0 ;  /* 0x0000000000007941 */ /* 0x000fea0003800200 */
.L_x_2099:
        /* <DEDUP_REMOVED lines=23> */
.L_x_2103:
[----:B------:R-:W-:Y:S05]  /*2000*/  BSYNC.RECONVERGENT B0 ;  /* 0x0000000000007941 */ /* 0x000fea0003800200 */
.L_x_2102:
        /* <DEDUP_REMOVED lines=16> */
.L_x_2106:
[----:B------:R1:W-:Y:S02]  /*2110*/  STS.128 [R2+0x1000], RZ ;  /* 0x001000ff02007388 */ /* 0x0003e40000000c00 */
.L_x_2105:
[----:B------:R-:W-:Y:S05]  /*2120*/  BSYNC.RECONVERGENT B0 ;  /* 0x0000000000007941 */ /* 0x000fea0003800200 */
.L_x_2104:
[----:B----4-:R-:W-:Y:S01]  /*2130*/  IMAD.U32 R5, RZ, RZ, UR14 ;  /* 0x0000000eff057e24 */ /* 0x010fe2000f8e00ff */
[----:B------:R-:W-:Y:S01]  /*2140*/  ISETP.GE.AND P1, PT, R10, UR4, PT ;  /* 0x000000040a007c0c */ /* 0x000fe2000bf26270 */
[----:B------:R-:W-:Y:S01]  /*2150*/  IMAD.U32 R0, RZ, RZ, UR7 ;  /* 0x00000007ff007e24 */ /* 0x000fe2000f8e00ff */
[----:B------:R-:W-:Y:S01]  /*2160*/  BSSY.RECONVERGENT B0, `(.L_x_2107) ;  /* 0x0000017000007945 */ /* 0x000fe20003800200 */
[C---:B------:R-:W-:Y:S01]  /*2170*/  VIADD R9, R14.reuse, 0x40 ;  /* 0x000000400e097836 */ /* 0x040fe20000000000 */
[C---:B------:R-:W-:Y:S01]  /*2180*/  LEA R16, P0, R5.reuse, R212, 0x1 ;  /* 0x000000d405107211 */ /* 0x040fe200078008ff */
[C---:B------:R-:W-:Y:S02]  /*2190*/  VIADD R8, R14.reuse, 0x60 ;  /* 0x000000600e087836 */ /* 0x040fe40000000000 */
[C---:B------:R-:W-:Y:S01]  /*21a0*/  VIADD R7, R14.reuse, 0x80 ;  /* 0x000000800e077836 */ /* 0x040fe20000000000 */
        /* <DEDUP_REMOVED lines=18> */
.L_x_2108:
[----:B------:R-:W-:Y:S05]  /*22d0*/  BSYNC.RECONVERGENT B0 ;  /* 0x0000000000007941 */ /* 0x000fea0003800200 */
.L_x_2107:
        /* <DEDUP_REMOVED lines=16> */
.L_x_2110:
[----:B------:R-:W-:Y:S05]  /*23e0*/  BSYNC.RECONVERGENT B0 ;  /* 0x0000000000007941 */ /* 0x000fea0003800200 */
.L_x_2109:
        /* <DEDUP_REMOVED lines=15> */
.L_x_2112:
[----:B------:R-:W-:Y:S05]  /*24e0*/  BSYNC.RECONVERGENT B0 ;  /* 0x0000000000007941 */ /* 0x000fea0003800200 */
.L_x_2111:
        /* <DEDUP_REMOVED lines=16> */
.L_x_2114:
[----:B------:R-:W-:Y:S05]  /*25f0*/  BSYNC.RECONVERGENT B0 ;  /* 0x0000000000007941 */ /* 0x000fea0003800200 */
.L_x_2113:
        /* <DEDUP_REMOVED lines=15> */
.L_x_2116:
[----:B------:R-:W-:Y:S05]  /*26f0*/  BSYNC.RECONVERGENT B0 ;  /* 0x0000000000007941 */ /* 0x000fea0003800200 */
.L_x_2115:
        /* <DEDUP_REMOVED lines=16> */
.L_x_2118:
[----:B------:R-:W-:Y:S05]  /*2800*/  BSYNC.RECONVERGENT B0 ;  /* 0x0000000000007941 */ /* 0x000fea0003800200 */
.L_x_2117:
        /* <DEDUP_REMOVED lines=14> */
.L_x_2120:
[----:B------:R-:W-:Y:S05]  /*28f0*/  BSYNC.RECONVERGENT B0 ;  /* 0x0000000000007941 */ /* 0x000fea0003800200 */
.L_x_2119:
[----:B------:R-:W5:Y:S01]  /*2900*/  LDCU.64 UR14, c[0x0][0x540] ;  /* 0x0000a800ff0e77ac */ /* 0x000f620008000a00 */
[----:B------:R-:W0:Y:S01]  /*2910*/  LDGDEPBAR ;  /* 0x00000000000079af */ /* 0x000e220000000000 */
[----:B------:R-:W2:Y:S01]  /*2920*/  LDCU.64 UR6, c[0x0][0x538] ;  /* 0x0000a700ff0677ac */ /* 0x000ea20008000a00 */
        /* <DEDUP_REMOVED lines=34> */
.L_x_2123:
[----:B------:R2:W-:Y:S01]  /*2b50*/  STS.128 [R2+0x5000], RZ ;  /* 0x005000ff02007388 */ /* 0x0005e20000000c00 */
[----:B------:R-:W-:Y:S05]  /*2b60*/  BRA `(.L_x_2124) ;  /* 0x0000000000047947 */ /* 0x000fea0003800000 */
.L_x_2122:
[----:B------:R1:W-:Y:S02]  /*2b70*/  STS.128 [R2+0x5000], RZ ;  /* 0x005000ff02007388 */ /* 0x0003e40000000c00 */
.L_x_2124:
[----:B------:R-:W-:Y:S05]  /*2b80*/  BSYNC.RECONVERGENT B0 ;  /* 0x0000000000007941 */ /* 0x000fea0003800200 */
.L_x_2121:
[----:B------:R-:W-:Y:S01]  /*2b90*/  ISETP.GE.AND P0, PT, R10, UR4, PT ;  /* 0x000000040a007c0c */ /* 0x000fe2000bf06270 */
[C---:B------:R-:W-:Y:S01]  /*2ba0*/  IMAD.SHL.U32 R0, R3.reuse, 0x10, RZ ;  /* 0x0000001003007824 */ /* 0x040fe200078e00ff */
[----:B------:R-:W-:Y:S01]  /*2bb0*/  ISETP.GE.AND P5, PT, R8, UR4, PT ;  /* 0x0000000408007c0c */ /* 0x000fe2000bfa6270 */
[----:B------:R-:W-:Y:S01]  /*2bc0*/  IMAD.SHL.U32 R8, R3, 0x20, RZ ;  /* 0x0000002003087824 */ /* 0x000fe200078e00ff */
[----:B------:R-:W-:Y:S01]  /*2bd0*/  ISETP.GE.AND P4, PT, R7, UR4, PT ;  /* 0x0000000407007c0c */ /* 0x000fe2000bf86270 */
[----:B------:R-:W-:Y:S01]  /*2be0*/  IMAD.U32 R7, RZ, RZ, UR14 ;  /* 0x0000000eff077e24 */ /* 0x000fe2000f8e00ff */
[----:B------:R-:W-:Y:S01]  /*2bf0*/  ISETP.GE.AND P6, PT, R9, UR4, PT ;  /* 0x0000000409007c0c */ /* 0x000fe2000bfc6270 */
[----:B------:R-:W-:Y:S01]  /*2c00*/  IMAD.SHL.U32 R9, R3, 0x4, RZ ;  /* 0x0000000403097824 */ /* 0x000fe200078e00ff */
[----:B------:R-:W-:Y:S01]  /*2c10*/  LOP3.LUT R12, R8, 0xc0, RZ, 0xc0, !PT ;  /* 0x000000c0080c7812 */ /* 0x000fe200078ec0ff */
[----:B------:R-:W-:Y:S01]  /*2c20*/  IMAD.U32 R10, RZ, RZ, UR7 ;  /* 0x00000007ff0a7e24 */ /* 0x000fe2000f8e00ff */
[----:B------:R-:W-:Y:S01]  /*2c30*/  ISETP.GE.AND P3, PT, R6, UR4, PT ;  /* 0x0000000406007c0c */ /* 0x000fe2000bf66270 */
[----:B------:R-:W-:Y:S01]  /*2c40*/  BSSY.RECONVERGENT B0, `(.L_x_2125) ;  /* 0x0000018000007945 */ /* 0x000fe20003800200 */
[----:B------:R-:W-:Y:S01]  /*2c50*/  LEA R6, P1, R7, R220, 0x1 ;  /* 0x000000dc07067211 */ /* 0x000fe200078208ff */
[----:B------:R1:W-:Y:S01]  /*2c60*/  @P0 STS.128 [R2+0x5800], RZ ;  /* 0x005800ff02000388 */ /* 0x0003e20000000c00 */
[----:B------:R-:W-:-:S02]  /*2c70*/  ISETP.GE.AND P2, PT, R5, UR4, PT ;  /* 0x0000000405007c0c */ /* 0x000fc4000bf46270 */
[----:B------:R-:W-:Y:S02]  /*2c80*/  LOP3.LUT R5, R0, 0x100, RZ, 0xc0, !PT ;  /* 0x0000010000057812 */ /* 0x000fe400078ec0ff */
[----:B------:R-:W-:Y:S02]  /*2c90*/  LOP3.LUT R9, R12, 0x18, R9, 0xf8, !PT ;  /* 0x000000180c097812 */ /* 0x000fe400078ef809 */
[----:B------:R-:W-:Y:S02]  /*2ca0*/  LOP3.LUT R191, R8, 0x120, RZ, 0xc0, !PT ;  /* 0x0000012008bf7812 */ /* 0x000fe400078ec0ff */
[----:B------:R-:W-:Y:S02]  /*2cb0*/  LEA.HI.X R7, R7, R219, R10, 0x1, P1 ;  /* 0x000000db07077211 */ /* 0x000fe400008f0c0a */
[----:B------:R-:W-:Y:S02]  /*2cc0*/  ISETP.GE.AND P1, PT, R4, UR4, PT ;  /* 0x0000000404007c0c */ /* 0x000fe4000bf26270 */
[----:B------:R-:W-:-:S02]  /*2cd0*/  LOP3.LUT R5, R5, 0x20, R8, 0xf8, !PT ;  /* 0x0000002005057812 */ /* 0x000fc400078ef808 */
[C---:B------:R-:W-:Y:S02]  /*2ce0*/  LOP3.LUT R190, R9.reuse, 0x8, R190, 0x78, !PT ;  /* 0x0000000809be7812 */ /* 0x040fe400078e78be */
[----:B------:R-:W-:Y:S02]  /*2cf0*/  LOP3.LUT R4, R9, 0x8, R3, 0x78, !PT ;  /* 0x0000000809047812 */ /* 0x000fe400078e7803 */
[----:B------:R-:W-:Y:S02]  /*2d00*/  LOP3.LUT R189, R191, 0x3e00, R0, 0xf8, !PT ;  /* 0x00003e00bfbd7812 */ /* 0x000fe400078ef800 */
[----:B------:R-:W-:Y:S02]  /*2d10*/  LOP3.LUT R0, R5, R4, RZ, 0xfc, !PT ;  /* 0x0000000405007212 */ /* 0x000fe400078efcff */
[----:B------:R-:W-:Y:S01]  /*2d20*/  LOP3.LUT R189, R189, R190, RZ, 0xfc, !PT ;  /* 0x000000bebdbd7212 */ /* 0x000fe200078efcff */
        /* <DEDUP_REMOVED lines=9> */
.L_x_2126:
[----:B------:R-:W-:Y:S05]  /*2dc0*/  BSYNC.RECONVERGENT B0 ;  /* 0x0000000000007941 */ /* 0x000fea0003800200 */
.L_x_2125:
        /* <DEDUP_REMOVED lines=18> */
.L_x_2128:
[----:B------:R-:W-:Y:S05]  /*2ef0*/  BSYNC.RECONVERGENT B0 ;  /* 0x0000000000007941 */ /* 0x000fea0003800200 */
.L_x_2127:
        /* <DEDUP_REMOVED lines=16> */
.L_x_2130:
[----:B------:R-:W-:Y:S05]  /*3000*/  BSYNC.RECONVERGENT B0 ;  /* 0x0000000000007941 */ /* 0x000fea0003800200 */
.L_x_2129:
        /* <DEDUP_REMOVED lines=9> */
[----:B------:R-:W-:-:S05]  /*30a0*/  IMAD.WIDE.U32 R4, R4, 0xc0, R6 ;  /* 0x000000c004047825 */ /* 0x000fca00078e0006 */
[----:B------:R-:W-:-:S05]  /*30b0*/  IADD3 R5, PT, PT, R5, UR7, RZ ;  /* 0x0000000705057c10 */ /* 0x000fca000fffe0ff */
[----:B------:R-:W-:Y:S01]  /*30c0*/  @!PT LDS RZ, [RZ] ;  /* 0x00000000fffff984 */ /* 0x000fe20000000800 */
[----:B------:R-:W-:Y:S01]  /*30d0*/  @!PT LDS RZ, [RZ] ;  /* 0x00000000fffff984 */ /* 0x000fe20000000800 */
[----:B------:R-:W-:Y:S01]  /*30e0*/  @!PT LDS RZ, [RZ] ;  /* 0x00000000fffff984 */ /* 0x000fe20000000800 */
[----:B------:R1:W-:Y:S02]  /*30f0*/  LDGSTS.E.BYPASS.LTC128B.128 [R2+0x7000], desc[UR22][R4.64] ;  /* 0x0700000004027fae */ /* 0x0003e4000b981a16 */
.L_x_2132:
[----:B------:R-:W-:Y:S05]  /*3100*/  BSYNC.RECONVERGENT B0 ;  /* 0x0000000000007941 */ /* 0x000fea0003800200 */
.L_x_2131:
        /* <DEDUP_REMOVED lines=16> */
.L_x_2134:
[----:B------:R-:W-:Y:S05]  /*3210*/  BSYNC.RECONVERGENT B0 ;  /* 0x0000000000007941 */ /* 0x000fea0003800200 */
.L_x_2133:
[----:B------:R1:W-:Y:S01]  /*3220*/  @P2 STS.128 [R2+0x8000], RZ ;  /* 0x008000ff02002388 */ /* 0x0003e20000000c00 */
[----:B------:R-:W-:Y:S04]  /*3230*/  BSSY.RECONVERGENT B0, `(.L_x_2135) ;  /* 0x000000e000007945 */ /* 0x000fe80003800200 */
[----:B------:R-:W-:Y:S05]  /*3240*/  @P2 BRA `(.L_x_2136) ;  /* 0x0000000000302947 */ /* 0x000fea0003800000 */
[----:B------:R-:W5:Y:S02]  /*3250*/  LDCU UR7, c[0x0][0x440] ;  /* 0x00008800ff0777ac */ /* 0x000f640008000800 */
[----:B-----5:R-:W-:-:S13]  /*3260*/  ISETP.GE.AND P0, PT, R194, UR7, PT ;  /* 0x00000007c2007c0c */ /* 0x020fda000bf06270 */
        /* <DEDUP_REMOVED lines=10> */
.L_x_2136:
[----:B------:R-:W-:Y:S05]  /*3310*/  BSYNC.RECONVERGENT B0 ;  /* 0x0000000000007941 */ /* 0x000fea0003800200 */
.L_x_2135:
        /* <DEDUP_REMOVED lines=15> */
.L_x_2138:
[----:B------:R-:W-:Y:S05]  /*3410*/  BSYNC.RECONVERGENT B0 ;  /* 0x0000000000007941 */ /* 0x000fea0003800200 */
.L_x_2137:
[----:B------:R-:W-:Y:S01]  /*3420*/  LDSM.16.M88.4 R76, [R189] ;  /* 0x00000000bd4c783b */ /* 0x000fe20000000200 */
[----:B------:R-:W-:Y:S01]  /*3430*/  UIADD3 UR4, UPT, UPT, UR5, 0x1000, URZ ;  /* 0x0000100005047890 */ /* 0x000fe2000fffe0ff */
[----:B------:R-:W-:Y:S01]  /*3440*/  IMAD.MOV.U32 R197, RZ, RZ, 0x20 ;  /* 0x00000020ffc57424 */ /* 0x000fe200078e00ff */
[----:B------:R-:W-:Y:S01]  /*3450*/  LOP3.LUT P5, RZ, R3, 0x4, RZ, 0xc0, !PT ;  /* 0x0000000403ff7812 */ /* 0x000fe200078ac0ff */
[----:B------:R-:W5:Y:S03]  /*3460*/  LDSM.16.M88.4 R60, [R80+0x1400] ;  /* 0x00140000503c783b */ /* 0x000f660000000200 */
[----:B------:R-:W-:Y:S01]  /*3470*/  SEL R197, R197, 0xffffffe0, !P5 ;  /* 0xffffffe0c5c57807 */ /* 0x000fe20006800000 */
[----:B------:R-:W2:Y:S01]  /*3480*/  LDSM.16.M88.4 R68, [R80+0x1000] ;  /* 0x001000005044783b */ /* 0x000ea20000000200 */
[----:B------:R-:W-:Y:S01]  /*3490*/  LEA R188, R0, UR4, 0x1 ;  /* 0x0000000400bc7c11 */ /* 0x000fe2000f8e08ff */
[----:B------:R-:W-:-:S02]  /*34a0*/  UIADD3 UR4, UPT, UPT, UR18, -0x1, URZ ;  /* 0xffffffff12047890 */ /* 0x000fc4000fffe0ff */
[----:B------:R-:W3:Y:S01]  /*34b0*/  LDSM.16.M88.4 R36, [R80+0x2000] ;  /* 0x002000005024783b */ /* 0x000ee20000000200 */
[----:B------:R-:W-:Y:S01]  /*34c0*/  IMAD.IADD R192, R189, 0x1, R197 ;  /* 0x00000001bdc07824 */ /* 0x000fe200078e02c5 */
[----:B------:R-:W-:Y:S01]  /*34d0*/  USHF.L.U32 UR4, UR4, 0x8, URZ ;  /* 0x0000000804047899 */ /* 0x000fe200080006ff */
[----:B------:R-:W-:Y:S01]  /*34e0*/  IMAD.IADD R0, R197, 0x1, R188 ;  /* 0x00000001c5007824 */ /* 0x000fe200078e02bc */
[----:B------:R-:W-:Y:S04]  /*34f0*/  LDSM.16.M88.4 R124, [R80+0x3400] ;  /* 0x00340000507c783b */ /* 0x000fe80000000200 */
[----:B------:R-:W-:Y:S04]  /*3500*/  LDSM.16.M88.4 R184, [R192] ;  /* 0x00000000c0b8783b */ /* 0x000fe80000000200 */
[----:B------:R-:W4:Y:S04]  /*3510*/  LDSM.16.M88.4 R132, [R0+0x400] ;  /* 0x000400000084783b */ /* 0x000f280000000200 */
[----:B------:R-:W4:Y:S04]  /*3520*/  LDSM.16.M88.4 R136, [R0] ;  /* 0x000000000088783b */ /* 0x000f280000000200 */
        /* <DEDUP_REMOVED lines=9> */
[C---:B--2---:R-:W-:Y:S03]  /*35c0*/  HMMA.16816.F32.BF16 R72, R76.reuse, R68, RZ ;  /* 0x000000444c48723c */ /* 0x044fe600000418ff */
[----:B-1----:R-:W1:Y:S04]  /*35d0*/  LDSM.16.M88.4 R4, [R80+0x3000] ;  /* 0x003000005004783b */ /* 0x002e680000000200 */
[----:B------:R-:W2:Y:S01]  /*35e0*/  LDSM.16.M88.4 R116, [R80+0x3800] ;  /* 0x003800005074783b */ /* 0x000ea20000000200 */
[C---:B------:R-:W-:Y:S03]  /*35f0*/  HMMA.16816.F32.BF16 R68, R76.reuse, R70, RZ ;  /* 0x000000464c44723c */ /* 0x040fe600000418ff */
[----:B------:R-:W2:Y:S04]  /*3600*/  LDSM.16.M88.4 R108, [R80+0x3c00] ;  /* 0x003c0000506c783b */ /* 0x000ea80000000200 */
[----:B------:R-:W2:Y:S01]  /*3610*/  LDSM.16.M88.4 R100, [R80+0x4000] ;  /* 0x004000005064783b */ /* 0x000ea20000000200 */
[C---:B---3--:R-:W-:Y:S03]  /*3620*/  HMMA.16816.F32.BF16 R40, R76.reuse, R36, RZ ;  /* 0x000000244c28723c */ /* 0x048fe600000418ff */
[----:B------:R-:W3:Y:S04]  /*3630*/  LDSM.16.M88.4 R92, [R80+0x4400] ;  /* 0x00440000505c783b */ /* 0x000ee80000000200 */
[----:B------:R-:W3:Y:S01]  /*3640*/  LDSM.16.M88.4 R140, [R80+0x4c00] ;  /* 0x004c0000508c783b */ /* 0x000ee20000000200 */
[----:B------:R-:W-:Y:S03]  /*3650*/  HMMA.16816.F32.BF16 R36, R76, R38, RZ ;  /* 0x000000264c24723c */ /* 0x000fe600000418ff */
[----:B------:R-:W3:Y:S04]  /*3660*/  LDSM.16.M88.4 R152, [R0+0x2400] ;  /* 0x002400000098783b */ /* 0x000ee80000000200 */
[----:B------:R-:W-:Y:S01]  /*3670*/  LDSM.16.M88.4 R168, [R0+0x1400] ;  /* 0x0014000000a8783b */ /* 0x000fe20000000200 */
[C---:B----4-:R-:W-:Y:S03]  /*3680*/  HMMA.16816.F32.BF16 R64, R184.reuse, R132, R64 ;  /* 0x00000084b840723c */ /* 0x050fe60000041840 */
[----:B------:R-:W-:Y:S04]  /*3690*/  LDSM.16.M88.4 R164, [R0+0x1800] ;  /* 0x0018000000a4783b */ /* 0x000fe80000000200 */
[----:B------:R-:W-:Y:S01]  /*36a0*/  LDSM.16.M88.4 R160, [R0+0x1c00] ;  /* 0x001c000000a0783b */ /* 0x000fe20000000200 */
[C---:B------:R-:W-:Y:S03]  /*36b0*/  HMMA.16816.F32.BF16 R60, R184.reuse, R134, R60 ;  /* 0x00000086b83c723c */ /* 0x040fe6000004183c */
[----:B------:R-:W4:Y:S04]  /*36c0*/  LDSM.16.M88.4 R132, [R0+0x3800] ;  /* 0x003800000084783b */ /* 0x000f280000000200 */
[----:B------:R-:W-:Y:S01]  /*36d0*/  LDSM.16.M88.4 R180, [R0+0x800] ;  /* 0x0008000000b4783b */ /* 0x000fe20000000200 */
[C---:B------:R-:W-:Y:S03]  /*36e0*/  HMMA.16816.F32.BF16 R72, R184.reuse, R136, R72 ;  /* 0x00000088b848723c */ /* 0x040fe60000041848 */
[----:B------:R-:W-:Y:S04]  /*36f0*/  LDSM.16.M88.4 R156, [R0+0x2000] ;  /* 0x00200000009c783b */ /* 0x000fe80000000200 */
[----:B------:R-:W-:Y:S01]  /*3700*/  LDSM.16.M88.4 R144, [R0+0x2c00] ;  /* 0x002c00000090783b */ /* 0x000fe20000000200 */
[C---:B------:R-:W-:Y:S03]  /*3710*/  HMMA.16816.F32.BF16 R68, R184.reuse, R138, R68 ;  /* 0x0000008ab844723c */ /* 0x040fe60000041844 */
[----:B------:R-:W4:Y:S04]  /*3720*/  LDSM.16.M88.4 R136, [R0+0x3400] ;  /* 0x003400000088783b */ /* 0x000f280000000200 */
[----:B------:R-:W-:Y:S01]  /*3730*/  LDSM.16.M88.4 R176, [R0+0xc00] ;  /* 0x000c000000b0783b */ /* 0x000fe20000000200 */
[C---:B------:R-:W-:Y:S03]  /*3740*/  HMMA.16816.F32.BF16 R40, R184.reuse, R172, R40 ;  /* 0x000000acb828723c */ /* 0x040fe60000041828 */
[----:B------:R-:W-:Y:S04]  /*3750*/  LDSM.16.M88.4 R148, [R0+0x2800] ;  /* 0x002800000094783b */ /* 0x000fe80000000200 */
[----:B------:R-:W0:Y:S01]  /*3760*/  LDGDEPBAR ;  /* 0x00000000000079af */ /* 0x000e220000000000 */
[----:B------:R-:W-:Y:S03]  /*3770*/  HMMA.16816.F32.BF16 R36, R184, R174, R36 ;  /* 0x000000aeb824723c */ /* 0x000fe60000041824 */
[----:B------:R-:W4:Y:S05]  /*3780*/  LDSM.16.M88.4 R172, [R0+0x3c00] ;  /* 0x003c000000ac783b */ /* 0x000f2a0000000200 */
[C---:B------:R-:W-:Y:S08]  /*3790*/  HMMA.16816.F32.BF16 R128, R76.reuse, R124, RZ ;  /* 0x0000007c4c80723c */ /* 0x040ff000000418ff */
[C---:B------:R-:W-:Y:S08]  /*37a0*/  HMMA.16816.F32.BF16 R88, R76.reuse, R84, RZ ;  /* 0x000000544c58723c */ /* 0x040ff000000418ff */
[C---:B------:R-:W-:Y:S08]  /*37b0*/  HMMA.16816.F32.BF16 R56, R76.reuse, R52, RZ ;  /* 0x000000344c38723c */ /* 0x040ff000000418ff */
[C---:B-----5:R-:W-:Y:S08]  /*37c0*/  HMMA.16816.F32.BF16 R48, R76.reuse, R44, RZ ;  /* 0x0000002c4c30723c */ /* 0x060ff000000418ff */
[C---:B------:R-:W-:Y:S08]  /*37d0*/  HMMA.16816.F32.BF16 R32, R76.reuse, R28, RZ ;  /* 0x0000001c4c20723c */ /* 0x040ff000000418ff */
[C---:B------:R-:W-:Y:S08]  /*37e0*/  HMMA.16816.F32.BF16 R24, R76.reuse, R20, RZ ;  /* 0x000000144c18723c */ /* 0x040ff000000418ff */
[C---:B------:R-:W-:Y:S08]  /*37f0*/  HMMA.16816.F32.BF16 R16, R76.reuse, R12, RZ ;  /* 0x0000000c4c10723c */ /* 0x040ff000000418ff */
[C---:B-1----:R-:W-:Y:S08]  /*3800*/  HMMA.16816.F32.BF16 R8, R76.reuse, R4, RZ ;  /* 0x000000044c08723c */ /* 0x042ff000000418ff */
[C---:B--2---:R-:W-:Y:S08]  /*3810*/  HMMA.16816.F32.BF16 R120, R76.reuse, R116, RZ ;  /* 0x000000744c78723c */ /* 0x044ff000000418ff */
        /* <DEDUP_REMOVED lines=17> */
[----:B------:R-:W1:Y:S01]  /*3930*/  LDSM.16.M88.4 R140, [R0+0x3000] ;  /* 0x00300000008c783b */ /* 0x000e620000000200 */
[----:B------:R-:W-:-:S06]  /*3940*/  DEPBAR.LE SB0, 0x0 ;  /* 0x000080000000791a */ /* 0x000fcc0000000000 */
[C---:B------:R-:W-:Y:S08]  /*3950*/  HMMA.16816.F32.BF16 R128, R184.reuse, R152, R128 ;  /* 0x00000098b880723c */ /* 0x040ff00000041880 */
[----:B----4-:R-:W-:Y:S01]  /*3960*/  HMMA.16816.F32.BF16 R88, R184, R132, R88 ;  /* 0x00000084b858723c */ /* 0x010fe20000041858 */
[----:B------:R-:W-:Y:S02]  /*3970*/  IMAD.SHL.U32 R132, R3, 0x2, RZ ;  /* 0x0000000203847824 */ /* 0x000fe400078e00ff */
[----:B------:R-:W-:-:S03]  /*3980*/  IMAD.U32 R133, RZ, RZ, UR4 ;  /* 0x00000004ff857e24 */ /* 0x000fc6000f8e00ff */
[----:B------:R-:W-:Y:S02]  /*3990*/  LOP3.LUT R132, R132, 0x6, RZ, 0xc0, !PT ;  /* 0x0000000684847812 */ /* 0x000fe400078ec0ff */
[----:B------:R-:W-:Y:S02]  /*39a0*/  HMMA.16816.F32.BF16 R84, R184, R134, R84 ;  /* 0x00000086b854723c */ /* 0x000fe40000041854 */
[----:B------:R-:W-:-:S04]  /*39b0*/  LOP3.LUT R134, R133, 0x90, R132, 0xfe, !PT ;  /* 0x0000009085867812 */ /* 0x000fc800078efe84 */
[-C--:B------:R-:W-:Y:S02]  /*39c0*/  I2FP.F32.S32 R133, R134.reuse ;  /* 0x0000008600857245 */ /* 0x080fe40000201400 */
[C---:B------:R-:W-:Y:S01]  /*39d0*/  HMMA.16816.F32.BF16 R96, R184.reuse, R136, R96 ;  /* 0x00000088b860723c */ /* 0x040fe20000041860 */
[----:B------:R-:W-:Y:S01]  /*39e0*/  IMAD.MOV.U32 R136, RZ, RZ, 0x8 ;  /* 0x00000008ff887424 */ /* 0x000fe200078e00ff */
[----:B------:R-:W-:Y:S01]  /*39f0*/  I2FP.F32.S32 R137, R134 ;  /* 0x0000008600897245 */ /* 0x000fe20000201400 */
[----:B------:R-:W-:Y:S01]  /*3a00*/  FFMA.FTZ R128, R133, UR6, R128 ;  /* 0x0000000685807c23 */ /* 0x000fe20008010080 */
[----:B------:R-:W-:Y:S02]  /*3a10*/  IMAD.U32 R133, RZ, RZ, UR4 ;  /* 0x00000004ff857e24 */ /* 0x000fe4000f8e00ff */
[----:B------:R-:W-:Y:S01]  /*3a20*/  VIADDMNMX R135, R193, R136, UR19, PT ;  /* 0x00000013c1877e46 */ /* 0x000fe2000b800188 */
[----:B------:R-:W-:Y:S01]  /*3a30*/  FFMA.FTZ R130, R137, UR6, R130 ;  /* 0x0000000689827c23 */ /* 0x000fe20008010082 */
[----:B------:R-:W-:Y:S01]  /*3a40*/  HMMA.16816.F32.BF16 R76, R184, R174, R76 ;  /* 0x000000aeb84c723c */ /* 0x000fe2000004184c */
[----:B------:R-:W-:Y:S01]  /*3a50*/  VIMNMX R193, PT, PT, R193, UR19, PT ;  /* 0x00000013c1c17c48 */ /* 0x000fe2000bfe0100 */
[----:B------:R-:W-:Y:S01]  /*3a60*/  UIADD3 UR19, UPT, UPT, UR18, -0x1, URZ ;  /* 0xffffffff12137890 */ /* 0x000fe2000fffe0ff */
[----:B------:R-:W-:-:S02]  /*3a70*/  LOP3.LUT R136, R132, UR4, RZ, 0xfc, !PT ;  /* 0x0000000484887c12 */ /* 0x000fc4000f8efcff */
[C---:B------:R-:W-:Y:S01]  /*3a80*/  ISETP.GE.AND P3, PT, R134.reuse, R193, PT ;  /* 0x000000c18600720c */ /* 0x040fe20003f66270 */
[----:B------:R-:W-:Y:S01]  /*3a90*/  UISETP.GT.AND UP0, UPT, UR19, UR16, UPT ;  /* 0x000000101300728c */ /* 0x000fe2000bf04270 */
[----:B------:R-:W-:Y:S01]  /*3aa0*/  ISETP.GE.AND P0, PT, R134, R135, PT ;  /* 0x000000878600720c */ /* 0x000fe20003f06270 */
[C---:B-1----:R-:W-:Y:S01]  /*3ab0*/  HMMA.16816.F32.BF16 R104, R184.reuse, R140, R104 ;  /* 0x0000008cb868723c */ /* 0x042fe20000041868 */
[----:B------:R-:W-:Y:S01]  /*3ac0*/  LOP3.LUT R134, R133, 0xf8, R132, 0xfe, !PT ;  /* 0x000000f885867812 */ /* 0x000fe200078efe84 */
[----:B------:R-:W-:Y:S01]  /*3ad0*/  IMAD.U32 R141, RZ, RZ, UR4 ;  /* 0x00000004ff8d7e24 */ /* 0x000fe2000f8e00ff */
[----:B------:R-:W-:Y:S02]  /*3ae0*/  I2FP.F32.S32 R133, R136 ;  /* 0x0000008800857245 */ /* 0x000fe40000201400 */
[C---:B------:R-:W-:Y:S02]  /*3af0*/  ISETP.GE.AND P6, PT, R136.reuse, R193, PT ;  /* 0x000000c18800720c */ /* 0x040fe40003fc6270 */
[----:B------:R-:W-:Y:S01]  /*3b00*/  ISETP.GE.AND P2, PT, R136, R135, PT ;  /* 0x000000878800720c */ /* 0x000fe20003f46270 */
[----:B------:R-:W-:Y:S01]  /*3b10*/  HMMA.16816.F32.BF16 R92, R184, R138, R92 ;  /* 0x0000008ab85c723c */ /* 0x000fe2000004185c */
[----:B------:R-:W-:Y:S01]  /*3b20*/  IMAD.U32 R139, RZ, RZ, UR4 ;  /* 0x00000004ff8b7e24 */ /* 0x000fe2000f8e00ff */
[----:B------:R-:W-:-:S02]  /*3b30*/  I2FP.F32.S32 R137, R134 ;  /* 0x0000008600897245 */ /* 0x000fc40000201400 */
[----:B------:R-:W-:Y:S02]  /*3b40*/  LOP3.LUT R136, R141, 0x1, R132, 0xfe, !PT ;  /* 0x000000018d887812 */ /* 0x000fe400078efe84 */
[C---:B------:R-:W-:Y:S01]  /*3b50*/  ISETP.GE.AND P4, PT, R134.reuse, R193, PT ;  /* 0x000000c18600720c */ /* 0x040fe20003f86270 */
[----:B------:R-:W-:Y:S01]  /*3b60*/  FFMA.FTZ R76, R137, UR6, R76 ;  /* 0x00000006894c7c23 */ /* 0x000fe2000801004c */
[C---:B------:R-:W-:Y:S01]  /*3b70*/  HMMA.16816.F32.BF16 R28, R184.reuse, R170, R28 ;  /* 0x000000aab81c723c */ /* 0x040fe2000004181c */
[C---:B------:R-:W-:Y:S01]  /*3b80*/  FFMA.FTZ R170, R133.reuse, UR6, R72 ;  /* 0x0000000685aa7c23 */ /* 0x040fe20008010048 */
[----:B------:R-:W-:Y:S01]  /*3b90*/  FFMA.FTZ R133, R133, UR6, R74 ;  /* 0x0000000685857c23 */ /* 0x000fe2000801004a */
[----:B------:R-:W-:Y:S01]  /*3ba0*/  ISETP.GE.AND P1, PT, R134, R135, PT ;  /* 0x000000878600720c */ /* 0x000fe20003f26270 */
[----:B------:R-:W-:Y:S01]  /*3bb0*/  FFMA.FTZ R78, R137, UR6, R78 ;  /* 0x00000006894e7c23 */ /* 0x000fe2000801004e */
[----:B------:R-:W-:Y:S01]  /*3bc0*/  LOP3.LUT R134, R139, 0x8, R132, 0xfe, !PT ;  /* 0x000000088b867812 */ /* 0x000fe200078efe84 */
[----:B------:R-:W-:Y:S01]  /*3bd0*/  IMAD.U32 R137, RZ, RZ, UR4 ;  /* 0x00000004ff897e24 */ /* 0x000fe2000f8e00ff */
[----:B------:R-:W-:Y:S01]  /*3be0*/  FSEL R72, R130, -INF , !P0 ;  /* 0xff80000082487808 */ /* 0x000fe20004000000 */
[----:B------:R-:W-:Y:S01]  /*3bf0*/  HMMA.16816.F32.BF16 R20, R184, R166, R20 ;  /* 0x000000a6b814723c */ /* 0x000fe20000041814 */
[----:B------:R-:W-:-:S02]  /*3c00*/  I2FP.F32.S32 R130, R136 ;  /* 0x0000008800827245 */ /* 0x000fc40000201400 */
[----:B------:R-:W-:Y:S02]  /*3c10*/  FSEL R74, R128, -INF , !P3 ;  /* 0xff800000804a7808 */ /* 0x000fe40005800000 */
[----:B------:R-:W-:Y:S01]  /*3c20*/  FSEL R128, R133, -INF , !P2 ;  /* 0xff80000085807808 */ /* 0x000fe20005000000 */
[C---:B------:R-:W-:Y:S01]  /*3c30*/  FFMA.FTZ R73, R130.reuse, UR6, R73 ;  /* 0x0000000682497c23 */ /* 0x040fe20008010049 */
[----:B------:R-:W-:Y:S01]  /*3c40*/  I2FP.F32.S32 R133, R134 ;  /* 0x0000008600857245 */ /* 0x000fe20000201400 */
[----:B------:R-:W-:Y:S01]  /*3c50*/  FFMA.FTZ R75, R130, UR6, R75 ;  /* 0x00000006824b7c23 */ /* 0x000fe2000801004b */
[----:B------:R-:W-:Y:S01]  /*3c60*/  LOP3.LUT R130, R137, 0x9, R132, 0xfe, !PT ;  /* 0x0000000989827812 */ /* 0x000fe200078efe84 */
[C---:B------:R-:W-:Y:S01]  /*3c70*/  HMMA.16816.F32.BF16 R12, R184.reuse, R162, R12 ;  /* 0x000000a2b80c723c */ /* 0x040fe2000004180c */
[----:B------:R-:W-:Y:S01]  /*3c80*/  ISETP.GE.AND P0, PT, R136, R135, PT ;  /* 0x000000878800720c */ /* 0x000fe20003f06270 */
[C---:B------:R-:W-:Y:S01]  /*3c90*/  FFMA.FTZ R174, R133.reuse, UR6, R68 ;  /* 0x0000000685ae7c23 */ /* 0x040fe20008010044 */
[----:B------:R-:W-:Y:S01]  /*3ca0*/  FSEL R170, R170, -INF , !P6 ;  /* 0xff800000aaaa7808 */ /* 0x000fe20007000000 */
[----:B------:R-:W-:Y:S01]  /*3cb0*/  FFMA.FTZ R166, R133, UR6, R70 ;  /* 0x0000000685a67c23 */ /* 0x000fe20008010046 */
[-C--:B------:R-:W-:Y:S01]  /*3cc0*/  ISETP.GE.AND P3, PT, R136, R193.reuse, PT ;  /* 0x000000c18800720c */ /* 0x080fe20003f66270 */
[----:B------:R-:W-:Y:S01]  /*3cd0*/  IMAD.U32 R133, RZ, RZ, UR4 ;  /* 0x00000004ff857e24 */ /* 0x000fe2000f8e00ff */
[C---:B------:R-:W-:Y:S01]  /*3ce0*/  ISETP.GE.AND P6, PT, R134.reuse, R193, PT ;  /* 0x000000c18600720c */ /* 0x040fe20003fc6270 */
[----:B------:R-:W-:Y:S01]  /*3cf0*/  HMMA.16816.F32.BF16 R32, R184, R168, R32 ;  /* 0x000000a8b820723c */ /* 0x000fe20000041820 */
[----:B------:R-:W-:-:S02]  /*3d00*/  ISETP.GE.AND P2, PT, R134, R135, PT ;  /* 0x000000878600720c */ /* 0x000fc40003f46270 */
[----:B------:R-:W-:Y:S02]  /*3d10*/  FSEL R70, R76, -INF , !P4 ;  /* 0xff8000004c467808 */ /* 0x000fe40006000000 */
[----:B------:R-:W-:Y:S02]  /*3d20*/  FSEL R68, R78, -INF , !P1 ;  /* 0xff8000004e447808 */ /* 0x000fe40004800000 */
[----:B------:R-:W-:Y:S01]  /*3d30*/  LOP3.LUT R134, R139, 0x10, R132, 0xfe, !PT ;  /* 0x000000108b867812 */ /* 0x000fe200078efe84 */
[----:B------:R-:W-:Y:S01]  /*3d40*/  HMMA.16816.F32.BF16 R56, R184, R180, R56 ;  /* 0x000000b4b838723c */ /* 0x000fe20000041838 */
[C---:B------:R-:W-:Y:S02]  /*3d50*/  ISETP.GE.AND P4, PT, R130.reuse, R193, PT ;  /* 0x000000c18200720c */ /* 0x040fe40003f86270 */
[----:B------:R-:W-:Y:S02]  /*3d60*/  ISETP.GE.AND P1, PT, R130, R135, PT ;  /* 0x000000878200720c */ /* 0x000fe40003f26270 */
[----:B------:R-:W-:-:S02]  /*3d70*/  I2FP.F32.S32 R130, R130 ;  /* 0x0000008200827245 */ /* 0x000fc40000201400 */
[----:B------:R-:W-:Y:S01]  /*3d80*/  FSEL R162, R75, -INF , !P0 ;  /* 0xff8000004ba27808 */ /* 0x000fe20004000000 */
[----:B------:R-:W-:Y:S01]  /*3d90*/  IMAD.U32 R75, RZ, RZ, UR4 ;  /* 0x00000004ff4b7e24 */ /* 0x000fe2000f8e00ff */
[----:B------:R-:W-:Y:S01]  /*3da0*/  FSEL R168, R73, -INF , !P3 ;  /* 0xff80000049a87808 */ /* 0x000fe20005800000 */
[C---:B------:R-:W-:Y:S01]  /*3db0*/  FFMA.FTZ R69, R130.reuse, UR6, R69 ;  /* 0x0000000682457c23 */ /* 0x040fe20008010045 */
[----:B------:R-:W-:Y:S01]  /*3dc0*/  I2FP.F32.S32 R73, R134 ;  /* 0x0000008600497245 */ /* 0x000fe20000201400 */
[----:B------:R-:W-:Y:S01]  /*3dd0*/  FFMA.FTZ R71, R130, UR6, R71 ;  /* 0x0000000682477c23 */ /* 0x000fe20008010047 */
[--C-:B------:R-:W-:Y:S01]  /*3de0*/  LOP3.LUT R78, R133, 0x11, R132.reuse, 0xfe, !PT ;  /* 0x00000011854e7812 */ /* 0x100fe200078efe84 */
[----:B------:R-:W-:Y:S01]  /*3df0*/  HMMA.16816.F32.BF16 R80, R184, R172, R80 ;  /* 0x000000acb850723c */ /* 0x000fe20000041850 */
[----:B------:R-:W-:Y:S01]  /*3e00*/  LOP3.LUT R76, R75, 0x18, R132, 0xfe, !PT ;  /* 0x000000184b4c7812 */ /* 0x000fe200078efe84 */
[C---:B------:R-:W-:Y:S01]  /*3e10*/  FFMA.FTZ R64, R73.reuse, UR6, R64 ;  /* 0x0000000649407c23 */ /* 0x040fe20008010040 */
[----:B------:R-:W-:Y:S01]  /*3e20*/  FFMA.FTZ R66, R73, UR6, R66 ;  /* 0x0000000649427c23 */ /* 0x000fe20008010042 */
[----:B------:R-:W-:Y:S01]  /*3e30*/  FSEL R174, R174, -INF , !P6 ;  /* 0xff800000aeae7808 */ /* 0x000fe20007000000 */
[----:B------:R-:W-:Y:S01]  /*3e40*/  IMAD.U32 R73, RZ, RZ, UR4 ;  /* 0x00000004ff497e24 */ /* 0x000fe2000f8e00ff */
[----:B------:R-:W-:-:S02]  /*3e50*/  FSEL R166, R166, -INF , !P2 ;  /* 0xff800000a6a67808 */ /* 0x000fc40005000000 */
[C---:B------:R-:W-:Y:S01]  /*3e60*/  ISETP.GE.AND P6, PT, R78.reuse, R193, PT ;  /* 0x000000c14e00720c */ /* 0x040fe20003fc6270 */
[C---:B------:R-:W-:Y:S01]  /*3e70*/  HMMA.16816.F32.BF16 R24, R184.reuse, R164, R24 ;  /* 0x000000a4b818723c */ /* 0x040fe20000041818 */
[----:B------:R-:W-:Y:S02]  /*3e80*/  ISETP.GE.AND P2, PT, R78, R135, PT ;  /* 0x000000874e00720c */ /* 0x000fe40003f46270 */
[----:B------:R-:W-:Y:S02]  /*3e90*/  I2FP.F32.S32 R78, R78 ;  /* 0x0000004e004e7245 */ /* 0x000fe40000201400 */
[----:B------:R-:W-:Y:S02]  /*3ea0*/  FSEL R172, R69, -INF , !P4 ;  /* 0xff80000045ac7808 */ /* 0x000fe40006000000 */
[----:B------:R-:W-:Y:S01]  /*3eb0*/  FSEL R164, R71, -INF , !P1 ;  /* 0xff80000047a47808 */ /* 0x000fe20004800000 */
[----:B------:R-:W-:Y:S01]  /*3ec0*/  IMAD.U32 R71, RZ, RZ, UR4 ;  /* 0x00000004ff477e24 */ /* 0x000fe2000f8e00ff */
[----:B------:R-:W-:Y:S01]  /*3ed0*/  I2FP.F32.S32 R69, R76 ;  /* 0x0000004c00457245 */ /* 0x000fe20000201400 */
[----:B------:R-:W-:Y:S01]  /*3ee0*/  FFMA.FTZ R65, R78, UR6, R65 ;  /* 0x000000064e417c23 */ /* 0x000fe20008010041 */
[----:B------:R-:W-:Y:S01]  /*3ef0*/  ISETP.GE.AND P3, PT, R134, R193, PT ;  /* 0x000000c18600720c */ /* 0x000fe20003f66270 */
[----:B------:R-:W-:Y:S01]  /*3f00*/  FFMA.FTZ R67, R78, UR6, R67 ;  /* 0x000000064e437c23 */ /* 0x000fe20008010043 */
[----:B------:R-:W-:Y:S01]  /*3f10*/  ISETP.GE.AND P0, PT, R134, R135, PT ;  /* 0x000000878600720c */ /* 0x000fe20003f06270 */
[C---:B------:R-:W-:Y:S01]  /*3f20*/  HMMA.16816.F32.BF16 R52, R184.reuse, R182, R52 ;  /* 0x000000b6b834723c */ /* 0x040fe20000041834 */
[C---:B------:R-:W-:Y:S01]  /*3f30*/  ISETP.GE.AND P4, PT, R76.reuse, R193, PT ;  /* 0x000000c14c00720c */ /* 0x040fe20003f86270 */
[C---:B------:R-:W-:Y:S01]  /*3f40*/  FFMA.FTZ R60, R69.reuse, UR6, R60 ;  /* 0x00000006453c7c23 */ /* 0x040fe2000801003c */
[----:B------:R-:W-:Y:S01]  /*3f50*/  ISETP.GE.AND P1, PT, R76, R135, PT ;  /* 0x000000874c00720c */ /* 0x000fe20003f26270 */
[----:B------:R-:W-:Y:S01]  /*3f60*/  FFMA.FTZ R62, R69, UR6, R62 ;  /* 0x00000006453e7c23 */ /* 0x000fe2000801003e */
[--C-:B------:R-:W-:Y:S01]  /*3f70*/  LOP3.LUT R76, R73, 0x19, R132.reuse, 0xfe, !PT ;  /* 0x00000019494c7812 */ /* 0x100fe200078efe84 */
[----:B------:R-:W-:Y:S01]  /*3f80*/  IMAD.U32 R69, RZ, RZ, UR4 ;  /* 0x00000004ff457e24 */ /* 0x000fe2000f8e00ff */
[----:B------:R-:W-:Y:S01]  /*3f90*/  LOP3.LUT R78, R71, 0x20, R132, 0xfe, !PT ;  /* 0x00000020474e7812 */ /* 0x000fe200078efe84 */
[----:B------:R-:W-:Y:S01]  /*3fa0*/  HMMA.16816.F32.BF16 R16, R184, R160, R16 ;  /* 0x000000a0b810723c */ /* 0x000fe20000041810 */
[----:B------:R-:W-:-:S02]  /*3fb0*/  FSEL R160, R64, -INF , !P3 ;  /* 0xff80000040a07808 */ /* 0x000fc40005800000 */
[----:B------:R-:W-:Y:S02]  /*3fc0*/  FSEL R152, R66, -INF , !P0 ;  /* 0xff80000042987808 */ /* 0x000fe40004000000 */
[C---:B------:R-:W-:Y:S02]  /*3fd0*/  ISETP.GE.AND P3, PT, R76.reuse, R193, PT ;  /* 0x000000c14c00720c */ /* 0x040fe40003f66270 */
[----:B------:R-:W-:Y:S01]  /*3fe0*/  ISETP.GE.AND P0, PT, R76, R135, PT ;  /* 0x000000874c00720c */ /* 0x000fe20003f06270 */
[C---:B------:R-:W-:Y:S01]  /*3ff0*/  HMMA.16816.F32.BF16 R4, R184.reuse, R158, R4 ;  /* 0x0000009eb804723c */ /* 0x040fe20000041804 */
[----:B------:R-:W-:Y:S02]  /*4000*/  I2FP.F32.S32 R76, R76 ;  /* 0x0000004c004c7245 */ /* 0x000fe40000201400 */
[----:B------:R-:W-:Y:S02]  /*4010*/  FSEL R158, R65, -INF , !P6 ;  /* 0xff800000419e7808 */ /* 0x000fe40007000000 */
[----:B------:R-:W-:Y:S01]  /*4020*/  I2FP.F32.S32 R65, R78 ;  /* 0x0000004e00417245 */ /* 0x000fe20000201400 */
[----:B------:R-:W-:Y:S01]  /*4030*/  FFMA.FTZ R61, R76, UR6, R61 ;  /* 0x000000064c3d7c23 */ /* 0x000fe2000801003d */
[----:B------:R-:W-:Y:S01]  /*4040*/  LOP3.LUT R66, R69, 0x21, R132, 0xfe, !PT ;  /* 0x0000002145427812 */ /* 0x000fe200078efe84 */
[----:B------:R-:W-:Y:S01]  /*4050*/  HMMA.16816.F32.BF16 R108, R184, R146, R108 ;  /* 0x00000092b86c723c */ /* 0x000fe2000004186c */
[----:B------:R-:W-:Y:S01]  /*4060*/  FSEL R146, R67, -INF , !P2 ;  /* 0xff80000043927808 */ /* 0x000fe20005000000 */
[----:B------:R-:W-:-:S02]  /*4070*/  IMAD.U32 R67, RZ, RZ, UR4 ;  /* 0x00000004ff437e24 */ /* 0x000fc4000f8e00ff */
[----:B------:R-:W-:Y:S01]  /*4080*/  FFMA.FTZ R63, R76, UR6, R63 ;  /* 0x000000064c3f7c23 */ /* 0x000fe2000801003f */
[C---:B------:R-:W-:Y:S01]  /*4090*/  FFMA.FTZ R56, R65.reuse, UR6, R56 ;  /* 0x0000000641387c23 */ /* 0x040fe20008010038 */
[----:B------:R-:W-:Y:S01]  /*40a0*/  FFMA.FTZ R58, R65, UR6, R58 ;  /* 0x00000006413a7c23 */ /* 0x000fe2000801003a */
[----:B------:R-:W-:Y:S01]  /*40b0*/  IMAD.U32 R65, RZ, RZ, UR4 ;  /* 0x00000004ff417e24 */ /* 0x000fe2000f8e00ff */
[----:B------:R-:W-:Y:S01]  /*40c0*/  LOP3.LUT R64, R67, 0x28, R132, 0xfe, !PT ;  /* 0x0000002843407812 */ /* 0x000fe200078efe84 */
[----:B------:R-:W-:Y:S01]  /*40d0*/  HMMA.16816.F32.BF16 R8, R184, R156, R8 ;  /* 0x0000009cb808723c */ /* 0x000fe20000041808 */
[----:B------:R-:W-:Y:S02]  /*40e0*/  FSEL R156, R60, -INF , !P4 ;  /* 0xff8000003c9c7808 */ /* 0x000fe40006000000 */
[----:B------:R-:W-:Y:S02]  /*40f0*/  I2FP.F32.S32 R60, R66 ;  /* 0x00000042003c7245 */ /* 0x000fe40000201400 */
[----:B------:R-:W-:-:S02]  /*4100*/  ISETP.GE.AND P6, PT, R78, R193, PT ;  /* 0x000000c14e00720c */ /* 0x000fc40003fc6270 */
[----:B------:R-:W-:Y:S01]  /*4110*/  ISETP.GE.AND P2, PT, R78, R135, PT ;  /* 0x000000874e00720c */ /* 0x000fe20003f46270 */
[C---:B------:R-:W-:Y:S01]  /*4120*/  HMMA.16816.F32.BF16 R48, R184.reuse, R176, R48 ;  /* 0x000000b0b830723c */ /* 0x040fe20000041830 */
[C---:B------:R-:W-:Y:S01]  /*4130*/  FFMA.FTZ R57, R60.reuse, UR6, R57 ;  /* 0x000000063c397c23 */ /* 0x040fe20008010039 */
[----:B------:R-:W-:Y:S01]  /*4140*/  FFMA.FTZ R59, R60, UR6, R59 ;  /* 0x000000063c3b7c23 */ /* 0x000fe2000801003b */
[----:B------:R-:W-:Y:S02]  /*4150*/  LOP3.LUT R60, R65, 0x29, R132, 0xfe, !PT ;  /* 0x00000029413c7812 */ /* 0x000fe400078efe84 */
[----:B------:R-:W-:Y:S02]  /*4160*/  ISETP.GE.AND P4, PT, R66, R193, PT ;  /* 0x000000c14200720c */ /* 0x000fe40003f86270 */
[----:B------:R-:W-:Y:S01]  /*4170*/  FSEL R130, R58, -INF , !P2 ;  /* 0xff8000003a827808 */ /* 0x000fe20005000000 */
[----:B------:R-:W-:Y:S01]  /*4180*/  HMMA.16816.F32.BF16 R124, R184, R154, R124 ;  /* 0x0000009ab87c723c */ /* 0x000fe2000004187c */
[----:B------:R-:W-:-:S02]  /*4190*/  FSEL R154, R61, -INF , !P3 ;  /* 0xff8000003d9a7808 */ /* 0x000fc40005800000 */
[----:B------:R-:W-:Y:S02]  /*41a0*/  I2FP.F32.S32 R61, R64 ;  /* 0x00000040003d7245 */ /* 0x000fe40000201400 */
[----:B------:R-:W-:Y:S02]  /*41b0*/  ISETP.GE.AND P2, PT, R60, R135, PT ;  /* 0x000000873c00720c */ /* 0x000fe40003f46270 */
[C---:B------:R-:W-:Y:S01]  /*41c0*/  ISETP.GE.AND P3, PT, R64.reuse, R193, PT ;  /* 0x000000c14000720c */ /* 0x040fe20003f66270 */
[C---:B------:R-:W-:Y:S01]  /*41d0*/  HMMA.16816.F32.BF16 R120, R184.reuse, R148, R120 ;  /* 0x00000094b878723c */ /* 0x040fe20000041878 */
[----:B------:R-:W-:Y:S01]  /*41e0*/  FSEL R148, R63, -INF , !P0 ;  /* 0xff8000003f947808 */ /* 0x000fe20004000000 */
[----:B------:R-:W-:Y:S02]  /*41f0*/  IMAD.U32 R63, RZ, RZ, UR4 ;  /* 0x00000004ff3f7e24 */ /* 0x000fe4000f8e00ff */
[C---:B------:R-:W-:Y:S01]  /*4200*/  FFMA.FTZ R52, R61.reuse, UR6, R52 ;  /* 0x000000063d347c23 */ /* 0x040fe20008010034 */
[----:B------:R-:W-:Y:S01]  /*4210*/  FFMA.FTZ R54, R61, UR6, R54 ;  /* 0x000000063d367c23 */ /* 0x000fe20008010036 */
[----:B------:R-:W-:Y:S01]  /*4220*/  IMAD.U32 R61, RZ, RZ, UR4 ;  /* 0x00000004ff3d7e24 */ /* 0x000fe2000f8e00ff */
[----:B------:R-:W-:Y:S01]  /*4230*/  BAR.SYNC.DEFER_BLOCKING 0x0 ;  /* 0x0000000000007b1d */ /* 0x000fe20000010000 */
[----:B------:R-:W-:Y:S01]  /*4240*/  ISETP.GE.AND P0, PT, R64, R135, PT ;  /* 0x000000874000720c */ /* 0x000fe20003f06270 */
[----:B------:R-:W-:Y:S01]  /*4250*/  HMMA.16816.F32.BF16 R116, R184, R150, R116 ;  /* 0x00000096b874723c */ /* 0x000fe20000041874 */
[----:B------:R-:W-:-:S02]  /*4260*/  FSEL R150, R62, -INF , !P1 ;  /* 0xff8000003e967808 */ /* 0x000fc40004800000 */
[----:B------:R-:W-:Y:S02]  /*4270*/  ISETP.GE.AND P1, PT, R66, R135, PT ;  /* 0x000000874200720c */ /* 0x000fe40003f26270 */
[--C-:B------:R-:W-:Y:S02]  /*4280*/  LOP3.LUT R62, R63, 0x30, R132.reuse, 0xfe, !PT ;  /* 0x000000303f3e7812 */ /* 0x100fe400078efe84 */
[----:B------:R-:W-:Y:S01]  /*4290*/  FSEL R251, R59, -INF , !P1 ;  /* 0xff8000003bfb7808 */ /* 0x000fe20004800000 */
[----:B------:R-:W-:Y:S01]  /*42a0*/  HMMA.16816.F32.BF16 R44, R184, R178, R44 ;  /* 0x000000b2b82c723c */ /* 0x000fe2000004182c */
[----:B------:R-:W-:Y:S01]  /*42b0*/  IMAD.U32 R59, RZ, RZ, UR4 ;  /* 0x00000004ff3b7e24 */ /* 0x000fe2000f8e00ff */
[----:B------:R-:W-:Y:S02]  /*42c0*/  LOP3.LUT R58, R61, 0x31, R132, 0xfe, !PT ;  /* 0x000000313d3a7812 */ /* 0x000fe400078efe84 */
[----:B------:R-:W-:Y:S02]  /*42d0*/  FSEL R140, R52, -INF , !P3 ;  /* 0xff800000348c7808 */ /* 0x000fe40005800000 */
[----:B------:R-:W-:-:S02]  /*42e0*/  I2FP.F32.S32 R52, R58 ;  /* 0x0000003a00347245 */ /* 0x000fc40000201400 */
[C---:B------:R-:W-:Y:S01]  /*42f0*/  HMMA.16816.F32.BF16 R112, R184.reuse, R144, R112 ;  /* 0x00000090b870723c */ /* 0x040fe20000041870 */
[----:B------:R-:W-:Y:S02]  /*4300*/  FSEL R144, R56, -INF , !P6 ;  /* 0xff80000038907808 */ /* 0x000fe40007000000 */
[-C--:B------:R-:W-:Y:S01]  /*4310*/  ISETP.GE.AND P6, PT, R60, R193.reuse, PT ;  /* 0x000000c13c00720c */ /* 0x080fe20003fc6270 */
[C---:B------:R-:W-:Y:S01]  /*4320*/  FFMA.FTZ R49, R52.reuse, UR6, R49 ;  /* 0x0000000634317c23 */ /* 0x040fe20008010031 */
[----:B------:R-:W-:Y:S01]  /*4330*/  I2FP.F32.S32 R60, R60 ;  /* 0x0000003c003c7245 */ /* 0x000fe20000201400 */
[----:B------:R-:W-:Y:S01]  /*4340*/  FFMA.FTZ R51, R52, UR6, R51 ;  /* 0x0000000634337c23 */ /* 0x000fe20008010033 */
[----:B------:R-:W-:Y:S01]  /*4350*/  LOP3.LUT R56, R59, 0x38, R132, 0xfe, !PT ;  /* 0x000000383b387812 */ /* 0x000fe200078efe84 */
[----:B------:R-:W-:Y:S01]  /*4360*/  HMMA.16816.F32.BF16 R100, R184, R142, R100 ;  /* 0x0000008eb864723c */ /* 0x000fe20000041864 */
[----:B------:R-:W-:Y:S01]  /*4370*/  FSEL R142, R57, -INF , !P4 ;  /* 0xff800000398e7808 */ /* 0x000fe20006000000 */
[C---:B------:R-:W-:Y:S01]  /*4380*/  FFMA.FTZ R53, R60.reuse, UR6, R53 ;  /* 0x000000063c357c23 */ /* 0x040fe20008010035 */
[----:B------:R-:W-:Y:S01]  /*4390*/  I2FP.F32.S32 R57, R62 ;  /* 0x0000003e00397245 */ /* 0x000fe20000201400 */
[----:B------:R-:W-:Y:S01]  /*43a0*/  FFMA.FTZ R55, R60, UR6, R55 ;  /* 0x000000063c377c23 */ /* 0x000fe20008010037 */
[----:B------:R-:W-:-:S02]  /*43b0*/  ISETP.GE.AND P4, PT, R62, R193, PT ;  /* 0x000000c13e00720c */ /* 0x000fc40003f86270 */
[----:B------:R-:W-:Y:S01]  /*43c0*/  FSEL R138, R53, -INF , !P6 ;  /* 0xff800000358a7808 */ /* 0x000fe20007000000 */
[C---:B------:R-:W-:Y:S01]  /*43d0*/  FFMA.FTZ R48, R57.reuse, UR6, R48 ;  /* 0x0000000639307c23 */ /* 0x040fe20008010030 */
[----:B------:R-:W-:Y:S01]  /*43e0*/  FFMA.FTZ R50, R57, UR6, R50 ;  /* 0x0000000639327c23 */ /* 0x000fe20008010032 */
[----:B------:R-:W-:Y:S01]  /*43f0*/  IMAD.U32 R57, RZ, RZ, UR4 ;  /* 0x00000004ff397e24 */ /* 0x000fe2000f8e00ff */
[----:B------:R-:W-:Y:S01]  /*4400*/  FSEL R243, R55, -INF , !P2 ;  /* 0xff80000037f37808 */ /* 0x000fe20005000000 */
[----:B------:R-:W-:Y:S01]  /*4410*/  IMAD.U32 R55, RZ, RZ, UR4 ;  /* 0x00000004ff377e24 */ /* 0x000fe2000f8e00ff */
[----:B------:R-:W-:Y:S02]  /*4420*/  I2FP.F32.S32 R53, R56 ;  /* 0x0000003800357245 */ /* 0x000fe40000201400 */
[----:B------:R-:W-:Y:S02]  /*4430*/  ISETP.GE.AND P1, PT, R62, R135, PT ;  /* 0x000000873e00720c */ /* 0x000fe40003f26270 */
[----:B------:R-:W-:Y:S01]  /*4440*/  LOP3.LUT R52, R57, 0x39, R132, 0xfe, !PT ;  /* 0x0000003939347812 */ /* 0x000fe200078efe84 */
[C---:B------:R-:W-:Y:S01]  /*4450*/  FFMA.FTZ R44, R53.reuse, UR6, R44 ;  /* 0x00000006352c7c23 */ /* 0x040fe2000801002c */
[----:B------:R-:W-:Y:S01]  /*4460*/  FSEL R245, R54, -INF , !P0 ;  /* 0xff80000036f57808 */ /* 0x000fe20004000000 */
[----:B------:R-:W-:Y:S01]  /*4470*/  FFMA.FTZ R46, R53, UR6, R46 ;  /* 0x00000006352e7c23 */ /* 0x000fe2000801002e */
[C---:B------:R-:W-:Y:S01]  /*4480*/  ISETP.GE.AND P3, PT, R58.reuse, R193, PT ;  /* 0x000000c13a00720c */ /* 0x040fe20003f66270 */
[----:B------:R-:W-:Y:S01]  /*4490*/  IMAD.U32 R53, RZ, RZ, UR4 ;  /* 0x00000004ff357e24 */ /* 0x000fe2000f8e00ff */
[----:B------:R-:W-:-:S02]  /*44a0*/  ISETP.GE.AND P0, PT, R58, R135, PT ;  /* 0x000000873a00720c */ /* 0x000fc40003f06270 */
[----:B------:R-:W-:Y:S02]  /*44b0*/  LOP3.LUT R54, R55, 0x40, R132, 0xfe, !PT ;  /* 0x0000004037367812 */ /* 0x000fe400078efe84 */
[----:B------:R-:W-:Y:S02]  /*44c0*/  FSEL R136, R48, -INF , !P4 ;  /* 0xff80000030887808 */ /* 0x000fe40006000000 */
[----:B------:R-:W-:Y:S02]  /*44d0*/  FSEL R237, R50, -INF , !P1 ;  /* 0xff80000032ed7808 */ /* 0x000fe40004800000 */
[C---:B------:R-:W-:Y:S02]  /*44e0*/  ISETP.GE.AND P4, PT, R52.reuse, R193, PT ;  /* 0x000000c13400720c */ /* 0x040fe40003f86270 */
[----:B------:R-:W-:Y:S02]  /*44f0*/  ISETP.GE.AND P1, PT, R52, R135, PT ;  /* 0x000000873400720c */ /* 0x000fe40003f26270 */
[----:B------:R-:W-:-:S02]  /*4500*/  I2FP.F32.S32 R52, R52 ;  /* 0x0000003400347245 */ /* 0x000fc40000201400 */
[----:B------:R-:W-:Y:S02]  /*4510*/  FSEL R249, R49, -INF , !P3 ;  /* 0xff80000031f97808 */ /* 0x000fe40005800000 */
[----:B------:R-:W-:Y:S01]  /*4520*/  FSEL R229, R51, -INF , !P0 ;  /* 0xff80000033e57808 */ /* 0x000fe20004000000 */
[----:B------:R-:W-:Y:S01]  /*4530*/  IMAD.U32 R51, RZ, RZ, UR4 ;  /* 0x00000004ff337e24 */ /* 0x000fe2000f8e00ff */
[----:B------:R-:W-:Y:S01]  /*4540*/  ISETP.GE.AND P6, PT, R56, R193, PT ;  /* 0x000000c13800720c */ /* 0x000fe20003fc6270 */
[C---:B------:R-:W-:Y:S01]  /*4550*/  FFMA.FTZ R45, R52.reuse, UR6, R45 ;  /* 0x00000006342d7c23 */ /* 0x040fe2000801002d */
[----:B------:R-:W-:Y:S01]  /*4560*/  I2FP.F32.S32 R49, R54 ;  /* 0x0000003600317245 */ /* 0x000fe20000201400 */
[----:B------:R-:W-:Y:S01]  /*4570*/  FFMA.FTZ R47, R52, UR6, R47 ;  /* 0x00000006342f7c23 */ /* 0x000fe2000801002f */
[----:B------:R-:W-:Y:S02]  /*4580*/  LOP3.LUT R50, R53, 0x41, R132, 0xfe, !PT ;  /* 0x0000004135327812 */ /* 0x000fe400078efe84 */
[----:B------:R-:W-:Y:S01]  /*4590*/  FSEL R247, R44, -INF , !P6 ;  /* 0xff8000002cf77808 */ /* 0x000fe20007000000 */
[C---:B------:R-:W-:Y:S01]  /*45a0*/  FFMA.FTZ R40, R49.reuse, UR6, R40 ;  /* 0x0000000631287c23 */ /* 0x040fe20008010028 */
[----:B------:R-:W-:Y:S01]  /*45b0*/  FFMA.FTZ R42, R49, UR6, R42 ;  /* 0x00000006312a7c23 */ /* 0x000fe2000801002a */
[----:B------:R-:W-:Y:S01]  /*45c0*/  LOP3.LUT R48, R51, 0x48, R132, 0xfe, !PT ;  /* 0x0000004833307812 */ /* 0x000fe200078efe84 */
[----:B------:R-:W-:Y:S01]  /*45d0*/  IMAD.U32 R49, RZ, RZ, UR4 ;  /* 0x00000004ff317e24 */ /* 0x000fe2000f8e00ff */
[----:B------:R-:W-:-:S02]  /*45e0*/  I2FP.F32.S32 R44, R50 ;  /* 0x00000032002c7245 */ /* 0x000fc40000201400 */
[----:B------:R-:W-:Y:S02]  /*45f0*/  FSEL R241, R45, -INF , !P4 ;  /* 0xff8000002df17808 */ /* 0x000fe40006000000 */
[----:B------:R-:W-:Y:S01]  /*4600*/  ISETP.GE.AND P2, PT, R56, R135, PT ;  /* 0x000000873800720c */ /* 0x000fe20003f46270 */
[C---:B------:R-:W-:Y:S01]  /*4610*/  FFMA.FTZ R41, R44.reuse, UR6, R41 ;  /* 0x000000062c297c23 */ /* 0x040fe20008010029 */
[----:B------:R-:W-:Y:S01]  /*4620*/  FSEL R225, R47, -INF , !P1 ;  /* 0xff8000002fe17808 */ /* 0x000fe20004800000 */
[----:B------:R-:W-:Y:S01]  /*4630*/  FFMA.FTZ R43, R44, UR6, R43 ;  /* 0x000000062c2b7c23 */ /* 0x000fe2000801002b */
[----:B------:R-:W-:Y:S01]  /*4640*/  I2FP.F32.S32 R45, R48 ;  /* 0x00000030002d7245 */ /* 0x000fe20000201400 */
[----:B------:R-:W-:Y:S01]  /*4650*/  IMAD.U32 R47, RZ, RZ, UR4 ;  /* 0x00000004ff2f7e24 */ /* 0x000fe2000f8e00ff */
[C---:B------:R-:W-:Y:S02]  /*4660*/  ISETP.GE.AND P3, PT, R54.reuse, R193, PT ;  /* 0x000000c13600720c */ /* 0x040fe40003f66270 */
[----:B------:R-:W-:Y:S01]  /*4670*/  ISETP.GE.AND P0, PT, R54, R135, PT ;  /* 0x000000873600720c */ /* 0x000fe20003f06270 */
[----:B------:R-:W-:Y:S01]  /*4680*/  FFMA.FTZ R36, R45, UR6, R36 ;  /* 0x000000062d247c23 */ /* 0x000fe20008010024 */
[----:B------:R-:W-:Y:S01]  /*4690*/  LOP3.LUT R44, R49, 0x49, R132, 0xfe, !PT ;  /* 0x00000049312c7812 */ /* 0x000fe200078efe84 */
[----:B------:R-:W-:Y:S01]  /*46a0*/  FFMA.FTZ R38, R45, UR6, R38 ;  /* 0x000000062d267c23 */ /* 0x000fe20008010026 */
[----:B------:R-:W-:Y:S01]  /*46b0*/  FSEL R227, R46, -INF , !P2 ;  /* 0xff8000002ee37808 */ /* 0x000fe20005000000 */
[----:B------:R-:W-:Y:S01]  /*46c0*/  IMAD.U32 R45, RZ, RZ, UR4 ;  /* 0x00000004ff2d7e24 */ /* 0x000fe2000f8e00ff */
[----:B------:R-:W-:-:S02]  /*46d0*/  ISETP.GE.AND P6, PT, R50, R193, PT ;  /* 0x000000c13200720c */ /* 0x000fc40003fc6270 */
[----:B------:R-:W-:Y:S02]  /*46e0*/  ISETP.GE.AND P2, PT, R50, R135, PT ;  /* 0x000000873200720c */ /* 0x000fe40003f46270 */
[----:B------:R-:W-:Y:S02]  /*46f0*/  FSEL R201, R40, -INF , !P3 ;  /* 0xff80000028c97808 */ /* 0x000fe40005800000 */
[----:B------:R-:W-:Y:S02]  /*4700*/  FSEL R141, R42, -INF , !P0 ;  /* 0xff8000002a8d7808 */ /* 0x000fe40004000000 */
[----:B------:R-:W-:Y:S02]  /*4710*/  LOP3.LUT R46, R47, 0x50, R132, 0xfe, !PT ;  /* 0x000000502f2e7812 */ /* 0x000fe400078efe84 */
[C---:B------:R-:W-:Y:S02]  /*4720*/  ISETP.GE.AND P3, PT, R44.reuse, R193, PT ;  /* 0x000000c12c00720c */ /* 0x040fe40003f66270 */
[----:B------:R-:W-:-:S02]  /*4730*/  ISETP.GE.AND P0, PT, R44, R135, PT ;  /* 0x000000872c00720c */ /* 0x000fc40003f06270 */
[----:B------:R-:W-:Y:S02]  /*4740*/  I2FP.F32.S32 R44, R44 ;  /* 0x0000002c002c7245 */ /* 0x000fe40000201400 */
[----:B------:R-:W-:Y:S02]  /*4750*/  FSEL R157, R41, -INF , !P6 ;  /* 0xff800000299d7808 */ /* 0x000fe40007000000 */
[----:B------:R-:W-:Y:S01]  /*4760*/  FSEL R139, R43, -INF , !P2 ;  /* 0xff8000002b8b7808 */ /* 0x000fe20005000000 */
[----:B------:R-:W-:Y:S01]  /*4770*/  IMAD.U32 R43, RZ, RZ, UR4 ;  /* 0x00000004ff2b7e24 */ /* 0x000fe2000f8e00ff */
[----:B------:R-:W-:Y:S01]  /*4780*/  ISETP.GE.AND P4, PT, R48, R193, PT ;  /* 0x000000c13000720c */ /* 0x000fe20003f86270 */
[C---:B------:R-:W-:Y:S01]  /*4790*/  FFMA.FTZ R37, R44.reuse, UR6, R37 ;  /* 0x000000062c257c23 */ /* 0x040fe20008010025 */
[----:B------:R-:W-:Y:S01]  /*47a0*/  I2FP.F32.S32 R41, R46 ;  /* 0x0000002e00297245 */ /* 0x000fe20000201400 */
[----:B------:R-:W-:Y:S01]  /*47b0*/  FFMA.FTZ R39, R44, UR6, R39 ;  /* 0x000000062c277c23 */ /* 0x000fe20008010027 */
[----:B------:R-:W-:-:S02]  /*47c0*/  LOP3.LUT R42, R45, 0x91, R132, 0xfe, !PT ;  /* 0x000000912d2a7812 */ /* 0x000fc400078efe84 */
[----:B------:R-:W-:Y:S01]  /*47d0*/  FSEL R151, R36, -INF , !P4 ;  /* 0xff80000024977808 */ /* 0x000fe20006000000 */
[C---:B------:R-:W-:Y:S01]  /*47e0*/  FFMA.FTZ R32, R41.reuse, UR6, R32 ;  /* 0x0000000629207c23 */ /* 0x040fe20008010020 */
[----:B------:R-:W-:Y:S01]  /*47f0*/  FFMA.FTZ R34, R41, UR6, R34 ;  /* 0x0000000629227c23 */ /* 0x000fe20008010022 */
[----:B------:R-:W-:Y:S01]  /*4800*/  LOP3.LUT R40, R43, 0x98, R132, 0xfe, !PT ;  /* 0x000000982b287812 */ /* 0x000fe200078efe84 */
[----:B------:R-:W-:Y:S01]  /*4810*/  IMAD.U32 R41, RZ, RZ, UR4 ;  /* 0x00000004ff297e24 */ /* 0x000fe2000f8e00ff */
[----:B------:R-:W-:Y:S02]  /*4820*/  I2FP.F32.S32 R36, R42 ;  /* 0x0000002a00247245 */ /* 0x000fe40000201400 */
[----:B------:R-:W-:Y:S01]  /*4830*/  FSEL R137, R37, -INF , !P3 ;  /* 0xff80000025897808 */ /* 0x000fe20005800000 */
[----:B------:R-:W-:Y:S01]  /*4840*/  IMAD.U32 R37, RZ, RZ, UR4 ;  /* 0x00000004ff257e24 */ /* 0x000fe2000f8e00ff */
[----:B------:R-:W-:Y:S01]  /*4850*/  ISETP.GE.AND P1, PT, R48, R135, PT ;  /* 0x000000873000720c */ /* 0x000fe20003f26270 */
[----:B------:R-:W-:Y:S01]  /*4860*/  FFMA.FTZ R129, R36, UR6, R129 ;  /* 0x0000000624817c23 */ /* 0x000fe20008010081 */
[----:B------:R-:W-:Y:S01]  /*4870*/  FSEL R145, R39, -INF , !P0 ;  /* 0xff80000027917808 */ /* 0x000fe20004000000 */
[----:B------:R-:W-:Y:S01]  /*4880*/  IMAD.U32 R39, RZ, RZ, UR4 ;  /* 0x00000004ff277e24 */ /* 0x000fe2000f8e00ff */
[----:B------:R-:W-:-:S02]  /*4890*/  ISETP.GE.AND P3, PT, R40, R193, PT ;  /* 0x000000c12800720c */ /* 0x000fc40003f66270 */
[----:B------:R-:W-:Y:S02]  /*48a0*/  ISETP.GE.AND P0, PT, R40, R135, PT ;  /* 0x000000872800720c */ /* 0x000fe40003f06270 */
[----:B------:R-:W-:Y:S01]  /*48b0*/  I2FP.F32.S32 R43, R40 ;  /* 0x00000028002b7245 */ /* 0x000fe20000201400 */
[----:B------:R-:W-:Y:S01]  /*48c0*/  FFMA.FTZ R40, R36, UR6, R131 ;  /* 0x0000000624287c23 */ /* 0x000fe20008010083 */
[C---:B------:R-:W-:Y:S02]  /*48d0*/  ISETP.GE.AND P6, PT, R46.reuse, R193, PT ;  /* 0x000000c12e00720c */ /* 0x040fe40003fc6270 */
[----:B------:R-:W-:Y:S01]  /*48e0*/  ISETP.GE.AND P2, PT, R46, R135, PT ;  /* 0x000000872e00720c */ /* 0x000fe20003f46270 */
[----:B------:R-:W-:Y:S01]  /*48f0*/  FFMA.FTZ R124, R43, UR6, R124 ;  /* 0x000000062b7c7c23 */ /* 0x000fe2000801007c */
[----:B------:R-:W-:Y:S01]  /*4900*/  LOP3.LUT R36, R41, 0x99, R132, 0xfe, !PT ;  /* 0x0000009929247812 */ /* 0x000fe200078efe84 */
[----:B------:R-:W-:Y:S01]  /*4910*/  FFMA.FTZ R43, R43, UR6, R126 ;  /* 0x000000062b2b7c23 */ /* 0x000fe2000801007e */
[----:B------:R-:W-:-:S02]  /*4920*/  FSEL R149, R38, -INF , !P1 ;  /* 0xff80000026957808 */ /* 0x000fc40004800000 */
[----:B------:R-:W-:Y:S02]  /*4930*/  LOP3.LUT R38, R37, 0xa0, R132, 0xfe, !PT ;  /* 0x000000a025267812 */ /* 0x000fe400078efe84 */
[----:B------:R-:W-:Y:S02]  /*4940*/  FSEL R143, R32, -INF , !P6 ;  /* 0xff800000208f7808 */ /* 0x000fe40007000000 */
[----:B------:R-:W-:Y:S02]  /*4950*/  FSEL R147, R34, -INF , !P2 ;  /* 0xff80000022937808 */ /* 0x000fe40005000000 */
[C---:B------:R-:W-:Y:S02]  /*4960*/  ISETP.GE.AND P6, PT, R36.reuse, R193, PT ;  /* 0x000000c12400720c */ /* 0x040fe40003fc6270 */
[----:B------:R-:W-:Y:S02]  /*4970*/  ISETP.GE.AND P2, PT, R36, R135, PT ;  /* 0x000000872400720c */ /* 0x000fe40003f46270 */
[----:B------:R-:W-:-:S02]  /*4980*/  I2FP.F32.S32 R36, R36 ;  /* 0x0000002400247245 */ /* 0x000fc40000201400 */
[----:B------:R-:W-:Y:S02]  /*4990*/  I2FP.F32.S32 R37, R38 ;  /* 0x0000002600257245 */ /* 0x000fe40000201400 */
[----:B------:R-:W-:Y:S01]  /*49a0*/  ISETP.GE.AND P4, PT, R42, R193, PT ;  /* 0x000000c12a00720c */ /* 0x000fe20003f86270 */
[----:B------:R-:W-:Y:S01]  /*49b0*/  FFMA.FTZ R41, R36, UR6, R127 ;  /* 0x0000000624297c23 */ /* 0x000fe2000801007f */
[----:B------:R-:W-:Y:S01]  /*49c0*/  ISETP.GE.AND P1, PT, R42, R135, PT ;  /* 0x000000872a00720c */ /* 0x000fe20003f26270 */
[----:B------:R-:W-:Y:S01]  /*49d0*/  FFMA.FTZ R42, R36, UR6, R125 ;  /* 0x00000006242a7c23 */ /* 0x000fe2000801007d */
[----:B------:R-:W-:Y:S01]  /*49e0*/  LOP3.LUT R44, R45, 0xa1, R132, 0xfe, !PT ;  /* 0x000000a12d2c7812 */ /* 0x000fe200078efe84 */
[C---:B------:R-:W-:Y:S01]  /*49f0*/  FFMA.FTZ R47, R37.reuse, UR6, R120 ;  /* 0x00000006252f7c23 */ /* 0x040fe20008010078 */
[----:B------:R-:W-:Y:S01]  /*4a00*/  FFMA.FTZ R46, R37, UR6, R122 ;  /* 0x00000006252e7c23 */ /* 0x000fe2000801007a */
[----:B------:R-:W-:Y:S01]  /*4a10*/  IMAD.U32 R37, RZ, RZ, UR4 ;  /* 0x00000004ff257e24 */ /* 0x000fe2000f8e00ff */
[----:B------:R-:W-:-:S02]  /*4a20*/  LOP3.LUT R32, R39, 0xa8, R132, 0xfe, !PT ;  /* 0x000000a827207812 */ /* 0x000fc400078efe84 */
[----:B------:R-:W-:Y:S02]  /*4a30*/  FSEL R120, R124, -INF , !P3 ;  /* 0xff8000007c787808 */ /* 0x000fe40005800000 */
[----:B------:R-:W-:Y:S02]  /*4a40*/  FSEL R43, R43, -INF , !P0 ;  /* 0xff8000002b2b7808 */ /* 0x000fe40004000000 */
[C---:B------:R-:W-:Y:S02]  /*4a50*/  ISETP.GE.AND P3, PT, R44.reuse, R193, PT ;  /* 0x000000c12c00720c */ /* 0x040fe40003f66270 */
[----:B------:R-:W-:Y:S02]  /*4a60*/  ISETP.GE.AND P0, PT, R44, R135, PT ;  /* 0x000000872c00720c */ /* 0x000fe40003f06270 */
[----:B------:R-:W-:Y:S02]  /*4a70*/  FSEL R129, R129, -INF , !P4 ;  /* 0xff80000081817808 */ /* 0x000fe40006000000 */
[----:B------:R-:W-:-:S02]  /*4a80*/  FSEL R40, R40, -INF , !P1 ;  /* 0xff80000028287808 */ /* 0x000fc40004800000 */
[----:B------:R-:W-:Y:S02]  /*4a90*/  I2FP.F32.S32 R44, R44 ;  /* 0x0000002c002c7245 */ /* 0x000fe40000201400 */
[----:B------:R-:W-:Y:S02]  /*4aa0*/  FSEL R42, R42, -INF , !P6 ;  /* 0xff8000002a2a7808 */ /* 0x000fe40007000000 */
[----:B------:R-:W-:Y:S01]  /*4ab0*/  FSEL R41, R41, -INF , !P2 ;  /* 0xff80000029297808 */ /* 0x000fe20005000000 */
[----:B------:R-:W-:Y:S01]  /*4ac0*/  FFMA.FTZ R45, R44, UR6, R121 ;  /* 0x000000062c2d7c23 */ /* 0x000fe20008010079 */
[----:B------:R-:W-:Y:S01]  /*4ad0*/  ISETP.GE.AND P4, PT, R38, R193, PT ;  /* 0x000000c12600720c */ /* 0x000fe20003f86270 */
[----:B------:R-:W-:Y:S01]  /*4ae0*/  FFMA.FTZ R44, R44, UR6, R123 ;  /* 0x000000062c2c7c23 */ /* 0x000fe2000801007b */
[----:B------:R-:W-:Y:S02]  /*4af0*/  ISETP.GE.AND P1, PT, R38, R135, PT ;  /* 0x000000872600720c */ /* 0x000fe40003f26270 */
[----:B------:R-:W-:-:S02]  /*4b00*/  ISETP.GE.AND P6, PT, R32, R193, PT ;  /* 0x000000c12000720c */ /* 0x000fc40003fc6270 */
[----:B------:R-:W-:Y:S02]  /*4b10*/  ISETP.GE.AND P2, PT, R32, R135, PT ;  /* 0x000000872000720c */ /* 0x000fe40003f46270 */
[----:B------:R-:W-:Y:S02]  /*4b20*/  I2FP.F32.S32 R49, R32 ;  /* 0x0000002000317245 */ /* 0x000fe40000201400 */
[----:B------:R-:W-:Y:S02]  /*4b30*/  LOP3.LUT R32, R37, 0xa9, R132, 0xfe, !PT ;  /* 0x000000a925207812 */ /* 0x000fe400078efe84 */
[----:B------:R-:W-:Y:S01]  /*4b40*/  FSEL R47, R47, -INF , !P4 ;  /* 0xff8000002f2f7808 */ /* 0x000fe20006000000 */
[C---:B------:R-:W-:Y:S01]  /*4b50*/  FFMA.FTZ R52, R49.reuse, UR6, R116 ;  /* 0x0000000631347c23 */ /* 0x040fe20008010074 */
[----:B------:R-:W-:Y:S01]  /*4b60*/  FSEL R46, R46, -INF , !P1 ;  /* 0xff8000002e2e7808 */ /* 0x000fe20004800000 */
[----:B------:R-:W-:Y:S01]  /*4b70*/  FFMA.FTZ R49, R49, UR6, R118 ;  /* 0x0000000631317c23 */ /* 0x000fe20008010076 */
[----:B------:R-:W-:-:S02]  /*4b80*/  ISETP.GE.AND P4, PT, R32, R193, PT ;  /* 0x000000c12000720c */ /* 0x000fc40003f86270 */
[----:B------:R-:W-:Y:S02]  /*4b90*/  ISETP.GE.AND P1, PT, R32, R135, PT ;  /* 0x000000872000720c */ /* 0x000fe40003f26270 */
[----:B------:R-:W-:Y:S02]  /*4ba0*/  LOP3.LUT R34, R39, 0xb0, R132, 0xfe, !PT ;  /* 0x000000b027227812 */ /* 0x000fe400078efe84 */
[----:B------:R-:W-:Y:S02]  /*4bb0*/  I2FP.F32.S32 R32, R32 ;  /* 0x0000002000207245 */ /* 0x000fe40000201400 */
[----:B------:R-:W-:Y:S02]  /*4bc0*/  FSEL R45, R45, -INF , !P3 ;  /* 0xff8000002d2d7808 */ /* 0x000fe40005800000 */
[----:B------:R-:W-:Y:S01]  /*4bd0*/  FSEL R44, R44, -INF , !P0 ;  /* 0xff8000002c2c7808 */ /* 0x000fe20004000000 */
[C---:B------:R-:W-:Y:S01]  /*4be0*/  FFMA.FTZ R50, R32.reuse, UR6, R117 ;  /* 0x0000000620327c23 */ /* 0x040fe20008010075 */
[----:B------:R-:W-:Y:S01]  /*4bf0*/  I2FP.F32.S32 R53, R34 ;  /* 0x0000002200357245 */ /* 0x000fe20000201400 */
[----:B------:R-:W-:Y:S01]  /*4c00*/  FFMA.FTZ R48, R32, UR6, R119 ;  /* 0x0000000620307c23 */ /* 0x000fe20008010077 */
        /* <DEDUP_REMOVED lines=10> */
[----:B------:R-:W-:Y:S02]  /*4cb0*/  FSEL R50, R50, -INF , !P4 ;  /* 0xff80000032327808 */ /* 0x000fe40006000000 */
[----:B------:R-:W-:Y:S02]  /*4cc0*/  FSEL R48, R48, -INF , !P1 ;  /* 0xff80000030307808 */ /* 0x000fe40004800000 */
[----:B------:R-:W-:Y:S02]  /*4cd0*/  I2FP.F32.S32 R34, R34 ;  /* 0x0000002200227245 */ /* 0x000fe40000201400 */
[C---:B------:R-:W-:Y:S02]  /*4ce0*/  ISETP.GE.AND P4, PT, R32.reuse, R193, PT ;  /* 0x000000c12000720c */ /* 0x040fe40003f86270 */
[----:B------:R-:W-:Y:S01]  /*4cf0*/  ISETP.GE.AND P1, PT, R32, R135, PT ;  /* 0x000000872000720c */ /* 0x000fe20003f26270 */
[C---:B------:R-:W-:Y:S01]  /*4d00*/  FFMA.FTZ R54, R34.reuse, UR6, R113 ;  /* 0x0000000622367c23 */ /* 0x040fe20008010071 */
[----:B------:R-:W-:Y:S01]  /*4d10*/  I2FP.F32.S32 R39, R32 ;  /* 0x0000002000277245 */ /* 0x000fe20000201400 */
[----:B------:R-:W-:Y:S01]  /*4d20*/  FFMA.FTZ R51, R34, UR6, R115 ;  /* 0x0000000622337c23 */ /* 0x000fe20008010073 */
[----:B------:R-:W-:-:S02]  /*4d30*/  LOP3.LUT R32, R37, 0xb9, R132, 0xfe, !PT ;  /* 0x000000b925207812 */ /* 0x000fc400078efe84 */
[----:B------:R-:W-:Y:S01]  /*4d40*/  FSEL R55, R55, -INF , !P3 ;  /* 0xff80000037377808 */ /* 0x000fe20005800000 */
[----:B------:R-:W-:Y:S01]  /*4d50*/  FFMA.FTZ R59, R39, UR6, R108 ;  /* 0x00000006273b7c23 */ /* 0x000fe2000801006c */
[----:B------:R-:W-:Y:S01]  /*4d60*/  FSEL R53, R53, -INF , !P0 ;  /* 0xff80000035357808 */ /* 0x000fe20004000000 */
[----:B------:R-:W-:Y:S01]  /*4d70*/  FFMA.FTZ R58, R39, UR6, R110 ;  /* 0x00000006273a7c23 */ /* 0x000fe2000801006e */
[C---:B------:R-:W-:Y:S01]  /*4d80*/  ISETP.GE.AND P3, PT, R32.reuse, R193, PT ;  /* 0x000000c12000720c */ /* 0x040fe20003f66270 */
[----:B------:R-:W-:Y:S01]  /*4d90*/  IMAD.U32 R39, RZ, RZ, UR4 ;  /* 0x00000004ff277e24 */ /* 0x000fe2000f8e00ff */
[----:B------:R-:W-:Y:S02]  /*4da0*/  ISETP.GE.AND P0, PT, R32, R135, PT ;  /* 0x000000872000720c */ /* 0x000fe40003f06270 */
[----:B------:R-:W-:Y:S02]  /*4db0*/  LOP3.LUT R34, R57, 0xc0, R132, 0xfe, !PT ;  /* 0x000000c039227812 */ /* 0x000fe400078efe84 */
[----:B------:R-:W-:-:S02]  /*4dc0*/  I2FP.F32.S32 R32, R32 ;  /* 0x0000002000207245 */ /* 0x000fc40000201400 */
[----:B------:R-:W-:Y:S02]  /*4dd0*/  I2FP.F32.S32 R61, R34 ;  /* 0x00000022003d7245 */ /* 0x000fe40000201400 */
[--C-:B------:R-:W-:Y:S01]  /*4de0*/  LOP3.LUT R60, R37, 0xc1, R132.reuse, 0xfe, !PT ;  /* 0x000000c1253c7812 */ /* 0x100fe200078efe84 */
[C---:B------:R-:W-:Y:S01]  /*4df0*/  FFMA.FTZ R57, R32.reuse, UR6, R109 ;  /* 0x0000000620397c23 */ /* 0x040fe2000801006d */
[----:B------:R-:W-:Y:S01]  /*4e00*/  FFMA.FTZ R56, R32, UR6, R111 ;  /* 0x0000000620387c23 */ /* 0x000fe2000801006f */
[----:B------:R-:W-:Y:S01]  /*4e10*/  LOP3.LUT R32, R39, 0xc8, R132, 0xfe, !PT ;  /* 0x000000c827207812 */ /* 0x000fe200078efe84 */
[C---:B------:R-:W-:Y:S01]  /*4e20*/  FFMA.FTZ R64, R61.reuse, UR6, R104 ;  /* 0x000000063d407c23 */ /* 0x040fe20008010068 */
[----:B------:R-:W-:Y:S01]  /*4e30*/  FSEL R54, R54, -INF , !P6 ;  /* 0xff80000036367808 */ /* 0x000fe20007000000 */
[----:B------:R-:W-:Y:S01]  /*4e40*/  FFMA.FTZ R61, R61, UR6, R106 ;  /* 0x000000063d3d7c23 */ /* 0x000fe2000801006a */
[----:B------:R-:W-:Y:S02]  /*4e50*/  FSEL R51, R51, -INF , !P2 ;  /* 0xff80000033337808 */ /* 0x000fe40005000000 */
[----:B------:R-:W-:-:S02]  /*4e60*/  FSEL R57, R57, -INF , !P3 ;  /* 0xff80000039397808 */ /* 0x000fc40005800000 */
[----:B------:R-:W-:Y:S02]  /*4e70*/  FSEL R56, R56, -INF , !P0 ;  /* 0xff80000038387808 */ /* 0x000fe40004000000 */
[C---:B------:R-:W-:Y:S02]  /*4e80*/  ISETP.GE.AND P6, PT, R34.reuse, R193, PT ;  /* 0x000000c12200720c */ /* 0x040fe40003fc6270 */
[----:B------:R-:W-:Y:S02]  /*4e90*/  ISETP.GE.AND P2, PT, R34, R135, PT ;  /* 0x000000872200720c */ /* 0x000fe40003f46270 */
[C---:B------:R-:W-:Y:S02]  /*4ea0*/  ISETP.GE.AND P3, PT, R32.reuse, R193, PT ;  /* 0x000000c12000720c */ /* 0x040fe40003f66270 */
[----:B------:R-:W-:Y:S02]  /*4eb0*/  ISETP.GE.AND P0, PT, R32, R135, PT ;  /* 0x000000872000720c */ /* 0x000fe40003f06270 */
[----:B------:R-:W-:-:S02]  /*4ec0*/  I2FP.F32.S32 R65, R32 ;  /* 0x0000002000417245 */ /* 0x000fc40000201400 */
[----:B------:R-:W-:Y:S02]  /*4ed0*/  FSEL R59, R59, -INF , !P4 ;  /* 0xff8000003b3b7808 */ /* 0x000fe40006000000 */
[----:B------:R-:W-:Y:S01]  /*4ee0*/  FSEL R58, R58, -INF , !P1 ;  /* 0xff8000003a3a7808 */ /* 0x000fe20004800000 */
[----:B------:R-:W-:Y:S01]  /*4ef0*/  FFMA.FTZ R67, R65, UR6, R100 ;  /* 0x0000000641437c23 */ /* 0x000fe20008010064 */
[----:B------:R-:W-:Y:S01]  /*4f00*/  LOP3.LUT R32, R37, 0xc9, R132, 0xfe, !PT ;  /* 0x000000c925207812 */ /* 0x000fe200078efe84 */
[----:B------:R-:W-:Y:S01]  /*4f10*/  FFMA.FTZ R65, R65, UR6, R102 ;  /* 0x0000000641417c23 */ /* 0x000fe20008010066 */
[C---:B------:R-:W-:Y:S02]  /*4f20*/  ISETP.GE.AND P4, PT, R60.reuse, R193, PT ;  /* 0x000000c13c00720c */ /* 0x040fe40003f86270 */
[----:B------:R-:W-:Y:S02]  /*4f30*/  ISETP.GE.AND P1, PT, R60, R135, PT ;  /* 0x000000873c00720c */ /* 0x000fe40003f26270 */
[----:B------:R-:W-:-:S02]  /*4f40*/  I2FP.F32.S32 R60, R60 ;  /* 0x0000003c003c7245 */ /* 0x000fc40000201400 */
[----:B------:R-:W-:Y:S02]  /*4f50*/  LOP3.LUT R34, R39, 0xd0, R132, 0xfe, !PT ;  /* 0x000000d027227812 */ /* 0x000fe400078efe84 */
[----:B------:R-:W-:Y:S01]  /*4f60*/  FSEL R64, R64, -INF , !P6 ;  /* 0xff80000040407808 */ /* 0x000fe20007000000 */
[C---:B------:R-:W-:Y:S01]  /*4f70*/  FFMA.FTZ R62, R60.reuse, UR6, R105 ;  /* 0x000000063c3e7c23 */ /* 0x040fe20008010069 */
[----:B------:R-:W-:Y:S01]  /*4f80*/  FSEL R61, R61, -INF , !P2 ;  /* 0xff8000003d3d7808 */ /* 0x000fe20005000000 */
[----:B------:R-:W-:Y:S01]  /*4f90*/  FFMA.FTZ R60, R60, UR6, R107 ;  /* 0x000000063c3c7c23 */ /* 0x000fe2000801006b */
[C---:B------:R-:W-:Y:S02]  /*4fa0*/  ISETP.GE.AND P6, PT, R32.reuse, R193, PT ;  /* 0x000000c12000720c */ /* 0x040fe40003fc6270 */
[----:B------:R-:W-:Y:S02]  /*4fb0*/  ISETP.GE.AND P2, PT, R32, R135, PT ;  /* 0x000000872000720c */ /* 0x000fe40003f46270 */
[----:B------:R-:W-:-:S02]  /*4fc0*/  I2FP.F32.S32 R32, R32 ;  /* 0x0000002000207245 */ /* 0x000fc40000201400 */
[----:B------:R-:W-:Y:S02]  /*4fd0*/  I2FP.F32.S32 R37, R34 ;  /* 0x0000002200257245 */ /* 0x000fe40000201400 */
[----:B------:R-:W-:Y:S01]  /*4fe0*/  FSEL R62, R62, -INF , !P4 ;  /* 0xff8000003e3e7808 */ /* 0x000fe20006000000 */
[C---:B------:R-:W-:Y:S01]  /*4ff0*/  FFMA.FTZ R66, R32.reuse, UR6, R101 ;  /* 0x0000000620427c23 */ /* 0x040fe20008010065 */
[----:B------:R-:W-:Y:S01]  /*5000*/  FFMA.FTZ R63, R32, UR6, R103 ;  /* 0x00000006203f7c23 */ /* 0x000fe20008010067 */
[C---:B------:R-:W-:Y:S01]  /*5010*/  FFMA.FTZ R73, R37.reuse, UR6, R96 ;  /* 0x0000000625497c23 */ /* 0x040fe20008010060 */
[----:B------:R-:W-:Y:S01]  /*5020*/  FFMA.FTZ R76, R37, UR6, R98 ;  /* 0x00000006254c7c23 */ /* 0x000fe20008010062 */
[----:B------:R-:W-:Y:S01]  /*5030*/  IMAD.U32 R37, RZ, RZ, UR4 ;  /* 0x00000004ff257e24 */ /* 0x000fe2000f8e00ff */
[----:B------:R-:W-:Y:S02]  /*5040*/  LOP3.LUT R32, R39, 0xd8, R132, 0xfe, !PT ;  /* 0x000000d827207812 */ /* 0x000fe400078efe84 */
[----:B------:R-:W-:-:S02]  /*5050*/  FSEL R60, R60, -INF , !P1 ;  /* 0xff8000003c3c7808 */ /* 0x000fc40004800000 */
[C---:B------:R-:W-:Y:S02]  /*5060*/  ISETP.GE.AND P4, PT, R34.reuse, R193, PT ;  /* 0x000000c12200720c */ /* 0x040fe40003f86270 */
[----:B------:R-:W-:Y:S02]  /*5070*/  ISETP.GE.AND P1, PT, R34, R135, PT ;  /* 0x000000872200720c */ /* 0x000fe40003f26270 */
[----:B------:R-:W-:Y:S02]  /*5080*/  LOP3.LUT R34, R69, 0xd1, R132, 0xfe, !PT ;  /* 0x000000d145227812 */ /* 0x000fe400078efe84 */
[----:B------:R-:W-:Y:S02]  /*5090*/  FSEL R66, R66, -INF , !P6 ;  /* 0xff80000042427808 */ /* 0x000fe40007000000 */
[----:B------:R-:W-:Y:S02]  /*50a0*/  FSEL R63, R63, -INF , !P2 ;  /* 0xff8000003f3f7808 */ /* 0x000fe40005000000 */
[----:B------:R-:W-:-:S02]  /*50b0*/  ISETP.GE.AND P6, PT, R32, R193, PT ;  /* 0x000000c12000720c */ /* 0x000fc40003fc6270 */
[----:B------:R-:W-:Y:S02]  /*50c0*/  ISETP.GE.AND P2, PT, R32, R135, PT ;  /* 0x000000872000720c */ /* 0x000fe40003f46270 */
[----:B------:R-:W-:Y:S02]  /*50d0*/  I2FP.F32.S32 R39, R32 ;  /* 0x0000002000277245 */ /* 0x000fe40000201400 */
[----:B------:R-:W-:Y:S02]  /*50e0*/  LOP3.LUT R32, R37, 0xd9, R132, 0xfe, !PT ;  /* 0x000000d925207812 */ /* 0x000fe400078efe84 */
[----:B------:R-:W-:Y:S01]  /*50f0*/  FSEL R67, R67, -INF , !P3 ;  /* 0xff80000043437808 */ /* 0x000fe20005800000 */
[----:B------:R-:W-:Y:S01]  /*5100*/  FFMA.FTZ R92, R39, UR6, R92 ;  /* 0x00000006275c7c23 */ /* 0x000fe2000801005c */
[----:B------:R-:W-:Y:S01]  /*5110*/  FSEL R65, R65, -INF , !P0 ;  /* 0xff80000041417808 */ /* 0x000fe20004000000 */
[----:B------:R-:W-:Y:S01]  /*5120*/  FFMA.FTZ R78, R39, UR6, R94 ;  /* 0x00000006274e7c23 */ /* 0x000fe2000801005e */
[C---:B------:R-:W-:Y:S01]  /*5130*/  ISETP.GE.AND P3, PT, R34.reuse, R193, PT ;  /* 0x000000c12200720c */ /* 0x040fe20003f66270 */
[----:B------:R-:W-:Y:S01]  /*5140*/  IMAD.U32 R39, RZ, RZ, UR4 ;  /* 0x00000004ff277e24 */ /* 0x000fe2000f8e00ff */
[----:B------:R-:W-:-:S02]  /*5150*/  ISETP.GE.AND P0, PT, R34, R135, PT ;  /* 0x000000872200720c */ /* 0x000fc40003f06270 */
[----:B------:R-:W-:Y:S02]  /*5160*/  I2FP.F32.S32 R34, R34 ;  /* 0x0000002200227245 */ /* 0x000fe40000201400 */
[----:B------:R-:W-:Y:S02]  /*5170*/  FSEL R73, R73, -INF , !P4 ;  /* 0xff80000049497808 */ /* 0x000fe40006000000 */
[----:B------:R-:W-:Y:S01]  /*5180*/  FSEL R76, R76, -INF , !P1 ;  /* 0xff8000004c4c7808 */ /* 0x000fe20004800000 */
[----:B------:R-:W-:Y:S01]  /*5190*/  FFMA.FTZ R71, R34, UR6, R97 ;  /* 0x0000000622477c23 */ /* 0x000fe20008010061 */
[----:B------:R-:W-:Y:S01]  /*51a0*/  ISETP.GE.AND P4, PT, R32, R193, PT ;  /* 0x000000c12000720c */ /* 0x000fe20003f86270 */
[----:B------:R-:W-:Y:S01]  /*51b0*/  FFMA.FTZ R69, R34, UR6, R99 ;  /* 0x0000000622457c23 */ /* 0x000fe20008010063 */
[----:B------:R-:W-:Y:S01]  /*51c0*/  ISETP.GE.AND P1, PT, R32, R135, PT ;  /* 0x000000872000720c */ /* 0x000fe20003f26270 */
[----:B------:R-:W-:Y:S01]  /*51d0*/  IMAD.U32 R99, RZ, RZ, UR4 ;  /* 0x00000004ff637e24 */ /* 0x000fe2000f8e00ff */
[----:B------:R-:W-:Y:S01]  /*51e0*/  I2FP.F32.S32 R32, R32 ;  /* 0x0000002000207245 */ /* 0x000fe20000201400 */
[----:B------:R-:W-:Y:S01]  /*51f0*/  IMAD.U32 R97, RZ, RZ, UR4 ;  /* 0x00000004ff617e24 */ /* 0x000fe2000f8e00ff */
[----:B------:R-:W-:-:S02]  /*5200*/  LOP3.LUT R34, R75, 0xe0, R132, 0xfe, !PT ;  /* 0x000000e04b227812 */ /* 0x000fc400078efe84 */
[----:B------:R-:W-:Y:S01]  /*5210*/  FSEL R71, R71, -INF , !P3 ;  /* 0xff80000047477808 */ /* 0x000fe20005800000 */
[C---:B------:R-:W-:Y:S01]  /*5220*/  FFMA.FTZ R75, R32.reuse, UR6, R95 ;  /* 0x00000006204b7c23 */ /* 0x040fe2000801005f */
[----:B------:R-:W-:Y:S01]  /*5230*/  IMAD.U32 R95, RZ, RZ, UR4 ;  /* 0x00000004ff5f7e24 */ /* 0x000fe2000f8e00ff */
[----:B------:R-:W-:Y:S01]  /*5240*/  I2FP.F32.S32 R37, R34 ;  /* 0x0000002200257245 */ /* 0x000fe20000201400 */
[----:B------:R-:W-:Y:S01]  /*5250*/  FFMA.FTZ R93, R32, UR6, R93 ;  /* 0x00000006205d7c23 */ /* 0x000fe2000801005d */
[----:B------:R-:W-:Y:S02]  /*5260*/  FSEL R69, R69, -INF , !P0 ;  /* 0xff80000045457808 */ /* 0x000fe40004000000 */
[----:B------:R-:W-:Y:S01]  /*5270*/  LOP3.LUT R38, R95, 0xe1, R132, 0xfe, !PT ;  /* 0x000000e15f267812 */ /* 0x000fe200078efe84 */
[C---:B------:R-:W-:Y:S01]  /*5280*/  FFMA.FTZ R36, R37.reuse, UR6, R88 ;  /* 0x0000000625247c23 */ /* 0x040fe20008010058 */
[C---:B------:R-:W-:Y:S02]  /*5290*/  ISETP.GE.AND P3, PT, R34.reuse, R193, PT ;  /* 0x000000c12200720c */ /* 0x040fe40003f66270 */
[----:B------:R-:W-:Y:S01]  /*52a0*/  ISETP.GE.AND P0, PT, R34, R135, PT ;  /* 0x000000872200720c */ /* 0x000fe20003f06270 */
[----:B------:R-:W-:Y:S01]  /*52b0*/  FFMA.FTZ R34, R37, UR6, R90 ;  /* 0x0000000625227c23 */ /* 0x000fe2000801005a */
[----:B------:R-:W-:Y:S01]  /*52c0*/  FSEL R90, R92, -INF , !P6 ;  /* 0xff8000005c5a7808 */ /* 0x000fe20007000000 */
[----:B------:R-:W-:Y:S01]  /*52d0*/  IMAD.U32 R37, RZ, RZ, UR4 ;  /* 0x00000004ff257e24 */ /* 0x000fe2000f8e00ff */
[----:B------:R-:W-:-:S02]  /*52e0*/  FSEL R78, R78, -INF , !P2 ;  /* 0xff8000004e4e7808 */ /* 0x000fc40005000000 */
[C---:B------:R-:W-:Y:S02]  /*52f0*/  ISETP.GE.AND P6, PT, R38.reuse, R193, PT ;  /* 0x000000c12600720c */ /* 0x040fe40003fc6270 */
[----:B------:R-:W-:Y:S02]  /*5300*/  ISETP.GE.AND P2, PT, R38, R135, PT ;  /* 0x000000872600720c */ /* 0x000fe40003f46270 */
[----:B------:R-:W-:Y:S02]  /*5310*/  I2FP.F32.S32 R38, R38 ;  /* 0x0000002600267245 */ /* 0x000fe40000201400 */
[--C-:B------:R-:W-:Y:S02]  /*5320*/  LOP3.LUT R32, R39, 0xe8, R132.reuse, 0xfe, !PT ;  /* 0x000000e827207812 */ /* 0x100fe400078efe84 */
[----:B------:R-:W-:Y:S01]  /*5330*/  LOP3.LUT R94, R37, 0xe9, R132, 0xfe, !PT ;  /* 0x000000e9255e7812 */ /* 0x000fe200078efe84 */
[C---:B------:R-:W-:Y:S01]  /*5340*/  FFMA.FTZ R89, R38.reuse, UR6, R89 ;  /* 0x0000000626597c23 */ /* 0x040fe20008010059 */
[----:B------:R-:W-:Y:S01]  /*5350*/  FFMA.FTZ R38, R38, UR6, R91 ;  /* 0x0000000626267c23 */ /* 0x000fe2000801005b */
[----:B------:R-:W-:Y:S01]  /*5360*/  IMAD.U32 R91, RZ, RZ, UR4 ;  /* 0x00000004ff5b7e24 */ /* 0x000fe2000f8e00ff */
[----:B------:R-:W-:-:S02]  /*5370*/  I2FP.F32.S32 R39, R32 ;  /* 0x0000002000277245 */ /* 0x000fc40000201400 */
[----:B------:R-:W-:Y:S02]  /*5380*/  FSEL R88, R93, -INF , !P4 ;  /* 0xff8000005d587808 */ /* 0x000fe40006000000 */
[----:B------:R-:W-:Y:S01]  /*5390*/  LOP3.LUT R96, R91, 0xf0, R132, 0xfe, !PT ;  /* 0x000000f05b607812 */ /* 0x000fe200078efe84 */
[----:B------:R-:W-:Y:S01]  /*53a0*/  FFMA.FTZ R92, R39, UR6, R84 ;  /* 0x00000006275c7c23 */ /* 0x000fe20008010054 */
[----:B------:R-:W-:Y:S02]  /*53b0*/  FSEL R91, R36, -INF , !P3 ;  /* 0xff800000245b7808 */ /* 0x000fe40005800000 */
[----:B------:R-:W-:Y:S02]  /*53c0*/  I2FP.F32.S32 R36, R94 ;  /* 0x0000005e00247245 */ /* 0x000fe40000201400 */
[----:B------:R-:W-:Y:S02]  /*53d0*/  FSEL R75, R75, -INF , !P1 ;  /* 0xff8000004b4b7808 */ /* 0x000fe40004800000 */
[----:B------:R-:W-:-:S02]  /*53e0*/  ISETP.GE.AND P4, PT, R32, R193, PT ;  /* 0x000000c12000720c */ /* 0x000fc40003f86270 */
[----:B------:R-:W-:Y:S01]  /*53f0*/  ISETP.GE.AND P1, PT, R32, R135, PT ;  /* 0x000000872000720c */ /* 0x000fe20003f26270 */
[----:B------:R-:W-:Y:S01]  /*5400*/  FFMA.FTZ R32, R39, UR6, R86 ;  /* 0x0000000627207c23 */ /* 0x000fe20008010056 */
[----:B------:R-:W-:Y:S01]  /*5410*/  I2FP.F32.S32 R93, R96 ;  /* 0x00000060005d7245 */ /* 0x000fe20000201400 */
[C---:B------:R-:W-:Y:S01]  /*5420*/  FFMA.FTZ R39, R36.reuse, UR6, R85 ;  /* 0x0000000624277c23 */ /* 0x040fe20008010055 */
[----:B------:R-:W-:Y:S01]  /*5430*/  FFMA.FTZ R36, R36, UR6, R87 ;  /* 0x0000000624247c23 */ /* 0x000fe20008010057 */
[----:B------:R-:W-:Y:S01]  /*5440*/  IMAD.U32 R87, RZ, RZ, UR4 ;  /* 0x00000004ff577e24 */ /* 0x000fe2000f8e00ff */
[----:B------:R-:W-:Y:S01]  /*5450*/  FSEL R86, R34, -INF , !P0 ;  /* 0xff80000022567808 */ /* 0x000fe20004000000 */
[----:B------:R-:W-:Y:S02]  /*5460*/  IMAD.U32 R85, RZ, RZ, UR4 ;  /* 0x00000004ff557e24 */ /* 0x000fe4000f8e00ff */
[----:B------:R-:W-:Y:S01]  /*5470*/  FFMA.FTZ R37, R93, UR6, R80 ;  /* 0x000000065d257c23 */ /* 0x000fe20008010050 */
[----:B------:R-:W-:Y:S01]  /*5480*/  LOP3.LUT R80, R95, 0xf1, R132, 0xfe, !PT ;  /* 0x000000f15f507812 */ /* 0x000fe200078efe84 */
[----:B------:R-:W-:Y:S01]  /*5490*/  FFMA.FTZ R34, R93, UR6, R82 ;  /* 0x000000065d227c23 */ /* 0x000fe20008010052 */
[----:B------:R-:W-:-:S02]  /*54a0*/  ISETP.GE.AND P3, PT, R94, R193, PT ;  /* 0x000000c15e00720c */ /* 0x000fc40003f66270 */
[----:B------:R-:W-:Y:S02]  /*54b0*/  ISETP.GE.AND P0, PT, R94, R135, PT ;  /* 0x000000875e00720c */ /* 0x000fe40003f06270 */
[----:B------:R-:W-:Y:S02]  /*54c0*/  FSEL R84, R38, -INF , !P2 ;  /* 0xff80000026547808 */ /* 0x000fe40005000000 */
[----:B------:R-:W-:Y:S02]  /*54d0*/  FSEL R89, R89, -INF , !P6 ;  /* 0xff80000059597808 */ /* 0x000fe40007000000 */
[--C-:B------:R-:W-:Y:S02]  /*54e0*/  LOP3.LUT R82, R87, 0xf9, R132.reuse, 0xfe, !PT ;  /* 0x000000f957527812 */ /* 0x100fe400078efe84 */
[----:B------:R-:W-:Y:S02]  /*54f0*/  LOP3.LUT R38, R85, 0x51, R132, 0xfe, !PT ;  /* 0x0000005155267812 */ /* 0x000fe400078efe84 */
[----:B------:R-:W-:-:S02]  /*5500*/  ISETP.GE.AND P6, PT, R96, R193, PT ;  /* 0x000000c16000720c */ /* 0x000fc40003fc6270 */
[----:B------:R-:W-:Y:S02]  /*5510*/  FSEL R92, R92, -INF , !P4 ;  /* 0xff8000005c5c7808 */ /* 0x000fe40006000000 */
[----:B------:R-:W-:Y:S02]  /*5520*/  FSEL R85, R32, -INF , !P1 ;  /* 0xff80000020557808 */ /* 0x000fe40004800000 */
[C---:B------:R-:W-:Y:S02]  /*5530*/  ISETP.GE.AND P4, PT, R80.reuse, R193, PT ;  /* 0x000000c15000720c */ /* 0x040fe40003f86270 */
[----:B------:R-:W-:Y:S02]  /*5540*/  ISETP.GE.AND P1, PT, R80, R135, PT ;  /* 0x000000875000720c */ /* 0x000fe40003f26270 */
[----:B------:R-:W-:Y:S02]  /*5550*/  I2FP.F32.S32 R32, R80 ;  /* 0x0000005000207245 */ /* 0x000fe40000201400 */
[----:B------:R-:W-:Y:S01]  /*5560*/  FSEL R87, R39, -INF , !P3 ;  /* 0xff80000027577808 */ /* 0x000fe20005800000 */
[----:B------:R-:W-:Y:S01]  /*5570*/  IMAD.U32 R39, RZ, RZ, UR4 ;  /* 0x00000004ff277e24 */ /* 0x000fe2000f8e00ff */
[----:B------:R-:W-:Y:S01]  /*5580*/  FSEL R80, R36, -INF , !P0 ;  /* 0xff80000024507808 */ /* 0x000fe20004000000 */
[----:B------:R-:W-:Y:S01]  /*5590*/  FFMA.FTZ R93, R32, UR6, R81 ;  /* 0x00000006205d7c23 */ /* 0x000fe20008010051 */
[----:B------:R-:W-:Y:S01]  /*55a0*/  ISETP.GE.AND P3, PT, R82, R193, PT ;  /* 0x000000c15200720c */ /* 0x000fe20003f66270 */
[----:B------:R-:W-:Y:S01]  /*55b0*/  FFMA.FTZ R32, R32, UR6, R83 ;  /* 0x0000000620207c23 */ /* 0x000fe20008010053 */
[----:B------:R-:W-:Y:S01]  /*55c0*/  ISETP.GE.AND P0, PT, R82, R135, PT ;  /* 0x000000875200720c */ /* 0x000fe20003f06270 */
[----:B------:R-:W-:Y:S01]  /*55d0*/  IMAD.U32 R81, RZ, RZ, UR4 ;  /* 0x00000004ff517e24 */ /* 0x000fe2000f8e00ff */
[----:B------:R-:W-:-:S02]  /*55e0*/  I2FP.F32.S32 R36, R82 ;  /* 0x0000005200247245 */ /* 0x000fc40000201400 */
[----:B------:R-:W-:Y:S01]  /*55f0*/  FSEL R82, R37, -INF , !P6 ;  /* 0xff80000025527808 */ /* 0x000fe20007000000 */
[----:B------:R-:W-:Y:S01]  /*5600*/  IMAD.U32 R37, RZ, RZ, UR4 ;  /* 0x00000004ff257e24 */ /* 0x000fe2000f8e00ff */
[----:B------:R-:W-:Y:S01]  /*5610*/  ISETP.GE.AND P6, PT, R38, R193, PT ;  /* 0x000000c12600720c */ /* 0x000fe20003fc6270 */
[C---:B------:R-:W-:Y:S01]  /*5620*/  FFMA.FTZ R83, R36.reuse, UR6, R77 ;  /* 0x0000000624537c23 */ /* 0x040fe2000801004d */
[----:B------:R-:W-:Y:S01]  /*5630*/  I2FP.F32.S32 R38, R38 ;  /* 0x0000002600267245 */ /* 0x000fe20000201400 */
[----:B------:R-:W-:Y:S01]  /*5640*/  FFMA.FTZ R77, R36, UR6, R79 ;  /* 0x00000006244d7c23 */ /* 0x000fe2000801004f */
[----:B------:R-:W-:Y:S01]  /*5650*/  IMAD.U32 R79, RZ, RZ, UR4 ;  /* 0x00000004ff4f7e24 */ /* 0x000fe2000f8e00ff */
[--C-:B------:R-:W-:Y:S02]  /*5660*/  LOP3.LUT R36, R37, 0x68, R132.reuse, 0xfe, !PT ;  /* 0x0000006825247812 */ /* 0x100fe400078efe84 */
[----:B------:R-:W-:Y:S01]  /*5670*/  FFMA.FTZ R33, R38, UR6, R33 ;  /* 0x0000000626217c23 */ /* 0x000fe20008010021 */
[----:B------:R-:W-:-:S02]  /*5680*/  LOP3.LUT R98, R95, 0x58, R132, 0xfe, !PT ;  /* 0x000000585f627812 */ /* 0x000fc400078efe84 */
[--C-:B------:R-:W-:Y:S02]  /*5690*/  LOP3.LUT R38, R39, 0x61, R132.reuse, 0xfe, !PT ;  /* 0x0000006127267812 */ /* 0x100fe400078efe84 */
[----:B------:R-:W-:Y:S02]  /*56a0*/  I2FP.F32.S32 R37, R36 ;  /* 0x0000002400257245 */ /* 0x000fe40000201400 */
[----:B------:R-:W-:Y:S02]  /*56b0*/  LOP3.LUT R94, R79, 0x60, R132, 0xfe, !PT ;  /* 0x000000604f5e7812 */ /* 0x000fe400078efe84 */
[----:B------:R-:W-:Y:S01]  /*56c0*/  FSEL R79, R32, -INF , !P1 ;  /* 0xff800000204f7808 */ /* 0x000fe20004800000 */
[----:B------:R-:W-:Y:S01]  /*56d0*/  FFMA.FTZ R20, R37, UR6, R20 ;  /* 0x0000000625147c23 */ /* 0x000fe20008010014 */
[----:B------:R-:W-:Y:S01]  /*56e0*/  I2FP.F32.S32 R39, R98 ;  /* 0x0000006200277245 */ /* 0x000fe20000201400 */
[----:B------:R-:W-:Y:S01]  /*56f0*/  IMAD.U32 R37, RZ, RZ, UR4 ;  /* 0x00000004ff257e24 */ /* 0x000fe2000f8e00ff */
[----:B------:R-:W-:-:S02]  /*5700*/  I2FP.F32.S32 R32, R38 ;  /* 0x0000002600207245 */ /* 0x000fc40000201400 */
[----:B------:R-:W-:Y:S01]  /*5710*/  ISETP.GE.AND P2, PT, R96, R135, PT ;  /* 0x000000876000720c */ /* 0x000fe20003f46270 */
[----:B------:R-:W-:Y:S01]  /*5720*/  FFMA.FTZ R28, R39, UR6, R28 ;  /* 0x00000006271c7c23 */ /* 0x000fe2000801001c */
[----:B------:R-:W-:Y:S01]  /*5730*/  LOP3.LUT R96, R81, 0x59, R132, 0xfe, !PT ;  /* 0x0000005951607812 */ /* 0x000fe200078efe84 */
[----:B------:R-:W-:Y:S01]  /*5740*/  FFMA.FTZ R25, R32, UR6, R25 ;  /* 0x0000000620197c23 */ /* 0x000fe20008010019 */
[----:B------:R-:W-:Y:S01]  /*5750*/  I2FP.F32.S32 R213, R94 ;  /* 0x0000005e00d57245 */ /* 0x000fe20000201400 */
[----:B------:R-:W-:Y:S01]  /*5760*/  IMAD.U32 R39, RZ, RZ, UR4 ;  /* 0x00000004ff277e24 */ /* 0x000fe2000f8e00ff */
[----:B------:R-:W-:Y:S02]  /*5770*/  FSEL R81, R34, -INF , !P2 ;  /* 0xff80000022517808 */ /* 0x000fe40005000000 */
[----:B------:R-:W-:Y:S01]  /*5780*/  FSEL R77, R77, -INF , !P0 ;  /* 0xff8000004d4d7808 */ /* 0x000fe20004000000 */
[----:B------:R-:W-:Y:S01]  /*5790*/  FFMA.FTZ R213, R213, UR6, R24 ;  /* 0x00000006d5d57c23 */ /* 0x000fe20008010018 */
[----:B------:R-:W-:-:S02]  /*57a0*/  ISETP.GE.AND P2, PT, R98, R193, PT ;  /* 0x000000c16200720c */ /* 0x000fc40003f46270 */
[----:B------:R-:W-:Y:S02]  /*57b0*/  I2FP.F32.S32 R34, R96 ;  /* 0x0000006000227245 */ /* 0x000fe40000201400 */
[----:B------:R-:W-:Y:S02]  /*57c0*/  FSEL R83, R83, -INF , !P3 ;  /* 0xff80000053537808 */ /* 0x000fe40005800000 */
[-C--:B------:R-:W-:Y:S01]  /*57d0*/  ISETP.GE.AND P0, PT, R36, R193.reuse, PT ;  /* 0x000000c12400720c */ /* 0x080fe20003f06270 */
[----:B------:R-:W-:Y:S01]  /*57e0*/  FFMA.FTZ R29, R34, UR6, R29 ;  /* 0x00000006221d7c23 */ /* 0x000fe2000801001d */
[--C-:B------:R-:W-:Y:S02]  /*57f0*/  LOP3.LUT R32, R99, 0x69, R132.reuse, 0xfe, !PT ;  /* 0x0000006963207812 */ /* 0x100fe400078efe84 */
[----:B------:R-:W-:Y:S02]  /*5800*/  ISETP.GE.AND P3, PT, R38, R193, PT ;  /* 0x000000c12600720c */ /* 0x000fe40003f66270 */
[----:B------:R-:W-:-:S02]  /*5810*/  LOP3.LUT R36, R95, 0x71, R132, 0xfe, !PT ;  /* 0x000000715f247812 */ /* 0x000fc400078efe84 */
[----:B------:R-:W-:Y:S02]  /*5820*/  LOP3.LUT R24, R37, 0x79, R132, 0xfe, !PT ;  /* 0x0000007925187812 */ /* 0x000fe400078efe84 */
[----:B------:R-:W-:Y:S01]  /*5830*/  FSEL R239, R33, -INF , !P6 ;  /* 0xff80000021ef7808 */ /* 0x000fe20007000000 */
[----:B------:R-:W-:Y:S01]  /*5840*/  IMAD.U32 R33, RZ, RZ, UR4 ;  /* 0x00000004ff217e24 */ /* 0x000fe2000f8e00ff */
[----:B------:R-:W-:Y:S02]  /*5850*/  ISETP.GE.AND P6, PT, R32, R193, PT ;  /* 0x000000c12000720c */ /* 0x000fe40003fc6270 */
[----:B------:R-:W-:Y:S02]  /*5860*/  FSEL R233, R28, -INF , !P2 ;  /* 0xff8000001ce97808 */ /* 0x000fe40005000000 */
[----:B------:R-:W-:Y:S02]  /*5870*/  I2FP.F32.S32 R32, R32 ;  /* 0x0000002000207245 */ /* 0x000fe40000201400 */
[----:B------:R-:W-:-:S02]  /*5880*/  I2FP.F32.S32 R28, R36 ;  /* 0x00000024001c7245 */ /* 0x000fc40000201400 */
[----:B------:R-:W-:Y:S01]  /*5890*/  FSEL R209, R25, -INF , !P3 ;  /* 0xff80000019d17808 */ /* 0x000fe20005800000 */
[----:B------:R-:W-:Y:S01]  /*58a0*/  IMAD.U32 R25, RZ, RZ, UR4 ;  /* 0x00000004ff197e24 */ /* 0x000fe2000f8e00ff */
[--C-:B------:R-:W-:Y:S01]  /*58b0*/  LOP3.LUT R38, R97, 0x70, R132.reuse, 0xfe, !PT ;  /* 0x0000007061267812 */ /* 0x100fe200078efe84 */
[----:B------:R-:W-:Y:S01]  /*58c0*/  FFMA.FTZ R153, R32, UR6, R21 ;  /* 0x0000000620997c23 */ /* 0x000fe20008010015 */
[----:B------:R-:W-:Y:S01]  /*58d0*/  LOP3.LUT R34, R39, 0x78, R132, 0xfe, !PT ;  /* 0x0000007827227812 */ /* 0x000fe200078efe84 */
[----:B------:R-:W-:Y:S01]  /*58e0*/  FFMA.FTZ R179, R28, UR6, R17 ;  /* 0x000000061cb37c23 */ /* 0x000fe20008010011 */
[----:B------:R-:W-:Y:S01]  /*58f0*/  ISETP.GE.AND P3, PT, R24, R193, PT ;  /* 0x000000c11800720c */ /* 0x000fe20003f66270 */
[----:B------:R-:W-:Y:S01]  /*5900*/  IMAD.U32 R21, RZ, RZ, UR4 ;  /* 0x00000004ff157e24 */ /* 0x000fe2000f8e00ff */
[----:B------:R-:W-:Y:S01]  /*5910*/  I2FP.F32.S32 R24, R24 ;  /* 0x0000001800187245 */ /* 0x000fe20000201400 */
[----:B------:R-:W-:Y:S01]  /*5920*/  IMAD.U32 R17, RZ, RZ, UR4 ;  /* 0x00000004ff117e24 */ /* 0x000fe2000f8e00ff */
[----:B------:R-:W-:-:S02]  /*5930*/  FSEL R93, R93, -INF , !P4 ;  /* 0xff8000005d5d7808 */ /* 0x000fc40006000000 */
[-C--:B------:R-:W-:Y:S01]  /*5940*/  ISETP.GE.AND P4, PT, R96, R193.reuse, PT ;  /* 0x000000c16000720c */ /* 0x080fe20003f86270 */
[----:B------:R-:W-:Y:S01]  /*5950*/  FFMA.FTZ R13, R24, UR6, R13 ;  /* 0x00000006180d7c23 */ /* 0x000fe2000801000d */
[----:B------:R-:W-:Y:S02]  /*5960*/  I2FP.F32.S32 R181, R38 ;  /* 0x0000002600b57245 */ /* 0x000fe40000201400 */
[----:B------:R-:W-:Y:S02]  /*5970*/  I2FP.F32.S32 R175, R34 ;  /* 0x0000002200af7245 */ /* 0x000fe40000201400 */
[-C--:B------:R-:W-:Y:S01]  /*5980*/  ISETP.GE.AND P1, PT, R94, R193.reuse, PT ;  /* 0x000000c15e00720c */ /* 0x080fe20003f26270 */
[----:B------:R-:W-:Y:S01]  /*5990*/  FFMA.FTZ R181, R181, UR6, R16 ;  /* 0x00000006b5b57c23 */ /* 0x000fe20008010010 */
[----:B------:R-:W-:Y:S01]  /*59a0*/  LOP3.LUT R24, R25, 0x88, R132, 0xfe, !PT ;  /* 0x0000008819187812 */ /* 0x000fe200078efe84 */
[----:B------:R-:W-:Y:S01]  /*59b0*/  FFMA.FTZ R175, R175, UR6, R12 ;  /* 0x00000006afaf7c23 */ /* 0x000fe2000801000c */
[----:B------:R-:W-:Y:S01]  /*59c0*/  FSEL R231, R29, -INF , !P4 ;  /* 0xff8000001de77808 */ /* 0x000fe20006000000 */
[----:B------:R-:W-:Y:S01]  /*59d0*/  IMAD.U32 R29, RZ, RZ, UR4 ;  /* 0x00000004ff1d7e24 */ /* 0x000fe2000f8e00ff */
[----:B------:R-:W-:-:S02]  /*59e0*/  ISETP.GE.AND P4, PT, R36, R193, PT ;  /* 0x000000c12400720c */ /* 0x000fc40003f86270 */
[----:B------:R-:W-:Y:S02]  /*59f0*/  FSEL R213, R213, -INF , !P1 ;  /* 0xff800000d5d57808 */ /* 0x000fe40004800000 */
[----:B------:R-:W-:Y:S02]  /*5a00*/  ISETP.GE.AND P1, PT, R34, R193, PT ;  /* 0x000000c12200720c */ /* 0x000fe40003f26270 */
[--C-:B------:R-:W-:Y:S02]  /*5a10*/  LOP3.LUT R16, R21, 0x89, R132.reuse, 0xfe, !PT ;  /* 0x0000008915107812 */ /* 0x100fe400078efe84 */
[--C-:B------:R-:W-:Y:S02]  /*5a20*/  LOP3.LUT R12, R17, 0x51, R132.reuse, 0xfe, !PT ;  /* 0x00000051110c7812 */ /* 0x100fe400078efe84 */
[----:B------:R-:W-:Y:S02]  /*5a30*/  LOP3.LUT R32, R33, 0x80, R132, 0xfe, !PT ;  /* 0x0000008021207812 */ /* 0x000fe400078efe84 */
[----:B------:R-:W-:-:S02]  /*5a40*/  I2FP.F32.S32 R17, R24 ;  /* 0x0000001800117245 */ /* 0x000fc40000201400 */
[----:B------:R-:W-:Y:S02]  /*5a50*/  FSEL R179, R179, -INF , !P4 ;  /* 0xff800000b3b37808 */ /* 0x000fe40006000000 */
[----:B------:R-:W-:Y:S01]  /*5a60*/  ISETP.GE.AND P4, PT, R16, R193, PT ;  /* 0x000000c11000720c */ /* 0x000fe20003f86270 */
[----:B------:R-:W-:Y:S01]  /*5a70*/  FFMA.FTZ R4, R17, UR6, R4 ;  /* 0x0000000611047c23 */ /* 0x000fe20008010004 */
[----:B------:R-:W-:Y:S01]  /*5a80*/  FSEL R175, R175, -INF , !P1 ;  /* 0xff800000afaf7808 */ /* 0x000fe20004800000 */
[----:B------:R-:W-:Y:S01]  /*5a90*/  IMAD.U32 R17, RZ, RZ, UR4 ;  /* 0x00000004ff117e24 */ /* 0x000fe2000f8e00ff */
[----:B------:R-:W-:Y:S02]  /*5aa0*/  I2FP.F32.S32 R21, R32 ;  /* 0x0000002000157245 */ /* 0x000fe40000201400 */
[----:B------:R-:W-:Y:S02]  /*5ab0*/  I2FP.F32.S32 R16, R16 ;  /* 0x0000001000107245 */ /* 0x000fe40000201400 */
[----:B------:R-:W-:Y:S01]  /*5ac0*/  ISETP.GE.AND P1, PT, R12, R135, PT ;  /* 0x000000870c00720c */ /* 0x000fe20003f26270 */
[----:B------:R-:W-:Y:S01]  /*5ad0*/  FFMA.FTZ R8, R21, UR6, R8 ;  /* 0x0000000615087c23 */ /* 0x000fe20008010008 */
[----:B------:R-:W-:Y:S01]  /*5ae0*/  I2FP.F32.S32 R12, R12 ;  /* 0x0000000c000c7245 */ /* 0x000fe20000201400 */
[----:B------:R-:W-:Y:S01]  /*5af0*/  FFMA.FTZ R5, R16, UR6, R5 ;  /* 0x0000000610057c23 */ /* 0x000fe20008010005 */
[----:B------:R-:W-:Y:S01]  /*5b00*/  LOP3.LUT R28, R29, 0x81, R132, 0xfe, !PT ;  /* 0x000000811d1c7812 */ /* 0x000fe200078efe84 */
[----:B------:R-:W-:Y:S01]  /*5b10*/  IMAD.U32 R21, RZ, RZ, UR4 ;  /* 0x00000004ff157e24 */ /* 0x000fe2000f8e00ff */
[----:B------:R-:W-:Y:S01]  /*5b20*/  ISETP.GE.AND P2, PT, R38, R193, PT ;  /* 0x000000c12600720c */ /* 0x000fe20003f46270 */
[----:B------:R-:W-:Y:S01]  /*5b30*/  FFMA.FTZ R35, R12, UR6, R35 ;  /* 0x000000060c237c23 */ /* 0x000fe20008010023 */
[----:B------:R-:W-:-:S02]  /*5b40*/  FSEL R207, R20, -INF , !P0 ;  /* 0xff80000014cf7808 */ /* 0x000fc40004000000 */
[----:B------:R-:W-:Y:S02]  /*5b50*/  FSEL R153, R153, -INF , !P6 ;  /* 0xff80000099997808 */ /* 0x000fe40007000000 */
[----:B------:R-:W-:Y:S02]  /*5b60*/  ISETP.GE.AND P6, PT, R28, R193, PT ;  /* 0x000000c11c00720c */ /* 0x000fe40003fc6270 */
[----:B------:R-:W-:Y:S02]  /*5b70*/  I2FP.F32.S32 R20, R28 ;  /* 0x0000001c00147245 */ /* 0x000fe40000201400 */
[--C-:B------:R-:W-:Y:S02]  /*5b80*/  LOP3.LUT R28, R33, 0x58, R132.reuse, 0xfe, !PT ;  /* 0x00000058211c7812 */ /* 0x100fe400078efe84 */
[----:B------:R-:W-:Y:S01]  /*5b90*/  LOP3.LUT R12, R17, 0x68, R132, 0xfe, !PT ;  /* 0x00000068110c7812 */ /* 0x000fe200078efe84 */
[----:B------:R-:W-:Y:S01]  /*5ba0*/  FFMA.FTZ R9, R20, UR6, R9 ;  /* 0x0000000614097c23 */ /* 0x000fe20008010009 */
[----:B------:R-:W-:-:S02]  /*5bb0*/  FSEL R181, R181, -INF , !P2 ;  /* 0xff800000b5b57808 */ /* 0x000fc40005000000 */
[-C--:B------:R-:W-:Y:S02]  /*5bc0*/  ISETP.GE.AND P0, PT, R32, R193.reuse, PT ;  /* 0x000000c12000720c */ /* 0x080fe40003f06270 */
[----:B------:R-:W-:Y:S02]  /*5bd0*/  ISETP.GE.AND P2, PT, R24, R193, PT ;  /* 0x000000c11800720c */ /* 0x000fe40003f46270 */
[----:B------:R-:W-:Y:S02]  /*5be0*/  FSEL R177, R13, -INF , !P3 ;  /* 0xff8000000db17808 */ /* 0x000fe40005800000 */
[----:B------:R-:W-:Y:S02]  /*5bf0*/  FSEL R163, R5, -INF , !P4 ;  /* 0xff80000005a37808 */ /* 0x000fe40006000000 */
[--C-:B------:R-:W-:Y:S02]  /*5c00*/  LOP3.LUT R24, R29, 0x59, R132.reuse, 0xfe, !PT ;  /* 0x000000591d187812 */ /* 0x100fe400078efe84 */
[----:B------:R-:W-:-:S02]  /*5c10*/  LOP3.LUT R16, R21, 0x61, R132, 0xfe, !PT ;  /* 0x0000006115107812 */ /* 0x000fc400078efe84 */
[----:B------:R-:W-:Y:S02]  /*5c20*/  I2FP.F32.S32 R13, R28 ;  /* 0x0000001c000d7245 */ /* 0x000fe40000201400 */
[----:B------:R-:W-:Y:S02]  /*5c30*/  I2FP.F32.S32 R5, R12 ;  /* 0x0000000c00057245 */ /* 0x000fe40000201400 */
[----:B------:R-:W-:Y:S01]  /*5c40*/  LOP3.LUT R20, R25, 0x60, R132, 0xfe, !PT ;  /* 0x0000006019147812 */ /* 0x000fe200078efe84 */
[----:B------:R-:W-:Y:S01]  /*5c50*/  FFMA.FTZ R30, R13, UR6, R30 ;  /* 0x000000060d1e7c23 */ /* 0x000fe2000801001e */
[----:B------:R-:W-:Y:S01]  /*5c60*/  FSEL R173, R8, -INF , !P0 ;  /* 0xff80000008ad7808 */ /* 0x000fe20004000000 */
[----:B------:R-:W-:Y:S01]  /*5c70*/  FFMA.FTZ R22, R5, UR6, R22 ;  /* 0x0000000605167c23 */ /* 0x000fe20008010016 */
[----:B------:R-:W-:Y:S01]  /*5c80*/  FSEL R165, R4, -INF , !P2 ;  /* 0xff80000004a57808 */ /* 0x000fe20005000000 */
[----:B------:R-:W-:Y:S01]  /*5c90*/  IMAD.U32 R13, RZ, RZ, UR4 ;  /* 0x00000004ff0d7e24 */ /* 0x000fe2000f8e00ff */
[----:B------:R-:W-:Y:S01]  /*5ca0*/  I2FP.F32.S32 R8, R24 ;  /* 0x0000001800087245 */ /* 0x000fe20000201400 */
[----:B------:R-:W-:Y:S01]  /*5cb0*/  IMAD.U32 R5, RZ, RZ, UR4 ;  /* 0x00000004ff057e24 */ /* 0x000fe2000f8e00ff */
[----:B------:R-:W-:-:S02]  /*5cc0*/  I2FP.F32.S32 R4, R16 ;  /* 0x0000001000047245 */ /* 0x000fc40000201400 */
[----:B------:R-:W-:Y:S01]  /*5cd0*/  FSEL R167, R9, -INF , !P6 ;  /* 0xff80000009a77808 */ /* 0x000fe20007000000 */
[----:B------:R-:W-:Y:S01]  /*5ce0*/  FFMA.FTZ R31, R8, UR6, R31 ;  /* 0x00000006081f7c23 */ /* 0x000fe2000801001f */
[----:B------:R-:W-:Y:S01]  /*5cf0*/  I2FP.F32.S32 R9, R20 ;  /* 0x0000001400097245 */ /* 0x000fe20000201400 */
[----:B------:R-:W-:Y:S01]  /*5d00*/  FFMA.FTZ R27, R4, UR6, R27 ;  /* 0x00000006041b7c23 */ /* 0x000fe2000801001b */
[-C--:B------:R-:W-:Y:S02]  /*5d10*/  ISETP.GE.AND P0, PT, R24, R135.reuse, PT ;  /* 0x000000871800720c */ /* 0x080fe40003f06270 */
[----:B------:R-:W-:Y:S01]  /*5d20*/  ISETP.GE.AND P2, PT, R16, R135, PT ;  /* 0x000000871000720c */ /* 0x000fe20003f46270 */
[----:B------:R-:W-:Y:S01]  /*5d30*/  FFMA.FTZ R26, R9, UR6, R26 ;  /* 0x00000006091a7c23 */ /* 0x000fe2000801001a */
[--C-:B------:R-:W-:Y:S01]  /*5d40*/  LOP3.LUT R16, R13, 0x71, R132.reuse, 0xfe, !PT ;  /* 0x000000710d107812 */ /* 0x100fe200078efe84 */
[----:B------:R-:W-:Y:S01]  /*5d50*/  IMAD.U32 R9, RZ, RZ, UR4 ;  /* 0x00000004ff097e24 */ /* 0x000fe2000f8e00ff */
[----:B------:R-:W-:-:S02]  /*5d60*/  LOP3.LUT R4, R5, 0x79, R132, 0xfe, !PT ;  /* 0x0000007905047812 */ /* 0x000fc400078efe84 */
[----:B------:R-:W-:Y:S02]  /*5d70*/  FSEL R221, R31, -INF , !P0 ;  /* 0xff8000001fdd7808 */ /* 0x000fe40004000000 */
[----:B------:R-:W-:Y:S02]  /*5d80*/  FSEL R205, R27, -INF , !P2 ;  /* 0xff8000001bcd7808 */ /* 0x000fe40005000000 */
[-C--:B------:R-:W-:Y:S02]  /*5d90*/  ISETP.GE.AND P6, PT, R20, R135.reuse, PT ;  /* 0x000000871400720c */ /* 0x080fe40003fc6270 */
[----:B------:R-:W-:Y:S02]  /*5da0*/  LOP3.LUT R8, R21, 0x69, R132, 0xfe, !PT ;  /* 0x0000006915087812 */ /* 0x000fe400078efe84 */
[-C--:B------:R-:W-:Y:S02]  /*5db0*/  ISETP.GE.AND P0, PT, R16, R135.reuse, PT ;  /* 0x000000871000720c */ /* 0x080fe40003f06270 */
[----:B------:R-:W-:-:S02]  /*5dc0*/  ISETP.GE.AND P2, PT, R4, R135, PT ;  /* 0x000000870400720c */ /* 0x000fc40003f46270 */
[-C--:B------:R-:W-:Y:S02]  /*5dd0*/  ISETP.GE.AND P4, PT, R12, R135.reuse, PT ;  /* 0x000000870c00720c */ /* 0x080fe40003f86270 */
[--C-:B------:R-:W-:Y:S02]  /*5de0*/  LOP3.LUT R20, R17, 0x70, R132.reuse, 0xfe, !PT ;  /* 0x0000007011147812 */ /* 0x100fe400078efe84 */
[----:B------:R-:W-:Y:S02]  /*5df0*/  I2FP.F32.S32 R16, R16 ;  /* 0x0000001000107245 */ /* 0x000fe40000201400 */
[----:B------:R-:W-:Y:S02]  /*5e00*/  I2FP.F32.S32 R4, R4 ;  /* 0x0000000400047245 */ /* 0x000fe40000201400 */
[----:B------:R-:W-:Y:S01]  /*5e10*/  LOP3.LUT R12, R9, 0x78, R132, 0xfe, !PT ;  /* 0x00000078090c7812 */ /* 0x000fe200078efe84 */
[----:B------:R-:W-:Y:S01]  /*5e20*/  FFMA.FTZ R16, R16, UR6, R19 ;  /* 0x0000000610107c23 */ /* 0x000fe20008010013 */
[----:B------:R-:W-:Y:S01]  /*5e30*/  FSEL R235, R35, -INF , !P1 ;  /* 0xff80000023eb7808 */ /* 0x000fe20004800000 */
[----:B------:R-:W-:Y:S01]  /*5e40*/  FFMA.FTZ R4, R4, UR6, R15 ;  /* 0x0000000604047c23 */ /* 0x000fe2000801000f */
[----:B------:R-:W-:Y:S01]  /*5e50*/  ISETP.GE.AND P1, PT, R8, R135, PT ;  /* 0x000000870800720c */ /* 0x000fe20003f26270 */
[----:B------:R-:W-:Y:S01]  /*5e60*/  IMAD.U32 R19, RZ, RZ, UR4 ;  /* 0x00000004ff137e24 */ /* 0x000fe2000f8e00ff */
[----:B------:R-:W-:Y:S01]  /*5e70*/  I2FP.F32.S32 R8, R8 ;  /* 0x0000000800087245 */ /* 0x000fe20000201400 */
[----:B------:R-:W-:Y:S01]  /*5e80*/  IMAD.U32 R15, RZ, RZ, UR4 ;  /* 0x00000004ff0f7e24 */ /* 0x000fe2000f8e00ff */
[----:B------:R-:W-:-:S02]  /*5e90*/  I2FP.F32.S32 R5, R20 ;  /* 0x0000001400057245 */ /* 0x000fc40000201400 */
[-C--:B------:R-:W-:Y:S01]  /*5ea0*/  ISETP.GE.AND P3, PT, R28, R135.reuse, PT ;  /* 0x000000871c00720c */ /* 0x080fe20003f66270 */
[----:B------:R-:W-:Y:S01]  /*5eb0*/  FFMA.FTZ R8, R8, UR6, R23 ;  /* 0x0000000608087c23 */ /* 0x000fe20008010017 */
[----:B------:R-:W-:Y:S01]  /*5ec0*/  I2FP.F32.S32 R9, R12 ;  /* 0x0000000c00097245 */ /* 0x000fe20000201400 */
[----:B------:R-:W-:Y:S01]  /*5ed0*/  FFMA.FTZ R5, R5, UR6, R18 ;  /* 0x0000000605057c23 */ /* 0x000fe20008010012 */
[----:B------:R-:W-:Y:S02]  /*5ee0*/  FSEL R211, R26, -INF , !P6 ;  /* 0xff8000001ad37808 */ /* 0x000fe40007000000 */
[----:B------:R-:W-:Y:S01]  /*5ef0*/  FSEL R223, R30, -INF , !P3 ;  /* 0xff8000001edf7808 */ /* 0x000fe20005800000 */
[----:B------:R-:W-:Y:S01]  /*5f00*/  FFMA.FTZ R9, R9, UR6, R14 ;  /* 0x0000000609097c23 */ /* 0x000fe2000801000e */
[-C--:B------:R-:W-:Y:S02]  /*5f10*/  ISETP.GE.AND P6, PT, R12, R135.reuse, PT ;  /* 0x000000870c00720c */ /* 0x080fe40003fc6270 */
[----:B------:R-:W-:-:S02]  /*5f20*/  ISETP.GE.AND P3, PT, R20, R135, PT ;  /* 0x000000871400720c */ /* 0x000fc40003f66270 */
[--C-:B------:R-:W-:Y:S02]  /*5f30*/  LOP3.LUT R12, R13, 0x89, R132.reuse, 0xfe, !PT ;  /* 0x000000890d0c7812 */ /* 0x100fe400078efe84 */
[--C-:B------:R-:W-:Y:S02]  /*5f40*/  LOP3.LUT R20, R19, 0x80, R132.reuse, 0xfe, !PT ;  /* 0x0000008013147812 */ /* 0x100fe400078efe84 */
[--C-:B------:R-:W-:Y:S02]  /*5f50*/  LOP3.LUT R18, R17, 0x81, R132.reuse, 0xfe, !PT ;  /* 0x0000008111127812 */ /* 0x100fe400078efe84 */
[----:B------:R-:W-:Y:S02]  /*5f60*/  LOP3.LUT R14, R15, 0x88, R132, 0xfe, !PT ;  /* 0x000000880f0e7812 */ /* 0x000fe400078efe84 */
[----:B------:R-:W-:Y:S02]  /*5f70*/  FSEL R183, R16, -INF , !P0 ;  /* 0xff80000010b77808 */ /* 0x000fe40004000000 */
[----:B------:R-:W-:-:S02]  /*5f80*/  FSEL R155, R8, -INF , !P1 ;  /* 0xff800000089b7808 */ /* 0x000fc40004800000 */
[----:B------:R-:W-:Y:S02]  /*5f90*/  FSEL R199, R5, -INF , !P3 ;  /* 0xff80000005c77808 */ /* 0x000fe40005800000 */
[-C--:B------:R-:W-:Y:S02]  /*5fa0*/  ISETP.GE.AND P0, PT, R12, R135.reuse, PT ;  /* 0x000000870c00720c */ /* 0x080fe40003f06270 */
[----:B------:R-:W-:Y:S02]  /*5fb0*/  I2FP.F32.S32 R13, R20 ;  /* 0x00000014000d7245 */ /* 0x000fe40000201400 */
[----:B------:R-:W-:Y:S02]  /*5fc0*/  I2FP.F32.S32 R8, R18 ;  /* 0x0000001200087245 */ /* 0x000fe40000201400 */
[----:B------:R-:W-:Y:S01]  /*5fd0*/  I2FP.F32.S32 R5, R14 ;  /* 0x0000000e00057245 */ /* 0x000fe20000201400 */
[----:B------:R-:W-:Y:S01]  /*5fe0*/  FFMA.FTZ R10, R13, UR6, R10 ;  /* 0x000000060d0a7c23 */ /* 0x000fe2000801000a */
[----:B------:R-:W-:Y:S01]  /*5ff0*/  I2FP.F32.S32 R12, R12 ;  /* 0x0000000c000c7245 */ /* 0x000fe20000201400 */
[----:B------:R-:W-:Y:S01]  /*6000*/  FFMA.FTZ R8, R8, UR6, R11 ;  /* 0x0000000608087c23 */ /* 0x000fe2000801000b */
[----:B------:R-:W-:Y:S01]  /*6010*/  FSEL R203, R22, -INF , !P4 ;  /* 0xff80000016cb7808 */ /* 0x000fe20006000000 */
[----:B------:R-:W-:Y:S01]  /*6020*/  FFMA.FTZ R5, R5, UR6, R6 ;  /* 0x0000000605057c23 */ /* 0x000fe20008010006 */
[-C--:B------:R-:W-:Y:S01]  /*6030*/  ISETP.GE.AND P4, PT, R20, R135.reuse, PT ;  /* 0x000000871400720c */ /* 0x080fe20003f86270 */
[----:B------:R-:W-:Y:S01]  /*6040*/  FFMA.FTZ R7, R12, UR6, R7 ;  /* 0x000000060c077c23 */ /* 0x000fe20008010007 */
        /* <DEDUP_REMOVED lines=20> */
.L_x_2140:
[----:B------:R-:W1:Y:S01]  /*6190*/  LDC R5, c[0x0][0x4f0] ;  /* 0x00013c00ff057b82 */ /* 0x000e620000000800 */
[----:B------:R-:W-:Y:S01]  /*61a0*/  UIADD3 UR7, UPT, UPT, UR4, -0x100, URZ ;  /* 0xffffff0004077890 */ /* 0x000fe2000fffe0ff */
[----:B------:R-:W-:Y:S01]  /*61b0*/  IABS R8, UR4 ;  /* 0x0000000400087c13 */ /* 0x000fe20008000000 */
[----:B------:R-:W2:Y:S04]  /*61c0*/  LDCU.64 UR14, c[0x0][0x3a0] ;  /* 0x00007400ff0e77ac */ /* 0x000ea80008000a00 */
        /* <DEDUP_REMOVED lines=15> */
[C---:B------:R-:W-:Y:S01]  /*62c0*/  IMAD R7, R4.reuse, R7, R6 ;  /* 0x0000000704077224 */ /* 0x040fe200078e0206 */
[----:B------:R-:W-:Y:S01]  /*62d0*/  LOP3.LUT R6, R5, UR4, RZ, 0x3c, !PT ;  /* 0x0000000405067c12 */ /* 0x000fe2000f8e3cff */
[----:B------:R-:W-:-:S03]  /*62e0*/  IMAD R9, R4, R9, R8 ;  /* 0x0000000904097224 */ /* 0x000fc600078e0208 */
[C---:B------:R-:W-:Y:S02]  /*62f0*/  ISETP.GT.U32.AND P1, PT, R4.reuse, R7, PT ;  /* 0x000000070400720c */ /* 0x040fe40003f24070 */
[----:B------:R-:W-:Y:S02]  /*6300*/  ISETP.GT.U32.AND P3, PT, R4, R9, PT ;  /* 0x000000090400720c */ /* 0x000fe40003f64070 */
[----:B------:R-:W-:-:S09]  /*6310*/  ISETP.GE.AND P2, PT, R6, RZ, PT ;  /* 0x000000ff0600720c */ /* 0x000fd20003f46270 */
[----:B------:R-:W-:Y:S02]  /*6320*/  @!P1 IMAD.IADD R7, R7, 0x1, -R4 ;  /* 0x0000000107079824 */ /* 0x000fe400078e0a04 */
[-C--:B------:R-:W-:Y:S01]  /*6330*/  @!P3 IADD3 R9, PT, PT, R9, -R4.reuse, RZ ;  /* 0x800000040909b210 */ /* 0x080fe20007ffe0ff */
[----:B------:R-:W-:Y:S01]  /*6340*/  @!P1 VIADD R10, R10, 0x1 ;  /* 0x000000010a0a9836 */ /* 0x000fe20000000000 */
[----:B------:R-:W-:Y:S02]  /*6350*/  @!P3 IADD3 R11, PT, PT, R11, 0x1, RZ ;  /* 0x000000010b0bb810 */ /* 0x000fe40007ffe0ff */
[-C--:B------:R-:W-:Y:S02]  /*6360*/  ISETP.GE.U32.AND P4, PT, R7, R4.reuse, PT ;  /* 0x000000040700720c */ /* 0x080fe40003f86070 */
[----:B------:R-:W-:Y:S02]  /*6370*/  ISETP.GE.U32.AND P6, PT, R9, R4, PT ;  /* 0x000000040900720c */ /* 0x000fe40003fc6070 */
[----:B------:R-:W-:-:S02]  /*6380*/  LOP3.LUT R4, R5, UR7, RZ, 0x3c, !PT ;  /* 0x0000000705047c12 */ /* 0x000fc4000f8e3cff */
[----:B------:R-:W-:Y:S02]  /*6390*/  ISETP.NE.AND P1, PT, R5, RZ, PT ;  /* 0x000000ff0500720c */ /* 0x000fe40003f25270 */
[----:B------:R-:W-:Y:S02]  /*63a0*/  ISETP.GE.AND P0, PT, R4, RZ, PT ;  /* 0x000000ff0400720c */ /* 0x000fe40003f06270 */
[----:B------:R-:W-:-:S03]  /*63b0*/  LOP3.LUT R7, RZ, R5, RZ, 0x33, !PT ;  /* 0x00000005ff077212 */ /* 0x000fc600078e33ff */
[----:B------:R-:W-:Y:S02]  /*63c0*/  @P4 VIADD R10, R10, 0x1 ;  /* 0x000000010a0a4836 */ /* 0x000fe40000000000 */
[----:B------:R-:W-:-:S04]  /*63d0*/  @P6 IADD3 R11, PT, PT, R11, 0x1, RZ ;  /* 0x000000010b0b6810 */ /* 0x000fc80007ffe0ff */
        /* <DEDUP_REMOVED lines=23> */
.L_x_2141:
        /* <DEDUP_REMOVED lines=18> */
[----:B------:R-:W-:Y:S02]  /*6670*/  @!P1 IMAD.MOV.U32 R18, RZ, RZ, R212 ;  /* 0x000000ffff129224 */ /* 0x000fe400078e00d4 */
[----:B------:R-:W-:Y:S01]  /*6680*/  @!P1 IMAD.MOV.U32 R19, RZ, RZ, R195 ;  /* 0x000000ffff139224 */ /* 0x000fe200078e00c3 */
[-C--:B------:R-:W-:Y:S01]  /*6690*/  @!P0 LEA R16, P2, R17, R12.reuse, 0x6 ;  /* 0x0000000c11108211 */ /* 0x080fe200078430ff */
[----:B------:R-:W-:Y:S01]  /*66a0*/  VOTEU.ALL UP0, P0 ;  /* 0x0000000000ff7886 */ /* 0x000fe20000000000 */
[----:B------:R-:W-:Y:S01]  /*66b0*/  @!P0 IMAD.WIDE.U32 R20, R4, 0x140, R12 ;  /* 0x0000014004148825 */ /* 0x000fe200078e000c */
[-C--:B------:R-:W-:Y:S01]  /*66c0*/  @!P0 LEA R10, P3, R10, R12.reuse, 0x7 ;  /* 0x0000000c0a0a8211 */ /* 0x080fe200078638ff */
[----:B------:R-:W-:Y:S01]  /*66d0*/  @!PT LDS RZ, [RZ] ;  /* 0x00000000fffff984 */ /* 0x000fe20000000800 */
[----:B------:R-:W-:Y:S01]  /*66e0*/  @!PT LDS RZ, [RZ] ;  /* 0x00000000fffff984 */ /* 0x000fe20000000800 */
[----:B------:R-:W-:Y:S01]  /*66f0*/  @!PT LDS RZ, [RZ] ;  /* 0x00000000fffff984 */ /* 0x000fe20000000800 */
[----:B------:R1:W-:Y:S01]  /*6700*/  @!P1 LDGSTS.E.BYPASS.LTC128B.128 [R2+0x1000], desc[UR22][R18.64] ;  /* 0x0100000012029fae */ /* 0x0003e2000b981a16 */
[-C--:B------:R-:W-:Y:S01]  /*6710*/  @!P0 LEA.HI.X R17, R4, R13.reuse, R5, 0x6, P2 ;  /* 0x0000000d04118211 */ /* 0x080fe200010f3405 */
[----:B------:R-:W-:Y:S01]  /*6720*/  @!UP0 UIMAD UR14, UR11, 0xc0, URZ ;  /* 0x000000c00b0e88a4 */ /* 0x000fe2000f8e02ff */
[--C-:B------:R-:W-:Y:S01]  /*6730*/  @!P0 IMAD.MOV.U32 R4, RZ, RZ, R12.reuse ;  /* 0x000000ffff048224 */ /* 0x100fe200078e000c */
[----:B------:R-:W-:Y:S01]  /*6740*/  @!UP0 UIMAD UR7, UR11, 0x140, URZ ;  /* 0x000001400b0788a4 */ /* 0x000fe2000f8e02ff */
[----:B------:R-:W-:Y:S01]  /*6750*/  @!P0 IMAD.WIDE.U32 R14, R15, 0xc0, R12 ;  /* 0x000000c00f0e8825 */ /* 0x000fe200078e000c */
[----:B------:R-:W-:Y:S01]  /*6760*/  @!P0 LEA.HI.X R11, R9, R13, R8, 0x7, P3 ;  /* 0x0000000d090b8211 */ /* 0x000fe200018f3c08 */
[----:B------:R2:W-:Y:S02]  /*6770*/  @P1 STS.128 [R2+0x1000], RZ ;  /* 0x001000ff02001388 */ /* 0x0005e40000000c00 */
[----:B------:R-:W-:Y:S01]  /*6780*/  @!P0 VIADD R15, R15, UR14 ;  /* 0x0000000e0f0f8c36 */ /* 0x000fe20008000000 */
[----:B------:R-:W-:Y:S01]  /*6790*/  @!P0 IADD3 R21, PT, PT, R21, UR7, RZ ;  /* 0x0000000715158c10 */ /* 0x000fe2000fffe0ff */
[----:B------:R2:W-:Y:S01]  /*67a0*/  @P0 STS.128 [R2+0x1800], RZ ;  /* 0x001800ff02000388 */ /* 0x0005e20000000c00 */
[----:B-1----:R-:W-:-:S04]  /*67b0*/  @!P0 LEA R18, P2, R7, R12, 0x8 ;  /* 0x0000000c07128211 */ /* 0x002fc800078440ff */
        /* <DEDUP_REMOVED lines=41> */
.L_x_2143:
[----:B------:R-:W-:Y:S05]  /*6a50*/  BSYNC.RECONVERGENT B0 ;  /* 0x0000000000007941 */ /* 0x000fea0003800200 */
.L_x_2142:
[----:B------:R-:W0:Y:S02]  /*6a60*/  LDGDEPBAR ;  /* 0x00000000000079af */ /* 0x000e240000000000 */
.L_x_2139:
[----:B-12---:R-:W-:Y:S01]  /*6a70*/  FMNMX3.FTZ R5, R170, R168, R174, !PT ;  /* 0x000000a8aa057276 */ /* 0x006fe200078100ae */
[----:B------:R-:W1:Y:S01]  /*6a80*/  LDCU UR7, c[0x0][0x45c] ;  /* 0x00008b80ff0777ac */ /* 0x000e620008000800 */
[----:B------:R-:W-:Y:S02]  /*6a90*/  FMNMX3.FTZ R7, R128, R162, R166, !PT ;  /* 0x000000a280077276 */ /* 0x000fe400078100a6 */
[----:B------:R-:W-:Y:S01]  /*6aa0*/  FMNMX3.FTZ R5, R5, R172, R160, !PT ;  /* 0x000000ac05057276 */ /* 0x000fe200078100a0 */
[----:B------:R-:W-:Y:S01]  /*6ab0*/  UISETP.GT.AND UP0, UPT, UR19, UR16, UPT ;  /* 0x000000101300728c */ /* 0x000fe2000bf04270 */
        /* <DEDUP_REMOVED lines=62> */
[----:B------:R-:W2:Y:S03]  /*6ea0*/  SHFL.BFLY PT, R5, R6, 0x2, 0x1f ;  /* 0x0c401f0006057f89 */ /* 0x000ea600000e0000 */
        /* <DEDUP_REMOVED lines=29> */
[----:B------:R-:W-:Y:S01]  /*7080*/  FFMA.FTZ R98, R164, UR7, -R94 ;  /* 0x00000007a4627c23 */ /* 0x000fe2000801085e */
[----:B------:R-:W-:Y:S01]  /*7090*/  MUFU.EX2 R124, R124 ;  /* 0x0000007c007c7308 */ /* 0x000fe20000000800 */
[--C-:B------:R-:W-:Y:S01]  /*70a0*/  FFMA.FTZ R101, R158, UR7, -R96.reuse ;  /* 0x000000079e657c23 */ /* 0x100fe20008010860 */
[--C-:B------:R-:W-:Y:S01]  /*70b0*/  FFMA.FTZ R100, R156, UR7, -R96.reuse ;  /* 0x000000079c647c23 */ /* 0x100fe20008010860 */
[----:B------:R-:W-:Y:S01]  /*70c0*/  FFMA.FTZ R99, R154, UR7, -R96 ;  /* 0x000000079a637c23 */ /* 0x000fe20008010860 */
[----:B------:R-:W2:Y:S01]  /*70d0*/  MUFU.EX2 R123, R123 ;  /* 0x0000007b007b7308 */ /* 0x000ea20000000800 */
        /* <DEDUP_REMOVED lines=13> */
[----:B--2---:R-:W-:Y:S01]  /*71b0*/  F2FP.BF16.F32.PACK_AB R12, R123, R124 ;  /* 0x0000007c7b0c723e */ /* 0x004fe200000010ff */
[--C-:B------:R-:W-:Y:S01]  /*71c0*/  FFMA.FTZ R116, R245, UR7, -R94.reuse ;  /* 0x00000007f5747c23 */ /* 0x100fe2000801085e */
[----:B------:R-:W2:Y:S01]  /*71d0*/  MUFU.EX2 R128, R128 ;  /* 0x0000008000807308 */ /* 0x000ea20000000800 */
[----:B------:R-:W-:Y:S01]  /*71e0*/  FFMA.FTZ R115, R243, UR7, -R94 ;  /* 0x00000007f3737c23 */ /* 0x000fe2000801085e */
[--C-:B------:R-:W-:Y:S01]  /*71f0*/  FFMA.FTZ R113, R136, UR7, -R96.reuse ;  /* 0x0000000788717c23 */ /* 0x100fe20008010860 */
[--C-:B------:R-:W-:Y:S01]  /*7200*/  FFMA.FTZ R122, R249, UR7, -R96.reuse ;  /* 0x00000007f97a7c23 */ /* 0x100fe20008010860 */
[----:B------:R-:W-:Y:S01]  /*7210*/  MUFU.EX2 R107, R107 ;  /* 0x0000006b006b7308 */ /* 0x000fe20000000800 */
[--C-:B------:R-:W-:Y:S01]  /*7220*/  FFMA.FTZ R119, R247, UR7, -R96.reuse ;  /* 0x00000007f7777c23 */ /* 0x100fe20008010860 */
[----:B---3--:R-:W-:Y:S01]  /*7230*/  F2FP.BF16.F32.PACK_AB R14, R95, R108 ;  /* 0x0000006c5f0e723e */ /* 0x008fe200000010ff */
[----:B------:R-:W-:Y:S01]  /*7240*/  FFMA.FTZ R118, R241, UR7, -R96 ;  /* 0x00000007f1767c23 */ /* 0x000fe20008010860 */
[----:B------:R-:W3:Y:S01]  /*7250*/  MUFU.EX2 R98, R98 ;  /* 0x0000006200627308 */ /* 0x000ee20000000800 */
[--C-:B------:R-:W-:Y:S01]  /*7260*/  FFMA.FTZ R127, R237, UR7, -R94.reuse ;  /* 0x00000007ed7f7c23 */ /* 0x100fe2000801085e */
[--C-:B------:R-:W-:Y:S01]  /*7270*/  FFMA.FTZ R126, R229, UR7, -R94.reuse ;  /* 0x00000007e57e7c23 */ /* 0x100fe2000801085e */
[--C-:B------:R-:W-:Y:S01]  /*7280*/  FFMA.FTZ R125, R227, UR7, -R94.reuse ;  /* 0x00000007e37d7c23 */ /* 0x100fe2000801085e */
[----:B------:R-:W-:Y:S01]  /*7290*/  MUFU.EX2 R102, R102 ;  /* 0x0000006600667308 */ /* 0x000fe20000000800 */
        /* <DEDUP_REMOVED lines=13> */
[--C-:B------:R-:W-:Y:S01]  /*7370*/  FFMA.FTZ R151, R151, UR7, -R96.reuse ;  /* 0x0000000797977c23 */ /* 0x100fe20008010860 */
        /* <DEDUP_REMOVED lines=23> */
[--C-:B------:R-:W-:Y:S01]  /*74f0*/  FFMA.FTZ R213, R213, UR7, -R96.reuse ;  /* 0x00000007d5d57c23 */ /* 0x100fe20008010860 */
[----:B------:R-:W-:Y:S01]  /*7500*/  FFMA.FTZ R207, R207, UR7, -R96 ;  /* 0x00000007cfcf7c23 */ /* 0x000fe20008010860 */
[----:B------:R-:W-:Y:S01]  /*7510*/  FFMA.FTZ R203, R203, UR7, -R94 ;  /* 0x00000007cbcb7c23 */ /* 0x000fe2000801085e */
[----:B------:R-:W-:Y:S01]  /*7520*/  HMMA.16816.F32.BF16 R12, R12, R6, RZ ;  /* 0x000000060c0c723c */ /* 0x000fe200000418ff */
[----:B------:R-:W-:Y:S01]  /*7530*/  F2FP.BF16.F32.PACK_AB R6, R99, R100 ;  /* 0x000000646306723e */ /* 0x000fe200000010ff */
[----:B------:R-:W-:Y:S01]  /*7540*/  MUFU.EX2 R109, R109 ;  /* 0x0000006d006d7308 */ /* 0x000fe20000000800 */
[----:B----4-:R-:W-:Y:S01]  /*7550*/  F2FP.BF16.F32.PACK_AB R7, R106, R103 ;  /* 0x000000676a07723e */ /* 0x010fe200000010ff */
[--C-:B------:R-:W-:Y:S01]  /*7560*/  FFMA.FTZ R160, R181, UR7, -R96.reuse ;  /* 0x00000007b5a07c23 */ /* 0x100fe20008010860 */
[----:B------:R-:W-:Y:S01]  /*7570*/  FFMA.FTZ R162, R177, UR7, -R96 ;  /* 0x00000007b1a27c23 */ /* 0x000fe20008010860 */
[----:B------:R-:W-:Y:S01]  /*7580*/  MUFU.EX2 R114, R114 ;  /* 0x0000007200727308 */ /* 0x000fe20000000800 */
[--C-:B------:R-:W-:Y:S01]  /*7590*/  FFMA.FTZ R164, R199, UR7, -R94.reuse ;  /* 0x00000007c7a47c23 */ /* 0x100fe2000801085e */
[--C-:B------:R-:W-:Y:S01]  /*75a0*/  FFMA.FTZ R166, R187, UR7, -R94.reuse ;  /* 0x00000007bba67c23 */ /* 0x100fe2000801085e */
[----:B------:R-:W-:Y:S01]  /*75b0*/  FFMA.FTZ R181, R185, UR7, -R94 ;  /* 0x00000007b9b57c23 */ /* 0x000fe2000801085e */
        /* <DEDUP_REMOVED lines=58> */
[----:B------:R5:W-:Y:S01]  /*7960*/  MUFU.EX2 R137, R151 ;  /* 0x0000009700897308 */ /* 0x000be20000000800 */
[----:B------:R-:W-:Y:S01]  /*7970*/  HMMA.16816.F32.BF16 R28, R36, R30, R12 ;  /* 0x0000001e241c723c */ /* 0x000fe2000004180c */
[----:B------:R-:W1:Y:S01]  /*7980*/  LDSM.16.MT88.4 R12, [R218+0x6000] ;  /* 0x00600000da0c783b */ /* 0x000e620000004200 */
[----:B----4-:R-:W-:Y:S01]  /*7990*/  F2FP.BF16.F32.PACK_AB R35, R130, R125 ;  /* 0x0000007d8223723e */ /* 0x010fe200000010ff */
[----:B------:R-:W-:Y:S01]  /*79a0*/  MUFU.EX2 R136, R136 ;  /* 0x0000008800887308 */ /* 0x000fe20000000800 */
[----:B------:R-:W-:Y:S01]  /*79b0*/  FADD.FTZ R117, R117, R112 ;  /* 0x0000007075757221 */ /* 0x000fe20000010000 */
[----:B------:R-:W-:Y:S01]  /*79c0*/  FADD.FTZ R109, R109, R110 ;  /* 0x0000006e6d6d7221 */ /* 0x000fe20000010000 */
[----:B------:R-:W-:Y:S01]  /*79d0*/  LDSM.16.MT88.4 R196, [R97+0x8c00] ;  /* 0x008c000061c4783b */ /* 0x000fe20000004200 */
[----:B------:R-:W-:Y:S01]  /*79e0*/  MUFU.EX2 R141, R141 ;  /* 0x0000008d008d7308 */ /* 0x000fe20000000800 */
[----:B------:R-:W-:Y:S01]  /*79f0*/  FADD.FTZ R116, R116, R117 ;  /* 0x0000007574747221 */ /* 0x000fe20000010000 */
[C---:B---3--:R-:W-:Y:S01]  /*7a00*/  HMMA.16816.F32.BF16 R24, R32.reuse, R8, R24 ;  /* 0x000000082018723c */ /* 0x048fe20000041818 */
[----:B------:R-:W-:Y:S01]  /*7a10*/  FADD.FTZ R114, R114, R109 ;  /* 0x0000006d72727221 */ /* 0x000fe20000010000 */
[----:B------:R-:W3:Y:S01]  /*7a20*/  MUFU.EX2 R140, R140 ;  /* 0x0000008c008c7308 */ /* 0x000ee20000000800 */
[----:B------:R-:W-:Y:S01]  /*7a30*/  FADD.FTZ R116, R115, R116 ;  /* 0x0000007473747221 */ /* 0x000fe20000010000 */
[----:B-----5:R-:W-:Y:S01]  /*7a40*/  FFMA.FTZ R151, R235, UR7, -R94 ;  /* 0x00000007eb977c23 */ /* 0x020fe2000801085e */
        /* <DEDUP_REMOVED lines=11> */
[C---:B--2---:R-:W-:Y:S01]  /*7b00*/  HMMA.16816.F32.BF16 R16, R32.reuse, R4, R16 ;  /* 0x000000042010723c */ /* 0x044fe20000041810 */
[----:B------:R-:W-:Y:S01]  /*7b10*/  FADD.FTZ R125, R125, R126 ;  /* 0x0000007e7d7d7221 */ /* 0x000fe20000010000 */
[----:B------:R-:W2:Y:S01]  /*7b20*/  MUFU.EX2 R144, R144 ;  /* 0x0000009000907308 */ /* 0x000ea20000000800 */
[----:B------:R-:W-:Y:S01]  /*7b30*/  FADD.FTZ R118, R118, R119 ;  /* 0x0000007776767221 */ /* 0x000fe20000010000 */
[----:B------:R-:W-:Y:S01]  /*7b40*/  FFMA.FTZ R77, R77, UR7, -R94 ;  /* 0x000000074d4d7c23 */ /* 0x000fe2000801085e */
[----:B------:R-:W-:Y:S01]  /*7b50*/  FADD.FTZ R130, R130, R125 ;  /* 0x0000007d82827221 */ /* 0x000fe20000010000 */
[----:B------:R-:W-:Y:S02]  /*7b60*/  MUFU.EX2 R143, R143 ;  /* 0x0000008f008f7308 */ /* 0x000fe40000000800 */
[----:B------:R-:W-:Y:S01]  /*7b70*/  HMMA.16816.F32.BF16 R28, R32, R6, R28 ;  /* 0x00000006201c723c */ /* 0x000fe2000004181c */
[----:B------:R-:W2:Y:S01]  /*7b80*/  LDSM.16.MT88.4 R4, [R218+0x6400] ;  /* 0x00640000da04783b */ /* 0x000ea20000004200 */
[----:B-1----:R-:W-:Y:S01]  /*7b90*/  F2FP.BF16.F32.PACK_AB R32, R138, R131 ;  /* 0x000000838a20723e */ /* 0x002fe200000010ff */
[----:B------:R-:W-:Y:S01]  /*7ba0*/  MUFU.EX2 R148, R148 ;  /* 0x0000009400947308 */ /* 0x000fe20000000800 */
[----:B---3--:R-:W-:Y:S01]  /*7bb0*/  F2FP.BF16.F32.PACK_AB R33, R140, R141 ;  /* 0x0000008d8c21723e */ /* 0x008fe200000010ff */
[----:B------:R-:W-:Y:S01]  /*7bc0*/  FADD.FTZ R131, R131, R118 ;  /* 0x0000007683837221 */ /* 0x000fe20000010000 */
[----:B------:R-:W-:Y:S01]  /*7bd0*/  F2FP.BF16.F32.PACK_AB R34, R136, R137 ;  /* 0x000000898822723e */ /* 0x000fe200000010ff */
[----:B------:R-:W-:Y:S01]  /*7be0*/  MUFU.EX2 R146, R146 ;  /* 0x0000009200927308 */ /* 0x000fe20000000800 */
[----:B-----5:R-:W-:Y:S01]  /*7bf0*/  F2FP.BF16.F32.PACK_AB R35, R142, R139 ;  /* 0x0000008b8e23723e */ /* 0x020fe200000010ff */
[----:B------:R-:W-:Y:S01]  /*7c00*/  FADD.FTZ R141, R141, R130 ;  /* 0x000000828d8d7221 */ /* 0x000fe20000010000 */
[----:B------:R-:W-:Y:S01]  /*7c10*/  FADD.FTZ R138, R138, R131 ;  /* 0x000000838a8a7221 */ /* 0x000fe20000010000 */
[----:B------:R-:W1:Y:S02]  /*7c20*/  MUFU.EX2 R151, R151 ;  /* 0x0000009700977308 */ /* 0x000e640000000800 */
[----:B------:R-:W-:Y:S01]  /*7c30*/  FADD.FTZ R140, R140, R141 ;  /* 0x0000008d8c8c7221 */ /* 0x000fe20000010000 */
[----:B------:R-:W-:Y:S01]  /*7c40*/  FADD.FTZ R137, R137, R138 ;  /* 0x0000008a89897221 */ /* 0x000fe20000010000 */
[----:B------:R-:W-:Y:S01]  /*7c50*/  HMMA.16816.F32.BF16 R24, R32, R12, R24 ;  /* 0x0000000c2018723c */ /* 0x000fe20000041818 */
[----:B------:R-:W-:Y:S02]  /*7c60*/  MUFU.EX2 R150, R150 ;  /* 0x0000009600967308 */ /* 0x000fe40000000800 */
[----:B------:R-:W-:-:S02]  /*7c70*/  FADD.FTZ R136, R136, R137 ;  /* 0x0000008988887221 */ /* 0x000fc40000010000 */
[----:B------:R-:W3:Y:S03]  /*7c80*/  MUFU.EX2 R149, R149 ;  /* 0x0000009500957308 */ /* 0x000ee60000000800 */
[C---:B------:R-:W-:Y:S01]  /*7c90*/  HMMA.16816.F32.BF16 R20, R32.reuse, R14, R20 ;  /* 0x0000000e2014723c */ /* 0x040fe20000041814 */
[----:B------:R-:W5:Y:S01]  /*7ca0*/  LDSM.16.MT88.4 R12, [R97+0x6400] ;  /* 0x00640000610c783b */ /* 0x000f620000004200 */
[----:B------:R-:W-:Y:S04]  /*7cb0*/  MUFU.EX2 R147, R213 ;  /* 0x000000d500937308 */ /* 0x000fe80000000800 */
[----:B------:R-:W5:Y:S02]  /*7cc0*/  MUFU.EX2 R154, R154 ;  /* 0x0000009a009a7308 */ /* 0x000f640000000800 */
[C---:B----4-:R-:W-:Y:S01]  /*7cd0*/  HMMA.16816.F32.BF16 R36, R32.reuse, R8, R16 ;  /* 0x000000082024723c */ /* 0x050fe20000041810 */
[----:B------:R-:W4:Y:S01]  /*7ce0*/  LDSM.16.MT88.4 R16, [R218+0x6800] ;  /* 0x00680000da10783b */ /* 0x000f220000004200 */
[----:B------:R3:W-:Y:S04]  /*7cf0*/  MUFU.EX2 R153, R207 ;  /* 0x000000cf00997308 */ /* 0x0007e80000000800 */
[----:B------:R-:W-:Y:S02]  /*7d00*/  MUFU.EX2 R152, R152 ;  /* 0x0000009800987308 */ /* 0x000fe40000000800 */
[----:B------:R-:W-:Y:S01]  /*7d10*/  HMMA.16816.F32.BF16 R28, R32, R10, R28 ;  /* 0x0000000a201c723c */ /* 0x000fe2000004181c */
[----:B------:R-:W4:Y:S01]  /*7d20*/  LDSM.16.MT88.4 R8, [R97+0x6800] ;  /* 0x006800006108783b */ /* 0x000f220000004200 */
[----:B--2---:R-:W-:Y:S01]  /*7d30*/  F2FP.BF16.F32.PACK_AB R32, R144, R145 ;  /* 0x000000919020723e */ /* 0x004fe200000010ff */
[----:B------:R-:W-:Y:S01]  /*7d40*/  MUFU.EX2 R157, R157 ;  /* 0x0000009d009d7308 */ /* 0x000fe20000000800 */
[----:B-1----:R-:W-:Y:S01]  /*7d50*/  F2FP.BF16.F32.PACK_AB R33, R151, R146 ;  /* 0x000000929721723e */ /* 0x002fe200000010ff */
[----:B------:R-:W-:Y:S01]  /*7d60*/  FADD.FTZ R145, R145, R136 ;  /* 0x0000008891917221 */ /* 0x000fe20000010000 */
[----:B------:R-:W-:Y:S01]  /*7d70*/  F2FP.BF16.F32.PACK_AB R34, R148, R143 ;  /* 0x0000008f9422723e */ /* 0x000fe200000010ff */
[----:B------:R-:W1:Y:S01]  /*7d80*/  MUFU.EX2 R156, R156 ;  /* 0x0000009c009c7308 */ /* 0x000e620000000800 */
[----:B---3--:R-:W-:Y:S01]  /*7d90*/  F2FP.BF16.F32.PACK_AB R35, R149, R150 ;  /* 0x000000969523723e */ /* 0x008fe200000010ff */
[----:B------:R-:W-:Y:S01]  /*7da0*/  FADD.FTZ R144, R144, R145 ;  /* 0x0000009190907221 */ /* 0x000fe20000010000 */
[----:B------:R-:W-:Y:S01]  /*7db0*/  LDSM.16.MT88.4 R204, [R218+0x8c00] ;  /* 0x008c0000dacc783b */ /* 0x000fe20000004200 */
[----:B------:R-:W-:Y:S02]  /*7dc0*/  MUFU.EX2 R155, R203 ;  /* 0x000000cb009b7308 */ /* 0x000fe40000000800 */
[----:B------:R-:W-:-:S02]  /*7dd0*/  FADD.FTZ R143, R143, R144 ;  /* 0x000000908f8f7221 */ /* 0x000fc40000010000 */
[----:B------:R-:W-:Y:S01]  /*7de0*/  HMMA.16816.F32.BF16 R24, R32, R4, R24 ;  /* 0x000000042018723c */ /* 0x000fe20000041818 */
[----:B------:R-:W2:Y:S01]  /*7df0*/  MUFU.EX2 R158, R158 ;  /* 0x0000009e009e7308 */ /* 0x000ea20000000800 */
[----:B------:R-:W-:-:S03]  /*7e00*/  FADD.FTZ R148, R148, R143 ;  /* 0x0000008f94947221 */ /* 0x000fc60000010000 */
[----:B------:R-:W-:Y:S03]  /*7e10*/  MUFU.EX2 R160, R160 ;  /* 0x000000a000a07308 */ /* 0x000fe60000000800 */
[C---:B------:R-:W-:Y:S01]  /*7e20*/  HMMA.16816.F32.BF16 R20, R32.reuse, R6, R20 ;  /* 0x000000062014723c */ /* 0x040fe20000041814 */
[----:B------:R-:W3:Y:S01]  /*7e30*/  LDSM.16.MT88.4 R4, [R218+0x6c00] ;  /* 0x006c0000da04783b */ /* 0x000ee20000004200 */
[----:B------:R-:W-:Y:S04]  /*7e40*/  MUFU.EX2 R162, R162 ;  /* 0x000000a200a27308 */ /* 0x000fe80000000800 */
[----:B------:R-:W-:Y:S02]  /*7e50*/  MUFU.EX2 R164, R164 ;  /* 0x000000a400a47308 */ /* 0x000fe40000000800 */
[----:B-----5:R-:W-:Y:S01]  /*7e60*/  HMMA.16816.F32.BF16 R36, R32, R12, R36 ;  /* 0x0000000c2024723c */ /* 0x020fe20000041824 */
[----:B------:R-:W-:Y:S01]  /*7e70*/  F2FP.BF16.F32.PACK_AB R12, R154, R147 ;  /* 0x000000939a0c723e */ /* 0x000fe200000010ff */
[----:B------:R-:W-:Y:S01]  /*7e80*/  MUFU.EX2 R166, R166 ;  /* 0x000000a600a67308 */ /* 0x000fe20000000800 */
[----:B-1----:R-:W-:Y:S01]  /*7e90*/  F2FP.BF16.F32.PACK_AB R13, R156, R157 ;  /* 0x0000009d9c0d723e */ /* 0x002fe200000010ff */
[----:B------:R-:W-:-:S02]  /*7ea0*/  FADD.FTZ R147, R147, R148 ;  /* 0x0000009493937221 */ /* 0x000fc40000010000 */
[----:B------:R-:W-:Y:S02]  /*7eb0*/  MUFU.EX2 R181, R181 ;  /* 0x000000b500b57308 */ /* 0x000fe40000000800 */
[----:B------:R-:W-:Y:S01]  /*7ec0*/  HMMA.16816.F32.BF16 R28, R32, R14, R28 ;  /* 0x0000000e201c723c */ /* 0x000fe2000004181c */
[----:B------:R-:W-:Y:S01]  /*7ed0*/  FFMA.FTZ R32, R179, UR7, -R96 ;  /* 0x00000007b3207c23 */ /* 0x000fe20008010860 */
[----:B------:R-:W-:Y:S01]  /*7ee0*/  F2FP.BF16.F32.PACK_AB R14, R152, R153 ;  /* 0x00000099980e723e */ /* 0x000fe200000010ff */
[----:B------:R-:W-:Y:S01]  /*7ef0*/  FFMA.FTZ R179, R183, UR7, -R94 ;  /* 0x00000007b7b37c23 */ /* 0x000fe2000801085e */
[----:B--2---:R-:W-:Y:S01]  /*7f00*/  F2FP.BF16.F32.PACK_AB R15, R158, R155 ;  /* 0x0000009b9e0f723e */ /* 0x004fe200000010ff */
[--C-:B------:R-:W-:Y:S01]  /*7f10*/  FFMA.FTZ R33, R175, UR7, -R96.reuse ;  /* 0x00000007af217c23 */ /* 0x100fe20008010860 */
[----:B------:R1:W-:Y:S01]  /*7f20*/  MUFU.EX2 R167, R173 ;  /* 0x000000ad00a77308 */ /* 0x0003e20000000800 */
[--C-:B------:R-:W-:Y:S01]  /*7f30*/  FFMA.FTZ R34, R165, UR7, -R96.reuse ;  /* 0x00000007a5227c23 */ /* 0x100fe20008010860 */
[----:B------:R-:W-:Y:S01]  /*7f40*/  FFMA.FTZ R165, R74, UR7, -R96 ;  /* 0x000000074aa57c23 */ /* 0x000fe20008010860 */
[----:B------:R-:W-:Y:S01]  /*7f50*/  FADD.FTZ R154, R154, R147 ;  /* 0x000000939a9a7221 */ /* 0x000fe20000010000 */
[----:B------:R2:W5:Y:S01]  /*7f60*/  MUFU.EX2 R175, R32 ;  /* 0x0000002000af7308 */ /* 0x0005620000000800 */
[C---:B----4-:R-:W-:Y:S02]  /*7f70*/  HMMA.16816.F32.BF16 R24, R12.reuse, R16, R24 ;  /* 0x000000100c18723c */ /* 0x050fe40000041818 */
[----:B------:R-:W-:Y:S01]  /*7f80*/  FADD.FTZ R153, R153, R154 ;  /* 0x0000009a99997221 */ /* 0x000fe20000010000 */
[----:B------:R4:W-:Y:S03]  /*7f90*/  MUFU.EX2 R177, R33 ;  /* 0x0000002100b17308 */ /* 0x0009e60000000800 */
[----:B------:R-:W-:Y:S01]  /*7fa0*/  FADD.FTZ R153, R152, R153 ;  /* 0x0000009998997221 */ /* 0x000fe20000010000 */
[----:B------:R-:W3:Y:S01]  /*7fb0*/  MUFU.EX2 R179, R179 ;  /* 0x000000b300b37308 */ /* 0x000ee20000000800 */
[C---:B------:R-:W-:Y:S01]  /*7fc0*/  HMMA.16816.F32.BF16 R20, R12.reuse, R18, R20 ;  /* 0x000000120c14723c */ /* 0x040fe20000041814 */
[----:B------:R-:W3:Y:S01]  /*7fd0*/  LDSM.16.MT88.4 R16, [R97+0x6c00] ;  /* 0x006c00006110783b */ /* 0x000ee20000004200 */
[--C-:B-1----:R-:W-:Y:S01]  /*7fe0*/  FFMA.FTZ R173, R161, UR7, -R94.reuse ;  /* 0x00000007a1ad7c23 */ /* 0x102fe2000801085e */
[----:B------:R-:W1:Y:S01]  /*7ff0*/  MUFU.EX2 R168, R168 ;  /* 0x000000a800a87308 */ /* 0x000e620000000800 */
[----:B------:R-:W-:Y:S01]  /*8000*/  FFMA.FTZ R161, R72, UR7, -R94 ;  /* 0x0000000748a17c23 */ /* 0x000fe2000801085e */
[----:B--2---:R-:W-:Y:S01]  /*8010*/  FFMA.FTZ R32, R163, UR7, -R96 ;  /* 0x00000007a3207c23 */ /* 0x004fe20008010860 */
[--C-:B------:R-:W-:Y:S01]  /*8020*/  FFMA.FTZ R72, R41, UR7, -R94.reuse ;  /* 0x0000000729487c23 */ /* 0x100fe2000801085e */
[----:B------:R-:W-:Y:S01]  /*8030*/  MUFU.EX2 R163, R34 ;  /* 0x0000002200a37308 */ /* 0x000fe20000000800 */
[----:B------:R-:W-:Y:S01]  /*8040*/  HMMA.16816.F32.BF16 R36, R12, R8, R36 ;  /* 0x000000080c24723c */ /* 0x000fe20000041824 */
[----:B----4-:R-:W-:Y:S01]  /*8050*/  FFMA.FTZ R33, R171, UR7, -R94 ;  /* 0x00000007ab217c23 */ /* 0x010fe2000801085e */
[--C-:B------:R-:W-:Y:S01]  /*8060*/  FFMA.FTZ R171, R129, UR7, -R96.reuse ;  /* 0x0000000781ab7c23 */ /* 0x100fe20008010860 */
[----:B------:R-:W-:Y:S01]  /*8070*/  MUFU.EX2 R74, R32 ;  /* 0x00000020004a7308 */ /* 0x000fe20000000800 */
[----:B------:R-:W-:-:S03]  /*8080*/  FFMA.FTZ R129, R42, UR7, -R96 ;  /* 0x000000072a817c23 */ /* 0x000fc60008010860 */
[----:B------:R2:W-:Y:S01]  /*8090*/  MUFU.EX2 R169, R33 ;  /* 0x0000002100a97308 */ /* 0x0005e20000000800 */
[----:B------:R-:W-:Y:S01]  /*80a0*/  HMMA.16816.F32.BF16 R28, R12, R10, R28 ;  /* 0x0000000a0c1c723c */ /* 0x000fe2000004181c */
[----:B------:R-:W4:Y:S01]  /*80b0*/  LDSM.16.MT88.4 R8, [R218+0x7000] ;  /* 0x00700000da08783b */ /* 0x000f220000004200 */
[----:B-----5:R-:W-:Y:S01]  /*80c0*/  F2FP.BF16.F32.PACK_AB R12, R175, R160 ;  /* 0x000000a0af0c723e */ /* 0x020fe200000010ff */
[----:B------:R-:W5:Y:S01]  /*80d0*/  MUFU.EX2 R170, R170 ;  /* 0x000000aa00aa7308 */ /* 0x000f620000000800 */
[----:B---3--:R-:W-:Y:S01]  /*80e0*/  F2FP.BF16.F32.PACK_AB R13, R179, R164 ;  /* 0x000000a4b30d723e */ /* 0x008fe200000010ff */
[----:B------:R-:W-:Y:S01]  /*80f0*/  FADD.FTZ R160, R160, R153 ;  /* 0x00000099a0a07221 */ /* 0x000fe20000010000 */
[----:B------:R-:W-:Y:S01]  /*8100*/  F2FP.BF16.F32.PACK_AB R14, R162, R177 ;  /* 0x000000b1a20e723e */ /* 0x000fe200000010ff */
[----:B------:R3:W-:Y:S01]  /*8110*/  MUFU.EX2 R159, R173 ;  /* 0x000000ad009f7308 */ /* 0x0007e20000000800 */
[----:B------:R-:W-:Y:S01]  /*8120*/  F2FP.BF16.F32.PACK_AB R15, R181, R166 ;  /* 0x000000a6b50f723e */ /* 0x000fe200000010ff */
[----:B------:R-:W-:-:S02]  /*8130*/  FADD.FTZ R160, R175, R160 ;  /* 0x000000a0afa07221 */ /* 0x000fc40000010000 */
[----:B------:R-:W5:Y:S01]  /*8140*/  MUFU.EX2 R172, R172 ;  /* 0x000000ac00ac7308 */ /* 0x000f620000000800 */
[----:B--2---:R-:W-:Y:S01]  /*8150*/  LDSM.16.MT88.4 R32, [R218+0x7400] ;  /* 0x00740000da20783b */ /* 0x004fe20000004200 */
[----:B------:R-:W-:Y:S02]  /*8160*/  FADD.FTZ R177, R177, R160 ;  /* 0x000000a0b1b17221 */ /* 0x000fe40000010000 */
[----:B------:R-:W-:Y:S01]  /*8170*/  HMMA.16816.F32.BF16 R24, R12, R4, R24 ;  /* 0x000000040c18723c */ /* 0x000fe20000041818 */
[----:B------:R-:W-:Y:S01]  /*8180*/  MUFU.EX2 R165, R165 ;  /* 0x000000a500a57308 */ /* 0x000fe20000000800 */
[----:B------:R-:W-:-:S03]  /*8190*/  FADD.FTZ R162, R162, R177 ;  /* 0x000000b1a2a27221 */ /* 0x000fc60000010000 */
[----:B------:R-:W-:Y:S01]  /*81a0*/  MUFU.EX2 R129, R129 ;  /* 0x0000008100817308 */ /* 0x000fe20000000800 */
[----:B---3--:R-:W-:Y:S02]  /*81b0*/  FFMA.FTZ R173, R40, UR7, -R94 ;  /* 0x0000000728ad7c23 */ /* 0x008fe4000801085e */
[C---:B------:R-:W-:Y:S01]  /*81c0*/  HMMA.16816.F32.BF16 R20, R12.reuse, R6, R20 ;  /* 0x000000060c14723c */ /* 0x040fe20000041814 */
[----:B------:R-:W2:Y:S01]  /*81d0*/  LDSM.16.MT88.4 R4, [R97+0x7000] ;  /* 0x007000006104783b */ /* 0x000ea20000004200 */
[----:B------:R-:W-:Y:S04]  /*81e0*/  MUFU.EX2 R40, R161 ;  /* 0x000000a100287308 */ /* 0x000fe80000000800 */
[----:B------:R-:W-:Y:S02]  /*81f0*/  MUFU.EX2 R72, R72 ;  /* 0x0000004800487308 */ /* 0x000fe40000000800 */
[----:B------:R-:W-:Y:S01]  /*8200*/  HMMA.16816.F32.BF16 R36, R12, R16, R36 ;  /* 0x000000100c24723c */ /* 0x000fe20000041824 */
[----:B------:R-:W-:-:S02]  /*8210*/  FFMA.FTZ R16, R120, UR7, -R96 ;  /* 0x0000000778107c23 */ /* 0x000fc40008010860 */
[----:B------:R3:W2:Y:S04]  /*8220*/  MUFU.EX2 R120, R171 ;  /* 0x000000ab00787308 */ /* 0x0006a80000000800 */
[----:B------:R4:W-:Y:S01]  /*8230*/  MUFU.EX2 R42, R16 ;  /* 0x00000010002a7308 */ /* 0x0009e20000000800 */
[----:B------:R-:W-:Y:S01]  /*8240*/  HMMA.16816.F32.BF16 R28, R12, R18, R28 ;  /* 0x000000120c1c723c */ /* 0x000fe2000004181c */
[----:B-1----:R-:W-:Y:S01]  /*8250*/  F2FP.BF16.F32.PACK_AB R12, R168, R167 ;  /* 0x000000a7a80c723e */ /* 0x002fe200000010ff */
[----:B------:R-:W-:Y:S01]  /*8260*/  FADD.FTZ R167, R167, R162 ;  /* 0x000000a2a7a77221 */ /* 0x000fe20000010000 */
[----:B-----5:R-:W-:Y:S02]  /*8270*/  F2FP.BF16.F32.PACK_AB R13, R170, R169 ;  /* 0x000000a9aa0d723e */ /* 0x020fe400000010ff */
[----:B------:R-:W-:Y:S01]  /*8280*/  F2FP.BF16.F32.PACK_AB R14, R74, R163 ;  /* 0x000000a34a0e723e */ /* 0x000fe200000010ff */
[----:B------:R-:W-:Y:S01]  /*8290*/  FADD.FTZ R168, R168, R167 ;  /* 0x000000a7a8a87221 */ /* 0x000fe20000010000 */
[----:B------:R-:W-:Y:S01]  /*82a0*/  F2FP.BF16.F32.PACK_AB R15, R172, R159 ;  /* 0x0000009fac0f723e */ /* 0x000fe200000010ff */
[----:B---3--:R-:W-:-:S02]  /*82b0*/  FFMA.FTZ R171, R43, UR7, -R94 ;  /* 0x000000072bab7c23 */ /* 0x008fc4000801085e */
[----:B------:R-:W-:Y:S01]  /*82c0*/  FADD.FTZ R163, R163, R168 ;  /* 0x000000a8a3a37221 */ /* 0x000fe20000010000 */
[----:B------:R-:W1:Y:S01]  /*82d0*/  MUFU.EX2 R43, R173 ;  /* 0x000000ad002b7308 */ /* 0x000e620000000800 */
[----:B----4-:R-:W3:Y:S02]  /*82e0*/  LDSM.16.MT88.4 R16, [R97+0x7400] ;  /* 0x007400006110783b */ /* 0x010ee40000004200 */
[----:B------:R-:W-:Y:S01]  /*82f0*/  HMMA.16816.F32.BF16 R20, R12, R10, R20 ;  /* 0x0000000a0c14723c */ /* 0x000fe20000041814 */
[----:B------:R-:W4:Y:S01]  /*8300*/  MUFU.EX2 R41, R171 ;  /* 0x000000ab00297308 */ /* 0x000f220000000800 */
[----:B------:R-:W-:-:S06]  /*8310*/  FADD.FTZ R74, R74, R163 ;  /* 0x000000a34a4a7221 */ /* 0x000fcc0000010000 */
[C---:B------:R-:W-:Y:S01]  /*8320*/  HMMA.16816.F32.BF16 R24, R12.reuse, R8, R24 ;  /* 0x000000080c18723c */ /* 0x040fe20000041818 */
[----:B------:R-:W5:Y:S07]  /*8330*/  LDSM.16.MT88.4 R8, [R218+0x7800] ;  /* 0x00780000da08783b */ /* 0x000f6e0000004200 */
[----:B--2---:R-:W-:Y:S01]  /*8340*/  HMMA.16816.F32.BF16 R36, R12, R4, R36 ;  /* 0x000000040c24723c */ /* 0x004fe20000041824 */
[----:B------:R-:W-:Y:S02]  /*8350*/  F2FP.BF16.F32.PACK_AB R4, R120, R165 ;  /* 0x000000a57804723e */ /* 0x000fe400000010ff */
[----:B-1----:R-:W-:-:S05]  /*8360*/  F2FP.BF16.F32.PACK_AB R5, R43, R40 ;  /* 0x000000282b05723e */ /* 0x002fca00000010ff */
[----:B------:R-:W-:Y:S01]  /*8370*/  HMMA.16816.F32.BF16 R28, R12, R6, R28 ;  /* 0x000000060c1c723c */ /* 0x000fe2000004181c */
[----:B------:R-:W-:Y:S01]  /*8380*/  F2FP.BF16.F32.PACK_AB R6, R129, R42 ;  /* 0x0000002a8106723e */ /* 0x000fe200000010ff */
[----:B------:R-:W-:Y:S01]  /*8390*/  FFMA.FTZ R12, R45, UR7, -R96 ;  /* 0x000000072d0c7c23 */ /* 0x000fe20008010860 */
[----:B----4-:R-:W-:Y:S01]  /*83a0*/  F2FP.BF16.F32.PACK_AB R7, R72, R41 ;  /* 0x000000294807723e */ /* 0x010fe200000010ff */
[----:B------:R1:W-:Y:S06]  /*83b0*/  MUFU.EX2 R45, R47 ;  /* 0x0000002f002d7308 */ /* 0x0003ec0000000800 */
[----:B------:R-:W-:Y:S01]  /*83c0*/  HMMA.16816.F32.BF16 R20, R4, R34, R20 ;  /* 0x000000220414723c */ /* 0x000fe20000041814 */
[--C-:B------:R-:W-:Y:S01]  /*83d0*/  FFMA.FTZ R35, R44, UR7, -R94.reuse ;  /* 0x000000072c237c23 */ /* 0x100fe2000801085e */
[----:B------:R-:W-:Y:S01]  /*83e0*/  FFMA.FTZ R44, R49, UR7, -R94 ;  /* 0x00000007312c7c23 */ /* 0x000fe2000801085e */
[----:B------:R-:W-:Y:S01]  /*83f0*/  FFMA.FTZ R49, R55, UR7, -R96 ;  /* 0x0000000737317c23 */ /* 0x000fe20008010860 */
[----:B------:R-:W-:-:S02]  /*8400*/  FFMA.FTZ R55, R53, UR7, -R94 ;  /* 0x0000000735377c23 */ /* 0x000fc4000801085e */
[----:B------:R2:W-:Y:S02]  /*8410*/  MUFU.EX2 R53, R57 ;  /* 0x0000003900357308 */ /* 0x0005e40000000800 */
[C---:B------:R-:W-:Y:S01]  /*8420*/  HMMA.16816.F32.BF16 R24, R4.reuse, R32, R24 ;  /* 0x000000200418723c */ /* 0x040fe20000041818 */
[----:B------:R-:W-:Y:S01]  /*8430*/  FFMA.FTZ R33, R52, UR7, -R96 ;  /* 0x0000000734217c23 */ /* 0x000fe20008010860 */
[----:B-1----:R-:W-:Y:S01]  /*8440*/  FFMA.FTZ R47, R48, UR7, -R94 ;  /* 0x00000007302f7c23 */ /* 0x002fe2000801085e */
[----:B------:R-:W-:Y:S01]  /*8450*/  FFMA.FTZ R52, R50, UR7, -R96 ;  /* 0x0000000732347c23 */ /* 0x000fe20008010860 */
[----:B------:R-:W-:Y:S01]  /*8460*/  FFMA.FTZ R50, R46, UR7, -R94 ;  /* 0x000000072e327c23 */ /* 0x000fe2000801085e */
[----:B------:R-:W1:Y:S01]  /*8470*/  MUFU.EX2 R32, R12 ;  /* 0x0000000c00207308 */ /* 0x000e620000000800 */
[----:B------:R-:W-:Y:S01]  /*8480*/  FFMA.FTZ R48, R54, UR7, -R96 ;  /* 0x0000000736307c23 */ /* 0x000fe20008010860 */
[----:B------:R-:W-:Y:S01]  /*8490*/  FFMA.FTZ R54, R58, UR7, -R94 ;  /* 0x000000073a367c23 */ /* 0x000fe2000801085e */
[C---:B---3--:R-:W-:Y:S01]  /*84a0*/  HMMA.16816.F32.BF16 R36, R4.reuse, R16, R36 ;  /* 0x000000100424723c */ /* 0x048fe20000041824 */
[----:B------:R-:W-:Y:S01]  /*84b0*/  MUFU.EX2 R33, R33 ;  /* 0x0000002100217308 */ /* 0x000fe20000000800 */
[----:B------:R-:W-:Y:S01]  /*84c0*/  FFMA.FTZ R58, R66, UR7, -R96 ;  /* 0x00000007423a7c23 */ /* 0x000fe20008010860 */
[--C-:B------:R-:W-:Y:S01]  /*84d0*/  FFMA.FTZ R66, R75, UR7, -R94.reuse ;  /* 0x000000074b427c23 */ /* 0x100fe2000801085e */
[----:B--2---:R-:W-:Y:S01]  /*84e0*/  FFMA.FTZ R57, R56, UR7, -R94 ;  /* 0x0000000738397c23 */ /* 0x004fe2000801085e */
[----:B------:R-:W2:Y:S01]  /*84f0*/  MUFU.EX2 R46, R52 ;  /* 0x00000034002e7308 */ /* 0x000ea20000000800 */
[----:B------:R-:W-:Y:S01]  /*8500*/  FFMA.FTZ R56, R64, UR7, -R96 ;  /* 0x0000000740387c23 */ /* 0x000fe20008010860 */
[----:B------:R-:W-:Y:S01]  /*8510*/  FFMA.FTZ R64, R76, UR7, -R94 ;  /* 0x000000074c407c23 */ /* 0x000fe2000801085e */
[----:B------:R-:W-:Y:S01]  /*8520*/  HMMA.16816.F32.BF16 R28, R4, R18, R28 ;  /* 0x00000012041c723c */ /* 0x000fe2000004181c */
[----:B------:R3:W-:Y:S01]  /*8530*/  MUFU.EX2 R34, R50 ;  /* 0x0000003200227308 */ /* 0x0007e20000000800 */
[----:B------:R-:W-:Y:S01]  /*8540*/  LDSM.16.MT88.4 R16, [R218+0x7c00] ;  /* 0x007c0000da10783b */ /* 0x000fe20000004200 */
[----:B-1----:R-:W-:Y:S01]  /*8550*/  F2FP.BF16.F32.PACK_AB R4, R32, R45 ;  /* 0x0000002d2004723e */ /* 0x002fe200000010ff */
[----:B------:R-:W-:Y:S01]  /*8560*/  FADD.FTZ R75, R165, R74 ;  /* 0x0000004aa54b7221 */ /* 0x000fe20000010000 */
[----:B------:R-:W1:Y:S01]  /*8570*/  MUFU.EX2 R35, R35 ;  /* 0x0000002300237308 */ /* 0x000e620000000800 */
[----:B------:R-:W4:Y:S01]  /*8580*/  LDSM.16.MT88.4 R12, [R97+0x7800] ;  /* 0x00780000610c783b */ /* 0x000f220000004200 */
[----:B------:R-:W-:Y:S01]  /*8590*/  FFMA.FTZ R76, R89, UR7, -R96 ;  /* 0x00000007594c7c23 */ /* 0x000fe20008010860 */
[----:B------:R-:W-:Y:S01]  /*85a0*/  FADD.FTZ R75, R120, R75 ;  /* 0x0000004b784b7221 */ /* 0x000fe20000010000 */
[----:B------:R-:W-:Y:S01]  /*85b0*/  MUFU.EX2 R44, R44 ;  /* 0x0000002c002c7308 */ /* 0x000fe20000000800 */
[----:B--2---:R-:W-:Y:S01]  /*85c0*/  F2FP.BF16.F32.PACK_AB R6, R46, R33 ;  /* 0x000000212e06723e */ /* 0x004fe200000010ff */
[----:B------:R-:W-:-:S02]  /*85d0*/  FFMA.FTZ R52, R51, UR7, -R94 ;  /* 0x0000000733347c23 */ /* 0x000fc4000801085e */
[----:B------:R-:W2:Y:S01]  /*85e0*/  MUFU.EX2 R47, R47 ;  /* 0x0000002f002f7308 */ /* 0x000ea20000000800 */
[--C-:B---3--:R-:W-:Y:S01]  /*85f0*/  FFMA.FTZ R50, R59, UR7, -R96.reuse ;  /* 0x000000073b327c23 */ /* 0x108fe20008010860 */
[--C-:B------:R-:W-:Y:S02]  /*8600*/  FFMA.FTZ R59, R62, UR7, -R96.reuse ;  /* 0x000000073e3b7c23 */ /* 0x100fe40008010860 */
[----:B------:R-:W-:Y:S01]  /*8610*/  MUFU.EX2 R51, R55 ;  /* 0x0000003700337308 */ /* 0x000fe20000000800 */
[----:B------:R-:W-:Y:S01]  /*8620*/  FFMA.FTZ R62, R73, UR7, -R96 ;  /* 0x00000007493e7c23 */ /* 0x000fe20008010860 */
[----:B-1----:R-:W-:Y:S01]  /*8630*/  F2FP.BF16.F32.PACK_AB R5, R35, R34 ;  /* 0x000000222305723e */ /* 0x002fe200000010ff */
[--C-:B------:R-:W-:Y:S01]  /*8640*/  FFMA.FTZ R73, R86, UR7, -R94.reuse ;  /* 0x0000000756497c23 */ /* 0x100fe2000801085e */
[----:B------:R-:W-:Y:S01]  /*8650*/  MUFU.EX2 R49, R49 ;  /* 0x0000003100317308 */ /* 0x000fe20000000800 */
[--C-:B------:R-:W-:Y:S01]  /*8660*/  FFMA.FTZ R86, R85, UR7, -R94.reuse ;  /* 0x0000000755567c23 */ /* 0x100fe2000801085e */
[----:B------:R-:W-:-:S02]  /*8670*/  FFMA.FTZ R85, R80, UR7, -R94 ;  /* 0x0000000750557c23 */ /* 0x000fc4000801085e */
[----:B------:R-:W1:Y:S01]  /*8680*/  MUFU.EX2 R48, R48 ;  /* 0x0000003000307308 */ /* 0x000e620000000800 */
[----:B--2---:R-:W-:-:S03]  /*8690*/  F2FP.BF16.F32.PACK_AB R7, R47, R44 ;  /* 0x0000002c2f07723e */ /* 0x004fc600000010ff */
[----:B------:R-:W-:Y:S04]  /*86a0*/  MUFU.EX2 R50, R50 ;  /* 0x0000003200327308 */ /* 0x000fe80000000800 */
[----:B------:R-:W2:Y:S01]  /*86b0*/  MUFU.EX2 R52, R52 ;  /* 0x0000003400347308 */ /* 0x000ea20000000800 */
[C---:B-----5:R-:W-:Y:S03]  /*86c0*/  HMMA.16816.F32.BF16 R24, R4.reuse, R8, R24 ;  /* 0x000000080418723c */ /* 0x060fe60000041818 */
[----:B------:R-:W-:Y:S04]  /*86d0*/  MUFU.EX2 R54, R54 ;  /* 0x0000003600367308 */ /* 0x000fe80000000800 */
[----:B------:R-:W3:Y:S01]  /*86e0*/  MUFU.EX2 R55, R57 ;  /* 0x0000003900377308 */ /* 0x000ee20000000800 */
[C---:B------:R-:W-:Y:S01]  /*86f0*/  HMMA.16816.F32.BF16 R20, R4.reuse, R10, R20 ;  /* 0x0000000a0414723c */ /* 0x040fe20000041814 */
[----:B------:R-:W5:Y:S02]  /*8700*/  LDSM.16.MT88.4 R8, [R97+0x7c00] ;  /* 0x007c00006108783b */ /* 0x000f640000004200 */
[----:B------:R-:W-:Y:S04]  /*8710*/  MUFU.EX2 R56, R56 ;  /* 0x0000003800387308 */ /* 0x000fe80000000800 */
[----:B------:R-:W5:Y:S01]  /*8720*/  MUFU.EX2 R59, R59 ;  /* 0x0000003b003b7308 */ /* 0x000f620000000800 */
[----:B----4-:R-:W-:Y:S01]  /*8730*/  HMMA.16816.F32.BF16 R36, R4, R12, R36 ;  /* 0x0000000c0424723c */ /* 0x010fe20000041824 */
[----:B-1----:R-:W-:-:S02]  /*8740*/  F2FP.BF16.F32.PACK_AB R12, R48, R49 ;  /* 0x00000031300c723e */ /* 0x002fc400000010ff */
[----:B--2---:R-:W-:Y:S01]  /*8750*/  F2FP.BF16.F32.PACK_AB R13, R52, R51 ;  /* 0x00000033340d723e */ /* 0x004fe200000010ff */
[----:B------:R1:W-:Y:S04]  /*8760*/  MUFU.EX2 R57, R67 ;  /* 0x0000004300397308 */ /* 0x0003e80000000800 */
[----:B------:R-:W-:Y:S01]  /*8770*/  HMMA.16816.F32.BF16 R28, R4, R14, R28 ;  /* 0x0000000e041c723c */ /* 0x000fe2000004181c */
[----:B------:R-:W-:Y:S01]  /*8780*/  F2FP.BF16.F32.PACK_AB R14, R53, R50 ;  /* 0x00000032350e723e */ /* 0x000fe200000010ff */
[----:B------:R-:W2:Y:S01]  /*8790*/  LDSM.16.MT88.4 R4, [R218+0x8000] ;  /* 0x00800000da04783b */ /* 0x000ea20000004200 */
[----:B---3--:R-:W-:Y:S01]  /*87a0*/  F2FP.BF16.F32.PACK_AB R15, R55, R54 ;  /* 0x00000036370f723e */ /* 0x008fe200000010ff */
[----:B------:R-:W-:Y:S04]  /*87b0*/  MUFU.EX2 R58, R58 ;  /* 0x0000003a003a7308 */ /* 0x000fe80000000800 */
[----:B------:R-:W-:Y:S02]  /*87c0*/  MUFU.EX2 R62, R62 ;  /* 0x0000003e003e7308 */ /* 0x000fe40000000800 */
[C---:B------:R-:W-:Y:S01]  /*87d0*/  HMMA.16816.F32.BF16 R24, R12.reuse, R16, R24 ;  /* 0x000000100c18723c */ /* 0x040fe20000041818 */
[----:B------:R-:W-:Y:S01]  /*87e0*/  FFMA.FTZ R16, R60, UR7, -R94 ;  /* 0x000000073c107c23 */ /* 0x000fe2000801085e */
[----:B------:R3:W-:Y:S01]  /*87f0*/  MUFU.EX2 R17, R61 ;  /* 0x0000003d00117308 */ /* 0x0007e20000000800 */
[----:B------:R-:W-:Y:S01]  /*8800*/  FFMA.FTZ R60, R90, UR7, -R96 ;  /* 0x000000075a3c7c23 */ /* 0x000fe20008010860 */
[----:B-1----:R-:W-:Y:S01]  /*8810*/  FFMA.FTZ R67, R69, UR7, -R94 ;  /* 0x0000000745437c23 */ /* 0x002fe2000801085e */
[----:B------:R-:W-:Y:S01]  /*8820*/  FFMA.FTZ R69, R91, UR7, -R96 ;  /* 0x000000075b457c23 */ /* 0x000fe20008010860 */
[----:B------:R-:W-:Y:S02]  /*8830*/  MUFU.EX2 R64, R64 ;  /* 0x0000004000407308 */ /* 0x000fe40000000800 */
[C---:B------:R-:W-:Y:S01]  /*8840*/  HMMA.16816.F32.BF16 R20, R12.reuse, R18, R20 ;  /* 0x000000120c14723c */ /* 0x040fe20000041814 */
[----:B------:R-:W-:Y:S01]  /*8850*/  FFMA.FTZ R19, R63, UR7, -R94 ;  /* 0x000000073f137c23 */ /* 0x000fe2000801085e */
[----:B------:R-:W-:Y:S01]  /*8860*/  FADD.FTZ R63, R139, R140 ;  /* 0x0000008c8b3f7221 */ /* 0x000fe20000010000 */
[----:B------:R-:W1:Y:S03]  /*8870*/  MUFU.EX2 R16, R16 ;  /* 0x0000001000107308 */ /* 0x000e660000000800 */
[----:B------:R-:W-:Y:S01]  /*8880*/  FADD.FTZ R63, R142, R63 ;  /* 0x0000003f8e3f7221 */ /* 0x000fe20000010000 */
[----:B------:R4:W-:Y:S01]  /*8890*/  MUFU.EX2 R18, R65 ;  /* 0x0000004100127308 */ /* 0x0009e20000000800 */
[C---:B-----5:R-:W-:Y:S01]  /*88a0*/  HMMA.16816.F32.BF16 R36, R12.reuse, R8, R36 ;  /* 0x000000080c24723c */ /* 0x060fe20000041824 */
[----:B------:R-:W-:Y:S01]  /*88b0*/  F2FP.BF16.F32.PACK_AB R8, R59, R56 ;  /* 0x000000383b08723e */ /* 0x000fe200000010ff */
[----:B------:R-:W-:Y:S01]  /*88c0*/  FADD.FTZ R146, R146, R63 ;  /* 0x0000003f92927221 */ /* 0x000fe20000010000 */
[----:B------:R-:W5:Y:S01]  /*88d0*/  MUFU.EX2 R19, R19 ;  /* 0x0000001300137308 */ /* 0x000f620000000800 */
[--C-:B---3--:R-:W-:Y:S01]  /*88e0*/  FFMA.FTZ R61, R71, UR7, -R96.reuse ;  /* 0x00000007473d7c23 */ /* 0x108fe20008010860 */
[----:B------:R-:W-:Y:S01]  /*88f0*/  FFMA.FTZ R71, R92, UR7, -R96 ;  /* 0x000000075c477c23 */ /* 0x000fe20008010860 */
[----:B------:R-:W-:Y:S01]  /*8900*/  FADD.FTZ R151, R151, R146 ;  /* 0x0000009297977221 */ /* 0x000fe20000010000 */
[----:B------:R-:W-:Y:S01]  /*8910*/  MUFU.EX2 R60, R60 ;  /* 0x0000003c003c7308 */ /* 0x000fe20000000800 */
[----:B------:R-:W-:Y:S01]  /*8920*/  HMMA.16816.F32.BF16 R28, R12, R10, R28 ;  /* 0x0000000a0c1c723c */ /* 0x000fe2000004181c */
[----:B------:R-:W3:Y:S01]  /*8930*/  LDSM.16.MT88.4 R12, [R97+0x8000] ;  /* 0x00800000610c783b */ /* 0x000ee20000004200 */
[----:B------:R-:W-:Y:S01]  /*8940*/  FADD.FTZ R150, R150, R151 ;  /* 0x0000009796967221 */ /* 0x000fe20000010000 */
[----:B-1----:R-:W-:Y:S01]  /*8950*/  F2FP.BF16.F32.PACK_AB R9, R16, R17 ;  /* 0x000000111009723e */ /* 0x002fe200000010ff */
[----:B------:R-:W1:Y:S01]  /*8960*/  MUFU.EX2 R61, R61 ;  /* 0x0000003d003d7308 */ /* 0x000e620000000800 */
[----:B------:R-:W-:Y:S01]  /*8970*/  F2FP.BF16.F32.PACK_AB R10, R58, R57 ;  /* 0x000000393a0a723e */ /* 0x000fe200000010ff */
[----:B------:R-:W-:Y:S01]  /*8980*/  FADD.FTZ R150, R149, R150 ;  /* 0x0000009695967221 */ /* 0x000fe20000010000 */
[----:B----4-:R-:W-:Y:S01]  /*8990*/  FFMA.FTZ R65, R78, UR7, -R94 ;  /* 0x000000074e417c23 */ /* 0x010fe2000801085e */
[----:B------:R-:W-:Y:S01]  /*89a0*/  MUFU.EX2 R63, R88 ;  /* 0x00000058003f7308 */ /* 0x000fe20000000800 */
[----:B-----5:R-:W-:Y:S01]  /*89b0*/  F2FP.BF16.F32.PACK_AB R11, R19, R18 ;  /* 0x00000012130b723e */ /* 0x020fe200000010ff */
[----:B------:R-:W-:Y:S01]  /*89c0*/  FADD.FTZ R157, R157, R150 ;  /* 0x000000969d9d7221 */ /* 0x000fe20000010000 */
[----:B------:R-:W-:Y:S01]  /*89d0*/  FFMA.FTZ R78, R87, UR7, -R96 ;  /* 0x00000007574e7c23 */ /* 0x000fe20008010860 */
[----:B------:R-:W4:Y:S02]  /*89e0*/  MUFU.EX2 R67, R67 ;  /* 0x0000004300437308 */ /* 0x000f240000000800 */
[----:B------:R-:W-:-:S02]  /*89f0*/  FADD.FTZ R156, R156, R157 ;  /* 0x0000009d9c9c7221 */ /* 0x000fc40000010000 */
[----:B--2---:R-:W-:Y:S01]  /*8a00*/  HMMA.16816.F32.BF16 R24, R8, R4, R24 ;  /* 0x000000040818723c */ /* 0x004fe20000041818 */
[----:B------:R-:W-:Y:S01]  /*8a10*/  MUFU.EX2 R65, R65 ;  /* 0x0000004100417308 */ /* 0x000fe20000000800 */
[----:B------:R-:W-:-:S03]  /*8a20*/  FADD.FTZ R155, R155, R156 ;  /* 0x0000009c9b9b7221 */ /* 0x000fc60000010000 */
[----:B------:R-:W2:Y:S01]  /*8a30*/  MUFU.EX2 R66, R66 ;  /* 0x0000004200427308 */ /* 0x000ea20000000800 */
[----:B------:R-:W-:Y:S02]  /*8a40*/  FADD.FTZ R155, R158, R155 ;  /* 0x0000009b9e9b7221 */ /* 0x000fe40000010000 */
[C---:B------:R-:W-:Y:S01]  /*8a50*/  HMMA.16816.F32.BF16 R20, R8.reuse, R6, R20 ;  /* 0x000000060814723c */ /* 0x040fe20000041814 */
[----:B------:R-:W5:Y:S01]  /*8a60*/  LDSM.16.MT88.4 R4, [R218+0x8400] ;  /* 0x00840000da04783b */ /* 0x000f620000004200 */
[----:B------:R-:W-:Y:S01]  /*8a70*/  FADD.FTZ R164, R164, R155 ;  /* 0x0000009ba4a47221 */ /* 0x000fe20000010000 */
[----:B------:R-:W-:Y:S03]  /*8a80*/  MUFU.EX2 R69, R69 ;  /* 0x0000004500457308 */ /* 0x000fe60000000800 */
[----:B------:R-:W-:Y:S01]  /*8a90*/  FADD.FTZ R179, R179, R164 ;  /* 0x000000a4b3b37221 */ /* 0x000fe20000010000 */
[----:B------:R-:W5:Y:S03]  /*8aa0*/  MUFU.EX2 R76, R76 ;  /* 0x0000004c004c7308 */ /* 0x000f660000000800 */
[----:B------:R-:W-:Y:S01]  /*8ab0*/  FADD.FTZ R166, R166, R179 ;  /* 0x000000b3a6a67221 */ /* 0x000fe20000010000 */
[----:B------:R-:W-:Y:S03]  /*8ac0*/  MUFU.EX2 R71, R71 ;  /* 0x0000004700477308 */ /* 0x000fe60000000800 */
[----:B------:R-:W-:Y:S01]  /*8ad0*/  FADD.FTZ R166, R181, R166 ;  /* 0x000000a6b5a67221 */ /* 0x000fe20000010000 */
[----:B------:R-:W-:Y:S01]  /*8ae0*/  MUFU.EX2 R78, R78 ;  /* 0x0000004e004e7308 */ /* 0x000fe20000000800 */
[C---:B---3--:R-:W-:Y:S02]  /*8af0*/  HMMA.16816.F32.BF16 R36, R8.reuse, R12, R36 ;  /* 0x0000000c0824723c */ /* 0x048fe40000041824 */
[----:B------:R-:W-:Y:S01]  /*8b00*/  FADD.FTZ R169, R169, R166 ;  /* 0x000000a6a9a97221 */ /* 0x000fe20000010000 */
[----:B------:R-:W-:Y:S03]  /*8b10*/  MUFU.EX2 R73, R73 ;  /* 0x0000004900497308 */ /* 0x000fe60000000800 */
[----:B------:R-:W-:Y:S01]  /*8b20*/  FADD.FTZ R170, R170, R169 ;  /* 0x000000a9aaaa7221 */ /* 0x000fe20000010000 */
[----:B------:R-:W3:Y:S01]  /*8b30*/  MUFU.EX2 R74, R84 ;  /* 0x00000054004a7308 */ /* 0x000ee20000000800 */
[----:B------:R-:W-:Y:S01]  /*8b40*/  HMMA.16816.F32.BF16 R28, R8, R14, R28 ;  /* 0x0000000e081c723c */ /* 0x000fe2000004181c */
[----:B------:R-:W3:Y:S01]  /*8b50*/  LDSM.16.MT88.4 R12, [R97+0x8400] ;  /* 0x00840000610c783b */ /* 0x000ee20000004200 */
[----:B------:R-:W-:Y:S01]  /*8b60*/  FADD.FTZ R159, R159, R170 ;  /* 0x000000aa9f9f7221 */ /* 0x000fe20000010000 */
[----:B-1----:R-:W-:-:S02]  /*8b70*/  F2FP.BF16.F32.PACK_AB R8, R61, R62 ;  /* 0x0000003e3d08723e */ /* 0x002fc400000010ff */
[----:B----4-:R-:W-:Y:S01]  /*8b80*/  F2FP.BF16.F32.PACK_AB R9, R67, R64 ;  /* 0x000000404309723e */ /* 0x010fe200000010ff */
[----:B------:R-:W-:Y:S01]  /*8b90*/  FADD.FTZ R159, R172, R159 ;  /* 0x0000009fac9f7221 */ /* 0x000fe20000010000 */
[----:B------:R-:W-:Y:S02]  /*8ba0*/  F2FP.BF16.F32.PACK_AB R10, R63, R60 ;  /* 0x0000003c3f0a723e */ /* 0x000fe400000010ff */
[----:B--2---:R-:W-:Y:S01]  /*8bb0*/  F2FP.BF16.F32.PACK_AB R11, R66, R65 ;  /* 0x00000041420b723e */ /* 0x004fe200000010ff */
[----:B------:R-:W-:Y:S02]  /*8bc0*/  FADD.FTZ R88, R40, R159 ;  /* 0x0000009f28587221 */ /* 0x000fe40000010000 */
[----:B------:R-:W-:Y:S02]  /*8bd0*/  MUFU.EX2 R40, R86 ;  /* 0x0000005600287308 */ /* 0x000fe40000000800 */
[----:B------:R-:W-:Y:S02]  /*8be0*/  FADD.FTZ R80, R43, R88 ;  /* 0x000000582b507221 */ /* 0x000fe40000010000 */
[C---:B-----5:R-:W-:Y:S01]  /*8bf0*/  HMMA.16816.F32.BF16 R24, R8.reuse, R4, R24 ;  /* 0x000000040818723c */ /* 0x060fe20000041818 */
[----:B------:R-:W1:Y:S07]  /*8c00*/  MUFU.EX2 R43, R85 ;  /* 0x00000055002b7308 */ /* 0x000e6e0000000800 */
[C---:B------:R-:W-:Y:S01]  /*8c10*/  HMMA.16816.F32.BF16 R20, R8.reuse, R6, R20 ;  /* 0x000000060814723c */ /* 0x040fe20000041814 */
[----:B------:R-:W2:Y:S07]  /*8c20*/  LDSM.16.MT88.4 R4, [R218+0x8800] ;  /* 0x00880000da04783b */ /* 0x000eae0000004200 */
[----:B---3--:R-:W-:Y:S01]  /*8c30*/  HMMA.16816.F32.BF16 R36, R8, R12, R36 ;  /* 0x0000000c0824723c */ /* 0x008fe20000041824 */
[----:B------:R-:W-:Y:S01]  /*8c40*/  FADD.FTZ R12, R42, R75 ;  /* 0x0000004b2a0c7221 */ /* 0x000fe20000010000 */
[----:B------:R-:W-:Y:S01]  /*8c50*/  FADD.FTZ R13, R41, R80 ;  /* 0x00000050290d7221 */ /* 0x000fe20000010000 */
[--C-:B------:R-:W-:Y:S01]  /*8c60*/  FFMA.FTZ R41, R81, UR7, -R94.reuse ;  /* 0x0000000751297c23 */ /* 0x100fe2000801085e */
[----:B------:R-:W-:Y:S01]  /*8c70*/  FFMA.FTZ R42, R79, UR7, -R94 ;  /* 0x000000074f2a7c23 */ /* 0x000fe2000801085e */
[----:B------:R-:W-:Y:S01]  /*8c80*/  FADD.FTZ R12, R129, R12 ;  /* 0x0000000c810c7221 */ /* 0x000fe20000010000 */
[----:B------:R-:W-:-:S02]  /*8c90*/  FADD.FTZ R13, R72, R13 ;  /* 0x0000000d480d7221 */ /* 0x000fc40000010000 */
        /* <DEDUP_REMOVED lines=19> */
[----:B------:R-:W-:Y:S01]  /*8dd0*/  FFMA.FTZ R35, R83, UR7, -R96 ;  /* 0x0000000753237c23 */ /* 0x000fe20008010860 */
[----:B------:R-:W-:Y:S01]  /*8de0*/  MUFU.EX2 R32, R32 ;  /* 0x0000002000207308 */ /* 0x000fe20000000800 */
[----:B------:R-:W-:Y:S01]  /*8df0*/  FADD.FTZ R49, R48, R49 ;  /* 0x0000003130317221 */ /* 0x000fe20000010000 */
[----:B------:R-:W-:Y:S01]  /*8e00*/  FADD.FTZ R51, R52, R51 ;  /* 0x0000003334337221 */ /* 0x000fe20000010000 */
[----:B--2---:R-:W-:Y:S01]  /*8e10*/  HMMA.16816.F32.BF16 R24, R12, R4, R24 ;  /* 0x000000040c18723c */ /* 0x004fe20000041818 */
[----:B------:R-:W1:Y:S01]  /*8e20*/  MUFU.EX2 R33, R33 ;  /* 0x0000002100217308 */ /* 0x000e620000000800 */
[----:B------:R-:W-:Y:S01]  /*8e30*/  FADD.FTZ R50, R50, R49 ;  /* 0x0000003132327221 */ /* 0x000fe20000010000 */
[----:B------:R-:W-:-:S02]  /*8e40*/  FADD.FTZ R54, R54, R51 ;  /* 0x0000003336367221 */ /* 0x000fc40000010000 */
[----:B------:R-:W-:Y:S01]  /*8e50*/  MUFU.EX2 R34, R34 ;  /* 0x0000002200227308 */ /* 0x000fe20000000800 */
[----:B------:R-:W-:Y:S01]  /*8e60*/  FADD.FTZ R53, R53, R50 ;  /* 0x0000003235357221 */ /* 0x000fe20000010000 */
[----:B------:R-:W-:Y:S01]  /*8e70*/  FADD.FTZ R54, R55, R54 ;  /* 0x0000003637367221 */ /* 0x000fe20000010000 */
[----:B------:R-:W-:Y:S01]  /*8e80*/  HMMA.16816.F32.BF16 R20, R12, R6, R20 ;  /* 0x000000060c14723c */ /* 0x000fe20000041814 */
[----:B------:R-:W-:Y:S01]  /*8e90*/  MUFU.EX2 R35, R35 ;  /* 0x0000002300237308 */ /* 0x000fe20000000800 */
[----:B------:R-:W-:Y:S01]  /*8ea0*/  FADD.FTZ R4, R56, R53 ;  /* 0x0000003538047221 */ /* 0x000fe20000010000 */
[----:B------:R-:W-:Y:S02]  /*8eb0*/  FADD.FTZ R5, R17, R54 ;  /* 0x0000003611057221 */ /* 0x000fe40000010000 */
[----:B------:R-:W-:Y:S01]  /*8ec0*/  MUFU.EX2 R41, R41 ;  /* 0x0000002900297308 */ /* 0x000fe20000000800 */
[----:B------:R-:W-:Y:S01]  /*8ed0*/  FADD.FTZ R4, R59, R4 ;  /* 0x000000043b047221 */ /* 0x000fe20000010000 */
[----:B------:R-:W-:-:S02]  /*8ee0*/  FADD.FTZ R5, R16, R5 ;  /* 0x0000000510057221 */ /* 0x000fc40000010000 */
[----:B------:R-:W2:Y:S01]  /*8ef0*/  MUFU.EX2 R42, R42 ;  /* 0x0000002a002a7308 */ /* 0x000ea20000000800 */
[----:B------:R-:W-:Y:S01]  /*8f00*/  FADD.FTZ R57, R57, R4 ;  /* 0x0000000439397221 */ /* 0x000fe20000010000 */
[----:B------:R-:W-:Y:S01]  /*8f10*/  FADD.FTZ R18, R18, R5 ;  /* 0x0000000512127221 */ /* 0x000fe20000010000 */
[C---:B---3--:R-:W-:Y:S01]  /*8f20*/  HMMA.16816.F32.BF16 R28, R12.reuse, R10, R28 ;  /* 0x0000000a0c1c723c */ /* 0x048fe2000004181c */
[----:B------:R-:W-:Y:S01]  /*8f30*/  MUFU.EX2 R17, R68 ;  /* 0x0000004400117308 */ /* 0x000fe20000000800 */
[----:B------:R-:W-:Y:S01]  /*8f40*/  FADD.FTZ R5, R58, R57 ;  /* 0x000000393a057221 */ /* 0x000fe20000010000 */
[----:B------:R-:W-:Y:S01]  /*8f50*/  FADD.FTZ R19, R19, R18 ;  /* 0x0000001213137221 */ /* 0x000fe20000010000 */
[----:B-1----:R-:W-:Y:S02]  /*8f60*/  F2FP.BF16.F32.PACK_AB R4, R33, R32 ;  /* 0x000000202104723e */ /* 0x002fe400000010ff */
        /* <DEDUP_REMOVED lines=34> */
[----:B------:R-:W-:-:S15]  /*9190*/  BRA.U !UP0, `(.L_x_2144) ;  /* 0x0000006508247547 */ /* 0x000fde000b800000 */
[----:B------:R-:W-:-:S04]  /*91a0*/  DEPBAR.LE SB0, 0x0 ;  /* 0x000080000000791a */ /* 0x000fc80000000000 */
[----:B------:R-:W-:Y:S01]  /*91b0*/  UIADD3 UR14, UPT, UPT, UR18, -0x2, URZ ;  /* 0xfffffffe120e7890 */ /* 0x000fe2000fffe0ff */
[----:B------:R-:W-:Y:S06]  /*91c0*/  BAR.SYNC.DEFER_BLOCKING 0x0 ;  /* 0x0000000000007b1d */ /* 0x000fec0000010000 */
[----:B------:R-:W-:Y:S05]  /*91d0*/  BRA.U !UP2, `(.L_x_2145) ;  /* 0x000000010af47547 */ /* 0x000fea000b800000 */
[----:B------:R-:W1:Y:S01]  /*91e0*/  LDC R5, c[0x0][0x4f0] ;  /* 0x00013c00ff057b82 */ /* 0x000e620000000800 */
[----:B------:R-:W-:Y:S01]  /*91f0*/  USHF.L.U32 UR14, UR14, 0x8, URZ ;  /* 0x000000080e0e7899 */ /* 0x000fe200080006ff */
[----:B------:R-:W-:-:S05]  /*9200*/  IABS R8, UR4 ;  /* 0x0000000400087c13 */ /* 0x000fca0008000000 */
        /* <DEDUP_REMOVED lines=27> */
[C---:B------:R-:W-:Y:S01]  /*93c0*/  LOP3.LUT R4, R5.reuse, UR14, RZ, 0x3c, !PT ;  /* 0x0000000e05047c12 */ /* 0x040fe2000f8e3cff */
[----:B------:R-:W1:Y:S01]  /*93d0*/  LDCU.64 UR14, c[0x0][0x3a8] ;  /* 0x00007500ff0e77ac */ /* 0x000e620008000a00 */
[----:B------:R-:W-:-:S02]  /*93e0*/  ISETP.NE.AND P1, PT, R5, RZ, PT ;  /* 0x000000ff0500720c */ /* 0x000fc40003f25270 */
        /* <DEDUP_REMOVED lines=21> */
[----:B-1----:R-:W-:Y:S02]  /*9540*/  IMAD R5, R6, UR14, RZ ;  /* 0x0000000e06057c24 */ /* 0x002fe4000f8e02ff */
[----:B------:R-:W-:-:S04]  /*9550*/  IMAD.WIDE.U32 R8, R4, UR14, R8 ;  /* 0x0000000e04087c25 */ /* 0x000fc8000f8e0008 */
[----:B------:R-:W-:Y:S01]  /*9560*/  IMAD R5, R4, UR15, R5 ;  /* 0x0000000f04057c24 */ /* 0x000fe2000f8e0205 */
[----:B------:R-:W-:-:S04]  /*9570*/  LEA R220, P0, R8, R220, 0x1 ;  /* 0x000000dc08dc7211 */ /* 0x000fc800078008ff */
[----:B------:R-:W-:-:S04]  /*9580*/  IADD3 R5, PT, PT, R9, R5, RZ ;  /* 0x0000000509057210 */ /* 0x000fc80007ffe0ff */
[----:B------:R-:W-:Y:S01]  /*9590*/  LEA.HI.X R219, R8, R219, R5, 0x1, P0 ;  /* 0x000000db08db7211 */ /* 0x000fe200000f0c05 */
[----:B------:R-:W-:Y:S06]  /*95a0*/  BRA `(.L_x_2146) ;  /* 0x00000000001c7947 */ /* 0x000fec0003800000 */
.L_x_2145:
[----:B------:R-:W-:Y:S01]  /*95b0*/  UMOV UR15, URZ ;  /* 0x000000ff000f7c82 */ /* 0x000fe20008000000 */
[----:B------:R-:W-:Y:S01]  /*95c0*/  USHF.L.U32 UR14, UR8, 0x8, URZ ;  /* 0x00000008080e7899 */ /* 0x000fe200080006ff */
[----:B------:R-:W-:-:S05]  /*95d0*/  IADD3 R5, P0, PT, RZ, -UR15, RZ ;  /* 0x8000000fff057c10 */ /* 0x000fca000ff1e0ff */
[----:B------:R-:W-:-:S05]  /*95e0*/  IMAD.X R4, RZ, RZ, ~UR14, P0 ;  /* 0x8000000eff047e24 */ /* 0x000fca00080e06ff */
[----:B------:R-:W-:-:S04]  /*95f0*/  SHF.R.S64 R5, R5, 0x1f, R4 ;  /* 0x0000001f05057819 */ /* 0x000fc80000001004 */
[----:B------:R-:W-:-:S04]  /*9600*/  IADD3 R220, P0, PT, R5, R220, RZ ;  /* 0x000000dc05dc7210 */ /* 0x000fc80007f1e0ff */
[----:B------:R-:W-:-:S09]  /*9610*/  LEA.HI.X.SX32 R219, R4, R219, 0x1, P0 ;  /* 0x000000db04db7211 */ /* 0x000fd200000f0eff */
.L_x_2146:
[----:B------:R-:W1:Y:S01]  /*9620*/  LDCU UR14, c[0x0][0x440] ;  /* 0x00008800ff0e77ac */ /* 0x000e620008000800 */
[----:B------:R-:W-:Y:S02]  /*9630*/  IMAD.U32 R6, RZ, RZ, UR8 ;  /* 0x00000008ff067e24 */ /* 0x000fe4000f8e00ff */
[----:B------:R-:W-:Y:S01]  /*9640*/  IMAD.U32 R13, RZ, RZ, UR8 ;  /* 0x00000008ff0d7e24 */ /* 0x000fe2000f8e00ff */
[----:B------:R-:W-:Y:S01]  /*9650*/  USHF.L.U32 UR19, UR8, 0x6, URZ ;  /* 0x0000000608137899 */ /* 0x000fe200080006ff */
[----:B------:R-:W-:Y:S01]  /*9660*/  IMAD.U32 R5, RZ, RZ, UR8 ;  /* 0x00000008ff057e24 */ /* 0x000fe2000f8e00ff */
[----:B------:R-:W-:Y:S01]  /*9670*/  USHF.L.U64.HI UR15, UR8, 0x6, UR9 ;  /* 0x00000006080f7899 */ /* 0x000fe20008010209 */
[----:B------:R-:W-:Y:S02]  /*9680*/  IMAD.U32 R4, RZ, RZ, UR9 ;  /* 0x00000009ff047e24 */ /* 0x000fe4000f8e00ff */
[----:B------:R-:W-:Y:S01]  /*9690*/  IMAD.U32 R8, RZ, RZ, UR8 ;  /* 0x00000008ff087e24 */ /* 0x000fe2000f8e00ff */
[----:B------:R-:W-:Y:S01]  /*96a0*/  IADD3 R10, P0, PT, R220, UR19, RZ ;  /* 0x00000013dc0a7c10 */ /* 0x000fe2000ff1e0ff */
[----:B------:R-:W-:-:S03]  /*96b0*/  IMAD.U32 R7, RZ, RZ, UR9 ;  /* 0x00000009ff077e24 */ /* 0x000fc6000f8e00ff */
[----:B------:R-:W-:Y:S02]  /*96c0*/  IADD3.X R11, PT, PT, R219, UR15, RZ, P0, !PT ;  /* 0x0000000fdb0b7c10 */ /* 0x000fe400087fe4ff */
[----:B-1----:R-:W-:-:S13]  /*96d0*/  ISETP.GE.AND P3, PT, R194, UR14, PT ;  /* 0x0000000ec2007c0c */ /* 0x002fda000bf66270 */
[-C--:B------:R-:W-:Y:S01]  /*96e0*/  @!P3 LEA R14, P0, R6, R10.reuse, 0x8 ;  /* 0x0000000a060eb211 */ /* 0x080fe200078040ff */
[----:B------:R-:W-:Y:S01]  /*96f0*/  VOTEU.ALL UP0, P3 ;  /* 0x0000000000ff7886 */ /* 0x000fe20001800000 */
[----:B------:R-:W-:Y:S01]  /*9700*/  @!P3 LEA R12, P1, R13, R10, 0x7 ;  /* 0x0000000a0d0cb211 */ /* 0x000fe200078238ff */
[----:B------:R-:W-:Y:S01]  /*9710*/  @!P3 IMAD.MOV.U32 R221, RZ, RZ, R219 ;  /* 0x000000ffffddb224 */ /* 0x000fe200078e00db */
[-C--:B------:R-:W-:Y:S01]  /*9720*/  @!P3 LEA.HI.X R15, R5, R11.reuse, R4, 0x8, P0 ;  /* 0x0000000b050fb211 */ /* 0x080fe200000f4404 */
[----:B------:R-:W-:Y:S01]  /*9730*/  @P3 STS.128 [R2+0x5000], RZ ;  /* 0x005000ff02003388 */ /* 0x000fe20000000c00 */
        /* <DEDUP_REMOVED lines=8> */
[----:B------:R-:W-:Y:S01]  /*97c0*/  @!P3 LDGSTS.E.BYPASS.LTC128B.128 [R2+0x5000], desc[UR22][R220.64] ;  /* 0x05000000dc02bfae */ /* 0x000fe2000b981a16 */
[----:B------:R-:W-:Y:S01]  /*97d0*/  UIADD3 UR19, UPT, UPT, UR18, -0x2, URZ ;  /* 0xfffffffe12137890 */ /* 0x000fe2000fffe0ff */
[----:B------:R-:W-:-:S02]  /*97e0*/  @!P3 IMAD.MOV.U32 R8, RZ, RZ, R10 ;  /* 0x000000ffff08b224 */ /* 0x000fc400078e000a */
[----:B------:R-:W-:Y:S01]  /*97f0*/  @!P3 IMAD.MOV.U32 R9, RZ, RZ, R11 ;  /* 0x000000ffff09b224 */ /* 0x000fe200078e000b */
[----:B------:R-:W-:Y:S01]  /*9800*/  @P3 STS.128 [R2+0x5800], RZ ;  /* 0x005800ff02003388 */ /* 0x000fe20000000c00 */
[----:B------:R-:W-:Y:S01]  /*9810*/  IMAD.U32 R4, RZ, RZ, UR8 ;  /* 0x00000008ff047e24 */ /* 0x000fe2000f8e00ff */
[----:B------:R-:W-:Y:S01]  /*9820*/  @!UP0 UIMAD UR8, UR9, 0x140, URZ ;  /* 0x00000140090888a4 */ /* 0x000fe2000f8e02ff */
[----:B------:R-:W-:Y:S01]  /*9830*/  @!P3 IMAD.WIDE.U32 R8, R5, 0x140, R8 ;  /* 0x000001400508b825 */ /* 0x000fe200078e0008 */
[----:B------:R-:W-:Y:S01]  /*9840*/  @!PT LDS RZ, [RZ] ;  /* 0x00000000fffff984 */ /* 0x000fe20000000800 */
[----:B------:R-:W-:Y:S01]  /*9850*/  @!PT LDS RZ, [RZ] ;  /* 0x00000000fffff984 */ /* 0x000fe20000000800 */
[----:B------:R-:W-:Y:S01]  /*9860*/  @!PT LDS RZ, [RZ] ;  /* 0x00000000fffff984 */ /* 0x000fe20000000800 */
[----:B------:R-:W-:Y:S01]  /*9870*/  @!P3 LDGSTS.E.BYPASS.LTC128B.128 [R2+0x5800], desc[UR22][R10.64] ;  /* 0x058000000a02bfae */ /* 0x000fe2000b981a16 */
[----:B------:R-:W-:Y:S02]  /*9880*/  @!UP0 UIMAD UR9, UR9, 0x180, URZ ;  /* 0x00000180090988a4 */ /* 0x000fe4000f8e02ff */
[----:B------:R-:W-:Y:S01]  /*9890*/  @!P3 VIADD R19, R7, UR14 ;  /* 0x0000000e0713bc36 */ /* 0x000fe20008000000 */
[----:B------:R-:W-:Y:S01]  /*98a0*/  @P3 STS.128 [R2+0x6000], RZ ;  /* 0x006000ff02003388 */ /* 0x000fe20000000c00 */
[----:B------:R-:W-:Y:S01]  /*98b0*/  @!P3 IMAD.MOV.U32 R18, RZ, RZ, R6 ;  /* 0x000000ffff12b224 */ /* 0x000fe200078e0006 */
[----:B------:R-:W-:Y:S01]  /*98c0*/  UISETP.GT.AND UP1, UPT, UR19, UR16, UPT ;  /* 0x000000101300728c */ /* 0x000fe2000bf24270 */
[----:B------:R-:W-:Y:S01]  /*98d0*/  @!P3 IMAD.WIDE.U32 R4, R4, 0x180, R10 ;  /* 0x000001800404b825 */ /* 0x000fe200078e000a */
[----:B------:R-:W-:Y:S01]  /*98e0*/  @!PT LDS RZ, [RZ] ;  /* 0x00000000fffff984 */ /* 0x000fe20000000800 */
[----:B------:R-:W-:Y:S01]  /*98f0*/  @!PT LDS RZ, [RZ] ;  /* 0x00000000fffff984 */ /* 0x000fe20000000800 */
[----:B------:R-:W-:Y:S01]  /*9900*/  @!PT LDS RZ, [RZ] ;  /* 0x00000000fffff984 */ /* 0x000fe20000000800 */
[----:B------:R-:W-:Y:S03]  /*9910*/  @!P3 LDGSTS.E.BYPASS.LTC128B.128 [R2+0x6000], desc[UR22][R16.64] ;  /* 0x060000001002bfae */ /* 0x000fe6000b981a16 */
[----:B------:R-:W-:Y:S01]  /*9920*/  @!P3 VIADD R9, R9, UR8 ;  /* 0x000000080909bc36 */ /* 0x000fe20008000000 */
[----:B------:R-:W-:Y:S01]  /*9930*/  @P3 STS.128 [R2+0x6800], RZ ;  /* 0x006800ff02003388 */ /* 0x000fe20000000c00 */
[----:B------:R-:W-:-:S02]  /*9940*/  @!P3 VIADD R21, R5, UR9 ;  /* 0x000000090515bc36 */ /* 0x000fc40008000000 */
        /* <DEDUP_REMOVED lines=26> */
[----:B------:R-:W2:Y:S04]  /*9af0*/  LDSM.16.M88.4 R124, [R188] ;  /* 0x00000000bc7c783b */ /* 0x000ea80000000200 */
        /* <DEDUP_REMOVED lines=20> */
[----:B------:R-:W5:Y:S04]  /*9c40*/  LDSM.16.M88.4 R224, [R0] ;  /* 0x0000000000e0783b */ /* 0x000f680000000200 */
[----:B------:R-:W5:Y:S01]  /*9c50*/  LDSM.16.M88.4 R180, [R0+0x800] ;  /* 0x0008000000b4783b */ /* 0x000f620000000200 */
[C---:B------:R-:W-:Y:S03]  /*9c60*/  HMMA.16816.F32.BF16 R96, R4.reuse, R92, RZ ;  /* 0x0000005c0460723c */ /* 0x040fe600000418ff */
[----:B------:R-:W5:Y:S04]  /*9c70*/  LDSM.16.M88.4 R176, [R0+0xc00] ;  /* 0x000c000000b0783b */ /* 0x000f680000000200 */
[----:B------:R-:W5:Y:S01]  /*9c80*/  LDSM.16.M88.4 R140, [R0+0x3000] ;  /* 0x00300000008c783b */ /* 0x000f620000000200 */
        /* <DEDUP_REMOVED lines=40> */
[----:B------:R-:W-:-:S04]  /*9f10*/  IMAD.U32 R181, RZ, RZ, UR18 ;  /* 0x00000012ffb57e24 */ /* 0x000fc8000f8e00ff */
[----:B------:R-:W-:-:S03]  /*9f20*/  IMAD R181, R181, 0x100, R132 ;  /* 0x00000100b5b57824 */ /* 0x000fc600078e0284 */
[C---:B------:R-:W-:Y:S08]  /*9f30*/  HMMA.16816.F32.BF16 R100, R228.reuse, R178, R100 ;  /* 0x000000b2e464723c */ /* 0x040ff00000041864 */
[----:B------:R-:W-:Y:S01]  /*9f40*/  HMMA.16816.F32.BF16 R32, R228, R140, R32 ;  /* 0x0000008ce420723c */ /* 0x000fe20000041820 */
[----:B------:R-:W-:-:S05]  /*9f50*/  VIADD R140, R181, 0xfffffef8 ;  /* 0xfffffef8b58c7836 */ /* 0x000fca0000000000 */
[C---:B------:R-:W-:Y:S02]  /*9f60*/  ISETP.GE.AND P0, PT, R140.reuse, R193, PT ;  /* 0x000000c18c00720c */ /* 0x040fe40003f06270 */
[----:B------:R-:W-:Y:S01]  /*9f70*/  HMMA.16816.F32.BF16 R124, R228, R226, R124 ;  /* 0x000000e2e47c723c */ /* 0x000fe2000004187c */
[----:B------:R-:W-:Y:S02]  /*9f80*/  ISETP.GE.AND P4, PT, R140, R135, PT ;  /* 0x000000878c00720c */ /* 0x000fe40003f86270 */
[----:B------:R-:W-:-:S05]  /*9f90*/  I2FP.F32.S32 R141, R140 ;  /* 0x0000008c008d7245 */ /* 0x000fca0000201400 */
[----:B-1----:R-:W-:Y:S01]  /*9fa0*/  HMMA.16816.F32.BF16 R4, R228, R138, R4 ;  /* 0x0000008ae404723c */ /* 0x002fe20000041804 */
[----:B------:R-:W-:-:S05]  /*9fb0*/  VIADD R138, R181, 0xfffffe00 ;  /* 0xfffffe00b58a7836 */ /* 0x000fca0000000000 */
[----:B------:R-:W-:Y:S02]  /*9fc0*/  I2FP.F32.S32 R139, R138 ;  /* 0x0000008a008b7245 */ /* 0x000fe40000201400 */
[C---:B------:R-:W-:Y:S01]  /*9fd0*/  HMMA.16816.F32.BF16 R120, R228.reuse, R184, R120 ;  /* 0x000000b8e478723c */ /* 0x040fe20000041878 */
[C---:B------:R-:W-:Y:S02]  /*9fe0*/  ISETP.GE.AND P2, PT, R138.reuse, R193, PT ;  /* 0x000000c18a00720c */ /* 0x040fe40003f46270 */
[----:B------:R-:W-:Y:S01]  /*9ff0*/  FFMA.FTZ R179, R139, UR6, R128 ;  /* 0x000000068bb37c23 */ /* 0x000fe20008010080 */
[----:B------:R-:W-:Y:S01]  /*a000*/  VIADD R128, R181, 0xfffffe01 ;  /* 0xfffffe01b5807836 */ /* 0x000fe20000000000 */
[----:B------:R-:W-:Y:S02]  /*a010*/  I2FP.F32.S32 R139, R140 ;  /* 0x0000008c008b7245 */ /* 0x000fe40000201400 */
[----:B------:R-:W-:Y:S01]  /*a020*/  ISETP.GE.AND P1, PT, R138, R135, PT ;  /* 0x000000878a00720c */ /* 0x000fe20003f26270 */
[----:B------:R-:W-:Y:S01]  /*a030*/  HMMA.16816.F32.BF16 R28, R228, R142, R28 ;  /* 0x0000008ee41c723c */ /* 0x000fe2000004181c */
[----:B------:R-:W-:-:S02]  /*a040*/  I2FP.F32.S32 R143, R138 ;  /* 0x0000008a008f7245 */ /* 0x000fc40000201400 */
[-C--:B------:R-:W-:Y:S01]  /*a050*/  I2FP.F32.S32 R140, R128.reuse ;  /* 0x00000080008c7245 */ /* 0x080fe20000201400 */
[----:B------:R-:W-:Y:S01]  /*a060*/  FFMA.FTZ R139, R139, UR6, R4 ;  /* 0x000000068b8b7c23 */ /* 0x000fe20008010004 */
[----:B------:R-:W-:Y:S01]  /*a070*/  I2FP.F32.S32 R138, R128 ;  /* 0x00000080008a7245 */ /* 0x000fe20000201400 */
[----:B------:R-:W-:Y:S01]  /*a080*/  FFMA.FTZ R4, R141, UR6, R6 ;  /* 0x000000068d047c23 */ /* 0x000fe20008010006 */
[----:B------:R-:W-:Y:S01]  /*a090*/  FSEL R179, R179, -INF , !P2 ;  /* 0xff800000b3b37808 */ /* 0x000fe20005000000 */
[----:B------:R-:W-:Y:S01]  /*a0a0*/  FFMA.FTZ R129, R140, UR6, R129 ;  /* 0x000000068c817c23 */ /* 0x000fe20008010081 */
[----:B------:R-:W-:Y:S01]  /*a0b0*/  ISETP.GE.AND P6, PT, R128, R193, PT ;  /* 0x000000c18000720c */ /* 0x000fe20003fc6270 */
[----:B------:R-:W-:Y:S01]  /*a0c0*/  FFMA.FTZ R131, R138, UR6, R131 ;  /* 0x000000068a837c23 */ /* 0x000fe20008010083 */
[----:B------:R-:W-:Y:S01]  /*a0d0*/  ISETP.GE.AND P2, PT, R128, R135, PT ;  /* 0x000000878000720c */ /* 0x000fe20003f46270 */
[----:B------:R-:W-:Y:S01]  /*a0e0*/  FFMA.FTZ R128, R143, UR6, R130 ;  /* 0x000000068f807c23 */ /* 0x000fe20008010082 */
[C---:B------:R-:W-:Y:S01]  /*a0f0*/  VIADD R140, R181.reuse, 0xfffffe08 ;  /* 0xfffffe08b58c7836 */ /* 0x040fe20000000000 */
[----:B------:R-:W-:Y:S01]  /*a100*/  HMMA.16816.F32.BF16 R116, R228, R186, R116 ;  /* 0x000000bae474723c */ /* 0x000fe20000041874 */
[----:B------:R-:W-:Y:S01]  /*a110*/  VIADD R138, R181, 0xfffffe09 ;  /* 0xfffffe09b58a7836 */ /* 0x000fe20000000000 */
[----:B------:R-:W-:Y:S01]  /*a120*/  FSEL R6, R139, -INF , !P0 ;  /* 0xff8000008b067808 */ /* 0x000fe20004000000 */
[----:B------:R-:W-:Y:S01]  /*a130*/  VIADD R130, R181, 0xfffffe10 ;  /* 0xfffffe10b5827836 */ /* 0x000fe20000000000 */
[----:B------:R-:W-:-:S02]  /*a140*/  FSEL R128, R128, -INF , !P1 ;  /* 0xff80000080807808 */ /* 0x000fc40004800000 */
[C---:B------:R-:W-:Y:S02]  /*a150*/  ISETP.GE.AND P1, PT, R140.reuse, R193, PT ;  /* 0x000000c18c00720c */ /* 0x040fe40003f26270 */
[C---:B------:R-:W-:Y:S01]  /*a160*/  HMMA.16816.F32.BF16 R108, R228.reuse, R182, R108 ;  /* 0x000000b6e46c723c */ /* 0x040fe2000004186c */
[----:B------:R-:W-:Y:S02]  /*a170*/  ISETP.GE.AND P0, PT, R140, R135, PT ;  /* 0x000000878c00720c */ /* 0x000fe40003f06270 */
[-C--:B------:R-:W-:Y:S02]  /*a180*/  I2FP.F32.S32 R187, R140.reuse ;  /* 0x0000008c00bb7245 */ /* 0x080fe40000201400 */
[----:B------:R-:W-:Y:S02]  /*a190*/  I2FP.F32.S32 R139, R140 ;  /* 0x0000008c008b7245 */ /* 0x000fe40000201400 */
[----:B------:R-:W-:Y:S01]  /*a1a0*/  FSEL R183, R129, -INF , !P6 ;  /* 0xff80000081b77808 */ /* 0x000fe20007000000 */
[----:B------:R-:W-:Y:S01]  /*a1b0*/  FFMA.FTZ R187, R187, UR6, R124 ;  /* 0x00000006bbbb7c23 */ /* 0x000fe2000801007c */
[----:B------:R-:W-:Y:S01]  /*a1c0*/  I2FP.F32.S32 R140, R138 ;  /* 0x0000008a008c7245 */ /* 0x000fe20000201400 */
[----:B------:R-:W-:Y:S01]  /*a1d0*/  FFMA.FTZ R124, R139, UR6, R126 ;  /* 0x000000068b7c7c23 */ /* 0x000fe2000801007e */
[----:B------:R-:W-:Y:S01]  /*a1e0*/  FSEL R4, R4, -INF , !P4 ;  /* 0xff80000004047808 */ /* 0x000fe20006000000 */
[C---:B------:R-:W-:Y:S01]  /*a1f0*/  HMMA.16816.F32.BF16 R56, R228.reuse, R152, R56 ;  /* 0x00000098e438723c */ /* 0x040fe20000041838 */
[----:B------:R-:W-:Y:S01]  /*a200*/  I2FP.F32.S32 R129, R130 ;  /* 0x0000008200817245 */ /* 0x000fe20000201400 */
[----:B------:R-:W-:Y:S01]  /*a210*/  FFMA.FTZ R185, R140, UR6, R125 ;  /* 0x000000068cb97c23 */ /* 0x000fe2000801007d */
[C---:B------:R-:W-:Y:S01]  /*a220*/  ISETP.GE.AND P4, PT, R138.reuse, R193, PT ;  /* 0x000000c18a00720c */ /* 0x040fe20003f86270 */
[----:B------:R-:W-:Y:S01]  /*a230*/  VIADD R140, R181, 0xfffffe18 ;  /* 0xfffffe18b58c7836 */ /* 0x000fe20000000000 */
[----:B------:R-:W-:Y:S01]  /*a240*/  ISETP.GE.AND P6, PT, R138, R135, PT ;  /* 0x000000878a00720c */ /* 0x000fe20003fc6270 */
[----:B------:R-:W-:Y:S01]  /*a250*/  FFMA.FTZ R125, R129, UR6, R120 ;  /* 0x00000006817d7c23 */ /* 0x000fe20008010078 */
[----:B------:R-:W-:Y:S01]  /*a260*/  I2FP.F32.S32 R138, R138 ;  /* 0x0000008a008a7245 */ /* 0x000fe20000201400 */
[----:B------:R-:W-:Y:S01]  /*a270*/  VIADD R120, R181, 0xfffffe11 ;  /* 0xfffffe11b5787836 */ /* 0x000fe20000000000 */
[----:B------:R-:W-:Y:S01]  /*a280*/  FSEL R126, R131, -INF , !P2 ;  /* 0xff800000837e7808 */ /* 0x000fe20005000000 */
[----:B------:R-:W-:Y:S01]  /*a290*/  HMMA.16816.F32.BF16 R104, R228, R176, R104 ;  /* 0x000000b0e468723c */ /* 0x000fe20000041868 */
[----:B------:R-:W-:Y:S01]  /*a2a0*/  FSEL R187, R187, -INF , !P1 ;  /* 0xff800000bbbb7808 */ /* 0x000fe20004800000 */
[----:B------:R-:W-:Y:S01]  /*a2b0*/  FFMA.FTZ R127, R138, UR6, R127 ;  /* 0x000000068a7f7c23 */ /* 0x000fe2000801007f */
[----:B------:R-:W-:-:S02]  /*a2c0*/  ISETP.GE.AND P2, PT, R130, R193, PT ;  /* 0x000000c18200720c */ /* 0x000fc40003f46270 */
[----:B------:R-:W-:Y:S02]  /*a2d0*/  ISETP.GE.AND P1, PT, R130, R135, PT ;  /* 0x000000878200720c */ /* 0x000fe40003f26270 */
[----:B------:R-:W-:Y:S01]  /*a2e0*/  I2FP.F32.S32 R131, R130 ;  /* 0x0000008200837245 */ /* 0x000fe20000201400 */
[C---:B------:R-:W-:Y:S01]  /*a2f0*/  HMMA.16816.F32.BF16 R92, R228.reuse, R174, R92 ;  /* 0x000000aee45c723c */ /* 0x040fe2000004185c */
[----:B------:R-:W-:Y:S02]  /*a300*/  FSEL R124, R124, -INF , !P0 ;  /* 0xff8000007c7c7808 */ /* 0x000fe40004000000 */
[----:B------:R-:W-:Y:S01]  /*a310*/  FSEL R185, R185, -INF , !P4 ;  /* 0xff800000b9b97808 */ /* 0x000fe20006000000 */
[----:B------:R-:W-:Y:S01]  /*a320*/  FFMA.FTZ R122, R131, UR6, R122 ;  /* 0x00000006837a7c23 */ /* 0x000fe2000801007a */
[C---:B------:R-:W-:Y:S02]  /*a330*/  ISETP.GE.AND P0, PT, R120.reuse, R193, PT ;  /* 0x000000c17800720c */ /* 0x040fe40003f06270 */
[----:B------:R-:W-:Y:S01]  /*a340*/  ISETP.GE.AND P4, PT, R120, R135, PT ;  /* 0x000000877800720c */ /* 0x000fe20003f86270 */
[----:B------:R-:W-:Y:S01]  /*a350*/  HMMA.16816.F32.BF16 R60, R228, R158, R60 ;  /* 0x0000009ee43c723c */ /* 0x000fe2000004183c */
[----:B------:R-:W-:-:S02]  /*a360*/  I2FP.F32.S32 R138, R120 ;  /* 0x00000078008a7245 */ /* 0x000fc40000201400 */
[----:B------:R-:W-:Y:S02]  /*a370*/  I2FP.F32.S32 R130, R120 ;  /* 0x0000007800827245 */ /* 0x000fe40000201400 */
[----:B------:R-:W-:Y:S01]  /*a380*/  FSEL R120, R127, -INF , !P6 ;  /* 0xff8000007f787808 */ /* 0x000fe20007000000 */
[----:B------:R-:W-:Y:S01]  /*a390*/  FFMA.FTZ R121, R138, UR6, R121 ;  /* 0x000000068a797c23 */ /* 0x000fe20008010079 */
[-C--:B------:R-:W-:Y:S01]  /*a3a0*/  I2FP.F32.S32 R129, R140.reuse ;  /* 0x0000008c00817245 */ /* 0x080fe20000201400 */
[----:B------:R-:W-:Y:S01]  /*a3b0*/  FFMA.FTZ R123, R130, UR6, R123 ;  /* 0x00000006827b7c23 */ /* 0x000fe2000801007b */
[----:B------:R-:W-:Y:S01]  /*a3c0*/  I2FP.F32.S32 R127, R140 ;  /* 0x0000008c007f7245 */ /* 0x000fe20000201400 */
[----:B------:R-:W-:Y:S01]  /*a3d0*/  VIADD R138, R181, 0xfffffe19 ;  /* 0xfffffe19b58a7836 */ /* 0x000fe20000000000 */
[----:B------:R-:W-:Y:S01]  /*a3e0*/  ISETP.GE.AND P6, PT, R140, R193, PT ;  /* 0x000000c18c00720c */ /* 0x000fe20003fc6270 */
[----:B------:R-:W-:Y:S01]  /*a3f0*/  FFMA.FTZ R129, R129, UR6, R116 ;  /* 0x0000000681817c23 */ /* 0x000fe20008010074 */
[----:B------:R-:W-:-:S02]  /*a400*/  VIADD R116, R181, 0xfffffe21 ;  /* 0xfffffe21b5747836 */ /* 0x000fc40000000000 */
[----:B------:R-:W-:Y:S01]  /*a410*/  FFMA.FTZ R152, R127, UR6, R118 ;  /* 0x000000067f987c23 */ /* 0x000fe20008010076 */
[----:B------:R-:W-:Y:S01]  /*a420*/  VIADD R118, R181, 0xfffffe20 ;  /* 0xfffffe20b5767836 */ /* 0x000fe20000000000 */
[----:B------:R-:W-:Y:S01]  /*a430*/  FSEL R131, R121, -INF , !P0 ;  /* 0xff80000079837808 */ /* 0x000fe20004000000 */
[C---:B------:R-:W-:Y:S01]  /*a440*/  HMMA.16816.F32.BF16 R96, R228.reuse, R172, R96 ;  /* 0x000000ace460723c */ /* 0x040fe20000041860 */
[----:B------:R-:W-:Y:S02]  /*a450*/  FSEL R180, R123, -INF , !P4 ;  /* 0xff8000007bb47808 */ /* 0x000fe40006000000 */
[----:B------:R-:W-:Y:S02]  /*a460*/  FSEL R129, R129, -INF , !P6 ;  /* 0xff80000081817808 */ /* 0x000fe40007000000 */
[C---:B------:R-:W-:Y:S02]  /*a470*/  ISETP.GE.AND P4, PT, R118.reuse, R193, PT ;  /* 0x000000c17600720c */ /* 0x040fe40003f86270 */
[----:B------:R-:W-:Y:S01]  /*a480*/  ISETP.GE.AND P6, PT, R118, R135, PT ;  /* 0x000000877600720c */ /* 0x000fe20003fc6270 */
[----:B------:R-:W-:Y:S01]  /*a490*/  HMMA.16816.F32.BF16 R80, R228, R164, R80 ;  /* 0x000000a4e450723c */ /* 0x000fe20000041850 */
[-C--:B------:R-:W-:Y:S01]  /*a4a0*/  I2FP.F32.S32 R177, R118.reuse ;  /* 0x0000007600b17245 */ /* 0x080fe20000201400 */
[----:B------:R-:W-:Y:S01]  /*a4b0*/  VIADD R164, R181, 0xfffffe31 ;  /* 0xfffffe31b5a47836 */ /* 0x000fe20000000000 */
[----:B------:R-:W-:-:S02]  /*a4c0*/  I2FP.F32.S32 R121, R118 ;  /* 0x0000007600797245 */ /* 0x000fc40000201400 */
[----:B------:R-:W-:Y:S01]  /*a4d0*/  FSEL R125, R125, -INF , !P2 ;  /* 0xff8000007d7d7808 */ /* 0x000fe20005000000 */
[----:B------:R-:W-:Y:S01]  /*a4e0*/  FFMA.FTZ R177, R177, UR6, R112 ;  /* 0x00000006b1b17c23 */ /* 0x000fe20008010070 */
[----:B------:R-:W-:Y:S01]  /*a4f0*/  I2FP.F32.S32 R118, R116 ;  /* 0x0000007400767245 */ /* 0x000fe20000201400 */
[----:B------:R-:W-:Y:S01]  /*a500*/  FFMA.FTZ R114, R121, UR6, R114 ;  /* 0x0000000679727c23 */ /* 0x000fe20008010072 */
[----:B------:R-:W-:Y:S01]  /*a510*/  ISETP.GE.AND P2, PT, R140, R135, PT ;  /* 0x000000878c00720c */ /* 0x000fe20003f46270 */
[C---:B------:R-:W-:Y:S01]  /*a520*/  VIADD R112, R181.reuse, 0xfffffe29 ;  /* 0xfffffe29b5707836 */ /* 0x040fe20000000000 */
[----:B------:R-:W-:Y:S01]  /*a530*/  I2FP.F32.S32 R130, R138 ;  /* 0x0000008a00827245 */ /* 0x000fe20000201400 */
[----:B------:R-:W-:Y:S01]  /*a540*/  FFMA.FTZ R175, R118, UR6, R113 ;  /* 0x0000000676af7c23 */ /* 0x000fe20008010071 */
[----:B------:R-:W-:Y:S01]  /*a550*/  FSEL R152, R152, -INF , !P2 ;  /* 0xff80000098987808 */ /* 0x000fe20005000000 */
[----:B------:R-:W-:Y:S01]  /*a560*/  VIADD R118, R181, 0xfffffe28 ;  /* 0xfffffe28b5767836 */ /* 0x000fe20000000000 */
[----:B------:R-:W-:Y:S01]  /*a570*/  ISETP.GE.AND P2, PT, R116, R193, PT ;  /* 0x000000c17400720c */ /* 0x000fe20003f46270 */
        /* <DEDUP_REMOVED lines=8> */
[----:B------:R-:W-:Y:S02]  /*a600*/  I2FP.F32.S32 R114, R112 ;  /* 0x0000007000727245 */ /* 0x000fe40000201400 */
[----:B------:R-:W-:Y:S02]  /*a610*/  ISETP.GE.AND P1, PT, R138, R193, PT ;  /* 0x000000c18a00720c */ /* 0x000fe40003f26270 */
[-C--:B------:R-:W-:Y:S01]  /*a620*/  I2FP.F32.S32 R173, R118.reuse ;  /* 0x0000007600ad7245 */ /* 0x080fe20000201400 */
[----:B------:R-:W-:Y:S01]  /*a630*/  FFMA.FTZ R163, R114, UR6, R109 ;  /* 0x0000000672a37c23 */ /* 0x000fe2000801006d */
[----:B------:R-:W-:Y:S01]  /*a640*/  I2FP.F32.S32 R113, R118 ;  /* 0x0000007600717245 */ /* 0x000fe20000201400 */
[C---:B------:R-:W-:Y:S01]  /*a650*/  HMMA.16816.F32.BF16 R72, R228.reuse, R160, R72 ;  /* 0x000000a0e448723c */ /* 0x040fe20000041848 */
        /* <DEDUP_REMOVED lines=8> */
[----:B------:R-:W-:Y:S01]  /*a6e0*/  FSEL R177, R177, -INF , !P4 ;  /* 0xff800000b1b17808 */ /* 0x000fe20006000000 */
[C---:B------:R-:W-:Y:S01]  /*a6f0*/  VIADD R112, R181.reuse, 0xfffffe30 ;  /* 0xfffffe30b5707836 */ /* 0x040fe20000000000 */
[----:B------:R-:W-:Y:S01]  /*a700*/  I2FP.F32.S32 R116, R116 ;  /* 0x0000007400747245 */ /* 0x000fe20000201400 */
[----:B------:R-:W-:Y:S01]  /*a710*/  VIADD R108, R181, 0xfffffe38 ;  /* 0xfffffe38b56c7836 */ /* 0x000fe20000000000 */
[-C--:B------:R-:W-:Y:S01]  /*a720*/  ISETP.GE.AND P4, PT, R118, R135.reuse, PT ;  /* 0x000000877600720c */ /* 0x080fe20003f86270 */
[----:B------:R-:W-:Y:S01]  /*a730*/  HMMA.16816.F32.BF16 R44, R228, R150, R44 ;  /* 0x00000096e42c723c */ /* 0x000fe2000004182c */
[----:B------:R-:W-:Y:S01]  /*a740*/  ISETP.GE.AND P0, PT, R138, R135, PT ;  /* 0x000000878a00720c */ /* 0x000fe20003f06270 */
[----:B------:R-:W-:Y:S01]  /*a750*/  FFMA.FTZ R115, R116, UR6, R115 ;  /* 0x0000000674737c23 */ /* 0x000fe20008010073 */
[----:B------:R-:W-:-:S02]  /*a760*/  FSEL R156, R110, -INF , !P4 ;  /* 0xff8000006e9c7808 */ /* 0x000fc40006000000 */
[----:B------:R-:W-:Y:S02]  /*a770*/  FSEL R150, R119, -INF , !P0 ;  /* 0xff80000077967808 */ /* 0x000fe40004000000 */
[-C--:B------:R-:W-:Y:S01]  /*a780*/  I2FP.F32.S32 R113, R112.reuse ;  /* 0x0000007000717245 */ /* 0x080fe20000201400 */
[C---:B------:R-:W-:Y:S01]  /*a790*/  HMMA.16816.F32.BF16 R48, R228.reuse, R148, R48 ;  /* 0x00000094e430723c */ /* 0x040fe20000041830 */
[----:B------:R-:W-:Y:S02]  /*a7a0*/  I2FP.F32.S32 R109, R112 ;  /* 0x00000070006d7245 */ /* 0x000fe40000201400 */
[----:B------:R-:W-:Y:S01]  /*a7b0*/  I2FP.F32.S32 R110, R164 ;  /* 0x000000a4006e7245 */ /* 0x000fe20000201400 */
[----:B------:R-:W-:Y:S01]  /*a7c0*/  FFMA.FTZ R104, R113, UR6, R104 ;  /* 0x0000000671687c23 */ /* 0x000fe20008010068 */
[----:B------:R-:W-:Y:S01]  /*a7d0*/  I2FP.F32.S32 R161, R108 ;  /* 0x0000006c00a17245 */ /* 0x000fe20000201400 */
[----:B------:R-:W-:Y:S01]  /*a7e0*/  FFMA.FTZ R178, R109, UR6, R106 ;  /* 0x000000066db27c23 */ /* 0x000fe2000801006a */
[-C--:B------:R-:W-:Y:S01]  /*a7f0*/  ISETP.GE.AND P0, PT, R118, R193.reuse, PT ;  /* 0x000000c17600720c */ /* 0x080fe20003f06270 */
[----:B------:R-:W-:Y:S01]  /*a800*/  FFMA.FTZ R105, R110, UR6, R105 ;  /* 0x000000066e697c23 */ /* 0x000fe20008010069 */
[----:B------:R-:W-:Y:S01]  /*a810*/  FSEL R162, R115, -INF , !P1 ;  /* 0xff80000073a27808 */ /* 0x000fe20004800000 */
[----:B------:R-:W-:Y:S01]  /*a820*/  FFMA.FTZ R161, R161, UR6, R100 ;  /* 0x00000006a1a17c23 */ /* 0x000fe20008010064 */
[----:B------:R-:W-:Y:S01]  /*a830*/  FSEL R173, R173, -INF , !P0 ;  /* 0xff800000adad7808 */ /* 0x000fe20004000000 */
[----:B------:R-:W-:Y:S01]  /*a840*/  VIADD R100, R181, 0xfffffe39 ;  /* 0xfffffe39b5647836 */ /* 0x000fe20000000000 */
[----:B------:R-:W-:Y:S01]  /*a850*/  FSEL R163, R163, -INF , !P6 ;  /* 0xff800000a3a37808 */ /* 0x000fe20007000000 */
[C---:B------:R-:W-:Y:S01]  /*a860*/  VIADD R106, R181.reuse, 0xfffffe40 ;  /* 0xfffffe40b56a7836 */ /* 0x040fe20000000000 */
[C---:B------:R-:W-:Y:S01]  /*a870*/  ISETP.GE.AND P1, PT, R112.reuse, R193, PT ;  /* 0x000000c17000720c */ /* 0x040fe20003f26270 */
[----:B------:R-:W-:Y:S01]  /*a880*/  HMMA.16816.F32.BF16 R40, R228, R144, R40 ;  /* 0x00000090e428723c */ /* 0x000fe20000041828 */
[----:B------:R-:W-:Y:S01]  /*a890*/  ISETP.GE.AND P0, PT, R112, R135, PT ;  /* 0x000000877000720c */ /* 0x000fe20003f06270 */
[----:B------:R-:W-:Y:S01]  /*a8a0*/  VIADD R144, R181, 0xfffffe59 ;  /* 0xfffffe59b5907836 */ /* 0x000fe20000000000 */
[----:B------:R-:W-:-:S02]  /*a8b0*/  ISETP.GE.AND P4, PT, R164, R193, PT ;  /* 0x000000c1a400720c */ /* 0x000fc40003f86270 */
[----:B------:R-:W-:Y:S02]  /*a8c0*/  ISETP.GE.AND P6, PT, R164, R135, PT ;  /* 0x00000087a400720c */ /* 0x000fe40003fc6270 */
[----:B------:R-:W-:Y:S01]  /*a8d0*/  I2FP.F32.S32 R164, R164 ;  /* 0x000000a400a47245 */ /* 0x000fe20000201400 */
[C---:B------:R-:W-:Y:S01]  /*a8e0*/  HMMA.16816.F32.BF16 R88, R228.reuse, R168, R88 ;  /* 0x000000a8e458723c */ /* 0x040fe20000041858 */
[----:B------:R-:W-:Y:S02]  /*a8f0*/  FSEL R145, R104, -INF , !P1 ;  /* 0xff80000068917808 */ /* 0x000fe40004800000 */
[----:B------:R-:W-:Y:S01]  /*a900*/  FSEL R178, R178, -INF , !P0 ;  /* 0xff800000b2b27808 */ /* 0x000fe20004000000 */
[----:B------:R-:W-:Y:S01]  /*a910*/  FFMA.FTZ R164, R164, UR6, R107 ;  /* 0x00000006a4a47c23 */ /* 0x000fe2000801006b */
[----:B------:R-:W-:Y:S02]  /*a920*/  FSEL R149, R105, -INF , !P4 ;  /* 0xff80000069957808 */ /* 0x000fe40006000000 */
[C---:B------:R-:W-:Y:S01]  /*a930*/  ISETP.GE.AND P0, PT, R100.reuse, R193, PT ;  /* 0x000000c16400720c */ /* 0x040fe20003f06270 */
[----:B------:R-:W-:Y:S01]  /*a940*/  HMMA.16816.F32.BF16 R84, R228, R170, R84 ;  /* 0x000000aae454723c */ /* 0x000fe20000041854 */
[----:B------:R-:W-:-:S02]  /*a950*/  ISETP.GE.AND P4, PT, R100, R135, PT ;  /* 0x000000876400720c */ /* 0x000fc40003f86270 */
[-C--:B------:R-:W-:Y:S02]  /*a960*/  I2FP.F32.S32 R104, R100.reuse ;  /* 0x0000006400687245 */ /* 0x080fe40000201400 */
[----:B------:R-:W-:Y:S02]  /*a970*/  I2FP.F32.S32 R100, R100 ;  /* 0x0000006400647245 */ /* 0x000fe40000201400 */
[-C--:B------:R-:W-:Y:S01]  /*a980*/  I2FP.F32.S32 R169, R106.reuse ;  /* 0x0000006a00a97245 */ /* 0x080fe20000201400 */
[----:B------:R-:W-:Y:S01]  /*a990*/  FFMA.FTZ R101, R104, UR6, R101 ;  /* 0x0000000668657c23 */ /* 0x000fe20008010065 */
[----:B------:R-:W-:Y:S01]  /*a9a0*/  I2FP.F32.S32 R105, R106 ;  /* 0x0000006a00697245 */ /* 0x000fe20000201400 */
[----:B------:R-:W-:Y:S01]  /*a9b0*/  FFMA.FTZ R103, R100, UR6, R103 ;  /* 0x0000000664677c23 */ /* 0x000fe20008010067 */
[----:B------:R-:W-:Y:S01]  /*a9c0*/  FSEL R164, R164, -INF , !P6 ;  /* 0xff800000a4a47808 */ /* 0x000fe20007000000 */
[----:B------:R-:W-:Y:S01]  /*a9d0*/  FFMA.FTZ R169, R169, UR6, R96 ;  /* 0x00000006a9a97c23 */ /* 0x000fe20008010060 */
[-C--:B------:R-:W-:Y:S01]  /*a9e0*/  ISETP.GE.AND P6, PT, R106, R193.reuse, PT ;  /* 0x000000c16a00720c */ /* 0x080fe20003fc6270 */
[----:B------:R-:W-:Y:S01]  /*a9f0*/  FFMA.FTZ R172, R105, UR6, R98 ;  /* 0x0000000669ac7c23 */ /* 0x000fe20008010062 */
[----:B------:R-:W-:Y:S01]  /*aa00*/  VIADD R98, R181, 0xfffffe48 ;  /* 0xfffffe48b5627836 */ /* 0x000fe20000000000 */
[----:B------:R-:W-:Y:S01]  /*aa10*/  FSEL R160, R111, -INF , !P2 ;  /* 0xff8000006fa07808 */ /* 0x000fe20005000000 */
[C---:B------:R-:W-:Y:S01]  /*aa20*/  VIADD R96, R181.reuse, 0xfffffe49 ;  /* 0xfffffe49b5607836 */ /* 0x040fe20000000000 */
[----:B------:R-:W-:Y:S01]  /*aa30*/  I2FP.F32.S32 R107, R108 ;  /* 0x0000006c006b7245 */ /* 0x000fe20000201400 */
[----:B------:R-:W-:Y:S01]  /*aa40*/  HMMA.16816.F32.BF16 R76, R228, R166, R76 ;  /* 0x000000a6e44c723c */ /* 0x000fe2000004184c */
[----:B------:R-:W-:Y:S01]  /*aa50*/  ISETP.GE.AND P2, PT, R108, R193, PT ;  /* 0x000000c16c00720c */ /* 0x000fe20003f46270 */
[----:B------:R-:W-:Y:S01]  /*aa60*/  VIADD R100, R181, 0xfffffe41 ;  /* 0xfffffe41b5647836 */ /* 0x000fe20000000000 */
[----:B------:R-:W-:Y:S01]  /*aa70*/  FSEL R159, R101, -INF , !P0 ;  /* 0xff800000659f7808 */ /* 0x000fe20004000000 */
[----:B------:R-:W-:Y:S01]  /*aa80*/  FFMA.FTZ R102, R107, UR6, R102 ;  /* 0x000000066b667c23 */ /* 0x000fe20008010066 */
[----:B------:R-:W-:-:S02]  /*aa90*/  FSEL R170, R103, -INF , !P4 ;  /* 0xff80000067aa7808 */ /* 0x000fc40006000000 */
[----:B------:R-:W-:Y:S01]  /*aaa0*/  FSEL R169, R169, -INF , !P6 ;  /* 0xff800000a9a97808 */ /* 0x000fe20007000000 */
[C---:B------:R-:W-:Y:S01]  /*aab0*/  HMMA.16816.F32.BF16 R36, R228.reuse, R146, R36 ;  /* 0x00000092e424723c */ /* 0x040fe20000041824 */
[C---:B------:R-:W-:Y:S02]  /*aac0*/  ISETP.GE.AND P4, PT, R98.reuse, R193, PT ;  /* 0x000000c16200720c */ /* 0x040fe40003f86270 */
[-C--:B------:R-:W-:Y:S02]  /*aad0*/  ISETP.GE.AND P6, PT, R98, R135.reuse, PT ;  /* 0x000000876200720c */ /* 0x080fe40003fc6270 */
[-C--:B------:R-:W-:Y:S02]  /*aae0*/  I2FP.F32.S32 R167, R98.reuse ;  /* 0x0000006200a77245 */ /* 0x080fe40000201400 */
[----:B------:R-:W-:Y:S01]  /*aaf0*/  I2FP.F32.S32 R101, R98 ;  /* 0x0000006200657245 */ /* 0x000fe20000201400 */
[C---:B------:R-:W-:Y:S01]  /*ab00*/  HMMA.16816.F32.BF16 R52, R228.reuse, R154, R52 ;  /* 0x0000009ae434723c */ /* 0x040fe20000041834 */
[----:B------:R-:W-:Y:S01]  /*ab10*/  FSEL R161, R161, -INF , !P2 ;  /* 0xff800000a1a17808 */ /* 0x000fe20005000000 */
[----:B------:R-:W-:Y:S01]  /*ab20*/  FFMA.FTZ R167, R167, UR6, R92 ;  /* 0x00000006a7a77c23 */ /* 0x000fe2000801005c */
[----:B------:R-:W-:Y:S01]  /*ab30*/  I2FP.F32.S32 R98, R96 ;  /* 0x0000006000627245 */ /* 0x000fe20000201400 */
[----:B------:R-:W-:Y:S01]  /*ab40*/  FFMA.FTZ R94, R101, UR6, R94 ;  /* 0x00000006655e7c23 */ /* 0x000fe2000801005e */
[-C--:B------:R-:W-:Y:S01]  /*ab50*/  ISETP.GE.AND P1, PT, R108, R135.reuse, PT ;  /* 0x000000876c00720c */ /* 0x080fe20003f26270 */
[C---:B------:R-:W-:Y:S01]  /*ab60*/  VIADD R92, R181.reuse, 0xfffffe51 ;  /* 0xfffffe51b55c7836 */ /* 0x040fe20000000000 */
[----:B------:R-:W-:Y:S01]  /*ab70*/  ISETP.GE.AND P2, PT, R106, R135, PT ;  /* 0x000000876a00720c */ /* 0x000fe20003f46270 */
[----:B------:R-:W-:Y:S01]  /*ab80*/  FFMA.FTZ R165, R98, UR6, R93 ;  /* 0x0000000662a57c23 */ /* 0x000fe2000801005d */
[----:B------:R-:W-:Y:S01]  /*ab90*/  FSEL R176, R102, -INF , !P1 ;  /* 0xff80000066b07808 */ /* 0x000fe20004800000 */
[----:B------:R-:W-:Y:S01]  /*aba0*/  VIADD R98, R181, 0xfffffe50 ;  /* 0xfffffe50b5627836 */ /* 0x000fe20000000000 */
[----:B------:R-:W-:Y:S01]  /*abb0*/  FSEL R172, R172, -INF , !P2 ;  /* 0xff800000acac7808 */ /* 0x000fe20005000000 */
[----:B------:R-:W-:Y:S01]  /*abc0*/  HMMA.16816.F32.BF16 R8, R228, R136, R8 ;  /* 0x00000088e408723c */ /* 0x000fe20000041808 */
[----:B------:R-:W-:-:S02]  /*abd0*/  I2FP.F32.S32 R102, R100 ;  /* 0x0000006400667245 */ /* 0x000fc40000201400 */
[-C--:B------:R-:W-:Y:S02]  /*abe0*/  ISETP.GE.AND P2, PT, R96, R193.reuse, PT ;  /* 0x000000c16000720c */ /* 0x080fe40003f46270 */
[----:B------:R-:W-:Y:S01]  /*abf0*/  FSEL R166, R94, -INF , !P6 ;  /* 0xff8000005ea67808 */ /* 0x000fe20007000000 */
[----:B------:R-:W-:Y:S01]  /*ac00*/  FFMA.FTZ R97, R102, UR6, R97 ;  /* 0x0000000666617c23 */ /* 0x000fe20008010061 */
[----:B------:R-:W-:Y:S02]  /*ac10*/  FSEL R165, R165, -INF , !P2 ;  /* 0xff800000a5a57808 */ /* 0x000fe40005000000 */
[C---:B------:R-:W-:Y:S02]  /*ac20*/  ISETP.GE.AND P6, PT, R92.reuse, R193, PT ;  /* 0x000000c15c00720c */ /* 0x040fe40003fc6270 */
[----:B------:R-:W-:Y:S02]  /*ac30*/  ISETP.GE.AND P2, PT, R92, R135, PT ;  /* 0x000000875c00720c */ /* 0x000fe40003f46270 */
[----:B------:R-:W-:-:S02]  /*ac40*/  I2FP.F32.S32 R94, R92 ;  /* 0x0000005c005e7245 */ /* 0x000fc40000201400 */
[C---:B------:R-:W-:Y:S02]  /*ac50*/  ISETP.GE.AND P1, PT, R100.reuse, R193, PT ;  /* 0x000000c16400720c */ /* 0x040fe40003f26270 */
[-C--:B------:R-:W-:Y:S01]  /*ac60*/  ISETP.GE.AND P0, PT, R100, R135.reuse, PT ;  /* 0x000000876400720c */ /* 0x080fe20003f06270 */
[----:B------:R-:W-:Y:S01]  /*ac70*/  FFMA.FTZ R151, R94, UR6, R89 ;  /* 0x000000065e977c23 */ /* 0x000fe20008010059 */
[-C--:B------:R-:W-:Y:S02]  /*ac80*/  I2FP.F32.S32 R157, R98.reuse ;  /* 0x00000062009d7245 */ /* 0x080fe40000201400 */
        /* <DEDUP_REMOVED lines=13> */
[----:B------:R-:W-:-:S02]  /*ad60*/  ISETP.GE.AND P4, PT, R98, R135, PT ;  /* 0x000000876200720c */ /* 0x000fc40003f86270 */
[----:B------:R-:W-:Y:S01]  /*ad70*/  FSEL R168, R99, -INF , !P0 ;  /* 0xff80000063a87808 */ /* 0x000fe20004000000 */
[----:B------:R-:W-:Y:S01]  /*ad80*/  FFMA.FTZ R95, R96, UR6, R95 ;  /* 0x00000006605f7c23 */ /* 0x000fe2000801005f */
[----:B------:R-:W-:Y:S02]  /*ad90*/  FSEL R148, R90, -INF , !P4 ;  /* 0xff8000005a947808 */ /* 0x000fe40006000000 */
[-C--:B------:R-:W-:Y:S02]  /*ada0*/  I2FP.F32.S32 R93, R92.reuse ;  /* 0x0000005c005d7245 */ /* 0x080fe40000201400 */
        /* <DEDUP_REMOVED lines=12> */
[----:B------:R-:W-:Y:S01]  /*ae70*/  VIADD R86, R181, 0xfffffe68 ;  /* 0xfffffe68b5567836 */ /* 0x000fe20000000000 */
[----:B------:R-:W-:-:S02]  /*ae80*/  ISETP.GE.AND P1, PT, R92, R193, PT ;  /* 0x000000c15c00720c */ /* 0x000fc40003f26270 */
[----:B------:R-:W-:Y:S02]  /*ae90*/  ISETP.GE.AND P0, PT, R92, R135, PT ;  /* 0x000000875c00720c */ /* 0x000fe40003f06270 */
[C---:B------:R-:W-:Y:S02]  /*aea0*/  ISETP.GE.AND P4, PT, R144.reuse, R193, PT ;  /* 0x000000c19000720c */ /* 0x040fe40003f86270 */
[----:B------:R-:W-:Y:S02]  /*aeb0*/  ISETP.GE.AND P6, PT, R144, R135, PT ;  /* 0x000000879000720c */ /* 0x000fe40003fc6270 */
[----:B------:R-:W-:Y:S02]  /*aec0*/  I2FP.F32.S32 R144, R144 ;  /* 0x0000009000907245 */ /* 0x000fe40000201400 */
[----:B------:R-:W-:Y:S02]  /*aed0*/  FSEL R155, R84, -INF , !P1 ;  /* 0xff800000549b7808 */ /* 0x000fe40004800000 */
[----:B------:R-:W-:Y:S01]  /*aee0*/  FSEL R146, R146, -INF , !P0 ;  /* 0xff80000092927808 */ /* 0x000fe20004000000 */
[----:B------:R-:W-:Y:S01]  /*aef0*/  FFMA.FTZ R144, R144, UR6, R87 ;  /* 0x0000000690907c23 */ /* 0x000fe20008010057 */
[----:B------:R-:W-:-:S02]  /*af00*/  FSEL R153, R85, -INF , !P4 ;  /* 0xff80000055997808 */ /* 0x000fc40006000000 */
[C---:B------:R-:W-:Y:S02]  /*af10*/  ISETP.GE.AND P0, PT, R80.reuse, R193, PT ;  /* 0x000000c15000720c */ /* 0x040fe40003f06270 */
[----:B------:R-:W-:Y:S02]  /*af20*/  ISETP.GE.AND P4, PT, R80, R135, PT ;  /* 0x000000875000720c */ /* 0x000fe40003f86270 */
[-C--:B------:R-:W-:Y:S02]  /*af30*/  I2FP.F32.S32 R84, R80.reuse ;  /* 0x0000005000547245 */ /* 0x080fe40000201400 */
[----:B------:R-:W-:Y:S02]  /*af40*/  I2FP.F32.S32 R80, R80 ;  /* 0x0000005000507245 */ /* 0x000fe40000201400 */
[----:B------:R-:W-:Y:S01]  /*af50*/  I2FP.F32.S32 R139, R86 ;  /* 0x00000056008b7245 */ /* 0x000fe20000201400 */
[----:B------:R-:W-:Y:S01]  /*af60*/  FFMA.FTZ R81, R84, UR6, R81 ;  /* 0x0000000654517c23 */ /* 0x000fe20008010051 */
[----:B------:R-:W-:Y:S01]  /*af70*/  I2FP.F32.S32 R87, R88 ;  /* 0x0000005800577245 */ /* 0x000fe20000201400 */
[----:B------:R-:W-:Y:S01]  /*af80*/  FFMA.FTZ R83, R80, UR6, R83 ;  /* 0x0000000650537c23 */ /* 0x000fe20008010053 */
[----:B------:R-:W-:Y:S01]  /*af90*/  I2FP.F32.S32 R85, R86 ;  /* 0x0000005600557245 */ /* 0x000fe20000201400 */
[----:B------:R-:W-:Y:S01]  /*afa0*/  FFMA.FTZ R139, R139, UR6, R76 ;  /* 0x000000068b8b7c23 */ /* 0x000fe2000801004c */
[----:B------:R-:W-:Y:S01]  /*afb0*/  FSEL R144, R144, -INF , !P6 ;  /* 0xff80000090907808 */ /* 0x000fe20007000000 */
[C---:B------:R-:W-:Y:S01]  /*afc0*/  VIADD R76, R181.reuse, 0xfffffe70 ;  /* 0xfffffe70b54c7836 */ /* 0x040fe20000000000 */
[----:B------:R-:W-:Y:S01]  /*afd0*/  ISETP.GE.AND P6, PT, R86, R193, PT ;  /* 0x000000c15600720c */ /* 0x000fe20003fc6270 */
[----:B------:R-:W-:-:S02]  /*afe0*/  VIADD R80, R181, 0xfffffe71 ;  /* 0xfffffe71b5507836 */ /* 0x000fc40000000000 */
[----:B------:R-:W-:Y:S01]  /*aff0*/  FFMA.FTZ R82, R87, UR6, R82 ;  /* 0x0000000657527c23 */ /* 0x000fe20008010052 */
[----:B------:R-:W-:Y:S01]  /*b000*/  FFMA.FTZ R140, R85, UR6, R78 ;  /* 0x00000006558c7c23 */ /* 0x000fe2000801004e */
[----:B------:R-:W-:Y:S01]  /*b010*/  ISETP.GE.AND P1, PT, R88, R135, PT ;  /* 0x000000875800720c */ /* 0x000fe20003f26270 */
[----:B------:R-:W-:Y:S01]  /*b020*/  VIADD R78, R181, 0xfffffe69 ;  /* 0xfffffe69b54e7836 */ /* 0x000fe20000000000 */
[----:B------:R-:W-:Y:S02]  /*b030*/  FSEL R143, R81, -INF , !P0 ;  /* 0xff800000518f7808 */ /* 0x000fe40004000000 */
[----:B------:R-:W-:Y:S02]  /*b040*/  FSEL R130, R83, -INF , !P4 ;  /* 0xff80000053827808 */ /* 0x000fe40006000000 */
[----:B------:R-:W-:Y:S02]  /*b050*/  FSEL R139, R139, -INF , !P6 ;  /* 0xff8000008b8b7808 */ /* 0x000fe40007000000 */
[----:B------:R-:W-:-:S02]  /*b060*/  FSEL R154, R91, -INF , !P2 ;  /* 0xff8000005b9a7808 */ /* 0x000fc40005000000 */
[C---:B------:R-:W-:Y:S02]  /*b070*/  ISETP.GE.AND P4, PT, R76.reuse, R193, PT ;  /* 0x000000c14c00720c */ /* 0x040fe40003f86270 */
[----:B------:R-:W-:Y:S02]  /*b080*/  ISETP.GE.AND P6, PT, R76, R135, PT ;  /* 0x000000874c00720c */ /* 0x000fe40003fc6270 */
[-C--:B------:R-:W-:Y:S02]  /*b090*/  I2FP.F32.S32 R83, R76.reuse ;  /* 0x0000004c00537245 */ /* 0x080fe40000201400 */
[----:B------:R-:W-:Y:S02]  /*b0a0*/  I2FP.F32.S32 R81, R76 ;  /* 0x0000004c00517245 */ /* 0x000fe40000201400 */
[----:B------:R-:W-:Y:S02]  /*b0b0*/  ISETP.GE.AND P2, PT, R88, R193, PT ;  /* 0x000000c15800720c */ /* 0x000fe40003f46270 */
[----:B------:R-:W-:-:S02]  /*b0c0*/  I2FP.F32.S32 R76, R80 ;  /* 0x00000050004c7245 */ /* 0x000fc40000201400 */
[----:B------:R-:W-:Y:S02]  /*b0d0*/  FSEL R142, R82, -INF , !P1 ;  /* 0xff800000528e7808 */ /* 0x000fe40004800000 */
[----:B------:R-:W-:Y:S01]  /*b0e0*/  ISETP.GE.AND P1, PT, R78, R193, PT ;  /* 0x000000c14e00720c */ /* 0x000fe20003f26270 */
[----:B------:R-:W-:Y:S01]  /*b0f0*/  FFMA.FTZ R73, R76, UR6, R73 ;  /* 0x000000064c497c23 */ /* 0x000fe20008010049 */
[-C--:B------:R-:W-:Y:S01]  /*b100*/  ISETP.GE.AND P0, PT, R78, R135.reuse, PT ;  /* 0x000000874e00720c */ /* 0x080fe20003f06270 */
[----:B------:R-:W-:Y:S01]  /*b110*/  VIADD R76, R181, 0xfffffe78 ;  /* 0xfffffe78b54c7836 */ /* 0x000fe20000000000 */
[-C--:B------:R-:W-:Y:S02]  /*b120*/  I2FP.F32.S32 R82, R78.reuse ;  /* 0x0000004e00527245 */ /* 0x080fe40000201400 */
[----:B------:R-:W-:Y:S02]  /*b130*/  I2FP.F32.S32 R78, R78 ;  /* 0x0000004e004e7245 */ /* 0x000fe40000201400 */
[----:B------:R-:W-:Y:S01]  /*b140*/  FSEL R147, R147, -INF , !P2 ;  /* 0xff80000093937808 */ /* 0x000fe20005000000 */
[----:B------:R-:W-:Y:S01]  /*b150*/  FFMA.FTZ R141, R82, UR6, R77 ;  /* 0x00000006528d7c23 */ /* 0x000fe2000801004d */
[----:B------:R-:W-:Y:S01]  /*b160*/  ISETP.GE.AND P2, PT, R86, R135, PT ;  /* 0x000000875600720c */ /* 0x000fe20003f46270 */
[----:B------:R-:W-:Y:S01]  /*b170*/  FFMA.FTZ R79, R78, UR6, R79 ;  /* 0x000000064e4f7c23 */ /* 0x000fe2000801004f */
[----:B------:R-:W-:Y:S01]  /*b180*/  FFMA.FTZ R77, R83, UR6, R72 ;  /* 0x00000006534d7c23 */ /* 0x000fe20008010048 */
[----:B------:R-:W-:Y:S01]  /*b190*/  FFMA.FTZ R72, R81, UR6, R74 ;  /* 0x0000000651487c23 */ /* 0x000fe2000801004a */
[----:B------:R-:W-:Y:S01]  /*b1a0*/  FSEL R140, R140, -INF , !P2 ;  /* 0xff8000008c8c7808 */ /* 0x000fe20005000000 */
[C---:B------:R-:W-:Y:S01]  /*b1b0*/  VIADD R78, R181.reuse, 0xfffffe79 ;  /* 0xfffffe79b54e7836 */ /* 0x040fe20000000000 */
[----:B------:R-:W-:Y:S01]  /*b1c0*/  ISETP.GE.AND P2, PT, R80, R193, PT ;  /* 0x000000c15000720c */ /* 0x000fe20003f46270 */
[----:B------:R-:W-:Y:S01]  /*b1d0*/  VIADD R82, R181, 0xfffffe81 ;  /* 0xfffffe81b5527836 */ /* 0x000fe20000000000 */
[----:B------:R-:W-:-:S02]  /*b1e0*/  I2FP.F32.S32 R81, R76 ;  /* 0x0000004c00517245 */ /* 0x000fc40000201400 */
[----:B------:R-:W-:Y:S02]  /*b1f0*/  FSEL R141, R141, -INF , !P1 ;  /* 0xff8000008d8d7808 */ /* 0x000fe40004800000 */
[----:B------:R-:W-:Y:S01]  /*b200*/  ISETP.GE.AND P1, PT, R80, R135, PT ;  /* 0x000000875000720c */ /* 0x000fe20003f26270 */
[----:B------:R-:W-:Y:S01]  /*b210*/  FFMA.FTZ R68, R81, UR6, R68 ;  /* 0x0000000651447c23 */ /* 0x000fe20008010044 */
[----:B------:R-:W-:Y:S02]  /*b220*/  FSEL R138, R79, -INF , !P0 ;  /* 0xff8000004f8a7808 */ /* 0x000fe40004000000 */
[----:B------:R-:W-:Y:S02]  /*b230*/  FSEL R74, R77, -INF , !P4 ;  /* 0xff8000004d4a7808 */ /* 0x000fe40006000000 */
[----:B------:R-:W-:Y:S02]  /*b240*/  I2FP.F32.S32 R80, R80 ;  /* 0x0000005000507245 */ /* 0x000fe40000201400 */
[----:B------:R-:W-:-:S02]  /*b250*/  ISETP.GE.AND P0, PT, R76, R193, PT ;  /* 0x000000c14c00720c */ /* 0x000fc40003f06270 */
[----:B------:R-:W-:Y:S01]  /*b260*/  ISETP.GE.AND P4, PT, R76, R135, PT ;  /* 0x000000874c00720c */ /* 0x000fe20003f86270 */
[----:B------:R-:W-:Y:S01]  /*b270*/  FFMA.FTZ R77, R80, UR6, R75 ;  /* 0x00000006504d7c23 */ /* 0x000fe2000801004b */
[----:B------:R-:W-:Y:S01]  /*b280*/  I2FP.F32.S32 R79, R76 ;  /* 0x0000004c004f7245 */ /* 0x000fe20000201400 */
[----:B------:R-:W-:Y:S01]  /*b290*/  VIADD R80, R181, 0xfffffe80 ;  /* 0xfffffe80b5507836 */ /* 0x000fe20000000000 */
[----:B------:R-:W-:Y:S02]  /*b2a0*/  FSEL R72, R72, -INF , !P6 ;  /* 0xff80000048487808 */ /* 0x000fe40007000000 */
[----:B------:R-:W-:Y:S01]  /*b2b0*/  FSEL R73, R73, -INF , !P2 ;  /* 0xff80000049497808 */ /* 0x000fe20005000000 */
[----:B------:R-:W-:Y:S01]  /*b2c0*/  FFMA.FTZ R75, R79, UR6, R70 ;  /* 0x000000064f4b7c23 */ /* 0x000fe20008010046 */
[C---:B------:R-:W-:Y:S02]  /*b2d0*/  ISETP.GE.AND P6, PT, R78.reuse, R193, PT ;  /* 0x000000c14e00720c */ /* 0x040fe40003fc6270 */
[----:B------:R-:W-:-:S02]  /*b2e0*/  ISETP.GE.AND P2, PT, R78, R135, PT ;  /* 0x000000874e00720c */ /* 0x000fc40003f46270 */
[-C--:B------:R-:W-:Y:S02]  /*b2f0*/  I2FP.F32.S32 R76, R78.reuse ;  /* 0x0000004e004c7245 */ /* 0x080fe40000201400 */
[----:B------:R-:W-:Y:S02]  /*b300*/  I2FP.F32.S32 R78, R78 ;  /* 0x0000004e004e7245 */ /* 0x000fe40000201400 */
[----:B------:R-:W-:Y:S01]  /*b310*/  FSEL R79, R68, -INF , !P0 ;  /* 0xff800000444f7808 */ /* 0x000fe20004000000 */
[----:B------:R-:W-:Y:S01]  /*b320*/  FFMA.FTZ R76, R76, UR6, R69 ;  /* 0x000000064c4c7c23 */ /* 0x000fe20008010045 */
[----:B------:R-:W-:Y:S01]  /*b330*/  I2FP.F32.S32 R87, R80 ;  /* 0x0000005000577245 */ /* 0x000fe20000201400 */
[----:B------:R-:W-:Y:S01]  /*b340*/  FFMA.FTZ R83, R78, UR6, R71 ;  /* 0x000000064e537c23 */ /* 0x000fe20008010047 */
[----:B------:R-:W-:Y:S01]  /*b350*/  I2FP.F32.S32 R86, R82 ;  /* 0x0000005200567245 */ /* 0x000fe20000201400 */
[----:B------:R-:W1:Y:S01]  /*b360*/  LDSM.16.M88.4 R68, [R0+0x3400] ;  /* 0x003400000044783b */ /* 0x000e620000000200 */
[----:B------:R-:W-:Y:S01]  /*b370*/  I2FP.F32.S32 R85, R80 ;  /* 0x0000005000557245 */ /* 0x000fe20000201400 */
[----:B------:R-:W-:Y:S01]  /*b380*/  FFMA.FTZ R84, R87, UR6, R64 ;  /* 0x0000000657547c23 */ /* 0x000fe20008010040 */
[----:B------:R-:W-:Y:S01]  /*b390*/  FSEL R77, R77, -INF , !P1 ;  /* 0xff8000004d4d7808 */ /* 0x000fe20004800000 */
[C---:B------:R-:W-:Y:S01]  /*b3a0*/  VIADD R78, R181.reuse, 0xfffffe88 ;  /* 0xfffffe88b54e7836 */ /* 0x040fe20000000000 */
[----:B------:R-:W-:Y:S01]  /*b3b0*/  ISETP.GE.AND P1, PT, R80, R193, PT ;  /* 0x000000c15000720c */ /* 0x000fe20003f26270 */
[----:B------:R-:W-:Y:S01]  /*b3c0*/  FFMA.FTZ R65, R86, UR6, R65 ;  /* 0x0000000656417c23 */ /* 0x000fe20008010041 */
[----:B------:R-:W-:Y:S01]  /*b3d0*/  VIADD R86, R181, 0xfffffe89 ;  /* 0xfffffe89b5567836 */ /* 0x000fe20000000000 */
[----:B------:R-:W-:Y:S01]  /*b3e0*/  ISETP.GE.AND P0, PT, R80, R135, PT ;  /* 0x000000875000720c */ /* 0x000fe20003f06270 */
[----:B------:R-:W-:Y:S01]  /*b3f0*/  FFMA.FTZ R80, R85, UR6, R66 ;  /* 0x0000000655507c23 */ /* 0x000fe20008010042 */
[----:B------:R-:W-:-:S02]  /*b400*/  FSEL R64, R83, -INF , !P2 ;  /* 0xff80000053407808 */ /* 0x000fc40005000000 */
[----:B------:R-:W-:Y:S02]  /*b410*/  FSEL R66, R84, -INF , !P1 ;  /* 0xff80000054427808 */ /* 0x000fe40004800000 */
[----:B------:R-:W-:Y:S02]  /*b420*/  FSEL R75, R75, -INF , !P4 ;  /* 0xff8000004b4b7808 */ /* 0x000fe40006000000 */
[----:B------:R-:W-:Y:S02]  /*b430*/  FSEL R76, R76, -INF , !P6 ;  /* 0xff8000004c4c7808 */ /* 0x000fe40007000000 */
[-C--:B------:R-:W-:Y:S02]  /*b440*/  I2FP.F32.S32 R81, R78.reuse ;  /* 0x0000004e00517245 */ /* 0x080fe40000201400 */
[C---:B------:R-:W-:Y:S02]  /*b450*/  ISETP.GE.AND P2, PT, R78.reuse, R193, PT ;  /* 0x000000c14e00720c */ /* 0x040fe40003f46270 */
[----:B------:R-:W-:Y:S01]  /*b460*/  ISETP.GE.AND P1, PT, R78, R135, PT ;  /* 0x000000874e00720c */ /* 0x000fe20003f26270 */
[----:B------:R-:W-:Y:S01]  /*b470*/  FFMA.FTZ R81, R81, UR6, R60 ;  /* 0x0000000651517c23 */ /* 0x000fe2000801003c */
[----:B------:R-:W-:-:S02]  /*b480*/  I2FP.F32.S32 R83, R78 ;  /* 0x0000004e00537245 */ /* 0x000fc40000201400 */
[C---:B------:R-:W-:Y:S02]  /*b490*/  ISETP.GE.AND P4, PT, R82.reuse, R193, PT ;  /* 0x000000c15200720c */ /* 0x040fe40003f86270 */
[----:B------:R-:W-:Y:S01]  /*b4a0*/  ISETP.GE.AND P6, PT, R82, R135, PT ;  /* 0x000000875200720c */ /* 0x000fe20003fc6270 */
[----:B------:R-:W-:Y:S01]  /*b4b0*/  FFMA.FTZ R62, R83, UR6, R62 ;  /* 0x00000006533e7c23 */ /* 0x000fe2000801003e */
[----:B------:R-:W-:Y:S02]  /*b4c0*/  I2FP.F32.S32 R78, R86 ;  /* 0x00000056004e7245 */ /* 0x000fe40000201400 */
[----:B------:R-:W-:Y:S02]  /*b4d0*/  I2FP.F32.S32 R82, R82 ;  /* 0x0000005200527245 */ /* 0x000fe40000201400 */
[----:B------:R-:W-:Y:S01]  /*b4e0*/  FSEL R60, R80, -INF , !P0 ;  /* 0xff800000503c7808 */ /* 0x000fe20004000000 */
[----:B------:R-:W-:Y:S01]  /*b4f0*/  FFMA.FTZ R84, R78, UR6, R61 ;  /* 0x000000064e547c23 */ /* 0x000fe2000801003d */
[-C--:B------:R-:W-:Y:S01]  /*b500*/  ISETP.GE.AND P0, PT, R86, R193.reuse, PT ;  /* 0x000000c15600720c */ /* 0x080fe20003f06270 */
[----:B------:R-:W-:Y:S01]  /*b510*/  FFMA.FTZ R67, R82, UR6, R67 ;  /* 0x0000000652437c23 */ /* 0x000fe20008010043 */
[C---:B------:R-:W-:Y:S01]  /*b520*/  VIADD R80, R181.reuse, 0xfffffe91 ;  /* 0xfffffe91b5507836 */ /* 0x040fe20000000000 */
[----:B------:R-:W-:Y:S01]  /*b530*/  FSEL R61, R62, -INF , !P1 ;  /* 0xff8000003e3d7808 */ /* 0x000fe20004800000 */
[C---:B------:R-:W-:Y:S01]  /*b540*/  VIADD R82, R181.reuse, 0xfffffe90 ;  /* 0xfffffe90b5527836 */ /* 0x040fe20000000000 */
[----:B------:R-:W-:Y:S01]  /*b550*/  FSEL R62, R84, -INF , !P0 ;  /* 0xff800000543e7808 */ /* 0x000fe20004000000 */
[----:B------:R-:W-:Y:S01]  /*b560*/  FFMA.FTZ R63, R78, UR6, R63 ;  /* 0x000000064e3f7c23 */ /* 0x000fe2000801003f */
[C---:B------:R-:W-:Y:S01]  /*b570*/  ISETP.GE.AND P1, PT, R80.reuse, R193, PT ;  /* 0x000000c15000720c */ /* 0x040fe20003f26270 */
[----:B-1----:R-:W-:Y:S01]  /*b580*/  HMMA.16816.F32.BF16 R24, R228, R68, R24 ;  /* 0x00000044e418723c */ /* 0x002fe20000041818 */
[----:B------:R-:W-:Y:S01]  /*b590*/  ISETP.GE.AND P0, PT, R80, R135, PT ;  /* 0x000000875000720c */ /* 0x000fe20003f06270 */
[----:B------:R-:W-:Y:S01]  /*b5a0*/  VIADD R84, R181, 0xfffffea0 ;  /* 0xfffffea0b5547836 */ /* 0x000fe20000000000 */
[----:B------:R-:W-:-:S02]  /*b5b0*/  I2FP.F32.S32 R83, R82 ;  /* 0x0000005200537245 */ /* 0x000fc40000201400 */
[----:B------:R-:W-:Y:S02]  /*b5c0*/  I2FP.F32.S32 R80, R80 ;  /* 0x0000005000507245 */ /* 0x000fe40000201400 */
[----:B------:R-:W-:Y:S01]  /*b5d0*/  FSEL R65, R65, -INF , !P4 ;  /* 0xff80000041417808 */ /* 0x000fe20006000000 */
[C---:B------:R-:W-:Y:S01]  /*b5e0*/  FFMA.FTZ R56, R83.reuse, UR6, R56 ;  /* 0x0000000653387c23 */ /* 0x040fe20008010038 */
[----:B------:R-:W-:Y:S01]  /*b5f0*/  ISETP.GE.AND P4, PT, R86, R135, PT ;  /* 0x000000875600720c */ /* 0x000fe20003f86270 */
[----:B------:R-:W-:Y:S01]  /*b600*/  FFMA.FTZ R58, R83, UR6, R58 ;  /* 0x00000006533a7c23 */ /* 0x000fe2000801003a */
[----:B------:R-:W-:Y:S01]  /*b610*/  FSEL R67, R67, -INF , !P6 ;  /* 0xff80000043437808 */ /* 0x000fe20007000000 */
[C---:B------:R-:W-:Y:S01]  /*b620*/  FFMA.FTZ R57, R80.reuse, UR6, R57 ;  /* 0x0000000650397c23 */ /* 0x040fe20008010039 */
[----:B------:R-:W-:Y:S01]  /*b630*/  FSEL R81, R81, -INF , !P2 ;  /* 0xff80000051517808 */ /* 0x000fe20005000000 */
[----:B------:R-:W-:Y:S01]  /*b640*/  FFMA.FTZ R80, R80, UR6, R59 ;  /* 0x0000000650507c23 */ /* 0x000fe2000801003b */
        /* <DEDUP_REMOVED lines=9> */
[----:B------:R1:W2:Y:S01]  /*b6e0*/  LDSM.16.M88.4 R56, [R0+0x3800] ;  /* 0x003800000038783b */ /* 0x0002a20000000200 */
[----:B------:R-:W-:Y:S01]  /*b6f0*/  ISETP.GE.AND P2, PT, R82, R193, PT ;  /* 0x000000c15200720c */ /* 0x000fe20003f46270 */
[----:B------:R-:W-:-:S04]  /*b700*/  DEPBAR.LE SB0, 0x0 ;  /* 0x000080000000791a */ /* 0x000fc80000000000 */
[----:B------:R-:W-:Y:S01]  /*b710*/  BAR.SYNC.DEFER_BLOCKING 0x0 ;  /* 0x0000000000007b1d */ /* 0x000fe20000010000 */
[----:B------:R-:W-:Y:S02]  /*b720*/  ISETP.GE.AND P1, PT, R82, R135, PT ;  /* 0x000000875200720c */ /* 0x000fe40003f26270 */
[----:B------:R-:W-:Y:S02]  /*b730*/  I2FP.F32.S32 R83, R86 ;  /* 0x0000005600537245 */ /* 0x000fe40000201400 */
[----:B------:R-:W-:Y:S02]  /*b740*/  I2FP.F32.S32 R82, R82 ;  /* 0x0000005200527245 */ /* 0x000fe40000201400 */
[----:B------:R-:W-:Y:S01]  /*b750*/  ISETP.GE.AND P4, PT, R86, R193, PT ;  /* 0x000000c15600720c */ /* 0x000fe20003f86270 */
[C---:B------:R-:W-:Y:S01]  /*b760*/  FFMA.FTZ R85, R83.reuse, UR6, R52 ;  /* 0x0000000653557c23 */ /* 0x040fe20008010034 */
[----:B------:R-:W-:Y:S01]  /*b770*/  FSEL R52, R80, -INF , !P0 ;  /* 0xff80000050347808 */ /* 0x000fe20004000000 */
[C---:B------:R-:W-:Y:S01]  /*b780*/  FFMA.FTZ R70, R82.reuse, UR6, R53 ;  /* 0x0000000652467c23 */ /* 0x040fe20008010035 */
[----:B------:R-:W-:Y:S01]  /*b790*/  FFMA.FTZ R82, R82, UR6, R55 ;  /* 0x0000000652527c23 */ /* 0x000fe20008010037 */
[----:B------:R-:W-:Y:S01]  /*b7a0*/  FFMA.FTZ R83, R83, UR6, R54 ;  /* 0x0000000653537c23 */ /* 0x000fe20008010036 */
[----:B------:R-:W-:Y:S01]  /*b7b0*/  FSEL R80, R85, -INF , !P4 ;  /* 0xff80000055507808 */ /* 0x000fe20006000000 */
[C---:B------:R-:W-:Y:S01]  /*b7c0*/  VIADD R54, R181.reuse, 0xfffffea9 ;  /* 0xfffffea9b5367836 */ /* 0x040fe20000000000 */
[----:B------:R-:W-:Y:S01]  /*b7d0*/  FSEL R55, R70, -INF , !P2 ;  /* 0xff80000046377808 */ /* 0x000fe20005000000 */
[----:B-1----:R-:W-:Y:S01]  /*b7e0*/  VIADD R0, R181, 0xfffffea1 ;  /* 0xfffffea1b5007836 */ /* 0x002fe20000000000 */
[----:B------:R-:W-:-:S02]  /*b7f0*/  ISETP.GE.AND P6, PT, R86, R135, PT ;  /* 0x000000875600720c */ /* 0x000fc40003fc6270 */
[C---:B------:R-:W-:Y:S02]  /*b800*/  ISETP.GE.AND P0, PT, R84.reuse, R193, PT ;  /* 0x000000c15400720c */ /* 0x040fe40003f06270 */
[----:B------:R-:W-:Y:S02]  /*b810*/  ISETP.GE.AND P4, PT, R84, R135, PT ;  /* 0x000000875400720c */ /* 0x000fe40003f86270 */
[----:B------:R-:W-:Y:S01]  /*b820*/  I2FP.F32.S32 R85, R84 ;  /* 0x0000005400557245 */ /* 0x000fe20000201400 */
[----:B------:R-:W-:Y:S01]  /*b830*/  VIADD R84, R181, 0xfffffea8 ;  /* 0xfffffea8b5547836 */ /* 0x000fe20000000000 */
[----:B------:R-:W-:Y:S02]  /*b840*/  I2FP.F32.S32 R70, R0 ;  /* 0x0000000000467245 */ /* 0x000fe40000201400 */
[----:B------:R-:W-:Y:S01]  /*b850*/  FSEL R53, R83, -INF , !P6 ;  /* 0xff80000053357808 */ /* 0x000fe20007000000 */
[C---:B------:R-:W-:Y:S01]  /*b860*/  FFMA.FTZ R50, R85.reuse, UR6, R50 ;  /* 0x0000000655327c23 */ /* 0x040fe20008010032 */
[----:B------:R-:W-:Y:S01]  /*b870*/  ISETP.GE.AND P6, PT, R0, R193, PT ;  /* 0x000000c10000720c */ /* 0x000fe20003fc6270 */
[----:B------:R-:W-:Y:S01]  /*b880*/  FFMA.FTZ R83, R70, UR6, R49 ;  /* 0x0000000646537c23 */ /* 0x000fe20008010031 */
[----:B------:R-:W-:Y:S01]  /*b890*/  I2FP.F32.S32 R71, R84 ;  /* 0x0000005400477245 */ /* 0x000fe20000201400 */
[----:B------:R-:W-:Y:S01]  /*b8a0*/  FFMA.FTZ R48, R85, UR6, R48 ;  /* 0x0000000655307c23 */ /* 0x000fe20008010030 */
[----:B------:R-:W-:Y:S01]  /*b8b0*/  ISETP.GE.AND P2, PT, R0, R135, PT ;  /* 0x000000870000720c */ /* 0x000fe20003f46270 */
[C---:B--2---:R-:W-:Y:S01]  /*b8c0*/  HMMA.16816.F32.BF16 R16, R228.reuse, R56, R16 ;  /* 0x00000038e410723c */ /* 0x044fe20000041810 */
[----:B------:R-:W-:Y:S01]  /*b8d0*/  FSEL R0, R82, -INF , !P1 ;  /* 0xff80000052007808 */ /* 0x000fe20004800000 */
[----:B------:R-:W-:Y:S01]  /*b8e0*/  FFMA.FTZ R82, R70, UR6, R51 ;  /* 0x0000000646527c23 */ /* 0x000fe20008010033 */
[----:B------:R-:W-:Y:S01]  /*b8f0*/  FSEL R49, R50, -INF , !P4 ;  /* 0xff80000032317808 */ /* 0x000fe20006000000 */
[----:B------:R-:W-:Y:S01]  /*b900*/  FFMA.FTZ R50, R71, UR6, R44 ;  /* 0x0000000647327c23 */ /* 0x000fe2000801002c */
[----:B------:R-:W-:Y:S01]  /*b910*/  FSEL R51, R83, -INF , !P6 ;  /* 0xff80000053337808 */ /* 0x000fe20007000000 */
[----:B------:R-:W-:Y:S01]  /*b920*/  VIADD R70, R181, 0xfffffeb0 ;  /* 0xfffffeb0b5467836 */ /* 0x000fe20000000000 */
[C---:B------:R-:W-:Y:S01]  /*b930*/  ISETP.GE.AND P4, PT, R54.reuse, R193, PT ;  /* 0x000000c13600720c */ /* 0x040fe20003f86270 */
[----:B------:R-:W-:Y:S01]  /*b940*/  FFMA.FTZ R46, R71, UR6, R46 ;  /* 0x00000006472e7c23 */ /* 0x000fe2000801002e */
[----:B------:R-:W-:Y:S01]  /*b950*/  ISETP.GE.AND P6, PT, R54, R135, PT ;  /* 0x000000873600720c */ /* 0x000fe20003fc6270 */
[----:B------:R-:W-:Y:S01]  /*b960*/  VIADD R56, R181, 0xfffffeb8 ;  /* 0xfffffeb8b5387836 */ /* 0x000fe20000000000 */
[----:B------:R-:W-:Y:S01]  /*b970*/  ISETP.GE.AND P1, PT, R84, R193, PT ;  /* 0x000000c15400720c */ /* 0x000fe20003f26270 */
[----:B------:R-:W-:Y:S01]  /*b980*/  HMMA.16816.F32.BF16 R12, R228, R58, R12 ;  /* 0x0000003ae40c723c */ /* 0x000fe2000004180c */
[----:B------:R-:W-:-:S02]  /*b990*/  I2FP.F32.S32 R54, R54 ;  /* 0x0000003600367245 */ /* 0x000fc40000201400 */
[----:B------:R-:W-:Y:S02]  /*b9a0*/  FSEL R44, R82, -INF , !P2 ;  /* 0xff800000522c7808 */ /* 0x000fe40005000000 */
[----:B------:R-:W-:Y:S01]  /*b9b0*/  FSEL R50, R50, -INF , !P1 ;  /* 0xff80000032327808 */ /* 0x000fe20004800000 */
[----:B------:R-:W-:Y:S01]  /*b9c0*/  FFMA.FTZ R45, R54, UR6, R45 ;  /* 0x00000006362d7c23 */ /* 0x000fe2000801002d */
[----:B------:R-:W-:Y:S01]  /*b9d0*/  FSEL R48, R48, -INF , !P0 ;  /* 0xff80000030307808 */ /* 0x000fe20004000000 */
[----:B------:R-:W-:Y:S01]  /*b9e0*/  FFMA.FTZ R47, R54, UR6, R47 ;  /* 0x00000006362f7c23 */ /* 0x000fe2000801002f */
[C---:B------:R-:W-:Y:S02]  /*b9f0*/  ISETP.GE.AND P2, PT, R70.reuse, R193, PT ;  /* 0x000000c14600720c */ /* 0x040fe40003f46270 */
[-C--:B------:R-:W-:Y:S02]  /*ba00*/  ISETP.GE.AND P1, PT, R70, R135.reuse, PT ;  /* 0x000000874600720c */ /* 0x080fe40003f26270 */
[----:B------:R-:W-:Y:S01]  /*ba10*/  I2FP.F32.S32 R83, R70 ;  /* 0x0000004600537245 */ /* 0x000fe20000201400 */
[----:B------:R-:W-:Y:S01]  /*ba20*/  VIADD R70, R181, 0xfffffeb1 ;  /* 0xfffffeb1b5467836 */ /* 0x000fe20000000000 */
[----:B------:R-:W-:-:S02]  /*ba30*/  ISETP.GE.AND P0, PT, R84, R135, PT ;  /* 0x000000875400720c */ /* 0x000fc40003f06270 */
[----:B------:R-:W-:Y:S01]  /*ba40*/  FSEL R57, R45, -INF , !P4 ;  /* 0xff8000002d397808 */ /* 0x000fe20006000000 */
[C---:B------:R-:W-:Y:S01]  /*ba50*/  FFMA.FTZ R40, R83.reuse, UR6, R40 ;  /* 0x0000000653287c23 */ /* 0x040fe20008010028 */
[----:B------:R-:W-:Y:S01]  /*ba60*/  FSEL R46, R46, -INF , !P0 ;  /* 0xff8000002e2e7808 */ /* 0x000fe20004000000 */
[----:B------:R-:W-:Y:S01]  /*ba70*/  FFMA.FTZ R54, R83, UR6, R42 ;  /* 0x0000000653367c23 */ /* 0x000fe2000801002a */
[C---:B------:R-:W-:Y:S01]  /*ba80*/  ISETP.GE.AND P0, PT, R70.reuse, R193, PT ;  /* 0x000000c14600720c */ /* 0x040fe20003f06270 */
[----:B------:R-:W-:Y:S01]  /*ba90*/  VIADD R42, R181, 0xfffffeb9 ;  /* 0xfffffeb9b52a7836 */ /* 0x000fe20000000000 */
[----:B------:R-:W-:Y:S02]  /*baa0*/  ISETP.GE.AND P4, PT, R70, R135, PT ;  /* 0x000000874600720c */ /* 0x000fe40003f86270 */
[----:B------:R-:W-:Y:S02]  /*bab0*/  I2FP.F32.S32 R70, R70 ;  /* 0x0000004600467245 */ /* 0x000fe40000201400 */
[----:B------:R-:W-:-:S02]  /*bac0*/  I2FP.F32.S32 R83, R56 ;  /* 0x0000003800537245 */ /* 0x000fc40000201400 */
[----:B------:R-:W-:Y:S01]  /*bad0*/  FSEL R45, R47, -INF , !P6 ;  /* 0xff8000002f2d7808 */ /* 0x000fe20007000000 */
[----:B------:R-:W-:Y:S01]  /*bae0*/  FFMA.FTZ R41, R70, UR6, R41 ;  /* 0x0000000646297c23 */ /* 0x000fe20008010029 */
[----:B------:R-:W-:Y:S01]  /*baf0*/  FSEL R47, R40, -INF , !P2 ;  /* 0xff800000282f7808 */ /* 0x000fe20005000000 */
[----:B------:R-:W-:Y:S01]  /*bb00*/  FFMA.FTZ R43, R70, UR6, R43 ;  /* 0x00000006462b7c23 */ /* 0x000fe2000801002b */
[C---:B------:R-:W-:Y:S01]  /*bb10*/  ISETP.GE.AND P6, PT, R56.reuse, R193, PT ;  /* 0x000000c13800720c */ /* 0x040fe20003fc6270 */
[----:B------:R-:W-:Y:S01]  /*bb20*/  VIADD R40, R181, 0xfffffec0 ;  /* 0xfffffec0b5287836 */ /* 0x000fe20000000000 */
[----:B------:R-:W-:Y:S01]  /*bb30*/  ISETP.GE.AND P2, PT, R56, R135, PT ;  /* 0x000000873800720c */ /* 0x000fe20003f46270 */
[C---:B------:R-:W-:Y:S01]  /*bb40*/  FFMA.FTZ R56, R83.reuse, UR6, R36 ;  /* 0x0000000653387c23 */ /* 0x040fe20008010024 */
[----:B------:R-:W-:Y:S01]  /*bb50*/  I2FP.F32.S32 R36, R42 ;  /* 0x0000002a00247245 */ /* 0x000fe20000201400 */
[----:B------:R-:W-:Y:S01]  /*bb60*/  FFMA.FTZ R38, R83, UR6, R38 ;  /* 0x0000000653267c23 */ /* 0x000fe20008010026 */
[----:B------:R-:W-:-:S02]  /*bb70*/  FSEL R70, R41, -INF , !P0 ;  /* 0xff80000029467808 */ /* 0x000fc40004000000 */
[----:B------:R-:W-:Y:S01]  /*bb80*/  FSEL R71, R43, -INF , !P4 ;  /* 0xff8000002b477808 */ /* 0x000fe20006000000 */
[----:B------:R-:W-:Y:S01]  /*bb90*/  FFMA.FTZ R37, R36, UR6, R37 ;  /* 0x0000000624257c23 */ /* 0x000fe20008010025 */
[----:B------:R-:W-:Y:S01]  /*bba0*/  FSEL R56, R56, -INF , !P6 ;  /* 0xff80000038387808 */ /* 0x000fe20007000000 */
[----:B------:R-:W-:Y:S01]  /*bbb0*/  FFMA.FTZ R39, R36, UR6, R39 ;  /* 0x0000000624277c23 */ /* 0x000fe20008010027 */
[----:B------:R-:W-:Y:S01]  /*bbc0*/  FSEL R54, R54, -INF , !P1 ;  /* 0xff80000036367808 */ /* 0x000fe20004800000 */
[C---:B------:R-:W-:Y:S01]  /*bbd0*/  VIADD R36, R181.reuse, 0xfffffec8 ;  /* 0xfffffec8b5247836 */ /* 0x040fe20000000000 */
[C---:B------:R-:W-:Y:S02]  /*bbe0*/  ISETP.GE.AND P4, PT, R40.reuse, R193, PT ;  /* 0x000000c12800720c */ /* 0x040fe40003f86270 */
[----:B------:R-:W-:Y:S02]  /*bbf0*/  ISETP.GE.AND P6, PT, R40, R135, PT ;  /* 0x000000872800720c */ /* 0x000fe40003fc6270 */
[----:B------:R-:W-:Y:S01]  /*bc00*/  I2FP.F32.S32 R41, R40 ;  /* 0x0000002800297245 */ /* 0x000fe20000201400 */
[----:B------:R-:W-:Y:S01]  /*bc10*/  VIADD R40, R181, 0xfffffec1 ;  /* 0xfffffec1b5287836 */ /* 0x000fe20000000000 */
[----:B------:R-:W-:-:S02]  /*bc20*/  ISETP.GE.AND P1, PT, R42, R193, PT ;  /* 0x000000c12a00720c */ /* 0x000fc40003f26270 */
[----:B------:R-:W-:Y:S01]  /*bc30*/  FSEL R59, R38, -INF , !P2 ;  /* 0xff800000263b7808 */ /* 0x000fe20005000000 */
[----:B------:R-:W-:Y:S01]  /*bc40*/  FFMA.FTZ R32, R41, UR6, R32 ;  /* 0x0000000629207c23 */ /* 0x000fe20008010020 */
[----:B------:R-:W-:Y:S01]  /*bc50*/  FSEL R83, R37, -INF , !P1 ;  /* 0xff80000025537808 */ /* 0x000fe20004800000 */
[----:B------:R-:W-:Y:S01]  /*bc60*/  FFMA.FTZ R84, R41, UR6, R34 ;  /* 0x0000000629547c23 */ /* 0x000fe20008010022 */
[----:B------:R-:W-:Y:S01]  /*bc70*/  I2FP.F32.S32 R38, R40 ;  /* 0x0000002800267245 */ /* 0x000fe20000201400 */
[----:B------:R-:W-:Y:S01]  /*bc80*/  VIADD R34, R181, 0xfffffec9 ;  /* 0xfffffec9b5227836 */ /* 0x000fe20000000000 */
[----:B------:R-:W-:Y:S02]  /*bc90*/  I2FP.F32.S32 R37, R36 ;  /* 0x0000002400257245 */ /* 0x000fe40000201400 */
[----:B------:R-:W-:Y:S01]  /*bca0*/  ISETP.GE.AND P0, PT, R42, R135, PT ;  /* 0x000000872a00720c */ /* 0x000fe20003f06270 */
[----:B------:R-:W-:Y:S01]  /*bcb0*/  FFMA.FTZ R33, R38, UR6, R33 ;  /* 0x0000000626217c23 */ /* 0x000fe20008010021 */
[----:B------:R-:W-:Y:S01]  /*bcc0*/  FSEL R82, R32, -INF , !P4 ;  /* 0xff80000020527808 */ /* 0x000fe20006000000 */
[----:B------:R-:W-:Y:S01]  /*bcd0*/  FFMA.FTZ R35, R38, UR6, R35 ;  /* 0x0000000626237c23 */ /* 0x000fe20008010023 */
[----:B------:R-:W-:Y:S01]  /*bce0*/  FSEL R58, R39, -INF , !P0 ;  /* 0xff800000273a7808 */ /* 0x000fe20004000000 */
[----:B------:R-:W-:Y:S01]  /*bcf0*/  FFMA.FTZ R86, R37, UR6, R28 ;  /* 0x0000000625567c23 */ /* 0x000fe2000801001c */
[C---:B------:R-:W-:Y:S01]  /*bd00*/  ISETP.GE.AND P2, PT, R40.reuse, R193, PT ;  /* 0x000000c12800720c */ /* 0x040fe20003f46270 */
[----:B------:R-:W-:Y:S01]  /*bd10*/  VIADD R32, R181, 0xfffffed0 ;  /* 0xfffffed0b5207836 */ /* 0x000fe20000000000 */
[----:B------:R-:W-:Y:S01]  /*bd20*/  ISETP.GE.AND P1, PT, R40, R135, PT ;  /* 0x000000872800720c */ /* 0x000fe20003f26270 */
[----:B------:R-:W-:Y:S01]  /*bd30*/  FFMA.FTZ R30, R37, UR6, R30 ;  /* 0x00000006251e7c23 */ /* 0x000fe2000801001e */
[----:B------:R-:W-:-:S02]  /*bd40*/  ISETP.GE.AND P0, PT, R36, R193, PT ;  /* 0x000000c12400720c */ /* 0x000fc40003f06270 */
[----:B------:R-:W-:Y:S02]  /*bd50*/  FSEL R87, R33, -INF , !P2 ;  /* 0xff80000021577808 */ /* 0x000fe40005000000 */
[----:B------:R-:W-:Y:S02]  /*bd60*/  FSEL R85, R35, -INF , !P1 ;  /* 0xff80000023557808 */ /* 0x000fe40004800000 */
[----:B------:R-:W-:Y:S02]  /*bd70*/  FSEL R86, R86, -INF , !P0 ;  /* 0xff80000056567808 */ /* 0x000fe40004000000 */
[----:B------:R-:W-:Y:S02]  /*bd80*/  I2FP.F32.S32 R28, R34 ;  /* 0x00000022001c7245 */ /* 0x000fe40000201400 */
[C---:B------:R-:W-:Y:S02]  /*bd90*/  ISETP.GE.AND P1, PT, R32.reuse, R193, PT ;  /* 0x000000c12000720c */ /* 0x040fe40003f26270 */
[-C--:B------:R-:W-:Y:S01]  /*bda0*/  ISETP.GE.AND P0, PT, R32, R135.reuse, PT ;  /* 0x000000872000720c */ /* 0x080fe20003f06270 */
[----:B------:R-:W-:Y:S01]  /*bdb0*/  FFMA.FTZ R29, R28, UR6, R29 ;  /* 0x000000061c1d7c23 */ /* 0x000fe2000801001d */
[----:B------:R-:W-:Y:S01]  /*bdc0*/  I2FP.F32.S32 R33, R32 ;  /* 0x0000002000217245 */ /* 0x000fe20000201400 */
[----:B------:R-:W-:Y:S01]  /*bdd0*/  VIADD R32, R181, 0xfffffed1 ;  /* 0xfffffed1b5207836 */ /* 0x000fe20000000000 */
[----:B------:R-:W-:Y:S01]  /*bde0*/  ISETP.GE.AND P4, PT, R36, R135, PT ;  /* 0x000000872400720c */ /* 0x000fe20003f86270 */
[----:B------:R-:W-:Y:S01]  /*bdf0*/  FFMA.FTZ R31, R28, UR6, R31 ;  /* 0x000000061c1f7c23 */ /* 0x000fe2000801001f */
[----:B------:R-:W-:Y:S01]  /*be00*/  FSEL R84, R84, -INF , !P6 ;  /* 0xff80000054547808 */ /* 0x000fe20007000000 */
[----:B------:R-:W-:Y:S01]  /*be10*/  FFMA.FTZ R24, R33, UR6, R24 ;  /* 0x0000000621187c23 */ /* 0x000fe20008010018 */
[----:B------:R-:W-:Y:S01]  /*be20*/  FSEL R89, R30, -INF , !P4 ;  /* 0xff8000001e597808 */ /* 0x000fe20006000000 */
[----:B------:R-:W-:Y:S01]  /*be30*/  VIADD R28, R181, 0xfffffed8 ;  /* 0xfffffed8b51c7836 */ /* 0x000fe20000000000 */
[----:B------:R-:W-:Y:S01]  /*be40*/  ISETP.GE.AND P6, PT, R34, R193, PT ;  /* 0x000000c12200720c */ /* 0x000fe20003fc6270 */
[----:B------:R-:W-:Y:S01]  /*be50*/  FFMA.FTZ R92, R33, UR6, R26 ;  /* 0x00000006215c7c23 */ /* 0x000fe2000801001a */
[----:B------:R-:W-:Y:S01]  /*be60*/  I2FP.F32.S32 R30, R32 ;  /* 0x00000020001e7245 */ /* 0x000fe20000201400 */
[----:B------:R-:W-:Y:S01]  /*be70*/  VIADD R26, R181, 0xfffffed9 ;  /* 0xfffffed9b51a7836 */ /* 0x000fe20000000000 */
[----:B------:R-:W-:-:S02]  /*be80*/  FSEL R91, R29, -INF , !P6 ;  /* 0xff8000001d5b7808 */ /* 0x000fc40007000000 */
[----:B------:R-:W-:Y:S01]  /*be90*/  FSEL R90, R24, -INF , !P1 ;  /* 0xff800000185a7808 */ /* 0x000fe20004800000 */
[----:B------:R-:W-:Y:S01]  /*bea0*/  FFMA.FTZ R25, R30, UR6, R25 ;  /* 0x000000061e197c23 */ /* 0x000fe20008010019 */
[----:B------:R-:W-:Y:S01]  /*beb0*/  I2FP.F32.S32 R29, R28 ;  /* 0x0000001c001d7245 */ /* 0x000fe20000201400 */
[----:B------:R-:W-:Y:S01]  /*bec0*/  VIADD R24, R181, 0xfffffee0 ;  /* 0xfffffee0b5187836 */ /* 0x000fe20000000000 */
[----:B------:R-:W-:Y:S01]  /*bed0*/  ISETP.GE.AND P4, PT, R32, R193, PT ;  /* 0x000000c12000720c */ /* 0x000fe20003f86270 */
[----:B------:R-:W-:Y:S01]  /*bee0*/  FFMA.FTZ R27, R30, UR6, R27 ;  /* 0x000000061e1b7c23 */ /* 0x000fe2000801001b */
[----:B------:R-:W-:Y:S01]  /*bef0*/  ISETP.GE.AND P2, PT, R34, R135, PT ;  /* 0x000000872200720c */ /* 0x000fe20003f46270 */
[----:B------:R-:W-:Y:S01]  /*bf00*/  FFMA.FTZ R94, R29, UR6, R20 ;  /* 0x000000061d5e7c23 */ /* 0x000fe20008010014 */
[----:B------:R-:W-:Y:S01]  /*bf10*/  FSEL R95, R25, -INF , !P4 ;  /* 0xff800000195f7808 */ /* 0x000fe20006000000 */
[----:B------:R-:W-:Y:S01]  /*bf20*/  FFMA.FTZ R22, R29, UR6, R22 ;  /* 0x000000061d167c23 */ /* 0x000fe20008010016 */
[----:B------:R-:W-:-:S02]  /*bf30*/  I2FP.F32.S32 R20, R26 ;  /* 0x0000001a00147245 */ /* 0x000fc40000201400 */
[----:B------:R-:W-:Y:S02]  /*bf40*/  I2FP.F32.S32 R25, R24 ;  /* 0x0000001800197245 */ /* 0x000fe40000201400 */
[----:B------:R-:W-:Y:S01]  /*bf50*/  ISETP.GE.AND P6, PT, R32, R135, PT ;  /* 0x000000872000720c */ /* 0x000fe20003fc6270 */
[C---:B------:R-:W-:Y:S01]  /*bf60*/  FFMA.FTZ R21, R20.reuse, UR6, R21 ;  /* 0x0000000614157c23 */ /* 0x040fe20008010015 */
[----:B------:R-:W-:Y:S01]  /*bf70*/  FSEL R88, R31, -INF , !P2 ;  /* 0xff8000001f587808 */ /* 0x000fe20005000000 */
[----:B------:R-:W-:Y:S01]  /*bf80*/  FFMA.FTZ R23, R20, UR6, R23 ;  /* 0x0000000614177c23 */ /* 0x000fe20008010017 */
[----:B------:R-:W-:Y:S01]  /*bf90*/  FSEL R92, R92, -INF , !P0 ;  /* 0xff8000005c5c7808 */ /* 0x000fe20004000000 */
[----:B------:R-:W-:Y:S01]  /*bfa0*/  FFMA.FTZ R98, R25, UR6, R16 ;  /* 0x0000000619627c23 */ /* 0x000fe20008010010 */
[----:B------:R-:W-:Y:S01]  /*bfb0*/  FSEL R93, R27, -INF , !P6 ;  /* 0xff8000001b5d7808 */ /* 0x000fe20007000000 */
[----:B------:R-:W-:Y:S01]  /*bfc0*/  VIADD R20, R181, 0xfffffee8 ;  /* 0xfffffee8b5147836 */ /* 0x000fe20000000000 */
[-C--:B------:R-:W-:Y:S01]  /*bfd0*/  ISETP.GE.AND P2, PT, R28, R193.reuse, PT ;  /* 0x000000c11c00720c */ /* 0x080fe20003f46270 */
[----:B------:R-:W-:Y:S01]  /*bfe0*/  FFMA.FTZ R18, R25, UR6, R18 ;  /* 0x0000000619127c23 */ /* 0x000fe20008010012 */
[----:B------:R-:W-:-:S02]  /*bff0*/  ISETP.GE.AND P0, PT, R26, R193, PT ;  /* 0x000000c11a00720c */ /* 0x000fc40003f06270 */
[----:B------:R-:W-:Y:S02]  /*c000*/  ISETP.GE.AND P4, PT, R26, R135, PT ;  /* 0x000000871a00720c */ /* 0x000fe40003f86270 */
[----:B------:R-:W-:Y:S02]  /*c010*/  ISETP.GE.AND P6, PT, R24, R193, PT ;  /* 0x000000c11800720c */ /* 0x000fe40003fc6270 */
[----:B------:R-:W-:Y:S02]  /*c020*/  FSEL R94, R94, -INF , !P2 ;  /* 0xff8000005e5e7808 */ /* 0x000fe40005000000 */
[----:B------:R-:W-:Y:S02]  /*c030*/  FSEL R99, R21, -INF , !P0 ;  /* 0xff80000015637808 */ /* 0x000fe40004000000 */
[----:B------:R-:W-:Y:S02]  /*c040*/  FSEL R96, R23, -INF , !P4 ;  /* 0xff80000017607808 */ /* 0x000fe40006000000 */
[----:B------:R-:W-:-:S02]  /*c050*/  FSEL R98, R98, -INF , !P6 ;  /* 0xff80000062627808 */ /* 0x000fc40007000000 */
[----:B------:R-:W-:Y:S01]  /*c060*/  ISETP.GE.AND P2, PT, R24, R135, PT ;  /* 0x000000871800720c */ /* 0x000fe20003f46270 */
[C---:B------:R-:W-:Y:S01]  /*c070*/  VIADD R24, R181.reuse, 0xfffffee1 ;  /* 0xfffffee1b5187836 */ /* 0x040fe20000000000 */
[C---:B------:R-:W-:Y:S02]  /*c080*/  ISETP.GE.AND P4, PT, R20.reuse, R193, PT ;  /* 0x000000c11400720c */ /* 0x040fe40003f86270 */
[----:B------:R-:W-:Y:S02]  /*c090*/  ISETP.GE.AND P6, PT, R20, R135, PT ;  /* 0x000000871400720c */ /* 0x000fe40003fc6270 */
[----:B------:R-:W-:Y:S01]  /*c0a0*/  I2FP.F32.S32 R21, R20 ;  /* 0x0000001400157245 */ /* 0x000fe20000201400 */
[----:B------:R-:W-:Y:S01]  /*c0b0*/  VIADD R20, R181, 0xfffffee9 ;  /* 0xfffffee9b5147836 */ /* 0x000fe20000000000 */
[----:B------:R-:W-:Y:S02]  /*c0c0*/  FSEL R101, R18, -INF , !P2 ;  /* 0xff80000012657808 */ /* 0x000fe40005000000 */
[----:B------:R-:W-:Y:S01]  /*c0d0*/  I2FP.F32.S32 R16, R24 ;  /* 0x0000001800107245 */ /* 0x000fe20000201400 */
[C---:B------:R-:W-:Y:S01]  /*c0e0*/  FFMA.FTZ R104, R21.reuse, UR6, R12 ;  /* 0x0000000615687c23 */ /* 0x040fe2000801000c */
[----:B------:R-:W-:Y:S01]  /*c0f0*/  I2FP.F32.S32 R18, R20 ;  /* 0x0000001400127245 */ /* 0x000fe20000201400 */
[----:B------:R-:W-:Y:S01]  /*c100*/  FFMA.FTZ R102, R21, UR6, R14 ;  /* 0x0000000615667c23 */ /* 0x000fe2000801000e */
[----:B------:R-:W-:Y:S01]  /*c110*/  ISETP.GE.AND P2, PT, R20, R193, PT ;  /* 0x000000c11400720c */ /* 0x000fe20003f46270 */
[C---:B------:R-:W-:Y:S01]  /*c120*/  FFMA.FTZ R17, R16.reuse, UR6, R17 ;  /* 0x0000000610117c23 */ /* 0x040fe20008010011 */
[----:B------:R-:W-:Y:S01]  /*c130*/  FFMA.FTZ R19, R16, UR6, R19 ;  /* 0x0000000610137c23 */ /* 0x000fe20008010013 */
[----:B------:R-:W-:Y:S01]  /*c140*/  FFMA.FTZ R13, R18, UR6, R13 ;  /* 0x00000006120d7c23 */ /* 0x000fe2000801000d */
[C---:B------:R-:W-:Y:S01]  /*c150*/  VIADD R16, R181.reuse, 0xfffffef0 ;  /* 0xfffffef0b5107836 */ /* 0x040fe20000000000 */
[-C--:B------:R-:W-:Y:S01]  /*c160*/  ISETP.GE.AND P1, PT, R28, R135.reuse, PT ;  /* 0x000000871c00720c */ /* 0x080fe20003f26270 */
[----:B------:R-:W-:Y:S01]  /*c170*/  VIADD R12, R181, 0xfffffef9 ;  /* 0xfffffef9b50c7836 */ /* 0x000fe20000000000 */
[----:B------:R-:W-:Y:S01]  /*c180*/  ISETP.GE.AND P0, PT, R24, R135, PT ;  /* 0x000000871800720c */ /* 0x000fe20003f06270 */
[----:B------:R-:W-:Y:S01]  /*c190*/  FFMA.FTZ R15, R18, UR6, R15 ;  /* 0x00000006120f7c23 */ /* 0x000fe2000801000f */
[----:B------:R-:W-:Y:S01]  /*c1a0*/  FSEL R105, R13, -INF , !P2 ;  /* 0xff8000000d697808 */ /* 0x000fe20005000000 */
[----:B------:R-:W-:Y:S01]  /*c1b0*/  VIADD R14, R181, 0xfffffef1 ;  /* 0xfffffef1b50e7836 */ /* 0x000fe20000000000 */
[----:B------:R-:W-:-:S02]  /*c1c0*/  I2FP.F32.S32 R13, R16 ;  /* 0x00000010000d7245 */ /* 0x000fc40000201400 */
[----:B------:R-:W-:Y:S02]  /*c1d0*/  FSEL R97, R22, -INF , !P1 ;  /* 0xff80000016617808 */ /* 0x000fe40004800000 */
[-C--:B------:R-:W-:Y:S01]  /*c1e0*/  ISETP.GE.AND P1, PT, R24, R193.reuse, PT ;  /* 0x000000c11800720c */ /* 0x080fe20003f26270 */
[----:B------:R-:W-:Y:S01]  /*c1f0*/  FFMA.FTZ R8, R13, UR6, R8 ;  /* 0x000000060d087c23 */ /* 0x000fe20008010008 */
[----:B------:R-:W-:Y:S01]  /*c200*/  FSEL R100, R19, -INF , !P0 ;  /* 0xff80000013647808 */ /* 0x000fe20004000000 */
[----:B------:R-:W-:Y:S01]  /*c210*/  FFMA.FTZ R10, R13, UR6, R10 ;  /* 0x000000060d0a7c23 */ /* 0x000fe2000801000a */
[----:B------:R-:W-:Y:S02]  /*c220*/  FSEL R103, R17, -INF , !P1 ;  /* 0xff80000011677808 */ /* 0x000fe40004800000 */
[----:B------:R-:W-:Y:S02]  /*c230*/  ISETP.GE.AND P0, PT, R16, R193, PT ;  /* 0x000000c11000720c */ /* 0x000fe40003f06270 */
[----:B------:R-:W-:-:S02]  /*c240*/  ISETP.GE.AND P1, PT, R20, R135, PT ;  /* 0x000000871400720c */ /* 0x000fc40003f26270 */
[----:B------:R-:W-:Y:S02]  /*c250*/  FSEL R104, R104, -INF , !P4 ;  /* 0xff80000068687808 */ /* 0x000fe40006000000 */
[----:B------:R-:W-:Y:S02]  /*c260*/  FSEL R106, R8, -INF , !P0 ;  /* 0xff800000086a7808 */ /* 0x000fe40004000000 */
[----:B------:R-:W-:Y:S02]  /*c270*/  ISETP.GE.AND P4, PT, R12, R193, PT ;  /* 0x000000c10c00720c */ /* 0x000fe40003f86270 */
[----:B------:R-:W-:Y:S02]  /*c280*/  FSEL R102, R102, -INF , !P6 ;  /* 0xff80000066667808 */ /* 0x000fe40007000000 */
[----:B------:R-:W-:Y:S02]  /*c290*/  FSEL R107, R15, -INF , !P1 ;  /* 0xff8000000f6b7808 */ /* 0x000fe40004800000 */
[----:B------:R-:W-:-:S02]  /*c2a0*/  ISETP.GE.AND P0, PT, R12, R135, PT ;  /* 0x000000870c00720c */ /* 0x000fc40003f06270 */
[C---:B------:R-:W-:Y:S02]  /*c2b0*/  ISETP.GE.AND P6, PT, R14.reuse, R193, PT ;  /* 0x000000c10e00720c */ /* 0x040fe40003fc6270 */
[-C--:B------:R-:W-:Y:S02]  /*c2c0*/  ISETP.GE.AND P1, PT, R14, R135.reuse, PT ;  /* 0x000000870e00720c */ /* 0x080fe40003f26270 */
[----:B------:R-:W-:Y:S02]  /*c2d0*/  I2FP.F32.S32 R12, R12 ;  /* 0x0000000c000c7245 */ /* 0x000fe40000201400 */
[----:B------:R-:W-:Y:S02]  /*c2e0*/  I2FP.F32.S32 R14, R14 ;  /* 0x0000000e000e7245 */ /* 0x000fe40000201400 */
[----:B------:R-:W-:Y:S01]  /*c2f0*/  ISETP.GE.AND P2, PT, R16, R135, PT ;  /* 0x000000871000720c */ /* 0x000fe20003f46270 */
        /* <DEDUP_REMOVED lines=13> */
[----:B------:R-:W-:Y:S02]  /*c3d0*/  UIADD3 UR8, UPT, UPT, UR4, -0x200, URZ ;  /* 0xfffffe0004087890 */ /* 0x000fe4000fffe0ff */
[----:B------:R-:W-:-:S04]  /*c3e0*/  UIADD3 UR4, UPT, UPT, UR4, -0x100, URZ ;  /* 0xffffff0004047890 */ /* 0x000fc8000fffe0ff */
[----:B------:R-:W-:Y:S02]  /*c3f0*/  MOV R14, UR8 ;  /* 0x00000008000e7c02 */ /* 0x000fe40008000f00 */
[----:B------:R-:W-:Y:S02]  /*c400*/  IMAD.U32 R11, RZ, RZ, UR4 ;  /* 0x00000004ff0b7e24 */ /* 0x000fe4000f8e00ff */
[----:B------:R-:W-:-:S03]  /*c410*/  IABS R14, R14 ;  /* 0x0000000e000e7213 */ /* 0x000fc60000000000 */
[----:B------:R-:W-:Y:S02]  /*c420*/  IABS R11, R11 ;  /* 0x0000000b000b7213 */ /* 0x000fe40000000000 */
[----:B--2---:R-:W-:-:S04]  /*c430*/  IABS R10, R12 ;  /* 0x0000000c000a7213 */ /* 0x004fc80000000000 */
[----:B------:R-:W2:Y:S08]  /*c440*/  I2F.RP R8, R10 ;  /* 0x0000000a00087306 */ /* 0x000eb00000209400 */
        /* <DEDUP_REMOVED lines=13> */
[----:B------:R-:W-:Y:S02]  /*c520*/  LOP3.LUT R8, R12, UR4, RZ, 0x3c, !PT ;  /* 0x000000040c087c12 */ /* 0x000fe4000f8e3cff */
[C---:B------:R-:W-:Y:S02]  /*c530*/  ISETP.GT.U32.AND P4, PT, R10.reuse, R13, PT ;  /* 0x0000000d0a00720c */ /* 0x040fe40003f84070 */
[----:B------:R-:W-:Y:S02]  /*c540*/  ISETP.GT.U32.AND P2, PT, R10, R11, PT ;  /* 0x0000000b0a00720c */ /* 0x000fe40003f44070 */
[----:B------:R-:W-:-:S09]  /*c550*/  ISETP.GE.AND P0, PT, R8, RZ, PT ;  /* 0x000000ff0800720c */ /* 0x000fd20003f06270 */
[-C--:B------:R-:W-:Y:S01]  /*c560*/  @!P4 IADD3 R13, PT, PT, R13, -R10.reuse, RZ ;  /* 0x8000000a0d0dc210 */ /* 0x080fe20007ffe0ff */
[----:B------:R-:W-:Y:S01]  /*c570*/  @!P4 VIADD R15, R15, 0x1 ;  /* 0x000000010f0fc836 */ /* 0x000fe20000000000 */
[----:B------:R-:W-:Y:S01]  /*c580*/  @!P2 IADD3 R9, PT, PT, R9, 0x1, RZ ;  /* 0x000000010909a810 */ /* 0x000fe20007ffe0ff */
[----:B------:R-:W-:Y:S01]  /*c590*/  @!P2 IMAD.IADD R11, R11, 0x1, -R10 ;  /* 0x000000010b0ba824 */ /* 0x000fe200078e0a0a */
[----:B------:R-:W-:-:S04]  /*c5a0*/  ISETP.GE.U32.AND P6, PT, R13, R10, PT ;  /* 0x0000000a0d00720c */ /* 0x000fc80003fc6070 */
[----:B------:R-:W-:Y:S02]  /*c5b0*/  ISETP.GE.U32.AND P1, PT, R11, R10, PT ;  /* 0x0000000a0b00720c */ /* 0x000fe40003f26070 */
[----:B------:R-:W-:Y:S01]  /*c5c0*/  LOP3.LUT R10, R12, UR8, RZ, 0x3c, !PT ;  /* 0x000000080c0a7c12 */ /* 0x000fe2000f8e3cff */
[----:B------:R-:W2:Y:S03]  /*c5d0*/  LDCU.64 UR8, c[0x0][0x3a0] ;  /* 0x00007400ff0877ac */ /* 0x000ea60008000a00 */
[----:B------:R-:W-:-:S03]  /*c5e0*/  ISETP.GE.AND P2, PT, R10, RZ, PT ;  /* 0x000000ff0a00720c */ /* 0x000fc60003f46270 */
[----:B------:R-:W-:-:S04]  /*c5f0*/  @P6 IADD3 R15, PT, PT, R15, 0x1, RZ ;  /* 0x000000010f0f6810 */ /* 0x000fc80007ffe0ff */
[----:B------:R-:W-:Y:S01]  /*c600*/  @P1 VIADD R9, R9, 0x1 ;  /* 0x0000000109091836 */ /* 0x000fe20000000000 */
[----:B------:R-:W-:-:S04]  /*c610*/  ISETP.NE.AND P1, PT, R12, RZ, PT ;  /* 0x000000ff0c00720c */ /* 0x000fc80003f25270 */
[----:B------:R-:W-:Y:S01]  /*c620*/  MOV R8, R9 ;  /* 0x0000000900087202 */ /* 0x000fe20000000f00 */
[----:B------:R-:W-:Y:S01]  /*c630*/  @!P2 IMAD.MOV R15, RZ, RZ, -R15 ;  /* 0x000000ffff0fa224 */ /* 0x000fe200078e0a0f */
[----:B------:R-:W-:Y:S02]  /*c640*/  LOP3.LUT R9, RZ, R12, RZ, 0x33, !PT ;  /* 0x0000000cff097212 */ /* 0x000fe400078e33ff */
[----:B------:R-:W-:Y:S02]  /*c650*/  @!P0 IADD3 R8, PT, PT, -R8, RZ, RZ ;  /* 0x000000ff08088210 */ /* 0x000fe40007ffe1ff */
[C---:B------:R-:W-:Y:S02]  /*c660*/  SEL R10, R9.reuse, R15, !P1 ;  /* 0x0000000f090a7207 */ /* 0x040fe40004800000 */
[----:B------:R-:W-:-:S03]  /*c670*/  SEL R9, R9, R8, !P1 ;  /* 0x0000000809097207 */ /* 0x000fc60004800000 */
[----:B------:R-:W-:-:S04]  /*c680*/  IMAD.WIDE R16, R10, 0x4, R216 ;  /* 0x000000040a107825 */ /* 0x000fc800078e02d8 */
[C---:B------:R-:W-:Y:S01]  /*c690*/  IMAD.WIDE R14, R9.reuse, 0x4, R216 ;  /* 0x00000004090e7825 */ /* 0x040fe200078e02d8 */
[----:B-1----:R-:W3:Y:S04]  /*c6a0*/  LDG.E R11, desc[UR14][R16.64] ;  /* 0x0000000e100b7981 */ /* 0x002ee8000c1e1900 */
[----:B------:R-:W3:Y:S01]  /*c6b0*/  LDG.E R8, desc[UR14][R14.64] ;  /* 0x0000000e0e087981 */ /* 0x000ee2000c1e1900 */
[----:B------:R-:W-:-:S04]  /*c6c0*/  IMAD.IADD R9, R9, 0x1, -R10 ;  /* 0x0000000109097824 */ /* 0x000fc800078e0a0a */
[----:B------:R-:W-:-:S05]  /*c6d0*/  IMAD R12, R9, R12, -0x100 ;  /* 0xffffff00090c7424 */ /* 0x000fca00078e020c */
[----:B------:R-:W-:-:S05]  /*c6e0*/  SHF.R.S32.HI R9, RZ, 0x1f, R12 ;  /* 0x0000001fff097819 */ /* 0x000fca000001140c */
[----:B------:R-:W-:-:S04]  /*c6f0*/  IMAD R9, R9, UR10, RZ ;  /* 0x0000000a09097c24 */ /* 0x000fc8000f8e02ff */
[C---:B------:R-:W-:Y:S02]  /*c700*/  IMAD R9, R12.reuse, UR11, R9 ;  /* 0x0000000b0c097c24 */ /* 0x040fe4000f8e0209 */
[----:B------:R-:W-:-:S04]  /*c710*/  IMAD.WIDE.U32 R12, R12, UR10, RZ ;  /* 0x0000000a0c0c7c25 */ /* 0x000fc8000f8e00ff */
        /* <DEDUP_REMOVED lines=10> */
.L_x_2148:
[----:B------:R-:W-:Y:S01]  /*c7c0*/  UMOV UR8, URZ ;  /* 0x000000ff00087c82 */ /* 0x000fe20008000000 */
[----:B------:R-:W-:Y:S01]  /*c7d0*/  USHF.L.U32 UR4, UR10, 0x8, URZ ;  /* 0x000000080a047899 */ /* 0x000fe200080006ff */
[----:B------:R-:W-:-:S05]  /*c7e0*/  IADD3 R9, P0, PT, RZ, -UR8, RZ ;  /* 0x80000008ff097c10 */ /* 0x000fca000ff1e0ff */
[----:B------:R-:W-:-:S05]  /*c7f0*/  IMAD.X R8, RZ, RZ, ~UR4, P0 ;  /* 0x80000004ff087e24 */ /* 0x000fca00080e06ff */
[----:B------:R-:W-:-:S04]  /*c800*/  SHF.R.S64 R9, R9, 0x1f, R8 ;  /* 0x0000001f09097819 */ /* 0x000fc80000001008 */
[----:B------:R-:W-:-:S04]  /*c810*/  IADD3 R212, P0, PT, R9, R212, RZ ;  /* 0x000000d409d47210 */ /* 0x000fc80007f1e0ff */
[----:B------:R-:W-:-:S09]  /*c820*/  LEA.HI.X.SX32 R195, R8, R195, 0x1, P0 ;  /* 0x000000c308c37211 */ /* 0x000fd200000f0eff */
.L_x_2149:
        /* <DEDUP_REMOVED lines=11> */
[-C--:B------:R-:W-:Y:S01]  /*c8e0*/  @!P3 LEA R18, P2, R19, R16.reuse, 0x6 ;  /* 0x000000101312b211 */ /* 0x080fe200078430ff */
[----:B------:R-:W-:Y:S01]  /*c8f0*/  IMAD.U32 R13, RZ, RZ, UR11 ;  /* 0x0000000bff0d7e24 */ /* 0x000fe2000f8e00ff */
[-C--:B------:R-:W-:Y:S01]  /*c900*/  @!P3 LEA R22, P0, R10, R16.reuse, 0x8 ;  /* 0x000000100a16b211 */ /* 0x080fe200078040ff */
[----:B------:R-:W-:Y:S01]  /*c910*/  @!P3 IMAD.MOV.U32 R194, RZ, RZ, R212 ;  /* 0x000000ffffc2b224 */ /* 0x000fe200078e00d4 */
[----:B------:R-:W-:Y:S01]  /*c920*/  @!P3 LEA R20, P1, R8, R16, 0x7 ;  /* 0x000000100814b211 */ /* 0x000fe200078238ff */
[----:B------:R-:W-:Y:S01]  /*c930*/  @!UP0 UIMAD UR8, UR11, 0xc0, URZ ;  /* 0x000000c00b0888a4 */ /* 0x000fe2000f8e02ff */
[----:B------:R-:W-:Y:S01]  /*c940*/  MOV R8, UR11 ;  /* 0x0000000b00087c02 */ /* 0x000fe20008000f00 */
[----:B------:R2:W-:Y:S01]  /*c950*/  @P3 STS.128 [R2+0x1000], RZ ;  /* 0x001000ff02003388 */ /* 0x0005e20000000c00 */
[-C--:B------:R-:W-:Y:S01]  /*c960*/  @!P3 LEA.HI.X R21, R12, R17.reuse, R11, 0x7, P1 ;  /* 0x000000110c15b211 */ /* 0x080fe200008f3c0b */
[----:B------:R-:W-:Y:S01]  /*c970*/  IMAD.U32 R11, RZ, RZ, UR10 ;  /* 0x0000000aff0b7e24 */ /* 0x000fe2000f8e00ff */
[-C--:B------:R-:W-:Y:S01]  /*c980*/  @!P3 LEA.HI.X R19, R14, R17.reuse, R13, 0x6, P2 ;  /* 0x000000110e13b211 */ /* 0x080fe200010f340d */
[----:B------:R-:W-:Y:S01]  /*c990*/  @!P3 IMAD.MOV.U32 R12, RZ, RZ, R16 ;  /* 0x000000ffff0cb224 */ /* 0x000fe200078e0010 */
[-C--:B------:R-:W-:Y:S01]  /*c9a0*/  @!P3 LEA.HI.X R23, R9, R17.reuse, R8, 0x8, P0 ;  /* 0x000000110917b211 */ /* 0x080fe200000f4408 */
[----:B------:R-:W-:Y:S01]  /*c9b0*/  @!P3 IMAD.WIDE.U32 R10, R11, 0xc0, R16 ;  /* 0x000000c00b0ab825 */ /* 0x000fe200078e0010 */
[----:B------:R-:W-:Y:S01]  /*c9c0*/  MOV R8, UR10 ;  /* 0x0000000a00087c02 */ /* 0x000fe20008000f00 */
[----:B------:R-:W-:Y:S01]  /*c9d0*/  @!PT LDS RZ, [RZ] ;  /* 0x00000000fffff984 */ /* 0x000fe20000000800 */
[----:B------:R-:W-:Y:S01]  /*c9e0*/  @!PT LDS RZ, [RZ] ;  /* 0x00000000fffff984 */ /* 0x000fe20000000800 */
[----:B------:R-:W-:Y:S01]  /*c9f0*/  @!PT LDS RZ, [RZ] ;  /* 0x00000000fffff984 */ /* 0x000fe20000000800 */
[----:B-1----:R2:W-:Y:S01]  /*ca00*/  @!P3 LDGSTS.E.BYPASS.LTC128B.128 [R2+0x1000], desc[UR14][R194.64] ;  /* 0x01000000c202bfae */ /* 0x0025e2000b981a0e */
[----:B------:R-:W-:Y:S01]  /*ca10*/  @!P3 MOV R13, R17 ;  /* 0x00000011000db202 */ /* 0x000fe20000000f00 */
[----:B------:R-:W-:Y:S01]  /*ca20*/  @!UP0 UIMAD UR4, UR11, 0x140, URZ ;  /* 0x000001400b0488a4 */ /* 0x000fe2000f8e02ff */
[----:B------:R-:W-:Y:S01]  /*ca30*/  @!P3 VIADD R11, R11, UR8 ;  /* 0x000000080b0bbc36 */ /* 0x000fe20008000000 */
[----:B------:R2:W-:Y:S01]  /*ca40*/  @P3 STS.128 [R2+0x1800], RZ ;  /* 0x001800ff02003388 */ /* 0x0005e20000000c00 */
[----:B------:R-:W-:Y:S01]  /*ca50*/  BSSY.RECONVERGENT B0, `(.L_x_2150) ;  /* 0x000002a000007945 */ /* 0x000fe20003800200 */
[----:B------:R-:W-:-:S02]  /*ca60*/  @!P3 IMAD.WIDE.U32 R8, R8, 0x140, R12 ;  /* 0x000001400808b825 */ /* 0x000fc400078e000c */
[----:B------:R-:W-:Y:S01]  /*ca70*/  @!PT LDS RZ, [RZ] ;  /* 0x00000000fffff984 */ /* 0x000fe20000000800 */
[----:B------:R-:W-:Y:S01]  /*ca80*/  @!PT LDS RZ, [RZ] ;  /* 0x00000000fffff984 */ /* 0x000fe20000000800 */
[----:B------:R-:W-:Y:S01]  /*ca90*/  @!PT LDS RZ, [RZ] ;  /* 0x00000000fffff984 */ /* 0x000fe20000000800 */
[----:B------:R2:W-:Y:S03]  /*caa0*/  @!P3 LDGSTS.E.BYPASS.LTC128B.128 [R2+0x1800], desc[UR14][R12.64] ;  /* 0x018000000c02bfae */ /* 0x0005e6000b981a0e */
[----:B------:R-:W-:Y:S01]  /*cab0*/  @!P3 IADD3 R9, PT, PT, R9, UR4, RZ ;  /* 0x000000040909bc10 */ /* 0x000fe2000fffe0ff */
        /* <DEDUP_REMOVED lines=35> */
.L_x_2151:
[----:B------:R-:W-:Y:S05]  /*ccf0*/  BSYNC.RECONVERGENT B0 ;  /* 0x0000000000007941 */ /* 0x000fea0003800200 */
.L_x_2150:
[----:B------:R-:W0:Y:S02]  /*cd00*/  LDGDEPBAR ;  /* 0x00000000000079af */ /* 0x000e240000000000 */
.L_x_2147:
[----:B-12---:R-:W-:Y:S01]  /*cd10*/  FMNMX3.FTZ R9, R133, R128, R126, !PT ;  /* 0x0000008085097276 */ /* 0x006fe2000781007e */
[----:B------:R-:W-:Y:S01]  /*cd20*/  LDSM.16.MT88.4 R20, [R218+0x5000] ;  /* 0x00500000da14783b */ /* 0x000fe20000004200 */
[----:B------:R-:W-:Y:S01]  /*cd30*/  FMNMX3.FTZ R10, R134, R179, R183, !PT ;  /* 0x000000b3860a7276 */ /* 0x000fe200078100b7 */
[----:B------:R-:W-:Y:S01]  /*cd40*/  UISETP.GT.AND UP0, UPT, UR19, UR16, UPT ;  /* 0x000000101300728c */ /* 0x000fe2000bf04270 */
        /* <DEDUP_REMOVED lines=74> */
[C---:B------:R-:W-:Y:S01]  /*d1f0*/  FSETP.NEU.FTZ.AND P1, PT, R110.reuse, -INF , PT ;  /* 0xff8000006e00780b */ /* 0x040fe20003f3d000 */
[C---:B------:R-:W-:Y:S01]  /*d200*/  FMUL.FTZ R118, R110.reuse, UR7 ;  /* 0x000000076e767c20 */ /* 0x040fe20008410000 */
[----:B------:R-:W-:Y:S01]  /*d210*/  FSEL R113, R113, RZ, P0 ;  /* 0x000000ff71717208 */ /* 0x000fe20000000000 */
[----:B------:R-:W-:Y:S01]  /*d220*/  FADD.FTZ R8, R133, -R8 ;  /* 0x8000000885087221 */ /* 0x000fe20000010000 */
[----:B------:R-:W-:-:S02]  /*d230*/  FSEL R9, R110, RZ, P1 ;  /* 0x000000ff6e097208 */ /* 0x000fc40000800000 */
[----:B------:R-:W-:Y:S01]  /*d240*/  FSEL R118, R118, RZ, P1 ;  /* 0x000000ff76767208 */ /* 0x000fe20000800000 */
[----:B------:R-:W-:Y:S01]  /*d250*/  FMUL.FTZ R122, R8, UR7 ;  /* 0x00000007087a7c20 */ /* 0x000fe20008410000 */
[----:B------:R-:W-:Y:S01]  /*d260*/  IADD3 R8, PT, PT, R218, 0x5000, RZ ;  /* 0x00005000da087810 */ /* 0x000fe20007ffe0ff */
[----:B------:R-:W-:Y:S01]  /*d270*/  FFMA.FTZ R12, R124, UR7, -R113 ;  /* 0x000000077c0c7c23 */ /* 0x000fe20008010871 */
[----:B------:R-:W-:Y:S01]  /*d280*/  FADD.FTZ R9, R134, -R9 ;  /* 0x8000000986097221 */ /* 0x000fe20000010000 */
[----:B------:R-:W-:Y:S01]  /*d290*/  IADD3 R124, PT, PT, R218, 0x5020, RZ ;  /* 0x00005020da7c7810 */ /* 0x000fe20007ffe0ff */
[--C-:B------:R-:W-:Y:S01]  /*d2a0*/  FFMA.FTZ R119, R179, UR7, -R118.reuse ;  /* 0x00000007b3777c23 */ /* 0x100fe20008010876 */
[----:B------:R-:W-:Y:S01]  /*d2b0*/  @P5 IADD3 R124, PT, PT, R8, -0x20, RZ ;  /* 0xffffffe0087c5810 */ /* 0x000fe20007ffe0ff */
[----:B------:R-:W-:Y:S01]  /*d2c0*/  FMUL.FTZ R123, R9, UR7 ;  /* 0x00000007097b7c20 */ /* 0x000fe20008410000 */
[--C-:B------:R-:W-:Y:S01]  /*d2d0*/  FFMA.FTZ R117, R183, UR7, -R118.reuse ;  /* 0x00000007b7757c23 */ /* 0x100fe20008010876 */
[--C-:B------:R-:W-:Y:S01]  /*d2e0*/  FFMA.FTZ R116, R187, UR7, -R118.reuse ;  /* 0x00000007bb747c23 */ /* 0x100fe20008010876 */
        /* <DEDUP_REMOVED lines=8> */
[----:B------:R-:W2:Y:S01]  /*d370*/  LDSM.16.MT88.4 R32, [R124+0x400] ;  /* 0x000400007c20783b */ /* 0x000ea20000004200 */
        /* <DEDUP_REMOVED lines=33> */
[--C-:B------:R-:W-:Y:S01]  /*d590*/  FFMA.FTZ R176, R171, UR7, -R118.reuse ;  /* 0x00000007abb07c23 */ /* 0x100fe20008010876 */
[----:B-----5:R-:W-:Y:S01]  /*d5a0*/  F2FP.BF16.F32.PACK_AB R12, R117, R119 ;  /* 0x00000077750c723e */ /* 0x020fe200000010ff */
[--C-:B------:R-:W-:Y:S01]  /*d5b0*/  FFMA.FTZ R169, R169, UR7, -R118.reuse ;  /* 0x00000007a9a97c23 */ /* 0x100fe20008010876 */
[----:B------:R-:W-:Y:S01]  /*d5c0*/  MUFU.EX2 R125, R125 ;  /* 0x0000007d007d7308 */ /* 0x000fe20000000800 */
[--C-:B------:R-:W-:Y:S01]  /*d5d0*/  FFMA.FTZ R171, R174, UR7, -R113.reuse ;  /* 0x00000007aeab7c23 */ /* 0x100fe20008010871 */
[----:B---3--:R-:W-:Y:S01]  /*d5e0*/  F2FP.BF16.F32.PACK_AB R15, R121, R120 ;  /* 0x00000078790f723e */ /* 0x008fe200000010ff */
[--C-:B------:R-:W-:Y:S01]  /*d5f0*/  FFMA.FTZ R157, R157, UR7, -R118.reuse ;  /* 0x000000079d9d7c23 */ /* 0x100fe20008010876 */
[----:B------:R-:W3:Y:S01]  /*d600*/  MUFU.EX2 R126, R126 ;  /* 0x0000007e007e7308 */ /* 0x000ee20000000800 */
[--C-:B------:R-:W-:Y:S01]  /*d610*/  FFMA.FTZ R174, R151, UR7, -R118.reuse ;  /* 0x0000000797ae7c23 */ /* 0x100fe20008010876 */
[-C--:B-1----:R-:W-:Y:S01]  /*d620*/  FMUL.FTZ R16, R208, R123.reuse ;  /* 0x0000007bd0107220 */ /* 0x082fe20000410000 */
[-C--:B------:R-:W-:Y:S01]  /*d630*/  FMUL.FTZ R17, R209, R123.reuse ;  /* 0x0000007bd1117220 */ /* 0x080fe20000410000 */
[-C--:B------:R-:W-:Y:S01]  /*d640*/  FMUL.FTZ R204, R204, R123.reuse ;  /* 0x0000007bcccc7220 */ /* 0x080fe20000410000 */
[-C--:B------:R-:W-:Y:S01]  /*d650*/  FMUL.FTZ R205, R205, R123.reuse ;  /* 0x0000007bcdcd7220 */ /* 0x080fe20000410000 */
[-C--:B----4-:R-:W-:Y:S01]  /*d660*/  FMUL.FTZ R18, R210, R122.reuse ;  /* 0x0000007ad2127220 */ /* 0x090fe20000410000 */
        /* <DEDUP_REMOVED lines=8> */
[----:B------:R-:W1:Y:S01]  /*d6f0*/  MUFU.EX2 R127, R127 ;  /* 0x0000007f007f7308 */ /* 0x000e620000000800 */
[-C--:B------:R-:W-:Y:S01]  /*d700*/  FMUL.FTZ R31, R203, R122.reuse ;  /* 0x0000007acb1f7220 */ /* 0x080fe20000410000 */
[-C--:B------:R-:W-:Y:S01]  /*d710*/  FMUL.FTZ R196, R196, R123.reuse ;  /* 0x0000007bc4c47220 */ /* 0x080fe20000410000 */
[----:B------:R-:W-:Y:S01]  /*d720*/  FMUL.FTZ R197, R197, R123 ;  /* 0x0000007bc5c57220 */ /* 0x000fe20000410000 */
[----:B------:R-:W-:Y:S01]  /*d730*/  MUFU.EX2 R129, R129 ;  /* 0x0000008100817308 */ /* 0x000fe20000000800 */
[-C--:B------:R-:W-:Y:S01]  /*d740*/  FMUL.FTZ R198, R198, R122.reuse ;  /* 0x0000007ac6c67220 */ /* 0x080fe20000410000 */
[----:B------:R-:W-:Y:S01]  /*d750*/  FMUL.FTZ R199, R199, R122 ;  /* 0x0000007ac7c77220 */ /* 0x000fe20000410000 */
[C---:B------:R-:W-:Y:S01]  /*d760*/  HMMA.16816.F32.BF16 R20, R12.reuse, R22, R204 ;  /* 0x000000160c14723c */ /* 0x040fe200000418cc */
[----:B------:R-:W4:Y:S01]  /*d770*/  MUFU.EX2 R134, R134 ;  /* 0x0000008600867308 */ /* 0x000f220000000800 */
[----:B---3--:R-:W-:Y:S01]  /*d780*/  F2FP.BF16.F32.PACK_AB R36, R126, R125 ;  /* 0x0000007d7e24723e */ /* 0x008fe200000010ff */
[--C-:B------:R-:W-:Y:S01]  /*d790*/  FFMA.FTZ R148, R148, UR7, -R113.reuse ;  /* 0x0000000794947c23 */ /* 0x100fe20008010871 */
        /* <DEDUP_REMOVED lines=21> */
[----:B------:R-:W-:Y:S01]  /*d8f0*/  FFMA.FTZ R45, R45, UR7, -R113 ;  /* 0x000000072d2d7c23 */ /* 0x000fe20008010871 */
[----:B------:R-:W-:Y:S01]  /*d900*/  MUFU.EX2 R152, R152 ;  /* 0x0000009800987308 */ /* 0x000fe20000000800 */
[--C-:B------:R-:W-:Y:S01]  /*d910*/  FFMA.FTZ R51, R51, UR7, -R118.reuse ;  /* 0x0000000733337c23 */ /* 0x100fe20008010876 */
[----:B------:R-:W-:Y:S01]  /*d920*/  FFMA.FTZ R57, R57, UR7, -R118 ;  /* 0x0000000739397c23 */ /* 0x000fe20008010876 */
[----:B------:R-:W-:Y:S01]  /*d930*/  FFMA.FTZ R190, R190, R123, R119 ;  /* 0x0000007bbebe7223 */ /* 0x000fe20000010077 */
[C---:B------:R-:W-:Y:S01]  /*d940*/  HMMA.16816.F32.BF16 R16, R36.reuse, R24, R16 ;  /* 0x000000182410723c */ /* 0x040fe20000041810 */
[----:B------:R-:W-:Y:S01]  /*d950*/  MUFU.EX2 R137, R137 ;  /* 0x0000008900897308 */ /* 0x000fe20000000800 */
[----:B------:R-:W-:Y:S01]  /*d960*/  FFMA.FTZ R191, R191, R122, R114 ;  /* 0x0000007abfbf7223 */ /* 0x000fe20000010072 */
[----:B------:R-:W-:Y:S01]  /*d970*/  FADD.FTZ R117, R117, R190 ;  /* 0x000000be75757221 */ /* 0x000fe20000010000 */
[----:B------:R-:W-:Y:S01]  /*d980*/  FFMA.FTZ R47, R47, UR7, -R118 ;  /* 0x000000072f2f7c23 */ /* 0x000fe20008010876 */
[----:B------:R-:W1:Y:S01]  /*d990*/  MUFU.EX2 R158, R158 ;  /* 0x0000009e009e7308 */ /* 0x000e620000000800 */
[----:B------:R-:W-:Y:S01]  /*d9a0*/  FADD.FTZ R191, R112, R191 ;  /* 0x000000bf70bf7221 */ /* 0x000fe20000010000 */
[----:B------:R-:W-:Y:S01]  /*d9b0*/  FADD.FTZ R116, R116, R117 ;  /* 0x0000007574747221 */ /* 0x000fe20000010000 */
[C---:B------:R-:W-:Y:S01]  /*d9c0*/  HMMA.16816.F32.BF16 R20, R36.reuse, R26, R20 ;  /* 0x0000001a2414723c */ /* 0x040fe20000041814 */
[----:B------:R-:W5:Y:S01]  /*d9d0*/  LDSM.16.MT88.4 R24, [R124+0x800] ;  /* 0x000800007c18783b */ /* 0x000f620000004200 */
[----:B------:R-:W-:Y:S01]  /*d9e0*/  MUFU.EX2 R156, R156 ;  /* 0x0000009c009c7308 */ /* 0x000fe20000000800 */
[----:B------:R-:W-:Y:S01]  /*d9f0*/  FFMA.FTZ R54, R54, UR7, -R113 ;  /* 0x0000000736367c23 */ /* 0x000fe20008010871 */
[----:B------:R-:W-:Y:S01]  /*da00*/  FADD.FTZ R120, R120, R191 ;  /* 0x000000bf78787221 */ /* 0x000fe20000010000 */
[----:B------:R-:W-:Y:S01]  /*da10*/  FADD.FTZ R116, R115, R116 ;  /* 0x0000007473747221 */ /* 0x000fe20000010000 */
[----:B------:R3:W3:Y:S01]  /*da20*/  MUFU.EX2 R149, R173 ;  /* 0x000000ad00957308 */ /* 0x0006e20000000800 */
[----:B------:R-:W-:Y:S01]  /*da30*/  FFMA.FTZ R91, R91, UR7, -R118 ;  /* 0x000000075b5b7c23 */ /* 0x000fe20008010876 */
[C---:B--2---:R-:W-:Y:S01]  /*da40*/  HMMA.16816.F32.BF16 R40, R36.reuse, R32, R28 ;  /* 0x000000202428723c */ /* 0x044fe2000004181c */
[----:B------:R-:W2:Y:S01]  /*da50*/  LDSM.16.MT88.4 R28, [R218+0x5c00] ;  /* 0x005c0000da1c783b */ /* 0x000ea20000004200 */
[----:B------:R-:W-:Y:S01]  /*da60*/  MUFU.EX2 R145, R145 ;  /* 0x0000009100917308 */ /* 0x000fe20000000800 */
[----:B------:R-:W-:Y:S01]  /*da70*/  FADD.FTZ R120, R121, R120 ;  /* 0x0000007879787221 */ /* 0x000fe20000010000 */
[----:B------:R-:W-:Y:S01]  /*da80*/  FADD.FTZ R125, R125, R116 ;  /* 0x000000747d7d7221 */ /* 0x000fe20000010000 */
[--C-:B------:R-:W-:Y:S01]  /*da90*/  FFMA.FTZ R85, R85, UR7, -R113.reuse ;  /* 0x0000000755557c23 */ /* 0x100fe20008010871 */
        /* <DEDUP_REMOVED lines=14> */
[--C-:B------:R-:W-:Y:S01]  /*db80*/  FFMA.FTZ R98, R98, UR7, -R118.reuse ;  /* 0x0000000762627c23 */ /* 0x100fe20008010876 */
[----:B------:R-:W-:Y:S01]  /*db90*/  FFMA.FTZ R103, R103, UR7, -R118 ;  /* 0x0000000767677c23 */ /* 0x000fe20008010876 */
[----:B------:R-:W-:Y:S01]  /*dba0*/  FADD.FTZ R131, R131, R134 ;  /* 0x0000008683837221 */ /* 0x000fe20000010000 */
[----:B------:R-:W3:Y:S01]  /*dbb0*/  MUFU.EX2 R163, R163 ;  /* 0x000000a300a37308 */ /* 0x000ee20000000800 */
[C---:B------:R-:W-:Y:S01]  /*dbc0*/  HMMA.16816.F32.BF16 R16, R36.reuse, R8, R16 ;  /* 0x000000082410723c */ /* 0x040fe20000041810 */
[--C-:B------:R-:W-:Y:S01]  /*dbd0*/  FFMA.FTZ R104, R104, UR7, -R118.reuse ;  /* 0x0000000768687c23 */ /* 0x100fe20008010876 */
[----:B------:R-:W-:Y:S01]  /*dbe0*/  FADD.FTZ R136, R136, R131 ;  /* 0x0000008388887221 */ /* 0x000fe20000010000 */
[----:B------:R-:W-:Y:S01]  /*dbf0*/  MUFU.EX2 R161, R161 ;  /* 0x000000a100a17308 */ /* 0x000fe20000000800 */
[--C-:B------:R-:W-:Y:S01]  /*dc00*/  FFMA.FTZ R105, R105, UR7, -R118.reuse ;  /* 0x0000000769697c23 */ /* 0x100fe20008010876 */
[--C-:B------:R-:W-:Y:S01]  /*dc10*/  FFMA.FTZ R101, R101, UR7, -R113.reuse ;  /* 0x0000000765657c23 */ /* 0x100fe20008010871 */
[--C-:B------:R-:W-:Y:S01]  /*dc20*/  FFMA.FTZ R100, R100, UR7, -R113.reuse ;  /* 0x0000000764647c23 */ /* 0x100fe20008010871 */
[----:B------:R-:W4:Y:S01]  /*dc30*/  MUFU.EX2 R170, R170 ;  /* 0x000000aa00aa7308 */ /* 0x000f220000000800 */
[C---:B------:R-:W-:Y:S01]  /*dc40*/  HMMA.16816.F32.BF16 R20, R36.reuse, R10, R20 ;  /* 0x0000000a2414723c */ /* 0x040fe20000041814 */
[----:B------:R-:W2:Y:S01]  /*dc50*/  LDSM.16.MT88.4 R8, [R218+0x6000] ;  /* 0x00600000da08783b */ /* 0x000ea20000004200 */
[--C-:B-1----:R-:W-:Y:S01]  /*dc60*/  FFMA.FTZ R178, R153, UR7, -R118.reuse ;  /* 0x0000000799b27c23 */ /* 0x102fe20008010876 */
[----:B------:R-:W-:Y:S01]  /*dc70*/  MUFU.EX2 R169, R169 ;  /* 0x000000a900a97308 */ /* 0x000fe20000000800 */
[--C-:B------:R-:W-:Y:S01]  /*dc80*/  FFMA.FTZ R102, R102, UR7, -R113.reuse ;  /* 0x0000000766667c23 */ /* 0x100fe20008010871 */
[--C-:B------:R-:W-:Y:S01]  /*dc90*/  FFMA.FTZ R107, R107, UR7, -R113.reuse ;  /* 0x000000076b6b7c23 */ /* 0x100fe20008010871 */
[----:B------:R-:W-:Y:S01]  /*dca0*/  LDSM.16.MT88.4 R204, [R218+0x8c00] ;  /* 0x008c0000dacc783b */ /* 0x000fe20000004200 */
[----:B------:R-:W1:Y:S01]  /*dcb0*/  MUFU.EX2 R176, R176 ;  /* 0x000000b000b07308 */ /* 0x000e620000000800 */
[C---:B-----5:R-:W-:Y:S01]  /*dcc0*/  HMMA.16816.F32.BF16 R40, R36.reuse, R24, R40 ;  /* 0x000000182428723c */ /* 0x060fe20000041828 */
[----:B------:R-:W-:Y:S01]  /*dcd0*/  F2FP.BF16.F32.PACK_AB R24, R162, R145 ;  /* 0x00000091a218723e */ /* 0x000fe200000010ff */
[----:B------:R-:W-:Y:S01]  /*dce0*/  LDSM.16.MT88.4 R196, [R124+0x3c00] ;  /* 0x003c00007cc4783b */ /* 0x000fe20000004200 */
[----:B---3--:R-:W-:Y:S01]  /*dcf0*/  F2FP.BF16.F32.PACK_AB R25, R163, R164 ;  /* 0x000000a4a319723e */ /* 0x008fe200000010ff */
[----:B------:R-:W-:Y:S01]  /*dd00*/  MUFU.EX2 R171, R171 ;  /* 0x000000ab00ab7308 */ /* 0x000fe20000000800 */
[--C-:B------:R-:W-:Y:S01]  /*dd10*/  FFMA.FTZ R6, R6, UR7, -R118.reuse ;  /* 0x0000000706067c23 */ /* 0x100fe20008010876 */
[--C-:B------:R-:W-:Y:S01]  /*dd20*/  FFMA.FTZ R191, R5, UR7, -R113.reuse ;  /* 0x0000000705bf7c23 */ /* 0x100fe20008010871 */
[--C-:B------:R-:W-:Y:S01]  /*dd30*/  FFMA.FTZ R190, R109, UR7, -R118.reuse ;  /* 0x000000076dbe7c23 */ /* 0x100fe20008010876 */
[----:B------:R-:W-:Y:S01]  /*dd40*/  HMMA.16816.F32.BF16 R32, R36, R26, R32 ;  /* 0x0000001a2420723c */ /* 0x000fe20000041820 */
[--C-:B------:R-:W-:Y:S01]  /*dd50*/  FFMA.FTZ R37, R167, UR7, -R118.reuse ;  /* 0x00000007a7257c23 */ /* 0x100fe20008010876 */
[--C-:B------:R-:W-:Y:S01]  /*dd60*/  FFMA.FTZ R38, R168, UR7, -R113.reuse ;  /* 0x00000007a8267c23 */ /* 0x100fe20008010871 */
[----:B------:R-:W-:Y:S01]  /*dd70*/  F2FP.BF16.F32.PACK_AB R26, R159, R160 ;  /* 0x000000a09f1a723e */ /* 0x000fe200000010ff */
[--C-:B------:R-:W-:Y:S01]  /*dd80*/  FFMA.FTZ R167, R172, UR7, -R113.reuse ;  /* 0x00000007aca77c23 */ /* 0x100fe20008010871 */
[----:B----4-:R-:W-:Y:S01]  /*dd90*/  F2FP.BF16.F32.PACK_AB R27, R170, R161 ;  /* 0x000000a1aa1b723e */ /* 0x010fe200000010ff */
[----:B------:R-:W-:Y:S01]  /*dda0*/  FFMA.FTZ R168, R166, UR7, -R113 ;  /* 0x00000007a6a87c23 */ /* 0x000fe20008010871 */
[----:B------:R-:W-:Y:S01]  /*ddb0*/  FFMA.FTZ R36, R165, UR7, -R118 ;  /* 0x00000007a5247c23 */ /* 0x000fe20008010876 */
[----:B------:R-:W-:Y:S01]  /*ddc0*/  MUFU.EX2 R166, R38 ;  /* 0x0000002600a67308 */ /* 0x000fe20000000800 */
[----:B------:R-:W-:-:S02]  /*ddd0*/  PLOP3.LUT P0, PT, PT, PT, UP0, 0x80, 0x8 ;  /* 0x000000000008781c */ /* 0x000fc40003f0f008 */
[-C--:B------:R-:W-:Y:S01]  /*dde0*/  MOV R134, R110.reuse ;  /* 0x0000006e00867202 */ /* 0x080fe20000000f00 */
[----:B------:R-:W-:Y:S01]  /*ddf0*/  MUFU.EX2 R165, R37 ;  /* 0x0000002500a57308 */ /* 0x000fe20000000800 */
[C---:B--2---:R-:W-:Y:S03]  /*de00*/  HMMA.16816.F32.BF16 R16, R24.reuse, R28, R16 ;  /* 0x0000001c1810723c */ /* 0x044fe60000041810 */
[----:B------:R2:W-:Y:S04]  /*de10*/  MUFU.EX2 R172, R36 ;  /* 0x0000002400ac7308 */ /* 0x0005e80000000800 */
[----:B------:R-:W3:Y:S01]  /*de20*/  MUFU.EX2 R167, R167 ;  /* 0x000000a700a77308 */ /* 0x000ee20000000800 */
[C---:B------:R-:W-:Y:S01]  /*de30*/  HMMA.16816.F32.BF16 R20, R24.reuse, R30, R20 ;  /* 0x0000001e1814723c */ /* 0x040fe20000041814 */
[----:B------:R-:W4:Y:S01]  /*de40*/  LDSM.16.MT88.4 R28, [R124+0x1000] ;  /* 0x001000007c1c783b */ /* 0x000f220000004200 */
[----:B------:R-:W-:Y:S01]  /*de50*/  @P0 MOV R134, R110 ;  /* 0x0000006e00860202 */ /* 0x000fe20000000f00 */
[----:B------:R-:W5:Y:S04]  /*de60*/  MUFU.EX2 R168, R168 ;  /* 0x000000a800a87308 */ /* 0x000f680000000800 */
[----:B------:R5:W-:Y:S01]  /*de70*/  MUFU.EX2 R151, R157 ;  /* 0x0000009d00977308 */ /* 0x000be20000000800 */
[----:B------:R-:W-:Y:S01]  /*de80*/  HMMA.16816.F32.BF16 R40, R24, R12, R40 ;  /* 0x0000000c1828723c */ /* 0x000fe20000041828 */
[----:B--2---:R-:W-:Y:S01]  /*de90*/  FFMA.FTZ R36, R155, UR7, -R118 ;  /* 0x000000079b247c23 */ /* 0x004fe20008010876 */
[--C-:B------:R-:W-:Y:S01]  /*dea0*/  FFMA.FTZ R155, R154, UR7, -R113.reuse ;  /* 0x000000079a9b7c23 */ /* 0x100fe20008010871 */
[----:B------:R-:W2:Y:S01]  /*deb0*/  MUFU.EX2 R174, R174 ;  /* 0x000000ae00ae7308 */ /* 0x000ea20000000800 */
[----:B------:R-:W-:-:S03]  /*dec0*/  FFMA.FTZ R154, R142, UR7, -R113 ;  /* 0x000000078e9a7c23 */ /* 0x000fc60008010871 */
        /* <DEDUP_REMOVED lines=9> */
[----:B------:R-:W-:-:S03]  /*df60*/  F2FP.BF16.F32.PACK_AB R27, R171, R168 ;  /* 0x000000a8ab1b723e */ /* 0x000fc600000010ff */
[----:B------:R-:W1:Y:S01]  /*df70*/  MUFU.EX2 R155, R155 ;  /* 0x0000009b009b7308 */ /* 0x000e620000000800 */
[----:B--2---:R-:W-:Y:S03]  /*df80*/  LDSM.16.MT88.4 R36, [R218+0x6800] ;  /* 0x00680000da24783b */ /* 0x004fe60000004200 */
[C---:B------:R-:W-:Y:S01]  /*df90*/  HMMA.16816.F32.BF16 R16, R24.reuse, R8, R16 ;  /* 0x000000081810723c */ /* 0x040fe20000041810 */
[----:B------:R-:W-:Y:S04]  /*dfa0*/  MUFU.EX2 R144, R175 ;  /* 0x000000af00907308 */ /* 0x000fe80000000800 */
[----:B------:R2:W3:Y:S03]  /*dfb0*/  MUFU.EX2 R143, R157 ;  /* 0x0000009d008f7308 */ /* 0x0004e60000000800 */
[C---:B------:R-:W-:Y:S01]  /*dfc0*/  HMMA.16816.F32.BF16 R20, R24.reuse, R10, R20 ;  /* 0x0000000a1814723c */ /* 0x040fe20000041814 */
[----:B------:R-:W5:Y:S01]  /*dfd0*/  LDSM.16.MT88.4 R8, [R124+0x1400] ;  /* 0x001400007c08783b */ /* 0x000f620000004200 */
[----:B------:R-:W-:Y:S04]  /*dfe0*/  MUFU.EX2 R147, R147 ;  /* 0x0000009300937308 */ /* 0x000fe80000000800 */
[----:B------:R-:W5:Y:S02]  /*dff0*/  MUFU.EX2 R146, R146 ;  /* 0x0000009200927308 */ /* 0x000f640000000800 */
[----:B----4-:R-:W-:Y:S01]  /*e000*/  HMMA.16816.F32.BF16 R40, R24, R28, R40 ;  /* 0x0000001c1828723c */ /* 0x010fe20000041828 */
[----:B------:R-:W-:Y:S01]  /*e010*/  F2FP.BF16.F32.PACK_AB R28, R174, R151 ;  /* 0x00000097ae1c723e */ /* 0x000fe200000010ff */
[----:B------:R-:W-:Y:S01]  /*e020*/  MUFU.EX2 R139, R139 ;  /* 0x0000008b008b7308 */ /* 0x000fe20000000800 */
[----:B-1----:R-:W-:Y:S01]  /*e030*/  F2FP.BF16.F32.PACK_AB R29, R155, R148 ;  /* 0x000000949b1d723e */ /* 0x002fe200000010ff */
[----:B--2---:R-:W-:-:S02]  /*e040*/  FFMA.FTZ R157, R138, UR7, -R113 ;  /* 0x000000078a9d7c23 */ /* 0x004fc40008010871 */
[----:B------:R1:W-:Y:S02]  /*e050*/  MUFU.EX2 R142, R173 ;  /* 0x000000ad008e7308 */ /* 0x0003e40000000800 */
[----:B------:R-:W-:Y:S01]  /*e060*/  HMMA.16816.F32.BF16 R32, R24, R30, R32 ;  /* 0x0000001e1820723c */ /* 0x000fe20000041820 */
[----:B------:R-:W-:Y:S01]  /*e070*/  F2FP.BF16.F32.PACK_AB R30, R178, R153 ;  /* 0x00000099b21e723e */ /* 0x000fe200000010ff */
[----:B------:R2:W-:Y:S01]  /*e080*/  MUFU.EX2 R130, R154 ;  /* 0x0000009a00827308 */ /* 0x0005e20000000800 */
[----:B---3--:R-:W-:Y:S01]  /*e090*/  F2FP.BF16.F32.PACK_AB R31, R143, R144 ;  /* 0x000000908f1f723e */ /* 0x008fe200000010ff */
[----:B------:R-:W3:Y:S02]  /*e0a0*/  LDSM.16.MT88.4 R24, [R124+0x1800] ;  /* 0x001800007c18783b */ /* 0x000ee40000004200 */
[----:B------:R-:W4:Y:S04]  /*e0b0*/  MUFU.EX2 R141, R141 ;  /* 0x0000008d008d7308 */ /* 0x000f280000000800 */
[----:B------:R4:W-:Y:S01]  /*e0c0*/  MUFU.EX2 R138, R140 ;  /* 0x0000008c008a7308 */ /* 0x0009e20000000800 */
[----:B------:R-:W-:Y:S01]  /*e0d0*/  HMMA.16816.F32.BF16 R16, R28, R12, R16 ;  /* 0x0000000c1c10723c */ /* 0x000fe20000041810 */
[----:B-1----:R-:W-:-:S02]  /*e0e0*/  FFMA.FTZ R173, R52, UR7, -R113 ;  /* 0x0000000734ad7c23 */ /* 0x002fc40008010871 */
[----:B------:R-:W1:Y:S01]  /*e0f0*/  MUFU.EX2 R157, R157 ;  /* 0x0000009d009d7308 */ /* 0x000e620000000800 */
[----:B--2---:R-:W-:-:S03]  /*e100*/  FFMA.FTZ R154, R53, UR7, -R113 ;  /* 0x00000007359a7c23 */ /* 0x004fc60008010871 */
[----:B------:R-:W-:Y:S01]  /*e110*/  MUFU.EX2 R72, R72 ;  /* 0x0000004800487308 */ /* 0x000fe20000000800 */
[C---:B------:R-:W-:Y:S01]  /*e120*/  HMMA.16816.F32.BF16 R20, R28.reuse, R14, R20 ;  /* 0x0000000e1c14723c */ /* 0x040fe20000041814 */
[----:B------:R-:W2:Y:S02]  /*e130*/  LDSM.16.MT88.4 R12, [R218+0x6c00] ;  /* 0x006c0000da0c783b */ /* 0x000ea40000004200 */
[----:B------:R-:W-:Y:S01]  /*e140*/  MUFU.EX2 R61, R61 ;  /* 0x0000003d003d7308 */ /* 0x000fe20000000800 */
[--C-:B----4-:R-:W-:Y:S01]  /*e150*/  FFMA.FTZ R140, R63, UR7, -R113.reuse ;  /* 0x000000073f8c7c23 */ /* 0x110fe20008010871 */
[----:B------:R-:W-:Y:S02]  /*e160*/  FFMA.FTZ R63, R0, UR7, -R113 ;  /* 0x00000007003f7c23 */ /* 0x000fe40008010871 */
[----:B------:R-:W-:Y:S01]  /*e170*/  MUFU.EX2 R68, R68 ;  /* 0x0000004400447308 */ /* 0x000fe20000000800 */
[----:B-----5:R-:W-:Y:S01]  /*e180*/  HMMA.16816.F32.BF16 R40, R28, R8, R40 ;  /* 0x000000081c28723c */ /* 0x020fe20000041828 */
[----:B------:R-:W-:-:S02]  /*e190*/  F2FP.BF16.F32.PACK_AB R8, R146, R147 ;  /* 0x000000939208723e */ /* 0x000fc400000010ff */
[----:B------:R-:W-:Y:S01]  /*e1a0*/  F2FP.BF16.F32.PACK_AB R9, R141, R130 ;  /* 0x000000828d09723e */ /* 0x000fe200000010ff */
[----:B------:R-:W-:Y:S04]  /*e1b0*/  MUFU.EX2 R69, R69 ;  /* 0x0000004500457308 */ /* 0x000fe80000000800 */
[----:B------:R-:W-:Y:S01]  /*e1c0*/  HMMA.16816.F32.BF16 R32, R28, R10, R32 ;  /* 0x0000000a1c20723c */ /* 0x000fe20000041820 */
[----:B------:R-:W-:Y:S01]  /*e1d0*/  F2FP.BF16.F32.PACK_AB R10, R142, R139 ;  /* 0x0000008b8e0a723e */ /* 0x000fe200000010ff */
[--C-:B------:R-:W-:Y:S01]  /*e1e0*/  FFMA.FTZ R28, R74, UR7, -R118.reuse ;  /* 0x000000074a1c7c23 */ /* 0x100fe20008010876 */
[----:B-1----:R-:W-:Y:S01]  /*e1f0*/  F2FP.BF16.F32.PACK_AB R11, R157, R138 ;  /* 0x0000008a9d0b723e */ /* 0x002fe200000010ff */
[--C-:B------:R-:W-:Y:S01]  /*e200*/  FFMA.FTZ R74, R73, UR7, -R118.reuse ;  /* 0x00000007494a7c23 */ /* 0x100fe20008010876 */
[----:B------:R-:W-:Y:S04]  /*e210*/  MUFU.EX2 R52, R140 ;  /* 0x0000008c00347308 */ /* 0x000fe80000000800 */
[----:B------:R1:W-:Y:S01]  /*e220*/  MUFU.EX2 R73, R28 ;  /* 0x0000001c00497308 */ /* 0x0003e20000000800 */
[C---:B------:R-:W-:Y:S01]  /*e230*/  HMMA.16816.F32.BF16 R16, R8.reuse, R36, R16 ;  /* 0x000000240810723c */ /* 0x040fe20000041810 */
[--C-:B------:R-:W-:Y:S01]  /*e240*/  FFMA.FTZ R36, R79, UR7, -R118.reuse ;  /* 0x000000074f247c23 */ /* 0x100fe20008010876 */
[--C-:B------:R-:W-:Y:S01]  /*e250*/  FFMA.FTZ R79, R76, UR7, -R118.reuse ;  /* 0x000000074c4f7c23 */ /* 0x100fe20008010876 */
[--C-:B------:R-:W-:Y:S01]  /*e260*/  FFMA.FTZ R37, R75, UR7, -R113.reuse ;  /* 0x000000074b257c23 */ /* 0x100fe20008010871 */
[----:B------:R-:W4:Y:S04]  /*e270*/  MUFU.EX2 R74, R74 ;  /* 0x0000004a004a7308 */ /* 0x000f280000000800 */
[C---:B------:R-:W-:Y:S01]  /*e280*/  HMMA.16816.F32.BF16 R20, R8.reuse, R38, R20 ;  /* 0x000000260814723c */ /* 0x040fe20000041814 */
[--C-:B------:R-:W-:Y:S01]  /*e290*/  FFMA.FTZ R38, R77, UR7, -R113.reuse ;  /* 0x000000074d267c23 */ /* 0x100fe20008010871 */
[----:B------:R-:W-:Y:S01]  /*e2a0*/  FFMA.FTZ R77, R64, UR7, -R113 ;  /* 0x00000007404d7c23 */ /* 0x000fe20008010871 */
[----:B------:R5:W-:Y:S01]  /*e2b0*/  MUFU.EX2 R76, R36 ;  /* 0x00000024004c7308 */ /* 0x000be20000000800 */
[----:B-1----:R-:W1:Y:S03]  /*e2c0*/  LDSM.16.MT88.4 R28, [R124+0x1c00] ;  /* 0x001c00007c1c783b */ /* 0x002e660000004200 */
[----:B------:R-:W2:Y:S01]  /*e2d0*/  MUFU.EX2 R79, R79 ;  /* 0x0000004f004f7308 */ /* 0x000ea20000000800 */
[C---:B---3--:R-:W-:Y:S03]  /*e2e0*/  HMMA.16816.F32.BF16 R40, R8.reuse, R24, R40 ;  /* 0x000000180828723c */ /* 0x048fe60000041828 */
[----:B------:R-:W3:Y:S04]  /*e2f0*/  MUFU.EX2 R75, R38 ;  /* 0x00000026004b7308 */ /* 0x000ee80000000800 */
[----:B------:R3:W-:Y:S01]  /*e300*/  MUFU.EX2 R64, R37 ;  /* 0x0000002500407308 */ /* 0x0007e20000000800 */
[----:B------:R-:W-:Y:S01]  /*e310*/  HMMA.16816.F32.BF16 R32, R8, R26, R32 ;  /* 0x0000001a0820723c */ /* 0x000fe20000041820 */
[----:B----4-:R-:W-:Y:S01]  /*e320*/  F2FP.BF16.F32.PACK_AB R8, R74, R73 ;  /* 0x000000494a08723e */ /* 0x010fe200000010ff */
[----:B------:R-:W4:Y:S01]  /*e330*/  LDSM.16.MT88.4 R24, [R218+0x7000] ;  /* 0x00700000da18783b */ /* 0x000f220000004200 */
[----:B------:R-:W3:Y:S01]  /*e340*/  MUFU.EX2 R77, R77 ;  /* 0x0000004d004d7308 */ /* 0x000ee20000000800 */
[--C-:B-----5:R-:W-:Y:S01]  /*e350*/  FFMA.FTZ R36, R66, UR7, -R118.reuse ;  /* 0x0000000742247c23 */ /* 0x120fe20008010876 */
[----:B--2---:R-:W-:Y:S01]  /*e360*/  F2FP.BF16.F32.PACK_AB R10, R79, R76 ;  /* 0x0000004c4f0a723e */ /* 0x004fe200000010ff */
[--C-:B------:R-:W-:Y:S01]  /*e370*/  FFMA.FTZ R66, R65, UR7, -R118.reuse ;  /* 0x0000000741427c23 */ /* 0x100fe20008010876 */
[----:B------:R-:W-:Y:S01]  /*e380*/  MUFU.EX2 R53, R173 ;  /* 0x000000ad00357308 */ /* 0x000fe20000000800 */
[----:B---3--:R-:W-:Y:S01]  /*e390*/  F2FP.BF16.F32.PACK_AB R9, R75, R72 ;  /* 0x000000484b09723e */ /* 0x008fe200000010ff */
[----:B------:R-:W-:-:S02]  /*e3a0*/  FFMA.FTZ R38, R81, UR7, -R118 ;  /* 0x0000000751267c23 */ /* 0x000fc40008010876 */
[----:B------:R2:W-:Y:S01]  /*e3b0*/  MUFU.EX2 R65, R36 ;  /* 0x0000002400417308 */ /* 0x0005e20000000800 */
[--C-:B------:R-:W-:Y:S01]  /*e3c0*/  FFMA.FTZ R81, R62, UR7, -R118.reuse ;  /* 0x000000073e517c23 */ /* 0x100fe20008010876 */
[----:B------:R-:W-:Y:S01]  /*e3d0*/  FFMA.FTZ R37, R78, UR7, -R118 ;  /* 0x000000074e257c23 */ /* 0x000fe20008010876 */
[----:B------:R-:W-:Y:S01]  /*e3e0*/  FFMA.FTZ R78, R67, UR7, -R113 ;  /* 0x00000007434e7c23 */ /* 0x000fe20008010871 */
[----:B------:R-:W3:Y:S01]  /*e3f0*/  MUFU.EX2 R66, R66 ;  /* 0x0000004200427308 */ /* 0x000ee20000000800 */
[----:B------:R-:W-:-:S03]  /*e400*/  F2FP.BF16.F32.PACK_AB R11, R77, R64 ;  /* 0x000000404d0b723e */ /* 0x000fc600000010ff */
[----:B------:R-:W-:Y:S04]  /*e410*/  MUFU.EX2 R62, R38 ;  /* 0x00000026003e7308 */ /* 0x000fe80000000800 */
[----:B------:R-:W-:Y:S01]  /*e420*/  MUFU.EX2 R81, R81 ;  /* 0x0000005100517308 */ /* 0x000fe20000000800 */
[C---:B------:R-:W-:Y:S01]  /*e430*/  HMMA.16816.F32.BF16 R16, R8.reuse, R12, R16 ;  /* 0x0000000c0810723c */ /* 0x040fe20000041810 */
[----:B--2---:R-:W-:Y:S02]  /*e440*/  FFMA.FTZ R36, R60, UR7, -R113 ;  /* 0x000000073c247c23 */ /* 0x004fe40008010871 */
[----:B------:R-:W-:Y:S04]  /*e450*/  MUFU.EX2 R60, R37 ;  /* 0x00000025003c7308 */ /* 0x000fe80000000800 */
[----:B------:R2:W-:Y:S01]  /*e460*/  MUFU.EX2 R67, R36 ;  /* 0x0000002400437308 */ /* 0x0005e20000000800 */
[C---:B------:R-:W-:Y:S01]  /*e470*/  HMMA.16816.F32.BF16 R20, R8.reuse, R14, R20 ;  /* 0x0000000e0814723c */ /* 0x040fe20000041814 */
[----:B------:R-:W5:Y:S02]  /*e480*/  LDSM.16.MT88.4 R12, [R124+0x2000] ;  /* 0x002000007c0c783b */ /* 0x000f640000004200 */
[----:B------:R-:W4:Y:S04]  /*e490*/  MUFU.EX2 R78, R78 ;  /* 0x0000004e004e7308 */ /* 0x000f280000000800 */
[----:B------:R-:W-:Y:S01]  /*e4a0*/  MUFU.EX2 R0, R154 ;  /* 0x0000009a00007308 */ /* 0x000fe20000000800 */
[C---:B-1----:R-:W-:Y:S01]  /*e4b0*/  HMMA.16816.F32.BF16 R40, R8.reuse, R28, R40 ;  /* 0x0000001c0828723c */ /* 0x042fe20000041828 */
[--C-:B------:R-:W-:Y:S01]  /*e4c0*/  FFMA.FTZ R28, R80, UR7, -R118.reuse ;  /* 0x00000007501c7c23 */ /* 0x100fe20008010876 */
[----:B------:R-:W-:Y:S01]  /*e4d0*/  FFMA.FTZ R80, R55, UR7, -R118 ;  /* 0x0000000737507c23 */ /* 0x000fe20008010876 */
[----:B------:R-:W-:Y:S01]  /*e4e0*/  MUFU.EX2 R63, R63 ;  /* 0x0000003f003f7308 */ /* 0x000fe20000000800 */
[----:B--2---:R-:W1:Y:S03]  /*e4f0*/  LDSM.16.MT88.4 R36, [R218+0x7400] ;  /* 0x00740000da24783b */ /* 0x004e660000004200 */
[----:B------:R2:W-:Y:S01]  /*e500*/  MUFU.EX2 R55, R28 ;  /* 0x0000001c00377308 */ /* 0x0005e20000000800 */
[----:B------:R-:W-:Y:S01]  /*e510*/  HMMA.16816.F32.BF16 R32, R8, R30, R32 ;  /* 0x0000001e0820723c */ /* 0x000fe20000041820 */
[----:B---3--:R-:W-:-:S02]  /*e520*/  F2FP.BF16.F32.PACK_AB R8, R66, R65 ;  /* 0x000000414208723e */ /* 0x008fc400000010ff */
[----:B----4-:R-:W-:Y:S01]  /*e530*/  F2FP.BF16.F32.PACK_AB R9, R78, R67 ;  /* 0x000000434e09723e */ /* 0x010fe200000010ff */
[----:B------:R-:W3:Y:S01]  /*e540*/  MUFU.EX2 R80, R80 ;  /* 0x0000005000507308 */ /* 0x000ee20000000800 */
[----:B------:R-:W-:Y:S02]  /*e550*/  F2FP.BF16.F32.PACK_AB R10, R81, R62 ;  /* 0x0000003e510a723e */ /* 0x000fe400000010ff */
[----:B------:R-:W-:Y:S01]  /*e560*/  F2FP.BF16.F32.PACK_AB R11, R68, R61 ;  /* 0x0000003d440b723e */ /* 0x000fe200000010ff */
[----:B------:R-:W-:Y:S04]  /*e570*/  MUFU.EX2 R48, R48 ;  /* 0x0000003000307308 */ /* 0x000fe80000000800 */
[----:B------:R-:W-:Y:S01]  /*e580*/  MUFU.EX2 R45, R45 ;  /* 0x0000002d002d7308 */ /* 0x000fe20000000800 */
[----:B--2---:R-:W2:Y:S01]  /*e590*/  LDSM.16.MT88.4 R28, [R124+0x2400] ;  /* 0x002400007c1c783b */ /* 0x004ea20000004200 */
[C---:B------:R-:W-:Y:S02]  /*e5a0*/  HMMA.16816.F32.BF16 R20, R8.reuse, R26, R20 ;  /* 0x0000001a0814723c */ /* 0x040fe40000041814 */
[----:B------:R-:W-:Y:S04]  /*e5b0*/  MUFU.EX2 R47, R47 ;  /* 0x0000002f002f7308 */ /* 0x000fe80000000800 */
[----:B------:R-:W-:Y:S02]  /*e5c0*/  MUFU.EX2 R54, R54 ;  /* 0x0000003600367308 */ /* 0x000fe40000000800 */
[C---:B------:R-:W-:Y:S01]  /*e5d0*/  HMMA.16816.F32.BF16 R16, R8.reuse, R24, R16 ;  /* 0x000000180810723c */ /* 0x040fe20000041810 */
[----:B------:R-:W-:Y:S01]  /*e5e0*/  LDSM.16.MT88.4 R24, [R124+0x2800] ;  /* 0x002800007c18783b */ /* 0x000fe20000004200 */
[----:B------:R-:W-:Y:S04]  /*e5f0*/  MUFU.EX2 R190, R190 ;  /* 0x000000be00be7308 */ /* 0x000fe80000000800 */
[----:B------:R-:W-:Y:S02]  /*e600*/  MUFU.EX2 R191, R191 ;  /* 0x000000bf00bf7308 */ /* 0x000fe40000000800 */
[C---:B-----5:R-:W-:Y:S08]  /*e610*/  HMMA.16816.F32.BF16 R40, R8.reuse, R12, R40 ;  /* 0x0000000c0828723c */ /* 0x060ff00000041828 */
[----:B------:R-:W-:Y:S01]  /*e620*/  HMMA.16816.F32.BF16 R32, R8, R14, R32 ;  /* 0x0000000e0820723c */ /* 0x000fe20000041820 */
[----:B------:R-:W4:Y:S01]  /*e630*/  LDSM.16.MT88.4 R12, [R218+0x7800] ;  /* 0x00780000da0c783b */ /* 0x000f220000004200 */
[----:B------:R-:W-:-:S02]  /*e640*/  F2FP.BF16.F32.PACK_AB R8, R69, R60 ;  /* 0x0000003c4508723e */ /* 0x000fc400000010ff */
[----:B------:R-:W-:Y:S02]  /*e650*/  F2FP.BF16.F32.PACK_AB R9, R53, R52 ;  /* 0x000000343509723e */ /* 0x000fe400000010ff */
[----:B---3--:R-:W-:Y:S02]  /*e660*/  F2FP.BF16.F32.PACK_AB R10, R80, R55 ;  /* 0x00000037500a723e */ /* 0x008fe400000010ff */
[----:B------:R-:W-:-:S07]  /*e670*/  F2FP.BF16.F32.PACK_AB R11, R63, R0 ;  /* 0x000000003f0b723e */ /* 0x000fce00000010ff */
[C---:B-1----:R-:W-:Y:S01]  /*e680*/  HMMA.16816.F32.BF16 R20, R8.reuse, R38, R20 ;  /* 0x000000260814723c */ /* 0x042fe20000041814 */
[--C-:B------:R-:W-:Y:S01]  /*e690*/  FFMA.FTZ R39, R44, UR7, -R113.reuse ;  /* 0x000000072c277c23 */ /* 0x100fe20008010871 */
[--C-:B------:R-:W-:Y:S01]  /*e6a0*/  FFMA.FTZ R44, R46, UR7, -R113.reuse ;  /* 0x000000072e2c7c23 */ /* 0x100fe20008010871 */
[--C-:B------:R-:W-:Y:S01]  /*e6b0*/  FFMA.FTZ R46, R70, UR7, -R118.reuse ;  /* 0x00000007462e7c23 */ /* 0x100fe20008010876 */
[--C-:B------:R-:W-:Y:S01]  /*e6c0*/  FFMA.FTZ R70, R86, UR7, -R118.reuse ;  /* 0x0000000756467c23 */ /* 0x100fe20008010876 */
[--C-:B------:R-:W-:Y:S02]  /*e6d0*/  FFMA.FTZ R86, R97, UR7, -R113.reuse ;  /* 0x0000000761567c23 */ /* 0x100fe40008010871 */
[----:B------:R-:W-:Y:S01]  /*e6e0*/  MUFU.EX2 R39, R39 ;  /* 0x0000002700277308 */ /* 0x000fe20000000800 */
[C---:B------:R-:W-:Y:S01]  /*e6f0*/  HMMA.16816.F32.BF16 R16, R8.reuse, R36, R16 ;  /* 0x000000240810723c */ /* 0x040fe20000041810 */
[--C-:B------:R-:W-:Y:S01]  /*e700*/  FFMA.FTZ R36, R50, UR7, -R118.reuse ;  /* 0x0000000732247c23 */ /* 0x100fe20008010876 */
[--C-:B------:R-:W-:Y:S01]  /*e710*/  FFMA.FTZ R50, R49, UR7, -R113.reuse ;  /* 0x0000000731327c23 */ /* 0x100fe20008010871 */
[----:B------:R-:W1:Y:S04]  /*e720*/  MUFU.EX2 R37, R51 ;  /* 0x0000003300257308 */ /* 0x000e680000000800 */
[----:B------:R-:W-:Y:S01]  /*e730*/  MUFU.EX2 R36, R36 ;  /* 0x0000002400247308 */ /* 0x000fe20000000800 */
[C---:B--2---:R-:W-:Y:S03]  /*e740*/  HMMA.16816.F32.BF16 R40, R8.reuse, R28, R40 ;  /* 0x0000001c0828723c */ /* 0x044fe60000041828 */
[----:B------:R-:W2:Y:S04]  /*e750*/  MUFU.EX2 R49, R57 ;  /* 0x0000003900317308 */ /* 0x000ea80000000800 */
[----:B------:R3:W5:Y:S01]  /*e760*/  MUFU.EX2 R38, R50 ;  /* 0x0000003200267308 */ /* 0x0007620000000800 */
[----:B------:R-:W-:Y:S01]  /*e770*/  HMMA.16816.F32.BF16 R32, R8, R30, R32 ;  /* 0x0000001e0820723c */ /* 0x000fe20000041820 */
[----:B------:R-:W4:Y:S01]  /*e780*/  LDSM.16.MT88.4 R28, [R218+0x7c00] ;  /* 0x007c0000da1c783b */ /* 0x000f220000004200 */
[----:B-1----:R-:W-:Y:S01]  /*e790*/  F2FP.BF16.F32.PACK_AB R8, R37, R48 ;  /* 0x000000302508723e */ /* 0x002fe200000010ff */
[----:B------:R-:W1:Y:S01]  /*e7a0*/  MUFU.EX2 R44, R44 ;  /* 0x0000002c002c7308 */ /* 0x000e620000000800 */
[----:B------:R-:W-:Y:S01]  /*e7b0*/  FFMA.FTZ R51, R83, UR7, -R118 ;  /* 0x0000000753337c23 */ /* 0x000fe20008010876 */
[--C-:B------:R-:W-:Y:S01]  /*e7c0*/  FFMA.FTZ R83, R88, UR7, -R113.reuse ;  /* 0x0000000758537c23 */ /* 0x100fe20008010871 */
[--C-:B------:R-:W-:Y:S01]  /*e7d0*/  FFMA.FTZ R88, R93, UR7, -R113.reuse ;  /* 0x000000075d587c23 */ /* 0x100fe20008010871 */
[----:B------:R-:W4:Y:S01]  /*e7e0*/  MUFU.EX2 R46, R46 ;  /* 0x0000002e002e7308 */ /* 0x000f220000000800 */
[----:B--2---:R-:W-:Y:S01]  /*e7f0*/  F2FP.BF16.F32.PACK_AB R10, R49, R36 ;  /* 0x00000024310a723e */ /* 0x004fe200000010ff */
[----:B------:R-:W-:-:S02]  /*e800*/  FFMA.FTZ R57, R71, UR7, -R113 ;  /* 0x0000000747397c23 */ /* 0x000fc40008010871 */
[----:B------:R-:W-:Y:S01]  /*e810*/  MUFU.EX2 R51, R51 ;  /* 0x0000003300337308 */ /* 0x000fe20000000800 */
[--C-:B------:R-:W-:Y:S01]  /*e820*/  FFMA.FTZ R71, R82, UR7, -R118.reuse ;  /* 0x0000000752477c23 */ /* 0x100fe20008010876 */
[--C-:B---3--:R-:W-:Y:S01]  /*e830*/  FFMA.FTZ R50, R56, UR7, -R118.reuse ;  /* 0x0000000738327c23 */ /* 0x108fe20008010876 */
[----:B-----5:R-:W-:Y:S01]  /*e840*/  F2FP.BF16.F32.PACK_AB R9, R39, R38 ;  /* 0x000000262709723e */ /* 0x020fe200000010ff */
[--C-:B------:R-:W-:Y:S01]  /*e850*/  FFMA.FTZ R56, R59, UR7, -R113.reuse ;  /* 0x000000073b387c23 */ /* 0x100fe20008010871 */
[----:B------:R-:W-:Y:S01]  /*e860*/  FFMA.FTZ R59, R58, UR7, -R113 ;  /* 0x000000073a3b7c23 */ /* 0x000fe20008010871 */
[----:B-1----:R-:W-:Y:S01]  /*e870*/  F2FP.BF16.F32.PACK_AB R11, R45, R44 ;  /* 0x0000002c2d0b723e */ /* 0x002fe200000010ff */
[----:B------:R-:W1:Y:S01]  /*e880*/  MUFU.EX2 R57, R57 ;  /* 0x0000003900397308 */ /* 0x000e620000000800 */
[----:B------:R-:W-:Y:S01]  /*e890*/  FFMA.FTZ R58, R87, UR7, -R118 ;  /* 0x00000007573a7c23 */ /* 0x000fe20008010876 */
[----:B------:R-:W-:Y:S01]  /*e8a0*/  FADD.FTZ R87, R137, R136 ;  /* 0x0000008889577221 */ /* 0x000fe20000010000 */
[--C-:B------:R-:W-:Y:S01]  /*e8b0*/  FFMA.FTZ R82, R95, UR7, -R118.reuse ;  /* 0x000000075f527c23 */ /* 0x100fe20008010876 */
[----:B------:R-:W2:Y:S02]  /*e8c0*/  MUFU.EX2 R50, R50 ;  /* 0x0000003200327308 */ /* 0x000ea40000000800 */
[C---:B----4-:R-:W-:Y:S01]  /*e8d0*/  HMMA.16816.F32.BF16 R16, R8.reuse, R12, R16 ;  /* 0x0000000c0810723c */ /* 0x050fe20000041810 */
[----:B------:R-:W-:Y:S01]  /*e8e0*/  FADD.FTZ R87, R158, R87 ;  /* 0x000000579e577221 */ /* 0x000fe20000010000 */
[----:B------:R-:W-:Y:S03]  /*e8f0*/  MUFU.EX2 R56, R56 ;  /* 0x0000003800387308 */ /* 0x000fe60000000800 */
[----:B------:R-:W-:Y:S01]  /*e900*/  FADD.FTZ R156, R156, R87 ;  /* 0x000000579c9c7221 */ /* 0x000fe20000010000 */
[----:B------:R-:W3:Y:S01]  /*e910*/  MUFU.EX2 R59, R59 ;  /* 0x0000003b003b7308 */ /* 0x000ee20000000800 */
[----:B------:R-:W-:Y:S01]  /*e920*/  FFMA.FTZ R87, R94, UR7, -R118 ;  /* 0x000000075e577c23 */ /* 0x000fe20008010876 */
[----:B------:R-:W-:Y:S01]  /*e930*/  HMMA.16816.F32.BF16 R20, R8, R14, R20 ;  /* 0x0000000e0814723c */ /* 0x000fe20000041814 */
[----:B------:R-:W4:Y:S01]  /*e940*/  LDSM.16.MT88.4 R12, [R124+0x2c00] ;  /* 0x002c00007c0c783b */ /* 0x000f220000004200 */
[----:B------:R-:W-:Y:S01]  /*e950*/  MUFU.EX2 R71, R71 ;  /* 0x0000004700477308 */ /* 0x000fe20000000800 */
[----:B------:R-:W-:-:S03]  /*e960*/  FADD.FTZ R149, R149, R156 ;  /* 0x0000009c95957221 */ /* 0x000fc60000010000 */
[----:B------:R-:W5:Y:S01]  /*e970*/  MUFU.EX2 R58, R58 ;  /* 0x0000003a003a7308 */ /* 0x000f620000000800 */
        /* <DEDUP_REMOVED lines=9> */
[----:B------:R-:W5:Y:S01]  /*ea10*/  LDSM.16.MT88.4 R24, [R218+0x8000] ;  /* 0x00800000da18783b */ /* 0x000f620000004200 */
[----:B------:R-:W-:Y:S01]  /*ea20*/  F2FP.BF16.F32.PACK_AB R8, R46, R47 ;  /* 0x0000002f2e08723e */ /* 0x000fe200000010ff */
[----:B------:R-:W-:Y:S01]  /*ea30*/  FADD.FTZ R127, R127, R128 ;  /* 0x000000807f7f7221 */ /* 0x000fe20000010000 */
[----:B-1----:R-:W-:Y:S01]  /*ea40*/  F2FP.BF16.F32.PACK_AB R9, R57, R54 ;  /* 0x000000363909723e */ /* 0x002fe200000010ff */
[----:B------:R-:W-:Y:S01]  /*ea50*/  FADD.FTZ R170, R170, R161 ;  /* 0x000000a1aaaa7221 */ /* 0x000fe20000010000 */
[----:B--2---:R-:W-:Y:S01]  /*ea60*/  F2FP.BF16.F32.PACK_AB R10, R51, R50 ;  /* 0x00000032330a723e */ /* 0x004fe200000010ff */
[----:B------:R-:W-:Y:S01]  /*ea70*/  FADD.FTZ R150, R150, R127 ;  /* 0x0000007f96967221 */ /* 0x000fe20000010000 */
[----:B---3--:R-:W-:Y:S01]  /*ea80*/  F2FP.BF16.F32.PACK_AB R11, R59, R56 ;  /* 0x000000383b0b723e */ /* 0x008fe200000010ff */
[----:B------:R-:W-:Y:S02]  /*ea90*/  MUFU.EX2 R82, R82 ;  /* 0x0000005200527308 */ /* 0x000fe40000000800 */
[----:B------:R-:W-:-:S02]  /*eaa0*/  FADD.FTZ R150, R135, R150 ;  /* 0x0000009687967221 */ /* 0x000fc40000010000 */
[----:B------:R-:W-:Y:S02]  /*eab0*/  MUFU.EX2 R87, R87 ;  /* 0x0000005700577308 */ /* 0x000fe40000000800 */
[C---:B------:R-:W-:Y:S01]  /*eac0*/  HMMA.16816.F32.BF16 R16, R8.reuse, R28, R16 ;  /* 0x0000001c0810723c */ /* 0x040fe20000041810 */
[----:B------:R-:W-:Y:S01]  /*ead0*/  FFMA.FTZ R28, R84, UR7, -R113 ;  /* 0x00000007541c7c23 */ /* 0x000fe20008010871 */
[----:B------:R-:W-:Y:S01]  /*eae0*/  FADD.FTZ R133, R133, R150 ;  /* 0x0000009685857221 */ /* 0x000fe20000010000 */
[----:B------:R1:W-:Y:S01]  /*eaf0*/  MUFU.EX2 R29, R91 ;  /* 0x0000005b001d7308 */ /* 0x0003e20000000800 */
[----:B------:R-:W-:Y:S02]  /*eb00*/  FFMA.FTZ R84, R99, UR7, -R118 ;  /* 0x0000000763547c23 */ /* 0x000fe40008010876 */
[----:B------:R-:W-:Y:S01]  /*eb10*/  FADD.FTZ R152, R152, R133 ;  /* 0x0000008598987221 */ /* 0x000fe20000010000 */
[----:B------:R-:W-:Y:S01]  /*eb20*/  MUFU.EX2 R28, R28 ;  /* 0x0000001c001c7308 */ /* 0x000fe20000000800 */
[C---:B------:R-:W-:Y:S01]  /*eb30*/  HMMA.16816.F32.BF16 R20, R8.reuse, R30, R20 ;  /* 0x0000001e0814723c */ /* 0x040fe20000041814 */
[--C-:B------:R-:W-:Y:S01]  /*eb40*/  FFMA.FTZ R30, R89, UR7, -R113.reuse ;  /* 0x00000007591e7c23 */ /* 0x100fe20008010871 */
[----:B------:R-:W-:Y:S01]  /*eb50*/  FADD.FTZ R145, R145, R152 ;  /* 0x0000009891917221 */ /* 0x000fe20000010000 */
[----:B------:R-:W2:Y:S01]  /*eb60*/  MUFU.EX2 R31, R85 ;  /* 0x00000055001f7308 */ /* 0x000ea20000000800 */
[----:B------:R-:W-:Y:S01]  /*eb70*/  FFMA.FTZ R89, R92, UR7, -R113 ;  /* 0x000000075c597c23 */ /* 0x000fe20008010871 */
[-C--:B------:R-:W-:Y:S01]  /*eb80*/  MOV R133, R2.reuse ;  /* 0x0000000200857202 */ /* 0x080fe20000000f00 */
[----:B------:R-:W-:Y:S01]  /*eb90*/  FADD.FTZ R145, R162, R145 ;  /* 0x00000091a2917221 */ /* 0x000fe20000010000 */
[----:B------:R-:W3:Y:S01]  /*eba0*/  MUFU.EX2 R30, R30 ;  /* 0x0000001e001e7308 */ /* 0x000ee20000000800 */
[----:B----4-:R-:W-:Y:S01]  /*ebb0*/  HMMA.16816.F32.BF16 R40, R8, R12, R40 ;  /* 0x0000000c0828723c */ /* 0x010fe20000041828 */
[----:B-1----:R-:W-:Y:S01]  /*ebc0*/  FFMA.FTZ R91, R96, UR7, -R113 ;  /* 0x00000007605b7c23 */ /* 0x002fe20008010871 */
[----:B------:R-:W-:Y:S01]  /*ebd0*/  FADD.FTZ R160, R160, R145 ;  /* 0x00000091a0a07221 */ /* 0x000fe20000010000 */
[----:B------:R-:W-:Y:S01]  /*ebe0*/  MUFU.EX2 R84, R84 ;  /* 0x0000005400547308 */ /* 0x000fe20000000800 */
[----:B------:R-:W-:-:S02]  /*ebf0*/  @P0 MOV R133, R2 ;  /* 0x0000000200850202 */ /* 0x000fc40000000f00 */
[----:B------:R-:W-:Y:S01]  /*ec00*/  FADD.FTZ R160, R159, R160 ;  /* 0x000000a09fa07221 */ /* 0x000fe20000010000 */
[----:B------:R-:W-:Y:S01]  /*ec10*/  MUFU.EX2 R89, R89 ;  /* 0x0000005900597308 */ /* 0x000fe20000000800 */
[----:B------:R-:W-:Y:S01]  /*ec20*/  HMMA.16816.F32.BF16 R32, R8, R14, R32 ;  /* 0x0000000e0820723c */ /* 0x000fe20000041820 */
[----:B-----5:R-:W-:Y:S01]  /*ec30*/  F2FP.BF16.F32.PACK_AB R8, R58, R71 ;  /* 0x000000473a08723e */ /* 0x020fe200000010ff */
[----:B------:R-:W-:Y:S01]  /*ec40*/  FADD.FTZ R169, R169, R160 ;  /* 0x000000a0a9a97221 */ /* 0x000fe20000010000 */
[----:B--2---:R-:W-:Y:S01]  /*ec50*/  F2FP.BF16.F32.PACK_AB R9, R31, R28 ;  /* 0x0000001c1f09723e */ /* 0x004fe200000010ff */
[----:B------:R-:W1:Y:S01]  /*ec60*/  LDSM.16.MT88.4 R12, [R124+0x3000] ;  /* 0x003000007c0c783b */ /* 0x000e620000004200 */
[----:B------:R-:W-:Y:S01]  /*ec70*/  F2FP.BF16.F32.PACK_AB R10, R29, R70 ;  /* 0x000000461d0a723e */ /* 0x000fe200000010ff */
[----:B------:R-:W-:Y:S01]  /*ec80*/  FADD.FTZ R176, R176, R169 ;  /* 0x000000a9b0b07221 */ /* 0x000fe20000010000 */
[----:B---3--:R-:W-:Y:S01]  /*ec90*/  F2FP.BF16.F32.PACK_AB R11, R83, R30 ;  /* 0x0000001e530b723e */ /* 0x008fe200000010ff */
[----:B------:R-:W-:Y:S01]  /*eca0*/  FFMA.FTZ R85, R90, UR7, -R118 ;  /* 0x000000075a557c23 */ /* 0x000fe20008010876 */
[----:B------:R-:W-:Y:S01]  /*ecb0*/  MUFU.EX2 R88, R88 ;  /* 0x0000005800587308 */ /* 0x000fe20000000800 */
[----:B------:R-:W-:-:S03]  /*ecc0*/  FADD.FTZ R165, R165, R176 ;  /* 0x000000b0a5a57221 */ /* 0x000fc60000010000 */
[----:B------:R-:W-:Y:S01]  /*ecd0*/  MUFU.EX2 R86, R86 ;  /* 0x0000005600567308 */ /* 0x000fe20000000800 */
[C---:B------:R-:W-:Y:S01]  /*ece0*/  HMMA.16816.F32.BF16 R16, R8.reuse, R24, R16 ;  /* 0x000000180810723c */ /* 0x040fe20000041810 */
[----:B------:R-:W-:Y:S01]  /*ecf0*/  FADD.FTZ R25, R167, R170 ;  /* 0x000000aaa7197221 */ /* 0x000fe20000010000 */
[----:B------:R-:W-:Y:S01]  /*ed00*/  FADD.FTZ R172, R172, R165 ;  /* 0x000000a5acac7221 */ /* 0x000fe20000010000 */
[----:B------:R-:W2:Y:S02]  /*ed10*/  MUFU.EX2 R85, R85 ;  /* 0x0000005500557308 */ /* 0x000ea40000000800 */
[----:B------:R-:W-:Y:S01]  /*ed20*/  FADD.FTZ R25, R166, R25 ;  /* 0x00000019a6197221 */ /* 0x000fe20000010000 */
[----:B------:R-:W-:Y:S01]  /*ed30*/  FADD.FTZ R151, R151, R172 ;  /* 0x000000ac97977221 */ /* 0x000fe20000010000 */
[----:B------:R-:W3:Y:S01]  /*ed40*/  MUFU.EX2 R91, R91 ;  /* 0x0000005b005b7308 */ /* 0x000ee20000000800 */
[----:B------:R-:W-:Y:S01]  /*ed50*/  HMMA.16816.F32.BF16 R20, R8, R26, R20 ;  /* 0x0000001a0814723c */ /* 0x000fe20000041814 */
[----:B------:R-:W-:Y:S01]  /*ed60*/  FADD.FTZ R168, R168, R25 ;  /* 0x00000019a8a87221 */ /* 0x000fe20000010000 */
[----:B------:R-:W-:Y:S01]  /*ed70*/  FADD.FTZ R174, R174, R151 ;  /* 0x00000097aeae7221 */ /* 0x000fe20000010000 */
[----:B------:R-:W4:Y:S02]  /*ed80*/  LDSM.16.MT88.4 R24, [R218+0x8400] ;  /* 0x00840000da18783b */ /* 0x000f240000004200 */
[----:B------:R-:W-:Y:S01]  /*ed90*/  FADD.FTZ R171, R171, R168 ;  /* 0x000000a8abab7221 */ /* 0x000fe20000010000 */
[----:B------:R-:W-:-:S03]  /*eda0*/  FADD.FTZ R153, R153, R174 ;  /* 0x000000ae99997221 */ /* 0x000fc60000010000 */
        /* <DEDUP_REMOVED lines=8> */
[----:B-1----:R-:W-:Y:S02]  /*ee30*/  HMMA.16816.F32.BF16 R40, R8, R12, R40 ;  /* 0x0000000c0828723c */ /* 0x002fe40000041828 */
[----:B------:R-:W-:Y:S01]  /*ee40*/  FADD.FTZ R130, R130, R143 ;  /* 0x0000008f82827221 */ /* 0x000fe20000010000 */
[----:B------:R-:W-:-:S03]  /*ee50*/  FADD.FTZ R142, R142, R139 ;  /* 0x0000008b8e8e7221 */ /* 0x000fc60000010000 */
[----:B------:R-:W-:Y:S01]  /*ee60*/  FADD.FTZ R141, R141, R130 ;  /* 0x000000828d8d7221 */ /* 0x000fe20000010000 */
[----:B------:R-:W-:Y:S01]  /*ee70*/  FADD.FTZ R73, R73, R142 ;  /* 0x0000008e49497221 */ /* 0x000fe20000010000 */
[----:B------:R-:W-:Y:S01]  /*ee80*/  HMMA.16816.F32.BF16 R32, R8, R14, R32 ;  /* 0x0000000e0820723c */ /* 0x000fe20000041820 */
[----:B--2---:R-:W-:Y:S01]  /*ee90*/  F2FP.BF16.F32.PACK_AB R8, R82, R85 ;  /* 0x000000555208723e */ /* 0x004fe200000010ff */
[----:B------:R-:W-:Y:S01]  /*eea0*/  FADD.FTZ R138, R138, R141 ;  /* 0x0000008d8a8a7221 */ /* 0x000fe20000010000 */
[----:B------:R-:W-:Y:S01]  /*eeb0*/  F2FP.BF16.F32.PACK_AB R9, R88, R89 ;  /* 0x000000595809723e */ /* 0x000fe200000010ff */
[----:B------:R-:W-:Y:S01]  /*eec0*/  FADD.FTZ R73, R74, R73 ;  /* 0x000000494a497221 */ /* 0x000fe20000010000 */
[----:B------:R-:W-:Y:S01]  /*eed0*/  F2FP.BF16.F32.PACK_AB R10, R84, R87 ;  /* 0x00000057540a723e */ /* 0x000fe200000010ff */
[----:B------:R-:W-:Y:S01]  /*eee0*/  FADD.FTZ R157, R157, R138 ;  /* 0x0000008a9d9d7221 */ /* 0x000fe20000010000 */
[----:B---3--:R-:W-:Y:S01]  /*eef0*/  F2FP.BF16.F32.PACK_AB R11, R91, R86 ;  /* 0x000000565b0b723e */ /* 0x008fe200000010ff */
[----:B------:R-:W1:Y:S02]  /*ef00*/  LDSM.16.MT88.4 R12, [R124+0x3400] ;  /* 0x003400007c0c783b */ /* 0x000e640000004200 */
[----:B------:R-:W-:-:S04]  /*ef10*/  FADD.FTZ R72, R72, R157 ;  /* 0x0000009d48487221 */ /* 0x000fc80000010000 */
        /* <DEDUP_REMOVED lines=8> */
[----:B------:R-:W-:Y:S01]  /*efa0*/  FADD.FTZ R67, R67, R64 ;  /* 0x0000004043437221 */ /* 0x000fe20000010000 */
[----:B------:R-:W-:Y:S01]  /*efb0*/  MUFU.EX2 R65, R98 ;  /* 0x0000006200417308 */ /* 0x000fe20000000800 */
[----:B------:R-:W-:Y:S02]  /*efc0*/  FADD.FTZ R25, R66, R25 ;  /* 0x0000001942197221 */ /* 0x000fe40000010000 */
[----:B------:R-:W-:Y:S01]  /*efd0*/  FADD.FTZ R78, R78, R67 ;  /* 0x000000434e4e7221 */ /* 0x000fe20000010000 */
[----:B------:R-:W2:Y:S01]  /*efe0*/  MUFU.EX2 R64, R103 ;  /* 0x0000006700407308 */ /* 0x000ea20000000800 */
[----:B------:R-:W-:Y:S02]  /*eff0*/  FADD.FTZ R66, R62, R25 ;  /* 0x000000193e427221 */ /* 0x000fe40000010000 */
[----:B------:R-:W-:Y:S01]  /*f000*/  FADD.FTZ R67, R61, R78 ;  /* 0x0000004e3d437221 */ /* 0x000fe20000010000 */
[----:B------:R-:W3:Y:S01]  /*f010*/  LDSM.16.MT88.4 R24, [R218+0x8800] ;  /* 0x00880000da18783b */ /* 0x000ee20000004200 */
[----:B------:R-:W-:Y:S01]  /*f020*/  FADD.FTZ R81, R81, R66 ;  /* 0x0000004251517221 */ /* 0x000fe20000010000 */
[----:B------:R-:W-:Y:S01]  /*f030*/  MUFU.EX2 R62, R104 ;  /* 0x00000068003e7308 */ /* 0x000fe20000000800 */
        /* <DEDUP_REMOVED lines=10> */
[----:B------:R-:W1:Y:S01]  /*f0e0*/  MUFU.EX2 R67, R100 ;  /* 0x0000006400437308 */ /* 0x000e620000000800 */
[----:B------:R-:W-:Y:S01]  /*f0f0*/  FADD.FTZ R55, R80, R55 ;  /* 0x0000003750377221 */ /* 0x000fe20000010000 */
[----:B--2---:R-:W-:Y:S01]  /*f100*/  F2FP.BF16.F32.PACK_AB R12, R64, R65 ;  /* 0x00000041400c723e */ /* 0x004fe200000010ff */
[----:B------:R-:W-:Y:S01]  /*f110*/  FADD.FTZ R63, R63, R0 ;  /* 0x000000003f3f7221 */ /* 0x000fe20000010000 */
[----:B------:R-:W-:Y:S01]  /*f120*/  MUFU.EX2 R52, R102 ;  /* 0x0000006600347308 */ /* 0x000fe20000000800 */
[----:B------:R-:W-:Y:S01]  /*f130*/  FADD.FTZ R48, R48, R55 ;  /* 0x0000003730307221 */ /* 0x000fe20000010000 */
[----:B------:R-:W-:Y:S01]  /*f140*/  HMMA.16816.F32.BF16 R32, R8, R14, R32 ;  /* 0x0000000e0820723c */ /* 0x000fe20000041820 */
[----:B------:R-:W-:Y:S01]  /*f150*/  FADD.FTZ R38, R38, R63 ;  /* 0x0000003f26267221 */ /* 0x000fe20000010000 */
[----:B------:R-:W2:Y:S01]  /*f160*/  LDSM.16.MT88.4 R8, [R124+0x3800] ;  /* 0x003800007c08783b */ /* 0x000ea20000004200 */
[----:B------:R-:W-:Y:S01]  /*f170*/  FADD.FTZ R37, R37, R48 ;  /* 0x0000003025257221 */ /* 0x000fe20000010000 */
[----:B------:R-:W5:Y:S01]  /*f180*/  MUFU.EX2 R53, R107 ;  /* 0x0000006b00357308 */ /* 0x000f620000000800 */
[----:B------:R-:W-:Y:S01]  /*f190*/  FADD.FTZ R39, R39, R38 ;  /* 0x0000002627277221 */ /* 0x000fe20000010000 */
[----:B----4-:R-:W-:Y:S01]  /*f1a0*/  F2FP.BF16.F32.PACK_AB R14, R61, R62 ;  /* 0x0000003e3d0e723e */ /* 0x010fe200000010ff */
[----:B------:R-:W-:Y:S01]  /*f1b0*/  FADD.FTZ R36, R36, R37 ;  /* 0x0000002524247221 */ /* 0x000fe20000010000 */
[----:B-1----:R-:W-:Y:S01]  /*f1c0*/  F2FP.BF16.F32.PACK_AB R13, R67, R66 ;  /* 0x00000042430d723e */ /* 0x002fe200000010ff */
[----:B------:R-:W-:Y:S01]  /*f1d0*/  FADD.FTZ R44, R44, R39 ;  /* 0x000000272c2c7221 */ /* 0x000fe20000010000 */
[----:B------:R-:W-:Y:S01]  /*f1e0*/  FFMA.FTZ R0, R111, UR7, -R118 ;  /* 0x000000076f007c23 */ /* 0x000fe20008010876 */
[----:B------:R-:W-:Y:S01]  /*f1f0*/  FADD.FTZ R36, R49, R36 ;  /* 0x0000002431247221 */ /* 0x000fe20000010000 */
[----:B------:R-:W-:Y:S01]  /*f200*/  FFMA.FTZ R37, R7, UR7, -R113 ;  /* 0x0000000707257c23 */ /* 0x000fe20008010871 */
[----:B------:R-:W-:-:S02]  /*f210*/  FADD.FTZ R45, R45, R44 ;  /* 0x0000002c2d2d7221 */ /* 0x000fc40000010000 */
[----:B------:R-:W-:Y:S01]  /*f220*/  FADD.FTZ R47, R47, R36 ;  /* 0x000000242f2f7221 */ /* 0x000fe20000010000 */
[----:B------:R-:W-:Y:S01]  /*f230*/  MUFU.EX2 R0, R0 ;  /* 0x0000000000007308 */ /* 0x000fe20000000800 */
[----:B------:R-:W-:Y:S01]  /*f240*/  FADD.FTZ R54, R54, R45 ;  /* 0x0000002d36367221 */ /* 0x000fe20000010000 */
[----:B-----5:R-:W-:Y:S01]  /*f250*/  F2FP.BF16.F32.PACK_AB R15, R53, R52 ;  /* 0x00000034350f723e */ /* 0x020fe200000010ff */
[----:B------:R-:W-:Y:S01]  /*f260*/  FADD.FTZ R47, R46, R47 ;  /* 0x0000002f2e2f7221 */ /* 0x000fe20000010000 */
[----:B------:R-:W-:Y:S01]  /*f270*/  MUFU.EX2 R37, R37 ;  /* 0x0000002500257308 */ /* 0x000fe20000000800 */
[----:B------:R-:W-:Y:S02]  /*f280*/  FADD.FTZ R57, R57, R54 ;  /* 0x0000003639397221 */ /* 0x000fe40000010000 */
[----:B------:R-:W-:Y:S02]  /*f290*/  FADD.FTZ R50, R50, R47 ;  /* 0x0000002f32327221 */ /* 0x000fe40000010000 */
[----:B------:R-:W-:Y:S01]  /*f2a0*/  FADD.FTZ R56, R56, R57 ;  /* 0x0000003938387221 */ /* 0x000fe20000010000 */
[----:B---3--:R-:W-:Y:S01]  /*f2b0*/  HMMA.16816.F32.BF16 R20, R12, R26, R20 ;  /* 0x0000001a0c14723c */ /* 0x008fe20000041814 */
[----:B------:R-:W-:Y:S01]  /*f2c0*/  FADD.FTZ R50, R51, R50 ;  /* 0x0000003233327221 */ /* 0x000fe20000010000 */
[----:B------:R1:W3:Y:S01]  /*f2d0*/  MUFU.EX2 R27, R6 ;  /* 0x00000006001b7308 */ /* 0x0002e20000000800 */
[----:B------:R-:W-:Y:S01]  /*f2e0*/  FADD.FTZ R59, R59, R56 ;  /* 0x000000383b3b7221 */ /* 0x000fe20000010000 */
[----:B------:R-:W-:Y:S01]  /*f2f0*/  FFMA.FTZ R26, R4, UR7, -R113 ;  /* 0x00000007041a7c23 */ /* 0x000fe20008010871 */
[----:B------:R-:W-:-:S02]  /*f300*/  FADD.FTZ R71, R71, R50 ;  /* 0x0000003247477221 */ /* 0x000fc40000010000 */
[----:B------:R-:W-:Y:S01]  /*f310*/  FADD.FTZ R28, R28, R59 ;  /* 0x0000003b1c1c7221 */ /* 0x000fe20000010000 */
[C---:B------:R-:W-:Y:S01]  /*f320*/  HMMA.16816.F32.BF16 R16, R12.reuse, R24, R16 ;  /* 0x000000180c10723c */ /* 0x040fe20000041810 */
[----:B------:R-:W-:Y:S01]  /*f330*/  FADD.FTZ R5, R58, R71 ;  /* 0x000000473a057221 */ /* 0x000fe20000010000 */
[----:B------:R-:W-:Y:S01]  /*f340*/  FFMA.FTZ R25, R106, UR7, -R118 ;  /* 0x000000076a197c23 */ /* 0x000fe20008010876 */
[----:B------:R-:W-:Y:S01]  /*f350*/  FADD.FTZ R31, R31, R28 ;  /* 0x0000001c1f1f7221 */ /* 0x000fe20000010000 */
[----:B------:R-:W-:Y:S01]  /*f360*/  FFMA.FTZ R24, R108, UR7, -R113 ;  /* 0x000000076c187c23 */ /* 0x000fe20008010871 */
[----:B------:R-:W-:Y:S01]  /*f370*/  FADD.FTZ R4, R70, R5 ;  /* 0x0000000546047221 */ /* 0x000fe20000010000 */
[----:B------:R-:W4:Y:S01]  /*f380*/  MUFU.EX2 R26, R26 ;  /* 0x0000001a001a7308 */ /* 0x000f220000000800 */
[----:B------:R-:W-:Y:S01]  /*f390*/  @UP0 UIADD3 UR7, UPT, UPT, UR18, -0x3, URZ ;  /* 0xfffffffd12070890 */ /* 0x000fe2000fffe0ff */
[----:B-1----:R-:W-:Y:S01]  /*f3a0*/  FADD.FTZ R6, R30, R31 ;  /* 0x0000001f1e067221 */ /* 0x002fe20000010000 */
[----:B------:R-:W-:Y:S01]  /*f3b0*/  FADD.FTZ R4, R29, R4 ;  /* 0x000000041d047221 */ /* 0x000fe20000010000 */
[----:B--2---:R-:W-:Y:S01]  /*f3c0*/  HMMA.16816.F32.BF16 R40, R12, R8, R40 ;  /* 0x000000080c28723c */ /* 0x004fe20000041828 */
[----:B------:R-:W1:Y:S01]  /*f3d0*/  MUFU.EX2 R25, R25 ;  /* 0x0000001900197308 */ /* 0x000e620000000800 */
[----:B------:R-:W-:Y:S01]  /*f3e0*/  FADD.FTZ R6, R83, R6 ;  /* 0x0000000653067221 */ /* 0x000fe20000010000 */
[----:B------:R-:W-:-:S02]  /*f3f0*/  FADD.FTZ R85, R85, R4 ;  /* 0x0000000455557221 */ /* 0x000fc40000010000 */
[----:B------:R-:W2:Y:S01]  /*f400*/  MUFU.EX2 R24, R24 ;  /* 0x0000001800187308 */ /* 0x000ea20000000800 */
[----:B------:R-:W-:Y:S01]  /*f410*/  FADD.FTZ R9, R89, R6 ;  /* 0x0000000659097221 */ /* 0x000fe20000010000 */
[----:B------:R-:W-:Y:S01]  /*f420*/  FADD.FTZ R82, R82, R85 ;  /* 0x0000005552527221 */ /* 0x000fe20000010000 */
[----:B------:R-:W-:Y:S01]  /*f430*/  HMMA.16816.F32.BF16 R32, R12, R10, R32 ;  /* 0x0000000a0c20723c */ /* 0x000fe20000041820 */
[----:B---3--:R-:W-:Y:S01]  /*f440*/  F2FP.BF16.F32.PACK_AB R6, R190, R27 ;  /* 0x0000001bbe06723e */ /* 0x008fe200000010ff */
[----:B------:R-:W-:Y:S01]  /*f450*/  FADD.FTZ R9, R88, R9 ;  /* 0x0000000958097221 */ /* 0x000fe20000010000 */
[----:B------:R-:W-:Y:S01]  /*f460*/  FADD.FTZ R87, R87, R82 ;  /* 0x0000005257577221 */ /* 0x000fe20000010000 */
[----:B----4-:R-:W-:Y:S02]  /*f470*/  F2FP.BF16.F32.PACK_AB R7, R191, R26 ;  /* 0x0000001abf07723e */ /* 0x010fe400000010ff */
[----:B------:R-:W-:Y:S01]  /*f480*/  FADD.FTZ R86, R86, R9 ;  /* 0x0000000956567221 */ /* 0x000fe20000010000 */
[----:B------:R-:W-:Y:S01]  /*f490*/  FADD.FTZ R84, R84, R87 ;  /* 0x0000005754547221 */ /* 0x000fe20000010000 */
[----:B-1----:R-:W-:-:S02]  /*f4a0*/  F2FP.BF16.F32.PACK_AB R4, R0, R25 ;  /* 0x000000190004723e */ /* 0x002fc400000010ff */
        /* <DEDUP_REMOVED lines=23> */
[----:B------:R-:W-:-:S15]  /*f620*/  BRA.U UP0, `(.L_x_2152) ;  /* 0x0000000100047547 */ /* 0x000fde000b800000 */
.L_x_2144:
[----:B------:R-:W-:-:S12]  /*f630*/  UIADD3 UR7, UPT, UPT, UR19, -0x1, URZ ;  /* 0xffffffff13077890 */ /* 0x000fd8000fffe0ff */
.L_x_2152:
[----:B------:R-:W-:Y:S01]  /*f640*/  UISETP.GE.AND UP0, UPT, UR7, UR16, UPT ;  /* 0x000000100700728c */ /* 0x000fe2000bf06270 */
        /* <DEDUP_REMOVED lines=19> */
[----:B------:R-:W1:Y:S01]  /*f780*/  LDCU.64 UR8, c[0x0][0x3a0] ;  /* 0x00007400ff0877ac */ /* 0x000e620008000a00 */
[----:B------:R-:W1:Y:S01]  /*f790*/  LDCU.64 UR10, c[0x0][0x3a8] ;  /* 0x00007500ff0a77ac */ /* 0x000e620008000a00 */
[----:B------:R-:W-:-:S02]  /*f7a0*/  UIADD3 UR19, UPT, UPT, UR19, 0x100, URZ ;  /* 0x0000010013137890 */ /* 0x000fc4000fffe0ff */
[----:B--2---:R-:W-:-:S12]  /*f7b0*/  ULEA UR5, UR5, UR7, 0x18 ;  /* 0x0000000705057291 */ /* 0x004fd8000f8ec0ff */
.L_x_2157:
        /* <DEDUP_REMOVED lines=14> */
[C---:B------:R-:W-:Y:S02]  /*f8a0*/  LOP3.LUT R2, R215.reuse, 0x18, RZ, 0xc0, !PT ;  /* 0x00000018d7027812 */ /* 0x040fe400078ec0ff */
[----:B------:R-:W-:Y:S02]  /*f8b0*/  LOP3.LUT R4, R215, 0x1f20, RZ, 0xc0, !PT ;  /* 0x00001f20d7047812 */ /* 0x000fe400078ec0ff */
[----:B------:R-:W-:Y:S02]  /*f8c0*/  LOP3.LUT R225, R225, R214, RZ, 0x3c, !PT ;  /* 0x000000d6e1e17212 */ /* 0x000fe400078e3cff */
[----:B------:R-:W-:Y:S02]  /*f8d0*/  @!P2 IADD3 R220, P0, PT, R220, R5, RZ ;  /* 0x00000005dcdca210 */ /* 0x000fe40007f1e0ff */
[C---:B---3--:R-:W-:Y:S02]  /*f8e0*/  ISETP.GE.AND P3, PT, R2.reuse, UR12, PT ;  /* 0x0000000c02007c0c */ /* 0x048fe4000bf66270 */
[----:B------:R-:W-:Y:S02]  /*f8f0*/  ISETP.GE.AND P4, PT, R2, UR12, PT ;  /* 0x0000000c02007c0c */ /* 0x000fe4000bf86270 */
[----:B------:R-:W-:Y:S02]  /*f900*/  LOP3.LUT R225, R4, R225, RZ, 0xfc, !PT ;  /* 0x000000e104e17212 */ /* 0x000fe400078efcff */
[----:B------:R-:W-:Y:S01]  /*f910*/  @!P2 LEA.HI.X.SX32 R219, R0, R219, 0x1, P0 ;  /* 0x000000db00dba211 */ /* 0x000fe200000f0eff */
[----:B-1----:R-:W-:Y:S08]  /*f920*/  @!P2 BRA `(.L_x_2154) ;  /* 0x0000000000f8a947 */ /* 0x002ff00003800000 */
        /* <DEDUP_REMOVED lines=62> */
.L_x_2154:
[----:B------:R-:W-:Y:S01]  /*fd10*/  LEA R225, R225, UR5, 0x1 ;  /* 0x00000005e1e17c11 */ /* 0x000fe2000f8e08ff */
[----:B------:R-:W-:Y:S01]  /*fd20*/  @!P4 IMAD.MOV.U32 R221, RZ, RZ, R219 ;  /* 0x000000ffffddc224 */ /* 0x000fe200078e00db */
[C-C-:B------:R-:W-:Y:S01]  /*fd30*/  SHF.L.U64.HI R230, R226.reuse, 0x6, R213.reuse ;  /* 0x00000006e2e67819 */ /* 0x140fe200000102d5 */
[----:B------:R-:W-:Y:S01]  /*fd40*/  IMAD.SHL.U32 R237, R226, 0x40, RZ ;  /* 0x00000040e2ed7824 */ /* 0x000fe200078e00ff */
[----:B------:R-:W-:Y:S01]  /*fd50*/  MOV R0, 0x20 ;  /* 0x0000002000007802 */ /* 0x000fe20000000f00 */
[C---:B------:R-:W-:Y:S01]  /*fd60*/  @!P3 IMAD R228, R213.reuse, 0xc0, RZ ;  /* 0x000000c0d5e4b824 */ /* 0x040fe200078e02ff */
[----:B------:R-:W-:Y:S01]  /*fd70*/  @!PT LDS RZ, [RZ] ;  /* 0x00000000fffff984 */ /* 0x000fe20000000800 */
[----:B------:R-:W-:Y:S01]  /*fd80*/  @!PT LDS RZ, [RZ] ;  /* 0x00000000fffff984 */ /* 0x000fe20000000800 */
[----:B------:R-:W-:Y:S01]  /*fd90*/  @!PT LDS RZ, [RZ] ;  /* 0x00000000fffff984 */ /* 0x000fe20000000800 */
[----:B------:R-:W-:Y:S01]  /*fda0*/  @!P4 LDGSTS.E.BYPASS.LTC128B.128 [R225+0x5000], desc[UR14][R220.64] ;  /* 0x05000000dce1cfae */ /* 0x000fe2000b981a0e */
[----:B------:R-:W-:Y:S01]  /*fdb0*/  @!P3 IMAD R227, R213, 0x140, RZ ;  /* 0x00000140d5e3b824 */ /* 0x000fe200078e02ff */
[----:B------:R-:W-:Y:S01]  /*fdc0*/  IADD3 R240, P0, PT, R237, R220, RZ ;  /* 0x000000dcedf07210 */ /* 0x000fe20007f1e0ff */
[----:B------:R-:W-:Y:S02]  /*fdd0*/  UIADD3 UR18, UPT, UPT, UR18, -0x1, URZ ;  /* 0xffffffff12127890 */ /* 0x000fe4000fffe0ff */
[----:B------:R-:W-:Y:S01]  /*fde0*/  @P4 STS.128 [R225+0x5000], RZ ;  /* 0x005000ffe1004388 */ /* 0x000fe20000000c00 */
[----:B------:R-:W-:Y:S01]  /*fdf0*/  IADD3.X R241, PT, PT, R230, R219, RZ, P0, !PT ;  /* 0x000000dbe6f17210 */ /* 0x000fe200007fe4ff */
[----:B------:R-:W-:Y:S03]  /*fe00*/  @!P3 IMAD.MOV.U32 R238, RZ, RZ, R240 ;  /* 0x000000ffffeeb224 */ /* 0x000fe600078e00f0 */
[----:B------:R-:W-:Y:S01]  /*fe10*/  @P3 STS.128 [R225+0x5800], RZ ;  /* 0x005800ffe1003388 */ /* 0x000fe20000000c00 */
[-C--:B------:R-:W-:Y:S01]  /*fe20*/  @!P3 LEA R232, P0, R226, R240.reuse, 0x8 ;  /* 0x000000f0e2e8b211 */ /* 0x080fe200078040ff */
[----:B------:R-:W-:Y:S01]  /*fe30*/  UISETP.GT.AND UP0, UPT, UR18, UR16, UPT ;  /* 0x000000101200728c */ /* 0x000fe2000bf04270 */
[----:B------:R-:W-:Y:S02]  /*fe40*/  @!P3 IADD3 R236, P5, PT, R240, R237, RZ ;  /* 0x000000edf0ecb210 */ /* 0x000fe40007fbe0ff */
[----:B------:R-:W-:Y:S01]  /*fe50*/  @!PT LDS RZ, [RZ] ;  /* 0x00000000fffff984 */ /* 0x000fe20000000800 */
[----:B------:R-:W-:Y:S01]  /*fe60*/  @!PT LDS RZ, [RZ] ;  /* 0x00000000fffff984 */ /* 0x000fe20000000800 */
[----:B------:R-:W-:Y:S01]  /*fe70*/  @!PT LDS RZ, [RZ] ;  /* 0x00000000fffff984 */ /* 0x000fe20000000800 */
[----:B------:R1:W-:Y:S01]  /*fe80*/  @!P3 LDGSTS.E.BYPASS.LTC128B.128 [R225+0x5800], desc[UR14][R240.64] ;  /* 0x05800000f0e1bfae */ /* 0x0003e2000b981a0e */
[CCC-:B------:R-:W-:Y:S02]  /*fe90*/  @!P3 LEA.HI.X R233, R226.reuse, R241.reuse, R213.reuse, 0x8, P0 ;  /* 0x000000f1e2e9b211 */ /* 0x1c0fe400000f44d5 */
[C---:B------:R-:W-:Y:S02]  /*fea0*/  @!P3 LEA R234, P1, R226.reuse, R240, 0x7 ;  /* 0x000000f0e2eab211 */ /* 0x040fe400078238ff */
[----:B------:R-:W-:Y:S01]  /*feb0*/  @P3 STS.128 [R225+0x6000], RZ ;  /* 0x006000ffe1003388 */ /* 0x000fe20000000c00 */
[----:B------:R-:W-:Y:S01]  /*fec0*/  @!P3 IMAD.X R237, R241, 0x1, R230, P5 ;  /* 0x00000001f1edb824 */ /* 0x000fe200028e06e6 */
[-C--:B------:R-:W-:Y:S01]  /*fed0*/  @!P3 MOV R239, R241.reuse ;  /* 0x000000f100efb202 */ /* 0x080fe20000000f00 */
[----:B------:R-:W-:Y:S01]  /*fee0*/  @!P3 IMAD.MOV.U32 R230, RZ, RZ, R240 ;  /* 0x000000ffffe6b224 */ /* 0x000fe200078e00f0 */
[CC--:B------:R-:W-:Y:S01]  /*fef0*/  @!P3 LEA.HI.X R235, R226.reuse, R241.reuse, R213, 0x7, P1 ;  /* 0x000000f1e2ebb211 */ /* 0x0c0fe200008f3cd5 */
[----:B------:R-:W-:Y:S01]  /*ff00*/  @!P3 IMAD R213, R213, 0x180, RZ ;  /* 0x00000180d5d5b824 */ /* 0x000fe200078e02ff */
[----:B------:R-:W-:Y:S01]  /*ff10*/  @!PT LDS RZ, [RZ] ;  /* 0x00000000fffff984 */ /* 0x000fe20000000800 */
[----:B------:R-:W-:Y:S01]  /*ff20*/  @!PT LDS RZ, [RZ] ;  /* 0x00000000fffff984 */ /* 0x000fe20000000800 */
[----:B------:R-:W-:Y:S01]  /*ff30*/  @!PT LDS RZ, [RZ] ;  /* 0x00000000fffff984 */ /* 0x000fe20000000800 */
[----:B------:R2:W-:Y:S01]  /*ff40*/  @!P3 LDGSTS.E.BYPASS.LTC128B.128 [R225+0x6000], desc[UR14][R236.64] ;  /* 0x06000000ece1bfae */ /* 0x0005e2000b981a0e */
[----:B------:R-:W-:Y:S01]  /*ff50*/  @!P3 IMAD.WIDE.U32 R238, R226, 0xc0, R238 ;  /* 0x000000c0e2eeb825 */ /* 0x000fe200078e00ee */
[----:B------:R-:W-:Y:S03]  /*ff60*/  @!P3 MOV R231, R241 ;  /* 0x000000f100e7b202 */ /* 0x000fe60000000f00 */
[----:B------:R-:W-:Y:S01]  /*ff70*/  @P3 STS.128 [R225+0x6800], RZ ;  /* 0x006800ffe1003388 */ /* 0x000fe20000000c00 */
[----:B------:R-:W-:Y:S01]  /*ff80*/  @!P3 IMAD.IADD R239, R228, 0x1, R239 ;  /* 0x00000001e4efb824 */ /* 0x000fe200078e02ef */
[----:B------:R-:W-:Y:S01]  /*ff90*/  LOP3.LUT P0, RZ, R3, 0x4, RZ, 0xc0, !PT ;  /* 0x0000000403ff7812 */ /* 0x000fe2000780c0ff */
[----:B------:R-:W-:Y:S02]  /*ffa0*/  @!P3 IMAD.WIDE.U32 R230, R226, 0x140, R230 ;  /* 0x00000140e2e6b825 */ /* 0x000fe400078e00e6 */
[----:B------:R-:W-:Y:S01]  /*ffb0*/  @!PT LDS RZ, [RZ] ;  /* 0x00000000fffff984 */ /* 0x000fe20000000800 */
[----:B------:R-:W-:Y:S01]  /*ffc0*/  @!PT LDS RZ, [RZ] ;  /* 0x00000000fffff984 */ /* 0x000fe20000000800 */
[----:B------:R-:W-:Y:S01]  /*ffd0*/  @!PT LDS RZ, [RZ] ;  /* 0x00000000fffff984 */ /* 0x000fe20000000800 */
[----:B------:R2:W-:Y:S01]  /*ffe0*/  @!P3 LDGSTS.E.BYPASS.LTC128B.128 [R225+0x6800], desc[UR14][R234.64] ;  /* 0x06800000eae1bfae */ /* 0x0005e2000b981a0e */
[----:B------:R-:W-:Y:S04]  /*fff0*/  SEL R0, R0, 0xffffffe0, !P0 ;  /* 0xffffffe000007807 */ /* 0x000fe80004000000 */
[----:B------:R-:W-:Y:S01]  /*10000*/  @P3 STS.128 [R225+0x7000], RZ ;  /* 0x007000ffe1003388 */ /* 0x000fe20000000c00 */
[----:B------:R-:W-:Y:S01]  /*10010*/  @!P3 IADD3 R231, PT, PT, R227, R231, RZ ;  /* 0x000000e7e3e7b210 */ /* 0x000fe20007ffe0ff */
[----:B------:R-:W-:Y:S03]  /*10020*/  IMAD.IADD R2, R189, 0x1, R0 ;  /* 0x00000001bd027824 */ /* 0x000fe600078e0200 */
[----:B------:R-:W-:Y:S01]  /*10030*/  @!PT LDS RZ, [RZ] ;  /* 0x00000000fffff984 */ /* 0x000fe20000000800 */
[----:B------:R-:W-:Y:S01]  /*10040*/  @!PT LDS RZ, [RZ] ;  /* 0x00000000fffff984 */ /* 0x000fe20000000800 */
[----:B------:R-:W-:Y:S01]  /*10050*/  @!PT LDS RZ, [RZ] ;  /* 0x00000000fffff984 */ /* 0x000fe20000000800 */
[----:B------:R2:W-:Y:S01]  /*10060*/  @!P3 LDGSTS.E.BYPASS.LTC128B.128 [R225+0x7000], desc[UR14][R238.64] ;  /* 0x07000000eee1bfae */ /* 0x0005e2000b981a0e */
[----:B------:R-:W-:Y:S01]  /*10070*/  IADD3 R0, PT, PT, R0, R188, RZ ;  /* 0x000000bc00007210 */ /* 0x000fe20007ffe0ff */
        /* <DEDUP_REMOVED lines=19> */
[----:B------:R-:W1:Y:S05]  /*101b0*/  LDSM.16.M88.4 R8, [R188] ;  /* 0x00000000bc08783b */ /* 0x000e6a0000000200 */
        /* <DEDUP_REMOVED lines=23> */
[----:B------:R-:W4:Y:S05]  /*10330*/  LDSM.16.M88.4 R144, [R0] ;  /* 0x000000000090783b */ /* 0x000f2a0000000200 */
        /* <DEDUP_REMOVED lines=154> */
.L_x_2156:
        /* <DEDUP_REMOVED lines=61> */
.L_x_2155:
[C---:B-1----:R-:W-:Y:S01]  /*110b0*/  IADD3 R139, PT, PT, R192.reuse, -0x80, RZ ;  /* 0xffffff80c08b7810 */ /* 0x042fe20007ffe0ff */
[----:B------:R-:W-:Y:S01]  /*110c0*/  LDSM.16.MT88.4 R144, [R218+0x5000] ;  /* 0x00500000da90783b */ /* 0x000fe20000004200 */
[C---:B------:R-:W-:Y:S01]  /*110d0*/  IADD3 R136, PT, PT, R192.reuse, -0x7f, RZ ;  /* 0xffffff81c0887810 */ /* 0x040fe20007ffe0ff */
[----:B------:R-:W-:Y:S01]  /*110e0*/  UISETP.GT.AND UP0, UPT, UR18, UR16, UPT ;  /* 0x000000101200728c */ /* 0x000fe2000bf04270 */
[----:B------:R-:W-:Y:S01]  /*110f0*/  I2FP.F32.S32 R139, R139 ;  /* 0x0000008b008b7245 */ /* 0x000fe20000201400 */
[----:B------:R-:W-:Y:S01]  /*11100*/  UIADD3 UR19, UPT, UPT, UR19, -0x100, URZ ;  /* 0xffffff0013137890 */ /* 0x000fe2000fffe0ff */
[C---:B------:R-:W-:Y:S02]  /*11110*/  IADD3 R140, PT, PT, R192.reuse, -0x78, RZ ;  /* 0xffffff88c08c7810 */ /* 0x040fe40007ffe0ff */
[----:B------:R-:W-:Y:S01]  /*11120*/  I2FP.F32.S32 R136, R136 ;  /* 0x0000008800887245 */ /* 0x000fe20000201400 */
[C---:B------:R-:W-:Y:S01]  /*11130*/  FFMA.FTZ R4, R139.reuse, UR6, R4 ;  /* 0x000000068b047c23 */ /* 0x040fe20008010004 */
[----:B------:R-:W-:Y:S01]  /*11140*/  IADD3 R138, PT, PT, R192, -0x77, RZ ;  /* 0xffffff89c08a7810 */ /* 0x000fe20007ffe0ff */
[----:B------:R-:W-:Y:S01]  /*11150*/  FFMA.FTZ R6, R139, UR6, R6 ;  /* 0x000000068b067c23 */ /* 0x000fe20008010006 */
[----:B------:R-:W-:Y:S01]  /*11160*/  I2FP.F32.S32 R139, R140 ;  /* 0x0000008c008b7245 */ /* 0x000fe20000201400 */
[----:B------:R-:W-:Y:S01]  /*11170*/  FFMA.FTZ R5, R136, UR6, R5 ;  /* 0x0000000688057c23 */ /* 0x000fe20008010005 */
[----:B------:R-:W-:Y:S01]  /*11180*/  IADD3 R140, PT, PT, R192, -0x70, RZ ;  /* 0xffffff90c08c7810 */ /* 0x000fe20007ffe0ff */
[----:B------:R-:W-:Y:S01]  /*11190*/  FFMA.FTZ R7, R136, UR6, R7 ;  /* 0x0000000688077c23 */ /* 0x000fe20008010007 */
[----:B------:R-:W-:Y:S01]  /*111a0*/  I2FP.F32.S32 R136, R138 ;  /* 0x0000008a00887245 */ /* 0x000fe20000201400 */
[C---:B------:R-:W-:Y:S01]  /*111b0*/  FFMA.FTZ R8, R139.reuse, UR6, R8 ;  /* 0x000000068b087c23 */ /* 0x040fe20008010008 */
[----:B------:R-:W-:Y:S01]  /*111c0*/  FFMA.FTZ R10, R139, UR6, R10 ;  /* 0x000000068b0a7c23 */ /* 0x000fe2000801000a */
[----:B------:R-:W-:Y:S02]  /*111d0*/  IADD3 R138, PT, PT, R192, -0x6f, RZ ;  /* 0xffffff91c08a7810 */ /* 0x000fe40007ffe0ff */
[----:B------:R-:W-:Y:S01]  /*111e0*/  I2FP.F32.S32 R139, R140 ;  /* 0x0000008c008b7245 */ /* 0x000fe20000201400 */
[----:B------:R-:W-:Y:S01]  /*111f0*/  FFMA.FTZ R9, R136, UR6, R9 ;  /* 0x0000000688097c23 */ /* 0x000fe20008010009 */
[----:B------:R-:W-:Y:S01]  /*11200*/  IADD3 R140, PT, PT, R192, -0x68, RZ ;  /* 0xffffff98c08c7810 */ /* 0x000fe20007ffe0ff */
[----:B------:R-:W-:Y:S01]  /*11210*/  FFMA.FTZ R11, R136, UR6, R11 ;  /* 0x00000006880b7c23 */ /* 0x000fe2000801000b */
[----:B------:R-:W-:Y:S01]  /*11220*/  I2FP.F32.S32 R136, R138 ;  /* 0x0000008a00887245 */ /* 0x000fe20000201400 */
[C---:B------:R-:W-:Y:S01]  /*11230*/  FFMA.FTZ R12, R139.reuse, UR6, R12 ;  /* 0x000000068b0c7c23 */ /* 0x040fe2000801000c */
[----:B------:R-:W-:Y:S01]  /*11240*/  I2FP.F32.S32 R133, R140 ;  /* 0x0000008c00857245 */ /* 0x000fe20000201400 */
[----:B------:R-:W-:Y:S01]  /*11250*/  FFMA.FTZ R14, R139, UR6, R14 ;  /* 0x000000068b0e7c23 */ /* 0x000fe2000801000e */
[----:B------:R-:W-:Y:S01]  /*11260*/  IADD3 R138, PT, PT, R192, -0x67, RZ ;  /* 0xffffff99c08a7810 */ /* 0x000fe20007ffe0ff */
[----:B------:R-:W-:Y:S01]  /*11270*/  FFMA.FTZ R13, R136, UR6, R13 ;  /* 0x00000006880d7c23 */ /* 0x000fe2000801000d */
[----:B------:R-:W-:Y:S01]  /*11280*/  IADD3 R2, PT, PT, R192, -0x60, RZ ;  /* 0xffffffa0c0027810 */ /* 0x000fe20007ffe0ff */
[----:B------:R-:W-:Y:S01]  /*11290*/  FFMA.FTZ R15, R136, UR6, R15 ;  /* 0x00000006880f7c23 */ /* 0x000fe2000801000f */
[----:B------:R-:W-:Y:S01]  /*112a0*/  I2FP.F32.S32 R0, R138 ;  /* 0x0000008a00007245 */ /* 0x000fe20000201400 */
[C---:B------:R-:W-:Y:S01]  /*112b0*/  FFMA.FTZ R16, R133.reuse, UR6, R16 ;  /* 0x0000000685107c23 */ /* 0x040fe20008010010 */
[----:B------:R-:W-:Y:S01]  /*112c0*/  FFMA.FTZ R18, R133, UR6, R18 ;  /* 0x0000000685127c23 */ /* 0x000fe20008010012 */
[----:B------:R-:W-:Y:S02]  /*112d0*/  I2FP.F32.S32 R133, R2 ;  /* 0x0000000200857245 */ /* 0x000fe40000201400 */
        /* <DEDUP_REMOVED lines=12> */
[C---:B------:R-:W-:Y:S01]  /*113a0*/  FFMA.FTZ R24, R133.reuse, UR6, R24 ;  /* 0x0000000685187c23 */ /* 0x040fe20008010018 */
[----:B------:R-:W-:Y:S01]  /*113b0*/  I2FP.F32.S32 R0, R132 ;  /* 0x0000008400007245 */ /* 0x000fe20000201400 */
        /* <DEDUP_REMOVED lines=75> */
[C---:B------:R-:W-:Y:S01]  /*11870*/  FFMA.FTZ R61, R0.reuse, UR6, R61 ;  /* 0x00000006003d7c23 */ /* 0x040fe2000801003d */
[----:B------:R-:W-:Y:S01]  /*11880*/  I2FP.F32.S32 R2, R2 ;  /* 0x0000000200027245 */ /* 0x000fe20000201400 */
[----:B------:R-:W-:Y:S01]  /*11890*/  FFMA.FTZ R63, R0, UR6, R63 ;  /* 0x00000006003f7c23 */ /* 0x000fe2000801003f */
[----:B------:R-:W-:Y:S01]  /*118a0*/  IADD3 R0, PT, PT, R192, 0x1, RZ ;  /* 0x00000001c0007810 */ /* 0x000fe20007ffe0ff */
[C---:B------:R-:W-:Y:S01]  /*118b0*/  FFMA.FTZ R64, R133.reuse, UR6, R64 ;  /* 0x0000000685407c23 */ /* 0x040fe20008010040 */
[----:B------:R-:W-:Y:S01]  /*118c0*/  FFMA.FTZ R66, R133, UR6, R66 ;  /* 0x0000000685427c23 */ /* 0x000fe20008010042 */
[----:B------:R-:W-:Y:S01]  /*118d0*/  I2FP.F32.S32 R133, R192 ;  /* 0x000000c000857245 */ /* 0x000fe20000201400 */
[C---:B------:R-:W-:Y:S01]  /*118e0*/  FFMA.FTZ R65, R2.reuse, UR6, R65 ;  /* 0x0000000602417c23 */ /* 0x040fe20008010041 */
[----:B------:R-:W-:Y:S01]  /*118f0*/  FFMA.FTZ R67, R2, UR6, R67 ;  /* 0x0000000602437c23 */ /* 0x000fe20008010043 */
[----:B------:R-:W-:Y:S02]  /*11900*/  I2FP.F32.S32 R0, R0 ;  /* 0x0000000000007245 */ /* 0x000fe40000201400 */
[C---:B------:R-:W-:Y:S01]  /*11910*/  IADD3 R2, PT, PT, R192.reuse, 0x8, RZ ;  /* 0x00000008c0027810 */ /* 0x040fe20007ffe0ff */
[C---:B------:R-:W-:Y:S01]  /*11920*/  FFMA.FTZ R68, R133.reuse, UR6, R68 ;  /* 0x0000000685447c23 */ /* 0x040fe20008010044 */
[----:B------:R-:W-:Y:S01]  /*11930*/  FFMA.FTZ R70, R133, UR6, R70 ;  /* 0x0000000685467c23 */ /* 0x000fe20008010046 */
[----:B------:R-:W-:Y:S01]  /*11940*/  IADD3 R132, PT, PT, R192, 0x9, RZ ;  /* 0x00000009c0847810 */ /* 0x000fe20007ffe0ff */
[C---:B------:R-:W-:Y:S01]  /*11950*/  FFMA.FTZ R69, R0.reuse, UR6, R69 ;  /* 0x0000000600457c23 */ /* 0x040fe20008010045 */
[----:B------:R-:W-:Y:S01]  /*11960*/  I2FP.F32.S32 R133, R2 ;  /* 0x0000000200857245 */ /* 0x000fe20000201400 */
[----:B------:R-:W-:Y:S01]  /*11970*/  FFMA.FTZ R71, R0, UR6, R71 ;  /* 0x0000000600477c23 */ /* 0x000fe20008010047 */
[C---:B------:R-:W-:Y:S02]  /*11980*/  IADD3 R2, PT, PT, R192.reuse, 0x10, RZ ;  /* 0x00000010c0027810 */ /* 0x040fe40007ffe0ff */
[----:B------:R-:W-:Y:S01]  /*11990*/  I2FP.F32.S32 R0, R132 ;  /* 0x0000008400007245 */ /* 0x000fe20000201400 */
[C---:B------:R-:W-:Y:S01]  /*119a0*/  FFMA.FTZ R72, R133.reuse, UR6, R72 ;  /* 0x0000000685487c23 */ /* 0x040fe20008010048 */
[----:B------:R-:W-:Y:S01]  /*119b0*/  FFMA.FTZ R74, R133, UR6, R74 ;  /* 0x00000006854a7c23 */ /* 0x000fe2000801004a */
[----:B------:R-:W-:Y:S02]  /*119c0*/  IADD3 R132, PT, PT, R192, 0x11, RZ ;  /* 0x00000011c0847810 */ /* 0x000fe40007ffe0ff */
        /* <DEDUP_REMOVED lines=11> */
[----:B------:R-:W-:Y:S02]  /*11a80*/  I2FP.F32.S32 R0, R132 ;  /* 0x0000008400007245 */ /* 0x000fe40000201400 */
[C---:B------:R-:W-:Y:S01]  /*11a90*/  IADD3 R2, PT, PT, R192.reuse, 0x20, RZ ;  /* 0x00000020c0027810 */ /* 0x040fe20007ffe0ff */
[C---:B------:R-:W-:Y:S01]  /*11aa0*/  FFMA.FTZ R80, R133.reuse, UR6, R80 ;  /* 0x0000000685507c23 */ /* 0x040fe20008010050 */
[----:B------:R-:W-:Y:S01]  /*11ab0*/  IADD3 R132, PT, PT, R192, 0x21, RZ ;  /* 0x00000021c0847810 */ /* 0x000fe20007ffe0ff */
        /* <DEDUP_REMOVED lines=13> */
[----:B------:R-:W-:Y:S01]  /*11b90*/  IADD3 R132, PT, PT, R192, 0x30, RZ ;  /* 0x00000030c0847810 */ /* 0x000fe20007ffe0ff */
[C---:B------:R-:W-:Y:S01]  /*11ba0*/  FFMA.FTZ R88, R133.reuse, UR6, R88 ;  /* 0x0000000685587c23 */ /* 0x040fe20008010058 */
[----:B------:R-:W-:Y:S01]  /*11bb0*/  FFMA.FTZ R90, R133, UR6, R90 ;  /* 0x00000006855a7c23 */ /* 0x000fe2000801005a */
[----:B------:R-:W-:Y:S01]  /*11bc0*/  FMNMX3.FTZ R134, R193, R4, R5, !PT ;  /* 0x00000004c1867276 */ /* 0x000fe20007810005 */
[C---:B------:R-:W-:Y:S01]  /*11bd0*/  FFMA.FTZ R89, R0.reuse, UR6, R89 ;  /* 0x0000000600597c23 */ /* 0x040fe20008010059 */
[----:B------:R-:W-:Y:S01]  /*11be0*/  I2FP.F32.S32 R133, R132 ;  /* 0x0000008400857245 */ /* 0x000fe20000201400 */
        /* <DEDUP_REMOVED lines=8> */
[----:B------:R-:W-:Y:S02]  /*11c70*/  I2FP.F32.S32 R133, R0 ;  /* 0x0000000000857245 */ /* 0x000fe40000201400 */
[----:B------:R-:W-:Y:S02]  /*11c80*/  FMNMX3.FTZ R134, R134, R12, R13, !PT ;  /* 0x0000000c86867276 */ /* 0x000fe4000781000d */
[----:B------:R-:W-:Y:S02]  /*11c90*/  I2FP.F32.S32 R0, R132 ;  /* 0x0000008400007245 */ /* 0x000fe40000201400 */
        /* <DEDUP_REMOVED lines=12> */
[----:B------:R-:W-:Y:S02]  /*11d60*/  I2FP.F32.S32 R2, R2 ;  /* 0x0000000200027245 */ /* 0x000fe40000201400 */
        /* <DEDUP_REMOVED lines=13> */
[----:B------:R-:W-:Y:S02]  /*11e40*/  I2FP.F32.S32 R133, R2 ;  /* 0x0000000200857245 */ /* 0x000fe40000201400 */
[----:B------:R-:W-:Y:S02]  /*11e50*/  FMNMX3.FTZ R134, R134, R48, R49, !PT ;  /* 0x0000003086867276 */ /* 0x000fe40007810031 */
[----:B------:R-:W-:Y:S01]  /*11e60*/  IADD3 R0, PT, PT, R192, 0x41, RZ ;  /* 0x00000041c0007810 */ /* 0x000fe20007ffe0ff */
[C---:B------:R-:W-:Y:S01]  /*11e70*/  FFMA.FTZ R100, R133.reuse, UR6, R100 ;  /* 0x0000000685647c23 */ /* 0x040fe20008010064 */
[----:B------:R-:W-:Y:S01]  /*11e80*/  FMNMX3.FTZ R132, R132, R50, R51, !PT ;  /* 0x0000003284847276 */ /* 0x000fe20007810033 */
[----:B------:R-:W-:Y:S01]  /*11e90*/  FFMA.FTZ R102, R133, UR6, R102 ;  /* 0x0000000685667c23 */ /* 0x000fe20008010066 */
[----:B------:R-:W-:Y:S02]  /*11ea0*/  FMNMX3.FTZ R134, R134, R52, R53, !PT ;  /* 0x0000003486867276 */ /* 0x000fe40007810035 */
[----:B------:R-:W-:Y:S02]  /*11eb0*/  I2FP.F32.S32 R0, R0 ;  /* 0x0000000000007245 */ /* 0x000fe40000201400 */
[----:B------:R-:W-:Y:S02]  /*11ec0*/  FMNMX3.FTZ R132, R132, R54, R55, !PT ;  /* 0x0000003684847276 */ /* 0x000fe40007810037 */
[----:B------:R-:W-:Y:S01]  /*11ed0*/  IADD3 R133, PT, PT, R192, 0x48, RZ ;  /* 0x00000048c0857810 */ /* 0x000fe20007ffe0ff */
[----:B------:R-:W-:Y:S01]  /*11ee0*/  FFMA.FTZ R101, R0, UR6, R101 ;  /* 0x0000000600657c23 */ /* 0x000fe20008010065 */
[----:B------:R-:W-:Y:S01]  /*11ef0*/  IADD3 R2, PT, PT, R192, 0x49, RZ ;  /* 0x00000049c0027810 */ /* 0x000fe20007ffe0ff */
[----:B------:R-:W-:Y:S01]  /*11f00*/  FFMA.FTZ R103, R0, UR6, R103 ;  /* 0x0000000600677c23 */ /* 0x000fe20008010067 */
[----:B------:R-:W-:Y:S02]  /*11f10*/  FMNMX3.FTZ R134, R134, R56, R57, !PT ;  /* 0x0000003886867276 */ /* 0x000fe40007810039 */
[----:B------:R-:W-:Y:S02]  /*11f20*/  FMNMX3.FTZ R132, R132, R58, R59, !PT ;  /* 0x0000003a84847276 */ /* 0x000fe4000781003b */
[----:B------:R-:W-:Y:S02]  /*11f30*/  I2FP.F32.S32 R133, R133 ;  /* 0x0000008500857245 */ /* 0x000fe40000201400 */
[----:B------:R-:W-:Y:S02]  /*11f40*/  I2FP.F32.S32 R0, R2 ;  /* 0x0000000200007245 */ /* 0x000fe40000201400 */
        /* <DEDUP_REMOVED lines=10> */
[----:B------:R-:W-:Y:S02]  /*11ff0*/  I2FP.F32.S32 R133, R2 ;  /* 0x0000000200857245 */ /* 0x000fe40000201400 */
[----:B------:R-:W-:Y:S02]  /*12000*/  FMNMX3.FTZ R134, R134, R68, R69, !PT ;  /* 0x0000004486867276 */ /* 0x000fe40007810045 */
[----:B------:R-:W-:Y:S01]  /*12010*/  FMNMX3.FTZ R132, R132, R70, R71, !PT ;  /* 0x0000004684847276 */ /* 0x000fe20007810047 */
[C---:B------:R-:W-:Y:S01]  /*12020*/  FFMA.FTZ R108, R133.reuse, UR6, R108 ;  /* 0x00000006856c7c23 */ /* 0x040fe2000801006c */
[----:B------:R-:W-:Y:S01]  /*12030*/  I2FP.F32.S32 R0, R0 ;  /* 0x0000000000007245 */ /* 0x000fe20000201400 */
[----:B------:R-:W-:Y:S01]  /*12040*/  FFMA.FTZ R110, R133, UR6, R110 ;  /* 0x00000006856e7c23 */ /* 0x000fe2000801006e */
[----:B------:R-:W-:Y:S02]  /*12050*/  IADD3 R2, PT, PT, R192, 0x58, RZ ;  /* 0x00000058c0027810 */ /* 0x000fe40007ffe0ff */
[----:B------:R-:W-:Y:S01]  /*12060*/  FMNMX3.FTZ R134, R134, R72, R73, !PT ;  /* 0x0000004886867276 */ /* 0x000fe20007810049 */
[----:B------:R-:W-:Y:S01]  /*12070*/  FFMA.FTZ R109, R0, UR6, R109 ;  /* 0x00000006006d7c23 */ /* 0x000fe2000801006d */
[----:B------:R-:W-:Y:S01]  /*12080*/  FMNMX3.FTZ R132, R132, R74, R75, !PT ;  /* 0x0000004a84847276 */ /* 0x000fe2000781004b */
[----:B------:R-:W-:Y:S01]  /*12090*/  FFMA.FTZ R111, R0, UR6, R111 ;  /* 0x00000006006f7c23 */ /* 0x000fe2000801006f */
[----:B------:R-:W-:Y:S02]  /*120a0*/  I2FP.F32.S32 R133, R2 ;  /* 0x0000000200857245 */ /* 0x000fe40000201400 */
[----:B------:R-:W-:Y:S02]  /*120b0*/  FMNMX3.FTZ R134, R134, R76, R77, !PT ;  /* 0x0000004c86867276 */ /* 0x000fe4000781004d */
[----:B------:R-:W-:Y:S01]  /*120c0*/  FMNMX3.FTZ R132, R132, R78, R79, !PT ;  /* 0x0000004e84847276 */ /* 0x000fe2000781004f */
[C---:B------:R-:W-:Y:S01]  /*120d0*/  FFMA.FTZ R112, R133.reuse, UR6, R112 ;  /* 0x0000000685707c23 */ /* 0x040fe20008010070 */
[----:B------:R-:W-:Y:S01]  /*120e0*/  IADD3 R0, PT, PT, R192, 0x59, RZ ;  /* 0x00000059c0007810 */ /* 0x000fe20007ffe0ff */
[----:B------:R-:W-:Y:S01]  /*120f0*/  FFMA.FTZ R114, R133, UR6, R114 ;  /* 0x0000000685727c23 */ /* 0x000fe20008010072 */
[----:B------:R-:W-:Y:S02]  /*12100*/  FMNMX3.FTZ R134, R134, R80, R81, !PT ;  /* 0x0000005086867276 */ /* 0x000fe40007810051 */
[----:B------:R-:W-:Y:S02]  /*12110*/  I2FP.F32.S32 R0, R0 ;  /* 0x0000000000007245 */ /* 0x000fe40000201400 */
[----:B------:R-:W-:Y:S02]  /*12120*/  FMNMX3.FTZ R132, R132, R82, R83, !PT ;  /* 0x0000005284847276 */ /* 0x000fe40007810053 */
[----:B------:R-:W-:Y:S01]  /*12130*/  IADD3 R133, PT, PT, R192, 0x60, RZ ;  /* 0x00000060c0857810 */ /* 0x000fe20007ffe0ff */
[----:B------:R-:W-:Y:S01]  /*12140*/  FFMA.FTZ R113, R0, UR6, R113 ;  /* 0x0000000600717c23 */ /* 0x000fe20008010071 */
[----:B------:R-:W-:Y:S01]  /*12150*/  FMNMX3.FTZ R134, R134, R84, R85, !PT ;  /* 0x0000005486867276 */ /* 0x000fe20007810055 */
[----:B------:R-:W-:Y:S01]  /*12160*/  FFMA.FTZ R115, R0, UR6, R115 ;  /* 0x0000000600737c23 */ /* 0x000fe20008010073 */
[----:B------:R-:W-:Y:S02]  /*12170*/  IADD3 R2, PT, PT, R192, 0x61, RZ ;  /* 0x00000061c0027810 */ /* 0x000fe40007ffe0ff */
[----:B------:R-:W-:Y:S02]  /*12180*/  FMNMX3.FTZ R132, R132, R86, R87, !PT ;  /* 0x0000005684847276 */ /* 0x000fe40007810057 */
[----:B------:R-:W-:Y:S02]  /*12190*/  I2FP.F32.S32 R133, R133 ;  /* 0x0000008500857245 */ /* 0x000fe40000201400 */
[----:B------:R-:W-:Y:S02]  /*121a0*/  FMNMX3.FTZ R134, R134, R88, R89, !PT ;  /* 0x0000005886867276 */ /* 0x000fe40007810059 */
[----:B------:R-:W-:Y:S01]  /*121b0*/  I2FP.F32.S32 R0, R2 ;  /* 0x0000000200007245 */ /* 0x000fe20000201400 */
        /* <DEDUP_REMOVED lines=29> */
[----:B------:R-:W-:Y:S02]  /*12390*/  IADD3 R133, PT, PT, R192, 0x78, RZ ;  /* 0x00000078c0857810 */ /* 0x000fe40007ffe0ff */
[----:B------:R-:W-:Y:S01]  /*123a0*/  FMNMX3.FTZ R132, R2, R112, R113, !PT ;  /* 0x0000007002847276 */ /* 0x000fe20007810071 */
[----:B------:R-:W-:Y:S01]  /*123b0*/  FFMA.FTZ R125, R0, UR6, R125 ;  /* 0x00000006007d7c23 */ /* 0x000fe2000801007d */
[----:B------:R-:W-:Y:S01]  /*123c0*/  FMNMX3.FTZ R134, R134, R114, R115, !PT ;  /* 0x0000007286867276 */ /* 0x000fe20007810073 */
[----:B------:R-:W-:Y:S01]  /*123d0*/  FFMA.FTZ R127, R0, UR6, R127 ;  /* 0x00000006007f7c23 */ /* 0x000fe2000801007f */
[----:B------:R-:W-:Y:S02]  /*123e0*/  IADD3 R2, PT, PT, R192, 0x79, RZ ;  /* 0x00000079c0027810 */ /* 0x000fe40007ffe0ff */
[----:B------:R-:W-:Y:S02]  /*123f0*/  I2FP.F32.S32 R133, R133 ;  /* 0x0000008500857245 */ /* 0x000fe40000201400 */
[----:B------:R-:W-:Y:S02]  /*12400*/  FMNMX3.FTZ R132, R132, R116, R117, !PT ;  /* 0x0000007484847276 */ /* 0x000fe40007810075 */
[----:B------:R-:W-:Y:S01]  /*12410*/  FMNMX3.FTZ R0, R134, R118, R119, !PT ;  /* 0x0000007686007276 */ /* 0x000fe20007810077 */
[C---:B------:R-:W-:Y:S01]  /*12420*/  FFMA.FTZ R128, R133.reuse, UR6, R128 ;  /* 0x0000000685807c23 */ /* 0x040fe20008010080 */
[----:B------:R-:W-:Y:S01]  /*12430*/  I2FP.F32.S32 R2, R2 ;  /* 0x0000000200027245 */ /* 0x000fe20000201400 */
        /* <DEDUP_REMOVED lines=594> */
.L_x_2153:
[----:B------:R-:W2:Y:S01]  /*14960*/  SHFL.BFLY PT, R0, R191, 0x2, 0x1f ;  /* 0x0c401f00bf007f89 */ /* 0x000ea200000e0000 */
[C---:B------:R-:W-:Y:S01]  /*14970*/  SHF.L.U32 R6, R3.reuse, 0x1, RZ ;  /* 0x0000000103067819 */ /* 0x040fe200000006ff */
[----:B------:R-:W-:Y:S01]  /*14980*/  S2UR UR6, SR_CTAID.Y ;  /* 0x00000000000679c3 */ /* 0x000fe20000002600 */
[----:B------:R-:W-:Y:S01]  /*14990*/  LOP3.LUT R214, R214, 0xc0, R215, 0xf8, !PT ;  /* 0x000000c0d6d67812 */ /* 0x000fe200078ef8d7 */
[----:B------:R-:W3:Y:S01]  /*149a0*/  SHFL.BFLY PT, R5, R190, 0x2, 0x1f ;  /* 0x0c401f00be057f89 */ /* 0x000ee200000e0000 */
[----:B------:R-:W-:Y:S01]  /*149b0*/  LOP3.LUT R6, R6, 0x6, RZ, 0xc0, !PT ;  /* 0x0000000606067812 */ /* 0x000fe200078ec0ff */
[----:B------:R-:W4:Y:S01]  /*149c0*/  LDCU UR9, c[0x0][0x3e0] ;  /* 0x00007c00ff0977ac */ /* 0x000f220008000800 */
[C---:B------:R-:W-:Y:S01]  /*149d0*/  SHF.L.U32 R20, R3.reuse, 0x2, RZ ;  /* 0x0000000203147819 */ /* 0x040fe200000006ff */
[----:B------:R-:W-:Y:S01]  /*149e0*/  BSSY.RECONVERGENT B0, `(.L_x_2158) ;  /* 0x000005d000007945 */ /* 0x000fe20003800200 */
[----:B------:R-:W-:Y:S01]  /*149f0*/  SHF.R.U32.HI R12, RZ, 0x1, R3 ;  /* 0x00000001ff0c7819 */ /* 0x000fe20000011603 */
[----:B------:R-:W4:Y:S01]  /*14a00*/  S2UR UR11, SR_CTAID.Z ;  /* 0x00000000000b79c3 */ /* 0x000f220000002700 */
[----:B------:R-:W5:Y:S01]  /*14a10*/  LDCU UR7, c[0x0][0x44c] ;  /* 0x00008980ff0777ac */ /* 0x000f620008000800 */
[----:B------:R-:W-:-:S02]  /*14a20*/  LOP3.LUT P2, RZ, R3, 0x3, RZ, 0xc0, !PT ;  /* 0x0000000303ff7812 */ /* 0x000fc4000784c0ff */
[----:B------:R-:W-:Y:S01]  /*14a30*/  SHF.R.U32.HI R15, RZ, 0x2, R3 ;  /* 0x00000002ff0f7819 */ /* 0x000fe20000011603 */
[----:B------:R-:W-:Y:S01]  /*14a40*/  UIADD3 UR10, UPT, UPT, -UR17, URZ, URZ ;  /* 0x000000ff110a7290 */ /* 0x000fe2000fffe1ff */
[----:B------:R-:W-:Y:S02]  /*14a50*/  MOV R17, 0xff800000 ;  /* 0xff80000000117802 */ /* 0x000fe40000000f00 */
[----:B------:R-:W1:Y:S01]  /*14a60*/  S2UR UR8, SR_CTAID.X ;  /* 0x00000000000879c3 */ /* 0x000e620000002500 */
[----:B------:R-:W-:Y:S01]  /*14a70*/  MOV R16, 0xff800000 ;  /* 0xff80000000107802 */ /* 0x000fe20000000f00 */
[----:B--2---:R-:W-:Y:S01]  /*14a80*/  FADD.FTZ R9, R0, R191 ;  /* 0x000000bf00097221 */ /* 0x004fe20000010000 */
[----:B---3--:R-:W-:-:S04]  /*14a90*/  FADD.FTZ R8, R5, R190 ;  /* 0x000000be05087221 */ /* 0x008fc80000010000 */
[----:B------:R-:W2:Y:S04]  /*14aa0*/  SHFL.BFLY PT, R0, R9, 0x1, 0x1f ;  /* 0x0c201f0009007f89 */ /* 0x000ea800000e0000 */
[----:B------:R-:W3:Y:S01]  /*14ab0*/  SHFL.BFLY PT, R5, R8, 0x1, 0x1f ;  /* 0x0c201f0008057f89 */ /* 0x000ee200000e0000 */
[----:B----4-:R-:W-:Y:S01]  /*14ac0*/  UIMAD UR10, UR9, UR10, UR11 ;  /* 0x0000000a090a72a4 */ /* 0x010fe2000f8e020b */
[----:B--2---:R-:W-:-:S04]  /*14ad0*/  FADD.FTZ R0, R9, R0 ;  /* 0x0000000009007221 */ /* 0x004fc80000010000 */
[----:B------:R-:W2:Y:S01]  /*14ae0*/  MUFU.RCP R4, R0 ;  /* 0x0000000000047308 */ /* 0x000ea20000001000 */
[----:B---3--:R-:W-:Y:S01]  /*14af0*/  FADD.FTZ R2, R8, R5 ;  /* 0x0000000508027221 */ /* 0x008fe20000010000 */
[----:B------:R-:W-:Y:S01]  /*14b00*/  SHF.L.U32 R5, R3, 0x4, RZ ;  /* 0x0000000403057819 */ /* 0x000fe200000006ff */
[----:B------:R-:W-:Y:S01]  /*14b10*/  BAR.SYNC.DEFER_BLOCKING 0x0 ;  /* 0x0000000000007b1d */ /* 0x000fe20000010000 */
[----:B------:R-:W-:Y:S02]  /*14b20*/  FSETP.NE.FTZ.AND P0, PT, R0, RZ, PT ;  /* 0x000000ff0000720b */ /* 0x000fe40003f15000 */
[----:B------:R-:W-:Y:S02]  /*14b30*/  LOP3.LUT R6, R6, 0x3e00, R5, 0xf8, !PT ;  /* 0x00003e0006067812 */ /* 0x000fe400078ef805 */
[----:B------:R-:W-:Y:S01]  /*14b40*/  FSETP.NE.FTZ.AND P1, PT, R2, RZ, PT ;  /* 0x000000ff0200720b */ /* 0x000fe20003f35000 */
[----:B------:R-:W3:Y:S01]  /*14b50*/  MUFU.RCP R7, R2 ;  /* 0x0000000200077308 */ /* 0x000ee20000001000 */
[----:B------:R-:W-:-:S02]  /*14b60*/  LOP3.LUT R5, R6, 0x20, R215, 0xf8, !PT ;  /* 0x0000002006057812 */ /* 0x000fc400078ef8d7 */
[----:B------:R-:W-:Y:S02]  /*14b70*/  LOP3.LUT R8, R215, 0x80, RZ, 0xc0, !PT ;  /* 0x00000080d7087812 */ /* 0x000fe400078ec0ff */
[----:B------:R-:W-:-:S03]  /*14b80*/  LOP3.LUT R5, R5, R214, RZ, 0xfc, !PT ;  /* 0x000000d605057212 */ /* 0x000fc600078efcff */
[----:B------:R-:W4:Y:S01]  /*14b90*/  @P0 MUFU.LG2 R0, R0 ;  /* 0x0000000000000308 */ /* 0x000f220000000c00 */
[----:B--2---:R-:W-:Y:S02]  /*14ba0*/  FSEL R4, R4, 1, P0 ;  /* 0x3f80000004047808 */ /* 0x004fe40000000000 */
[----:B------:R-:W-:-:S03]  /*14bb0*/  LEA R5, R5, UR5, 0x2 ;  /* 0x0000000505057c11 */ /* 0x000fc6000f8e10ff */
[C---:B------:R-:W-:Y:S01]  /*14bc0*/  FMUL.FTZ R210, R4.reuse, R210 ;  /* 0x000000d204d27220 */ /* 0x040fe20000410000 */
[C---:B------:R-:W-:Y:S01]  /*14bd0*/  FMUL.FTZ R211, R4.reuse, R211 ;  /* 0x000000d304d37220 */ /* 0x040fe20000410000 */
[C---:B------:R-:W-:Y:S01]  /*14be0*/  FMUL.FTZ R206, R4.reuse, R206 ;  /* 0x000000ce04ce7220 */ /* 0x040fe20000410000 */
[C---:B------:R-:W-:Y:S01]  /*14bf0*/  FMUL.FTZ R207, R4.reuse, R207 ;  /* 0x000000cf04cf7220 */ /* 0x040fe20000410000 */
[----:B---3--:R-:W-:Y:S01]  /*14c00*/  FSEL R6, R7, 1, P1 ;  /* 0x3f80000007067808 */ /* 0x008fe20000800000 */
[C---:B------:R-:W-:Y:S01]  /*14c10*/  FMUL.FTZ R202, R4.reuse, R202 ;  /* 0x000000ca04ca7220 */ /* 0x040fe20000410000 */
[C---:B------:R-:W-:Y:S01]  /*14c20*/  FMUL.FTZ R203, R4.reuse, R203 ;  /* 0x000000cb04cb7220 */ /* 0x040fe20000410000 */
[C---:B------:R-:W-:Y:S01]  /*14c30*/  FMUL.FTZ R198, R4.reuse, R198 ;  /* 0x000000c604c67220 */ /* 0x040fe20000410000 */
[----:B------:R-:W-:Y:S01]  /*14c40*/  FMUL.FTZ R199, R4, R199 ;  /* 0x000000c704c77220 */ /* 0x000fe20000410000 */
[----:B------:R-:W-:Y:S01]  /*14c50*/  LOP3.LUT R4, R215, 0x40, RZ, 0xc0, !PT ;  /* 0x00000040d7047812 */ /* 0x000fe200078ec0ff */
[C---:B------:R-:W-:Y:S01]  /*14c60*/  FMUL.FTZ R208, R6.reuse, R208 ;  /* 0x000000d006d07220 */ /* 0x040fe20000410000 */
[C---:B------:R-:W-:Y:S01]  /*14c70*/  IADD3 R13, PT, PT, R5.reuse, -R8, RZ ;  /* 0x80000008050d7210 */ /* 0x040fe20007ffe0ff */
[C---:B------:R-:W-:Y:S01]  /*14c80*/  FMUL.FTZ R209, R6.reuse, R209 ;  /* 0x000000d106d17220 */ /* 0x040fe20000410000 */
[C---:B------:R-:W-:Y:S01]  /*14c90*/  FMUL.FTZ R204, R6.reuse, R204 ;  /* 0x000000cc06cc7220 */ /* 0x040fe20000410000 */
[C---:B------:R-:W-:Y:S01]  /*14ca0*/  FMUL.FTZ R205, R6.reuse, R205 ;  /* 0x000000cd06cd7220 */ /* 0x040fe20000410000 */
[C---:B------:R-:W-:Y:S01]  /*14cb0*/  FMUL.FTZ R200, R6.reuse, R200 ;  /* 0x000000c806c87220 */ /* 0x040fe20000410000 */
[C---:B------:R-:W-:Y:S01]  /*14cc0*/  FMUL.FTZ R201, R6.reuse, R201 ;  /* 0x000000c906c97220 */ /* 0x040fe20000410000 */
[C---:B------:R-:W-:Y:S01]  /*14cd0*/  FMUL.FTZ R196, R6.reuse, R196 ;  /* 0x000000c406c47220 */ /* 0x040fe20000410000 */
[----:B------:R-:W-:Y:S01]  /*14ce0*/  FMUL.FTZ R197, R6, R197 ;  /* 0x000000c506c57220 */ /* 0x000fe20000410000 */
[--C-:B------:R-:W-:Y:S01]  /*14cf0*/  IMAD.IADD R6, R5, 0x1, -R4.reuse ;  /* 0x0000000105067824 */ /* 0x100fe200078e0a04 */
[----:B------:R-:W-:Y:S01]  /*14d00*/  STS.64 [R5], R208 ;  /* 0x000000d005007388 */ /* 0x000fe20000000a00 */
[----:B------:R-:W-:Y:S01]  /*14d10*/  IMAD.IADD R14, R13, 0x1, -R4 ;  /* 0x000000010d0e7824 */ /* 0x000fe200078e0a04 */
[----:B------:R-:W-:Y:S01]  /*14d20*/  LOP3.LUT R7, R20, 0xd8, RZ, 0xc0, !PT ;  /* 0x000000d814077812 */ /* 0x000fe200078ec0ff */
[----:B------:R-:W2:Y:S01]  /*14d30*/  @P1 MUFU.LG2 R2, R2 ;  /* 0x0000000200021308 */ /* 0x000ea20000000c00 */
[----:B------:R-:W-:Y:S01]  /*14d40*/  STS.64 [R5+0x400], R210 ;  /* 0x000400d205007388 */ /* 0x000fe20000000a00 */
[----:B----4-:R-:W-:Y:S01]  /*14d50*/  @P0 FMUL.FTZ R0, R0, 0.69314718246459960938 ;  /* 0x3f31721800000820 */ /* 0x010fe20000410000 */
[----:B------:R-:W-:-:S02]  /*14d60*/  LOP3.LUT R7, R7, 0x18, R12, 0x78, !PT ;  /* 0x0000001807077812 */ /* 0x000fc400078e780c */
[----:B------:R-:W-:Y:S01]  /*14d70*/  STS.64 [R6+0x20], R204 ;  /* 0x000020cc06007388 */ /* 0x000fe20000000a00 */
[----:B------:R-:W-:Y:S02]  /*14d80*/  LOP3.LUT R12, R12, 0x30, RZ, 0xc0, !PT ;  /* 0x000000300c0c7812 */ /* 0x000fe400078ec0ff */
[----:B------:R-:W-:Y:S01]  /*14d90*/  LOP3.LUT R7, R7, 0xf24, R20, 0xf8, !PT ;  /* 0x00000f2407077812 */ /* 0x000fe200078ef814 */
[----:B------:R-:W-:Y:S01]  /*14da0*/  STS.64 [R6+0x420], R206 ;  /* 0x000420ce06007388 */ /* 0x000fe20000000a00 */
[----:B------:R-:W-:Y:S02]  /*14db0*/  LOP3.LUT R12, R12, 0x7, R15, 0xf8, !PT ;  /* 0x000000070c0c7812 */ /* 0x000fe400078ef80f */
[----:B------:R-:W-:Y:S01]  /*14dc0*/  LEA R22, R7, UR5, 0x2 ;  /* 0x0000000507167c11 */ /* 0x000fe2000f8e10ff */
[----:B------:R-:W-:Y:S01]  /*14dd0*/  STS.64 [R13+0x40], R200 ;  /* 0x000040c80d007388 */ /* 0x000fe20000000a00 */
[----:B------:R-:W3:Y:S03]  /*14de0*/  LDCU.64 UR4, c[0x0][0x430] ;  /* 0x00008600ff0477ac */ /* 0x000ee60008000a00 */
[----:B------:R4:W-:Y:S01]  /*14df0*/  STS.64 [R13+0x440], R202 ;  /* 0x000440ca0d007388 */ /* 0x0009e20000000a00 */
[----:B--2---:R-:W-:-:S03]  /*14e00*/  @P1 FMUL.FTZ R19, R2, 0.69314718246459960938 ;  /* 0x3f31721802131820 */ /* 0x004fc60000410000 */
[----:B------:R-:W-:Y:S04]  /*14e10*/  STS.64 [R14+0x60], R196 ;  /* 0x000060c40e007388 */ /* 0x000fe80000000a00 */
[----:B------:R2:W-:Y:S01]  /*14e20*/  STS.64 [R14+0x460], R198 ;  /* 0x000460c60e007388 */ /* 0x0005e20000000a00 */
[----:B------:R-:W-:Y:S01]  /*14e30*/  BAR.SYNC.DEFER_BLOCKING 0x0 ;  /* 0x0000000000007b1d */ /* 0x000fe20000010000 */
[----:B---3--:R-:W-:Y:S02]  /*14e40*/  UIMAD UR4, UR6, UR4, UR17 ;  /* 0x00000004060472a4 */ /* 0x008fe4000f8e0211 */
[----:B-1----:R-:W-:Y:S02]  /*14e50*/  USHF.L.U32 UR6, UR8, 0x6, URZ ;  /* 0x0000000608067899 */ /* 0x002fe400080006ff */
[----:B------:R-:W-:-:S04]  /*14e60*/  UIMAD UR4, UR4, UR9, UR10 ;  /* 0x00000009040472a4 */ /* 0x000fc8000f8e020a */
[----:B------:R-:W-:Y:S01]  /*14e70*/  UIMAD UR6, UR4, UR5, UR6 ;  /* 0x00000005040672a4 */ /* 0x000fe2000f8e0206 */
[----:B----4-:R-:W1:Y:S03]  /*14e80*/  @P1 LDC R13, c[0x0][0x458] ;  /* 0x00011600ff0d1b82 */ /* 0x010e660000000800 */
[----:B-----5:R-:W-:-:S05]  /*14e90*/  UIMAD UR7, UR6, UR7, URZ ;  /* 0x00000007060772a4 */ /* 0x020fca000f8e02ff */
[----:B--2---:R-:W2:Y:S01]  /*14ea0*/  @P0 LDC R14, c[0x0][0x458] ;  /* 0x00011600ff0e0b82 */ /* 0x004ea20000000800 */
[----:B------:R3:W4:Y:S04]  /*14eb0*/  LDS.128 R8, [R22] ;  /* 0x0000000016087984 */ /* 0x0007280000000c00 */
[----:B------:R3:W2:Y:S01]  /*14ec0*/  LDS.128 R4, [R22+0x800] ;  /* 0x0008000016047984 */ /* 0x0006a20000000c00 */
[----:B-1----:R-:W-:Y:S01]  /*14ed0*/  @P1 FFMA.FTZ R17, R134, R13, R19 ;  /* 0x0000000d86111223 */ /* 0x002fe20000010013 */
[----:B--2---:R-:W-:Y:S01]  /*14ee0*/  @P0 FFMA.FTZ R16, R133, R14, R0 ;  /* 0x0000000e85100223 */ /* 0x004fe20000010000 */
[----:B---34-:R-:W-:Y:S06]  /*14ef0*/  @P2 BRA `(.L_x_2159) ;  /* 0x00000000002c2947 */ /* 0x018fec0003800000 */
[----:B------:R-:W1:Y:S01]  /*14f00*/  LDCU.64 UR4, c[0x0][0x428] ;  /* 0x00008500ff0477ac */ /* 0x000e620008000a00 */
[C---:B------:R-:W-:Y:S01]  /*14f10*/  VIADD R13, R12.reuse, 0x8 ;  /* 0x000000080c0d7836 */ /* 0x040fe20000000000 */
[C---:B------:R-:W-:Y:S01]  /*14f20*/  IADD3 R2, P0, PT, R12.reuse, UR6, RZ ;  /* 0x000000060c027c10 */ /* 0x040fe2000ff1e0ff */
[----:B------:R-:W-:Y:S01]  /*14f30*/  IMAD.U32 R0, RZ, RZ, UR6 ;  /* 0x00000006ff007e24 */ /* 0x000fe2000f8e00ff */
[----:B------:R-:W-:Y:S02]  /*14f40*/  ISETP.GE.AND P2, PT, R12, UR25, PT ;  /* 0x000000190c007c0c */ /* 0x000fe4000bf46270 */
[----:B------:R-:W-:Y:S02]  /*14f50*/  ISETP.GE.AND P1, PT, R13, UR25, PT ;  /* 0x000000190d007c0c */ /* 0x000fe4000bf26270 */
[----:B------:R-:W-:Y:S02]  /*14f60*/  LEA.HI.X.SX32 R13, R0, RZ, 0x1, P0 ;  /* 0x000000ff000d7211 */ /* 0x000fe400000f0eff */
[----:B-1----:R-:W-:-:S04]  /*14f70*/  LEA R12, P0, R2, UR4, 0x2 ;  /* 0x00000004020c7c11 */ /* 0x002fc8000f8010ff */
[----:B------:R-:W-:-:S05]  /*14f80*/  LEA.HI.X R13, R2, UR5, R13, 0x2, P0 ;  /* 0x00000005020d7c11 */ /* 0x000fca00080f140d */
[----:B------:R1:W-:Y:S04]  /*14f90*/  @!P2 STG.E desc[UR14][R12.64], R17 ;  /* 0x000000110c00a986 */ /* 0x0003e8000c10190e */
[----:B------:R1:W-:Y:S02]  /*14fa0*/  @!P1 STG.E desc[UR14][R12.64+0x20], R16 ;  /* 0x000020100c009986 */ /* 0x0003e4000c10190e */
.L_x_2159:
[----:B------:R-:W-:Y:S05]  /*14fb0*/  BSYNC.RECONVERGENT B0 ;  /* 0x0000000000007941 */ /* 0x000fea0003800200 */
.L_x_2158:
[----:B-1----:R-:W1:Y:S01]  /*14fc0*/  LDS.128 R16, [R22+0x1000] ;  /* 0x0010000016107984 */ /* 0x002e620000000c00 */
[----:B------:R-:W2:Y:S01]  /*14fd0*/  LDCU UR8, c[0x0][0x440] ;  /* 0x00008800ff0877ac */ /* 0x000ea20008000800 */
[C---:B------:R-:W-:Y:S02]  /*14fe0*/  LOP3.LUT R0, R20.reuse, 0x1c, RZ, 0xc0, !PT ;  /* 0x0000001c14007812 */ /* 0x040fe400078ec0ff */
[----:B------:R3:W4:Y:S01]  /*14ff0*/  LDS.128 R12, [R22+0x1800] ;  /* 0x00180000160c7984 */ /* 0x0007220000000c00 */
[----:B------:R-:W5:Y:S01]  /*15000*/  LDCU.64 UR4, c[0x0][0x3f8] ;  /* 0x00007f00ff0477ac */ /* 0x000f620008000a00 */
[----:B------:R-:W-:Y:S02]  /*15010*/  LOP3.LUT R21, R20, 0xfe0, RZ, 0xc0, !PT ;  /* 0x00000fe014157812 */ /* 0x000fe400078ec0ff */
[----:B------:R-:W-:Y:S02]  /*15020*/  SHF.R.U32.HI R3, RZ, 0x3, R3 ;  /* 0x00000003ff037819 */ /* 0x000fe40000011603 */
[----:B------:R-:W-:-:S03]  /*15030*/  LOP3.LUT R21, R21, 0x1c, R20, 0xf8, !PT ;  /* 0x0000001c15157812 */ /* 0x000fc600078ef814 */
[----:B------:R-:W-:Y:S01]  /*15040*/  VIADD R20, R3, 0x10 ;  /* 0x0000001003147836 */ /* 0x000fe20000000000 */
[----:B------:R-:W-:Y:S01]  /*15050*/  IADD3 R21, P1, PT, R21, UR7, RZ ;  /* 0x0000000715157c10 */ /* 0x000fe2000ff3e0ff */
[----:B------:R-:W-:Y:S01]  /*15060*/  VIADD R2, R3, 0x20 ;  /* 0x0000002003027836 */ /* 0x000fe20000000000 */
[----:B--2---:R-:W-:Y:S01]  /*15070*/  ISETP.GE.AND P0, PT, R0, UR8, PT ;  /* 0x0000000800007c0c */ /* 0x004fe2000bf06270 */
[----:B------:R-:W-:-:S03]  /*15080*/  IMAD.U32 R0, RZ, RZ, UR7 ;  /* 0x00000007ff007e24 */ /* 0x000fc6000f8e00ff */
[C---:B------:R-:W-:Y:S01]  /*15090*/  ISETP.GE.OR P4, PT, R3.reuse, UR25, P0 ;  /* 0x0000001903007c0c */ /* 0x040fe20008786670 */
[----:B------:R-:W-:Y:S01]  /*150a0*/  VIADD R3, R3, 0x30 ;  /* 0x0000003003037836 */ /* 0x000fe20000000000 */
[----:B------:R-:W-:Y:S02]  /*150b0*/  ISETP.GE.OR P3, PT, R20, UR25, P0 ;  /* 0x0000001914007c0c */ /* 0x000fe40008766670 */
[----:B------:R-:W-:Y:S02]  /*150c0*/  ISETP.GE.OR P2, PT, R2, UR25, P0 ;  /* 0x0000001902007c0c */ /* 0x000fe40008746670 */
[----:B------:R-:W-:Y:S02]  /*150d0*/  ISETP.GE.OR P0, PT, R3, UR25, P0 ;  /* 0x0000001903007c0c */ /* 0x000fe40008706670 */
[----:B------:R-:W-:Y:S02]  /*150e0*/  LEA.HI.X.SX32 R0, R0, RZ, 0x1, P1 ;  /* 0x000000ff00007211 */ /* 0x000fe400008f0eff */
        /* <DEDUP_REMOVED lines=8> */
.L_x_2160:
        /* <DEDUP_REMOVED lines=9> */
.L_x_4896:


//--------------------- .text._ZN5flash24flash_fwd_splitkv_kernelI23Flash_fwd_kernel_traitsILi32ELi64ELi256ELi4ELb0ELb0EN7cutlass10bfloat16_tE19Flash_kernel_traitsILi32ELi64ELi256ELi4ES3_EELb1ELb0ELb1ELb0ELb0ELb1ELb1ELb0EEEvNS_16Flash_fwd_paramsE --------------------------
	.section	.text._ZN5flash24flash_fwd_splitkv_kernelI23Flash_fwd_kernel_traitsILi32ELi64ELi256ELi4ELb0ELb0EN7cutlass10bfloat16_tE19Flash_kernel_traitsILi32ELi64ELi256ELi4ES3_EELb1ELb0ELb1ELb0ELb0ELb1ELb1ELb0EEEvNS_16Flash_fwd_paramsE,"ax",@progbits
	.align	128
        .global         _ZN5flash24flash_fwd_splitkv_kernelI23Flash_fwd_kernel_traitsILi32ELi64ELi256ELi4ELb0ELb0EN7cutlass10bfloat16_tE19Flash_kernel_traitsILi32ELi64ELi256ELi4ES3_EELb1ELb0ELb1ELb0ELb0ELb1ELb1ELb0EEEvNS_16Flash_fwd_paramsE
        .type           _ZN5flash24flash_fwd_splitkv_kernelI23Flash_fwd_kernel_traitsILi32ELi64ELi256ELi4ELb0ELb0EN7cutlass10bfloat16_tE19Flash_kernel_traitsILi32ELi64ELi256ELi4ES3_EELb1ELb0ELb1ELb0ELb0ELb1ELb1ELb0EEEvNS_16Flash_fwd_paramsE,@function
        .size           _ZN5flash24flash_fwd_splitkv_kernelI23Flash_fwd_kernel_traitsILi32ELi64ELi256ELi4ELb0ELb0EN7cutlass10bfloat16_tE19Flash_kernel_traitsILi32ELi64ELi256ELi4ES3_EELb1ELb0ELb1ELb0ELb0ELb1ELb1ELb0EEEvNS_16Flash_fwd_paramsE,(.L_x_4897 - _ZN5flash24flash_fwd_splitkv_kernelI23Flash_fwd_kernel_traitsILi32ELi64ELi256ELi4ELb0ELb0EN7cutlass10bfloat16_tE19Flash_kernel_traitsILi32ELi64ELi256ELi4ES3_EELb1ELb0ELb1ELb0ELb0ELb1ELb1ELb0EEEvNS_16Flash_fwd_paramsE)
        .other          _ZN5flash24flash_fwd_splitkv_kernelI23Flash_fwd_kernel_traitsILi32ELi64ELi256ELi4ELb0ELb0EN7cutlass10bfloat16_tE19Flash_kernel_traitsILi32ELi64ELi256ELi4ES3_EELb1ELb0ELb1ELb0ELb0ELb1ELb1ELb0EEEvNS_16Flash_fwd_paramsE,@"STO_CUDA_ENTRY STV_DEFAULT"
_ZN5flash24flash_fwd_splitkv_kernelI23Flash_fwd_kernel_traitsILi32ELi64ELi256ELi4ELb0ELb0EN7cutlass10bfloat16_tE19Flash_kernel_traitsILi32ELi64ELi256ELi4ES3_EELb1ELb0ELb1ELb0ELb0ELb1ELb1ELb0EEEvNS_16Flash_fwd_paramsE:
.text._ZN5flash24flash_fwd_splitkv_kernelI23Flash_fwd_kernel_traitsILi32ELi64ELi256ELi4ELb0ELb0EN7cutlass10bfloat16_tE19Flash_kernel_traitsILi32ELi64ELi256ELi4ES3_EELb1ELb0ELb1ELb0ELb0ELb1ELb1ELb0EEEvNS_16Flash_fwd_paramsE:
        /* <DEDUP_REMOVED lines=80> */
.L_x_2161:
        /* <DEDUP_REMOVED lines=23> */
[----:B------:R-:W3:Y:S01]  /*0670*/  S2R R148, SR_TID.X ;  /* 0x0000000000947919 */ /* 0x000ee20000002100 */
[----:B------:R-:W4:Y:S01]  /*0680*/  LDCU UR12, c[0x0][0x438] ;  /* 0x00008700ff0c77ac */ /* 0x000f220008000800 */
[----:B------:R-:W-:Y:S01]  /*0690*/  UMOV UR28, URZ ;  /* 0x000000ff001c7c82 */ /* 0x000fe20008000000 */
[----:B------:R-:W5:Y:S01]  /*06a0*/  LDCU UR20, c[0x0][0x508] ;  /* 0x0000a100ff1477ac */ /* 0x000f620008000800 */
[----:B------:R-:W-:-:S04]  /*06b0*/  UIADD3 UR11, UPT, UPT, UR11, 0x1, URZ ;  /* 0x000000010b0b7890 */ /* 0x000fc8000fffe0ff */
[----:B------:R-:W-:Y:S02]  /*06c0*/  ULEA UR11, UR11, -UR21, 0x6 ;  /* 0x800000150b0b7291 */ /* 0x000fe4000f8e30ff */
[----:B-1----:R-:W-:Y:S02]  /*06d0*/  UISETP.NE.AND UP1, UPT, UR4, URZ, UPT ;  /* 0x000000ff0400728c */ /* 0x002fe4000bf25270 */
[----:B----4-:R-:W-:Y:S01]  /*06e0*/  UIADD3 UR12, UPT, UPT, UR12, 0xff, URZ ;  /* 0x000000ff0c0c7890 */ /* 0x010fe2000fffe0ff */
        /* <DEDUP_REMOVED lines=34> */
[----:B-----5:R-:W-:-:S05]  /*0910*/  UIADD3 UR12, UPT, UPT, UR12, UR20, UR11 ;  /* 0x000000140c0c7290 */ /* 0x020fca000fffe00b */
        /* <DEDUP_REMOVED lines=10> */
[----:B------:R-:W-:-:S03]  /*09c0*/  USHF.R.S32.HI UR4, URZ, 0x8, UR4 ;  /* 0x00000008ff047899 */ /* 0x000fc60008011404 */
[----:B------:R-:W-:-:S13]  /*09d0*/  R2UR UR18, R0 ;  /* 0x00000000001272ca */ /* 0x000fda00000e0000 */
[----:B------:R-:W-:-:S04]  /*09e0*/  UISETP.LT.AND UP0, UPT, UR18, UR4, UPT ;  /* 0x000000041200728c */ /* 0x000fc8000bf01270 */
[----:B------:R-:W-:-:S04]  /*09f0*/  USEL UR18, UR18, UR4, UP0 ;  /* 0x0000000412127287 */ /* 0x000fc80008000000 */
[----:B------:R-:W-:-:S09]  /*0a00*/  UISETP.GE.AND UP0, UPT, UR16, UR18, UPT ;  /* 0x000000121000728c */ /* 0x000fd2000bf06270 */
[----:B---3--:R-:W-:Y:S05]  /*0a10*/  BRA.U !UP0, `(.L_x_2162) ;  /* 0x0000000108cc7547 */ /* 0x008fea000b800000 */
        /* <DEDUP_REMOVED lines=51> */
.L_x_2162:
        /* <DEDUP_REMOVED lines=12> */
.L_x_2163:
[----:B------:R-:W-:-:S04]  /*0e10*/  UISETP.NE.U32.AND UP2, UPT, UR12, URZ, UPT ;  /* 0x000000ff0c00728c */ /* 0x000fc8000bf45070 */
[----:B------:R-:W-:-:S09]  /*0e20*/  UISETP.NE.AND.EX UP2, UPT, UR13, URZ, UPT, UP2 ;  /* 0x000000ff0d00728c */ /* 0x000fd2000bf45320 */
[----:B------:R-:W-:Y:S05]  /*0e30*/  BRA.U !UP2, `(.L_x_2164) ;  /* 0x000000050a847547 */ /* 0x000fea000b800000 */
[----:B------:R-:W1:Y:S01]  /*0e40*/  LDC R6, c[0x0][0x4f0] ;  /* 0x00013c00ff067b82 */ /* 0x000e620000000800 */
[----:B------:R-:W-:Y:S01]  /*0e50*/  ULEA UR8, UR18, 0xffffff00, 0x8 ;  /* 0xffffff0012087891 */ /* 0x000fe2000f8e40ff */
[----:B------:R-:W2:Y:S05]  /*0e60*/  LDCU.64 UR4, c[0x0][0x4e8] ;  /* 0x00009d00ff0477ac */ /* 0x000eaa0008000a00 */
        /* <DEDUP_REMOVED lines=11> */
[----:B------:R-:W-:-:S05]  /*0f20*/  IMAD.U32 R177, RZ, RZ, UR5 ;  /* 0x00000005ffb17e24 */ /* 0x000fca000f8e00ff */
[----:B------:R-:W4:Y:S01]  /*0f30*/  LDCU.64 UR4, c[0x0][0x3a8] ;  /* 0x00007500ff0477ac */ /* 0x000f220008000a00 */
[----:B-1----:R-:W1:Y:S02]  /*0f40*/  MUFU.RCP R4, R7 ;  /* 0x0000000700047308 */ /* 0x002e640000001000 */
[----:B-1----:R-:W-:-:S06]  /*0f50*/  IADD3 R4, PT, PT, R4, 0xffffffe, RZ ;  /* 0x0ffffffe04047810 */ /* 0x002fcc0007ffe0ff */
        /* <DEDUP_REMOVED lines=14> */
[C---:B------:R-:W-:Y:S02]  /*1040*/  LOP3.LUT R0, R6.reuse, UR8, RZ, 0x3c, !PT ;  /* 0x0000000806007c12 */ /* 0x040fe4000f8e3cff */
[----:B------:R-:W-:Y:S02]  /*1050*/  ISETP.NE.AND P1, PT, R6, RZ, PT ;  /* 0x000000ff0600720c */ /* 0x000fe40003f25270 */
[----:B------:R-:W-:-:S07]  /*1060*/  ISETP.GE.AND P0, PT, R0, RZ, PT ;  /* 0x000000ff0000720c */ /* 0x000fce0003f06270 */
[----:B------:R-:W-:-:S06]  /*1070*/  @P2 VIADD R7, R7, 0x1 ;  /* 0x0000000107072836 */ /* 0x000fcc0000000000 */
[----:B------:R-:W-:Y:S02]  /*1080*/  @!P0 IADD3 R7, PT, PT, -R7, RZ, RZ ;  /* 0x000000ff07078210 */ /* 0x000fe40007ffe1ff */
[----:B------:R-:W-:-:S05]  /*1090*/  @!P1 LOP3.LUT R7, RZ, R6, RZ, 0x33, !PT ;  /* 0x00000006ff079212 */ /* 0x000fca00078e33ff */
[----:B------:R-:W-:-:S06]  /*10a0*/  IMAD.WIDE R2, R7, 0x4, R176 ;  /* 0x0000000407027825 */ /* 0x000fcc00078e02b0 */
[----:B------:R5:W3:Y:S01]  /*10b0*/  LDG.E R2, desc[UR22][R2.64] ;  /* 0x0000001602027981 */ /* 0x000ae2000c1e1900 */
[----:B-1----:R-:W-:Y:S01]  /*10c0*/  IABS R5, R4 ;  /* 0x0000000400057213 */ /* 0x002fe20000000000 */
[----:B------:R-:W-:Y:S01]  /*10d0*/  IMAD.U32 R0, RZ, RZ, UR26 ;  /* 0x0000001aff007e24 */ /* 0x000fe2000f8e00ff */
[----:B------:R-:W-:Y:S02]  /*10e0*/  IADD3 R7, PT, PT, -R7, RZ, RZ ;  /* 0x000000ff07077210 */ /* 0x000fe40007ffe1ff */
[----:B------:R-:W1:Y:S02]  /*10f0*/  I2F.RP R10, R5 ;  /* 0x00000005000a7306 */ /* 0x000e640000209400 */
[----:B------:R-:W-:Y:S01]  /*1100*/  IABS R0, R0 ;  /* 0x0000000000007213 */ /* 0x000fe20000000000 */
[----:B------:R-:W-:Y:S01]  /*1110*/  IMAD R6, R6, R7, UR8 ;  /* 0x0000000806067e24 */ /* 0x000fe2000f8e0207 */
[----:B------:R-:W4:Y:S04]  /*1120*/  LDCU.64 UR8, c[0x0][0x3c0] ;  /* 0x00007800ff0877ac */ /* 0x000f280008000a00 */
[----:B-1----:R-:W1:Y:S02]  /*1130*/  MUFU.RCP R9, R10 ;  /* 0x0000000a00097308 */ /* 0x002e640000001000 */
[----:B-1----:R-:W-:-:S06]  /*1140*/  IADD3 R9, PT, PT, R9, 0xffffffe, RZ ;  /* 0x0ffffffe09097810 */ /* 0x002fcc0007ffe0ff */
[----:B------:R-:W1:Y:S02]  /*1150*/  F2I.FTZ.U32.TRUNC.NTZ R9, R9 ;  /* 0x0000000900097305 */ /* 0x000e64000021f000 */
[----:B-1----:R-:W-:-:S05]  /*1160*/  IADD3 R8, PT, PT, RZ, -R9, RZ ;  /* 0x80000009ff087210 */ /* 0x002fca0007ffe0ff */
[----:B-----5:R-:W-:Y:S01]  /*1170*/  IMAD R3, R8, R5, RZ ;  /* 0x0000000508037224 */ /* 0x020fe200078e02ff */
[----:B------:R-:W-:-:S05]  /*1180*/  MOV R8, RZ ;  /* 0x000000ff00087202 */ /* 0x000fca0000000f00 */
[----:B------:R-:W-:Y:S01]  /*1190*/  IMAD.HI.U32 R8, R9, R3, R8 ;  /* 0x0000000309087227 */ /* 0x000fe200078e0008 */
[----:B------:R-:W-:-:S05]  /*11a0*/  MOV R3, R0 ;  /* 0x0000000000037202 */ /* 0x000fca0000000f00 */
[----:B------:R-:W-:-:S04]  /*11b0*/  IMAD.HI.U32 R0, R8, R3, RZ ;  /* 0x0000000308007227 */ /* 0x000fc800078e00ff */
[----:B------:R-:W-:-:S04]  /*11c0*/  IMAD.MOV R8, RZ, RZ, -R0 ;  /* 0x000000ffff087224 */ /* 0x000fc800078e0a00 */
[----:B------:R-:W-:Y:S01]  /*11d0*/  IMAD R8, R5, R8, R3 ;  /* 0x0000000805087224 */ /* 0x000fe200078e0203 */
[----:B------:R-:W-:-:S04]  /*11e0*/  LOP3.LUT R3, R4, UR26, RZ, 0x3c, !PT ;  /* 0x0000001a04037c12 */ /* 0x000fc8000f8e3cff */
[----:B------:R-:W-:Y:S02]  /*11f0*/  ISETP.GT.U32.AND P1, PT, R5, R8, PT ;  /* 0x000000080500720c */ /* 0x000fe40003f24070 */
[----:B------:R-:W-:-:S11]  /*1200*/  ISETP.GE.AND P0, PT, R3, RZ, PT ;  /* 0x000000ff0300720c */ /* 0x000fd60003f06270 */
[-C--:B------:R-:W-:Y:S01]  /*1210*/  @!P1 IADD3 R8, PT, PT, R8, -R5.reuse, RZ ;  /* 0x8000000508089210 */ /* 0x080fe20007ffe0ff */
[----:B------:R-:W-:Y:S01]  /*1220*/  @!P1 VIADD R0, R0, 0x1 ;  /* 0x0000000100009836 */ /* 0x000fe20000000000 */
[----:B------:R-:W-:Y:S02]  /*1230*/  ISETP.NE.AND P1, PT, R4, RZ, PT ;  /* 0x000000ff0400720c */ /* 0x000fe40003f25270 */
[----:B------:R-:W-:-:S13]  /*1240*/  ISETP.GE.U32.AND P2, PT, R8, R5, PT ;  /* 0x000000050800720c */ /* 0x000fda0003f46070 */
[----:B------:R-:W-:-:S04]  /*1250*/  @P2 IADD3 R0, PT, PT, R0, 0x1, RZ ;  /* 0x0000000100002810 */ /* 0x000fc80007ffe0ff */
[----:B------:R-:W-:Y:S02]  /*1260*/  @!P0 IADD3 R0, PT, PT, -R0, RZ, RZ ;  /* 0x000000ff00008210 */ /* 0x000fe40007ffe1ff */
[----:B------:R-:W-:Y:S02]  /*1270*/  @!P1 LOP3.LUT R0, RZ, R4, RZ, 0x33, !PT ;  /* 0x00000004ff009212 */ /* 0x000fe400078e33ff */
[----:B---3--:R-:W-:Y:S01]  /*1280*/  SHF.R.S32.HI R3, RZ, 0x1f, R2 ;  /* 0x0000001fff037819 */ /* 0x008fe20000011402 */
        /* <DEDUP_REMOVED lines=11> */
[----:B------:R-:W-:Y:S01]  /*1340*/  IMAD R5, R2, UR8, RZ ;  /* 0x0000000802057c24 */ /* 0x000fe2000f8e02ff */
[----:B------:R-:W-:Y:S01]  /*1350*/  SHF.R.S32.HI R2, RZ, 0x1f, R0 ;  /* 0x0000001fff027819 */ /* 0x000fe20000011400 */
[C---:B------:R-:W-:Y:S02]  /*1360*/  IMAD R3, R6.reuse, UR11, R3 ;  /* 0x0000000b06037c24 */ /* 0x040fe4000f8e0203 */
[----:B------:R-:W-:-:S04]  /*1370*/  IMAD.WIDE.U32 R8, R6, UR10, R8 ;  /* 0x0000000a06087c25 */ /* 0x000fc8000f8e0008 */
[C---:B------:R-:W-:Y:S01]  /*1380*/  IMAD R5, R6.reuse, UR9, R5 ;  /* 0x0000000906057c24 */ /* 0x040fe2000f8e0205 */
[----:B------:R-:W-:Y:S01]  /*1390*/  IADD3 R9, PT, PT, R9, R3, RZ ;  /* 0x0000000309097210 */ /* 0x000fe20007ffe0ff */
[----:B------:R-:W-:-:S04]  /*13a0*/  IMAD.WIDE.U32 R6, R6, UR8, R10 ;  /* 0x0000000806067c25 */ /* 0x000fc8000f8e000a */
        /* <DEDUP_REMOVED lines=10> */
.L_x_2164:
        /* <DEDUP_REMOVED lines=15> */
.L_x_2166:
[----:B------:R-:W1:Y:S01]  /*1540*/  LDCU.64 UR10, c[0x0][0x3b8] ;  /* 0x00007700ff0a77ac */ /* 0x000e620008000a00 */
[----:B------:R-:W-:-:S04]  /*1550*/  UIADD3 UR15, UPT, UPT, UR7, UR27, URZ ;  /* 0x0000001b070f7290 */ /* 0x000fc8000fffe0ff */
[----:B-1----:R-:W-:Y:S02]  /*1560*/  UIMAD.WIDE.U32 UR4, UR15, UR10, URZ ;  /* 0x0000000a0f0472a5 */ /* 0x002fe4000f8e00ff */
[----:B------:R-:W-:-:S04]  /*1570*/  UIMAD UR15, UR15, UR11, URZ ;  /* 0x0000000b0f0f72a4 */ /* 0x000fc8000f8e02ff */
[----:B------:R-:W-:Y:S01]  /*1580*/  UIADD3 UR15, UPT, UPT, UR5, UR15, URZ ;  /* 0x0000000f050f7290 */ /* 0x000fe2000fffe0ff */
[----:B------:R-:W-:-:S11]  /*1590*/  UMOV UR14, UR4 ;  /* 0x00000004000e7c82 */ /* 0x000fd60008000000 */
.L_x_2167:
        /* <DEDUP_REMOVED lines=14> */
.L_x_2168:
[----:B------:R-:W1:Y:S01]  /*1680*/  LDCU.64 UR8, c[0x0][0x3c0] ;  /* 0x00007800ff0877ac */ /* 0x000e620008000a00 */
[----:B------:R-:W-:-:S04]  /*1690*/  UIADD3 UR7, UPT, UPT, UR7, UR27, URZ ;  /* 0x0000001b07077290 */ /* 0x000fc8000fffe0ff */
[----:B-1----:R-:W-:Y:S02]  /*16a0*/  UIMAD.WIDE.U32 UR28, UR7, UR8, URZ ;  /* 0x00000008071c72a5 */ /* 0x002fe4000f8e00ff */
[----:B------:R-:W-:-:S04]  /*16b0*/  UIMAD UR5, UR7, UR9, URZ ;  /* 0x00000009070572a4 */ /* 0x000fc8000f8e02ff */
[----:B------:R-:W-:-:S12]  /*16c0*/  UIADD3 UR5, UPT, UPT, UR29, UR5, URZ ;  /* 0x000000051d057290 */ /* 0x000fd8000fffe0ff */
.L_x_2169:
        /* <DEDUP_REMOVED lines=12> */
[----:B------:R-:W-:Y:S02]  /*1790*/  UIMAD UR5, UR4, UR11, UR5 ;  /* 0x0000000b040572a4 */ /* 0x000fe4000f8e0205 */
        /* <DEDUP_REMOVED lines=10> */
[----:B-1----:R-:W-:Y:S02]  /*1840*/  VIADD R6, R6, 0xffffffe ;  /* 0x0ffffffe06067836 */ /* 0x002fe40000000000 */
[----:B------:R-:W-:-:S04]  /*1850*/  IMAD.U32 R8, RZ, RZ, UR14 ;  /* 0x0000000eff087e24 */ /* 0x000fc8000f8e00ff */
[----:B------:R-:W1:Y:S02]  /*1860*/  F2I.FTZ.U32.TRUNC.NTZ R7, R6 ;  /* 0x0000000600077305 */ /* 0x000e64000021f000 */
[----:B-1----:R-:W-:Y:S02]  /*1870*/  IMAD.MOV R5, RZ, RZ, -R7 ;  /* 0x000000ffff057224 */ /* 0x002fe400078e0a07 */
[----:B------:R-:W-:Y:S02]  /*1880*/  IMAD.MOV.U32 R6, RZ, RZ, RZ ;  /* 0x000000ffff067224 */ /* 0x000fe400078e00ff */
        /* <DEDUP_REMOVED lines=12> */
[----:B------:R-:W1:Y:S08]  /*1950*/  LDC.64 R4, c[0x0][0x3d8] ;  /* 0x0000f600ff047b82 */ /* 0x000e700000000a00 */
[----:B------:R-:W2:Y:S03]  /*1960*/  LDC.64 R2, c[0x0][0x3d0] ;  /* 0x0000f400ff027b82 */ /* 0x000ea60000000a00 */
        /* <DEDUP_REMOVED lines=13> */
.L_x_2165:
        /* <DEDUP_REMOVED lines=12> */
[----:B------:R-:W-:Y:S01]  /*1b00*/  LOP3.LUT R7, R175, 0xd8, RZ, 0xc0, !PT ;  /* 0x000000d8af077812 */ /* 0x000fe200078ec0ff */
[----:B------:R-:W-:Y:S01]  /*1b10*/  BSSY.RECONVERGENT B0, `(.L_x_2170) ;  /* 0x0000037000007945 */ /* 0x000fe20003800200 */
[C---:B------:R-:W-:Y:S01]  /*1b20*/  IADD3 R8, P2, PT, R178.reuse, R8, RZ ;  /* 0x00000008b2087210 */ /* 0x040fe20007f5e0ff */
[----:B------:R-:W5:Y:S01]  /*1b30*/  @UP0 LDCU.64 UR6, c[0x0][0x3b0] ;  /* 0x00007600ff0607ac */ /* 0x000f620008000a00 */
[----:B------:R-:W-:-:S02]  /*1b40*/  IADD3 R6, P1, PT, R178, R6, RZ ;  /* 0x00000006b2067210 */ /* 0x000fc40007f3e0ff */
[----:B------:R-:W-:Y:S01]  /*1b50*/  LOP3.LUT R2, R7, R174, RZ, 0x3c, !PT ;  /* 0x000000ae07027212 */ /* 0x000fe200078e3cff */
[----:B------:R-:W-:Y:S01]  /*1b60*/  IMAD.X R9, RZ, RZ, R0, P2 ;  /* 0x000000ffff097224 */ /* 0x000fe200010e0600 */
[----:B------:R-:W-:Y:S01]  /*1b70*/  LOP3.LUT R5, R175, 0x1f20, RZ, 0xc0, !PT ;  /* 0x00001f20af057812 */ /* 0x000fe200078ec0ff */
[----:B--2---:R-:W-:Y:S02]  /*1b80*/  IMAD.U32 R4, RZ, RZ, UR4 ;  /* 0x00000004ff047e24 */ /* 0x004fe4000f8e00ff */
[----:B------:R-:W-:Y:S01]  /*1b90*/  IMAD.X R7, RZ, RZ, R3, P1 ;  /* 0x000000ffff077224 */ /* 0x000fe200008e0603 */
[----:B------:R-:W-:Y:S01]  /*1ba0*/  LOP3.LUT R2, R5, R2, RZ, 0xfc, !PT ;  /* 0x0000000205027212 */ /* 0x000fe200078efcff */
[----:B------:R-:W-:Y:S01]  /*1bb0*/  IMAD.WIDE.U32 R8, R12, UR10, R8 ;  /* 0x0000000a0c087c25 */ /* 0x000fe2000f8e0008 */
[----:B----4-:R-:W-:-:S03]  /*1bc0*/  @!UP0 UIMAD.WIDE.U32 UR32, UR17, UR14, URZ ;  /* 0x0000000e112082a5 */ /* 0x010fc6000f8e00ff */
[----:B------:R-:W-:Y:S01]  /*1bd0*/  IMAD.WIDE.U32 R6, R12, UR8, R6 ;  /* 0x000000080c067c25 */ /* 0x000fe2000f8e0006 */
[----:B-----5:R-:W-:-:S03]  /*1be0*/  @UP0 UIMAD.WIDE.U32 UR30, UR25, UR6, URZ ;  /* 0x00000006191e02a5 */ /* 0x020fc6000f8e00ff */
[C---:B------:R-:W-:Y:S01]  /*1bf0*/  IMAD R173, R12.reuse, UR11, R9 ;  /* 0x0000000b0cad7c24 */ /* 0x040fe2000f8e0209 */
[----:B------:R-:W-:Y:S01]  /*1c00*/  @!UP0 UIMAD UR6, UR17, UR15, UR33 ;  /* 0x0000000f110682a4 */ /* 0x000fe2000f8e0221 */
[----:B------:R-:W-:Y:S01]  /*1c10*/  IMAD R183, R12, UR9, R7 ;  /* 0x000000090cb77c24 */ /* 0x000fe2000f8e0207 */
[----:B------:R-:W-:Y:S01]  /*1c20*/  @UP0 UIMAD UR6, UR25, UR7, UR31 ;  /* 0x00000007190602a4 */ /* 0x000fe2000f8e021f */
[----:B-1----:R-:W-:Y:S01]  /*1c30*/  IMAD.WIDE.U32 R10, R11, 0x40, R12 ;  /* 0x000000400b0a7825 */ /* 0x002fe200078e000c */
[----:B------:R-:W-:Y:S01]  /*1c40*/  UIMAD UR7, UR27, UR4, URZ ;  /* 0x000000041b0772a4 */ /* 0x000fe2000f8e02ff */
[----:B------:R-:W1:Y:S03]  /*1c50*/  LDCU.64 UR14, c[0x0][0x388] ;  /* 0x00007100ff0e77ac */ /* 0x000e660008000a00 */
[----:B------:R-:W-:Y:S01]  /*1c60*/  UIMAD UR7, UR26, UR5, UR7 ;  /* 0x000000051a0772a4 */ /* 0x000fe2000f8e0207 */
[----:B------:R-:W2:Y:S01]  /*1c70*/  LDCU.64 UR4, c[0x0][0x390] ;  /* 0x00007200ff0477ac */ /* 0x000ea20008000a00 */
[----:B------:R-:W-:Y:S01]  /*1c80*/  UIADD3 UR25, UPT, UPT, -UR24, UR21, URZ ;  /* 0x0000001518197290 */ /* 0x000fe2000fffe1ff */
[----:B------:R-:W-:-:S02]  /*1c90*/  @UP0 UMOV UR32, UR30 ;  /* 0x0000001e00200c82 */ /* 0x000fc40008000000 */
[----:B------:R-:W-:-:S03]  /*1ca0*/  IADD3 R14, P0, PT, R178, UR32, RZ ;  /* 0x00000020b20e7c10 */ /* 0x000fc6000ff1e0ff */
[----:B------:R-:W-:Y:S02]  /*1cb0*/  ISETP.GE.AND P2, PT, R12, UR25, PT ;  /* 0x000000190c007c0c */ /* 0x000fe4000bf46270 */
[C---:B-1----:R-:W-:Y:S01]  /*1cc0*/  LEA R172, P1, R8.reuse, UR14, 0x1 ;  /* 0x0000000e08ac7c11 */ /* 0x042fe2000f8208ff */
[----:B------:R-:W-:Y:S01]  /*1cd0*/  IMAD.X R15, RZ, RZ, UR6, P0 ;  /* 0x00000006ff0f7e24 */ /* 0x000fe200080e06ff */
[----:B---3--:R-:W-:Y:S02]  /*1ce0*/  ULEA UR6, UR28, UR29, 0x18 ;  /* 0x0000001d1c067291 */ /* 0x008fe4000f8ec0ff */
[----:B------:R-:W-:Y:S01]  /*1cf0*/  LEA.HI.X R173, R8, UR15, R173, 0x1, P1 ;  /* 0x0000000f08ad7c11 */ /* 0x000fe200088f0cad */
[----:B------:R-:W-:Y:S01]  /*1d00*/  IMAD.WIDE.U32 R4, R4, UR26, R14 ;  /* 0x0000001a04047c25 */ /* 0x000fe2000f8e000e */
[----:B--2---:R-:W-:Y:S02]  /*1d10*/  LEA R182, P0, R6, UR4, 0x1 ;  /* 0x0000000406b67c11 */ /* 0x004fe4000f8008ff */
[----:B------:R-:W-:Y:S01]  /*1d20*/  LEA R2, R2, UR6, 0x1 ;  /* 0x0000000602027c11 */ /* 0x000fe2000f8e08ff */
[----:B------:R-:W-:Y:S01]  /*1d30*/  VIADD R7, R5, UR7 ;  /* 0x0000000705077c36 */ /* 0x000fe20008000000 */
[----:B------:R-:W-:Y:S01]  /*1d40*/  LEA.HI.X R183, R6, UR5, R183, 0x1, P0 ;  /* 0x0000000506b77c11 */ /* 0x000fe200080f0cb7 */
[----:B------:R-:W-:Y:S08]  /*1d50*/  @P2 BRA `(.L_x_2171) ;  /* 0x0000000000482947 */ /* 0x000ff00003800000 */
        /* <DEDUP_REMOVED lines=17> */
.L_x_2172:
[----:B------:R2:W-:Y:S02]  /*1e70*/  STS.128 [R2], RZ ;  /* 0x000000ff02007388 */ /* 0x0005e40000000c00 */
.L_x_2171:
[----:B------:R-:W-:Y:S05]  /*1e80*/  BSYNC.RECONVERGENT B0 ;  /* 0x0000000000007941 */ /* 0x000fea0003800200 */
.L_x_2170:
        /* <DEDUP_REMOVED lines=23> */
.L_x_2174:
[----:B------:R-:W-:Y:S05]  /*2000*/  BSYNC.RECONVERGENT B0 ;  /* 0x0000000000007941 */ /* 0x000fea0003800200 */
.L_x_2173:
        /* <DEDUP_REMOVED lines=15> */
.L_x_2177:
[----:B------:R1:W-:Y:S02]  /*2100*/  STS.128 [R2+0x1000], RZ ;  /* 0x001000ff02007388 */ /* 0x0003e40000000c00 */
.L_x_2176:
[----:B------:R-:W-:Y:S05]  /*2110*/  BSYNC.RECONVERGENT B0 ;  /* 0x0000000000007941 */ /* 0x000fea0003800200 */
.L_x_2175:
[----:B------:R-:W-:Y:S01]  /*2120*/  ISETP.GE.AND P1, PT, R9, UR28, PT ;  /* 0x0000001c09007c0c */ /* 0x000fe2000bf26270 */
[----:B------:R-:W-:Y:S01]  /*2130*/  IMAD.U32 R3, RZ, RZ, UR7 ;  /* 0x00000007ff037e24 */ /* 0x000fe2000f8e00ff */
[----:B------:R-:W-:Y:S01]  /*2140*/  BSSY.RECONVERGENT B0, `(.L_x_2178) ;  /* 0x0000018000007945 */ /* 0x000fe20003800200 */
[----:B------:R-:W-:Y:S02]  /*2150*/  IMAD.U32 R0, RZ, RZ, UR5 ;  /* 0x00000005ff007e24 */ /* 0x000fe4000f8e00ff */
[C---:B------:R-:W-:Y:S01]  /*2160*/  VIADD R8, R12.reuse, 0x40 ;  /* 0x000000400c087836 */ /* 0x040fe20000000000 */
[C---:B-1----:R-:W-:Y:S01]  /*2170*/  LEA R14, P0, R3.reuse, R172, 0x1 ;  /* 0x000000ac030e7211 */ /* 0x042fe200078008ff */
        /* <DEDUP_REMOVED lines=20> */
.L_x_2179:
[----:B------:R-:W-:Y:S05]  /*22c0*/  BSYNC.RECONVERGENT B0 ;  /* 0x0000000000007941 */ /* 0x000fea0003800200 */
.L_x_2178:
        /* <DEDUP_REMOVED lines=16> */
.L_x_2181:
[----:B------:R-:W-:Y:S05]  /*23d0*/  BSYNC.RECONVERGENT B0 ;  /* 0x0000000000007941 */ /* 0x000fea0003800200 */
.L_x_2180:
        /* <DEDUP_REMOVED lines=15> */
.L_x_2183:
[----:B------:R-:W-:Y:S05]  /*24d0*/  BSYNC.RECONVERGENT B0 ;  /* 0x0000000000007941 */ /* 0x000fea0003800200 */
.L_x_2182:
        /* <DEDUP_REMOVED lines=16> */
.L_x_2185:
[----:B------:R-:W-:Y:S05]  /*25e0*/  BSYNC.RECONVERGENT B0 ;  /* 0x0000000000007941 */ /* 0x000fea0003800200 */
.L_x_2184:
        /* <DEDUP_REMOVED lines=15> */
.L_x_2187:
[----:B------:R-:W-:Y:S05]  /*26e0*/  BSYNC.RECONVERGENT B0 ;  /* 0x0000000000007941 */ /* 0x000fea0003800200 */
.L_x_2186:
        /* <DEDUP_REMOVED lines=16> */
.L_x_2189:
[----:B------:R-:W-:Y:S05]  /*27f0*/  BSYNC.RECONVERGENT B0 ;  /* 0x0000000000007941 */ /* 0x000fea0003800200 */
.L_x_2188:
        /* <DEDUP_REMOVED lines=14> */
.L_x_2191:
[----:B------:R-:W-:Y:S05]  /*28e0*/  BSYNC.RECONVERGENT B0 ;  /* 0x0000000000007941 */ /* 0x000fea0003800200 */
.L_x_2190:
[----:B------:R-:W5:Y:S01]  /*28f0*/  LDCU.64 UR14, c[0x0][0x540] ;  /* 0x0000a800ff0e77ac */ /* 0x000f620008000a00 */
[----:B------:R-:W0:Y:S01]  /*2900*/  LDGDEPBAR ;  /* 0x00000000000079af */ /* 0x000e220000000000 */
[----:B------:R-:W2:Y:S01]  /*2910*/  LDCU.64 UR4, c[0x0][0x538] ;  /* 0x0000a700ff0477ac */ /* 0x000ea20008000a00 */
[----:B-----5:R-:W-:-:S04]  /*2920*/  UIMAD.WIDE.U32 UR26, UR17, UR14, UR26 ;  /* 0x0000000e111a72a5 */ /* 0x020fc8000f8e001a */
[----:B------:R-:W-:Y:S02]  /*2930*/  UIMAD UR15, UR17, UR15, UR27 ;  /* 0x0000000f110f72a4 */ /* 0x000fe4000f8e021b */
[----:B--2---:R-:W-:Y:S01]  /*2940*/  ULEA UR4, UP0, UR26, UR4, 0x2 ;  /* 0x000000041a047291 */ /* 0x004fe2000f8010ff */
[----:B------:R-:W-:Y:S01]  /*2950*/  SHF.R.U32.HI R151, RZ, 0x1, R148 ;  /* 0x00000001ff977819 */ /* 0x000fe20000011694 */
[----:B-1----:R-:W-:Y:S01]  /*2960*/  IMAD.U32 R10, RZ, RZ, UR24 ;  /* 0x00000018ff0a7e24 */ /* 0x002fe2000f8e00ff */
[----:B------:R-:W-:-:S04]  /*2970*/  DEPBAR.LE SB0, 0x0 ;  /* 0x000080000000791a */ /* 0x000fc80000000000 */
[----:B------:R-:W-:Y:S01]  /*2980*/  ULEA.HI.X UR5, UR26, UR5, UR15, 0x2, UP0 ;  /* 0x000000051a057291 */ /* 0x000fe200080f140f */
[----:B----4-:R-:W-:-:S03]  /*2990*/  IMAD.U32 R14, RZ, RZ, UR4 ;  /* 0x00000004ff0e7e24 */ /* 0x010fc6000f8e00ff */
[----:B------:R-:W1:Y:S02]  /*29a0*/  LDCU UR4, c[0x0][0x458] ;  /* 0x00008b00ff0477ac */ /* 0x000e640008000800 */
[----:B------:R-:W-:-:S05]  /*29b0*/  IMAD.U32 R15, RZ, RZ, UR5 ;  /* 0x00000005ff0f7e24 */ /* 0x000fca000f8e00ff */
[----:B------:R-:W2:Y:S01]  /*29c0*/  LDG.E R13, desc[UR22][R14.64] ;  /* 0x000000160e0d7981 */ /* 0x000ea2000c1e1900 */
[----:B------:R-:W-:Y:S01]  /*29d0*/  LOP3.LUT R11, R151, 0x1f0, RZ, 0xc0, !PT ;  /* 0x000001f0970b7812 */ /* 0x000fe200078ec0ff */
[----:B------:R-:W-:Y:S01]  /*29e0*/  IMAD.U32 R161, RZ, RZ, UR20 ;  /* 0x00000014ffa17e24 */ /* 0x000fe2000f8e00ff */
[----:B------:R-:W-:Y:S01]  /*29f0*/  USHF.L.U32 UR5, UR8, 0x5, URZ ;  /* 0x0000000508057899 */ /* 0x000fe200080006ff */
[----:B------:R-:W-:Y:S01]  /*2a00*/  BSSY.RECONVERGENT B0, `(.L_x_2192) ;  /* 0x0000016000007945 */ /* 0x000fe20003800200 */
[----:B------:R-:W-:Y:S01]  /*2a10*/  IADD3 R10, PT, PT, R11, 0x1, R10 ;  /* 0x000000010b0a7810 */ /* 0x000fe20007ffe00a */
[----:B-1----:R-:W2:Y:S01]  /*2a20*/  MUFU.RCP R0, UR4 ;  /* 0x0000000400007d08 */ /* 0x002ea20008001000 */
[----:B------:R-:W-:Y:S01]  /*2a30*/  USHF.L.U64.HI UR4, UR8, 0x5, UR9 ;  /* 0x0000000508047899 */ /* 0x000fe20008010209 */
[----:B------:R-:W-:Y:S01]  /*2a40*/  BAR.SYNC.DEFER_BLOCKING 0x0 ;  /* 0x0000000000007b1d */ /* 0x000fe20000010000 */
[----:B--2---:R-:W-:Y:S01]  /*2a50*/  FMUL.FTZ R0, R13, R0 ;  /* 0x000000000d007220 */ /* 0x004fe20000410000 */
[----:B------:R-:W-:-:S04]  /*2a60*/  LOP3.LUT R13, R12, 0x7, RZ, 0xc0, !PT ;  /* 0x000000070c0d7812 */ /* 0x000fc800078ec0ff */
[----:B------:R-:W-:Y:S02]  /*2a70*/  IADD3 R10, PT, PT, R10, -UR21, R13 ;  /* 0x800000150a0a7c10 */ /* 0x000fe4000fffe00d */
[----:B------:R-:W-:Y:S02]  /*2a80*/  R2UR UR7, R0 ;  /* 0x00000000000772ca */ /* 0x000fe400000e0000 */
[----:B------:R-:W-:Y:S01]  /*2a90*/  IADD3 R161, PT, PT, R10, UR19, R161 ;  /* 0x000000130aa17c10 */ /* 0x000fe2000fffe0a1 */
[----:B------:R-:W-:-:S12]  /*2aa0*/  @P6 BRA `(.L_x_2193) ;  /* 0x0000000000286947 */ /* 0x000fd80003800000 */
        /* <DEDUP_REMOVED lines=8> */
.L_x_2194:
[----:B------:R2:W-:Y:S01]  /*2b30*/  STS.128 [R2+0x5000], RZ ;  /* 0x005000ff02007388 */ /* 0x0005e20000000c00 */
[----:B------:R-:W-:Y:S05]  /*2b40*/  BRA `(.L_x_2195) ;  /* 0x0000000000047947 */ /* 0x000fea0003800000 */
.L_x_2193:
[----:B------:R1:W-:Y:S02]  /*2b50*/  STS.128 [R2+0x5000], RZ ;  /* 0x005000ff02007388 */ /* 0x0003e40000000c00 */
.L_x_2195:
[----:B------:R-:W-:Y:S05]  /*2b60*/  BSYNC.RECONVERGENT B0 ;  /* 0x0000000000007941 */ /* 0x000fea0003800200 */
.L_x_2192:
[----:B------:R-:W-:Y:S01]  /*2b70*/  ISETP.GE.AND P0, PT, R9, UR28, PT ;  /* 0x0000001c09007c0c */ /* 0x000fe2000bf06270 */
[C---:B------:R-:W-:Y:S01]  /*2b80*/  IMAD.SHL.U32 R0, R148.reuse, 0x20, RZ ;  /* 0x0000002094007824 */ /* 0x040fe200078e00ff */
[----:B------:R-:W-:Y:S01]  /*2b90*/  ISETP.GE.AND P3, PT, R5, UR28, PT ;  /* 0x0000001c05007c0c */ /* 0x000fe2000bf66270 */
[C---:B------:R-:W-:Y:S01]  /*2ba0*/  IMAD.SHL.U32 R9, R148.reuse, 0x4, RZ ;  /* 0x0000000494097824 */ /* 0x040fe200078e00ff */
[----:B------:R-:W-:Y:S01]  /*2bb0*/  ISETP.GE.AND P5, PT, R7, UR28, PT ;  /* 0x0000001c07007c0c */ /* 0x000fe2000bfa6270 */
[----:B------:R-:W-:Y:S01]  /*2bc0*/  IMAD.SHL.U32 R5, R148, 0x10, RZ ;  /* 0x0000001094057824 */ /* 0x000fe200078e00ff */
[C---:B------:R-:W-:Y:S01]  /*2bd0*/  LOP3.LUT R10, R0.reuse, 0xc0, RZ, 0xc0, !PT ;  /* 0x000000c0000a7812 */ /* 0x040fe200078ec0ff */
[----:B------:R-:W-:Y:S01]  /*2be0*/  IMAD.U32 R7, RZ, RZ, UR5 ;  /* 0x00000005ff077e24 */ /* 0x000fe2000f8e00ff */
[----:B------:R-:W-:Y:S01]  /*2bf0*/  LOP3.LUT R162, R0, 0x120, RZ, 0xc0, !PT ;  /* 0x0000012000a27812 */ /* 0x000fe200078ec0ff */
[----:B------:R-:W-:Y:S01]  /*2c00*/  BSSY.RECONVERGENT B0, `(.L_x_2196) ;  /* 0x000001a000007945 */ /* 0x000fe20003800200 */
[----:B------:R-:W-:-:S02]  /*2c10*/  LOP3.LUT R9, R10, 0x18, R9, 0xf8, !PT ;  /* 0x000000180a097812 */ /* 0x000fc400078ef809 */
[----:B------:R-:W-:Y:S01]  /*2c20*/  LOP3.LUT R11, R5, 0x100, RZ, 0xc0, !PT ;  /* 0x00000100050b7812 */ /* 0x000fe200078ec0ff */
[----:B------:R1:W-:Y:S01]  /*2c30*/  @P0 STS.128 [R2+0x5800], RZ ;  /* 0x005800ff02000388 */ /* 0x0003e20000000c00 */
[----:B------:R-:W-:Y:S01]  /*2c40*/  ISETP.GE.AND P6, PT, R8, UR28, PT ;  /* 0x0000001c08007c0c */ /* 0x000fe2000bfc6270 */
[----:B------:R-:W-:Y:S01]  /*2c50*/  IMAD.U32 R8, RZ, RZ, UR4 ;  /* 0x00000004ff087e24 */ /* 0x000fe2000f8e00ff */
[----:B------:R-:W-:Y:S02]  /*2c60*/  ISETP.GE.AND P4, PT, R6, UR28, PT ;  /* 0x0000001c06007c0c */ /* 0x000fe4000bf86270 */
[----:B------:R-:W-:Y:S02]  /*2c70*/  LEA R6, P1, R7, R182, 0x1 ;  /* 0x000000b607067211 */ /* 0x000fe400078208ff */
[----:B------:R-:W-:Y:S02]  /*2c80*/  LOP3.LUT R151, R9, 0x8, R151, 0x78, !PT ;  /* 0x0000000809977812 */ /* 0x000fe400078e7897 */
[----:B------:R-:W-:-:S02]  /*2c90*/  LOP3.LUT R0, R11, 0x20, R0, 0xf8, !PT ;  /* 0x000000200b007812 */ /* 0x000fc400078ef800 */
[----:B------:R-:W-:Y:S02]  /*2ca0*/  LOP3.LUT R9, R9, 0x8, R148, 0x78, !PT ;  /* 0x0000000809097812 */ /* 0x000fe400078e7894 */
[----:B------:R-:W-:Y:S02]  /*2cb0*/  LOP3.LUT R150, R162, 0x3e00, R5, 0xf8, !PT ;  /* 0x00003e00a2967812 */ /* 0x000fe400078ef805 */
[----:B------:R-:W-:Y:S02]  /*2cc0*/  LEA.HI.X R7, R7, R183, R8, 0x1, P1 ;  /* 0x000000b707077211 */ /* 0x000fe400008f0c08 */
[----:B------:R-:W-:Y:S02]  /*2cd0*/  ISETP.GE.AND P2, PT, R4, UR28, PT ;  /* 0x0000001c04007c0c */ /* 0x000fe4000bf46270 */
[----:B------:R-:W-:Y:S02]  /*2ce0*/  ISETP.GE.AND P1, PT, R3, UR28, PT ;  /* 0x0000001c03007c0c */ /* 0x000fe4000bf26270 */
[----:B------:R-:W-:-:S02]  /*2cf0*/  LOP3.LUT R0, R0, R9, RZ, 0xfc, !PT ;  /* 0x0000000900007212 */ /* 0x000fc400078efcff */
        /* <DEDUP_REMOVED lines=10> */
.L_x_2197:
[----:B------:R-:W-:Y:S05]  /*2da0*/  BSYNC.RECONVERGENT B0 ;  /* 0x0000000000007941 */ /* 0x000fea0003800200 */
.L_x_2196:
        /* <DEDUP_REMOVED lines=18> */
.L_x_2199:
[----:B------:R-:W-:Y:S05]  /*2ed0*/  BSYNC.RECONVERGENT B0 ;  /* 0x0000000000007941 */ /* 0x000fea0003800200 */
.L_x_2198:
        /* <DEDUP_REMOVED lines=16> */
.L_x_2201:
[----:B------:R-:W-:Y:S05]  /*2fe0*/  BSYNC.RECONVERGENT B0 ;  /* 0x0000000000007941 */ /* 0x000fea0003800200 */
.L_x_2200:
        /* <DEDUP_REMOVED lines=17> */
.L_x_2203:
[----:B------:R-:W-:Y:S05]  /*3100*/  BSYNC.RECONVERGENT B0 ;  /* 0x0000000000007941 */ /* 0x000fea0003800200 */
.L_x_2202:
        /* <DEDUP_REMOVED lines=16> */
.L_x_2205:
[----:B------:R-:W-:Y:S05]  /*3210*/  BSYNC.RECONVERGENT B0 ;  /* 0x0000000000007941 */ /* 0x000fea0003800200 */
.L_x_2204:
        /* <DEDUP_REMOVED lines=17> */
.L_x_2207:
[----:B------:R-:W-:Y:S05]  /*3330*/  BSYNC.RECONVERGENT B0 ;  /* 0x0000000000007941 */ /* 0x000fea0003800200 */
.L_x_2206:
        /* <DEDUP_REMOVED lines=15> */
.L_x_2209:
[----:B------:R-:W-:Y:S05]  /*3430*/  BSYNC.RECONVERGENT B0 ;  /* 0x0000000000007941 */ /* 0x000fea0003800200 */
.L_x_2208:
[----:B------:R-:W-:Y:S01]  /*3440*/  LDSM.16.M88.4 R12, [R150] ;  /* 0x00000000960c783b */ /* 0x000fe20000000200 */
[----:B------:R-:W-:Y:S01]  /*3450*/  UIADD3 UR4, UPT, UPT, UR6, 0x1000, URZ ;  /* 0x0000100006047890 */ /* 0x000fe2000fffe0ff */
[----:B------:R-:W-:Y:S01]  /*3460*/  IMAD.MOV.U32 R160, RZ, RZ, 0x20 ;  /* 0x00000020ffa07424 */ /* 0x000fe200078e00ff */
[----:B------:R-:W-:Y:S01]  /*3470*/  LOP3.LUT P5, RZ, R148, 0x4, RZ, 0xc0, !PT ;  /* 0x0000000494ff7812 */ /* 0x000fe200078ac0ff */
[----:B-1----:R-:W1:Y:S01]  /*3480*/  LDSM.16.M88.4 R4, [R16+0x1000] ;  /* 0x001000001004783b */ /* 0x002e620000000200 */
[----:B------:R-:W5:Y:S02]  /*3490*/  LDCU UR15, c[0x0][0x50c] ;  /* 0x0000a180ff0f77ac */ /* 0x000f640008000800 */
[----:B------:R-:W-:Y:S01]  /*34a0*/  SEL R160, R160, 0xffffffe0, !P5 ;  /* 0xffffffe0a0a07807 */ /* 0x000fe20006800000 */
[----:B------:R-:W2:Y:S01]  /*34b0*/  LDSM.16.M88.4 R124, [R16+0x1400] ;  /* 0x00140000107c783b */ /* 0x000ea20000000200 */
[----:B------:R-:W-:Y:S01]  /*34c0*/  LEA R149, R0, UR4, 0x1 ;  /* 0x0000000400957c11 */ /* 0x000fe2000f8e08ff */
[----:B------:R-:W-:-:S02]  /*34d0*/  UIADD3 UR14, UPT, UPT, UR18, -0x1, URZ ;  /* 0xffffffff120e7890 */ /* 0x000fc4000fffe0ff */
[----:B------:R-:W-:Y:S01]  /*34e0*/  IMAD.IADD R3, R150, 0x1, R160 ;  /* 0x0000000196037824 */ /* 0x000fe200078e02a0 */
[----:B------:R-:W-:Y:S01]  /*34f0*/  LDSM.16.M88.4 R116, [R16+0x1800] ;  /* 0x001800001074783b */ /* 0x000fe20000000200 */
[----:B------:R-:W-:Y:S01]  /*3500*/  IMAD.IADD R0, R160, 0x1, R149 ;  /* 0x00000001a0007824 */ /* 0x000fe200078e0295 */
[----:B------:R-:W-:Y:S02]  /*3510*/  USHF.L.U32 UR14, UR14, 0x8, URZ ;  /* 0x000000080e0e7899 */ /* 0x000fe400080006ff */
[----:B------:R-:W-:Y:S01]  /*3520*/  LDSM.16.M88.4 R152, [R3] ;  /* 0x000000000398783b */ /* 0x000fe20000000200 */
[----:B------:R-:W-:-:S03]  /*3530*/  UIADD3 UR20, UPT, UPT, UR18, -0x1, URZ ;  /* 0xffffffff12147890 */ /* 0x000fc6000fffe0ff */
[----:B------:R-:W3:Y:S01]  /*3540*/  LDSM.16.M88.4 R156, [R0] ;  /* 0x00000000009c783b */ /* 0x000ee20000000200 */
[----:B------:R-:W-:-:S03]  /*3550*/  UISETP.GT.AND UP0, UPT, UR20, UR16, UPT ;  /* 0x000000101400728c */ /* 0x000fc6000bf04270 */
        /* <DEDUP_REMOVED lines=13> */
[----:B------:R-:W2:Y:S01]  /*3630*/  LDSM.16.M88.4 R36, [R16+0x4000] ;  /* 0x004000001024783b */ /* 0x000ea20000000200 */
[----:B---3--:R-:W-:Y:S03]  /*3640*/  HMMA.16816.F32.BF16 R8, R152, R156, R8 ;  /* 0x0000009c9808723c */ /* 0x008fe60000041808 */
[----:B------:R-:W3:Y:S04]  /*3650*/  LDSM.16.M88.4 R28, [R16+0x4400] ;  /* 0x00440000101c783b */ /* 0x000ee80000000200 */
[----:B------:R-:W3:Y:S01]  /*3660*/  LDSM.16.M88.4 R20, [R16+0x4800] ;  /* 0x004800001014783b */ /* 0x000ee20000000200 */
[----:B------:R-:W-:Y:S03]  /*3670*/  HMMA.16816.F32.BF16 R124, R12, R126, RZ ;  /* 0x0000007e0c7c723c */ /* 0x000fe600000418ff */
[----:B------:R-:W3:Y:S04]  /*3680*/  LDSM.16.M88.4 R132, [R16+0x4c00] ;  /* 0x004c00001084783b */ /* 0x000ee80000000200 */
[----:B------:R-:W-:Y:S01]  /*3690*/  LDSM.16.M88.4 R140, [R0+0x800] ;  /* 0x00080000008c783b */ /* 0x000fe20000000200 */
[C---:B------:R-:W-:Y:S03]  /*36a0*/  HMMA.16816.F32.BF16 R4, R152.reuse, R158, R4 ;  /* 0x0000009e9804723c */ /* 0x040fe60000041804 */
[----:B------:R-:W-:Y:S01]  /*36b0*/  LDSM.16.M88.4 R136, [R0+0xc00] ;  /* 0x000c00000088783b */ /* 0x000fe20000000200 */
[----:B-----5:R-:W-:Y:S01]  /*36c0*/  FMUL.FTZ R8, R8, UR15 ;  /* 0x0000000f08087c20 */ /* 0x020fe20008410000 */
[----:B------:R-:W-:Y:S01]  /*36d0*/  FMUL.FTZ R157, R9, UR15 ;  /* 0x0000000f099d7c20 */ /* 0x000fe20008410000 */
[----:B------:R-:W-:Y:S01]  /*36e0*/  FMUL.FTZ R158, R10, UR15 ;  /* 0x0000000f0a9e7c20 */ /* 0x000fe20008410000 */
[----:B------:R-:W-:Y:S01]  /*36f0*/  FMUL.FTZ R159, R11, UR15 ;  /* 0x0000000f0b9f7c20 */ /* 0x000fe20008410000 */
[----:B------:R5:W3:Y:S01]  /*3700*/  MUFU.TANH R156, R8 ;  /* 0x00000008009c7308 */ /* 0x000ae20000002400 */
[C---:B----4-:R-:W-:Y:S01]  /*3710*/  HMMA.16816.F32.BF16 R128, R152.reuse, R144, R128 ;  /* 0x000000909880723c */ /* 0x050fe20000041880 */
[----:B------:R-:W0:Y:S06]  /*3720*/  LDGDEPBAR ;  /* 0x00000000000079af */ /* 0x000e2c0000000000 */
[----:B------:R-:W4:Y:S01]  /*3730*/  MUFU.TANH R158, R158 ;  /* 0x0000009e009e7308 */ /* 0x000f220000002400 */
[----:B------:R-:W-:Y:S01]  /*3740*/  HMMA.16816.F32.BF16 R124, R152, R146, R124 ;  /* 0x00000092987c723c */ /* 0x000fe2000004187c */
[----:B------:R-:W-:Y:S01]  /*3750*/  LDSM.16.M88.4 R144, [R0+0x1400] ;  /* 0x001400000090783b */ /* 0x000fe20000000200 */
[----:B------:R-:W-:Y:S01]  /*3760*/  FMUL.FTZ R4, R4, UR15 ;  /* 0x0000000f04047c20 */ /* 0x000fe20008410000 */
[----:B------:R-:W-:Y:S01]  /*3770*/  FMUL.FTZ R164, R5, UR15 ;  /* 0x0000000f05a47c20 */ /* 0x000fe20008410000 */
[----:B------:R-:W-:-:S03]  /*3780*/  FMUL.FTZ R165, R6, UR15 ;  /* 0x0000000f06a57c20 */ /* 0x000fc60008410000 */
[----:B------:R4:W-:Y:S01]  /*3790*/  MUFU.TANH R163, R4 ;  /* 0x0000000400a37308 */ /* 0x0009e20000002400 */
[C---:B------:R-:W-:Y:S01]  /*37a0*/  HMMA.16816.F32.BF16 R120, R12.reuse, R116, RZ ;  /* 0x000000740c78723c */ /* 0x040fe200000418ff */
[----:B-----5:R-:W5:Y:S02]  /*37b0*/  LDSM.16.M88.4 R8, [R0+0x1c00] ;  /* 0x001c00000008783b */ /* 0x020f640000000200 */
[----:B------:R-:W-:Y:S01]  /*37c0*/  FMUL.FTZ R128, R128, UR15 ;  /* 0x0000000f80807c20 */ /* 0x000fe20008410000 */
[----:B------:R-:W-:Y:S01]  /*37d0*/  FMUL.FTZ R129, R129, UR15 ;  /* 0x0000000f81817c20 */ /* 0x000fe20008410000 */
[----:B------:R-:W-:Y:S02]  /*37e0*/  FMUL.FTZ R130, R130, UR15 ;  /* 0x0000000f82827c20 */ /* 0x000fe40008410000 */
[----:B------:R-:W-:Y:S01]  /*37f0*/  MUFU.TANH R157, R157 ;  /* 0x0000009d009d7308 */ /* 0x000fe20000002400 */
[----:B------:R-:W-:Y:S03]  /*3800*/  HMMA.16816.F32.BF16 R112, R12, R108, RZ ;  /* 0x0000006c0c70723c */ /* 0x000fe600000418ff */
[----:B------:R-:W-:Y:S01]  /*3810*/  FMUL.FTZ R124, R124, UR15 ;  /* 0x0000000f7c7c7c20 */ /* 0x000fe20008410000 */
[----:B------:R-:W-:Y:S01]  /*3820*/  FMUL.FTZ R125, R125, UR15 ;  /* 0x0000000f7d7d7c20 */ /* 0x000fe20008410000 */
[----:B------:R-:W-:-:S02]  /*3830*/  FMUL.FTZ R126, R126, UR15 ;  /* 0x0000000f7e7e7c20 */ /* 0x000fc40008410000 */
[----:B------:R-:W-:Y:S01]  /*3840*/  MUFU.TANH R159, R159 ;  /* 0x0000009f009f7308 */ /* 0x000fe20000002400 */
[C---:B------:R-:W-:Y:S07]  /*3850*/  HMMA.16816.F32.BF16 R104, R12.reuse, R100, RZ ;  /* 0x000000640c68723c */ /* 0x040fee00000418ff */
[----:B------:R-:W-:Y:S01]  /*3860*/  MUFU.TANH R165, R165 ;  /* 0x000000a500a57308 */ /* 0x000fe20000002400 */
[C---:B------:R-:W-:Y:S07]  /*3870*/  HMMA.16816.F32.BF16 R96, R12.reuse, R92, RZ ;  /* 0x0000005c0c60723c */ /* 0x040fee00000418ff */
[----:B------:R-:W-:Y:S01]  /*3880*/  MUFU.TANH R164, R164 ;  /* 0x000000a400a47308 */ /* 0x000fe20000002400 */
[C---:B------:R-:W-:Y:S08]  /*3890*/  HMMA.16816.F32.BF16 R88, R12.reuse, R84, RZ ;  /* 0x000000540c58723c */ /* 0x040ff000000418ff */
[C---:B-1----:R-:W-:Y:S08]  /*38a0*/  HMMA.16816.F32.BF16 R80, R12.reuse, R76, RZ ;  /* 0x0000004c0c50723c */ /* 0x042ff000000418ff */
[C---:B------:R-:W-:Y:S08]  /*38b0*/  HMMA.16816.F32.BF16 R72, R12.reuse, R68, RZ ;  /* 0x000000440c48723c */ /* 0x040ff000000418ff */
[C---:B------:R-:W-:Y:S08]  /*38c0*/  HMMA.16816.F32.BF16 R64, R12.reuse, R60, RZ ;  /* 0x0000003c0c40723c */ /* 0x040ff000000418ff */
[C---:B------:R-:W-:Y:S08]  /*38d0*/  HMMA.16816.F32.BF16 R56, R12.reuse, R52, RZ ;  /* 0x000000340c38723c */ /* 0x040ff000000418ff */
[C---:B--2---:R-:W-:Y:S08]  /*38e0*/  HMMA.16816.F32.BF16 R48, R12.reuse, R44, RZ ;  /* 0x0000002c0c30723c */ /* 0x044ff000000418ff */
        /* <DEDUP_REMOVED lines=19> */
[C---:B-----5:R-:W-:Y:S08]  /*3a20*/  HMMA.16816.F32.BF16 R80, R152.reuse, R8, R80 ;  /* 0x000000089850723c */ /* 0x060ff00000041850 */
[C---:B------:R-:W-:Y:S01]  /*3a30*/  HMMA.16816.F32.BF16 R76, R152.reuse, R10, R76 ;  /* 0x0000000a984c723c */ /* 0x040fe2000004184c */
[----:B------:R-:W2:Y:S07]  /*3a40*/  LDSM.16.M88.4 R8, [R0+0x2c00] ;  /* 0x002c00000008783b */ /* 0x000eae0000000200 */
[----:B------:R-:W-:Y:S03]  /*3a50*/  HMMA.16816.F32.BF16 R120, R152, R140, R120 ;  /* 0x0000008c9878723c */ /* 0x000fe60000041878 */
[----:B------:R-:W-:Y:S01]  /*3a60*/  FMUL.FTZ R81, R81, UR15 ;  /* 0x0000000f51517c20 */ /* 0x000fe20008410000 */
[----:B------:R-:W-:-:S04]  /*3a70*/  FMUL.FTZ R83, R83, UR15 ;  /* 0x0000000f53537c20 */ /* 0x000fc80008410000 */
[----:B------:R-:W-:Y:S01]  /*3a80*/  HMMA.16816.F32.BF16 R116, R152, R142, R116 ;  /* 0x0000008e9874723c */ /* 0x000fe20000041874 */
[----:B------:R-:W3:Y:S01]  /*3a90*/  LDSM.16.M88.4 R140, [R0+0x1800] ;  /* 0x00180000008c783b */ /* 0x000ee20000000200 */
[----:B------:R-:W-:Y:S01]  /*3aa0*/  MUFU.TANH R81, R81 ;  /* 0x0000005100517308 */ /* 0x000fe20000002400 */
[----:B------:R-:W-:Y:S01]  /*3ab0*/  FMUL.FTZ R76, R76, UR15 ;  /* 0x0000000f4c4c7c20 */ /* 0x000fe20008410000 */
[----:B------:R-:W-:Y:S01]  /*3ac0*/  FMUL.FTZ R77, R77, UR15 ;  /* 0x0000000f4d4d7c20 */ /* 0x000fe20008410000 */
[----:B------:R-:W-:-:S03]  /*3ad0*/  FMUL.FTZ R78, R78, UR15 ;  /* 0x0000000f4e4e7c20 */ /* 0x000fc60008410000 */
[C---:B------:R-:W-:Y:S01]  /*3ae0*/  HMMA.16816.F32.BF16 R96, R152.reuse, R144, R96 ;  /* 0x000000909860723c */ /* 0x040fe20000041860 */
[----:B------:R-:W-:Y:S01]  /*3af0*/  FMUL.FTZ R144, R7, UR15 ;  /* 0x0000000f07907c20 */ /* 0x000fe20008410000 */
[----:B------:R-:W-:Y:S01]  /*3b00*/  MUFU.TANH R145, R128 ;  /* 0x0000008000917308 */ /* 0x000fe20000002400 */
[----:B----4-:R-:W4:Y:S01]  /*3b10*/  LDSM.16.M88.4 R4, [R0+0x2400] ;  /* 0x002400000004783b */ /* 0x010f220000000200 */
[----:B------:R-:W-:Y:S01]  /*3b20*/  FMUL.FTZ R120, R120, UR15 ;  /* 0x0000000f78787c20 */ /* 0x000fe20008410000 */
[----:B------:R-:W-:Y:S01]  /*3b30*/  FMUL.FTZ R122, R122, UR15 ;  /* 0x0000000f7a7a7c20 */ /* 0x000fe20008410000 */
[----:B------:R-:W-:Y:S01]  /*3b40*/  FMUL.FTZ R121, R121, UR15 ;  /* 0x0000000f79797c20 */ /* 0x000fe20008410000 */
[----:B------:R-:W-:Y:S01]  /*3b50*/  FMUL.FTZ R123, R123, UR15 ;  /* 0x0000000f7b7b7c20 */ /* 0x000fe20008410000 */
[----:B-1----:R-:W-:Y:S02]  /*3b60*/  HMMA.16816.F32.BF16 R104, R152, R132, R104 ;  /* 0x000000849868723c */ /* 0x002fe40000041868 */
[----:B------:R-:W-:Y:S01]  /*3b70*/  MUFU.TANH R144, R144 ;  /* 0x0000009000907308 */ /* 0x000fe20000002400 */
[----:B------:R-:W-:Y:S01]  /*3b80*/  FMUL.FTZ R116, R116, UR15 ;  /* 0x0000000f74747c20 */ /* 0x000fe20008410000 */
[----:B------:R-:W-:Y:S01]  /*3b90*/  FMUL.FTZ R118, R118, UR15 ;  /* 0x0000000f76767c20 */ /* 0x000fe20008410000 */
[----:B------:R-:W-:Y:S01]  /*3ba0*/  FMUL.FTZ R117, R117, UR15 ;  /* 0x0000000f75757c20 */ /* 0x000fe20008410000 */
[----:B------:R-:W-:-:S02]  /*3bb0*/  FMUL.FTZ R119, R119, UR15 ;  /* 0x0000000f77777c20 */ /* 0x000fc40008410000 */
[C---:B------:R-:W-:Y:S01]  /*3bc0*/  HMMA.16816.F32.BF16 R100, R152.reuse, R134, R100 ;  /* 0x000000869864723c */ /* 0x040fe20000041864 */
[----:B------:R-:W1:Y:S01]  /*3bd0*/  LDSM.16.M88.4 R132, [R0+0x2000] ;  /* 0x002000000084783b */ /* 0x000e620000000200 */
[----:B------:R-:W-:Y:S06]  /*3be0*/  MUFU.TANH R120, R120 ;  /* 0x0000007800787308 */ /* 0x000fec0000002400 */
[----:B------:R-:W-:Y:S02]  /*3bf0*/  HMMA.16816.F32.BF16 R112, R152, R136, R112 ;  /* 0x000000889870723c */ /* 0x000fe40000041870 */
[----:B------:R-:W-:Y:S01]  /*3c00*/  MUFU.TANH R122, R122 ;  /* 0x0000007a007a7308 */ /* 0x000fe20000002400 */
[----:B------:R-:W-:-:S05]  /*3c10*/  FMUL.FTZ R107, R107, UR15 ;  /* 0x0000000f6b6b7c20 */ /* 0x000fca0008410000 */
[C---:B------:R-:W-:Y:S01]  /*3c20*/  HMMA.16816.F32.BF16 R108, R152.reuse, R138, R108 ;  /* 0x0000008a986c723c */ /* 0x040fe2000004186c */
[----:B------:R-:W5:Y:S01]  /*3c30*/  LDSM.16.M88.4 R136, [R0+0x2800] ;  /* 0x002800000088783b */ /* 0x000f620000000200 */
[----:B------:R-:W-:Y:S06]  /*3c40*/  MUFU.TANH R121, R121 ;  /* 0x0000007900797308 */ /* 0x000fec0000002400 */
[----:B--2---:R-:W-:Y:S02]  /*3c50*/  HMMA.16816.F32.BF16 R48, R152, R8, R48 ;  /* 0x000000089830723c */ /* 0x004fe40000041830 */
[----:B------:R-:W-:Y:S01]  /*3c60*/  MUFU.TANH R123, R123 ;  /* 0x0000007b007b7308 */ /* 0x000fe20000002400 */
[----:B------:R-:W-:Y:S01]  /*3c70*/  FMUL.FTZ R112, R112, UR15 ;  /* 0x0000000f70707c20 */ /* 0x000fe20008410000 */
[----:B------:R-:W-:Y:S01]  /*3c80*/  FMUL.FTZ R114, R114, UR15 ;  /* 0x0000000f72727c20 */ /* 0x000fe20008410000 */
[----:B------:R-:W-:Y:S01]  /*3c90*/  FMUL.FTZ R113, R113, UR15 ;  /* 0x0000000f71717c20 */ /* 0x000fe20008410000 */
[----:B------:R-:W-:-:S02]  /*3ca0*/  FMUL.FTZ R115, R115, UR15 ;  /* 0x0000000f73737c20 */ /* 0x000fc40008410000 */
[----:B------:R-:W-:Y:S01]  /*3cb0*/  HMMA.16816.F32.BF16 R44, R152, R10, R44 ;  /* 0x0000000a982c723c */ /* 0x000fe2000004182c */
[----:B------:R-:W2:Y:S01]  /*3cc0*/  LDSM.16.M88.4 R8, [R0+0x3c00] ;  /* 0x003c00000008783b */ /* 0x000ea20000000200 */
[----:B------:R-:W-:Y:S01]  /*3cd0*/  MUFU.TANH R116, R116 ;  /* 0x0000007400747308 */ /* 0x000fe20000002400 */
[----:B------:R-:W-:Y:S01]  /*3ce0*/  FMUL.FTZ R111, R111, UR15 ;  /* 0x0000000f6f6f7c20 */ /* 0x000fe20008410000 */
[----:B------:R-:W-:-:S04]  /*3cf0*/  FMUL.FTZ R108, R108, UR15 ;  /* 0x0000000f6c6c7c20 */ /* 0x000fc80008410000 */
[C---:B---3--:R-:W-:Y:S02]  /*3d00*/  HMMA.16816.F32.BF16 R88, R152.reuse, R140, R88 ;  /* 0x0000008c9858723c */ /* 0x048fe40000041858 */
[----:B------:R-:W-:Y:S06]  /*3d10*/  MUFU.TANH R140, R129 ;  /* 0x00000081008c7308 */ /* 0x000fec0000002400 */
[C---:B------:R-:W-:Y:S01]  /*3d20*/  HMMA.16816.F32.BF16 R84, R152.reuse, R142, R84 ;  /* 0x0000008e9854723c */ /* 0x040fe20000041854 */
[----:B------:R-:W-:Y:S01]  /*3d30*/  FMUL.FTZ R142, R131, UR15 ;  /* 0x0000000f838e7c20 */ /* 0x000fe20008410000 */
[----:B------:R3:W-:Y:S06]  /*3d40*/  MUFU.TANH R141, R130 ;  /* 0x00000082008d7308 */ /* 0x0007ec0000002400 */
[----:B----4-:R-:W-:Y:S02]  /*3d50*/  HMMA.16816.F32.BF16 R64, R152, R4, R64 ;  /* 0x000000049840723c */ /* 0x010fe40000041840 */
[----:B------:R-:W-:Y:S01]  /*3d60*/  MUFU.TANH R143, R124 ;  /* 0x0000007c008f7308 */ /* 0x000fe20000002400 */
[----:B------:R-:W-:Y:S01]  /*3d70*/  FMUL.FTZ R89, R89, UR15 ;  /* 0x0000000f59597c20 */ /* 0x000fe20008410000 */
[----:B------:R-:W-:Y:S01]  /*3d80*/  FMUL.FTZ R88, R88, UR15 ;  /* 0x0000000f58587c20 */ /* 0x000fe20008410000 */
[----:B------:R-:W-:Y:S01]  /*3d90*/  FMUL.FTZ R91, R91, UR15 ;  /* 0x0000000f5b5b7c20 */ /* 0x000fe20008410000 */
[----:B------:R-:W-:-:S02]  /*3da0*/  FMUL.FTZ R90, R90, UR15 ;  /* 0x0000000f5a5a7c20 */ /* 0x000fc40008410000 */
[C---:B------:R-:W-:Y:S01]  /*3db0*/  HMMA.16816.F32.BF16 R60, R152.reuse, R6, R60 ;  /* 0x00000006983c723c */ /* 0x040fe2000004183c */
[----:B------:R-:W-:Y:S01]  /*3dc0*/  LDSM.16.M88.4 R4, [R0+0x3400] ;  /* 0x003400000004783b */ /* 0x000fe20000000200 */
[----:B------:R-:W-:Y:S03]  /*3dd0*/  MUFU.TANH R142, R142 ;  /* 0x0000008e008e7308 */ /* 0x000fe60000002400 */
[----:B---3--:R-:W3:Y:S03]  /*3de0*/  LDSM.16.M88.4 R128, [R0+0x3000] ;  /* 0x003000000080783b */ /* 0x008ee60000000200 */
[----:B-1----:R-:W-:Y:S02]  /*3df0*/  HMMA.16816.F32.BF16 R72, R152, R132, R72 ;  /* 0x000000849848723c */ /* 0x002fe40000041848 */
[----:B------:R-:W-:Y:S01]  /*3e00*/  MUFU.TANH R132, R125 ;  /* 0x0000007d00847308 */ /* 0x000fe20000002400 */
[----:B------:R-:W-:-:S05]  /*3e10*/  FMUL.FTZ R167, R67, UR15 ;  /* 0x0000000f43a77c20 */ /* 0x000fca0008410000 */
[----:B------:R-:W-:Y:S01]  /*3e20*/  HMMA.16816.F32.BF16 R68, R152, R134, R68 ;  /* 0x000000869844723c */ /* 0x000fe20000041844 */
[----:B------:R-:W-:Y:S01]  /*3e30*/  FMUL.FTZ R134, R127, UR15 ;  /* 0x0000000f7f867c20 */ /* 0x000fe20008410000 */
[----:B------:R1:W-:Y:S01]  /*3e40*/  MUFU.TANH R133, R126 ;  /* 0x0000007e00857308 */ /* 0x0003e20000002400 */
[----:B------:R-:W-:-:S05]  /*3e50*/  FMUL.FTZ R166, R60, UR15 ;  /* 0x0000000f3ca67c20 */ /* 0x000fca0008410000 */
[C---:B-----5:R-:W-:Y:S02]  /*3e60*/  HMMA.16816.F32.BF16 R56, R152.reuse, R136, R56 ;  /* 0x000000889838723c */ /* 0x060fe40000041838 */
[----:B------:R-:W-:Y:S01]  /*3e70*/  MUFU.TANH R134, R134 ;  /* 0x0000008600867308 */ /* 0x000fe20000002400 */
[----:B------:R-:W-:Y:S01]  /*3e80*/  FMUL.FTZ R72, R72, UR15 ;  /* 0x0000000f48487c20 */ /* 0x000fe20008410000 */
[----:B------:R-:W-:Y:S01]  /*3e90*/  FMUL.FTZ R73, R73, UR15 ;  /* 0x0000000f49497c20 */ /* 0x000fe20008410000 */
[----:B------:R-:W-:Y:S01]  /*3ea0*/  FMUL.FTZ R74, R74, UR15 ;  /* 0x0000000f4a4a7c20 */ /* 0x000fe20008410000 */
[----:B------:R-:W-:Y:S02]  /*3eb0*/  FMUL.FTZ R75, R75, UR15 ;  /* 0x0000000f4b4b7c20 */ /* 0x000fe40008410000 */
[C---:B--2---:R-:W-:Y:S01]  /*3ec0*/  HMMA.16816.F32.BF16 R12, R152.reuse, R10, R12 ;  /* 0x0000000a980c723c */ /* 0x044fe2000004180c */
[----:B------:R-:W-:Y:S01]  /*3ed0*/  FMUL.FTZ R11, R80, UR15 ;  /* 0x0000000f500b7c20 */ /* 0x000fe20008410000 */
[----:B------:R2:W-:Y:S01]  /*3ee0*/  MUFU.TANH R60, R107 ;  /* 0x0000006b003c7308 */ /* 0x0005e20000002400 */
[----:B------:R-:W-:Y:S01]  /*3ef0*/  FMUL.FTZ R10, R85, UR15 ;  /* 0x0000000f550a7c20 */ /* 0x000fe20008410000 */
[----:B-1----:R-:W1:Y:S01]  /*3f00*/  LDSM.16.M88.4 R124, [R0+0x3800] ;  /* 0x00380000007c783b */ /* 0x002e620000000200 */
[----:B------:R-:W-:Y:S01]  /*3f10*/  FMUL.FTZ R69, R69, UR15 ;  /* 0x0000000f45457c20 */ /* 0x000fe20008410000 */
[----:B------:R-:W-:Y:S01]  /*3f20*/  FMUL.FTZ R70, R70, UR15 ;  /* 0x0000000f46467c20 */ /* 0x000fe20008410000 */
[----:B------:R-:W-:Y:S01]  /*3f30*/  FMUL.FTZ R71, R71, UR15 ;  /* 0x0000000f47477c20 */ /* 0x000fe20008410000 */
[----:B------:R-:W-:Y:S01]  /*3f40*/  HMMA.16816.F32.BF16 R92, R152, R146, R92 ;  /* 0x00000092985c723c */ /* 0x000fe2000004185c */
[----:B------:R-:W-:Y:S01]  /*3f50*/  FMUL.FTZ R146, R102, UR15 ;  /* 0x0000000f66927c20 */ /* 0x000fe20008410000 */
[----:B------:R-:W-:Y:S01]  /*3f60*/  FMUL.FTZ R102, R99, UR15 ;  /* 0x0000000f63667c20 */ /* 0x000fe20008410000 */
[----:B------:R-:W-:Y:S01]  /*3f70*/  FMUL.FTZ R136, R59, UR15 ;  /* 0x0000000f3b887c20 */ /* 0x000fe20008410000 */
[----:B------:R-:W-:Y:S01]  /*3f80*/  MUFU.TANH R118, R118 ;  /* 0x0000007600767308 */ /* 0x000fe20000002400 */
[----:B------:R-:W-:Y:S01]  /*3f90*/  FMUL.FTZ R147, R56, UR15 ;  /* 0x0000000f38937c20 */ /* 0x000fe20008410000 */
[----:B------:R-:W-:Y:S01]  /*3fa0*/  FMUL.FTZ R137, R58, UR15 ;  /* 0x0000000f3a897c20 */ /* 0x000fe20008410000 */
[----:B------:R-:W-:-:S04]  /*3fb0*/  DEPBAR.LE SB0, 0x0 ;  /* 0x000080000000791a */ /* 0x000fc80000000000 */
[C---:B---3--:R-:W-:Y:S01]  /*3fc0*/  HMMA.16816.F32.BF16 R40, R152.reuse, R128, R40 ;  /* 0x000000809828723c */ /* 0x048fe20000041828 */
[----:B------:R-:W-:Y:S01]  /*3fd0*/  FMUL.FTZ R14, R14, UR15 ;  /* 0x0000000f0e0e7c20 */ /* 0x000fe20008410000 */
[----:B------:R-:W-:Y:S01]  /*3fe0*/  FMUL.FTZ R128, R103, UR15 ;  /* 0x0000000f67807c20 */ /* 0x000fe20008410000 */
[----:B------:R-:W-:Y:S01]  /*3ff0*/  FMUL.FTZ R103, R97, UR15 ;  /* 0x0000000f61677c20 */ /* 0x000fe20008410000 */
[----:B--2---:R-:W-:Y:S01]  /*4000*/  FMUL.FTZ R107, R46, UR15 ;  /* 0x0000000f2e6b7c20 */ /* 0x004fe20008410000 */
[----:B------:R-:W-:Y:S03]  /*4010*/  MUFU.TANH R117, R117 ;  /* 0x0000007500757308 */ /* 0x000fe60000002400 */
        /* <DEDUP_REMOVED lines=12> */
[----:B------:R-:W-:Y:S01]  /*40e0*/  FMUL.FTZ R85, R43, UR15 ;  /* 0x0000000f2b557c20 */ /* 0x000fe20008410000 */
[----:B------:R3:W-:Y:S01]  /*40f0*/  MUFU.TANH R93, R111 ;  /* 0x0000006f005d7308 */ /* 0x0007e20000002400 */
[----:B------:R-:W-:-:S02]  /*4100*/  FMUL.FTZ R94, R66, UR15 ;  /* 0x0000000f425e7c20 */ /* 0x000fc40008410000 */
[C---:B------:R-:W-:Y:S01]  /*4110*/  HMMA.16816.F32.BF16 R32, R152.reuse, R4, R32 ;  /* 0x000000049820723c */ /* 0x040fe20000041820 */
[----:B------:R-:W-:Y:S01]  /*4120*/  FMUL.FTZ R4, R110, UR15 ;  /* 0x0000000f6e047c20 */ /* 0x000fe20008410000 */
[----:B------:R-:W-:Y:S01]  /*4130*/  FMUL.FTZ R110, R104, UR15 ;  /* 0x0000000f686e7c20 */ /* 0x000fe20008410000 */
[----:B------:R-:W-:Y:S01]  /*4140*/  FMUL.FTZ R104, R100, UR15 ;  /* 0x0000000f64687c20 */ /* 0x000fe20008410000 */
[----:B------:R-:W-:Y:S01]  /*4150*/  FMUL.FTZ R5, R109, UR15 ;  /* 0x0000000f6d057c20 */ /* 0x000fe20008410000 */
[----:B------:R-:W-:Y:S01]  /*4160*/  FMUL.FTZ R109, R105, UR15 ;  /* 0x0000000f696d7c20 */ /* 0x000fe20008410000 */
[----:B------:R-:W-:Y:S01]  /*4170*/  FMUL.FTZ R105, R106, UR15 ;  /* 0x0000000f6a697c20 */ /* 0x000fe20008410000 */
[----:B------:R4:W-:Y:S01]  /*4180*/  MUFU.TANH R64, R104 ;  /* 0x0000006800407308 */ /* 0x0009e20000002400 */
[----:B------:R-:W-:Y:S01]  /*4190*/  HMMA.16816.F32.BF16 R52, R152, R138, R52 ;  /* 0x0000008a9834723c */ /* 0x000fe20000041834 */
[----:B------:R-:W-:Y:S01]  /*41a0*/  FMUL.FTZ R138, R57, UR15 ;  /* 0x0000000f398a7c20 */ /* 0x000fe20008410000 */
[----:B------:R-:W-:Y:S01]  /*41b0*/  FMUL.FTZ R57, R12, UR15 ;  /* 0x0000000f0c397c20 */ /* 0x000fe20008410000 */
[----:B--2---:R-:W-:-:S02]  /*41c0*/  IMAD.MOV.U32 R128, RZ, RZ, 0x8 ;  /* 0x00000008ff807424 */ /* 0x004fc400078e00ff */
[----:B------:R-:W-:Y:S01]  /*41d0*/  FMUL.FTZ R106, R96, UR15 ;  /* 0x0000000f606a7c20 */ /* 0x000fe20008410000 */
[----:B------:R-:W-:Y:S01]  /*41e0*/  FMUL.FTZ R46, R16, UR15 ;  /* 0x0000000f102e7c20 */ /* 0x000fe20008410000 */
[----:B------:R-:W-:Y:S01]  /*41f0*/  FMUL.FTZ R139, R63, UR15 ;  /* 0x0000000f3f8b7c20 */ /* 0x000fe20008410000 */
[----:B------:R2:W-:Y:S01]  /*4200*/  MUFU.TANH R84, R105 ;  /* 0x0000006900547308 */ /* 0x0005e20000002400 */
[C---:B------:R-:W-:Y:S01]  /*4210*/  HMMA.16816.F32.BF16 R28, R152.reuse, R6, R28 ;  /* 0x00000006981c723c */ /* 0x040fe2000004181c */
[----:B------:R-:W-:Y:S01]  /*4220*/  FMUL.FTZ R6, R87, UR15 ;  /* 0x0000000f57067c20 */ /* 0x000fe20008410000 */
[----:B------:R-:W-:Y:S01]  /*4230*/  VIADDMNMX R128, R161, R128, UR19, PT ;  /* 0x00000013a1807e46 */ /* 0x000fe2000b800180 */
[----:B---3--:R-:W-:Y:S01]  /*4240*/  FMUL.FTZ R111, R44, UR15 ;  /* 0x0000000f2c6f7c20 */ /* 0x008fe20008410000 */
[----:B------:R-:W-:Y:S01]  /*4250*/  FMUL.FTZ R44, R15, UR15 ;  /* 0x0000000f0f2c7c20 */ /* 0x000fe20008410000 */
[----:B------:R-:W-:Y:S02]  /*4260*/  IMAD.U32 R15, RZ, RZ, UR14 ;  /* 0x0000000eff0f7e24 */ /* 0x000fe4000f8e00ff */
[----:B------:R-:W-:Y:S01]  /*4270*/  FMUL.FTZ R59, R35, UR15 ;  /* 0x0000000f233b7c20 */ /* 0x000fe20008410000 */
[----:B------:R3:W-:Y:S01]  /*4280*/  MUFU.TANH R87, R130 ;  /* 0x0000008200577308 */ /* 0x0007e20000002400 */
[C---:B-1----:R-:W-:Y:S01]  /*4290*/  HMMA.16816.F32.BF16 R20, R152.reuse, R126, R20 ;  /* 0x0000007e9814723c */ /* 0x042fe20000041814 */
[----:B----4-:R-:W-:Y:S01]  /*42a0*/  FMUL.FTZ R104, R41, UR15 ;  /* 0x0000000f29687c20 */ /* 0x010fe20008410000 */
[----:B------:R-:W-:Y:S01]  /*42b0*/  FMUL.FTZ R126, R50, UR15 ;  /* 0x0000000f327e7c20 */ /* 0x000fe20008410000 */
[----:B------:R-:W-:Y:S01]  /*42c0*/  FMUL.FTZ R135, R53, UR15 ;  /* 0x0000000f35877c20 */ /* 0x000fe20008410000 */
[----:B------:R-:W-:Y:S01]  /*42d0*/  FMUL.FTZ R129, R55, UR15 ;  /* 0x0000000f37817c20 */ /* 0x000fe20008410000 */
[----:B------:R-:W-:Y:S01]  /*42e0*/  FMUL.FTZ R79, R52, UR15 ;  /* 0x0000000f344f7c20 */ /* 0x000fe20008410000 */
[----:B------:R-:W-:Y:S01]  /*42f0*/  FMUL.FTZ R7, R82, UR15 ;  /* 0x0000000f52077c20 */ /* 0x000fe20008410000 */
[----:B------:R-:W1:Y:S01]  /*4300*/  MUFU.TANH R57, R57 ;  /* 0x0000003900397308 */ /* 0x000e620000002400 */
[----:B------:R-:W-:Y:S01]  /*4310*/  HMMA.16816.F32.BF16 R24, R152, R124, R24 ;  /* 0x0000007c9818723c */ /* 0x000fe20000041818 */
[----:B--2---:R-:W-:Y:S01]  /*4320*/  FMUL.FTZ R105, R40, UR15 ;  /* 0x0000000f28697c20 */ /* 0x004fe20008410000 */
[----:B------:R-:W-:Y:S01]  /*4330*/  FMUL.FTZ R40, R19, UR15 ;  /* 0x0000000f13287c20 */ /* 0x000fe20008410000 */
[----:B------:R-:W-:-:S02]  /*4340*/  IMAD.U32 R19, RZ, RZ, UR14 ;  /* 0x0000000eff137e24 */ /* 0x000fc4000f8e00ff */
[----:B------:R-:W-:Y:S01]  /*4350*/  FMUL.FTZ R155, R65, UR15 ;  /* 0x0000000f419b7c20 */ /* 0x000fe20008410000 */
[----:B------:R-:W-:Y:S01]  /*4360*/  VIMNMX R153, PT, PT, R161, UR19, PT ;  /* 0x00000013a1997c48 */ /* 0x000fe2000bfe0100 */
[----:B------:R-:W-:Y:S01]  /*4370*/  FMUL.FTZ R65, R39, UR15 ;  /* 0x0000000f27417c20 */ /* 0x000fe20008410000 */
[----:B------:R-:W2:Y:S01]  /*4380*/  MUFU.TANH R41, R14 ;  /* 0x0000000e00297308 */ /* 0x000ea20000002400 */
[----:B------:R-:W-:Y:S01]  /*4390*/  FMUL.FTZ R39, R13, UR15 ;  /* 0x0000000f0d277c20 */ /* 0x000fe20008410000 */
[----:B---3--:R-:W-:Y:S02]  /*43a0*/  IMAD.SHL.U32 R130, R148, 0x2, RZ ;  /* 0x0000000294827824 */ /* 0x008fe400078e00ff */
[----:B------:R-:W-:Y:S01]  /*43b0*/  FMUL.FTZ R125, R49, UR15 ;  /* 0x0000000f317d7c20 */ /* 0x000fe20008410000 */
[----:B------:R-:W-:Y:S01]  /*43c0*/  FMUL.FTZ R49, R20, UR15 ;  /* 0x0000000f14317c20 */ /* 0x000fe20008410000 */
[----:B------:R-:W-:Y:S01]  /*43d0*/  FMUL.FTZ R124, R51, UR15 ;  /* 0x0000000f337c7c20 */ /* 0x000fe20008410000 */
[----:B------:R-:W-:Y:S01]  /*43e0*/  FMUL.FTZ R55, R29, UR15 ;  /* 0x0000000f1d377c20 */ /* 0x000fe20008410000 */
[----:B------:R-:W-:Y:S01]  /*43f0*/  LOP3.LUT R130, R130, 0x6, RZ, 0xc0, !PT ;  /* 0x0000000682827812 */ /* 0x000fe200078ec0ff */
[----:B------:R3:W-:Y:S01]  /*4400*/  MUFU.TANH R80, R110 ;  /* 0x0000006e00507308 */ /* 0x0007e20000002400 */
[----:B------:R-:W-:-:S02]  /*4410*/  IMAD.U32 R29, RZ, RZ, UR14 ;  /* 0x0000000eff1d7e24 */ /* 0x000fc4000f8e00ff */
[----:B------:R-:W-:Y:S01]  /*4420*/  FMUL.FTZ R63, R33, UR15 ;  /* 0x0000000f213f7c20 */ /* 0x000fe20008410000 */
[----:B------:R-:W-:Y:S01]  /*4430*/  LOP3.LUT R12, R130, UR14, RZ, 0xfc, !PT ;  /* 0x0000000e820c7c12 */ /* 0x000fe2000f8efcff */
[----:B------:R-:W-:Y:S01]  /*4440*/  FMUL.FTZ R53, R24, UR15 ;  /* 0x0000000f18357c20 */ /* 0x000fe20008410000 */
[----:B------:R-:W-:Y:S01]  /*4450*/  LOP3.LUT R19, R19, 0xf8, R130, 0xfe, !PT ;  /* 0x000000f813137812 */ /* 0x000fe200078efe82 */
[----:B------:R-:W-:Y:S01]  /*4460*/  FMUL.FTZ R51, R27, UR15 ;  /* 0x0000000f1b337c20 */ /* 0x000fe20008410000 */
[----:B------:R-:W-:Y:S01]  /*4470*/  I2FP.F32.S32 R13, R12 ;  /* 0x0000000c000d7245 */ /* 0x000fe20000201400 */
[----:B------:R4:W-:Y:S01]  /*4480*/  MUFU.TANH R96, R4 ;  /* 0x0000000400607308 */ /* 0x0009e20000002400 */
[C---:B------:R-:W-:Y:S01]  /*4490*/  ISETP.GE.AND P6, PT, R12.reuse, R153, PT ;  /* 0x000000990c00720c */ /* 0x040fe20003fc6270 */
[----:B------:R-:W-:Y:S01]  /*44a0*/  FMUL.FTZ R52, R25, UR15 ;  /* 0x0000000f19347c20 */ /* 0x000fe20008410000 */
[----:B------:R-:W-:Y:S01]  /*44b0*/  ISETP.GE.AND P2, PT, R12, R128, PT ;  /* 0x000000800c00720c */ /* 0x000fe20003f46270 */
[C---:B------:R-:W-:Y:S01]  /*44c0*/  FFMA.FTZ R20, R13.reuse, UR7, R156 ;  /* 0x000000070d147c23 */ /* 0x040fe2000801009c */
[----:B------:R-:W-:Y:S01]  /*44d0*/  I2FP.F32.S32 R12, R19 ;  /* 0x00000013000c7245 */ /* 0x000fe20000201400 */
[----:B------:R-:W-:Y:S01]  /*44e0*/  FFMA.FTZ R13, R13, UR7, R158 ;  /* 0x000000070d0d7c23 */ /* 0x000fe2000801009e */
[----:B------:R-:W-:Y:S01]  /*44f0*/  ISETP.GE.AND P4, PT, R19, R153, PT ;  /* 0x000000991300720c */ /* 0x000fe20003f86270 */
[----:B------:R5:W-:Y:S01]  /*4500*/  MUFU.TANH R100, R5 ;  /* 0x0000000500647308 */ /* 0x000be20000002400 */
[----:B------:R-:W-:Y:S01]  /*4510*/  FSEL R20, R20, -INF , !P6 ;  /* 0xff80000014147808 */ /* 0x000fe20007000000 */
[----:B---3--:R-:W-:Y:S01]  /*4520*/  FMUL.FTZ R110, R45, UR15 ;  /* 0x0000000f2d6e7c20 */ /* 0x008fe20008410000 */
[----:B------:R-:W-:Y:S01]  /*4530*/  FMUL.FTZ R45, R17, UR15 ;  /* 0x0000000f112d7c20 */ /* 0x000fe20008410000 */
[----:B------:R-:W-:-:S02]  /*4540*/  IMAD.U32 R17, RZ, RZ, UR14 ;  /* 0x0000000eff117e24 */ /* 0x000fc4000f8e00ff */
[C---:B-1----:R-:W-:Y:S01]  /*4550*/  FFMA.FTZ R57, R12.reuse, UR7, R57 ;  /* 0x000000070c397c23 */ /* 0x042fe20008010039 */
[----:B--2---:R-:W-:Y:S01]  /*4560*/  FFMA.FTZ R41, R12, UR7, R41 ;  /* 0x000000070c297c23 */ /* 0x004fe20008010029 */
[--C-:B------:R-:W-:Y:S01]  /*4570*/  LOP3.LUT R12, R15, 0x8, R130.reuse, 0xfe, !PT ;  /* 0x000000080f0c7812 */ /* 0x100fe200078efe82 */
[----:B------:R-:W-:Y:S01]  /*4580*/  FMUL.FTZ R50, R26, UR15 ;  /* 0x0000000f1a327c20 */ /* 0x000fe20008410000 */
[--C-:B------:R-:W-:Y:S01]  /*4590*/  LOP3.LUT R14, R17, 0x1, R130.reuse, 0xfe, !PT ;  /* 0x00000001110e7812 */ /* 0x100fe200078efe82 */
[----:B----4-:R-:W-:Y:S01]  /*45a0*/  FMUL.FTZ R4, R86, UR15 ;  /* 0x0000000f56047c20 */ /* 0x010fe20008410000 */
[----:B------:R-:W-:Y:S01]  /*45b0*/  FSEL R13, R13, -INF , !P2 ;  /* 0xff8000000d0d7808 */ /* 0x000fe20005000000 */
[----:B------:R-:W-:Y:S01]  /*45c0*/  FMUL.FTZ R86, R36, UR15 ;  /* 0x0000000f24567c20 */ /* 0x000fe20008410000 */
[CC--:B------:R-:W-:Y:S01]  /*45d0*/  ISETP.GE.AND P3, PT, R14.reuse, R153.reuse, PT ;  /* 0x000000990e00720c */ /* 0x0c0fe20003f66270 */
[----:B------:R1:W-:Y:S01]  /*45e0*/  MUFU.TANH R82, R109 ;  /* 0x0000006d00527308 */ /* 0x0003e20000002400 */
[----:B------:R-:W-:Y:S01]  /*45f0*/  ISETP.GE.AND P0, PT, R14, R128, PT ;  /* 0x000000800e00720c */ /* 0x000fe20003f06270 */
[----:B------:R-:W-:Y:S01]  /*4600*/  FMUL.FTZ R131, R54, UR15 ;  /* 0x0000000f36837c20 */ /* 0x000fe20008410000 */
[----:B------:R-:W-:Y:S01]  /*4610*/  I2FP.F32.S32 R14, R14 ;  /* 0x0000000e000e7245 */ /* 0x000fe20000201400 */
[----:B-----5:R-:W-:Y:S01]  /*4620*/  FMUL.FTZ R5, R95, UR15 ;  /* 0x0000000f5f057c20 */ /* 0x020fe20008410000 */
[-C--:B------:R-:W-:Y:S01]  /*4630*/  ISETP.GE.AND P6, PT, R12, R153.reuse, PT ;  /* 0x000000990c00720c */ /* 0x080fe20003fc6270 */
[----:B------:R-:W-:Y:S01]  /*4640*/  FMUL.FTZ R95, R42, UR15 ;  /* 0x0000000f2a5f7c20 */ /* 0x000fe20008410000 */
[-C--:B------:R-:W-:Y:S01]  /*4650*/  ISETP.GE.AND P2, PT, R12, R128.reuse, PT ;  /* 0x000000800c00720c */ /* 0x080fe20003f46270 */
[C---:B------:R-:W-:Y:S01]  /*4660*/  FFMA.FTZ R24, R14.reuse, UR7, R157 ;  /* 0x000000070e187c23 */ /* 0x040fe2000801009d */
[----:B------:R-:W-:Y:S01]  /*4670*/  ISETP.GE.AND P1, PT, R19, R128, PT ;  /* 0x000000801300720c */ /* 0x000fe20003f26270 */
[----:B------:R-:W-:Y:S01]  /*4680*/  IMAD.U32 R19, RZ, RZ, UR14 ;  /* 0x0000000eff137e24 */ /* 0x000fe2000f8e00ff */
[----:B------:R-:W-:Y:S01]  /*4690*/  I2FP.F32.S32 R12, R12 ;  /* 0x0000000c000c7245 */ /* 0x000fe20000201400 */
[----:B------:R-:W-:Y:S01]  /*46a0*/  FFMA.FTZ R15, R14, UR7, R159 ;  /* 0x000000070e0f7c23 */ /* 0x000fe2000801009f */
[--C-:B------:R-:W-:Y:S01]  /*46b0*/  LOP3.LUT R14, R17, 0x9, R130.reuse, 0xfe, !PT ;  /* 0x00000009110e7812 */ /* 0x100fe200078efe82 */
[----:B------:R-:W-:Y:S01]  /*46c0*/  FMUL.FTZ R42, R18, UR15 ;  /* 0x0000000f122a7c20 */ /* 0x000fe20008410000 */
[----:B------:R-:W-:Y:S01]  /*46d0*/  FSEL R24, R24, -INF , !P3 ;  /* 0xff80000018187808 */ /* 0x000fe20005800000 */
[C---:B------:R-:W-:Y:S01]  /*46e0*/  FFMA.FTZ R36, R12.reuse, UR7, R163 ;  /* 0x000000070c247c23 */ /* 0x040fe200080100a3 */
[----:B------:R-:W-:Y:S01]  /*46f0*/  FFMA.FTZ R35, R12, UR7, R165 ;  /* 0x000000070c237c23 */ /* 0x000fe200080100a5 */
[--C-:B------:R-:W-:Y:S01]  /*4700*/  LOP3.LUT R12, R19, 0x10, R130.reuse, 0xfe, !PT ;  /* 0x00000010130c7812 */ /* 0x100fe200078efe82 */
[----:B-1----:R-:W-:Y:S01]  /*4710*/  FMUL.FTZ R109, R47, UR15 ;  /* 0x0000000f2f6d7c20 */ /* 0x002fe20008410000 */
[----:B------:R-:W-:Y:S01]  /*4720*/  FSEL R15, R15, -INF , !P0 ;  /* 0xff8000000f0f7808 */ /* 0x000fe20004000000 */
[----:B------:R-:W-:Y:S01]  /*4730*/  FMUL.FTZ R47, R22, UR15 ;  /* 0x0000000f162f7c20 */ /* 0x000fe20008410000 */
[CC--:B------:R-:W-:Y:S01]  /*4740*/  ISETP.GE.AND P3, PT, R12.reuse, R153.reuse, PT ;  /* 0x000000990c00720c */ /* 0x0c0fe20003f66270 */
[----:B------:R1:W-:Y:S01]  /*4750*/  MUFU.TANH R22, R97 ;  /* 0x0000006100167308 */ /* 0x0003e20000002400 */
[----:B------:R-:W-:Y:S01]  /*4760*/  ISETP.GE.AND P0, PT, R12, R128, PT ;  /* 0x000000800c00720c */ /* 0x000fe20003f06270 */
[----:B------:R-:W-:Y:S01]  /*4770*/  FMUL.FTZ R56, R30, UR15 ;  /* 0x0000000f1e387c20 */ /* 0x000fe20008410000 */
[----:B------:R-:W-:Y:S01]  /*4780*/  I2FP.F32.S32 R12, R12 ;  /* 0x0000000c000c7245 */ /* 0x000fe20000201400 */
[----:B------:R-:W-:Y:S01]  /*4790*/  FMUL.FTZ R54, R31, UR15 ;  /* 0x0000000f1f367c20 */ /* 0x000fe20008410000 */
[----:B------:R-:W-:Y:S01]  /*47a0*/  I2FP.F32.S32 R27, R14 ;  /* 0x0000000e001b7245 */ /* 0x000fe20000201400 */
[----:B------:R-:W-:Y:S01]  /*47b0*/  FMUL.FTZ R67, R37, UR15 ;  /* 0x0000000f25437c20 */ /* 0x000fe20008410000 */
[--C-:B------:R-:W-:Y:S01]  /*47c0*/  LOP3.LUT R17, R17, 0x11, R130.reuse, 0xfe, !PT ;  /* 0x0000001111117812 */ /* 0x100fe200078efe82 */
[C---:B------:R-:W-:Y:S01]  /*47d0*/  FFMA.FTZ R18, R12.reuse, UR7, R145 ;  /* 0x000000070c127c23 */ /* 0x040fe20008010091 */
[----:B------:R-:W-:Y:S01]  /*47e0*/  FFMA.FTZ R25, R12, UR7, R141 ;  /* 0x000000070c197c23 */ /* 0x000fe2000801008d */
[----:B------:R-:W-:Y:S01]  /*47f0*/  LOP3.LUT R12, R29, 0x18, R130, 0xfe, !PT ;  /* 0x000000181d0c7812 */ /* 0x000fe200078efe82 */
[C---:B------:R-:W-:Y:S01]  /*4800*/  FFMA.FTZ R26, R27.reuse, UR7, R164 ;  /* 0x000000071b1a7c23 */ /* 0x040fe200080100a4 */
[----:B------:R-:W-:Y:S01]  /*4810*/  FSEL R36, R36, -INF , !P6 ;  /* 0xff80000024247808 */ /* 0x000fe20007000000 */
[----:B------:R-:W-:Y:S01]  /*4820*/  FFMA.FTZ R27, R27, UR7, R144 ;  /* 0x000000071b1b7c23 */ /* 0x000fe20008010090 */
[----:B------:R-:W-:Y:S01]  /*4830*/  FSEL R35, R35, -INF , !P2 ;  /* 0xff80000023237808 */ /* 0x000fe20005000000 */
[----:B------:R-:W2:Y:S01]  /*4840*/  MUFU.TANH R119, R119 ;  /* 0x0000007700777308 */ /* 0x000ea20000002400 */
[C---:B------:R-:W-:Y:S01]  /*4850*/  ISETP.GE.AND P6, PT, R17.reuse, R153, PT ;  /* 0x000000991100720c */ /* 0x040fe20003fc6270 */
[----:B------:R-:W-:Y:S01]  /*4860*/  FMUL.FTZ R58, R28, UR15 ;  /* 0x0000000f1c3a7c20 */ /* 0x000fe20008410000 */
[-C--:B------:R-:W-:Y:S01]  /*4870*/  ISETP.GE.AND P2, PT, R17, R128.reuse, PT ;  /* 0x000000801100720c */ /* 0x080fe20003f46270 */
[----:B-1----:R-:W-:Y:S01]  /*4880*/  IMAD.U32 R97, RZ, RZ, UR14 ;  /* 0x0000000eff617e24 */ /* 0x002fe2000f8e00ff */
[----:B------:R-:W-:Y:S01]  /*4890*/  FSEL R57, R57, -INF , !P4 ;  /* 0xff80000039397808 */ /* 0x000fe20006000000 */
[----:B------:R-:W-:Y:S01]  /*48a0*/  FMUL.FTZ R154, R61, UR15 ;  /* 0x0000000f3d9a7c20 */ /* 0x000fe20008410000 */
[----:B------:R-:W-:Y:S01]  /*48b0*/  FSEL R41, R41, -INF , !P1 ;  /* 0xff80000029297808 */ /* 0x000fe20004800000 */
[----:B------:R-:W1:Y:S01]  /*48c0*/  MUFU.TANH R112, R112 ;  /* 0x0000007000707308 */ /* 0x000e620000002400 */
[----:B------:R-:W-:Y:S01]  /*48d0*/  I2FP.F32.S32 R17, R17 ;  /* 0x0000001100117245 */ /* 0x000fe20000201400 */
[----:B------:R-:W-:Y:S01]  /*48e0*/  FMUL.FTZ R152, R62, UR15 ;  /* 0x0000000f3e987c20 */ /* 0x000fe20008410000 */
[-C--:B------:R-:W-:Y:S01]  /*48f0*/  ISETP.GE.AND P4, PT, R14, R153.reuse, PT ;  /* 0x000000990e00720c */ /* 0x080fe20003f86270 */
[----:B------:R-:W-:Y:S01]  /*4900*/  FMUL.FTZ R61, R34, UR15 ;  /* 0x0000000f223d7c20 */ /* 0x000fe20008410000 */
[----:B------:R-:W-:Y:S01]  /*4910*/  ISETP.GE.AND P1, PT, R14, R128, PT ;  /* 0x000000800e00720c */ /* 0x000fe20003f26270 */
[C---:B------:R-:W-:Y:S01]  /*4920*/  FFMA.FTZ R14, R17.reuse, UR7, R140 ;  /* 0x00000007110e7c23 */ /* 0x040fe2000801008c */
[----:B------:R-:W-:Y:S01]  /*4930*/  I2FP.F32.S32 R16, R12 ;  /* 0x0000000c00107245 */ /* 0x000fe20000201400 */
[----:B------:R-:W-:Y:S01]  /*4940*/  FFMA.FTZ R17, R17, UR7, R142 ;  /* 0x0000000711117c23 */ /* 0x000fe2000801008e */
[--C-:B------:R-:W-:Y:S01]  /*4950*/  LOP3.LUT R19, R19, 0x19, R130.reuse, 0xfe, !PT ;  /* 0x0000001913137812 */ /* 0x100fe200078efe82 */
[----:B------:R3:W-:Y:S01]  /*4960*/  MUFU.TANH R37, R99 ;  /* 0x0000006300257308 */ /* 0x0007e20000002400 */
[----:B------:R-:W-:Y:S01]  /*4970*/  FSEL R26, R26, -INF , !P4 ;  /* 0xff8000001a1a7808 */ /* 0x000fe20006000000 */
[----:B------:R-:W-:Y:S01]  /*4980*/  FFMA.FTZ R33, R16, UR7, R133 ;  /* 0x0000000710217c23 */ /* 0x000fe20008010085 */
[----:B------:R-:W-:Y:S01]  /*4990*/  FSEL R27, R27, -INF , !P1 ;  /* 0xff8000001b1b7808 */ /* 0x000fe20004800000 */
[----:B------:R-:W-:Y:S01]  /*49a0*/  FMUL.FTZ R62, R32, UR15 ;  /* 0x0000000f203e7c20 */ /* 0x000fe20008410000 */
[CC--:B------:R-:W-:Y:S01]  /*49b0*/  ISETP.GE.AND P4, PT, R12.reuse, R153.reuse, PT ;  /* 0x000000990c00720c */ /* 0x0c0fe20003f86270 */
[----:B------:R-:W-:Y:S01]  /*49c0*/  FMUL.FTZ R43, R23, UR15 ;  /* 0x0000000f172b7c20 */ /* 0x000fe20008410000 */
[-C--:B------:R-:W-:Y:S01]  /*49d0*/  ISETP.GE.AND P1, PT, R12, R128.reuse, PT ;  /* 0x000000800c00720c */ /* 0x080fe20003f26270 */
[----:B------:R-:W-:Y:S01]  /*49e0*/  FFMA.FTZ R12, R16, UR7, R143 ;  /* 0x00000007100c7c23 */ /* 0x000fe2000801008f */
[----:B------:R-:W-:Y:S01]  /*49f0*/  FSEL R18, R18, -INF , !P3 ;  /* 0xff80000012127808 */ /* 0x000fe20005800000 */
[----:B------:R-:W4:Y:S01]  /*4a00*/  MUFU.TANH R114, R114 ;  /* 0x0000007200727308 */ /* 0x000f220000002400 */
[----:B------:R-:W-:Y:S01]  /*4a10*/  FSEL R25, R25, -INF , !P0 ;  /* 0xff80000019197808 */ /* 0x000fe20004000000 */
[----:B------:R-:W-:Y:S01]  /*4a20*/  FMUL.FTZ R127, R48, UR15 ;  /* 0x0000000f307f7c20 */ /* 0x000fe20008410000 */
[----:B------:R-:W-:Y:S01]  /*4a30*/  ISETP.GE.AND P3, PT, R19, R153, PT ;  /* 0x000000991300720c */ /* 0x000fe20003f66270 */
[----:B------:R-:W-:Y:S01]  /*4a40*/  FMUL.FTZ R48, R21, UR15 ;  /* 0x0000000f15307c20 */ /* 0x000fe20008410000 */
[----:B------:R-:W-:Y:S01]  /*4a50*/  ISETP.GE.AND P0, PT, R19, R128, PT ;  /* 0x000000801300720c */ /* 0x000fe20003f06270 */
[----:B------:R-:W-:Y:S01]  /*4a60*/  FMUL.FTZ R66, R38, UR15 ;  /* 0x0000000f26427c20 */ /* 0x000fe20008410000 */
[----:B------:R-:W-:Y:S01]  /*4a70*/  LOP3.LUT R16, R29, 0x20, R130, 0xfe, !PT ;  /* 0x000000201d107812 */ /* 0x000fe200078efe82 */
[----:B---3--:R-:W-:Y:S01]  /*4a80*/  IMAD.U32 R99, RZ, RZ, UR14 ;  /* 0x0000000eff637e24 */ /* 0x008fe2000f8e00ff */
[----:B------:R-:W-:Y:S01]  /*4a90*/  I2FP.F32.S32 R19, R19 ;  /* 0x0000001300137245 */ /* 0x000fe20000201400 */
[----:B------:R-:W-:Y:S01]  /*4aa0*/  MUFU.TANH R113, R113 ;  /* 0x0000007100717308 */ /* 0x000fe20000002400 */
[----:B------:R-:W-:-:S02]  /*4ab0*/  FSEL R14, R14, -INF , !P6 ;  /* 0xff8000000e0e7808 */ /* 0x000fc40007000000 */
[----:B------:R-:W-:Y:S02]  /*4ac0*/  FSEL R17, R17, -INF , !P2 ;  /* 0xff80000011117808 */ /* 0x000fe40005000000 */
[----:B------:R-:W-:Y:S02]  /*4ad0*/  LOP3.LUT R30, R97, 0x21, R130, 0xfe, !PT ;  /* 0x00000021611e7812 */ /* 0x000fe400078efe82 */
[CC--:B------:R-:W-:Y:S01]  /*4ae0*/  ISETP.GE.AND P6, PT, R16.reuse, R153.reuse, PT ;  /* 0x000000991000720c */ /* 0x0c0fe20003fc6270 */
[----:B------:R3:W-:Y:S01]  /*4af0*/  MUFU.TANH R161, R101 ;  /* 0x0000006500a17308 */ /* 0x0007e20000002400 */
[----:B------:R-:W-:Y:S02]  /*4b00*/  ISETP.GE.AND P2, PT, R16, R128, PT ;  /* 0x000000801000720c */ /* 0x000fe40003f46270 */
[----:B------:R-:W-:Y:S01]  /*4b10*/  I2FP.F32.S32 R31, R16 ;  /* 0x00000010001f7245 */ /* 0x000fe20000201400 */
[----:B------:R-:W-:Y:S01]  /*4b20*/  FFMA.FTZ R16, R19, UR7, R132 ;  /* 0x0000000713107c23 */ /* 0x000fe20008010084 */
[----:B------:R-:W-:Y:S01]  /*4b30*/  LOP3.LUT R29, R29, 0x28, R130, 0xfe, !PT ;  /* 0x000000281d1d7812 */ /* 0x000fe200078efe82 */
[----:B------:R-:W-:Y:S01]  /*4b40*/  FFMA.FTZ R19, R19, UR7, R134 ;  /* 0x0000000713137c23 */ /* 0x000fe20008010086 */
[----:B------:R-:W-:Y:S01]  /*4b50*/  FSEL R12, R12, -INF , !P4 ;  /* 0xff8000000c0c7808 */ /* 0x000fe20006000000 */
[----:B------:R-:W-:Y:S01]  /*4b60*/  FFMA.FTZ R28, R31, UR7, R120 ;  /* 0x000000071f1c7c23 */ /* 0x000fe20008010078 */
[----:B------:R-:W-:Y:S01]  /*4b70*/  FSEL R33, R33, -INF , !P1 ;  /* 0xff80000021217808 */ /* 0x000fe20004800000 */
[----:B------:R-:W-:Y:S01]  /*4b80*/  FFMA.FTZ R31, R31, UR7, R122 ;  /* 0x000000071f1f7c23 */ /* 0x000fe2000801007a */
[C---:B------:R-:W-:Y:S01]  /*4b90*/  ISETP.GE.AND P4, PT, R30.reuse, R153, PT ;  /* 0x000000991e00720c */ /* 0x040fe20003f86270 */
[----:B------:R-:W-:Y:S01]  /*4ba0*/  MUFU.TANH R108, R108 ;  /* 0x0000006c006c7308 */ /* 0x000fe20000002400 */
[----:B------:R-:W-:-:S02]  /*4bb0*/  ISETP.GE.AND P1, PT, R30, R128, PT ;  /* 0x000000801e00720c */ /* 0x000fc40003f26270 */
[----:B------:R-:W-:Y:S02]  /*4bc0*/  I2FP.F32.S32 R30, R30 ;  /* 0x0000001e001e7245 */ /* 0x000fe40000201400 */
[----:B------:R-:W-:Y:S01]  /*4bd0*/  I2FP.F32.S32 R133, R29 ;  /* 0x0000001d00857245 */ /* 0x000fe20000201400 */
[----:B---3--:R-:W-:Y:S01]  /*4be0*/  IMAD.U32 R101, RZ, RZ, UR14 ;  /* 0x0000000eff657e24 */ /* 0x008fe2000f8e00ff */
[----:B------:R-:W-:Y:S01]  /*4bf0*/  FSEL R16, R16, -INF , !P3 ;  /* 0xff80000010107808 */ /* 0x000fe20005800000 */
[C---:B------:R-:W-:Y:S01]  /*4c00*/  FFMA.FTZ R34, R30.reuse, UR7, R121 ;  /* 0x000000071e227c23 */ /* 0x040fe20008010079 */
[----:B------:R-:W-:Y:S01]  /*4c10*/  FSEL R19, R19, -INF , !P0 ;  /* 0xff80000013137808 */ /* 0x000fe20004000000 */
[----:B------:R-:W-:Y:S01]  /*4c20*/  FFMA.FTZ R32, R133, UR7, R116 ;  /* 0x0000000785207c23 */ /* 0x000fe20008010074 */
[----:B------:R-:W-:Y:S01]  /*4c30*/  ISETP.GE.AND P3, PT, R29, R153, PT ;  /* 0x000000991d00720c */ /* 0x000fe20003f66270 */
[----:B------:R-:W-:Y:S01]  /*4c40*/  FFMA.FTZ R133, R133, UR7, R118 ;  /* 0x0000000785857c23 */ /* 0x000fe20008010076 */
[----:B------:R-:W-:Y:S01]  /*4c50*/  ISETP.GE.AND P0, PT, R29, R128, PT ;  /* 0x000000801d00720c */ /* 0x000fe20003f06270 */
[----:B------:R-:W-:Y:S01]  /*4c60*/  FFMA.FTZ R29, R30, UR7, R123 ;  /* 0x000000071e1d7c23 */ /* 0x000fe2000801007b */
[--C-:B------:R-:W-:Y:S01]  /*4c70*/  LOP3.LUT R97, R97, 0x29, R130.reuse, 0xfe, !PT ;  /* 0x0000002961617812 */ /* 0x100fe200078efe82 */
[----:B------:R3:W-:Y:S01]  /*4c80*/  MUFU.TANH R23, R103 ;  /* 0x0000006700177308 */ /* 0x0007e20000002400 */
[----:B------:R-:W-:-:S02]  /*4c90*/  LOP3.LUT R30, R99, 0x30, R130, 0xfe, !PT ;  /* 0x00000030631e7812 */ /* 0x000fc400078efe82 */
[----:B------:R-:W-:Y:S02]  /*4ca0*/  FSEL R118, R28, -INF , !P6 ;  /* 0xff8000001c767808 */ /* 0x000fe40007000000 */
[----:B------:R-:W-:Y:S02]  /*4cb0*/  FSEL R31, R31, -INF , !P2 ;  /* 0xff8000001f1f7808 */ /* 0x000fe40005000000 */
[C---:B------:R-:W-:Y:S01]  /*4cc0*/  ISETP.GE.AND P6, PT, R97.reuse, R153, PT ;  /* 0x000000996100720c */ /* 0x040fe20003fc6270 */
[----:B------:R-:W5:Y:S01]  /*4cd0*/  MUFU.TANH R115, R115 ;  /* 0x0000007300737308 */ /* 0x000f620000002400 */
[----:B------:R-:W-:Y:S02]  /*4ce0*/  ISETP.GE.AND P2, PT, R97, R128, PT ;  /* 0x000000806100720c */ /* 0x000fe40003f46270 */
[----:B------:R-:W-:Y:S02]  /*4cf0*/  I2FP.F32.S32 R28, R97 ;  /* 0x00000061001c7245 */ /* 0x000fe40000201400 */
[----:B------:R-:W-:-:S02]  /*4d00*/  I2FP.F32.S32 R97, R30 ;  /* 0x0000001e00617245 */ /* 0x000fc40000201400 */
[----:B------:R-:W-:Y:S01]  /*4d10*/  FSEL R34, R34, -INF , !P4 ;  /* 0xff80000022227808 */ /* 0x000fe20006000000 */
[----:B--2---:R-:W-:Y:S01]  /*4d20*/  FFMA.FTZ R119, R28, UR7, R119 ;  /* 0x000000071c777c23 */ /* 0x004fe20008010077 */
[----:B------:R-:W-:Y:S01]  /*4d30*/  FSEL R29, R29, -INF , !P1 ;  /* 0xff8000001d1d7808 */ /* 0x000fe20004800000 */
[----:B---3--:R-:W-:Y:S01]  /*4d40*/  IMAD.U32 R103, RZ, RZ, UR14 ;  /* 0x0000000eff677e24 */ /* 0x008fe2000f8e00ff */
[C---:B------:R-:W-:Y:S01]  /*4d50*/  ISETP.GE.AND P4, PT, R30.reuse, R153, PT ;  /* 0x000000991e00720c */ /* 0x040fe20003f86270 */
[----:B------:R2:W-:Y:S01]  /*4d60*/  MUFU.TANH R21, R102 ;  /* 0x0000006600157308 */ /* 0x0005e20000002400 */
[----:B------:R-:W-:Y:S01]  /*4d70*/  ISETP.GE.AND P1, PT, R30, R128, PT ;  /* 0x000000801e00720c */ /* 0x000fe20003f26270 */
[----:B------:R-:W-:Y:S01]  /*4d80*/  FFMA.FTZ R30, R28, UR7, R117 ;  /* 0x000000071c1e7c23 */ /* 0x000fe20008010075 */
[----:B-1----:R-:W-:Y:S01]  /*4d90*/  FFMA.FTZ R28, R97, UR7, R112 ;  /* 0x00000007611c7c23 */ /* 0x002fe20008010070 */
[----:B------:R-:W-:Y:S01]  /*4da0*/  LOP3.LUT R112, R101, 0x31, R130, 0xfe, !PT ;  /* 0x0000003165707812 */ /* 0x000fe200078efe82 */
[----:B----4-:R-:W-:Y:S01]  /*4db0*/  FFMA.FTZ R97, R97, UR7, R114 ;  /* 0x0000000761617c23 */ /* 0x010fe20008010072 */
[----:B------:R-:W-:-:S02]  /*4dc0*/  FSEL R32, R32, -INF , !P3 ;  /* 0xff80000020207808 */ /* 0x000fc40005800000 */
[----:B------:R-:W-:Y:S01]  /*4dd0*/  FSEL R133, R133, -INF , !P0 ;  /* 0xff80000085857808 */ /* 0x000fe20004000000 */
[----:B------:R1:W-:Y:S01]  /*4de0*/  MUFU.TANH R169, R106 ;  /* 0x0000006a00a97308 */ /* 0x0003e20000002400 */
[C---:B------:R-:W-:Y:S02]  /*4df0*/  ISETP.GE.AND P3, PT, R112.reuse, R153, PT ;  /* 0x000000997000720c */ /* 0x040fe40003f66270 */
[----:B------:R-:W-:Y:S02]  /*4e00*/  ISETP.GE.AND P0, PT, R112, R128, PT ;  /* 0x000000807000720c */ /* 0x000fe40003f06270 */
[----:B------:R-:W-:Y:S02]  /*4e10*/  I2FP.F32.S32 R112, R112 ;  /* 0x0000007000707245 */ /* 0x000fe40000201400 */
[--C-:B------:R-:W-:Y:S01]  /*4e20*/  LOP3.LUT R101, R101, 0x39, R130.reuse, 0xfe, !PT ;  /* 0x0000003965657812 */ /* 0x100fe200078efe82 */
[----:B------:R3:W-:Y:S01]  /*4e30*/  MUFU.TANH R116, R79 ;  /* 0x0000004f00747308 */ /* 0x0007e20000002400 */
[----:B--2---:R-:W-:Y:S01]  /*4e40*/  LOP3.LUT R102, R103, 0x38, R130, 0xfe, !PT ;  /* 0x0000003867667812 */ /* 0x004fe200078efe82 */
[----:B-----5:R-:W-:Y:S01]  /*4e50*/  FFMA.FTZ R115, R112, UR7, R115 ;  /* 0x0000000770737c23 */ /* 0x020fe20008010073 */
[----:B------:R-:W-:-:S02]  /*4e60*/  FSEL R28, R28, -INF , !P4 ;  /* 0xff8000001c1c7808 */ /* 0x000fc40006000000 */
[----:B------:R-:W-:Y:S02]  /*4e70*/  I2FP.F32.S32 R103, R102 ;  /* 0x0000006600677245 */ /* 0x000fe40000201400 */
[----:B------:R-:W-:Y:S01]  /*4e80*/  FSEL R97, R97, -INF , !P1 ;  /* 0xff80000061617808 */ /* 0x000fe20004800000 */
[----:B------:R-:W-:Y:S01]  /*4e90*/  MUFU.TANH R146, R146 ;  /* 0x0000009200927308 */ /* 0x000fe20000002400 */
[C---:B------:R-:W-:Y:S01]  /*4ea0*/  ISETP.GE.AND P4, PT, R101.reuse, R153, PT ;  /* 0x000000996500720c */ /* 0x040fe20003f86270 */
[----:B-1----:R-:W-:Y:S01]  /*4eb0*/  FFMA.FTZ R106, R112, UR7, R113 ;  /* 0x00000007706a7c23 */ /* 0x002fe20008010071 */
[-C--:B------:R-:W-:Y:S01]  /*4ec0*/  ISETP.GE.AND P1, PT, R101, R128.reuse, PT ;  /* 0x000000806500720c */ /* 0x080fe20003f26270 */
[----:B------:R-:W-:Y:S01]  /*4ed0*/  IMAD.U32 R113, RZ, RZ, UR14 ;  /* 0x0000000eff717e24 */ /* 0x000fe2000f8e00ff */
[----:B------:R-:W-:Y:S02]  /*4ee0*/  I2FP.F32.S32 R101, R101 ;  /* 0x0000006500657245 */ /* 0x000fe40000201400 */
[----:B------:R-:W-:Y:S01]  /*4ef0*/  FSEL R30, R30, -INF , !P6 ;  /* 0xff8000001e1e7808 */ /* 0x000fe20007000000 */
[----:B------:R-:W-:Y:S01]  /*4f00*/  MUFU.TANH R38, R98 ;  /* 0x0000006200267308 */ /* 0x000fe20000002400 */
[C---:B------:R-:W-:Y:S01]  /*4f10*/  ISETP.GE.AND P6, PT, R102.reuse, R153, PT ;  /* 0x000000996600720c */ /* 0x040fe20003fc6270 */
[----:B------:R-:W-:Y:S01]  /*4f20*/  FFMA.FTZ R100, R101, UR7, R100 ;  /* 0x0000000765647c23 */ /* 0x000fe20008010064 */
[----:B---3--:R-:W-:Y:S01]  /*4f30*/  FSEL R79, R119, -INF , !P2 ;  /* 0xff800000774f7808 */ /* 0x008fe20005000000 */
[----:B------:R-:W-:Y:S01]  /*4f40*/  FFMA.FTZ R101, R101, UR7, R93 ;  /* 0x0000000765657c23 */ /* 0x000fe2000801005d */
[----:B------:R-:W-:Y:S01]  /*4f50*/  ISETP.GE.AND P2, PT, R102, R128, PT ;  /* 0x000000806600720c */ /* 0x000fe20003f46270 */
[C---:B------:R-:W-:Y:S01]  /*4f60*/  FFMA.FTZ R102, R103.reuse, UR7, R108 ;  /* 0x0000000767667c23 */ /* 0x040fe2000801006c */
[----:B------:R-:W-:Y:S01]  /*4f70*/  FFMA.FTZ R103, R103, UR7, R96 ;  /* 0x0000000767677c23 */ /* 0x000fe20008010060 */
[----:B------:R-:W-:Y:S01]  /*4f80*/  LOP3.LUT R96, R113, 0x40, R130, 0xfe, !PT ;  /* 0x0000004071607812 */ /* 0x000fe200078efe82 */
[----:B------:R-:W-:Y:S01]  /*4f90*/  IMAD.U32 R93, RZ, RZ, UR14 ;  /* 0x0000000eff5d7e24 */ /* 0x000fe2000f8e00ff */
[----:B------:R1:W-:Y:S01]  /*4fa0*/  MUFU.TANH R108, R127 ;  /* 0x0000007f006c7308 */ /* 0x0003e20000002400 */
[----:B------:R-:W-:-:S02]  /*4fb0*/  FSEL R106, R106, -INF , !P3 ;  /* 0xff8000006a6a7808 */ /* 0x000fc40005800000 */
[----:B------:R-:W-:Y:S02]  /*4fc0*/  I2FP.F32.S32 R121, R96 ;  /* 0x0000006000797245 */ /* 0x000fe40000201400 */
[--C-:B------:R-:W-:Y:S02]  /*4fd0*/  LOP3.LUT R93, R93, 0x49, R130.reuse, 0xfe, !PT ;  /* 0x000000495d5d7812 */ /* 0x100fe400078efe82 */
[----:B------:R-:W-:Y:S01]  /*4fe0*/  FSEL R119, R115, -INF , !P0 ;  /* 0xff80000073777808 */ /* 0x000fe20004000000 */
[----:B------:R2:W-:Y:S01]  /*4ff0*/  MUFU.TANH R98, R138 ;  /* 0x0000008a00627308 */ /* 0x0005e20000002400 */
[C---:B------:R-:W-:Y:S02]  /*5000*/  ISETP.GE.AND P3, PT, R96.reuse, R153, PT ;  /* 0x000000996000720c */ /* 0x040fe40003f66270 */
[----:B------:R-:W-:Y:S02]  /*5010*/  ISETP.GE.AND P0, PT, R96, R128, PT ;  /* 0x000000806000720c */ /* 0x000fe40003f06270 */
[----:B------:R-:W-:-:S02]  /*5020*/  LOP3.LUT R112, R113, 0x48, R130, 0xfe, !PT ;  /* 0x0000004871707812 */ /* 0x000fc400078efe82 */
[----:B------:R-:W-:Y:S01]  /*5030*/  I2FP.F32.S32 R114, R93 ;  /* 0x0000005d00727245 */ /* 0x000fe20000201400 */
[----:B------:R-:W-:Y:S01]  /*5040*/  MUFU.TANH R155, R155 ;  /* 0x0000009b009b7308 */ /* 0x000fe20000002400 */
[----:B------:R-:W-:Y:S01]  /*5050*/  FSEL R102, R102, -INF , !P6 ;  /* 0xff80000066667808 */ /* 0x000fe20007000000 */
[----:B-1----:R-:W-:Y:S01]  /*5060*/  IMAD.U32 R127, RZ, RZ, UR14 ;  /* 0x0000000eff7f7e24 */ /* 0x002fe2000f8e00ff */
[----:B------:R-:W-:Y:S01]  /*5070*/  FSEL R103, R103, -INF , !P2 ;  /* 0xff80000067677808 */ /* 0x000fe20005000000 */
[----:B------:R-:W-:Y:S01]  /*5080*/  FFMA.FTZ R132, R114, UR7, R87 ;  /* 0x0000000772847c23 */ /* 0x000fe20008010057 */
[----:B------:R-:W-:Y:S01]  /*5090*/  IMAD.U32 R87, RZ, RZ, UR14 ;  /* 0x0000000eff577e24 */ /* 0x000fe2000f8e00ff */
[----:B------:R-:W-:Y:S01]  /*50a0*/  FSEL R100, R100, -INF , !P4 ;  /* 0xff80000064647808 */ /* 0x000fe20006000000 */
[----:B------:R-:W-:Y:S01]  /*50b0*/  FFMA.FTZ R123, R114, UR7, R168 ;  /* 0x00000007727b7c23 */ /* 0x000fe200080100a8 */
[----:B------:R-:W-:Y:S01]  /*50c0*/  LOP3.LUT R127, R127, 0x41, R130, 0xfe, !PT ;  /* 0x000000417f7f7812 */ /* 0x000fe200078efe82 */
[----:B------:R-:W-:Y:S01]  /*50d0*/  MUFU.TANH R167, R167 ;  /* 0x000000a700a77308 */ /* 0x000fe20000002400 */
[C---:B--2---:R-:W-:Y:S01]  /*50e0*/  FFMA.FTZ R138, R121.reuse, UR7, R80 ;  /* 0x00000007798a7c23 */ /* 0x044fe20008010050 */
[----:B------:R-:W-:Y:S01]  /*50f0*/  FFMA.FTZ R121, R121, UR7, R84 ;  /* 0x0000000779797c23 */ /* 0x000fe20008010054 */
[----:B------:R-:W-:-:S02]  /*5100*/  ISETP.GE.AND P6, PT, R127, R153, PT ;  /* 0x000000997f00720c */ /* 0x000fc40003fc6270 */
[-C--:B------:R-:W-:Y:S02]  /*5110*/  ISETP.GE.AND P2, PT, R127, R128.reuse, PT ;  /* 0x000000807f00720c */ /* 0x080fe40003f46270 */
[----:B------:R-:W-:Y:S01]  /*5120*/  I2FP.F32.S32 R127, R127 ;  /* 0x0000007f007f7245 */ /* 0x000fe20000201400 */
[----:B------:R-:W1:Y:S01]  /*5130*/  MUFU.TANH R166, R166 ;  /* 0x000000a600a67308 */ /* 0x000e620000002400 */
[----:B------:R-:W-:Y:S02]  /*5140*/  FSEL R138, R138, -INF , !P3 ;  /* 0xff8000008a8a7808 */ /* 0x000fe40005800000 */
[----:B------:R-:W-:Y:S02]  /*5150*/  FSEL R121, R121, -INF , !P0 ;  /* 0xff80000079797808 */ /* 0x000fe40004000000 */
[CC--:B------:R-:W-:Y:S02]  /*5160*/  ISETP.GE.AND P3, PT, R93.reuse, R153.reuse, PT ;  /* 0x000000995d00720c */ /* 0x0c0fe40003f66270 */
[----:B------:R-:W-:Y:S01]  /*5170*/  ISETP.GE.AND P0, PT, R93, R128, PT ;  /* 0x000000805d00720c */ /* 0x000fe20003f06270 */
[----:B------:R-:W2:Y:S01]  /*5180*/  MUFU.TANH R152, R152 ;  /* 0x0000009800987308 */ /* 0x000ea20000002400 */
[----:B------:R-:W-:Y:S01]  /*5190*/  IMAD.U32 R93, RZ, RZ, UR14 ;  /* 0x0000000eff5d7e24 */ /* 0x000fe2000f8e00ff */
[----:B------:R-:W-:-:S02]  /*51a0*/  ISETP.GE.AND P4, PT, R112, R153, PT ;  /* 0x000000997000720c */ /* 0x000fc40003f86270 */
[----:B------:R-:W-:Y:S02]  /*51b0*/  FSEL R101, R101, -INF , !P1 ;  /* 0xff80000065657808 */ /* 0x000fe40004800000 */
[----:B------:R-:W-:Y:S02]  /*51c0*/  LOP3.LUT R93, R93, 0x98, R130, 0xfe, !PT ;  /* 0x000000985d5d7812 */ /* 0x000fe400078efe82 */
[----:B------:R3:W-:Y:S01]  /*51d0*/  MUFU.TANH R96, R125 ;  /* 0x0000007d00607308 */ /* 0x0007e20000002400 */
[-C--:B------:R-:W-:Y:S02]  /*51e0*/  ISETP.GE.AND P1, PT, R112, R128.reuse, PT ;  /* 0x000000807000720c */ /* 0x080fe40003f26270 */
[----:B------:R-:W-:Y:S02]  /*51f0*/  FSEL R132, R132, -INF , !P3 ;  /* 0xff80000084847808 */ /* 0x000fe40005800000 */
[----:B------:R-:W-:Y:S02]  /*5200*/  FSEL R123, R123, -INF , !P0 ;  /* 0xff8000007b7b7808 */ /* 0x000fe40004000000 */
[C---:B------:R-:W-:Y:S01]  /*5210*/  ISETP.GE.AND P3, PT, R93.reuse, R153, PT ;  /* 0x000000995d00720c */ /* 0x040fe20003f66270 */
[----:B------:R4:W-:Y:S01]  /*5220*/  MUFU.TANH R99, R136 ;  /* 0x0000008800637308 */ /* 0x0009e20000002400 */
[----:B------:R-:W-:-:S02]  /*5230*/  ISETP.GE.AND P0, PT, R93, R128, PT ;  /* 0x000000805d00720c */ /* 0x000fc40003f06270 */
[----:B------:R-:W-:-:S05]  /*5240*/  I2FP.F32.S32 R93, R93 ;  /* 0x0000005d005d7245 */ /* 0x000fca0000201400 */
[----:B------:R-:W5:Y:S01]  /*5250*/  MUFU.TANH R154, R154 ;  /* 0x0000009a009a7308 */ /* 0x000f620000002400 */
[C---:B-1----:R-:W-:Y:S01]  /*5260*/  FFMA.FTZ R164, R93.reuse, UR7, R166 ;  /* 0x000000075da47c23 */ /* 0x042fe200080100a6 */
[----:B---3--:R-:W-:Y:S01]  /*5270*/  I2FP.F32.S32 R125, R112 ;  /* 0x00000070007d7245 */ /* 0x008fe20000201400 */
[----:B--2---:R-:W-:Y:S01]  /*5280*/  FFMA.FTZ R143, R93, UR7, R152 ;  /* 0x000000075d8f7c23 */ /* 0x004fe20008010098 */
[----:B------:R-:W-:Y:S02]  /*5290*/  LOP3.LUT R112, R113, 0x50, R130, 0xfe, !PT ;  /* 0x0000005071707812 */ /* 0x000fe400078efe82 */
[----:B------:R-:W-:Y:S01]  /*52a0*/  FSEL R164, R164, -INF , !P3 ;  /* 0xff800000a4a47808 */ /* 0x000fe20005800000 */
[C---:B------:R-:W-:Y:S01]  /*52b0*/  FFMA.FTZ R64, R125.reuse, UR7, R64 ;  /* 0x000000077d407c23 */ /* 0x040fe20008010040 */
[----:B------:R-:W1:Y:S01]  /*52c0*/  MUFU.TANH R139, R139 ;  /* 0x0000008b008b7308 */ /* 0x000e620000002400 */
[----:B------:R-:W-:Y:S01]  /*52d0*/  FFMA.FTZ R125, R125, UR7, R146 ;  /* 0x000000077d7d7c23 */ /* 0x000fe20008010092 */
[C---:B----4-:R-:W-:Y:S01]  /*52e0*/  FFMA.FTZ R136, R127.reuse, UR7, R82 ;  /* 0x000000077f887c23 */ /* 0x050fe20008010052 */
[----:B------:R-:W-:Y:S01]  /*52f0*/  FFMA.FTZ R127, R127, UR7, R60 ;  /* 0x000000077f7f7c23 */ /* 0x000fe2000801003c */
[----:B------:R-:W-:-:S02]  /*5300*/  FSEL R134, R64, -INF , !P4 ;  /* 0xff80000040867808 */ /* 0x000fc40006000000 */
[----:B------:R-:W-:Y:S02]  /*5310*/  FSEL R125, R125, -INF , !P1 ;  /* 0xff8000007d7d7808 */ /* 0x000fe40004800000 */
[----:B------:R2:W-:Y:S01]  /*5320*/  MUFU.TANH R60, R110 ;  /* 0x0000006e003c7308 */ /* 0x0005e20000002400 */
[----:B------:R-:W-:Y:S02]  /*5330*/  FSEL R136, R136, -INF , !P6 ;  /* 0xff80000088887808 */ /* 0x000fe40007000000 */
[----:B------:R-:W-:Y:S02]  /*5340*/  FSEL R127, R127, -INF , !P2 ;  /* 0xff8000007f7f7808 */ /* 0x000fe40005000000 */
[C---:B------:R-:W-:Y:S02]  /*5350*/  ISETP.GE.AND P6, PT, R112.reuse, R153, PT ;  /* 0x000000997000720c */ /* 0x040fe40003fc6270 */
[----:B------:R-:W-:Y:S01]  /*5360*/  ISETP.GE.AND P2, PT, R112, R128, PT ;  /* 0x000000807000720c */ /* 0x000fe20003f46270 */
[----:B------:R-:W-:Y:S01]  /*5370*/  MUFU.TANH R147, R147 ;  /* 0x0000009300937308 */ /* 0x000fe20000002400 */
[----:B------:R-:W-:-:S02]  /*5380*/  I2FP.F32.S32 R112, R112 ;  /* 0x0000007000707245 */ /* 0x000fc40000201400 */
[----:B------:R-:W-:-:S03]  /*5390*/  FSEL R143, R143, -INF , !P0 ;  /* 0xff8000008f8f7808 */ /* 0x000fc60004000000 */
[----:B------:R-:W-:Y:S02]  /*53a0*/  FFMA.FTZ R169, R112, UR7, R169 ;  /* 0x0000000770a97c23 */ /* 0x000fe400080100a9 */
[----:B------:R3:W4:Y:S01]  /*53b0*/  MUFU.TANH R120, R137 ;  /* 0x0000008900787308 */ /* 0x0007220000002400 */
[----:B--2---:R-:W-:Y:S02]  /*53c0*/  LOP3.LUT R110, R87, 0x91, R130, 0xfe, !PT ;  /* 0x00000091576e7812 */ /* 0x004fe400078efe82 */
[----:B------:R-:W-:Y:S02]  /*53d0*/  FSEL R196, R169, -INF , !P6 ;  /* 0xff800000a9c47808 */ /* 0x000fe40007000000 */
[----:B------:R-:W-:-:S03]  /*53e0*/  I2FP.F32.S32 R64, R110 ;  /* 0x0000006e00407245 */ /* 0x000fc60000201400 */
[----:B------:R2:W-:Y:S01]  /*53f0*/  MUFU.TANH R82, R111 ;  /* 0x0000006f00527308 */ /* 0x0005e20000002400 */
[CC--:B------:R-:W-:Y:S02]  /*5400*/  ISETP.GE.AND P4, PT, R110.reuse, R153.reuse, PT ;  /* 0x000000996e00720c */ /* 0x0c0fe40003f86270 */
[----:B------:R-:W-:Y:S01]  /*5410*/  ISETP.GE.AND P1, PT, R110, R128, PT ;  /* 0x000000806e00720c */ /* 0x000fe20003f26270 */
[C---:B------:R-:W-:Y:S01]  /*5420*/  FFMA.FTZ R155, R64.reuse, UR7, R155 ;  /* 0x00000007409b7c23 */ /* 0x040fe2000801009b */
[----:B------:R-:W-:Y:S01]  /*5430*/  LOP3.LUT R110, R87, 0x99, R130, 0xfe, !PT ;  /* 0x00000099576e7812 */ /* 0x000fe200078efe82 */
[----:B------:R-:W-:Y:S02]  /*5440*/  FFMA.FTZ R145, R64, UR7, R167 ;  /* 0x0000000740917c23 */ /* 0x000fe400080100a7 */
[----:B------:R-:W4:Y:S01]  /*5450*/  MUFU.TANH R131, R131 ;  /* 0x0000008300837308 */ /* 0x000f220000002400 */
[----:B------:R-:W-:Y:S01]  /*5460*/  FSEL R166, R155, -INF , !P4 ;  /* 0xff8000009ba67808 */ /* 0x000fe20006000000 */
[----:B---3--:R-:W-:Y:S01]  /*5470*/  FFMA.FTZ R137, R112, UR7, R161 ;  /* 0x0000000770897c23 */ /* 0x008fe200080100a1 */
[----:B------:R-:W-:Y:S01]  /*5480*/  FSEL R145, R145, -INF , !P1 ;  /* 0xff80000091917808 */ /* 0x000fe20004800000 */
[----:B------:R-:W-:Y:S01]  /*5490*/  IMAD.U32 R155, RZ, RZ, UR14 ;  /* 0x0000000eff9b7e24 */ /* 0x000fe2000f8e00ff */
[----:B------:R-:W-:-:S02]  /*54a0*/  ISETP.GE.AND P6, PT, R110, R153, PT ;  /* 0x000000996e00720c */ /* 0x000fc40003fc6270 */
[----:B------:R-:W-:Y:S01]  /*54b0*/  FSEL R137, R137, -INF , !P2 ;  /* 0xff80000089897808 */ /* 0x000fe20005000000 */
[----:B------:R3:W-:Y:S01]  /*54c0*/  MUFU.TANH R87, R95 ;  /* 0x0000005f00577308 */ /* 0x0007e20000002400 */
[----:B------:R-:W-:Y:S01]  /*54d0*/  ISETP.GE.AND P2, PT, R110, R128, PT ;  /* 0x000000806e00720c */ /* 0x000fe20003f46270 */
[----:B--2---:R-:W-:Y:S01]  /*54e0*/  IMAD.U32 R111, RZ, RZ, UR14 ;  /* 0x0000000eff6f7e24 */ /* 0x004fe2000f8e00ff */
[----:B------:R-:W-:-:S04]  /*54f0*/  LOP3.LUT R155, R155, 0x90, R130, 0xfe, !PT ;  /* 0x000000909b9b7812 */ /* 0x000fc800078efe82 */
[----:B------:R-:W-:Y:S01]  /*5500*/  LOP3.LUT R93, R111, 0xa0, R130, 0xfe, !PT ;  /* 0x000000a06f5d7812 */ /* 0x000fe200078efe82 */
[----:B------:R2:W-:Y:S01]  /*5510*/  MUFU.TANH R64, R104 ;  /* 0x0000006800407308 */ /* 0x0005e20000002400 */
[----:B------:R-:W-:Y:S02]  /*5520*/  I2FP.F32.S32 R111, R110 ;  /* 0x0000006e006f7245 */ /* 0x000fe40000201400 */
[C---:B------:R-:W-:Y:S02]  /*5530*/  ISETP.GE.AND P4, PT, R93.reuse, R153, PT ;  /* 0x000000995d00720c */ /* 0x040fe40003f86270 */
[----:B------:R-:W-:Y:S01]  /*5540*/  ISETP.GE.AND P1, PT, R93, R128, PT ;  /* 0x000000805d00720c */ /* 0x000fe20003f26270 */
[C---:B-----5:R-:W-:Y:S01]  /*5550*/  FFMA.FTZ R154, R111.reuse, UR7, R154 ;  /* 0x000000076f9a7c23 */ /* 0x060fe2000801009a */
[----:B-1----:R-:W-:Y:S01]  /*5560*/  FFMA.FTZ R139, R111, UR7, R139 ;  /* 0x000000076f8b7c23 */ /* 0x002fe2000801008b */
[----:B------:R1:W-:Y:S01]  /*5570*/  MUFU.TANH R84, R126 ;  /* 0x0000007e00547308 */ /* 0x0003e20000002400 */
[----:B---3--:R-:W-:-:S02]  /*5580*/  IMAD.U32 R95, RZ, RZ, UR14 ;  /* 0x0000000eff5f7e24 */ /* 0x008fc4000f8e00ff */
[----:B------:R-:W-:Y:S02]  /*5590*/  FSEL R156, R154, -INF , !P6 ;  /* 0xff8000009a9c7808 */ /* 0x000fe40007000000 */
[----:B------:R-:W-:Y:S02]  /*55a0*/  FSEL R141, R139, -INF , !P2 ;  /* 0xff8000008b8d7808 */ /* 0x000fe40005000000 */
[----:B------:R-:W-:Y:S01]  /*55b0*/  LOP3.LUT R95, R95, 0xa8, R130, 0xfe, !PT ;  /* 0x000000a85f5f7812 */ /* 0x000fe200078efe82 */
[----:B------:R-:W3:Y:S01]  /*55c0*/  MUFU.TANH R135, R135 ;  /* 0x0000008700877308 */ /* 0x000ee20000002400 */
[----:B--2---:R-:W-:Y:S01]  /*55d0*/  I2FP.F32.S32 R104, R93 ;  /* 0x0000005d00687245 */ /* 0x004fe20000201400 */
[----:B------:R-:W-:Y:S01]  /*55e0*/  IMAD.U32 R93, RZ, RZ, UR14 ;  /* 0x0000000eff5d7e24 */ /* 0x000fe2000f8e00ff */
[C---:B------:R-:W-:Y:S02]  /*55f0*/  ISETP.GE.AND P6, PT, R95.reuse, R153, PT ;  /* 0x000000995f00720c */ /* 0x040fe40003fc6270 */
[----:B------:R-:W-:Y:S01]  /*5600*/  ISETP.GE.AND P2, PT, R95, R128, PT ;  /* 0x000000805f00720c */ /* 0x000fe20003f46270 */
[----:B----4-:R-:W-:-:S02]  /*5610*/  FFMA.FTZ R117, R104, UR7, R120 ;  /* 0x0000000768757c23 */ /* 0x010fc40008010078 */
[----:B------:R-:W2:Y:S01]  /*5620*/  MUFU.TANH R129, R129 ;  /* 0x0000008100817308 */ /* 0x000ea20000002400 */
[----:B------:R-:W-:Y:S01]  /*5630*/  I2FP.F32.S32 R95, R95 ;  /* 0x0000005f005f7245 */ /* 0x000fe20000201400 */
[----:B-1----:R-:W-:Y:S01]  /*5640*/  FFMA.FTZ R126, R104, UR7, R147 ;  /* 0x00000007687e7c23 */ /* 0x002fe20008010093 */
[C-C-:B------:R-:W-:Y:S02]  /*5650*/  LOP3.LUT R104, R93.reuse, 0xa1, R130.reuse, 0xfe, !PT ;  /* 0x000000a15d687812 */ /* 0x140fe400078efe82 */
[----:B------:R-:W-:Y:S01]  /*5660*/  LOP3.LUT R93, R93, 0xa9, R130, 0xfe, !PT ;  /* 0x000000a95d5d7812 */ /* 0x000fe200078efe82 */
[C---:B------:R-:W-:Y:S01]  /*5670*/  FFMA.FTZ R116, R95.reuse, UR7, R116 ;  /* 0x000000075f747c23 */ /* 0x040fe20008010074 */
[----:B------:R-:W-:Y:S01]  /*5680*/  FFMA.FTZ R113, R95, UR7, R131 ;  /* 0x000000075f717c23 */ /* 0x000fe20008010083 */
[----:B------:R1:W-:Y:S01]  /*5690*/  MUFU.TANH R114, R85 ;  /* 0x0000005500727308 */ /* 0x0003e20000002400 */
[----:B------:R-:W-:Y:S01]  /*56a0*/  IMAD.U32 R95, RZ, RZ, UR14 ;  /* 0x0000000eff5f7e24 */ /* 0x000fe2000f8e00ff */
[----:B------:R-:W-:-:S02]  /*56b0*/  ISETP.GE.AND P3, PT, R104, R153, PT ;  /* 0x000000996800720c */ /* 0x000fc40003f66270 */
[-C--:B------:R-:W-:Y:S02]  /*56c0*/  ISETP.GE.AND P0, PT, R104, R128.reuse, PT ;  /* 0x000000806800720c */ /* 0x080fe40003f06270 */
[----:B------:R-:W-:Y:S02]  /*56d0*/  LOP3.LUT R95, R95, 0xb1, R130, 0xfe, !PT ;  /* 0x000000b15f5f7812 */ /* 0x000fe400078efe82 */
[----:B------:R4:W5:Y:S01]  /*56e0*/  MUFU.TANH R80, R124 ;  /* 0x0000007c00507308 */ /* 0x0009620000002400 */
[----:B------:R-:W-:Y:S02]  /*56f0*/  FSEL R126, R126, -INF , !P4 ;  /* 0xff8000007e7e7808 */ /* 0x000fe40006000000 */
[----:B------:R-:W-:Y:S02]  /*5700*/  FSEL R117, R117, -INF , !P1 ;  /* 0xff80000075757808 */ /* 0x000fe40004800000 */
[C---:B------:R-:W-:Y:S02]  /*5710*/  ISETP.GE.AND P4, PT, R93.reuse, R153, PT ;  /* 0x000000995d00720c */ /* 0x040fe40003f86270 */
[----:B------:R-:W-:Y:S01]  /*5720*/  ISETP.GE.AND P1, PT, R93, R128, PT ;  /* 0x000000805d00720c */ /* 0x000fe20003f26270 */
[----:B------:R-:W5:Y:S01]  /*5730*/  MUFU.TANH R107, R107 ;  /* 0x0000006b006b7308 */ /* 0x000f620000002400 */
[----:B------:R-:W-:-:S02]  /*5740*/  FSEL R122, R116, -INF , !P6 ;  /* 0xff800000747a7808 */ /* 0x000fc40007000000 */
[----:B-1----:R-:W-:Y:S02]  /*5750*/  I2FP.F32.S32 R85, R104 ;  /* 0x0000006800557245 */ /* 0x002fe40000201400 */
[----:B------:R-:W-:Y:S01]  /*5760*/  I2FP.F32.S32 R104, R93 ;  /* 0x0000005d00687245 */ /* 0x000fe20000201400 */
[----:B------:R-:W-:Y:S01]  /*5770*/  IMAD.U32 R93, RZ, RZ, UR14 ;  /* 0x0000000eff5d7e24 */ /* 0x000fe2000f8e00ff */
[----:B------:R-:W-:Y:S01]  /*5780*/  FSEL R113, R113, -INF , !P2 ;  /* 0xff80000071717808 */ /* 0x000fe20005000000 */
[C---:B------:R-:W-:Y:S01]  /*5790*/  FFMA.FTZ R98, R85.reuse, UR7, R98 ;  /* 0x0000000755627c23 */ /* 0x040fe20008010062 */
[----:B------:R-:W-:Y:S01]  /*57a0*/  FFMA.FTZ R99, R85, UR7, R99 ;  /* 0x0000000755637c23 */ /* 0x000fe20008010063 */
[----:B------:R-:W-:Y:S01]  /*57b0*/  IMAD.U32 R85, RZ, RZ, UR14 ;  /* 0x0000000eff557e24 */ /* 0x000fe2000f8e00ff */
[----:B------:R-:W-:Y:S01]  /*57c0*/  ISETP.GE.AND P6, PT, R95, R153, PT ;  /* 0x000000995f00720c */ /* 0x000fe20003fc6270 */
[----:B---3--:R-:W-:Y:S01]  /*57d0*/  FFMA.FTZ R120, R104, UR7, R135 ;  /* 0x0000000768787c23 */ /* 0x008fe20008010087 */
[----:B----4-:R-:W-:Y:S01]  /*57e0*/  FSEL R124, R98, -INF , !P3 ;  /* 0xff800000627c7808 */ /* 0x010fe20005800000 */
[----:B--2---:R-:W-:Y:S01]  /*57f0*/  FFMA.FTZ R111, R104, UR7, R129 ;  /* 0x00000007686f7c23 */ /* 0x004fe20008010081 */
[----:B------:R-:W-:Y:S01]  /*5800*/  LOP3.LUT R85, R85, 0xb0, R130, 0xfe, !PT ;  /* 0x000000b055557812 */ /* 0x000fe200078efe82 */
[----:B------:R-:W1:Y:S01]  /*5810*/  MUFU.TANH R105, R105 ;  /* 0x0000006900697308 */ /* 0x000e620000002400 */
[----:B------:R-:W-:Y:S01]  /*5820*/  FSEL R115, R99, -INF , !P0 ;  /* 0xff80000063737808 */ /* 0x000fe20004000000 */
[----:B------:R-:W-:Y:S01]  /*5830*/  IMAD.U32 R99, RZ, RZ, UR14 ;  /* 0x0000000eff637e24 */ /* 0x000fe2000f8e00ff */
[----:B------:R-:W-:-:S02]  /*5840*/  ISETP.GE.AND P2, PT, R95, R128, PT ;  /* 0x000000805f00720c */ /* 0x000fc40003f46270 */
[C---:B------:R-:W-:Y:S02]  /*5850*/  ISETP.GE.AND P3, PT, R85.reuse, R153, PT ;  /* 0x000000995500720c */ /* 0x040fe40003f66270 */
[-C--:B------:R-:W-:Y:S01]  /*5860*/  ISETP.GE.AND P0, PT, R85, R128.reuse, PT ;  /* 0x000000805500720c */ /* 0x080fe20003f06270 */
[----:B------:R-:W2:Y:S01]  /*5870*/  MUFU.TANH R109, R109 ;  /* 0x0000006d006d7308 */ /* 0x000ea20000002400 */
[----:B------:R-:W-:Y:S02]  /*5880*/  I2FP.F32.S32 R95, R95 ;  /* 0x0000005f005f7245 */ /* 0x000fe40000201400 */
[----:B------:R-:W-:Y:S02]  /*5890*/  I2FP.F32.S32 R85, R85 ;  /* 0x0000005500557245 */ /* 0x000fe40000201400 */
[----:B------:R-:W-:Y:S01]  /*58a0*/  LOP3.LUT R93, R93, 0xb8, R130, 0xfe, !PT ;  /* 0x000000b85d5d7812 */ /* 0x000fe200078efe82 */
[C---:B------:R-:W-:Y:S01]  /*58b0*/  FFMA.FTZ R110, R95.reuse, UR7, R96 ;  /* 0x000000075f6e7c23 */ /* 0x040fe20008010060 */
[----:B-----5:R-:W-:Y:S01]  /*58c0*/  FFMA.FTZ R80, R95, UR7, R80 ;  /* 0x000000075f507c23 */ /* 0x020fe20008010050 */
[C---:B------:R-:W-:Y:S01]  /*58d0*/  FFMA.FTZ R108, R85.reuse, UR7, R108 ;  /* 0x00000007556c7c23 */ /* 0x040fe2000801006c */
[----:B------:R-:W-:Y:S01]  /*58e0*/  FFMA.FTZ R84, R85, UR7, R84 ;  /* 0x0000000755547c23 */ /* 0x000fe20008010054 */
[----:B------:R-:W-:Y:S01]  /*58f0*/  FSEL R120, R120, -INF , !P4 ;  /* 0xff80000078787808 */ /* 0x000fe20006000000 */
[----:B------:R-:W-:Y:S01]  /*5900*/  IMAD.U32 R95, RZ, RZ, UR14 ;  /* 0x0000000eff5f7e24 */ /* 0x000fe2000f8e00ff */
[----:B------:R-:W-:Y:S01]  /*5910*/  FSEL R111, R111, -INF , !P1 ;  /* 0xff8000006f6f7808 */ /* 0x000fe20004800000 */
[----:B------:R-:W-:Y:S01]  /*5920*/  IMAD.U32 R85, RZ, RZ, UR14 ;  /* 0x0000000eff557e24 */ /* 0x000fe2000f8e00ff */
[C---:B------:R-:W-:Y:S01]  /*5930*/  ISETP.GE.AND P4, PT, R93.reuse, R153, PT ;  /* 0x000000995d00720c */ /* 0x040fe20003f86270 */
[----:B------:R-:W3:Y:S01]  /*5940*/  MUFU.TANH R86, R86 ;  /* 0x0000005600567308 */ /* 0x000ee20000002400 */
[----:B------:R-:W-:-:S02]  /*5950*/  ISETP.GE.AND P1, PT, R93, R128, PT ;  /* 0x000000805d00720c */ /* 0x000fc40003f26270 */
[----:B------:R-:W-:Y:S02]  /*5960*/  I2FP.F32.S32 R93, R93 ;  /* 0x0000005d005d7245 */ /* 0x000fe40000201400 */
[--C-:B------:R-:W-:Y:S02]  /*5970*/  LOP3.LUT R98, R95, 0xc0, R130.reuse, 0xfe, !PT ;  /* 0x000000c05f627812 */ /* 0x100fe400078efe82 */
[----:B------:R-:W-:Y:S01]  /*5980*/  LOP3.LUT R85, R85, 0xb9, R130, 0xfe, !PT ;  /* 0x000000b955557812 */ /* 0x000fe200078efe82 */
[C---:B------:R-:W-:Y:S01]  /*5990*/  FFMA.FTZ R82, R93.reuse, UR7, R82 ;  /* 0x000000075d527c23 */ /* 0x040fe20008010052 */
[----:B------:R-:W-:Y:S01]  /*59a0*/  FFMA.FTZ R107, R93, UR7, R107 ;  /* 0x000000075d6b7c23 */ /* 0x000fe2000801006b */
[----:B------:R-:W-:Y:S01]  /*59b0*/  FSEL R93, R80, -INF , !P2 ;  /* 0xff800000505d7808 */ /* 0x000fe20005000000 */
[----:B------:R-:W4:Y:S01]  /*59c0*/  MUFU.TANH R66, R66 ;  /* 0x0000004200427308 */ /* 0x000f220000002400 */
[----:B------:R-:W-:Y:S02]  /*59d0*/  FSEL R112, R108, -INF , !P3 ;  /* 0xff8000006c707808 */ /* 0x000fe40005800000 */
[----:B------:R-:W-:-:S02]  /*59e0*/  FSEL R95, R84, -INF , !P0 ;  /* 0xff800000545f7808 */ /* 0x000fc40004000000 */
[----:B------:R-:W-:Y:S02]  /*59f0*/  I2FP.F32.S32 R80, R98 ;  /* 0x0000006200507245 */ /* 0x000fe40000201400 */
[C---:B------:R-:W-:Y:S01]  /*5a00*/  ISETP.GE.AND P3, PT, R85.reuse, R153, PT ;  /* 0x000000995500720c */ /* 0x040fe20003f66270 */
[----:B------:R-:W-:Y:S01]  /*5a10*/  MUFU.TANH R96, R59 ;  /* 0x0000003b00607308 */ /* 0x000fe20000002400 */
[----:B------:R-:W-:Y:S01]  /*5a20*/  ISETP.GE.AND P0, PT, R85, R128, PT ;  /* 0x000000805500720c */ /* 0x000fe20003f06270 */
[C---:B-1----:R-:W-:Y:S01]  /*5a30*/  FFMA.FTZ R105, R80.reuse, UR7, R105 ;  /* 0x0000000750697c23 */ /* 0x042fe20008010069 */
[----:B------:R-:W-:Y:S01]  /*5a40*/  I2FP.F32.S32 R85, R85 ;  /* 0x0000005500557245 */ /* 0x000fe20000201400 */
[----:B------:R-:W-:Y:S01]  /*5a50*/  FFMA.FTZ R80, R80, UR7, R87 ;  /* 0x0000000750507c23 */ /* 0x000fe20008010057 */
[----:B------:R-:W-:Y:S01]  /*5a60*/  IMAD.U32 R87, RZ, RZ, UR14 ;  /* 0x0000000eff577e24 */ /* 0x000fe2000f8e00ff */
[----:B------:R-:W-:Y:S02]  /*5a70*/  FSEL R108, R82, -INF , !P4 ;  /* 0xff800000526c7808 */ /* 0x000fe40006000000 */
[----:B------:R-:W-:Y:S01]  /*5a80*/  FFMA.FTZ R104, R85, UR7, R60 ;  /* 0x0000000755687c23 */ /* 0x000fe2000801003c */
[--C-:B------:R-:W-:Y:S01]  /*5a90*/  LOP3.LUT R60, R99, 0xc1, R130.reuse, 0xfe, !PT ;  /* 0x000000c1633c7812 */ /* 0x100fe200078efe82 */
[----:B--2---:R-:W-:Y:S01]  /*5aa0*/  FFMA.FTZ R85, R85, UR7, R109 ;  /* 0x0000000755557c23 */ /* 0x004fe2000801006d */
[----:B------:R1:W-:Y:S01]  /*5ab0*/  MUFU.TANH R59, R55 ;  /* 0x00000037003b7308 */ /* 0x0003e20000002400 */
[----:B------:R-:W-:Y:S01]  /*5ac0*/  LOP3.LUT R84, R87, 0xc8, R130, 0xfe, !PT ;  /* 0x000000c857547812 */ /* 0x000fe200078efe82 */
[----:B------:R-:W-:Y:S01]  /*5ad0*/  IMAD.U32 R109, RZ, RZ, UR14 ;  /* 0x0000000eff6d7e24 */ /* 0x000fe2000f8e00ff */
[----:B------:R-:W-:-:S02]  /*5ae0*/  FSEL R87, R107, -INF , !P1 ;  /* 0xff8000006b577808 */ /* 0x000fc40004800000 */
[----:B------:R-:W-:Y:S02]  /*5af0*/  FSEL R104, R104, -INF , !P3 ;  /* 0xff80000068687808 */ /* 0x000fe40005800000 */
[----:B------:R-:W-:Y:S01]  /*5b00*/  FSEL R85, R85, -INF , !P0 ;  /* 0xff80000055557808 */ /* 0x000fe20004000000 */
[----:B------:R-:W-:Y:S01]  /*5b10*/  MUFU.TANH R65, R65 ;  /* 0x0000004100417308 */ /* 0x000fe20000002400 */
[CC--:B------:R-:W-:Y:S02]  /*5b20*/  ISETP.GE.AND P3, PT, R84.reuse, R153.reuse, PT ;  /* 0x000000995400720c */ /* 0x0c0fe40003f66270 */
[----:B------:R-:W-:Y:S02]  /*5b30*/  ISETP.GE.AND P0, PT, R84, R128, PT ;  /* 0x000000805400720c */ /* 0x000fe40003f06270 */
[----:B------:R-:W-:Y:S02]  /*5b40*/  I2FP.F32.S32 R107, R84 ;  /* 0x00000054006b7245 */ /* 0x000fe40000201400 */
[C---:B------:R-:W-:Y:S01]  /*5b50*/  ISETP.GE.AND P4, PT, R60.reuse, R153, PT ;  /* 0x000000993c00720c */ /* 0x040fe20003f86270 */
[----:B------:R-:W-:Y:S01]  /*5b60*/  MUFU.TANH R61, R61 ;  /* 0x0000003d003d7308 */ /* 0x000fe20000002400 */
[----:B------:R-:W-:Y:S01]  /*5b70*/  ISETP.GE.AND P1, PT, R60, R128, PT ;  /* 0x000000803c00720c */ /* 0x000fe20003f26270 */
[C---:B---3--:R-:W-:Y:S01]  /*5b80*/  FFMA.FTZ R82, R107.reuse, UR7, R86 ;  /* 0x000000076b527c23 */ /* 0x048fe20008010056 */
[----:B-1----:R-:W-:Y:S01]  /*5b90*/  I2FP.F32.S32 R55, R60 ;  /* 0x0000003c00377245 */ /* 0x002fe20000201400 */
[----:B----4-:R-:W-:Y:S01]  /*5ba0*/  FFMA.FTZ R66, R107, UR7, R66 ;  /* 0x000000076b427c23 */ /* 0x010fe20008010042 */
[----:B------:R-:W-:-:S02]  /*5bb0*/  LOP3.LUT R99, R99, 0xc9, R130, 0xfe, !PT ;  /* 0x000000c963637812 */ /* 0x000fc400078efe82 */
[----:B------:R-:W-:Y:S01]  /*5bc0*/  FSEL R110, R110, -INF , !P6 ;  /* 0xff8000006e6e7808 */ /* 0x000fe20007000000 */
[C---:B------:R-:W-:Y:S01]  /*5bd0*/  FFMA.FTZ R84, R55.reuse, UR7, R64 ;  /* 0x0000000737547c23 */ /* 0x040fe20008010040 */
[----:B------:R-:W-:Y:S01]  /*5be0*/  FFMA.FTZ R114, R55, UR7, R114 ;  /* 0x0000000737727c23 */ /* 0x000fe20008010072 */
[----:B------:R-:W-:Y:S01]  /*5bf0*/  IMAD.U32 R55, RZ, RZ, UR14 ;  /* 0x0000000eff377e24 */ /* 0x000fe2000f8e00ff */
[----:B------:R-:W1:Y:S01]  /*5c00*/  MUFU.TANH R67, R67 ;  /* 0x0000004300437308 */ /* 0x000e620000002400 */
[----:B------:R-:W-:Y:S02]  /*5c10*/  ISETP.GE.AND P6, PT, R98, R153, PT ;  /* 0x000000996200720c */ /* 0x000fe40003fc6270 */
[----:B------:R-:W-:Y:S02]  /*5c20*/  FSEL R84, R84, -INF , !P4 ;  /* 0xff80000054547808 */ /* 0x000fe40006000000 */
[----:B------:R-:W-:Y:S02]  /*5c30*/  LOP3.LUT R107, R55, 0xd0, R130, 0xfe, !PT ;  /* 0x000000d0376b7812 */ /* 0x000fe400078efe82 */
[----:B------:R-:W-:Y:S01]  /*5c40*/  I2FP.F32.S32 R116, R99 ;  /* 0x0000006300747245 */ /* 0x000fe20000201400 */
[----:B------:R-:W2:Y:S01]  /*5c50*/  MUFU.TANH R62, R62 ;  /* 0x0000003e003e7308 */ /* 0x000ea20000002400 */
[----:B------:R-:W-:-:S02]  /*5c60*/  ISETP.GE.AND P4, PT, R107, R153, PT ;  /* 0x000000996b00720c */ /* 0x000fc40003f86270 */
[-C--:B------:R-:W-:Y:S02]  /*5c70*/  ISETP.GE.AND P2, PT, R98, R128.reuse, PT ;  /* 0x000000806200720c */ /* 0x080fe40003f46270 */
[----:B------:R-:W-:Y:S01]  /*5c80*/  FSEL R86, R105, -INF , !P6 ;  /* 0xff80000069567808 */ /* 0x000fe20007000000 */
[----:B------:R-:W-:Y:S01]  /*5c90*/  IMAD.U32 R105, RZ, RZ, UR14 ;  /* 0x0000000eff697e24 */ /* 0x000fe2000f8e00ff */
[----:B------:R-:W-:Y:S01]  /*5ca0*/  FSEL R55, R80, -INF , !P2 ;  /* 0xff80000050377808 */ /* 0x000fe20005000000 */
[----:B------:R3:W-:Y:S01]  /*5cb0*/  MUFU.TANH R60, R54 ;  /* 0x00000036003c7308 */ /* 0x0007e20000002400 */
[----:B------:R-:W-:Y:S01]  /*5cc0*/  ISETP.GE.AND P6, PT, R99, R153, PT ;  /* 0x000000996300720c */ /* 0x000fe20003fc6270 */
[----:B-1----:R-:W-:Y:S01]  /*5cd0*/  FFMA.FTZ R80, R116, UR7, R67 ;  /* 0x0000000774507c23 */ /* 0x002fe20008010043 */
[----:B------:R-:W-:Y:S02]  /*5ce0*/  LOP3.LUT R105, R105, 0xd1, R130, 0xfe, !PT ;  /* 0x000000d169697812 */ /* 0x000fe400078efe82 */
[----:B------:R-:W-:-:S02]  /*5cf0*/  ISETP.GE.AND P2, PT, R99, R128, PT ;  /* 0x000000806300720c */ /* 0x000fc40003f46270 */
[----:B------:R-:W-:Y:S01]  /*5d00*/  FSEL R82, R82, -INF , !P3 ;  /* 0xff80000052527808 */ /* 0x000fe20005800000 */
[----:B------:R-:W1:Y:S01]  /*5d10*/  MUFU.TANH R63, R63 ;  /* 0x0000003f003f7308 */ /* 0x000e620000002400 */
[----:B------:R-:W-:Y:S02]  /*5d20*/  ISETP.GE.AND P3, PT, R105, R153, PT ;  /* 0x000000996900720c */ /* 0x000fe40003f66270 */
[----:B------:R-:W-:-:S05]  /*5d30*/  FSEL R80, R80, -INF , !P6 ;  /* 0xff80000050507808 */ /* 0x000fca0007000000 */
[----:B------:R-:W4:Y:S01]  /*5d40*/  MUFU.TANH R58, R58 ;  /* 0x0000003a003a7308 */ /* 0x000f220000002400 */
[----:B---3--:R-:W-:Y:S02]  /*5d50*/  FSEL R54, R114, -INF , !P1 ;  /* 0xff80000072367808 */ /* 0x008fe40004800000 */
[----:B------:R-:W-:Y:S02]  /*5d60*/  ISETP.GE.AND P1, PT, R107, R128, PT ;  /* 0x000000806b00720c */ /* 0x000fe40003f26270 */
[----:B------:R-:W-:-:S03]  /*5d70*/  I2FP.F32.S32 R107, R107 ;  /* 0x0000006b006b7245 */ /* 0x000fc60000201400 */
[----:B------:R-:W3:Y:S02]  /*5d80*/  MUFU.TANH R98, R56 ;  /* 0x0000003800627308 */ /* 0x000ee40000002400 */
[----:B--2---:R-:W-:-:S06]  /*5d90*/  FFMA.FTZ R67, R107, UR7, R62 ;  /* 0x000000076b437c23 */ /* 0x004fcc000801003e */
[----:B------:R2:W-:Y:S01]  /*5da0*/  MUFU.TANH R56, R52 ;  /* 0x0000003400387308 */ /* 0x0005e20000002400 */
[----:B------:R-:W-:-:S07]  /*5db0*/  FSEL R67, R67, -INF , !P4 ;  /* 0xff80000043437808 */ /* 0x000fce0006000000 */
[----:B------:R5:W3:Y:S08]  /*5dc0*/  MUFU.TANH R64, R53 ;  /* 0x0000003500407308 */ /* 0x000af00000002400 */
[----:B------:R1:W3:Y:S01]  /*5dd0*/  MUFU.TANH R99, R50 ;  /* 0x0000003200637308 */ /* 0x0002e20000002400 */
[----:B--2---:R-:W-:Y:S01]  /*5de0*/  FFMA.FTZ R52, R116, UR7, R65 ;  /* 0x0000000774347c23 */ /* 0x004fe20008010041 */
[----:B------:R-:W-:Y:S01]  /*5df0*/  FFMA.FTZ R65, R107, UR7, R61 ;  /* 0x000000076b417c23 */ /* 0x000fe2000801003d */
[----:B------:R-:W-:-:S02]  /*5e00*/  IMAD.U32 R61, RZ, RZ, UR14 ;  /* 0x0000000eff3d7e24 */ /* 0x000fc4000f8e00ff */
[----:B------:R-:W-:Y:S01]  /*5e10*/  IMAD.U32 R107, RZ, RZ, UR14 ;  /* 0x0000000eff6b7e24 */ /* 0x000fe2000f8e00ff */
[----:B------:R-:W-:Y:S02]  /*5e20*/  FSEL R52, R52, -INF , !P2 ;  /* 0xff80000034347808 */ /* 0x000fe40005000000 */
[----:B------:R2:W3:Y:S01]  /*5e30*/  MUFU.TANH R62, R51 ;  /* 0x00000033003e7308 */ /* 0x0004e20000002400 */
[--C-:B------:R-:W-:Y:S02]  /*5e40*/  LOP3.LUT R61, R61, 0xd8, R130.reuse, 0xfe, !PT ;  /* 0x000000d83d3d7812 */ /* 0x100fe400078efe82 */
[----:B-----5:R-:W-:Y:S02]  /*5e50*/  FSEL R53, R66, -INF , !P0 ;  /* 0xff80000042357808 */ /* 0x020fe40004000000 */
[----:B------:R-:W-:Y:S02]  /*5e60*/  ISETP.GE.AND P0, PT, R105, R128, PT ;  /* 0x000000806900720c */ /* 0x000fe40003f06270 */
[----:B------:R-:W-:Y:S01]  /*5e70*/  LOP3.LUT R107, R107, 0xd9, R130, 0xfe, !PT ;  /* 0x000000d96b6b7812 */ /* 0x000fe200078efe82 */
[----:B------:R-:W-:Y:S01]  /*5e80*/  MUFU.TANH R47, R47 ;  /* 0x0000002f002f7308 */ /* 0x000fe20000002400 */
[----:B------:R-:W-:-:S02]  /*5e90*/  ISETP.GE.AND P6, PT, R61, R153, PT ;  /* 0x000000993d00720c */ /* 0x000fc40003fc6270 */
[----:B-1----:R-:W-:Y:S02]  /*5ea0*/  I2FP.F32.S32 R50, R105 ;  /* 0x0000006900327245 */ /* 0x002fe40000201400 */
[----:B------:R-:W-:Y:S02]  /*5eb0*/  ISETP.GE.AND P2, PT, R61, R128, PT ;  /* 0x000000803d00720c */ /* 0x000fe40003f46270 */
[----:B------:R-:W-:Y:S01]  /*5ec0*/  ISETP.GE.AND P4, PT, R107, R153, PT ;  /* 0x000000996b00720c */ /* 0x000fe20003f86270 */
[C---:B------:R-:W-:Y:S01]  /*5ed0*/  FFMA.FTZ R63, R50.reuse, UR7, R63 ;  /* 0x00000007323f7c23 */ /* 0x040fe2000801003f */
[----:B------:R-:W-:Y:S01]  /*5ee0*/  FFMA.FTZ R50, R50, UR7, R96 ;  /* 0x0000000732327c23 */ /* 0x000fe20008010060 */
[----:B--2---:R-:W-:Y:S01]  /*5ef0*/  I2FP.F32.S32 R51, R61 ;  /* 0x0000003d00337245 */ /* 0x004fe20000201400 */
[----:B------:R3:W1:Y:S01]  /*5f00*/  MUFU.TANH R105, R49 ;  /* 0x0000003100697308 */ /* 0x0006620000002400 */
[----:B------:R-:W-:Y:S02]  /*5f10*/  LOP3.LUT R96, R109, 0xe0, R130, 0xfe, !PT ;  /* 0x000000e06d607812 */ /* 0x000fe400078efe82 */
[----:B------:R-:W-:Y:S01]  /*5f20*/  FSEL R66, R63, -INF , !P3 ;  /* 0xff8000003f427808 */ /* 0x000fe20005800000 */
[----:B----4-:R-:W-:Y:S01]  /*5f30*/  FFMA.FTZ R58, R51, UR7, R58 ;  /* 0x00000007333a7c23 */ /* 0x010fe2000801003a */
[----:B------:R-:W-:-:S02]  /*5f40*/  FSEL R50, R50, -INF , !P0 ;  /* 0xff80000032327808 */ /* 0x000fc40004000000 */
[C---:B------:R-:W-:Y:S01]  /*5f50*/  ISETP.GE.AND P3, PT, R96.reuse, R153, PT ;  /* 0x000000996000720c */ /* 0x040fe20003f66270 */
[----:B------:R2:W-:Y:S01]  /*5f60*/  MUFU.TANH R61, R48 ;  /* 0x00000030003d7308 */ /* 0x0005e20000002400 */
[----:B------:R-:W-:Y:S02]  /*5f70*/  ISETP.GE.AND P0, PT, R96, R128, PT ;  /* 0x000000806000720c */ /* 0x000fe40003f06270 */
[----:B------:R-:W-:-:S05]  /*5f80*/  LOP3.LUT R109, R109, 0xe1, R130, 0xfe, !PT ;  /* 0x000000e16d6d7812 */ /* 0x000fca00078efe82 */
[----:B------:R-:W4:Y:S01]  /*5f90*/  MUFU.TANH R43, R43 ;  /* 0x0000002b002b7308 */ /* 0x000f220000002400 */
[----:B---3--:R-:W-:Y:S01]  /*5fa0*/  FFMA.FTZ R49, R51, UR7, R98 ;  /* 0x0000000733317c23 */ /* 0x008fe20008010062 */
[----:B------:R-:W-:Y:S02]  /*5fb0*/  FSEL R51, R65, -INF , !P1 ;  /* 0xff80000041337808 */ /* 0x000fe40004800000 */
[----:B------:R-:W-:Y:S02]  /*5fc0*/  I2FP.F32.S32 R65, R96 ;  /* 0x0000006000417245 */ /* 0x000fe40000201400 */
[----:B------:R-:W-:Y:S02]  /*5fd0*/  FSEL R49, R49, -INF , !P2 ;  /* 0xff80000031317808 */ /* 0x000fe40005000000 */
[----:B------:R-:W-:Y:S01]  /*5fe0*/  MUFU.TANH R42, R42 ;  /* 0x0000002a002a7308 */ /* 0x000fe20000002400 */
[-C--:B------:R-:W-:Y:S01]  /*5ff0*/  ISETP.GE.AND P1, PT, R107, R128.reuse, PT ;  /* 0x000000806b00720c */ /* 0x080fe20003f26270 */
[C---:B------:R-:W-:Y:S01]  /*6000*/  FFMA.FTZ R63, R65.reuse, UR7, R64 ;  /* 0x00000007413f7c23 */ /* 0x040fe20008010040 */
[----:B--2---:R-:W-:Y:S01]  /*6010*/  I2FP.F32.S32 R48, R107 ;  /* 0x0000006b00307245 */ /* 0x004fe20000201400 */
[----:B------:R-:W-:Y:S01]  /*6020*/  FFMA.FTZ R99, R65, UR7, R99 ;  /* 0x0000000741637c23 */ /* 0x000fe20008010063 */
[----:B------:R-:W-:Y:S01]  /*6030*/  IMAD.U32 R65, RZ, RZ, UR14 ;  /* 0x0000000eff417e24 */ /* 0x000fe2000f8e00ff */
[----:B------:R-:W-:Y:S01]  /*6040*/  ISETP.GE.AND P2, PT, R109, R128, PT ;  /* 0x000000806d00720c */ /* 0x000fe20003f46270 */
[----:B------:R-:W-:-:S02]  /*6050*/  IMAD.U32 R107, RZ, RZ, UR14 ;  /* 0x0000000eff6b7e24 */ /* 0x000fc4000f8e00ff */
[C---:B------:R-:W-:Y:S01]  /*6060*/  FFMA.FTZ R96, R48.reuse, UR7, R59 ;  /* 0x0000000730607c23 */ /* 0x040fe2000801003b */
[----:B------:R-:W-:Y:S01]  /*6070*/  FFMA.FTZ R48, R48, UR7, R60 ;  /* 0x0000000730307c23 */ /* 0x000fe2000801003c */
[----:B------:R-:W-:Y:S01]  /*6080*/  LOP3.LUT R60, R65, 0xe8, R130, 0xfe, !PT ;  /* 0x000000e8413c7812 */ /* 0x000fe200078efe82 */
[----:B------:R2:W3:Y:S01]  /*6090*/  MUFU.TANH R59, R46 ;  /* 0x0000002e003b7308 */ /* 0x0004e20000002400 */
[----:B------:R-:W-:Y:S02]  /*60a0*/  FSEL R65, R58, -INF , !P6 ;  /* 0xff8000003a417808 */ /* 0x000fe40007000000 */
[----:B------:R-:W-:Y:S02]  /*60b0*/  ISETP.GE.AND P6, PT, R109, R153, PT ;  /* 0x000000996d00720c */ /* 0x000fe40003fc6270 */
[----:B------:R-:W-:Y:S02]  /*60c0*/  I2FP.F32.S32 R109, R109 ;  /* 0x0000006d006d7245 */ /* 0x000fe40000201400 */
[----:B------:R-:W-:Y:S01]  /*60d0*/  FSEL R64, R96, -INF , !P4 ;  /* 0xff80000060407808 */ /* 0x000fe20006000000 */
[----:B------:R5:W3:Y:S01]  /*60e0*/  MUFU.TANH R58, R45 ;  /* 0x0000002d003a7308 */ /* 0x000ae20000002400 */
[----:B------:R-:W-:Y:S01]  /*60f0*/  FSEL R48, R48, -INF , !P1 ;  /* 0xff80000030307808 */ /* 0x000fe20004800000 */
[----:B------:R-:W-:Y:S01]  /*6100*/  FFMA.FTZ R56, R109, UR7, R56 ;  /* 0x000000076d387c23 */ /* 0x000fe20008010038 */
[----:B------:R-:W-:-:S02]  /*6110*/  ISETP.GE.AND P4, PT, R60, R153, PT ;  /* 0x000000993c00720c */ /* 0x000fc40003f86270 */
[----:B------:R-:W-:Y:S02]  /*6120*/  ISETP.GE.AND P1, PT, R60, R128, PT ;  /* 0x000000803c00720c */ /* 0x000fe40003f26270 */
[----:B------:R-:W-:Y:S01]  /*6130*/  I2FP.F32.S32 R60, R60 ;  /* 0x0000003c003c7245 */ /* 0x000fe20000201400 */
[----:B------:R-:W3:Y:S01]  /*6140*/  MUFU.TANH R39, R39 ;  /* 0x0000002700277308 */ /* 0x000ee20000002400 */
[----:B------:R-:W-:Y:S01]  /*6150*/  LOP3.LUT R107, R107, 0xe9, R130, 0xfe, !PT ;  /* 0x000000e96b6b7812 */ /* 0x000fe200078efe82 */
[----:B--2---:R-:W-:Y:S01]  /*6160*/  FFMA.FTZ R46, R109, UR7, R62 ;  /* 0x000000076d2e7c23 */ /* 0x004fe2000801003e */
[----:B------:R-:W-:Y:S02]  /*6170*/  IMAD.U32 R109, RZ, RZ, UR14 ;  /* 0x0000000eff6d7e24 */ /* 0x000fe4000f8e00ff */
[----:B-1----:R-:W-:Y:S01]  /*6180*/  FFMA.FTZ R105, R60, UR7, R105 ;  /* 0x000000073c697c23 */ /* 0x002fe20008010069 */
[----:B------:R-:W-:Y:S02]  /*6190*/  I2FP.F32.S32 R96, R107 ;  /* 0x0000006b00607245 */ /* 0x000fe40000201400 */
[----:B------:R-:W-:Y:S01]  /*61a0*/  FSEL R63, R63, -INF , !P3 ;  /* 0xff8000003f3f7808 */ /* 0x000fe20005800000 */
[----:B------:R-:W1:Y:S01]  /*61b0*/  MUFU.TANH R40, R40 ;  /* 0x0000002800287308 */ /* 0x000e620000002400 */
[----:B------:R-:W-:Y:S01]  /*61c0*/  FSEL R62, R56, -INF , !P6 ;  /* 0xff800000383e7808 */ /* 0x000fe20007000000 */
[----:B-----5:R-:W-:Y:S01]  /*61d0*/  FFMA.FTZ R45, R60, UR7, R47 ;  /* 0x000000073c2d7c23 */ /* 0x020fe2000801002f */
[----:B------:R-:W-:Y:S01]  /*61e0*/  LOP3.LUT R60, R109, 0xf0, R130, 0xfe, !PT ;  /* 0x000000f06d3c7812 */ /* 0x000fe200078efe82 */
[----:B----4-:R-:W-:Y:S01]  /*61f0*/  FFMA.FTZ R56, R96, UR7, R43 ;  /* 0x0000000760387c23 */ /* 0x010fe2000801002b */
[----:B------:R-:W-:Y:S01]  /*6200*/  FSEL R47, R99, -INF , !P0 ;  /* 0xff800000632f7808 */ /* 0x000fe20004000000 */
[----:B------:R-:W-:Y:S01]  /*6210*/  IMAD.U32 R99, RZ, RZ, UR14 ;  /* 0x0000000eff637e24 */ /* 0x000fe2000f8e00ff */
[----:B------:R-:W-:Y:S01]  /*6220*/  FSEL R46, R46, -INF , !P2 ;  /* 0xff8000002e2e7808 */ /* 0x000fe20005000000 */
[----:B------:R-:W-:Y:S01]  /*6230*/  MUFU.TANH R9, R9 ;  /* 0x0000000900097308 */ /* 0x000fe20000002400 */
[----:B------:R-:W-:-:S02]  /*6240*/  ISETP.GE.AND P3, PT, R107, R153, PT ;  /* 0x000000996b00720c */ /* 0x000fc40003f66270 */
[-C--:B------:R-:W-:Y:S01]  /*6250*/  ISETP.GE.AND P0, PT, R107, R128.reuse, PT ;  /* 0x000000806b00720c */ /* 0x080fe20003f06270 */
[----:B------:R-:W-:Y:S01]  /*6260*/  IMAD.U32 R107, RZ, RZ, UR14 ;  /* 0x0000000eff6b7e24 */ /* 0x000fe2000f8e00ff */
[C---:B------:R-:W-:Y:S02]  /*6270*/  ISETP.GE.AND P6, PT, R60.reuse, R153, PT ;  /* 0x000000993c00720c */ /* 0x040fe40003fc6270 */
[----:B------:R-:W-:Y:S01]  /*6280*/  ISETP.GE.AND P2, PT, R60, R128, PT ;  /* 0x000000803c00720c */ /* 0x000fe20003f46270 */
[----:B------:R-:W-:Y:S01]  /*6290*/  MUFU.TANH R89, R89 ;  /* 0x0000005900597308 */ /* 0x000fe20000002400 */
[----:B------:R-:W-:Y:S01]  /*62a0*/  I2FP.F32.S32 R98, R60 ;  /* 0x0000003c00627245 */ /* 0x000fe20000201400 */
[----:B------:R-:W-:Y:S01]  /*62b0*/  FFMA.FTZ R60, R96, UR7, R61 ;  /* 0x00000007603c7c23 */ /* 0x000fe2000801003d */
[----:B------:R-:W-:Y:S01]  /*62c0*/  IMAD.U32 R61, RZ, RZ, UR14 ;  /* 0x0000000eff3d7e24 */ /* 0x000fe2000f8e00ff */
[----:B------:R-:W-:Y:S02]  /*62d0*/  LOP3.LUT R99, R99, 0xf1, R130, 0xfe, !PT ;  /* 0x000000f163637812 */ /* 0x000fe400078efe82 */
[C---:B---3--:R-:W-:Y:S01]  /*62e0*/  FFMA.FTZ R59, R98.reuse, UR7, R59 ;  /* 0x00000007623b7c23 */ /* 0x048fe2000801003b */
[----:B------:R-:W-:Y:S01]  /*62f0*/  FFMA.FTZ R43, R98, UR7, R42 ;  /* 0x00000007622b7c23 */ /* 0x000fe2000801002a */
[----:B------:R2:W3:Y:S01]  /*6300*/  MUFU.TANH R96, R44 ;  /* 0x0000002c00607308 */ /* 0x0004e20000002400 */
[----:B------:R-:W-:-:S02]  /*6310*/  LOP3.LUT R98, R107, 0xf9, R130, 0xfe, !PT ;  /* 0x000000f96b627812 */ /* 0x000fc400078efe82 */
[----:B------:R-:W-:Y:S02]  /*6320*/  FSEL R60, R60, -INF , !P3 ;  /* 0xff8000003c3c7808 */ /* 0x000fe40005800000 */
[-C--:B------:R-:W-:Y:S02]  /*6330*/  ISETP.GE.AND P3, PT, R98, R153.reuse, PT ;  /* 0x000000996200720c */ /* 0x080fe40003f66270 */
[----:B------:R-:W-:Y:S01]  /*6340*/  LOP3.LUT R42, R61, 0x51, R130, 0xfe, !PT ;  /* 0x000000513d2a7812 */ /* 0x000fe200078efe82 */
[----:B------:R-:W4:Y:S01]  /*6350*/  MUFU.TANH R10, R10 ;  /* 0x0000000a000a7308 */ /* 0x000f220000002400 */
[----:B------:R-:W-:Y:S01]  /*6360*/  FSEL R61, R105, -INF , !P4 ;  /* 0xff800000693d7808 */ /* 0x000fe20006000000 */
[----:B------:R-:W-:Y:S01]  /*6370*/  IMAD.U32 R105, RZ, RZ, UR14 ;  /* 0x0000000eff697e24 */ /* 0x000fe2000f8e00ff */
[----:B------:R-:W-:Y:S02]  /*6380*/  FSEL R45, R45, -INF , !P1 ;  /* 0xff8000002d2d7808 */ /* 0x000fe40004800000 */
[----:B------:R-:W-:-:S02]  /*6390*/  ISETP.GE.AND P4, PT, R99, R153, PT ;  /* 0x000000996300720c */ /* 0x000fc40003f86270 */
[-C--:B------:R-:W-:Y:S01]  /*63a0*/  ISETP.GE.AND P1, PT, R99, R128.reuse, PT ;  /* 0x000000806300720c */ /* 0x080fe20003f26270 */
[----:B------:R-:W5:Y:S01]  /*63b0*/  MUFU.TANH R76, R76 ;  /* 0x0000004c004c7308 */ /* 0x000f620000002400 */
[----:B------:R-:W-:Y:S02]  /*63c0*/  I2FP.F32.S32 R99, R99 ;  /* 0x0000006300637245 */ /* 0x000fe40000201400 */
[----:B--2---:R-:W-:Y:S02]  /*63d0*/  FSEL R44, R56, -INF , !P0 ;  /* 0xff800000382c7808 */ /* 0x004fe40004000000 */
[----:B------:R-:W-:Y:S01]  /*63e0*/  ISETP.GE.AND P0, PT, R98, R128, PT ;  /* 0x000000806200720c */ /* 0x000fe20003f06270 */
[----:B------:R-:W-:Y:S01]  /*63f0*/  FFMA.FTZ R58, R99, UR7, R58 ;  /* 0x00000007633a7c23 */ /* 0x000fe2000801003a */
[----:B------:R-:W-:Y:S01]  /*6400*/  I2FP.F32.S32 R98, R98 ;  /* 0x0000006200627245 */ /* 0x000fe20000201400 */
[----:B------:R-:W2:Y:S01]  /*6410*/  MUFU.TANH R11, R11 ;  /* 0x0000000b000b7308 */ /* 0x000ea20000002400 */
[----:B------:R-:W-:-:S02]  /*6420*/  FSEL R59, R59, -INF , !P6 ;  /* 0xff8000003b3b7808 */ /* 0x000fc40007000000 */
[----:B------:R-:W-:Y:S01]  /*6430*/  I2FP.F32.S32 R114, R42 ;  /* 0x0000002a00727245 */ /* 0x000fe20000201400 */
[----:B------:R-:W-:Y:S01]  /*6440*/  FFMA.FTZ R56, R98, UR7, R39 ;  /* 0x0000000762387c23 */ /* 0x000fe20008010027 */
[----:B------:R-:W-:Y:S01]  /*6450*/  IMAD.U32 R39, RZ, RZ, UR14 ;  /* 0x0000000eff277e24 */ /* 0x000fe2000f8e00ff */
[----:B------:R-:W-:Y:S01]  /*6460*/  ISETP.GE.AND P6, PT, R42, R153, PT ;  /* 0x000000992a00720c */ /* 0x000fe20003fc6270 */
[----:B-1----:R-:W-:Y:S01]  /*6470*/  FFMA.FTZ R42, R99, UR7, R40 ;  /* 0x00000007632a7c23 */ /* 0x002fe20008010028 */
[----:B---3--:R-:W-:Y:S01]  /*6480*/  FFMA.FTZ R40, R98, UR7, R96 ;  /* 0x0000000762287c23 */ /* 0x008fe20008010060 */
[----:B------:R-:W-:Y:S02]  /*6490*/  IMAD.U32 R99, RZ, RZ, UR14 ;  /* 0x0000000eff637e24 */ /* 0x000fe4000f8e00ff */
[----:B------:R-:W-:Y:S01]  /*64a0*/  FFMA.FTZ R23, R114, UR7, R23 ;  /* 0x0000000772177c23 */ /* 0x000fe20008010017 */
[--C-:B------:R-:W-:Y:S01]  /*64b0*/  LOP3.LUT R154, R39, 0x68, R130.reuse, 0xfe, !PT ;  /* 0x00000068279a7812 */ /* 0x100fe200078efe82 */
[----:B------:R-:W1:Y:S01]  /*64c0*/  MUFU.TANH R72, R72 ;  /* 0x0000004800487308 */ /* 0x000e620000002400 */
[----:B------:R-:W-:-:S02]  /*64d0*/  LOP3.LUT R114, R107, 0x59, R130, 0xfe, !PT ;  /* 0x000000596b727812 */ /* 0x000fc400078efe82 */
[----:B------:R-:W-:Y:S02]  /*64e0*/  FSEL R40, R40, -INF , !P0 ;  /* 0xff80000028287808 */ /* 0x000fe40004000000 */
[--C-:B------:R-:W-:Y:S02]  /*64f0*/  LOP3.LUT R158, R99, 0x61, R130.reuse, 0xfe, !PT ;  /* 0x00000061639e7812 */ /* 0x100fe400078efe82 */
[----:B------:R-:W-:Y:S01]  /*6500*/  ISETP.GE.AND P0, PT, R154, R153, PT ;  /* 0x000000999a00720c */ /* 0x000fe20003f06270 */
[----:B------:R-:W3:Y:S01]  /*6510*/  MUFU.TANH R88, R88 ;  /* 0x0000005800587308 */ /* 0x000ee20000002400 */
[----:B------:R-:W-:Y:S02]  /*6520*/  LOP3.LUT R96, R109, 0x58, R130, 0xfe, !PT ;  /* 0x000000586d607812 */ /* 0x000fe400078efe82 */
[----:B------:R-:W-:Y:S02]  /*6530*/  I2FP.F32.S32 R99, R114 ;  /* 0x0000007200637245 */ /* 0x000fe40000201400 */
[----:B------:R-:W-:-:S02]  /*6540*/  I2FP.F32.S32 R154, R154 ;  /* 0x0000009a009a7245 */ /* 0x000fc40000201400 */
[----:B------:R-:W-:Y:S01]  /*6550*/  FSEL R56, R56, -INF , !P3 ;  /* 0xff80000038387808 */ /* 0x000fe20005800000 */
[----:B------:R-:W-:Y:S01]  /*6560*/  FFMA.FTZ R38, R99, UR7, R38 ;  /* 0x0000000763267c23 */ /* 0x000fe20008010026 */
[----:B------:R-:W-:Y:S01]  /*6570*/  FSEL R43, R43, -INF , !P2 ;  /* 0xff8000002b2b7808 */ /* 0x000fe20005000000 */
[----:B------:R-:W-:Y:S01]  /*6580*/  FFMA.FTZ R154, R154, UR7, R9 ;  /* 0x000000079a9a7c23 */ /* 0x000fe20008010009 */
[-C--:B------:R-:W-:Y:S01]  /*6590*/  ISETP.GE.AND P3, PT, R158, R153.reuse, PT ;  /* 0x000000999e00720c */ /* 0x080fe20003f66270 */
[----:B------:R-:W-:Y:S01]  /*65a0*/  IMAD.U32 R99, RZ, RZ, UR14 ;  /* 0x0000000eff637e24 */ /* 0x000fe2000f8e00ff */
[----:B------:R-:W-:Y:S01]  /*65b0*/  ISETP.GE.AND P2, PT, R96, R153, PT ;  /* 0x000000996000720c */ /* 0x000fe20003f46270 */
[----:B------:R-:W-:Y:S01]  /*65c0*/  IMAD.U32 R9, RZ, RZ, UR14 ;  /* 0x0000000eff097e24 */ /* 0x000fe2000f8e00ff */
[----:B------:R-:W-:Y:S01]  /*65d0*/  I2FP.F32.S32 R158, R158 ;  /* 0x0000009e009e7245 */ /* 0x000fe20000201400 */
[----:B------:R-:W3:Y:S01]  /*65e0*/  MUFU.TANH R73, R73 ;  /* 0x0000004900497308 */ /* 0x000ee20000002400 */
[----:B------:R-:W-:-:S02]  /*65f0*/  I2FP.F32.S32 R96, R96 ;  /* 0x0000006000607245 */ /* 0x000fc40000201400 */
[--C-:B------:R-:W-:Y:S01]  /*6600*/  LOP3.LUT R116, R99, 0x69, R130.reuse, 0xfe, !PT ;  /* 0x0000006963747812 */ /* 0x100fe200078efe82 */
[----:B------:R-:W-:Y:S01]  /*6610*/  FFMA.FTZ R158, R158, UR7, R89 ;  /* 0x000000079e9e7c23 */ /* 0x000fe20008010059 */
[----:B------:R-:W-:Y:S02]  /*6620*/  IMAD.U32 R89, RZ, RZ, UR14 ;  /* 0x0000000eff597e24 */ /* 0x000fe4000f8e00ff */
[----:B------:R-:W-:Y:S01]  /*6630*/  FFMA.FTZ R37, R96, UR7, R37 ;  /* 0x0000000760257c23 */ /* 0x000fe20008010025 */
[----:B------:R-:W-:Y:S01]  /*6640*/  LOP3.LUT R96, R9, 0x78, R130, 0xfe, !PT ;  /* 0x0000007809607812 */ /* 0x000fe200078efe82 */
[----:B------:R-:W3:Y:S01]  /*6650*/  MUFU.TANH R92, R92 ;  /* 0x0000005c005c7308 */ /* 0x000ee20000002400 */
[----:B------:R-:W-:Y:S02]  /*6660*/  FSEL R58, R58, -INF , !P4 ;  /* 0xff8000003a3a7808 */ /* 0x000fe40006000000 */
[----:B------:R-:W-:Y:S02]  /*6670*/  ISETP.GE.AND P4, PT, R114, R153, PT ;  /* 0x000000997200720c */ /* 0x000fe40003f86270 */
[----:B------:R-:W-:-:S02]  /*6680*/  FSEL R140, R23, -INF , !P6 ;  /* 0xff800000178c7808 */ /* 0x000fc40007000000 */
[----:B------:R-:W-:Y:S01]  /*6690*/  LOP3.LUT R114, R89, 0x70, R130, 0xfe, !PT ;  /* 0x0000007059727812 */ /* 0x000fe200078efe82 */
[----:B------:R-:W-:Y:S01]  /*66a0*/  MUFU.TANH R77, R77 ;  /* 0x0000004d004d7308 */ /* 0x000fe20000002400 */
[----:B------:R-:W-:Y:S02]  /*66b0*/  I2FP.F32.S32 R9, R116 ;  /* 0x0000007400097245 */ /* 0x000fe40000201400 */
[----:B------:R-:W-:Y:S02]  /*66c0*/  I2FP.F32.S32 R23, R96 ;  /* 0x0000006000177245 */ /* 0x000fe40000201400 */
[----:B------:R-:W-:Y:S01]  /*66d0*/  FSEL R146, R37, -INF , !P2 ;  /* 0xff80000025927808 */ /* 0x000fe20005000000 */
[----:B------:R-:W-:Y:S01]  /*66e0*/  IMAD.U32 R37, RZ, RZ, UR14 ;  /* 0x0000000eff257e24 */ /* 0x000fe2000f8e00ff */
[-C--:B------:R-:W-:Y:S01]  /*66f0*/  ISETP.GE.AND P2, PT, R114, R153.reuse, PT ;  /* 0x000000997200720c */ /* 0x080fe20003f46270 */
[----:B----4-:R-:W-:Y:S01]  /*6700*/  FFMA.FTZ R10, R9, UR7, R10 ;  /* 0x00000007090a7c23 */ /* 0x010fe2000801000a */
[----:B------:R-:W-:Y:S01]  /*6710*/  I2FP.F32.S32 R114, R114 ;  /* 0x0000007200727245 */ /* 0x000fe20000201400 */
[----:B-----5:R-:W-:Y:S01]  /*6720*/  FFMA.FTZ R190, R23, UR7, R76 ;  /* 0x0000000717be7c23 */ /* 0x020fe2000801004c */
[----:B------:R-:W-:Y:S01]  /*6730*/  IMAD.U32 R23, RZ, RZ, UR14 ;  /* 0x0000000eff177e24 */ /* 0x000fe2000f8e00ff */
[--C-:B------:R-:W-:Y:S01]  /*6740*/  LOP3.LUT R76, R37, 0x80, R130.reuse, 0xfe, !PT ;  /* 0x00000080254c7812 */ /* 0x100fe200078efe82 */
[----:B------:R-:W-:Y:S01]  /*6750*/  IMAD.U32 R9, RZ, RZ, UR14 ;  /* 0x0000000eff097e24 */ /* 0x000fe2000f8e00ff */
[----:B------:R-:W-:Y:S01]  /*6760*/  ISETP.GE.AND P6, PT, R116, R153, PT ;  /* 0x000000997400720c */ /* 0x000fe20003fc6270 */
[----:B--2---:R-:W-:Y:S01]  /*6770*/  FFMA.FTZ R11, R114, UR7, R11 ;  /* 0x00000007720b7c23 */ /* 0x004fe2000801000b */
[----:B------:R-:W-:Y:S01]  /*6780*/  FSEL R144, R38, -INF , !P4 ;  /* 0xff80000026907808 */ /* 0x000fe20006000000 */
[----:B------:R-:W2:Y:S01]  /*6790*/  MUFU.TANH R68, R68 ;  /* 0x0000004400447308 */ /* 0x000ea20000002400 */
[----:B------:R-:W-:-:S02]  /*67a0*/  LOP3.LUT R98, R105, 0x60, R130, 0xfe, !PT ;  /* 0x0000006069627812 */ /* 0x000fc400078efe82 */
[--C-:B------:R-:W-:Y:S02]  /*67b0*/  LOP3.LUT R184, R23, 0x81, R130.reuse, 0xfe, !PT ;  /* 0x0000008117b87812 */ /* 0x100fe400078efe82 */
[----:B------:R-:W-:Y:S02]  /*67c0*/  LOP3.LUT R38, R9, 0x88, R130, 0xfe, !PT ;  /* 0x0000008809267812 */ /* 0x000fe400078efe82 */
[----:B------:R-:W-:Y:S01]  /*67d0*/  I2FP.F32.S32 R9, R76 ;  /* 0x0000004c00097245 */ /* 0x000fe20000201400 */
[----:B------:R-:W4:Y:S01]  /*67e0*/  MUFU.TANH R6, R6 ;  /* 0x0000000600067308 */ /* 0x000f220000002400 */
[----:B------:R-:W-:Y:S02]  /*67f0*/  FSEL R152, R10, -INF , !P6 ;  /* 0xff8000000a987808 */ /* 0x000fe40007000000 */
[----:B------:R-:W-:Y:S01]  /*6800*/  I2FP.F32.S32 R39, R98 ;  /* 0x0000006200277245 */ /* 0x000fe20000201400 */
[----:B-1----:R-:W-:Y:S01]  /*6810*/  FFMA.FTZ R186, R9, UR7, R72 ;  /* 0x0000000709ba7c23 */ /* 0x002fe20008010048 */
[-C--:B------:R-:W-:Y:S01]  /*6820*/  ISETP.GE.AND P6, PT, R184, R153.reuse, PT ;  /* 0x00000099b800720c */ /* 0x080fe20003fc6270 */
[----:B------:R-:W-:Y:S01]  /*6830*/  IMAD.U32 R9, RZ, RZ, UR14 ;  /* 0x0000000eff097e24 */ /* 0x000fe2000f8e00ff */
[----:B------:R-:W-:Y:S01]  /*6840*/  FSEL R194, R11, -INF , !P2 ;  /* 0xff8000000bc27808 */ /* 0x000fe20005000000 */
[----:B---3--:R-:W-:Y:S01]  /*6850*/  FFMA.FTZ R88, R39, UR7, R88 ;  /* 0x0000000727587c23 */ /* 0x008fe20008010058 */
[----:B------:R-:W-:Y:S01]  /*6860*/  I2FP.F32.S32 R184, R184 ;  /* 0x000000b800b87245 */ /* 0x000fe20000201400 */
[----:B------:R-:W-:Y:S01]  /*6870*/  IMAD.U32 R39, RZ, RZ, UR14 ;  /* 0x0000000eff277e24 */ /* 0x000fe2000f8e00ff */
[----:B------:R-:W-:Y:S01]  /*6880*/  I2FP.F32.S32 R11, R38 ;  /* 0x00000026000b7245 */ /* 0x000fe20000201400 */
[----:B------:R-:W1:Y:S01]  /*6890*/  MUFU.TANH R94, R94 ;  /* 0x0000005e005e7308 */ /* 0x000e620000002400 */
[----:B------:R-:W-:Y:S01]  /*68a0*/  FSEL R42, R42, -INF , !P1 ;  /* 0xff8000002a2a7808 */ /* 0x000fe20004800000 */
[----:B------:R-:W-:Y:S01]  /*68b0*/  FFMA.FTZ R184, R184, UR7, R73 ;  /* 0x00000007b8b87c23 */ /* 0x000fe20008010049 */
[----:B------:R-:W-:Y:S01]  /*68c0*/  ISETP.GE.AND P1, PT, R98, R153, PT ;  /* 0x000000996200720c */ /* 0x000fe20003f26270 */
[----:B------:R-:W-:Y:S01]  /*68d0*/  FFMA.FTZ R180, R11, UR7, R92 ;  /* 0x000000070bb47c23 */ /* 0x000fe2000801005c */
[----:B------:R-:W-:Y:S01]  /*68e0*/  IMAD.U32 R11, RZ, RZ, UR14 ;  /* 0x0000000eff0b7e24 */ /* 0x000fe2000f8e00ff */
[----:B------:R-:W-:-:S02]  /*68f0*/  LOP3.LUT R9, R9, 0x58, R130, 0xfe, !PT ;  /* 0x0000005809097812 */ /* 0x000fc400078efe82 */
[----:B------:R-:W-:Y:S01]  /*6900*/  FSEL R142, R88, -INF , !P1 ;  /* 0xff800000588e7808 */ /* 0x000fe20004800000 */
[----:B------:R-:W3:Y:S01]  /*6910*/  MUFU.TANH R91, R91 ;  /* 0x0000005b005b7308 */ /* 0x000ee20000002400 */
[----:B------:R-:W-:Y:S02]  /*6920*/  ISETP.GE.AND P1, PT, R96, R153, PT ;  /* 0x000000996000720c */ /* 0x000fe40003f26270 */
[----:B------:R-:W-:Y:S02]  /*6930*/  FSEL R184, R184, -INF , !P6 ;  /* 0xff800000b8b87808 */ /* 0x000fe40007000000 */
[--C-:B------:R-:W-:Y:S02]  /*6940*/  LOP3.LUT R10, R11, 0x90, R130.reuse, 0xfe, !PT ;  /* 0x000000900b0a7812 */ /* 0x100fe400078efe82 */
[----:B------:R-:W-:Y:S01]  /*6950*/  ISETP.GE.AND P6, PT, R9, R128, PT ;  /* 0x000000800900720c */ /* 0x000fe20003fc6270 */
[----:B------:R-:W5:Y:S01]  /*6960*/  MUFU.TANH R69, R69 ;  /* 0x0000004500457308 */ /* 0x000f620000002400 */
[----:B------:R-:W-:-:S02]  /*6970*/  LOP3.LUT R23, R23, 0x51, R130, 0xfe, !PT ;  /* 0x0000005117177812 */ /* 0x000fc400078efe82 */
[----:B------:R-:W-:Y:S02]  /*6980*/  I2FP.F32.S32 R9, R9 ;  /* 0x0000000900097245 */ /* 0x000fe40000201400 */
[----:B------:R-:W-:Y:S02]  /*6990*/  FSEL R190, R190, -INF , !P1 ;  /* 0xff800000bebe7808 */ /* 0x000fe40004800000 */
[----:B------:R-:W-:Y:S01]  /*69a0*/  LOP3.LUT R188, R39, 0x79, R130, 0xfe, !PT ;  /* 0x0000007927bc7812 */ /* 0x000fe200078efe82 */
[----:B------:R-:W-:Y:S01]  /*69b0*/  FFMA.FTZ R22, R9, UR7, R22 ;  /* 0x0000000709167c23 */ /* 0x000fe20008010016 */
[----:B------:R-:W-:Y:S01]  /*69c0*/  ISETP.GE.AND P1, PT, R10, R153, PT ;  /* 0x000000990a00720c */ /* 0x000fe20003f26270 */
[----:B------:R-:W-:Y:S01]  /*69d0*/  IMAD.U32 R9, RZ, RZ, UR14 ;  /* 0x0000000eff097e24 */ /* 0x000fe2000f8e00ff */
[----:B------:R-:W-:Y:S01]  /*69e0*/  I2FP.F32.S32 R11, R10 ;  /* 0x0000000a000b7245 */ /* 0x000fe20000201400 */
[----:B------:R-:W5:Y:S01]  /*69f0*/  MUFU.TANH R5, R5 ;  /* 0x0000000500057308 */ /* 0x000f620000002400 */
[----:B------:R-:W-:-:S02]  /*6a00*/  FSEL R154, R154, -INF , !P0 ;  /* 0xff8000009a9a7808 */ /* 0x000fc40004000000 */
[----:B------:R-:W-:Y:S01]  /*6a10*/  I2FP.F32.S32 R10, R23 ;  /* 0x00000017000a7245 */ /* 0x000fe20000201400 */
[----:B--2---:R-:W-:Y:S01]  /*6a20*/  FFMA.FTZ R168, R11, UR7, R68 ;  /* 0x000000070ba87c23 */ /* 0x004fe20008010044 */
[-C--:B------:R-:W-:Y:S01]  /*6a30*/  ISETP.GE.AND P0, PT, R76, R153.reuse, PT ;  /* 0x000000994c00720c */ /* 0x080fe20003f06270 */
[----:B------:R-:W-:Y:S01]  /*6a40*/  IMAD.U32 R11, RZ, RZ, UR14 ;  /* 0x0000000eff0b7e24 */ /* 0x000fe2000f8e00ff */
[----:B------:R-:W-:Y:S01]  /*6a50*/  FSEL R158, R158, -INF , !P3 ;  /* 0xff8000009e9e7808 */ /* 0x000fe20005800000 */
[----:B------:R-:W-:Y:S01]  /*6a60*/  FFMA.FTZ R21, R10, UR7, R21 ;  /* 0x000000070a157c23 */ /* 0x000fe20008010015 */
[----:B------:R-:W-:Y:S01]  /*6a70*/  ISETP.GE.AND P3, PT, R188, R153, PT ;  /* 0x00000099bc00720c */ /* 0x000fe20003f66270 */
[----:B------:R-:W2:Y:S01]  /*6a80*/  MUFU.TANH R4, R4 ;  /* 0x0000000400047308 */ /* 0x000ea20000002400 */
[----:B------:R-:W-:Y:S02]  /*6a90*/  LOP3.LUT R98, R39, 0x71, R130, 0xfe, !PT ;  /* 0x0000007127627812 */ /* 0x000fe400078efe82 */
[----:B------:R-:W-:-:S02]  /*6aa0*/  I2FP.F32.S32 R188, R188 ;  /* 0x000000bc00bc7245 */ /* 0x000fc40000201400 */
[----:B------:R-:W-:Y:S02]  /*6ab0*/  FSEL R186, R186, -INF , !P0 ;  /* 0xff800000baba7808 */ /* 0x000fe40004000000 */
[----:B------:R-:W-:Y:S01]  /*6ac0*/  ISETP.GE.AND P0, PT, R23, R128, PT ;  /* 0x000000801700720c */ /* 0x000fe20003f06270 */
[----:B------:R-:W-:Y:S01]  /*6ad0*/  IMAD.U32 R23, RZ, RZ, UR14 ;  /* 0x0000000eff177e24 */ /* 0x000fe2000f8e00ff */
[--C-:B------:R-:W-:Y:S01]  /*6ae0*/  LOP3.LUT R9, R9, 0x69, R130.reuse, 0xfe, !PT ;  /* 0x0000006909097812 */ /* 0x100fe200078efe82 */
[----:B------:R-:W-:Y:S01]  /*6af0*/  FFMA.FTZ R188, R188, UR7, R77 ;  /* 0x00000007bcbc7c23 */ /* 0x000fe2000801004d */
[----:B------:R-:W-:Y:S01]  /*6b00*/  I2FP.F32.S32 R192, R98 ;  /* 0x0000006200c07245 */ /* 0x000fe20000201400 */
[----:B------:R-:W2:Y:S01]  /*6b10*/  MUFU.TANH R8, R8 ;  /* 0x0000000800087308 */ /* 0x000ea20000002400 */
[----:B------:R-:W-:Y:S01]  /*6b20*/  FSEL R135, R21, -INF , !P0 ;  /* 0xff80000015877808 */ /* 0x000fe20004000000 */
[----:B------:R-:W-:Y:S01]  /*6b30*/  IMAD.U32 R21, RZ, RZ, UR14 ;  /* 0x0000000eff157e24 */ /* 0x000fe2000f8e00ff */
[----:B------:R-:W-:Y:S01]  /*6b40*/  ISETP.GE.AND P0, PT, R9, R128, PT ;  /* 0x000000800900720c */ /* 0x000fe20003f06270 */
[----:B------:R-:W-:Y:S01]  /*6b50*/  FFMA.FTZ R192, R192, UR7, R81 ;  /* 0x00000007c0c07c23 */ /* 0x000fe20008010051 */
[----:B------:R-:W-:-:S02]  /*6b60*/  LOP3.LUT R23, R23, 0x61, R130, 0xfe, !PT ;  /* 0x0000006117177812 */ /* 0x000fc400078efe82 */
[----:B------:R-:W-:Y:S01]  /*6b70*/  I2FP.F32.S32 R9, R9 ;  /* 0x0000000900097245 */ /* 0x000fe20000201400 */
[----:B------:R-:W2:Y:S01]  /*6b80*/  MUFU.TANH R90, R90 ;  /* 0x0000005a005a7308 */ /* 0x000ea20000002400 */
[-C--:B------:R-:W-:Y:S02]  /*6b90*/  ISETP.GE.AND P4, PT, R98, R153.reuse, PT ;  /* 0x000000996200720c */ /* 0x080fe40003f86270 */
[----:B------:R-:W-:Y:S01]  /*6ba0*/  FSEL R188, R188, -INF , !P3 ;  /* 0xff800000bcbc7808 */ /* 0x000fe20005800000 */
[----:B----4-:R-:W-:Y:S01]  /*6bb0*/  FFMA.FTZ R6, R9, UR7, R6 ;  /* 0x0000000709067c23 */ /* 0x010fe20008010006 */
[----:B------:R-:W-:Y:S01]  /*6bc0*/  ISETP.GE.AND P2, PT, R38, R153, PT ;  /* 0x000000992600720c */ /* 0x000fe20003f46270 */
[----:B------:R-:W-:Y:S01]  /*6bd0*/  IMAD.U32 R9, RZ, RZ, UR14 ;  /* 0x0000000eff097e24 */ /* 0x000fe2000f8e00ff */
[----:B------:R-:W-:Y:S01]  /*6be0*/  LOP3.LUT R170, R37, 0x89, R130, 0xfe, !PT ;  /* 0x0000008925aa7812 */ /* 0x000fe200078efe82 */
[----:B------:R-:W4:Y:S01]  /*6bf0*/  MUFU.TANH R7, R7 ;  /* 0x0000000700077308 */ /* 0x000f220000002400 */
[----:B------:R-:W-:-:S02]  /*6c00*/  ISETP.GE.AND P3, PT, R155, R128, PT ;  /* 0x000000809b00720c */ /* 0x000fc40003f66270 */
[----:B------:R-:W-:Y:S02]  /*6c10*/  I2FP.F32.S32 R155, R155 ;  /* 0x0000009b009b7245 */ /* 0x000fe40000201400 */
[----:B------:R-:W-:Y:S02]  /*6c20*/  I2FP.F32.S32 R38, R23 ;  /* 0x0000001700267245 */ /* 0x000fe40000201400 */
[----:B------:R-:W-:Y:S01]  /*6c30*/  FSEL R192, R192, -INF , !P4 ;  /* 0xff800000c0c07808 */ /* 0x000fe20006000000 */
[----:B-1----:R-:W-:Y:S01]  /*6c40*/  FFMA.FTZ R155, R155, UR7, R94 ;  /* 0x000000079b9b7c23 */ /* 0x002fe2000801005e */
[----:B------:R-:W-:Y:S01]  /*6c50*/  ISETP.GE.AND P4, PT, R170, R153, PT ;  /* 0x00000099aa00720c */ /* 0x000fe20003f86270 */
[----:B---3--:R-:W-:Y:S01]  /*6c60*/  FFMA.FTZ R38, R38, UR7, R91 ;  /* 0x0000000726267c23 */ /* 0x008fe2000801005b */
[----:B------:R-:W-:Y:S01]  /*6c70*/  LOP3.LUT R39, R39, 0x59, R130, 0xfe, !PT ;  /* 0x0000005927277812 */ /* 0x000fe200078efe82 */
[----:B------:R-:W1:Y:S01]  /*6c80*/  MUFU.TANH R83, R83 ;  /* 0x0000005300537308 */ /* 0x000e620000002400 */
[----:B------:R-:W-:-:S02]  /*6c90*/  I2FP.F32.S32 R170, R170 ;  /* 0x000000aa00aa7245 */ /* 0x000fc40000201400 */
[----:B------:R-:W-:Y:S02]  /*6ca0*/  FSEL R168, R168, -INF , !P1 ;  /* 0xff800000a8a87808 */ /* 0x000fe40004800000 */
[----:B------:R-:W-:Y:S01]  /*6cb0*/  ISETP.GE.AND P1, PT, R23, R128, PT ;  /* 0x000000801700720c */ /* 0x000fe20003f26270 */
[----:B------:R-:W-:Y:S01]  /*6cc0*/  IMAD.U32 R23, RZ, RZ, UR14 ;  /* 0x0000000eff177e24 */ /* 0x000fe2000f8e00ff */
[--C-:B------:R-:W-:Y:S01]  /*6cd0*/  LOP3.LUT R11, R11, 0x68, R130.reuse, 0xfe, !PT ;  /* 0x000000680b0b7812 */ /* 0x100fe200078efe82 */
[----:B-----5:R-:W-:Y:S01]  /*6ce0*/  FFMA.FTZ R170, R170, UR7, R69 ;  /* 0x00000007aaaa7c23 */ /* 0x020fe20008010045 */
[----:B------:R-:W-:Y:S01]  /*6cf0*/  I2FP.F32.S32 R10, R39 ;  /* 0x00000027000a7245 */ /* 0x000fe20000201400 */
[----:B------:R-:W3:Y:S01]  /*6d00*/  MUFU.TANH R78, R78 ;  /* 0x0000004e004e7308 */ /* 0x000ee20000002400 */
[----:B------:R-:W-:Y:S02]  /*6d10*/  LOP3.LUT R9, R9, 0x79, R130, 0xfe, !PT ;  /* 0x0000007909097812 */ /* 0x000fe400078efe82 */
[----:B------:R-:W-:Y:S01]  /*6d20*/  FSEL R155, R155, -INF , !P3 ;  /* 0xff8000009b9b7808 */ /* 0x000fe20005800000 */
[----:B------:R-:W-:Y:S01]  /*6d30*/  FFMA.FTZ R5, R10, UR7, R5 ;  /* 0x000000070a057c23 */ /* 0x000fe20008010005 */
[----:B------:R-:W-:-:S02]  /*6d40*/  FSEL R187, R38, -INF , !P1 ;  /* 0xff80000026bb7808 */ /* 0x000fc40004800000 */
[--C-:B------:R-:W-:Y:S01]  /*6d50*/  LOP3.LUT R37, R37, 0x60, R130.reuse, 0xfe, !PT ;  /* 0x0000006025257812 */ /* 0x100fe200078efe82 */
[----:B------:R-:W5:Y:S01]  /*6d60*/  MUFU.TANH R74, R74 ;  /* 0x0000004a004a7308 */ /* 0x000f620000002400 */
[-C--:B------:R-:W-:Y:S02]  /*6d70*/  ISETP.GE.AND P3, PT, R11, R128.reuse, PT ;  /* 0x000000800b00720c */ /* 0x080fe40003f66270 */
[----:B------:R-:W-:Y:S02]  /*6d80*/  ISETP.GE.AND P1, PT, R9, R128, PT ;  /* 0x000000800900720c */ /* 0x000fe40003f26270 */
[----:B------:R-:W-:Y:S02]  /*6d90*/  FSEL R180, R180, -INF , !P2 ;  /* 0xff800000b4b47808 */ /* 0x000fe40005000000 */
[----:B------:R-:W-:Y:S01]  /*6da0*/  I2FP.F32.S32 R11, R11 ;  /* 0x0000000b000b7245 */ /* 0x000fe20000201400 */
[----:B------:R-:W5:Y:S01]  /*6db0*/  MUFU.TANH R75, R75 ;  /* 0x0000004b004b7308 */ /* 0x000f620000002400 */
[----:B------:R-:W-:-:S02]  /*6dc0*/  LOP3.LUT R23, R23, 0x70, R130, 0xfe, !PT ;  /* 0x0000007017177812 */ /* 0x000fc400078efe82 */
[----:B------:R-:W-:Y:S01]  /*6dd0*/  I2FP.F32.S32 R9, R9 ;  /* 0x0000000900097245 */ /* 0x000fe20000201400 */
[----:B--2---:R-:W-:Y:S01]  /*6de0*/  FFMA.FTZ R4, R11, UR7, R4 ;  /* 0x000000070b047c23 */ /* 0x004fe20008010004 */
[-C--:B------:R-:W-:Y:S01]  /*6df0*/  ISETP.GE.AND P2, PT, R39, R128.reuse, PT ;  /* 0x000000802700720c */ /* 0x080fe20003f46270 */
[----:B------:R-:W-:Y:S01]  /*6e00*/  IMAD.U32 R11, RZ, RZ, UR14 ;  /* 0x0000000eff0b7e24 */ /* 0x000fe2000f8e00ff */
[----:B------:R-:W-:Y:S01]  /*6e10*/  FSEL R170, R170, -INF , !P4 ;  /* 0xff800000aaaa7808 */ /* 0x000fe20006000000 */
[----:B------:R-:W2:Y:S01]  /*6e20*/  MUFU.TANH R70, R70 ;  /* 0x0000004600467308 */ /* 0x000ea20000002400 */
[----:B------:R-:W-:Y:S01]  /*6e30*/  LOP3.LUT R21, R21, 0x71, R130, 0xfe, !PT ;  /* 0x0000007115157812 */ /* 0x000fe200078efe82 */
[----:B------:R-:W-:Y:S01]  /*6e40*/  FFMA.FTZ R8, R9, UR7, R8 ;  /* 0x0000000709087c23 */ /* 0x000fe20008010008 */
[----:B------:R-:W-:Y:S01]  /*6e50*/  ISETP.GE.AND P4, PT, R37, R128, PT ;  /* 0x000000802500720c */ /* 0x000fe20003f86270 */
[----:B------:R-:W-:Y:S01]  /*6e60*/  IMAD.U32 R9, RZ, RZ, UR14 ;  /* 0x0000000eff097e24 */ /* 0x000fe2000f8e00ff */
[----:B------:R-:W-:-:S02]  /*6e70*/  I2FP.F32.S32 R37, R37 ;  /* 0x0000002500257245 */ /* 0x000fc40000201400 */
[----:B------:R-:W-:Y:S01]  /*6e80*/  FSEL R189, R22, -INF , !P6 ;  /* 0xff80000016bd7808 */ /* 0x000fe20007000000 */
[----:B------:R-:W2:Y:S01]  /*6e90*/  MUFU.TANH R71, R71 ;  /* 0x0000004700477308 */ /* 0x000ea20000002400 */
[----:B------:R-:W-:Y:S01]  /*6ea0*/  I2FP.F32.S32 R10, R23 ;  /* 0x00000017000a7245 */ /* 0x000fe20000201400 */
[----:B------:R-:W-:Y:S01]  /*6eb0*/  FFMA.FTZ R37, R37, UR7, R90 ;  /* 0x0000000725257c23 */ /* 0x000fe2000801005a */
[-C--:B------:R-:W-:Y:S01]  /*6ec0*/  ISETP.GE.AND P6, PT, R23, R128.reuse, PT ;  /* 0x000000801700720c */ /* 0x080fe20003fc6270 */
[----:B------:R-:W-:Y:S01]  /*6ed0*/  IMAD.U32 R23, RZ, RZ, UR14 ;  /* 0x0000000eff177e24 */ /* 0x000fe2000f8e00ff */
[----:B------:R-:W-:Y:S01]  /*6ee0*/  FSEL R139, R5, -INF , !P2 ;  /* 0xff800000058b7808 */ /* 0x000fe20005000000 */
[----:B------:R-:W-:Y:S01]  /*6ef0*/  IMAD.U32 R5, RZ, RZ, UR14 ;  /* 0x0000000eff057e24 */ /* 0x000fe2000f8e00ff */
[----:B------:R-:W-:Y:S01]  /*6f00*/  ISETP.GE.AND P2, PT, R21, R128, PT ;  /* 0x000000801500720c */ /* 0x000fe20003f46270 */
[----:B----4-:R-:W-:Y:S01]  /*6f10*/  FFMA.FTZ R7, R10, UR7, R7 ;  /* 0x000000070a077c23 */ /* 0x010fe20008010007 */
[----:B------:R-:W-:Y:S01]  /*6f20*/  I2FP.F32.S32 R22, R21 ;  /* 0x0000001500167245 */ /* 0x000fe20000201400 */
[----:B------:R-:W-:Y:S01]  /*6f30*/  IMAD.U32 R21, RZ, RZ, UR14 ;  /* 0x0000000eff157e24 */ /* 0x000fe2000f8e00ff */
[----:B------:R-:W-:-:S02]  /*6f40*/  LOP3.LUT R11, R11, 0x78, R130, 0xfe, !PT ;  /* 0x000000780b0b7812 */ /* 0x000fc400078efe82 */
[--C-:B------:R-:W-:Y:S01]  /*6f50*/  LOP3.LUT R23, R23, 0x80, R130.reuse, 0xfe, !PT ;  /* 0x0000008017177812 */ /* 0x100fe200078efe82 */
[----:B-1----:R-:W-:Y:S01]  /*6f60*/  FFMA.FTZ R22, R22, UR7, R83 ;  /* 0x0000000716167c23 */ /* 0x002fe20008010053 */
[--C-:B------:R-:W-:Y:S02]  /*6f70*/  LOP3.LUT R9, R9, 0x88, R130.reuse, 0xfe, !PT ;  /* 0x0000008809097812 */ /* 0x100fe400078efe82 */
[--C-:B------:R-:W-:Y:S02]  /*6f80*/  LOP3.LUT R21, R21, 0x81, R130.reuse, 0xfe, !PT ;  /* 0x0000008115157812 */ /* 0x100fe400078efe82 */
[----:B------:R-:W-:Y:S02]  /*6f90*/  LOP3.LUT R5, R5, 0x89, R130, 0xfe, !PT ;  /* 0x0000008905057812 */ /* 0x000fe400078efe82 */
[----:B------:R-:W-:Y:S02]  /*6fa0*/  FSEL R147, R37, -INF , !P4 ;  /* 0xff80000025937808 */ /* 0x000fe40006000000 */
[----:B------:R-:W-:-:S02]  /*6fb0*/  FSEL R157, R4, -INF , !P3 ;  /* 0xff800000049d7808 */ /* 0x000fc40005800000 */
[----:B------:R-:W-:Y:S01]  /*6fc0*/  FSEL R167, R7, -INF , !P6 ;  /* 0xff80000007a77808 */ /* 0x000fe20007000000 */
[----:B------:R-:W-:Y:S01]  /*6fd0*/  BAR.SYNC.DEFER_BLOCKING 0x0 ;  /* 0x0000000000007b1d */ /* 0x000fe20000010000 */
[-C--:B------:R-:W-:Y:S02]  /*6fe0*/  ISETP.GE.AND P4, PT, R11, R128.reuse, PT ;  /* 0x000000800b00720c */ /* 0x080fe40003f86270 */
[-C--:B------:R-:W-:Y:S02]  /*6ff0*/  ISETP.GE.AND P3, PT, R23, R128.reuse, PT ;  /* 0x000000801700720c */ /* 0x080fe40003f66270 */
[----:B------:R-:W-:Y:S02]  /*7000*/  FSEL R169, R6, -INF , !P0 ;  /* 0xff80000006a97808 */ /* 0x000fe40004000000 */
[----:B------:R-:W-:Y:S02]  /*7010*/  ISETP.GE.AND P6, PT, R9, R128, PT ;  /* 0x000000800900720c */ /* 0x000fe40003fc6270 */
[----:B------:R-:W-:-:S02]  /*7020*/  I2FP.F32.S32 R11, R11 ;  /* 0x0000000b000b7245 */ /* 0x000fc40000201400 */
[----:B------:R-:W-:Y:S02]  /*7030*/  I2FP.F32.S32 R23, R23 ;  /* 0x0000001700177245 */ /* 0x000fe40000201400 */
[----:B------:R-:W-:Y:S01]  /*7040*/  I2FP.F32.S32 R4, R21 ;  /* 0x0000001500047245 */ /* 0x000fe20000201400 */
[----:B---3--:R-:W-:Y:S01]  /*7050*/  FFMA.FTZ R11, R11, UR7, R78 ;  /* 0x000000070b0b7c23 */ /* 0x008fe2000801004e */
[----:B------:R-:W-:Y:S01]  /*7060*/  I2FP.F32.S32 R9, R9 ;  /* 0x0000000900097245 */ /* 0x000fe20000201400 */
[----:B-----5:R-:W-:Y:S01]  /*7070*/  FFMA.FTZ R23, R23, UR7, R74 ;  /* 0x0000000717177c23 */ /* 0x020fe2000801004a */
[----:B------:R-:W-:Y:S01]  /*7080*/  I2FP.F32.S32 R6, R5 ;  /* 0x0000000500067245 */ /* 0x000fe20000201400 */
[----:B------:R-:W-:Y:S01]  /*7090*/  FFMA.FTZ R4, R4, UR7, R75 ;  /* 0x0000000704047c23 */ /* 0x000fe2000801004b */
[----:B------:R-:W-:Y:S01]  /*70a0*/  FSEL R185, R22, -INF , !P2 ;  /* 0xff80000016b97808 */ /* 0x000fe20005000000 */
[----:B--2---:R-:W-:Y:S01]  /*70b0*/  FFMA.FTZ R9, R9, UR7, R70 ;  /* 0x0000000709097c23 */ /* 0x004fe20008010046 */
[-C--:B------:R-:W-:Y:S01]  /*70c0*/  ISETP.GE.AND P0, PT, R21, R128.reuse, PT ;  /* 0x000000801500720c */ /* 0x080fe20003f06270 */
[----:B------:R-:W-:Y:S01]  /*70d0*/  FFMA.FTZ R6, R6, UR7, R71 ;  /* 0x0000000706067c23 */ /* 0x000fe20008010047 */
[----:B------:R-:W-:-:S02]  /*70e0*/  ISETP.GE.AND P2, PT, R5, R128, PT ;  /* 0x000000800500720c */ /* 0x000fc40003f46270 */
[----:B------:R-:W-:Y:S02]  /*70f0*/  FSEL R179, R11, -INF , !P4 ;  /* 0xff8000000bb37808 */ /* 0x000fe40006000000 */
        /* <DEDUP_REMOVED lines=17> */
.L_x_2211:
[----:B------:R-:W1:Y:S01]  /*7210*/  LDC R5, c[0x0][0x4f0] ;  /* 0x00013c00ff057b82 */ /* 0x000e620000000800 */
[----:B------:R-:W-:Y:S01]  /*7220*/  UIADD3 UR4, UPT, UPT, UR14, -0x100, URZ ;  /* 0xffffff000e047890 */ /* 0x000fe2000fffe0ff */
        /* <DEDUP_REMOVED lines=57> */
[----:B------:R-:W-:-:S07]  /*75c0*/  LEA.HI.X R173, R8, R173, R5, 0x1, P0 ;  /* 0x000000ad08ad7211 */ /* 0x000fce00000f0c05 */
.L_x_2212:
        /* <DEDUP_REMOVED lines=12> */
[----:B------:R-:W-:Y:S01]  /*7690*/  BSSY.RECONVERGENT B0, `(.L_x_2213) ;  /* 0x0000042000007945 */ /* 0x000fe20003800200 */
[----:B------:R-:W-:-:S02]  /*76a0*/  IMAD.U32 R5, RZ, RZ, UR11 ;  /* 0x0000000bff057e24 */ /* 0x000fc4000f8e00ff */
[----:B------:R-:W-:Y:S02]  /*76b0*/  IMAD.U32 R10, RZ, RZ, UR10 ;  /* 0x0000000aff0a7e24 */ /* 0x000fe4000f8e00ff */
[----:B------:R-:W-:Y:S01]  /*76c0*/  IMAD.U32 R9, RZ, RZ, UR10 ;  /* 0x0000000aff097e24 */ /* 0x000fe2000f8e00ff */
[C---:B-1----:R-:W-:Y:S02]  /*76d0*/  ISETP.GE.AND P0, PT, R178.reuse, UR4, PT ;  /* 0x00000004b2007c0c */ /* 0x042fe4000bf06270 */
[----:B------:R-:W-:-:S11]  /*76e0*/  ISETP.GE.AND P1, PT, R178, UR4, PT ;  /* 0x00000004b2007c0c */ /* 0x000fd6000bf26270 */
        /* <DEDUP_REMOVED lines=10> */
[-C--:B------:R-:W-:Y:S01]  /*7790*/  @!P0 LEA R70, P2, R7, R22.reuse, 0x8 ;  /* 0x0000001607468211 */ /* 0x080fe200078440ff */
[----:B------:R-:W-:Y:S01]  /*77a0*/  @!P0 IMAD.WIDE.U32 R38, R39, 0xc0, R22 ;  /* 0x000000c027268825 */ /* 0x000fe200078e0016 */
[----:B------:R-:W-:Y:S01]  /*77b0*/  @!P0 MOV R4, R22 ;  /* 0x0000001600048202 */ /* 0x000fe20000000f00 */
[----:B------:R-:W-:Y:S01]  /*77c0*/  @!UP0 UIMAD UR4, UR11, 0x140, URZ ;  /* 0x000001400b0488a4 */ /* 0x000fe2000f8e02ff */
[-C--:B------:R-:W-:Y:S01]  /*77d0*/  @!P0 LEA.HI.X R71, R6, R23.reuse, R5, 0x8, P2 ;  /* 0x0000001706478211 */ /* 0x080fe200010f4405 */
[----:B------:R-:W-:Y:S01]  /*77e0*/  @!P0 IMAD.MOV.U32 R5, RZ, RZ, R23 ;  /* 0x000000ffff058224 */ /* 0x000fe200078e0017 */
[----:B------:R-:W-:Y:S01]  /*77f0*/  @!P0 LEA.HI.X R11, R9, R23, R8, 0x7, P3 ;  /* 0x00000017090b8211 */ /* 0x000fe200018f3c08 */
[----:B------:R1:W-:Y:S01]  /*7800*/  @P1 STS.128 [R2+0x1000], RZ ;  /* 0x001000ff02001388 */ /* 0x0003e20000000c00 */
[----:B------:R-:W-:Y:S01]  /*7810*/  @!P0 VIADD R39, R39, UR5 ;  /* 0x0000000527278c36 */ /* 0x000fe20008000000 */
[----:B------:R-:W-:-:S02]  /*7820*/  @!P0 IADD3 R73, PT, PT, R73, UR4, RZ ;  /* 0x0000000449498c10 */ /* 0x000fc4000fffe0ff */
        /* <DEDUP_REMOVED lines=40> */
.L_x_2214:
[----:B------:R-:W-:Y:S05]  /*7ab0*/  BSYNC.RECONVERGENT B0 ;  /* 0x0000000000007941 */ /* 0x000fea0003800200 */
.L_x_2213:
[----:B------:R-:W0:Y:S02]  /*7ac0*/  LDGDEPBAR ;  /* 0x00000000000079af */ /* 0x000e240000000000 */
.L_x_2210:
[----:B------:R-:W-:Y:S01]  /*7ad0*/  FMNMX3.FTZ R7, R20, R24, R36, !PT ;  /* 0x0000001814077276 */ /* 0x000fe20007810024 */
[----:B------:R-:W3:Y:S01]  /*7ae0*/  LDCU UR19, c[0x0][0x45c] ;  /* 0x00008b80ff1377ac */ /* 0x000ee20008000800 */
[----:B-12---:R-:W-:Y:S02]  /*7af0*/  FMNMX3.FTZ R4, R13, R15, R35, !PT ;  /* 0x0000000f0d047276 */ /* 0x006fe40007810023 */
        /* <DEDUP_REMOVED lines=64> */
[----:B------:R-:W1:Y:S03]  /*7f00*/  SHFL.BFLY PT, R6, R7, 0x2, 0x1f ;  /* 0x0c401f0007067f89 */ /* 0x000e6600000e0000 */
[----:B------:R-:W-:Y:S01]  /*7f10*/  LEA R181, R181, UR6, 0x1 ;  /* 0x00000006b5b57c11 */ /* 0x000fe2000f8e08ff */
[----:B------:R-:W2:Y:S03]  /*7f20*/  SHFL.BFLY PT, R4, R5, 0x2, 0x1f ;  /* 0x0c401f0005047f89 */ /* 0x000ea600000e0000 */
[----:B------:R-:W-:Y:S01]  /*7f30*/  IADD3 R70, PT, PT, R160, R181, RZ ;  /* 0x000000b5a0467210 */ /* 0x000fe20007ffe0ff */
[----:B------:R-:W-:Y:S01]  /*7f40*/  LDSM.16.MT88.4 R8, [R181+0x5400] ;  /* 0x00540000b508783b */ /* 0x000fe20000004200 */
[----:B-1----:R-:W-:-:S02]  /*7f50*/  FMNMX.FTZ R6, R7, R6, !PT ;  /* 0x0000000607067209 */ /* 0x002fc40007810000 */
        /* <DEDUP_REMOVED lines=39> */
[----:B---3--:R-:W-:Y:S01]  /*81d0*/  F2FP.BF16.F32.PACK_AB R12, R109, R114 ;  /* 0x000000726d0c723e */ /* 0x008fe200000010ff */
[--C-:B------:R-:W-:Y:S01]  /*81e0*/  FFMA.FTZ R73, R28, UR19, -R69.reuse ;  /* 0x000000131c497c23 */ /* 0x100fe20008010845 */
[----:B------:R-:W3:Y:S01]  /*81f0*/  MUFU.EX2 R116, R116 ;  /* 0x0000007400747308 */ /* 0x000ee20000000800 */
        /* <DEDUP_REMOVED lines=32> */
[--C-:B------:R-:W-:Y:S01]  /*8400*/  FFMA.FTZ R191, R161, UR19, -R68.reuse ;  /* 0x00000013a1bf7c23 */ /* 0x100fe20008010844 */
[--C-:B------:R-:W-:Y:S01]  /*8410*/  FFMA.FTZ R193, R159, UR19, -R68.reuse ;  /* 0x000000139fc17c23 */ /* 0x100fe20008010844 */
[--C-:B------:R-:W-:Y:S01]  /*8420*/  FFMA.FTZ R161, R155, UR19, -R68.reuse ;  /* 0x000000139ba17c23 */ /* 0x100fe20008010844 */
[----:B------:R-:W-:Y:S01]  /*8430*/  MUFU.EX2 R81, R81 ;  /* 0x0000005100517308 */ /* 0x000fe20000000800 */
[C---:B------:R-:W-:Y:S01]  /*8440*/  HMMA.16816.F32.BF16 R20, R12.reuse, R22, RZ ;  /* 0x000000160c14723c */ /* 0x040fe200000418ff */
[--C-:B------:R-:W-:Y:S01]  /*8450*/  FFMA.FTZ R143, R143, UR19, -R68.reuse ;  /* 0x000000138f8f7c23 */ /* 0x100fe20008010844 */
[----:B------:R-:W-:Y:S01]  /*8460*/  FFMA.FTZ R113, R113, UR19, -R68 ;  /* 0x0000001371717c23 */ /* 0x000fe20008010844 */
[----:B------:R-:W4:Y:S01]  /*8470*/  MUFU.EX2 R72, R72 ;  /* 0x0000004800487308 */ /* 0x000f220000000800 */
[----:B------:R-:W-:Y:S01]  /*8480*/  FADD.FTZ R116, R107, R116 ;  /* 0x000000746b747221 */ /* 0x000fe20000010000 */
[----:B------:R-:W-:Y:S01]  /*8490*/  FADD.FTZ R114, R114, R109 ;  /* 0x0000006d72727221 */ /* 0x000fe20000010000 */
[----:B------:R-:W-:Y:S01]  /*84a0*/  FFMA.FTZ R107, R110, UR19, -R69 ;  /* 0x000000136e6b7c23 */ /* 0x000fe20008010845 */
[----:B------:R-:W-:Y:S01]  /*84b0*/  MUFU.EX2 R77, R77 ;  /* 0x0000004d004d7308 */ /* 0x000fe20000000800 */
[C---:B------:R-:W-:Y:S01]  /*84c0*/  HMMA.16816.F32.BF16 R16, R12.reuse, R4, RZ ;  /* 0x000000040c10723c */ /* 0x040fe200000418ff */
[----:B---3--:R-:W-:Y:S01]  /*84d0*/  F2FP.BF16.F32.PACK_AB R4, R91, R98 ;  /* 0x000000625b04723e */ /* 0x008fe200000010ff */
[----:B------:R-:W-:Y:S01]  /*84e0*/  FADD.FTZ R105, R105, R116 ;  /* 0x0000007469697221 */ /* 0x000fe20000010000 */
        /* <DEDUP_REMOVED lines=12> */
[--C-:B------:R-:W-:Y:S01]  /*85b0*/  FFMA.FTZ R94, R93, UR19, -R68.reuse ;  /* 0x000000135d5e7c23 */ /* 0x100fe20008010844 */
[--C-:B------:R-:W-:Y:S01]  /*85c0*/  FFMA.FTZ R92, R85, UR19, -R68.reuse ;  /* 0x00000013555c7c23 */ /* 0x100fe20008010844 */
[----:B------:R-:W-:Y:S01]  /*85d0*/  FADD.FTZ R98, R98, R109 ;  /* 0x0000006d62627221 */ /* 0x000fe20000010000 */
[C---:B------:R-:W-:Y:S01]  /*85e0*/  HMMA.16816.F32.BF16 R24, R4.reuse, R8, R24 ;  /* 0x000000080418723c */ /* 0x040fe20000041818 */
[----:B------:R-:W-:Y:S01]  /*85f0*/  MUFU.EX2 R71, R71 ;  /* 0x0000004700477308 */ /* 0x000fe20000000800 */
[--C-:B------:R-:W-:Y:S01]  /*8600*/  FFMA.FTZ R112, R112, UR19, -R69.reuse ;  /* 0x0000001370707c23 */ /* 0x100fe20008010845 */
[--C-:B------:R-:W-:Y:S01]  /*8610*/  FFMA.FTZ R110, R108, UR19, -R69.reuse ;  /* 0x000000136c6e7c23 */ /* 0x100fe20008010845 */
[--C-:B------:R-:W-:Y:S01]  /*8620*/  FFMA.FTZ R95, R95, UR19, -R68.reuse ;  /* 0x000000135f5f7c23 */ /* 0x100fe20008010844 */
[----:B------:R-:W3:Y:S01]  /*8630*/  MUFU.EX2 R90, R90 ;  /* 0x0000005a005a7308 */ /* 0x000ee20000000800 */
[----:B------:R-:W-:Y:S01]  /*8640*/  FFMA.FTZ R109, R87, UR19, -R68 ;  /* 0x00000013576d7c23 */ /* 0x000fe20008010844 */
[----:B------:R-:W-:Y:S01]  /*8650*/  FADD.FTZ R98, R91, R98 ;  /* 0x000000625b627221 */ /* 0x000fe20000010000 */
[C---:B------:R-:W-:Y:S01]  /*8660*/  HMMA.16816.F32.BF16 R20, R4.reuse, R10, R20 ;  /* 0x0000000a0414723c */ /* 0x040fe20000041814 */
[----:B------:R-:W-:Y:S01]  /*8670*/  MUFU.EX2 R88, R88 ;  /* 0x0000005800587308 */ /* 0x000fe20000000800 */
[----:B------:R-:W4:Y:S01]  /*8680*/  LDSM.16.MT88.4 R8, [R181+0x5c00] ;  /* 0x005c0000b508783b */ /* 0x000f220000004200 */
[----:B------:R-:W-:Y:S01]  /*8690*/  FADD.FTZ R96, R89, R96 ;  /* 0x0000006059607221 */ /* 0x000fe20000010000 */
[----:B------:R-:W-:Y:S01]  /*86a0*/  FADD.FTZ R87, R83, R98 ;  /* 0x0000006253577221 */ /* 0x000fe20000010000 */
[----:B------:R-:W5:Y:S01]  /*86b0*/  MUFU.EX2 R79, R79 ;  /* 0x0000004f004f7308 */ /* 0x000f620000000800 */
[----:B------:R-:W-:Y:S01]  /*86c0*/  FFMA.FTZ R91, R86, UR19, -R69 ;  /* 0x00000013565b7c23 */ /* 0x000fe20008010845 */
[----:B------:R-:W-:Y:S01]  /*86d0*/  FADD.FTZ R83, R81, R96 ;  /* 0x0000006051537221 */ /* 0x000fe20000010000 */
[C---:B--2---:R-:W-:Y:S01]  /*86e0*/  HMMA.16816.F32.BF16 R16, R4.reuse, R36, R16 ;  /* 0x000000240410723c */ /* 0x044fe20000041810 */
[----:B------:R2:W-:Y:S01]  /*86f0*/  MUFU.EX2 R102, R118 ;  /* 0x0000007600667308 */ /* 0x0005e20000000800 */
[----:B-1----:R-:W-:Y:S01]  /*8700*/  F2FP.BF16.F32.PACK_AB R36, R76, R77 ;  /* 0x0000004d4c24723e */ /* 0x002fe200000010ff */
[----:B------:R-:W-:Y:S01]  /*8710*/  FADD.FTZ R78, R78, R87 ;  /* 0x000000574e4e7221 */ /* 0x000fe20000010000 */
[----:B---3--:R-:W-:Y:S01]  /*8720*/  F2FP.BF16.F32.PACK_AB R37, R90, R71 ;  /* 0x000000475a25723e */ /* 0x008fe200000010ff */
[----:B------:R-:W1:Y:S01]  /*8730*/  MUFU.EX2 R73, R73 ;  /* 0x0000004900497308 */ /* 0x000e620000000800 */
[----:B------:R-:W-:Y:S01]  /*8740*/  FADD.FTZ R72, R72, R83 ;  /* 0x0000005348487221 */ /* 0x000fe20000010000 */
[----:B------:R-:W-:Y:S01]  /*8750*/  FADD.FTZ R77, R77, R78 ;  /* 0x0000004e4d4d7221 */ /* 0x000fe20000010000 */
[----:B------:R-:W-:Y:S01]  /*8760*/  HMMA.16816.F32.BF16 R12, R4, R38, R12 ;  /* 0x00000026040c723c */ /* 0x000fe2000004180c */
[----:B------:R-:W-:Y:S01]  /*8770*/  F2FP.BF16.F32.PACK_AB R38, R74, R75 ;  /* 0x0000004b4a26723e */ /* 0x000fe200000010ff */
[----:B------:R3:W-:Y:S01]  /*8780*/  MUFU.EX2 R100, R151 ;  /* 0x0000009700647308 */ /* 0x0007e20000000800 */
[----:B-----5:R-:W-:Y:S01]  /*8790*/  F2FP.BF16.F32.PACK_AB R39, R79, R88 ;  /* 0x000000584f27723e */ /* 0x020fe200000010ff */
[----:B------:R-:W5:Y:S01]  /*87a0*/  LDSM.16.MT88.4 R4, [R70+0x5c00] ;  /* 0x005c00004604783b */ /* 0x000f620000004200 */
[----:B------:R-:W-:Y:S01]  /*87b0*/  FADD.FTZ R71, R71, R72 ;  /* 0x0000004847477221 */ /* 0x000fe20000010000 */
[----:B------:R-:W3:Y:S01]  /*87c0*/  MUFU.EX2 R97, R133 ;  /* 0x0000008500617308 */ /* 0x000ee20000000800 */
[--C-:B--2---:R-:W-:Y:S01]  /*87d0*/  FFMA.FTZ R118, R101, UR19, -R68.reuse ;  /* 0x0000001365767c23 */ /* 0x104fe20008010844 */
[----:B------:R-:W-:Y:S01]  /*87e0*/  FADD.FTZ R76, R76, R77 ;  /* 0x0000004d4c4c7221 */ /* 0x000fe20000010000 */
[--C-:B------:R-:W-:Y:S01]  /*87f0*/  FFMA.FTZ R89, R84, UR19, -R69.reuse ;  /* 0x0000001354597c23 */ /* 0x100fe20008010845 */
[----:B------:R-:W-:Y:S01]  /*8800*/  MUFU.EX2 R106, R106 ;  /* 0x0000006a006a7308 */ /* 0x000fe20000000800 */
[C---:B------:R-:W-:Y:S01]  /*8810*/  HMMA.16816.F32.BF16 R24, R36.reuse, R32, R24 ;  /* 0x000000202418723c */ /* 0x040fe20000041818 */
[----:B-1----:R-:W-:Y:S01]  /*8820*/  F2FP.BF16.F32.PACK_AB R32, R102, R73 ;  /* 0x000000496620723e */ /* 0x002fe200000010ff */
[--C-:B------:R-:W-:Y:S01]  /*8830*/  FFMA.FTZ R86, R80, UR19, -R69.reuse ;  /* 0x0000001350567c23 */ /* 0x100fe20008010845 */
[----:B------:R-:W1:Y:S01]  /*8840*/  MUFU.EX2 R103, R160 ;  /* 0x000000a000677308 */ /* 0x000e620000000800 */
[--C-:B------:R-:W-:Y:S01]  /*8850*/  FFMA.FTZ R84, R55, UR19, -R68.reuse ;  /* 0x0000001337547c23 */ /* 0x100fe20008010844 */
[--C-:B---3--:R-:W-:Y:S01]  /*8860*/  FFMA.FTZ R151, R158, UR19, -R69.reuse ;  /* 0x000000139e977c23 */ /* 0x108fe20008010845 */
[----:B------:R-:W-:Y:S01]  /*8870*/  FFMA.FTZ R158, R147, UR19, -R68 ;  /* 0x00000013939e7c23 */ /* 0x000fe20008010844 */
[----:B------:R2:W-:Y:S01]  /*8880*/  MUFU.EX2 R101, R119 ;  /* 0x0000007700657308 */ /* 0x0005e20000000800 */
[C---:B------:R-:W-:Y:S01]  /*8890*/  HMMA.16816.F32.BF16 R20, R36.reuse, R34, R20 ;  /* 0x000000222414723c */ /* 0x040fe20000041814 */
[----:B------:R-:W-:Y:S01]  /*88a0*/  F2FP.BF16.F32.PACK_AB R34, R97, R100 ;  /* 0x000000646122723e */ /* 0x000fe200000010ff */
[--C-:B------:R-:W-:Y:S01]  /*88b0*/  FFMA.FTZ R133, R140, UR19, -R69.reuse ;  /* 0x000000138c857c23 */ /* 0x100fe20008010845 */
[----:B------:R-:W3:Y:S01]  /*88c0*/  MUFU.EX2 R118, R118 ;  /* 0x0000007600767308 */ /* 0x000ee20000000800 */
[----:B------:R-:W-:Y:S01]  /*88d0*/  FADD.FTZ R75, R75, R76 ;  /* 0x0000004c4b4b7221 */ /* 0x000fe20000010000 */
[--C-:B------:R-:W-:Y:S01]  /*88e0*/  FFMA.FTZ R51, R51, UR19, -R68.reuse ;  /* 0x0000001333337c23 */ /* 0x100fe20008010844 */
[----:B------:R-:W-:Y:S01]  /*88f0*/  FFMA.FTZ R63, R63, UR19, -R69 ;  /* 0x000000133f3f7c23 */ /* 0x000fe20008010845 */
[----:B------:R-:W-:Y:S01]  /*8900*/  MUFU.EX2 R140, R196 ;  /* 0x000000c4008c7308 */ /* 0x000fe20000000800 */
[C---:B------:R-:W-:Y:S01]  /*8910*/  HMMA.16816.F32.BF16 R16, R36.reuse, R28, R16 ;  /* 0x0000001c2410723c */ /* 0x040fe20000041810 */
[----:B-1----:R-:W-:Y:S01]  /*8920*/  F2FP.BF16.F32.PACK_AB R33, R103, R106 ;  /* 0x0000006a6721723e */ /* 0x002fe200000010ff */
[--C-:B------:R-:W-:Y:S01]  /*8930*/  FFMA.FTZ R160, R137, UR19, -R68.reuse ;  /* 0x0000001389a07c23 */ /* 0x100fe20008010844 */
[----:B------:R-:W-:Y:S01]  /*8940*/  MUFU.EX2 R133, R133 ;  /* 0x0000008500857308 */ /* 0x000fe20000000800 */
[----:B------:R-:W-:Y:S01]  /*8950*/  FADD.FTZ R74, R74, R75 ;  /* 0x0000004b4a4a7221 */ /* 0x000fe20000010000 */
[--C-:B--2---:R-:W-:Y:S01]  /*8960*/  FFMA.FTZ R119, R138, UR19, -R69.reuse ;  /* 0x000000138a777c23 */ /* 0x104fe20008010845 */
[--C-:B------:R-:W-:Y:S01]  /*8970*/  FFMA.FTZ R138, R123, UR19, -R68.reuse ;  /* 0x000000137b8a7c23 */ /* 0x100fe20008010844 */
[----:B------:R-:W-:Y:S01]  /*8980*/  MUFU.EX2 R139, R139 ;  /* 0x0000008b008b7308 */ /* 0x000fe20000000800 */
[----:B------:R-:W-:Y:S01]  /*8990*/  HMMA.16816.F32.BF16 R28, R36, R30, R12 ;  /* 0x0000001e241c723c */ /* 0x000fe2000004180c */
[----:B------:R-:W1:Y:S01]  /*89a0*/  LDSM.16.MT88.4 R12, [R181+0x6000] ;  /* 0x00600000b50c783b */ /* 0x000e620000004200 */
[----:B---3--:R-:W-:Y:S01]  /*89b0*/  F2FP.BF16.F32.PACK_AB R35, R118, R101 ;  /* 0x000000657623723e */ /* 0x008fe200000010ff */
[--C-:B------:R-:W-:Y:S01]  /*89c0*/  FFMA.FTZ R36, R136, UR19, -R69.reuse ;  /* 0x0000001388247c23 */ /* 0x100fe20008010845 */
[--C-:B------:R-:W-:Y:S01]  /*89d0*/  FFMA.FTZ R136, R121, UR19, -R68.reuse ;  /* 0x0000001379887c23 */ /* 0x100fe20008010844 */
[--C-:B------:R-:W-:Y:S01]  /*89e0*/  FFMA.FTZ R38, R134, UR19, -R69.reuse ;  /* 0x0000001386267c23 */ /* 0x100fe20008010845 */
[--C-:B------:R-:W-:Y:S01]  /*89f0*/  FFMA.FTZ R37, R132, UR19, -R69.reuse ;  /* 0x0000001384257c23 */ /* 0x100fe20008010845 */
[----:B------:R-:W-:Y:S01]  /*8a00*/  FFMA.FTZ R39, R125, UR19, -R68 ;  /* 0x000000137d277c23 */ /* 0x000fe20008010844 */
[----:B------:R-:W-:Y:S01]  /*8a10*/  MUFU.EX2 R119, R119 ;  /* 0x0000007700777308 */ /* 0x000fe20000000800 */
[----:B----4-:R-:W-:Y:S01]  /*8a20*/  HMMA.16816.F32.BF16 R24, R32, R8, R24 ;  /* 0x000000082018723c */ /* 0x010fe20000041818 */
[----:B------:R-:W-:Y:S01]  /*8a30*/  FADD.FTZ R73, R73, R74 ;  /* 0x0000004a49497221 */ /* 0x000fe20000010000 */
[----:B------:R-:W-:Y:S01]  /*8a40*/  FFMA.FTZ R57, R57, UR19, -R69 ;  /* 0x0000001339397c23 */ /* 0x000fe20008010845 */
[----:B------:R2:W3:Y:S02]  /*8a50*/  MUFU.EX2 R134, R36 ;  /* 0x0000002400867308 */ /* 0x0004e40000000800 */
[----:B------:R-:W-:-:S02]  /*8a60*/  FADD.FTZ R73, R102, R73 ;  /* 0x0000004966497221 */ /* 0x000fc40000010000 */
[----:B------:R-:W-:Y:S01]  /*8a70*/  MUFU.EX2 R132, R38 ;  /* 0x0000002600847308 */ /* 0x000fe20000000800 */
[C---:B------:R-:W-:Y:S01]  /*8a80*/  HMMA.16816.F32.BF16 R20, R32.reuse, R10, R20 ;  /* 0x0000000a2014723c */ /* 0x040fe20000041814 */
[----:B------:R-:W4:Y:S01]  /*8a90*/  LDSM.16.MT88.4 R8, [R70+0x6000] ;  /* 0x006000004608783b */ /* 0x000f220000004200 */
[----:B------:R-:W-:Y:S01]  /*8aa0*/  FADD.FTZ R100, R100, R73 ;  /* 0x0000004964647221 */ /* 0x000fe20000010000 */
[----:B------:R-:W3:Y:S03]  /*8ab0*/  MUFU.EX2 R121, R37 ;  /* 0x0000002500797308 */ /* 0x000ee60000000800 */
[----:B------:R-:W-:Y:S01]  /*8ac0*/  FADD.FTZ R100, R97, R100 ;  /* 0x0000006461647221 */ /* 0x000fe20000010000 */
[----:B------:R-:W-:Y:S01]  /*8ad0*/  MUFU.EX2 R136, R136 ;  /* 0x0000008800887308 */ /* 0x000fe20000000800 */
[----:B-----5:R-:W-:Y:S01]  /*8ae0*/  HMMA.16816.F32.BF16 R16, R32, R4, R16 ;  /* 0x000000042010723c */ /* 0x020fe20000041810 */
[--C-:B--2---:R-:W-:Y:S01]  /*8af0*/  FFMA.FTZ R36, R144, UR19, -R69.reuse ;  /* 0x0000001390247c23 */ /* 0x104fe20008010845 */
[----:B------:R-:W-:Y:S01]  /*8b00*/  FFMA.FTZ R144, R189, UR19, -R68 ;  /* 0x00000013bd907c23 */ /* 0x000fe20008010844 */
[----:B------:R-:W2:Y:S01]  /*8b10*/  MUFU.EX2 R125, R127 ;  /* 0x0000007f007d7308 */ /* 0x000ea20000000800 */
[----:B------:R-:W-:-:S03]  /*8b20*/  FFMA.FTZ R189, R156, UR19, -R69 ;  /* 0x000000139cbd7c23 */ /* 0x000fc60008010845 */
[----:B------:R-:W-:Y:S01]  /*8b30*/  MUFU.EX2 R123, R39 ;  /* 0x00000027007b7308 */ /* 0x000fe20000000800 */
[----:B------:R-:W-:Y:S01]  /*8b40*/  HMMA.16816.F32.BF16 R28, R32, R6, R28 ;  /* 0x00000006201c723c */ /* 0x000fe2000004181c */
[----:B---3--:R-:W-:Y:S01]  /*8b50*/  F2FP.BF16.F32.PACK_AB R32, R134, R119 ;  /* 0x000000778620723e */ /* 0x008fe200000010ff */
[----:B------:R-:W3:Y:S01]  /*8b60*/  LDSM.16.MT88.4 R4, [R181+0x6400] ;  /* 0x00640000b504783b */ /* 0x000ee20000004200 */
[----:B------:R-:W5:Y:S01]  /*8b70*/  MUFU.EX2 R138, R138 ;  /* 0x0000008a008a7308 */ /* 0x000f620000000800 */
[----:B------:R-:W-:Y:S01]  /*8b80*/  F2FP.BF16.F32.PACK_AB R34, R121, R132 ;  /* 0x000000847922723e */ /* 0x000fe200000010ff */
[--C-:B------:R-:W-:Y:S02]  /*8b90*/  FFMA.FTZ R37, R142, UR19, -R69.reuse ;  /* 0x000000138e257c23 */ /* 0x100fe40008010845 */
[----:B------:R-:W-:Y:S01]  /*8ba0*/  MUFU.EX2 R142, R36 ;  /* 0x00000024008e7308 */ /* 0x000fe20000000800 */
[----:B--2---:R-:W-:Y:S01]  /*8bb0*/  F2FP.BF16.F32.PACK_AB R33, R125, R136 ;  /* 0x000000887d21723e */ /* 0x004fe200000010ff */
[----:B------:R-:W-:Y:S01]  /*8bc0*/  FFMA.FTZ R127, R146, UR19, -R69 ;  /* 0x00000013927f7c23 */ /* 0x000fe20008010845 */
[----:B------:R-:W-:Y:S01]  /*8bd0*/  FFMA.FTZ R146, R135, UR19, -R68 ;  /* 0x0000001387927c23 */ /* 0x000fe20008010844 */
[----:B------:R-:W-:Y:S04]  /*8be0*/  MUFU.EX2 R137, R37 ;  /* 0x0000002500897308 */ /* 0x000fe80000000800 */
[----:B------:R-:W-:Y:S01]  /*8bf0*/  MUFU.EX2 R127, R127 ;  /* 0x0000007f007f7308 */ /* 0x000fe20000000800 */
[----:B-----5:R-:W-:-:S03]  /*8c00*/  F2FP.BF16.F32.PACK_AB R35, R138, R123 ;  /* 0x0000007b8a23723e */ /* 0x020fc600000010ff */
[----:B------:R2:W-:Y:S04]  /*8c10*/  MUFU.EX2 R135, R160 ;  /* 0x000000a000877308 */ /* 0x0005e80000000800 */
[C---:B-1----:R-:W-:Y:S01]  /*8c20*/  HMMA.16816.F32.BF16 R24, R32.reuse, R12, R24 ;  /* 0x0000000c2018723c */ /* 0x042fe20000041818 */
[----:B------:R-:W1:Y:S04]  /*8c30*/  MUFU.EX2 R146, R146 ;  /* 0x0000009200927308 */ /* 0x000e680000000800 */
[----:B------:R-:W5:Y:S03]  /*8c40*/  MUFU.EX2 R144, R144 ;  /* 0x0000009000907308 */ /* 0x000f660000000800 */
[----:B------:R-:W-:Y:S01]  /*8c50*/  HMMA.16816.F32.BF16 R20, R32, R14, R20 ;  /* 0x0000000e2014723c */ /* 0x000fe20000041814 */
[----:B------:R-:W3:Y:S01]  /*8c60*/  LDSM.16.MT88.4 R12, [R70+0x6400] ;  /* 0x00640000460c783b */ /* 0x000ee20000004200 */
[--C-:B--2---:R-:W-:Y:S01]  /*8c70*/  FFMA.FTZ R160, R169, UR19, -R68.reuse ;  /* 0x00000013a9a07c23 */ /* 0x104fe20008010844 */
[----:B------:R-:W-:Y:S01]  /*8c80*/  MUFU.EX2 R158, R158 ;  /* 0x0000009e009e7308 */ /* 0x000fe20000000800 */
[----:B------:R-:W-:Y:S01]  /*8c90*/  FFMA.FTZ R169, R192, UR19, -R69 ;  /* 0x00000013c0a97c23 */ /* 0x000fe20008010845 */
[----:B------:R-:W-:-:S02]  /*8ca0*/  FFMA.FTZ R192, R171, UR19, -R68 ;  /* 0x00000013abc07c23 */ /* 0x000fc40008010844 */
[----:B------:R-:W-:Y:S01]  /*8cb0*/  MUFU.EX2 R162, R162 ;  /* 0x000000a200a27308 */ /* 0x000fe20000000800 */
[C---:B----4-:R-:W-:Y:S01]  /*8cc0*/  HMMA.16816.F32.BF16 R36, R32.reuse, R8, R16 ;  /* 0x000000082024723c */ /* 0x050fe20000041810 */
[----:B------:R-:W2:Y:S01]  /*8cd0*/  LDSM.16.MT88.4 R16, [R181+0x6800] ;  /* 0x00680000b510783b */ /* 0x000ea20000004200 */
[--C-:B------:R-:W-:Y:S01]  /*8ce0*/  FFMA.FTZ R9, R154, UR19, -R69.reuse ;  /* 0x000000139a097c23 */ /* 0x100fe20008010845 */
[----:B------:R-:W-:Y:S01]  /*8cf0*/  FFMA.FTZ R8, R152, UR19, -R69 ;  /* 0x0000001398087c23 */ /* 0x000fe20008010845 */
[----:B------:R4:W3:Y:S04]  /*8d00*/  MUFU.EX2 R154, R151 ;  /* 0x00000097009a7308 */ /* 0x0008e80000000800 */
[----:B------:R-:W-:Y:S01]  /*8d10*/  MUFU.EX2 R152, R9 ;  /* 0x0000000900987308 */ /* 0x000fe20000000800 */
[----:B------:R-:W-:Y:S01]  /*8d20*/  HMMA.16816.F32.BF16 R28, R32, R10, R28 ;  /* 0x0000000a201c723c */ /* 0x000fe2000004181c */
[----:B------:R-:W-:-:S02]  /*8d30*/  F2FP.BF16.F32.PACK_AB R32, R133, R140 ;  /* 0x0000008c8520723e */ /* 0x000fc400000010ff */
[----:B------:R3:W-:Y:S01]  /*8d40*/  MUFU.EX2 R147, R8 ;  /* 0x0000000800937308 */ /* 0x0007e20000000800 */
[----:B-1----:R-:W-:Y:S02]  /*8d50*/  F2FP.BF16.F32.PACK_AB R33, R146, R135 ;  /* 0x000000879221723e */ /* 0x002fe400000010ff */
[----:B------:R-:W-:Y:S01]  /*8d60*/  F2FP.BF16.F32.PACK_AB R34, R142, R127 ;  /* 0x0000007f8e22723e */ /* 0x000fe200000010ff */
[----:B------:R-:W-:Y:S01]  /*8d70*/  MUFU.EX2 R160, R160 ;  /* 0x000000a000a07308 */ /* 0x000fe20000000800 */
[----:B-----5:R-:W-:Y:S01]  /*8d80*/  F2FP.BF16.F32.PACK_AB R35, R139, R144 ;  /* 0x000000908b23723e */ /* 0x020fe200000010ff */
[----:B----4-:R-:W-:Y:S02]  /*8d90*/  FFMA.FTZ R151, R157, UR19, -R68 ;  /* 0x000000139d977c23 */ /* 0x010fe40008010844 */
[----:B------:R1:W4:Y:S04]  /*8da0*/  MUFU.EX2 R157, R187 ;  /* 0x000000bb009d7308 */ /* 0x0003280000000800 */
[----:B------:R-:W5:Y:S01]  /*8db0*/  MUFU.EX2 R151, R151 ;  /* 0x0000009700977308 */ /* 0x000f620000000800 */
[C---:B---3--:R-:W-:Y:S01]  /*8dc0*/  HMMA.16816.F32.BF16 R24, R32.reuse, R4, R24 ;  /* 0x000000042018723c */ /* 0x048fe20000041818 */
[----:B------:R-:W3:Y:S02]  /*8dd0*/  LDSM.16.MT88.4 R8, [R70+0x6800] ;  /* 0x006800004608783b */ /* 0x000ee40000004200 */
[----:B------:R-:W3:Y:S04]  /*8de0*/  MUFU.EX2 R169, R169 ;  /* 0x000000a900a97308 */ /* 0x000ee80000000800 */
[----:B------:R-:W-:Y:S01]  /*8df0*/  MUFU.EX2 R192, R192 ;  /* 0x000000c000c07308 */ /* 0x000fe20000000800 */
[C---:B------:R-:W-:Y:S01]  /*8e00*/  HMMA.16816.F32.BF16 R20, R32.reuse, R6, R20 ;  /* 0x000000062014723c */ /* 0x040fe20000041814 */
[----:B------:R-:W3:Y:S01]  /*8e10*/  LDSM.16.MT88.4 R4, [R181+0x6c00] ;  /* 0x006c0000b504783b */ /* 0x000ee20000004200 */
[----:B-1----:R-:W-:Y:S01]  /*8e20*/  FFMA.FTZ R187, R170, UR19, -R69 ;  /* 0x00000013aabb7c23 */ /* 0x002fe20008010845 */
[----:B------:R-:W-:Y:S04]  /*8e30*/  MUFU.EX2 R159, R191 ;  /* 0x000000bf009f7308 */ /* 0x000fe80000000800 */
[----:B------:R1:W-:Y:S01]  /*8e40*/  MUFU.EX2 R170, R180 ;  /* 0x000000b400aa7308 */ /* 0x0003e20000000800 */
[----:B------:R-:W-:Y:S01]  /*8e50*/  HMMA.16816.F32.BF16 R36, R32, R12, R36 ;  /* 0x0000000c2024723c */ /* 0x000fe20000041824 */
[----:B------:R-:W-:-:S02]  /*8e60*/  F2FP.BF16.F32.PACK_AB R12, R154, R137 ;  /* 0x000000899a0c723e */ /* 0x000fc400000010ff */
[----:B----4-:R-:W-:Y:S01]  /*8e70*/  F2FP.BF16.F32.PACK_AB R13, R157, R158 ;  /* 0x0000009e9d0d723e */ /* 0x010fe200000010ff */
        /* <DEDUP_REMOVED lines=8> */
[----:B------:R4:W-:Y:S01]  /*8f00*/  MUFU.EX2 R188, R33 ;  /* 0x0000002100bc7308 */ /* 0x0009e20000000800 */
[--C-:B------:R-:W-:Y:S01]  /*8f10*/  FFMA.FTZ R35, R184, UR19, -R69.reuse ;  /* 0x00000013b8237c23 */ /* 0x100fe20008010845 */
[----:B-1----:R-:W-:Y:S01]  /*8f20*/  FFMA.FTZ R180, R166, UR19, -R69 ;  /* 0x00000013a6b47c23 */ /* 0x002fe20008010845 */
[----:B--2---:R-:W-:Y:S01]  /*8f30*/  HMMA.16816.F32.BF16 R24, R12, R16, R24 ;  /* 0x000000100c18723c */ /* 0x004fe20000041818 */
[----:B------:R1:W-:Y:S01]  /*8f40*/  MUFU.EX2 R167, R32 ;  /* 0x0000002000a77308 */ /* 0x0003e20000000800 */
[----:B------:R-:W-:-:S03]  /*8f50*/  FFMA.FTZ R191, R145, UR19, -R68 ;  /* 0x0000001391bf7c23 */ /* 0x000fc60008010844 */
[----:B------:R-:W-:Y:S03]  /*8f60*/  MUFU.EX2 R190, R190 ;  /* 0x000000be00be7308 */ /* 0x000fe60000000800 */
[C---:B------:R-:W-:Y:S01]  /*8f70*/  HMMA.16816.F32.BF16 R20, R12.reuse, R18, R20 ;  /* 0x000000120c14723c */ /* 0x040fe20000041814 */
[----:B------:R-:W2:Y:S01]  /*8f80*/  MUFU.EX2 R179, R185 ;  /* 0x000000b900b37308 */ /* 0x000ea20000000800 */
[----:B------:R-:W5:Y:S01]  /*8f90*/  LDSM.16.MT88.4 R16, [R70+0x6c00] ;  /* 0x006c00004610783b */ /* 0x000f620000004200 */
[----:B----4-:R-:W-:Y:S01]  /*8fa0*/  FFMA.FTZ R33, R168, UR19, -R69 ;  /* 0x00000013a8217c23 */ /* 0x010fe20008010845 */
[--C-:B------:R-:W-:Y:S01]  /*8fb0*/  FFMA.FTZ R168, R163, UR19, -R68.reuse ;  /* 0x00000013a3a87c23 */ /* 0x100fe20008010844 */
[----:B------:R-:W4:Y:S01]  /*8fc0*/  MUFU.EX2 R171, R34 ;  /* 0x0000002200ab7308 */ /* 0x000f220000000800 */
[----:B-1----:R-:W-:Y:S02]  /*8fd0*/  FFMA.FTZ R32, R165, UR19, -R68 ;  /* 0x00000013a5207c23 */ /* 0x002fe40008010844 */
[C---:B---3--:R-:W-:Y:S01]  /*8fe0*/  HMMA.16816.F32.BF16 R36, R12.reuse, R8, R36 ;  /* 0x000000080c24723c */ /* 0x048fe20000041824 */
[----:B------:R1:W-:Y:S04]  /*8ff0*/  MUFU.EX2 R184, R186 ;  /* 0x000000ba00b87308 */ /* 0x0003e80000000800 */
[----:B------:R-:W3:Y:S03]  /*9000*/  MUFU.EX2 R185, R35 ;  /* 0x0000002300b97308 */ /* 0x000ee60000000800 */
[----:B------:R-:W-:Y:S01]  /*9010*/  HMMA.16816.F32.BF16 R28, R12, R10, R28 ;  /* 0x0000000a0c1c723c */ /* 0x000fe2000004181c */
[----:B------:R-:W3:Y:S01]  /*9020*/  LDSM.16.MT88.4 R8, [R181+0x7000] ;  /* 0x00700000b508783b */ /* 0x000ee20000004200 */
[----:B------:R-:W-:Y:S01]  /*9030*/  F2FP.BF16.F32.PACK_AB R12, R169, R162 ;  /* 0x000000a2a90c723e */ /* 0x000fe200000010ff */
[----:B------:R-:W-:Y:S01]  /*9040*/  MUFU.EX2 R165, R33 ;  /* 0x0000002100a57308 */ /* 0x000fe20000000800 */
[----:B--2---:R-:W-:-:S02]  /*9050*/  F2FP.BF16.F32.PACK_AB R13, R179, R190 ;  /* 0x000000beb30d723e */ /* 0x004fc400000010ff */
[----:B------:R-:W-:Y:S01]  /*9060*/  F2FP.BF16.F32.PACK_AB R14, R167, R188 ;  /* 0x000000bca70e723e */ /* 0x000fe200000010ff */
[----:B------:R2:W-:Y:S01]  /*9070*/  MUFU.EX2 R163, R32 ;  /* 0x0000002000a37308 */ /* 0x0005e20000000800 */
[----:B----4-:R-:W-:Y:S01]  /*9080*/  F2FP.BF16.F32.PACK_AB R15, R192, R171 ;  /* 0x000000abc00f723e */ /* 0x010fe200000010ff */
[----:B-1----:R-:W-:Y:S02]  /*9090*/  FFMA.FTZ R186, R164, UR19, -R69 ;  /* 0x00000013a4ba7c23 */ /* 0x002fe40008010845 */
[----:B------:R-:W1:Y:S04]  /*90a0*/  MUFU.EX2 R168, R168 ;  /* 0x000000a800a87308 */ /* 0x000e680000000800 */
[C---:B------:R-:W-:Y:S01]  /*90b0*/  HMMA.16816.F32.BF16 R24, R12.reuse, R4, R24 ;  /* 0x000000040c18723c */ /* 0x040fe20000041818 */
[----:B------:R-:W4:Y:S04]  /*90c0*/  MUFU.EX2 R166, R193 ;  /* 0x000000c100a67308 */ /* 0x000f280000000800 */
[----:B------:R4:W-:Y:S01]  /*90d0*/  MUFU.EX2 R156, R186 ;  /* 0x000000ba009c7308 */ /* 0x0009e20000000800 */
[----:B--2---:R-:W-:Y:S02]  /*90e0*/  LDSM.16.MT88.4 R32, [R181+0x7400] ;  /* 0x00740000b520783b */ /* 0x004fe40000004200 */
[C---:B------:R-:W-:Y:S01]  /*90f0*/  HMMA.16816.F32.BF16 R20, R12.reuse, R6, R20 ;  /* 0x000000060c14723c */ /* 0x040fe20000041814 */
[----:B------:R-:W2:Y:S01]  /*9100*/  MUFU.EX2 R164, R180 ;  /* 0x000000b400a47308 */ /* 0x000ea20000000800 */
[----:B------:R-:W2:Y:S03]  /*9110*/  LDSM.16.MT88.4 R4, [R70+0x7000] ;  /* 0x007000004604783b */ /* 0x000ea60000004200 */
[----:B------:R-:W-:Y:S03]  /*9120*/  MUFU.EX2 R155, R189 ;  /* 0x000000bd009b7308 */ /* 0x000fe60000000800 */
[----:B-----5:R-:W-:Y:S01]  /*9130*/  HMMA.16816.F32.BF16 R36, R12, R16, R36 ;  /* 0x000000100c24723c */ /* 0x020fe20000041824 */
[----:B---3--:R-:W-:Y:S01]  /*9140*/  F2FP.BF16.F32.PACK_AB R16, R185, R184 ;  /* 0x000000b8b910723e */ /* 0x008fe200000010ff */
[----:B------:R-:W-:Y:S01]  /*9150*/  MUFU.EX2 R145, R161 ;  /* 0x000000a100917308 */ /* 0x000fe20000000800 */
[----:B-1----:R-:W-:Y:S01]  /*9160*/  F2FP.BF16.F32.PACK_AB R17, R168, R163 ;  /* 0x000000a3a811723e */ /* 0x002fe200000010ff */
[----:B----4-:R-:W-:-:S02]  /*9170*/  FFMA.FTZ R186, R141, UR19, -R68 ;  /* 0x000000138dba7c23 */ /* 0x010fc40008010844 */
[----:B------:R-:W1:Y:S02]  /*9180*/  MUFU.EX2 R180, R191 ;  /* 0x000000bf00b47308 */ /* 0x000e640000000800 */
[----:B------:R-:W-:Y:S01]  /*9190*/  HMMA.16816.F32.BF16 R28, R12, R18, R28 ;  /* 0x000000120c1c723c */ /* 0x000fe2000004181c */
[----:B------:R-:W-:Y:S01]  /*91a0*/  F2FP.BF16.F32.PACK_AB R18, R187, R170 ;  /* 0x000000aabb12723e */ /* 0x000fe200000010ff */
[----:B------:R-:W3:Y:S01]  /*91b0*/  LDSM.16.MT88.4 R12, [R70+0x7400] ;  /* 0x00740000460c783b */ /* 0x000ee20000004200 */
[----:B------:R-:W-:Y:S01]  /*91c0*/  F2FP.BF16.F32.PACK_AB R19, R166, R159 ;  /* 0x0000009fa613723e */ /* 0x000fe200000010ff */
[----:B------:R-:W-:Y:S04]  /*91d0*/  MUFU.EX2 R141, R143 ;  /* 0x0000008f008d7308 */ /* 0x000fe80000000800 */
[----:B------:R-:W4:Y:S02]  /*91e0*/  MUFU.EX2 R186, R186 ;  /* 0x000000ba00ba7308 */ /* 0x000f240000000800 */
[----:B------:R-:W-:Y:S01]  /*91f0*/  HMMA.16816.F32.BF16 R24, R16, R8, R24 ;  /* 0x000000081018723c */ /* 0x000fe20000041818 */
[----:B--2---:R-:W-:Y:S01]  /*9200*/  F2FP.BF16.F32.PACK_AB R8, R164, R165 ;  /* 0x000000a5a408723e */ /* 0x004fe200000010ff */
[----:B------:R-:W-:Y:S01]  /*9210*/  MUFU.EX2 R108, R112 ;  /* 0x00000070006c7308 */ /* 0x000fe20000000800 */
[----:B-1----:R-:W-:-:S03]  /*9220*/  F2FP.BF16.F32.PACK_AB R9, R180, R145 ;  /* 0x00000091b409723e */ /* 0x002fc600000010ff */
[----:B------:R-:W-:Y:S02]  /*9230*/  MUFU.EX2 R107, R107 ;  /* 0x0000006b006b7308 */ /* 0x000fe40000000800 */
[----:B------:R-:W-:Y:S01]  /*9240*/  HMMA.16816.F32.BF16 R20, R16, R10, R20 ;  /* 0x0000000a1014723c */ /* 0x000fe20000041814 */
[----:B------:R-:W-:Y:S01]  /*9250*/  F2FP.BF16.F32.PACK_AB R10, R155, R156 ;  /* 0x0000009c9b0a723e */ /* 0x000fe200000010ff */
[----:B------:R-:W-:Y:S01]  /*9260*/  MUFU.EX2 R99, R110 ;  /* 0x0000006e00637308 */ /* 0x000fe20000000800 */
[----:B----4-:R-:W-:-:S03]  /*9270*/  F2FP.BF16.F32.PACK_AB R11, R186, R141 ;  /* 0x0000008dba0b723e */ /* 0x010fc600000010ff */
[----:B------:R-:W-:Y:S02]  /*9280*/  MUFU.EX2 R104, R104 ;  /* 0x0000006800687308 */ /* 0x000fe40000000800 */
[C---:B------:R-:W-:Y:S02]  /*9290*/  HMMA.16816.F32.BF16 R36, R16.reuse, R4, R36 ;  /* 0x000000041024723c */ /* 0x040fe40000041824 */
[----:B------:R1:W-:Y:S04]  /*92a0*/  MUFU.EX2 R93, R95 ;  /* 0x0000005f005d7308 */ /* 0x0003e80000000800 */
[----:B------:R-:W-:Y:S02]  /*92b0*/  MUFU.EX2 R94, R94 ;  /* 0x0000005e005e7308 */ /* 0x000fe40000000800 */
[----:B------:R-:W-:Y:S01]  /*92c0*/  HMMA.16816.F32.BF16 R28, R16, R6, R28 ;  /* 0x00000006101c723c */ /* 0x000fe2000004181c */
[----:B------:R-:W2:Y:S01]  /*92d0*/  LDSM.16.MT88.4 R4, [R181+0x7800] ;  /* 0x00780000b504783b */ /* 0x000ea20000004200 */
[--C-:B------:R-:W-:Y:S01]  /*92e0*/  FFMA.FTZ R17, R126, UR19, -R69.reuse ;  /* 0x000000137e117c23 */ /* 0x100fe20008010845 */
[--C-:B------:R-:W-:Y:S01]  /*92f0*/  FFMA.FTZ R16, R124, UR19, -R69.reuse ;  /* 0x000000137c107c23 */ /* 0x100fe20008010845 */
[--C-:B------:R-:W-:Y:S01]  /*9300*/  FFMA.FTZ R126, R120, UR19, -R69.reuse ;  /* 0x00000013787e7c23 */ /* 0x100fe20008010845 */
[--C-:B------:R-:W-:Y:S01]  /*9310*/  FFMA.FTZ R120, R111, UR19, -R68.reuse ;  /* 0x000000136f787c23 */ /* 0x100fe20008010844 */
[----:B------:R-:W-:Y:S02]  /*9320*/  MUFU.EX2 R124, R17 ;  /* 0x00000011007c7308 */ /* 0x000fe40000000800 */
[----:B------:R-:W-:Y:S01]  /*9330*/  HMMA.16816.F32.BF16 R24, R8, R32, R24 ;  /* 0x000000200818723c */ /* 0x000fe20000041818 */
[--C-:B------:R-:W-:Y:S01]  /*9340*/  FFMA.FTZ R32, R122, UR19, -R69.reuse ;  /* 0x000000137a207c23 */ /* 0x100fe20008010845 */
[----:B------:R4:W5:Y:S01]  /*9350*/  MUFU.EX2 R33, R16 ;  /* 0x0000001000217308 */ /* 0x0009620000000800 */
[----:B------:R-:W-:Y:S01]  /*9360*/  FFMA.FTZ R122, R117, UR19, -R68 ;  /* 0x00000013757a7c23 */ /* 0x000fe20008010844 */
[----:B-1----:R-:W-:-:S02]  /*9370*/  FFMA.FTZ R95, R82, UR19, -R69 ;  /* 0x00000013525f7c23 */ /* 0x002fc40008010845 */
[----:B------:R-:W-:Y:S02]  /*9380*/  MUFU.EX2 R117, R126 ;  /* 0x0000007e00757308 */ /* 0x000fe40000000800 */
[C---:B------:R-:W-:Y:S01]  /*9390*/  HMMA.16816.F32.BF16 R20, R8.reuse, R34, R20 ;  /* 0x000000220814723c */ /* 0x040fe20000041814 */
[----:B------:R-:W-:Y:S01]  /*93a0*/  FFMA.FTZ R35, R115, UR19, -R68 ;  /* 0x0000001373237c23 */ /* 0x000fe20008010844 */
[----:B------:R-:W1:Y:S04]  /*93b0*/  MUFU.EX2 R32, R32 ;  /* 0x0000002000207308 */ /* 0x000e680000000800 */
[----:B------:R-:W-:Y:S01]  /*93c0*/  MUFU.EX2 R34, R122 ;  /* 0x0000007a00227308 */ /* 0x000fe20000000800 */
[----:B----4-:R-:W4:Y:S01]  /*93d0*/  LDSM.16.MT88.4 R16, [R70+0x7800] ;  /* 0x007800004610783b */ /* 0x010f220000004200 */
[----:B---3--:R-:W-:Y:S02]  /*93e0*/  HMMA.16816.F32.BF16 R36, R8, R12, R36 ;  /* 0x0000000c0824723c */ /* 0x008fe40000041824 */
[----:B------:R-:W3:Y:S01]  /*93f0*/  MUFU.EX2 R35, R35 ;  /* 0x0000002300237308 */ /* 0x000ee20000000800 */
[----:B-----5:R-:W-:-:S03]  /*9400*/  F2FP.BF16.F32.PACK_AB R12, R33, R124 ;  /* 0x0000007c210c723e */ /* 0x020fc600000010ff */
[----:B------:R-:W-:Y:S02]  /*9410*/  MUFU.EX2 R111, R113 ;  /* 0x00000071006f7308 */ /* 0x000fe40000000800 */
[----:B------:R-:W-:Y:S02]  /*9420*/  HMMA.16816.F32.BF16 R28, R8, R14, R28 ;  /* 0x0000000e081c723c */ /* 0x000fe4000004181c */
[----:B------:R-:W5:Y:S01]  /*9430*/  MUFU.EX2 R120, R120 ;  /* 0x0000007800787308 */ /* 0x000f620000000800 */
[----:B------:R-:W4:Y:S01]  /*9440*/  LDSM.16.MT88.4 R8, [R181+0x7c00] ;  /* 0x007c0000b508783b */ /* 0x000f220000004200 */
[----:B-1----:R-:W-:Y:S02]  /*9450*/  F2FP.BF16.F32.PACK_AB R14, R117, R32 ;  /* 0x00000020750e723e */ /* 0x002fe400000010ff */
[----:B------:R-:W-:Y:S01]  /*9460*/  MUFU.EX2 R85, R109 ;  /* 0x0000006d00557308 */ /* 0x000fe20000000800 */
[----:B---3--:R-:W-:-:S03]  /*9470*/  F2FP.BF16.F32.PACK_AB R13, R35, R34 ;  /* 0x00000022230d723e */ /* 0x008fc600000010ff */
[----:B------:R-:W1:Y:S04]  /*9480*/  MUFU.EX2 R92, R92 ;  /* 0x0000005c005c7308 */ /* 0x000e680000000800 */
[----:B------:R-:W-:Y:S01]  /*9490*/  MUFU.EX2 R81, R91 ;  /* 0x0000005b00517308 */ /* 0x000fe20000000800 */
[----:B-----5:R-:W-:-:S03]  /*94a0*/  F2FP.BF16.F32.PACK_AB R15, R120, R111 ;  /* 0x0000006f780f723e */ /* 0x020fc600000010ff */
[----:B------:R-:W3:Y:S04]  /*94b0*/  MUFU.EX2 R82, R89 ;  /* 0x0000005900527308 */ /* 0x000ee80000000800 */
[----:B------:R-:W-:Y:S01]  /*94c0*/  MUFU.EX2 R80, R95 ;  /* 0x0000005f00507308 */ /* 0x000fe20000000800 */
[C---:B--2---:R-:W-:Y:S03]  /*94d0*/  HMMA.16816.F32.BF16 R24, R12.reuse, R4, R24 ;  /* 0x000000040c18723c */ /* 0x044fe60000041818 */
[----:B------:R-:W2:Y:S05]  /*94e0*/  MUFU.EX2 R55, R86 ;  /* 0x0000005600377308 */ /* 0x000eaa0000000800 */
[C---:B------:R-:W-:Y:S01]  /*94f0*/  HMMA.16816.F32.BF16 R20, R12.reuse, R6, R20 ;  /* 0x000000060c14723c */ /* 0x040fe20000041814 */
[----:B------:R-:W5:Y:S07]  /*9500*/  LDSM.16.MT88.4 R4, [R70+0x7c00] ;  /* 0x007c00004604783b */ /* 0x000f6e0000004200 */
[----:B----4-:R-:W-:Y:S01]  /*9510*/  HMMA.16816.F32.BF16 R36, R12, R16, R36 ;  /* 0x000000100c24723c */ /* 0x010fe20000041824 */
[----:B------:R-:W-:-:S02]  /*9520*/  F2FP.BF16.F32.PACK_AB R16, R107, R108 ;  /* 0x0000006c6b10723e */ /* 0x000fc400000010ff */
[----:B------:R-:W-:-:S05]  /*9530*/  F2FP.BF16.F32.PACK_AB R17, R94, R93 ;  /* 0x0000005d5e11723e */ /* 0x000fca00000010ff */
[----:B------:R-:W-:Y:S01]  /*9540*/  HMMA.16816.F32.BF16 R28, R12, R18, R28 ;  /* 0x000000120c1c723c */ /* 0x000fe2000004181c */
[----:B------:R-:W4:Y:S01]  /*9550*/  LDSM.16.MT88.4 R12, [R181+0x8000] ;  /* 0x00800000b50c783b */ /* 0x000f220000004200 */
[----:B------:R-:W-:Y:S02]  /*9560*/  F2FP.BF16.F32.PACK_AB R18, R104, R99 ;  /* 0x000000636812723e */ /* 0x000fe400000010ff */
[----:B-1----:R-:W-:-:S07]  /*9570*/  F2FP.BF16.F32.PACK_AB R19, R92, R85 ;  /* 0x000000555c13723e */ /* 0x002fce00000010ff */
[----:B------:R-:W-:Y:S01]  /*9580*/  HMMA.16816.F32.BF16 R20, R16, R10, R20 ;  /* 0x0000000a1014723c */ /* 0x000fe20000041814 */
[----:B------:R-:W-:Y:S01]  /*9590*/  FADD.FTZ R11, R90, R71 ;  /* 0x000000475a0b7221 */ /* 0x000fe20000010000 */
[----:B------:R-:W-:-:S03]  /*95a0*/  FFMA.FTZ R10, R52, UR19, -R68 ;  /* 0x00000013340a7c23 */ /* 0x000fc60008010844 */
[----:B------:R-:W-:Y:S01]  /*95b0*/  FADD.FTZ R88, R88, R11 ;  /* 0x0000000b58587221 */ /* 0x000fe20000010000 */
[----:B------:R-:W-:Y:S02]  /*95c0*/  MUFU.EX2 R71, R10 ;  /* 0x0000000a00477308 */ /* 0x000fe40000000800 */
[----:B------:R-:W-:Y:S01]  /*95d0*/  HMMA.16816.F32.BF16 R24, R16, R8, R24 ;  /* 0x000000081018723c */ /* 0x000fe20000041818 */
[--C-:B------:R-:W-:Y:S01]  /*95e0*/  FFMA.FTZ R8, R54, UR19, -R68.reuse ;  /* 0x0000001336087c23 */ /* 0x100fe20008010844 */
[----:B------:R-:W-:Y:S01]  /*95f0*/  FFMA.FTZ R9, R53, UR19, -R68 ;  /* 0x0000001335097c23 */ /* 0x000fe20008010844 */
[----:B------:R-:W-:Y:S01]  /*9600*/  MUFU.EX2 R54, R84 ;  /* 0x0000005400367308 */ /* 0x000fe20000000800 */
[----:B------:R-:W-:-:S03]  /*9610*/  FADD.FTZ R79, R79, R88 ;  /* 0x000000584f4f7221 */ /* 0x000fc60000010000 */
[----:B------:R-:W1:Y:S01]  /*9620*/  MUFU.EX2 R53, R8 ;  /* 0x0000000800357308 */ /* 0x000e620000000800 */
[----:B------:R-:W-:Y:S01]  /*9630*/  FADD.FTZ R106, R106, R79 ;  /* 0x0000004f6a6a7221 */ /* 0x000fe20000010000 */
[----:B-----5:R-:W-:Y:S01]  /*9640*/  HMMA.16816.F32.BF16 R36, R16, R4, R36 ;  /* 0x000000041024723c */ /* 0x020fe20000041824 */
[----:B---3--:R-:W-:Y:S01]  /*9650*/  F2FP.BF16.F32.PACK_AB R4, R82, R81 ;  /* 0x000000515204723e */ /* 0x008fe200000010ff */
[----:B------:R-:W3:Y:S01]  /*9660*/  MUFU.EX2 R52, R9 ;  /* 0x0000000900347308 */ /* 0x000ee20000000800 */
[----:B------:R-:W-:-:S04]  /*9670*/  FADD.FTZ R106, R103, R106 ;  /* 0x0000006a676a7221 */ /* 0x000fc80000010000 */
[----:B------:R-:W-:Y:S01]  /*9680*/  FADD.FTZ R101, R101, R106 ;  /* 0x0000006a65657221 */ /* 0x000fe20000010000 */
[----:B------:R-:W-:Y:S01]  /*9690*/  HMMA.16816.F32.BF16 R28, R16, R6, R28 ;  /* 0x00000006101c723c */ /* 0x000fe2000004181c */
[----:B--2---:R-:W-:Y:S01]  /*96a0*/  F2FP.BF16.F32.PACK_AB R6, R55, R80 ;  /* 0x000000503706723e */ /* 0x004fe200000010ff */
[----:B------:R-:W-:Y:S01]  /*96b0*/  FFMA.FTZ R18, R67, UR19, -R69 ;  /* 0x0000001343127c23 */ /* 0x000fe20008010845 */
[----:B------:R-:W-:Y:S01]  /*96c0*/  FADD.FTZ R101, R118, R101 ;  /* 0x0000006576657221 */ /* 0x000fe20000010000 */
[----:B-1----:R-:W-:Y:S01]  /*96d0*/  F2FP.BF16.F32.PACK_AB R5, R53, R54 ;  /* 0x000000363505723e */ /* 0x002fe200000010ff */
[--C-:B------:R-:W-:Y:S01]  /*96e0*/  FFMA.FTZ R17, R66, UR19, -R69.reuse ;  /* 0x0000001342117c23 */ /* 0x100fe20008010845 */
[----:B------:R-:W-:Y:S01]  /*96f0*/  FFMA.FTZ R16, R65, UR19, -R69 ;  /* 0x0000001341107c23 */ /* 0x000fe20008010845 */
[----:B------:R-:W-:Y:S01]  /*9700*/  FADD.FTZ R136, R136, R101 ;  /* 0x0000006588887221 */ /* 0x000fe20000010000 */
[----:B---3--:R-:W-:Y:S01]  /*9710*/  F2FP.BF16.F32.PACK_AB R7, R71, R52 ;  /* 0x000000344707723e */ /* 0x008fe200000010ff */
[----:B------:R-:W1:Y:S01]  /*9720*/  LDSM.16.MT88.4 R8, [R70+0x8000] ;  /* 0x008000004608783b */ /* 0x000e620000004200 */
[----:B------:R-:W-:Y:S01]  /*9730*/  FFMA.FTZ R19, R64, UR19, -R69 ;  /* 0x0000001340137c23 */ /* 0x000fe20008010845 */
[----:B------:R-:W-:Y:S01]  /*9740*/  FADD.FTZ R136, R125, R136 ;  /* 0x000000887d887221 */ /* 0x000fe20000010000 */
[--C-:B------:R-:W-:Y:S01]  /*9750*/  FFMA.FTZ R64, R50, UR19, -R68.reuse ;  /* 0x0000001332407c23 */ /* 0x100fe20008010844 */
[--C-:B------:R-:W-:Y:S01]  /*9760*/  FFMA.FTZ R65, R49, UR19, -R68.reuse ;  /* 0x0000001331417c23 */ /* 0x100fe20008010844 */
[----:B------:R-:W-:Y:S01]  /*9770*/  FFMA.FTZ R66, R48, UR19, -R68 ;  /* 0x0000001330427c23 */ /* 0x000fe20008010844 */
[C---:B----4-:R-:W-:Y:S01]  /*9780*/  HMMA.16816.F32.BF16 R24, R4.reuse, R12, R24 ;  /* 0x0000000c0418723c */ /* 0x050fe20000041818 */
[----:B------:R-:W-:Y:S01]  /*9790*/  FADD.FTZ R13, R119, R100 ;  /* 0x00000064770d7221 */ /* 0x000fe20000010000 */
[----:B------:R-:W-:Y:S01]  /*97a0*/  FADD.FTZ R123, R123, R136 ;  /* 0x000000887b7b7221 */ /* 0x000fe20000010000 */
[----:B------:R-:W-:Y:S01]  /*97b0*/  MUFU.EX2 R50, R51 ;  /* 0x0000003300327308 */ /* 0x000fe20000000800 */
        /* <DEDUP_REMOVED lines=8> */
[----:B------:R-:W3:Y:S01]  /*9840*/  MUFU.EX2 R17, R17 ;  /* 0x0000001100117308 */ /* 0x000ee20000000800 */
[----:B------:R-:W-:Y:S01]  /*9850*/  FADD.FTZ R121, R121, R132 ;  /* 0x0000008479797221 */ /* 0x000fe20000010000 */
[----:B------:R-:W-:-:S02]  /*9860*/  FADD.FTZ R135, R146, R135 ;  /* 0x0000008792877221 */ /* 0x000fc40000010000 */
[----:B------:R-:W-:Y:S01]  /*9870*/  MUFU.EX2 R16, R16 ;  /* 0x0000001000107308 */ /* 0x000fe20000000800 */
[----:B------:R-:W-:Y:S01]  /*9880*/  FADD.FTZ R140, R140, R121 ;  /* 0x000000798c8c7221 */ /* 0x000fe20000010000 */
[----:B------:R-:W-:Y:S02]  /*9890*/  FADD.FTZ R144, R144, R135 ;  /* 0x0000008790907221 */ /* 0x000fe40000010000 */
[----:B------:R-:W-:Y:S01]  /*98a0*/  MUFU.EX2 R19, R19 ;  /* 0x0000001300137308 */ /* 0x000fe20000000800 */
[----:B------:R-:W-:Y:S01]  /*98b0*/  FADD.FTZ R140, R133, R140 ;  /* 0x0000008c858c7221 */ /* 0x000fe20000010000 */
[----:B------:R-:W-:Y:S02]  /*98c0*/  FADD.FTZ R139, R139, R144 ;  /* 0x000000908b8b7221 */ /* 0x000fe40000010000 */
[----:B------:R4:W5:Y:S01]  /*98d0*/  MUFU.EX2 R49, R64 ;  /* 0x0000004000317308 */ /* 0x0009620000000800 */
[----:B------:R-:W-:Y:S01]  /*98e0*/  FADD.FTZ R127, R127, R140 ;  /* 0x0000008c7f7f7221 */ /* 0x000fe20000010000 */
[----:B------:R-:W-:-:S02]  /*98f0*/  FADD.FTZ R158, R158, R139 ;  /* 0x0000008b9e9e7221 */ /* 0x000fc40000010000 */
[----:B------:R3:W-:Y:S01]  /*9900*/  MUFU.EX2 R48, R65 ;  /* 0x0000004100307308 */ /* 0x0007e20000000800 */
[----:B------:R-:W-:Y:S01]  /*9910*/  FADD.FTZ R142, R142, R127 ;  /* 0x0000007f8e8e7221 */ /* 0x000fe20000010000 */
[----:B------:R-:W-:Y:S02]  /*9920*/  FADD.FTZ R158, R157, R158 ;  /* 0x0000009e9d9e7221 */ /* 0x000fe40000010000 */
[----:B------:R5:W2:Y:S01]  /*9930*/  MUFU.EX2 R51, R66 ;  /* 0x0000004200337308 */ /* 0x000aa20000000800 */
[----:B------:R-:W-:Y:S01]  /*9940*/  FADD.FTZ R137, R137, R142 ;  /* 0x0000008e89897221 */ /* 0x000fe20000010000 */
[----:B------:R-:W-:Y:S01]  /*9950*/  FADD.FTZ R151, R151, R158 ;  /* 0x0000009e97977221 */ /* 0x000fe20000010000 */
[----:B-1----:R-:W-:Y:S02]  /*9960*/  HMMA.16816.F32.BF16 R36, R4, R8, R36 ;  /* 0x000000080424723c */ /* 0x002fe40000041824 */
[----:B------:R-:W-:Y:S01]  /*9970*/  FADD.FTZ R137, R154, R137 ;  /* 0x000000899a897221 */ /* 0x000fe20000010000 */
[----:B------:R-:W-:Y:S01]  /*9980*/  FADD.FTZ R151, R160, R151 ;  /* 0x00000097a0977221 */ /* 0x000fe20000010000 */
[----:B----4-:R-:W-:-:S02]  /*9990*/  FFMA.FTZ R64, R62, UR19, -R69 ;  /* 0x000000133e407c23 */ /* 0x010fc40008010845 */
[----:B------:R-:W-:Y:S01]  /*99a0*/  FADD.FTZ R152, R152, R137 ;  /* 0x0000008998987221 */ /* 0x000fe20000010000 */
[----:B------:R-:W-:Y:S01]  /*99b0*/  FADD.FTZ R190, R190, R151 ;  /* 0x00000097bebe7221 */ /* 0x000fe20000010000 */
[----:B------:R-:W-:Y:S01]  /*99c0*/  HMMA.16816.F32.BF16 R28, R4, R10, R28 ;  /* 0x0000000a041c723c */ /* 0x000fe2000004181c */
[----:B------:R-:W1:Y:S01]  /*99d0*/  LDSM.16.MT88.4 R8, [R70+0x8400] ;  /* 0x008400004608783b */ /* 0x000e620000004200 */
[----:B------:R-:W-:Y:S01]  /*99e0*/  FADD.FTZ R147, R147, R152 ;  /* 0x0000009893937221 */ /* 0x000fe20000010000 */
[----:B------:R-:W-:Y:S01]  /*99f0*/  FADD.FTZ R190, R179, R190 ;  /* 0x000000beb3be7221 */ /* 0x000fe20000010000 */
[----:B---3--:R-:W-:Y:S01]  /*9a00*/  FFMA.FTZ R65, R61, UR19, -R69 ;  /* 0x000000133d417c23 */ /* 0x008fe20008010845 */
[----:B------:R-:W-:Y:S01]  /*9a10*/  F2FP.BF16.F32.PACK_AB R4, R17, R18 ;  /* 0x000000121104723e */ /* 0x000fe200000010ff */
[----:B------:R-:W-:Y:S01]  /*9a20*/  FADD.FTZ R162, R162, R147 ;  /* 0x00000093a2a27221 */ /* 0x000fe20000010000 */
[----:B------:R-:W-:Y:S01]  /*9a30*/  FADD.FTZ R171, R171, R190 ;  /* 0x000000beabab7221 */ /* 0x000fe20000010000 */
[----:B-----5:R-:W-:Y:S01]  /*9a40*/  F2FP.BF16.F32.PACK_AB R5, R49, R50 ;  /* 0x000000323105723e */ /* 0x020fe200000010ff */
[----:B------:R-:W-:Y:S01]  /*9a50*/  FFMA.FTZ R66, R60, UR19, -R69 ;  /* 0x000000133c427c23 */ /* 0x000fe20008010845 */
[----:B------:R-:W-:Y:S01]  /*9a60*/  FADD.FTZ R169, R169, R162 ;  /* 0x000000a2a9a97221 */ /* 0x000fe20000010000 */
[----:B------:R-:W-:Y:S01]  /*9a70*/  FADD.FTZ R192, R192, R171 ;  /* 0x000000abc0c07221 */ /* 0x000fe20000010000 */
[----:B------:R-:W-:Y:S01]  /*9a80*/  F2FP.BF16.F32.PACK_AB R6, R19, R16 ;  /* 0x000000101306723e */ /* 0x000fe200000010ff */
[----:B------:R-:W-:Y:S01]  /*9a90*/  MUFU.EX2 R60, R65 ;  /* 0x00000041003c7308 */ /* 0x000fe20000000800 */
[----:B------:R-:W-:Y:S01]  /*9aa0*/  FADD.FTZ R188, R188, R169 ;  /* 0x000000a9bcbc7221 */ /* 0x000fe20000010000 */
[----:B------:R-:W-:Y:S01]  /*9ab0*/  FADD.FTZ R163, R163, R192 ;  /* 0x000000c0a3a37221 */ /* 0x000fe20000010000 */
[----:B--2---:R-:W-:Y:S01]  /*9ac0*/  F2FP.BF16.F32.PACK_AB R7, R51, R48 ;  /* 0x000000303307723e */ /* 0x004fe200000010ff */
[----:B------:R2:W-:Y:S01]  /*9ad0*/  MUFU.EX2 R62, R63 ;  /* 0x0000003f003e7308 */ /* 0x0005e20000000800 */
[----:B------:R-:W-:Y:S01]  /*9ae0*/  FADD.FTZ R167, R167, R188 ;  /* 0x000000bca7a77221 */ /* 0x000fe20000010000 */
[----:B------:R-:W-:Y:S01]  /*9af0*/  FADD.FTZ R168, R168, R163 ;  /* 0x000000a3a8a87221 */ /* 0x000fe20000010000 */
[----:B------:R-:W-:Y:S01]  /*9b00*/  FFMA.FTZ R151, R56, UR19, -R69 ;  /* 0x0000001338977c23 */ /* 0x000fe20008010845 */
[----:B------:R3:W4:Y:S01]  /*9b10*/  MUFU.EX2 R61, R64 ;  /* 0x00000040003d7308 */ /* 0x0007220000000800 */
        /* <DEDUP_REMOVED lines=9> */
[C---:B------:R-:W-:Y:S01]  /*9bb0*/  HMMA.16816.F32.BF16 R20, R4.reuse, R14, R20 ;  /* 0x0000000e0414723c */ /* 0x040fe20000041814 */
[----:B------:R-:W5:Y:S01]  /*9bc0*/  LDSM.16.MT88.4 R12, [R181+0x8800] ;  /* 0x00880000b50c783b */ /* 0x000f620000004200 */
[----:B------:R-:W-:Y:S01]  /*9bd0*/  FADD.FTZ R170, R187, R170 ;  /* 0x000000aabbaa7221 */ /* 0x000fe20000010000 */
[----:B------:R-:W-:Y:S01]  /*9be0*/  FADD.FTZ R180, R180, R145 ;  /* 0x00000091b4b47221 */ /* 0x000fe20000010000 */
[--C-:B--2---:R-:W-:Y:S01]  /*9bf0*/  FFMA.FTZ R63, R47, UR19, -R68.reuse ;  /* 0x000000132f3f7c23 */ /* 0x104fe20008010844 */
[----:B---3--:R-:W-:Y:S01]  /*9c00*/  FFMA.FTZ R64, R46, UR19, -R68 ;  /* 0x000000132e407c23 */ /* 0x008fe20008010844 */
[----:B------:R-:W-:Y:S01]  /*9c10*/  FADD.FTZ R165, R165, R170 ;  /* 0x000000aaa5a57221 */ /* 0x000fe20000010000 */
[----:B------:R2:W-:Y:S01]  /*9c20*/  MUFU.EX2 R47, R66 ;  /* 0x00000042002f7308 */ /* 0x0005e20000000800 */
[C---:B-1----:R-:W-:Y:S02]  /*9c30*/  HMMA.16816.F32.BF16 R36, R4.reuse, R8, R36 ;  /* 0x000000080424723c */ /* 0x042fe40000041824 */
[----:B------:R-:W-:Y:S01]  /*9c40*/  FADD.FTZ R65, R164, R165 ;  /* 0x000000a5a4417221 */ /* 0x000fe20000010000 */
[----:B------:R-:W-:Y:S01]  /*9c50*/  FADD.FTZ R9, R141, R180 ;  /* 0x000000b48d097221 */ /* 0x000fe20000010000 */
[----:B------:R-:W-:Y:S01]  /*9c60*/  MUFU.EX2 R46, R63 ;  /* 0x0000003f002e7308 */ /* 0x000fe20000000800 */
[----:B------:R-:W-:Y:S01]  /*9c70*/  LDSM.16.MT88.4 R164, [R181+0x8c00] ;  /* 0x008c0000b5a4783b */ /* 0x000fe20000004200 */
[----:B------:R-:W-:Y:S01]  /*9c80*/  FADD.FTZ R156, R156, R65 ;  /* 0x000000419c9c7221 */ /* 0x000fe20000010000 */
[----:B------:R-:W-:Y:S01]  /*9c90*/  FADD.FTZ R9, R186, R9 ;  /* 0x00000009ba097221 */ /* 0x000fe20000010000 */
[----:B------:R-:W1:Y:S01]  /*9ca0*/  MUFU.EX2 R45, R64 ;  /* 0x00000040002d7308 */ /* 0x000e620000000800 */
[----:B------:R-:W-:Y:S01]  /*9cb0*/  HMMA.16816.F32.BF16 R28, R4, R10, R28 ;  /* 0x0000000a041c723c */ /* 0x000fe2000004181c */
[----:B------:R-:W-:Y:S01]  /*9cc0*/  FADD.FTZ R155, R155, R156 ;  /* 0x0000009c9b9b7221 */ /* 0x000fe20000010000 */
[----:B------:R-:W-:Y:S01]  /*9cd0*/  FADD.FTZ R34, R34, R9 ;  /* 0x0000000922227221 */ /* 0x000fe20000010000 */
[----:B------:R-:W3:Y:S01]  /*9ce0*/  LDSM.16.MT88.4 R4, [R70+0x8800] ;  /* 0x008800004604783b */ /* 0x000ee20000004200 */
[----:B--2---:R-:W-:Y:S01]  /*9cf0*/  FFMA.FTZ R66, R44, UR19, -R68 ;  /* 0x000000132c427c23 */ /* 0x004fe20008010844 */
[----:B------:R-:W-:Y:S01]  /*9d00*/  FADD.FTZ R124, R124, R155 ;  /* 0x0000009b7c7c7221 */ /* 0x000fe20000010000 */
[----:B------:R-:W-:Y:S01]  /*9d10*/  FADD.FTZ R34, R35, R34 ;  /* 0x0000002223227221 */ /* 0x000fe20000010000 */
[----:B------:R-:W-:Y:S01]  /*9d20*/  MUFU.EX2 R44, R67 ;  /* 0x00000043002c7308 */ /* 0x000fe20000000800 */
[----:B------:R-:W2:Y:S01]  /*9d30*/  LDSM.16.MT88.4 R156, [R70+0x8c00] ;  /* 0x008c0000469c783b */ /* 0x000ea20000004200 */
[----:B------:R-:W-:Y:S01]  /*9d40*/  FADD.FTZ R33, R33, R124 ;  /* 0x0000007c21217221 */ /* 0x000fe20000010000 */
[----:B------:R-:W-:Y:S01]  /*9d50*/  FADD.FTZ R111, R111, R34 ;  /* 0x000000226f6f7221 */ /* 0x000fe20000010000 */
[----:B------:R-:W5:Y:S01]  /*9d60*/  MUFU.EX2 R63, R66 ;  /* 0x00000042003f7308 */ /* 0x000f620000000800 */
[----:B----4-:R-:W-:Y:S01]  /*9d70*/  F2FP.BF16.F32.PACK_AB R8, R61, R62 ;  /* 0x0000003e3d08723e */ /* 0x010fe200000010ff */
[----:B------:R-:W-:Y:S01]  /*9d80*/  FADD.FTZ R32, R32, R33 ;  /* 0x0000002120207221 */ /* 0x000fe20000010000 */
[----:B------:R-:W-:Y:S01]  /*9d90*/  FADD.FTZ R120, R120, R111 ;  /* 0x0000006f78787221 */ /* 0x000fe20000010000 */
[----:B-1----:R-:W-:Y:S01]  /*9da0*/  F2FP.BF16.F32.PACK_AB R9, R45, R46 ;  /* 0x0000002e2d09723e */ /* 0x002fe200000010ff */
[----:B------:R-:W-:Y:S01]  /*9db0*/  FFMA.FTZ R33, R41, UR19, -R68 ;  /* 0x0000001329217c23 */ /* 0x000fe20008010844 */
[----:B------:R-:W-:Y:S01]  /*9dc0*/  FADD.FTZ R117, R117, R32 ;  /* 0x0000002075757221 */ /* 0x000fe20000010000 */
[----:B------:R-:W-:Y:S01]  /*9dd0*/  FADD.FTZ R93, R93, R120 ;  /* 0x000000785d5d7221 */ /* 0x000fe20000010000 */
[----:B------:R-:W-:Y:S01]  /*9de0*/  F2FP.BF16.F32.PACK_AB R10, R47, R60 ;  /* 0x0000003c2f0a723e */ /* 0x000fe200000010ff */
[----:B------:R-:W-:Y:S01]  /*9df0*/  FFMA.FTZ R32, R42, UR19, -R68 ;  /* 0x000000132a207c23 */ /* 0x000fe20008010844 */
[----:B------:R-:W-:Y:S01]  /*9e00*/  FADD.FTZ R108, R108, R117 ;  /* 0x000000756c6c7221 */ /* 0x000fe20000010000 */
[----:B------:R-:W-:Y:S01]  /*9e10*/  FADD.FTZ R94, R94, R93 ;  /* 0x0000005d5e5e7221 */ /* 0x000fe20000010000 */
[----:B------:R-:W-:Y:S02]  /*9e20*/  MUFU.EX2 R33, R33 ;  /* 0x0000002100217308 */ /* 0x000fe40000000800 */
[----:B------:R-:W-:Y:S01]  /*9e30*/  FADD.FTZ R108, R107, R108 ;  /* 0x0000006c6b6c7221 */ /* 0x000fe20000010000 */
[----:B------:R-:W-:Y:S01]  /*9e40*/  FADD.FTZ R85, R85, R94 ;  /* 0x0000005e55557221 */ /* 0x000fe20000010000 */
[----:B-----5:R-:W-:Y:S01]  /*9e50*/  F2FP.BF16.F32.PACK_AB R11, R63, R44 ;  /* 0x0000002c3f0b723e */ /* 0x020fe200000010ff */
[----:B------:R-:W-:Y:S01]  /*9e60*/  MUFU.EX2 R32, R32 ;  /* 0x0000002000207308 */ /* 0x000fe20000000800 */
[----:B------:R-:W-:Y:S01]  /*9e70*/  FADD.FTZ R99, R99, R108 ;  /* 0x0000006c63637221 */ /* 0x000fe20000010000 */
[----:B------:R-:W-:-:S02]  /*9e80*/  FADD.FTZ R85, R92, R85 ;  /* 0x000000555c557221 */ /* 0x000fc40000010000 */
[----:B------:R-:W1:Y:S01]  /*9e90*/  MUFU.EX2 R152, R152 ;  /* 0x0000009800987308 */ /* 0x000e620000000800 */
[----:B------:R-:W-:Y:S01]  /*9ea0*/  FADD.FTZ R104, R104, R99 ;  /* 0x0000006368687221 */ /* 0x000fe20000010000 */
[----:B------:R-:W-:Y:S01]  /*9eb0*/  FADD.FTZ R54, R54, R85 ;  /* 0x0000005536367221 */ /* 0x000fe20000010000 */
[C---:B------:R-:W-:Y:S01]  /*9ec0*/  HMMA.16816.F32.BF16 R24, R8.reuse, R12, R24 ;  /* 0x0000000c0818723c */ /* 0x040fe20000041818 */
[--C-:B------:R-:W-:Y:S01]  /*9ed0*/  FFMA.FTZ R12, R59, UR19, -R69.reuse ;  /* 0x000000133b0c7c23 */ /* 0x100fe20008010845 */
[----:B------:R-:W-:Y:S01]  /*9ee0*/  FADD.FTZ R35, R81, R104 ;  /* 0x0000006851237221 */ /* 0x000fe20000010000 */
[----:B------:R-:W-:Y:S01]  /*9ef0*/  FADD.FTZ R53, R53, R54 ;  /* 0x0000003635357221 */ /* 0x000fe20000010000 */
[----:B------:R-:W-:Y:S02]  /*9f00*/  FFMA.FTZ R13, R58, UR19, -R69 ;  /* 0x000000133a0d7c23 */ /* 0x000fe40008010845 */
        /* <DEDUP_REMOVED lines=9> */
[----:B------:R-:W4:Y:S01]  /*9fa0*/  MUFU.EX2 R13, R13 ;  /* 0x0000000d000d7308 */ /* 0x000f220000000800 */
[C---:B---3--:R-:W-:Y:S01]  /*9fb0*/  HMMA.16816.F32.BF16 R36, R8.reuse, R4, R36 ;  /* 0x000000040824723c */ /* 0x048fe20000041824 */
[----:B------:R-:W-:Y:S01]  /*9fc0*/  FADD.FTZ R18, R18, R55 ;  /* 0x0000003712127221 */ /* 0x000fe20000010000 */
[----:B------:R-:W-:Y:S01]  /*9fd0*/  FADD.FTZ R49, R49, R50 ;  /* 0x0000003231317221 */ /* 0x000fe20000010000 */
[----:B------:R-:W3:Y:S02]  /*9fe0*/  MUFU.EX2 R14, R57 ;  /* 0x00000039000e7308 */ /* 0x000ee40000000800 */
[----:B------:R-:W-:Y:S01]  /*9ff0*/  FADD.FTZ R17, R17, R18 ;  /* 0x0000001211117221 */ /* 0x000fe20000010000 */
[----:B------:R-:W-:Y:S01]  /*a000*/  FADD.FTZ R48, R48, R49 ;  /* 0x0000003130307221 */ /* 0x000fe20000010000 */
[----:B------:R-:W5:Y:S01]  /*a010*/  MUFU.EX2 R15, R15 ;  /* 0x0000000f000f7308 */ /* 0x000f620000000800 */
[----:B------:R-:W-:Y:S01]  /*a020*/  HMMA.16816.F32.BF16 R28, R8, R6, R28 ;  /* 0x00000006081c723c */ /* 0x000fe2000004181c */
[----:B------:R-:W-:Y:S01]  /*a030*/  FADD.FTZ R16, R16, R17 ;  /* 0x0000001110107221 */ /* 0x000fe20000010000 */
[----:B------:R-:W-:Y:S01]  /*a040*/  FADD.FTZ R51, R51, R48 ;  /* 0x0000003033337221 */ /* 0x000fe20000010000 */
[----:B-1----:R-:W-:-:S02]  /*a050*/  F2FP.BF16.F32.PACK_AB R7, R152, R33 ;  /* 0x000000219807723e */ /* 0x002fc400000010ff */
[----:B------:R-:W-:Y:S01]  /*a060*/  FADD.FTZ R19, R19, R16 ;  /* 0x0000001013137221 */ /* 0x000fe20000010000 */
[----:B------:R-:W-:Y:S01]  /*a070*/  FADD.FTZ R46, R46, R51 ;  /* 0x000000332e2e7221 */ /* 0x000fe20000010000 */
[----:B----4-:R-:W-:Y:S02]  /*a080*/  F2FP.BF16.F32.PACK_AB R4, R13, R12 ;  /* 0x0000000c0d04723e */ /* 0x010fe400000010ff */
[----:B------:R-:W-:Y:S01]  /*a090*/  FADD.FTZ R62, R62, R19 ;  /* 0x000000133e3e7221 */ /* 0x000fe20000010000 */
[----:B---3--:R-:W-:Y:S01]  /*a0a0*/  F2FP.BF16.F32.PACK_AB R6, R151, R14 ;  /* 0x0000000e9706723e */ /* 0x008fe200000010ff */
[----:B------:R-:W-:Y:S01]  /*a0b0*/  FADD.FTZ R45, R45, R46 ;  /* 0x0000002e2d2d7221 */ /* 0x000fe20000010000 */
[----:B-----5:R-:W-:Y:S01]  /*a0c0*/  F2FP.BF16.F32.PACK_AB R5, R32, R15 ;  /* 0x0000000f2005723e */ /* 0x020fe200000010ff */
[----:B------:R-:W-:Y:S02]  /*a0d0*/  FADD.FTZ R61, R61, R62 ;  /* 0x0000003e3d3d7221 */ /* 0x000fe40000010000 */
        /* <DEDUP_REMOVED lines=8> */
[----:B--2---:R-:W-:Y:S01]  /*a160*/  HMMA.16816.F32.BF16 R160, R4, R156, R36 ;  /* 0x0000009c04a0723c */ /* 0x004fe20000041824 */
[----:B------:R-:W-:-:S02]  /*a170*/  FADD.FTZ R13, R13, R12 ;  /* 0x0000000c0d0d7221 */ /* 0x000fc40000010000 */
[----:B------:R-:W-:Y:S02]  /*a180*/  FADD.FTZ R33, R33, R32 ;  /* 0x0000002021217221 */ /* 0x000fe40000010000 */
[----:B------:R-:W-:Y:S02]  /*a190*/  FADD.FTZ R14, R14, R13 ;  /* 0x0000000d0e0e7221 */ /* 0x000fe40000010000 */
[----:B------:R-:W-:Y:S01]  /*a1a0*/  FADD.FTZ R152, R152, R33 ;  /* 0x0000002198987221 */ /* 0x000fe20000010000 */
[----:B------:R-:W-:Y:S01]  /*a1b0*/  HMMA.16816.F32.BF16 R164, R4, R166, R20 ;  /* 0x000000a604a4723c */ /* 0x000fe20000041814 */
[----:B------:R-:W-:-:S07]  /*a1c0*/  FADD.FTZ R151, R151, R14 ;  /* 0x0000000e97977221 */ /* 0x000fce0000010000 */
[----:B------:R-:W-:Y:S01]  /*a1d0*/  HMMA.16816.F32.BF16 R156, R4, R158, R28 ;  /* 0x0000009e049c723c */ /* 0x000fe2000004181c */
[----:B------:R-:W-:Y:S07]  /*a1e0*/  BRA.U !UP0, `(.L_x_2215) ;  /* 0x00000075081c7547 */ /* 0x000fee000b800000 */
        /* <DEDUP_REMOVED lines=65> */
.L_x_2216:
[----:B------:R-:W-:Y:S01]  /*a600*/  UMOV UR5, URZ ;  /* 0x000000ff00057c82 */ /* 0x000fe20008000000 */
[----:B------:R-:W-:Y:S01]  /*a610*/  USHF.L.U32 UR4, UR8, 0x8, URZ ;  /* 0x0000000808047899 */ /* 0x000fe200080006ff */
[----:B------:R-:W-:-:S05]  /*a620*/  IADD3 R5, P0, PT, RZ, -UR5, RZ ;  /* 0x80000005ff057c10 */ /* 0x000fca000ff1e0ff */
[----:B------:R-:W-:-:S05]  /*a630*/  IMAD.X R4, RZ, RZ, ~UR4, P0 ;  /* 0x80000004ff047e24 */ /* 0x000fca00080e06ff */
[----:B------:R-:W-:-:S04]  /*a640*/  SHF.R.S64 R5, R5, 0x1f, R4 ;  /* 0x0000001f05057819 */ /* 0x000fc80000001004 */
[----:B------:R-:W-:-:S04]  /*a650*/  IADD3 R182, P0, PT, R5, R182, RZ ;  /* 0x000000b605b67210 */ /* 0x000fc80007f1e0ff */
[----:B------:R-:W-:-:S09]  /*a660*/  LEA.HI.X.SX32 R183, R4, R183, 0x1, P0 ;  /* 0x000000b704b77211 */ /* 0x000fd200000f0eff */
.L_x_2217:
        /* <DEDUP_REMOVED lines=38> */
[----:B------:R-:W-:Y:S01]  /*a8d0*/  @!P3 VIADD R7, R7, UR4 ;  /* 0x000000040707bc36 */ /* 0x000fe20008000000 */
[----:B------:R-:W-:Y:S01]  /*a8e0*/  UISETP.GT.AND UP1, UPT, UR20, UR16, UPT ;  /* 0x000000101400728c */ /* 0x000fe2000bf24270 */
[----:B------:R-:W-:Y:S01]  /*a8f0*/  @!P3 IMAD.WIDE.U32 R4, R4, 0x180, R10 ;  /* 0x000001800404b825 */ /* 0x000fe200078e000a */
[----:B------:R-:W-:Y:S03]  /*a900*/  @P3 STS.128 [R2+0x6000], RZ ;  /* 0x006000ff02003388 */ /* 0x000fe60000000c00 */
[----:B------:R-:W-:Y:S01]  /*a910*/  @!P3 VIADD R33, R9, UR8 ;  /* 0x000000080921bc36 */ /* 0x000fe20008000000 */
[----:B------:R-:W-:Y:S01]  /*a920*/  @!PT LDS RZ, [RZ] ;  /* 0x00000000fffff984 */ /* 0x000fe20000000800 */
[----:B------:R-:W-:Y:S01]  /*a930*/  @!PT LDS RZ, [RZ] ;  /* 0x00000000fffff984 */ /* 0x000fe20000000800 */
[----:B------:R-:W-:Y:S01]  /*a940*/  @!PT LDS RZ, [RZ] ;  /* 0x00000000fffff984 */ /* 0x000fe20000000800 */
[----:B------:R1:W-:Y:S01]  /*a950*/  @!P3 LDGSTS.E.BYPASS.LTC128B.128 [R2+0x6000], desc[UR22][R12.64] ;  /* 0x060000000c02bfae */ /* 0x0003e2000b981a16 */
[----:B------:R-:W-:-:S02]  /*a960*/  @!P3 IMAD.MOV.U32 R32, RZ, RZ, R8 ;  /* 0x000000ffff20b224 */ /* 0x000fc400078e0008 */
        /* <DEDUP_REMOVED lines=27> */
[----:B-1----:R-:W-:Y:S04]  /*ab20*/  LDSM.16.M88.4 R12, [R150] ;  /* 0x00000000960c783b */ /* 0x002fe80000000200 */
[----:B------:R-:W1:Y:S04]  /*ab30*/  LDSM.16.M88.4 R24, [R149] ;  /* 0x000000009518783b */ /* 0x000e680000000200 */
[----:B------:R-:W-:Y:S04]  /*ab40*/  LDSM.16.M88.4 R136, [R3] ;  /* 0x000000000388783b */ /* 0x000fe80000000200 */
[----:B------:R-:W-:Y:S04]  /*ab50*/  LDSM.16.M88.4 R8, [R0] ;  /* 0x000000000008783b */ /* 0x000fe80000000200 */
[----:B------:R-:W3:Y:S04]  /*ab60*/  LDSM.16.M88.4 R116, [R149+0x400] ;  /* 0x000400009574783b */ /* 0x000ee80000000200 */
[----:B--2---:R-:W2:Y:S04]  /*ab70*/  LDSM.16.M88.4 R4, [R149+0x800] ;  /* 0x000800009504783b */ /* 0x004ea80000000200 */
[----:B------:R-:W-:Y:S04]  /*ab80*/  LDSM.16.M88.4 R144, [R0+0x800] ;  /* 0x000800000090783b */ /* 0x000fe80000000200 */
[----:B------:R-:W5:Y:S04]  /*ab90*/  LDSM.16.M88.4 R28, [R0+0x400] ;  /* 0x00040000001c783b */ /* 0x000f680000000200 */
        /* <DEDUP_REMOVED lines=9> */
[----:B---3--:R-:W-:Y:S03]  /*ac30*/  HMMA.16816.F32.BF16 R16, R12, R116, RZ ;  /* 0x000000740c10723c */ /* 0x008fe600000418ff */
[----:B------:R-:W3:Y:S04]  /*ac40*/  LDSM.16.M88.4 R60, [R149+0x2400] ;  /* 0x00240000953c783b */ /* 0x000ee80000000200 */
[----:B------:R-:W3:Y:S01]  /*ac50*/  LDSM.16.M88.4 R52, [R149+0x2800] ;  /* 0x002800009534783b */ /* 0x000ee20000000200 */
[C---:B------:R-:W-:Y:S03]  /*ac60*/  HMMA.16816.F32.BF16 R20, R136.reuse, R8, R20 ;  /* 0x000000088814723c */ /* 0x040fe60000041814 */
[----:B------:R-:W3:Y:S04]  /*ac70*/  LDSM.16.M88.4 R44, [R149+0x2c00] ;  /* 0x002c0000952c783b */ /* 0x000ee80000000200 */
[----:B------:R-:W3:Y:S01]  /*ac80*/  LDSM.16.M88.4 R36, [R149+0x3000] ;  /* 0x003000009524783b */ /* 0x000ee20000000200 */
[----:B------:R-:W-:Y:S03]  /*ac90*/  HMMA.16816.F32.BF16 R24, R136, R10, R24 ;  /* 0x0000000a8818723c */ /* 0x000fe60000041818 */
[----:B------:R-:W-:Y:S04]  /*aca0*/  LDSM.16.M88.4 R140, [R149+0x3c00] ;  /* 0x003c0000958c783b */ /* 0x000fe80000000200 */
[----:B------:R-:W-:Y:S01]  /*acb0*/  LDSM.16.M88.4 R124, [R0+0x1000] ;  /* 0x00100000007c783b */ /* 0x000fe20000000200 */
[----:B--2---:R-:W-:Y:S03]  /*acc0*/  HMMA.16816.F32.BF16 R8, R12, R4, RZ ;  /* 0x000000040c08723c */ /* 0x004fe600000418ff */
[----:B------:R-:W-:Y:S01]  /*acd0*/  LDSM.16.M88.4 R132, [R0+0xc00] ;  /* 0x000c00000084783b */ /* 0x000fe20000000200 */
[----:B------:R-:W-:Y:S01]  /*ace0*/  FMUL.FTZ R3, R20, UR15 ;  /* 0x0000000f14037c20 */ /* 0x000fe20008410000 */
[----:B------:R-:W-:-:S02]  /*acf0*/  FMUL.FTZ R154, R23, UR15 ;  /* 0x0000000f179a7c20 */ /* 0x000fc40008410000 */
[----:B------:R-:W0:Y:S01]  /*ad00*/  LDGDEPBAR ;  /* 0x00000000000079af */ /* 0x000e220000000000 */
[----:B------:R-:W-:Y:S02]  /*ad10*/  HMMA.16816.F32.BF16 R116, R12, R118, RZ ;  /* 0x000000760c74723c */ /* 0x000fe400000418ff */
[----:B------:R-:W2:Y:S01]  /*ad20*/  MUFU.TANH R3, R3 ;  /* 0x0000000300037308 */ /* 0x000ea20000002400 */
[----:B------:R-:W-:Y:S01]  /*ad30*/  FMUL.FTZ R24, R24, UR15 ;  /* 0x0000000f18187c20 */ /* 0x000fe20008410000 */
[----:B------:R-:W-:Y:S01]  /*ad40*/  FMUL.FTZ R25, R25, UR15 ;  /* 0x0000000f19197c20 */ /* 0x000fe20008410000 */
[----:B------:R-:W-:Y:S01]  /*ad50*/  FMUL.FTZ R26, R26, UR15 ;  /* 0x0000000f1a1a7c20 */ /* 0x000fe20008410000 */
[----:B------:R-:W-:Y:S02]  /*ad60*/  FMUL.FTZ R27, R27, UR15 ;  /* 0x0000000f1b1b7c20 */ /* 0x000fe40008410000 */
[C---:B-----5:R-:W-:Y:S02]  /*ad70*/  HMMA.16816.F32.BF16 R16, R136.reuse, R28, R16 ;  /* 0x0000001c8810723c */ /* 0x060fe40000041810 */
[----:B------:R-:W-:Y:S06]  /*ad80*/  MUFU.TANH R155, R24 ;  /* 0x00000018009b7308 */ /* 0x000fec0000002400 */
[C---:B------:R-:W-:Y:S01]  /*ad90*/  HMMA.16816.F32.BF16 R8, R136.reuse, R144, R8 ;  /* 0x000000908808723c */ /* 0x040fe20000041808 */
[----:B------:R-:W-:Y:S01]  /*ada0*/  FMUL.FTZ R144, R21, UR15 ;  /* 0x0000000f15907c20 */ /* 0x000fe20008410000 */
[----:B------:R-:W-:Y:S01]  /*adb0*/  FMUL.FTZ R145, R22, UR15 ;  /* 0x0000000f16917c20 */ /* 0x000fe20008410000 */
[----:B------:R-:W-:Y:S01]  /*adc0*/  MUFU.TANH R178, R25 ;  /* 0x0000001900b27308 */ /* 0x000fe20000002400 */
[----:B------:R-:W-:Y:S04]  /*add0*/  LDSM.16.M88.4 R20, [R149+0x3800] ;  /* 0x003800009514783b */ /* 0x000fe80000000200 */
[----:B------:R-:W-:Y:S01]  /*ade0*/  HMMA.16816.F32.BF16 R116, R136, R30, R116 ;  /* 0x0000001e8874723c */ /* 0x000fe20000041874 */
[----:B------:R-:W5:Y:S02]  /*adf0*/  LDSM.16.M88.4 R28, [R149+0x3400] ;  /* 0x00340000951c783b */ /* 0x000f640000000200 */
[----:B------:R-:W-:Y:S01]  /*ae00*/  FMUL.FTZ R16, R16, UR15 ;  /* 0x0000000f10107c20 */ /* 0x000fe20008410000 */
[----:B------:R-:W-:Y:S01]  /*ae10*/  FMUL.FTZ R17, R17, UR15 ;  /* 0x0000000f11117c20 */ /* 0x000fe20008410000 */
[----:B------:R-:W-:Y:S01]  /*ae20*/  MUFU.TANH R179, R26 ;  /* 0x0000001a00b37308 */ /* 0x000fe20000002400 */
[----:B------:R-:W-:Y:S01]  /*ae30*/  FMUL.FTZ R186, R18, UR15 ;  /* 0x0000000f12ba7c20 */ /* 0x000fe20008410000 */
[----:B------:R-:W-:Y:S01]  /*ae40*/  FMUL.FTZ R187, R19, UR15 ;  /* 0x0000000f13bb7c20 */ /* 0x000fe20008410000 */
[C---:B----4-:R-:W-:Y:S05]  /*ae50*/  HMMA.16816.F32.BF16 R96, R12.reuse, R92, RZ ;  /* 0x0000005c0c60723c */ /* 0x050fea00000418ff */
[----:B------:R4:W-:Y:S03]  /*ae60*/  MUFU.TANH R180, R27 ;  /* 0x0000001b00b47308 */ /* 0x0009e60000002400 */
[----:B------:R-:W-:Y:S03]  /*ae70*/  HMMA.16816.F32.BF16 R92, R12, R94, RZ ;  /* 0x0000005e0c5c723c */ /* 0x000fe600000418ff */
[----:B------:R-:W-:-:S02]  /*ae80*/  FMUL.FTZ R188, R116, UR15 ;  /* 0x0000000f74bc7c20 */ /* 0x000fc40008410000 */
[----:B------:R-:W-:Y:S03]  /*ae90*/  MUFU.TANH R184, R16 ;  /* 0x0000001000b87308 */ /* 0x000fe60000002400 */
[C---:B------:R-:W-:Y:S05]  /*aea0*/  HMMA.16816.F32.BF16 R4, R12.reuse, R6, RZ ;  /* 0x000000060c04723c */ /* 0x040fea00000418ff */
[----:B------:R2:W-:Y:S03]  /*aeb0*/  MUFU.TANH R185, R17 ;  /* 0x0000001100b97308 */ /* 0x0005e60000002400 */
[C---:B------:R-:W-:Y:S05]  /*aec0*/  HMMA.16816.F32.BF16 R104, R12.reuse, R100, RZ ;  /* 0x000000640c68723c */ /* 0x040fea00000418ff */
[----:B------:R-:W-:Y:S03]  /*aed0*/  MUFU.TANH R144, R144 ;  /* 0x0000009000907308 */ /* 0x000fe60000002400 */
[C---:B------:R-:W-:Y:S05]  /*aee0*/  HMMA.16816.F32.BF16 R112, R12.reuse, R108, RZ ;  /* 0x0000006c0c70723c */ /* 0x040fea00000418ff */
[----:B------:R-:W2:Y:S03]  /*aef0*/  MUFU.TANH R145, R145 ;  /* 0x0000009100917308 */ /* 0x000ea60000002400 */
[----:B------:R-:W-:Y:S05]  /*af00*/  HMMA.16816.F32.BF16 R108, R12, R110, RZ ;  /* 0x0000006e0c6c723c */ /* 0x000fea00000418ff */
[----:B------:R-:W-:Y:S03]  /*af10*/  MUFU.TANH R154, R154 ;  /* 0x0000009a009a7308 */ /* 0x000fe60000002400 */
[C---:B-1----:R-:W-:Y:S05]  /*af20*/  HMMA.16816.F32.BF16 R96, R136.reuse, R120, R96 ;  /* 0x000000788860723c */ /* 0x042fea0000041860 */
[----:B------:R-:W-:Y:S03]  /*af30*/  MUFU.TANH R186, R186 ;  /* 0x000000ba00ba7308 */ /* 0x000fe60000002400 */
[----:B------:R-:W-:Y:S01]  /*af40*/  HMMA.16816.F32.BF16 R92, R136, R122, R92 ;  /* 0x0000007a885c723c */ /* 0x000fe2000004185c */
[----:B------:R-:W1:Y:S04]  /*af50*/  LDSM.16.M88.4 R120, [R0+0x2400] ;  /* 0x002400000078783b */ /* 0x000e680000000200 */
[----:B------:R-:W-:Y:S03]  /*af60*/  MUFU.TANH R187, R187 ;  /* 0x000000bb00bb7308 */ /* 0x000fe60000002400 */
[----:B------:R-:W-:Y:S03]  /*af70*/  HMMA.16816.F32.BF16 R100, R12, R102, RZ ;  /* 0x000000660c64723c */ /* 0x000fe600000418ff */
[----:B------:R-:W-:Y:S01]  /*af80*/  FMUL.FTZ R99, R99, UR15 ;  /* 0x0000000f63637c20 */ /* 0x000fe20008410000 */
[----:B------:R-:W-:Y:S01]  /*af90*/  FMUL.FTZ R98, R98, UR15 ;  /* 0x0000000f62627c20 */ /* 0x000fe20008410000 */
[----:B------:R-:W-:Y:S01]  /*afa0*/  MUFU.TANH R188, R188 ;  /* 0x000000bc00bc7308 */ /* 0x000fe20000002400 */
[----:B------:R-:W-:-:S02]  /*afb0*/  FMUL.FTZ R96, R96, UR15 ;  /* 0x0000000f60607c20 */ /* 0x000fc40008410000 */
[C---:B------:R-:W-:Y:S03]  /*afc0*/  HMMA.16816.F32.BF16 R88, R12.reuse, R84, RZ ;  /* 0x000000540c58723c */ /* 0x040fe600000418ff */
[----:B------:R-:W-:Y:S02]  /*afd0*/  FMUL.FTZ R95, R95, UR15 ;  /* 0x0000000f5f5f7c20 */ /* 0x000fe40008410000 */
[----:B------:R-:W-:Y:S03]  /*afe0*/  MUFU.TANH R96, R96 ;  /* 0x0000006000607308 */ /* 0x000fe60000002400 */
[C---:B------:R-:W-:Y:S08]  /*aff0*/  HMMA.16816.F32.BF16 R80, R12.reuse, R76, RZ ;  /* 0x0000004c0c50723c */ /* 0x040ff000000418ff */
[C---:B------:R-:W-:Y:S08]  /*b000*/  HMMA.16816.F32.BF16 R72, R12.reuse, R68, RZ ;  /* 0x000000440c48723c */ /* 0x040ff000000418ff */
[C---:B---3--:R-:W-:Y:S08]  /*b010*/  HMMA.16816.F32.BF16 R64, R12.reuse, R60, RZ ;  /* 0x0000003c0c40723c */ /* 0x048ff000000418ff */
[C---:B------:R-:W-:Y:S08]  /*b020*/  HMMA.16816.F32.BF16 R56, R12.reuse, R52, RZ ;  /* 0x000000340c38723c */ /* 0x040ff000000418ff */
[C---:B------:R-:W-:Y:S08]  /*b030*/  HMMA.16816.F32.BF16 R48, R12.reuse, R44, RZ ;  /* 0x0000002c0c30723c */ /* 0x040ff000000418ff */
[C---:B------:R-:W-:Y:S08]  /*b040*/  HMMA.16816.F32.BF16 R40, R12.reuse, R36, RZ ;  /* 0x000000240c28723c */ /* 0x040ff000000418ff */
[C---:B-----5:R-:W-:Y:S08]  /*b050*/  HMMA.16816.F32.BF16 R32, R12.reuse, R28, RZ ;  /* 0x0000001c0c20723c */ /* 0x060ff000000418ff */
[----:B----4-:R-:W-:Y:S08]  /*b060*/  HMMA.16816.F32.BF16 R24, R12, R20, RZ ;  /* 0x000000140c18723c */ /* 0x010ff000000418ff */
[----:B------:R-:W-:Y:S01]  /*b070*/  HMMA.16816.F32.BF16 R4, R136, R146, R4 ;  /* 0x000000928804723c */ /* 0x000fe20000041804 */
[----:B------:R-:W-:-:S06]  /*b080*/  FMUL.FTZ R146, R9, UR15 ;  /* 0x0000000f09927c20 */ /* 0x000fcc0008410000 */
[----:B------:R-:W-:Y:S01]  /*b090*/  MUFU.TANH R146, R146 ;  /* 0x0000009200927308 */ /* 0x000fe20000002400 */
[C---:B------:R-:W-:Y:S08]  /*b0a0*/  HMMA.16816.F32.BF16 R84, R12.reuse, R86, RZ ;  /* 0x000000560c54723c */ /* 0x040ff000000418ff */
[----:B------:R-:W-:Y:S03]  /*b0b0*/  HMMA.16816.F32.BF16 R76, R12, R78, RZ ;  /* 0x0000004e0c4c723c */ /* 0x000fe600000418ff */
[----:B------:R-:W-:Y:S01]  /*b0c0*/  FMUL.FTZ R147, R6, UR15 ;  /* 0x0000000f06937c20 */ /* 0x000fe20008410000 */
[----:B------:R-:W-:-:S04]  /*b0d0*/  FMUL.FTZ R189, R7, UR15 ;  /* 0x0000000f07bd7c20 */ /* 0x000fc80008410000 */
[C---:B------:R-:W-:Y:S01]  /*b0e0*/  HMMA.16816.F32.BF16 R68, R12.reuse, R70, RZ ;  /* 0x000000460c44723c */ /* 0x040fe200000418ff */
[----:B------:R-:W-:Y:S07]  /*b0f0*/  MUFU.TANH R147, R147 ;  /* 0x0000009300937308 */ /* 0x000fee0000002400 */
[C---:B------:R-:W-:Y:S01]  /*b100*/  HMMA.16816.F32.BF16 R60, R12.reuse, R62, RZ ;  /* 0x0000003e0c3c723c */ /* 0x040fe200000418ff */
[----:B------:R-:W-:Y:S07]  /*b110*/  MUFU.TANH R189, R189 ;  /* 0x000000bd00bd7308 */ /* 0x000fee0000002400 */
[C---:B------:R-:W-:Y:S08]  /*b120*/  HMMA.16816.F32.BF16 R52, R12.reuse, R54, RZ ;  /* 0x000000360c34723c */ /* 0x040ff000000418ff */
[C---:B------:R-:W-:Y:S08]  /*b130*/  HMMA.16816.F32.BF16 R44, R12.reuse, R46, RZ ;  /* 0x0000002e0c2c723c */ /* 0x040ff000000418ff */
[C---:B------:R-:W-:Y:S08]  /*b140*/  HMMA.16816.F32.BF16 R36, R12.reuse, R38, RZ ;  /* 0x000000260c24723c */ /* 0x040ff000000418ff */
[C---:B------:R-:W-:Y:S08]  /*b150*/  HMMA.16816.F32.BF16 R28, R12.reuse, R30, RZ ;  /* 0x0000001e0c1c723c */ /* 0x040ff000000418ff */
[C---:B------:R-:W-:Y:S08]  /*b160*/  HMMA.16816.F32.BF16 R20, R12.reuse, R22, RZ ;  /* 0x000000160c14723c */ /* 0x040ff000000418ff */
[----:B--2---:R-:W-:Y:S01]  /*b170*/  HMMA.16816.F32.BF16 R16, R12, R140, RZ ;  /* 0x0000008c0c10723c */ /* 0x004fe200000418ff */
[----:B------:R-:W-:Y:S01]  /*b180*/  FMUL.FTZ R140, R117, UR15 ;  /* 0x0000000f758c7c20 */ /* 0x000fe20008410000 */
[----:B------:R-:W-:-:S05]  /*b190*/  FMUL.FTZ R141, R118, UR15 ;  /* 0x0000000f768d7c20 */ /* 0x000fca0008410000 */
[----:B------:R-:W-:Y:S01]  /*b1a0*/  MUFU.TANH R140, R140 ;  /* 0x0000008c008c7308 */ /* 0x000fe20000002400 */
[----:B------:R-:W-:Y:S01]  /*b1b0*/  HMMA.16816.F32.BF16 R12, R12, R142, RZ ;  /* 0x0000008e0c0c723c */ /* 0x000fe200000418ff */
[----:B------:R-:W-:Y:S01]  /*b1c0*/  FMUL.FTZ R143, R8, UR15 ;  /* 0x0000000f088f7c20 */ /* 0x000fe20008410000 */
[----:B------:R-:W-:Y:S02]  /*b1d0*/  FMUL.FTZ R142, R119, UR15 ;  /* 0x0000000f778e7c20 */ /* 0x000fe40008410000 */
[----:B------:R-:W-:Y:S03]  /*b1e0*/  LDSM.16.M88.4 R116, [R0+0x1800] ;  /* 0x001800000074783b */ /* 0x000fe60000000200 */
[----:B------:R-:W-:Y:S01]  /*b1f0*/  MUFU.TANH R141, R141 ;  /* 0x0000008d008d7308 */ /* 0x000fe20000002400 */
[----:B------:R-:W-:Y:S01]  /*b200*/  HMMA.16816.F32.BF16 R104, R136, R124, R104 ;  /* 0x0000007c8868723c */ /* 0x000fe20000041868 */
[----:B------:R-:W-:Y:S01]  /*b210*/  FMUL.FTZ R124, R10, UR15 ;  /* 0x0000000f0a7c7c20 */ /* 0x000fe20008410000 */
[----:B------:R-:W-:-:S02]  /*b220*/  FMUL.FTZ R125, R11, UR15 ;  /* 0x0000000f0b7d7c20 */ /* 0x000fc40008410000 */
[----:B------:R-:W2:Y:S03]  /*b230*/  LDSM.16.M88.4 R8, [R0+0x2000] ;  /* 0x002000000008783b */ /* 0x000ea60000000200 */
[----:B------:R-:W-:Y:S01]  /*b240*/  MUFU.TANH R143, R143 ;  /* 0x0000008f008f7308 */ /* 0x000fe20000002400 */
[C---:B------:R-:W-:Y:S07]  /*b250*/  HMMA.16816.F32.BF16 R108, R136.reuse, R134, R108 ;  /* 0x00000086886c723c */ /* 0x040fee000004186c */
[----:B------:R-:W-:Y:S01]  /*b260*/  MUFU.TANH R142, R142 ;  /* 0x0000008e008e7308 */ /* 0x000fe20000002400 */
[----:B------:R-:W-:Y:S01]  /*b270*/  HMMA.16816.F32.BF16 R100, R136, R126, R100 ;  /* 0x0000007e8864723c */ /* 0x000fe20000041864 */
[----:B------:R-:W-:Y:S01]  /*b280*/  FMUL.FTZ R126, R4, UR15 ;  /* 0x0000000f047e7c20 */ /* 0x000fe20008410000 */
[----:B------:R-:W-:Y:S01]  /*b290*/  FMUL.FTZ R127, R5, UR15 ;  /* 0x0000000f057f7c20 */ /* 0x000fe20008410000 */
[----:B------:R-:W-:Y:S01]  /*b2a0*/  FMUL.FTZ R105, R105, UR15 ;  /* 0x0000000f69697c20 */ /* 0x000fe20008410000 */
[----:B------:R-:W3:Y:S01]  /*b2b0*/  LDSM.16.M88.4 R4, [R0+0x2800] ;  /* 0x002800000004783b */ /* 0x000ee20000000200 */
[----:B------:R-:W-:-:S02]  /*b2c0*/  FMUL.FTZ R104, R104, UR15 ;  /* 0x0000000f68687c20 */ /* 0x000fc40008410000 */
[----:B------:R-:W-:Y:S01]  /*b2d0*/  MUFU.TANH R125, R125 ;  /* 0x0000007d007d7308 */ /* 0x000fe20000002400 */
[C---:B------:R-:W-:Y:S01]  /*b2e0*/  HMMA.16816.F32.BF16 R112, R136.reuse, R132, R112 ;  /* 0x000000848870723c */ /* 0x040fe20000041870 */
[----:B------:R-:W4:Y:S02]  /*b2f0*/  LDSM.16.M88.4 R132, [R0+0x1c00] ;  /* 0x001c00000084783b */ /* 0x000f240000000200 */
[----:B------:R-:W-:Y:S01]  /*b300*/  FMUL.FTZ R108, R108, UR15 ;  /* 0x0000000f6c6c7c20 */ /* 0x000fe20008410000 */
[----:B------:R-:W-:Y:S01]  /*b310*/  FMUL.FTZ R109, R109, UR15 ;  /* 0x0000000f6d6d7c20 */ /* 0x000fe20008410000 */
[----:B------:R-:W-:Y:S02]  /*b320*/  FMUL.FTZ R190, R111, UR15 ;  /* 0x0000000f6fbe7c20 */ /* 0x000fe40008410000 */
[----:B------:R-:W-:Y:S01]  /*b330*/  MUFU.TANH R124, R124 ;  /* 0x0000007c007c7308 */ /* 0x000fe20000002400 */
[----:B-1----:R-:W-:Y:S03]  /*b340*/  HMMA.16816.F32.BF16 R64, R136, R120, R64 ;  /* 0x000000788840723c */ /* 0x002fe60000041840 */
[----:B------:R-:W-:Y:S01]  /*b350*/  FMUL.FTZ R102, R102, UR15 ;  /* 0x0000000f66667c20 */ /* 0x000fe20008410000 */
[----:B------:R-:W-:Y:S01]  /*b360*/  FMUL.FTZ R101, R101, UR15 ;  /* 0x0000000f65657c20 */ /* 0x000fe20008410000 */
[----:B------:R-:W-:-:S02]  /*b370*/  FMUL.FTZ R103, R103, UR15 ;  /* 0x0000000f67677c20 */ /* 0x000fc40008410000 */
[----:B------:R-:W-:Y:S01]  /*b380*/  MUFU.TANH R121, R108 ;  /* 0x0000006c00797308 */ /* 0x000fe20000002400 */
[----:B------:R-:W-:Y:S01]  /*b390*/  HMMA.16816.F32.BF16 R60, R136, R122, R60 ;  /* 0x0000007a883c723c */ /* 0x000fe2000004183c */
[----:B------:R-:W-:Y:S02]  /*b3a0*/  FMUL.FTZ R123, R110, UR15 ;  /* 0x0000000f6e7b7c20 */ /* 0x000fe40008410000 */
[----:B------:R-:W-:Y:S01]  /*b3b0*/  FMUL.FTZ R112, R112, UR15 ;  /* 0x0000000f70707c20 */ /* 0x000fe20008410000 */
[----:B------:R-:W-:-:S03]  /*b3c0*/  FMUL.FTZ R113, R113, UR15 ;  /* 0x0000000f71717c20 */ /* 0x000fc60008410000 */
[----:B------:R1:W-:Y:S01]  /*b3d0*/  MUFU.TANH R122, R109 ;  /* 0x0000006d007a7308 */ /* 0x0003e20000002400 */
[C---:B--2---:R-:W-:Y:S03]  /*b3e0*/  HMMA.16816.F32.BF16 R72, R136.reuse, R8, R72 ;  /* 0x000000088848723c */ /* 0x044fe60000041848 */
[----:B------:R-:W-:Y:S01]  /*b3f0*/  FMUL.FTZ R65, R65, UR15 ;  /* 0x0000000f41417c20 */ /* 0x000fe20008410000 */
[----:B------:R-:W-:Y:S01]  /*b400*/  FMUL.FTZ R66, R66, UR15 ;  /* 0x0000000f42427c20 */ /* 0x000fe20008410000 */
[----:B------:R-:W-:Y:S02]  /*b410*/  FMUL.FTZ R67, R67, UR15 ;  /* 0x0000000f43437c20 */ /* 0x000fe40008410000 */
[----:B------:R-:W-:Y:S01]  /*b420*/  MUFU.TANH R126, R126 ;  /* 0x0000007e007e7308 */ /* 0x000fe20000002400 */
[C---:B------:R-:W-:Y:S01]  /*b430*/  HMMA.16816.F32.BF16 R68, R136.reuse, R10, R68 ;  /* 0x0000000a8844723c */ /* 0x040fe20000041844 */
[----:B------:R-:W-:Y:S02]  /*b440*/  LDSM.16.M88.4 R8, [R0+0x3000] ;  /* 0x003000000008783b */ /* 0x000fe40000000200 */
[----:B------:R-:W-:Y:S01]  /*b450*/  FMUL.FTZ R60, R60, UR15 ;  /* 0x0000000f3c3c7c20 */ /* 0x000fe20008410000 */
[----:B------:R-:W-:Y:S01]  /*b460*/  FMUL.FTZ R61, R61, UR15 ;  /* 0x0000000f3d3d7c20 */ /* 0x000fe20008410000 */
[----:B------:R-:W-:Y:S01]  /*b470*/  FMUL.FTZ R62, R62, UR15 ;  /* 0x0000000f3e3e7c20 */ /* 0x000fe20008410000 */
[----:B------:R-:W-:Y:S01]  /*b480*/  FMUL.FTZ R63, R63, UR15 ;  /* 0x0000000f3f3f7c20 */ /* 0x000fe20008410000 */
[----:B------:R-:W2:Y:S01]  /*b490*/  MUFU.TANH R127, R127 ;  /* 0x0000007f007f7308 */ /* 0x000ea20000002400 */
[C---:B---3--:R-:W-:Y:S01]  /*b4a0*/  HMMA.16816.F32.BF16 R56, R136.reuse, R4, R56 ;  /* 0x000000048838723c */ /* 0x048fe20000041838 */
[----:B-1----:R-:W1:Y:S06]  /*b4b0*/  LDSM.16.M88.4 R108, [R0+0x3c00] ;  /* 0x003c0000006c783b */ /* 0x002e6c0000000200 */
[----:B------:R-:W-:Y:S01]  /*b4c0*/  MUFU.TANH R123, R123 ;  /* 0x0000007b007b7308 */ /* 0x000fe20000002400 */
[----:B------:R-:W-:Y:S01]  /*b4d0*/  HMMA.16816.F32.BF16 R52, R136, R6, R52 ;  /* 0x000000068834723c */ /* 0x000fe20000041834 */
[----:B------:R-:W3:Y:S02]  /*b4e0*/  LDSM.16.M88.4 R4, [R0+0x3800] ;  /* 0x003800000004783b */ /* 0x000ee40000000200 */
[----:B------:R-:W-:Y:S01]  /*b4f0*/  FMUL.FTZ R69, R69, UR15 ;  /* 0x0000000f45457c20 */ /* 0x000fe20008410000 */
[----:B------:R-:W-:Y:S01]  /*b500*/  FMUL.FTZ R70, R70, UR15 ;  /* 0x0000000f46467c20 */ /* 0x000fe20008410000 */
[----:B------:R-:W-:-:S02]  /*b510*/  FMUL.FTZ R71, R71, UR15 ;  /* 0x0000000f47477c20 */ /* 0x000fc40008410000 */
[----:B------:R-:W-:Y:S01]  /*b520*/  MUFU.TANH R104, R104 ;  /* 0x0000006800687308 */ /* 0x000fe20000002400 */
[C---:B------:R-:W-:Y:S03]  /*b530*/  HMMA.16816.F32.BF16 R84, R136.reuse, R118, R84 ;  /* 0x000000768854723c */ /* 0x040fe60000041854 */
[----:B------:R-:W-:Y:S01]  /*b540*/  FMUL.FTZ R56, R56, UR15 ;  /* 0x0000000f38387c20 */ /* 0x000fe20008410000 */
[----:B------:R-:W-:Y:S01]  /*b550*/  FMUL.FTZ R57, R57, UR15 ;  /* 0x0000000f39397c20 */ /* 0x000fe20008410000 */
[----:B------:R-:W-:Y:S01]  /*b560*/  FMUL.FTZ R58, R58, UR15 ;  /* 0x0000000f3a3a7c20 */ /* 0x000fe20008410000 */
[----:B------:R-:W-:Y:S01]  /*b570*/  FMUL.FTZ R59, R59, UR15 ;  /* 0x0000000f3b3b7c20 */ /* 0x000fe20008410000 */
[----:B------:R-:W-:Y:S01]  /*b580*/  MUFU.TANH R101, R101 ;  /* 0x0000006500657308 */ /* 0x000fe20000002400 */
[C---:B----4-:R-:W-:Y:S03]  /*b590*/  HMMA.16816.F32.BF16 R80, R136.reuse, R132, R80 ;  /* 0x000000848850723c */ /* 0x050fe60000041850 */
[----:B------:R-:W-:Y:S01]  /*b5a0*/  FMUL.FTZ R52, R52, UR15 ;  /* 0x0000000f34347c20 */ /* 0x000fe20008410000 */
[----:B------:R-:W-:Y:S01]  /*b5b0*/  FMUL.FTZ R53, R53, UR15 ;  /* 0x0000000f35357c20 */ /* 0x000fe20008410000 */
[----:B------:R-:W-:Y:S01]  /*b5c0*/  FMUL.FTZ R54, R54, UR15 ;  /* 0x0000000f36367c20 */ /* 0x000fe20008410000 */
[----:B------:R-:W-:Y:S01]  /*b5d0*/  FMUL.FTZ R55, R55, UR15 ;  /* 0x0000000f37377c20 */ /* 0x000fe20008410000 */
[----:B------:R-:W-:Y:S01]  /*b5e0*/  MUFU.TANH R132, R112 ;  /* 0x0000007000847308 */ /* 0x000fe20000002400 */
[----:B------:R-:W-:Y:S01]  /*b5f0*/  HMMA.16816.F32.BF16 R76, R136, R134, R76 ;  /* 0x00000086884c723c */ /* 0x000fe2000004184c */
[----:B------:R-:W-:Y:S01]  /*b600*/  FMUL.FTZ R134, R114, UR15 ;  /* 0x0000000f72867c20 */ /* 0x000fe20008410000 */
[----:B------:R-:W-:-:S05]  /*b610*/  FMUL.FTZ R135, R115, UR15 ;  /* 0x0000000f73877c20 */ /* 0x000fca0008410000 */
[----:B------:R4:W-:Y:S01]  /*b620*/  MUFU.TANH R133, R113 ;  /* 0x0000007100857308 */ /* 0x0009e20000002400 */
[C---:B------:R-:W-:Y:S01]  /*b630*/  HMMA.16816.F32.BF16 R88, R136.reuse, R116, R88 ;  /* 0x000000748858723c */ /* 0x040fe20000041858 */
[----:B------:R-:W5:Y:S06]  /*b640*/  LDSM.16.M88.4 R116, [R0+0x2c00] ;  /* 0x002c00000074783b */ /* 0x000f6c0000000200 */
[----:B------:R-:W-:Y:S01]  /*b650*/  MUFU.TANH R134, R134 ;  /* 0x0000008600867308 */ /* 0x000fe20000002400 */
[----:B-1----:R-:W-:Y:S03]  /*b660*/  HMMA.16816.F32.BF16 R12, R136, R110, R12 ;  /* 0x0000006e880c723c */ /* 0x002fe6000004180c */
[----:B------:R-:W-:-:S04]  /*b670*/  FMUL.FTZ R79, R79, UR15 ;  /* 0x0000000f4f4f7c20 */ /* 0x000fc80008410000 */
[----:B------:R-:W-:Y:S01]  /*b680*/  MUFU.TANH R135, R135 ;  /* 0x0000008700877308 */ /* 0x000fe20000002400 */
[C---:B------:R-:W-:Y:S01]  /*b690*/  HMMA.16816.F32.BF16 R36, R136.reuse, R10, R36 ;  /* 0x0000000a8824723c */ /* 0x040fe20000041824 */
[----:B----4-:R1:W4:Y:S01]  /*b6a0*/  LDSM.16.M88.4 R112, [R0+0x3400] ;  /* 0x003400000070783b */ /* 0x0103220000000200 */
[----:B------:R-:W-:Y:S01]  /*b6b0*/  FMUL.FTZ R11, R93, UR15 ;  /* 0x0000000f5d0b7c20 */ /* 0x000fe20008410000 */
[----:B------:R-:W-:Y:S01]  /*b6c0*/  FMUL.FTZ R93, R85, UR15 ;  /* 0x0000000f555d7c20 */ /* 0x000fe20008410000 */
[----:B------:R-:W-:Y:S01]  /*b6d0*/  FMUL.FTZ R85, R77, UR15 ;  /* 0x0000000f4d557c20 */ /* 0x000fe20008410000 */
[----:B------:R-:W-:Y:S01]  /*b6e0*/  FMUL.FTZ R77, R74, UR15 ;  /* 0x0000000f4a4d7c20 */ /* 0x000fe20008410000 */
[----:B------:R-:W-:Y:S01]  /*b6f0*/  FMUL.FTZ R74, R68, UR15 ;  /* 0x0000000f444a7c20 */ /* 0x000fe20008410000 */
[----:B------:R-:W-:Y:S01]  /*b700*/  FMUL.FTZ R68, R64, UR15 ;  /* 0x0000000f40447c20 */ /* 0x000fe20008410000 */
[----:B------:R-:W-:Y:S01]  /*b710*/  FMUL.FTZ R10, R100, UR15 ;  /* 0x0000000f640a7c20 */ /* 0x000fe20008410000 */
[----:B------:R2:W-:Y:S01]  /*b720*/  MUFU.TANH R64, R11 ;  /* 0x0000000b00407308 */ /* 0x0005e20000002400 */
[----:B------:R-:W-:Y:S01]  /*b730*/  FMUL.FTZ R100, R97, UR15 ;  /* 0x0000000f61647c20 */ /* 0x000fe20008410000 */
[C---:B---3--:R-:W-:Y:S01]  /*b740*/  HMMA.16816.F32.BF16 R20, R136.reuse, R6, R20 ;  /* 0x000000068814723c */ /* 0x048fe20000041814 */
[----:B------:R-:W-:Y:S01]  /*b750*/  FMUL.FTZ R14, R14, UR15 ;  /* 0x0000000f0e0e7c20 */ /* 0x000fe20008410000 */
[----:B------:R-:W-:Y:S01]  /*b760*/  FMUL.FTZ R97, R92, UR15 ;  /* 0x0000000f5c617c20 */ /* 0x000fe20008410000 */
[----:B------:R-:W-:Y:S01]  /*b770*/  FMUL.FTZ R7, R90, UR15 ;  /* 0x0000000f5a077c20 */ /* 0x000fe20008410000 */
[----:B------:R-:W-:Y:S01]  /*b780*/  FMUL.FTZ R6, R91, UR15 ;  /* 0x0000000f5b067c20 */ /* 0x000fe20008410000 */
[----:B------:R-:W-:Y:S01]  /*b790*/  FMUL.FTZ R90, R86, UR15 ;  /* 0x0000000f565a7c20 */ /* 0x000fe20008410000 */
[----:B------:R3:W-:Y:S01]  /*b7a0*/  MUFU.TANH R92, R100 ;  /* 0x00000064005c7308 */ /* 0x0007e20000002400 */
[----:B------:R-:W-:Y:S01]  /*b7b0*/  FMUL.FTZ R91, R87, UR15 ;  /* 0x0000000f575b7c20 */ /* 0x000fe20008410000 */
[----:B------:R-:W-:Y:S01]  /*b7c0*/  HMMA.16816.F32.BF16 R24, R136, R4, R24 ;  /* 0x000000048818723c */ /* 0x000fe20000041818 */
[----:B------:R-:W-:Y:S01]  /*b7d0*/  FMUL.FTZ R4, R94, UR15 ;  /* 0x0000000f5e047c20 */ /* 0x000fe20008410000 */
[----:B------:R-:W-:Y:S01]  /*b7e0*/  FMUL.FTZ R94, R89, UR15 ;  /* 0x0000000f595e7c20 */ /* 0x000fe20008410000 */
[----:B------:R-:W-:Y:S01]  /*b7f0*/  FMUL.FTZ R86, R83, UR15 ;  /* 0x0000000f53567c20 */ /* 0x000fe20008410000 */
[----:B------:R-:W-:Y:S01]  /*b800*/  FMUL.FTZ R89, R80, UR15 ;  /* 0x0000000f50597c20 */ /* 0x000fe20008410000 */
[----:B-1----:R-:W-:Y:S01]  /*b810*/  FMUL.FTZ R0, R88, UR15 ;  /* 0x0000000f58007c20 */ /* 0x002fe20008410000 */
[----:B------:R-:W-:Y:S01]  /*b820*/  FMUL.FTZ R88, R82, UR15 ;  /* 0x0000000f52587c20 */ /* 0x000fe20008410000 */
[----:B------:R-:W-:Y:S01]  /*b830*/  FMUL.FTZ R82, R78, UR15 ;  /* 0x0000000f4e527c20 */ /* 0x000fe20008410000 */
[----:B--2---:R-:W-:Y:S01]  /*b840*/  FMUL.FTZ R11, R12, UR15 ;  /* 0x0000000f0c0b7c20 */ /* 0x004fe20008410000 */
[----:B------:R-:W-:Y:S01]  /*b850*/  FMUL.FTZ R78, R73, UR15 ;  /* 0x0000000f494e7c20 */ /* 0x000fe20008410000 */
[----:B------:R-:W-:-:S02]  /*b860*/  IMAD.U32 R73, RZ, RZ, UR18 ;  /* 0x00000012ff497e24 */ /* 0x000fc4000f8e00ff */
[----:B------:R-:W-:Y:S01]  /*b870*/  FMUL.FTZ R87, R81, UR15 ;  /* 0x0000000f51577c20 */ /* 0x000fe20008410000 */
[----:B------:R-:W-:Y:S01]  /*b880*/  FMUL.FTZ R83, R76, UR15 ;  /* 0x0000000f4c537c20 */ /* 0x000fe20008410000 */
[----:B------:R1:W-:Y:S01]  /*b890*/  MUFU.TANH R80, R99 ;  /* 0x0000006300507308 */ /* 0x0003e20000002400 */
[----:B------:R-:W-:Y:S02]  /*b8a0*/  IMAD R73, R73, 0x100, R130 ;  /* 0x0000010049497824 */ /* 0x000fe400078e0282 */
[----:B------:R-:W-:Y:S01]  /*b8b0*/  FMUL.FTZ R81, R72, UR15 ;  /* 0x0000000f48517c20 */ /* 0x000fe20008410000 */
[----:B------:R-:W-:Y:S01]  /*b8c0*/  FMUL.FTZ R76, R75, UR15 ;  /* 0x0000000f4b4c7c20 */ /* 0x000fe20008410000 */
[C---:B-----5:R-:W-:Y:S01]  /*b8d0*/  HMMA.16816.F32.BF16 R48, R136.reuse, R116, R48 ;  /* 0x000000748830723c */ /* 0x060fe20000041830 */
[C---:B------:R-:W-:Y:S02]  /*b8e0*/  VIADD R12, R73.reuse, 0xfffffe00 ;  /* 0xfffffe00490c7836 */ /* 0x040fe40000000000 */
[----:B------:R-:W-:Y:S01]  /*b8f0*/  FMUL.FTZ R5, R84, UR15 ;  /* 0x0000000f54057c20 */ /* 0x000fe20008410000 */
[----:B---3--:R-:W-:Y:S01]  /*b900*/  VIADD R100, R73, 0xfffffe01 ;  /* 0xfffffe0149647836 */ /* 0x008fe20000000000 */
[----:B------:R-:W2:Y:S01]  /*b910*/  MUFU.TANH R11, R11 ;  /* 0x0000000b000b7308 */ /* 0x000ea20000002400 */
[----:B------:R-:W-:Y:S01]  /*b920*/  FMUL.FTZ R37, R37, UR15 ;  /* 0x0000000f25257c20 */ /* 0x000fe20008410000 */
[CC--:B------:R-:W-:Y:S01]  /*b930*/  ISETP.GE.AND P2, PT, R12.reuse, R153.reuse, PT ;  /* 0x000000990c00720c */ /* 0x0c0fe20003f46270 */
[----:B------:R-:W-:Y:S01]  /*b940*/  FMUL.FTZ R25, R25, UR15 ;  /* 0x0000000f19197c20 */ /* 0x000fe20008410000 */
[----:B----4-:R-:W-:Y:S01]  /*b950*/  HMMA.16816.F32.BF16 R32, R136, R112, R32 ;  /* 0x000000708820723c */ /* 0x010fe20000041820 */
[----:B------:R-:W-:Y:S01]  /*b960*/  ISETP.GE.AND P1, PT, R12, R128, PT ;  /* 0x000000800c00720c */ /* 0x000fe20003f26270 */
[----:B------:R-:W-:Y:S01]  /*b970*/  VIADD R112, R73, 0xfffffe21 ;  /* 0xfffffe2149707836 */ /* 0x000fe20000000000 */
[----:B------:R-:W-:Y:S01]  /*b980*/  ISETP.GE.AND P6, PT, R100, R153, PT ;  /* 0x000000996400720c */ /* 0x000fe20003fc6270 */
[----:B------:R-:W-:Y:S01]  /*b990*/  MUFU.TANH R72, R97 ;  /* 0x0000006100487308 */ /* 0x000fe20000002400 */
[----:B------:R-:W-:Y:S01]  /*b9a0*/  FMUL.FTZ R23, R23, UR15 ;  /* 0x0000000f17177c20 */ /* 0x000fe20008410000 */
[----:B-1----:R-:W-:-:S02]  /*b9b0*/  VIADD R99, R73, 0xfffffef8 ;  /* 0xfffffef849637836 */ /* 0x002fc40000000000 */
[----:B------:R-:W-:Y:S01]  /*b9c0*/  FMUL.FTZ R13, R13, UR15 ;  /* 0x0000000f0d0d7c20 */ /* 0x000fe20008410000 */
[C---:B------:R-:W-:Y:S01]  /*b9d0*/  HMMA.16816.F32.BF16 R40, R136.reuse, R8, R40 ;  /* 0x000000088828723c */ /* 0x040fe20000041828 */
[----:B------:R-:W-:Y:S01]  /*b9e0*/  FMUL.FTZ R9, R107, UR15 ;  /* 0x0000000f6b097c20 */ /* 0x000fe20008410000 */
[----:B------:R-:W-:Y:S01]  /*b9f0*/  FMUL.FTZ R8, R106, UR15 ;  /* 0x0000000f6a087c20 */ /* 0x000fe20008410000 */
[C---:B------:R-:W-:Y:S01]  /*ba00*/  ISETP.GE.AND P0, PT, R99.reuse, R153, PT ;  /* 0x000000996300720c */ /* 0x040fe20003f06270 */
[----:B------:R1:W-:Y:S01]  /*ba10*/  MUFU.TANH R75, R4 ;  /* 0x00000004004b7308 */ /* 0x0003e20000002400 */
[----:B------:R-:W-:Y:S01]  /*ba20*/  ISETP.GE.AND P4, PT, R99, R128, PT ;  /* 0x000000806300720c */ /* 0x000fe20003f86270 */
[----:B------:R-:W-:Y:S02]  /*ba30*/  VIADD R106, R73, 0xfffffe18 ;  /* 0xfffffe18496a7836 */ /* 0x000fe40000000000 */
[----:B------:R-:W-:Y:S01]  /*ba40*/  FMUL.FTZ R48, R48, UR15 ;  /* 0x0000000f30307c20 */ /* 0x000fe20008410000 */
[----:B------:R-:W-:Y:S01]  /*ba50*/  HMMA.16816.F32.BF16 R16, R136, R108, R16 ;  /* 0x0000006c8810723c */ /* 0x000fe20000041810 */
[----:B------:R-:W-:Y:S01]  /*ba60*/  FMUL.FTZ R50, R50, UR15 ;  /* 0x0000000f32327c20 */ /* 0x000fe20008410000 */
[----:B------:R-:W-:Y:S01]  /*ba70*/  FMUL.FTZ R49, R49, UR15 ;  /* 0x0000000f31317c20 */ /* 0x000fe20008410000 */
[----:B------:R-:W-:Y:S01]  /*ba80*/  FMUL.FTZ R51, R51, UR15 ;  /* 0x0000000f33337c20 */ /* 0x000fe20008410000 */
[----:B------:R-:W3:Y:S01]  /*ba90*/  MUFU.TANH R14, R14 ;  /* 0x0000000e000e7308 */ /* 0x000ee20000002400 */
[----:B------:R-:W-:Y:S01]  /*baa0*/  FMUL.FTZ R15, R15, UR15 ;  /* 0x0000000f0f0f7c20 */ /* 0x000fe20008410000 */
[----:B------:R-:W-:-:S04]  /*bab0*/  DEPBAR.LE SB0, 0x0 ;  /* 0x000080000000791a */ /* 0x000fc80000000000 */
[C---:B------:R-:W-:Y:S01]  /*bac0*/  HMMA.16816.F32.BF16 R44, R136.reuse, R118, R44 ;  /* 0x00000076882c723c */ /* 0x040fe2000004182c */
[----:B------:R-:W-:Y:S01]  /*bad0*/  VIADD R118, R73, 0xfffffe29 ;  /* 0xfffffe2949767836 */ /* 0x000fe20000000000 */
[----:B------:R4:W-:Y:S01]  /*bae0*/  MUFU.TANH R97, R95 ;  /* 0x0000005f00617308 */ /* 0x0009e20000002400 */
[----:B------:R-:W-:Y:S01]  /*baf0*/  FMUL.FTZ R41, R41, UR15 ;  /* 0x0000000f29297c20 */ /* 0x000fe20008410000 */
[-C--:B-1----:R-:W-:Y:S01]  /*bb00*/  I2FP.F32.S32 R4, R12.reuse ;  /* 0x0000000c00047245 */ /* 0x082fe20000201400 */
[----:B------:R-:W-:Y:S01]  /*bb10*/  FMUL.FTZ R40, R40, UR15 ;  /* 0x0000000f28287c20 */ /* 0x000fe20008410000 */
[----:B------:R-:W-:Y:S01]  /*bb20*/  I2FP.F32.S32 R12, R12 ;  /* 0x0000000c000c7245 */ /* 0x000fe20000201400 */
[----:B------:R-:W-:Y:S01]  /*bb30*/  FMUL.FTZ R42, R42, UR15 ;  /* 0x0000000f2a2a7c20 */ /* 0x000fe20008410000 */
[----:B------:R-:W-:Y:S01]  /*bb40*/  HMMA.16816.F32.BF16 R28, R136, R114, R28 ;  /* 0x00000072881c723c */ /* 0x000fe2000004181c */
[----:B------:R-:W-:Y:S01]  /*bb50*/  FFMA.FTZ R4, R4, UR7, R3 ;  /* 0x0000000704047c23 */ /* 0x000fe20008010003 */
[----:B------:R1:W-:Y:S01]  /*bb60*/  MUFU.TANH R113, R102 ;  /* 0x0000006600717308 */ /* 0x0003e20000002400 */
[----:B------:R-:W-:Y:S01]  /*bb70*/  FFMA.FTZ R145, R12, UR7, R145 ;  /* 0x000000070c917c23 */ /* 0x000fe20008010091 */
[----:B------:R-:W-:Y:S01]  /*bb80*/  VIADD R12, R73, 0xfffffe09 ;  /* 0xfffffe09490c7836 */ /* 0x000fe20000000000 */
[----:B------:R-:W-:Y:S01]  /*bb90*/  I2FP.F32.S32 R120, R118 ;  /* 0x0000007600787245 */ /* 0x000fe20000201400 */
[----:B------:R-:W-:Y:S01]  /*bba0*/  FMUL.FTZ R43, R43, UR15 ;  /* 0x0000000f2b2b7c20 */ /* 0x000fe20008410000 */
[----:B------:R-:W-:Y:S01]  /*bbb0*/  FSEL R4, R4, -INF , !P2 ;  /* 0xff80000004047808 */ /* 0x000fe20005000000 */
[----:B------:R-:W-:Y:S01]  /*bbc0*/  FMUL.FTZ R17, R17, UR15 ;  /* 0x0000000f11117c20 */ /* 0x000fe20008410000 */
[----:B------:R-:W-:Y:S01]  /*bbd0*/  ISETP.GE.AND P2, PT, R100, R128, PT ;  /* 0x000000806400720c */ /* 0x000fe20003f46270 */
[----:B------:R5:W-:Y:S01]  /*bbe0*/  MUFU.TANH R116, R105 ;  /* 0x0000006900747308 */ /* 0x000be20000002400 */
[----:B------:R-:W-:Y:S01]  /*bbf0*/  FFMA.FTZ R120, R120, UR7, R127 ;  /* 0x0000000778787c23 */ /* 0x000fe2000801007f */
[----:B----4-:R-:W-:Y:S01]  /*bc00*/  I2FP.F32.S32 R95, R100 ;  /* 0x00000064005f7245 */ /* 0x010fe20000201400 */
[----:B------:R-:W-:Y:S01]  /*bc10*/  FMUL.FTZ R44, R44, UR15 ;  /* 0x0000000f2c2c7c20 */ /* 0x000fe20008410000 */
[----:B------:R-:W-:Y:S01]  /*bc20*/  FMUL.FTZ R45, R45, UR15 ;  /* 0x0000000f2d2d7c20 */ /* 0x000fe20008410000 */
[----:B------:R-:W-:Y:S01]  /*bc30*/  FMUL.FTZ R47, R47, UR15 ;  /* 0x0000000f2f2f7c20 */ /* 0x000fe20008410000 */
[----:B------:R-:W-:Y:S01]  /*bc40*/  FMUL.FTZ R46, R46, UR15 ;  /* 0x0000000f2e2e7c20 */ /* 0x000fe20008410000 */
[----:B------:R-:W-:Y:S01]  /*bc50*/  FFMA.FTZ R144, R95, UR7, R144 ;  /* 0x000000075f907c23 */ /* 0x000fe20008010090 */
[----:B------:R-:W-:Y:S01]  /*bc60*/  VIADD R95, R73, 0xfffffe08 ;  /* 0xfffffe08495f7836 */ /* 0x000fe20000000000 */
[----:B------:R-:W-:Y:S01]  /*bc70*/  MUFU.TANH R84, R98 ;  /* 0x0000006200547308 */ /* 0x000fe20000002400 */
[-C--:B-1----:R-:W-:Y:S01]  /*bc80*/  I2FP.F32.S32 R102, R99.reuse ;  /* 0x0000006300667245 */ /* 0x082fe20000201400 */
[----:B------:R-:W-:Y:S01]  /*bc90*/  FMUL.FTZ R19, R19, UR15 ;  /* 0x0000000f13137c20 */ /* 0x000fe20008410000 */
[----:B------:R-:W-:-:S03]  /*bca0*/  I2FP.F32.S32 R99, R99 ;  /* 0x0000006300637245 */ /* 0x000fc60000201400 */
[----:B--2---:R-:W-:Y:S01]  /*bcb0*/  FFMA.FTZ R3, R102, UR7, R11 ;  /* 0x0000000766037c23 */ /* 0x004fe2000801000b */
[----:B------:R-:W-:Y:S01]  /*bcc0*/  FSEL R11, R145, -INF , !P1 ;  /* 0xff800000910b7808 */ /* 0x000fe20004800000 */
[----:B------:R1:W-:Y:S01]  /*bcd0*/  MUFU.TANH R98, R0 ;  /* 0x0000000000627308 */ /* 0x0003e20000002400 */
[----:B-----5:R-:W-:Y:S01]  /*bce0*/  I2FP.F32.S32 R105, R100 ;  /* 0x0000006400697245 */ /* 0x020fe20000201400 */
[----:B---3--:R-:W-:Y:S01]  /*bcf0*/  FFMA.FTZ R14, R99, UR7, R14 ;  /* 0x00000007630e7c23 */ /* 0x008fe2000801000e */
[----:B------:R-:W-:Y:S02]  /*bd00*/  I2FP.F32.S32 R100, R95 ;  /* 0x0000005f00647245 */ /* 0x000fe40000201400 */
[----:B------:R-:W-:Y:S01]  /*bd10*/  FSEL R3, R3, -INF , !P0 ;  /* 0xff80000003037808 */ /* 0x000fe20004000000 */
[----:B------:R-:W-:Y:S01]  /*bd20*/  FFMA.FTZ R154, R105, UR7, R154 ;  /* 0x00000007699a7c23 */ /* 0x000fe2000801009a */
[C---:B------:R-:W-:Y:S01]  /*bd30*/  ISETP.GE.AND P1, PT, R95.reuse, R153, PT ;  /* 0x000000995f00720c */ /* 0x040fe20003f26270 */
[----:B------:R-:W-:Y:S01]  /*bd40*/  FFMA.FTZ R155, R100, UR7, R155 ;  /* 0x00000007649b7c23 */ /* 0x000fe2000801009b */
[----:B------:R-:W-:Y:S01]  /*bd50*/  ISETP.GE.AND P0, PT, R95, R128, PT ;  /* 0x000000805f00720c */ /* 0x000fe20003f06270 */
[----:B------:R-:W-:Y:S01]  /*bd60*/  VIADD R100, R73, 0xfffffe10 ;  /* 0xfffffe1049647836 */ /* 0x000fe20000000000 */
[----:B------:R-:W-:Y:S01]  /*bd70*/  I2FP.F32.S32 R105, R12 ;  /* 0x0000000c00697245 */ /* 0x000fe20000201400 */
[----:B------:R-:W-:Y:S03]  /*bd80*/  MUFU.TANH R99, R94 ;  /* 0x0000005e00637308 */ /* 0x000fe60000002400 */
[----:B------:R-:W-:-:S02]  /*bd90*/  I2FP.F32.S32 R107, R100 ;  /* 0x00000064006b7245 */ /* 0x000fc40000201400 */
[----:B------:R-:W-:Y:S02]  /*bda0*/  I2FP.F32.S32 R111, R100 ;  /* 0x00000064006f7245 */ /* 0x000fe40000201400 */
[----:B-1----:R-:W-:Y:S01]  /*bdb0*/  I2FP.F32.S32 R0, R95 ;  /* 0x0000005f00007245 */ /* 0x002fe20000201400 */
[----:B------:R1:W-:Y:S01]  /*bdc0*/  MUFU.TANH R108, R7 ;  /* 0x00000007006c7308 */ /* 0x0003e20000002400 */
[----:B------:R-:W-:Y:S01]  /*bdd0*/  I2FP.F32.S32 R95, R12 ;  /* 0x0000000c005f7245 */ /* 0x000fe20000201400 */
[----:B------:R-:W-:Y:S01]  /*bde0*/  FFMA.FTZ R107, R107, UR7, R184 ;  /* 0x000000076b6b7c23 */ /* 0x000fe200080100b8 */
[----:B------:R-:W-:Y:S01]  /*bdf0*/  FFMA.FTZ R111, R111, UR7, R186 ;  /* 0x000000076f6f7c23 */ /* 0x000fe200080100ba */
[----:B------:R-:W-:Y:S01]  /*be00*/  FFMA.FTZ R179, R0, UR7, R179 ;  /* 0x0000000700b37c23 */ /* 0x000fe200080100b3 */
[----:B------:R-:W-:Y:S01]  /*be10*/  FSEL R0, R14, -INF , !P4 ;  /* 0xff8000000e007808 */ /* 0x000fe20006000000 */
[----:B------:R-:W-:Y:S01]  /*be20*/  FFMA.FTZ R178, R95, UR7, R178 ;  /* 0x000000075fb27c23 */ /* 0x000fe200080100b2 */
[----:B------:R-:W-:Y:S01]  /*be30*/  VIADD R95, R73, 0xfffffe11 ;  /* 0xfffffe11495f7836 */ /* 0x000fe20000000000 */
[----:B------:R-:W-:Y:S01]  /*be40*/  ISETP.GE.AND P4, PT, R12, R153, PT ;  /* 0x000000990c00720c */ /* 0x000fe20003f86270 */
[----:B------:R2:W-:Y:S01]  /*be50*/  MUFU.TANH R94, R6 ;  /* 0x00000006005e7308 */ /* 0x0005e20000002400 */
[----:B------:R-:W-:-:S02]  /*be60*/  FSEL R14, R144, -INF , !P6 ;  /* 0xff800000900e7808 */ /* 0x000fc40007000000 */
[-C--:B------:R-:W-:Y:S02]  /*be70*/  ISETP.GE.AND P6, PT, R12, R128.reuse, PT ;  /* 0x000000800c00720c */ /* 0x080fe40003fc6270 */
[----:B------:R-:W-:Y:S02]  /*be80*/  FSEL R12, R155, -INF , !P1 ;  /* 0xff8000009b0c7808 */ /* 0x000fe40004800000 */
[----:B------:R-:W-:Y:S01]  /*be90*/  ISETP.GE.AND P1, PT, R100, R128, PT ;  /* 0x000000806400720c */ /* 0x000fe20003f26270 */
[----:B------:R3:W-:Y:S01]  /*bea0*/  MUFU.TANH R109, R5 ;  /* 0x00000005006d7308 */ /* 0x0007e20000002400 */
[----:B-1----:R-:W-:Y:S02]  /*beb0*/  FSEL R7, R154, -INF , !P2 ;  /* 0xff8000009a077808 */ /* 0x002fe40005000000 */
[----:B------:R-:W-:Y:S02]  /*bec0*/  ISETP.GE.AND P2, PT, R100, R153, PT ;  /* 0x000000996400720c */ /* 0x000fe40003f46270 */
[----:B------:R-:W-:-:S02]  /*bed0*/  I2FP.F32.S32 R102, R95 ;  /* 0x0000005f00667245 */ /* 0x000fc40000201400 */
[----:B------:R-:W-:Y:S01]  /*bee0*/  I2FP.F32.S32 R100, R95 ;  /* 0x0000005f00647245 */ /* 0x000fe20000201400 */
[----:B------:R-:W-:Y:S01]  /*bef0*/  MUFU.TANH R8, R8 ;  /* 0x0000000800087308 */ /* 0x000fe20000002400 */
[----:B------:R-:W-:Y:S01]  /*bf00*/  FSEL R206, R107, -INF , !P2 ;  /* 0xff8000006bce7808 */ /* 0x000fe20005000000 */
[----:B------:R-:W-:Y:S01]  /*bf10*/  FFMA.FTZ R119, R102, UR7, R187 ;  /* 0x0000000766777c23 */ /* 0x000fe200080100bb */
[----:B--2---:R-:W-:Y:S01]  /*bf20*/  FSEL R6, R178, -INF , !P4 ;  /* 0xff800000b2067808 */ /* 0x004fe20006000000 */
[----:B------:R-:W-:Y:S01]  /*bf30*/  VIADD R102, R73, 0xfffffe20 ;  /* 0xfffffe2049667836 */ /* 0x000fe20000000000 */
[----:B------:R-:W-:Y:S01]  /*bf40*/  ISETP.GE.AND P4, PT, R95, R128, PT ;  /* 0x000000805f00720c */ /* 0x000fe20003f86270 */
[----:B------:R-:W-:Y:S01]  /*bf50*/  FFMA.FTZ R100, R100, UR7, R185 ;  /* 0x0000000764647c23 */ /* 0x000fe200080100b9 */
[----:B------:R-:W-:Y:S01]  /*bf60*/  I2FP.F32.S32 R107, R106 ;  /* 0x0000006a006b7245 */ /* 0x000fe20000201400 */
[----:B------:R-:W-:Y:S01]  /*bf70*/  MUFU.TANH R9, R9 ;  /* 0x0000000900097308 */ /* 0x000fe20000002400 */
[----:B------:R-:W-:-:S02]  /*bf80*/  ISETP.GE.AND P2, PT, R106, R128, PT ;  /* 0x000000806a00720c */ /* 0x000fc40003f46270 */
[----:B---3--:R-:W-:Y:S01]  /*bf90*/  FSEL R5, R179, -INF , !P0 ;  /* 0xff800000b3057808 */ /* 0x008fe20004000000 */
[----:B------:R-:W-:Y:S01]  /*bfa0*/  FFMA.FTZ R107, R107, UR7, R188 ;  /* 0x000000076b6b7c23 */ /* 0x000fe200080100bc */
[-C--:B------:R-:W-:Y:S01]  /*bfb0*/  ISETP.GE.AND P0, PT, R95, R153.reuse, PT ;  /* 0x000000995f00720c */ /* 0x080fe20003f06270 */
[----:B------:R-:W-:Y:S01]  /*bfc0*/  FFMA.FTZ R95, R105, UR7, R180 ;  /* 0x00000007695f7c23 */ /* 0x000fe200080100b4 */
[----:B------:R-:W-:Y:S01]  /*bfd0*/  VIADD R105, R73, 0xfffffe19 ;  /* 0xfffffe1949697836 */ /* 0x000fe20000000000 */
[----:B------:R-:W-:Y:S01]  /*bfe0*/  FSEL R213, R111, -INF , !P1 ;  /* 0xff8000006fd57808 */ /* 0x000fe20004800000 */
[----:B------:R-:W-:Y:S01]  /*bff0*/  MUFU.TANH R103, R103 ;  /* 0x0000006700677308 */ /* 0x000fe20000002400 */
[----:B------:R-:W-:Y:S02]  /*c000*/  I2FP.F32.S32 R110, R102 ;  /* 0x00000066006e7245 */ /* 0x000fe40000201400 */
[----:B------:R-:W-:Y:S02]  /*c010*/  FSEL R95, R95, -INF , !P6 ;  /* 0xff8000005f5f7808 */ /* 0x000fe40007000000 */
[----:B------:R-:W-:Y:S01]  /*c020*/  ISETP.GE.AND P6, PT, R106, R153, PT ;  /* 0x000000996a00720c */ /* 0x000fe20003fc6270 */
[----:B------:R-:W-:Y:S01]  /*c030*/  FFMA.FTZ R114, R110, UR7, R143 ;  /* 0x000000076e727c23 */ /* 0x000fe2000801008f */
[----:B------:R-:W-:Y:S01]  /*c040*/  I2FP.F32.S32 R106, R106 ;  /* 0x0000006a006a7245 */ /* 0x000fe20000201400 */
[----:B------:R-:W-:Y:S01]  /*c050*/  VIADD R110, R73, 0xfffffe28 ;  /* 0xfffffe28496e7836 */ /* 0x000fe20000000000 */
[----:B------:R-:W-:Y:S01]  /*c060*/  I2FP.F32.S32 R111, R105 ;  /* 0x00000069006f7245 */ /* 0x000fe20000201400 */
[----:B------:R-:W1:Y:S01]  /*c070*/  MUFU.TANH R190, R190 ;  /* 0x000000be00be7308 */ /* 0x000e620000002400 */
[----:B------:R-:W-:Y:S01]  /*c080*/  ISETP.GE.AND P1, PT, R105, R153, PT ;  /* 0x000000996900720c */ /* 0x000fe20003f26270 */
[----:B------:R-:W-:Y:S01]  /*c090*/  FFMA.FTZ R141, R106, UR7, R141 ;  /* 0x000000076a8d7c23 */ /* 0x000fe2000801008d */
[----:B------:R-:W-:Y:S01]  /*c0a0*/  FSEL R100, R100, -INF , !P0 ;  /* 0xff80000064647808 */ /* 0x000fe20004000000 */
[----:B------:R-:W-:Y:S01]  /*c0b0*/  FFMA.FTZ R111, R111, UR7, R140 ;  /* 0x000000076f6f7c23 */ /* 0x000fe2000801008c */
[----:B------:R-:W-:-:S02]  /*c0c0*/  ISETP.GE.AND P0, PT, R105, R128, PT ;  /* 0x000000806900720c */ /* 0x000fc40003f06270 */
[----:B------:R-:W-:Y:S01]  /*c0d0*/  I2FP.F32.S32 R105, R105 ;  /* 0x0000006900697245 */ /* 0x000fe20000201400 */
[----:B------:R-:W2:Y:S01]  /*c0e0*/  MUFU.TANH R10, R10 ;  /* 0x0000000a000a7308 */ /* 0x000ea20000002400 */
[----:B------:R-:W-:Y:S02]  /*c0f0*/  FSEL R119, R119, -INF , !P4 ;  /* 0xff80000077777808 */ /* 0x000fe40006000000 */
[----:B------:R-:W-:Y:S01]  /*c100*/  FSEL R106, R107, -INF , !P6 ;  /* 0xff8000006b6a7808 */ /* 0x000fe20007000000 */
[----:B------:R-:W-:Y:S01]  /*c110*/  FFMA.FTZ R105, R105, UR7, R142 ;  /* 0x0000000769697c23 */ /* 0x000fe2000801008e */
[C---:B------:R-:W-:Y:S02]  /*c120*/  ISETP.GE.AND P4, PT, R102.reuse, R153, PT ;  /* 0x000000996600720c */ /* 0x040fe40003f86270 */
[----:B------:R-:W-:Y:S01]  /*c130*/  ISETP.GE.AND P6, PT, R102, R128, PT ;  /* 0x000000806600720c */ /* 0x000fe20003fc6270 */
[----:B------:R-:W-:Y:S01]  /*c140*/  MUFU.TANH R93, R93 ;  /* 0x0000005d005d7308 */ /* 0x000fe20000002400 */
[----:B------:R-:W-:-:S02]  /*c150*/  I2FP.F32.S32 R115, R102 ;  /* 0x0000006600737245 */ /* 0x000fc40000201400 */
[----:B------:R-:W-:Y:S02]  /*c160*/  FSEL R107, R141, -INF , !P2 ;  /* 0xff8000008d6b7808 */ /* 0x000fe40005000000 */
[----:B------:R-:W-:Y:S01]  /*c170*/  FSEL R102, R111, -INF , !P1 ;  /* 0xff8000006f667808 */ /* 0x000fe20004800000 */
[----:B------:R-:W-:Y:S01]  /*c180*/  FFMA.FTZ R124, R115, UR7, R124 ;  /* 0x00000007737c7c23 */ /* 0x000fe2000801007c */
[C---:B------:R-:W-:Y:S01]  /*c190*/  ISETP.GE.AND P2, PT, R112.reuse, R153, PT ;  /* 0x000000997000720c */ /* 0x040fe20003f46270 */
[----:B------:R-:W-:Y:S01]  /*c1a0*/  VIADD R115, R73, 0xfffffe30 ;  /* 0xfffffe3049737836 */ /* 0x000fe20000000000 */
[----:B------:R-:W-:Y:S01]  /*c1b0*/  ISETP.GE.AND P1, PT, R112, R128, PT ;  /* 0x000000807000720c */ /* 0x000fe20003f26270 */
[----:B------:R-:W3:Y:S01]  /*c1c0*/  MUFU.TANH R90, R90 ;  /* 0x0000005a005a7308 */ /* 0x000ee20000002400 */
[-C--:B------:R-:W-:Y:S02]  /*c1d0*/  I2FP.F32.S32 R111, R112.reuse ;  /* 0x00000070006f7245 */ /* 0x080fe40000201400 */
[----:B------:R-:W-:-:S02]  /*c1e0*/  I2FP.F32.S32 R112, R112 ;  /* 0x0000007000707245 */ /* 0x000fc40000201400 */
[----:B------:R-:W-:Y:S01]  /*c1f0*/  I2FP.F32.S32 R117, R110 ;  /* 0x0000006e00757245 */ /* 0x000fe20000201400 */
        /* <DEDUP_REMOVED lines=8> */
[----:B------:R-:W-:Y:S01]  /*c280*/  MUFU.TANH R91, R91 ;  /* 0x0000005b005b7308 */ /* 0x000fe20000002400 */
[----:B------:R-:W-:-:S02]  /*c290*/  I2FP.F32.S32 R110, R110 ;  /* 0x0000006e006e7245 */ /* 0x000fc40000201400 */
[----:B------:R-:W-:Y:S02]  /*c2a0*/  FSEL R209, R125, -INF , !P1 ;  /* 0xff8000007dd17808 */ /* 0x000fe40004800000 */
[----:B------:R-:W-:Y:S01]  /*c2b0*/  FSEL R112, R112, -INF , !P0 ;  /* 0xff80000070707808 */ /* 0x000fe20004000000 */
[----:B------:R-:W-:Y:S01]  /*c2c0*/  FFMA.FTZ R147, R110, UR7, R147 ;  /* 0x000000076e937c23 */ /* 0x000fe20008010093 */
[C---:B------:R-:W-:Y:S01]  /*c2d0*/  ISETP.GE.AND P1, PT, R115.reuse, R153, PT ;  /* 0x000000997300720c */ /* 0x040fe20003f26270 */
[----:B------:R-:W-:Y:S01]  /*c2e0*/  MUFU.TANH R87, R87 ;  /* 0x0000005700577308 */ /* 0x000fe20000002400 */
[----:B------:R-:W-:Y:S02]  /*c2f0*/  ISETP.GE.AND P0, PT, R115, R128, PT ;  /* 0x000000807300720c */ /* 0x000fe40003f06270 */
[-C--:B------:R-:W-:Y:S02]  /*c300*/  I2FP.F32.S32 R117, R115.reuse ;  /* 0x0000007300757245 */ /* 0x080fe40000201400 */
[----:B------:R-:W-:-:S02]  /*c310*/  I2FP.F32.S32 R115, R115 ;  /* 0x0000007300737245 */ /* 0x000fc40000201400 */
[----:B------:R-:W-:Y:S01]  /*c320*/  I2FP.F32.S32 R110, R111 ;  /* 0x0000006f006e7245 */ /* 0x000fe20000201400 */
[----:B------:R-:W4:Y:S01]  /*c330*/  MUFU.TANH R89, R89 ;  /* 0x0000005900597308 */ /* 0x000f220000002400 */
        /* <DEDUP_REMOVED lines=8> */
[----:B------:R-:W-:Y:S01]  /*c3c0*/  I2FP.F32.S32 R118, R118 ;  /* 0x0000007600767245 */ /* 0x000fe20000201400 */
[----:B------:R-:W5:Y:S01]  /*c3d0*/  MUFU.TANH R88, R88 ;  /* 0x0000005800587308 */ /* 0x000f620000002400 */
[----:B------:R-:W-:-:S02]  /*c3e0*/  FSEL R127, R147, -INF , !P4 ;  /* 0xff800000937f7808 */ /* 0x000fc40006000000 */
[----:B------:R-:W-:Y:S01]  /*c3f0*/  FSEL R120, R120, -INF , !P6 ;  /* 0xff80000078787808 */ /* 0x000fe20007000000 */
[----:B------:R-:W-:Y:S01]  /*c400*/  FFMA.FTZ R125, R118, UR7, R189 ;  /* 0x00000007767d7c23 */ /* 0x000fe200080100bd */
[----:B------:R-:W-:Y:S01]  /*c410*/  FFMA.FTZ R118, R117, UR7, R132 ;  /* 0x0000000775767c23 */ /* 0x000fe20008010084 */
[C---:B------:R-:W-:Y:S02]  /*c420*/  ISETP.GE.AND P4, PT, R111.reuse, R153, PT ;  /* 0x000000996f00720c */ /* 0x040fe40003f86270 */
[----:B------:R-:W-:Y:S01]  /*c430*/  ISETP.GE.AND P6, PT, R111, R128, PT ;  /* 0x000000806f00720c */ /* 0x000fe20003fc6270 */
[----:B------:R-:W5:Y:S01]  /*c440*/  MUFU.TANH R86, R86 ;  /* 0x0000005600567308 */ /* 0x000f620000002400 */
[----:B------:R-:W-:Y:S02]  /*c450*/  I2FP.F32.S32 R124, R111 ;  /* 0x0000006f007c7245 */ /* 0x000fe40000201400 */
[-C--:B------:R-:W-:Y:S02]  /*c460*/  I2FP.F32.S32 R132, R115.reuse ;  /* 0x0000007300847245 */ /* 0x080fe40000201400 */
[----:B------:R-:W-:Y:S01]  /*c470*/  I2FP.F32.S32 R126, R115 ;  /* 0x00000073007e7245 */ /* 0x000fe20000201400 */
[----:B------:R-:W-:Y:S01]  /*c480*/  FFMA.FTZ R135, R124, UR7, R135 ;  /* 0x000000077c877c23 */ /* 0x000fe20008010087 */
[----:B------:R-:W-:Y:S01]  /*c490*/  I2FP.F32.S32 R111, R110 ;  /* 0x0000006e006f7245 */ /* 0x000fe20000201400 */
        /* <DEDUP_REMOVED lines=9> */
[----:B------:R-:W-:Y:S01]  /*c530*/  FSEL R207, R134, -INF , !P0 ;  /* 0xff80000086cf7808 */ /* 0x000fe20004000000 */
[----:B------:R-:W5:Y:S01]  /*c540*/  MUFU.TANH R83, R83 ;  /* 0x0000005300537308 */ /* 0x000f620000002400 */
[----:B------:R-:W-:-:S02]  /*c550*/  FSEL R122, R133, -INF , !P4 ;  /* 0xff800000857a7808 */ /* 0x000fc40006000000 */
[----:B------:R-:W-:Y:S02]  /*c560*/  FSEL R137, R135, -INF , !P6 ;  /* 0xff80000087897808 */ /* 0x000fe40007000000 */
[----:B------:R-:W-:Y:S02]  /*c570*/  FSEL R136, R121, -INF , !P2 ;  /* 0xff80000079887808 */ /* 0x000fe40005000000 */
[CC--:B------:R-:W-:Y:S01]  /*c580*/  ISETP.GE.AND P0, PT, R110.reuse, R153.reuse, PT ;  /* 0x000000996e00720c */ /* 0x0c0fe20003f06270 */
[----:B------:R-:W5:Y:S01]  /*c590*/  MUFU.TANH R82, R82 ;  /* 0x0000005200527308 */ /* 0x000f620000002400 */
[----:B------:R-:W-:Y:S02]  /*c5a0*/  ISETP.GE.AND P4, PT, R110, R128, PT ;  /* 0x000000806e00720c */ /* 0x000fe40003f86270 */
[----:B------:R-:W-:Y:S02]  /*c5b0*/  I2FP.F32.S32 R117, R110 ;  /* 0x0000006e00757245 */ /* 0x000fe40000201400 */
[----:B------:R-:W-:-:S02]  /*c5c0*/  ISETP.GE.AND P6, PT, R115, R153, PT ;  /* 0x000000997300720c */ /* 0x000fc40003fc6270 */
[----:B------:R-:W-:Y:S01]  /*c5d0*/  ISETP.GE.AND P2, PT, R115, R128, PT ;  /* 0x000000807300720c */ /* 0x000fe20003f46270 */
[----:B-1----:R-:W-:Y:S01]  /*c5e0*/  FFMA.FTZ R117, R117, UR7, R190 ;  /* 0x0000000775757c23 */ /* 0x002fe200080100be */
[-C--:B------:R-:W-:Y:S01]  /*c5f0*/  I2FP.F32.S32 R121, R115.reuse ;  /* 0x0000007300797245 */ /* 0x080fe20000201400 */
[----:B------:R-:W-:Y:S01]  /*c600*/  MUFU.TANH R78, R78 ;  /* 0x0000004e004e7308 */ /* 0x000fe20000002400 */
[----:B------:R-:W-:Y:S02]  /*c610*/  FSEL R155, R123, -INF , !P1 ;  /* 0xff8000007b9b7808 */ /* 0x000fe40004800000 */
[----:B------:R-:W-:Y:S01]  /*c620*/  I2FP.F32.S32 R115, R115 ;  /* 0x0000007300737245 */ /* 0x000fe20000201400 */
[----:B------:R-:W-:Y:S01]  /*c630*/  FFMA.FTZ R104, R121, UR7, R104 ;  /* 0x0000000779687c23 */ /* 0x000fe20008010068 */
[-C--:B------:R-:W-:Y:S01]  /*c640*/  I2FP.F32.S32 R123, R111.reuse ;  /* 0x0000006f007b7245 */ /* 0x080fe20000201400 */
[----:B------:R-:W-:Y:S01]  /*c650*/  VIADD R121, R73, 0xfffffe48 ;  /* 0xfffffe4849797836 */ /* 0x000fe20000000000 */
[----:B------:R-:W-:Y:S01]  /*c660*/  I2FP.F32.S32 R110, R111 ;  /* 0x0000006f006e7245 */ /* 0x000fe20000201400 */
[----:B------:R-:W-:Y:S01]  /*c670*/  FFMA.FTZ R115, R115, UR7, R8 ;  /* 0x0000000773737c23 */ /* 0x000fe20008010008 */
[----:B------:R-:W-:Y:S01]  /*c680*/  ISETP.GE.AND P1, PT, R111, R153, PT ;  /* 0x000000996f00720c */ /* 0x000fe20003f26270 */
[----:B------:R-:W-:Y:S01]  /*c690*/  FFMA.FTZ R116, R123, UR7, R116 ;  /* 0x000000077b747c23 */ /* 0x000fe20008010074 */
[----:B------:R-:W-:-:S02]  /*c6a0*/  VIADD R8, R73, 0xfffffe50 ;  /* 0xfffffe5049087836 */ /* 0x000fc40000000000 */
[----:B------:R-:W-:Y:S01]  /*c6b0*/  FFMA.FTZ R9, R110, UR7, R9 ;  /* 0x000000076e097c23 */ /* 0x000fe20008010009 */
[----:B------:R-:W-:Y:S01]  /*c6c0*/  VIADD R110, R73, 0xfffffe49 ;  /* 0xfffffe49496e7836 */ /* 0x000fe20000000000 */
[----:B------:R-:W-:Y:S01]  /*c6d0*/  FSEL R205, R115, -INF , !P2 ;  /* 0xff80000073cd7808 */ /* 0x000fe20005000000 */
[----:B------:R-:W-:Y:S01]  /*c6e0*/  MUFU.TANH R77, R77 ;  /* 0x0000004d004d7308 */ /* 0x000fe20000002400 */
[----:B------:R-:W-:Y:S02]  /*c6f0*/  FSEL R142, R116, -INF , !P1 ;  /* 0xff800000748e7808 */ /* 0x000fe40004800000 */
[C---:B------:R-:W-:Y:S02]  /*c700*/  ISETP.GE.AND P2, PT, R110.reuse, R153, PT ;  /* 0x000000996e00720c */ /* 0x040fe40003f46270 */
[----:B------:R-:W-:Y:S02]  /*c710*/  ISETP.GE.AND P1, PT, R110, R128, PT ;  /* 0x000000806e00720c */ /* 0x000fe40003f26270 */
[-C--:B------:R-:W-:Y:S01]  /*c720*/  I2FP.F32.S32 R116, R110.reuse ;  /* 0x0000006e00747245 */ /* 0x080fe20000201400 */
[----:B------:R-:W-:Y:S01]  /*c730*/  MUFU.TANH R85, R85 ;  /* 0x0000005500557308 */ /* 0x000fe20000002400 */
[----:B------:R-:W-:-:S02]  /*c740*/  I2FP.F32.S32 R110, R110 ;  /* 0x0000006e006e7245 */ /* 0x000fc40000201400 */
[----:B------:R-:W-:Y:S01]  /*c750*/  FSEL R124, R124, -INF , !P0 ;  /* 0xff8000007c7c7808 */ /* 0x000fe20004000000 */
[----:B------:R-:W-:Y:S01]  /*c760*/  FFMA.FTZ R101, R116, UR7, R101 ;  /* 0x0000000774657c23 */ /* 0x000fe20008010065 */
[----:B------:R-:W-:Y:S01]  /*c770*/  ISETP.GE.AND P0, PT, R111, R128, PT ;  /* 0x000000806f00720c */ /* 0x000fe20003f06270 */
[----:B------:R-:W-:Y:S01]  /*c780*/  FFMA.FTZ R103, R110, UR7, R103 ;  /* 0x000000076e677c23 */ /* 0x000fe20008010067 */
[----:B------:R-:W-:Y:S01]  /*c790*/  FSEL R202, R104, -INF , !P6 ;  /* 0xff80000068ca7808 */ /* 0x000fe20007000000 */
[----:B------:R-:W-:Y:S01]  /*c7a0*/  VIADD R110, R73, 0xfffffe51 ;  /* 0xfffffe51496e7836 */ /* 0x000fe20000000000 */
[-C--:B------:R-:W-:Y:S01]  /*c7b0*/  I2FP.F32.S32 R111, R121.reuse ;  /* 0x00000079006f7245 */ /* 0x080fe20000201400 */
[----:B------:R-:W-:Y:S01]  /*c7c0*/  MUFU.TANH R79, R79 ;  /* 0x0000004f004f7308 */ /* 0x000fe20000002400 */
[----:B------:R-:W-:Y:S02]  /*c7d0*/  I2FP.F32.S32 R104, R121 ;  /* 0x0000007900687245 */ /* 0x000fe40000201400 */
[-C--:B------:R-:W-:Y:S01]  /*c7e0*/  I2FP.F32.S32 R115, R8.reuse ;  /* 0x0000000800737245 */ /* 0x080fe20000201400 */
[----:B--2---:R-:W-:Y:S01]  /*c7f0*/  FFMA.FTZ R10, R111, UR7, R10 ;  /* 0x000000076f0a7c23 */ /* 0x004fe2000801000a */
[----:B------:R-:W-:Y:S01]  /*c800*/  FSEL R203, R9, -INF , !P0 ;  /* 0xff80000009cb7808 */ /* 0x000fe20004000000 */
[----:B------:R-:W-:Y:S01]  /*c810*/  FFMA.FTZ R104, R104, UR7, R113 ;  /* 0x0000000768687c23 */ /* 0x000fe20008010071 */
[----:B------:R-:W-:Y:S01]  /*c820*/  FSEL R154, R101, -INF , !P2 ;  /* 0xff800000659a7808 */ /* 0x000fe20005000000 */
[----:B------:R-:W-:Y:S01]  /*c830*/  FFMA.FTZ R115, R115, UR7, R96 ;  /* 0x0000000773737c23 */ /* 0x000fe20008010060 */
[----:B------:R-:W-:Y:S01]  /*c840*/  FSEL R139, R117, -INF , !P4 ;  /* 0xff800000758b7808 */ /* 0x000fe20006000000 */
[----:B------:R-:W-:Y:S01]  /*c850*/  VIADD R96, R73, 0xfffffe58 ;  /* 0xfffffe5849607836 */ /* 0x000fe20000000000 */
[----:B------:R-:W-:Y:S01]  /*c860*/  I2FP.F32.S32 R9, R8 ;  /* 0x0000000800097245 */ /* 0x000fe20000201400 */
[----:B------:R-:W1:Y:S01]  /*c870*/  MUFU.TANH R81, R81 ;  /* 0x0000005100517308 */ /* 0x000e620000002400 */
[----:B------:R-:W-:-:S02]  /*c880*/  I2FP.F32.S32 R101, R110 ;  /* 0x0000006e00657245 */ /* 0x000fc40000201400 */
[-C--:B------:R-:W-:Y:S01]  /*c890*/  ISETP.GE.AND P4, PT, R121, R153.reuse, PT ;  /* 0x000000997900720c */ /* 0x080fe20003f86270 */
[----:B------:R-:W-:Y:S01]  /*c8a0*/  FFMA.FTZ R84, R9, UR7, R84 ;  /* 0x0000000709547c23 */ /* 0x000fe20008010054 */
[----:B------:R-:W-:Y:S01]  /*c8b0*/  ISETP.GE.AND P6, PT, R121, R128, PT ;  /* 0x000000807900720c */ /* 0x000fe20003fc6270 */
[----:B------:R-:W-:Y:S01]  /*c8c0*/  FFMA.FTZ R92, R101, UR7, R92 ;  /* 0x00000007655c7c23 */ /* 0x000fe2000801005c */
[----:B------:R-:W-:Y:S01]  /*c8d0*/  FSEL R200, R10, -INF , !P4 ;  /* 0xff8000000ac87808 */ /* 0x000fe20006000000 */
[C---:B------:R-:W-:Y:S01]  /*c8e0*/  VIADD R10, R73.reuse, 0xfffffe59 ;  /* 0xfffffe59490a7836 */ /* 0x040fe20000000000 */
[----:B------:R-:W-:Y:S01]  /*c8f0*/  FSEL R201, R104, -INF , !P6 ;  /* 0xff80000068c97808 */ /* 0x000fe20007000000 */
[C---:B------:R-:W-:Y:S01]  /*c900*/  VIADD R101, R73.reuse, 0xfffffe60 ;  /* 0xfffffe6049657836 */ /* 0x040fe20000000000 */
[----:B------:R-:W-:Y:S01]  /*c910*/  I2FP.F32.S32 R111, R110 ;  /* 0x0000006e006f7245 */ /* 0x000fe20000201400 */
[----:B------:R-:W-:Y:S01]  /*c920*/  VIADD R9, R73, 0xfffffe61 ;  /* 0xfffffe6149097836 */ /* 0x000fe20000000000 */
[----:B------:R-:W-:Y:S01]  /*c930*/  FSEL R199, R103, -INF , !P1 ;  /* 0xff80000067c77808 */ /* 0x000fe20004800000 */
[----:B------:R-:W2:Y:S01]  /*c940*/  MUFU.TANH R69, R69 ;  /* 0x0000004500457308 */ /* 0x000ea20000002400 */
[C---:B------:R-:W-:Y:S01]  /*c950*/  ISETP.GE.AND P0, PT, R8.reuse, R153, PT ;  /* 0x000000990800720c */ /* 0x040fe20003f06270 */
[----:B------:R-:W-:Y:S01]  /*c960*/  FFMA.FTZ R80, R111, UR7, R80 ;  /* 0x000000076f507c23 */ /* 0x000fe20008010050 */
[----:B------:R-:W-:-:S02]  /*c970*/  ISETP.GE.AND P4, PT, R8, R128, PT ;  /* 0x000000800800720c */ /* 0x000fc40003f86270 */
[-C--:B------:R-:W-:Y:S02]  /*c980*/  ISETP.GE.AND P6, PT, R110, R153.reuse, PT ;  /* 0x000000996e00720c */ /* 0x080fe40003fc6270 */
[----:B------:R-:W-:Y:S01]  /*c990*/  I2FP.F32.S32 R103, R96 ;  /* 0x0000006000677245 */ /* 0x000fe20000201400 */
[----:B------:R-:W2:Y:S01]  /*c9a0*/  MUFU.TANH R76, R76 ;  /* 0x0000004c004c7308 */ /* 0x000ea20000002400 */
[----:B------:R-:W-:Y:S02]  /*c9b0*/  FSEL R198, R115, -INF , !P0 ;  /* 0xff80000073c67808 */ /* 0x000fe40004000000 */
[----:B------:R-:W-:Y:S01]  /*c9c0*/  FSEL R197, R84, -INF , !P4 ;  /* 0xff80000054c57808 */ /* 0x000fe20006000000 */
[----:B------:R-:W-:Y:S01]  /*c9d0*/  FFMA.FTZ R72, R103, UR7, R72 ;  /* 0x0000000767487c23 */ /* 0x000fe20008010048 */
[----:B------:R-:W-:Y:S02]  /*c9e0*/  FSEL R196, R92, -INF , !P6 ;  /* 0xff8000005cc47808 */ /* 0x000fe40007000000 */
[C---:B------:R-:W-:Y:S01]  /*c9f0*/  ISETP.GE.AND P1, PT, R96.reuse, R153, PT ;  /* 0x000000996000720c */ /* 0x040fe20003f26270 */
[----:B------:R-:W2:Y:S01]  /*ca00*/  MUFU.TANH R74, R74 ;  /* 0x0000004a004a7308 */ /* 0x000ea20000002400 */
[----:B------:R-:W-:-:S02]  /*ca10*/  ISETP.GE.AND P0, PT, R96, R128, PT ;  /* 0x000000806000720c */ /* 0x000fc40003f06270 */
[C---:B------:R-:W-:Y:S02]  /*ca20*/  ISETP.GE.AND P4, PT, R10.reuse, R153, PT ;  /* 0x000000990a00720c */ /* 0x040fe40003f86270 */
[----:B------:R-:W-:Y:S02]  /*ca30*/  ISETP.GE.AND P6, PT, R10, R128, PT ;  /* 0x000000800a00720c */ /* 0x000fe40003fc6270 */
[----:B------:R-:W-:Y:S01]  /*ca40*/  I2FP.F32.S32 R111, R10 ;  /* 0x0000000a006f7245 */ /* 0x000fe20000201400 */
[----:B------:R-:W2:Y:S01]  /*ca50*/  MUFU.TANH R70, R70 ;  /* 0x0000004600467308 */ /* 0x000ea20000002400 */
[----:B------:R-:W-:Y:S02]  /*ca60*/  I2FP.F32.S32 R96, R96 ;  /* 0x0000006000607245 */ /* 0x000fe40000201400 */
[----:B------:R-:W-:Y:S01]  /*ca70*/  I2FP.F32.S32 R10, R10 ;  /* 0x0000000a000a7245 */ /* 0x000fe20000201400 */
[----:B------:R-:W-:Y:S01]  /*ca80*/  FFMA.FTZ R64, R111, UR7, R64 ;  /* 0x000000076f407c23 */ /* 0x000fe20008010040 */
[----:B------:R-:W-:Y:S01]  /*ca90*/  I2FP.F32.S32 R103, R101 ;  /* 0x0000006500677245 */ /* 0x000fe20000201400 */
[----:B------:R-:W-:Y:S01]  /*caa0*/  FFMA.FTZ R75, R96, UR7, R75 ;  /* 0x00000007604b7c23 */ /* 0x000fe2000801004b */
[----:B------:R-:W-:Y:S01]  /*cab0*/  ISETP.GE.AND P2, PT, R110, R128, PT ;  /* 0x000000806e00720c */ /* 0x000fe20003f46270 */
[----:B------:R-:W-:Y:S01]  /*cac0*/  FFMA.FTZ R97, R10, UR7, R97 ;  /* 0x000000070a617c23 */ /* 0x000fe20008010061 */
[----:B------:R-:W-:Y:S01]  /*cad0*/  I2FP.F32.S32 R8, R9 ;  /* 0x0000000900087245 */ /* 0x000fe20000201400 */
[----:B------:R-:W-:Y:S01]  /*cae0*/  FFMA.FTZ R98, R103, UR7, R98 ;  /* 0x0000000767627c23 */ /* 0x000fe20008010062 */
[----:B------:R-:W-:Y:S01]  /*caf0*/  FSEL R195, R80, -INF , !P2 ;  /* 0xff80000050c37808 */ /* 0x000fe20005000000 */
[----:B------:R-:W-:Y:S01]  /*cb00*/  VIADD R10, R73, 0xfffffe68 ;  /* 0xfffffe68490a7836 */ /* 0x000fe20000000000 */
[----:B------:R-:W-:Y:S01]  /*cb10*/  ISETP.GE.AND P2, PT, R101, R153, PT ;  /* 0x000000996500720c */ /* 0x000fe20003f46270 */
[----:B------:R-:W-:Y:S01]  /*cb20*/  FFMA.FTZ R99, R8, UR7, R99 ;  /* 0x0000000708637c23 */ /* 0x000fe20008010063 */
[C---:B------:R-:W-:Y:S01]  /*cb30*/  VIADD R8, R73.reuse, 0xfffffe69 ;  /* 0xfffffe6949087836 */ /* 0x040fe20000000000 */
[----:B------:R-:W-:Y:S01]  /*cb40*/  FSEL R194, R72, -INF , !P1 ;  /* 0xff80000048c27808 */ /* 0x000fe20004800000 */
[----:B------:R-:W-:Y:S01]  /*cb50*/  VIADD R72, R73, 0xfffffe79 ;  /* 0xfffffe7949487836 */ /* 0x000fe20000000000 */
[----:B------:R-:W-:Y:S01]  /*cb60*/  FSEL R193, R75, -INF , !P0 ;  /* 0xff8000004bc17808 */ /* 0x000fe20004000000 */
[----:B------:R-:W2:Y:S01]  /*cb70*/  MUFU.TANH R71, R71 ;  /* 0x0000004700477308 */ /* 0x000ea20000002400 */
[----:B------:R-:W-:-:S02]  /*cb80*/  FSEL R192, R64, -INF , !P4 ;  /* 0xff80000040c07808 */ /* 0x000fc40006000000 */
[----:B------:R-:W-:Y:S02]  /*cb90*/  FSEL R191, R97, -INF , !P6 ;  /* 0xff80000061bf7808 */ /* 0x000fe40007000000 */
[----:B------:R-:W-:Y:S02]  /*cba0*/  FSEL R190, R98, -INF , !P2 ;  /* 0xff80000062be7808 */ /* 0x000fe40005000000 */
[-C--:B------:R-:W-:Y:S01]  /*cbb0*/  ISETP.GE.AND P1, PT, R101, R128.reuse, PT ;  /* 0x000000806500720c */ /* 0x080fe20003f26270 */
[----:B------:R-:W2:Y:S01]  /*cbc0*/  MUFU.TANH R68, R68 ;  /* 0x0000004400447308 */ /* 0x000ea20000002400 */
[CC--:B------:R-:W-:Y:S02]  /*cbd0*/  ISETP.GE.AND P0, PT, R9.reuse, R153.reuse, PT ;  /* 0x000000990900720c */ /* 0x0c0fe40003f06270 */
[----:B------:R-:W-:Y:S02]  /*cbe0*/  ISETP.GE.AND P4, PT, R9, R128, PT ;  /* 0x000000800900720c */ /* 0x000fe40003f86270 */
[----:B------:R-:W-:-:S02]  /*cbf0*/  ISETP.GE.AND P6, PT, R10, R153, PT ;  /* 0x000000990a00720c */ /* 0x000fc40003fc6270 */
[----:B------:R-:W-:Y:S01]  /*cc00*/  ISETP.GE.AND P2, PT, R10, R128, PT ;  /* 0x000000800a00720c */ /* 0x000fe20003f46270 */
[----:B------:R-:W-:Y:S01]  /*cc10*/  MUFU.TANH R65, R65 ;  /* 0x0000004100417308 */ /* 0x000fe20000002400 */
[-C--:B------:R-:W-:Y:S02]  /*cc20*/  I2FP.F32.S32 R64, R10.reuse ;  /* 0x0000000a00407245 */ /* 0x080fe40000201400 */
[----:B------:R-:W-:Y:S02]  /*cc30*/  I2FP.F32.S32 R75, R10 ;  /* 0x0000000a004b7245 */ /* 0x000fe40000201400 */
[----:B------:R-:W-:Y:S01]  /*cc40*/  I2FP.F32.S32 R101, R101 ;  /* 0x0000006500657245 */ /* 0x000fe20000201400 */
[----:B------:R-:W-:Y:S01]  /*cc50*/  FFMA.FTZ R109, R64, UR7, R109 ;  /* 0x00000007406d7c23 */ /* 0x000fe2000801006d */
[----:B------:R-:W-:Y:S01]  /*cc60*/  I2FP.F32.S32 R9, R9 ;  /* 0x0000000900097245 */ /* 0x000fe20000201400 */
[----:B---3--:R-:W-:Y:S01]  /*cc70*/  FFMA.FTZ R90, R75, UR7, R90 ;  /* 0x000000074b5a7c23 */ /* 0x008fe2000801005a */
[----:B------:R-:W-:Y:S01]  /*cc80*/  I2FP.F32.S32 R10, R8 ;  /* 0x00000008000a7245 */ /* 0x000fe20000201400 */
[----:B------:R-:W-:Y:S01]  /*cc90*/  FFMA.FTZ R108, R101, UR7, R108 ;  /* 0x00000007656c7c23 */ /* 0x000fe2000801006c */
[----:B------:R-:W-:Y:S01]  /*cca0*/  FSEL R188, R99, -INF , !P0 ;  /* 0xff80000063bc7808 */ /* 0x000fe20004000000 */
[----:B------:R-:W-:Y:S01]  /*ccb0*/  FFMA.FTZ R94, R9, UR7, R94 ;  /* 0x00000007095e7c23 */ /* 0x000fe2000801005e */
[----:B------:R-:W-:-:S02]  /*ccc0*/  VIADD R9, R73, 0xfffffe71 ;  /* 0xfffffe7149097836 */ /* 0x000fc40000000000 */
[----:B------:R-:W-:Y:S01]  /*ccd0*/  FFMA.FTZ R93, R10, UR7, R93 ;  /* 0x000000070a5d7c23 */ /* 0x000fe2000801005d */
[----:B------:R-:W-:Y:S01]  /*cce0*/  VIADD R10, R73, 0xfffffe70 ;  /* 0xfffffe70490a7836 */ /* 0x000fe20000000000 */
[----:B------:R-:W-:Y:S01]  /*ccf0*/  FSEL R189, R108, -INF , !P1 ;  /* 0xff8000006cbd7808 */ /* 0x000fe20004800000 */
[----:B------:R-:W3:Y:S01]  /*cd00*/  MUFU.TANH R66, R66 ;  /* 0x0000004200427308 */ /* 0x000ee20000002400 */
[----:B------:R-:W-:Y:S02]  /*cd10*/  FSEL R187, R94, -INF , !P4 ;  /* 0xff8000005ebb7808 */ /* 0x000fe40006000000 */
[----:B------:R-:W-:Y:S02]  /*cd20*/  FSEL R186, R109, -INF , !P6 ;  /* 0xff8000006dba7808 */ /* 0x000fe40007000000 */
[CC--:B------:R-:W-:Y:S02]  /*cd30*/  ISETP.GE.AND P1, PT, R8.reuse, R153.reuse, PT ;  /* 0x000000990800720c */ /* 0x0c0fe40003f26270 */
[----:B------:R-:W-:Y:S01]  /*cd40*/  ISETP.GE.AND P0, PT, R8, R128, PT ;  /* 0x000000800800720c */ /* 0x000fe20003f06270 */
[----:B------:R-:W3:Y:S01]  /*cd50*/  MUFU.TANH R67, R67 ;  /* 0x0000004300437308 */ /* 0x000ee20000002400 */
[----:B------:R-:W-:-:S02]  /*cd60*/  ISETP.GE.AND P4, PT, R10, R153, PT ;  /* 0x000000990a00720c */ /* 0x000fc40003f86270 */
[----:B------:R-:W-:Y:S02]  /*cd70*/  ISETP.GE.AND P6, PT, R10, R128, PT ;  /* 0x000000800a00720c */ /* 0x000fe40003fc6270 */
[-C--:B------:R-:W-:Y:S02]  /*cd80*/  I2FP.F32.S32 R64, R10.reuse ;  /* 0x0000000a00407245 */ /* 0x080fe40000201400 */
[----:B------:R-:W-:Y:S01]  /*cd90*/  I2FP.F32.S32 R75, R10 ;  /* 0x0000000a004b7245 */ /* 0x000fe20000201400 */
[----:B------:R-:W3:Y:S01]  /*cda0*/  MUFU.TANH R60, R60 ;  /* 0x0000003c003c7308 */ /* 0x000ee20000002400 */
[----:B------:R-:W-:Y:S01]  /*cdb0*/  I2FP.F32.S32 R8, R8 ;  /* 0x0000000800087245 */ /* 0x000fe20000201400 */
[----:B----4-:R-:W-:Y:S01]  /*cdc0*/  FFMA.FTZ R64, R64, UR7, R89 ;  /* 0x0000000740407c23 */ /* 0x010fe20008010059 */
[----:B------:R-:W-:Y:S01]  /*cdd0*/  I2FP.F32.S32 R10, R9 ;  /* 0x00000009000a7245 */ /* 0x000fe20000201400 */
[----:B-----5:R-:W-:Y:S01]  /*cde0*/  FFMA.FTZ R75, R75, UR7, R88 ;  /* 0x000000074b4b7c23 */ /* 0x020fe20008010058 */
[----:B------:R-:W-:Y:S01]  /*cdf0*/  FSEL R185, R90, -INF , !P2 ;  /* 0xff8000005ab97808 */ /* 0x000fe20005000000 */
[----:B------:R-:W-:Y:S01]  /*ce00*/  FFMA.FTZ R8, R8, UR7, R91 ;  /* 0x0000000708087c23 */ /* 0x000fe2000801005b */
[----:B------:R-:W-:Y:S01]  /*ce10*/  FSEL R184, R93, -INF , !P1 ;  /* 0xff8000005db87808 */ /* 0x000fe20004800000 */
[----:B------:R-:W-:Y:S01]  /*ce20*/  FFMA.FTZ R10, R10, UR7, R87 ;  /* 0x000000070a0a7c23 */ /* 0x000fe20008010057 */
[----:B------:R-:W-:Y:S01]  /*ce30*/  VIADD R87, R73, 0xfffffe78 ;  /* 0xfffffe7849577836 */ /* 0x000fe20000000000 */
[C---:B------:R-:W-:Y:S01]  /*ce40*/  ISETP.GE.AND P2, PT, R9.reuse, R153, PT ;  /* 0x000000990900720c */ /* 0x040fe20003f46270 */
[----:B------:R-:W-:Y:S01]  /*ce50*/  MUFU.TANH R61, R61 ;  /* 0x0000003d003d7308 */ /* 0x000fe20000002400 */
[----:B------:R-:W-:-:S02]  /*ce60*/  ISETP.GE.AND P1, PT, R9, R128, PT ;  /* 0x000000800900720c */ /* 0x000fc40003f26270 */
[----:B------:R-:W-:Y:S02]  /*ce70*/  FSEL R179, R8, -INF , !P0 ;  /* 0xff80000008b37808 */ /* 0x000fe40004000000 */
[----:B------:R-:W-:Y:S02]  /*ce80*/  I2FP.F32.S32 R9, R9 ;  /* 0x0000000900097245 */ /* 0x000fe40000201400 */
[----:B------:R-:W-:Y:S01]  /*ce90*/  I2FP.F32.S32 R8, R87 ;  /* 0x0000005700087245 */ /* 0x000fe20000201400 */
[----:B------:R-:W4:Y:S01]  /*cea0*/  MUFU.TANH R62, R62 ;  /* 0x0000003e003e7308 */ /* 0x000f220000002400 */
[----:B------:R-:W-:Y:S01]  /*ceb0*/  FSEL R180, R64, -INF , !P4 ;  /* 0xff80000040b47808 */ /* 0x000fe20006000000 */
[----:B------:R-:W-:Y:S01]  /*cec0*/  FFMA.FTZ R86, R9, UR7, R86 ;  /* 0x0000000709567c23 */ /* 0x000fe20008010056 */
[----:B------:R-:W-:Y:S02]  /*ced0*/  VIADD R9, R73, 0xfffffe80 ;  /* 0xfffffe8049097836 */ /* 0x000fe40000000000 */
[----:B------:R-:W-:Y:S01]  /*cee0*/  FFMA.FTZ R83, R8, UR7, R83 ;  /* 0x0000000708537c23 */ /* 0x000fe20008010053 */
[----:B------:R-:W-:-:S02]  /*cef0*/  ISETP.GE.AND P0, PT, R87, R153, PT ;  /* 0x000000995700720c */ /* 0x000fc40003f06270 */
[----:B------:R-:W-:Y:S01]  /*cf00*/  ISETP.GE.AND P4, PT, R87, R128, PT ;  /* 0x000000805700720c */ /* 0x000fe20003f86270 */
[----:B------:R5:W-:Y:S01]  /*cf10*/  MUFU.TANH R8, R48 ;  /* 0x0000003000087308 */ /* 0x000be20000002400 */
[----:B------:R-:W-:Y:S01]  /*cf20*/  FSEL R147, R75, -INF , !P6 ;  /* 0xff8000004b937808 */ /* 0x000fe20007000000 */
[----:B------:R-:W-:Y:S01]  /*cf30*/  VIADD R75, R73, 0xfffffe81 ;  /* 0xfffffe81494b7836 */ /* 0x000fe20000000000 */
[----:B------:R-:W-:Y:S02]  /*cf40*/  I2FP.F32.S32 R87, R87 ;  /* 0x0000005700577245 */ /* 0x000fe40000201400 */
[----:B------:R-:W-:Y:S02]  /*cf50*/  FSEL R145, R86, -INF , !P1 ;  /* 0xff80000056917808 */ /* 0x000fe40004800000 */
[----:B------:R-:W-:Y:S01]  /*cf60*/  FSEL R146, R83, -INF , !P0 ;  /* 0xff80000053927808 */ /* 0x000fe20004000000 */
[----:B------:R-:W-:Y:S01]  /*cf70*/  FFMA.FTZ R82, R87, UR7, R82 ;  /* 0x0000000757527c23 */ /* 0x000fe20008010052 */
[----:B------:R-:W-:Y:S01]  /*cf80*/  I2FP.F32.S32 R64, R9 ;  /* 0x0000000900407245 */ /* 0x000fe20000201400 */
[----:B------:R-:W4:Y:S01]  /*cf90*/  MUFU.TANH R63, R63 ;  /* 0x0000003f003f7308 */ /* 0x000f220000002400 */
[----:B------:R-:W-:-:S02]  /*cfa0*/  ISETP.GE.AND P1, PT, R9, R153, PT ;  /* 0x000000990900720c */ /* 0x000fc40003f26270 */
[-C--:B------:R-:W-:Y:S01]  /*cfb0*/  ISETP.GE.AND P0, PT, R9, R128.reuse, PT ;  /* 0x000000800900720c */ /* 0x080fe20003f06270 */
[----:B-1----:R-:W-:Y:S01]  /*cfc0*/  FFMA.FTZ R64, R64, UR7, R81 ;  /* 0x0000000740407c23 */ /* 0x002fe20008010051 */
[----:B------:R-:W-:Y:S02]  /*cfd0*/  I2FP.F32.S32 R80, R9 ;  /* 0x0000000900507245 */ /* 0x000fe40000201400 */
[----:B------:R-:W-:Y:S01]  /*cfe0*/  FSEL R178, R10, -INF , !P2 ;  /* 0xff8000000ab27808 */ /* 0x000fe20005000000 */
[----:B-----5:R-:W-:Y:S01]  /*cff0*/  VIADD R48, R73, 0xfffffe89 ;  /* 0xfffffe8949307836 */ /* 0x020fe20000000000 */
[----:B------:R-:W-:Y:S01]  /*d000*/  I2FP.F32.S32 R9, R75 ;  /* 0x0000004b00097245 */ /* 0x000fe20000201400 */
[----:B------:R-:W-:Y:S01]  /*d010*/  FFMA.FTZ R77, R80, UR7, R77 ;  /* 0x00000007504d7c23 */ /* 0x000fe2000801004d */
[C---:B------:R-:W-:Y:S01]  /*d020*/  ISETP.GE.AND P6, PT, R72.reuse, R153, PT ;  /* 0x000000994800720c */ /* 0x040fe20003fc6270 */
[----:B------:R-:W1:Y:S01]  /*d030*/  MUFU.TANH R56, R56 ;  /* 0x0000003800387308 */ /* 0x000e620000002400 */
[----:B------:R-:W-:Y:S01]  /*d040*/  ISETP.GE.AND P2, PT, R72, R128, PT ;  /* 0x000000804800720c */ /* 0x000fe20003f46270 */
[----:B------:R-:W-:Y:S01]  /*d050*/  FFMA.FTZ R9, R9, UR7, R78 ;  /* 0x0000000709097c23 */ /* 0x000fe2000801004e */
[----:B------:R-:W-:-:S02]  /*d060*/  I2FP.F32.S32 R10, R72 ;  /* 0x00000048000a7245 */ /* 0x000fc40000201400 */
[----:B------:R-:W-:Y:S02]  /*d070*/  I2FP.F32.S32 R72, R72 ;  /* 0x0000004800487245 */ /* 0x000fe40000201400 */
[----:B------:R-:W-:Y:S01]  /*d080*/  FSEL R143, R82, -INF , !P4 ;  /* 0xff800000528f7808 */ /* 0x000fe20006000000 */
[----:B------:R-:W-:Y:S01]  /*d090*/  FFMA.FTZ R85, R10, UR7, R85 ;  /* 0x000000070a557c23 */ /* 0x000fe20008010055 */
[----:B------:R-:W-:Y:S01]  /*d0a0*/  ISETP.GE.AND P4, PT, R75, R153, PT ;  /* 0x000000994b00720c */ /* 0x000fe20003f86270 */
[----:B------:R-:W-:Y:S01]  /*d0b0*/  FFMA.FTZ R72, R72, UR7, R79 ;  /* 0x0000000748487c23 */ /* 0x000fe2000801004f */
[----:B------:R-:W-:Y:S01]  /*d0c0*/  VIADD R10, R73, 0xfffffe88 ;  /* 0xfffffe88490a7836 */ /* 0x000fe20000000000 */
[----:B------:R-:W-:Y:S01]  /*d0d0*/  FSEL R135, R77, -INF , !P0 ;  /* 0xff8000004d877808 */ /* 0x000fe20004000000 */
[----:B------:R-:W5:Y:S01]  /*d0e0*/  MUFU.TANH R57, R57 ;  /* 0x0000003900397308 */ /* 0x000f620000002400 */
[----:B------:R-:W-:Y:S02]  /*d0f0*/  FSEL R138, R9, -INF , !P4 ;  /* 0xff800000098a7808 */ /* 0x000fe40006000000 */
[----:B------:R-:W-:-:S02]  /*d100*/  FSEL R144, R85, -INF , !P6 ;  /* 0xff80000055907808 */ /* 0x000fc40007000000 */
[C---:B------:R-:W-:Y:S02]  /*d110*/  ISETP.GE.AND P0, PT, R48.reuse, R153, PT ;  /* 0x000000993000720c */ /* 0x040fe40003f06270 */
[-C--:B------:R-:W-:Y:S01]  /*d120*/  ISETP.GE.AND P4, PT, R48, R128.reuse, PT ;  /* 0x000000803000720c */ /* 0x080fe20003f86270 */
[----:B------:R3:W-:Y:S01]  /*d130*/  MUFU.TANH R9, R45 ;  /* 0x0000002d00097308 */ /* 0x0007e20000002400 */
[----:B------:R-:W-:Y:S02]  /*d140*/  ISETP.GE.AND P6, PT, R75, R128, PT ;  /* 0x000000804b00720c */ /* 0x000fe40003fc6270 */
[----:B------:R-:W-:Y:S01]  /*d150*/  FSEL R141, R72, -INF , !P2 ;  /* 0xff800000488d7808 */ /* 0x000fe20005000000 */
[C---:B------:R-:W-:Y:S01]  /*d160*/  VIADD R72, R73.reuse, 0xfffffe90 ;  /* 0xfffffe9049487836 */ /* 0x040fe20000000000 */
[----:B------:R-:W-:Y:S02]  /*d170*/  I2FP.F32.S32 R48, R48 ;  /* 0x0000003000307245 */ /* 0x000fe40000201400 */
[----:B------:R-:W-:Y:S01]  /*d180*/  I2FP.F32.S32 R75, R75 ;  /* 0x0000004b004b7245 */ /* 0x000fe20000201400 */
[----:B------:R-:W-:Y:S01]  /*d190*/  MUFU.TANH R58, R58 ;  /* 0x0000003a003a7308 */ /* 0x000fe20000002400 */
[----:B------:R-:W-:Y:S01]  /*d1a0*/  FSEL R140, R64, -INF , !P1 ;  /* 0xff800000408c7808 */ /* 0x000fe20004800000 */
[----:B------:R-:W-:Y:S01]  /*d1b0*/  VIADD R64, R73, 0xfffffe91 ;  /* 0xfffffe9149407836 */ /* 0x000fe20000000000 */
[-C--:B------:R-:W-:Y:S01]  /*d1c0*/  I2FP.F32.S32 R81, R10.reuse ;  /* 0x0000000a00517245 */ /* 0x080fe20000201400 */
[----:B--2---:R-:W-:Y:S01]  /*d1d0*/  FFMA.FTZ R132, R48, UR7, R69 ;  /* 0x0000000730847c23 */ /* 0x004fe20008010045 */
[----:B------:R-:W-:Y:S01]  /*d1e0*/  I2FP.F32.S32 R79, R10 ;  /* 0x0000000a004f7245 */ /* 0x000fe20000201400 */
[----:B------:R-:W-:Y:S01]  /*d1f0*/  FFMA.FTZ R75, R75, UR7, R76 ;  /* 0x000000074b4b7c23 */ /* 0x000fe2000801004c */
[CC--:B------:R-:W-:Y:S01]  /*d200*/  ISETP.GE.AND P2, PT, R10.reuse, R153.reuse, PT ;  /* 0x000000990a00720c */ /* 0x0c0fe20003f46270 */
[----:B------:R-:W-:Y:S01]  /*d210*/  FFMA.FTZ R74, R81, UR7, R74 ;  /* 0x00000007514a7c23 */ /* 0x000fe2000801004a */
[----:B------:R-:W-:Y:S01]  /*d220*/  ISETP.GE.AND P1, PT, R10, R128, PT ;  /* 0x000000800a00720c */ /* 0x000fe20003f26270 */
[----:B------:R-:W-:Y:S01]  /*d230*/  FFMA.FTZ R70, R79, UR7, R70 ;  /* 0x000000074f467c23 */ /* 0x000fe20008010046 */
[----:B------:R-:W-:Y:S01]  /*d240*/  I2FP.F32.S32 R69, R72 ;  /* 0x0000004800457245 */ /* 0x000fe20000201400 */
[----:B------:R2:W-:Y:S01]  /*d250*/  MUFU.TANH R10, R44 ;  /* 0x0000002c000a7308 */ /* 0x0005e20000002400 */
[----:B------:R-:W-:Y:S01]  /*d260*/  FSEL R133, R75, -INF , !P6 ;  /* 0xff8000004b857808 */ /* 0x000fe20007000000 */
[----:B------:R-:W-:Y:S01]  /*d270*/  FFMA.FTZ R71, R48, UR7, R71 ;  /* 0x0000000730477c23 */ /* 0x000fe20008010047 */
[-C--:B------:R-:W-:Y:S01]  /*d280*/  ISETP.GE.AND P6, PT, R72, R153.reuse, PT ;  /* 0x000000994800720c */ /* 0x080fe20003fc6270 */
[----:B------:R-:W-:Y:S01]  /*d290*/  FFMA.FTZ R68, R69, UR7, R68 ;  /* 0x0000000745447c23 */ /* 0x000fe20008010044 */
[----:B---3--:R-:W-:Y:S01]  /*d2a0*/  VIADD R45, R73, 0xfffffe98 ;  /* 0xfffffe98492d7836 */ /* 0x008fe20000000000 */
[----:B------:R-:W-:Y:S01]  /*d2b0*/  FSEL R134, R74, -INF , !P2 ;  /* 0xff8000004a867808 */ /* 0x000fe20005000000 */
[----:B------:R-:W-:Y:S01]  /*d2c0*/  FFMA.FTZ R115, R69, UR7, R66 ;  /* 0x0000000745737c23 */ /* 0x000fe20008010042 */
[----:B------:R-:W-:Y:S01]  /*d2d0*/  FSEL R117, R70, -INF , !P1 ;  /* 0xff80000046757808 */ /* 0x000fe20004800000 */
[----:B------:R-:W-:Y:S01]  /*d2e0*/  VIADD R48, R73, 0xfffffe99 ;  /* 0xfffffe9949307836 */ /* 0x000fe20000000000 */
[----:B------:R-:W-:Y:S01]  /*d2f0*/  ISETP.GE.AND P2, PT, R72, R128, PT ;  /* 0x000000804800720c */ /* 0x000fe20003f46270 */
[----:B------:R-:W3:Y:S01]  /*d300*/  MUFU.TANH R59, R59 ;  /* 0x0000003b003b7308 */ /* 0x000ee20000002400 */
[----:B------:R-:W-:-:S02]  /*d310*/  ISETP.GE.AND P1, PT, R64, R153, PT ;  /* 0x000000994000720c */ /* 0x000fc40003f26270 */
[----:B------:R-:W-:Y:S01]  /*d320*/  FSEL R121, R71, -INF , !P4 ;  /* 0xff80000047797808 */ /* 0x000fe20006000000 */
[----:B------:R-:W-:Y:S01]  /*d330*/  VIADD R71, R73, 0xfffffed8 ;  /* 0xfffffed849477836 */ /* 0x000fe20000000000 */
[----:B------:R-:W-:Y:S02]  /*d340*/  FSEL R126, R68, -INF , !P6 ;  /* 0xff800000447e7808 */ /* 0x000fe40007000000 */
[----:B--2---:R-:W-:Y:S01]  /*d350*/  I2FP.F32.S32 R44, R64 ;  /* 0x00000040002c7245 */ /* 0x004fe20000201400 */
[----:B------:R-:W2:Y:S01]  /*d360*/  MUFU.TANH R52, R52 ;  /* 0x0000003400347308 */ /* 0x000ea20000002400 */
[C---:B------:R-:W-:Y:S02]  /*d370*/  ISETP.GE.AND P4, PT, R45.reuse, R153, PT ;  /* 0x000000992d00720c */ /* 0x040fe40003f86270 */
[-C--:B------:R-:W-:Y:S01]  /*d380*/  ISETP.GE.AND P6, PT, R45, R128.reuse, PT ;  /* 0x000000802d00720c */ /* 0x080fe20003fc6270 */
[C---:B------:R-:W-:Y:S01]  /*d390*/  FFMA.FTZ R116, R44.reuse, UR7, R65 ;  /* 0x000000072c747c23 */ /* 0x040fe20008010041 */
[----:B------:R-:W-:Y:S01]  /*d3a0*/  I2FP.F32.S32 R45, R45 ;  /* 0x0000002d002d7245 */ /* 0x000fe20000201400 */
[----:B------:R-:W-:Y:S01]  /*d3b0*/  FFMA.FTZ R113, R44, UR7, R67 ;  /* 0x000000072c717c23 */ /* 0x000fe20008010043 */
[----:B------:R-:W-:Y:S01]  /*d3c0*/  FSEL R115, R115, -INF , !P2 ;  /* 0xff80000073737808 */ /* 0x000fe20005000000 */
[----:B------:R-:W-:Y:S01]  /*d3d0*/  VIADD R67, R73, 0xfffffea0 ;  /* 0xfffffea049437836 */ /* 0x000fe20000000000 */
[----:B------:R-:W-:Y:S01]  /*d3e0*/  FSEL R116, R116, -INF , !P1 ;  /* 0xff80000074747808 */ /* 0x000fe20004800000 */
[C---:B------:R-:W-:Y:S01]  /*d3f0*/  FFMA.FTZ R110, R45.reuse, UR7, R60 ;  /* 0x000000072d6e7c23 */ /* 0x040fe2000801003c */
[C---:B------:R-:W-:Y:S01]  /*d400*/  ISETP.GE.AND P2, PT, R48.reuse, R153, PT ;  /* 0x000000993000720c */ /* 0x040fe20003f46270 */
[----:B----4-:R-:W-:Y:S01]  /*d410*/  FFMA.FTZ R111, R45, UR7, R62 ;  /* 0x000000072d6f7c23 */ /* 0x010fe2000801003e */
[----:B------:R-:W-:Y:S01]  /*d420*/  ISETP.GE.AND P1, PT, R48, R128, PT ;  /* 0x000000803000720c */ /* 0x000fe20003f26270 */
[----:B------:R-:W-:Y:S01]  /*d430*/  MUFU.TANH R53, R53 ;  /* 0x0000003500357308 */ /* 0x000fe20000002400 */
[----:B------:R-:W-:Y:S01]  /*d440*/  I2FP.F32.S32 R48, R48 ;  /* 0x0000003000307245 */ /* 0x000fe20000201400 */
[C---:B------:R-:W-:Y:S01]  /*d450*/  VIADD R62, R73.reuse, 0xfffffea9 ;  /* 0xfffffea9493e7836 */ /* 0x040fe20000000000 */
[----:B------:R-:W-:Y:S01]  /*d460*/  FSEL R132, R132, -INF , !P0 ;  /* 0xff80000084847808 */ /* 0x000fe20004000000 */
[----:B------:R-:W-:Y:S01]  /*d470*/  FMUL.FTZ R44, R38, UR15 ;  /* 0x0000000f262c7c20 */ /* 0x000fe20008410000 */
[----:B------:R-:W-:Y:S01]  /*d480*/  ISETP.GE.AND P0, PT, R64, R128, PT ;  /* 0x000000804000720c */ /* 0x000fe20003f06270 */
[C---:B------:R-:W-:Y:S01]  /*d490*/  FFMA.FTZ R61, R48.reuse, UR7, R61 ;  /* 0x00000007303d7c23 */ /* 0x040fe2000801003d */
[----:B------:R-:W-:Y:S01]  /*d4a0*/  FFMA.FTZ R63, R48, UR7, R63 ;  /* 0x00000007303f7c23 */ /* 0x000fe2000801003f */
[----:B------:R-:W-:Y:S01]  /*d4b0*/  VIADD R48, R73, 0xfffffea1 ;  /* 0xfffffea149307836 */ /* 0x000fe20000000000 */
[----:B------:R-:W-:Y:S01]  /*d4c0*/  FSEL R113, R113, -INF , !P0 ;  /* 0xff80000071717808 */ /* 0x000fe20004000000 */
[----:B------:R-:W4:Y:S01]  /*d4d0*/  MUFU.TANH R54, R54 ;  /* 0x0000003600367308 */ /* 0x000f220000002400 */
[----:B------:R-:W-:-:S02]  /*d4e0*/  FSEL R110, R110, -INF , !P4 ;  /* 0xff8000006e6e7808 */ /* 0x000fc40006000000 */
[C---:B------:R-:W-:Y:S02]  /*d4f0*/  ISETP.GE.AND P0, PT, R67.reuse, R153, PT ;  /* 0x000000994300720c */ /* 0x040fe40003f06270 */
[-C--:B------:R-:W-:Y:S02]  /*d500*/  ISETP.GE.AND P4, PT, R67, R128.reuse, PT ;  /* 0x000000804300720c */ /* 0x080fe40003f86270 */
[----:B------:R-:W-:Y:S01]  /*d510*/  I2FP.F32.S32 R67, R67 ;  /* 0x0000004300437245 */ /* 0x000fe20000201400 */
[----:B------:R-:W4:Y:S01]  /*d520*/  MUFU.TANH R55, R55 ;  /* 0x0000003700377308 */ /* 0x000f220000002400 */
[----:B------:R-:W-:Y:S02]  /*d530*/  FSEL R111, R111, -INF , !P6 ;  /* 0xff8000006f6f7808 */ /* 0x000fe40007000000 */
[----:B------:R-:W-:Y:S01]  /*d540*/  FSEL R108, R61, -INF , !P2 ;  /* 0xff8000003d6c7808 */ /* 0x000fe20005000000 */
[----:B-1----:R-:W-:Y:S01]  /*d550*/  FFMA.FTZ R56, R67, UR7, R56 ;  /* 0x0000000743387c23 */ /* 0x002fe20008010038 */
[----:B------:R-:W-:Y:S01]  /*d560*/  ISETP.GE.AND P6, PT, R48, R153, PT ;  /* 0x000000993000720c */ /* 0x000fe20003fc6270 */
[----:B------:R-:W-:Y:S01]  /*d570*/  FMUL.FTZ R61, R32, UR15 ;  /* 0x0000000f203d7c20 */ /* 0x000fe20008410000 */
[----:B------:R-:W-:Y:S01]  /*d580*/  ISETP.GE.AND P2, PT, R48, R128, PT ;  /* 0x000000803000720c */ /* 0x000fe20003f46270 */
[----:B------:R1:W-:Y:S01]  /*d590*/  MUFU.TANH R60, R41 ;  /* 0x00000029003c7308 */ /* 0x0003e20000002400 */
[----:B------:R-:W-:-:S02]  /*d5a0*/  I2FP.F32.S32 R48, R48 ;  /* 0x0000003000307245 */ /* 0x000fc40000201400 */
[----:B------:R-:W-:-:S03]  /*d5b0*/  FSEL R109, R63, -INF , !P1 ;  /* 0xff8000003f6d7808 */ /* 0x000fc60004800000 */
[C---:B-----5:R-:W-:Y:S01]  /*d5c0*/  FFMA.FTZ R57, R48.reuse, UR7, R57 ;  /* 0x0000000730397c23 */ /* 0x060fe20008010039 */
[----:B---3--:R-:W-:Y:S01]  /*d5d0*/  FFMA.FTZ R45, R48, UR7, R59 ;  /* 0x00000007302d7c23 */ /* 0x008fe2000801003b */
[----:B------:R3:W-:Y:S01]  /*d5e0*/  MUFU.TANH R65, R40 ;  /* 0x0000002800417308 */ /* 0x0007e20000002400 */
[----:B------:R-:W-:-:S03]  /*d5f0*/  VIADD R59, R73, 0xfffffec1 ;  /* 0xfffffec1493b7836 */ /* 0x000fc60000000000 */
[----:B------:R-:W-:-:S04]  /*d600*/  FSEL R45, R45, -INF , !P2 ;  /* 0xff8000002d2d7808 */ /* 0x000fc80005000000 */
[----:B------:R5:W-:Y:S01]  /*d610*/  MUFU.TANH R66, R47 ;  /* 0x0000002f00427308 */ /* 0x000be20000002400 */
[----:B-1----:R-:W-:-:S05]  /*d620*/  VIADD R41, R73, 0xfffffea8 ;  /* 0xfffffea849297836 */ /* 0x002fca0000000000 */
[----:B------:R-:W-:Y:S02]  /*d630*/  ISETP.GE.AND P1, PT, R41, R153, PT ;  /* 0x000000992900720c */ /* 0x000fe40003f26270 */
[----:B------:R1:W-:Y:S01]  /*d640*/  MUFU.TANH R64, R46 ;  /* 0x0000002e00407308 */ /* 0x0003e20000002400 */
[----:B---3--:R-:W-:Y:S01]  /*d650*/  FFMA.FTZ R40, R67, UR7, R58 ;  /* 0x0000000743287c23 */ /* 0x008fe2000801003a */
[----:B------:R-:W-:-:S04]  /*d660*/  FMUL.FTZ R58, R33, UR15 ;  /* 0x0000000f213a7c20 */ /* 0x000fc80008410000 */
[----:B------:R-:W-:Y:S02]  /*d670*/  FSEL R40, R40, -INF , !P4 ;  /* 0xff80000028287808 */ /* 0x000fe40006000000 */
[----:B------:R-:W3:Y:S01]  /*d680*/  MUFU.TANH R50, R50 ;  /* 0x0000003200327308 */ /* 0x000ee20000002400 */
[----:B------:R-:W-:Y:S01]  /*d690*/  ISETP.GE.AND P4, PT, R62, R153, PT ;  /* 0x000000993e00720c */ /* 0x000fe20003f86270 */
[----:B-----5:R-:W-:-:S06]  /*d6a0*/  FMUL.FTZ R47, R36, UR15 ;  /* 0x0000000f242f7c20 */ /* 0x020fcc0008410000 */
[----:B------:R5:W-:Y:S01]  /*d6b0*/  MUFU.TANH R36, R42 ;  /* 0x0000002a00247308 */ /* 0x000be20000002400 */
[----:B-1----:R-:W-:-:S07]  /*d6c0*/  FMUL.FTZ R46, R39, UR15 ;  /* 0x0000000f272e7c20 */ /* 0x002fce0008410000 */
[----:B------:R1:W-:Y:S08]  /*d6d0*/  MUFU.TANH R39, R43 ;  /* 0x0000002b00277308 */ /* 0x0003f00000002400 */
[----:B------:R-:W-:Y:S01]  /*d6e0*/  MUFU.TANH R49, R49 ;  /* 0x0000003100317308 */ /* 0x000fe20000002400 */
[----:B-----5:R-:W-:Y:S01]  /*d6f0*/  FSEL R42, R56, -INF , !P0 ;  /* 0xff800000382a7808 */ /* 0x020fe20004000000 */
[----:B------:R-:W-:Y:S01]  /*d700*/  FMUL.FTZ R56, R35, UR15 ;  /* 0x0000000f23387c20 */ /* 0x000fe20008410000 */
[----:B------:R-:W-:Y:S01]  /*d710*/  ISETP.GE.AND P0, PT, R41, R128, PT ;  /* 0x000000802900720c */ /* 0x000fe20003f06270 */
[----:B------:R-:W-:Y:S01]  /*d720*/  FMUL.FTZ R35, R30, UR15 ;  /* 0x0000000f1e237c20 */ /* 0x000fe20008410000 */
[----:B------:R-:W-:-:S03]  /*d730*/  FMUL.FTZ R30, R31, UR15 ;  /* 0x0000000f1f1e7c20 */ /* 0x000fc60008410000 */
[----:B------:R-:W5:Y:S01]  /*d740*/  MUFU.TANH R51, R51 ;  /* 0x0000003300337308 */ /* 0x000f620000002400 */
[----:B-1----:R-:W-:Y:S02]  /*d750*/  I2FP.F32.S32 R43, R41 ;  /* 0x00000029002b7245 */ /* 0x002fe40000201400 */
[----:B------:R-:W-:Y:S01]  /*d760*/  FSEL R41, R57, -INF , !P6 ;  /* 0xff80000039297808 */ /* 0x000fe20007000000 */
[----:B------:R-:W-:Y:S01]  /*d770*/  FMUL.FTZ R57, R34, UR15 ;  /* 0x0000000f22397c20 */ /* 0x000fe20008410000 */
[----:B------:R-:W-:Y:S01]  /*d780*/  ISETP.GE.AND P6, PT, R62, R128, PT ;  /* 0x000000803e00720c */ /* 0x000fe20003fc6270 */
[C---:B--2---:R-:W-:Y:S01]  /*d790*/  FFMA.FTZ R48, R43.reuse, UR7, R52 ;  /* 0x000000072b307c23 */ /* 0x044fe20008010034 */
[----:B------:R-:W-:Y:S01]  /*d7a0*/  I2FP.F32.S32 R62, R62 ;  /* 0x0000003e003e7245 */ /* 0x000fe20000201400 */
[----:B------:R1:W2:Y:S01]  /*d7b0*/  MUFU.TANH R38, R47 ;  /* 0x0000002f00267308 */ /* 0x0002a20000002400 */
[----:B----4-:R-:W-:Y:S01]  /*d7c0*/  FFMA.FTZ R54, R43, UR7, R54 ;  /* 0x000000072b367c23 */ /* 0x010fe20008010036 */
[----:B------:R-:W-:Y:S01]  /*d7d0*/  FMUL.FTZ R52, R28, UR15 ;  /* 0x0000000f1c347c20 */ /* 0x000fe20008410000 */
[----:B------:R-:W-:Y:S01]  /*d7e0*/  FSEL R48, R48, -INF , !P1 ;  /* 0xff80000030307808 */ /* 0x000fe20004800000 */
[----:B------:R-:W-:Y:S01]  /*d7f0*/  FFMA.FTZ R43, R62, UR7, R55 ;  /* 0x000000073e2b7c23 */ /* 0x000fe20008010037 */
[----:B------:R-:W-:-:S03]  /*d800*/  VIADD R55, R73, 0xfffffeb8 ;  /* 0xfffffeb849377836 */ /* 0x000fc60000000000 */
[----:B------:R4:W2:Y:S01]  /*d810*/  MUFU.TANH R32, R44 ;  /* 0x0000002c00207308 */ /* 0x0008a20000002400 */
[----:B------:R-:W-:Y:S02]  /*d820*/  FSEL R43, R43, -INF , !P6 ;  /* 0xff8000002b2b7808 */ /* 0x000fe40007000000 */
[----:B------:R-:W-:-:S05]  /*d830*/  ISETP.GE.AND P6, PT, R55, R153, PT ;  /* 0x000000993700720c */ /* 0x000fca0003fc6270 */
[----:B------:R3:W-:Y:S01]  /*d840*/  MUFU.TANH R34, R46 ;  /* 0x0000002e00227308 */ /* 0x0007e20000002400 */
[----:B-1----:R-:W-:Y:S01]  /*d850*/  FFMA.FTZ R47, R62, UR7, R53 ;  /* 0x000000073e2f7c23 */ /* 0x002fe20008010035 */
[C---:B------:R-:W-:Y:S02]  /*d860*/  VIADD R53, R73.reuse, 0xfffffeb0 ;  /* 0xfffffeb049357836 */ /* 0x040fe40000000000 */
[----:B------:R-:W-:Y:S02]  /*d870*/  VIADD R62, R73, 0xfffffeb1 ;  /* 0xfffffeb1493e7836 */ /* 0x000fe40000000000 */
[----:B------:R-:W-:Y:S02]  /*d880*/  FSEL R47, R47, -INF , !P4 ;  /* 0xff8000002f2f7808 */ /* 0x000fe40006000000 */
[----:B------:R-:W-:Y:S01]  /*d890*/  MUFU.TANH R28, R57 ;  /* 0x00000039001c7308 */ /* 0x000fe20000002400 */
[C---:B------:R-:W-:Y:S02]  /*d8a0*/  ISETP.GE.AND P2, PT, R53.reuse, R153, PT ;  /* 0x000000993500720c */ /* 0x040fe40003f46270 */
[----:B------:R-:W-:-:S02]  /*d8b0*/  ISETP.GE.AND P1, PT, R53, R128, PT ;  /* 0x000000803500720c */ /* 0x000fc40003f26270 */
[----:B------:R-:W-:Y:S02]  /*d8c0*/  I2FP.F32.S32 R53, R53 ;  /* 0x0000003500357245 */ /* 0x000fe40000201400 */
[----:B----4-:R-:W-:Y:S01]  /*d8d0*/  FSEL R44, R54, -INF , !P0 ;  /* 0xff800000362c7808 */ /* 0x010fe20004000000 */
[----:B------:R1:W-:Y:S01]  /*d8e0*/  MUFU.TANH R33, R61 ;  /* 0x0000003d00217308 */ /* 0x0003e20000002400 */
[C---:B------:R-:W-:Y:S01]  /*d8f0*/  ISETP.GE.AND P0, PT, R62.reuse, R153, PT ;  /* 0x000000993e00720c */ /* 0x040fe20003f06270 */
[C---:B---3--:R-:W-:Y:S01]  /*d900*/  FFMA.FTZ R46, R53.reuse, UR7, R8 ;  /* 0x00000007352e7c23 */ /* 0x048fe20008010008 */
[----:B------:R-:W-:Y:S01]  /*d910*/  ISETP.GE.AND P4, PT, R62, R128, PT ;  /* 0x000000803e00720c */ /* 0x000fe20003f86270 */
[----:B------:R-:W-:Y:S01]  /*d920*/  FFMA.FTZ R31, R53, UR7, R50 ;  /* 0x00000007351f7c23 */ /* 0x000fe20008010032 */
[----:B------:R-:W-:Y:S01]  /*d930*/  I2FP.F32.S32 R62, R62 ;  /* 0x0000003e003e7245 */ /* 0x000fe20000201400 */
[----:B------:R-:W-:Y:S01]  /*d940*/  FMUL.FTZ R54, R29, UR15 ;  /* 0x0000000f1d367c20 */ /* 0x000fe20008410000 */
[----:B------:R-:W-:Y:S01]  /*d950*/  FSEL R46, R46, -INF , !P2 ;  /* 0xff8000002e2e7808 */ /* 0x000fe20005000000 */
[----:B------:R3:W-:Y:S01]  /*d960*/  MUFU.TANH R8, R58 ;  /* 0x0000003a00087308 */ /* 0x0007e20000002400 */
[----:B------:R-:W-:Y:S01]  /*d970*/  ISETP.GE.AND P2, PT, R55, R128, PT ;  /* 0x000000803700720c */ /* 0x000fe20003f46270 */
[----:B-----5:R-:W-:Y:S01]  /*d980*/  FFMA.FTZ R50, R62, UR7, R51 ;  /* 0x000000073e327c23 */ /* 0x020fe20008010033 */
[----:B------:R-:W-:-:S02]  /*d990*/  I2FP.F32.S32 R55, R55 ;  /* 0x0000003700377245 */ /* 0x000fc40000201400 */
[----:B------:R-:W-:Y:S02]  /*d9a0*/  FSEL R51, R31, -INF , !P1 ;  /* 0xff8000001f337808 */ /* 0x000fe40004800000 */
[----:B------:R-:W-:Y:S01]  /*d9b0*/  FSEL R50, R50, -INF , !P4 ;  /* 0xff80000032327808 */ /* 0x000fe20006000000 */
[----:B------:R-:W-:Y:S01]  /*d9c0*/  FFMA.FTZ R53, R55, UR7, R10 ;  /* 0x0000000737357c23 */ /* 0x000fe2000801000a */
[----:B------:R4:W-:Y:S01]  /*d9d0*/  MUFU.TANH R29, R56 ;  /* 0x00000038001d7308 */ /* 0x0009e20000002400 */
[----:B-1----:R-:W-:-:S03]  /*d9e0*/  VIADD R61, R73, 0xfffffec0 ;  /* 0xfffffec0493d7836 */ /* 0x002fc60000000000 */
[----:B------:R-:W-:Y:S02]  /*d9f0*/  FSEL R53, R53, -INF , !P6 ;  /* 0xff80000035357808 */ /* 0x000fe40007000000 */
[----:B------:R-:W-:Y:S02]  /*da00*/  ISETP.GE.AND P4, PT, R61, R153, PT ;  /* 0x000000993d00720c */ /* 0x000fe40003f86270 */
[----:B------:R1:W-:Y:S01]  /*da10*/  MUFU.TANH R10, R52 ;  /* 0x00000034000a7308 */ /* 0x0003e20000002400 */
[----:B---3--:R-:W-:Y:S01]  /*da20*/  FFMA.FTZ R58, R62, UR7, R49 ;  /* 0x000000073e3a7c23 */ /* 0x008fe20008010031 */
[----:B------:R-:W-:Y:S02]  /*da30*/  VIADD R62, R73, 0xfffffeb9 ;  /* 0xfffffeb9493e7836 */ /* 0x000fe40000000000 */
[----:B------:R-:W-:Y:S01]  /*da40*/  FFMA.FTZ R49, R55, UR7, R64 ;  /* 0x0000000737317c23 */ /* 0x000fe20008010040 */
[----:B------:R-:W-:Y:S01]  /*da50*/  VIADD R64, R73, 0xfffffec9 ;  /* 0xfffffec949407836 */ /* 0x000fe20000000000 */
[----:B------:R-:W-:-:S02]  /*da60*/  ISETP.GE.AND P6, PT, R61, R128, PT ;  /* 0x000000803d00720c */ /* 0x000fc40003fc6270 */
[----:B------:R-:W-:Y:S01]  /*da70*/  I2FP.F32.S32 R57, R62 ;  /* 0x0000003e00397245 */ /* 0x000fe20000201400 */
[----:B------:R-:W3:Y:S01]  /*da80*/  MUFU.TANH R37, R37 ;  /* 0x0000002500257308 */ /* 0x000ee20000002400 */
[-C--:B------:R-:W-:Y:S02]  /*da90*/  ISETP.GE.AND P1, PT, R62, R153.reuse, PT ;  /* 0x000000993e00720c */ /* 0x080fe40003f26270 */
[----:B------:R-:W-:Y:S01]  /*daa0*/  FSEL R49, R49, -INF , !P2 ;  /* 0xff80000031317808 */ /* 0x000fe20005000000 */
[----:B------:R-:W-:Y:S01]  /*dab0*/  FFMA.FTZ R31, R57, UR7, R9 ;  /* 0x00000007391f7c23 */ /* 0x000fe20008010009 */
[----:B------:R-:W-:Y:S01]  /*dac0*/  ISETP.GE.AND P2, PT, R59, R153, PT ;  /* 0x000000993b00720c */ /* 0x000fe20003f46270 */
[----:B------:R-:W-:Y:S01]  /*dad0*/  FFMA.FTZ R66, R57, UR7, R66 ;  /* 0x0000000739427c23 */ /* 0x000fe20008010042 */
[----:B----4-:R-:W-:Y:S01]  /*dae0*/  I2FP.F32.S32 R56, R61 ;  /* 0x0000003d00387245 */ /* 0x010fe20000201400 */
[----:B------:R4:W-:Y:S01]  /*daf0*/  MUFU.TANH R9, R54 ;  /* 0x0000003600097308 */ /* 0x0009e20000002400 */
[----:B------:R-:W-:Y:S01]  /*db00*/  FSEL R55, R58, -INF , !P0 ;  /* 0xff8000003a377808 */ /* 0x000fe20004000000 */
[----:B------:R-:W-:Y:S01]  /*db10*/  FMUL.FTZ R58, R24, UR15 ;  /* 0x0000000f183a7c20 */ /* 0x000fe20008410000 */
[----:B-1----:R-:W-:Y:S01]  /*db20*/  FSEL R52, R31, -INF , !P1 ;  /* 0xff8000001f347808 */ /* 0x002fe20004800000 */
[C---:B------:R-:W-:Y:S01]  /*db30*/  FFMA.FTZ R65, R56.reuse, UR7, R65 ;  /* 0x0000000738417c23 */ /* 0x040fe20008010041 */
[-C--:B------:R-:W-:Y:S01]  /*db40*/  ISETP.GE.AND P1, PT, R59, R128.reuse, PT ;  /* 0x000000803b00720c */ /* 0x080fe20003f26270 */
[----:B------:R-:W-:Y:S01]  /*db50*/  FFMA.FTZ R36, R56, UR7, R36 ;  /* 0x0000000738247c23 */ /* 0x000fe20008010024 */
[----:B------:R-:W-:Y:S01]  /*db60*/  I2FP.F32.S32 R59, R59 ;  /* 0x0000003b003b7245 */ /* 0x000fe20000201400 */
[----:B------:R-:W-:Y:S01]  /*db70*/  FMUL.FTZ R31, R27, UR15 ;  /* 0x0000000f1b1f7c20 */ /* 0x000fe20008410000 */
[----:B------:R-:W-:Y:S01]  /*db80*/  ISETP.GE.AND P0, PT, R62, R128, PT ;  /* 0x000000803e00720c */ /* 0x000fe20003f06270 */
[----:B------:R2:W-:Y:S01]  /*db90*/  MUFU.TANH R27, R30 ;  /* 0x0000001e001b7308 */ /* 0x0005e20000002400 */
[----:B------:R-:W-:-:S02]  /*dba0*/  VIADD R62, R73, 0xfffffed0 ;  /* 0xfffffed0493e7836 */ /* 0x000fc40000000000 */
[----:B------:R-:W-:Y:S01]  /*dbb0*/  FFMA.FTZ R63, R59, UR7, R60 ;  /* 0x000000073b3f7c23 */ /* 0x000fe2000801003c */
[----:B------:R-:W-:Y:S01]  /*dbc0*/  FSEL R56, R66, -INF , !P0 ;  /* 0xff80000042387808 */ /* 0x000fe20004000000 */
[----:B------:R-:W-:Y:S01]  /*dbd0*/  FMUL.FTZ R61, R26, UR15 ;  /* 0x0000000f1a3d7c20 */ /* 0x000fe20008410000 */
[----:B------:R-:W-:Y:S02]  /*dbe0*/  FSEL R60, R65, -INF , !P4 ;  /* 0xff800000413c7808 */ /* 0x000fe40006000000 */
[----:B------:R-:W-:Y:S01]  /*dbf0*/  FSEL R57, R36, -INF , !P6 ;  /* 0xff80000024397808 */ /* 0x000fe20007000000 */
[----:B----4-:R-:W-:Y:S01]  /*dc00*/  FFMA.FTZ R54, R59, UR7, R39 ;  /* 0x000000073b367c23 */ /* 0x010fe20008010027 */
[----:B------:R-:W-:Y:S01]  /*dc10*/  VIADD R39, R73, 0xfffffec8 ;  /* 0xfffffec849277836 */ /* 0x000fe20000000000 */
[----:B------:R1:W-:Y:S01]  /*dc20*/  MUFU.TANH R26, R58 ;  /* 0x0000003a001a7308 */ /* 0x0003e20000002400 */
[----:B------:R-:W-:Y:S01]  /*dc30*/  FSEL R59, R63, -INF , !P2 ;  /* 0xff8000003f3b7808 */ /* 0x000fe20005000000 */
[----:B------:R-:W-:Y:S01]  /*dc40*/  FMUL.FTZ R36, R20, UR15 ;  /* 0x0000000f14247c20 */ /* 0x000fe20008410000 */
[----:B------:R-:W-:-:S02]  /*dc50*/  FSEL R54, R54, -INF , !P1 ;  /* 0xff80000036367808 */ /* 0x000fc40004800000 */
[C---:B------:R-:W-:Y:S02]  /*dc60*/  ISETP.GE.AND P0, PT, R39.reuse, R153, PT ;  /* 0x000000992700720c */ /* 0x040fe40003f06270 */
[----:B------:R-:W-:Y:S01]  /*dc70*/  ISETP.GE.AND P4, PT, R39, R128, PT ;  /* 0x000000802700720c */ /* 0x000fe20003f86270 */
[----:B------:R4:W5:Y:S01]  /*dc80*/  MUFU.TANH R24, R35 ;  /* 0x0000002300187308 */ /* 0x0009620000002400 */
[----:B------:R-:W-:Y:S02]  /*dc90*/  I2FP.F32.S32 R39, R39 ;  /* 0x0000002700277245 */ /* 0x000fe40000201400 */
[-C--:B------:R-:W-:Y:S02]  /*dca0*/  ISETP.GE.AND P1, PT, R62, R153.reuse, PT ;  /* 0x000000993e00720c */ /* 0x080fe40003f26270 */
[CC--:B------:R-:W-:Y:S01]  /*dcb0*/  ISETP.GE.AND P6, PT, R64.reuse, R153.reuse, PT ;  /* 0x000000994000720c */ /* 0x0c0fe20003fc6270 */
[C---:B--2---:R-:W-:Y:S01]  /*dcc0*/  FFMA.FTZ R30, R39.reuse, UR7, R38 ;  /* 0x00000007271e7c23 */ /* 0x044fe20008010026 */
[----:B------:R-:W-:Y:S01]  /*dcd0*/  I2FP.F32.S32 R38, R64 ;  /* 0x0000004000267245 */ /* 0x000fe20000201400 */
[----:B------:R-:W-:Y:S01]  /*dce0*/  FFMA.FTZ R32, R39, UR7, R32 ;  /* 0x0000000727207c23 */ /* 0x000fe20008010020 */
[-C--:B------:R-:W-:Y:S01]  /*dcf0*/  ISETP.GE.AND P2, PT, R64, R128.reuse, PT ;  /* 0x000000804000720c */ /* 0x080fe20003f46270 */
[----:B------:R-:W-:Y:S01]  /*dd00*/  MUFU.TANH R25, R25 ;  /* 0x0000001900197308 */ /* 0x000fe20000002400 */
[----:B-1----:R-:W-:Y:S01]  /*dd10*/  FSEL R58, R30, -INF , !P0 ;  /* 0xff8000001e3a7808 */ /* 0x002fe20004000000 */
[C---:B---3--:R-:W-:Y:S01]  /*dd20*/  FFMA.FTZ R37, R38.reuse, UR7, R37 ;  /* 0x0000000726257c23 */ /* 0x048fe20008010025 */
[----:B------:R-:W-:Y:S01]  /*dd30*/  FFMA.FTZ R34, R38, UR7, R34 ;  /* 0x0000000726227c23 */ /* 0x000fe20008010022 */
[----:B------:R-:W-:Y:S01]  /*dd40*/  VIADD R38, R73, 0xfffffed1 ;  /* 0xfffffed149267836 */ /* 0x000fe20000000000 */
[----:B------:R-:W-:Y:S01]  /*dd50*/  ISETP.GE.AND P0, PT, R62, R128, PT ;  /* 0x000000803e00720c */ /* 0x000fe20003f06270 */
[----:B------:R-:W-:Y:S01]  /*dd60*/  FMUL.FTZ R30, R22, UR15 ;  /* 0x0000000f161e7c20 */ /* 0x000fe20008410000 */
[----:B------:R-:W-:Y:S01]  /*dd70*/  I2FP.F32.S32 R62, R62 ;  /* 0x0000003e003e7245 */ /* 0x000fe20000201400 */
[----:B------:R-:W1:Y:S01]  /*dd80*/  MUFU.TANH R20, R61 ;  /* 0x0000003d00147308 */ /* 0x000e620000002400 */
[----:B------:R-:W-:Y:S01]  /*dd90*/  FSEL R64, R32, -INF , !P4 ;  /* 0xff80000020407808 */ /* 0x000fe20006000000 */
[----:B----4-:R-:W-:Y:S01]  /*dda0*/  FMUL.FTZ R35, R21, UR15 ;  /* 0x0000000f15237c20 */ /* 0x010fe20008410000 */
[----:B------:R-:W-:Y:S01]  /*ddb0*/  I2FP.F32.S32 R32, R38 ;  /* 0x0000002600207245 */ /* 0x000fe20000201400 */
[C---:B------:R-:W-:Y:S01]  /*ddc0*/  FFMA.FTZ R33, R62.reuse, UR7, R33 ;  /* 0x000000073e217c23 */ /* 0x040fe20008010021 */
[----:B------:R-:W-:Y:S01]  /*ddd0*/  FFMA.FTZ R62, R62, UR7, R28 ;  /* 0x000000073e3e7c23 */ /* 0x000fe2000801001c */
[----:B------:R-:W-:Y:S01]  /*dde0*/  VIADD R28, R73, 0xfffffed9 ;  /* 0xfffffed9491c7836 */ /* 0x000fe20000000000 */
[-C--:B------:R-:W-:Y:S01]  /*ddf0*/  ISETP.GE.AND P4, PT, R38, R153.reuse, PT ;  /* 0x000000992600720c */ /* 0x080fe20003f86270 */
[----:B------:R-:W-:Y:S01]  /*de00*/  FFMA.FTZ R66, R32, UR7, R8 ;  /* 0x0000000720427c23 */ /* 0x000fe20008010008 */
[----:B------:R-:W-:Y:S01]  /*de10*/  FSEL R63, R34, -INF , !P2 ;  /* 0xff800000223f7808 */ /* 0x000fe20005000000 */
[----:B------:R2:W3:Y:S01]  /*de20*/  MUFU.TANH R22, R31 ;  /* 0x0000001f00167308 */ /* 0x0004e20000002400 */
[----:B------:R-:W-:Y:S01]  /*de30*/  FSEL R67, R33, -INF , !P1 ;  /* 0xff80000021437808 */ /* 0x000fe20004800000 */
[----:B------:R-:W-:Y:S01]  /*de40*/  FFMA.FTZ R29, R32, UR7, R29 ;  /* 0x00000007201d7c23 */ /* 0x000fe2000801001d */
[----:B------:R-:W-:-:S02]  /*de50*/  ISETP.GE.AND P2, PT, R71, R153, PT ;  /* 0x000000994700720c */ /* 0x000fc40003f46270 */
[-C--:B------:R-:W-:Y:S02]  /*de60*/  ISETP.GE.AND P1, PT, R71, R128.reuse, PT ;  /* 0x000000804700720c */ /* 0x080fe40003f26270 */
[----:B------:R-:W-:Y:S01]  /*de70*/  I2FP.F32.S32 R71, R71 ;  /* 0x0000004700477245 */ /* 0x000fe20000201400 */
[----:B------:R-:W4:Y:S01]  /*de80*/  MUFU.TANH R21, R36 ;  /* 0x0000002400157308 */ /* 0x000f220000002400 */
[----:B------:R-:W-:Y:S02]  /*de90*/  FSEL R62, R62, -INF , !P0 ;  /* 0xff8000003e3e7808 */ /* 0x000fe40004000000 */
[----:B------:R-:W-:Y:S01]  /*dea0*/  FSEL R66, R66, -INF , !P4 ;  /* 0xff80000042427808 */ /* 0x000fe20006000000 */
[C---:B------:R-:W-:Y:S01]  /*deb0*/  FFMA.FTZ R10, R71.reuse, UR7, R10 ;  /* 0x00000007470a7c23 */ /* 0x040fe2000801000a */
[C---:B------:R-:W-:Y:S01]  /*dec0*/  ISETP.GE.AND P0, PT, R28.reuse, R153, PT ;  /* 0x000000991c00720c */ /* 0x040fe20003f06270 */
[----:B-----5:R-:W-:Y:S01]  /*ded0*/  FFMA.FTZ R71, R71, UR7, R24 ;  /* 0x0000000747477c23 */ /* 0x020fe20008010018 */
[----:B------:R-:W-:Y:S01]  /*dee0*/  ISETP.GE.AND P4, PT, R28, R128, PT ;  /* 0x000000801c00720c */ /* 0x000fe20003f86270 */
[----:B------:R-:W5:Y:S01]  /*def0*/  MUFU.TANH R24, R30 ;  /* 0x0000001e00187308 */ /* 0x000f620000002400 */
[----:B------:R-:W-:Y:S01]  /*df00*/  FSEL R69, R37, -INF , !P6 ;  /* 0xff80000025457808 */ /* 0x000fe20007000000 */
[----:B--2---:R-:W-:Y:S01]  /*df10*/  VIADD R31, R73, 0xfffffee0 ;  /* 0xfffffee0491f7836 */ /* 0x004fe20000000000 */
[----:B------:R-:W-:-:S02]  /*df20*/  I2FP.F32.S32 R28, R28 ;  /* 0x0000001c001c7245 */ /* 0x000fc40000201400 */
[-C--:B------:R-:W-:Y:S02]  /*df30*/  ISETP.GE.AND P6, PT, R38, R128.reuse, PT ;  /* 0x000000802600720c */ /* 0x080fe40003fc6270 */
[----:B------:R-:W-:Y:S01]  /*df40*/  FSEL R71, R71, -INF , !P1 ;  /* 0xff80000047477808 */ /* 0x000fe20004800000 */
[C---:B------:R-:W-:Y:S01]  /*df50*/  FFMA.FTZ R70, R28.reuse, UR7, R9 ;  /* 0x000000071c467c23 */ /* 0x040fe20008010009 */
[----:B------:R-:W-:Y:S01]  /*df60*/  FFMA.FTZ R27, R28, UR7, R27 ;  /* 0x000000071c1b7c23 */ /* 0x000fe2000801001b */
[----:B------:R-:W-:Y:S01]  /*df70*/  FSEL R61, R29, -INF , !P6 ;  /* 0xff8000001d3d7808 */ /* 0x000fe20007000000 */
[C---:B------:R-:W-:Y:S01]  /*df80*/  VIADD R28, R73.reuse, 0xfffffee1 ;  /* 0xfffffee1491c7836 */ /* 0x040fe20000000000 */
[----:B------:R-:W-:Y:S01]  /*df90*/  I2FP.F32.S32 R29, R31 ;  /* 0x0000001f001d7245 */ /* 0x000fe20000201400 */
[----:B------:R-:W-:Y:S01]  /*dfa0*/  MUFU.TANH R23, R23 ;  /* 0x0000001700177308 */ /* 0x000fe20000002400 */
[----:B------:R-:W-:Y:S01]  /*dfb0*/  FSEL R70, R70, -INF , !P0 ;  /* 0xff80000046467808 */ /* 0x000fe20004000000 */
[----:B------:R-:W-:Y:S01]  /*dfc0*/  VIADD R9, R73, 0xfffffee8 ;  /* 0xfffffee849097836 */ /* 0x000fe20000000000 */
[----:B------:R-:W-:Y:S01]  /*dfd0*/  FSEL R65, R10, -INF , !P2 ;  /* 0xff8000000a417808 */ /* 0x000fe20005000000 */
[----:B------:R-:W-:Y:S01]  /*dfe0*/  FFMA.FTZ R26, R29, UR7, R26 ;  /* 0x000000071d1a7c23 */ /* 0x000fe2000801001a */
[-C--:B------:R-:W-:Y:S01]  /*dff0*/  ISETP.GE.AND P1, PT, R28, R153.reuse, PT ;  /* 0x000000991c00720c */ /* 0x080fe20003f26270 */
[----:B------:R-:W-:Y:S01]  /*e000*/  FMUL.FTZ R10, R16, UR15 ;  /* 0x0000000f100a7c20 */ /* 0x000fe20008410000 */
[----:B------:R-:W-:Y:S01]  /*e010*/  ISETP.GE.AND P0, PT, R28, R128, PT ;  /* 0x000000801c00720c */ /* 0x000fe20003f06270 */
[----:B------:R-:W-:Y:S01]  /*e020*/  MUFU.TANH R8, R35 ;  /* 0x0000002300087308 */ /* 0x000fe20000002400 */
[----:B------:R-:W-:-:S02]  /*e030*/  ISETP.GE.AND P6, PT, R31, R153, PT ;  /* 0x000000991f00720c */ /* 0x000fc40003fc6270 */
[----:B------:R-:W-:Y:S02]  /*e040*/  I2FP.F32.S32 R28, R28 ;  /* 0x0000001c001c7245 */ /* 0x000fe40000201400 */
[----:B------:R-:W-:Y:S01]  /*e050*/  FSEL R72, R26, -INF , !P6 ;  /* 0xff8000001a487808 */ /* 0x000fe20007000000 */
[----:B-1----:R-:W-:Y:S01]  /*e060*/  FFMA.FTZ R26, R29, UR7, R20 ;  /* 0x000000071d1a7c23 */ /* 0x002fe20008010014 */
[----:B------:R-:W-:Y:S01]  /*e070*/  I2FP.F32.S32 R16, R9 ;  /* 0x0000000900107245 */ /* 0x000fe20000201400 */
[C---:B------:R-:W-:Y:S01]  /*e080*/  FFMA.FTZ R25, R28.reuse, UR7, R25 ;  /* 0x000000071c197c23 */ /* 0x040fe20008010019 */
[----:B---3--:R-:W-:Y:S01]  /*e090*/  FFMA.FTZ R22, R28, UR7, R22 ;  /* 0x000000071c167c23 */ /* 0x008fe20008010016 */
[-C--:B------:R-:W-:Y:S01]  /*e0a0*/  ISETP.GE.AND P2, PT, R31, R128.reuse, PT ;  /* 0x000000801f00720c */ /* 0x080fe20003f46270 */
[----:B------:R-:W1:Y:S01]  /*e0b0*/  MUFU.TANH R10, R10 ;  /* 0x0000000a000a7308 */ /* 0x000e620000002400 */
[----:B------:R-:W-:Y:S01]  /*e0c0*/  FSEL R68, R27, -INF , !P4 ;  /* 0xff8000001b447808 */ /* 0x000fe20006000000 */
[----:B------:R-:W-:Y:S01]  /*e0d0*/  VIADD R28, R73, 0xfffffee9 ;  /* 0xfffffee9491c7836 */ /* 0x000fe20000000000 */
[C---:B------:R-:W-:Y:S01]  /*e0e0*/  ISETP.GE.AND P4, PT, R9.reuse, R153, PT ;  /* 0x000000990900720c */ /* 0x040fe20003f86270 */
[----:B------:R-:W-:Y:S01]  /*e0f0*/  FMUL.FTZ R27, R18, UR15 ;  /* 0x0000000f121b7c20 */ /* 0x000fe20008410000 */
[----:B------:R-:W-:Y:S01]  /*e100*/  ISETP.GE.AND P6, PT, R9, R128, PT ;  /* 0x000000800900720c */ /* 0x000fe20003fc6270 */
[----:B------:R-:W-:-:S02]  /*e110*/  VIADD R20, R73, 0xfffffef0 ;  /* 0xfffffef049147836 */ /* 0x000fc40000000000 */
[C---:B----4-:R-:W-:Y:S01]  /*e120*/  FFMA.FTZ R21, R16.reuse, UR7, R21 ;  /* 0x0000000710157c23 */ /* 0x050fe20008010015 */
[----:B------:R2:W-:Y:S01]  /*e130*/  MUFU.TANH R9, R17 ;  /* 0x0000001100097308 */ /* 0x0005e20000002400 */
[----:B------:R-:W-:Y:S02]  /*e140*/  VIADD R18, R73, 0xfffffef1 ;  /* 0xfffffef149127836 */ /* 0x000fe40000000000 */
[----:B-----5:R-:W-:Y:S01]  /*e150*/  FFMA.FTZ R24, R16, UR7, R24 ;  /* 0x0000000710187c23 */ /* 0x020fe20008010018 */
[----:B------:R-:W-:Y:S02]  /*e160*/  FSEL R75, R25, -INF , !P1 ;  /* 0xff800000194b7808 */ /* 0x000fe40004800000 */
[----:B------:R-:W-:Y:S02]  /*e170*/  ISETP.GE.AND P1, PT, R28, R128, PT ;  /* 0x000000801c00720c */ /* 0x000fe40003f26270 */
[----:B------:R-:W-:Y:S01]  /*e180*/  FSEL R77, R21, -INF , !P4 ;  /* 0xff800000154d7808 */ /* 0x000fe20006000000 */
[----:B------:R-:W3:Y:S01]  /*e190*/  MUFU.TANH R16, R27 ;  /* 0x0000001b00107308 */ /* 0x000ee20000002400 */
[----:B------:R-:W-:-:S02]  /*e1a0*/  I2FP.F32.S32 R21, R20 ;  /* 0x0000001400157245 */ /* 0x000fc40000201400 */
[----:B------:R-:W-:Y:S02]  /*e1b0*/  FSEL R74, R24, -INF , !P6 ;  /* 0xff800000184a7808 */ /* 0x000fe40007000000 */
[-C--:B------:R-:W-:Y:S01]  /*e1c0*/  ISETP.GE.AND P6, PT, R18, R153.reuse, PT ;  /* 0x000000991200720c */ /* 0x080fe20003fc6270 */
[----:B-1----:R-:W-:Y:S01]  /*e1d0*/  FFMA.FTZ R10, R21, UR7, R10 ;  /* 0x00000007150a7c23 */ /* 0x002fe2000801000a */
[----:B------:R-:W-:Y:S01]  /*e1e0*/  FSEL R76, R22, -INF , !P0 ;  /* 0xff800000164c7808 */ /* 0x000fe20004000000 */
[----:B------:R-:W1:Y:S01]  /*e1f0*/  MUFU.TANH R19, R19 ;  /* 0x0000001300137308 */ /* 0x000e620000002400 */
[----:B------:R-:W-:Y:S01]  /*e200*/  BAR.SYNC.DEFER_BLOCKING 0x0 ;  /* 0x0000000000007b1d */ /* 0x000fe20000010000 */
[----:B--2---:R-:W-:Y:S01]  /*e210*/  VIADD R17, R73, 0xfffffef9 ;  /* 0xfffffef949117836 */ /* 0x004fe20000000000 */
[----:B------:R-:W-:Y:S02]  /*e220*/  FSEL R73, R26, -INF , !P2 ;  /* 0xff8000001a497808 */ /* 0x000fe40005000000 */
[----:B------:R-:W-:-:S02]  /*e230*/  ISETP.GE.AND P2, PT, R28, R153, PT ;  /* 0x000000991c00720c */ /* 0x000fc40003f46270 */
[----:B------:R-:W-:Y:S01]  /*e240*/  I2FP.F32.S32 R28, R28 ;  /* 0x0000001c001c7245 */ /* 0x000fe20000201400 */
[----:B------:R-:W2:Y:S01]  /*e250*/  MUFU.TANH R13, R13 ;  /* 0x0000000d000d7308 */ /* 0x000ea20000002400 */
[-C--:B------:R-:W-:Y:S01]  /*e260*/  ISETP.GE.AND P0, PT, R20, R153.reuse, PT ;  /* 0x000000991400720c */ /* 0x080fe20003f06270 */
[----:B---3--:R-:W-:Y:S01]  /*e270*/  FFMA.FTZ R16, R21, UR7, R16 ;  /* 0x0000000715107c23 */ /* 0x008fe20008010010 */
[----:B------:R-:W-:Y:S01]  /*e280*/  ISETP.GE.AND P4, PT, R17, R153, PT ;  /* 0x000000991100720c */ /* 0x000fe20003f86270 */
[C---:B------:R-:W-:Y:S01]  /*e290*/  FFMA.FTZ R23, R28.reuse, UR7, R23 ;  /* 0x000000071c177c23 */ /* 0x040fe20008010017 */
[----:B------:R-:W-:Y:S01]  /*e2a0*/  FFMA.FTZ R8, R28, UR7, R8 ;  /* 0x000000071c087c23 */ /* 0x000fe20008010008 */
[----:B------:R-:W-:Y:S02]  /*e2b0*/  FSEL R78, R10, -INF , !P0 ;  /* 0xff8000000a4e7808 */ /* 0x000fe40004000000 */
[----:B------:R-:W3:Y:S01]  /*e2c0*/  MUFU.TANH R15, R15 ;  /* 0x0000000f000f7308 */ /* 0x000ee20000002400 */
[----:B------:R-:W-:-:S02]  /*e2d0*/  FSEL R79, R23, -INF , !P1 ;  /* 0xff800000174f7808 */ /* 0x000fc40004800000 */
[----:B------:R-:W-:Y:S02]  /*e2e0*/  FSEL R80, R8, -INF , !P2 ;  /* 0xff80000008507808 */ /* 0x000fe40005000000 */
[----:B------:R-:W-:Y:S02]  /*e2f0*/  ISETP.GE.AND P1, PT, R18, R128, PT ;  /* 0x000000801200720c */ /* 0x000fe40003f26270 */
[----:B------:R-:W-:Y:S02]  /*e300*/  I2FP.F32.S32 R18, R18 ;  /* 0x0000001200127245 */ /* 0x000fe40000201400 */
[----:B------:R-:W-:Y:S02]  /*e310*/  I2FP.F32.S32 R8, R17 ;  /* 0x0000001100087245 */ /* 0x000fe40000201400 */
[-C--:B------:R-:W-:Y:S01]  /*e320*/  ISETP.GE.AND P2, PT, R20, R128.reuse, PT ;  /* 0x000000801400720c */ /* 0x080fe20003f46270 */
[C---:B------:R-:W-:Y:S01]  /*e330*/  FFMA.FTZ R9, R18.reuse, UR7, R9 ;  /* 0x0000000712097c23 */ /* 0x040fe20008010009 */
[----:B-1----:R-:W-:Y:S01]  /*e340*/  FFMA.FTZ R19, R18, UR7, R19 ;  /* 0x0000000712137c23 */ /* 0x002fe20008010013 */
[----:B--2---:R-:W-:Y:S01]  /*e350*/  FFMA.FTZ R13, R8, UR7, R13 ;  /* 0x00000007080d7c23 */ /* 0x004fe2000801000d */
[----:B------:R-:W-:-:S02]  /*e360*/  ISETP.GE.AND P0, PT, R17, R128, PT ;  /* 0x000000801100720c */ /* 0x000fc40003f06270 */
[----:B------:R-:W-:Y:S01]  /*e370*/  FSEL R83, R16, -INF , !P2 ;  /* 0xff80000010537808 */ /* 0x000fe20005000000 */
[----:B---3--:R-:W-:Y:S01]  /*e380*/  FFMA.FTZ R15, R8, UR7, R15 ;  /* 0x00000007080f7c23 */ /* 0x008fe2000801000f */
        /* <DEDUP_REMOVED lines=71> */
.L_x_2219:
[----:B------:R-:W-:Y:S01]  /*e800*/  UMOV UR5, URZ ;  /* 0x000000ff00057c82 */ /* 0x000fe20008000000 */
[----:B------:R-:W-:Y:S01]  /*e810*/  USHF.L.U32 UR4, UR10, 0x8, URZ ;  /* 0x000000080a047899 */ /* 0x000fe200080006ff */
[----:B------:R-:W-:-:S05]  /*e820*/  IADD3 R9, P0, PT, RZ, -UR5, RZ ;  /* 0x80000005ff097c10 */ /* 0x000fca000ff1e0ff */
[----:B------:R-:W-:-:S05]  /*e830*/  IMAD.X R8, RZ, RZ, ~UR4, P0 ;  /* 0x80000004ff087e24 */ /* 0x000fca00080e06ff */
[----:B------:R-:W-:-:S04]  /*e840*/  SHF.R.S64 R9, R9, 0x1f, R8 ;  /* 0x0000001f09097819 */ /* 0x000fc80000001008 */
[----:B------:R-:W-:-:S04]  /*e850*/  IADD3 R172, P0, PT, R9, R172, RZ ;  /* 0x000000ac09ac7210 */ /* 0x000fc80007f1e0ff */
[----:B------:R-:W-:-:S09]  /*e860*/  LEA.HI.X.SX32 R173, R8, R173, 0x1, P0 ;  /* 0x000000ad08ad7211 */ /* 0x000fd200000f0eff */
.L_x_2220:
        /* <DEDUP_REMOVED lines=14> */
[----:B------:R-:W-:Y:S01]  /*e950*/  @!UP0 UIMAD UR5, UR11, 0xc0, URZ ;  /* 0x000000c00b0588a4 */ /* 0x000fe2000f8e02ff */
[----:B------:R-:W-:Y:S01]  /*e960*/  @!P3 LEA R24, P1, R8, R20, 0x7 ;  /* 0x000000140818b211 */ /* 0x000fe200078238ff */
[----:B------:R2:W-:Y:S01]  /*e970*/  @P3 STS.128 [R2+0x1000], RZ ;  /* 0x001000ff02003388 */ /* 0x0005e20000000c00 */
[----:B------:R-:W-:Y:S01]  /*e980*/  MOV R8, UR11 ;  /* 0x0000000b00087c02 */ /* 0x000fe20008000f00 */
[----:B------:R-:W-:Y:S01]  /*e990*/  @!UP0 UIMAD UR4, UR11, 0x140, URZ ;  /* 0x000001400b0488a4 */ /* 0x000fe2000f8e02ff */
        /* <DEDUP_REMOVED lines=12> */
[----:B------:R-:W-:Y:S01]  /*ea60*/  @!P3 VIADD R17, R17, UR5 ;  /* 0x000000051111bc36 */ /* 0x000fe20008000000 */
[----:B------:R-:W-:Y:S01]  /*ea70*/  BSSY.RECONVERGENT B0, `(.L_x_2221) ;  /* 0x000002b000007945 */ /* 0x000fe20003800200 */
[----:B------:R2:W-:Y:S01]  /*ea80*/  @P3 STS.128 [R2+0x1800], RZ ;  /* 0x001800ff02003388 */ /* 0x0005e20000000c00 */
[----:B------:R-:W-:-:S03]  /*ea90*/  @!P3 IMAD.WIDE.U32 R8, R8, 0x140, R18 ;  /* 0x000001400808b825 */ /* 0x000fc600078e0012 */
[----:B------:R-:W-:Y:S01]  /*eaa0*/  @!PT LDS RZ, [RZ] ;  /* 0x00000000fffff984 */ /* 0x000fe20000000800 */
[----:B------:R-:W-:Y:S01]  /*eab0*/  @!PT LDS RZ, [RZ] ;  /* 0x00000000fffff984 */ /* 0x000fe20000000800 */
[----:B------:R-:W-:Y:S01]  /*eac0*/  @!PT LDS RZ, [RZ] ;  /* 0x00000000fffff984 */ /* 0x000fe20000000800 */
[----:B------:R2:W-:Y:S02]  /*ead0*/  @!P3 LDGSTS.E.BYPASS.LTC128B.128 [R2+0x1800], desc[UR8][R18.64] ;  /* 0x018000001202bfae */ /* 0x0005e4000b981a08 */
[----:B------:R-:W-:Y:S02]  /*eae0*/  @!P3 IADD3 R9, PT, PT, R9, UR4, RZ ;  /* 0x000000040909bc10 */ /* 0x000fe4000fffe0ff */
        /* <DEDUP_REMOVED lines=35> */
.L_x_2222:
[----:B------:R-:W-:Y:S05]  /*ed20*/  BSYNC.RECONVERGENT B0 ;  /* 0x0000000000007941 */ /* 0x000fea0003800200 */
.L_x_2221:
[----:B------:R-:W0:Y:S02]  /*ed30*/  LDGDEPBAR ;  /* 0x00000000000079af */ /* 0x000e240000000000 */
.L_x_2218:
        /* <DEDUP_REMOVED lines=10> */
[----:B------:R-:W-:Y:S01]  /*ede0*/  FMNMX3.FTZ R8, R8, R107, R105, !PT ;  /* 0x0000006b08087276 */ /* 0x000fe20007810069 */
[----:B------:R-:W-:Y:S01]  /*edf0*/  @UP0 UIADD3 UR18, UPT, UPT, UR18, -0x3, URZ ;  /* 0xfffffffd12120890 */ /* 0x000fe2000fffe0ff */
        /* <DEDUP_REMOVED lines=73> */
[----:B------:R-:W-:Y:S01]  /*f290*/  FSEL R6, R86, RZ, P1 ;  /* 0x000000ff56067208 */ /* 0x000fe20000800000 */
[--C-:B------:R-:W-:Y:S01]  /*f2a0*/  FFMA.FTZ R92, R14, UR19, -R93.reuse ;  /* 0x000000130e5c7c23 */ /* 0x100fe2000801085d */
[----:B------:R-:W-:Y:S01]  /*f2b0*/  FSEL R88, R88, RZ, P0 ;  /* 0x000000ff58587208 */ /* 0x000fe20000000000 */
[----:B------:R-:W-:Y:S01]  /*f2c0*/  FADD.FTZ R4, R129, -R4 ;  /* 0x8000000481047221 */ /* 0x000fe20000010000 */
[--C-:B------:R-:W-:Y:S01]  /*f2d0*/  FFMA.FTZ R91, R12, UR19, -R93.reuse ;  /* 0x000000130c5b7c23 */ /* 0x100fe2000801085d */
[----:B------:R-:W-:Y:S01]  /*f2e0*/  FADD.FTZ R6, R131, -R6 ;  /* 0x8000000683067221 */ /* 0x000fe20000010000 */
[----:B------:R-:W-:Y:S01]  /*f2f0*/  MUFU.EX2 R94, R94 ;  /* 0x0000005e005e7308 */ /* 0x000fe20000000800 */
[----:B------:R-:W-:Y:S01]  /*f300*/  FMUL.FTZ R97, R4, UR19 ;  /* 0x0000001304617c20 */ /* 0x000fe20008410000 */
[----:B------:R-:W-:Y:S01]  /*f310*/  IADD3 R4, PT, PT, R181, 0x5000, RZ ;  /* 0x00005000b5047810 */ /* 0x000fe20007ffe0ff */
[--C-:B------:R-:W-:Y:S01]  /*f320*/  FFMA.FTZ R87, R7, UR19, -R88.reuse ;  /* 0x0000001307577c23 */ /* 0x100fe20008010858 */
[--C-:B------:R-:W-:Y:S01]  /*f330*/  FFMA.FTZ R8, R5, UR19, -R88.reuse ;  /* 0x0000001305087c23 */ /* 0x100fe20008010858 */
[----:B------:R-:W-:Y:S01]  /*f340*/  FMUL.FTZ R98, R6, UR19 ;  /* 0x0000001306627c20 */ /* 0x000fe20008410000 */
[----:B------:R-:W-:Y:S01]  /*f350*/  @P5 IADD3 R99, PT, PT, R4, -0x20, RZ ;  /* 0xffffffe004635810 */ /* 0x000fe20007ffe0ff */
[--C-:B------:R-:W-:Y:S01]  /*f360*/  FFMA.FTZ R89, R11, UR19, -R88.reuse ;  /* 0x000000130b597c23 */ /* 0x100fe20008010858 */
[--C-:B------:R-:W-:Y:S01]  /*f370*/  FFMA.FTZ R96, R95, UR19, -R88.reuse ;  /* 0x000000135f607c23 */ /* 0x100fe20008010858 */
[----:B------:R-:W-:Y:S01]  /*f380*/  MUFU.EX2 R92, R92 ;  /* 0x0000005c005c7308 */ /* 0x000fe20000000800 */
[--C-:B------:R-:W-:Y:S01]  /*f390*/  FFMA.FTZ R103, R106, UR19, -R93.reuse ;  /* 0x000000136a677c23 */ /* 0x100fe2000801085d */
[----:B------:R-:W1:Y:S01]  /*f3a0*/  LDSM.16.MT88.4 R4, [R99] ;  /* 0x000000006304783b */ /* 0x000e620000004200 */
[--C-:B------:R-:W-:Y:S01]  /*f3b0*/  FFMA.FTZ R101, R100, UR19, -R93.reuse ;  /* 0x0000001364657c23 */ /* 0x100fe2000801085d */
[----:B------:R-:W-:Y:S01]  /*f3c0*/  MUFU.EX2 R91, R91 ;  /* 0x0000005b005b7308 */ /* 0x000fe20000000800 */
[--C-:B------:R-:W-:Y:S01]  /*f3d0*/  FFMA.FTZ R102, R102, UR19, -R93.reuse ;  /* 0x0000001366667c23 */ /* 0x100fe2000801085d */
[----:B------:R-:W2:Y:S01]  /*f3e0*/  LDSM.16.MT88.4 R28, [R99+0x400] ;  /* 0x00040000631c783b */ /* 0x000ea20000004200 */
        /* <DEDUP_REMOVED lines=56> */
[----:B------:R3:W4:Y:S01]  /*f770*/  MUFU.EX2 R107, R32 ;  /* 0x00000020006b7308 */ /* 0x0007220000000800 */
[--C-:B------:R-:W-:Y:S01]  /*f780*/  FFMA.FTZ R162, R198, UR19, -R93.reuse ;  /* 0x00000013c6a27c23 */ /* 0x100fe2000801085d */
[--C-:B------:R-:W-:Y:S01]  /*f790*/  FFMA.FTZ R161, R196, UR19, -R93.reuse ;  /* 0x00000013c4a17c23 */ /* 0x100fe2000801085d */
[--C-:B------:R-:W-:Y:S01]  /*f7a0*/  FFMA.FTZ R160, R194, UR19, -R93.reuse ;  /* 0x00000013c2a07c23 */ /* 0x100fe2000801085d */
[----:B------:R4:W-:Y:S01]  /*f7b0*/  MUFU.EX2 R105, R33 ;  /* 0x0000002100697308 */ /* 0x0009e20000000800 */
        /* <DEDUP_REMOVED lines=9> */
[----:B---3--:R-:W-:Y:S01]  /*f850*/  F2FP.BF16.F32.PACK_AB R32, R101, R100 ;  /* 0x000000646520723e */ /* 0x008fe200000010ff */
[----:B------:R-:W-:Y:S01]  /*f860*/  HMMA.16816.F32.BF16 R8, R8, R6, R156 ;  /* 0x000000060808723c */ /* 0x000fe2000004189c */
[----:B------:R-:W3:Y:S01]  /*f870*/  LDSM.16.MT88.4 R4, [R181+0x5800] ;  /* 0x00580000b504783b */ /* 0x000ee20000004200 */
[----:B------:R-:W5:Y:S01]  /*f880*/  MUFU.EX2 R114, R114 ;  /* 0x0000007200727308 */ /* 0x000f620000000800 */
[----:B----4-:R-:W-:Y:S01]  /*f890*/  F2FP.BF16.F32.PACK_AB R33, R107, R104 ;  /* 0x000000686b21723e */ /* 0x010fe200000010ff */
        /* <DEDUP_REMOVED lines=17> */
[--C-:B------:R-:W-:Y:S01]  /*f9b0*/  FFMA.FTZ R187, R185, UR19, -R88.reuse ;  /* 0x00000013b9bb7c23 */ /* 0x100fe20008010858 */
[C---:B------:R-:W-:Y:S01]  /*f9c0*/  HMMA.16816.F32.BF16 R16, R32.reuse, R22, R16 ;  /* 0x000000162010723c */ /* 0x040fe20000041810 */
[----:B------:R-:W4:Y:S01]  /*f9d0*/  LDSM.16.MT88.4 R20, [R99+0x800] ;  /* 0x000800006314783b */ /* 0x000f220000004200 */
[----:B------:R-:W-:Y:S01]  /*f9e0*/  MUFU.EX2 R125, R153 ;  /* 0x00000099007d7308 */ /* 0x000fe20000000800 */
[--C-:B------:R-:W-:Y:S01]  /*f9f0*/  FFMA.FTZ R180, R180, UR19, -R93.reuse ;  /* 0x00000013b4b47c23 */ /* 0x100fe2000801085d */
[--C-:B------:R-:W-:Y:S01]  /*fa00*/  FFMA.FTZ R143, R143, UR19, -R88.reuse ;  /* 0x000000138f8f7c23 */ /* 0x100fe20008010858 */
[--C-:B------:R-:W-:Y:S01]  /*fa10*/  FFMA.FTZ R189, R132, UR19, -R93.reuse ;  /* 0x0000001384bd7c23 */ /* 0x100fe2000801085d */
[----:B------:R3:W3:Y:S01]  /*fa20*/  MUFU.EX2 R122, R128 ;  /* 0x00000080007a7308 */ /* 0x0006e20000000800 */
[--C-:B------:R-:W-:Y:S01]  /*fa30*/  FFMA.FTZ R117, R117, UR19, -R88.reuse ;  /* 0x0000001375757c23 */ /* 0x100fe20008010858 */
[C---:B--2---:R-:W-:Y:S01]  /*fa40*/  HMMA.16816.F32.BF16 R36, R32.reuse, R28, R24 ;  /* 0x0000001c2024723c */ /* 0x044fe20000041818 */
[----:B------:R-:W2:Y:S01]  /*fa50*/  LDSM.16.MT88.4 R24, [R181+0x5c00] ;  /* 0x005c0000b518783b */ /* 0x000ea20000004200 */
[----:B------:R-:W-:Y:S01]  /*fa60*/  MUFU.EX2 R120, R120 ;  /* 0x0000007800787308 */ /* 0x000fe20000000800 */
[--C-:B------:R-:W-:Y:S01]  /*fa70*/  FFMA.FTZ R140, R140, UR19, -R93.reuse ;  /* 0x000000138c8c7c23 */ /* 0x100fe2000801085d */
[--C-:B------:R-:W-:Y:S01]  /*fa80*/  FFMA.FTZ R135, R135, UR19, -R88.reuse ;  /* 0x0000001387877c23 */ /* 0x100fe20008010858 */
[--C-:B------:R-:W-:Y:S01]  /*fa90*/  FFMA.FTZ R190, R121, UR19, -R88.reuse ;  /* 0x0000001379be7c23 */ /* 0x100fe20008010858 */
[----:B------:R-:W4:Y:S01]  /*faa0*/  MUFU.EX2 R131, R131 ;  /* 0x0000008300837308 */ /* 0x000f220000000800 */
[--C-:B------:R-:W-:Y:S01]  /*fab0*/  FFMA.FTZ R121, R116, UR19, -R93.reuse ;  /* 0x0000001374797c23 */ /* 0x100fe2000801085d */
[----:B------:R-:W-:Y:S01]  /*fac0*/  HMMA.16816.F32.BF16 R28, R32, R30, R8 ;  /* 0x0000001e201c723c */ /* 0x000fe20000041808 */
[----:B-----5:R-:W-:Y:S01]  /*fad0*/  F2FP.BF16.F32.PACK_AB R32, R114, R119 ;  /* 0x000000777220723e */ /* 0x020fe200000010ff */
[----:B------:R-:W5:Y:S01]  /*fae0*/  LDSM.16.MT88.4 R8, [R99+0xc00] ;  /* 0x000c00006308783b */ /* 0x000f620000004200 */
[----:B-1----:R-:W-:Y:S01]  /*faf0*/  F2FP.BF16.F32.PACK_AB R33, R127, R118 ;  /* 0x000000767f21723e */ /* 0x002fe200000010ff */
[--C-:B---3--:R-:W-:Y:S01]  /*fb00*/  FFMA.FTZ R128, R155, UR19, -R88.reuse ;  /* 0x000000139b807c23 */ /* 0x108fe20008010858 */
[----:B------:R-:W-:Y:S01]  /*fb10*/  F2FP.BF16.F32.PACK_AB R34, R123, R112 ;  /* 0x000000707b22723e */ /* 0x000fe200000010ff */
[----:B------:R-:W-:Y:S01]  /*fb20*/  MUFU.EX2 R129, R129 ;  /* 0x0000008100817308 */ /* 0x000fe20000000800 */
[----:B------:R-:W-:Y:S01]  /*fb30*/  F2FP.BF16.F32.PACK_AB R35, R122, R125 ;  /* 0x0000007d7a23723e */ /* 0x000fe200000010ff */
[--C-:B------:R-:W-:Y:S01]  /*fb40*/  FFMA.FTZ R155, R142, UR19, -R93.reuse ;  /* 0x000000138e9b7c23 */ /* 0x100fe2000801085d */
[--C-:B------:R-:W-:Y:S01]  /*fb50*/  FFMA.FTZ R153, R154, UR19, -R93.reuse ;  /* 0x000000139a997c23 */ /* 0x100fe2000801085d */
[----:B------:R-:W-:Y:S01]  /*fb60*/  MUFU.EX2 R124, R124 ;  /* 0x0000007c007c7308 */ /* 0x000fe20000000800 */
[--C-:B------:R-:W-:Y:S01]  /*fb70*/  FFMA.FTZ R126, R126, UR19, -R93.reuse ;  /* 0x000000137e7e7c23 */ /* 0x100fe2000801085d */
[----:B------:R-:W-:Y:S01]  /*fb80*/  FFMA.FTZ R42, R42, UR19, -R93 ;  /* 0x000000132a2a7c23 */ /* 0x000fe2000801085d */
[----:B------:R-:W-:Y:S01]  /*fb90*/  FFMA.FTZ R43, R43, UR19, -R88 ;  /* 0x000000132b2b7c23 */ /* 0x000fe20008010858 */
[----:B------:R-:W-:Y:S01]  /*fba0*/  MUFU.EX2 R137, R207 ;  /* 0x000000cf00897308 */ /* 0x000fe20000000800 */
[C---:B------:R-:W-:Y:S01]  /*fbb0*/  HMMA.16816.F32.BF16 R12, R32.reuse, R4, R12 ;  /* 0x00000004200c723c */ /* 0x040fe2000004180c */
[----:B------:R-:W-:Y:S01]  /*fbc0*/  FFMA.FTZ R151, R151, R98, R94 ;  /* 0x0000006297977223 */ /* 0x000fe2000001005e */
[----:B------:R-:W-:Y:S01]  /*fbd0*/  FFMA.FTZ R152, R152, R97, R89 ;  /* 0x0000006198987223 */ /* 0x000fe20000010059 */
[----:B------:R-:W1:Y:S01]  /*fbe0*/  MUFU.EX2 R136, R136 ;  /* 0x0000008800887308 */ /* 0x000e620000000800 */
[----:B------:R-:W-:Y:S01]  /*fbf0*/  FFMA.FTZ R62, R62, UR19, -R88 ;  /* 0x000000133e3e7c23 */ /* 0x000fe20008010858 */
[----:B------:R-:W-:Y:S01]  /*fc00*/  FADD.FTZ R92, R92, R151 ;  /* 0x000000975c5c7221 */ /* 0x000fe20000010000 */
[----:B------:R-:W-:Y:S01]  /*fc10*/  FADD.FTZ R152, R87, R152 ;  /* 0x0000009857987221 */ /* 0x000fe20000010000 */
[----:B------:R-:W-:Y:S01]  /*fc20*/  MUFU.EX2 R128, R128 ;  /* 0x0000008000807308 */ /* 0x000fe20000000800 */
[C---:B------:R-:W-:Y:S01]  /*fc30*/  HMMA.16816.F32.BF16 R16, R32.reuse, R6, R16 ;  /* 0x000000062010723c */ /* 0x040fe20000041810 */
[----:B------:R-:W3:Y:S01]  /*fc40*/  LDSM.16.MT88.4 R4, [R181+0x6000] ;  /* 0x00600000b504783b */ /* 0x000ee20000004200 */
[----:B------:R-:W-:Y:S01]  /*fc50*/  FADD.FTZ R91, R91, R92 ;  /* 0x0000005c5b5b7221 */ /* 0x000fe20000010000 */
[----:B------:R-:W2:Y:S01]  /*fc60*/  MUFU.EX2 R139, R139 ;  /* 0x0000008b008b7308 */ /* 0x000ea20000000800 */
[----:B------:R-:W-:Y:S01]  /*fc70*/  FADD.FTZ R95, R95, R152 ;  /* 0x000000985f5f7221 */ /* 0x000fe20000010000 */
[--C-:B------:R-:W-:Y:S01]  /*fc80*/  FFMA.FTZ R61, R61, UR19, -R88.reuse ;  /* 0x000000133d3d7c23 */ /* 0x100fe20008010858 */
[----:B------:R-:W-:Y:S01]  /*fc90*/  FADD.FTZ R91, R90, R91 ;  /* 0x0000005b5a5b7221 */ /* 0x000fe20000010000 */
[----:B------:R-:W-:Y:S01]  /*fca0*/  MUFU.EX2 R142, R202 ;  /* 0x000000ca008e7308 */ /* 0x000fe20000000800 */
[C---:B----4-:R-:W-:Y:S01]  /*fcb0*/  HMMA.16816.F32.BF16 R36, R32.reuse, R20, R36 ;  /* 0x000000142024723c */ /* 0x050fe20000041824 */
[----:B------:R-:W-:Y:S01]  /*fcc0*/  F2FP.BF16.F32.PACK_AB R20, R131, R120 ;  /* 0x000000788314723e */ /* 0x000fe200000010ff */
[----:B------:R-:W-:Y:S01]  /*fcd0*/  FADD.FTZ R95, R96, R95 ;  /* 0x0000005f605f7221 */ /* 0x000fe20000010000 */
[----:B-1----:R-:W-:Y:S01]  /*fce0*/  F2FP.BF16.F32.PACK_AB R21, R136, R137 ;  /* 0x000000898815723e */ /* 0x002fe200000010ff */
[----:B------:R-:W1:Y:S01]  /*fcf0*/  MUFU.EX2 R155, R155 ;  /* 0x0000009b009b7308 */ /* 0x000e620000000800 */
[----:B------:R-:W-:Y:S01]  /*fd00*/  FADD.FTZ R100, R100, R91 ;  /* 0x0000005b64647221 */ /* 0x000fe20000010000 */
[--C-:B------:R-:W-:Y:S01]  /*fd10*/  FFMA.FTZ R79, R79, UR19, -R88.reuse ;  /* 0x000000134f4f7c23 */ /* 0x100fe20008010858 */
[--C-:B------:R-:W-:Y:S01]  /*fd20*/  FFMA.FTZ R151, R84, UR19, -R93.reuse ;  /* 0x0000001354977c23 */ /* 0x100fe2000801085d */
[----:B------:R-:W-:Y:S01]  /*fd30*/  HMMA.16816.F32.BF16 R28, R32, R22, R28 ;  /* 0x00000016201c723c */ /* 0x000fe2000004181c */
[----:B------:R-:W-:Y:S01]  /*fd40*/  F2FP.BF16.F32.PACK_AB R22, R124, R129 ;  /* 0x000000817c16723e */ /* 0x000fe200000010ff */
[----:B------:R-:W-:Y:S01]  /*fd50*/  MUFU.EX2 R154, R200 ;  /* 0x000000c8009a7308 */ /* 0x000fe20000000800 */
[----:B--2---:R-:W-:Y:S01]  /*fd60*/  F2FP.BF16.F32.PACK_AB R23, R139, R128 ;  /* 0x000000808b17723e */ /* 0x004fe200000010ff */
[----:B------:R-:W-:Y:S01]  /*fd70*/  LDSM.16.MT88.4 R32, [R181+0x6800] ;  /* 0x00680000b520783b */ /* 0x000fe20000004200 */
[--C-:B------:R-:W-:Y:S01]  /*fd80*/  FFMA.FTZ R152, R81, UR19, -R88.reuse ;  /* 0x0000001351987c23 */ /* 0x100fe20008010858 */
[----:B------:R-:W-:Y:S01]  /*fd90*/  MUFU.EX2 R153, R153 ;  /* 0x0000009900997308 */ /* 0x000fe20000000800 */
[----:B------:R-:W-:Y:S01]  /*fda0*/  FFMA.FTZ R85, R85, UR19, -R93 ;  /* 0x0000001355557c23 */ /* 0x000fe2000801085d */
[----:B------:R-:W-:Y:S01]  /*fdb0*/  FFMA.FTZ R82, R82, UR19, -R88 ;  /* 0x0000001352527c23 */ /* 0x000fe20008010858 */
[----:B------:R-:W-:Y:S01]  /*fdc0*/  PLOP3.LUT P0, PT, PT, PT, UP0, 0x80, 0x8 ;  /* 0x000000000008781c */ /* 0x000fe20003f0f008 */
[----:B------:R-:W-:Y:S01]  /*fdd0*/  MUFU.EX2 R158, R158 ;  /* 0x0000009e009e7308 */ /* 0x000fe20000000800 */
[C---:B------:R-:W-:Y:S03]  /*fde0*/  HMMA.16816.F32.BF16 R12, R20.reuse, R24, R12 ;  /* 0x00000018140c723c */ /* 0x040fe6000004180c */
[----:B------:R-:W2:Y:S04]  /*fdf0*/  MUFU.EX2 R157, R157 ;  /* 0x0000009d009d7308 */ /* 0x000ea80000000800 */
[----:B------:R-:W-:Y:S01]  /*fe00*/  MUFU.EX2 R156, R156 ;  /* 0x0000009c009c7308 */ /* 0x000fe20000000800 */
[C---:B------:R-:W-:Y:S01]  /*fe10*/  HMMA.16816.F32.BF16 R16, R20.reuse, R26, R16 ;  /* 0x0000001a1410723c */ /* 0x040fe20000041810 */
[----:B------:R-:W4:Y:S02]  /*fe20*/  LDSM.16.MT88.4 R24, [R99+0x1000] ;  /* 0x001000006318783b */ /* 0x000f240000004200 */
[----:B------:R-:W3:Y:S04]  /*fe30*/  MUFU.EX2 R159, R159 ;  /* 0x0000009f009f7308 */ /* 0x000ee80000000800 */
[----:B------:R-:W-:Y:S01]  /*fe40*/  MUFU.EX2 R162, R162 ;  /* 0x000000a200a27308 */ /* 0x000fe20000000800 */
[C---:B-----5:R-:W-:Y:S03]  /*fe50*/  HMMA.16816.F32.BF16 R36, R20.reuse, R8, R36 ;  /* 0x000000081424723c */ /* 0x060fe60000041824 */
[----:B------:R-:W5:Y:S04]  /*fe60*/  MUFU.EX2 R161, R161 ;  /* 0x000000a100a17308 */ /* 0x000f680000000800 */
[----:B------:R-:W-:Y:S01]  /*fe70*/  MUFU.EX2 R160, R160 ;  /* 0x000000a000a07308 */ /* 0x000fe20000000800 */
[----:B------:R-:W-:Y:S01]  /*fe80*/  HMMA.16816.F32.BF16 R28, R20, R10, R28 ;  /* 0x0000000a141c723c */ /* 0x000fe2000004181c */
[----:B-1----:R-:W-:Y:S01]  /*fe90*/  F2FP.BF16.F32.PACK_AB R20, R155, R142 ;  /* 0x0000008e9b14723e */ /* 0x002fe200000010ff */
[----:B------:R-:W1:Y:S01]  /*fea0*/  LDSM.16.MT88.4 R8, [R181+0x6400] ;  /* 0x00640000b508783b */ /* 0x000e620000004200 */
[----:B--2---:R-:W-:Y:S01]  /*feb0*/  F2FP.BF16.F32.PACK_AB R21, R157, R158 ;  /* 0x0000009e9d15723e */ /* 0x004fe200000010ff */
[----:B------:R-:W-:Y:S01]  /*fec0*/  MUFU.EX2 R165, R165 ;  /* 0x000000a500a57308 */ /* 0x000fe20000000800 */
[----:B------:R-:W-:-:S02]  /*fed0*/  F2FP.BF16.F32.PACK_AB R22, R153, R154 ;  /* 0x0000009a9916723e */ /* 0x000fc400000010ff */
[----:B---3--:R-:W-:Y:S01]  /*fee0*/  F2FP.BF16.F32.PACK_AB R23, R159, R156 ;  /* 0x0000009c9f17723e */ /* 0x008fe200000010ff */
[----:B------:R-:W-:Y:S04]  /*fef0*/  MUFU.EX2 R163, R163 ;  /* 0x000000a300a37308 */ /* 0x000fe80000000800 */
[----:B------:R-:W2:Y:S02]  /*ff00*/  MUFU.EX2 R168, R168 ;  /* 0x000000a800a87308 */ /* 0x000ea40000000800 */
[C---:B------:R-:W-:Y:S02]  /*ff10*/  HMMA.16816.F32.BF16 R12, R20.reuse, R4, R12 ;  /* 0x00000004140c723c */ /* 0x040fe4000004180c */
[----:B------:R-:W-:Y:S04]  /*ff20*/  MUFU.EX2 R167, R167 ;  /* 0x000000a700a77308 */ /* 0x000fe80000000800 */
[----:B------:R-:W3:Y:S02]  /*ff30*/  MUFU.EX2 R166, R166 ;  /* 0x000000a600a67308 */ /* 0x000ee40000000800 */
[C---:B------:R-:W-:Y:S01]  /*ff40*/  HMMA.16816.F32.BF16 R16, R20.reuse, R6, R16 ;  /* 0x000000061410723c */ /* 0x040fe20000041810 */
[----:B------:R-:W1:Y:S01]  /*ff50*/  LDSM.16.MT88.4 R4, [R99+0x1400] ;  /* 0x001400006304783b */ /* 0x000e620000004200 */
[----:B------:R-:W-:Y:S04]  /*ff60*/  MUFU.EX2 R164, R164 ;  /* 0x000000a400a47308 */ /* 0x000fe80000000800 */
[----:B------:R-:W1:Y:S02]  /*ff70*/  MUFU.EX2 R171, R171 ;  /* 0x000000ab00ab7308 */ /* 0x000e640000000800 */
[----:B----4-:R-:W-:Y:S01]  /*ff80*/  HMMA.16816.F32.BF16 R36, R20, R24, R36 ;  /* 0x000000181424723c */ /* 0x010fe20000041824 */
[----:B-----5:R-:W-:Y:S01]  /*ff90*/  F2FP.BF16.F32.PACK_AB R24, R161, R162 ;  /* 0x000000a2a118723e */ /* 0x020fe200000010ff */
[----:B------:R-:W-:Y:S01]  /*ffa0*/  MUFU.EX2 R170, R170 ;  /* 0x000000aa00aa7308 */ /* 0x000fe20000000800 */
[----:B--2---:R-:W-:-:S03]  /*ffb0*/  F2FP.BF16.F32.PACK_AB R25, R168, R163 ;  /* 0x000000a3a819723e */ /* 0x004fc600000010ff */
[----:B------:R-:W2:Y:S02]  /*ffc0*/  MUFU.EX2 R169, R169 ;  /* 0x000000a900a97308 */ /* 0x000ea40000000800 */
[----:B------:R-:W-:Y:S01]  /*ffd0*/  HMMA.16816.F32.BF16 R28, R20, R26, R28 ;  /* 0x0000001a141c723c */ /* 0x000fe2000004181c */
[----:B------:R-:W-:Y:S01]  /*ffe0*/  F2FP.BF16.F32.PACK_AB R26, R165, R160 ;  /* 0x000000a0a51a723e */ /* 0x000fe200000010ff */
[----:B------:R-:W4:Y:S01]  /*fff0*/  LDSM.16.MT88.4 R20, [R99+0x1800] ;  /* 0x001800006314783b */ /* 0x000f220000004200 */
[----:B---3--:R-:W-:Y:S01]  /*10000*/  F2FP.BF16.F32.PACK_AB R27, R166, R167 ;  /* 0x000000a7a61b723e */ /* 0x008fe200000010ff */
[----:B------:R-:W-:Y:S04]  /*10010*/  MUFU.EX2 R184, R184 ;  /* 0x000000b800b87308 */ /* 0x000fe80000000800 */
[----:B------:R-:W3:Y:S02]  /*10020*/  MUFU.EX2 R185, R188 ;  /* 0x000000bc00b97308 */ /* 0x000ee40000000800 */
[C---:B-1----:R-:W-:Y:S01]  /*10030*/  HMMA.16816.F32.BF16 R12, R24.reuse, R8, R12 ;  /* 0x00000008180c723c */ /* 0x042fe2000004180c */
[----:B------:R-:W-:Y:S01]  /*10040*/  F2FP.BF16.F32.PACK_AB R8, R171, R164 ;  /* 0x000000a4ab08723e */ /* 0x000fe200000010ff */
[----:B------:R1:W-:Y:S04]  /*10050*/  MUFU.EX2 R179, R187 ;  /* 0x000000bb00b37308 */ /* 0x0003e80000000800 */
[----:B------:R-:W5:Y:S02]  /*10060*/  MUFU.EX2 R186, R186 ;  /* 0x000000ba00ba7308 */ /* 0x000f640000000800 */
[C---:B------:R-:W-:Y:S01]  /*10070*/  HMMA.16816.F32.BF16 R16, R24.reuse, R10, R16 ;  /* 0x0000000a1810723c */ /* 0x040fe20000041810 */
[----:B--2---:R-:W-:Y:S01]  /*10080*/  F2FP.BF16.F32.PACK_AB R10, R169, R170 ;  /* 0x000000aaa90a723e */ /* 0x004fe200000010ff */
[----:B------:R-:W-:Y:S01]  /*10090*/  MUFU.EX2 R189, R189 ;  /* 0x000000bd00bd7308 */ /* 0x000fe20000000800 */
[----:B---3--:R-:W-:Y:S01]  /*100a0*/  F2FP.BF16.F32.PACK_AB R9, R185, R184 ;  /* 0x000000b8b909723e */ /* 0x008fe200000010ff */
[--C-:B------:R-:W-:Y:S01]  /*100b0*/  FFMA.FTZ R188, R146, UR19, -R93.reuse ;  /* 0x0000001392bc7c23 */ /* 0x100fe2000801085d */
[----:B------:R-:W-:Y:S01]  /*100c0*/  FFMA.FTZ R146, R145, UR19, -R88 ;  /* 0x0000001391927c23 */ /* 0x000fe20008010858 */
[----:B------:R-:W-:Y:S02]  /*100d0*/  MUFU.EX2 R117, R117 ;  /* 0x0000007500757308 */ /* 0x000fe40000000800 */
[----:B------:R-:W-:Y:S01]  /*100e0*/  HMMA.16816.F32.BF16 R36, R24, R4, R36 ;  /* 0x000000041824723c */ /* 0x000fe20000041824 */
[----:B-1----:R-:W-:-:S02]  /*100f0*/  FFMA.FTZ R187, R178, UR19, -R93 ;  /* 0x00000013b2bb7c23 */ /* 0x002fc4000801085d */
[----:B------:R1:W-:Y:S01]  /*10100*/  MUFU.EX2 R178, R180 ;  /* 0x000000b400b27308 */ /* 0x0003e20000000800 */
[----:B-----5:R-:W-:-:S03]  /*10110*/  F2FP.BF16.F32.PACK_AB R11, R186, R179 ;  /* 0x000000b3ba0b723e */ /* 0x020fc600000010ff */
[----:B------:R-:W2:Y:S01]  /*10120*/  MUFU.EX2 R187, R187 ;  /* 0x000000bb00bb7308 */ /* 0x000ea20000000800 */
[----:B------:R-:W-:Y:S01]  /*10130*/  HMMA.16816.F32.BF16 R28, R24, R6, R28 ;  /* 0x00000006181c723c */ /* 0x000fe2000004181c */
[----:B------:R-:W3:Y:S02]  /*10140*/  LDSM.16.MT88.4 R4, [R181+0x6c00] ;  /* 0x006c0000b504783b */ /* 0x000ee40000004200 */
[----:B------:R-:W-:Y:S02]  /*10150*/  MUFU.EX2 R146, R146 ;  /* 0x0000009200927308 */ /* 0x000fe40000000800 */
[----:B------:R-:W5:Y:S02]  /*10160*/  LDSM.16.MT88.4 R24, [R99+0x1c00] ;  /* 0x001c00006318783b */ /* 0x000f640000004200 */
[----:B------:R-:W-:Y:S01]  /*10170*/  MUFU.EX2 R116, R190 ;  /* 0x000000be00747308 */ /* 0x000fe20000000800 */
[C---:B------:R-:W-:Y:S01]  /*10180*/  HMMA.16816.F32.BF16 R12, R8.reuse, R32, R12 ;  /* 0x00000020080c723c */ /* 0x040fe2000004180c */
[--C-:B-1----:R-:W-:Y:S01]  /*10190*/  FFMA.FTZ R180, R141, UR19, -R88.reuse ;  /* 0x000000138db47c23 */ /* 0x102fe20008010858 */
[--C-:B------:R-:W-:Y:S01]  /*101a0*/  FFMA.FTZ R33, R144, UR19, -R93.reuse ;  /* 0x0000001390217c23 */ /* 0x100fe2000801085d */
[--C-:B------:R-:W-:Y:S01]  /*101b0*/  FFMA.FTZ R32, R147, UR19, -R88.reuse ;  /* 0x0000001393207c23 */ /* 0x100fe20008010858 */
[----:B------:R1:W-:Y:S04]  /*101c0*/  MUFU.EX2 R144, R188 ;  /* 0x000000bc00907308 */ /* 0x0003e80000000800 */
[----:B------:R1:W-:Y:S01]  /*101d0*/  MUFU.EX2 R147, R33 ;  /* 0x0000002100937308 */ /* 0x0003e20000000800 */
[C---:B------:R-:W-:Y:S03]  /*101e0*/  HMMA.16816.F32.BF16 R16, R8.reuse, R34, R16 ;  /* 0x000000220810723c */ /* 0x040fe60000041810 */
[----:B------:R-:W3:Y:S04]  /*101f0*/  MUFU.EX2 R145, R32 ;  /* 0x0000002000917308 */ /* 0x000ee80000000800 */
[----:B------:R-:W-:Y:S01]  /*10200*/  MUFU.EX2 R141, R143 ;  /* 0x0000008f008d7308 */ /* 0x000fe20000000800 */
[----:B----4-:R-:W-:Y:S01]  /*10210*/  HMMA.16816.F32.BF16 R36, R8, R20, R36 ;  /* 0x000000140824723c */ /* 0x010fe20000041824 */
[----:B--2---:R-:W-:Y:S01]  /*10220*/  F2FP.BF16.F32.PACK_AB R20, R187, R178 ;  /* 0x000000b2bb14723e */ /* 0x004fe200000010ff */
[--C-:B-1----:R-:W-:Y:S01]  /*10230*/  FFMA.FTZ R188, R113, UR19, -R88.reuse ;  /* 0x0000001371bc7c23 */ /* 0x102fe20008010858 */
[----:B------:R-:W1:Y:S01]  /*10240*/  MUFU.EX2 R180, R180 ;  /* 0x000000b400b47308 */ /* 0x000e620000000800 */
[----:B------:R-:W-:Y:S01]  /*10250*/  FFMA.FTZ R113, R111, UR19, -R88 ;  /* 0x000000136f717c23 */ /* 0x000fe20008010858 */
[----:B------:R-:W-:-:S02]  /*10260*/  FFMA.FTZ R33, R138, UR19, -R93 ;  /* 0x000000138a217c23 */ /* 0x000fc4000801085d */
[----:B------:R2:W-:Y:S01]  /*10270*/  MUFU.EX2 R138, R140 ;  /* 0x0000008c008a7308 */ /* 0x0005e20000000800 */
[----:B------:R-:W-:Y:S01]  /*10280*/  HMMA.16816.F32.BF16 R28, R8, R22, R28 ;  /* 0x00000016081c723c */ /* 0x000fe2000004181c */
[----:B------:R-:W4:Y:S01]  /*10290*/  LDSM.16.MT88.4 R8, [R181+0x7000] ;  /* 0x00700000b508783b */ /* 0x000f220000004200 */
[----:B---3--:R-:W-:Y:S01]  /*102a0*/  F2FP.BF16.F32.PACK_AB R21, R146, R145 ;  /* 0x000000919215723e */ /* 0x008fe200000010ff */
[----:B------:R-:W-:Y:S01]  /*102b0*/  FFMA.FTZ R32, R134, UR19, -R93 ;  /* 0x0000001386207c23 */ /* 0x000fe2000801085d */
[----:B------:R-:W-:Y:S01]  /*102c0*/  F2FP.BF16.F32.PACK_AB R22, R147, R144 ;  /* 0x000000909316723e */ /* 0x000fe200000010ff */
[----:B------:R-:W-:Y:S01]  /*102d0*/  FFMA.FTZ R134, R133, UR19, -R88 ;  /* 0x0000001385867c23 */ /* 0x000fe20008010858 */
[----:B------:R-:W3:Y:S01]  /*102e0*/  MUFU.EX2 R143, R33 ;  /* 0x00000021008f7308 */ /* 0x000ee20000000800 */
[----:B-1----:R-:W-:-:S03]  /*102f0*/  F2FP.BF16.F32.PACK_AB R23, R180, R141 ;  /* 0x0000008db417723e */ /* 0x002fc600000010ff */
[----:B------:R-:W-:Y:S01]  /*10300*/  MUFU.EX2 R132, R32 ;  /* 0x0000002000847308 */ /* 0x000fe20000000800 */
[----:B--2---:R-:W-:-:S03]  /*10310*/  FFMA.FTZ R140, R110, UR19, -R93 ;  /* 0x000000136e8c7c23 */ /* 0x004fc6000801085d */
[----:B------:R1:W-:Y:S01]  /*10320*/  MUFU.EX2 R133, R135 ;  /* 0x0000008700857308 */ /* 0x0003e20000000800 */
[----:B------:R-:W-:Y:S01]  /*10330*/  FFMA.FTZ R110, R115, UR19, -R88 ;  /* 0x00000013736e7c23 */ /* 0x000fe20008010858 */
[C---:B------:R-:W-:Y:S02]  /*10340*/  HMMA.16816.F32.BF16 R12, R20.reuse, R4, R12 ;  /* 0x00000004140c723c */ /* 0x040fe4000004180c */
[----:B------:R-:W2:Y:S04]  /*10350*/  MUFU.EX2 R134, R134 ;  /* 0x0000008600867308 */ /* 0x000ea80000000800 */
[----:B------:R-:W-:Y:S02]  /*10360*/  MUFU.EX2 R126, R126 ;  /* 0x0000007e007e7308 */ /* 0x000fe40000000800 */
[----:B------:R-:W-:Y:S01]  /*10370*/  HMMA.16816.F32.BF16 R16, R20, R6, R16 ;  /* 0x000000061410723c */ /* 0x000fe20000041810 */
[----:B------:R-:W4:Y:S01]  /*10380*/  LDSM.16.MT88.4 R4, [R99+0x2000] ;  /* 0x002000006304783b */ /* 0x000f220000004200 */
[----:B------:R-:W4:Y:S01]  /*10390*/  MUFU.EX2 R121, R121 ;  /* 0x0000007900797308 */ /* 0x000f220000000800 */
[----:B-1----:R-:W-:-:S02]  /*103a0*/  FFMA.FTZ R135, R108, UR19, -R93 ;  /* 0x000000136c877c23 */ /* 0x002fc4000801085d */
[----:B------:R-:W1:Y:S01]  /*103b0*/  LDSM.16.MT88.4 R32, [R181+0x7400] ;  /* 0x00740000b520783b */ /* 0x000e620000004200 */
[----:B------:R4:W-:Y:S02]  /*103c0*/  MUFU.EX2 R108, R140 ;  /* 0x0000008c006c7308 */ /* 0x0009e40000000800 */
[----:B-----5:R-:W-:Y:S01]  /*103d0*/  HMMA.16816.F32.BF16 R36, R20, R24, R36 ;  /* 0x000000181424723c */ /* 0x020fe20000041824 */
[----:B---3--:R-:W-:Y:S01]  /*103e0*/  F2FP.BF16.F32.PACK_AB R24, R143, R138 ;  /* 0x0000008a8f18723e */ /* 0x008fe200000010ff */
[----:B------:R-:W-:Y:S01]  /*103f0*/  MUFU.EX2 R115, R135 ;  /* 0x0000008700737308 */ /* 0x000fe20000000800 */
[----:B--2---:R-:W-:-:S03]  /*10400*/  F2FP.BF16.F32.PACK_AB R25, R134, R133 ;  /* 0x000000858619723e */ /* 0x004fc600000010ff */
[----:B------:R-:W-:Y:S02]  /*10410*/  MUFU.EX2 R110, R110 ;  /* 0x0000006e006e7308 */ /* 0x000fe40000000800 */
[----:B------:R-:W-:Y:S01]  /*10420*/  HMMA.16816.F32.BF16 R28, R20, R26, R28 ;  /* 0x0000001a141c723c */ /* 0x000fe2000004181c */
[----:B------:R-:W-:Y:S01]  /*10430*/  F2FP.BF16.F32.PACK_AB R26, R189, R132 ;  /* 0x00000084bd1a723e */ /* 0x000fe200000010ff */
[----:B------:R-:W2:Y:S01]  /*10440*/  LDSM.16.MT88.4 R20, [R99+0x2400] ;  /* 0x002400006314783b */ /* 0x000ea20000004200 */
[----:B------:R-:W-:Y:S01]  /*10450*/  F2FP.BF16.F32.PACK_AB R27, R116, R117 ;  /* 0x00000075741b723e */ /* 0x000fe200000010ff */
[----:B----4-:R-:W-:Y:S01]  /*10460*/  FFMA.FTZ R140, R109, UR19, -R88 ;  /* 0x000000136d8c7c23 */ /* 0x010fe20008010858 */
[----:B------:R-:W3:Y:S04]  /*10470*/  MUFU.EX2 R111, R188 ;  /* 0x000000bc006f7308 */ /* 0x000ee80000000800 */
[----:B------:R-:W-:Y:S01]  /*10480*/  MUFU.EX2 R109, R113 ;  /* 0x00000071006d7308 */ /* 0x000fe20000000800 */
[C---:B------:R-:W-:Y:S03]  /*10490*/  HMMA.16816.F32.BF16 R12, R24.reuse, R8, R12 ;  /* 0x00000008180c723c */ /* 0x040fe6000004180c */
[----:B------:R-:W4:Y:S04]  /*104a0*/  MUFU.EX2 R140, R140 ;  /* 0x0000008c008c7308 */ /* 0x000f280000000800 */
[----:B------:R-:W-:Y:S01]  /*104b0*/  MUFU.EX2 R43, R43 ;  /* 0x0000002b002b7308 */ /* 0x000fe20000000800 */
[C---:B------:R-:W-:Y:S01]  /*104c0*/  HMMA.16816.F32.BF16 R16, R24.reuse, R10, R16 ;  /* 0x0000000a1810723c */ /* 0x040fe20000041810 */
[----:B------:R-:W5:Y:S02]  /*104d0*/  LDSM.16.MT88.4 R8, [R181+0x7800] ;  /* 0x00780000b508783b */ /* 0x000f640000004200 */
        /* <DEDUP_REMOVED lines=8> */
[--C-:B------:R-:W-:Y:S01]  /*10560*/  FFMA.FTZ R24, R41, UR19, -R93.reuse ;  /* 0x0000001329187c23 */ /* 0x100fe2000801085d */
[----:B----4-:R-:W-:Y:S01]  /*10570*/  F2FP.BF16.F32.PACK_AB R7, R140, R109 ;  /* 0x0000006d8c07723e */ /* 0x010fe200000010ff */
[----:B------:R3:W-:Y:S04]  /*10580*/  MUFU.EX2 R41, R42 ;  /* 0x0000002a00297308 */ /* 0x0007e80000000800 */
[----:B------:R-:W-:Y:S02]  /*10590*/  MUFU.EX2 R152, R152 ;  /* 0x0000009800987308 */ /* 0x000fe40000000800 */
[----:B-1----:R-:W-:Y:S01]  /*105a0*/  HMMA.16816.F32.BF16 R12, R4, R32, R12 ;  /* 0x00000020040c723c */ /* 0x002fe2000004180c */
[--C-:B------:R-:W-:Y:S01]  /*105b0*/  FFMA.FTZ R33, R48, UR19, -R93.reuse ;  /* 0x0000001330217c23 */ /* 0x100fe2000801085d */
[----:B------:R1:W4:Y:S01]  /*105c0*/  MUFU.EX2 R32, R24 ;  /* 0x0000001800207308 */ /* 0x0003220000000800 */
[----:B------:R-:W-:Y:S01]  /*105d0*/  FFMA.FTZ R48, R47, UR19, -R93 ;  /* 0x000000132f307c23 */ /* 0x000fe2000801085d */
[----:B------:R-:W-:-:S03]  /*105e0*/  FFMA.FTZ R47, R40, UR19, -R88 ;  /* 0x00000013282f7c23 */ /* 0x000fc60008010858 */
[----:B------:R-:W-:Y:S01]  /*105f0*/  MUFU.EX2 R33, R33 ;  /* 0x0000002100217308 */ /* 0x000fe20000000800 */
[C---:B------:R-:W-:Y:S01]  /*10600*/  HMMA.16816.F32.BF16 R16, R4.reuse, R34, R16 ;  /* 0x000000220410723c */ /* 0x040fe20000041810 */
[--C-:B------:R-:W-:Y:S01]  /*10610*/  FFMA.FTZ R35, R45, UR19, -R88.reuse ;  /* 0x000000132d237c23 */ /* 0x100fe20008010858 */
[--C-:B---3--:R-:W-:Y:S01]  /*10620*/  FFMA.FTZ R42, R44, UR19, -R88.reuse ;  /* 0x000000132c2a7c23 */ /* 0x108fe20008010858 */
[----:B------:R3:W5:Y:S01]  /*10630*/  MUFU.EX2 R40, R48 ;  /* 0x0000003000287308 */ /* 0x0007620000000800 */
[--C-:B------:R-:W-:Y:S01]  /*10640*/  FFMA.FTZ R45, R46, UR19, -R93.reuse ;  /* 0x000000132e2d7c23 */ /* 0x100fe2000801085d */
[--C-:B------:R-:W-:Y:S01]  /*10650*/  FFMA.FTZ R44, R55, UR19, -R93.reuse ;  /* 0x00000013372c7c23 */ /* 0x100fe2000801085d */
[--C-:B------:R-:W-:Y:S01]  /*10660*/  FFMA.FTZ R46, R53, UR19, -R93.reuse ;  /* 0x00000013352e7c23 */ /* 0x100fe2000801085d */
[----:B------:R5:W-:Y:S01]  /*10670*/  MUFU.EX2 R34, R47 ;  /* 0x0000002f00227308 */ /* 0x000be20000000800 */
[----:B-1----:R-:W1:Y:S01]  /*10680*/  LDSM.16.MT88.4 R24, [R99+0x2800] ;  /* 0x002800006318783b */ /* 0x002e620000004200 */
[C---:B--2---:R-:W-:Y:S01]  /*10690*/  HMMA.16816.F32.BF16 R36, R4.reuse, R20, R36 ;  /* 0x000000140424723c */ /* 0x044fe20000041824 */
[--C-:B------:R-:W-:Y:S01]  /*106a0*/  FFMA.FTZ R55, R58, UR19, -R93.reuse ;  /* 0x000000133a377c23 */ /* 0x100fe2000801085d */
[----:B------:R-:W2:Y:S01]  /*106b0*/  MUFU.EX2 R35, R35 ;  /* 0x0000002300237308 */ /* 0x000ea20000000800 */
[--C-:B------:R-:W-:Y:S01]  /*106c0*/  FFMA.FTZ R53, R60, UR19, -R93.reuse ;  /* 0x000000133c357c23 */ /* 0x100fe2000801085d */
[--C-:B------:R-:W-:Y:S01]  /*106d0*/  FFMA.FTZ R58, R64, UR19, -R88.reuse ;  /* 0x00000013403a7c23 */ /* 0x100fe20008010858 */
[--C-:B------:R-:W-:Y:S01]  /*106e0*/  FFMA.FTZ R60, R71, UR19, -R88.reuse ;  /* 0x00000013473c7c23 */ /* 0x100fe20008010858 */
[----:B------:R-:W2:Y:S01]  /*106f0*/  MUFU.EX2 R42, R42 ;  /* 0x0000002a002a7308 */ /* 0x000ea20000000800 */
[--C-:B------:R-:W-:Y:S01]  /*10700*/  FFMA.FTZ R64, R75, UR19, -R93.reuse ;  /* 0x000000134b407c23 */ /* 0x100fe2000801085d */
[----:B------:R-:W-:Y:S01]  /*10710*/  HMMA.16816.F32.BF16 R28, R4, R22, R28 ;  /* 0x00000016041c723c */ /* 0x000fe2000004181c */
[----:B------:R-:W1:Y:S01]  /*10720*/  LDSM.16.MT88.4 R20, [R181+0x7c00] ;  /* 0x007c0000b514783b */ /* 0x000e620000004200 */
[--C-:B---3--:R-:W-:Y:S01]  /*10730*/  FFMA.FTZ R48, R51, UR19, -R88.reuse ;  /* 0x0000001333307c23 */ /* 0x108fe20008010858 */
[----:B----4-:R-:W-:Y:S01]  /*10740*/  F2FP.BF16.F32.PACK_AB R4, R32, R41 ;  /* 0x000000292004723e */ /* 0x010fe200000010ff */
[----:B-----5:R-:W-:Y:S01]  /*10750*/  FFMA.FTZ R47, R52, UR19, -R93 ;  /* 0x00000013342f7c23 */ /* 0x020fe2000801085d */
[--C-:B------:R-:W-:Y:S01]  /*10760*/  FFMA.FTZ R52, R50, UR19, -R88.reuse ;  /* 0x0000001332347c23 */ /* 0x100fe20008010858 */
[----:B------:R-:W-:Y:S01]  /*10770*/  F2FP.BF16.F32.PACK_AB R6, R40, R33 ;  /* 0x000000212806723e */ /* 0x000fe200000010ff */
[--C-:B------:R-:W-:Y:S01]  /*10780*/  FFMA.FTZ R50, R49, UR19, -R88.reuse ;  /* 0x0000001331327c23 */ /* 0x100fe20008010858 */
[----:B--2---:R-:W-:Y:S01]  /*10790*/  F2FP.BF16.F32.PACK_AB R5, R35, R34 ;  /* 0x000000222305723e */ /* 0x004fe200000010ff */
[--C-:B------:R-:W-:Y:S01]  /*107a0*/  FFMA.FTZ R51, R56, UR19, -R88.reuse ;  /* 0x0000001338337c23 */ /* 0x100fe20008010858 */
[----:B------:R-:W-:Y:S01]  /*107b0*/  MUFU.EX2 R45, R45 ;  /* 0x0000002d002d7308 */ /* 0x000fe20000000800 */
[----:B------:R-:W-:Y:S01]  /*107c0*/  FADD.FTZ R56, R104, R95 ;  /* 0x0000005f68387221 */ /* 0x000fe20000010000 */
[----:B------:R-:W-:Y:S01]  /*107d0*/  F2FP.BF16.F32.PACK_AB R7, R43, R42 ;  /* 0x0000002a2b07723e */ /* 0x000fe200000010ff */
[----:B------:R-:W-:Y:S01]  /*107e0*/  FFMA.FTZ R71, R76, UR19, -R88 ;  /* 0x000000134c477c23 */ /* 0x000fe20008010858 */
[----:B------:R-:W2:Y:S01]  /*107f0*/  MUFU.EX2 R44, R44 ;  /* 0x0000002c002c7308 */ /* 0x000ea20000000800 */
[----:B------:R-:W-:-:S03]  /*10800*/  FADD.FTZ R56, R107, R56 ;  /* 0x000000386b387221 */ /* 0x000fc60000010000 */
[----:B------:R-:W-:Y:S01]  /*10810*/  MUFU.EX2 R46, R46 ;  /* 0x0000002e002e7308 */ /* 0x000fe20000000800 */
[C---:B------:R-:W-:Y:S01]  /*10820*/  HMMA.16816.F32.BF16 R16, R4.reuse, R10, R16 ;  /* 0x0000000a0410723c */ /* 0x040fe20000041810 */
[----:B------:R-:W-:Y:S01]  /*10830*/  FADD.FTZ R105, R105, R56 ;  /* 0x0000003869697221 */ /* 0x000fe20000010000 */
[----:B------:R-:W-:Y:S01]  /*10840*/  FFMA.FTZ R56, R69, UR19, -R93 ;  /* 0x0000001345387c23 */ /* 0x000fe2000801085d */
[----:B------:R-:W-:Y:S01]  /*10850*/  MUFU.EX2 R47, R47 ;  /* 0x0000002f002f7308 */ /* 0x000fe20000000800 */
[----:B------:R-:W-:Y:S01]  /*10860*/  FFMA.FTZ R69, R74, UR19, -R88 ;  /* 0x000000134a457c23 */ /* 0x000fe20008010858 */
[----:B------:R-:W-:Y:S02]  /*10870*/  FADD.FTZ R105, R106, R105 ;  /* 0x000000696a697221 */ /* 0x000fe40000010000 */
[----:B------:R-:W-:Y:S01]  /*10880*/  MUFU.EX2 R48, R48 ;  /* 0x0000003000307308 */ /* 0x000fe20000000800 */
[C---:B------:R-:W-:Y:S01]  /*10890*/  HMMA.16816.F32.BF16 R12, R4.reuse, R8, R12 ;  /* 0x00000008040c723c */ /* 0x040fe2000004180c */
[----:B------:R-:W3:Y:S02]  /*108a0*/  LDSM.16.MT88.4 R8, [R99+0x2c00] ;  /* 0x002c00006308783b */ /* 0x000ee40000004200 */
[----:B------:R-:W4:Y:S04]  /*108b0*/  MUFU.EX2 R49, R52 ;  /* 0x0000003400317308 */ /* 0x000f280000000800 */
[----:B------:R-:W-:Y:S01]  /*108c0*/  MUFU.EX2 R50, R50 ;  /* 0x0000003200327308 */ /* 0x000fe20000000800 */
[----:B-1----:R-:W-:Y:S01]  /*108d0*/  HMMA.16816.F32.BF16 R36, R4, R24, R36 ;  /* 0x000000180424723c */ /* 0x002fe20000041824 */
[----:B------:R-:W-:-:S02]  /*108e0*/  FADD.FTZ R24, R101, R100 ;  /* 0x0000006465187221 */ /* 0x000fc40000010000 */
[----:B------:R-:W1:Y:S02]  /*108f0*/  MUFU.EX2 R51, R51 ;  /* 0x0000003300337308 */ /* 0x000e640000000800 */
[----:B------:R-:W-:Y:S02]  /*10900*/  FADD.FTZ R103, R103, R24 ;  /* 0x0000001867677221 */ /* 0x000fe40000010000 */
[----:B------:R-:W-:Y:S01]  /*10910*/  MUFU.EX2 R53, R53 ;  /* 0x0000003500357308 */ /* 0x000fe20000000800 */
[----:B------:R-:W-:Y:S01]  /*10920*/  HMMA.16816.F32.BF16 R28, R4, R26, R28 ;  /* 0x0000001a041c723c */ /* 0x000fe2000004181c */
[----:B--2---:R-:W-:Y:S01]  /*10930*/  F2FP.BF16.F32.PACK_AB R4, R44, R45 ;  /* 0x0000002d2c04723e */ /* 0x004fe200000010ff */
[----:B------:R-:W-:Y:S01]  /*10940*/  FADD.FTZ R102, R102, R103 ;  /* 0x0000006766667221 */ /* 0x000fe20000010000 */
[----:B----4-:R-:W-:Y:S01]  /*10950*/  F2FP.BF16.F32.PACK_AB R5, R49, R48 ;  /* 0x000000303105723e */ /* 0x010fe200000010ff */
[----:B------:R-:W-:Y:S01]  /*10960*/  FFMA.FTZ R52, R59, UR19, -R93 ;  /* 0x000000133b347c23 */ /* 0x000fe2000801085d */
[----:B------:R-:W-:Y:S01]  /*10970*/  F2FP.BF16.F32.PACK_AB R6, R47, R46 ;  /* 0x0000002e2f06723e */ /* 0x000fe200000010ff */
[----:B------:R-:W-:Y:S01]  /*10980*/  FADD.FTZ R119, R119, R102 ;  /* 0x0000006677777221 */ /* 0x000fe20000010000 */
[----:B------:R-:W2:Y:S01]  /*10990*/  LDSM.16.MT88.4 R24, [R181+0x8000] ;  /* 0x00800000b518783b */ /* 0x000ea20000004200 */
[--C-:B------:R-:W-:Y:S01]  /*109a0*/  FFMA.FTZ R59, R63, UR19, -R88.reuse ;  /* 0x000000133f3b7c23 */ /* 0x100fe20008010858 */
        /* <DEDUP_REMOVED lines=8> */
[----:B------:R-:W-:Y:S01]  /*10a30*/  FADD.FTZ R22, R118, R105 ;  /* 0x0000006976167221 */ /* 0x000fe20000010000 */
[----:B------:R-:W-:Y:S01]  /*10a40*/  FADD.FTZ R123, R123, R112 ;  /* 0x000000707b7b7221 */ /* 0x000fe20000010000 */
[----:B------:R-:W4:Y:S02]  /*10a50*/  MUFU.EX2 R56, R56 ;  /* 0x0000003800387308 */ /* 0x000f240000000800 */
[----:B------:R-:W-:Y:S01]  /*10a60*/  FADD.FTZ R22, R127, R22 ;  /* 0x000000167f167221 */ /* 0x000fe20000010000 */
[----:B------:R-:W-:Y:S01]  /*10a70*/  FADD.FTZ R120, R120, R123 ;  /* 0x0000007b78787221 */ /* 0x000fe20000010000 */
[----:B------:R-:W-:Y:S01]  /*10a80*/  MUFU.EX2 R58, R58 ;  /* 0x0000003a003a7308 */ /* 0x000fe20000000800 */
[C---:B------:R-:W-:Y:S01]  /*10a90*/  HMMA.16816.F32.BF16 R12, R4.reuse, R20, R12 ;  /* 0x00000014040c723c */ /* 0x040fe2000004180c */
[----:B------:R-:W-:Y:S01]  /*10aa0*/  FADD.FTZ R125, R125, R22 ;  /* 0x000000167d7d7221 */ /* 0x000fe20000010000 */
[----:B------:R-:W-:Y:S01]  /*10ab0*/  FADD.FTZ R120, R131, R120 ;  /* 0x0000007883787221 */ /* 0x000fe20000010000 */
[--C-:B------:R-:W-:Y:S01]  /*10ac0*/  FFMA.FTZ R20, R57, UR19, -R88.reuse ;  /* 0x0000001339147c23 */ /* 0x100fe20008010858 */
[----:B------:R-:W-:Y:S01]  /*10ad0*/  FFMA.FTZ R57, R54, UR19, -R88 ;  /* 0x0000001336397c23 */ /* 0x000fe20008010858 */
[----:B------:R-:W-:Y:S01]  /*10ae0*/  FADD.FTZ R122, R122, R125 ;  /* 0x0000007d7a7a7221 */ /* 0x000fe20000010000 */
[----:B------:R-:W-:Y:S01]  /*10af0*/  FADD.FTZ R129, R129, R120 ;  /* 0x0000007881817221 */ /* 0x000fe20000010000 */
[----:B------:R5:W-:Y:S01]  /*10b00*/  MUFU.EX2 R54, R20 ;  /* 0x0000001400367308 */ /* 0x000be20000000800 */
[C---:B---3--:R-:W-:Y:S01]  /*10b10*/  HMMA.16816.F32.BF16 R36, R4.reuse, R8, R36 ;  /* 0x000000080424723c */ /* 0x048fe20000041824 */
[----:B------:R-:W-:Y:S01]  /*10b20*/  FADD.FTZ R137, R137, R122 ;  /* 0x0000007a89897221 */ /* 0x000fe20000010000 */
[----:B------:R-:W-:Y:S01]  /*10b30*/  FADD.FTZ R129, R124, R129 ;  /* 0x000000817c817221 */ /* 0x000fe20000010000 */
[----:B------:R-:W3:Y:S01]  /*10b40*/  MUFU.EX2 R57, R57 ;  /* 0x0000003900397308 */ /* 0x000ee20000000800 */
[----:B------:R-:W-:Y:S01]  /*10b50*/  MOV R131, R86 ;  /* 0x0000005600837202 */ /* 0x000fe20000000f00 */
[----:B------:R-:W-:Y:S01]  /*10b60*/  FADD.FTZ R137, R136, R137 ;  /* 0x0000008988897221 */ /* 0x000fe20000010000 */
[----:B------:R-:W-:Y:S01]  /*10b70*/  FADD.FTZ R142, R142, R129 ;  /* 0x000000818e8e7221 */ /* 0x000fe20000010000 */
[----:B------:R-:W2:Y:S01]  /*10b80*/  MUFU.EX2 R59, R59 ;  /* 0x0000003b003b7308 */ /* 0x000ea20000000800 */
[----:B------:R-:W-:Y:S01]  /*10b90*/  HMMA.16816.F32.BF16 R28, R4, R10, R28 ;  /* 0x0000000a041c723c */ /* 0x000fe2000004181c */
[----:B------:R-:W-:Y:S01]  /*10ba0*/  FADD.FTZ R128, R128, R137 ;  /* 0x0000008980807221 */ /* 0x000fe20000010000 */
[----:B------:R-:W-:Y:S01]  /*10bb0*/  FADD.FTZ R155, R155, R142 ;  /* 0x0000008e9b9b7221 */ /* 0x000fe20000010000 */
[----:B------:R-:W2:Y:S01]  /*10bc0*/  LDSM.16.MT88.4 R8, [R99+0x3000] ;  /* 0x003000006308783b */ /* 0x000ea20000004200 */
[----:B-1----:R-:W-:Y:S01]  /*10bd0*/  F2FP.BF16.F32.PACK_AB R4, R52, R53 ;  /* 0x000000353404723e */ /* 0x002fe200000010ff */
[----:B------:R-:W-:Y:S01]  /*10be0*/  FADD.FTZ R139, R139, R128 ;  /* 0x000000808b8b7221 */ /* 0x000fe20000010000 */
[----:B------:R-:W-:Y:S01]  /*10bf0*/  FADD.FTZ R154, R154, R155 ;  /* 0x0000009b9a9a7221 */ /* 0x000fe20000010000 */
[----:B----4-:R-:W-:Y:S01]  /*10c00*/  F2FP.BF16.F32.PACK_AB R6, R56, R55 ;  /* 0x000000373806723e */ /* 0x010fe200000010ff */
[----:B-----5:R-:W1:Y:S01]  /*10c10*/  LDSM.16.MT88.4 R20, [R181+0x8400] ;  /* 0x00840000b514783b */ /* 0x020e620000004200 */
[----:B------:R-:W-:Y:S01]  /*10c20*/  FADD.FTZ R158, R158, R139 ;  /* 0x0000008b9e9e7221 */ /* 0x000fe20000010000 */
[----:B------:R-:W-:Y:S01]  /*10c30*/  FADD.FTZ R153, R153, R154 ;  /* 0x0000009a99997221 */ /* 0x000fe20000010000 */
[----:B---3--:R-:W-:Y:S01]  /*10c40*/  F2FP.BF16.F32.PACK_AB R5, R57, R54 ;  /* 0x000000363905723e */ /* 0x008fe200000010ff */
[----:B------:R-:W-:Y:S01]  /*10c50*/  MUFU.EX2 R60, R60 ;  /* 0x0000003c003c7308 */ /* 0x000fe20000000800 */
[----:B------:R-:W-:Y:S01]  /*10c60*/  FADD.FTZ R157, R157, R158 ;  /* 0x0000009e9d9d7221 */ /* 0x000fe20000010000 */
[----:B------:R-:W-:Y:S01]  /*10c70*/  FADD.FTZ R162, R162, R153 ;  /* 0x00000099a2a27221 */ /* 0x000fe20000010000 */
[----:B--2---:R-:W-:Y:S01]  /*10c80*/  F2FP.BF16.F32.PACK_AB R7, R59, R58 ;  /* 0x0000003a3b07723e */ /* 0x004fe200000010ff */
[----:B------:R-:W-:Y:S01]  /*10c90*/  MUFU.EX2 R63, R63 ;  /* 0x0000003f003f7308 */ /* 0x000fe20000000800 */
[----:B------:R-:W-:Y:S01]  /*10ca0*/  FADD.FTZ R156, R156, R157 ;  /* 0x0000009d9c9c7221 */ /* 0x000fe20000010000 */
[----:B------:R-:W-:Y:S01]  /*10cb0*/  FADD.FTZ R161, R161, R162 ;  /* 0x000000a2a1a17221 */ /* 0x000fe20000010000 */
[----:B------:R-:W-:Y:S01]  /*10cc0*/  MOV R129, R2 ;  /* 0x0000000200817202 */ /* 0x000fe20000000f00 */
[----:B------:R-:W-:Y:S01]  /*10cd0*/  MUFU.EX2 R64, R64 ;  /* 0x0000004000407308 */ /* 0x000fe20000000800 */
[----:B------:R-:W-:Y:S01]  /*10ce0*/  FADD.FTZ R156, R159, R156 ;  /* 0x0000009c9f9c7221 */ /* 0x000fe20000010000 */
[----:B------:R-:W-:Y:S01]  /*10cf0*/  FADD.FTZ R160, R160, R161 ;  /* 0x000000a1a0a07221 */ /* 0x000fe20000010000 */
[C---:B------:R-:W-:Y:S01]  /*10d00*/  HMMA.16816.F32.BF16 R12, R4.reuse, R24, R12 ;  /* 0x00000018040c723c */ /* 0x040fe2000004180c */
[--C-:B------:R-:W-:Y:S01]  /*10d10*/  FFMA.FTZ R24, R66, UR19, -R93.reuse ;  /* 0x0000001342187c23 */ /* 0x100fe2000801085d */
[----:B------:R-:W-:Y:S01]  /*10d20*/  FADD.FTZ R163, R163, R156 ;  /* 0x0000009ca3a37221 */ /* 0x000fe20000010000 */
[----:B------:R-:W-:Y:S01]  /*10d30*/  FADD.FTZ R165, R165, R160 ;  /* 0x000000a0a5a57221 */ /* 0x000fe20000010000 */
[--C-:B------:R-:W-:Y:S01]  /*10d40*/  FFMA.FTZ R25, R70, UR19, -R93.reuse ;  /* 0x0000001346197c23 */ /* 0x100fe2000801085d */
[----:B------:R-:W-:Y:S01]  /*10d50*/  FFMA.FTZ R66, R77, UR19, -R93 ;  /* 0x000000134d427c23 */ /* 0x000fe2000801085d */
[----:B------:R-:W-:Y:S01]  /*10d60*/  FADD.FTZ R168, R168, R163 ;  /* 0x000000a3a8a87221 */ /* 0x000fe20000010000 */
[----:B------:R-:W-:Y:S01]  /*10d70*/  FADD.FTZ R164, R164, R165 ;  /* 0x000000a5a4a47221 */ /* 0x000fe20000010000 */
[C---:B------:R-:W-:Y:S01]  /*10d80*/  HMMA.16816.F32.BF16 R16, R4.reuse, R26, R16 ;  /* 0x0000001a0410723c */ /* 0x040fe20000041810 */
        /* <DEDUP_REMOVED lines=13> */
[----:B------:R-:W-:Y:S01]  /*10e60*/  FADD.FTZ R184, R185, R184 ;  /* 0x000000b8b9b87221 */ /* 0x000fe20000010000 */
[----:B------:R-:W-:Y:S01]  /*10e70*/  FADD.FTZ R178, R178, R169 ;  /* 0x000000a9b2b27221 */ /* 0x000fe20000010000 */
[----:B------:R-:W-:Y:S01]  /*10e80*/  FFMA.FTZ R65, R80, UR19, -R93 ;  /* 0x0000001350417c23 */ /* 0x000fe2000801085d */
[----:B------:R-:W3:Y:S01]  /*10e90*/  MUFU.EX2 R25, R25 ;  /* 0x0000001900197308 */ /* 0x000ee20000000800 */
[----:B------:R-:W-:Y:S01]  /*10ea0*/  FADD.FTZ R179, R179, R184 ;  /* 0x000000b8b3b37221 */ /* 0x000fe20000010000 */
[----:B------:R-:W-:Y:S01]  /*10eb0*/  FADD.FTZ R187, R187, R178 ;  /* 0x000000b2bbbb7221 */ /* 0x000fe20000010000 */
[----:B------:R-:W-:Y:S01]  /*10ec0*/  HMMA.16816.F32.BF16 R28, R4, R10, R28 ;  /* 0x0000000a041c723c */ /* 0x000fe2000004181c */
[----:B------:R-:W4:Y:S01]  /*10ed0*/  LDSM.16.MT88.4 R8, [R99+0x3400] ;  /* 0x003400006308783b */ /* 0x000f220000004200 */
[----:B------:R-:W-:Y:S01]  /*10ee0*/  FADD.FTZ R186, R186, R179 ;  /* 0x000000b3baba7221 */ /* 0x000fe20000010000 */
[----:B------:R-:W-:Y:S01]  /*10ef0*/  FADD.FTZ R144, R144, R187 ;  /* 0x000000bb90907221 */ /* 0x000fe20000010000 */
[----:B--2---:R-:W-:Y:S01]  /*10f00*/  F2FP.BF16.F32.PACK_AB R4, R24, R27 ;  /* 0x0000001b1804723e */ /* 0x004fe200000010ff */
[----:B------:R-:W2:Y:S01]  /*10f10*/  MUFU.EX2 R67, R67 ;  /* 0x0000004300437308 */ /* 0x000ea20000000800 */
[----:B------:R-:W-:Y:S01]  /*10f20*/  FADD.FTZ R145, R145, R186 ;  /* 0x000000ba91917221 */ /* 0x000fe20000010000 */
[----:B------:R-:W-:Y:S01]  /*10f30*/  FADD.FTZ R147, R147, R144 ;  /* 0x0000009093937221 */ /* 0x000fe20000010000 */
[----:B------:R-:W-:Y:S01]  /*10f40*/  F2FP.BF16.F32.PACK_AB R5, R61, R62 ;  /* 0x0000003e3d05723e */ /* 0x000fe200000010ff */
[----:B------:R-:W-:Y:S01]  /*10f50*/  MUFU.EX2 R66, R66 ;  /* 0x0000004200427308 */ /* 0x000fe20000000800 */
[----:B------:R-:W-:Y:S01]  /*10f60*/  FADD.FTZ R146, R146, R145 ;  /* 0x0000009192927221 */ /* 0x000fe20000010000 */
[----:B------:R-:W-:Y:S01]  /*10f70*/  FADD.FTZ R138, R138, R147 ;  /* 0x000000938a8a7221 */ /* 0x000fe20000010000 */
[----:B---3--:R-:W-:Y:S01]  /*10f80*/  F2FP.BF16.F32.PACK_AB R6, R25, R26 ;  /* 0x0000001a1906723e */ /* 0x008fe200000010ff */
[----:B------:R-:W3:Y:S01]  /*10f90*/  MUFU.EX2 R65, R65 ;  /* 0x0000004100417308 */ /* 0x000ee20000000800 */
        /* <DEDUP_REMOVED lines=10> */
[C---:B-1----:R-:W-:Y:S01]  /*11040*/  HMMA.16816.F32.BF16 R12, R4.reuse, R20, R12 ;  /* 0x00000014040c723c */ /* 0x042fe2000004180c */
[----:B------:R-:W-:Y:S01]  /*11050*/  MUFU.EX2 R69, R69 ;  /* 0x0000004500457308 */ /* 0x000fe20000000800 */
[----:B------:R-:W-:Y:S01]  /*11060*/  FADD.FTZ R134, R134, R133 ;  /* 0x0000008586867221 */ /* 0x000fe20000010000 */
[----:B------:R-:W-:Y:S01]  /*11070*/  FADD.FTZ R126, R126, R189 ;  /* 0x000000bd7e7e7221 */ /* 0x000fe20000010000 */
[----:B------:R-:W-:Y:S01]  /*11080*/  LDSM.16.MT88.4 R156, [R99+0x3c00] ;  /* 0x003c0000639c783b */ /* 0x000fe20000004200 */
[----:B------:R-:W-:Y:S01]  /*11090*/  @P0 MOV R129, R2 ;  /* 0x0000000200810202 */ /* 0x000fe20000000f00 */
[----:B------:R-:W-:Y:S01]  /*110a0*/  FADD.FTZ R117, R117, R134 ;  /* 0x0000008675757221 */ /* 0x000fe20000010000 */
[----:B------:R-:W-:Y:S01]  /*110b0*/  FADD.FTZ R121, R121, R126 ;  /* 0x0000007e79797221 */ /* 0x000fe20000010000 */
[----:B------:R-:W-:Y:S01]  /*110c0*/  HMMA.16816.F32.BF16 R16, R4, R22, R16 ;  /* 0x000000160410723c */ /* 0x000fe20000041810 */
[----:B------:R-:W1:Y:S01]  /*110d0*/  LDSM.16.MT88.4 R20, [R181+0x8800] ;  /* 0x00880000b514783b */ /* 0x000e620000004200 */
[----:B------:R-:W-:Y:S01]  /*110e0*/  FADD.FTZ R117, R116, R117 ;  /* 0x0000007574757221 */ /* 0x000fe20000010000 */
[----:B------:R-:W-:Y:S01]  /*110f0*/  FADD.FTZ R108, R108, R121 ;  /* 0x000000796c6c7221 */ /* 0x000fe20000010000 */
[----:B------:R-:W-:-:S02]  /*11100*/  @P0 MOV R131, R86 ;  /* 0x0000005600830202 */ /* 0x000fc40000000f00 */
[----:B------:R-:W-:Y:S01]  /*11110*/  FADD.FTZ R70, R110, R117 ;  /* 0x000000756e467221 */ /* 0x000fe20000010000 */
[----:B------:R-:W-:Y:S01]  /*11120*/  FADD.FTZ R108, R115, R108 ;  /* 0x0000006c736c7221 */ /* 0x000fe20000010000 */
[C---:B----4-:R-:W-:Y:S02]  /*11130*/  HMMA.16816.F32.BF16 R36, R4.reuse, R8, R36 ;  /* 0x000000080424723c */ /* 0x050fe40000041824 */
[----:B------:R-:W-:Y:S01]  /*11140*/  FADD.FTZ R70, R111, R70 ;  /* 0x000000466f467221 */ /* 0x000fe20000010000 */
[----:B------:R-:W-:Y:S01]  /*11150*/  FADD.FTZ R41, R41, R108 ;  /* 0x0000006c29297221 */ /* 0x000fe20000010000 */
[----:B--2---:R-:W-:Y:S02]  /*11160*/  F2FP.BF16.F32.PACK_AB R8, R64, R67 ;  /* 0x000000434008723e */ /* 0x004fe400000010ff */
[----:B------:R-:W-:Y:S01]  /*11170*/  FADD.FTZ R9, R109, R70 ;  /* 0x000000466d097221 */ /* 0x000fe20000010000 */
[----:B------:R-:W-:Y:S01]  /*11180*/  FADD.FTZ R32, R32, R41 ;  /* 0x0000002920207221 */ /* 0x000fe20000010000 */
[----:B------:R-:W2:Y:S01]  /*11190*/  MUFU.EX2 R70, R79 ;  /* 0x0000004f00467308 */ /* 0x000ea20000000800 */
[----:B------:R-:W-:Y:S01]  /*111a0*/  HMMA.16816.F32.BF16 R28, R4, R10, R28 ;  /* 0x0000000a041c723c */ /* 0x000fe2000004181c */
[----:B------:R-:W-:Y:S01]  /*111b0*/  FADD.FTZ R9, R140, R9 ;  /* 0x000000098c097221 */ /* 0x000fe20000010000 */
[----:B------:R-:W-:Y:S01]  /*111c0*/  FADD.FTZ R33, R33, R32 ;  /* 0x0000002021217221 */ /* 0x000fe20000010000 */
[----:B------:R-:W4:Y:S01]  /*111d0*/  LDSM.16.MT88.4 R4, [R99+0x3800] ;  /* 0x003800006304783b */ /* 0x000f220000004200 */
[----:B---3--:R-:W-:Y:S01]  /*111e0*/  F2FP.BF16.F32.PACK_AB R10, R65, R66 ;  /* 0x00000042410a723e */ /* 0x008fe200000010ff */
[----:B------:R-:W-:Y:S01]  /*111f0*/  FADD.FTZ R34, R34, R9 ;  /* 0x0000000922227221 */ /* 0x000fe20000010000 */
[----:B------:R-:W-:Y:S01]  /*11200*/  FADD.FTZ R40, R40, R33 ;  /* 0x0000002128287221 */ /* 0x000fe20000010000 */
[----:B-----5:R-:W-:Y:S01]  /*11210*/  F2FP.BF16.F32.PACK_AB R9, R71, R68 ;  /* 0x000000444709723e */ /* 0x020fe200000010ff */
[----:B------:R-:W-:Y:S01]  /*11220*/  FFMA.FTZ R32, R3, UR19, -R93 ;  /* 0x0000001303207c23 */ /* 0x000fe2000801085d */
[----:B------:R-:W-:Y:S01]  /*11230*/  FADD.FTZ R35, R35, R34 ;  /* 0x0000002223237221 */ /* 0x000fe20000010000 */
[----:B------:R-:W-:Y:S01]  /*11240*/  FADD.FTZ R45, R45, R40 ;  /* 0x000000282d2d7221 */ /* 0x000fe20000010000 */
[----:B------:R-:W-:Y:S02]  /*11250*/  MUFU.EX2 R3, R85 ;  /* 0x0000005500037308 */ /* 0x000fe40000000800 */
[----:B------:R-:W-:Y:S01]  /*11260*/  FADD.FTZ R42, R42, R35 ;  /* 0x000000232a2a7221 */ /* 0x000fe20000010000 */
[----:B------:R-:W-:Y:S01]  /*11270*/  FADD.FTZ R45, R44, R45 ;  /* 0x0000002d2c2d7221 */ /* 0x000fe20000010000 */
[----:B--2---:R-:W-:-:S02]  /*11280*/  F2FP.BF16.F32.PACK_AB R11, R70, R69 ;  /* 0x00000045460b723e */ /* 0x004fc400000010ff */
[----:B------:R-:W-:Y:S01]  /*11290*/  FADD.FTZ R43, R43, R42 ;  /* 0x0000002a2b2b7221 */ /* 0x000fe20000010000 */
[----:B------:R-:W-:-:S03]  /*112a0*/  FADD.FTZ R46, R46, R45 ;  /* 0x0000002d2e2e7221 */ /* 0x000fc60000010000 */
[----:B------:R-:W-:Y:S01]  /*112b0*/  FADD.FTZ R48, R48, R43 ;  /* 0x0000002b30307221 */ /* 0x000fe20000010000 */
[----:B------:R-:W-:Y:S01]  /*112c0*/  FADD.FTZ R46, R47, R46 ;  /* 0x0000002e2f2e7221 */ /* 0x000fe20000010000 */
[C---:B-1----:R-:W-:Y:S02]  /*112d0*/  HMMA.16816.F32.BF16 R12, R8.reuse, R20, R12 ;  /* 0x00000014080c723c */ /* 0x042fe4000004180c */
[----:B------:R-:W-:Y:S01]  /*112e0*/  FADD.FTZ R49, R49, R48 ;  /* 0x0000003031317221 */ /* 0x000fe20000010000 */
[----:B------:R-:W-:Y:S01]  /*112f0*/  FADD.FTZ R53, R53, R46 ;  /* 0x0000002e35357221 */ /* 0x000fe20000010000 */
[----:B------:R-:W-:Y:S01]  /*11300*/  FFMA.FTZ R20, R78, UR19, -R93 ;  /* 0x000000134e147c23 */ /* 0x000fe2000801085d */
[----:B------:R-:W-:Y:S01]  /*11310*/  FFMA.FTZ R21, R83, UR19, -R88 ;  /* 0x0000001353157c23 */ /* 0x000fe20008010858 */
[----:B------:R-:W-:Y:S01]  /*11320*/  FADD.FTZ R50, R50, R49 ;  /* 0x0000003132327221 */ /* 0x000fe20000010000 */
[----:B------:R-:W-:Y:S01]  /*11330*/  FADD.FTZ R52, R52, R53 ;  /* 0x0000003534347221 */ /* 0x000fe20000010000 */
[----:B------:R-:W-:Y:S02]  /*11340*/  HMMA.16816.F32.BF16 R16, R8, R22, R16 ;  /* 0x000000160810723c */ /* 0x000fe40000041810 */
[----:B------:R-:W-:Y:S01]  /*11350*/  FADD.FTZ R51, R51, R50 ;  /* 0x0000003233337221 */ /* 0x000fe20000010000 */
[----:B------:R-:W-:Y:S01]  /*11360*/  FADD.FTZ R55, R55, R52 ;  /* 0x0000003437377221 */ /* 0x000fe20000010000 */
[----:B------:R-:W-:Y:S01]  /*11370*/  FFMA.FTZ R23, R0, UR19, -R88 ;  /* 0x0000001300177c23 */ /* 0x000fe20008010858 */
[----:B------:R-:W1:Y:S01]  /*11380*/  MUFU.EX2 R20, R20 ;  /* 0x0000001400147308 */ /* 0x000e620000000800 */
        /* <DEDUP_REMOVED lines=21> */
[----:B---3--:R-:W-:Y:S01]  /*114e0*/  F2FP.BF16.F32.PACK_AB R5, R0, R21 ;  /* 0x000000150005723e */ /* 0x008fe200000010ff */
[----:B------:R-:W-:Y:S02]  /*114f0*/  FADD.FTZ R67, R64, R67 ;  /* 0x0000004340437221 */ /* 0x000fe40000010000 */
[----:B------:R-:W-:Y:S01]  /*11500*/  FADD.FTZ R63, R63, R60 ;  /* 0x0000003c3f3f7221 */ /* 0x000fe20000010000 */
[----:B----4-:R-:W-:Y:S01]  /*11510*/  F2FP.BF16.F32.PACK_AB R7, R152, R23 ;  /* 0x000000179807723e */ /* 0x010fe200000010ff */
        /* <DEDUP_REMOVED lines=14> */
[----:B------:R-:W-:Y:S03]  /*11600*/  HMMA.16816.F32.BF16 R164, R4, R166, R16 ;  /* 0x000000a604a4723c */ /* 0x000fe60000041810 */
[----:B------:R-:W-:-:S04]  /*11610*/  FADD.FTZ R23, R23, R0 ;  /* 0x0000000017177221 */ /* 0x000fc80000010000 */
[----:B------:R-:W-:Y:S01]  /*11620*/  FADD.FTZ R152, R152, R23 ;  /* 0x0000001798987221 */ /* 0x000fe20000010000 */
[----:B------:R-:W-:Y:S01]  /*11630*/  HMMA.16816.F32.BF16 R156, R4, R158, R28 ;  /* 0x0000009e049c723c */ /* 0x000fe2000004181c */
[----:B------:R-:W-:-:S04]  /*11640*/  NOP ;  /* 0x0000000000007918 */ /* 0x000fc80000000000 */
[----:B------:R-:W-:-:S15]  /*11650*/  BRA.U UP0, `(.L_x_2223) ;  /* 0x0000000100047547 */ /* 0x000fde000b800000 */
.L_x_2215:
[----:B------:R-:W-:-:S12]  /*11660*/  UIADD3 UR18, UPT, UPT, UR20, -0x1, URZ ;  /* 0xffffffff14127890 */ /* 0x000fd8000fffe0ff */
.L_x_2223:
        /* <DEDUP_REMOVED lines=10> */
[C---:B------:R-:W-:Y:S01]  /*11710*/  VIADD R179, R181.reuse, 0x5020 ;  /* 0x00005020b5b37836 */ /* 0x040fe20000000000 */
[----:B------:R-:W-:Y:S01]  /*11720*/  PRMT R130, R130, 0x6540, R3 ;  /* 0x0000654082827816 */ /* 0x000fe20000000003 */
[----:B------:R-:W-:Y:S01]  /*11730*/  VIADD R178, R181, 0x5000 ;  /* 0x00005000b5b27836 */ /* 0x000fe20000000000 */
[----:B------:R-:W-:Y:S01]  /*11740*/  MOV R180, RZ ;  /* 0x000000ff00b47202 */ /* 0x000fe20000000f00 */
[----:B------:R-:W-:Y:S01]  /*11750*/  UMOV UR12, 0x400 ;  /* 0x00000400000c7882 */ /* 0x000fe20000000000 */
[----:B------:R-:W-:Y:S01]  /*11760*/  PLOP3.LUT P2, PT, PT, PT, UP0, 0x80, 0x8 ;  /* 0x000000000008781c */ /* 0x000fe20003f4f008 */
[----:B------:R-:W-:Y:S01]  /*11770*/  UIADD3 UR19, UPT, UPT, UR18, 0x1, URZ ;  /* 0x0000000112137890 */ /* 0x000fe2000fffe0ff */
        /* <DEDUP_REMOVED lines=8> */
.L_x_2228:
        /* <DEDUP_REMOVED lines=27> */
[----:B------:R-:W-:Y:S05]  /*119b0*/  IMAD.U32 R12, RZ, RZ, UR12 ;  /* 0x0000000cff0c7e24 */ /* 0x000fea000f8e00ff */
        /* <DEDUP_REMOVED lines=28> */
[----:B------:R-:W-:Y:S05]  /*11b80*/  ISETP.GE.AND P1, PT, R10, RZ, PT ;  /* 0x000000ff0a00720c */ /* 0x000fea0003f26270 */
[----:B------:R-:W-:Y:S02]  /*11b90*/  @P0 IADD3 R7, PT, PT, R7, 0x1, RZ ;  /* 0x0000000107070810 */ /* 0x000fe40007ffe0ff */
[----:B------:R-:W-:Y:S01]  /*11ba0*/  @P6 VIADD R5, R5, 0x1 ;  /* 0x0000000105056836 */ /* 0x000fe20000000000 */
[----:B------:R-:W-:Y:S04]  /*11bb0*/  ISETP.NE.AND P0, PT, R3, RZ, PT ;  /* 0x000000ff0300720c */ /* 0x000fe80003f05270 */
[----:B------:R-:W-:Y:S01]  /*11bc0*/  @!P5 IADD3 R5, PT, PT, -R5, RZ, RZ ;  /* 0x000000ff0505d210 */ /* 0x000fe20007ffe1ff */
[----:B------:R-:W-:Y:S03]  /*11bd0*/  @!P1 IMAD.MOV R7, RZ, RZ, -R7 ;  /* 0x000000ffff079224 */ /* 0x000fe600078e0a07 */
        /* <DEDUP_REMOVED lines=23> */
.L_x_2225:
[----:B------:R-:W-:Y:S01]  /*11d50*/  LEA R185, R186, UR6, 0x1 ;  /* 0x00000006bab97c11 */ /* 0x000fe2000f8e08ff */
[C---:B------:R-:W-:Y:S01]  /*11d60*/  @!P3 IMAD R188, R187.reuse, 0xc0, RZ ;  /* 0x000000c0bbbcb824 */ /* 0x040fe200078e02ff */
[C---:B------:R-:W-:Y:S01]  /*11d70*/  SHF.L.U32 R197, R184.reuse, 0x6, RZ ;  /* 0x00000006b8c57819 */ /* 0x040fe200000006ff */
[----:B------:R-:W-:Y:S01]  /*11d80*/  @!P3 IMAD R186, R187, 0x140, RZ ;  /* 0x00000140bbbab824 */ /* 0x000fe200078e02ff */
[--C-:B------:R-:W-:Y:S01]  /*11d90*/  SHF.L.U64.HI R190, R184, 0x6, R187.reuse ;  /* 0x00000006b8be7819 */ /* 0x100fe200000102bb */
[----:B------:R-:W-:Y:S01]  /*11da0*/  @!PT LDS RZ, [RZ] ;  /* 0x00000000fffff984 */ /* 0x000fe20000000800 */
[----:B------:R-:W-:Y:S01]  /*11db0*/  @!PT LDS RZ, [RZ] ;  /* 0x00000000fffff984 */ /* 0x000fe20000000800 */
[----:B------:R-:W-:Y:S01]  /*11dc0*/  @!PT LDS RZ, [RZ] ;  /* 0x00000000fffff984 */ /* 0x000fe20000000800 */
[----:B------:R-:W-:Y:S01]  /*11dd0*/  @!P4 LDGSTS.E.BYPASS.LTC128B.128 [R185+0x5000], desc[UR14][R182.64] ;  /* 0x05000000b6b9cfae */ /* 0x000fe2000b981a0e */
[----:B------:R-:W-:Y:S01]  /*11de0*/  IADD3 R200, P0, PT, R197, R182, RZ ;  /* 0x000000b6c5c87210 */ /* 0x000fe20007f1e0ff */
[----:B------:R-:W-:Y:S01]  /*11df0*/  UIADD3 UR19, UPT, UPT, UR19, -0x1, URZ ;  /* 0xffffffff13137890 */ /* 0x000fe2000fffe0ff */
[----:B------:R-:W-:Y:S02]  /*11e00*/  MOV R0, 0x20 ;  /* 0x0000002000007802 */ /* 0x000fe40000000f00 */
[----:B------:R-:W-:Y:S01]  /*11e10*/  IADD3.X R201, PT, PT, R190, R183, RZ, P0, !PT ;  /* 0x000000b7bec97210 */ /* 0x000fe200007fe4ff */
[----:B------:R-:W-:Y:S01]  /*11e20*/  UISETP.GT.AND UP0, UPT, UR19, UR16, UPT ;  /* 0x000000101300728c */ /* 0x000fe2000bf04270 */
[----:B------:R-:W-:Y:S01]  /*11e30*/  @!P3 LEA R192, P0, R184, R200, 0x8 ;  /* 0x000000c8b8c0b211 */ /* 0x000fe200078040ff */
[----:B------:R-:W-:Y:S01]  /*11e40*/  @P4 STS.128 [R185+0x5000], RZ ;  /* 0x005000ffb9004388 */ /* 0x000fe20000000c00 */
[----:B------:R-:W-:Y:S02]  /*11e50*/  @!P3 IADD3 R196, P5, PT, R200, R197, RZ ;  /* 0x000000c5c8c4b210 */ /* 0x000fe40007fbe0ff */
[CCC-:B------:R-:W-:Y:S02]  /*11e60*/  @!P3 LEA.HI.X R193, R184.reuse, R201.reuse, R187.reuse, 0x8, P0 ;  /* 0x000000c9b8c1b211 */ /* 0x1c0fe400000f44bb */
[----:B------:R-:W-:Y:S02]  /*11e70*/  @!P3 IADD3.X R197, PT, PT, R201, R190, RZ, P5, !PT ;  /* 0x000000bec9c5b210 */ /* 0x000fe40002ffe4ff */
[CC--:B------:R-:W-:Y:S01]  /*11e80*/  @!P3 LEA R194, P1, R184.reuse, R200.reuse, 0x7 ;  /* 0x000000c8b8c2b211 */ /* 0x0c0fe200078238ff */
[----:B------:R-:W-:Y:S01]  /*11e90*/  @P3 STS.128 [R185+0x5800], RZ ;  /* 0x005800ffb9003388 */ /* 0x000fe20000000c00 */
[-C--:B------:R-:W-:Y:S02]  /*11ea0*/  @!P3 MOV R198, R200.reuse ;  /* 0x000000c800c6b202 */ /* 0x080fe40000000f00 */
[CC--:B------:R-:W-:Y:S01]  /*11eb0*/  @!P3 LEA.HI.X R195, R184.reuse, R201.reuse, R187, 0x7, P1 ;  /* 0x000000c9b8c3b211 */ /* 0x0c0fe200008f3cbb */
[----:B------:R-:W-:Y:S01]  /*11ec0*/  @!P3 IMAD R187, R187, 0x180, RZ ;  /* 0x00000180bbbbb824 */ /* 0x000fe200078e02ff */
[-C--:B------:R-:W-:Y:S02]  /*11ed0*/  @!P3 MOV R199, R201.reuse ;  /* 0x000000c900c7b202 */ /* 0x080fe40000000f00 */
[----:B------:R-:W-:Y:S01]  /*11ee0*/  @!P3 MOV R190, R200 ;  /* 0x000000c800beb202 */ /* 0x000fe20000000f00 */
[----:B------:R-:W-:Y:S01]  /*11ef0*/  @!PT LDS RZ, [RZ] ;  /* 0x00000000fffff984 */ /* 0x000fe20000000800 */
[----:B------:R-:W-:Y:S01]  /*11f00*/  @!PT LDS RZ, [RZ] ;  /* 0x00000000fffff984 */ /* 0x000fe20000000800 */
[----:B------:R-:W-:Y:S01]  /*11f10*/  @!PT LDS RZ, [RZ] ;  /* 0x00000000fffff984 */ /* 0x000fe20000000800 */
[----:B------:R1:W-:Y:S01]  /*11f20*/  @!P3 LDGSTS.E.BYPASS.LTC128B.128 [R185+0x5800], desc[UR14][R200.64] ;  /* 0x05800000c8b9bfae */ /* 0x0003e2000b981a0e */
[----:B------:R-:W-:Y:S01]  /*11f30*/  @!P3 MOV R191, R201 ;  /* 0x000000c900bfb202 */ /* 0x000fe20000000f00 */
[----:B------:R-:W-:Y:S01]  /*11f40*/  @!P3 IMAD.WIDE.U32 R198, R184, 0xc0, R198 ;  /* 0x000000c0b8c6b825 */ /* 0x000fe200078e00c6 */
[----:B------:R-:W-:Y:S03]  /*11f50*/  LOP3.LUT P0, RZ, R148, 0x4, RZ, 0xc0, !PT ;  /* 0x0000000494ff7812 */ /* 0x000fe6000780c0ff */
[----:B------:R-:W-:Y:S01]  /*11f60*/  @!P3 IMAD.WIDE.U32 R190, R184, 0x140, R190 ;  /* 0x00000140b8beb825 */ /* 0x000fe200078e00be */
[----:B------:R-:W-:Y:S01]  /*11f70*/  @!P3 IADD3 R199, PT, PT, R188, R199, RZ ;  /* 0x000000c7bcc7b210 */ /* 0x000fe20007ffe0ff */
[----:B------:R-:W-:Y:S01]  /*11f80*/  @P3 STS.128 [R185+0x6000], RZ ;  /* 0x006000ffb9003388 */ /* 0x000fe20000000c00 */
[----:B------:R-:W-:Y:S02]  /*11f90*/  SEL R0, R0, 0xffffffe0, !P0 ;  /* 0xffffffe000007807 */ /* 0x000fe40004000000 */
[----:B------:R-:W-:Y:S02]  /*11fa0*/  @!P3 IADD3 R191, PT, PT, R186, R191, RZ ;  /* 0x000000bfbabfb210 */ /* 0x000fe40007ffe0ff */
[----:B------:R-:W-:Y:S02]  /*11fb0*/  IADD3 R2, PT, PT, R150, R0, RZ ;  /* 0x0000000096027210 */ /* 0x000fe40007ffe0ff */
[----:B------:R-:W-:Y:S01]  /*11fc0*/  IADD3 R136, PT, PT, R0, R149, RZ ;  /* 0x0000009500887210 */ /* 0x000fe20007ffe0ff */
[----:B------:R-:W-:Y:S01]  /*11fd0*/  @!PT LDS RZ, [RZ] ;  /* 0x00000000fffff984 */ /* 0x000fe20000000800 */
[----:B------:R-:W-:Y:S01]  /*11fe0*/  @!PT LDS RZ, [RZ] ;  /* 0x00000000fffff984 */ /* 0x000fe20000000800 */
[----:B------:R-:W-:Y:S01]  /*11ff0*/  @!PT LDS RZ, [RZ] ;  /* 0x00000000fffff984 */ /* 0x000fe20000000800 */
[----:B------:R2:W-:Y:S08]  /*12000*/  @!P3 LDGSTS.E.BYPASS.LTC128B.128 [R185+0x6000], desc[UR14][R196.64] ;  /* 0x06000000c4b9bfae */ /* 0x0005f0000b981a0e */
[----:B------:R-:W-:Y:S01]  /*12010*/  @P3 STS.128 [R185+0x6800], RZ ;  /* 0x006800ffb9003388 */ /* 0x000fe20000000c00 */
[----:B-1----:R-:W-:Y:S07]  /*12020*/  @!P3 IMAD.WIDE.U32 R200, R184, 0x180, R200 ;  /* 0x00000180b8c8b825 */ /* 0x002fee00078e00c8 */
[----:B------:R-:W-:Y:S01]  /*12030*/  @!PT LDS RZ, [RZ] ;  /* 0x00000000fffff984 */ /* 0x000fe20000000800 */
[----:B------:R-:W-:Y:S01]  /*12040*/  @!PT LDS RZ, [RZ] ;  /* 0x00000000fffff984 */ /* 0x000fe20000000800 */
[----:B------:R-:W-:Y:S01]  /*12050*/  @!PT LDS RZ, [RZ] ;  /* 0x00000000fffff984 */ /* 0x000fe20000000800 */
[----:B------:R2:W-:Y:S01]  /*12060*/  @!P3 LDGSTS.E.BYPASS.LTC128B.128 [R185+0x6800], desc[UR14][R194.64] ;  /* 0x06800000c2b9bfae */ /* 0x0005e2000b981a0e */
[----:B------:R-:W-:Y:S07]  /*12070*/  @!P3 IADD3 R201, PT, PT, R187, R201, RZ ;  /* 0x000000c9bbc9b210 */ /* 0x000fee0007ffe0ff */
        /* <DEDUP_REMOVED lines=22> */
[----:B------:R-:W1:Y:S08]  /*121e0*/  LDSM.16.M88.4 R8, [R149] ;  /* 0x000000009508783b */ /* 0x000e700000000200 */
[----:B------:R-:W-:Y:S08]  /*121f0*/  LDSM.16.M88.4 R128, [R2] ;  /* 0x000000000280783b */ /* 0x000ff00000000200 */
[----:B------:R-:W-:Y:S08]  /*12200*/  LDSM.16.M88.4 R12, [R136] ;  /* 0x00000000880c783b */ /* 0x000ff00000000200 */
        /* <DEDUP_REMOVED lines=9> */
[----:B------:R-:W2:Y:S08]  /*122a0*/  LDSM.16.M88.4 R56, [R149+0x1800] ;  /* 0x001800009538783b */ /* 0x000eb00000000200 */
[----:B------:R-:W-:Y:S08]  /*122b0*/  LDSM.16.M88.4 R60, [R136+0x1800] ;  /* 0x00180000883c783b */ /* 0x000ff00000000200 */
        /* <DEDUP_REMOVED lines=17> */
[----:B---3--:R-:W-:Y:S08]  /*123d0*/  HMMA.16816.F32.BF16 R28, R132, R32, RZ ;  /* 0x00000020841c723c */ /* 0x008ff000000418ff */
        /* <DEDUP_REMOVED lines=13> */
[C---:B-----5:R-:W-:Y:S03]  /*124b0*/  HMMA.16816.F32.BF16 R28, R128.reuse, R36, R28 ;  /* 0x00000024801c723c */ /* 0x060fe6000004181c */
[----:B------:R-:W3:Y:S05]  /*124c0*/  MUFU.TANH R3, R3 ;  /* 0x0000000300037308 */ /* 0x000eea0000002400 */
[C---:B------:R-:W-:Y:S05]  /*124d0*/  HMMA.16816.F32.BF16 R12, R128.reuse, R20, R12 ;  /* 0x00000014800c723c */ /* 0x040fea000004180c */
[----:B------:R-:W4:Y:S03]  /*124e0*/  MUFU.TANH R2, R2 ;  /* 0x0000000200027308 */ /* 0x000f260000002400 */
        /* <DEDUP_REMOVED lines=27> */
[C---:B--2---:R-:W-:Y:S05]  /*126a0*/  HMMA.16816.F32.BF16 R52, R132.reuse, R56, RZ ;  /* 0x000000388434723c */ /* 0x044fea00000418ff */
[----:B------:R-:W2:Y:S01]  /*126b0*/  MUFU.TANH R10, R10 ;  /* 0x0000000a000a7308 */ /* 0x000ea20000002400 */
        /* <DEDUP_REMOVED lines=294> */
[----:B------:R-:W-:Y:S06]  /*13920*/  UIADD3 UR12, UPT, UPT, UR20, -0x100, URZ ;  /* 0xffffff00140c7890 */ /* 0x000fec000fffe0ff */
[----:B------:R-:W-:Y:S04]  /*13930*/  MOV R143, UR12 ;  /* 0x0000000c008f7c02 */ /* 0x000fe80008000f00 */
[----:B------:R-:W-:Y:S02]  /*13940*/  IABS R143, R143 ;  /* 0x0000008f008f7213 */ /* 0x000fe40000000000 */
[-C--:B--2---:R-:W-:Y:S02]  /*13950*/  IABS R134, R131.reuse ;  /* 0x0000008300867213 */ /* 0x084fe40000000000 */
[----:B------:R-:W-:Y:S02]  /*13960*/  LOP3.LUT R130, RZ, R131, RZ, 0x33, !PT ;  /* 0x00000083ff827212 */ /* 0x000fe400078e33ff */
[----:B------:R-:W2:Y:S10]  /*13970*/  I2F.RP R140, R134 ;  /* 0x00000086008c7306 */ /* 0x000eb40000209400 */
[----:B--2---:R-:W2:Y:S02]  /*13980*/  MUFU.RCP R136, R140 ;  /* 0x0000008c00887308 */ /* 0x004ea40000001000 */
[----:B--2---:R-:W-:Y:S02]  /*13990*/  VIADD R144, R136, 0xffffffe ;  /* 0x0ffffffe88907836 */ /* 0x004fe40000000000 */
[----:B------:R-:W-:Y:S06]  /*139a0*/  IMAD.U32 R136, RZ, RZ, UR18 ;  /* 0x00000012ff887e24 */ /* 0x000fec000f8e00ff */
[----:B------:R-:W2:Y:S01]  /*139b0*/  F2I.FTZ.U32.TRUNC.NTZ R145, R144 ;  /* 0x0000009000917305 */ /* 0x000ea2000021f000 */
[----:B------:R-:W-:Y:S01]  /*139c0*/  IABS R136, R136 ;  /* 0x0000008800887213 */ /* 0x000fe20000000000 */
        /* <DEDUP_REMOVED lines=10> */
[C---:B------:R-:W-:Y:S02]  /*13a70*/  IMAD R143, R134.reuse, R138, R143 ;  /* 0x0000008a868f7224 */ /* 0x040fe400078e028f */
[----:B------:R-:W2:Y:S03]  /*13a80*/  LDC.64 R138, c[0x0][0x3b8] ;  /* 0x0000ee00ff8a7b82 */ /* 0x000ea60000000a00 */
        /* <DEDUP_REMOVED lines=39> */
.L_x_2227:
[----:B------:R-:W-:Y:S01]  /*13d00*/  @!PT LDS RZ, [RZ] ;  /* 0x00000000fffff984 */ /* 0x000fe20000000800 */
[----:B------:R-:W-:Y:S01]  /*13d10*/  @!PT LDS RZ, [RZ] ;  /* 0x00000000fffff984 */ /* 0x000fe20000000800 */
[----:B------:R-:W-:Y:S01]  /*13d20*/  @!PT LDS RZ, [RZ] ;  /* 0x00000000fffff984 */ /* 0x000fe20000000800 */
[----:B------:R-:W-:Y:S01]  /*13d30*/  @!P4 LDGSTS.E.BYPASS.LTC128B.128 [R185+0x1000], desc[UR14][R172.64] ;  /* 0x01000000acb9cfae */ /* 0x000fe2000b981a0e */
        /* <DEDUP_REMOVED lines=18> */
[----:B------:R-:W-:Y:S01]  /*13e60*/  @!P3 IMAD.MOV.U32 R146, RZ, RZ, R132 ;  /* 0x000000ffff92b224 */ /* 0x000fe200078e0084 */
[-C--:B------:R-:W-:Y:S02]  /*13e70*/  @!P3 MOV R147, R133.reuse ;  /* 0x000000850093b202 */ /* 0x080fe40000000f00 */
[----:B------:R-:W-:Y:S01]  /*13e80*/  @!PT LDS RZ, [RZ] ;  /* 0x00000000fffff984 */ /* 0x000fe20000000800 */
[----:B------:R-:W-:Y:S01]  /*13e90*/  @!PT LDS RZ, [RZ] ;  /* 0x00000000fffff984 */ /* 0x000fe20000000800 */
[----:B------:R-:W-:Y:S01]  /*13ea0*/  @!PT LDS RZ, [RZ] ;  /* 0x00000000fffff984 */ /* 0x000fe20000000800 */
[----:B------:R2:W-:Y:S01]  /*13eb0*/  @!P3 LDGSTS.E.BYPASS.LTC128B.128 [R185+0x2000], desc[UR14][R144.64] ;  /* 0x0200000090b9bfae */ /* 0x0005e2000b981a0e */
[C---:B------:R-:W-:Y:S01]  /*13ec0*/  @!P3 LEA.HI.X R135, R138.reuse, R133, R141, 0x8, P4 ;  /* 0x000000858a87b211 */ /* 0x040fe200020f448d */
[----:B------:R-:W-:Y:S02]  /*13ed0*/  @!P3 IMAD R141, R141, 0x180, RZ ;  /* 0x000001808d8db824 */ /* 0x000fe400078e02ff */
[----:B------:R2:W-:Y:S01]  /*13ee0*/  @P3 STS.128 [R185+0x2800], RZ ;  /* 0x002800ffb9003388 */ /* 0x0005e20000000c00 */
[C---:B------:R-:W-:Y:S03]  /*13ef0*/  @!P3 IMAD.WIDE.U32 R146, R138.reuse, 0x180, R146 ;  /* 0x000001808a92b825 */ /* 0x040fe600078e0092 */
[----:B------:R-:W-:Y:S01]  /*13f00*/  @!PT LDS RZ, [RZ] ;  /* 0x00000000fffff984 */ /* 0x000fe20000000800 */
[----:B------:R-:W-:Y:S01]  /*13f10*/  @!PT LDS RZ, [RZ] ;  /* 0x00000000fffff984 */ /* 0x000fe20000000800 */
[----:B------:R-:W-:Y:S01]  /*13f20*/  @!PT LDS RZ, [RZ] ;  /* 0x00000000fffff984 */ /* 0x000fe20000000800 */
[----:B------:R2:W-:Y:S01]  /*13f30*/  @!P3 LDGSTS.E.BYPASS.LTC128B.128 [R185+0x2800], desc[UR14][R142.64] ;  /* 0x028000008eb9bfae */ /* 0x0005e2000b981a0e */
[----:B------:R-:W-:Y:S03]  /*13f40*/  @!P3 IMAD.IADD R147, R141, 0x1, R147 ;  /* 0x000000018d93b824 */ /* 0x000fe600078e0293 */
[----:B------:R2:W-:Y:S04]  /*13f50*/  @P3 STS.128 [R185+0x3000], RZ ;  /* 0x003000ffb9003388 */ /* 0x0005e80000000c00 */
[----:B------:R-:W-:Y:S01]  /*13f60*/  @!PT LDS RZ, [RZ] ;  /* 0x00000000fffff984 */ /* 0x000fe20000000800 */
[----:B------:R-:W-:Y:S01]  /*13f70*/  @!PT LDS RZ, [RZ] ;  /* 0x00000000fffff984 */ /* 0x000fe20000000800 */
[----:B------:R-:W-:Y:S01]  /*13f80*/  @!PT LDS RZ, [RZ] ;  /* 0x00000000fffff984 */ /* 0x000fe20000000800 */
[----:B------:R2:W-:Y:S01]  /*13f90*/  @!P3 LDGSTS.E.BYPASS.LTC128B.128 [R185+0x3000], desc[UR14][R136.64] ;  /* 0x0300000088b9bfae */ /* 0x0005e2000b981a0e */
[----:B---3--:R-:W-:Y:S03]  /*13fa0*/  @!P3 IMAD.WIDE.U32 R132, R138, 0x140, R132 ;  /* 0x000001408a84b825 */ /* 0x008fe600078e0084 */
        /* <DEDUP_REMOVED lines=17> */
.L_x_2226:
[C---:B--2---:R-:W-:Y:S01]  /*140c0*/  IADD3 R135, PT, PT, R153.reuse, -0x80, RZ ;  /* 0xffffff8099877810 */ /* 0x044fe20007ffe0ff */
[----:B------:R-:W-:Y:S01]  /*140d0*/  UISETP.GT.AND UP0, UPT, UR19, UR16, UPT ;  /* 0x000000101300728c */ /* 0x000fe2000bf04270 */
[C---:B------:R-:W-:Y:S01]  /*140e0*/  IADD3 R136, PT, PT, R153.reuse, -0x7f, RZ ;  /* 0xffffff8199887810 */ /* 0x040fe20007ffe0ff */
[----:B------:R-:W-:Y:S01]  /*140f0*/  UIADD3 UR20, UPT, UPT, UR20, -0x100, URZ ;  /* 0xffffff0014147890 */ /* 0x000fe2000fffe0ff */
[----:B------:R-:W-:Y:S02]  /*14100*/  I2FP.F32.S32 R135, R135 ;  /* 0x0000008700877245 */ /* 0x000fe40000201400 */
[----:B------:R-:W-:Y:S02]  /*14110*/  IADD3 R138, PT, PT, R153, -0x78, RZ ;  /* 0xffffff88998a7810 */ /* 0x000fe40007ffe0ff */
[----:B------:R-:W-:Y:S01]  /*14120*/  I2FP.F32.S32 R136, R136 ;  /* 0x0000008800887245 */ /* 0x000fe20000201400 */
[----:B-1----:R-:W-:Y:S01]  /*14130*/  FFMA.FTZ R0, R135, UR7, R0 ;  /* 0x0000000787007c23 */ /* 0x002fe20008010000 */
[----:B------:R-:W-:Y:S01]  /*14140*/  IADD3 R137, PT, PT, R153, -0x77, RZ ;  /* 0xffffff8999897810 */ /* 0x000fe20007ffe0ff */
[----:B------:R-:W-:Y:S01]  /*14150*/  FFMA.FTZ R2, R135, UR7, R2 ;  /* 0x0000000787027c23 */ /* 0x000fe20008010002 */
[----:B------:R-:W-:Y:S01]  /*14160*/  I2FP.F32.S32 R138, R138 ;  /* 0x0000008a008a7245 */ /* 0x000fe20000201400 */
[C---:B------:R-:W-:Y:S01]  /*14170*/  FFMA.FTZ R3, R136.reuse, UR7, R3 ;  /* 0x0000000788037c23 */ /* 0x040fe20008010003 */
[C---:B------:R-:W-:Y:S01]  /*14180*/  IADD3 R135, PT, PT, R153.reuse, -0x70, RZ ;  /* 0xffffff9099877810 */ /* 0x040fe20007ffe0ff */
        /* <DEDUP_REMOVED lines=11> */
[----:B------:R-:W-:Y:S01]  /*14240*/  I2FP.F32.S32 R132, R135 ;  /* 0x0000008700847245 */ /* 0x000fe20000201400 */
[----:B------:R-:W-:Y:S01]  /*14250*/  FFMA.FTZ R10, R138, UR7, R10 ;  /* 0x000000078a0a7c23 */ /* 0x000fe2000801000a */
[C---:B------:R-:W-:Y:S01]  /*14260*/  IADD3 R131, PT, PT, R153.reuse, -0x67, RZ ;  /* 0xffffff9999837810 */ /* 0x040fe20007ffe0ff */
[C---:B------:R-:W-:Y:S01]  /*14270*/  FFMA.FTZ R11, R130.reuse, UR7, R11 ;  /* 0x00000007820b7c23 */ /* 0x040fe2000801000b */
[----:B------:R-:W-:Y:S01]  /*14280*/  FFMA.FTZ R12, R130, UR7, R12 ;  /* 0x00000007820c7c23 */ /* 0x000fe2000801000c */
[C---:B------:R-:W-:Y:S01]  /*14290*/  IADD3 R129, PT, PT, R153.reuse, -0x60, RZ ;  /* 0xffffffa099817810 */ /* 0x040fe20007ffe0ff */
[C---:B------:R-:W-:Y:S01]  /*142a0*/  FFMA.FTZ R13, R132.reuse, UR7, R13 ;  /* 0x00000007840d7c23 */ /* 0x040fe2000801000d */
[----:B------:R-:W-:Y:S01]  /*142b0*/  I2FP.F32.S32 R130, R131 ;  /* 0x0000008300827245 */ /* 0x000fe20000201400 */
[----:B------:R-:W-:Y:S01]  /*142c0*/  FFMA.FTZ R14, R132, UR7, R14 ;  /* 0x00000007840e7c23 */ /* 0x000fe2000801000e */
[----:B------:R-:W-:Y:S02]  /*142d0*/  I2FP.F32.S32 R132, R129 ;  /* 0x0000008100847245 */ /* 0x000fe40000201400 */
        /* <DEDUP_REMOVED lines=23> */
[C---:B------:R-:W-:Y:S02]  /*14450*/  IADD3 R131, PT, PT, R153.reuse, -0x47, RZ ;  /* 0xffffffb999837810 */ /* 0x040fe40007ffe0ff */
[----:B------:R-:W-:Y:S01]  /*14460*/  I2FP.F32.S32 R132, R129 ;  /* 0x0000008100847245 */ /* 0x000fe20000201400 */
[C---:B------:R-:W-:Y:S01]  /*14470*/  FFMA.FTZ R27, R130.reuse, UR7, R27 ;  /* 0x00000007821b7c23 */ /* 0x040fe2000801001b */
[----:B------:R-:W-:Y:S01]  /*14480*/  FFMA.FTZ R28, R130, UR7, R28 ;  /* 0x00000007821c7c23 */ /* 0x000fe2000801001c */
[C---:B------:R-:W-:Y:S02]  /*14490*/  IADD3 R129, PT, PT, R153.reuse, -0x40, RZ ;  /* 0xffffffc099817810 */ /* 0x040fe40007ffe0ff */
[----:B------:R-:W-:Y:S01]  /*144a0*/  I2FP.F32.S32 R130, R131 ;  /* 0x0000008300827245 */ /* 0x000fe20000201400 */
[C---:B------:R-:W-:Y:S01]  /*144b0*/  FFMA.FTZ R29, R132.reuse, UR7, R29 ;  /* 0x00000007841d7c23 */ /* 0x040fe2000801001d */
        /* <DEDUP_REMOVED lines=62> */
[----:B------:R-:W-:Y:S01]  /*148a0*/  I2FP.F32.S32 R130, R153 ;  /* 0x0000009900827245 */ /* 0x000fe20000201400 */
[C---:B------:R-:W-:Y:S01]  /*148b0*/  FFMA.FTZ R61, R132.reuse, UR7, R61 ;  /* 0x00000007843d7c23 */ /* 0x040fe2000801003d */
[C---:B------:R-:W-:Y:S01]  /*148c0*/  IADD3 R129, PT, PT, R153.reuse, 0x1, RZ ;  /* 0x0000000199817810 */ /* 0x040fe20007ffe0ff */
[----:B------:R-:W-:Y:S01]  /*148d0*/  FFMA.FTZ R62, R132, UR7, R62 ;  /* 0x00000007843e7c23 */ /* 0x000fe2000801003e */
[C---:B------:R-:W-:Y:S01]  /*148e0*/  FFMA.FTZ R63, R134.reuse, UR7, R63 ;  /* 0x00000007863f7c23 */ /* 0x040fe2000801003f */
[C---:B------:R-:W-:Y:S01]  /*148f0*/  IADD3 R133, PT, PT, R153.reuse, 0x8, RZ ;  /* 0x0000000899857810 */ /* 0x040fe20007ffe0ff */
[----:B------:R-:W-:Y:S01]  /*14900*/  FFMA.FTZ R64, R134, UR7, R64 ;  /* 0x0000000786407c23 */ /* 0x000fe20008010040 */
[----:B------:R-:W-:Y:S01]  /*14910*/  I2FP.F32.S32 R132, R129 ;  /* 0x0000008100847245 */ /* 0x000fe20000201400 */
[C---:B------:R-:W-:Y:S01]  /*14920*/  FFMA.FTZ R65, R130.reuse, UR7, R65 ;  /* 0x0000000782417c23 */ /* 0x040fe20008010041 */
[----:B------:R-:W-:Y:S01]  /*14930*/  FFMA.FTZ R66, R130, UR7, R66 ;  /* 0x0000000782427c23 */ /* 0x000fe20008010042 */
[----:B------:R-:W-:Y:S02]  /*14940*/  I2FP.F32.S32 R130, R133 ;  /* 0x0000008500827245 */ /* 0x000fe40000201400 */
[C---:B------:R-:W-:Y:S01]  /*14950*/  IADD3 R131, PT, PT, R153.reuse, 0x9, RZ ;  /* 0x0000000999837810 */ /* 0x040fe20007ffe0ff */
[C---:B------:R-:W-:Y:S01]  /*14960*/  FFMA.FTZ R67, R132.reuse, UR7, R67 ;  /* 0x0000000784437c23 */ /* 0x040fe20008010043 */
[C---:B------:R-:W-:Y:S01]  /*14970*/  IADD3 R129, PT, PT, R153.reuse, 0x10, RZ ;  /* 0x0000001099817810 */ /* 0x040fe20007ffe0ff */
[----:B------:R-:W-:Y:S01]  /*14980*/  FFMA.FTZ R68, R132, UR7, R68 ;  /* 0x0000000784447c23 */ /* 0x000fe20008010044 */
[C---:B------:R-:W-:Y:S01]  /*14990*/  FFMA.FTZ R69, R130.reuse, UR7, R69 ;  /* 0x0000000782457c23 */ /* 0x040fe20008010045 */
[----:B------:R-:W-:Y:S01]  /*149a0*/  I2FP.F32.S32 R132, R131 ;  /* 0x0000008300847245 */ /* 0x000fe20000201400 */
        /* <DEDUP_REMOVED lines=41> */
[----:B------:R-:W-:Y:S02]  /*14c40*/  IADD3 R131, PT, PT, R153, 0x39, RZ ;  /* 0x0000003999837810 */ /* 0x000fe40007ffe0ff */
[----:B------:R-:W-:Y:S01]  /*14c50*/  FMNMX3.FTZ R130, R154, R0, R3, !PT ;  /* 0x000000009a827276 */ /* 0x000fe20007810003 */
[C---:B------:R-:W-:Y:S01]  /*14c60*/  FFMA.FTZ R91, R134.reuse, UR7, R91 ;  /* 0x00000007865b7c23 */ /* 0x040fe2000801005b */
[----:B------:R-:W-:Y:S01]  /*14c70*/  FMNMX3.FTZ R133, R133, R6, R8, !PT ;  /* 0x0000000685857276 */ /* 0x000fe20007810008 */
[----:B------:R-:W-:Y:S01]  /*14c80*/  FFMA.FTZ R92, R134, UR7, R92 ;  /* 0x00000007865c7c23 */ /* 0x000fe2000801005c */
[----:B------:R-:W-:Y:S02]  /*14c90*/  I2FP.F32.S32 R132, R131 ;  /* 0x0000008300847245 */ /* 0x000fe40000201400 */
        /* <DEDUP_REMOVED lines=8> */
[C---:B------:R-:W-:Y:S01]  /*14d20*/  FFMA.FTZ R93, R130.reuse, UR7, R93 ;  /* 0x00000007825d7c23 */ /* 0x040fe2000801005d */
[----:B------:R-:W-:Y:S01]  /*14d30*/  IADD3 R129, PT, PT, R153, 0x40, RZ ;  /* 0x0000004099817810 */ /* 0x000fe20007ffe0ff */
[----:B------:R-:W-:Y:S01]  /*14d40*/  FFMA.FTZ R94, R130, UR7, R94 ;  /* 0x00000007825e7c23 */ /* 0x000fe2000801005e */
[----:B------:R-:W-:Y:S01]  /*14d50*/  FMNMX3.FTZ R134, R134, R17, R19, !PT ;  /* 0x0000001186867276 */ /* 0x000fe20007810013 */
[C---:B------:R-:W-:Y:S01]  /*14d60*/  FFMA.FTZ R95, R132.reuse, UR7, R95 ;  /* 0x00000007845f7c23 */ /* 0x040fe2000801005f */
        /* <DEDUP_REMOVED lines=11> */
[----:B------:R-:W-:Y:S02]  /*14e20*/  IADD3 R130, PT, PT, R153, 0x41, RZ ;  /* 0x0000004199827810 */ /* 0x000fe40007ffe0ff */
[----:B------:R-:W-:Y:S02]  /*14e30*/  FMNMX3.FTZ R134, R134, R29, R31, !PT ;  /* 0x0000001d86867276 */ /* 0x000fe4000781001f */
[----:B------:R-:W-:Y:S02]  /*14e40*/  FMNMX3.FTZ R131, R131, R34, R36, !PT ;  /* 0x0000002283837276 */ /* 0x000fe40007810024 */
[----:B------:R-:W-:Y:S02]  /*14e50*/  I2FP.F32.S32 R130, R130 ;  /* 0x0000008200827245 */ /* 0x000fe40000201400 */
[----:B------:R-:W-:Y:S02]  /*14e60*/  FMNMX3.FTZ R134, R134, R33, R35, !PT ;  /* 0x0000002186867276 */ /* 0x000fe40007810023 */
[----:B------:R-:W-:Y:S01]  /*14e70*/  IADD3 R129, PT, PT, R153, 0x49, RZ ;  /* 0x0000004999817810 */ /* 0x000fe20007ffe0ff */
[C---:B------:R-:W-:Y:S01]  /*14e80*/  FFMA.FTZ R99, R130.reuse, UR7, R99 ;  /* 0x0000000782637c23 */ /* 0x040fe20008010063 */
[----:B------:R-:W-:Y:S01]  /*14e90*/  FMNMX3.FTZ R131, R131, R38, R40, !PT ;  /* 0x0000002683837276 */ /* 0x000fe20007810028 */
[----:B------:R-:W-:Y:S01]  /*14ea0*/  FFMA.FTZ R100, R130, UR7, R100 ;  /* 0x0000000782647c23 */ /* 0x000fe20008010064 */
[----:B------:R-:W-:Y:S01]  /*14eb0*/  FMNMX3.FTZ R134, R134, R37, R39, !PT ;  /* 0x0000002586867276 */ /* 0x000fe20007810027 */
[C---:B------:R-:W-:Y:S01]  /*14ec0*/  FFMA.FTZ R101, R132.reuse, UR7, R101 ;  /* 0x0000000784657c23 */ /* 0x040fe20008010065 */
[----:B------:R-:W-:Y:S01]  /*14ed0*/  I2FP.F32.S32 R130, R129 ;  /* 0x0000008100827245 */ /* 0x000fe20000201400 */
[----:B------:R-:W-:Y:S01]  /*14ee0*/  FFMA.FTZ R102, R132, UR7, R102 ;  /* 0x0000000784667c23 */ /* 0x000fe20008010066 */
[----:B------:R-:W-:Y:S02]  /*14ef0*/  FMNMX3.FTZ R133, R131, R42, R44, !PT ;  /* 0x0000002a83857276 */ /* 0x000fe4000781002c */
[----:B------:R-:W-:Y:S01]  /*14f00*/  FMNMX3.FTZ R134, R134, R41, R43, !PT ;  /* 0x0000002986867276 */ /* 0x000fe2000781002b */
[C---:B------:R-:W-:Y:S01]  /*14f10*/  FFMA.FTZ R103, R130.reuse, UR7, R103 ;  /* 0x0000000782677c23 */ /* 0x040fe20008010067 */
[----:B------:R-:W-:Y:S01]  /*14f20*/  IADD3 R131, PT, PT, R153, 0x51, RZ ;  /* 0x0000005199837810 */ /* 0x000fe20007ffe0ff */
[----:B------:R-:W-:Y:S01]  /*14f30*/  FFMA.FTZ R104, R130, UR7, R104 ;  /* 0x0000000782687c23 */ /* 0x000fe20008010068 */
[----:B------:R-:W-:Y:S02]  /*14f40*/  FMNMX3.FTZ R133, R133, R46, R48, !PT ;  /* 0x0000002e85857276 */ /* 0x000fe40007810030 */
[----:B------:R-:W-:Y:S02]  /*14f50*/  IADD3 R130, PT, PT, R153, 0x50, RZ ;  /* 0x0000005099827810 */ /* 0x000fe40007ffe0ff */
[----:B------:R-:W-:Y:S02]  /*14f60*/  FMNMX3.FTZ R134, R134, R45, R47, !PT ;  /* 0x0000002d86867276 */ /* 0x000fe4000781002f */
[----:B------:R-:W-:Y:S02]  /*14f70*/  I2FP.F32.S32 R132, R131 ;  /* 0x0000008300847245 */ /* 0x000fe40000201400 */
        /* <DEDUP_REMOVED lines=13> */
[----:B------:R-:W-:Y:S01]  /*15050*/  FMNMX3.FTZ R133, R131, R62, R64, !PT ;  /* 0x0000003e83857276 */ /* 0x000fe20007810040 */
[C---:B------:R-:W-:Y:S01]  /*15060*/  FFMA.FTZ R109, R130.reuse, UR7, R109 ;  /* 0x00000007826d7c23 */ /* 0x040fe2000801006d */
[----:B------:R-:W-:Y:S01]  /*15070*/  FFMA.FTZ R110, R130, UR7, R110 ;  /* 0x00000007826e7c23 */ /* 0x000fe2000801006e */
[----:B------:R-:W-:Y:S02]  /*15080*/  FMNMX3.FTZ R134, R134, R61, R63, !PT ;  /* 0x0000003d86867276 */ /* 0x000fe4000781003f */
[----:B------:R-:W-:Y:S02]  /*15090*/  IADD3 R131, PT, PT, R153, 0x60, RZ ;  /* 0x0000006099837810 */ /* 0x000fe40007ffe0ff */
[----:B------:R-:W-:Y:S02]  /*150a0*/  FMNMX3.FTZ R133, R133, R66, R68, !PT ;  /* 0x0000004285857276 */ /* 0x000fe40007810044 */
[----:B------:R-:W-:Y:S02]  /*150b0*/  IADD3 R130, PT, PT, R153, 0x59, RZ ;  /* 0x0000005999827810 */ /* 0x000fe40007ffe0ff */
[----:B------:R-:W-:Y:S02]  /*150c0*/  FMNMX3.FTZ R134, R134, R65, R67, !PT ;  /* 0x0000004186867276 */ /* 0x000fe40007810043 */
[----:B------:R-:W-:Y:S02]  /*150d0*/  I2FP.F32.S32 R132, R131 ;  /* 0x0000008300847245 */ /* 0x000fe40000201400 */
[----:B------:R-:W-:Y:S02]  /*150e0*/  I2FP.F32.S32 R130, R130 ;  /* 0x0000008200827245 */ /* 0x000fe40000201400 */
[----:B------:R-:W-:Y:S02]  /*150f0*/  FMNMX3.FTZ R131, R133, R70, R72, !PT ;  /* 0x0000004685837276 */ /* 0x000fe40007810048 */
        /* <DEDUP_REMOVED lines=12> */
[----:B------:R-:W-:Y:S01]  /*151c0*/  FMNMX3.FTZ R133, R131, R82, R84, !PT ;  /* 0x0000005283857276 */ /* 0x000fe20007810054 */
[----:B------:R-:W-:Y:S01]  /*151d0*/  FFMA.FTZ R116, R130, UR7, R116 ;  /* 0x0000000782747c23 */ /* 0x000fe20008010074 */
[C---:B------:R-:W-:Y:S02]  /*151e0*/  IADD3 R130, PT, PT, R153.reuse, 0x68, RZ ;  /* 0x0000006899827810 */ /* 0x040fe40007ffe0ff */
[----:B------:R-:W-:Y:S02]  /*151f0*/  FMNMX3.FTZ R134, R134, R81, R83, !PT ;  /* 0x0000005186867276 */ /* 0x000fe40007810053 */
        /* <DEDUP_REMOVED lines=8> */
[----:B------:R-:W-:Y:S01]  /*15280*/  IADD3 R129, PT, PT, R153, 0x70, RZ ;  /* 0x0000007099817810 */ /* 0x000fe20007ffe0ff */
[----:B------:R-:W-:Y:S01]  /*15290*/  FFMA.FTZ R119, R132, UR7, R119 ;  /* 0x0000000784777c23 */ /* 0x000fe20008010077 */
[----:B------:R-:W-:Y:S01]  /*152a0*/  FMNMX3.FTZ R134, R134, R89, R91, !PT ;  /* 0x0000005986867276 */ /* 0x000fe2000781005b */
[----:B------:R-:W-:Y:S01]  /*152b0*/  FFMA.FTZ R120, R132, UR7, R120 ;  /* 0x0000000784787c23 */ /* 0x000fe20008010078 */
[----:B------:R-:W-:Y:S02]  /*152c0*/  FMNMX3.FTZ R131, R131, R94, R96, !PT ;  /* 0x0000005e83837276 */ /* 0x000fe40007810060 */
[----:B------:R-:W-:Y:S02]  /*152d0*/  I2FP.F32.S32 R130, R129 ;  /* 0x0000008100827245 */ /* 0x000fe40000201400 */
[----:B------:R-:W-:Y:S02]  /*152e0*/  FMNMX3.FTZ R134, R134, R93, R95, !PT ;  /* 0x0000005d86867276 */ /* 0x000fe4000781005f */
[----:B------:R-:W-:Y:S01]  /*152f0*/  FMNMX3.FTZ R131, R131, R98, R100, !PT ;  /* 0x0000006283837276 */ /* 0x000fe20007810064 */
[C---:B------:R-:W-:Y:S01]  /*15300*/  FFMA.FTZ R121, R130.reuse, UR7, R121 ;  /* 0x0000000782797c23 */ /* 0x040fe20008010079 */
[----:B------:R-:W-:Y:S01]  /*15310*/  FFMA.FTZ R122, R130, UR7, R122 ;  /* 0x00000007827a7c23 */ /* 0x000fe2000801007a */
[----:B------:R-:W-:Y:S02]  /*15320*/  FMNMX3.FTZ R134, R134, R97, R99, !PT ;  /* 0x0000006186867276 */ /* 0x000fe40007810063 */
[----:B------:R-:W-:Y:S02]  /*15330*/  FMNMX3.FTZ R133, R131, R102, R104, !PT ;  /* 0x0000006683857276 */ /* 0x000fe40007810068 */
        /* <DEDUP_REMOVED lines=8> */
[----:B------:R-:W-:Y:S01]  /*153c0*/  IADD3 R129, PT, PT, R153, 0x79, RZ ;  /* 0x0000007999817810 */ /* 0x000fe20007ffe0ff */
[----:B------:R-:W-:Y:S01]  /*153d0*/  FFMA.FTZ R124, R130, UR7, R124 ;  /* 0x00000007827c7c23 */ /* 0x000fe2000801007c */
        /* <DEDUP_REMOVED lines=13> */
[----:B------:R-:W-:Y:S02]  /*154b0*/  FMNMX3.FTZ R134, R129, R126, R128, !PT ;  /* 0x0000007e81867276 */ /* 0x000fe40007810080 */
[----:B------:R-:W-:Y:S02]  /*154c0*/  FMNMX3.FTZ R133, R140, R125, R127, !PT ;  /* 0x0000007d8c857276 */ /* 0x000fe4000781007f */
[----:B------:R-:W-:Y:S01]  /*154d0*/  LDSM.16.MT88.4 R140, [R181+0x5000] ;  /* 0x00500000b58c783b */ /* 0x000fe20000004200 */
[----:B------:R-:W-:Y:S07]  /*154e0*/  IADD3 R153, PT, PT, R153, -0x100, RZ ;  /* 0xffffff0099997810 */ /* 0x000fee0007ffe0ff */
        /* <DEDUP_REMOVED lines=8> */
[----:B------:R-:W-:Y:S01]  /*15570*/  FADD.FTZ R133, -R129, R155 ;  /* 0x0000009b81857221 */ /* 0x000fe20000010100 */
[----:B------:R-:W-:Y:S03]  /*15580*/  FSETP.NEU.FTZ.AND P1, PT, R131, -INF , PT ;  /* 0xff8000008300780b */ /* 0x000fe60003f3d000 */
[----:B------:R-:W-:Y:S01]  /*15590*/  FMUL.FTZ R134, R133, UR4 ;  /* 0x0000000485867c20 */ /* 0x000fe20008410000 */
[----:B------:R-:W-:Y:S01]  /*155a0*/  FMUL.FTZ R130, R131, UR4 ;  /* 0x0000000483827c20 */ /* 0x000fe20008410000 */
[----:B------:R-:W-:Y:S01]  /*155b0*/  FMUL.FTZ R133, R129, UR4 ;  /* 0x0000000481857c20 */ /* 0x000fe20008410000 */
[----:B------:R-:W-:Y:S01]  /*155c0*/  FADD.FTZ R136, -R131, R154 ;  /* 0x0000009a83887221 */ /* 0x000fe20000010100 */
[----:B------:R1:W2:Y:S01]  /*155d0*/  MUFU.EX2 R137, R134 ;  /* 0x0000008600897308 */ /* 0x0002a20000000800 */
[----:B------:R-:W-:Y:S02]  /*155e0*/  MOV R154, R179 ;  /* 0x000000b3009a7202 */ /* 0x000fe40000000f00 */
[----:B------:R-:W-:Y:S01]  /*155f0*/  FSEL R130, R130, RZ, P1 ;  /* 0x000000ff82827208 */ /* 0x000fe20000800000 */
[----:B------:R-:W-:Y:S01]  /*15600*/  FMUL.FTZ R135, R136, UR4 ;  /* 0x0000000488877c20 */ /* 0x000fe20008410000 */
[----:B------:R-:W-:Y:S02]  /*15610*/  FSETP.NEU.FTZ.AND P1, PT, R129, -INF , PT ;  /* 0xff8000008100780b */ /* 0x000fe40003f3d000 */
[----:B------:R-:W-:Y:S01]  /*15620*/  @P0 IADD3 R154, PT, PT, R178, -0x20, RZ ;  /* 0xffffffe0b29a0810 */ /* 0x000fe20007ffe0ff */
[--C-:B------:R-:W-:Y:S01]  /*15630*/  FFMA.FTZ R0, R0, UR4, -R130.reuse ;  /* 0x0000000400007c23 */ /* 0x100fe20008010882 */
[----:B------:R-:W-:Y:S01]  /*15640*/  FSEL R133, R133, RZ, P1 ;  /* 0x000000ff85857208 */ /* 0x000fe20000800000 */
        /* <DEDUP_REMOVED lines=8> */
[--C-:B-1----:R-:W-:Y:S06]  /*156d0*/  FFMA.FTZ R134, R8, UR4, -R133.reuse ;  /* 0x0000000408867c23 */ /* 0x102fec0008010885 */
[----:B------:R-:W1:Y:S01]  /*156e0*/  MUFU.EX2 R139, R139 ;  /* 0x0000008b008b7308 */ /* 0x000e620000000800 */
[----:B------:R-:W4:Y:S01]  /*156f0*/  LDSM.16.MT88.4 R144, [R154] ;  /* 0x000000009a90783b */ /* 0x000f220000004200 */
[C---:B--2---:R-:W-:Y:S01]  /*15700*/  FMUL.FTZ R170, R137.reuse, R170 ;  /* 0x000000aa89aa7220 */ /* 0x044fe20000410000 */
[----:B------:R-:W-:Y:S07]  /*15710*/  FMUL.FTZ R171, R137, R171 ;  /* 0x000000ab89ab7220 */ /* 0x000fee0000410000 */
[----:B------:R-:W-:Y:S01]  /*15720*/  MUFU.EX2 R132, R132 ;  /* 0x0000008400847308 */ /* 0x000fe20000000800 */
[C---:B---3--:R-:W-:Y:S01]  /*15730*/  FMUL.FTZ R168, R135.reuse, R168 ;  /* 0x000000a887a87220 */ /* 0x048fe20000410000 */
[C---:B------:R-:W-:Y:S01]  /*15740*/  FMUL.FTZ R169, R135.reuse, R169 ;  /* 0x000000a987a97220 */ /* 0x040fe20000410000 */
[C---:B------:R-:W-:Y:S07]  /*15750*/  FMUL.FTZ R164, R135.reuse, R164 ;  /* 0x000000a487a47220 */ /* 0x040fee0000410000 */
[----:B------:R-:W2:Y:S01]  /*15760*/  MUFU.EX2 R155, R155 ;  /* 0x0000009b009b7308 */ /* 0x000ea20000000800 */
[----:B------:R-:W-:Y:S01]  /*15770*/  FMUL.FTZ R165, R135, R165 ;  /* 0x000000a587a57220 */ /* 0x000fe20000410000 */
[C---:B------:R-:W-:Y:S01]  /*15780*/  FMUL.FTZ R166, R137.reuse, R166 ;  /* 0x000000a689a67220 */ /* 0x040fe20000410000 */
[----:B------:R-:W-:Y:S07]  /*15790*/  FMUL.FTZ R167, R137, R167 ;  /* 0x000000a789a77220 */ /* 0x000fee0000410000 */
[----:B------:R-:W-:Y:S01]  /*157a0*/  MUFU.EX2 R2, R2 ;  /* 0x0000000200027308 */ /* 0x000fe20000000800 */
[--C-:B------:R-:W-:Y:S01]  /*157b0*/  FFMA.FTZ R188, R11, UR4, -R130.reuse ;  /* 0x000000040bbc7c23 */ /* 0x100fe20008010882 */
[----:B-1----:R-:W-:Y:S01]  /*157c0*/  F2FP.BF16.F32.PACK_AB R184, R139, R0 ;  /* 0x000000008bb8723e */ /* 0x002fe200000010ff */
[--C-:B------:R-:W-:Y:S07]  /*157d0*/  FFMA.FTZ R11, R13, UR4, -R130.reuse ;  /* 0x000000040d0b7c23 */ /* 0x100fee0008010882 */
[----:B------:R-:W1:Y:S01]  /*157e0*/  MUFU.EX2 R189, R189 ;  /* 0x000000bd00bd7308 */ /* 0x000e620000000800 */
[--C-:B------:R-:W-:Y:S01]  /*157f0*/  FFMA.FTZ R194, R15, UR4, -R130.reuse ;  /* 0x000000040fc27c23 */ /* 0x100fe20008010882 */
[--C-:B------:R-:W-:Y:S01]  /*15800*/  FFMA.FTZ R193, R12, UR4, -R133.reuse ;  /* 0x000000040cc17c23 */ /* 0x100fe20008010885 */
[--C-:B------:R-:W-:Y:S07]  /*15810*/  FFMA.FTZ R192, R14, UR4, -R133.reuse ;  /* 0x000000040ec07c23 */ /* 0x100fee0008010885 */
[----:B------:R-:W-:Y:S01]  /*15820*/  MUFU.EX2 R191, R191 ;  /* 0x000000bf00bf7308 */ /* 0x000fe20000000800 */
[--C-:B------:R-:W-:Y:S01]  /*15830*/  FFMA.FTZ R195, R16, UR4, -R133.reuse ;  /* 0x0000000410c37c23 */ /* 0x100fe20008010885 */
[----:B--2---:R-:W-:Y:S01]  /*15840*/  F2FP.BF16.F32.PACK_AB R186, R155, R132 ;  /* 0x000000849bba723e */ /* 0x004fe200000010ff */
[--C-:B------:R-:W-:Y:S07]  /*15850*/  FFMA.FTZ R9, R9, UR4, -R130.reuse ;  /* 0x0000000409097c23 */ /* 0x100fee0008010882 */
[----:B------:R-:W2:Y:S01]  /*15860*/  MUFU.EX2 R134, R134 ;  /* 0x0000008600867308 */ /* 0x000ea20000000800 */
[--C-:B------:R-:W-:Y:S01]  /*15870*/  FFMA.FTZ R190, R10, UR4, -R133.reuse ;  /* 0x000000040abe7c23 */ /* 0x100fe20008010885 */
[----:B------:R-:W3:Y:S01]  /*15880*/  LDSM.16.MT88.4 R12, [R154+0x400] ;  /* 0x000400009a0c783b */ /* 0x000ee20000004200 */
[C---:B------:R-:W-:Y:S07]  /*15890*/  FMUL.FTZ R160, R135.reuse, R160 ;  /* 0x000000a087a07220 */ /* 0x040fee0000410000 */
[----:B------:R5:W-:Y:S01]  /*158a0*/  MUFU.EX2 R10, R194 ;  /* 0x000000c2000a7308 */ /* 0x000be20000000800 */
[----:B------:R-:W-:Y:S01]  /*158b0*/  FMUL.FTZ R161, R135, R161 ;  /* 0x000000a187a17220 */ /* 0x000fe20000410000 */
[----:B-1----:R-:W-:Y:S01]  /*158c0*/  F2FP.BF16.F32.PACK_AB R185, R189, R2 ;  /* 0x00000002bdb9723e */ /* 0x002fe200000010ff */
[C---:B------:R-:W-:Y:S07]  /*158d0*/  FMUL.FTZ R162, R137.reuse, R162 ;  /* 0x000000a289a27220 */ /* 0x040fee0000410000 */
[----:B------:R-:W-:Y:S01]  /*158e0*/  MUFU.EX2 R9, R9 ;  /* 0x0000000900097308 */ /* 0x000fe20000000800 */
[----:B------:R-:W-:Y:S01]  /*158f0*/  FMUL.FTZ R163, R137, R163 ;  /* 0x000000a389a37220 */ /* 0x000fe20000410000 */
[C---:B------:R-:W-:Y:S01]  /*15900*/  FMUL.FTZ R156, R135.reuse, R156 ;  /* 0x0000009c879c7220 */ /* 0x040fe20000410000 */
[----:B------:R-:W-:Y:S07]  /*15910*/  FMUL.FTZ R157, R135, R157 ;  /* 0x0000009d879d7220 */ /* 0x000fee0000410000 */
[----:B------:R-:W1:Y:S01]  /*15920*/  MUFU.EX2 R188, R188 ;  /* 0x000000bc00bc7308 */ /* 0x000e620000000800 */
[----:B------:R-:W-:Y:S01]  /*15930*/  FMUL.FTZ R158, R137, R158 ;  /* 0x0000009e899e7220 */ /* 0x000fe20000410000 */
[----:B--2---:R-:W-:Y:S01]  /*15940*/  F2FP.BF16.F32.PACK_AB R187, R134, R191 ;  /* 0x000000bf86bb723e */ /* 0x004fe200000010ff */
[--C-:B------:R-:W-:Y:S01]  /*15950*/  FFMA.FTZ R197, R19, UR4, -R130.reuse ;  /* 0x0000000413c57c23 */ /* 0x100fe20008010882 */
[--C-:B------:R-:W-:Y:S01]  /*15960*/  FFMA.FTZ R198, R18, UR4, -R133.reuse ;  /* 0x0000000412c67c23 */ /* 0x100fe20008010885 */
[--C-:B------:R-:W-:Y:S01]  /*15970*/  FFMA.FTZ R23, R23, UR4, -R130.reuse ;  /* 0x0000000417177c23 */ /* 0x100fe20008010882 */
[--C-:B-----5:R-:W-:Y:S01]  /*15980*/  FFMA.FTZ R194, R17, UR4, -R130.reuse ;  /* 0x0000000411c27c23 */ /* 0x120fe20008010882 */
[--C-:B------:R-:W-:Y:S01]  /*15990*/  FFMA.FTZ R196, R21, UR4, -R130.reuse ;  /* 0x0000000415c47c23 */ /* 0x100fe20008010882 */
[----:B------:R-:W-:Y:S01]  /*159a0*/  LDSM.16.MT88.4 R16, [R154+0x800] ;  /* 0x000800009a10783b */ /* 0x000fe20000004200 */
[C---:B------:R-:W-:Y:S01]  /*159b0*/  HMMA.16816.F32.BF16 R168, R184.reuse, R140, R168 ;  /* 0x0000008cb8a8723c */ /* 0x040fe200000418a8 */
[----:B------:R-:W2:Y:S04]  /*159c0*/  MUFU.EX2 R11, R11 ;  /* 0x0000000b000b7308 */ /* 0x000ea80000000800 */
[--C-:B------:R-:W-:Y:S01]  /*159d0*/  FFMA.FTZ R199, R24, UR4, -R133.reuse ;  /* 0x0000000418c77c23 */ /* 0x100fe20008010885 */
[--C-:B------:R-:W-:Y:S01]  /*159e0*/  FFMA.FTZ R201, R27, UR4, -R130.reuse ;  /* 0x000000041bc97c23 */ /* 0x100fe20008010882 */
[--C-:B------:R-:W-:Y:S01]  /*159f0*/  FFMA.FTZ R203, R31, UR4, -R130.reuse ;  /* 0x000000041fcb7c23 */ /* 0x100fe20008010882 */
[C---:B------:R-:W-:Y:S01]  /*15a00*/  HMMA.16816.F32.BF16 R164, R184.reuse, R142, R164 ;  /* 0x0000008eb8a4723c */ /* 0x040fe200000418a4 */
[----:B------:R-:W5:Y:S02]  /*15a10*/  LDSM.16.MT88.4 R140, [R181+0x5400] ;  /* 0x00540000b58c783b */ /* 0x000f640000004200 */
[----:B------:R-:W-:Y:S01]  /*15a20*/  MUFU.EX2 R190, R190 ;  /* 0x000000be00be7308 */ /* 0x000fe20000000800 */
[----:B------:R-:W-:Y:S01]  /*15a30*/  FMUL.FTZ R159, R137, R159 ;  /* 0x0000009f899f7220 */ /* 0x000fe20000410000 */
[--C-:B------:R-:W-:Y:S01]  /*15a40*/  FFMA.FTZ R30, R30, UR4, -R133.reuse ;  /* 0x000000041e1e7c23 */ /* 0x100fe20008010885 */
[--C-:B------:R-:W-:Y:S07]  /*15a50*/  FFMA.FTZ R200, R29, UR4, -R130.reuse ;  /* 0x000000041dc87c23 */ /* 0x100fee0008010882 */
[----:B------:R-:W3:Y:S01]  /*15a60*/  MUFU.EX2 R193, R193 ;  /* 0x000000c100c17308 */ /* 0x000ee20000000800 */
[--C-:B------:R-:W-:Y:S01]  /*15a70*/  FFMA.FTZ R29, R26, UR4, -R133.reuse ;  /* 0x000000041a1d7c23 */ /* 0x100fe20008010885 */
[C---:B----4-:R-:W-:Y:S08]  /*15a80*/  HMMA.16816.F32.BF16 R160, R184.reuse, R144, R160 ;  /* 0x00000090b8a0723c */ /* 0x050ff000000418a0 */
[----:B------:R-:W-:Y:S01]  /*15a90*/  MUFU.EX2 R192, R192 ;  /* 0x000000c000c07308 */ /* 0x000fe20000000800 */
[----:B-1----:R-:W-:Y:S01]  /*15aa0*/  F2FP.BF16.F32.PACK_AB R144, R188, R9 ;  /* 0x00000009bc90723e */ /* 0x002fe200000010ff */
[--C-:B------:R-:W-:Y:S01]  /*15ab0*/  FFMA.FTZ R33, R33, UR4, -R130.reuse ;  /* 0x0000000421217c23 */ /* 0x100fe20008010882 */
[--C-:B------:R-:W-:Y:S07]  /*15ac0*/  FFMA.FTZ R82, R82, UR4, -R133.reuse ;  /* 0x0000000452527c23 */ /* 0x100fee0008010885 */
[----:B------:R-:W1:Y:S01]  /*15ad0*/  MUFU.EX2 R195, R195 ;  /* 0x000000c300c37308 */ /* 0x000e620000000800 */
[--C-:B------:R-:W-:Y:S01]  /*15ae0*/  FFMA.FTZ R101, R101, UR4, -R130.reuse ;  /* 0x0000000465657c23 */ /* 0x100fe20008010882 */
[----:B------:R-:W-:Y:S01]  /*15af0*/  HMMA.16816.F32.BF16 R156, R184, R146, R156 ;  /* 0x00000092b89c723c */ /* 0x000fe2000004189c */
[----:B------:R-:W4:Y:S07]  /*15b00*/  LDSM.16.MT88.4 R184, [R181+0x5800] ;  /* 0x00580000b5b8783b */ /* 0x000f2e0000004200 */
[----:B------:R-:W-:Y:S01]  /*15b10*/  MUFU.EX2 R194, R194 ;  /* 0x000000c200c27308 */ /* 0x000fe20000000800 */
[----:B--2---:R-:W-:Y:S01]  /*15b20*/  F2FP.BF16.F32.PACK_AB R146, R10, R11 ;  /* 0x0000000b0a92723e */ /* 0x004fe200000010ff */
[--C-:B------:R-:W-:Y:S01]  /*15b30*/  FFMA.FTZ R105, R105, UR4, -R130.reuse ;  /* 0x0000000469697c23 */ /* 0x100fe20008010882 */
[----:B---3--:R-:W-:Y:S07]  /*15b40*/  F2FP.BF16.F32.PACK_AB R145, R193, R190 ;  /* 0x000000bec191723e */ /* 0x008fee00000010ff */
[----:B------:R-:W2:Y:S01]  /*15b50*/  MUFU.EX2 R197, R197 ;  /* 0x000000c500c57308 */ /* 0x000ea20000000800 */
        /* <DEDUP_REMOVED lines=14> */
[----:B--2---:R-:W-:Y:S01]  /*15c40*/  F2FP.BF16.F32.PACK_AB R12, R197, R194 ;  /* 0x000000c2c50c723e */ /* 0x004fe200000010ff */
[--C-:B------:R-:W-:Y:S08]  /*15c50*/  FFMA.FTZ R103, R103, UR4, -R130.reuse ;  /* 0x0000000467677c23 */ /* 0x100ff00008010882 */
[----:B------:R-:W-:Y:S01]  /*15c60*/  MUFU.EX2 R199, R199 ;  /* 0x000000c700c77308 */ /* 0x000fe20000000800 */
[C---:B-----5:R-:W-:Y:S09]  /*15c70*/  HMMA.16816.F32.BF16 R168, R144.reuse, R140, R168 ;  /* 0x0000008c90a8723c */ /* 0x060ff200000418a8 */
[----:B------:R1:W2:Y:S01]  /*15c80*/  MUFU.EX2 R141, R23 ;  /* 0x00000017008d7308 */ /* 0x0002a20000000800 */
[----:B------:R-:W-:Y:S01]  /*15c90*/  FFMA.FTZ R140, R25, UR4, -R130 ;  /* 0x00000004198c7c23 */ /* 0x000fe20008010882 */
[--C-:B------:R-:W-:Y:S01]  /*15ca0*/  FFMA.FTZ R25, R20, UR4, -R133.reuse ;  /* 0x0000000414197c23 */ /* 0x100fe20008010885 */
[--C-:B------:R-:W-:Y:S07]  /*15cb0*/  FFMA.FTZ R100, R100, UR4, -R133.reuse ;  /* 0x0000000464647c23 */ /* 0x100fee0008010885 */
[----:B------:R-:W-:Y:S01]  /*15cc0*/  MUFU.EX2 R201, R201 ;  /* 0x000000c900c97308 */ /* 0x000fe20000000800 */
[C---:B------:R-:W-:Y:S03]  /*15cd0*/  HMMA.16816.F32.BF16 R164, R144.reuse, R142, R164 ;  /* 0x0000008e90a4723c */ /* 0x040fe600000418a4 */
[--C-:B------:R-:W-:Y:S06]  /*15ce0*/  FFMA.FTZ R142, R22, UR4, -R133.reuse ;  /* 0x00000004168e7c23 */ /* 0x100fec0008010885 */
[----:B------:R3:W5:Y:S01]  /*15cf0*/  MUFU.EX2 R143, R25 ;  /* 0x00000019008f7308 */ /* 0x0007620000000800 */
[----:B------:R-:W-:Y:S01]  /*15d00*/  FFMA.FTZ R0, R135, R151, R0 ;  /* 0x0000009787007223 */ /* 0x000fe20000010000 */
[----:B------:R-:W-:Y:S01]  /*15d10*/  FFMA.FTZ R2, R137, R152, R2 ;  /* 0x0000009889027223 */ /* 0x000fe20000010002 */
[--C-:B------:R-:W-:Y:S01]  /*15d20*/  FFMA.FTZ R125, R125, UR4, -R130.reuse ;  /* 0x000000047d7d7c23 */ /* 0x100fe20008010882 */
[----:B------:R-:W-:Y:S06]  /*15d30*/  HMMA.16816.F32.BF16 R156, R144, R14, R156 ;  /* 0x0000000e909c723c */ /* 0x000fec000004189c */
[----:B------:R-:W4:Y:S01]  /*15d40*/  MUFU.EX2 R142, R142 ;  /* 0x0000008e008e7308 */ /* 0x000f220000000800 */
[----:B-1----:R-:W1:Y:S01]  /*15d50*/  LDSM.16.MT88.4 R20, [R181+0x5c00] ;  /* 0x005c0000b514783b */ /* 0x002e620000004200 */
[----:B--2---:R-:W-:Y:S01]  /*15d60*/  F2FP.BF16.F32.PACK_AB R14, R141, R196 ;  /* 0x000000c48d0e723e */ /* 0x004fe200000010ff */
[--C-:B------:R-:W-:Y:S01]  /*15d70*/  FFMA.FTZ R147, R32, UR4, -R133.reuse ;  /* 0x0000000420937c23 */ /* 0x100fe20008010885 */
[--C-:B------:R-:W-:Y:S06]  /*15d80*/  FFMA.FTZ R145, R28, UR4, -R133.reuse ;  /* 0x000000041c917c23 */ /* 0x100fec0008010885 */
[----:B------:R2:W-:Y:S01]  /*15d90*/  MUFU.EX2 R144, R29 ;  /* 0x0000001d00907308 */ /* 0x0005e20000000800 */
[--C-:B------:R-:W-:Y:S01]  /*15da0*/  FFMA.FTZ R146, R35, UR4, -R130.reuse ;  /* 0x0000000423927c23 */ /* 0x100fe20008010882 */
[----:B------:R-:W-:Y:S01]  /*15db0*/  FFMA.FTZ R35, R37, UR4, -R130 ;  /* 0x0000000425237c23 */ /* 0x000fe20008010882 */
[--C-:B------:R-:W-:Y:S01]  /*15dc0*/  FFMA.FTZ R37, R36, UR4, -R133.reuse ;  /* 0x0000000424257c23 */ /* 0x100fe20008010885 */
[----:B---3--:R-:W3:Y:S01]  /*15dd0*/  LDSM.16.MT88.4 R24, [R154+0xc00] ;  /* 0x000c00009a18783b */ /* 0x008ee20000004200 */
[----:B-----5:R-:W-:Y:S05]  /*15de0*/  F2FP.BF16.F32.PACK_AB R13, R143, R198 ;  /* 0x000000c68f0d723e */ /* 0x020fea00000010ff */
[----:B------:R-:W-:Y:S01]  /*15df0*/  MUFU.EX2 R32, R30 ;  /* 0x0000001e00207308 */ /* 0x000fe20000000800 */
[--C-:B------:R-:W-:Y:S01]  /*15e00*/  FFMA.FTZ R28, R34, UR4, -R133.reuse ;  /* 0x00000004221c7c23 */ /* 0x100fe20008010885 */
[----:B------:R-:W-:Y:S01]  /*15e10*/  FADD.FTZ R139, R139, R0 ;  /* 0x000000008b8b7221 */ /* 0x000fe20000010000 */
[----:B----4-:R-:W-:Y:S07]  /*15e20*/  F2FP.BF16.F32.PACK_AB R15, R199, R142 ;  /* 0x0000008ec70f723e */ /* 0x010fee00000010ff */
[----:B------:R-:W4:Y:S01]  /*15e30*/  MUFU.EX2 R140, R140 ;  /* 0x0000008c008c7308 */ /* 0x000f220000000800 */
[----:B------:R-:W-:Y:S01]  /*15e40*/  FFMA.FTZ R124, R124, UR4, -R133 ;  /* 0x000000047c7c7c23 */ /* 0x000fe20008010885 */
[----:B------:R-:W-:Y:S01]  /*15e50*/  FADD.FTZ R132, R132, R139 ;  /* 0x0000008b84847221 */ /* 0x000fe20000010000 */
[--C-:B------:R-:W-:Y:S01]  /*15e60*/  FFMA.FTZ R126, R126, UR4, -R133.reuse ;  /* 0x000000047e7e7c23 */ /* 0x100fe20008010885 */
[----:B--2---:R-:W-:Y:S06]  /*15e70*/  FFMA.FTZ R29, R39, UR4, -R130 ;  /* 0x00000004271d7c23 */ /* 0x004fec0008010882 */
[----:B------:R2:W-:Y:S01]  /*15e80*/  MUFU.EX2 R36, R28 ;  /* 0x0000001c00247308 */ /* 0x0005e20000000800 */
[C---:B------:R-:W-:Y:S09]  /*15e90*/  HMMA.16816.F32.BF16 R160, R12.reuse, R16, R160 ;  /* 0x000000100ca0723c */ /* 0x040ff200000418a0 */
[----:B------:R5:W-:Y:S01]  /*15ea0*/  MUFU.EX2 R34, R29 ;  /* 0x0000001d00227308 */ /* 0x000be20000000800 */
[----:B------:R-:W-:Y:S01]  /*15eb0*/  FADD.FTZ R132, R155, R132 ;  /* 0x000000849b847221 */ /* 0x000fe20000010000 */
[--C-:B------:R-:W-:Y:S08]  /*15ec0*/  FFMA.FTZ R39, R40, UR4, -R133.reuse ;  /* 0x0000000428277c23 */ /* 0x100ff00008010885 */
[----:B------:R-:W1:Y:S01]  /*15ed0*/  MUFU.EX2 R200, R200 ;  /* 0x000000c800c87308 */ /* 0x000e620000000800 */
[C---:B------:R-:W-:Y:S01]  /*15ee0*/  HMMA.16816.F32.BF16 R156, R12.reuse, R18, R156 ;  /* 0x000000120c9c723c */ /* 0x040fe2000004189c */
[----:B------:R-:W3:Y:S08]  /*15ef0*/  LDSM.16.MT88.4 R16, [R181+0x6000] ;  /* 0x00600000b510783b */ /* 0x000ef00000004200 */
[----:B------:R-:W1:Y:S01]  /*15f00*/  MUFU.EX2 R145, R145 ;  /* 0x0000009100917308 */ /* 0x000e620000000800 */
[--C-:B------:R-:W-:Y:S01]  /*15f10*/  FFMA.FTZ R40, R41, UR4, -R130.reuse ;  /* 0x0000000429287c23 */ /* 0x100fe20008010882 */
[--C-:B--2---:R-:W-:Y:S01]  /*15f20*/  FFMA.FTZ R28, R42, UR4, -R133.reuse ;  /* 0x000000042a1c7c23 */ /* 0x104fe20008010885 */
[--C-:B------:R-:W-:Y:S07]  /*15f30*/  FFMA.FTZ R41, R43, UR4, -R130.reuse ;  /* 0x000000042b297c23 */ /* 0x100fee0008010882 */
[----:B------:R-:W2:Y:S01]  /*15f40*/  MUFU.EX2 R147, R147 ;  /* 0x0000009300937308 */ /* 0x000ea20000000800 */
[C---:B------:R-:W-:Y:S03]  /*15f50*/  HMMA.16816.F32.BF16 R168, R12.reuse, R184, R168 ;  /* 0x000000b80ca8723c */ /* 0x040fe600000418a8 */
[--C-:B-----5:R-:W-:Y:S06]  /*15f60*/  FFMA.FTZ R29, R49, UR4, -R130.reuse ;  /* 0x00000004311d7c23 */ /* 0x120fec0008010882 */
[----:B------:R-:W5:Y:S01]  /*15f70*/  MUFU.EX2 R146, R146 ;  /* 0x0000009200927308 */ /* 0x000f620000000800 */
[--C-:B------:R-:W-:Y:S01]  /*15f80*/  FFMA.FTZ R43, R45, UR4, -R130.reuse ;  /* 0x000000042d2b7c23 */ /* 0x100fe20008010882 */
[--C-:B------:R-:W-:Y:S01]  /*15f90*/  FFMA.FTZ R45, R44, UR4, -R133.reuse ;  /* 0x000000042c2d7c23 */ /* 0x100fe20008010885 */
[--C-:B------:R-:W-:Y:S01]  /*15fa0*/  FFMA.FTZ R184, R47, UR4, -R130.reuse ;  /* 0x000000042fb87c23 */ /* 0x100fe20008010882 */
[----:B------:R-:W-:Y:S06]  /*15fb0*/  HMMA.16816.F32.BF16 R164, R12, R186, R164 ;  /* 0x000000ba0ca4723c */ /* 0x000fec00000418a4 */
[----:B------:R-:W5:Y:S01]  /*15fc0*/  MUFU.EX2 R35, R35 ;  /* 0x0000002300237308 */ /* 0x000f620000000800 */
[----:B----4-:R-:W-:Y:S01]  /*15fd0*/  F2FP.BF16.F32.PACK_AB R12, R201, R140 ;  /* 0x0000008cc90c723e */ /* 0x010fe200000010ff */
[--C-:B------:R-:W-:Y:S01]  /*15fe0*/  FFMA.FTZ R47, R48, UR4, -R133.reuse ;  /* 0x00000004302f7c23 */ /* 0x100fe20008010885 */
[----:B-1----:R-:W-:Y:S07]  /*15ff0*/  F2FP.BF16.F32.PACK_AB R14, R203, R200 ;  /* 0x000000c8cb0e723e */ /* 0x002fee00000010ff */
[----:B------:R-:W1:Y:S01]  /*16000*/  MUFU.EX2 R37, R37 ;  /* 0x0000002500257308 */ /* 0x000e620000000800 */
[----:B------:R-:W-:Y:S01]  /*16010*/  F2FP.BF16.F32.PACK_AB R13, R145, R144 ;  /* 0x00000090910d723e */ /* 0x000fe200000010ff */
[--C-:B------:R-:W-:Y:S01]  /*16020*/  FFMA.FTZ R49, R51, UR4, -R130.reuse ;  /* 0x0000000433317c23 */ /* 0x100fe20008010882 */
[----:B--2---:R-:W-:Y:S07]  /*16030*/  F2FP.BF16.F32.PACK_AB R15, R147, R32 ;  /* 0x00000020930f723e */ /* 0x004fee00000010ff */
        /* <DEDUP_REMOVED lines=11> */
[----:B------:R4:W-:Y:S01]  /*160f0*/  MUFU.EX2 R44, R28 ;  /* 0x0000001c002c7308 */ /* 0x0009e20000000800 */
[--C-:B------:R-:W-:Y:S01]  /*16100*/  FFMA.FTZ R56, R61, UR4, -R130.reuse ;  /* 0x000000043d387c23 */ /* 0x100fe20008010882 */
[C---:B------:R-:W-:Y:S01]  /*16110*/  HMMA.16816.F32.BF16 R164, R12.reuse, R22, R164 ;  /* 0x000000160ca4723c */ /* 0x040fe200000418a4 */
[----:B------:R-:W2:Y:S07]  /*16120*/  LDSM.16.MT88.4 R20, [R154+0x1000] ;  /* 0x001000009a14783b */ /* 0x000eae0000004200 */
[----:B------:R-:W-:Y:S01]  /*16130*/  MUFU.EX2 R40, R40 ;  /* 0x0000002800287308 */ /* 0x000fe20000000800 */
[--C-:B------:R-:W-:Y:S01]  /*16140*/  FFMA.FTZ R59, R63, UR4, -R130.reuse ;  /* 0x000000043f3b7c23 */ /* 0x100fe20008010882 */
[--C-:B------:R-:W-:Y:S01]  /*16150*/  FFMA.FTZ R61, R60, UR4, -R133.reuse ;  /* 0x000000043c3d7c23 */ /* 0x100fe20008010885 */
[--C-:B------:R-:W-:Y:S07]  /*16160*/  FFMA.FTZ R60, R62, UR4, -R133.reuse ;  /* 0x000000043e3c7c23 */ /* 0x100fee0008010885 */
[----:B------:R-:W2:Y:S01]  /*16170*/  MUFU.EX2 R41, R41 ;  /* 0x0000002900297308 */ /* 0x000ea20000000800 */
[--C-:B------:R-:W-:Y:S01]  /*16180*/  FFMA.FTZ R63, R64, UR4, -R133.reuse ;  /* 0x00000004403f7c23 */ /* 0x100fe20008010885 */
[C---:B---3--:R-:W-:Y:S08]  /*16190*/  HMMA.16816.F32.BF16 R160, R12.reuse, R24, R160 ;  /* 0x000000180ca0723c */ /* 0x048ff000000418a0 */
[----:B------:R-:W-:Y:S01]  /*161a0*/  MUFU.EX2 R43, R43 ;  /* 0x0000002b002b7308 */ /* 0x000fe20000000800 */
[--C-:B------:R-:W-:Y:S01]  /*161b0*/  FFMA.FTZ R64, R69, UR4, -R130.reuse ;  /* 0x0000000445407c23 */ /* 0x100fe20008010882 */
[----:B----4-:R-:W-:Y:S01]  /*161c0*/  LDSM.16.MT88.4 R28, [R181+0x6800] ;  /* 0x00680000b51c783b */ /* 0x010fe20000004200 */
[--C-:B------:R-:W-:Y:S07]  /*161d0*/  FFMA.FTZ R69, R68, UR4, -R133.reuse ;  /* 0x0000000444457c23 */ /* 0x100fee0008010885 */
[----:B------:R-:W3:Y:S01]  /*161e0*/  MUFU.EX2 R184, R184 ;  /* 0x000000b800b87308 */ /* 0x000ee20000000800 */
[--C-:B------:R-:W-:Y:S01]  /*161f0*/  FFMA.FTZ R62, R65, UR4, -R130.reuse ;  /* 0x00000004413e7c23 */ /* 0x100fe20008010882 */
[----:B------:R-:W-:Y:S08]  /*16200*/  HMMA.16816.F32.BF16 R156, R12, R26, R156 ;  /* 0x0000001a0c9c723c */ /* 0x000ff0000004189c */
[----:B------:R-:W4:Y:S01]  /*16210*/  MUFU.EX2 R45, R45 ;  /* 0x0000002d002d7308 */ /* 0x000f220000000800 */
[----:B-----5:R-:W-:Y:S01]  /*16220*/  F2FP.BF16.F32.PACK_AB R12, R146, R33 ;  /* 0x00000021920c723e */ /* 0x020fe200000010ff */
[----:B------:R-:W5:Y:S01]  /*16230*/  LDSM.16.MT88.4 R24, [R181+0x6400] ;  /* 0x00640000b518783b */ /* 0x000f620000004200 */
[----:B------:R-:W-:Y:S07]  /*16240*/  F2FP.BF16.F32.PACK_AB R14, R34, R35 ;  /* 0x00000023220e723e */ /* 0x000fee00000010ff */
[----:B------:R-:W-:Y:S01]  /*16250*/  MUFU.EX2 R46, R46 ;  /* 0x0000002e002e7308 */ /* 0x000fe20000000800 */
[----:B-1----:R-:W-:Y:S01]  /*16260*/  F2FP.BF16.F32.PACK_AB R13, R37, R36 ;  /* 0x00000024250d723e */ /* 0x002fe200000010ff */
[--C-:B------:R-:W-:Y:S01]  /*16270*/  FFMA.FTZ R65, R67, UR4, -R130.reuse ;  /* 0x0000000443417c23 */ /* 0x100fe20008010882 */
[----:B--2---:R-:W-:Y:S07]  /*16280*/  F2FP.BF16.F32.PACK_AB R15, R39, R38 ;  /* 0x00000026270f723e */ /* 0x004fee00000010ff */
[----:B------:R-:W1:Y:S01]  /*16290*/  MUFU.EX2 R47, R47 ;  /* 0x0000002f002f7308 */ /* 0x000e620000000800 */
        /* <DEDUP_REMOVED lines=13> */
[----:B------:R-:W2:Y:S07]  /*16370*/  LDSM.16.MT88.4 R16, [R154+0x1400] ;  /* 0x001400009a10783b */ /* 0x000eae0000004200 */
[----:B------:R-:W-:Y:S01]  /*16380*/  MUFU.EX2 R50, R50 ;  /* 0x0000003200327308 */ /* 0x000fe20000000800 */
[----:B------:R-:W-:Y:S09]  /*16390*/  MOV R155, R129 ;  /* 0x00000081009b7202 */ /* 0x000ff20000000f00 */
[----:B------:R-:W-:Y:S01]  /*163a0*/  MUFU.EX2 R81, R81 ;  /* 0x0000005100517308 */ /* 0x000fe20000000800 */
[C---:B------:R-:W-:Y:S09]  /*163b0*/  HMMA.16816.F32.BF16 R160, R12.reuse, R20, R160 ;  /* 0x000000140ca0723c */ /* 0x040ff200000418a0 */
[----:B------:R-:W2:Y:S10]  /*163c0*/  MUFU.EX2 R53, R53 ;  /* 0x0000003500357308 */ /* 0x000eb40000000800 */
[----:B------:R-:W-:Y:S01]  /*163d0*/  MUFU.EX2 R52, R52 ;  /* 0x0000003400347308 */ /* 0x000fe20000000800 */
[----:B------:R-:W-:Y:S01]  /*163e0*/  HMMA.16816.F32.BF16 R156, R12, R22, R156 ;  /* 0x000000160c9c723c */ /* 0x000fe2000004189c */
[----:B------:R-:W2:Y:S08]  /*163f0*/  LDSM.16.MT88.4 R20, [R154+0x1800] ;  /* 0x001800009a14783b */ /* 0x000eb00000004200 */
[----:B------:R-:W2:Y:S01]  /*16400*/  MUFU.EX2 R55, R55 ;  /* 0x0000003700377308 */ /* 0x000ea20000000800 */
[----:B------:R-:W-:Y:S02]  /*16410*/  F2FP.BF16.F32.PACK_AB R12, R41, R40 ;  /* 0x00000028290c723e */ /* 0x000fe400000010ff */
[----:B---3--:R-:W-:Y:S07]  /*16420*/  F2FP.BF16.F32.PACK_AB R14, R184, R43 ;  /* 0x0000002bb80e723e */ /* 0x008fee00000010ff */
[----:B------:R-:W-:Y:S01]  /*16430*/  MUFU.EX2 R54, R54 ;  /* 0x0000003600367308 */ /* 0x000fe20000000800 */
[----:B----4-:R-:W-:Y:S02]  /*16440*/  F2FP.BF16.F32.PACK_AB R13, R45, R44 ;  /* 0x0000002c2d0d723e */ /* 0x010fe400000010ff */
[----:B-1----:R-:W-:Y:S07]  /*16450*/  F2FP.BF16.F32.PACK_AB R15, R47, R46 ;  /* 0x0000002e2f0f723e */ /* 0x002fee00000010ff */
[----:B------:R-:W1:Y:S10]  /*16460*/  MUFU.EX2 R57, R57 ;  /* 0x0000003900397308 */ /* 0x000e740000000800 */
[----:B------:R-:W-:Y:S01]  /*16470*/  MUFU.EX2 R56, R56 ;  /* 0x0000003800387308 */ /* 0x000fe20000000800 */
[C---:B-----5:R-:W-:Y:S09]  /*16480*/  HMMA.16816.F32.BF16 R168, R12.reuse, R24, R168 ;  /* 0x000000180ca8723c */ /* 0x060ff200000418a8 */
[----:B------:R-:W3:Y:S10]  /*16490*/  MUFU.EX2 R59, R59 ;  /* 0x0000003b003b7308 */ /* 0x000ef40000000800 */
[----:B------:R-:W-:Y:S01]  /*164a0*/  MUFU.EX2 R58, R58 ;  /* 0x0000003a003a7308 */ /* 0x000fe20000000800 */
[C---:B------:R-:W-:Y:S01]  /*164b0*/  HMMA.16816.F32.BF16 R164, R12.reuse, R26, R164 ;  /* 0x0000001a0ca4723c */ /* 0x040fe200000418a4 */
[----:B------:R-:W-:Y:S08]  /*164c0*/  LDSM.16.MT88.4 R24, [R154+0x1c00] ;  /* 0x001c00009a18783b */ /* 0x000ff00000004200 */
[----:B------:R-:W4:Y:S10]  /*164d0*/  MUFU.EX2 R61, R61 ;  /* 0x0000003d003d7308 */ /* 0x000f340000000800 */
[----:B------:R-:W-:Y:S01]  /*164e0*/  MUFU.EX2 R60, R60 ;  /* 0x0000003c003c7308 */ /* 0x000fe20000000800 */
[C---:B--2---:R-:W-:Y:S09]  /*164f0*/  HMMA.16816.F32.BF16 R160, R12.reuse, R16, R160 ;  /* 0x000000100ca0723c */ /* 0x044ff200000418a0 */
[----:B------:R-:W2:Y:S10]  /*16500*/  MUFU.EX2 R63, R63 ;  /* 0x0000003f003f7308 */ /* 0x000eb40000000800 */
[----:B------:R-:W-:Y:S01]  /*16510*/  MUFU.EX2 R62, R62 ;  /* 0x0000003e003e7308 */ /* 0x000fe20000000800 */
[----:B------:R-:W-:Y:S01]  /*16520*/  HMMA.16816.F32.BF16 R156, R12, R18, R156 ;  /* 0x000000120c9c723c */ /* 0x000fe2000004189c */
[----:B------:R-:W5:Y:S08]  /*16530*/  LDSM.16.MT88.4 R16, [R181+0x6c00] ;  /* 0x006c0000b510783b */ /* 0x000f700000004200 */
[----:B------:R-:W5:Y:S01]  /*16540*/  MUFU.EX2 R65, R65 ;  /* 0x0000004100417308 */ /* 0x000f620000000800 */
[----:B------:R-:W-:Y:S02]  /*16550*/  F2FP.BF16.F32.PACK_AB R12, R49, R42 ;  /* 0x0000002a310c723e */ /* 0x000fe400000010ff */
[----:B------:R-:W-:Y:S07]  /*16560*/  F2FP.BF16.F32.PACK_AB R14, R51, R48 ;  /* 0x00000030330e723e */ /* 0x000fee00000010ff */
[----:B------:R-:W-:Y:S01]  /*16570*/  MUFU.EX2 R64, R64 ;  /* 0x0000004000407308 */ /* 0x000fe20000000800 */
[----:B------:R-:W-:Y:S02]  /*16580*/  F2FP.BF16.F32.PACK_AB R13, R53, R50 ;  /* 0x00000032350d723e */ /* 0x000fe400000010ff */
[----:B------:R-:W-:Y:S07]  /*16590*/  F2FP.BF16.F32.PACK_AB R15, R55, R52 ;  /* 0x00000034370f723e */ /* 0x000fee00000010ff */
[----:B------:R-:W5:Y:S10]  /*165a0*/  MUFU.EX2 R67, R67 ;  /* 0x0000004300437308 */ /* 0x000f740000000800 */
[----:B------:R-:W-:Y:S01]  /*165b0*/  MUFU.EX2 R69, R69 ;  /* 0x0000004500457308 */ /* 0x000fe20000000800 */
[C---:B------:R-:W-:Y:S09]  /*165c0*/  HMMA.16816.F32.BF16 R168, R12.reuse, R28, R168 ;  /* 0x0000001c0ca8723c */ /* 0x040ff200000418a8 */
[----:B------:R-:W-:Y:S01]  /*165d0*/  MUFU.EX2 R70, R70 ;  /* 0x0000004600467308 */ /* 0x000fe20000000800 */
        /* <DEDUP_REMOVED lines=9> */
[----:B------:R-:W-:Y:S07]  /*16670*/  FADD.FTZ R86, R189, R2 ;  /* 0x00000002bd567221 */ /* 0x000fee0000010000 */
[----:B------:R5:W5:Y:S01]  /*16680*/  MUFU.EX2 R68, R28 ;  /* 0x0000001c00447308 */ /* 0x000b620000000800 */
[C---:B------:R-:W-:Y:S09]  /*16690*/  HMMA.16816.F32.BF16 R160, R12.reuse, R20, R160 ;  /* 0x000000140ca0723c */ /* 0x040ff200000418a0 */
[----:B------:R-:W-:Y:S10]  /*166a0*/  MUFU.EX2 R80, R80 ;  /* 0x0000005000507308 */ /* 0x000ff40000000800 */
[----:B------:R-:W5:Y:S01]  /*166b0*/  MUFU.EX2 R73, R73 ;  /* 0x0000004900497308 */ /* 0x000f620000000800 */
[----:B------:R-:W-:Y:S01]  /*166c0*/  HMMA.16816.F32.BF16 R156, R12, R22, R156 ;  /* 0x000000160c9c723c */ /* 0x000fe2000004189c */
[----:B------:R-:W5:Y:S08]  /*166d0*/  LDSM.16.MT88.4 R20, [R181+0x7000] ;  /* 0x00700000b514783b */ /* 0x000f700000004200 */
[----:B------:R-:W-:Y:S01]  /*166e0*/  MUFU.EX2 R72, R72 ;  /* 0x0000004800487308 */ /* 0x000fe20000000800 */
[----:B-1----:R-:W-:Y:S02]  /*166f0*/  F2FP.BF16.F32.PACK_AB R12, R57, R54 ;  /* 0x00000036390c723e */ /* 0x002fe400000010ff */
[----:B---3--:R-:W-:Y:S07]  /*16700*/  F2FP.BF16.F32.PACK_AB R14, R59, R56 ;  /* 0x000000383b0e723e */ /* 0x008fee00000010ff */
[----:B------:R-:W1:Y:S01]  /*16710*/  MUFU.EX2 R75, R75 ;  /* 0x0000004b004b7308 */ /* 0x000e620000000800 */
[----:B----4-:R-:W-:Y:S02]  /*16720*/  F2FP.BF16.F32.PACK_AB R13, R61, R58 ;  /* 0x0000003a3d0d723e */ /* 0x010fe400000010ff */
[----:B--2---:R-:W-:Y:S01]  /*16730*/  F2FP.BF16.F32.PACK_AB R15, R63, R60 ;  /* 0x0000003c3f0f723e */ /* 0x004fe200000010ff */
[----:B-----5:R-:W-:Y:S06]  /*16740*/  LDSM.16.MT88.4 R28, [R181+0x7400] ;  /* 0x00740000b51c783b */ /* 0x020fec0000004200 */
[----:B------:R-:W-:Y:S10]  /*16750*/  MUFU.EX2 R74, R74 ;  /* 0x0000004a004a7308 */ /* 0x000ff40000000800 */
[----:B------:R-:W2:Y:S01]  /*16760*/  MUFU.EX2 R77, R77 ;  /* 0x0000004d004d7308 */ /* 0x000ea20000000800 */
[C---:B------:R-:W-:Y:S09]  /*16770*/  HMMA.16816.F32.BF16 R168, R12.reuse, R16, R168 ;  /* 0x000000100ca8723c */ /* 0x040ff200000418a8 */
[----:B------:R-:W-:Y:S10]  /*16780*/  MUFU.EX2 R76, R76 ;  /* 0x0000004c004c7308 */ /* 0x000ff40000000800 */
[----:B------:R-:W3:Y:S01]  /*16790*/  MUFU.EX2 R79, R79 ;  /* 0x0000004f004f7308 */ /* 0x000ee20000000800 */
[C---:B------:R-:W-:Y:S01]  /*167a0*/  HMMA.16816.F32.BF16 R164, R12.reuse, R18, R164 ;  /* 0x000000120ca4723c */ /* 0x040fe200000418a4 */
[----:B------:R-:W4:Y:S08]  /*167b0*/  LDSM.16.MT88.4 R16, [R154+0x2000] ;  /* 0x002000009a10783b */ /* 0x000f300000004200 */
[----:B------:R-:W-:Y:S10]  /*167c0*/  MUFU.EX2 R78, R78 ;  /* 0x0000004e004e7308 */ /* 0x000ff40000000800 */
[----:B------:R-:W-:Y:S01]  /*167d0*/  MUFU.EX2 R87, R87 ;  /* 0x0000005700577308 */ /* 0x000fe20000000800 */
[C---:B------:R-:W-:Y:S08]  /*167e0*/  HMMA.16816.F32.BF16 R160, R12.reuse, R24, R160 ;  /* 0x000000180ca0723c */ /* 0x040ff000000418a0 */
[----:B------:R-:W-:Y:S01]  /*167f0*/  HMMA.16816.F32.BF16 R156, R12, R26, R156 ;  /* 0x0000001a0c9c723c */ /* 0x000fe2000004189c */
[----:B------:R-:W5:Y:S02]  /*16800*/  LDSM.16.MT88.4 R24, [R154+0x2400] ;  /* 0x002400009a18783b */ /* 0x000f640000004200 */
[----:B------:R-:W-:Y:S02]  /*16810*/  F2FP.BF16.F32.PACK_AB R12, R65, R62 ;  /* 0x0000003e410c723e */ /* 0x000fe400000010ff */
[----:B------:R-:W-:Y:S02]  /*16820*/  F2FP.BF16.F32.PACK_AB R14, R67, R64 ;  /* 0x00000040430e723e */ /* 0x000fe400000010ff */
[----:B------:R-:W-:Y:S02]  /*16830*/  F2FP.BF16.F32.PACK_AB R13, R69, R68 ;  /* 0x00000044450d723e */ /* 0x000fe400000010ff */
        /* <DEDUP_REMOVED lines=8> */
[C---:B----4-:R-:W-:Y:S08]  /*168c0*/  HMMA.16816.F32.BF16 R160, R12.reuse, R16, R160 ;  /* 0x000000100ca0723c */ /* 0x050ff000000418a0 */
[----:B------:R-:W-:Y:S01]  /*168d0*/  HMMA.16816.F32.BF16 R156, R12, R18, R156 ;  /* 0x000000120c9c723c */ /* 0x000fe2000004189c */
[----:B------:R-:W4:Y:S02]  /*168e0*/  LDSM.16.MT88.4 R16, [R181+0x7800] ;  /* 0x00780000b510783b */ /* 0x000f240000004200 */
[----:B------:R-:W-:Y:S02]  /*168f0*/  F2FP.BF16.F32.PACK_AB R12, R73, R66 ;  /* 0x00000042490c723e */ /* 0x000fe400000010ff */
[----:B-1----:R-:W-:Y:S02]  /*16900*/  F2FP.BF16.F32.PACK_AB R14, R75, R72 ;  /* 0x000000484b0e723e */ /* 0x002fe400000010ff */
[----:B--2---:R-:W-:Y:S02]  /*16910*/  F2FP.BF16.F32.PACK_AB R13, R77, R74 ;  /* 0x0000004a4d0d723e */ /* 0x004fe400000010ff */
[----:B---3--:R-:W-:Y:S07]  /*16920*/  F2FP.BF16.F32.PACK_AB R15, R79, R76 ;  /* 0x0000004c4f0f723e */ /* 0x008fee00000010ff */
[C---:B------:R-:W-:Y:S01]  /*16930*/  HMMA.16816.F32.BF16 R168, R12.reuse, R28, R168 ;  /* 0x0000001c0ca8723c */ /* 0x040fe200000418a8 */
[----:B------:R1:W2:Y:S02]  /*16940*/  MUFU.EX2 R29, R20 ;  /* 0x00000014001d7308 */ /* 0x0002a40000000800 */
[--C-:B------:R-:W-:Y:S01]  /*16950*/  FFMA.FTZ R28, R85, UR4, -R130.reuse ;  /* 0x00000004551c7c23 */ /* 0x100fe20008010882 */
[--C-:B------:R-:W-:Y:S01]  /*16960*/  FFMA.FTZ R85, R89, UR4, -R130.reuse ;  /* 0x0000000459557c23 */ /* 0x100fe20008010882 */
[--C-:B------:R-:W-:Y:S03]  /*16970*/  FFMA.FTZ R89, R92, UR4, -R133.reuse ;  /* 0x000000045c597c23 */ /* 0x100fe60008010885 */
[C---:B------:R-:W-:Y:S03]  /*16980*/  HMMA.16816.F32.BF16 R164, R12.reuse, R30, R164 ;  /* 0x0000001e0ca4723c */ /* 0x040fe600000418a4 */
[----:B------:R3:W-:Y:S01]  /*16990*/  MUFU.EX2 R30, R82 ;  /* 0x00000052001e7308 */ /* 0x0007e20000000800 */
[----:B------:R-:W-:Y:S01]  /*169a0*/  FFMA.FTZ R31, R84, UR4, -R133 ;  /* 0x00000004541f7c23 */ /* 0x000fe20008010885 */
[--C-:B------:R-:W-:Y:S08]  /*169b0*/  FFMA.FTZ R84, R93, UR4, -R130.reuse ;  /* 0x000000045d547c23 */ /* 0x100ff00008010882 */
[----:B------:R-:W4:Y:S01]  /*169c0*/  MUFU.EX2 R28, R28 ;  /* 0x0000001c001c7308 */ /* 0x000f220000000800 */
[----:B-1----:R-:W1:Y:S01]  /*169d0*/  LDSM.16.MT88.4 R20, [R154+0x2800] ;  /* 0x002800009a14783b */ /* 0x002e620000004200 */
[C---:B-----5:R-:W-:Y:S08]  /*169e0*/  HMMA.16816.F32.BF16 R160, R12.reuse, R24, R160 ;  /* 0x000000180ca0723c */ /* 0x060ff000000418a0 */
[----:B------:R-:W5:Y:S10]  /*169f0*/  MUFU.EX2 R31, R31 ;  /* 0x0000001f001f7308 */ /* 0x000f740000000800 */
[----:B------:R-:W-:Y:S01]  /*16a00*/  MUFU.EX2 R85, R85 ;  /* 0x0000005500557308 */ /* 0x000fe20000000800 */
[----:B---3--:R-:W-:Y:S01]  /*16a10*/  FFMA.FTZ R82, R91, UR4, -R130 ;  /* 0x000000045b527c23 */ /* 0x008fe20008010882 */
[----:B------:R-:W-:Y:S08]  /*16a20*/  HMMA.16816.F32.BF16 R156, R12, R26, R156 ;  /* 0x0000001a0c9c723c */ /* 0x000ff0000004189c */
[----:B------:R-:W-:Y:S01]  /*16a30*/  MUFU.EX2 R84, R84 ;  /* 0x0000005400547308 */ /* 0x000fe20000000800 */
[----:B------:R-:W3:Y:S01]  /*16a40*/  LDSM.16.MT88.4 R24, [R181+0x7c00] ;  /* 0x007c0000b518783b */ /* 0x000ee20000004200 */
[----:B--2---:R-:W-:Y:S02]  /*16a50*/  F2FP.BF16.F32.PACK_AB R12, R29, R78 ;  /* 0x0000004e1d0c723e */ /* 0x004fe400000010ff */
[----:B----4-:R-:W-:Y:S06]  /*16a60*/  F2FP.BF16.F32.PACK_AB R14, R81, R28 ;  /* 0x0000001c510e723e */ /* 0x010fec00000010ff */
[----:B------:R-:W2:Y:S01]  /*16a70*/  MUFU.EX2 R82, R82 ;  /* 0x0000005200527308 */ /* 0x000ea20000000800 */
[----:B-----5:R-:W-:Y:S02]  /*16a80*/  F2FP.BF16.F32.PACK_AB R13, R31, R30 ;  /* 0x0000001e1f0d723e */ /* 0x020fe400000010ff */
[----:B------:R-:W-:Y:S07]  /*16a90*/  F2FP.BF16.F32.PACK_AB R15, R83, R80 ;  /* 0x00000050530f723e */ /* 0x000fee00000010ff */
[----:B------:R-:W-:Y:S01]  /*16aa0*/  MUFU.EX2 R89, R89 ;  /* 0x0000005900597308 */ /* 0x000fe20000000800 */
[C---:B------:R-:W-:Y:S03]  /*16ab0*/  HMMA.16816.F32.BF16 R168, R12.reuse, R16, R168 ;  /* 0x000000100ca8723c */ /* 0x040fe600000418a8 */
[----:B------:R-:W-:Y:S06]  /*16ac0*/  FADD.FTZ R17, R191, R86 ;  /* 0x00000056bf117221 */ /* 0x000fec0000010000 */
[----:B------:R4:W5:Y:S01]  /*16ad0*/  MUFU.EX2 R86, R90 ;  /* 0x0000005a00567308 */ /* 0x0009620000000800 */
[----:B------:R-:W-:Y:S01]  /*16ae0*/  FADD.FTZ R17, R134, R17 ;  /* 0x0000001186117221 */ /* 0x000fe20000010000 */
[C---:B------:R-:W-:Y:S03]  /*16af0*/  HMMA.16816.F32.BF16 R164, R12.reuse, R18, R164 ;  /* 0x000000120ca4723c */ /* 0x040fe600000418a4 */
[----:B------:R-:W-:Y:S01]  /*16b00*/  FADD.FTZ R19, R9, R132 ;  /* 0x0000008409137221 */ /* 0x000fe20000010000 */
[----:B------:R-:W-:Y:S04]  /*16b10*/  FADD.FTZ R190, R190, R17 ;  /* 0x00000011bebe7221 */ /* 0x000fe80000010000 */
[----:B------:R-:W3:Y:S01]  /*16b20*/  MUFU.EX2 R9, R94 ;  /* 0x0000005e00097308 */ /* 0x000ee20000000800 */
[----:B------:R-:W-:Y:S01]  /*16b30*/  FADD.FTZ R188, R188, R19 ;  /* 0x00000013bcbc7221 */ /* 0x000fe20000010000 */
[C---:B-1----:R-:W-:Y:S01]  /*16b40*/  HMMA.16816.F32.BF16 R160, R12.reuse, R20, R160 ;  /* 0x000000140ca0723c */ /* 0x042fe200000418a0 */
[----:B------:R-:W1:Y:S02]  /*16b50*/  LDSM.16.MT88.4 R16, [R154+0x2c00] ;  /* 0x002c00009a10783b */ /* 0x000e640000004200 */
[----:B------:R-:W-:Y:S01]  /*16b60*/  FADD.FTZ R193, R193, R190 ;  /* 0x000000bec1c17221 */ /* 0x000fe20000010000 */
[----:B------:R-:W-:Y:S01]  /*16b70*/  FADD.FTZ R21, R11, R188 ;  /* 0x000000bc0b157221 */ /* 0x000fe20000010000 */
[--C-:B------:R-:W-:Y:S01]  /*16b80*/  FFMA.FTZ R11, R99, UR4, -R130.reuse ;  /* 0x00000004630b7c23 */ /* 0x100fe20008010882 */
[----:B----4-:R-:W-:Y:S01]  /*16b90*/  FFMA.FTZ R90, R97, UR4, -R130 ;  /* 0x00000004615a7c23 */ /* 0x010fe20008010882 */
[----:B------:R-:W-:Y:S01]  /*16ba0*/  FADD.FTZ R192, R192, R193 ;  /* 0x000000c1c0c07221 */ /* 0x000fe20000010000 */
[----:B------:R-:W-:Y:S03]  /*16bb0*/  HMMA.16816.F32.BF16 R156, R12, R22, R156 ;  /* 0x000000160c9c723c */ /* 0x000fe6000004189c */
[----:B------:R-:W-:Y:S01]  /*16bc0*/  FADD.FTZ R91, R10, R21 ;  /* 0x000000150a5b7221 */ /* 0x000fe20000010000 */
[----:B------:R-:W-:Y:S01]  /*16bd0*/  FADD.FTZ R195, R195, R192 ;  /* 0x000000c0c3c37221 */ /* 0x000fe20000010000 */
[----:B--2---:R-:W-:Y:S01]  /*16be0*/  F2FP.BF16.F32.PACK_AB R12, R82, R85 ;  /* 0x00000055520c723e */ /* 0x004fe200000010ff */
[----:B------:R-:W2:Y:S01]  /*16bf0*/  LDSM.16.MT88.4 R20, [R181+0x8000] ;  /* 0x00800000b514783b */ /* 0x000ea20000004200 */
[----:B------:R-:W-:Y:S01]  /*16c00*/  FADD.FTZ R194, R194, R91 ;  /* 0x0000005bc2c27221 */ /* 0x000fe20000010000 */
[----:B------:R-:W-:Y:S01]  /*16c10*/  FADD.FTZ R198, R198, R195 ;  /* 0x000000c3c6c67221 */ /* 0x000fe20000010000 */
[----:B------:R-:W-:Y:S01]  /*16c20*/  F2FP.BF16.F32.PACK_AB R14, R87, R84 ;  /* 0x00000054570e723e */ /* 0x000fe200000010ff */
[----:B------:R-:W-:Y:S01]  /*16c30*/  FFMA.FTZ R91, R104, UR4, -R133 ;  /* 0x00000004685b7c23 */ /* 0x000fe20008010885 */
[----:B------:R-:W-:Y:S01]  /*16c40*/  FADD.FTZ R197, R197, R194 ;  /* 0x000000c2c5c57221 */ /* 0x000fe20000010000 */
[----:B------:R-:W-:Y:S01]  /*16c50*/  FADD.FTZ R143, R143, R198 ;  /* 0x000000c68f8f7221 */ /* 0x000fe20000010000 */
[----:B-----5:R-:W-:Y:S01]  /*16c60*/  F2FP.BF16.F32.PACK_AB R13, R89, R86 ;  /* 0x00000056590d723e */ /* 0x020fe200000010ff */
[----:B------:R-:W-:Y:S01]  /*16c70*/  MUFU.EX2 R11, R11 ;  /* 0x0000000b000b7308 */ /* 0x000fe20000000800 */
[----:B------:R-:W-:Y:S01]  /*16c80*/  FADD.FTZ R196, R196, R197 ;  /* 0x000000c5c4c47221 */ /* 0x000fe20000010000 */
[----:B------:R-:W-:Y:S01]  /*16c90*/  FADD.FTZ R142, R142, R143 ;  /* 0x0000008f8e8e7221 */ /* 0x000fe20000010000 */
[----:B---3--:R-:W-:Y:S07]  /*16ca0*/  F2FP.BF16.F32.PACK_AB R15, R88, R9 ;  /* 0x00000009580f723e */ /* 0x008fee00000010ff */
[----:B------:R-:W-:Y:S01]  /*16cb0*/  MUFU.EX2 R10, R101 ;  /* 0x00000065000a7308 */ /* 0x000fe20000000800 */
[----:B------:R-:W-:Y:S01]  /*16cc0*/  FADD.FTZ R141, R141, R196 ;  /* 0x000000c48d8d7221 */ /* 0x000fe20000010000 */
[----:B------:R-:W-:Y:S08]  /*16cd0*/  FADD.FTZ R199, R199, R142 ;  /* 0x0000008ec7c77221 */ /* 0x000ff00000010000 */
[----:B------:R-:W3:Y:S01]  /*16ce0*/  MUFU.EX2 R90, R90 ;  /* 0x0000005a005a7308 */ /* 0x000ee20000000800 */
        /* <DEDUP_REMOVED lines=8> */
[C---:B------:R-:W-:Y:S08]  /*16d70*/  HMMA.16816.F32.BF16 R164, R12.reuse, R26, R164 ;  /* 0x0000001a0ca4723c */ /* 0x040ff000000418a4 */
[----:B------:R-:W-:Y:S01]  /*16d80*/  MUFU.EX2 R27, R100 ;  /* 0x00000064001b7308 */ /* 0x000fe20000000800 */
[----:B------:R-:W-:Y:S01]  /*16d90*/  FADD.FTZ R32, R32, R145 ;  /* 0x0000009120207221 */ /* 0x000fe20000010000 */
[----:B------:R-:W-:Y:S08]  /*16da0*/  FFMA.FTZ R26, R102, UR4, -R133 ;  /* 0x00000004661a7c23 */ /* 0x000ff00008010885 */
[----:B------:R-:W5:Y:S01]  /*16db0*/  MUFU.EX2 R24, R24 ;  /* 0x0000001800187308 */ /* 0x000f620000000800 */
[----:B------:R-:W-:Y:S01]  /*16dc0*/  FADD.FTZ R147, R147, R32 ;  /* 0x0000002093937221 */ /* 0x000fe20000010000 */
[C---:B-1----:R-:W-:Y:S08]  /*16dd0*/  HMMA.16816.F32.BF16 R160, R12.reuse, R16, R160 ;  /* 0x000000100ca0723c */ /* 0x042ff000000418a0 */
[----:B------:R-:W1:Y:S01]  /*16de0*/  MUFU.EX2 R26, R26 ;  /* 0x0000001a001a7308 */ /* 0x000e620000000800 */
[----:B------:R-:W-:Y:S01]  /*16df0*/  FADD.FTZ R16, R200, R201 ;  /* 0x000000c9c8107221 */ /* 0x000fe20000010000 */
[----:B------:R-:W-:Y:S01]  /*16e00*/  FADD.FTZ R36, R36, R147 ;  /* 0x0000009324247221 */ /* 0x000fe20000010000 */
[----:B------:R-:W-:Y:S02]  /*16e10*/  FFMA.FTZ R32, R109, UR4, -R130 ;  /* 0x000000046d207c23 */ /* 0x000fe40008010882 */
[----:B------:R-:W-:Y:S01]  /*16e20*/  FADD.FTZ R16, R203, R16 ;  /* 0x00000010cb107221 */ /* 0x000fe20000010000 */
[----:B------:R-:W-:Y:S03]  /*16e30*/  HMMA.16816.F32.BF16 R156, R12, R18, R156 ;  /* 0x000000120c9c723c */ /* 0x000fe6000004189c */
[----:B------:R-:W-:Y:S01]  /*16e40*/  FADD.FTZ R33, R33, R16 ;  /* 0x0000001021217221 */ /* 0x000fe20000010000 */
[----:B------:R-:W-:Y:S01]  /*16e50*/  FADD.FTZ R37, R37, R36 ;  /* 0x0000002425257221 */ /* 0x000fe20000010000 */
[----:B------:R-:W2:Y:S01]  /*16e60*/  LDSM.16.MT88.4 R16, [R154+0x3000] ;  /* 0x003000009a10783b */ /* 0x000ea20000004200 */
[----:B---3--:R-:W-:Y:S01]  /*16e70*/  F2FP.BF16.F32.PACK_AB R12, R11, R90 ;  /* 0x0000005a0b0c723e */ /* 0x008fe200000010ff */
[----:B------:R-:W-:Y:S01]  /*16e80*/  FADD.FTZ R146, R146, R33 ;  /* 0x0000002192927221 */ /* 0x000fe20000010000 */
[----:B------:R-:W-:Y:S01]  /*16e90*/  FADD.FTZ R38, R38, R37 ;  /* 0x0000002526267221 */ /* 0x000fe20000010000 */
[----:B----4-:R-:W-:Y:S01]  /*16ea0*/  F2FP.BF16.F32.PACK_AB R14, R25, R10 ;  /* 0x0000000a190e723e */ /* 0x010fe200000010ff */
[----:B------:R-:W-:Y:S01]  /*16eb0*/  FFMA.FTZ R33, R107, UR4, -R130 ;  /* 0x000000046b217c23 */ /* 0x000fe20008010882 */
[----:B------:R-:W-:Y:S01]  /*16ec0*/  FADD.FTZ R35, R35, R146 ;  /* 0x0000009223237221 */ /* 0x000fe20000010000 */
[----:B------:R-:W-:Y:S01]  /*16ed0*/  FADD.FTZ R39, R39, R38 ;  /* 0x0000002627277221 */ /* 0x000fe20000010000 */
[----:B-----5:R-:W-:Y:S01]  /*16ee0*/  F2FP.BF16.F32.PACK_AB R13, R27, R24 ;  /* 0x000000181b0d723e */ /* 0x020fe200000010ff */
[----:B------:R-:W-:Y:S01]  /*16ef0*/  FFMA.FTZ R38, R106, UR4, -R133 ;  /* 0x000000046a267c23 */ /* 0x000fe20008010885 */
[----:B------:R-:W-:Y:S01]  /*16f00*/  FADD.FTZ R35, R34, R35 ;  /* 0x0000002322237221 */ /* 0x000fe20000010000 */
[----:B------:R-:W-:Y:S01]  /*16f10*/  FADD.FTZ R44, R44, R39 ;  /* 0x000000272c2c7221 */ /* 0x000fe20000010000 */
[----:B-1----:R-:W-:Y:S01]  /*16f20*/  F2FP.BF16.F32.PACK_AB R15, R91, R26 ;  /* 0x0000001a5b0f723e */ /* 0x002fe200000010ff */
[----:B------:R-:W-:Y:S01]  /*16f30*/  MUFU.EX2 R34, R105 ;  /* 0x0000006900227308 */ /* 0x000fe20000000800 */
[----:B------:R-:W-:Y:S01]  /*16f40*/  FADD.FTZ R36, R40, R35 ;  /* 0x0000002328247221 */ /* 0x000fe20000010000 */
[----:B------:R-:W-:Y:S01]  /*16f50*/  FADD.FTZ R45, R45, R44 ;  /* 0x0000002c2d2d7221 */ /* 0x000fe20000010000 */
[----:B------:R-:W-:Y:S07]  /*16f60*/  FFMA.FTZ R35, R111, UR4, -R130 ;  /* 0x000000046f237c23 */ /* 0x000fee0008010882 */
[----:B------:R-:W1:Y:S01]  /*16f70*/  MUFU.EX2 R33, R33 ;  /* 0x0000002100217308 */ /* 0x000e620000000800 */
[----:B------:R-:W-:Y:S01]  /*16f80*/  FADD.FTZ R36, R41, R36 ;  /* 0x0000002429247221 */ /* 0x000fe20000010000 */
[C---:B--2---:R-:W-:Y:S08]  /*16f90*/  HMMA.16816.F32.BF16 R168, R12.reuse, R20, R168 ;  /* 0x000000140ca8723c */ /* 0x044ff000000418a8 */
[----:B------:R-:W-:Y:S01]  /*16fa0*/  MUFU.EX2 R32, R32 ;  /* 0x0000002000207308 */ /* 0x000fe20000000800 */
[----:B------:R-:W-:Y:S01]  /*16fb0*/  FADD.FTZ R43, R43, R36 ;  /* 0x000000242b2b7221 */ /* 0x000fe20000010000 */
[----:B------:R-:W-:Y:S01]  /*16fc0*/  FADD.FTZ R46, R46, R45 ;  /* 0x0000002d2e2e7221 */ /* 0x000fe20000010000 */
        /* <DEDUP_REMOVED lines=8> */
[--C-:B------:R-:W-:Y:S01]  /*17050*/  FFMA.FTZ R36, R110, UR4, -R133.reuse ;  /* 0x000000046e247c23 */ /* 0x100fe20008010885 */
[----:B------:R-:W-:Y:S01]  /*17060*/  FFMA.FTZ R39, R112, UR4, -R133 ;  /* 0x0000000470277c23 */ /* 0x000fe20008010885 */
[----:B------:R-:W-:Y:S01]  /*17070*/  FADD.FTZ R50, R50, R47 ;  /* 0x0000002f32327221 */ /* 0x000fe20000010000 */
[----:B------:R-:W-:Y:S04]  /*17080*/  FADD.FTZ R49, R49, R42 ;  /* 0x0000002a31317221 */ /* 0x000fe80000010000 */
[----:B------:R-:W4:Y:S01]  /*17090*/  MUFU.EX2 R37, R37 ;  /* 0x0000002500257308 */ /* 0x000f220000000800 */
[----:B------:R-:W-:Y:S01]  /*170a0*/  FFMA.FTZ R40, R113, UR4, -R130 ;  /* 0x0000000471287c23 */ /* 0x000fe20008010882 */
[----:B------:R-:W-:Y:S01]  /*170b0*/  FADD.FTZ R53, R53, R50 ;  /* 0x0000003235357221 */ /* 0x000fe20000010000 */
[----:B------:R-:W-:Y:S01]  /*170c0*/  FADD.FTZ R48, R48, R49 ;  /* 0x0000003130307221 */ /* 0x000fe20000010000 */
[C---:B------:R-:W-:Y:S06]  /*170d0*/  HMMA.16816.F32.BF16 R160, R12.reuse, R16, R160 ;  /* 0x000000100ca0723c */ /* 0x040fec00000418a0 */
[----:B------:R-:W-:Y:S01]  /*170e0*/  MUFU.EX2 R36, R36 ;  /* 0x0000002400247308 */ /* 0x000fe20000000800 */
[----:B------:R-:W-:Y:S01]  /*170f0*/  FADD.FTZ R52, R52, R53 ;  /* 0x0000003534347221 */ /* 0x000fe20000010000 */
[----:B------:R-:W-:Y:S08]  /*17100*/  FADD.FTZ R51, R51, R48 ;  /* 0x0000003033337221 */ /* 0x000ff00000010000 */
[----:B------:R-:W5:Y:S01]  /*17110*/  MUFU.EX2 R39, R39 ;  /* 0x0000002700277308 */ /* 0x000f620000000800 */
[----:B------:R-:W-:Y:S01]  /*17120*/  FFMA.FTZ R43, R115, UR4, -R130 ;  /* 0x00000004732b7c23 */ /* 0x000fe20008010882 */
[----:B------:R-:W-:Y:S01]  /*17130*/  FADD.FTZ R55, R55, R52 ;  /* 0x0000003437377221 */ /* 0x000fe20000010000 */
[----:B------:R-:W-:Y:S01]  /*17140*/  HMMA.16816.F32.BF16 R156, R12, R18, R156 ;  /* 0x000000120c9c723c */ /* 0x000fe2000004189c */
[----:B------:R-:W3:Y:S06]  /*17150*/  LDSM.16.MT88.4 R16, [R154+0x3400] ;  /* 0x003400009a10783b */ /* 0x000eec0000004200 */
[----:B------:R-:W-:Y:S01]  /*17160*/  MUFU.EX2 R40, R40 ;  /* 0x0000002800287308 */ /* 0x000fe20000000800 */
[----:B------:R-:W-:Y:S01]  /*17170*/  FADD.FTZ R54, R54, R51 ;  /* 0x0000003336367221 */ /* 0x000fe20000010000 */
[----:B------:R-:W-:Y:S01]  /*17180*/  FADD.FTZ R58, R58, R55 ;  /* 0x000000373a3a7221 */ /* 0x000fe20000010000 */
[----:B-1----:R-:W-:Y:S07]  /*17190*/  F2FP.BF16.F32.PACK_AB R12, R33, R34 ;  /* 0x00000022210c723e */ /* 0x002fee00000010ff */
[----:B------:R-:W1:Y:S01]  /*171a0*/  MUFU.EX2 R43, R43 ;  /* 0x0000002b002b7308 */ /* 0x000e620000000800 */
[----:B------:R-:W-:Y:S01]  /*171b0*/  FADD.FTZ R57, R57, R54 ;  /* 0x0000003639397221 */ /* 0x000fe20000010000 */
[----:B------:R-:W-:Y:S01]  /*171c0*/  FADD.FTZ R61, R61, R58 ;  /* 0x0000003a3d3d7221 */ /* 0x000fe20000010000 */
[----:B--2---:R-:W-:Y:S01]  /*171d0*/  F2FP.BF16.F32.PACK_AB R14, R35, R32 ;  /* 0x00000020230e723e */ /* 0x004fe200000010ff */
[--C-:B------:R-:W-:Y:S01]  /*171e0*/  FFMA.FTZ R41, R117, UR4, -R130.reuse ;  /* 0x0000000475297c23 */ /* 0x100fe20008010882 */
[----:B------:R-:W-:Y:S01]  /*171f0*/  FADD.FTZ R56, R56, R57 ;  /* 0x0000003938387221 */ /* 0x000fe20000010000 */
[----:B------:R-:W-:Y:S01]  /*17200*/  FADD.FTZ R60, R60, R61 ;  /* 0x0000003d3c3c7221 */ /* 0x000fe20000010000 */
[----:B----4-:R-:W-:Y:S01]  /*17210*/  F2FP.BF16.F32.PACK_AB R13, R37, R38 ;  /* 0x00000026250d723e */ /* 0x010fe200000010ff */
[----:B------:R-:W-:Y:S01]  /*17220*/  FFMA.FTZ R42, R119, UR4, -R130 ;  /* 0x00000004772a7c23 */ /* 0x000fe20008010882 */
[----:B------:R-:W-:Y:S01]  /*17230*/  FADD.FTZ R59, R59, R56 ;  /* 0x000000383b3b7221 */ /* 0x000fe20000010000 */
[----:B------:R-:W-:Y:S01]  /*17240*/  FADD.FTZ R63, R63, R60 ;  /* 0x0000003c3f3f7221 */ /* 0x000fe20000010000 */
[----:B-----5:R-:W-:Y:S01]  /*17250*/  F2FP.BF16.F32.PACK_AB R15, R39, R36 ;  /* 0x00000024270f723e */ /* 0x020fe200000010ff */
[----:B------:R-:W-:Y:S01]  /*17260*/  MUFU.EX2 R41, R41 ;  /* 0x0000002900297308 */ /* 0x000fe20000000800 */
[----:B------:R-:W-:Y:S01]  /*17270*/  FADD.FTZ R62, R62, R59 ;  /* 0x0000003b3e3e7221 */ /* 0x000fe20000010000 */
[----:B------:R-:W-:Y:S01]  /*17280*/  FADD.FTZ R68, R68, R63 ;  /* 0x0000003f44447221 */ /* 0x000fe20000010000 */
[----:B------:R-:W-:Y:S07]  /*17290*/  FFMA.FTZ R45, R114, UR4, -R133 ;  /* 0x00000004722d7c23 */ /* 0x000fee0008010885 */
[----:B------:R-:W2:Y:S01]  /*172a0*/  MUFU.EX2 R42, R42 ;  /* 0x0000002a002a7308 */ /* 0x000ea20000000800 */
[----:B------:R-:W-:Y:S01]  /*172b0*/  FADD.FTZ R65, R65, R62 ;  /* 0x0000003e41417221 */ /* 0x000fe20000010000 */
[C---:B---3--:R-:W-:Y:S03]  /*172c0*/  HMMA.16816.F32.BF16 R168, R12.reuse, R20, R168 ;  /* 0x000000140ca8723c */ /* 0x048fe600000418a8 */
[----:B------:R-:W-:Y:S01]  /*172d0*/  FADD.FTZ R69, R69, R68 ;  /* 0x0000004445457221 */ /* 0x000fe20000010000 */
[----:B------:R-:W-:Y:S04]  /*172e0*/  FADD.FTZ R64, R64, R65 ;  /* 0x0000004140407221 */ /* 0x000fe80000010000 */
[----:B------:R-:W-:Y:S01]  /*172f0*/  MUFU.EX2 R45, R45 ;  /* 0x0000002d002d7308 */ /* 0x000fe20000000800 */
[----:B------:R-:W-:Y:S01]  /*17300*/  FFMA.FTZ R44, R116, UR4, -R133 ;  /* 0x00000004742c7c23 */ /* 0x000fe20008010885 */
[----:B------:R-:W-:Y:S01]  /*17310*/  FADD.FTZ R70, R70, R69 ;  /* 0x0000004546467221 */ /* 0x000fe20000010000 */
[C---:B------:R-:W-:Y:S01]  /*17320*/  HMMA.16816.F32.BF16 R164, R12.reuse, R22, R164 ;  /* 0x000000160ca4723c */ /* 0x040fe200000418a4 */
[----:B------:R-:W3:Y:S02]  /*17330*/  LDSM.16.MT88.4 R20, [R181+0x8800] ;  /* 0x00880000b514783b */ /* 0x000ee40000004200 */
[----:B------:R-:W-:Y:S01]  /*17340*/  FADD.FTZ R67, R67, R64 ;  /* 0x0000004043437221 */ /* 0x000fe20000010000 */
[----:B------:R-:W-:Y:S01]  /*17350*/  FADD.FTZ R71, R71, R70 ;  /* 0x0000004647477221 */ /* 0x000fe20000010000 */
[--C-:B------:R-:W-:Y:S01]  /*17360*/  FFMA.FTZ R46, R118, UR4, -R133.reuse ;  /* 0x00000004762e7c23 */ /* 0x100fe20008010885 */
[----:B------:R-:W-:Y:S01]  /*17370*/  FFMA.FTZ R47, R120, UR4, -R133 ;  /* 0x00000004782f7c23 */ /* 0x000fe20008010885 */
[----:B------:R-:W-:Y:S01]  /*17380*/  FADD.FTZ R66, R66, R67 ;  /* 0x0000004342427221 */ /* 0x000fe20000010000 */
[----:B------:R-:W-:Y:S01]  /*17390*/  FADD.FTZ R74, R74, R71 ;  /* 0x000000474a4a7221 */ /* 0x000fe20000010000 */
[C---:B------:R-:W-:Y:S01]  /*173a0*/  HMMA.16816.F32.BF16 R160, R12.reuse, R16, R160 ;  /* 0x000000100ca0723c */ /* 0x040fe200000418a0 */
[----:B------:R-:W4:Y:S02]  /*173b0*/  MUFU.EX2 R44, R44 ;  /* 0x0000002c002c7308 */ /* 0x000f240000000800 */
[----:B------:R-:W-:Y:S01]  /*173c0*/  FADD.FTZ R73, R73, R66 ;  /* 0x0000004249497221 */ /* 0x000fe20000010000 */
[----:B------:R-:W-:Y:S07]  /*173d0*/  FADD.FTZ R77, R77, R74 ;  /* 0x0000004a4d4d7221 */ /* 0x000fee0000010000 */
[----:B------:R-:W-:Y:S01]  /*173e0*/  MUFU.EX2 R46, R46 ;  /* 0x0000002e002e7308 */ /* 0x000fe20000000800 */
[----:B-1----:R-:W-:Y:S01]  /*173f0*/  F2FP.BF16.F32.PACK_AB R16, R43, R40 ;  /* 0x000000282b10723e */ /* 0x002fe200000010ff */
[----:B------:R-:W-:Y:S01]  /*17400*/  FADD.FTZ R72, R72, R73 ;  /* 0x0000004948487221 */ /* 0x000fe20000010000 */
[----:B------:R-:W-:Y:S07]  /*17410*/  HMMA.16816.F32.BF16 R156, R12, R18, R156 ;  /* 0x000000120c9c723c */ /* 0x000fee000004189c */
[----:B------:R-:W1:Y:S01]  /*17420*/  MUFU.EX2 R47, R47 ;  /* 0x0000002f002f7308 */ /* 0x000e620000000800 */
[----:B------:R-:W5:Y:S01]  /*17430*/  LDSM.16.MT88.4 R12, [R154+0x3800] ;  /* 0x003800009a0c783b */ /* 0x000f620000004200 */
[----:B------:R-:W-:Y:S01]  /*17440*/  FADD.FTZ R76, R76, R77 ;  /* 0x0000004d4c4c7221 */ /* 0x000fe20000010000 */
[----:B------:R-:W-:Y:S01]  /*17450*/  FADD.FTZ R75, R75, R72 ;  /* 0x000000484b4b7221 */ /* 0x000fe20000010000 */
[----:B--2---:R-:W-:Y:S01]  /*17460*/  F2FP.BF16.F32.PACK_AB R18, R42, R41 ;  /* 0x000000292a12723e */ /* 0x004fe200000010ff */
[----:B------:R-:W-:Y:S01]  /*17470*/  FFMA.FTZ R48, R121, UR4, -R130 ;  /* 0x0000000479307c23 */ /* 0x000fe20008010882 */
[----:B------:R-:W-:Y:S01]  /*17480*/  FADD.FTZ R79, R79, R76 ;  /* 0x0000004c4f4f7221 */ /* 0x000fe20000010000 */
[----:B------:R-:W-:Y:S01]  /*17490*/  FADD.FTZ R78, R78, R75 ;  /* 0x0000004b4e4e7221 */ /* 0x000fe20000010000 */
[----:B----4-:R-:W-:Y:S01]  /*174a0*/  F2FP.BF16.F32.PACK_AB R17, R44, R45 ;  /* 0x0000002d2c11723e */ /* 0x010fe200000010ff */
[----:B------:R-:W-:Y:S01]  /*174b0*/  FFMA.FTZ R49, R123, UR4, -R130 ;  /* 0x000000047b317c23 */ /* 0x000fe20008010882 */
[----:B------:R-:W-:Y:S01]  /*174c0*/  FADD.FTZ R30, R30, R79 ;  /* 0x0000004f1e1e7221 */ /* 0x000fe20000010000 */
[----:B------:R-:W-:Y:S01]  /*174d0*/  FADD.FTZ R29, R29, R78 ;  /* 0x0000004e1d1d7221 */ /* 0x000fe20000010000 */
[----:B------:R-:W-:Y:S01]  /*174e0*/  FFMA.FTZ R50, R122, UR4, -R133 ;  /* 0x000000047a327c23 */ /* 0x000fe20008010885 */
[----:B------:R-:W-:Y:S01]  /*174f0*/  MUFU.EX2 R48, R48 ;  /* 0x0000003000307308 */ /* 0x000fe20000000800 */
[----:B------:R-:W-:Y:S01]  /*17500*/  FADD.FTZ R31, R31, R30 ;  /* 0x0000001e1f1f7221 */ /* 0x000fe20000010000 */
[----:B------:R-:W-:Y:S01]  /*17510*/  FADD.FTZ R28, R28, R29 ;  /* 0x0000001d1c1c7221 */ /* 0x000fe20000010000 */
[----:B-1----:R-:W-:Y:S01]  /*17520*/  F2FP.BF16.F32.PACK_AB R19, R47, R46 ;  /* 0x0000002e2f13723e */ /* 0x002fe200000010ff */
[----:B------:R-:W-:Y:S01]  /*17530*/  FFMA.FTZ R130, R127, UR4, -R130 ;  /* 0x000000047f827c23 */ /* 0x000fe20008010882 */
[----:B------:R-:W-:Y:S01]  /*17540*/  FADD.FTZ R80, R80, R31 ;  /* 0x0000001f50507221 */ /* 0x000fe20000010000 */
[----:B------:R-:W-:Y:S01]  /*17550*/  FADD.FTZ R28, R81, R28 ;  /* 0x0000001c511c7221 */ /* 0x000fe20000010000 */
[----:B------:R-:W-:Y:S03]  /*17560*/  FFMA.FTZ R133, R128, UR4, -R133 ;  /* 0x0000000480857c23 */ /* 0x000fe60008010885 */
[----:B------:R-:W1:Y:S01]  /*17570*/  MUFU.EX2 R49, R49 ;  /* 0x0000003100317308 */ /* 0x000e620000000800 */
[----:B------:R-:W-:Y:S01]  /*17580*/  FADD.FTZ R83, R83, R80 ;  /* 0x0000005053537221 */ /* 0x000fe20000010000 */
[C---:B---3--:R-:W-:Y:S08]  /*17590*/  HMMA.16816.F32.BF16 R168, R16.reuse, R20, R168 ;  /* 0x0000001410a8723c */ /* 0x048ff000000418a8 */
[----:B------:R-:W-:Y:S01]  /*175a0*/  MUFU.EX2 R130, R130 ;  /* 0x0000008200827308 */ /* 0x000fe20000000800 */
[----:B------:R-:W-:Y:S01]  /*175b0*/  FADD.FTZ R85, R85, R28 ;  /* 0x0000001c55557221 */ /* 0x000fe20000010000 */
[----:B------:R-:W-:Y:S08]  /*175c0*/  FADD.FTZ R86, R86, R83 ;  /* 0x0000005356567221 */ /* 0x000ff00000010000 */
[----:B------:R-:W-:Y:S01]  /*175d0*/  MUFU.EX2 R50, R50 ;  /* 0x0000003200327308 */ /* 0x000fe20000000800 */
[C---:B------:R-:W-:Y:S01]  /*175e0*/  HMMA.16816.F32.BF16 R164, R16.reuse, R22, R164 ;  /* 0x0000001610a4723c */ /* 0x040fe200000418a4 */
[----:B------:R-:W2:Y:S02]  /*175f0*/  LDSM.16.MT88.4 R20, [R181+0x8c00] ;  /* 0x008c0000b514783b */ /* 0x000ea40000004200 */
[----:B------:R-:W-:Y:S01]  /*17600*/  FADD.FTZ R85, R82, R85 ;  /* 0x0000005552557221 */ /* 0x000fe20000010000 */
[----:B------:R-:W-:Y:S05]  /*17610*/  FADD.FTZ R86, R89, R86 ;  /* 0x0000005659567221 */ /* 0x000fea0000010000 */
[----:B------:R-:W-:Y:S01]  /*17620*/  MUFU.EX2 R133, R133 ;  /* 0x0000008500857308 */ /* 0x000fe20000000800 */
[----:B------:R-:W-:Y:S01]  /*17630*/  FADD.FTZ R84, R84, R85 ;  /* 0x0000005554547221 */ /* 0x000fe20000010000 */
[----:B------:R-:W-:Y:S01]  /*17640*/  FADD.FTZ R29, R9, R86 ;  /* 0x00000056091d7221 */ /* 0x000fe20000010000 */
[C---:B-----5:R-:W-:Y:S07]  /*17650*/  HMMA.16816.F32.BF16 R160, R16.reuse, R12, R160 ;  /* 0x0000000c10a0723c */ /* 0x060fee00000418a0 */
[----:B------:R-:W3:Y:S01]  /*17660*/  MUFU.EX2 R9, R125 ;  /* 0x0000007d00097308 */ /* 0x000ee20000000800 */
[----:B------:R-:W-:Y:S01]  /*17670*/  FADD.FTZ R87, R87, R84 ;  /* 0x0000005457577221 */ /* 0x000fe20000010000 */
[----:B------:R-:W-:Y:S01]  /*17680*/  FADD.FTZ R29, R88, R29 ;  /* 0x0000001d581d7221 */ /* 0x000fe20000010000 */
[----:B-1----:R-:W-:Y:S02]  /*17690*/  F2FP.BF16.F32.PACK_AB R12, R49, R48 ;  /* 0x00000030310c723e */ /* 0x002fe400000010ff */
[----:B------:R-:W-:Y:S01]  /*176a0*/  FADD.FTZ R90, R90, R87 ;  /* 0x000000575a5a7221 */ /* 0x000fe20000010000 */
[----:B------:R-:W-:Y:S03]  /*176b0*/  HMMA.16816.F32.BF16 R156, R16, R14, R156 ;  /* 0x0000000e109c723c */ /* 0x000fe6000004189c */
[----:B------:R-:W-:Y:S01]  /*176c0*/  FADD.FTZ R24, R24, R29 ;  /* 0x0000001d18187221 */ /* 0x000fe20000010000 */
[----:B------:R-:W-:Y:S02]  /*176d0*/  FADD.FTZ R29, R11, R90 ;  /* 0x0000005a0b1d7221 */ /* 0x000fe40000010000 */
[----:B------:R-:W1:Y:S01]  /*176e0*/  MUFU.EX2 R11, R124 ;  /* 0x0000007c000b7308 */ /* 0x000e620000000800 */
[----:B------:R-:W-:Y:S01]  /*176f0*/  FADD.FTZ R27, R27, R24 ;  /* 0x000000181b1b7221 */ /* 0x000fe20000010000 */
[----:B------:R-:W-:Y:S01]  /*17700*/  FADD.FTZ R24, R10, R29 ;  /* 0x0000001d0a187221 */ /* 0x000fe20000010000 */
[----:B---3--:R-:W-:Y:S01]  /*17710*/  F2FP.BF16.F32.PACK_AB R14, R130, R9 ;  /* 0x00000009820e723e */ /* 0x008fe200000010ff */
[----:B------:R3:W4:Y:S01]  /*17720*/  LDSM.16.MT88.4 R28, [R154+0x3c00] ;  /* 0x003c00009a1c783b */ /* 0x0007220000004200 */
[----:B------:R-:W-:Y:S01]  /*17730*/  FADD.FTZ R26, R26, R27 ;  /* 0x0000001b1a1a7221 */ /* 0x000fe20000010000 */
[----:B------:R-:W-:Y:S04]  /*17740*/  FADD.FTZ R25, R25, R24 ;  /* 0x0000001819197221 */ /* 0x000fe80000010000 */
[----:B------:R-:W5:Y:S01]  /*17750*/  MUFU.EX2 R10, R126 ;  /* 0x0000007e000a7308 */ /* 0x000f620000000800 */
        /* <DEDUP_REMOVED lines=8> */
[----:B------:R-:W-:Y:S01]  /*177e0*/  FADD.FTZ R35, R35, R32 ;  /* 0x0000002023237221 */ /* 0x000fe20000010000 */
[----:B-----5:R-:W-:Y:S02]  /*177f0*/  F2FP.BF16.F32.PACK_AB R15, R133, R10 ;  /* 0x0000000a850f723e */ /* 0x020fe400000010ff */
[----:B------:R-:W-:Y:S01]  /*17800*/  FADD.FTZ R36, R39, R36 ;  /* 0x0000002427247221 */ /* 0x000fe20000010000 */
[----:B------:R-:W-:Y:S01]  /*17810*/  FADD.FTZ R16, R40, R35 ;  /* 0x0000002328107221 */ /* 0x000fe20000010000 */
[----:B---3--:R-:W-:Y:S02]  /*17820*/  MOV R154, R131 ;  /* 0x00000083009a7202 */ /* 0x008fe40000000f00 */
[----:B------:R-:W-:Y:S01]  /*17830*/  FADD.FTZ R45, R45, R36 ;  /* 0x000000242d2d7221 */ /* 0x000fe20000010000 */
[C---:B--2---:R-:W-:Y:S05]  /*17840*/  HMMA.16816.F32.BF16 R168, R12.reuse, R20, R168 ;  /* 0x000000140ca8723c */ /* 0x044fea00000418a8 */
[----:B------:R-:W-:Y:S01]  /*17850*/  FADD.FTZ R16, R43, R16 ;  /* 0x000000102b107221 */ /* 0x000fe20000010000 */
[----:B------:R-:W-:Y:S02]  /*17860*/  FADD.FTZ R45, R44, R45 ;  /* 0x0000002d2c2d7221 */ /* 0x000fe40000010000 */
[C---:B------:R-:W-:Y:S03]  /*17870*/  HMMA.16816.F32.BF16 R164, R12.reuse, R22, R164 ;  /* 0x000000160ca4723c */ /* 0x040fe600000418a4 */
[----:B------:R-:W-:Y:S01]  /*17880*/  FADD.FTZ R17, R41, R16 ;  /* 0x0000001029117221 */ /* 0x000fe20000010000 */
[----:B------:R-:W-:Y:S03]  /*17890*/  FADD.FTZ R46, R46, R45 ;  /* 0x0000002d2e2e7221 */ /* 0x000fe60000010000 */
[----:B------:R-:W-:Y:S01]  /*178a0*/  FADD.FTZ R17, R42, R17 ;  /* 0x000000112a117221 */ /* 0x000fe20000010000 */
[C---:B----4-:R-:W-:Y:S03]  /*178b0*/  HMMA.16816.F32.BF16 R160, R12.reuse, R28, R160 ;  /* 0x0000001c0ca0723c */ /* 0x050fe600000418a0 */
        /* <DEDUP_REMOVED lines=10> */
[----:B------:R-:W-:Y:S07]  /*17960*/  BRA.U UP0, `(.L_x_2228) ;  /* 0xffffff9d00a47547 */ /* 0x000fee000b83ffff */
.L_x_2224:
[----:B------:R-:W2:Y:S01]  /*17970*/  SHFL.BFLY PT, R0, R151, 0x2, 0x1f ;  /* 0x0c401f0097007f89 */ /* 0x000ea200000e0000 */
[C---:B------:R-:W-:Y:S01]  /*17980*/  SHF.L.U32 R5, R148.reuse, 0x1, RZ ;  /* 0x0000000194057819 */ /* 0x040fe200000006ff */
[----:B------:R-:W3:Y:S01]  /*17990*/  S2UR UR7, SR_CTAID.Y ;  /* 0x00000000000779c3 */ /* 0x000ee20000002600 */
[C---:B------:R-:W-:Y:S01]  /*179a0*/  SHF.L.U32 R4, R148.reuse, 0x4, RZ ;  /* 0x0000000494047819 */ /* 0x040fe200000006ff */
[----:B------:R-:W4:Y:S01]  /*179b0*/  SHFL.BFLY PT, R9, R152, 0x2, 0x1f ;  /* 0x0c401f0098097f89 */ /* 0x000f2200000e0000 */
[----:B------:R-:W-:Y:S01]  /*179c0*/  LOP3.LUT R5, R5, 0x6, RZ, 0xc0, !PT ;  /* 0x0000000605057812 */ /* 0x000fe200078ec0ff */
[----:B------:R-:W3:Y:S01]  /*179d0*/  LDCU.64 UR4, c[0x0][0x430] ;  /* 0x00008600ff0477ac */ /* 0x000ee20008000a00 */
[----:B------:R-:W-:Y:S01]  /*179e0*/  SHF.R.U32.HI R12, RZ, 0x1, R148 ;  /* 0x00000001ff0c7819 */ /* 0x000fe20000011694 */
[----:B------:R-:W-:Y:S01]  /*179f0*/  BSSY.RECONVERGENT B0, `(.L_x_2229) ;  /* 0x000005d000007945 */ /* 0x000fe20003800200 */
[----:B------:R-:W-:Y:S01]  /*17a00*/  LOP3.LUT R4, R5, 0x3e00, R4, 0xf8, !PT ;  /* 0x00003e0005047812 */ /* 0x000fe200078ef804 */
[----:B------:R-:W5:Y:S01]  /*17a10*/  S2UR UR11, SR_CTAID.Z ;  /* 0x00000000000b79c3 */ /* 0x000f620000002700 */
[----:B------:R-:W5:Y:S01]  /*17a20*/  LDCU UR9, c[0x0][0x3e0] ;  /* 0x00007c00ff0977ac */ /* 0x000f620008000800 */
[----:B------:R-:W-:-:S02]  /*17a30*/  LOP3.LUT P2, RZ, R148, 0x3, RZ, 0xc0, !PT ;  /* 0x0000000394ff7812 */ /* 0x000fc4000784c0ff */
[----:B------:R-:W-:Y:S01]  /*17a40*/  LOP3.LUT R4, R4, 0x20, R175, 0xf8, !PT ;  /* 0x0000002004047812 */ /* 0x000fe200078ef8af */
[----:B------:R-:W-:Y:S01]  /*17a50*/  UIADD3 UR10, UPT, UPT, -UR17, URZ, URZ ;  /* 0x000000ff110a7290 */ /* 0x000fe2000fffe1ff */
[----:B------:R-:W-:Y:S02]  /*17a60*/  MOV R17, 0xff800000 ;  /* 0xff80000000117802 */ /* 0x000fe40000000f00 */
[----:B------:R-:W1:Y:S01]  /*17a70*/  S2UR UR8, SR_CTAID.X ;  /* 0x00000000000879c3 */ /* 0x000e620000002500 */
[----:B------:R-:W-:Y:S01]  /*17a80*/  MOV R15, 0xff800000 ;  /* 0xff800000000f7802 */ /* 0x000fe20000000f00 */
[----:B--2---:R-:W-:Y:S01]  /*17a90*/  FADD.FTZ R7, R0, R151 ;  /* 0x0000009700077221 */ /* 0x004fe20000010000 */
[----:B---3--:R-:W-:Y:S01]  /*17aa0*/  UIMAD UR4, UR7, UR4, UR17 ;  /* 0x00000004070472a4 */ /* 0x008fe2000f8e0211 */
[----:B----4-:R-:W-:-:S03]  /*17ab0*/  FADD.FTZ R9, R9, R152 ;  /* 0x0000009809097221 */ /* 0x010fc60000010000 */
[----:B------:R-:W2:Y:S04]  /*17ac0*/  SHFL.BFLY PT, R2, R7, 0x1, 0x1f ;  /* 0x0c201f0007027f89 */ /* 0x000ea800000e0000 */
[----:B------:R-:W3:Y:S01]  /*17ad0*/  SHFL.BFLY PT, R0, R9, 0x1, 0x1f ;  /* 0x0c201f0009007f89 */ /* 0x000ee200000e0000 */
[----:B-----5:R-:W-:-:S04]  /*17ae0*/  UIMAD UR10, UR9, UR10, UR11 ;  /* 0x0000000a090a72a4 */ /* 0x020fc8000f8e020b */
[----:B------:R-:W-:Y:S02]  /*17af0*/  UIMAD UR4, UR4, UR9, UR10 ;  /* 0x00000009040472a4 */ /* 0x000fe4000f8e020a */
[----:B-1----:R-:W-:-:S04]  /*17b00*/  USHF.L.U32 UR7, UR8, 0x6, URZ ;  /* 0x0000000608077899 */ /* 0x002fc800080006ff */
[----:B------:R-:W-:Y:S01]  /*17b10*/  UIMAD UR7, UR4, UR5, UR7 ;  /* 0x00000005040772a4 */ /* 0x000fe2000f8e0207 */
[----:B--2---:R-:W-:Y:S01]  /*17b20*/  FADD.FTZ R2, R7, R2 ;  /* 0x0000000207027221 */ /* 0x004fe20000010000 */
[----:B------:R-:W-:-:S03]  /*17b30*/  LOP3.LUT R7, R174, 0xc0, R175, 0xf8, !PT ;  /* 0x000000c0ae077812 */ /* 0x000fc600078ef8af */
[----:B------:R-:W1:Y:S01]  /*17b40*/  MUFU.RCP R6, R2 ;  /* 0x0000000200067308 */ /* 0x000e620000001000 */
[----:B---3--:R-:W-:Y:S01]  /*17b50*/  FADD.FTZ R0, R9, R0 ;  /* 0x0000000009007221 */ /* 0x008fe20000010000 */
[----:B------:R-:W-:Y:S01]  /*17b60*/  BAR.SYNC.DEFER_BLOCKING 0x0 ;  /* 0x0000000000007b1d */ /* 0x000fe20000010000 */
[----:B------:R-:W-:Y:S02]  /*17b70*/  FSETP.NE.FTZ.AND P1, PT, R2, RZ, PT ;  /* 0x000000ff0200720b */ /* 0x000fe40003f35000 */
[----:B------:R-:W-:Y:S02]  /*17b80*/  LOP3.LUT R4, R4, R7, RZ, 0xfc, !PT ;  /* 0x0000000704047212 */ /* 0x000fe400078efcff */
[----:B------:R-:W-:Y:S01]  /*17b90*/  FSETP.NE.FTZ.AND P0, PT, R0, RZ, PT ;  /* 0x000000ff0000720b */ /* 0x000fe20003f15000 */
[----:B------:R-:W2:Y:S01]  /*17ba0*/  MUFU.RCP R3, R0 ;  /* 0x0000000000037308 */ /* 0x000ea20000001000 */
[----:B------:R-:W-:-:S07]  /*17bb0*/  LEA R4, R4, UR6, 0x2 ;  /* 0x0000000604047c11 */ /* 0x000fce000f8e10ff */
[----:B------:R-:W3:Y:S01]  /*17bc0*/  @P1 LDC R16, c[0x0][0x458] ;  /* 0x00011600ff101b82 */ /* 0x000ee20000000800 */
[----:B------:R-:W4:Y:S01]  /*17bd0*/  @P1 MUFU.LG2 R2, R2 ;  /* 0x0000000200021308 */ /* 0x000f220000000c00 */
[----:B-1----:R-:W-:-:S05]  /*17be0*/  FSEL R5, R6, 1, P1 ;  /* 0x3f80000006057808 */ /* 0x002fca0000800000 */
        /* <DEDUP_REMOVED lines=10> */
[----:B------:R-:W-:Y:S01]  /*17c90*/  LOP3.LUT R175, R175, 0x80, RZ, 0xc0, !PT ;  /* 0x00000080afaf7812 */ /* 0x000fe200078ec0ff */
[----:B------:R-:W1:Y:S01]  /*17ca0*/  @P0 LDC R14, c[0x0][0x458] ;  /* 0x00011600ff0e0b82 */ /* 0x000e620000000800 */
[----:B--2---:R-:W-:Y:S01]  /*17cb0*/  FSEL R3, R3, 1, P0 ;  /* 0x3f80000003037808 */ /* 0x004fe20000000000 */
[C-C-:B------:R-:W-:Y:S01]  /*17cc0*/  IMAD.IADD R8, R4.reuse, 0x1, -R5.reuse ;  /* 0x0000000104087824 */ /* 0x140fe200078e0a05 */
[----:B------:R-:W-:Y:S01]  /*17cd0*/  IADD3 R6, PT, PT, R4, -R175, RZ ;  /* 0x800000af04067210 */ /* 0x000fe20007ffe0ff */
[----:B------:R-:W2:Y:S01]  /*17ce0*/  @P0 MUFU.LG2 R0, R0 ;  /* 0x0000000000000308 */ /* 0x000ea20000000c00 */
[----:B----4-:R-:W-:Y:S01]  /*17cf0*/  @P1 FMUL.FTZ R2, R2, 0.69314718246459960938 ;  /* 0x3f31721802021820 */ /* 0x010fe20000410000 */
        /* <DEDUP_REMOVED lines=9> */
[----:B------:R-:W-:Y:S01]  /*17d90*/  STS.64 [R4+0x400], R170 ;  /* 0x000400aa04007388 */ /* 0x000fe20000000a00 */
[----:B------:R-:W-:Y:S01]  /*17da0*/  SHF.L.U32 R3, R148, 0x2, RZ ;  /* 0x0000000294037819 */ /* 0x000fe200000006ff */
[----:B---3--:R-:W-:-:S02]  /*17db0*/  @P1 FFMA.FTZ R17, R131, R16, R2 ;  /* 0x0000001083111223 */ /* 0x008fc40000010002 */
[----:B------:R-:W-:Y:S01]  /*17dc0*/  STS.64 [R8+0x20], R164 ;  /* 0x000020a408007388 */ /* 0x000fe20000000a00 */
[----:B------:R-:W-:Y:S01]  /*17dd0*/  LOP3.LUT R7, R3, 0xd8, RZ, 0xc0, !PT ;  /* 0x000000d803077812 */ /* 0x000fe200078ec0ff */
[----:B--2---:R-:W-:Y:S02]  /*17de0*/  @P0 FMUL.FTZ R0, R0, 0.69314718246459960938 ;  /* 0x3f31721800000820 */ /* 0x004fe40000410000 */
[----:B------:R-:W-:Y:S01]  /*17df0*/  STS.64 [R8+0x420], R166 ;  /* 0x000420a608007388 */ /* 0x000fe20000000a00 */
[----:B------:R-:W-:Y:S02]  /*17e00*/  LOP3.LUT R10, R7, 0x18, R12, 0x78, !PT ;  /* 0x00000018070a7812 */ /* 0x000fe400078e780c */
[----:B------:R-:W-:Y:S01]  /*17e10*/  LOP3.LUT R12, R12, 0x30, RZ, 0xc0, !PT ;  /* 0x000000300c0c7812 */ /* 0x000fe200078ec0ff */
[----:B------:R-:W-:Y:S01]  /*17e20*/  STS.64 [R6+0x40], R160 ;  /* 0x000040a006007388 */ /* 0x000fe20000000a00 */
[----:B------:R-:W-:Y:S01]  /*17e30*/  LOP3.LUT R10, R10, 0xf24, R3, 0xf8, !PT ;  /* 0x00000f240a0a7812 */ /* 0x000fe200078ef803 */
[----:B-1----:R-:W-:-:S02]  /*17e40*/  @P0 FFMA.FTZ R15, R129, R14, R0 ;  /* 0x0000000e810f0223 */ /* 0x002fc40000010000 */
[----:B------:R-:W-:Y:S01]  /*17e50*/  STS.64 [R6+0x440], R162 ;  /* 0x000440a206007388 */ /* 0x000fe20000000a00 */
[----:B------:R-:W-:Y:S01]  /*17e60*/  LEA R21, R10, UR6, 0x2 ;  /* 0x000000060a157c11 */ /* 0x000fe2000f8e10ff */
[----:B------:R-:W1:Y:S02]  /*17e70*/  LDCU UR6, c[0x0][0x44c] ;  /* 0x00008980ff0677ac */ /* 0x000e640008000800 */
[----:B------:R-:W-:Y:S04]  /*17e80*/  STS.64 [R13+0x60], R156 ;  /* 0x0000609c0d007388 */ /* 0x000fe80000000a00 */
[----:B------:R2:W-:Y:S01]  /*17e90*/  STS.64 [R13+0x460], R158 ;  /* 0x0004609e0d007388 */ /* 0x0005e20000000a00 */
[----:B------:R-:W-:Y:S01]  /*17ea0*/  BAR.SYNC.DEFER_BLOCKING 0x0 ;  /* 0x0000000000007b1d */ /* 0x000fe20000010000 */
[----:B-1----:R-:W-:Y:S01]  /*17eb0*/  UIMAD UR6, UR7, UR6, URZ ;  /* 0x00000006070672a4 */ /* 0x002fe2000f8e02ff */
[----:B--2---:R-:W-:-:S04]  /*17ec0*/  SHF.R.U32.HI R13, RZ, 0x2, R148 ;  /* 0x00000002ff0d7819 */ /* 0x004fc80000011694 */
[----:B------:R1:W2:Y:S01]  /*17ed0*/  LDS.128 R8, [R21] ;  /* 0x0000000015087984 */ /* 0x0002a20000000c00 */
[----:B------:R-:W-:-:S03]  /*17ee0*/  LOP3.LUT R12, R12, 0x7, R13, 0xf8, !PT ;  /* 0x000000070c0c7812 */ /* 0x000fc600078ef80d */
[----:B------:R1:W3:Y:S01]  /*17ef0*/  LDS.128 R4, [R21+0x800] ;  /* 0x0008000015047984 */ /* 0x0002e20000000c00 */
[----:B------:R-:W-:Y:S05]  /*17f00*/  @P2 BRA `(.L_x_2230) ;  /* 0x00000000002c2947 */ /* 0x000fea0003800000 */
[----:B------:R-:W4:Y:S01]  /*17f10*/  LDCU.64 UR4, c[0x0][0x428] ;  /* 0x00008500ff0477ac */ /* 0x000f220008000a00 */
[C---:B------:R-:W-:Y:S01]  /*17f20*/  VIADD R13, R12.reuse, 0x8 ;  /* 0x000000080c0d7836 */ /* 0x040fe20000000000 */
[C---:B------:R-:W-:Y:S01]  /*17f30*/  IADD3 R2, P0, PT, R12.reuse, UR7, RZ ;  /* 0x000000070c027c10 */ /* 0x040fe2000ff1e0ff */
[----:B------:R-:W-:Y:S01]  /*17f40*/  IMAD.U32 R0, RZ, RZ, UR7 ;  /* 0x00000007ff007e24 */ /* 0x000fe2000f8e00ff */
[----:B------:R-:W-:Y:S02]  /*17f50*/  ISETP.GE.AND P2, PT, R12, UR25, PT ;  /* 0x000000190c007c0c */ /* 0x000fe4000bf46270 */
[----:B------:R-:W-:Y:S02]  /*17f60*/  ISETP.GE.AND P1, PT, R13, UR25, PT ;  /* 0x000000190d007c0c */ /* 0x000fe4000bf26270 */
[----:B------:R-:W-:Y:S02]  /*17f70*/  LEA.HI.X.SX32 R13, R0, RZ, 0x1, P0 ;  /* 0x000000ff000d7211 */ /* 0x000fe400000f0eff */
[----:B----4-:R-:W-:-:S04]  /*17f80*/  LEA R12, P0, R2, UR4, 0x2 ;  /* 0x00000004020c7c11 */ /* 0x010fc8000f8010ff */
[----:B------:R-:W-:-:S05]  /*17f90*/  LEA.HI.X R13, R2, UR5, R13, 0x2, P0 ;  /* 0x00000005020d7c11 */ /* 0x000fca00080f140d */
[----:B------:R4:W-:Y:S04]  /*17fa0*/  @!P2 STG.E desc[UR14][R12.64], R17 ;  /* 0x000000110c00a986 */ /* 0x0009e8000c10190e */
[----:B------:R4:W-:Y:S02]  /*17fb0*/  @!P1 STG.E desc[UR14][R12.64+0x20], R15 ;  /* 0x0000200f0c009986 */ /* 0x0009e4000c10190e */
.L_x_2230:
[----:B------:R-:W-:Y:S05]  /*17fc0*/  BSYNC.RECONVERGENT B0 ;  /* 0x0000000000007941 */ /* 0x000fea0003800200 */
.L_x_2229:
[----:B----4-:R-:W4:Y:S01]  /*17fd0*/  LDS.128 R16, [R21+0x1000] ;  /* 0x0010000015107984 */ /* 0x010f220000000c00 */
[----:B------:R-:W5:Y:S01]  /*17fe0*/  LDCU UR8, c[0x0][0x440] ;  /* 0x00008800ff0877ac */ /* 0x000f620008000800 */
[C---:B------:R-:W-:Y:S02]  /*17ff0*/  LOP3.LUT R0, R3.reuse, 0x1c, RZ, 0xc0, !PT ;  /* 0x0000001c03007812 */ /* 0x040fe400078ec0ff */
[----:B------:R1:W1:Y:S01]  /*18000*/  LDS.128 R12, [R21+0x1800] ;  /* 0x00180000150c7984 */ /* 0x0002620000000c00 */
[----:B------:R-:W2:Y:S01]  /*18010*/  LDCU.64 UR4, c[0x0][0x3f8] ;  /* 0x00007f00ff0477ac */ /* 0x000ea20008000a00 */
[----:B------:R-:W-:Y:S02]  /*18020*/  LOP3.LUT R20, R3, 0xfe0, RZ, 0xc0, !PT ;  /* 0x00000fe003147812 */ /* 0x000fe400078ec0ff */
[----:B------:R-:W-:Y:S02]  /*18030*/  SHF.R.U32.HI R148, RZ, 0x3, R148 ;  /* 0x00000003ff947819 */ /* 0x000fe40000011694 */
[----:B------:R-:W-:-:S03]  /*18040*/  LOP3.LUT R20, R20, 0x1c, R3, 0xf8, !PT ;  /* 0x0000001c14147812 */ /* 0x000fc600078ef803 */
[----:B------:R-:W-:Y:S01]  /*18050*/  VIADD R3, R148, 0x10 ;  /* 0x0000001094037836 */ /* 0x000fe20000000000 */
[----:B------:R-:W-:Y:S01]  /*18060*/  IADD3 R20, P1, PT, R20, UR6, RZ ;  /* 0x0000000614147c10 */ /* 0x000fe2000ff3e0ff */
[----:B------:R-:W-:Y:S01]  /*18070*/  VIADD R2, R148, 0x20 ;  /* 0x0000002094027836 */ /* 0x000fe20000000000 */
[----:B-----5:R-:W-:Y:S01]  /*18080*/  ISETP.GE.AND P0, PT, R0, UR8, PT ;  /* 0x0000000800007c0c */ /* 0x020fe2000bf06270 */
[----:B------:R-:W-:-:S03]  /*18090*/  IMAD.U32 R0, RZ, RZ, UR6 ;  /* 0x00000006ff007e24 */ /* 0x000fc6000f8e00ff */
[C---:B------:R-:W-:Y:S01]  /*180a0*/  ISETP.GE.OR P4, PT, R148.reuse, UR25, P0 ;  /* 0x0000001994007c0c */ /* 0x040fe20008786670 */
[----:B------:R-:W-:Y:S01]  /*180b0*/  VIADD R148, R148, 0x30 ;  /* 0x0000003094947836 */ /* 0x000fe20000000000 */
[----:B------:R-:W-:Y:S02]  /*180c0*/  ISETP.GE.OR P3, PT, R3, UR25, P0 ;  /* 0x0000001903007c0c */ /* 0x000fe40008766670 */
[----:B------:R-:W-:Y:S02]  /*180d0*/  ISETP.GE.OR P2, PT, R2, UR25, P0 ;  /* 0x0000001902007c0c */ /* 0x000fe40008746670 */
[----:B------:R-:W-:Y:S02]  /*180e0*/  ISETP.GE.OR P0, PT, R148, UR25, P0 ;  /* 0x0000001994007c0c */ /* 0x000fe40008706670 */
[----:B------:R-:W-:Y:S02]  /*180f0*/  LEA.HI.X.SX32 R3, R0, RZ, 0x1, P1 ;  /* 0x000000ff00037211 */ /* 0x000fe400008f0eff */
[----:B--2---:R-:W-:-:S04]  /*18100*/  LEA R2, P1, R20, UR4, 0x2 ;  /* 0x0000000414027c11 */ /* 0x004fc8000f8210ff */
[----:B------:R-:W-:-:S05]  /*18110*/  LEA.HI.X R3, R20, UR5, R3, 0x2, P1 ;  /* 0x0000000514037c11 */ /* 0x000fca00088f1403 */
[----:B------:R2:W-:Y:S04]  /*18120*/  @!P4 STG.E.128 desc[UR14][R2.64], R8 ;  /* 0x000000080200c986 */ /* 0x0005e8000c101d0e */
[----:B---3--:R2:W-:Y:S04]  /*18130*/  @!P3 STG.E.128 desc[UR14][R2.64+0x800], R4 ;  /* 0x000800040200b986 */ /* 0x0085e8000c101d0e */
[----:B----4-:R2:W-:Y:S01]  /*18140*/  @!P2 STG.E.128 desc[UR14][R2.64+0x1000], R16 ;  /* 0x001000100200a986 */ /* 0x0105e2000c101d0e */
[----:B-1----:R-:W-:Y:S05]  /*18150*/  @P0 EXIT ;  /* 0x000000000000094d */ /* 0x002fea0003800000 */
[----:B------:R-:W-:Y:S01]  /*18160*/  STG.E.128 desc[UR14][R2.64+0x1800], R12 ;  /* 0x0018000c02007986 */ /* 0x000fe2000c101d0e */
[----:B------:R-:W-:Y:S05]  /*18170*/  EXIT ;  /* 0x000000000000794d */ /* 0x000fea0003800000 */
.L_x_2231:
        /* <DEDUP_REMOVED lines=16> */
.L_x_4897:


//--------------------- .text._ZN5flash24flash_fwd_splitkv_kernelI23Flash_fwd_kernel_traitsILi32ELi64ELi256ELi4ELb0ELb0EN7cutlass10bfloat16_tE19Flash_kernel_traitsILi32ELi64ELi256ELi4ES3_EELb1ELb0ELb0ELb0ELb1ELb0ELb1ELb1EEEvNS_16Flash_fwd_paramsE --------------------------
	.section	.text._ZN5flash24flash_fwd_splitkv_kernelI23Flash_fwd_kernel_traitsILi32ELi64ELi256ELi4ELb0ELb0EN7cutlass10bfloat16_tE19Flash_kernel_traitsILi32ELi64ELi256ELi4ES3_EELb1ELb0ELb0ELb0ELb1ELb0ELb1ELb1EEEvNS_16Flash_fwd_paramsE,"ax",@progbits
	.align	128
        .global         _ZN5flash24flash_fwd_splitkv_kernelI23Flash_fwd_kernel_traitsILi32ELi64ELi256ELi4ELb0ELb0EN7cutlass10bfloat16_tE19Flash_kernel_traitsILi32ELi64ELi256ELi4ES3_EELb1ELb0ELb0ELb0ELb1ELb0ELb1ELb1EEEvNS_16Flash_fwd_paramsE
        .type           _ZN5flash24flash_fwd_splitkv_kernelI23Flash_fwd_kernel_traitsILi32ELi64ELi256ELi4ELb0ELb0EN7cutlass10bfloat16_tE19Flash_kernel_traitsILi32ELi64ELi256ELi4ES3_EELb1ELb0ELb0ELb0ELb1ELb0ELb1ELb1EEEvNS_16Flash_fwd_paramsE,@function
        .size           _ZN5flash24flash_fwd_splitkv_kernelI23Flash_fwd_kernel_traitsILi32ELi64ELi256ELi4ELb0ELb0EN7cutlass10bfloat16_tE19Flash_kernel_traitsILi32ELi64ELi256ELi4ES3_EELb1ELb0ELb0ELb0ELb1ELb0ELb1ELb1EEEvNS_16Flash_fwd_paramsE,(.L_x_4898 - _ZN5flash24flash_fwd_splitkv_kernelI23Flash_fwd_kernel_traitsILi32ELi64ELi256ELi4ELb0ELb0EN7cutlass10bfloat16_tE19Flash_kernel_traitsILi32ELi64ELi256ELi4ES3_EELb1ELb0ELb0ELb0ELb1ELb0ELb1ELb1EEEvNS_16Flash_fwd_paramsE)
        .other          _ZN5flash24flash_fwd_splitkv_kernelI23Flash_fwd_kernel_traitsILi32ELi64ELi256ELi4ELb0ELb0EN7cutlass10bfloat16_tE19Flash_kernel_traitsILi32ELi64ELi256ELi4ES3_EELb1ELb0ELb0ELb0ELb1ELb0ELb1ELb1EEEvNS_16Flash_fwd_paramsE,@"STO_CUDA_ENTRY STV_DEFAULT"
_ZN5flash24flash_fwd_splitkv_kernelI23Flash_fwd_kernel_traitsILi32ELi64ELi256ELi4ELb0ELb0EN7cutlass10bfloat16_tE19Flash_kernel_traitsILi32ELi64ELi256ELi4ES3_EELb1ELb0ELb0ELb0ELb1ELb0ELb1ELb1EEEvNS_16Flash_fwd_paramsE:
.text._ZN5flash24flash_fwd_splitkv_kernelI23Flash_fwd_kernel_traitsILi32ELi64ELi256ELi4ELb0ELb0EN7cutlass10bfloat16_tE19Flash_kernel_traitsILi32ELi64ELi256ELi4ES3_EELb1ELb0ELb0ELb0ELb1ELb0ELb1ELb1EEEvNS_16Flash_fwd_paramsE:
        /* <DEDUP_REMOVED lines=12> */
[----:B-1----:R-:W-:Y:S01]  /*00c0*/  VIADD R2, R2, 0xffffffe ;  /* 0x0ffffffe02027836 */ /* 0x002fe20000000000 */
[----:B------:R-:W1:Y:S05]  /*00d0*/  LDC.64 R6, c[0x0][0x460] ;  /* 0x00011800ff067b82 */ /* 0x000e6a0000000a00 */
[----:B------:R-:W2:Y:S02]  /*00e0*/  F2I.FTZ.U32.TRUNC.NTZ R3, R2 ;  /* 0x0000000200037305 */ /* 0x000ea4000021f000 */
[----:B--2---:R-:W-:-:S02]  /*00f0*/  IMAD.MOV R0, RZ, RZ, -R3 ;  /* 0x000000ffff007224 */ /* 0x004fc400078e0a03 */
[----:B------:R-:W-:Y:S02]  /*0100*/  IMAD.MOV.U32 R2, RZ, RZ, RZ ;  /* 0x000000ffff027224 */ /* 0x000fe400078e00ff */
[----:B------:R-:W-:-:S04]  /*0110*/  IMAD R5, R0, R4, RZ ;  /* 0x0000000400057224 */ /* 0x000fc800078e02ff */
[----:B------:R-:W-:Y:S02]  /*0120*/  IMAD.HI.U32 R5, R3, R5, R2 ;  /* 0x0000000503057227 */ /* 0x000fe400078e0002 */
[----:B------:R-:W2:Y:S04]  /*0130*/  LDC.64 R2, c[0x0][0x478] ;  /* 0x00011e00ff027b82 */ /* 0x000ea80000000a00 */
[----:B----4-:R-:W-:-:S04]  /*0140*/  IMAD.HI.U32 R217, R5, UR10, RZ ;  /* 0x0000000a05d97c27 */ /* 0x010fc8000f8e00ff */
[----:B------:R-:W-:-:S04]  /*0150*/  IMAD.MOV R5, RZ, RZ, -R217 ;  /* 0x000000ffff057224 */ /* 0x000fc800078e0ad9 */
        /* <DEDUP_REMOVED lines=9> */
[----:B------:R-:W-:Y:S02]  /*01f0*/  @!P4 LOP3.LUT R217, RZ, R4, RZ, 0x33, !PT ;  /* 0x00000004ffd9c212 */ /* 0x000fe400078e33ff */
[----:B------:R-:W-:Y:S02]  /*0200*/  ISETP.NE.AND.EX P2, PT, R3, RZ, PT, P0 ;  /* 0x000000ff0300720c */ /* 0x000fe40003f45300 */
[----:B---3--:R-:W-:Y:S01]  /*0210*/  ISETP.NE.U32.AND P0, PT, RZ, UR4, PT ;  /* 0x00000004ff007c0c */ /* 0x008fe2000bf05070 */
[----:B-1----:R-:W-:-:S03]  /*0220*/  IMAD.WIDE.U32 R14, R217, 0x4, R6 ;  /* 0x00000004d90e7825 */ /* 0x002fc600078e0006 */
[----:B------:R-:W-:Y:S01]  /*0230*/  ISETP.NE.AND.EX P5, PT, RZ, UR5, PT, P0 ;  /* 0x00000005ff007c0c */ /* 0x000fe2000bfa5300 */
[----:B------:R-:W-:Y:S01]  /*0240*/  IMAD.SHL.U32 R5, R217, 0x4, RZ ;  /* 0x00000004d9057824 */ /* 0x000fe200078e00ff */
[----:B------:R-:W2:Y:S01]  /*0250*/  @P1 LDG.E R10, desc[UR6][R14.64] ;  /* 0x000000060e0a1981 */ /* 0x000ea2000c1e1900 */
[----:B------:R-:W-:-:S03]  /*0260*/  SHF.R.U32.HI R6, RZ, 0x1e, R217 ;  /* 0x0000001eff067819 */ /* 0x000fc600000116d9 */
[----:B------:R1:W2:Y:S01]  /*0270*/  @P3 LDG.E R9, desc[UR6][R14.64+0x4] ;  /* 0x000004060e093981 */ /* 0x0002a2000c1e1900 */
[C---:B------:R-:W-:Y:S01]  /*0280*/  IADD3 R128, P1, PT, R5.reuse, UR4, RZ ;  /* 0x0000000405807c10 */ /* 0x040fe2000ff3e0ff */
[----:B------:R-:W-:Y:S01]  /*0290*/  IMAD.MOV.U32 R0, RZ, RZ, RZ ;  /* 0x000000ffff007224 */ /* 0x000fe200078e00ff */
[----:B------:R-:W-:Y:S02]  /*02a0*/  @P2 IADD3 R12, P0, PT, R5, R2, RZ ;  /* 0x00000002050c2210 */ /* 0x000fe40007f1e0ff */
[----:B------:R-:W-:-:S03]  /*02b0*/  IADD3.X R129, PT, PT, R6, UR5, RZ, P1, !PT ;  /* 0x0000000506817c10 */ /* 0x000fc60008ffe4ff */
[----:B------:R-:W-:Y:S02]  /*02c0*/  @P2 IMAD.X R13, R6, 0x1, R3, P0 ;  /* 0x00000001060d2824 */ /* 0x000fe400000e0603 */
[----:B------:R-:W5:Y:S01]  /*02d0*/  @P5 LDG.E R0, desc[UR6][R128.64] ;  /* 0x0000000680005981 */ /* 0x000f62000c1e1900 */
[----:B------:R-:W3:Y:S01]  /*02e0*/  LDC.64 R2, c[0x0][0x468] ;  /* 0x00011a00ff027b82 */ /* 0x000ee20000000a00 */
[----:B------:R-:W4:Y:S01]  /*02f0*/  LDCU.U8 UR4, c[0x0][0x532] ;  /* 0x0000a640ff0477ac */ /* 0x000f220008000000 */
[----:B------:R-:W1:Y:S06]  /*0300*/  S2R R11, SR_CTAID.X ;  /* 0x00000000000b7919 */ /* 0x000e6c0000002500 */
[----:B------:R-:W2:Y:S01]  /*0310*/  @!P3 LDC R215, c[0x0][0x434] ;  /* 0x00010d00ffd7bb82 */ /* 0x000ea20000000800 */
[----:B------:R1:W5:Y:S01]  /*0320*/  @P2 LDG.E R53, desc[UR6][R12.64] ;  /* 0x000000060c352981 */ /* 0x000362000c1e1900 */
[----:B----4-:R-:W-:-:S02]  /*0330*/  ISETP.NE.AND P4, PT, RZ, UR4, PT ;  /* 0x00000004ff007c0c */ /* 0x010fc4000bf85270 */
[----:B---3--:R-:W-:-:S04]  /*0340*/  ISETP.EQ.U32.AND P0, PT, R2, RZ, PT ;  /* 0x000000ff0200720c */ /* 0x008fc80003f02070 */
[----:B------:R-:W-:Y:S02]  /*0350*/  ISETP.EQ.OR.EX P1, PT, R3, RZ, !P4, P0 ;  /* 0x000000ff0300720c */ /* 0x000fe40006722700 */
[----:B-1----:R-:W-:-:S05]  /*0360*/  IADD3 R14, P0, PT, R5, R2, RZ ;  /* 0x00000002050e7210 */ /* 0x002fca0007f1e0ff */
[----:B------:R-:W-:Y:S01]  /*0370*/  IMAD.X R15, R6, 0x1, R3, P0 ;  /* 0x00000001060f7824 */ /* 0x000fe200000e0603 */
[----:B------:R-:W-:-:S04]  /*0380*/  ISETP.NE.U32.AND P0, PT, R2, RZ, PT ;  /* 0x000000ff0200720c */ /* 0x000fc80003f05070 */
[----:B------:R-:W-:-:S13]  /*0390*/  ISETP.NE.AND.EX P0, PT, R3, RZ, PT, P0 ;  /* 0x000000ff0300720c */ /* 0x000fda0003f05300 */
[----:B------:R-:W1:Y:S01]  /*03a0*/  @!P0 LDC R67, c[0x0][0x438] ;  /* 0x00010e00ff438b82 */ /* 0x000e620000000800 */
[----:B------:R-:W-:Y:S02]  /*03b0*/  IMAD.MOV.U32 R7, RZ, RZ, -0x1 ;  /* 0xffffffffff077424 */ /* 0x000fe400078e00ff */
[----:B------:R-:W-:Y:S02]  /*03c0*/  IMAD.MOV R13, RZ, RZ, -R217 ;  /* 0x000000ffff0d7224 */ /* 0x000fe400078e0ad9 */
[----:B------:R-:W-:Y:S02]  /*03d0*/  IMAD.SHL.U32 R214, R11, 0x40, RZ ;  /* 0x000000400bd67824 */ /* 0x000fe400078e00ff */
[----:B------:R-:W-:Y:S01]  /*03e0*/  IMAD R13, R4, R13, UR10 ;  /* 0x0000000a040d7e24 */ /* 0x000fe2000f8e020d */
[----:B------:R3:W5:Y:S01]  /*03f0*/  @!P1 LDG.E R7, desc[UR6][R14.64] ;  /* 0x000000060e079981 */ /* 0x000762000c1e1900 */
[----:B--2---:R-:W-:-:S05]  /*0400*/  @P3 IMAD.IADD R215, R9, 0x1, -R10 ;  /* 0x0000000109d73824 */ /* 0x004fca00078e0a0a */
[----:B------:R-:W-:Y:S01]  /*0410*/  ISETP.GT.AND P1, PT, R215, R214, PT ;  /* 0x000000d6d700720c */ /* 0x000fe20003f24270 */
[----:B-1-3--:R-:W-:-:S12]  /*0420*/  @!P0 BRA `(.L_x_2232) ;  /* 0x00000000000c8947 */ /* 0x00afd80003800000 */
[----:B------:R-:W2:Y:S02]  /*0430*/  @P4 LDG.E R2, desc[UR6][R14.64+0x4] ;  /* 0x000004060e024981 */ /* 0x000ea4000c1e1900 */
[----:B--2--5:R-:W-:-:S06]  /*0440*/  @P4 IADD3 R67, PT, PT, R2, -R7, RZ ;  /* 0x8000000702434210 */ /* 0x024fcc0007ffe0ff */
[----:B------:R1:W5:Y:S02]  /*0450*/  @!P4 LDG.E R67, desc[UR6][R14.64] ;  /* 0x000000060e43c981 */ /* 0x000364000c1e1900 */
.L_x_2232:
[----:B------:R-:W-:Y:S05]  /*0460*/  @!P1 EXIT ;  /* 0x000000000000994d */ /* 0x000fea0003800000 */
[----:B------:R-:W2:Y:S01]  /*0470*/  LDC R8, c[0x0][0x374] ;  /* 0x0000dd00ff087b82 */ /* 0x000ea20000000800 */
[--C-:B-----5:R-:W-:Y:S01]  /*0480*/  IMAD.IADD R67, R67, 0x1, -R0.reuse ;  /* 0x0000000143437824 */ /* 0x120fe200078e0a00 */
[----:B------:R-:W3:Y:S01]  /*0490*/  S2R R71, SR_TID.X ;  /* 0x0000000000477919 */ /* 0x000ee20000002100 */
[----:B------:R-:W-:-:S05]  /*04a0*/  @P2 IMAD.IADD R53, R53, 0x1, -R0 ;  /* 0x0000000135352824 */ /* 0x000fca00078e0a00 */
[----:B------:R-:W4:Y:S01]  /*04b0*/  LDC R2, c[0x0][0x438] ;  /* 0x00010e00ff027b82 */ /* 0x000f220000000800 */
[----:B--2---:R-:W-:-:S04]  /*04c0*/  IABS R12, R8 ;  /* 0x00000008000c7213 */ /* 0x004fc80000000000 */
[----:B-1----:R-:W1:Y:S01]  /*04d0*/  I2F.RP R14, R12 ;  /* 0x0000000c000e7306 */ /* 0x002e620000209400 */
        /* <DEDUP_REMOVED lines=51> */
[----:B------:R-:W-:Y:S01]  /*0810*/  SHF.R.U32.HI R11, RZ, 0x3, R71 ;  /* 0x00000003ff0b7819 */ /* 0x000fe20000011647 */
[----:B------:R-:W3:Y:S04]  /*0820*/  LDCU.64 UR8, c[0x0][0x3f8] ;  /* 0x00007f00ff0877ac */ /* 0x000ee80008000a00 */
[C---:B------:R-:W-:Y:S02]  /*0830*/  VIADD R5, R11.reuse, 0x20 ;  /* 0x000000200b057836 */ /* 0x040fe40000000000 */
[----:B------:R-:W-:Y:S02]  /*0840*/  VIADD R9, R11, 0x10 ;  /* 0x000000100b097836 */ /* 0x000fe40000000000 */
[----:B-1----:R-:W-:-:S04]  /*0850*/  IMAD R6, R2, R6, R217 ;  /* 0x0000000602067224 */ /* 0x002fc800078e02d9 */
[----:B------:R-:W-:-:S04]  /*0860*/  IMAD R6, R6, R4, R13 ;  /* 0x0000000406067224 */ /* 0x000fc800078e020d */
[--C-:B------:R-:W-:Y:S02]  /*0870*/  IMAD R7, R6, R7, R214.reuse ;  /* 0x0000000706077224 */ /* 0x100fe400078e02d6 */
[----:B------:R-:W-:Y:S02]  /*0880*/  IMAD.IADD R214, R215, 0x1, -R214 ;  /* 0x00000001d7d67824 */ /* 0x000fe400078e0ad6 */
[----:B--2---:R-:W-:Y:S01]  /*0890*/  IMAD R0, R7, UR4, RZ ;  /* 0x0000000407007c24 */ /* 0x004fe2000f8e02ff */
[----:B------:R-:W1:Y:S02]  /*08a0*/  LDCU.64 UR4, c[0x0][0x428] ;  /* 0x00008500ff0477ac */ /* 0x000e640008000a00 */
[----:B------:R-:W-:Y:S01]  /*08b0*/  ISETP.GE.AND P5, PT, R5, R214, PT ;  /* 0x000000d60500720c */ /* 0x000fe20003fa6270 */
[----:B------:R-:W-:Y:S01]  /*08c0*/  VIADD R5, R11, 0x30 ;  /* 0x000000300b057836 */ /* 0x000fe20000000000 */
[C---:B------:R-:W-:Y:S02]  /*08d0*/  LEA R3, P0, R71.reuse, R0, 0x2 ;  /* 0x0000000047037211 */ /* 0x040fe400078010ff */
[----:B------:R-:W-:-:S02]  /*08e0*/  LOP3.LUT P1, R71, R71, 0x7, RZ, 0xc0, !PT ;  /* 0x0000000747477812 */ /* 0x000fc4000782c0ff */
[----:B------:R-:W-:Y:S02]  /*08f0*/  LEA.HI.X.SX32 R0, R0, RZ, 0x1, P0 ;  /* 0x000000ff00007211 */ /* 0x000fe400000f0eff */
[----:B---3--:R-:W-:Y:S02]  /*0900*/  LEA R2, P0, R3, UR8, 0x2 ;  /* 0x0000000803027c11 */ /* 0x008fe4000f8010ff */
[-C--:B------:R-:W-:Y:S02]  /*0910*/  ISETP.GE.AND P6, PT, R9, R214.reuse, PT ;  /* 0x000000d60900720c */ /* 0x080fe40003fc6270 */
[----:B------:R-:W-:Y:S02]  /*0920*/  LEA.HI.X R3, R3, UR9, R0, 0x2, P0 ;  /* 0x0000000903037c11 */ /* 0x000fe400080f1400 */
[CC--:B------:R-:W-:Y:S02]  /*0930*/  ISETP.GE.AND P0, PT, R11.reuse, R214.reuse, PT ;  /* 0x000000d60b00720c */ /* 0x0c0fe40003f06270 */
[----:B------:R-:W-:Y:S01]  /*0940*/  ISETP.GE.OR P3, PT, R11, R214, P1 ;  /* 0x000000d60b00720c */ /* 0x000fe20000f66670 */
[----:B------:R2:W-:Y:S01]  /*0950*/  @!P5 STG.E.128 desc[UR6][R2.64+0x1000], RZ ;  /* 0x001000ff0200d986 */ /* 0x0005e2000c101d06 */
[----:B------:R-:W-:-:S02]  /*0960*/  ISETP.NE.OR P2, PT, R71, RZ, P6 ;  /* 0x000000ff4700720c */ /* 0x000fc40003745670 */
[----:B------:R-:W-:Y:S02]  /*0970*/  ISETP.NE.OR P1, PT, R71, RZ, P5 ;  /* 0x000000ff4700720c */ /* 0x000fe40002f25670 */
[C---:B------:R-:W-:Y:S01]  /*0980*/  IADD3 R11, P4, PT, R7.reuse, R11, RZ ;  /* 0x0000000b070b7210 */ /* 0x040fe20007f9e0ff */
[----:B------:R2:W-:Y:S03]  /*0990*/  @!P6 STG.E.128 desc[UR6][R2.64+0x800], RZ ;  /* 0x000800ff0200e986 */ /* 0x0005e6000c101d06 */
[----:B------:R-:W-:Y:S01]  /*09a0*/  LEA.HI.X.SX32 R0, R7, RZ, 0x1, P4 ;  /* 0x000000ff07007211 */ /* 0x000fe200020f0eff */
[----:B------:R2:W-:Y:S01]  /*09b0*/  @!P0 STG.E.128 desc[UR6][R2.64], RZ ;  /* 0x000000ff02008986 */ /* 0x0005e2000c101d06 */
[----:B------:R-:W-:Y:S01]  /*09c0*/  ISETP.GE.AND P0, PT, R5, R214, PT ;  /* 0x000000d60500720c */ /* 0x000fe20003f06270 */
[----:B------:R-:W-:Y:S01]  /*09d0*/  @!P3 IMAD.MOV.U32 R5, RZ, RZ, -0x800000 ;  /* 0xff800000ff05b424 */ /* 0x000fe200078e00ff */
[----:B-1----:R-:W-:Y:S01]  /*09e0*/  LEA R6, P4, R11, UR4, 0x2 ;  /* 0x000000040b067c11 */ /* 0x002fe2000f8810ff */
[----:B------:R-:W-:-:S03]  /*09f0*/  @!P2 IMAD.MOV.U32 R4, RZ, RZ, -0x800000 ;  /* 0xff800000ff04a424 */ /* 0x000fc600078e00ff */
[----:B------:R-:W-:Y:S01]  /*0a00*/  LEA.HI.X R7, R11, UR5, R0, 0x2, P4 ;  /* 0x000000050b077c11 */ /* 0x000fe2000a0f1400 */
[----:B------:R-:W-:-:S06]  /*0a10*/  @!P1 IMAD.MOV.U32 R0, RZ, RZ, -0x800000 ;  /* 0xff800000ff009424 */ /* 0x000fcc00078e00ff */
[----:B------:R2:W-:Y:S01]  /*0a20*/  @!P0 STG.E.128 desc[UR6][R2.64+0x1800], RZ ;  /* 0x001800ff02008986 */ /* 0x0005e2000c101d06 */
[----:B------:R-:W-:-:S03]  /*0a30*/  ISETP.NE.OR P0, PT, R71, RZ, P0 ;  /* 0x000000ff4700720c */ /* 0x000fc60000705670 */
[----:B------:R2:W-:Y:S04]  /*0a40*/  @!P2 STG.E desc[UR6][R6.64+0x40], R4 ;  /* 0x000040040600a986 */ /* 0x0005e8000c101906 */
[----:B------:R2:W-:Y:S04]  /*0a50*/  @!P1 STG.E desc[UR6][R6.64+0x80], R0 ;  /* 0x0000800006009986 */ /* 0x0005e8000c101906 */
[----:B------:R2:W-:Y:S02]  /*0a60*/  @!P3 STG.E desc[UR6][R6.64], R5 ;  /* 0x000000050600b986 */ /* 0x0005e4000c101906 */
[----:B------:R-:W-:Y:S05]  /*0a70*/  @P0 EXIT ;  /* 0x000000000000094d */ /* 0x000fea0003800000 */
[----:B--2---:R-:W-:-:S05]  /*0a80*/  MOV R3, 0xff800000 ;  /* 0xff80000000037802 */ /* 0x004fca0000000f00 */
[----:B------:R-:W-:Y:S01]  /*0a90*/  STG.E desc[UR6][R6.64+0xc0], R3 ;  /* 0x0000c00306007986 */ /* 0x000fe2000c101906 */
[----:B------:R-:W-:Y:S05]  /*0aa0*/  EXIT ;  /* 0x000000000000794d */ /* 0x000fea0003800000 */
.L_x_2233:
        /* <DEDUP_REMOVED lines=9> */
.L_x_2234:
[----:B------:R-:W-:-:S04]  /*0b40*/  UISETP.NE.U32.AND UP0, UPT, UR12, URZ, UPT ;  /* 0x000000ff0c00728c */ /* 0x000fc8000bf05070 */
[----:B------:R-:W-:-:S09]  /*0b50*/  UISETP.NE.AND.EX UP0, UPT, UR13, URZ, UPT, UP0 ;  /* 0x000000ff0d00728c */ /* 0x000fd2000bf05300 */
        /* <DEDUP_REMOVED lines=8> */
[----:B--2---:R-:W-:-:S02]  /*0be0*/  IABS R3, R5 ;  /* 0x0000000500037213 */ /* 0x004fc40000000000 */
[----:B------:R-:W-:Y:S02]  /*0bf0*/  ISETP.NE.AND P3, PT, R5, RZ, PT ;  /* 0x000000ff0500720c */ /* 0x000fe40003f65270 */
[----:B------:R-:W2:Y:S08]  /*0c00*/  I2F.RP R4, R3 ;  /* 0x0000000300047306 */ /* 0x000eb00000209400 */
[----:B--2--5:R-:W2:Y:S02]  /*0c10*/  MUFU.RCP R8, R4 ;  /* 0x0000000400087308 */ /* 0x024ea40000001000 */
[----:B--2---:R-:W-:-:S06]  /*0c20*/  IADD3 R8, PT, PT, R8, 0xffffffe, RZ ;  /* 0x0ffffffe08087810 */ /* 0x004fcc0007ffe0ff */
[----:B-1----:R-:W1:Y:S02]  /*0c30*/  F2I.FTZ.U32.TRUNC.NTZ R9, R8 ;  /* 0x0000000800097305 */ /* 0x002e64000021f000 */
[----:B-1----:R-:W-:Y:S01]  /*0c40*/  IMAD.MOV R2, RZ, RZ, -R9 ;  /* 0x000000ffff027224 */ /* 0x002fe200078e0a09 */
[----:B------:R-:W-:-:S03]  /*0c50*/  MOV R8, RZ ;  /* 0x000000ff00087202 */ /* 0x000fc60000000f00 */
[----:B------:R-:W-:-:S04]  /*0c60*/  IMAD R2, R2, R3, RZ ;  /* 0x0000000302027224 */ /* 0x000fc800078e02ff */
[----:B------:R-:W-:-:S04]  /*0c70*/  IMAD.HI.U32 R9, R9, R2, R8 ;  /* 0x0000000209097227 */ /* 0x000fc800078e0008 */
[----:B------:R-:W-:-:S04]  /*0c80*/  IMAD.MOV.U32 R2, RZ, RZ, R0 ;  /* 0x000000ffff027224 */ /* 0x000fc800078e0000 */
[----:B------:R-:W-:-:S04]  /*0c90*/  IMAD.HI.U32 R4, R9, R2, RZ ;  /* 0x0000000209047227 */ /* 0x000fc800078e00ff */
[----:B---3--:R-:W-:Y:S01]  /*0ca0*/  IMAD.WIDE.U32 R8, R217, UR4, RZ ;  /* 0x00000004d9087c25 */ /* 0x008fe2000f8e00ff */
        /* <DEDUP_REMOVED lines=16> */
[----:B------:R-:W-:-:S06]  /*0db0*/  IMAD.WIDE R8, R3, 0x4, R222 ;  /* 0x0000000403087825 */ /* 0x000fcc00078e02de */
[----:B------:R2:W3:Y:S01]  /*0dc0*/  LDG.E R8, desc[UR6][R8.64] ;  /* 0x0000000608087981 */ /* 0x0004e2000c1e1900 */
[----:B----4-:R-:W-:Y:S01]  /*0dd0*/  IABS R2, R14 ;  /* 0x0000000e00027213 */ /* 0x010fe20000000000 */
[----:B------:R-:W-:Y:S01]  /*0de0*/  IMAD.MOV R3, RZ, RZ, -R3 ;  /* 0x000000ffff037224 */ /* 0x000fe200078e0a03 */
[----:B------:R-:W-:Y:S02]  /*0df0*/  ISETP.NE.AND P2, PT, R14, RZ, PT ;  /* 0x000000ff0e00720c */ /* 0x000fe40003f45270 */
[----:B------:R-:W4:Y:S01]  /*0e00*/  I2F.RP R7, R2 ;  /* 0x0000000200077306 */ /* 0x000f220000209400 */
[----:B------:R-:W-:Y:S01]  /*0e10*/  IMAD R6, R5, R3, R6 ;  /* 0x0000000305067224 */ /* 0x000fe200078e0206 */
[----:B------:R-:W-:-:S06]  /*0e20*/  MOV R5, UR15 ;  /* 0x0000000f00057c02 */ /* 0x000fcc0008000f00 */
[----:B----4-:R-:W4:Y:S02]  /*0e30*/  MUFU.RCP R16, R7 ;  /* 0x0000000700107308 */ /* 0x010f240000001000 */
[----:B----4-:R-:W-:-:S06]  /*0e40*/  IADD3 R16, PT, PT, R16, 0xffffffe, RZ ;  /* 0x0ffffffe10107810 */ /* 0x010fcc0007ffe0ff */
[----:B------:R-:W4:Y:S02]  /*0e50*/  F2I.FTZ.U32.TRUNC.NTZ R17, R16 ;  /* 0x0000001000117305 */ /* 0x000f24000021f000 */
[----:B----4-:R-:W-:Y:S01]  /*0e60*/  IMAD.MOV R0, RZ, RZ, -R17 ;  /* 0x000000ffff007224 */ /* 0x010fe200078e0a11 */
[----:B------:R-:W-:-:S03]  /*0e70*/  MOV R16, RZ ;  /* 0x000000ff00107202 */ /* 0x000fc60000000f00 */
[----:B------:R-:W-:Y:S01]  /*0e80*/  IMAD R4, R0, R2, RZ ;  /* 0x0000000200047224 */ /* 0x000fe200078e02ff */
[----:B------:R-:W-:-:S03]  /*0e90*/  IABS R0, R13 ;  /* 0x0000000d00007213 */ /* 0x000fc60000000000 */
[----:B------:R-:W-:-:S04]  /*0ea0*/  IMAD.HI.U32 R17, R17, R4, R16 ;  /* 0x0000000411117227 */ /* 0x000fc800078e0010 */
[----:B------:R-:W-:-:S04]  /*0eb0*/  IMAD.MOV.U32 R4, RZ, RZ, R0 ;  /* 0x000000ffff047224 */ /* 0x000fc800078e0000 */
[----:B------:R-:W-:-:S05]  /*0ec0*/  IMAD.HI.U32 R0, R17, R4, RZ ;  /* 0x0000000411007227 */ /* 0x000fca00078e00ff */
[----:B------:R-:W-:-:S05]  /*0ed0*/  IADD3 R7, PT, PT, -R0, RZ, RZ ;  /* 0x000000ff00077210 */ /* 0x000fca0007ffe1ff */
[----:B--2---:R-:W-:Y:S02]  /*0ee0*/  IMAD R9, R2, R7, R4 ;  /* 0x0000000702097224 */ /* 0x004fe400078e0204 */
[----:B------:R-:W-:-:S03]  /*0ef0*/  IMAD.U32 R4, RZ, RZ, UR14 ;  /* 0x0000000eff047e24 */ /* 0x000fc6000f8e00ff */
[----:B------:R-:W-:-:S13]  /*0f00*/  ISETP.GT.U32.AND P0, PT, R2, R9, PT ;  /* 0x000000090200720c */ /* 0x000fda0003f04070 */
[----:B------:R-:W-:Y:S01]  /*0f10*/  @!P0 IMAD.IADD R9, R9, 0x1, -R2 ;  /* 0x0000000109098824 */ /* 0x000fe200078e0a02 */
[----:B------:R-:W-:-:S04]  /*0f20*/  @!P0 IADD3 R0, PT, PT, R0, 0x1, RZ ;  /* 0x0000000100008810 */ /* 0x000fc80007ffe0ff */
[----:B------:R-:W-:Y:S02]  /*0f30*/  ISETP.GE.U32.AND P1, PT, R9, R2, PT ;  /* 0x000000020900720c */ /* 0x000fe40003f26070 */
[-C--:B------:R-:W-:Y:S02]  /*0f40*/  LOP3.LUT R2, R13, R14.reuse, RZ, 0x3c, !PT ;  /* 0x0000000e0d027212 */ /* 0x080fe400078e3cff */
[----:B------:R-:W-:Y:S02]  /*0f50*/  LOP3.LUT R14, RZ, R14, RZ, 0x33, !PT ;  /* 0x0000000eff0e7212 */ /* 0x000fe400078e33ff */
[----:B------:R-:W-:-:S07]  /*0f60*/  ISETP.GE.AND P3, PT, R2, RZ, PT ;  /* 0x000000ff0200720c */ /* 0x000fce0003f66270 */
[----:B------:R-:W-:Y:S01]  /*0f70*/  @P1 VIADD R0, R0, 0x1 ;  /* 0x0000000100001836 */ /* 0x000fe20000000000 */
[----:B---3--:R-:W-:Y:S01]  /*0f80*/  SHF.R.S32.HI R7, RZ, 0x1f, R8 ;  /* 0x0000001fff077819 */ /* 0x008fe20000011408 */
[----:B------:R-:W-:-:S04]  /*0f90*/  IMAD.WIDE.U32 R20, R8, UR8, RZ ;  /* 0x0000000808147c25 */ /* 0x000fc8000f8e00ff */
[C---:B------:R-:W-:Y:S02]  /*0fa0*/  IMAD R9, R7.reuse, UR8, RZ ;  /* 0x0000000807097c24 */ /* 0x040fe4000f8e02ff */
[----:B-1----:R-:W-:Y:S02]  /*0fb0*/  IMAD R7, R7, UR4, RZ ;  /* 0x0000000407077c24 */ /* 0x002fe4000f8e02ff */
[C---:B------:R-:W-:Y:S01]  /*0fc0*/  IMAD R18, R8.reuse, UR9, R9 ;  /* 0x0000000908127c24 */ /* 0x040fe2000f8e0209 */
[----:B------:R-:W1:Y:S01]  /*0fd0*/  LDCU.128 UR8, c[0x0][0x3d0] ;  /* 0x00007a00ff0877ac */ /* 0x000e620008000c00 */
[C---:B------:R-:W-:Y:S01]  /*0fe0*/  IMAD R16, R8.reuse, UR5, R7 ;  /* 0x0000000508107c24 */ /* 0x040fe2000f8e0207 */
[----:B------:R-:W-:Y:S01]  /*0ff0*/  SHF.R.S32.HI R7, RZ, 0x1f, R6 ;  /* 0x0000001fff077819 */ /* 0x000fe20000011406 */
        /* <DEDUP_REMOVED lines=11> */
[C---:B------:R-:W-:Y:S02]  /*10b0*/  IMAD R8, R6.reuse, R5, R8 ;  /* 0x0000000506087224 */ /* 0x040fe400078e0208 */
        /* <DEDUP_REMOVED lines=19> */
.L_x_2235:
        /* <DEDUP_REMOVED lines=15> */
.L_x_2237:
[----:B------:R-:W2:Y:S01]  /*12e0*/  LDC.64 R4, c[0x0][0x3b8] ;  /* 0x0000ee00ff047b82 */ /* 0x000ea20000000a00 */
[----:B------:R-:W-:-:S05]  /*12f0*/  IADD3 R2, PT, PT, R0, R7, RZ ;  /* 0x0000000700027210 */ /* 0x000fca0007ffe0ff */
[C---:B--2---:R-:W-:Y:S02]  /*1300*/  IMAD R19, R2.reuse, R5, RZ ;  /* 0x0000000502137224 */ /* 0x044fe400078e02ff */
[----:B------:R-:W-:-:S05]  /*1310*/  IMAD.WIDE.U32 R2, R2, R4, RZ ;  /* 0x0000000402027225 */ /* 0x000fca00078e00ff */
[----:B------:R-:W-:Y:S02]  /*1320*/  IADD3 R19, PT, PT, R3, R19, RZ ;  /* 0x0000001303137210 */ /* 0x000fe40007ffe0ff */
[----:B------:R-:W-:Y:S02]  /*1330*/  MOV R18, R2 ;  /* 0x0000000200127202 */ /* 0x000fe40000000f00 */
.L_x_2238:
        /* <DEDUP_REMOVED lines=14> */
.L_x_2239:
[----:B------:R-:W2:Y:S01]  /*1420*/  LDC.64 R2, c[0x0][0x3c0] ;  /* 0x0000f000ff027b82 */ /* 0x000ea20000000a00 */
[----:B------:R-:W-:-:S05]  /*1430*/  IADD3 R0, PT, PT, R0, R7, RZ ;  /* 0x0000000700007210 */ /* 0x000fca0007ffe0ff */
[C---:B--2---:R-:W-:Y:S02]  /*1440*/  IMAD R21, R0.reuse, R3, RZ ;  /* 0x0000000300157224 */ /* 0x044fe400078e02ff */
[----:B------:R-:W-:-:S05]  /*1450*/  IMAD.WIDE.U32 R6, R0, R2, RZ ;  /* 0x0000000200067225 */ /* 0x000fca00078e00ff */
[----:B------:R-:W-:Y:S02]  /*1460*/  IADD3 R21, PT, PT, R7, R21, RZ ;  /* 0x0000001507157210 */ /* 0x000fe40007ffe0ff */
[----:B------:R-:W-:-:S07]  /*1470*/  MOV R20, R6 ;  /* 0x0000000600147202 */ /* 0x000fce0000000f00 */
.L_x_2240:
[----:B------:R-:W2:Y:S01]  /*1480*/  LDC R14, c[0x0][0x3e8] ;  /* 0x0000fa00ff0e7b82 */ /* 0x000ea20000000800 */
[----:B-----5:R-:W-:Y:S02]  /*1490*/  MOV R8, RZ ;  /* 0x000000ff00087202 */ /* 0x020fe40000000f00 */
[----:B------:R-:W-:Y:S02]  /*14a0*/  CS2R R222, SRZ ;  /* 0x0000000000de7805 */ /* 0x000fe4000001ff00 */
[----:B--2---:R-:W-:Y:S02]  /*14b0*/  IABS R6, R14 ;  /* 0x0000000e00067213 */ /* 0x004fe40000000000 */
[----:B------:R-:W-:Y:S02]  /*14c0*/  ISETP.NE.AND P2, PT, R14, RZ, PT ;  /* 0x000000ff0e00720c */ /* 0x000fe40003f45270 */
        /* <DEDUP_REMOVED lines=8> */
[----:B------:R-:W-:Y:S02]  /*1550*/  IMAD R15, R15, R4, RZ ;  /* 0x000000040f0f7224 */ /* 0x000fe400078e02ff */
[----:B------:R-:W-:-:S04]  /*1560*/  IMAD.WIDE.U32 R20, R12, R2, R20 ;  /* 0x000000020c147225 */ /* 0x000fc800078e0014 */
[C---:B------:R-:W-:Y:S02]  /*1570*/  IMAD R19, R12.reuse, R3, R16 ;  /* 0x000000030c137224 */ /* 0x040fe400078e0210 */
[----:B-1----:R-:W-:Y:S02]  /*1580*/  IMAD.MOV R0, RZ, RZ, -R9 ;  /* 0x000000ffff007224 */ /* 0x002fe400078e0a09 */
[----:B------:R-:W-:Y:S01]  /*1590*/  IMAD R15, R12, R5, R15 ;  /* 0x000000050c0f7224 */ /* 0x000fe200078e020f */
[----:B------:R-:W-:Y:S01]  /*15a0*/  IADD3 R21, PT, PT, R21, R19, RZ ;  /* 0x0000001315157210 */ /* 0x000fe20007ffe0ff */
[----:B------:R-:W-:Y:S01]  /*15b0*/  IMAD R7, R0, R6, RZ ;  /* 0x0000000600077224 */ /* 0x000fe200078e02ff */
[----:B------:R-:W-:Y:S02]  /*15c0*/  IABS R0, R13 ;  /* 0x0000000d00007213 */ /* 0x000fe40000000000 */
[----:B------:R-:W-:Y:S01]  /*15d0*/  IADD3 R23, PT, PT, R23, R15, RZ ;  /* 0x0000000f17177210 */ /* 0x000fe20007ffe0ff */
        /* <DEDUP_REMOVED lines=17> */
[----:B------:R-:W-:-:S04]  /*16f0*/  SEL R12, R14, R17, !P2 ;  /* 0x000000110e0c7207 */ /* 0x000fc80005000000 */
[----:B------:R-:W-:Y:S01]  /*1700*/  SHF.R.S32.HI R17, RZ, 0x1f, R12 ;  /* 0x0000001fff117819 */ /* 0x000fe2000001140c */
[----:B--2---:R-:W-:-:S04]  /*1710*/  IMAD.WIDE.U32 R22, R12, R6, R22 ;  /* 0x000000060c167225 */ /* 0x004fc800078e0016 */
[C---:B-1----:R-:W-:Y:S01]  /*1720*/  IMAD R15, R17.reuse, R8, RZ ;  /* 0x00000008110f7224 */ /* 0x042fe200078e02ff */
[----:B------:R-:W-:Y:S01]  /*1730*/  MOV R16, R22 ;  /* 0x0000001600107202 */ /* 0x000fe20000000f00 */
[----:B------:R-:W-:Y:S02]  /*1740*/  IMAD R17, R17, R6, RZ ;  /* 0x0000000611117224 */ /* 0x000fe400078e02ff */
[----:B------:R-:W-:-:S04]  /*1750*/  IMAD.WIDE.U32 R18, R12, R8, R20 ;  /* 0x000000080c127225 */ /* 0x000fc800078e0014 */
[C---:B------:R-:W-:Y:S02]  /*1760*/  IMAD R7, R12.reuse, R7, R17 ;  /* 0x000000070c077224 */ /* 0x040fe400078e0211 */
[----:B------:R-:W-:-:S03]  /*1770*/  IMAD R15, R12, R9, R15 ;  /* 0x000000090c0f7224 */ /* 0x000fc600078e020f */
[----:B------:R-:W-:Y:S01]  /*1780*/  IADD3 R8, PT, PT, R23, R7, RZ ;  /* 0x0000000717087210 */ /* 0x000fe20007ffe0ff */
[----:B------:R-:W-:-:S07]  /*1790*/  IMAD.IADD R15, R19, 0x1, R15 ;  /* 0x00000001130f7824 */ /* 0x000fce00078e020f */
.L_x_2236:
[----:B------:R-:W-:Y:S01]  /*17a0*/  IMAD.MOV.U32 R9, RZ, RZ, RZ ;  /* 0x000000ffff097224 */ /* 0x000fe200078e00ff */
[----:B------:R-:W-:Y:S01]  /*17b0*/  ISETP.NE.AND P0, PT, R10, -0x1, PT ;  /* 0xffffffff0a00780c */ /* 0x000fe20003f05270 */
[----:B------:R-:W1:Y:S01]  /*17c0*/  LDC.64 R124, c[0x0][0x3b0] ;  /* 0x0000ec00ff7c7b82 */ /* 0x000e620000000a00 */
[----:B------:R-:W-:Y:S01]  /*17d0*/  IMAD.SHL.U32 R72, R71, 0x8, RZ ;  /* 0x0000000847487824 */ /* 0x000fe200078e00ff */
[----:B------:R-:W2:Y:S02]  /*17e0*/  LDCU.64 UR4, c[0x0][0x3c8] ;  /* 0x00007900ff0477ac */ /* 0x000ea40008000a00 */
[----:B------:R3:W5:Y:S01]  /*17f0*/  @P5 LDG.E R9, desc[UR6][R128.64] ;  /* 0x0000000680095981 */ /* 0x000762000c1e1900 */
[----:B------:R-:W-:Y:S01]  /*1800*/  SHF.R.S32.HI R17, RZ, 0x1f, R13 ;  /* 0x0000001fff117819 */ /* 0x000fe2000001140d */
[----:B------:R-:W-:Y:S01]  /*1810*/  IMAD.MOV.U32 R127, RZ, RZ, RZ ;  /* 0x000000ffff7f7224 */ /* 0x000fe200078e00ff */
[----:B------:R-:W-:Y:S01]  /*1820*/  LOP3.LUT R12, R72, 0x18, RZ, 0xc0, !PT ;  /* 0x00000018480c7812 */ /* 0x000fe200078ec0ff */
[----:B------:R-:W4:Y:S01]  /*1830*/  LDCU.64 UR8, c[0x0][0x388] ;  /* 0x00007100ff0877ac */ /* 0x000f220008000a00 */
[----:B------:R-:W-:Y:S01]  /*1840*/  SHF.R.U32.HI R126, RZ, 0x2, R71 ;  /* 0x00000002ff7e7819 */ /* 0x000fe20000011647 */
[----:B------:R-:W-:Y:S01]  /*1850*/  IMAD.SHL.U32 R69, R4, 0x20, RZ ;  /* 0x0000002004457824 */ /* 0x000fe200078e00ff */
[C---:B------:R-:W-:Y:S01]  /*1860*/  SHF.L.U64.HI R70, R2.reuse, 0x5, R3 ;  /* 0x0000000502467819 */ /* 0x040fe20000010203 */
[----:B------:R-:W2:Y:S01]  /*1870*/  @!P0 LDC.64 R6, c[0x0][0x398] ;  /* 0x0000e600ff068b82 */ /* 0x000ea20000000a00 */
[----:B------:R-:W-:Y:S01]  /*1880*/  SHF.L.U32 R91, R2, 0x5, RZ ;  /* 0x00000005025b7819 */ /* 0x000fe200000006ff */
[----:B------:R-:W-:Y:S01]  /*1890*/  VIADD R66, R64, 0xffffffff ;  /* 0xffffffff40427836 */ /* 0x000fe20000000000 */
[----:B------:R-:W-:-:S02]  /*18a0*/  SHF.L.U64.HI R68, R4, 0x5, R5 ;  /* 0x0000000504447819 */ /* 0x000fc40000010205 */
[----:B------:R-:W-:Y:S02]  /*18b0*/  SHF.R.U32.HI R216, RZ, 0x3, R71 ;  /* 0x00000003ffd87819 */ /* 0x000fe40000011647 */
[----:B------:R-:W-:Y:S01]  /*18c0*/  LOP3.LUT R123, R72, 0x20, RZ, 0xc0, !PT ;  /* 0x00000020487b7812 */ /* 0x000fe200078ec0ff */
[----:B--2---:R-:W-:-:S04]  /*18d0*/  @!P0 IMAD.WIDE.U32 R20, R217, R6, RZ ;  /* 0x00000006d9148225 */ /* 0x004fc800078e00ff */
[----:B------:R-:W-:Y:S02]  /*18e0*/  @!P0 IMAD R7, R217, R7, R21 ;  /* 0x00000007d9078224 */ /* 0x000fe400078e0215 */
[----:B------:R-:W-:Y:S02]  /*18f0*/  @!P0 IMAD.MOV.U32 R6, RZ, RZ, R20 ;  /* 0x000000ffff068224 */ /* 0x000fe400078e0014 */
[----:B-1----:R-:W-:-:S04]  /*1900*/  @P0 IMAD.WIDE.U32 R20, R10, R124, RZ ;  /* 0x0000007c0a140225 */ /* 0x002fc800078e00ff */
[----:B------:R-:W-:Y:S01]  /*1910*/  @P0 IMAD R7, R10, R125, R21 ;  /* 0x0000007d0a070224 */ /* 0x000fe200078e0215 */
[----:B------:R-:W-:Y:S01]  /*1920*/  @P0 MOV R6, R20 ;  /* 0x0000001400060202 */ /* 0x000fe20000000f00 */
[----:B------:R-:W-:Y:S01]  /*1930*/  IMAD R10, R17, UR4, RZ ;  /* 0x00000004110a7c24 */ /* 0x000fe2000f8e02ff */
[C---:B------:R-:W-:Y:S01]  /*1940*/  IADD3 R20, P0, PT, R12.reuse, R16, RZ ;  /* 0x000000100c147210 */ /* 0x040fe20007f1e0ff */
[----:B------:R-:W-:Y:S01]  /*1950*/  IMAD.WIDE.U32 R16, R11, 0x40, R126 ;  /* 0x000000400b107825 */ /* 0x000fe200078e007e */
[C---:B------:R-:W-:Y:S01]  /*1960*/  IADD3 R22, P1, PT, R12.reuse, R6, RZ ;  /* 0x000000060c167210 */ /* 0x040fe20007f3e0ff */
[----:B------:R-:W1:Y:S02]  /*1970*/  LDC R11, c[0x0][0x450] ;  /* 0x00011400ff0b7b82 */ /* 0x000e640000000800 */
[----:B------:R-:W-:Y:S01]  /*1980*/  IMAD.X R21, RZ, RZ, R8, P0 ;  /* 0x000000ffff157224 */ /* 0x000fe200000e0608 */
[----:B------:R-:W-:Y:S01]  /*1990*/  IADD3 R6, P0, PT, R12, R18, RZ ;  /* 0x000000120c067210 */ /* 0x000fe20007f1e0ff */
[----:B------:R-:W-:Y:S01]  /*19a0*/  IMAD.X R23, RZ, RZ, R7, P1 ;  /* 0x000000ffff177224 */ /* 0x000fe200008e0607 */
[----:B------:R-:W-:Y:S01]  /*19b0*/  SHF.L.U32 R8, R71, 0x5, RZ ;  /* 0x0000000547087819 */ /* 0x000fe200000006ff */
[C---:B------:R-:W-:Y:S01]  /*19c0*/  IMAD R10, R13.reuse, UR5, R10 ;  /* 0x000000050d0a7c24 */ /* 0x040fe2000f8e020a */
[----:B------:R-:W-:Y:S01]  /*19d0*/  IADD3.X R7, PT, PT, RZ, R15, RZ, P0, !PT ;  /* 0x0000000fff077210 */ /* 0x000fe200007fe4ff */
[----:B------:R-:W-:Y:S01]  /*19e0*/  IMAD.WIDE.U32 R18, R13, UR4, R22 ;  /* 0x000000040d127c25 */ /* 0x000fe2000f8e0016 */
[----:B------:R-:W2:Y:S01]  /*19f0*/  LDCU.64 UR4, c[0x0][0x390] ;  /* 0x00007200ff0477ac */ /* 0x000ea20008000a00 */
[----:B------:R-:W-:-:S02]  /*1a00*/  LOP3.LUT R8, R8, 0xc0, RZ, 0xc0, !PT ;  /* 0x000000c008087812 */ /* 0x000fc400078ec0ff */
[----:B------:R-:W-:-:S04]  /*1a10*/  IMAD.WIDE.U32 R6, R126, R2, R6 ;  /* 0x000000027e067225 */ /* 0x000fc800078e0006 */
[----:B------:R-:W-:Y:S02]  /*1a20*/  IMAD R75, R126, R3, R7 ;  /* 0x000000037e4b7224 */ /* 0x000fe400078e0207 */
[----:B------:R-:W-:Y:S02]  /*1a30*/  IMAD.SHL.U32 R76, R6, 0x2, RZ ;  /* 0x00000002064c7824 */ /* 0x000fe400078e00ff */
[----:B------:R-:W-:Y:S01]  /*1a40*/  IMAD.WIDE.U32 R20, R126, R4, R20 ;  /* 0x000000047e147225 */ /* 0x000fe200078e0014 */
[----:B------:R-:W-:Y:S02]  /*1a50*/  SHF.L.U64.HI R75, R6, 0x1, R75 ;  /* 0x00000001064b7819 */ /* 0x000fe4000001024b */
[----:B------:R-:W-:Y:S01]  /*1a60*/  SHF.R.S32.HI R6, RZ, 0x1f, R67 ;  /* 0x0000001fff067819 */ /* 0x000fe20000011443 */
[----:B------:R-:W-:Y:S01]  /*1a70*/  IMAD R79, R126, R5, R21 ;  /* 0x000000057e4f7224 */ /* 0x000fe200078e0215 */
[----:B-1----:R-:W-:Y:S01]  /*1a80*/  LEA.HI R11, R11, R11, RZ, 0x1 ;  /* 0x0000000b0b0b7211 */ /* 0x002fe200078f08ff */
[----:B------:R-:W-:Y:S01]  /*1a90*/  IMAD.SHL.U32 R5, R71, 0x4, RZ ;  /* 0x0000000447057824 */ /* 0x000fe200078e00ff */
[----:B------:R-:W-:Y:S01]  /*1aa0*/  LEA.HI R3, R6, R67, RZ, 0x8 ;  /* 0x0000004306037211 */ /* 0x000fe200078f40ff */
[----:B------:R-:W-:Y:S01]  /*1ab0*/  IMAD.SHL.U32 R78, R20, 0x2, RZ ;  /* 0x00000002144e7824 */ /* 0x000fe200078e00ff */
[----:B--2---:R-:W-:Y:S01]  /*1ac0*/  IADD3 R76, P0, PT, R76, UR4, RZ ;  /* 0x000000044c4c7c10 */ /* 0x004fe2000ff1e0ff */
[----:B------:R-:W-:Y:S01]  /*1ad0*/  IMAD R7, R17, R124, RZ ;  /* 0x0000007c11077224 */ /* 0x000fe200078e02ff */
[----:B------:R-:W-:Y:S01]  /*1ae0*/  SHF.R.S32.HI R2, RZ, 0x8, R3 ;  /* 0x00000008ff027819 */ /* 0x000fe20000011403 */
[----:B------:R-:W-:Y:S01]  /*1af0*/  IMAD.IADD R19, R19, 0x1, R10 ;  /* 0x0000000113137824 */ /* 0x000fe200078e020a */
[----:B------:R-:W-:Y:S01]  /*1b00*/  IADD3.X R75, PT, PT, R75, UR5, RZ, P0, !PT ;  /* 0x000000054b4b7c10 */ /* 0x000fe200087fe4ff */
[C---:B------:R-:W-:Y:S01]  /*1b10*/  IMAD R7, R16.reuse, R125, R7 ;  /* 0x0000007d10077224 */ /* 0x040fe200078e0207 */
[----:B------:R-:W-:Y:S01]  /*1b20*/  VIMNMX R73, PT, PT, R213, R2, !PT ;  /* 0x00000002d5497248 */ /* 0x000fe20007fe0100 */
[----:B------:R-:W-:Y:S01]  /*1b30*/  IMAD.WIDE.U32 R124, R16, R124, R18 ;  /* 0x0000007c107c7225 */ /* 0x000fe200078e0012 */
[----:B------:R-:W-:-:S02]  /*1b40*/  LOP3.LUT R4, R5, 0xc, RZ, 0xc0, !PT ;  /* 0x0000000c05047812 */ /* 0x000fc400078ec0ff */
[----:B------:R-:W-:Y:S01]  /*1b50*/  ISETP.GT.AND P0, PT, R64, R73, PT ;  /* 0x000000494000720c */ /* 0x000fe20003f04270 */
[----:B------:R-:W-:Y:S01]  /*1b60*/  IMAD.MOV.U32 R220, RZ, RZ, R76 ;  /* 0x000000ffffdc7224 */ /* 0x000fe200078e004c */
[----:B------:R-:W-:Y:S01]  /*1b70*/  SHF.R.S32.HI R11, RZ, 0x1, R11 ;  /* 0x00000001ff0b7819 */ /* 0x000fe2000001140b */
[----:B------:R-:W-:Y:S01]  /*1b80*/  IMAD.IADD R74, R125, 0x1, R7 ;  /* 0x000000017d4a7824 */ /* 0x000fe200078e0207 */
[----:B------:R-:W-:Y:S02]  /*1b90*/  SHF.L.U64.HI R79, R20, 0x1, R79 ;  /* 0x00000001144f7819 */ /* 0x000fe4000001024f */
[----:B----4-:R-:W-:Y:S01]  /*1ba0*/  IADD3 R78, P1, PT, R78, UR8, RZ ;  /* 0x000000084e4e7c10 */ /* 0x010fe2000ff3e0ff */
[----:B------:R-:W-:Y:S01]  /*1bb0*/  IMAD R121, R126, R11, R4 ;  /* 0x0000000b7e797224 */ /* 0x000fe200078e0204 */
[----:B------:R-:W-:Y:S02]  /*1bc0*/  LOP3.LUT R65, R8, 0x18, R5, 0xf8, !PT ;  /* 0x0000001808417812 */ /* 0x000fe400078ef805 */
[----:B------:R-:W-:Y:S01]  /*1bd0*/  IADD3.X R79, PT, PT, R79, UR9, RZ, P1, !PT ;  /* 0x000000094f4f7c10 */ /* 0x000fe20008ffe4ff */
[--C-:B------:R-:W-:Y:S01]  /*1be0*/  IMAD.IADD R119, R4, 0x1, R121.reuse ;  /* 0x0000000104777824 */ /* 0x100fe200078e0279 */
[----:B------:R-:W-:-:S02]  /*1bf0*/  SHF.R.S32.HI R101, RZ, 0x1f, R121 ;  /* 0x0000001fff657819 */ /* 0x000fc40000011479 */
[----:B------:R-:W-:Y:S01]  /*1c00*/  MOV R218, R78 ;  /* 0x0000004e00da7202 */ /* 0x000fe20000000f00 */
[----:B------:R-:W-:Y:S01]  /*1c10*/  IMAD.MOV.U32 R219, RZ, RZ, R79 ;  /* 0x000000ffffdb7224 */ /* 0x000fe200078e004f */
[----:B------:R-:W-:Y:S02]  /*1c20*/  SHF.R.S32.HI R100, RZ, 0x1f, R119 ;  /* 0x0000001fff647819 */ /* 0x000fe40000011477 */
[----:B------:R-:W-:Y:S01]  /*1c30*/  MOV R221, R75 ;  /* 0x0000004b00dd7202 */ /* 0x000fe20000000f00 */
[----:B---3--:R-:W-:Y:S06]  /*1c40*/  @!P0 BRA `(.L_x_2241) ;  /* 0x00000064001c8947 */ /* 0x008fec0003800000 */
[----:B------:R-:W1:Y:S01]  /*1c50*/  LDC.64 R4, c[0x0][0x4a0] ;  /* 0x00012800ff047b82 */ /* 0x000e620000000a00 */
[----:B------:R-:W2:Y:S01]  /*1c60*/  LDCU.128 UR16, c[0x0][0x4b0] ;  /* 0x00009600ff1077ac */ /* 0x000ea20008000c00 */
[----:B------:R-:W-:Y:S01]  /*1c70*/  IMAD.MOV.U32 R13, RZ, RZ, RZ ;  /* 0x000000ffff0d7224 */ /* 0x000fe200078e00ff */
[----:B------:R-:W-:Y:S01]  /*1c80*/  LEA R120, R64, 0xffffff00, 0x8 ;  /* 0xffffff0040787811 */ /* 0x000fe200078e40ff */
[----:B------:R-:W-:Y:S01]  /*1c90*/  @!P3 IMAD.MOV R0, RZ, RZ, -R0 ;  /* 0x000000ffff00b224 */ /* 0x000fe200078e0a00 */
[----:B------:R-:W3:Y:S01]  /*1ca0*/  LDCU.128 UR8, c[0x0][0x490] ;  /* 0x00009200ff0877ac */ /* 0x000ee20008000c00 */
[----:B-----5:R-:W-:Y:S01]  /*1cb0*/  LEA R54, R66, R9, 0x8 ;  /* 0x0000000942367211 */ /* 0x020fe200078e40ff */
[C---:B------:R-:W-:Y:S01]  /*1cc0*/  IMAD.SHL.U32 R118, R11.reuse, 0x20, RZ ;  /* 0x000000200b767824 */ /* 0x040fe200078e00ff */
[----:B------:R-:W4:Y:S01]  /*1cd0*/  LDC.64 R2, c[0x0][0x4a8] ;  /* 0x00012a00ff027b82 */ /* 0x000f220000000a00 */
[----:B------:R-:W4:Y:S01]  /*1ce0*/  LDCU.128 UR12, c[0x0][0x4c0] ;  /* 0x00009800ff0c77ac */ /* 0x000f220008000c00 */
[----:B------:R-:W-:Y:S01]  /*1cf0*/  SHF.R.S32.HI R7, RZ, 0x1f, R120 ;  /* 0x0000001fff077819 */ /* 0x000fe20000011478 */
[----:B------:R-:W-:Y:S01]  /*1d00*/  IMAD R54, R54, R11, RZ ;  /* 0x0000000b36367224 */ /* 0x000fe200078e02ff */
[----:B------:R-:W-:Y:S01]  /*1d10*/  SEL R14, R14, R0, !P2 ;  /* 0x000000000e0e7207 */ /* 0x000fe20005000000 */
[----:B------:R-:W4:Y:S01]  /*1d20*/  LDCU.64 UR4, c[0x0][0x488] ;  /* 0x00009100ff0477ac */ /* 0x000f220008000a00 */
[----:B------:R-:W-:Y:S01]  /*1d30*/  SHF.R.S32.HI R9, RZ, 0x1f, R67 ;  /* 0x0000001fff097819 */ /* 0x000fe20000011443 */
[C---:B------:R-:W-:Y:S01]  /*1d40*/  IMAD R110, R11.reuse, 0x60, RZ ;  /* 0x000000600b6e7824 */ /* 0x040fe200078e02ff */
[C---:B------:R-:W-:Y:S01]  /*1d50*/  SHF.L.U32 R105, R11.reuse, 0x7, RZ ;  /* 0x000000070b697819 */ /* 0x040fe200000006ff */
[----:B------:R-:W-:Y:S01]  /*1d60*/  UMOV UR21, URZ ;  /* 0x000000ff00157c82 */ /* 0x000fe20008000000 */
[C---:B------:R-:W-:Y:S01]  /*1d70*/  IMAD R109, R11.reuse, 0xa0, RZ ;  /* 0x000000a00b6d7824 */ /* 0x040fe200078e02ff */
[----:B--2---:R-:W-:Y:S01]  /*1d80*/  USHF.L.U64.HI UR20, UR16, 0x6, UR17 ;  /* 0x0000000610147899 */ /* 0x004fe20008010211 */
[C---:B------:R-:W-:Y:S01]  /*1d90*/  IMAD R108, R11.reuse, 0xc0, RZ ;  /* 0x000000c00b6c7824 */ /* 0x040fe200078e02ff */
[C---:B------:R-:W-:Y:S01]  /*1da0*/  IADD3 R117, PT, PT, R126.reuse, 0x20, RZ ;  /* 0x000000207e757810 */ /* 0x040fe20007ffe0ff */
[----:B------:R-:W-:Y:S01]  /*1db0*/  IMAD R107, R11, 0xe0, RZ ;  /* 0x000000e00b6b7824 */ /* 0x000fe200078e02ff */
[----:B------:R-:W-:Y:S01]  /*1dc0*/  IADD3 R115, PT, PT, R126, 0x60, RZ ;  /* 0x000000607e737810 */ /* 0x000fe20007ffe0ff */
[----:B-1----:R-:W-:Y:S01]  /*1dd0*/  IMAD.WIDE.U32 R20, R217, R4, R12 ;  /* 0x00000004d9147225 */ /* 0x002fe200078e000c */
[----:B------:R-:W-:-:S02]  /*1de0*/  IADD3 R4, P0, PT, -R67, R126, RZ ;  /* 0x0000007e43047210 */ /* 0x000fc40007f1e1ff */
[----:B------:R-:W-:Y:S01]  /*1df0*/  IADD3 R113, PT, PT, R126, 0xa0, RZ ;  /* 0x000000a07e717810 */ /* 0x000fe20007ffe0ff */
[----:B------:R-:W-:Y:S01]  /*1e00*/  IMAD R21, R217, R5, R21 ;  /* 0x00000005d9157224 */ /* 0x000fe200078e0215 */
[----:B------:R-:W-:Y:S01]  /*1e10*/  IADD3.X R9, PT, PT, RZ, ~R9, RZ, P0, !PT ;  /* 0x80000009ff097210 */ /* 0x000fe200007fe4ff */
[----:B------:R-:W-:Y:S01]  /*1e20*/  IMAD R5, R7, UR16, RZ ;  /* 0x0000001007057c24 */ /* 0x000fe2000f8e02ff */
[----:B------:R-:W-:Y:S01]  /*1e30*/  IADD3 R82, P0, PT, R54, R119, RZ ;  /* 0x0000007736527210 */ /* 0x000fe20007f1e0ff */
[C---:B---3--:R-:W-:Y:S01]  /*1e40*/  IMAD.WIDE.U32 R16, R217.reuse, UR10, R12 ;  /* 0x0000000ad9107c25 */ /* 0x048fe2000f8e000c */
[C---:B----4-:R-:W-:Y:S02]  /*1e50*/  SHF.L.U32 R88, R2.reuse, 0x8, RZ ;  /* 0x0000000802587819 */ /* 0x050fe400000006ff */
[----:B------:R-:W-:Y:S01]  /*1e60*/  SHF.L.U64.HI R90, R2, 0x5, R3 ;  /* 0x00000005025a7819 */ /* 0x000fe20000010203 */
[----:B------:R-:W-:Y:S01]  /*1e70*/  IMAD R0, R120, UR17, R5 ;  /* 0x0000001178007c24 */ /* 0x000fe2000f8e0205 */
[----:B------:R-:W-:Y:S01]  /*1e80*/  SHF.R.S32.HI R5, RZ, 0x1f, R14 ;  /* 0x0000001fff057819 */ /* 0x000fe2000001140e */
[----:B------:R-:W-:Y:S01]  /*1e90*/  IMAD R17, R217, UR11, R17 ;  /* 0x0000000bd9117c24 */ /* 0x000fe2000f8e0211 */
[----:B------:R-:W1:Y:S01]  /*1ea0*/  LDCU.64 UR10, c[0x0][0x4d0] ;  /* 0x00009a00ff0a77ac */ /* 0x000e620008000a00 */
[-C--:B------:R-:W-:Y:S01]  /*1eb0*/  IMAD R18, R7, R2.reuse, RZ ;  /* 0x0000000207127224 */ /* 0x080fe200078e02ff */
[----:B------:R-:W-:Y:S01]  /*1ec0*/  IADD3 R111, PT, PT, R126, 0xe0, RZ ;  /* 0x000000e07e6f7810 */ /* 0x000fe20007ffe0ff */
[----:B------:R-:W-:Y:S01]  /*1ed0*/  IMAD.WIDE.U32 R16, R120, R2, R16 ;  /* 0x0000000278107225 */ /* 0x000fe200078e0010 */
[----:B------:R-:W-:-:S02]  /*1ee0*/  SHF.R.S32.HI R99, RZ, 0x1f, R118 ;  /* 0x0000001fff637819 */ /* 0x000fc40000011476 */
[----:B------:R-:W-:Y:S01]  /*1ef0*/  SHF.R.S32.HI R97, RZ, 0x1f, R110 ;  /* 0x0000001fff617819 */ /* 0x000fe2000001146e */
[C---:B------:R-:W-:Y:S01]  /*1f00*/  IMAD R18, R120.reuse, R3, R18 ;  /* 0x0000000378127224 */ /* 0x040fe200078e0212 */
[----:B------:R-:W-:Y:S01]  /*1f10*/  SHF.R.S32.HI R96, RZ, 0x1f, R105 ;  /* 0x0000001fff607819 */ /* 0x000fe20000011469 */
[C---:B------:R-:W-:Y:S01]  /*1f20*/  IMAD R7, R5.reuse, UR12, RZ ;  /* 0x0000000c05077c24 */ /* 0x040fe2000f8e02ff */
[----:B------:R-:W-:Y:S01]  /*1f30*/  SHF.R.S32.HI R95, RZ, 0x1f, R109 ;  /* 0x0000001fff5f7819 */ /* 0x000fe2000001146d */
[----:B------:R-:W-:Y:S01]  /*1f40*/  IMAD R5, R5, UR18, RZ ;  /* 0x0000001205057c24 */ /* 0x000fe2000f8e02ff */
[----:B------:R-:W-:Y:S01]  /*1f50*/  SHF.R.S32.HI R94, RZ, 0x1f, R108 ;  /* 0x0000001fff5e7819 */ /* 0x000fe2000001146c */
[----:B------:R-:W-:Y:S01]  /*1f60*/  IMAD.IADD R19, R17, 0x1, R18 ;  /* 0x0000000111137824 */ /* 0x000fe200078e0212 */
[----:B------:R-:W-:Y:S01]  /*1f70*/  SHF.R.S32.HI R92, RZ, 0x1f, R107 ;  /* 0x0000001fff5c7819 */ /* 0x000fe2000001146b */
[----:B------:R-:W-:Y:S02]  /*1f80*/  IMAD.MOV.U32 R18, RZ, RZ, R16 ;  /* 0x000000ffff127224 */ /* 0x000fe400078e0010 */
[----:B------:R-:W-:-:S04]  /*1f90*/  IMAD.WIDE.U32 R20, R120, UR16, R20 ;  /* 0x0000001078147c25 */ /* 0x000fc8000f8e0014 */
[C---:B------:R-:W-:Y:S01]  /*1fa0*/  IMAD R16, R14.reuse, UR19, R5 ;  /* 0x000000130e107c24 */ /* 0x040fe2000f8e0205 */
[----:B------:R-:W-:Y:S01]  /*1fb0*/  SHF.R.S32.HI R5, RZ, 0x1f, R54 ;  /* 0x0000001fff057819 */ /* 0x000fe20000011436 */
[----:B------:R-:W-:Y:S01]  /*1fc0*/  IMAD R6, R14, UR13, R7 ;  /* 0x0000000d0e067c24 */ /* 0x000fe2000f8e0207 */
[----:B------:R-:W-:Y:S01]  /*1fd0*/  IADD3 R54, P1, PT, R54, R121, RZ ;  /* 0x0000007936367210 */ /* 0x000fe20007f3e0ff */
[----:B------:R-:W-:Y:S01]  /*1fe0*/  IMAD R81, R9, UR16, RZ ;  /* 0x0000001009517c24 */ /* 0x000fe2000f8e02ff */
[----:B------:R-:W-:Y:S01]  /*1ff0*/  IADD3 R21, PT, PT, R21, R0, RZ ;  /* 0x0000000015157210 */ /* 0x000fe20007ffe0ff */
[C---:B------:R-:W-:Y:S01]  /*2000*/  IMAD.X R83, R5.reuse, 0x1, R100, P0 ;  /* 0x0000000105537824 */ /* 0x040fe200000e0664 */
[----:B------:R-:W-:Y:S01]  /*2010*/  USHF.L.U32 UR19, UR16, 0x8, URZ ;  /* 0x0000000810137899 */ /* 0x000fe200080006ff */
[----:B------:R-:W-:Y:S02]  /*2020*/  IMAD.X R5, R5, 0x1, R101, P1 ;  /* 0x0000000105057824 */ /* 0x000fe400008e0665 */
[----:B------:R-:W-:Y:S01]  /*2030*/  IMAD.WIDE.U32 R20, R14, UR12, R20 ;  /* 0x0000000c0e147c25 */ /* 0x000fe2000f8e0014 */
[----:B------:R-:W-:Y:S01]  /*2040*/  SHF.L.U64.HI R83, R82, 0x1, R83 ;  /* 0x0000000152537819 */ /* 0x000fe20000010253 */
[----:B------:R-:W2:Y:S01]  /*2050*/  LDCU.64 UR12, c[0x0][0x4e0] ;  /* 0x00009c00ff0c77ac */ /* 0x000ea20008000a00 */
[----:B------:R-:W-:Y:S01]  /*2060*/  SHF.L.U64.HI R0, R54, 0x1, R5 ;  /* 0x0000000136007819 */ /* 0x000fe20000010205 */
[----:B------:R-:W-:Y:S01]  /*2070*/  IMAD.WIDE.U32 R14, R14, UR18, R18 ;  /* 0x000000120e0e7c25 */ /* 0x000fe2000f8e0012 */
[----:B------:R-:W-:-:S03]  /*2080*/  USHF.L.U32 UR18, UR16, 0x6, URZ ;  /* 0x0000000610127899 */ /* 0x000fc600080006ff */
[----:B------:R-:W-:Y:S01]  /*2090*/  IMAD.SHL.U32 R54, R54, 0x2, RZ ;  /* 0x0000000236367824 */ /* 0x000fe200078e00ff */
[----:B------:R-:W-:Y:S01]  /*20a0*/  IADD3 R17, PT, PT, R15, R16, RZ ;  /* 0x000000100f117210 */ /* 0x000fe20007ffe0ff */
[----:B------:R-:W-:Y:S01]  /*20b0*/  IMAD.IADD R7, R21, 0x1, R6 ;  /* 0x0000000115077824 */ /* 0x000fe200078e0206 */
[----:B------:R-:W-:Y:S01]  /*20c0*/  MOV R16, R14 ;  /* 0x0000000e00107202 */ /* 0x000fe20000000f00 */
[----:B------:R-:W-:Y:S01]  /*20d0*/  IMAD.MOV.U32 R6, RZ, RZ, R20 ;  /* 0x000000ffff067224 */ /* 0x000fe200078e0014 */
[----:B------:R-:W-:Y:S01]  /*20e0*/  IADD3 R14, P0, PT, R54, UR14, RZ ;  /* 0x0000000e360e7c10 */ /* 0x000fe2000ff1e0ff */
[C---:B------:R-:W-:Y:S01]  /*20f0*/  IMAD R81, R4.reuse, UR17, R81 ;  /* 0x0000001104517c24 */ /* 0x040fe2000f8e0251 */
[----:B------:R-:W3:Y:S01]  /*2100*/  LDCU.U8 UR17, c[0x0][0x533] ;  /* 0x0000a660ff1177ac */ /* 0x000ee20008000000 */
[----:B------:R-:W-:Y:S01]  /*2110*/  IMAD.WIDE.U32 R6, R4, UR16, R6 ;  /* 0x0000001004067c25 */ /* 0x000fe2000f8e0006 */
[----:B------:R-:W-:Y:S01]  /*2120*/  IADD3.X R15, PT, PT, R0, UR15, RZ, P0, !PT ;  /* 0x0000000f000f7c10 */ /* 0x000fe200087fe4ff */
[----:B------:R-:W4:Y:S01]  /*2130*/  LDCU UR16, c[0x0][0x450] ;  /* 0x00008a00ff1077ac */ /* 0x000f220008000800 */
[----:B-1----:R-:W-:Y:S01]  /*2140*/  IADD3 R54, P0, PT, R54, UR10, RZ ;  /* 0x0000000a36367c10 */ /* 0x002fe2000ff1e0ff */
        /* <DEDUP_REMOVED lines=12> */
[----:B------:R-:W-:Y:S01]  /*2210*/  IADD3 R9, PT, PT, R5, R9, RZ ;  /* 0x0000000905097210 */ /* 0x000fe20007ffe0ff */
[----:B------:R-:W-:Y:S01]  /*2220*/  IMAD.IADD R81, R7, 0x1, R81 ;  /* 0x0000000107517824 */ /* 0x000fe200078e0251 */
[----:B------:R-:W-:Y:S01]  /*2230*/  LEA R10, P2, R4, UR4, 0x1 ;  /* 0x00000004040a7c11 */ /* 0x000fe2000f8408ff */
[----:B------:R-:W-:Y:S01]  /*2240*/  IMAD.SHL.U32 R93, R2, 0x20, RZ ;  /* 0x00000020025d7824 */ /* 0x000fe200078e00ff */
[----:B------:R-:W-:Y:S01]  /*2250*/  IADD3 R82, P1, PT, R82, UR10, RZ ;  /* 0x0000000a52527c10 */ /* 0x000fe2000ff3e0ff */
[C---:B------:R-:W-:Y:S01]  /*2260*/  VIADD R116, R126.reuse, 0x40 ;  /* 0x000000407e747836 */ /* 0x040fe20000000000 */
[C---:B------:R-:W-:Y:S01]  /*2270*/  SHF.R.S64 R87, R89.reuse, 0x1f, R86 ;  /* 0x0000001f59577819 */ /* 0x040fe20000001056 */
[C---:B------:R-:W-:Y:S01]  /*2280*/  VIADD R114, R126.reuse, 0x80 ;  /* 0x000000807e727836 */ /* 0x040fe20000000000 */
[----:B------:R-:W-:Y:S01]  /*2290*/  SHF.R.S64 R89, R89, 0x1f, R88 ;  /* 0x0000001f59597819 */ /* 0x000fe20000001058 */
[----:B------:R-:W-:Y:S01]  /*22a0*/  VIADD R112, R126, 0xc0 ;  /* 0x000000c07e707836 */ /* 0x000fe20000000000 */
[----:B------:R-:W-:Y:S01]  /*22b0*/  SHF.R.S32.HI R98, RZ, 0x1f, R106 ;  /* 0x0000001fff627819 */ /* 0x000fe2000001146a */
[C---:B------:R-:W-:Y:S01]  /*22c0*/  IMAD R104, R64.reuse, -0x100, R67 ;  /* 0xffffff0040687824 */ /* 0x040fe200078e0243 */
[----:B----4-:R-:W-:Y:S01]  /*22d0*/  MOV R17, UR16 ;  /* 0x0000001000117c02 */ /* 0x010fe20008000f00 */
[----:B------:R-:W-:Y:S01]  /*22e0*/  IMAD R103, R64, -0x100, R53 ;  /* 0xffffff0040677824 */ /* 0x000fe200078e0235 */
[----:B------:R-:W-:Y:S01]  /*22f0*/  SHF.R.S32.HI R86, RZ, 0x1f, R86 ;  /* 0x0000001fff567819 */ /* 0x000fe20000011456 */
[----:B------:R-:W-:Y:S01]  /*2300*/  IMAD.MOV.U32 R102, RZ, RZ, R64 ;  /* 0x000000ffff667224 */ /* 0x000fe200078e0040 */
[----:B------:R-:W-:Y:S01]  /*2310*/  SHF.R.S32.HI R88, RZ, 0x1f, R88 ;  /* 0x0000001fff587819 */ /* 0x000fe20000011458 */
[----:B------:R-:W1:Y:S01]  /*2320*/  LDCU.64 UR14, c[0x0][0x3c0] ;  /* 0x00007800ff0e77ac */ /* 0x000e620008000a00 */
[----:B------:R-:W-:-:S02]  /*2330*/  LEA.HI.X R81, R6, UR9, R81, 0x1, P3 ;  /* 0x0000000906517c11 */ /* 0x000fc400098f0c51 */
[----:B------:R-:W-:Y:S01]  /*2340*/  LEA.HI.X R9, R4, UR5, R9, 0x1, P2 ;  /* 0x0000000504097c11 */ /* 0x000fe200090f0c09 */
[----:B------:R-:W4:Y:S01]  /*2350*/  LDCU.64 UR4, c[0x0][0x3b8] ;  /* 0x00007700ff0477ac */ /* 0x000f220008000a00 */
[----:B------:R-:W-:Y:S01]  /*2360*/  IADD3.X R83, PT, PT, R83, UR11, RZ, P1, !PT ;  /* 0x0000000b53537c10 */ /* 0x000fe20008ffe4ff */
[----:B------:R-:W1:Y:S01]  /*2370*/  LDCU.128 UR8, c[0x0][0x3a0] ;  /* 0x00007400ff0877ac */ /* 0x000e620008000c00 */
[----:B--23--:R-:W-:-:S11]  /*2380*/  UISETP.NE.AND UP0, UPT, UR17, URZ, UPT ;  /* 0x000000ff1100728c */ /* 0x00cfd6000bf05270 */
.L_x_2279:
[----:B------:R-:W-:Y:S01]  /*2390*/  VIADD R103, R103, 0x100 ;  /* 0x0000010067677836 */ /* 0x000fe20000000000 */
[C---:B------:R-:W-:Y:S01]  /*23a0*/  LEA R18, P1, R91.reuse, R76, 0x1 ;  /* 0x0000004c5b127211 */ /* 0x040fe200078208ff */
        /* <DEDUP_REMOVED lines=14> */
[----:B------:R-:W2:Y:S01]  /*2490*/  @P2 LDG.E.128 R4, desc[UR6][R80.64] ;  /* 0x0000000650042981 */ /* 0x000ea2000c1e1d00 */
[----:B------:R-:W-:Y:S01]  /*24a0*/  @P2 IMAD.MOV.U32 R77, RZ, RZ, R75 ;  /* 0x000000ffff4d2224 */ /* 0x000fe200078e004b */
[CC--:B------:R-:W-:Y:S04]  /*24b0*/  ISETP.GE.AND P0, PT, R116.reuse, R103.reuse, PT ;  /* 0x000000677400720c */ /* 0x0c0fe80003f06270 */
[-C--:B------:R-:W-:Y:S11]  /*24c0*/  ISETP.LT.OR P5, PT, R116, R104.reuse, P0 ;  /* 0x000000687400720c */ /* 0x080ff600007a1670 */
[----:B------:R-:W-:Y:S02]  /*24d0*/  @!UPT UIADD3 URZ, UPT, UPT, URZ, URZ, URZ ;  /* 0x000000fffffff290 */ /* 0x000fe4000fffe0ff */
[----:B----4-:R-:W-:Y:S04]  /*24e0*/  @!P5 IADD3 R20, P0, PT, R28, UR18, RZ ;  /* 0x000000121c14dc10 */ /* 0x010fe8000ff1e0ff */
[----:B------:R-:W-:Y:S02]  /*24f0*/  @!P5 IADD3.X R21, PT, PT, R29, UR20, RZ, P0, !PT ;  /* 0x000000141d15dc10 */ /* 0x000fe400087fe4ff */
[C---:B------:R-:W-:Y:S04]  /*2500*/  ISETP.GE.AND P0, PT, R115.reuse, R103, PT ;  /* 0x000000677300720c */ /* 0x040fe80003f06270 */
[----:B------:R-:W-:Y:S11]  /*2510*/  ISETP.GE.AND P6, PT, R115, R104, !P0 ;  /* 0x000000687300720c */ /* 0x000ff600047c6270 */
[----:B------:R-:W-:Y:S02]  /*2520*/  @!UPT UIADD3 URZ, UPT, UPT, URZ, URZ, URZ ;  /* 0x000000fffffff290 */ /* 0x000fe4000fffe0ff */
[----:B------:R-:W3:Y:S01]  /*2530*/  @P6 LDC.64 R2, c[0x0][0x4b0] ;  /* 0x00012c00ff026b82 */ /* 0x000ee20000000a00 */
[----:B--2---:R2:W-:Y:S06]  /*2540*/  @P2 STG.E.128 desc[UR6][R76.64], R4 ;  /* 0x000000044c002986 */ /* 0x0045ec000c101d06 */
[----:B------:R-:W5:Y:S01]  /*2550*/  @!P3 LDG.E.128 R24, desc[UR6][R28.64] ;  /* 0x000000061c18b981 */ /* 0x000f62000c1e1d00 */
[----:B--2---:R-:W2:Y:S01]  /*2560*/  @!P5 LDC.64 R4, c[0x0][0x3c0] ;  /* 0x0000f000ff04db82 */ /* 0x004ea20000000a00 */
[C---:B---3--:R-:W-:Y:S04]  /*2570*/  @P6 LEA R6, P0, R2.reuse, R28, 0x7 ;  /* 0x0000001c02066211 */ /* 0x048fe800078038ff */
[----:B------:R-:W-:Y:S02]  /*2580*/  @P6 LEA.HI.X R7, R2, R29, R3, 0x7, P0 ;  /* 0x0000001d02076211 */ /* 0x000fe400000f3c03 */
[----:B------:R-:W-:Y:S02]  /*2590*/  ISETP.GE.AND P0, PT, R114, R103, PT ;  /* 0x000000677200720c */ /* 0x000fe40003f06270 */
[C---:B--2---:R-:W-:Y:S04]  /*25a0*/  @!P5 LEA R30, P1, R4.reuse, R18, 0x6 ;  /* 0x00000012041ed211 */ /* 0x044fe800078230ff */
[-C--:B------:R-:W-:Y:S02]  /*25b0*/  @!P5 LEA.HI.X R31, R4, R19.reuse, R5, 0x6, P1 ;  /* 0x00000013041fd211 */ /* 0x080fe400008f3405 */
[----:B------:R-:W2:Y:S01]  /*25c0*/  @P6 LDC.64 R4, c[0x0][0x3c0] ;  /* 0x0000f000ff046b82 */ /* 0x000ea20000000a00 */
[----:B-----5:R3:W-:Y:S01]  /*25d0*/  @!P3 STG.E.128 desc[UR6][R18.64], R24 ;  /* 0x000000181200b986 */ /* 0x0207e2000c101d06 */
[----:B------:R-:W-:Y:S02]  /*25e0*/  ISETP.LT.OR P3, PT, R114, R104, P0 ;  /* 0x000000687200720c */ /* 0x000fe40000761670 */
[C---:B--2---:R-:W-:Y:S03]  /*25f0*/  @P6 LEA R34, P0, R4.reuse, R18, 0x7 ;  /* 0x0000001204226211 */ /* 0x044fe600078038ff */
[----:B------:R-:W2:Y:S01]  /*2600*/  @!P5 LDG.E.128 R20, desc[UR6][R20.64] ;  /* 0x000000061414d981 */ /* 0x000ea2000c1e1d00 */
[----:B------:R-:W-:Y:S02]  /*2610*/  @P6 LEA.HI.X R35, R4, R19, R5, 0x7, P0 ;  /* 0x0000001304236211 */ /* 0x000fe400000f3c05 */
[C---:B------:R-:W-:Y:S04]  /*2620*/  ISETP.GE.AND P0, PT, R113.reuse, R103, PT ;  /* 0x000000677100720c */ /* 0x040fe80003f06270 */
[----:B------:R-:W-:Y:S01]  /*2630*/  ISETP.GE.AND P2, PT, R113, R104, !P0 ;  /* 0x000000687100720c */ /* 0x000fe20004746270 */
[----:B------:R-:W5:Y:S03]  /*2640*/  @!P3 LDC.64 R2, c[0x0][0x4b0] ;  /* 0x00012c00ff02bb82 */ /* 0x000f660000000a00 */
[----:B------:R-:W-:Y:S05]  /*2650*/  P2R R132, PR, RZ, 0x4 ;  /* 0x00000004ff847803 */ /* 0x000fea0000000000 */
[----:B------:R-:W4:Y:S01]  /*2660*/  @!P3 LDC.64 R4, c[0x0][0x3c0] ;  /* 0x0000f000ff04bb82 */ /* 0x000f220000000a00 */
[----:B-----5:R-:W-:Y:S04]  /*2670*/  @!P3 IMAD.WIDE.U32 R32, R2, 0xc0, R28 ;  /* 0x000000c00220b825 */ /* 0x020fe800078e001c */
[----:B------:R-:W-:Y:S04]  /*2680*/  @!P3 IMAD R3, R3, 0xc0, RZ ;  /* 0x000000c00303b824 */ /* 0x000fe800078e02ff */
[----:B------:R-:W-:Y:S02]  /*2690*/  @!P3 IMAD.IADD R33, R33, 0x1, R3 ;  /* 0x000000012121b824 */ /* 0x000fe400078e0203 */
[----:B------:R-:W5:Y:S01]  /*26a0*/  @P2 LDC.64 R2, c[0x0][0x4b0] ;  /* 0x00012c00ff022b82 */ /* 0x000f620000000a00 */
[----:B----4-:R-:W-:Y:S01]  /*26b0*/  @!P3 IMAD R5, R5, 0xc0, RZ ;  /* 0x000000c00505b824 */ /* 0x010fe200078e02ff */
[----:B--2---:R2:W-:Y:S06]  /*26c0*/  @!P5 STG.E.128 desc[UR6][R30.64], R20 ;  /* 0x000000141e00d986 */ /* 0x0045ec000c101d06 */
[----:B---3--:R5:W3:Y:S02]  /*26d0*/  @P6 LDG.E.128 R24, desc[UR6][R6.64] ;  /* 0x0000000606186981 */ /* 0x008ae4000c1e1d00 */
[----:B-----5:R-:W-:Y:S01]  /*26e0*/  @P2 LEA R6, P0, R2, R28, 0x8 ;  /* 0x0000001c02062211 */ /* 0x020fe200078040ff */
[----:B--2---:R-:W-:Y:S03]  /*26f0*/  @!P3 IMAD.WIDE.U32 R30, R4, 0xc0, R18 ;  /* 0x000000c0041eb825 */ /* 0x004fe600078e0012 */
[----:B------:R-:W-:Y:S02]  /*2700*/  @P2 LEA.HI.X R7, R2, R29, R3, 0x8, P0 ;  /* 0x0000001d02072211 */ /* 0x000fe400000f4403 */
[----:B------:R-:W2:Y:S01]  /*2710*/  @P2 LDC.64 R2, c[0x0][0x3c0] ;  /* 0x0000f000ff022b82 */ /* 0x000ea20000000a00 */
[----:B------:R-:W-:Y:S01]  /*2720*/  @!P3 IMAD.IADD R31, R31, 0x1, R5 ;  /* 0x000000011f1fb824 */ /* 0x000fe200078e0205 */
[----:B---3--:R3:W-:Y:S06]  /*2730*/  @P6 STG.E.128 desc[UR6][R34.64], R24 ;  /* 0x0000001822006986 */ /* 0x0087ec000c101d06 */
[----:B------:R-:W4:Y:S06]  /*2740*/  @!P3 LDG.E.128 R20, desc[UR6][R32.64] ;  /* 0x000000062014b981 */ /* 0x000f2c000c1e1d00 */
[----:B----4-:R2:W-:Y:S06]  /*2750*/  @!P3 STG.E.128 desc[UR6][R30.64], R20 ;  /* 0x000000141e00b986 */ /* 0x0105ec000c101d06 */
[----:B---3--:R-:W3:Y:S01]  /*2760*/  @P2 LDG.E.128 R24, desc[UR6][R6.64] ;  /* 0x0000000606182981 */ /* 0x008ee2000c1e1d00 */
        /* <DEDUP_REMOVED lines=14> */
[----:B---3--:R-:W-:Y:S01]  /*2850*/  @P2 STG.E.128 desc[UR6][R30.64], R24 ;  /* 0x000000181e002986 */ /* 0x008fe2000c101d06 */
        /* <DEDUP_REMOVED lines=86> */
.L_x_2243:
[----:B------:R-:W-:Y:S05]  /*2dc0*/  BRA.U !UP0, `(.L_x_2245) ;  /* 0x0000001d08587547 */ /* 0x000fea000b800000 */
[C---:B------:R-:W-:Y:S01]  /*2dd0*/  LEA R42, P0, R93.reuse, R10, 0x1 ;  /* 0x0000000a5d2a7211 */ /* 0x040fe200078008ff */
        /* <DEDUP_REMOVED lines=58> */
.L_x_2247:
[----:B-1----:R-:W-:Y:S05]  /*3180*/  BSYNC.RECONVERGENT B0 ;  /* 0x0000000000007941 */ /* 0x002fea0003800200 */
.L_x_2246:
        /* <DEDUP_REMOVED lines=50> */
.L_x_2249:
[----:B------:R-:W-:Y:S05]  /*34b0*/  BSYNC.RECONVERGENT B0 ;  /* 0x0000000000007941 */ /* 0x000fea0003800200 */
.L_x_2248:
        /* <DEDUP_REMOVED lines=56> */
.L_x_2251:
[----:B------:R-:W-:Y:S05]  /*3840*/  BSYNC.RECONVERGENT B0 ;  /* 0x0000000000007941 */ /* 0x000fea0003800200 */
.L_x_2250:
        /* <DEDUP_REMOVED lines=56> */
.L_x_2253:
[----:B------:R-:W-:Y:S05]  /*3bd0*/  BSYNC.RECONVERGENT B0 ;  /* 0x0000000000007941 */ /* 0x000fea0003800200 */
.L_x_2252:
        /* <DEDUP_REMOVED lines=58> */
.L_x_2255:
[----:B------:R-:W-:Y:S05]  /*3f80*/  BSYNC.RECONVERGENT B0 ;  /* 0x0000000000007941 */ /* 0x000fea0003800200 */
.L_x_2254:
        /* <DEDUP_REMOVED lines=58> */
.L_x_2257:
[----:B------:R-:W-:Y:S05]  /*4330*/  BSYNC.RECONVERGENT B0 ;  /* 0x0000000000007941 */ /* 0x000fea0003800200 */
.L_x_2256:
        /* <DEDUP_REMOVED lines=58> */
.L_x_2259:
[----:B------:R-:W-:Y:S05]  /*46e0*/  BSYNC.RECONVERGENT B0 ;  /* 0x0000000000007941 */ /* 0x000fea0003800200 */
.L_x_2258:
        /* <DEDUP_REMOVED lines=60> */
.L_x_2261:
[----:B------:R-:W-:Y:S05]  /*4ab0*/  BSYNC.RECONVERGENT B0 ;  /* 0x0000000000007941 */ /* 0x000fea0003800200 */
.L_x_2260:
[----:B-1----:R-:W1:Y:S01]  /*4ac0*/  LDC R17, c[0x0][0x450] ;  /* 0x00011400ff117b82 */ /* 0x002e620000000800 */
[----:B---3--:R-:W-:Y:S05]  /*4ad0*/  IMAD.U32 R3, R38, -0x80, RZ ;  /* 0xffffff8026037824 */ /* 0x008fea00078e00ff */
[C---:B------:R-:W-:Y:S02]  /*4ae0*/  LEA R14, P1, R3.reuse, R14, 0x1 ;  /* 0x0000000e030e7211 */ /* 0x040fe400078208ff */
[C---:B------:R-:W-:Y:S02]  /*4af0*/  LEA R54, P0, R3.reuse, R54, 0x1 ;  /* 0x0000003603367211 */ /* 0x040fe400078008ff */
[C---:B------:R-:W-:Y:S02]  /*4b00*/  LEA.HI.X.SX32 R15, R3.reuse, R15, 0x1, P1 ;  /* 0x0000000f030f7211 */ /* 0x040fe400008f0eff */
[----:B------:R-:W-:Y:S01]  /*4b10*/  LEA.HI.X.SX32 R55, R3, R55, 0x1, P0 ;  /* 0x0000003703377211 */ /* 0x000fe200000f0eff */
[----:B------:R-:W-:Y:S05]  /*4b20*/  BRA `(.L_x_2244) ;  /* 0x0000002c00dc7947 */ /* 0x000fea0003800000 */
.L_x_2245:
[----:B------:R-:W-:Y:S01]  /*4b30*/  LEA.HI R16, R17, R17, RZ, 0x1 ;  /* 0x0000001111107211 */ /* 0x000fe200078f08ff */
[----:B------:R-:W3:Y:S01]  /*4b40*/  LDC R131, c[0x0][0x450] ;  /* 0x00011400ff837b82 */ /* 0x000ee20000000800 */
[C---:B------:R-:W-:Y:S01]  /*4b50*/  LEA R20, P0, R93.reuse, R10, 0x1 ;  /* 0x0000000a5d147211 */ /* 0x040fe200078008ff */
[----:B------:R-:W-:Y:S01]  /*4b60*/  BSSY.RECONVERGENT B0, `(.L_x_2262) ;  /* 0x000005d000007945 */ /* 0x000fe20003800200 */
[----:B------:R-:W-:Y:S02]  /*4b70*/  SHF.R.S32.HI R16, RZ, 0x1, R16 ;  /* 0x00000001ff107819 */ /* 0x000fe40000011410 */
[----:B--2---:R-:W-:Y:S02]  /*4b80*/  SHF.R.U32.HI R19, RZ, 0x1, R17 ;  /* 0x00000001ff137819 */ /* 0x004fe40000011611 */
        /* <DEDUP_REMOVED lines=10> */
[----:B------:R-:W2:Y:S07]  /*4c30*/  LDG.E.128 R56, desc[UR6][R8.64] ;  /* 0x0000000608387981 */ /* 0x000eae000c1e1d00 */
        /* <DEDUP_REMOVED lines=9> */
[----:B------:R-:W-:Y:S02]  /*4cd0*/  @!P0 IADD3.X R41, PT, PT, R60, R85, RZ, P2, !PT ;  /* 0x000000553c298210 */ /* 0x000fe400017fe4ff */
[----:B------:R-:W-:Y:S01]  /*4ce0*/  PLOP3.LUT P2, PT, PT, PT, PT, 0x80, 0x8 ;  /* 0x000000000008781c */ /* 0x000fe20003f4f070 */
[----:B------:R-:W5:Y:S01]  /*4cf0*/  @!P0 LDG.E.128 R60, desc[UR6][R136.64] ;  /* 0x00000006883c8981 */ /* 0x000f62000c1e1d00 */
[----:B------:R-:W-:Y:S07]  /*4d00*/  @!P0 PLOP3.LUT P2, PT, P1, PT, PT, 0x80, 0x8 ;  /* 0x000000000008881c */ /* 0x000fee0000f4f070 */
[----:B------:R2:W3:Y:S02]  /*4d10*/  @!P0 LDG.E.128 R48, desc[UR6][R40.64] ;  /* 0x0000000628308981 */ /* 0x0004e4000c1e1d00 */
[C---:B--2---:R-:W-:Y:S01]  /*4d20*/  @!P0 SHF.L.U32 R41, R56.reuse, 0x10, RZ ;  /* 0x0000001038298819 */ /* 0x044fe200000006ff */
[----:B------:R-:W-:Y:S01]  /*4d30*/  @!P0 IMAD.U32 R44, R57, 0x10000, RZ ;  /* 0x00010000392c8824 */ /* 0x000fe200078e00ff */
[----:B------:R-:W-:Y:S02]  /*4d40*/  @!P0 LOP3.LUT R43, R56, 0xffff0000, RZ, 0xc0, !PT ;  /* 0xffff0000382b8812 */ /* 0x000fe400078ec0ff */
[C---:B----4-:R-:W-:Y:S01]  /*4d50*/  @!P0 SHF.L.U32 R37, R24.reuse, 0x10, RZ ;  /* 0x0000001018258819 */ /* 0x050fe200000006ff */
[C---:B------:R-:W-:Y:S01]  /*4d60*/  @!P0 IMAD.U32 R33, R25.reuse, 0x10000, RZ ;  /* 0x0001000019218824 */ /* 0x040fe200078e00ff */
[----:B------:R-:W-:Y:S02]  /*4d70*/  @!P0 LOP3.LUT R35, R24, 0xffff0000, RZ, 0xc0, !PT ;  /* 0xffff000018238812 */ /* 0x000fe400078ec0ff */
[----:B------:R-:W-:Y:S01]  /*4d80*/  @!P0 LOP3.LUT R34, R25, 0xffff0000, RZ, 0xc0, !PT ;  /* 0xffff000019228812 */ /* 0x000fe200078ec0ff */
[C---:B------:R-:W-:Y:S01]  /*4d90*/  @!P0 IMAD.U32 R25, R27.reuse, 0x10000, RZ ;  /* 0x000100001b198824 */ /* 0x040fe200078e00ff */
[C---:B------:R-:W-:Y:S02]  /*4da0*/  @!P0 SHF.L.U32 R31, R26.reuse, 0x10, RZ ;  /* 0x000000101a1f8819 */ /* 0x040fe400000006ff */
        /* <DEDUP_REMOVED lines=56> */
.L_x_2263:
[----:B-1----:R-:W-:Y:S05]  /*5130*/  BSYNC.RECONVERGENT B0 ;  /* 0x0000000000007941 */ /* 0x002fea0003800200 */
.L_x_2262:
[----:B------:R-:W-:Y:S01]  /*5140*/  ISETP.NE.AND P0, PT, R52, RZ, PT ;  /* 0x000000ff3400720c */ /* 0x000fe20003f05270 */
[----:B------:R-:W-:Y:S11]  /*5150*/  BSSY.RECONVERGENT B0, `(.L_x_2264) ;  /* 0x0000057000007945 */ /* 0x000ff60003800200 */
[----:B------:R-:W-:Y:S01]  /*5160*/  @!UPT UIADD3 URZ, UPT, UPT, URZ, URZ, URZ ;  /* 0x000000fffffff290 */ /* 0x000fe2000fffe0ff */
[----:B------:R-:W-:Y:S05]  /*5170*/  @P0 BRA `(.L_x_2265) ;  /* 0x0000000400500947 */ /* 0x000fea0003800000 */
[----:B------:R-:W-:Y:S01]  /*5180*/  ISETP.GE.AND P0, PT, R12, R17, PT ;  /* 0x000000110c00720c */ /* 0x000fe20003f06270 */
[----:B--2---:R-:W2:Y:S11]  /*5190*/  LDG.E.128 R56, desc[UR6][R20.64] ;  /* 0x0000000614387981 */ /* 0x004eb6000c1e1d00 */
        /* <DEDUP_REMOVED lines=11> */
[----:B------:R-:W-:Y:S03]  /*5250*/  @!P0 IADD3 R40, P2, PT, R61, R84, RZ ;  /* 0x000000543d288210 */ /* 0x000fe60007f5e0ff */
[----:B------:R-:W5:Y:S02]  /*5260*/  @!P0 LDG.E.128 R60, desc[UR6][R136.64] ;  /* 0x00000006883c8981 */ /* 0x000f64000c1e1d00 */
[----:B------:R-:W-:Y:S01]  /*5270*/  @!P0 IMAD.X R41, R52, 0x1, R85, P2 ;  /* 0x0000000134298824 */ /* 0x000fe200010e0655 */
[----:B------:R-:W-:Y:S02]  /*5280*/  PLOP3.LUT P2, PT, PT, PT, PT, 0x80, 0x8 ;  /* 0x000000000008781c */ /* 0x000fe40003f4f070 */
[----:B------:R-:W-:Y:S03]  /*5290*/  @!P0 PLOP3.LUT P2, PT, P1, PT, PT, 0x80, 0x8 ;  /* 0x000000000008881c */ /* 0x000fe60000f4f070 */
        /* <DEDUP_REMOVED lines=66> */
.L_x_2265:
[----:B------:R-:W-:Y:S05]  /*56c0*/  BSYNC.RECONVERGENT B0 ;  /* 0x0000000000007941 */ /* 0x000fea0003800200 */
.L_x_2264:
[----:B------:R-:W-:Y:S04]  /*56d0*/  BSSY.RECONVERGENT B0, `(.L_x_2266) ;  /* 0x000005c000007945 */ /* 0x000fe80003800200 */
[----:B------:R-:W-:Y:S05]  /*56e0*/  @P5 BRA `(.L_x_2267) ;  /* 0x0000000400685947 */ /* 0x000fea0003800000 */
[----:B------:R-:W4:Y:S02]  /*56f0*/  LDC.64 R136, c[0x0][0x4a8] ;  /* 0x00012a00ff887b82 */ /* 0x000f240000000a00 */
[C---:B----4-:R-:W-:Y:S04]  /*5700*/  LEA R38, P0, R136.reuse, R20, 0x6 ;  /* 0x0000001488267211 */ /* 0x050fe800078030ff */
[----:B------:R-:W-:Y:S02]  /*5710*/  LEA.HI.X R39, R136, R21, R137, 0x6, P0 ;  /* 0x0000001588277211 */ /* 0x000fe400000f3489 */
[----:B------:R-:W4:Y:S03]  /*5720*/  LDC.64 R136, c[0x0][0x3b8] ;  /* 0x0000ee00ff887b82 */ /* 0x000f260000000a00 */
[----:B-12---:R-:W2:Y:S01]  /*5730*/  LDG.E.128 R56, desc[UR6][R38.64] ;  /* 0x0000000626387981 */ /* 0x006ea2000c1e1d00 */
[C---:B----4-:R-:W-:Y:S04]  /*5740*/  LEA R140, P0, R136.reuse, R134, 0x6 ;  /* 0x00000086888c7211 */ /* 0x050fe800078030ff */
        /* <DEDUP_REMOVED lines=48> */
[----:B------:R-:W-:Y:S01]  /*5a50*/  @!P0 LOP3.LUT R52, R63, 0xffff0000, RZ, 0xc0, !PT ;  /* 0xffff00003f348812 */ /* 0x000fe200078ec0ff */
[----:B------:R-:W-:Y:S01]  /*5a60*/  @!P2 FADD.FTZ R29, -R29, -RZ ;  /* 0x800000ff1d1da221 */ /* 0x000fe20000010100 */
[----:B------:R-:W-:Y:S01]  /*5a70*/  @!P2 FADD.FTZ R28, -R28, -RZ ;  /* 0x800000ff1c1ca221 */ /* 0x000fe20000010100 */
[----:B------:R-:W-:Y:S02]  /*5a80*/  @!P0 IMAD.U32 R47, R61, 0x10000, RZ ;  /* 0x000100003d2f8824 */ /* 0x000fe400078e00ff */
        /* <DEDUP_REMOVED lines=32> */
.L_x_2267:
[----:B------:R-:W-:Y:S05]  /*5c90*/  BSYNC.RECONVERGENT B0 ;  /* 0x0000000000007941 */ /* 0x000fea0003800200 */
.L_x_2266:
[----:B------:R-:W-:Y:S04]  /*5ca0*/  BSSY.RECONVERGENT B0, `(.L_x_2268) ;  /* 0x000005c000007945 */ /* 0x000fe80003800200 */
[----:B------:R-:W-:Y:S05]  /*5cb0*/  @!P6 BRA `(.L_x_2269) ;  /* 0x000000040068e947 */ /* 0x000fea0003800000 */
[----:B------:R-:W5:Y:S08]  /*5cc0*/  LDC.64 R138, c[0x0][0x4a8] ;  /* 0x00012a00ff8a7b82 */ /* 0x000f700000000a00 */
[----:B------:R-:W4:Y:S01]  /*5cd0*/  LDC.64 R136, c[0x0][0x3b8] ;  /* 0x0000ee00ff887b82 */ /* 0x000f220000000a00 */
[C---:B-----5:R-:W-:Y:S04]  /*5ce0*/  LEA R38, P0, R138.reuse, R20, 0x7 ;  /* 0x000000148a267211 */ /* 0x060fe800078038ff */
[----:B------:R-:W-:Y:S02]  /*5cf0*/  LEA.HI.X R39, R138, R21, R139, 0x7, P0 ;  /* 0x000000158a277211 */ /* 0x000fe400000f3c8b */
[C---:B----4-:R-:W-:Y:S03]  /*5d00*/  LEA R140, P0, R136.reuse, R134, 0x7 ;  /* 0x00000086888c7211 */ /* 0x050fe600078038ff */
[----:B-12---:R-:W2:Y:S01]  /*5d10*/  LDG.E.128 R56, desc[UR6][R38.64] ;  /* 0x0000000626387981 */ /* 0x006ea2000c1e1d00 */
        /* <DEDUP_REMOVED lines=84> */
.L_x_2269:
[----:B------:R-:W-:Y:S05]  /*6260*/  BSYNC.RECONVERGENT B0 ;  /* 0x0000000000007941 */ /* 0x000fea0003800200 */
.L_x_2268:
[----:B------:R-:W-:Y:S04]  /*6270*/  BSSY.RECONVERGENT B0, `(.L_x_2270) ;  /* 0x000005e000007945 */ /* 0x000fe80003800200 */
[----:B------:R-:W-:Y:S05]  /*6280*/  @P3 BRA `(.L_x_2271) ;  /* 0x0000000400703947 */ /* 0x000fea0003800000 */
[----:B------:R-:W-:Y:S01]  /*6290*/  ISETP.GE.AND P0, PT, R12, R17, PT ;  /* 0x000000110c00720c */ /* 0x000fe20003f06270 */
[----:B-12-4-:R-:W1:Y:S11]  /*62a0*/  LDC.64 R56, c[0x0][0x4a8] ;  /* 0x00012a00ff387b82 */ /* 0x016e760000000a00 */
[----:B------:R-:W-:Y:S01]  /*62b0*/  @!UPT UIADD3 URZ, UPT, UPT, URZ, URZ, URZ ;  /* 0x000000fffffff290 */ /* 0x000fe2000fffe0ff */
[----:B------:R-:W-:Y:S02]  /*62c0*/  @!P0 SEL R52, R16, RZ, P1 ;  /* 0x000000ff10348207 */ /* 0x000fe40000800000 */
[----:B------:R-:W-:Y:S01]  /*62d0*/  @!P0 SEL R59, R133, RZ, P1 ;  /* 0x000000ff853b8207 */ /* 0x000fe20000800000 */
[----:B-1----:R-:W-:Y:S04]  /*62e0*/  IMAD.WIDE.U32 R34, R56, 0xc0, R20 ;  /* 0x000000c038227825 */ /* 0x002fe800078e0014 */
        /* <DEDUP_REMOVED lines=23> */
[----:B------:R-:W-:Y:S02]  /*6460*/  @!P0 SHF.L.U32 R29, R25, 0x10, RZ ;  /* 0x00000010191d8819 */ /* 0x000fe400000006ff */
[C---:B------:R-:W-:Y:S02]  /*6470*/  @!P0 SHF.L.U32 R18, R27.reuse, 0x10, RZ ;  /* 0x000000101b128819 */ /* 0x040fe400000006ff */
[----:B------:R-:W-:Y:S02]  /*6480*/  @!P0 LOP3.LUT R23, R27, 0xffff0000, RZ, 0xc0, !PT ;  /* 0xffff00001b178812 */ /* 0x000fe400078ec0ff */
        /* <DEDUP_REMOVED lines=8> */
[----:B------:R-:W-:Y:S01]  /*6510*/  @!P0 LOP3.LUT R27, R58, 0xffff0000, RZ, 0xc0, !PT ;  /* 0xffff00003a1b8812 */ /* 0x000fe200078ec0ff */
[----:B---3--:R-:W-:Y:S01]  /*6520*/  @!P0 IMAD.U32 R36, R44, 0x10000, RZ ;  /* 0x000100002c248824 */ /* 0x008fe200078e00ff */
        /* <DEDUP_REMOVED lines=10> */
[----:B------:R-:W-:Y:S01]  /*65d0*/  @!P0 SHF.L.U32 R36, R49, 0x10, RZ ;  /* 0x0000001031248819 */ /* 0x000fe200000006ff */
        /* <DEDUP_REMOVED lines=17> */
[----:B------:R-:W-:Y:S01]  /*66f0*/  @!P0 F2FP.BF16.F32.PACK_AB R52, R2, R0 ;  /* 0x000000000234823e */ /* 0x000fe200000010ff */
[----:B------:R-:W-:Y:S01]  /*6700*/  @!P0 FFMA.FTZ R4, R39, R42, R4 ;  /* 0x0000002a27048223 */ /* 0x000fe20000010004 */
[----:B------:R-:W-:Y:S01]  /*6710*/  @!P0 LOP3.LUT R39, R51, 0xffff0000, RZ, 0xc0, !PT ;  /* 0xffff000033278812 */ /* 0x000fe200078ec0ff */
[----:B------:R-:W-:Y:S01]  /*6720*/  @!P0 FMUL.FTZ R6, R24, R27 ;  /* 0x0000001b18068220 */ /* 0x000fe20000410000 */
[----:B------:R-:W-:Y:S01]  /*6730*/  @!P0 MOV R48, R52 ;  /* 0x0000003400308202 */ /* 0x000fe20000000f00 */
[----:B------:R-:W-:Y:S01]  /*6740*/  @!P0 IMAD.U32 R45, R47, 0x10000, RZ ;  /* 0x000100002f2d8824 */ /* 0x000fe200078e00ff */
[----:B------:R-:W-:Y:S01]  /*6750*/  @!P0 F2FP.BF16.F32.PACK_AB R59, R4, R3 ;  /* 0x00000003043b823e */ /* 0x000fe200000010ff */
[----:B-1----:R-:W-:Y:S02]  /*6760*/  IMAD R57, R57, 0xc0, RZ ;  /* 0x000000c039397824 */ /* 0x002fe400078e02ff */
[----:B------:R-:W-:Y:S01]  /*6770*/  @!P0 FMUL.FTZ R7, R18, R25 ;  /* 0x0000001912078220 */ /* 0x000fe20000410000 */
[----:B------:R-:W-:Y:S01]  /*6780*/  @!P0 FMUL.FTZ R8, R23, R22 ;  /* 0x0000001617088220 */ /* 0x000fe20000410000 */
[----:B------:R-:W-:Y:S01]  /*6790*/  @!P0 FFMA.FTZ R5, R38, R43, R5 ;  /* 0x0000002b26058223 */ /* 0x000fe20000010005 */
[----:B------:R-:W-:Y:S01]  /*67a0*/  @!P0 FFMA.FTZ R6, R41, R44, R6 ;  /* 0x0000002c29068223 */ /* 0x000fe20000010006 */
[----:B------:R-:W-:Y:S01]  /*67b0*/  @!P0 FFMA.FTZ R7, R36, R45, R7 ;  /* 0x0000002d24078223 */ /* 0x000fe20000010007 */
[----:B------:R-:W-:Y:S04]  /*67c0*/  IMAD.WIDE.U32 R60, R56, 0xc0, R134 ;  /* 0x000000c0383c7825 */ /* 0x000fe800078e0086 */
[----:B------:R-:W-:Y:S01]  /*67d0*/  @!P0 FFMA.FTZ R8, R39, R46, R8 ;  /* 0x0000002e27088223 */ /* 0x000fe20000010008 */
[----:B------:R-:W-:Y:S01]  /*67e0*/  @!P0 F2FP.BF16.F32.PACK_AB R56, R6, R5 ;  /* 0x000000050638823e */ /* 0x000fe200000010ff */
[----:B------:R-:W-:Y:S03]  /*67f0*/  IMAD.IADD R61, R57, 0x1, R61 ;  /* 0x00000001393d7824 */ /* 0x000fe600078e023d */
[----:B------:R-:W-:Y:S01]  /*6800*/  @!P0 F2FP.BF16.F32.PACK_AB R57, R8, R7 ;  /* 0x000000070839823e */ /* 0x000fe200000010ff */
[----:B------:R-:W-:Y:S01]  /*6810*/  @!P0 IMAD.MOV.U32 R49, RZ, RZ, R59 ;  /* 0x000000ffff318224 */ /* 0x000fe200078e003b */
[----:B------:R-:W-:Y:S02]  /*6820*/  @!P0 MOV R50, R56 ;  /* 0x0000003800328202 */ /* 0x000fe40000000f00 */
[----:B------:R-:W-:Y:S05]  /*6830*/  @!P0 MOV R51, R57 ;  /* 0x0000003900338202 */ /* 0x000fea0000000f00 */
[----:B------:R1:W-:Y:S02]  /*6840*/  STG.E.128 desc[UR6][R60.64], R48 ;  /* 0x000000303c007986 */ /* 0x0003e4000c101d06 */
.L_x_2271:
[----:B------:R-:W-:Y:S05]  /*6850*/  BSYNC.RECONVERGENT B0 ;  /* 0x0000000000007941 */ /* 0x000fea0003800200 */
.L_x_2270:
[----:B------:R-:W-:Y:S01]  /*6860*/  ISETP.NE.AND P0, PT, R132, RZ, PT ;  /* 0x000000ff8400720c */ /* 0x000fe20003f05270 */
[----:B------:R-:W-:Y:S11]  /*6870*/  BSSY.RECONVERGENT B0, `(.L_x_2272) ;  /* 0x000005d000007945 */ /* 0x000ff60003800200 */
[----:B------:R-:W-:Y:S01]  /*6880*/  @!UPT UIADD3 URZ, UPT, UPT, URZ, URZ, URZ ;  /* 0x000000fffffff290 */ /* 0x000fe2000fffe0ff */
[----:B------:R-:W-:Y:S05]  /*6890*/  @!P0 BRA `(.L_x_2273) ;  /* 0x0000000400688947 */ /* 0x000fea0003800000 */
[----:B------:R-:W-:Y:S01]  /*68a0*/  ISETP.GE.AND P0, PT, R12, R17, PT ;  /* 0x000000110c00720c */ /* 0x000fe20003f06270 */
[----:B-1----:R-:W1:Y:S11]  /*68b0*/  LDC.64 R60, c[0x0][0x4a8] ;  /* 0x00012a00ff3c7b82 */ /* 0x002e760000000a00 */
[----:B------:R-:W-:Y:S01]  /*68c0*/  @!UPT UIADD3 URZ, UPT, UPT, URZ, URZ, URZ ;  /* 0x000000fffffff290 */ /* 0x000fe2000fffe0ff */
[----:B------:R-:W-:Y:S02]  /*68d0*/  @!P0 SEL R62, R16, RZ, P1 ;  /* 0x000000ff103e8207 */ /* 0x000fe40000800000 */
[----:B------:R-:W-:Y:S02]  /*68e0*/  @!P0 SEL R52, R133, RZ, P1 ;  /* 0x000000ff85348207 */ /* 0x000fe40000800000 */
[----:B------:R-:W-:Y:S05]  /*68f0*/  @!P0 IADD3 R63, P2, PT, R109, R62, RZ ;  /* 0x0000003e6d3f8210 */ /* 0x000fea0007f5e0ff */
[----:B------:R-:W-:Y:S02]  /*6900*/  @!P0 IMAD.SHL.U32 R137, R63, 0x2, RZ ;  /* 0x000000023f898824 */ /* 0x000fe400078e00ff */
[----:B------:R-:W-:Y:S01]  /*6910*/  @!P0 IMAD.X R52, R95, 0x1, R52, P2 ;  /* 0x000000015f348824 */ /* 0x000fe200010e0634 */
[C---:B-1----:R-:W-:Y:S02]  /*6920*/  LEA R34, P3, R60.reuse, R20, 0x8 ;  /* 0x000000143c227211 */ /* 0x042fe400078640ff */
[----:B------:R-:W-:Y:S02]  /*6930*/  @!P0 IADD3 R138, P2, PT, R137, R82, RZ ;  /* 0x00000052898a8210 */ /* 0x000fe40007f5e0ff */
[----:B------:R-:W-:Y:S02]  /*6940*/  @!P0 SHF.L.U64.HI R52, R63, 0x1, R52 ;  /* 0x000000013f348819 */ /* 0x000fe40000010234 */
[----:B------:R-:W-:Y:S02]  /*6950*/  LEA.HI.X R35, R60, R21, R61, 0x8, P3 ;  /* 0x000000153c237211 */ /* 0x000fe400018f443d */
[C---:B------:R-:W-:Y:S02]  /*6960*/  @!P0 IADD3.X R139, PT, PT, R52.reuse, R83, RZ, P2, !PT ;  /* 0x00000053348b8210 */ /* 0x040fe400017fe4ff */
[----:B------:R-:W-:Y:S01]  /*6970*/  @!P0 IADD3 R38, P2, PT, R137, R84, RZ ;  /* 0x0000005489268210 */ /* 0x000fe20007f5e0ff */
[----:B------:R-:W-:Y:S01]  /*6980*/  @!P0 IMAD.WIDE R22, R19, 0x2, R34 ;  /* 0x0000000213168825 */ /* 0x000fe200078e0222 */
[----:B--2-4-:R-:W2:Y:S03]  /*6990*/  LDG.E.128 R56, desc[UR6][R34.64] ;  /* 0x0000000622387981 */ /* 0x014ea6000c1e1d00 */
[----:B------:R-:W-:Y:S01]  /*69a0*/  @!P0 IMAD.X R39, R52, 0x1, R85, P2 ;  /* 0x0000000134278824 */ /* 0x000fe200010e0655 */
[----:B------:R-:W-:Y:S02]  /*69b0*/  PLOP3.LUT P2, PT, PT, PT, PT, 0x80, 0x8 ;  /* 0x000000000008781c */ /* 0x000fe40003f4f070 */
[----:B------:R-:W-:Y:S02]  /*69c0*/  @!P0 PLOP3.LUT P2, PT, P1, PT, PT, 0x80, 0x8 ;  /* 0x000000000008881c */ /* 0x000fe40000f4f070 */
[----:B------:R-:W4:Y:S08]  /*69d0*/  @!P0 LDG.E.128 R60, desc[UR6][R138.64] ;  /* 0x000000068a3c8981 */ /* 0x000f30000c1e1d00 */
[----:B------:R-:W5:Y:S08]  /*69e0*/  @!P0 LDG.E.128 R24, desc[UR6][R22.64] ;  /* 0x0000000616188981 */ /* 0x000f70000c1e1d00 */
[----:B------:R2:W3:Y:S02]  /*69f0*/  @!P0 LDG.E.128 R48, desc[UR6][R38.64] ;  /* 0x0000000626308981 */ /* 0x0004e4000c1e1d00 */
[C---:B--2---:R-:W-:Y:S01]  /*6a00*/  @!P0 SHF.L.U32 R39, R56.reuse, 0x10, RZ ;  /* 0x0000001038278819 */ /* 0x044fe200000006ff */
[----:B------:R-:W-:Y:S01]  /*6a10*/  @!P0 IMAD.U32 R42, R57, 0x10000, RZ ;  /* 0x00010000392a8824 */ /* 0x000fe200078e00ff */
        /* <DEDUP_REMOVED lines=8> */
[----:B------:R-:W1:Y:S01]  /*6aa0*/  LDC.64 R60, c[0x0][0x3b8] ;  /* 0x0000ee00ff3c7b82 */ /* 0x000e620000000a00 */
[----:B-----5:R-:W-:Y:S01]  /*6ab0*/  @!P0 SHF.L.U32 R37, R24, 0x10, RZ ;  /* 0x0000001018258819 */ /* 0x020fe200000006ff */
[----:B------:R-:W-:Y:S01]  /*6ac0*/  @!P2 FADD.FTZ R32, -R32, -RZ ;  /* 0x800000ff2020a221 */ /* 0x000fe20000010100 */
[----:B------:R-:W-:Y:S01]  /*6ad0*/  @!P0 LOP3.LUT R35, R24, 0xffff0000, RZ, 0xc0, !PT ;  /* 0xffff000018238812 */ /* 0x000fe200078ec0ff */
[----:B------:R-:W-:Y:S01]  /*6ae0*/  @!P2 FADD.FTZ R30, -R30, -RZ ;  /* 0x800000ff1e1ea221 */ /* 0x000fe20000010100 */
[----:B------:R-:W-:Y:S01]  /*6af0*/  @!P0 LOP3.LUT R34, R25, 0xffff0000, RZ, 0xc0, !PT ;  /* 0xffff000019228812 */ /* 0x000fe200078ec0ff */
[----:B------:R-:W-:Y:S01]  /*6b00*/  @!P0 FMUL.FTZ R0, R37, R36 ;  /* 0x0000002425008220 */ /* 0x000fe20000410000 */
[----:B------:R-:W-:Y:S01]  /*6b10*/  @!P0 LOP3.LUT R18, R63, 0xffff0000, RZ, 0xc0, !PT ;  /* 0xffff00003f128812 */ /* 0x000fe200078ec0ff */
[----:B------:R-:W-:Y:S01]  /*6b20*/  @!P0 IMAD.U32 R33, R25, 0x10000, RZ ;  /* 0x0001000019218824 */ /* 0x000fe200078e00ff */
[C---:B---3--:R-:W-:Y:S01]  /*6b30*/  @!P0 LOP3.LUT R40, R48.reuse, 0xffff0000, RZ, 0xc0, !PT ;  /* 0xffff000030288812 */ /* 0x048fe200078ec0ff */
        /* <DEDUP_REMOVED lines=13> */
[----:B------:R-:W-:Y:S01]  /*6c10*/  @!P0 SHF.L.U32 R47, R51, 0x10, RZ ;  /* 0x00000010332f8819 */ /* 0x000fe200000006ff */
[----:B------:R-:W-:Y:S01]  /*6c20*/  @!P0 IMAD.U32 R43, R49, 0x10000, RZ ;  /* 0x00010000312b8824 */ /* 0x000fe200078e00ff */
[----:B------:R-:W-:Y:S01]  /*6c30*/  @!P0 LOP3.LUT R48, R51, 0xffff0000, RZ, 0xc0, !PT ;  /* 0xffff000033308812 */ /* 0x000fe200078ec0ff */
        /* <DEDUP_REMOVED lines=14> */
[----:B------:R-:W-:Y:S02]  /*6d20*/  @!P0 IMAD.U32 R45, R50, 0x10000, RZ ;  /* 0x00010000322d8824 */ /* 0x000fe400078e00ff */
        /* <DEDUP_REMOVED lines=17> */
.L_x_2273:
[----:B------:R-:W-:Y:S05]  /*6e40*/  BSYNC.RECONVERGENT B0 ;  /* 0x0000000000007941 */ /* 0x000fea0003800200 */
.L_x_2272:
[----:B------:R-:W-:Y:S04]  /*6e50*/  BSSY.RECONVERGENT B0, `(.L_x_2274) ;  /* 0x000005d000007945 */ /* 0x000fe80003800200 */
[----:B------:R-:W-:Y:S05]  /*6e60*/  @!P4 BRA `(.L_x_2275) ;  /* 0x00000004006cc947 */ /* 0x000fea0003800000 */
        /* <DEDUP_REMOVED lines=9> */
[----:B------:R-:W2:Y:S02]  /*6f00*/  LDG.E.128 R48, desc[UR6][R34.64] ;  /* 0x0000000622307981 */ /* 0x000ea4000c1e1d00 */
        /* <DEDUP_REMOVED lines=81> */
.L_x_2275:
[----:B------:R-:W-:Y:S05]  /*7420*/  BSYNC.RECONVERGENT B0 ;  /* 0x0000000000007941 */ /* 0x000fea0003800200 */
.L_x_2274:
        /* <DEDUP_REMOVED lines=14> */
[----:B--2-4-:R-:W-:Y:S01]  /*7510*/  @!P0 SHF.L.U32 R57, R49, 0x1, RZ ;  /* 0x0000000131398819 */ /* 0x014fe200000006ff */
        /* <DEDUP_REMOVED lines=14> */
[C---:B----4-:R-:W-:Y:S01]  /*7600*/  @!P0 SHF.L.U32 R27, R29.reuse, 0x10, RZ ;  /* 0x000000101d1b8819 */ /* 0x050fe200000006ff */
[----:B------:R-:W-:Y:S01]  /*7610*/  @!P0 IMAD.U32 R25, R30, 0x10000, RZ ;  /* 0x000100001e198824 */ /* 0x000fe200078e00ff */
[----:B------:R-:W-:Y:S01]  /*7620*/  @!P0 LOP3.LUT R26, R29, 0xffff0000, RZ, 0xc0, !PT ;  /* 0xffff00001d1a8812 */ /* 0x000fe200078ec0ff */
[----:B------:R-:W-:Y:S01]  /*7630*/  @!P0 IMAD.U32 R32, R28, 0x10000, RZ ;  /* 0x000100001c208824 */ /* 0x000fe200078e00ff */
        /* <DEDUP_REMOVED lines=63> */
.L_x_2277:
[----:B------:R-:W-:Y:S05]  /*7a30*/  BSYNC.RECONVERGENT B0 ;  /* 0x0000000000007941 */ /* 0x000fea0003800200 */
.L_x_2276:
[----:B------:R-:W1:Y:S01]  /*7a40*/  LDC R17, c[0x0][0x450] ;  /* 0x00011400ff117b82 */ /* 0x000e620000000800 */
[----:B---3--:R-:W-:Y:S05]  /*7a50*/  IMAD.U32 R131, R131, -0x80, RZ ;  /* 0xffffff8083837824 */ /* 0x008fea00078e00ff */
[C---:B------:R-:W-:Y:S02]  /*7a60*/  LEA R84, P1, R131.reuse, R84, 0x1 ;  /* 0x0000005483547211 */ /* 0x040fe400078208ff */
[C---:B------:R-:W-:Y:S02]  /*7a70*/  LEA R82, P0, R131.reuse, R82, 0x1 ;  /* 0x0000005283527211 */ /* 0x040fe400078008ff */
[C---:B------:R-:W-:Y:S02]  /*7a80*/  LEA.HI.X.SX32 R85, R131.reuse, R85, 0x1, P1 ;  /* 0x0000005583557211 */ /* 0x040fe400008f0eff */
[----:B------:R-:W-:Y:S09]  /*7a90*/  LEA.HI.X.SX32 R83, R131, R83, 0x1, P0 ;  /* 0x0000005383537211 */ /* 0x000ff200000f0eff */
.L_x_2244:
[----:B-1----:R-:W-:Y:S05]  /*7aa0*/  BSYNC.RECONVERGENT B1 ;  /* 0x0000000000017941 */ /* 0x002fea0003800200 */
.L_x_2242:
        /* <DEDUP_REMOVED lines=26> */
[----:B-1----:R-:W4:Y:S02]  /*7c50*/  MUFU.RCP R8, R18 ;  /* 0x0000001200087308 */ /* 0x002f240000001000 */
[----:B----4-:R-:W-:Y:S08]  /*7c60*/  VIADD R20, R8, 0xffffffe ;  /* 0x0ffffffe08147836 */ /* 0x010ff00000000000 */
        /* <DEDUP_REMOVED lines=63> */
.L_x_2278:
[----:B------:R-:W-:Y:S02]  /*8060*/  ISETP.NE.AND P2, PT, R77, RZ, PT ;  /* 0x000000ff4d00720c */ /* 0x000fe40003f45270 */
[----:B------:R-:W-:Y:S02]  /*8070*/  IADD3 R80, P1, PT, R80, R87, RZ ;  /* 0x0000005750507210 */ /* 0x000fe40007f3e0ff */
[----:B------:R-:W-:Y:S03]  /*8080*/  IADD3 R10, P0, PT, R10, R89, RZ ;  /* 0x000000590a0a7210 */ /* 0x000fe60007f1e0ff */
[----:B------:R-:W-:Y:S02]  /*8090*/  IMAD.X R81, R81, 0x1, R86, P1 ;  /* 0x0000000151517824 */ /* 0x000fe400008e0656 */
[----:B------:R-:W-:Y:S04]  /*80a0*/  IMAD.X R9, R9, 0x1, R88, P0 ;  /* 0x0000000109097824 */ /* 0x000fe800000e0658 */
[----:B------:R-:W-:Y:S05]  /*80b0*/  @P2 BRA `(.L_x_2279) ;  /* 0xffffffa000b42947 */ /* 0x000fea000383ffff */
.L_x_2241:
        /* <DEDUP_REMOVED lines=29> */
.L_x_2283:
[----:B------:R-:W-:Y:S05]  /*8290*/  BSYNC.RECONVERGENT B0 ;  /* 0x0000000000007941 */ /* 0x000fea0003800200 */
.L_x_2282:
        /* <DEDUP_REMOVED lines=8> */
.L_x_2281:
        /* <DEDUP_REMOVED lines=14> */
[----:B------:R-:W-:Y:S02]  /*8400*/  SHF.R.S32.HI R3, RZ, 0x1f, R4 ;  /* 0x0000001fff037819 */ /* 0x000fe40000011404 */
[----:B------:R-:W-:-:S03]  /*8410*/  IADD3 R2, P1, PT, R119, R4, RZ ;  /* 0x0000000477027210 */ /* 0x000fc60007f3e0ff */
[--C-:B------:R-:W-:Y:S02]  /*8420*/  IMAD.X R101, R101, 0x1, R3.reuse, P2 ;  /* 0x0000000165657824 */ /* 0x100fe400010e0603 */
[----:B------:R-:W-:Y:S01]  /*8430*/  IMAD.X R3, R100, 0x1, R3, P1 ;  /* 0x0000000164037824 */ /* 0x000fe200008e0603 */
[----:B------:R-:W-:Y:S07]  /*8440*/  BRA.U !UP0, `(.L_x_2285) ;  /* 0x0000000508e07547 */ /* 0x000fee000b800000 */
        /* <DEDUP_REMOVED lines=24> */
[----:B------:R-:W-:Y:S02]  /*85d0*/  SHF.L.U32 R22, R10, 0x10, RZ ;  /* 0x000000100a167819 */ /* 0x000fe400000006ff */
[----:B--2---:R-:W-:Y:S02]  /*85e0*/  LOP3.LUT R20, R4, 0xffff0000, RZ, 0xc0, !PT ;  /* 0xffff000004147812 */ /* 0x004fe400078ec0ff */
[----:B---3--:R-:W-:-:S03]  /*85f0*/  LOP3.LUT R17, R2, 0xffff0000, RZ, 0xc0, !PT ;  /* 0xffff000002117812 */ /* 0x008fc600078ec0ff */
[----:B------:R-:W-:Y:S01]  /*8600*/  FMUL.FTZ R24, R9, R20 ;  /* 0x0000001409187220 */ /* 0x000fe20000410000 */
[----:B------:R-:W-:Y:S02]  /*8610*/  LOP3.LUT R8, R3, 0xffff0000, RZ, 0xc0, !PT ;  /* 0xffff000003087812 */ /* 0x000fe400078ec0ff */
[----:B------:R-:W-:Y:S01]  /*8620*/  LOP3.LUT R18, R5, 0xffff0000, RZ, 0xc0, !PT ;  /* 0xffff000005127812 */ /* 0x000fe200078ec0ff */
[-C--:B------:R-:W-:Y:S01]  /*8630*/  FMUL.FTZ R11, R9, R17.reuse ;  /* 0x00000011090b7220 */ /* 0x080fe20000410000 */
[----:B------:R-:W-:Y:S01]  /*8640*/  IMAD.U32 R2, R2, 0x10000, RZ ;  /* 0x0001000002027824 */ /* 0x000fe200078e00ff */
[----:B------:R-:W-:Y:S01]  /*8650*/  SHF.L.U32 R4, R4, 0x10, RZ ;  /* 0x0000001004047819 */ /* 0x000fe200000006ff */
[----:B------:R-:W-:Y:S01]  /*8660*/  FFMA.FTZ R24, R14, R17, R24 ;  /* 0x000000110e187223 */ /* 0x000fe20000010018 */
[----:B------:R-:W-:Y:S01]  /*8670*/  LOP3.LUT R9, R10, 0xffff0000, RZ, 0xc0, !PT ;  /* 0xffff00000a097812 */ /* 0x000fe200078ec0ff */
[C---:B------:R-:W-:Y:S01]  /*8680*/  FMUL.FTZ R10, R19.reuse, R8 ;  /* 0x00000008130a7220 */ /* 0x040fe20000410000 */
[----:B------:R-:W-:Y:S01]  /*8690*/  FFMA.FTZ R11, R14, R20, -R11 ;  /* 0x000000140e0b7223 */ /* 0x000fe2000001080b */
[----:B------:R-:W-:Y:S01]  /*86a0*/  FMUL.FTZ R14, R19, R18 ;  /* 0x00000012130e7220 */ /* 0x000fe20000410000 */
[----:B------:R-:W-:Y:S01]  /*86b0*/  SHF.L.U32 R5, R5, 0x10, RZ ;  /* 0x0000001005057819 */ /* 0x000fe200000006ff */
[----:B------:R-:W-:-:S02]  /*86c0*/  IMAD.U32 R3, R3, 0x10000, RZ ;  /* 0x0001000003037824 */ /* 0x000fc400078e00ff */
[C---:B------:R-:W-:Y:S01]  /*86d0*/  FMUL.FTZ R17, R23.reuse, R2 ;  /* 0x0000000217117220 */ /* 0x040fe20000410000 */
[----:B------:R-:W-:Y:S01]  /*86e0*/  FMUL.FTZ R23, R23, R4 ;  /* 0x0000000417177220 */ /* 0x000fe20000410000 */
[C---:B------:R-:W-:Y:S01]  /*86f0*/  FFMA.FTZ R10, R21.reuse, R18, -R10 ;  /* 0x00000012150a7223 */ /* 0x040fe2000001080a */
[----:B------:R-:W-:Y:S01]  /*8700*/  FFMA.FTZ R21, R21, R8, R14 ;  /* 0x0000000815157223 */ /* 0x000fe2000001000e */
[C---:B------:R-:W-:Y:S01]  /*8710*/  FMUL.FTZ R19, R9.reuse, R3 ;  /* 0x0000000309137220 */ /* 0x040fe20000410000 */
[-C--:B------:R-:W-:Y:S01]  /*8720*/  FMUL.FTZ R8, R9, R5.reuse ;  /* 0x0000000509087220 */ /* 0x080fe20000410000 */
        /* <DEDUP_REMOVED lines=9> */
.L_x_2289:
[----:B------:R-:W-:Y:S05]  /*87c0*/  BSYNC.RECONVERGENT B0 ;  /* 0x0000000000007941 */ /* 0x000fea0003800200 */
.L_x_2288:
[----:B-----5:R2:W-:Y:S02]  /*87d0*/  STS.128 [R52], R8 ;  /* 0x0000000834007388 */ /* 0x0205e40000000c00 */
.L_x_2287:
[----:B------:R-:W-:Y:S05]  /*87e0*/  BSYNC.RECONVERGENT B1 ;  /* 0x0000000000017941 */ /* 0x000fea0003800200 */
.L_x_2286:
[----:B------:R-:W-:-:S04]  /*87f0*/  IADD3 R16, PT, PT, R126, 0x20, RZ ;  /* 0x000000207e107810 */ /* 0x000fc80007ffe0ff */
[----:B------:R-:W-:-:S13]  /*8800*/  ISETP.GE.AND P0, PT, R16, R7, PT ;  /* 0x000000071000720c */ /* 0x000fda0003f06270 */
        /* <DEDUP_REMOVED lines=38> */
[-C--:B------:R-:W-:Y:S01]  /*8a70*/  FFMA.FTZ R10, R17, R12.reuse, -R10 ;  /* 0x0000000c110a7223 */ /* 0x080fe2000001080a */
[----:B------:R-:W-:Y:S01]  /*8a80*/  SHF.L.U32 R5, R5, 0x10, RZ ;  /* 0x0000001005057819 */ /* 0x000fe200000006ff */
        /* <DEDUP_REMOVED lines=13> */
[----:B------:R-:W-:-:S02]  /*8b60*/  F2FP.BF16.F32.PACK_AB R6, R13, R6 ;  /* 0x000000060d06723e */ /* 0x000fc400000010ff */
[----:B------:R-:W-:Y:S02]  /*8b70*/  F2FP.BF16.F32.PACK_AB R10, R8, R11 ;  /* 0x0000000b080a723e */ /* 0x000fe400000010ff */
[----:B------:R-:W-:Y:S01]  /*8b80*/  MOV R11, R17 ;  /* 0x00000011000b7202 */ /* 0x000fe20000000f00 */
[----:B------:R-:W-:Y:S02]  /*8b90*/  IMAD.MOV.U32 R8, RZ, RZ, R6 ;  /* 0x000000ffff087224 */ /* 0x000fe400078e0006 */
.L_x_2291:
[----:B------:R-:W-:Y:S05]  /*8ba0*/  BSYNC.RECONVERGENT B0 ;  /* 0x0000000000007941 */ /* 0x000fea0003800200 */
.L_x_2290:
[----:B-----5:R2:W-:Y:S01]  /*8bb0*/  STS.128 [R52+0x800], R8 ;  /* 0x0008000834007388 */ /* 0x0205e20000000c00 */
[----:B------:R-:W-:Y:S05]  /*8bc0*/  BRA `(.L_x_2284) ;  /* 0x0000000800e47947 */ /* 0x000fea0003800000 */
.L_x_2285:
        /* <DEDUP_REMOVED lines=93> */
.L_x_2295:
[----:B------:R-:W-:Y:S05]  /*91a0*/  BSYNC.RECONVERGENT B0 ;  /* 0x0000000000007941 */ /* 0x000fea0003800200 */
.L_x_2294:
[----:B-----5:R2:W-:Y:S02]  /*91b0*/  STS.128 [R52], R20 ;  /* 0x0000001434007388 */ /* 0x0205e40000000c00 */
.L_x_2293:
[----:B------:R-:W-:Y:S05]  /*91c0*/  BSYNC.RECONVERGENT B1 ;  /* 0x0000000000017941 */ /* 0x000fea0003800200 */
.L_x_2292:
[----:B------:R-:W-:-:S04]  /*91d0*/  IADD3 R16, PT, PT, R126, 0x20, RZ ;  /* 0x000000207e107810 */ /* 0x000fc80007ffe0ff */
[----:B------:R-:W-:-:S13]  /*91e0*/  ISETP.GE.AND P1, PT, R16, R29, PT ;  /* 0x0000001d1000720c */ /* 0x000fda0003f26270 */
[----:B------:R-:W-:Y:S05]  /*91f0*/  @P1 BRA `(.L_x_2284) ;  /* 0x0000000400581947 */ /* 0x000fea0003800000 */
[----:B------:R-:W-:-:S04]  /*9200*/  LEA R8, P1, R25, R32, 0x1 ;  /* 0x0000002019087211 */ /* 0x000fc800078208ff */
[----:B-----5:R-:W-:-:S05]  /*9210*/  LEA.HI.X R9, R25, R33, R0, 0x1, P1 ;  /* 0x0000002119097211 */ /* 0x020fca00008f0c00 */
[----:B------:R3:W5:Y:S01]  /*9220*/  LDG.E.128 R4, desc[UR6][R8.64] ;  /* 0x0000000608047981 */ /* 0x000762000c1e1d00 */
[----:B------:R-:W-:Y:S01]  /*9230*/  ISETP.GE.AND P1, PT, R12, R15, PT ;  /* 0x0000000f0c00720c */ /* 0x000fe20003f26270 */
[----:B------:R-:W-:-:S12]  /*9240*/  BSSY.RECONVERGENT B0, `(.L_x_2296) ;  /* 0x0000050000007945 */ /* 0x000fd80003800200 */
[----:B------:R-:W-:Y:S05]  /*9250*/  @P1 BRA `(.L_x_2297) ;  /* 0x0000000400381947 */ /* 0x000fea0003800000 */
[----:B------:R-:W3:Y:S01]  /*9260*/  LDCU.64 UR8, c[0x0][0x4d0] ;  /* 0x00009a00ff0877ac */ /* 0x000ee20008000a00 */
        /* <DEDUP_REMOVED lines=27> */
[----:B------:R-:W-:Y:S02]  /*9420*/  LOP3.LUT R21, R22, 0xffff0000, RZ, 0xc0, !PT ;  /* 0xffff000016157812 */ /* 0x000fe400078ec0ff */
[C---:B------:R-:W-:Y:S02]  /*9430*/  SHF.L.U32 R19, R20.reuse, 0x10, RZ ;  /* 0x0000001014137819 */ /* 0x040fe400000006ff */
[----:B------:R-:W-:Y:S01]  /*9440*/  LOP3.LUT R7, R20, 0xffff0000, RZ, 0xc0, !PT ;  /* 0xffff000014077812 */ /* 0x000fe200078ec0ff */
[C---:B------:R-:W-:Y:S01]  /*9450*/  IMAD.U32 R20, R23.reuse, 0x10000, RZ ;  /* 0x0001000017147824 */ /* 0x040fe200078e00ff */
[----:B------:R-:W-:Y:S02]  /*9460*/  LOP3.LUT R27, R23, 0xffff0000, RZ, 0xc0, !PT ;  /* 0xffff0000171b7812 */ /* 0x000fe400078ec0ff */
[C---:B----4-:R-:W-:Y:S01]  /*9470*/  SHF.L.U32 R22, R8.reuse, 0x10, RZ ;  /* 0x0000001008167819 */ /* 0x050fe200000006ff */
        /* <DEDUP_REMOVED lines=12> */
[----:B------:R-:W-:Y:S01]  /*9540*/  @!P0 FADD.FTZ R29, -R29, -RZ ;  /* 0x800000ff1d1d8221 */ /* 0x000fe20000010100 */
[----:B------:R-:W-:Y:S01]  /*9550*/  FMUL.FTZ R23, R6, R23 ;  /* 0x0000001706177220 */ /* 0x000fe20000410000 */
[----:B------:R-:W-:Y:S01]  /*9560*/  @!P0 FADD.FTZ R30, -R30, -RZ ;  /* 0x800000ff1e1e8221 */ /* 0x000fe20000010100 */
[----:B------:R-:W-:Y:S01]  /*9570*/  FMUL.FTZ R9, R20, R9 ;  /* 0x0000000914097220 */ /* 0x000fe20000410000 */
[----:B------:R-:W-:Y:S01]  /*9580*/  FMUL.FTZ R22, R19, R22 ;  /* 0x0000001613167220 */ /* 0x000fe20000410000 */
[----:B------:R-:W-:Y:S01]  /*9590*/  @!P0 FADD.FTZ R28, -R28, -RZ ;  /* 0x800000ff1c1c8221 */ /* 0x000fe20000010100 */
[----:B------:R-:W-:Y:S01]  /*95a0*/  @!P0 FADD.FTZ R10, -R10, -RZ ;  /* 0x800000ff0a0a8221 */ /* 0x000fe20000010100 */
[C---:B---3--:R-:W-:Y:S01]  /*95b0*/  SHF.L.U32 R11, R12.reuse, 0x10, RZ ;  /* 0x000000100c0b7819 */ /* 0x048fe200000006ff */
        /* <DEDUP_REMOVED lines=24> */
.L_x_2297:
[----:B------:R-:W-:Y:S05]  /*9740*/  BSYNC.RECONVERGENT B0 ;  /* 0x0000000000007941 */ /* 0x000fea0003800200 */
.L_x_2296:
[----:B-----5:R1:W-:Y:S02]  /*9750*/  STS.128 [R52+0x800], R4 ;  /* 0x0008000434007388 */ /* 0x0203e40000000c00 */
.L_x_2284:
[----:B------:R-:W-:Y:S05]  /*9760*/  BSYNC.RECONVERGENT B2 ;  /* 0x0000000000027941 */ /* 0x000fea0003800200 */
.L_x_2280:
[----:B------:R-:W4:Y:S01]  /*9770*/  LDC.64 R54, c[0x0][0x3b8] ;  /* 0x0000ee00ff367b82 */ /* 0x000f220000000a00 */
[----:B-12---:R-:W-:Y:S01]  /*9780*/  IMAD R3, R66, -0x100, R53 ;  /* 0xffffff0042037824 */ /* 0x006fe200078e0235 */
[C---:B------:R-:W-:Y:S01]  /*9790*/  LEA R10, P0, R69.reuse, R218, 0x1 ;  /* 0x000000da450a7211 */ /* 0x040fe200078008ff */
[C---:B------:R-:W-:Y:S01]  /*97a0*/  VIADD R4, R126.reuse, 0x40 ;  /* 0x000000407e047836 */ /* 0x040fe20000000000 */
[----:B------:R-:W1:Y:S01]  /*97b0*/  S2R R224, SR_TID.X ;  /* 0x0000000000e07919 */ /* 0x000e620000002100 */
[C---:B------:R-:W-:Y:S01]  /*97c0*/  VIADD R2, R126.reuse, 0x60 ;  /* 0x000000607e027836 */ /* 0x040fe20000000000 */
[CC--:B------:R-:W-:Y:S01]  /*97d0*/  ISETP.GE.AND P6, PT, R126.reuse, R3.reuse, PT ;  /* 0x000000037e00720c */ /* 0x0c0fe20003fc6270 */
[----:B---3--:R-:W-:Y:S01]  /*97e0*/  VIADD R8, R126, 0x80 ;  /* 0x000000807e087836 */ /* 0x008fe20000000000 */
        /* <DEDUP_REMOVED lines=10> */
[-C--:B------:R-:W-:Y:S01]  /*9890*/  ISETP.GE.AND P0, PT, R0, R3.reuse, PT ;  /* 0x000000030000720c */ /* 0x080fe20003f06270 */
[----:B------:R-:W-:Y:S01]  /*98a0*/  @!PT LDS RZ, [RZ] ;  /* 0x00000000fffff984 */ /* 0x000fe20000000800 */
[----:B------:R-:W-:Y:S01]  /*98b0*/  @!PT LDS RZ, [RZ] ;  /* 0x00000000fffff984 */ /* 0x000fe20000000800 */
[----:B------:R-:W-:Y:S01]  /*98c0*/  @!PT LDS RZ, [RZ] ;  /* 0x00000000fffff984 */ /* 0x000fe20000000800 */
[----:B------:R-:W-:Y:S04]  /*98d0*/  @!P6 LDGSTS.E.BYPASS.LTC128B.128 [R52+0x1000], desc[UR6][R218.64] ;  /* 0x01000000da34efae */ /* 0x000fe8000b981a06 */
[----:B------:R-:W-:Y:S01]  /*98e0*/  @!P1 LDGSTS.E.BYPASS.LTC128B.128 [R52+0x1800], desc[UR6][R10.64] ;  /* 0x018000000a349fae */ /* 0x000fe2000b981a06 */
[----:B----4-:R-:W-:Y:S01]  /*98f0*/  IMAD.WIDE.U32 R12, R54, 0x40, RZ ;  /* 0x00000040360c7825 */ /* 0x010fe200078e00ff */
[----:B------:R-:W-:-:S03]  /*9900*/  ISETP.GE.AND P1, PT, R6, R3, PT ;  /* 0x000000030600720c */ /* 0x000fc60003f26270 */
[----:B------:R-:W-:Y:S01]  /*9910*/  IMAD.SHL.U32 R5, R55, 0x40, RZ ;  /* 0x0000004037057824 */ /* 0x000fe200078e00ff */
[----:B------:R-:W-:Y:S01]  /*9920*/  @!P3 IADD3 R12, P5, PT, R10, R12, RZ ;  /* 0x0000000c0a0cb210 */ /* 0x000fe20007fbe0ff */
[----:B------:R-:W-:Y:S02]  /*9930*/  @!P2 IMAD.MOV.U32 R18, RZ, RZ, R10 ;  /* 0x000000ffff12a224 */ /* 0x000fe400078e000a */
[----:B------:R-:W-:Y:S01]  /*9940*/  @!P2 IMAD.MOV.U32 R19, RZ, RZ, R11 ;  /* 0x000000ffff13a224 */ /* 0x000fe200078e000b */
[----:B------:R-:W-:Y:S01]  /*9950*/  @!P3 IADD3.X R13, PT, PT, R11, R13, R5, P5, !PT ;  /* 0x0000000d0b0db210 */ /* 0x000fe20002ffe405 */
[----:B-----5:R-:W-:Y:S01]  /*9960*/  @!P2 IMAD R9, R55, 0xc0, RZ ;  /* 0x000000c03709a824 */ /* 0x020fe200078e02ff */
[C---:B------:R-:W-:Y:S01]  /*9970*/  @!P4 LEA R20, P5, R54.reuse, R10, 0x7 ;  /* 0x0000000a3614c211 */ /* 0x040fe200078a38ff */
[----:B------:R-:W-:Y:S02]  /*9980*/  @!P2 IMAD.WIDE.U32 R18, R54, 0xc0, R18 ;  /* 0x000000c03612a825 */ /* 0x000fe400078e0012 */
[----:B------:R4:W-:Y:S01]  /*9990*/  @!P3 LDGSTS.E.BYPASS.LTC128B.128 [R52+0x2000], desc[UR6][R12.64] ;  /* 0x020000000c34bfae */ /* 0x0009e2000b981a06 */
[----:B------:R-:W-:Y:S01]  /*99a0*/  ISETP.GE.AND P3, PT, R126, R3, PT ;  /* 0x000000037e00720c */ /* 0x000fe20003f66270 */
[----:B------:R-:W-:Y:S01]  /*99b0*/  @!P1 IMAD.MOV.U32 R14, RZ, RZ, R10 ;  /* 0x000000ffff0e9224 */ /* 0x000fe200078e000a */
[----:B------:R-:W-:Y:S01]  /*99c0*/  @!P4 LEA.HI.X R21, R54, R11, R55, 0x7, P5 ;  /* 0x0000000b3615c211 */ /* 0x000fe200028f3c37 */
[----:B------:R-:W-:-:S02]  /*99d0*/  @!P1 IMAD.MOV.U32 R15, RZ, RZ, R11 ;  /* 0x000000ffff0f9224 */ /* 0x000fc400078e000b */
[C---:B------:R-:W-:Y:S02]  /*99e0*/  @!P1 IMAD R7, R55.reuse, 0x140, RZ ;  /* 0x0000014037079824 */ /* 0x040fe400078e02ff */
[----:B------:R-:W-:Y:S01]  /*99f0*/  @!P1 IMAD.WIDE.U32 R14, R54, 0x140, R14 ;  /* 0x00000140360e9825 */ /* 0x000fe200078e000e */
[----:B------:R3:W-:Y:S01]  /*9a00*/  @!P4 LDGSTS.E.BYPASS.LTC128B.128 [R52+0x2800], desc[UR6][R20.64] ;  /* 0x028000001434cfae */ /* 0x0007e2000b981a06 */
[----:B------:R-:W-:Y:S02]  /*9a10*/  ISETP.GE.AND P4, PT, R2, R3, PT ;  /* 0x000000030200720c */ /* 0x000fe40003f86270 */
[----:B------:R-:W-:Y:S02]  /*9a20*/  @!P0 IMAD R5, R55, 0x180, RZ ;  /* 0x0000018037058824 */ /* 0x000fe400078e02ff */
[----:B------:R-:W-:Y:S02]  /*9a30*/  @!P2 IMAD.IADD R19, R9, 0x1, R19 ;  /* 0x000000010913a824 */ /* 0x000fe400078e0213 */
[----:B------:R-:W-:-:S02]  /*9a40*/  @!P1 IMAD.IADD R15, R7, 0x1, R15 ;  /* 0x00000001070f9824 */ /* 0x000fc400078e020f */
[----:B-1----:R-:W-:Y:S01]  /*9a50*/  IMAD.SHL.U32 R7, R224, 0x20, RZ ;  /* 0x00000020e0077824 */ /* 0x002fe200078e00ff */
[----:B------:R-:W-:Y:S01]  /*9a60*/  @!P2 LDGSTS.E.BYPASS.LTC128B.128 [R52+0x3000], desc[UR6][R18.64] ;  /* 0x030000001234afae */ /* 0x000fe2000b981a06 */
[----:B------:R-:W-:Y:S01]  /*9a70*/  ISETP.GE.AND P2, PT, R8, R3, PT ;  /* 0x000000030800720c */ /* 0x000fe20003f46270 */
[----:B------:R-:W-:Y:S02]  /*9a80*/  IMAD.SHL.U32 R9, R216, 0x100, RZ ;  /* 0x00000100d8097824 */ /* 0x000fe400078e00ff */
[----:B----4-:R-:W-:Y:S01]  /*9a90*/  @!P0 IMAD.MOV.U32 R12, RZ, RZ, R10 ;  /* 0x000000ffff0c8224 */ /* 0x010fe200078e000a */
[----:B------:R-:W-:Y:S01]  /*9aa0*/  @!P3 LEA R10, P5, R54, R10, 0x8 ;  /* 0x0000000a360ab211 */ /* 0x000fe200078a40ff */
[----:B------:R-:W-:-:S03]  /*9ab0*/  @!P0 IMAD.MOV.U32 R13, RZ, RZ, R11 ;  /* 0x000000ffff0d8224 */ /* 0x000fc600078e000b */
[C---:B------:R-:W-:Y:S01]  /*9ac0*/  @!P3 LEA.HI.X R11, R54.reuse, R11, R55, 0x8, P5 ;  /* 0x0000000b360bb211 */ /* 0x040fe200028f4437 */
[----:B------:R-:W-:Y:S01]  /*9ad0*/  @!P0 IMAD.WIDE.U32 R12, R54, 0x180, R12 ;  /* 0x00000180360c8825 */ /* 0x000fe200078e000c */
[----:B------:R-:W-:-:S03]  /*9ae0*/  ISETP.GE.AND P5, PT, R4, R3, PT ;  /* 0x000000030400720c */ /* 0x000fc60003fa6270 */
[----:B------:R-:W-:Y:S01]  /*9af0*/  @!P0 IMAD.IADD R23, R5, 0x1, R13 ;  /* 0x0000000105178824 */ /* 0x000fe200078e020d */
[----:B------:R1:W-:Y:S01]  /*9b00*/  @!P3 LDGSTS.E.BYPASS.LTC128B.128 [R52+0x3800], desc[UR6][R10.64] ;  /* 0x038000000a34bfae */ /* 0x0003e2000b981a06 */
[----:B------:R-:W-:Y:S01]  /*9b10*/  @!P0 IMAD.MOV.U32 R22, RZ, RZ, R12 ;  /* 0x000000ffff168224 */ /* 0x000fe200078e000c */
[-C--:B------:R-:W-:Y:S01]  /*9b20*/  ISETP.GE.AND P3, PT, R126, R3.reuse, PT ;  /* 0x000000037e00720c */ /* 0x080fe20003f66270 */
[----:B------:R-:W-:Y:S01]  /*9b30*/  IMAD.SHL.U32 R5, R224, 0x10, RZ ;  /* 0x00000010e0057824 */ /* 0x000fe200078e00ff */
[----:B------:R4:W-:Y:S01]  /*9b40*/  @!P1 LDGSTS.E.BYPASS.LTC128B.128 [R52+0x4000], desc[UR6][R14.64] ;  /* 0x040000000e349fae */ /* 0x0009e2000b981a06 */
[----:B------:R-:W-:Y:S01]  /*9b50*/  ISETP.GE.AND P1, PT, R16, R3, PT ;  /* 0x000000031000720c */ /* 0x000fe20003f26270 */
[----:B--2---:R-:W-:Y:S02]  /*9b60*/  @!P2 IMAD R8, R149, 0xc0, RZ ;  /* 0x000000c09508a824 */ /* 0x004fe400078e02ff */
[----:B------:R2:W-:Y:S01]  /*9b70*/  @!P0 LDGSTS.E.BYPASS.LTC128B.128 [R52+0x4800], desc[UR6][R22.64] ;  /* 0x0480000016348fae */ /* 0x0005e2000b981a06 */
[----:B------:R-:W-:-:S02]  /*9b80*/  P2R R4, PR, RZ, 0x2 ;  /* 0x00000002ff047803 */ /* 0x000fc40000000000 */
[C---:B------:R-:W-:Y:S01]  /*9b90*/  LEA R12, P0, R91.reuse, R220, 0x1 ;  /* 0x000000dc5b0c7211 */ /* 0x040fe200078008ff */
[----:B------:R-:W0:Y:S01]  /*9ba0*/  LDGDEPBAR ;  /* 0x00000000000079af */ /* 0x000e220000000000 */
[----:B------:R-:W-:Y:S02]  /*9bb0*/  ISETP.GE.AND P1, PT, R6, R3, PT ;  /* 0x000000030600720c */ /* 0x000fe40003f26270 */
[----:B------:R-:W-:Y:S01]  /*9bc0*/  LEA.HI.X R13, R91, R221, R70, 0x1, P0 ;  /* 0x000000dd5b0d7211 */ /* 0x000fe200000f0c46 */
[----:B---3--:R-:W-:Y:S01]  /*9bd0*/  @!P2 IMAD.MOV.U32 R20, RZ, RZ, R12 ;  /* 0x000000ffff14a224 */ /* 0x008fe200078e000c */
[----:B------:R-:W-:Y:S01]  /*9be0*/  ISETP.GE.AND P0, PT, R0, R3, PT ;  /* 0x000000030000720c */ /* 0x000fe20003f06270 */
[----:B------:R-:W-:Y:S01]  /*9bf0*/  IMAD.SHL.U32 R3, R149, 0x40, RZ ;  /* 0x0000004095037824 */ /* 0x000fe200078e00ff */
[----:B------:R-:W-:Y:S01]  /*9c00*/  LOP3.LUT R0, R7, 0x20, RZ, 0xc0, !PT ;  /* 0x0000002007007812 */ /* 0x000fe200078ec0ff */
[----:B------:R-:W-:Y:S01]  /*9c10*/  @!P2 IMAD.MOV.U32 R21, RZ, RZ, R13 ;  /* 0x000000ffff15a224 */ /* 0x000fe200078e000d */
[----:B------:R-:W-:-:S02]  /*9c20*/  LOP3.LUT R6, R224, 0x8, RZ, 0xc0, !PT ;  /* 0x00000008e0067812 */ /* 0x000fc400078ec0ff */
[----:B------:R-:W-:Y:S01]  /*9c30*/  LOP3.LUT R210, R0, 0x100, R5, 0xf8, !PT ;  /* 0x0000010000d27812 */ /* 0x000fe200078ef805 */
[----:B------:R-:W-:Y:S01]  /*9c40*/  @!P2 IMAD.WIDE.U32 R20, R148, 0xc0, R20 ;  /* 0x000000c09414a825 */ /* 0x000fe200078e0014 */
[----:B------:R-:W-:Y:S02]  /*9c50*/  LOP3.LUT R2, R0, 0x100, R9, 0xf8, !PT ;  /* 0x0000010000027812 */ /* 0x000fe400078ef809 */
[----:B------:R-:W-:Y:S01]  /*9c60*/  SHF.R.U32.HI R0, RZ, 0x1, R224 ;  /* 0x00000001ff007819 */ /* 0x000fe200000116e0 */
[----:B-1----:R-:W-:Y:S01]  /*9c70*/  IMAD.WIDE.U32 R10, R148, 0x40, RZ ;  /* 0x00000040940a7825 */ /* 0x002fe200078e00ff */
[C---:B------:R-:W-:Y:S02]  /*9c80*/  LOP3.LUT R7, R65.reuse, R6, RZ, 0x3c, !PT ;  /* 0x0000000641077212 */ /* 0x040fe400078e3cff */
[----:B------:R-:W-:Y:S01]  /*9c90*/  LOP3.LUT R67, R65, 0x8, R0, 0x78, !PT ;  /* 0x0000000841437812 */ /* 0x000fe200078e7800 */
[----:B------:R-:W-:Y:S01]  /*9ca0*/  @!P1 IMAD.MOV.U32 R18, RZ, RZ, R12 ;  /* 0x000000ffff129224 */ /* 0x000fe200078e000c */
[----:B------:R-:W-:Y:S01]  /*9cb0*/  LOP3.LUT R212, R2, 0x3e00, R5, 0xf8, !PT ;  /* 0x00003e0002d47812 */ /* 0x000fe200078ef805 */
[----:B------:R-:W-:Y:S01]  /*9cc0*/  @!P1 IMAD.MOV.U32 R19, RZ, RZ, R13 ;  /* 0x000000ffff139224 */ /* 0x000fe200078e000d */
[----:B------:R-:W-:Y:S01]  /*9cd0*/  LOP3.LUT R0, R0, 0x1f0, RZ, 0xc0, !PT ;  /* 0x000001f000007812 */ /* 0x000fe200078ec0ff */
[----:B------:R-:W-:-:S04]  /*9ce0*/  DEPBAR.LE SB0, 0x0 ;  /* 0x000080000000791a */ /* 0x000fc80000000000 */
[----:B------:R-:W-:Y:S01]  /*9cf0*/  BAR.SYNC.DEFER_BLOCKING 0x0 ;  /* 0x0000000000007b1d */ /* 0x000fe20000010000 */
[----:B------:R-:W-:Y:S01]  /*9d00*/  @!P0 IMAD.MOV.U32 R16, RZ, RZ, R12 ;  /* 0x000000ffff108224 */ /* 0x000fe200078e000c */
[----:B------:R-:W-:Y:S01]  /*9d10*/  LOP3.LUT R65, R65, 0xfffffffd, RZ, 0xc0, !PT ;  /* 0xfffffffd41417812 */ /* 0x000fe200078ec0ff */
[----:B------:R-:W-:Y:S02]  /*9d20*/  @!P0 IMAD.MOV.U32 R17, RZ, RZ, R13 ;  /* 0x000000ffff118224 */ /* 0x000fe400078e000d */
[----:B----4-:R-:W-:Y:S02]  /*9d30*/  @!P1 IMAD R14, R149, 0x140, RZ ;  /* 0x00000140950e9824 */ /* 0x010fe400078e02ff */
[----:B------:R-:W-:-:S04]  /*9d40*/  @!P1 IMAD.WIDE.U32 R18, R148, 0x140, R18 ;  /* 0x0000014094129825 */ /* 0x000fc800078e0012 */
[----:B------:R-:W-:Y:S02]  /*9d50*/  @!P2 IMAD.IADD R9, R8, 0x1, R21 ;  /* 0x000000010809a824 */ /* 0x000fe400078e0215 */
[----:B------:R-:W-:Y:S02]  /*9d60*/  @!P2 IMAD.MOV.U32 R8, RZ, RZ, R20 ;  /* 0x000000ffff08a224 */ /* 0x000fe400078e0014 */
[----:B------:R-:W-:Y:S02]  /*9d70*/  @!P0 IMAD R6, R149, 0x180, RZ ;  /* 0x0000018095068824 */ /* 0x000fe400078e02ff */
[----:B------:R-:W-:-:S04]  /*9d80*/  @!P0 IMAD.WIDE.U32 R16, R148, 0x180, R16 ;  /* 0x0000018094108825 */ /* 0x000fc800078e0010 */
[----:B------:R-:W-:Y:S02]  /*9d90*/  IMAD.IADD R210, R7, 0x1, R210 ;  /* 0x0000000107d27824 */ /* 0x000fe400078e02d2 */
[----:B------:R-:W-:Y:S01]  /*9da0*/  IMAD.IADD R212, R212, 0x1, R67 ;  /* 0x00000001d4d47824 */ /* 0x000fe200078e0243 */
[----:B------:R-:W-:Y:S01]  /*9db0*/  @!PT LDS RZ, [RZ] ;  /* 0x00000000fffff984 */ /* 0x000fe20000000800 */
[----:B------:R-:W-:Y:S01]  /*9dc0*/  @!PT LDS RZ, [RZ] ;  /* 0x00000000fffff984 */ /* 0x000fe20000000800 */
[----:B------:R-:W-:Y:S01]  /*9dd0*/  @!PT LDS RZ, [RZ] ;  /* 0x00000000fffff984 */ /* 0x000fe20000000800 */
[----:B------:R-:W-:Y:S01]  /*9de0*/  @!P6 LDGSTS.E.BYPASS.LTC128B.128 [R52+0x5000], desc[UR6][R220.64] ;  /* 0x05000000dc34efae */ /* 0x000fe2000b981a06 */
[----:B------:R-:W-:Y:S01]  /*9df0*/  @!P1 IMAD.IADD R15, R14, 0x1, R19 ;  /* 0x000000010e0f9824 */ /* 0x000fe200078e0213 */
[----:B------:R-:W-:Y:S01]  /*9e00*/  LEA R210, R210, UR5, 0x1 ;  /* 0x00000005d2d27c11 */ /* 0x000fe2000f8e08ff */
[----:B------:R-:W-:Y:S01]  /*9e10*/  @!P1 IMAD.MOV.U32 R14, RZ, RZ, R18 ;  /* 0x000000ffff0e9224 */ /* 0x000fe200078e0012 */
[----:B------:R-:W-:Y:S01]  /*9e20*/  @P6 STS.128 [R52+0x5000], RZ ;  /* 0x005000ff34006388 */ /* 0x000fe20000000c00 */
[----:B------:R-:W-:Y:S01]  /*9e30*/  ISETP.NE.AND P6, PT, R4, RZ, PT ;  /* 0x000000ff0400720c */ /* 0x000fe20003fc5270 */
[----:B------:R-:W-:Y:S01]  /*9e40*/  @!P0 IMAD.IADD R7, R6, 0x1, R17 ;  /* 0x0000000106078824 */ /* 0x000fe200078e0211 */
[----:B------:R-:W-:Y:S01]  /*9e50*/  LEA R212, R212, UR5, 0x1 ;  /* 0x00000005d4d47c11 */ /* 0x000fe2000f8e08ff */
[----:B------:R-:W-:-:S10]  /*9e60*/  @!P0 IMAD.MOV.U32 R6, RZ, RZ, R16 ;  /* 0x000000ffff068224 */ /* 0x000fd400078e0010 */
[----:B------:R-:W-:Y:S04]  /*9e70*/  @P6 STS.128 [R52+0x5800], RZ ;  /* 0x005800ff34006388 */ /* 0x000fe80000000c00 */
[----:B------:R-:W-:Y:S01]  /*9e80*/  @!PT LDS RZ, [RZ] ;  /* 0x00000000fffff984 */ /* 0x000fe20000000800 */
[----:B------:R-:W-:Y:S01]  /*9e90*/  @!PT LDS RZ, [RZ] ;  /* 0x00000000fffff984 */ /* 0x000fe20000000800 */
[----:B------:R-:W-:Y:S01]  /*9ea0*/  @!PT LDS RZ, [RZ] ;  /* 0x00000000fffff984 */ /* 0x000fe20000000800 */
[----:B------:R1:W-:Y:S01]  /*9eb0*/  @!P6 LDGSTS.E.BYPASS.LTC128B.128 [R52+0x5800], desc[UR6][R12.64] ;  /* 0x058000000c34efae */ /* 0x0003e2000b981a06 */
[----:B------:R-:W-:-:S03]  /*9ec0*/  @!P5 IADD3 R10, P6, PT, R12, R10, RZ ;  /* 0x0000000a0c0ad210 */ /* 0x000fc60007fde0ff */
[----:B------:R-:W-:Y:S01]  /*9ed0*/  @P5 STS.128 [R52+0x6000], RZ ;  /* 0x006000ff34005388 */ /* 0x000fe20000000c00 */
[----:B------:R-:W-:Y:S01]  /*9ee0*/  @!P5 IADD3.X R11, PT, PT, R13, R11, R3, P6, !PT ;  /* 0x0000000b0d0bd210 */ /* 0x000fe200037fe403 */
[----:B------:R-:W-:Y:S01]  /*9ef0*/  IMAD.MOV.U32 R3, RZ, RZ, 0x20 ;  /* 0x00000020ff037424 */ /* 0x000fe200078e00ff */
[----:B--2---:R-:W-:-:S03]  /*9f00*/  @!P4 LEA R22, P6, R148, R12, 0x7 ;  /* 0x0000000c9416c211 */ /* 0x004fc600078c38ff */
[----:B------:R-:W-:Y:S01]  /*9f10*/  @!PT LDS RZ, [RZ] ;  /* 0x00000000fffff984 */ /* 0x000fe20000000800 */
[----:B------:R-:W-:Y:S01]  /*9f20*/  @!PT LDS RZ, [RZ] ;  /* 0x00000000fffff984 */ /* 0x000fe20000000800 */
[----:B------:R-:W-:Y:S01]  /*9f30*/  @!PT LDS RZ, [RZ] ;  /* 0x00000000fffff984 */ /* 0x000fe20000000800 */
[----:B------:R-:W-:Y:S01]  /*9f40*/  @!P5 LDGSTS.E.BYPASS.LTC128B.128 [R52+0x6000], desc[UR6][R10.64] ;  /* 0x060000000a34dfae */ /* 0x000fe2000b981a06 */
[----:B------:R-:W-:Y:S02]  /*9f50*/  @!P4 LEA.HI.X R23, R148, R13, R149, 0x7, P6 ;  /* 0x0000000d9417c211 */ /* 0x000fe400030f3c95 */
[----:B------:R-:W-:Y:S01]  /*9f60*/  LOP3.LUT P6, RZ, R224, 0x4, RZ, 0xc0, !PT ;  /* 0x00000004e0ff7812 */ /* 0x000fe200078cc0ff */
[----:B------:R-:W-:Y:S03]  /*9f70*/  @P4 STS.128 [R52+0x6800], RZ ;  /* 0x006800ff34004388 */ /* 0x000fe60000000c00 */
[----:B------:R-:W-:Y:S01]  /*9f80*/  SEL R3, R3, 0xffffffe0, !P6 ;  /* 0xffffffe003037807 */ /* 0x000fe20007000000 */
[----:B------:R-:W-:Y:S01]  /*9f90*/  @!PT LDS RZ, [RZ] ;  /* 0x00000000fffff984 */ /* 0x000fe20000000800 */
[----:B------:R-:W-:Y:S01]  /*9fa0*/  @!PT LDS RZ, [RZ] ;  /* 0x00000000fffff984 */ /* 0x000fe20000000800 */
[----:B------:R-:W-:Y:S01]  /*9fb0*/  @!PT LDS RZ, [RZ] ;  /* 0x00000000fffff984 */ /* 0x000fe20000000800 */
[----:B------:R-:W-:Y:S04]  /*9fc0*/  @!P4 LDGSTS.E.BYPASS.LTC128B.128 [R52+0x6800], desc[UR6][R22.64] ;  /* 0x068000001634cfae */ /* 0x000fe8000b981a06 */
[----:B------:R-:W-:Y:S01]  /*9fd0*/  @P2 STS.128 [R52+0x7000], RZ ;  /* 0x007000ff34002388 */ /* 0x000fe20000000c00 */
[----:B------:R-:W-:-:S02]  /*9fe0*/  IMAD.IADD R150, R3, 0x1, R210 ;  /* 0x0000000103967824 */ /* 0x000fc400078e02d2 */
[----:B------:R-:W-:Y:S01]  /*9ff0*/  IMAD.IADD R211, R212, 0x1, R3 ;  /* 0x00000001d4d37824 */ /* 0x000fe200078e0203 */
[----:B------:R-:W-:Y:S01]  /*a000*/  @!PT LDS RZ, [RZ] ;  /* 0x00000000fffff984 */ /* 0x000fe20000000800 */
[----:B------:R-:W-:Y:S01]  /*a010*/  @!PT LDS RZ, [RZ] ;  /* 0x00000000fffff984 */ /* 0x000fe20000000800 */
[----:B------:R-:W-:Y:S01]  /*a020*/  @!PT LDS RZ, [RZ] ;  /* 0x00000000fffff984 */ /* 0x000fe20000000800 */
[----:B------:R2:W-:Y:S01]  /*a030*/  @!P2 LDGSTS.E.BYPASS.LTC128B.128 [R52+0x7000], desc[UR6][R8.64] ;  /* 0x070000000834afae */ /* 0x0005e2000b981a06 */
[C---:B-1----:R-:W-:Y:S02]  /*a040*/  @!P3 LEA R12, P5, R148.reuse, R12, 0x8 ;  /* 0x0000000c940cb211 */ /* 0x042fe400078a40ff */
[----:B------:R-:W-:Y:S01]  /*a050*/  @P6 LOP3.LUT R65, R65, 0x2, RZ, 0xfc, !PT ;  /* 0x0000000241416812 */ /* 0x000fe200078efcff */
[----:B------:R-:W-:Y:S01]  /*a060*/  @P3 STS.128 [R52+0x7800], RZ ;  /* 0x007800ff34003388 */ /* 0x000fe20000000c00 */
[----:B------:R-:W-:Y:S01]  /*a070*/  @!P3 LEA.HI.X R13, R148, R13, R149, 0x8, P5 ;  /* 0x0000000d940db211 */ /* 0x000fe200028f4495 */
[----:B------:R-:W1:Y:S04]  /*a080*/  S2R R3, SR_CTAID.X ;  /* 0x0000000000037919 */ /* 0x000e680000002500 */
        /* <DEDUP_REMOVED lines=13> */
[----:B------:R4:W-:Y:S01]  /*a160*/  @!P0 LDGSTS.E.BYPASS.LTC128B.128 [R52+0x8800], desc[UR6][R6.64] ;  /* 0x0880000006348fae */ /* 0x0009e2000b981a06 */
[----:B------:R-:W-:-:S03]  /*a170*/  ISETP.GT.AND P0, PT, R66, R213, PT ;  /* 0x000000d54200720c */ /* 0x000fc60003f04270 */
[----:B------:R-:W-:Y:S04]  /*a180*/  LDSM.16.M88.4 R72, [R212] ;  /* 0x00000000d448783b */ /* 0x000fe80000000200 */
[----:B------:R-:W3:Y:S04]  /*a190*/  LDSM.16.M88.4 R24, [R210+0x2000] ;  /* 0x00200000d218783b */ /* 0x000ee80000000200 */
[----:B------:R-:W4:Y:S01]  /*a1a0*/  LDSM.16.M88.4 R60, [R210+0x1000] ;  /* 0x00100000d23c783b */ /* 0x000f220000000200 */
[----:B-1----:R-:W-:-:S03]  /*a1b0*/  IMAD R0, R3, 0x40, R0 ;  /* 0x0000004003007824 */ /* 0x002fc600078e0200 */
[----:B------:R-:W1:Y:S04]  /*a1c0*/  LDSM.16.M88.4 R48, [R210+0x1400] ;  /* 0x00140000d230783b */ /* 0x000e680000000200 */
[----:B------:R-:W1:Y:S04]  /*a1d0*/  LDSM.16.M88.4 R40, [R210+0x1800] ;  /* 0x00180000d228783b */ /* 0x000e680000000200 */
[----:B------:R-:W1:Y:S04]  /*a1e0*/  LDSM.16.M88.4 R32, [R210+0x1c00] ;  /* 0x001c0000d220783b */ /* 0x000e680000000200 */
[----:B------:R-:W-:Y:S04]  /*a1f0*/  LDSM.16.M88.4 R188, [R211] ;  /* 0x00000000d3bc783b */ /* 0x000fe80000000200 */
[----:B------:R-:W1:Y:S04]  /*a200*/  LDSM.16.M88.4 R140, [R150+0x2000] ;  /* 0x00200000968c783b */ /* 0x000e680000000200 */
[----:B------:R-:W1:Y:S04]  /*a210*/  LDSM.16.M88.4 R16, [R210+0x2400] ;  /* 0x00240000d210783b */ /* 0x000e680000000200 */
[----:B--2---:R-:W2:Y:S04]  /*a220*/  LDSM.16.M88.4 R8, [R210+0x2800] ;  /* 0x00280000d208783b */ /* 0x004ea80000000200 */
        /* <DEDUP_REMOVED lines=27> */
[----:B------:R-:W0:Y:S05]  /*a3e0*/  LDGDEPBAR ;  /* 0x00000000000079af */ /* 0x000e2a0000000000 */
[----:B------:R-:W-:Y:S08]  /*a3f0*/  HMMA.16816.F32.BF16 R32, R72, R34, RZ ;  /* 0x000000224820723c */ /* 0x000ff000000418ff */
[C---:B------:R-:W-:Y:S08]  /*a400*/  HMMA.16816.F32.BF16 R28, R188.reuse, R140, R28 ;  /* 0x0000008cbc1c723c */ /* 0x040ff0000004181c */
[----:B------:R-:W-:Y:S01]  /*a410*/  HMMA.16816.F32.BF16 R24, R188, R142, R24 ;  /* 0x0000008ebc18723c */ /* 0x000fe20000041818 */
[----:B------:R-:W1:Y:S07]  /*a420*/  LDSM.16.M88.4 R140, [R150+0x4c00] ;  /* 0x004c0000968c783b */ /* 0x000e6e0000000200 */
[C---:B------:R-:W-:Y:S08]  /*a430*/  HMMA.16816.F32.BF16 R20, R72.reuse, R16, RZ ;  /* 0x000000104814723c */ /* 0x040ff000000418ff */
[C---:B--2---:R-:W-:Y:S08]  /*a440*/  HMMA.16816.F32.BF16 R12, R72.reuse, R8, RZ ;  /* 0x00000008480c723c */ /* 0x044ff000000418ff */
[C---:B------:R-:W-:Y:S08]  /*a450*/  HMMA.16816.F32.BF16 R4, R72.reuse, R136, RZ ;  /* 0x000000884804723c */ /* 0x040ff000000418ff */
[C---:B------:R-:W-:Y:S08]  /*a460*/  HMMA.16816.F32.BF16 R132, R72.reuse, R128, RZ ;  /* 0x000000804884723c */ /* 0x040ff000000418ff */
[C---:B---3--:R-:W-:Y:S08]  /*a470*/  HMMA.16816.F32.BF16 R124, R72.reuse, R120, RZ ;  /* 0x00000078487c723c */ /* 0x048ff000000418ff */
        /* <DEDUP_REMOVED lines=28> */
[----:B------:R-:W-:Y:S01]  /*a640*/  HMMA.16816.F32.BF16 R32, R188, R146, R32 ;  /* 0x00000092bc20723c */ /* 0x000fe20000041820 */
[----:B------:R-:W4:Y:S01]  /*a650*/  LDSM.16.M88.4 R144, [R150+0x4800] ;  /* 0x004800009690783b */ /* 0x000f220000000200 */
[----:B------:R-:W-:-:S06]  /*a660*/  DEPBAR.LE SB0, 0x0 ;  /* 0x000080000000791a */ /* 0x000fcc0000000000 */
[----:B------:R-:W-:Y:S01]  /*a670*/  HMMA.16816.F32.BF16 R76, R188, R140, R76 ;  /* 0x0000008cbc4c723c */ /* 0x000fe2000004184c */
[----:B------:R-:W-:-:S04]  /*a680*/  SHF.R.U32.HI R140, RZ, 0x2, R224 ;  /* 0x00000002ff8c7819 */ /* 0x000fc800000116e0 */
[----:B------:R-:W-:-:S03]  /*a690*/  LOP3.LUT R140, R140, 0x7, RZ, 0xc0, !PT ;  /* 0x000000078c8c7812 */ /* 0x000fc600078ec0ff */
[----:B------:R-:W-:Y:S01]  /*a6a0*/  HMMA.16816.F32.BF16 R20, R188, R184, R20 ;  /* 0x000000b8bc14723c */ /* 0x000fe20000041814 */
[----:B------:R-:W-:-:S04]  /*a6b0*/  IADD3 R0, PT, PT, -R215, R140, R0 ;  /* 0x0000008cd7007210 */ /* 0x000fc80007ffe100 */
[----:B------:R-:W-:-:S03]  /*a6c0*/  IADD3 R0, PT, PT, R0, UR4, R53 ;  /* 0x0000000400007c10 */ /* 0x000fc6000fffe035 */
[----:B------:R-:W-:Y:S01]  /*a6d0*/  HMMA.16816.F32.BF16 R16, R188, R186, R16 ;  /* 0x000000babc10723c */ /* 0x000fe20000041810 */
[C-C-:B------:R-:W-:Y:S02]  /*a6e0*/  VIADDMNMX R3, R0.reuse, 0x1, R53.reuse, PT ;  /* 0x0000000100037846 */ /* 0x140fe40003800135 */
        /* <DEDUP_REMOVED lines=33> */
.L_x_2299:
        /* <DEDUP_REMOVED lines=60> */
.L_x_2300:
        /* <DEDUP_REMOVED lines=28> */
.L_x_2298:
        /* <DEDUP_REMOVED lines=17> */
[----:B------:R-:W-:-:S02]  /*af90*/  ISETP.GE.AND P4, PT, R140, R3, PT ;  /* 0x000000038c00720c */ /* 0x000fc40003f86270 */
[----:B------:R-:W-:Y:S01]  /*afa0*/  ISETP.GE.AND P5, PT, R140, R53, PT ;  /* 0x000000358c00720c */ /* 0x000fe20003fa6270 */
[----:B------:R-:W-:Y:S01]  /*afb0*/  VIADD R140, R0, 0x11 ;  /* 0x00000011008c7836 */ /* 0x000fe20000000000 */
[----:B------:R-:W-:Y:S02]  /*afc0*/  ISETP.GE.AND P6, PT, R142, R3, PT ;  /* 0x000000038e00720c */ /* 0x000fe40003fc6270 */
[----:B------:R-:W-:Y:S01]  /*afd0*/  FSEL R190, R70, -INF , !P0 ;  /* 0xff80000046be7808 */ /* 0x000fe20004000000 */
[----:B------:R-:W-:Y:S01]  /*afe0*/  VIADD R70, R0, 0x18 ;  /* 0x0000001800467836 */ /* 0x000fe20000000000 */
[----:B------:R-:W-:Y:S01]  /*aff0*/  FSEL R182, R60, -INF , !P1 ;  /* 0xff8000003cb67808 */ /* 0x000fe20004800000 */
[----:B------:R-:W-:Y:S01]  /*b000*/  VIADD R60, R0, 0x19 ;  /* 0x00000019003c7836 */ /* 0x000fe20000000000 */
[----:B------:R-:W-:Y:S01]  /*b010*/  FSEL R172, R56, -INF , !P6 ;  /* 0xff80000038ac7808 */ /* 0x000fe20007000000 */
[----:B------:R-:W-:Y:S01]  /*b020*/  VIADD R56, R0, 0x20 ;  /* 0x0000002000387836 */ /* 0x000fe20000000000 */
[----:B------:R-:W-:-:S02]  /*b030*/  ISETP.GE.AND P0, PT, R142, R53, PT ;  /* 0x000000358e00720c */ /* 0x000fc40003f06270 */
[----:B------:R-:W-:Y:S02]  /*b040*/  ISETP.GE.AND P1, PT, R140, R3, PT ;  /* 0x000000038c00720c */ /* 0x000fe40003f26270 */
[----:B------:R-:W-:Y:S02]  /*b050*/  FSEL R184, R69, -INF , !P2 ;  /* 0xff80000045b87808 */ /* 0x000fe40005000000 */
[----:B------:R-:W-:Y:S02]  /*b060*/  FSEL R192, R62, -INF , !P3 ;  /* 0xff8000003ec07808 */ /* 0x000fe40005800000 */
[----:B------:R-:W-:Y:S02]  /*b070*/  ISETP.GE.AND P2, PT, R140, R53, PT ;  /* 0x000000358c00720c */ /* 0x000fe40003f46270 */
[----:B------:R-:W-:Y:S01]  /*b080*/  FSEL R178, R58, -INF , !P0 ;  /* 0xff8000003ab27808 */ /* 0x000fe20004000000 */
[----:B------:R-:W-:Y:S01]  /*b090*/  VIADD R58, R0, 0x21 ;  /* 0x00000021003a7836 */ /* 0x000fe20000000000 */
[----:B------:R-:W-:-:S02]  /*b0a0*/  FSEL R166, R57, -INF , !P1 ;  /* 0xff80000039a67808 */ /* 0x000fc40004800000 */
[-C--:B------:R-:W-:Y:S02]  /*b0b0*/  ISETP.GE.AND P3, PT, R70, R3.reuse, PT ;  /* 0x000000034600720c */ /* 0x080fe40003f66270 */
[----:B------:R-:W-:Y:S02]  /*b0c0*/  ISETP.GE.AND P1, PT, R56, R3, PT ;  /* 0x000000033800720c */ /* 0x000fe40003f26270 */
[----:B------:R-:W-:Y:S02]  /*b0d0*/  FSEL R186, R61, -INF , !P4 ;  /* 0xff8000003dba7808 */ /* 0x000fe40006000000 */
[----:B------:R-:W-:Y:S02]  /*b0e0*/  FSEL R180, R59, -INF , !P2 ;  /* 0xff8000003bb47808 */ /* 0x000fe40005000000 */
[----:B------:R-:W-:Y:S02]  /*b0f0*/  FSEL R188, R63, -INF , !P5 ;  /* 0xff8000003fbc7808 */ /* 0x000fe40006800000 */
[----:B------:R-:W-:-:S02]  /*b100*/  ISETP.GE.AND P4, PT, R70, R53, PT ;  /* 0x000000354600720c */ /* 0x000fc40003f86270 */
[----:B------:R-:W-:Y:S01]  /*b110*/  FSEL R168, R48, -INF , !P3 ;  /* 0xff80000030a87808 */ /* 0x000fe20005800000 */
[----:B------:R-:W-:Y:S01]  /*b120*/  VIADD R48, R0, 0x29 ;  /* 0x0000002900307836 */ /* 0x000fe20000000000 */
[----:B------:R-:W-:Y:S01]  /*b130*/  ISETP.GE.AND P2, PT, R56, R53, PT ;  /* 0x000000353800720c */ /* 0x000fe20003f46270 */
[----:B------:R-:W-:Y:S01]  /*b140*/  VIADD R56, R0, 0x28 ;  /* 0x0000002800387836 */ /* 0x000fe20000000000 */
[----:B------:R-:W-:Y:S01]  /*b150*/  FSEL R152, R44, -INF , !P1 ;  /* 0xff8000002c987808 */ /* 0x000fe20004800000 */
[----:B------:R-:W-:Y:S01]  /*b160*/  VIADD R44, R0, 0x30 ;  /* 0x00000030002c7836 */ /* 0x000fe20000000000 */
[-C--:B------:R-:W-:Y:S02]  /*b170*/  ISETP.GE.AND P5, PT, R60, R3.reuse, PT ;  /* 0x000000033c00720c */ /* 0x080fe40003fa6270 */
[----:B------:R-:W-:Y:S02]  /*b180*/  ISETP.GE.AND P3, PT, R58, R3, PT ;  /* 0x000000033a00720c */ /* 0x000fe40003f66270 */
[----:B------:R-:W-:-:S02]  /*b190*/  FSEL R176, R50, -INF , !P4 ;  /* 0xff80000032b07808 */ /* 0x000fc40006000000 */
[-C--:B------:R-:W-:Y:S02]  /*b1a0*/  ISETP.GE.AND P0, PT, R60, R53.reuse, PT ;  /* 0x000000353c00720c */ /* 0x080fe40003f06270 */
[----:B------:R-:W-:Y:S02]  /*b1b0*/  FSEL R170, R49, -INF , !P5 ;  /* 0xff80000031aa7808 */ /* 0x000fe40006800000 */
[----:B------:R-:W-:Y:S02]  /*b1c0*/  ISETP.GE.AND P4, PT, R58, R53, PT ;  /* 0x000000353a00720c */ /* 0x000fe40003f86270 */
[----:B------:R-:W-:Y:S01]  /*b1d0*/  FSEL R164, R46, -INF , !P2 ;  /* 0xff8000002ea47808 */ /* 0x000fe20005000000 */
[----:B------:R-:W-:Y:S01]  /*b1e0*/  VIADD R46, R0, 0x31 ;  /* 0x00000031002e7836 */ /* 0x000fe20000000000 */
[----:B------:R-:W-:Y:S02]  /*b1f0*/  FSEL R154, R45, -INF , !P3 ;  /* 0xff8000002d9a7808 */ /* 0x000fe40005800000 */
[----:B------:R-:W-:-:S02]  /*b200*/  ISETP.GE.AND P5, PT, R56, R3, PT ;  /* 0x000000033800720c */ /* 0x000fc40003fa6270 */
[----:B------:R-:W-:Y:S02]  /*b210*/  ISETP.GE.AND P3, PT, R44, R3, PT ;  /* 0x000000032c00720c */ /* 0x000fe40003f66270 */
[----:B------:R-:W-:Y:S02]  /*b220*/  FSEL R174, R51, -INF , !P0 ;  /* 0xff80000033ae7808 */ /* 0x000fe40004000000 */
[----:B------:R-:W-:Y:S02]  /*b230*/  FSEL R162, R47, -INF , !P4 ;  /* 0xff8000002fa27808 */ /* 0x000fe40006000000 */
[-C--:B------:R-:W-:Y:S02]  /*b240*/  ISETP.GE.AND P0, PT, R56, R53.reuse, PT ;  /* 0x000000353800720c */ /* 0x080fe40003f06270 */
[----:B------:R-:W-:Y:S01]  /*b250*/  FSEL R140, R40, -INF , !P5 ;  /* 0xff800000288c7808 */ /* 0x000fe20006800000 */
[----:B------:R-:W-:Y:S01]  /*b260*/  VIADD R40, R0, 0x39 ;  /* 0x0000003900287836 */ /* 0x000fe20000000000 */
[----:B------:R-:W-:Y:S01]  /*b270*/  ISETP.GE.AND P4, PT, R44, R53, PT ;  /* 0x000000352c00720c */ /* 0x000fe20003f86270 */
[----:B------:R-:W-:Y:S01]  /*b280*/  VIADD R44, R0, 0x38 ;  /* 0x00000038002c7836 */ /* 0x000fe20000000000 */
[----:B------:R-:W-:Y:S01]  /*b290*/  FSEL R249, R36, -INF , !P3 ;  /* 0xff80000024f97808 */ /* 0x000fe20005800000 */
[----:B------:R-:W-:Y:S01]  /*b2a0*/  VIADD R36, R0, 0x40 ;  /* 0x0000004000247836 */ /* 0x000fe20000000000 */
[----:B------:R-:W-:-:S02]  /*b2b0*/  ISETP.GE.AND P1, PT, R48, R3, PT ;  /* 0x000000033000720c */ /* 0x000fc40003f26270 */
[----:B------:R-:W-:Y:S02]  /*b2c0*/  ISETP.GE.AND P5, PT, R46, R3, PT ;  /* 0x000000032e00720c */ /* 0x000fe40003fa6270 */
[----:B------:R-:W-:Y:S02]  /*b2d0*/  FSEL R158, R42, -INF , !P0 ;  /* 0xff8000002a9e7808 */ /* 0x000fe40004000000 */
[-C--:B------:R-:W-:Y:S02]  /*b2e0*/  ISETP.GE.AND P2, PT, R48, R53.reuse, PT ;  /* 0x000000353000720c */ /* 0x080fe40003f46270 */
        /* <DEDUP_REMOVED lines=44> */
[----:B------:R-:W-:Y:S02]  /*b5b0*/  ISETP.GE.AND P0, PT, R32, R53, PT ;  /* 0x000000352000720c */ /* 0x000fe40003f06270 */
[-C--:B------:R-:W-:Y:S01]  /*b5c0*/  ISETP.GE.AND P5, PT, R28, R3.reuse, PT ;  /* 0x000000031c00720c */ /* 0x080fe20003fa6270 */
[----:B------:R-:W-:Y:S01]  /*b5d0*/  LDSM.16.MT88.4 R32, [R209+0x5800] ;  /* 0x00580000d120783b */ /* 0x000fe20000004200 */
[----:B------:R-:W-:Y:S02]  /*b5e0*/  ISETP.GE.AND P3, PT, R20, R3, PT ;  /* 0x000000031400720c */ /* 0x000fe40003f66270 */
[----:B------:R-:W-:Y:S02]  /*b5f0*/  FSEL R189, R23, -INF , !P4 ;  /* 0xff80000017bd7808 */ /* 0x000fe40006000000 */
[----:B------:R-:W-:Y:S02]  /*b600*/  FSEL R241, R27, -INF , !P0 ;  /* 0xff8000001bf17808 */ /* 0x000fe40004000000 */
[----:B------:R-:W-:Y:S01]  /*b610*/  FSEL R193, R16, -INF , !P5 ;  /* 0xff80000010c17808 */ /* 0x000fe20006800000 */
[----:B------:R-:W-:Y:S01]  /*b620*/  VIADD R16, R0, 0x69 ;  /* 0x0000006900107836 */ /* 0x000fe20000000000 */
[-C--:B------:R-:W-:Y:S01]  /*b630*/  ISETP.GE.AND P4, PT, R20, R53.reuse, PT ;  /* 0x000000351400720c */ /* 0x080fe20003f86270 */
[----:B------:R-:W-:Y:S01]  /*b640*/  VIADD R20, R0, 0x68 ;  /* 0x0000006800147836 */ /* 0x000fe20000000000 */
[----:B------:R-:W-:Y:S01]  /*b650*/  FSEL R207, R12, -INF , !P3 ;  /* 0xff8000000ccf7808 */ /* 0x000fe20005800000 */
[----:B------:R-:W-:Y:S01]  /*b660*/  VIADD R12, R0, 0x70 ;  /* 0x00000070000c7836 */ /* 0x000fe20000000000 */
[----:B------:R-:W-:-:S02]  /*b670*/  ISETP.GE.AND P0, PT, R28, R53, PT ;  /* 0x000000351c00720c */ /* 0x000fc40003f06270 */
[C---:B------:R-:W-:Y:S02]  /*b680*/  ISETP.GE.AND P1, PT, R24.reuse, R3, PT ;  /* 0x000000031800720c */ /* 0x040fe40003f26270 */
[----:B------:R-:W-:Y:S02]  /*b690*/  ISETP.GE.AND P2, PT, R24, R53, PT ;  /* 0x000000351800720c */ /* 0x000fe40003f46270 */
[----:B------:R-:W-:Y:S02]  /*b6a0*/  ISETP.GE.AND P5, PT, R22, R3, PT ;  /* 0x000000031600720c */ /* 0x000fe40003fa6270 */
[----:B------:R-:W-:Y:S02]  /*b6b0*/  FSEL R231, R18, -INF , !P0 ;  /* 0xff80000012e77808 */ /* 0x000fe40004000000 */
[----:B------:R-:W-:Y:S02]  /*b6c0*/  FSEL R199, R17, -INF , !P1 ;  /* 0xff80000011c77808 */ /* 0x000fe40004800000 */
[----:B------:R-:W-:-:S02]  /*b6d0*/  FSEL R233, R19, -INF , !P2 ;  /* 0xff80000013e97808 */ /* 0x000fc40005000000 */
[----:B------:R-:W-:Y:S01]  /*b6e0*/  FSEL R191, R14, -INF , !P4 ;  /* 0xff8000000ebf7808 */ /* 0x000fe20006000000 */
[----:B------:R-:W-:Y:S01]  /*b6f0*/  VIADD R14, R0, 0x71 ;  /* 0x00000071000e7836 */ /* 0x000fe20000000000 */
[----:B------:R-:W-:Y:S02]  /*b700*/  FSEL R205, R13, -INF , !P5 ;  /* 0xff8000000dcd7808 */ /* 0x000fe40006800000 */
[----:B------:R-:W-:Y:S02]  /*b710*/  ISETP.GE.AND P0, PT, R22, R53, PT ;  /* 0x000000351600720c */ /* 0x000fe40003f06270 */
[C---:B------:R-:W-:Y:S02]  /*b720*/  ISETP.GE.AND P1, PT, R20.reuse, R3, PT ;  /* 0x000000031400720c */ /* 0x040fe40003f26270 */
[----:B------:R-:W-:Y:S02]  /*b730*/  ISETP.GE.AND P2, PT, R20, R53, PT ;  /* 0x000000351400720c */ /* 0x000fe40003f46270 */
[----:B------:R-:W-:Y:S01]  /*b740*/  ISETP.GE.AND P5, PT, R12, R3, PT ;  /* 0x000000030c00720c */ /* 0x000fe20003fa6270 */
[----:B------:R-:W-:Y:S01]  /*b750*/  LDSM.16.MT88.4 R20, [R209+0x5000] ;  /* 0x00500000d114783b */ /* 0x000fe20000004200 */
[----:B------:R-:W-:-:S02]  /*b760*/  FSEL R227, R15, -INF , !P0 ;  /* 0xff8000000fe37808 */ /* 0x000fc40004000000 */
[----:B------:R-:W-:Y:S01]  /*b770*/  FSEL R201, R8, -INF , !P1 ;  /* 0xff80000008c97808 */ /* 0x000fe20004800000 */
[----:B------:R-:W-:Y:S01]  /*b780*/  VIADD R8, R0, 0x79 ;  /* 0x0000007900087836 */ /* 0x000fe20000000000 */
[----:B------:R-:W-:Y:S02]  /*b790*/  FSEL R225, R10, -INF , !P2 ;  /* 0xff8000000ae17808 */ /* 0x000fe40005000000 */
[----:B------:R-:W-:Y:S01]  /*b7a0*/  FSEL R169, R4, -INF , !P5 ;  /* 0xff80000004a97808 */ /* 0x000fe20006800000 */
[----:B------:R-:W-:Y:S01]  /*b7b0*/  VIADD R4, R0, 0x80 ;  /* 0x0000008000047836 */ /* 0x000fe20000000000 */
[----:B------:R-:W-:Y:S01]  /*b7c0*/  ISETP.GE.AND P0, PT, R12, R53, PT ;  /* 0x000000350c00720c */ /* 0x000fe20003f06270 */
        /* <DEDUP_REMOVED lines=9> */
[----:B------:R-:W-:Y:S01]  /*b860*/  FSEL R183, R6, -INF , !P0 ;  /* 0xff80000006b77808 */ /* 0x000fe20004000000 */
[----:B------:R-:W-:Y:S01]  /*b870*/  VIADD R6, R0, 0x81 ;  /* 0x0000008100067836 */ /* 0x000fe20000000000 */
[C---:B------:R-:W-:Y:S02]  /*b880*/  ISETP.GE.AND P1, PT, R4.reuse, R3, PT ;  /* 0x000000030400720c */ /* 0x040fe40003f26270 */
[----:B------:R-:W-:Y:S01]  /*b890*/  ISETP.GE.AND P2, PT, R4, R53, PT ;  /* 0x000000350400720c */ /* 0x000fe20003f46270 */
[----:B------:R-:W-:Y:S01]  /*b8a0*/  VIADD R4, R0, 0x88 ;  /* 0x0000008800047836 */ /* 0x000fe20000000000 */
[C---:B------:R-:W-:Y:S02]  /*b8b0*/  ISETP.GE.AND P3, PT, R12.reuse, R3, PT ;  /* 0x000000030c00720c */ /* 0x040fe40003f66270 */
[----:B------:R-:W-:Y:S02]  /*b8c0*/  ISETP.GE.AND P4, PT, R12, R53, PT ;  /* 0x000000350c00720c */ /* 0x000fe40003f86270 */
        /* <DEDUP_REMOVED lines=26> */
[-C--:B------:R-:W-:Y:S02]  /*ba70*/  ISETP.GE.AND P5, PT, R6, R3.reuse, PT ;  /* 0x000000030600720c */ /* 0x080fe40003fa6270 */
[C---:B------:R-:W-:Y:S02]  /*ba80*/  ISETP.GE.AND P1, PT, R4.reuse, R3, PT ;  /* 0x000000030400720c */ /* 0x040fe40003f26270 */
[-C--:B------:R-:W-:Y:S01]  /*ba90*/  ISETP.GE.AND P2, PT, R4, R53.reuse, PT ;  /* 0x000000350400720c */ /* 0x080fe20003f46270 */
[----:B------:R-:W-:Y:S01]  /*baa0*/  VIADD R4, R0, 0xa0 ;  /* 0x000000a000047836 */ /* 0x000fe20000000000 */
        /* <DEDUP_REMOVED lines=26> */
[----:B------:R-:W-:Y:S01]  /*bc50*/  ISETP.GE.AND P0, PT, R4, R53, PT ;  /* 0x000000350400720c */ /* 0x000fe20003f06270 */
        /* <DEDUP_REMOVED lines=23> */
[----:B------:R-:W-:Y:S02]  /*bdd0*/  FSEL R44, R114, -INF , !P5 ;  /* 0xff800000722c7808 */ /* 0x000fe40006800000 */
[----:B------:R-:W-:Y:S02]  /*bde0*/  ISETP.NE.AND P6, PT, R194, RZ, PT ;  /* 0x000000ffc200720c */ /* 0x000fe40003fc5270 */
[----:B------:R-:W-:Y:S02]  /*bdf0*/  ISETP.GE.AND P0, PT, R4, R53, PT ;  /* 0x000000350400720c */ /* 0x000fe40003f06270 */
[----:B------:R-:W-:Y:S01]  /*be00*/  ISETP.GE.AND P5, PT, R6, R3, PT ;  /* 0x000000030600720c */ /* 0x000fe20003fa6270 */
[----:B------:R-:W-:Y:S01]  /*be10*/  VIADD R6, R0, 0xc1 ;  /* 0x000000c100067836 */ /* 0x000fe20000000000 */
[----:B------:R-:W-:-:S02]  /*be20*/  FSEL R7, R71, -INF , !P6 ;  /* 0xff80000047077808 */ /* 0x000fc40007000000 */
[----:B------:R-:W-:Y:S02]  /*be30*/  P2R R5, PR, RZ, 0x1 ;  /* 0x00000001ff057803 */ /* 0x000fe40000000000 */
[-C--:B------:R-:W-:Y:S02]  /*be40*/  ISETP.GE.AND P0, PT, R0, R3.reuse, PT ;  /* 0x000000030000720c */ /* 0x080fe40003f06270 */
[----:B------:R-:W-:Y:S02]  /*be50*/  FSEL R51, R111, -INF , !P3 ;  /* 0xff8000006f337808 */ /* 0x000fe40005800000 */
[-C--:B------:R-:W-:Y:S01]  /*be60*/  ISETP.GE.AND P6, PT, R4, R3.reuse, PT ;  /* 0x000000030400720c */ /* 0x080fe20003fc6270 */
[----:B------:R-:W-:Y:S01]  /*be70*/  VIADD R4, R0, 0xc9 ;  /* 0x000000c900047836 */ /* 0x000fe20000000000 */
[----:B------:R-:W-:Y:S02]  /*be80*/  ISETP.GE.AND P3, PT, R6, R3, PT ;  /* 0x000000030600720c */ /* 0x000fe40003f66270 */
[----:B------:R-:W-:-:S02]  /*be90*/  FSEL R60, R102, -INF , !P2 ;  /* 0xff800000663c7808 */ /* 0x000fc40005000000 */
[----:B------:R-:W-:Y:S02]  /*bea0*/  ISETP.NE.AND P2, PT, R5, RZ, PT ;  /* 0x000000ff0500720c */ /* 0x000fe40003f45270 */
[----:B------:R-:W-:Y:S02]  /*beb0*/  FMNMX3.FTZ R11, R190, R7, R192, !PT ;  /* 0x00000007be0b7276 */ /* 0x000fe400078100c0 */
[----:B------:R-:W-:Y:S02]  /*bec0*/  FSEL R5, R68, -INF , !P0 ;  /* 0xff80000044057808 */ /* 0x000fe40004000000 */
        /* <DEDUP_REMOVED lines=9> */
[----:B------:R-:W-:-:S02]  /*bf60*/  FMNMX3.FTZ R9, R9, R186, R172, !PT ;  /* 0x000000ba09097276 */ /* 0x000fc400078100ac */
[----:B------:R-:W-:Y:S02]  /*bf70*/  FSEL R56, R106, -INF , !P4 ;  /* 0xff8000006a387808 */ /* 0x000fe40006000000 */
[C---:B------:R-:W-:Y:S02]  /*bf80*/  ISETP.GE.AND P1, PT, R4.reuse, R3, PT ;  /* 0x000000030400720c */ /* 0x040fe40003f26270 */
[-C--:B------:R-:W-:Y:S01]  /*bf90*/  ISETP.GE.AND P0, PT, R4, R53.reuse, PT ;  /* 0x000000350400720c */ /* 0x080fe20003f06270 */
[----:B------:R-:W-:Y:S01]  /*bfa0*/  VIADD R4, R0, 0xd1 ;  /* 0x000000d100047836 */ /* 0x000fe20000000000 */
[----:B------:R-:W-:Y:S02]  /*bfb0*/  ISETP.GE.AND P4, PT, R6, R53, PT ;  /* 0x000000350600720c */ /* 0x000fe40003f86270 */
[----:B------:R-:W-:Y:S02]  /*bfc0*/  FMNMX3.FTZ R11, R11, R174, R164, !PT ;  /* 0x000000ae0b0b7276 */ /* 0x000fe400078100a4 */
[----:B------:R-:W-:-:S02]  /*bfd0*/  FMNMX3.FTZ R9, R9, R166, R168, !PT ;  /* 0x000000a609097276 */ /* 0x000fc400078100a8 */
[----:B------:R-:W-:Y:S02]  /*bfe0*/  FSEL R63, R103, -INF , !P4 ;  /* 0xff800000673f7808 */ /* 0x000fe40006000000 */
[----:B------:R-:W-:Y:S02]  /*bff0*/  FSEL R68, R98, -INF , !P2 ;  /* 0xff80000062447808 */ /* 0x000fe40005000000 */
[C---:B------:R-:W-:Y:S02]  /*c000*/  ISETP.GE.AND P4, PT, R4.reuse, R3, PT ;  /* 0x000000030400720c */ /* 0x040fe40003f86270 */
[----:B------:R-:W-:Y:S02]  /*c010*/  FMNMX3.FTZ R11, R11, R162, R158, !PT ;  /* 0x000000a20b0b7276 */ /* 0x000fe4000781009e */
        /* <DEDUP_REMOVED lines=15> */
[----:B------:R-:W-:Y:S02]  /*c110*/  ISETP.GE.AND P1, PT, R4, R3, PT ;  /* 0x000000030400720c */ /* 0x000fe40003f26270 */
[----:B------:R-:W-:-:S02]  /*c120*/  FMNMX3.FTZ R10, R10, R247, R145, !PT ;  /* 0x000000f70a0a7276 */ /* 0x000fc40007810091 */
[----:B------:R-:W-:Y:S02]  /*c130*/  FMNMX3.FTZ R8, R8, R243, R175, !PT ;  /* 0x000000f308087276 */ /* 0x000fe400078100af */
[----:B------:R-:W-:Y:S02]  /*c140*/  P2R R6, PR, RZ, 0x2 ;  /* 0x00000002ff067803 */ /* 0x000fe40000000000 */
[----:B------:R-:W-:Y:S02]  /*c150*/  FMNMX3.FTZ R10, R10, R245, R239, !PT ;  /* 0x000000f50a0a7276 */ /* 0x000fe400078100ef */
[----:B------:R-:W-:Y:S02]  /*c160*/  FSEL R93, R93, -INF , !P4 ;  /* 0xff8000005d5d7808 */ /* 0x000fe40006000000 */
[----:B------:R-:W-:Y:S02]  /*c170*/  FMNMX3.FTZ R8, R8, R241, R235, !PT ;  /* 0x000000f108087276 */ /* 0x000fe400078100eb */
[----:B------:R-:W-:-:S02]  /*c180*/  ISETP.NE.AND P4, PT, R6, RZ, PT ;  /* 0x000000ff0600720c */ /* 0x000fc40003f85270 */
        /* <DEDUP_REMOVED lines=66> */
[----:B------:R-:W-:Y:S01]  /*c5b0*/  FSEL R82, R82, -INF , !P1 ;  /* 0xff80000052527808 */ /* 0x000fe20004800000 */
[----:B------:R-:W-:Y:S01]  /*c5c0*/  VIADD R0, R0, 0xf9 ;  /* 0x000000f900007836 */ /* 0x000fe20000000000 */
[----:B------:R-:W-:Y:S02]  /*c5d0*/  FMNMX3.FTZ R8, R8, R91, R86, !PT ;  /* 0x0000005b08087276 */ /* 0x000fe40007810056 */
[----:B------:R-:W-:-:S02]  /*c5e0*/  FMNMX3.FTZ R6, R6, R93, R88, !PT ;  /* 0x0000005d06067276 */ /* 0x000fc40007810058 */
[----:B------:R-:W-:Y:S02]  /*c5f0*/  FSEL R83, R83, -INF , !P0 ;  /* 0xff80000053537808 */ /* 0x000fe40004000000 */
[----:B------:R-:W-:Y:S02]  /*c600*/  ISETP.GE.AND P1, PT, R4, R53, PT ;  /* 0x000000350400720c */ /* 0x000fe40003f26270 */
[----:B------:R-:W-:Y:S02]  /*c610*/  FSEL R78, R78, -INF , !P2 ;  /* 0xff8000004e4e7808 */ /* 0x000fe40005000000 */
[----:B------:R-:W-:Y:S02]  /*c620*/  FMNMX3.FTZ R8, R8, R87, R82, !PT ;  /* 0x0000005708087276 */ /* 0x000fe40007810052 */
[----:B------:R-:W-:Y:S02]  /*c630*/  FMNMX3.FTZ R6, R6, R89, R84, !PT ;  /* 0x0000005906067276 */ /* 0x000fe40007810054 */
[----:B------:R-:W-:-:S02]  /*c640*/  ISETP.GE.AND P0, PT, R0, R53, PT ;  /* 0x000000350000720c */ /* 0x000fc40003f06270 */
[----:B------:R-:W-:Y:S02]  /*c650*/  FSEL R79, R79, -INF , !P3 ;  /* 0xff8000004f4f7808 */ /* 0x000fe40005800000 */
[----:B------:R-:W-:Y:S02]  /*c660*/  FSEL R74, R74, -INF , !P1 ;  /* 0xff8000004a4a7808 */ /* 0x000fe40004800000 */
[----:B------:R-:W-:Y:S02]  /*c670*/  FMNMX3.FTZ R8, R8, R83, R78, !PT ;  /* 0x0000005308087276 */ /* 0x000fe4000781004e */
[----:B------:R-:W-:Y:S02]  /*c680*/  ISETP.GE.AND P1, PT, R4, R3, PT ;  /* 0x000000030400720c */ /* 0x000fe40003f26270 */
[----:B------:R-:W-:Y:S02]  /*c690*/  FSEL R81, R81, -INF , !P6 ;  /* 0xff80000051517808 */ /* 0x000fe40007000000 */
[----:B------:R-:W-:-:S02]  /*c6a0*/  FSEL R76, R76, -INF , !P5 ;  /* 0xff8000004c4c7808 */ /* 0x000fc40006800000 */
[----:B------:R-:W-:Y:S02]  /*c6b0*/  FMNMX3.FTZ R6, R6, R85, R80, !PT ;  /* 0x0000005506067276 */ /* 0x000fe40007810050 */
[----:B------:R-:W-:Y:S02]  /*c6c0*/  FSEL R75, R75, -INF , !P0 ;  /* 0xff8000004b4b7808 */ /* 0x000fe40004000000 */
[----:B------:R-:W-:Y:S02]  /*c6d0*/  FMNMX3.FTZ R4, R8, R79, R74, !PT ;  /* 0x0000004f08047276 */ /* 0x000fe4000781004a */
[----:B------:R-:W-:Y:S02]  /*c6e0*/  ISETP.GE.AND P0, PT, R0, R3, PT ;  /* 0x000000030000720c */ /* 0x000fe40003f06270 */
[----:B------:R-:W-:Y:S02]  /*c6f0*/  FSEL R77, R77, -INF , !P4 ;  /* 0xff8000004d4d7808 */ /* 0x000fe40006000000 */
[----:B------:R-:W-:-:S02]  /*c700*/  FSEL R72, R72, -INF , !P1 ;  /* 0xff80000048487808 */ /* 0x000fc40004800000 */
[----:B------:R-:W-:Y:S02]  /*c710*/  FMNMX3.FTZ R6, R6, R81, R76, !PT ;  /* 0x0000005106067276 */ /* 0x000fe4000781004c */
[----:B------:R-:W-:Y:S02]  /*c720*/  FMNMX.FTZ R4, R75, R4, !PT ;  /* 0x000000044b047209 */ /* 0x000fe40007810000 */
[----:B------:R-:W-:Y:S02]  /*c730*/  FSEL R73, R73, -INF , !P0 ;  /* 0xff80000049497808 */ /* 0x000fe40004000000 */
[----:B------:R-:W-:Y:S01]  /*c740*/  FMNMX3.FTZ R6, R6, R77, R72, !PT ;  /* 0x0000004d06067276 */ /* 0x000fe20007810048 */
[----:B------:R-:W1:Y:S01]  /*c750*/  SHFL.BFLY PT, R11, R4, 0x2, 0x1f ;  /* 0x0c401f00040b7f89 */ /* 0x000e6200000e0000 */
[----:B------:R-:W-:Y:S02]  /*c760*/  LOP3.LUT P2, RZ, R224, 0x4, RZ, 0xc0, !PT ;  /* 0x00000004e0ff7812 */ /* 0x000fe4000784c0ff */
[----:B------:R-:W-:-:S05]  /*c770*/  FMNMX.FTZ R8, R73, R6, !PT ;  /* 0x0000000649087209 */ /* 0x000fca0007810000 */
[----:B------:R-:W3:Y:S01]  /*c780*/  SHFL.BFLY PT, R9, R8, 0x2, 0x1f ;  /* 0x0c401f0008097f89 */ /* 0x000ee200000e0000 */
[----:B-1----:R-:W-:Y:S01]  /*c790*/  FMNMX.FTZ R11, R4, R11, !PT ;  /* 0x0000000b040b7209 */ /* 0x002fe20007810000 */
[----:B------:R-:W-:-:S04]  /*c7a0*/  VIADD R4, R209, 0x5000 ;  /* 0x00005000d1047836 */ /* 0x000fc80000000000 */
[----:B------:R-:W1:Y:S01]  /*c7b0*/  SHFL.BFLY PT, R0, R11, 0x1, 0x1f ;  /* 0x0c201f000b007f89 */ /* 0x000e6200000e0000 */
[----:B------:R-:W-:Y:S01]  /*c7c0*/  @P2 VIADD R208, R4, 0xffffffe0 ;  /* 0xffffffe004d02836 */ /* 0x000fe20000000000 */
[----:B---3--:R-:W-:-:S04]  /*c7d0*/  FMNMX.FTZ R9, R8, R9, !PT ;  /* 0x0000000908097209 */ /* 0x008fc80007810000 */
[----:B------:R-:W-:Y:S04]  /*c7e0*/  LDSM.16.MT88.4 R36, [R208+0x400] ;  /* 0x00040000d024783b */ /* 0x000fe80000004200 */
[----:B------:R-:W3:Y:S04]  /*c7f0*/  SHFL.BFLY PT, R6, R9, 0x1, 0x1f ;  /* 0x0c201f0009067f89 */ /* 0x000ee800000e0000 */
[----:B------:R-:W-:Y:S01]  /*c800*/  LDSM.16.MT88.4 R28, [R208+0x800] ;  /* 0x00080000d01c783b */ /* 0x000fe20000004200 */
[----:B-1----:R-:W-:-:S04]  /*c810*/  FMNMX.FTZ R0, R11, R0, !PT ;  /* 0x000000000b007209 */ /* 0x002fc80007810000 */
[C---:B------:R-:W-:Y:S01]  /*c820*/  FSETP.NEU.FTZ.AND P0, PT, R0.reuse, -INF , PT ;  /* 0xff8000000000780b */ /* 0x040fe20003f1d000 */
[----:B--2---:R-:W-:Y:S01]  /*c830*/  FMUL.FTZ R92, R0, UR4 ;  /* 0x00000004005c7c20 */ /* 0x004fe20008410000 */
[----:B---3--:R-:W-:-:S04]  /*c840*/  FMNMX.FTZ R2, R9, R6, !PT ;  /* 0x0000000609027209 */ /* 0x008fc80007810000 */
[----:B------:R-:W-:Y:S01]  /*c850*/  FSEL R92, R92, RZ, P0 ;  /* 0x000000ff5c5c7208 */ /* 0x000fe20000000000 */
[----:B------:R-:W-:Y:S01]  /*c860*/  LDSM.16.MT88.4 R8, [R209+0x5400] ;  /* 0x00540000d108783b */ /* 0x000fe20000004200 */
        /* <DEDUP_REMOVED lines=9> */
[----:B------:R-:W-:Y:S01]  /*c900*/  FFMA.FTZ R107, R180, UR4, -R92 ;  /* 0x00000004b46b7c23 */ /* 0x000fe2000801085c */
[--C-:B------:R-:W-:Y:S01]  /*c910*/  FFMA.FTZ R139, R5, UR4, -R98.reuse ;  /* 0x00000004058b7c23 */ /* 0x100fe20008010862 */
[--C-:B------:R-:W-:Y:S01]  /*c920*/  FFMA.FTZ R128, R184, UR4, -R98.reuse ;  /* 0x00000004b8807c23 */ /* 0x100fe20008010862 */
[----:B------:R-:W1:Y:S01]  /*c930*/  LDSM.16.MT88.4 R4, [R208] ;  /* 0x00000000d004783b */ /* 0x000e620000004200 */
[--C-:B------:R-:W-:Y:S01]  /*c940*/  FFMA.FTZ R120, R182, UR4, -R98.reuse ;  /* 0x00000004b6787c23 */ /* 0x100fe20008010862 */
[----:B------:R-:W-:Y:S01]  /*c950*/  FFMA.FTZ R115, R186, UR4, -R98 ;  /* 0x00000004ba737c23 */ /* 0x000fe20008010862 */
[----:B------:R-:W2:Y:S01]  /*c960*/  MUFU.EX2 R137, R137 ;  /* 0x0000008900897308 */ /* 0x000ea20000000800 */
        /* <DEDUP_REMOVED lines=16> */
[--C-:B------:R-:W-:Y:S01]  /*ca70*/  FFMA.FTZ R114, R154, UR4, -R98.reuse ;  /* 0x000000049a727c23 */ /* 0x100fe20008010862 */
        /* <DEDUP_REMOVED lines=10> */
[----:B------:R-:W-:Y:S01]  /*cb20*/  MUFU.EX2 R110, R110 ;  /* 0x0000006e006e7308 */ /* 0x000fe20000000800 */
[--C-:B------:R-:W-:Y:S01]  /*cb30*/  FFMA.FTZ R124, R249, UR4, -R98.reuse ;  /* 0x00000004f97c7c23 */ /* 0x100fe20008010862 */
        /* <DEDUP_REMOVED lines=17> */
[----:B------:R-:W-:Y:S01]  /*cc50*/  FFMA.FTZ R144, R195, UR4, -R98 ;  /* 0x00000004c3907c23 */ /* 0x000fe20008010862 */
[----:B------:R-:W3:Y:S01]  /*cc60*/  MUFU.EX2 R108, R108 ;  /* 0x0000006c006c7308 */ /* 0x000ee20000000800 */
[--C-:B------:R-:W-:Y:S01]  /*cc70*/  FFMA.FTZ R140, R189, UR4, -R92.reuse ;  /* 0x00000004bd8c7c23 */ /* 0x100fe2000801085c */
[----:B------:R-:W-:Y:S01]  /*cc80*/  FFMA.FTZ R138, R231, UR4, -R92 ;  /* 0x00000004e78a7c23 */ /* 0x000fe2000801085c */
[--C-:B------:R-:W-:Y:S01]  /*cc90*/  FFMA.FTZ R195, R229, UR4, -R98.reuse ;  /* 0x00000004e5c37c23 */ /* 0x100fe20008010862 */
[----:B------:R-:W-:Y:S01]  /*cca0*/  MUFU.EX2 R99, R99 ;  /* 0x0000006300637308 */ /* 0x000fe20000000800 */
[C---:B------:R-:W-:Y:S01]  /*ccb0*/  HMMA.16816.F32.BF16 R20, R12.reuse, R22, RZ ;  /* 0x000000160c14723c */ /* 0x040fe200000418ff */
[--C-:B------:R-:W-:Y:S01]  /*ccc0*/  FFMA.FTZ R193, R193, UR4, -R98.reuse ;  /* 0x00000004c1c17c23 */ /* 0x100fe20008010862 */
[----:B------:R-:W-:Y:S01]  /*ccd0*/  FFMA.FTZ R146, R199, UR4, -R98 ;  /* 0x00000004c7927c23 */ /* 0x000fe20008010862 */
        /* <DEDUP_REMOVED lines=10> */
[----:B------:R-:W-:Y:S01]  /*cd80*/  FFMA.FTZ R152, R197, UR4, -R92 ;  /* 0x00000004c5987c23 */ /* 0x000fe2000801085c */
[--C-:B------:R-:W-:Y:S01]  /*cd90*/  FFMA.FTZ R154, R207, UR4, -R98.reuse ;  /* 0x00000004cf9a7c23 */ /* 0x100fe20008010862 */
        /* <DEDUP_REMOVED lines=16> */
[----:B------:R-:W2:Y:S01]  /*cea0*/  MUFU.EX2 R114, R114 ;  /* 0x0000007200727308 */ /* 0x000ea20000000800 */
[----:B------:R-:W-:Y:S01]  /*ceb0*/  FFMA.FTZ R167, R171, UR4, -R98 ;  /* 0x00000004aba77c23 */ /* 0x000fe20008010862 */
        /* <DEDUP_REMOVED lines=13> */
[--C-:B------:R-:W-:Y:S01]  /*cf90*/  FFMA.FTZ R170, R147, UR4, -R98.reuse ;  /* 0x0000000493aa7c23 */ /* 0x100fe20008010862 */
[--C-:B------:R-:W-:Y:S01]  /*cfa0*/  FFMA.FTZ R133, R133, UR4, -R98.reuse ;  /* 0x0000000485857c23 */ /* 0x100fe20008010862 */
[----:B------:R-:W1:Y:S01]  /*cfb0*/  MUFU.EX2 R119, R119 ;  /* 0x0000007700777308 */ /* 0x000e620000000800 */
[----:B------:R-:W-:Y:S01]  /*cfc0*/  FFMA.FTZ R172, R135, UR4, -R98 ;  /* 0x0000000487ac7c23 */ /* 0x000fe20008010862 */
[----:B------:R-:W-:Y:S01]  /*cfd0*/  HMMA.16816.F32.BF16 R12, R4, R38, R12 ;  /* 0x00000026040c723c */ /* 0x000fe2000004180c */
[----:B------:R-:W-:Y:S01]  /*cfe0*/  F2FP.BF16.F32.PACK_AB R39, R106, R101 ;  /* 0x000000656a27723e */ /* 0x000fe200000010ff */
[----:B------:R-:W-:Y:S01]  /*cff0*/  MUFU.EX2 R117, R117 ;  /* 0x0000007500757308 */ /* 0x000fe20000000800 */
[----:B----4-:R-:W-:Y:S01]  /*d000*/  F2FP.BF16.F32.PACK_AB R38, R112, R113 ;  /* 0x000000717026723e */ /* 0x010fe200000010ff */
[----:B------:R-:W2:Y:S01]  /*d010*/  LDSM.16.MT88.4 R4, [R208+0xc00] ;  /* 0x000c0000d004783b */ /* 0x000ea20000004200 */
[--C-:B------:R-:W-:Y:S01]  /*d020*/  FFMA.FTZ R163, R163, UR4, -R92.reuse ;  /* 0x00000004a3a37c23 */ /* 0x100fe2000801085c */
[----:B------:R-:W4:Y:S01]  /*d030*/  MUFU.EX2 R116, R116 ;  /* 0x0000007400747308 */ /* 0x000f220000000800 */
[--C-:B------:R-:W-:Y:S01]  /*d040*/  FFMA.FTZ R174, R153, UR4, -R92.reuse ;  /* 0x0000000499ae7c23 */ /* 0x100fe2000801085c */
[----:B------:R-:W-:Y:S01]  /*d050*/  FFMA.FTZ R176, R127, UR4, -R92 ;  /* 0x000000047fb07c23 */ /* 0x000fe2000801085c */
[--C-:B------:R-:W-:Y:S01]  /*d060*/  FFMA.FTZ R178, R129, UR4, -R98.reuse ;  /* 0x0000000481b27c23 */ /* 0x100fe20008010862 */
[----:B------:R-:W-:Y:S01]  /*d070*/  MUFU.EX2 R124, R124 ;  /* 0x0000007c007c7308 */ /* 0x000fe20000000800 */
[C---:B------:R-:W-:Y:S01]  /*d080*/  HMMA.16816.F32.BF16 R24, R36.reuse, R32, R24 ;  /* 0x000000202418723c */ /* 0x040fe20000041818 */
[----:B-1----:R-:W-:Y:S01]  /*d090*/  F2FP.BF16.F32.PACK_AB R33, R119, R104 ;  /* 0x000000687721723e */ /* 0x002fe200000010ff */
[----:B------:R-:W-:Y:S01]  /*d0a0*/  FFMA.FTZ R180, R121, UR4, -R98 ;  /* 0x0000000479b47c23 */ /* 0x000fe20008010862 */
[----:B------:R-:W1:Y:S01]  /*d0b0*/  MUFU.EX2 R123, R123 ;  /* 0x0000007b007b7308 */ /* 0x000e620000000800 */
[--C-:B------:R-:W-:Y:S01]  /*d0c0*/  FFMA.FTZ R155, R155, UR4, -R92.reuse ;  /* 0x000000049b9b7c23 */ /* 0x100fe2000801085c */
[----:B------:R-:W-:Y:S01]  /*d0d0*/  FFMA.FTZ R143, R143, UR4, -R92 ;  /* 0x000000048f8f7c23 */ /* 0x000fe2000801085c */
        /* <DEDUP_REMOVED lines=10> */
[C---:B------:R-:W-:Y:S01]  /*d180*/  HMMA.16816.F32.BF16 R16, R36.reuse, R28, R16 ;  /* 0x0000001c2410723c */ /* 0x040fe20000041810 */
[----:B-1----:R-:W-:Y:S01]  /*d190*/  F2FP.BF16.F32.PACK_AB R32, R123, R124 ;  /* 0x0000007c7b20723e */ /* 0x002fe200000010ff */
[----:B------:R-:W-:Y:S01]  /*d1a0*/  FFMA.FTZ R46, R46, UR4, -R98 ;  /* 0x000000042e2e7c23 */ /* 0x000fe20008010862 */
[----:B------:R-:W1:Y:S01]  /*d1b0*/  MUFU.EX2 R177, R177 ;  /* 0x000000b100b17308 */ /* 0x000e620000000800 */
[----:B------:R-:W-:Y:S01]  /*d1c0*/  FADD.FTZ R137, R137, R126 ;  /* 0x0000007e89897221 */ /* 0x000fe20000010000 */
[----:B------:R-:W-:Y:S01]  /*d1d0*/  FADD.FTZ R139, R139, R128 ;  /* 0x000000808b8b7221 */ /* 0x000fe20000010000 */
[----:B------:R-:W-:Y:S01]  /*d1e0*/  FFMA.FTZ R56, R56, UR4, -R92 ;  /* 0x0000000438387c23 */ /* 0x000fe2000801085c */
        /* <DEDUP_REMOVED lines=44> */
[----:B------:R-:W-:Y:S01]  /*d4b0*/  FADD.FTZ R101, R101, R102 ;  /* 0x0000006665657221 */ /* 0x000fe20000010000 */
[----:B------:R-:W3:Y:S01]  /*d4c0*/  MUFU.EX2 R195, R195 ;  /* 0x000000c300c37308 */ /* 0x000ee20000000800 */
[----:B------:R-:W-:Y:S01]  /*d4d0*/  FFMA.FTZ R84, R84, UR4, -R98 ;  /* 0x0000000454547c23 */ /* 0x000fe20008010862 */
[----:B------:R-:W-:Y:S01]  /*d4e0*/  FADD.FTZ R113, R113, R114 ;  /* 0x0000007271717221 */ /* 0x000fe20000010000 */
[----:B------:R-:W-:Y:S01]  /*d4f0*/  FADD.FTZ R101, R106, R101 ;  /* 0x000000656a657221 */ /* 0x000fe20000010000 */
[C---:B-----5:R-:W-:Y:S01]  /*d500*/  HMMA.16816.F32.BF16 R24, R32.reuse, R12, R24 ;  /* 0x0000000c2018723c */ /* 0x060fe20000041818 */
[----:B------:R-:W-:Y:S01]  /*d510*/  MUFU.EX2 R193, R193 ;  /* 0x000000c100c17308 */ /* 0x000fe20000000800 */
[----:B------:R-:W-:Y:S01]  /*d520*/  FADD.FTZ R113, R112, R113 ;  /* 0x0000007170717221 */ /* 0x000fe20000010000 */
[----:B------:R-:W-:Y:S01]  /*d530*/  FADD.FTZ R104, R104, R101 ;  /* 0x0000006568687221 */ /* 0x000fe20000010000 */
[----:B------:R-:W-:Y:S01]  /*d540*/  FFMA.FTZ R85, R85, UR4, -R98 ;  /* 0x0000000455557c23 */ /* 0x000fe20008010862 */
[----:B------:R-:W4:Y:S01]  /*d550*/  MUFU.EX2 R146, R146 ;  /* 0x0000009200927308 */ /* 0x000f220000000800 */
        /* <DEDUP_REMOVED lines=9> */
[----:B------:R-:W-:Y:S01]  /*d5f0*/  FADD.FTZ R122, R122, R123 ;  /* 0x0000007b7a7a7221 */ /* 0x000fe20000010000 */
[C---:B------:R-:W-:Y:S01]  /*d600*/  HMMA.16816.F32.BF16 R36, R32.reuse, R8, R16 ;  /* 0x000000082024723c */ /* 0x040fe20000041810 */
[----:B------:R-:W5:Y:S01]  /*d610*/  LDSM.16.MT88.4 R16, [R209+0x6800] ;  /* 0x00680000d110783b */ /* 0x000f620000004200 */
[----:B------:R-:W-:Y:S01]  /*d620*/  MUFU.EX2 R197, R225 ;  /* 0x000000e100c57308 */ /* 0x000fe20000000800 */
[----:B------:R-:W-:Y:S01]  /*d630*/  FADD.FTZ R117, R116, R117 ;  /* 0x0000007574757221 */ /* 0x000fe20000010000 */
[----:B------:R-:W-:Y:S01]  /*d640*/  FADD.FTZ R122, R145, R122 ;  /* 0x0000007a917a7221 */ /* 0x000fe20000010000 */
[--C-:B------:R-:W-:Y:S01]  /*d650*/  FFMA.FTZ R81, R81, UR4, -R98.reuse ;  /* 0x0000000451517c23 */ /* 0x100fe20008010862 */
[----:B------:R-:W-:Y:S01]  /*d660*/  MUFU.EX2 R152, R152 ;  /* 0x0000009800987308 */ /* 0x000fe20000000800 */
[----:B------:R-:W-:Y:S01]  /*d670*/  FFMA.FTZ R229, R73, UR4, -R98 ;  /* 0x0000000449e57c23 */ /* 0x000fe20008010862 */
[----:B------:R-:W-:Y:S01]  /*d680*/  HMMA.16816.F32.BF16 R28, R32, R10, R28 ;  /* 0x0000000a201c723c */ /* 0x000fe2000004181c */
[----:B------:R-:W5:Y:S01]  /*d690*/  LDSM.16.MT88.4 R8, [R208+0x1800] ;  /* 0x00180000d008783b */ /* 0x000f620000004200 */
[----:B--2---:R-:W-:Y:S01]  /*d6a0*/  F2FP.BF16.F32.PACK_AB R33, R140, R189 ;  /* 0x000000bd8c21723e */ /* 0x004fe200000010ff */
[----:B------:R-:W-:Y:S01]  /*d6b0*/  MUFU.EX2 R154, R154 ;  /* 0x0000009a009a7308 */ /* 0x000fe20000000800 */
[----:B-1----:R-:W-:Y:S01]  /*d6c0*/  F2FP.BF16.F32.PACK_AB R35, R191, R138 ;  /* 0x0000008abf23723e */ /* 0x002fe200000010ff */
[----:B------:R-:W-:Y:S01]  /*d6d0*/  FADD.FTZ R181, R181, R122 ;  /* 0x0000007ab5b57221 */ /* 0x000fe20000010000 */
[----:B---3--:R-:W-:Y:S01]  /*d6e0*/  F2FP.BF16.F32.PACK_AB R32, R195, R144 ;  /* 0x00000090c320723e */ /* 0x008fe200000010ff */
[----:B------:R-:W1:Y:S01]  /*d6f0*/  MUFU.EX2 R201, R205 ;  /* 0x000000cd00c97308 */ /* 0x000e620000000800 */
[----:B----4-:R-:W-:Y:S01]  /*d700*/  F2FP.BF16.F32.PACK_AB R34, R146, R193 ;  /* 0x000000c19222723e */ /* 0x010fe200000010ff */
[----:B------:R-:W-:Y:S01]  /*d710*/  FADD.FTZ R181, R136, R181 ;  /* 0x000000b588b57221 */ /* 0x000fe20000010000 */
[----:B------:R-:W-:Y:S01]  /*d720*/  ISETP.GT.AND P0, PT, R66, R213, PT ;  /* 0x000000d54200720c */ /* 0x000fe20003f04270 */
[----:B------:R-:W-:Y:S02]  /*d730*/  MUFU.EX2 R156, R156 ;  /* 0x0000009c009c7308 */ /* 0x000fe40000000800 */
[----:B------:R-:W-:-:S02]  /*d740*/  FADD.FTZ R134, R134, R181 ;  /* 0x000000b586867221 */ /* 0x000fc40000010000 */
[----:B------:R-:W-:Y:S01]  /*d750*/  HMMA.16816.F32.BF16 R24, R32, R4, R24 ;  /* 0x000000042018723c */ /* 0x000fe20000041818 */
[----:B------:R-:W2:Y:S01]  /*d760*/  MUFU.EX2 R203, R203 ;  /* 0x000000cb00cb7308 */ /* 0x000ea20000000800 */
[----:B------:R-:W-:-:S03]  /*d770*/  FADD.FTZ R187, R187, R134 ;  /* 0x00000086bbbb7221 */ /* 0x000fc60000010000 */
[----:B------:R-:W-:Y:S01]  /*d780*/  MUFU.EX2 R158, R158 ;  /* 0x0000009e009e7308 */ /* 0x000fe20000000800 */
[----:B------:R-:W-:Y:S02]  /*d790*/  FADD.FTZ R144, R144, R187 ;  /* 0x000000bb90907221 */ /* 0x000fe40000010000 */
[----:B------:R-:W-:Y:S01]  /*d7a0*/  HMMA.16816.F32.BF16 R20, R32, R6, R20 ;  /* 0x000000062014723c */ /* 0x000fe20000041814 */
[----:B------:R-:W3:Y:S01]  /*d7b0*/  LDSM.16.MT88.4 R4, [R209+0x6c00] ;  /* 0x006c0000d104783b */ /* 0x000ee20000004200 */
[----:B------:R-:W4:Y:S01]  /*d7c0*/  MUFU.EX2 R173, R185 ;  /* 0x000000b900ad7308 */ /* 0x000f220000000800 */
[----:B------:R-:W-:-:S03]  /*d7d0*/  FADD.FTZ R144, R195, R144 ;  /* 0x00000090c3907221 */ /* 0x000fc60000010000 */
[----:B------:R-:W-:Y:S01]  /*d7e0*/  MUFU.EX2 R160, R160 ;  /* 0x000000a000a07308 */ /* 0x000fe20000000800 */
[----:B------:R-:W-:Y:S01]  /*d7f0*/  FADD.FTZ R193, R193, R144 ;  /* 0x00000090c1c17221 */ /* 0x000fe20000010000 */
[C---:B-----5:R-:W-:Y:S01]  /*d800*/  HMMA.16816.F32.BF16 R36, R32.reuse, R12, R36 ;  /* 0x0000000c2024723c */ /* 0x060fe20000041824 */
[----:B------:R-:W-:Y:S01]  /*d810*/  F2FP.BF16.F32.PACK_AB R13, R199, R142 ;  /* 0x0000008ec70d723e */ /* 0x000fe200000010ff */
[----:B------:R-:W5:Y:S01]  /*d820*/  MUFU.EX2 R169, R179 ;  /* 0x000000b300a97308 */ /* 0x000f620000000800 */
[----:B-1----:R-:W-:Y:S01]  /*d830*/  F2FP.BF16.F32.PACK_AB R12, R201, R154 ;  /* 0x0000009ac90c723e */ /* 0x002fe200000010ff */
[----:B------:R-:W-:Y:S02]  /*d840*/  FADD.FTZ R193, R146, R193 ;  /* 0x000000c192c17221 */ /* 0x000fe40000010000 */
[----:B------:R-:W-:Y:S02]  /*d850*/  MUFU.EX2 R162, R162 ;  /* 0x000000a200a27308 */ /* 0x000fe40000000800 */
[----:B------:R-:W-:Y:S01]  /*d860*/  HMMA.16816.F32.BF16 R28, R32, R14, R28 ;  /* 0x0000000e201c723c */ /* 0x000fe2000004181c */
[----:B------:R-:W-:Y:S01]  /*d870*/  F2FP.BF16.F32.PACK_AB R15, R152, R197 ;  /* 0x000000c5980f723e */ /* 0x000fe200000010ff */
[----:B------:R-:W1:Y:S01]  /*d880*/  MUFU.EX2 R165, R165 ;  /* 0x000000a500a57308 */ /* 0x000e620000000800 */
[----:B--2---:R-:W-:Y:S01]  /*d890*/  F2FP.BF16.F32.PACK_AB R14, R203, R156 ;  /* 0x0000009ccb0e723e */ /* 0x004fe200000010ff */
[----:B------:R-:W-:Y:S01]  /*d8a0*/  FFMA.FTZ R32, R141, UR4, -R98 ;  /* 0x000000048d207c23 */ /* 0x000fe20008010862 */
[----:B------:R-:W-:Y:S01]  /*d8b0*/  FADD.FTZ R154, R154, R193 ;  /* 0x000000c19a9a7221 */ /* 0x000fe20000010000 */
[----:B------:R-:W-:Y:S03]  /*d8c0*/  MUFU.EX2 R164, R164 ;  /* 0x000000a400a47308 */ /* 0x000fe60000000800 */
[----:B------:R-:W-:Y:S01]  /*d8d0*/  FADD.FTZ R201, R201, R154 ;  /* 0x0000009ac9c97221 */ /* 0x000fe20000010000 */
[----:B------:R-:W2:Y:S01]  /*d8e0*/  MUFU.EX2 R167, R167 ;  /* 0x000000a700a77308 */ /* 0x000ea20000000800 */
[C---:B------:R-:W-:Y:S02]  /*d8f0*/  HMMA.16816.F32.BF16 R24, R12.reuse, R16, R24 ;  /* 0x000000100c18723c */ /* 0x040fe40000041818 */
[----:B------:R-:W-:Y:S01]  /*d900*/  FADD.FTZ R156, R156, R201 ;  /* 0x000000c99c9c7221 */ /* 0x000fe20000010000 */
[----:B------:R-:W-:Y:S03]  /*d910*/  MUFU.EX2 R161, R163 ;  /* 0x000000a300a17308 */ /* 0x000fe60000000800 */
[----:B------:R-:W-:Y:S01]  /*d920*/  FADD.FTZ R203, R203, R156 ;  /* 0x0000009ccbcb7221 */ /* 0x000fe20000010000 */
[----:B------:R-:W3:Y:S01]  /*d930*/  MUFU.EX2 R166, R166 ;  /* 0x000000a600a67308 */ /* 0x000ee20000000800 */
[C---:B------:R-:W-:Y:S01]  /*d940*/  HMMA.16816.F32.BF16 R20, R12.reuse, R18, R20 ;  /* 0x000000120c14723c */ /* 0x040fe20000041814 */
[----:B------:R-:W3:Y:S02]  /*d950*/  LDSM.16.MT88.4 R16, [R208+0x1c00] ;  /* 0x001c0000d010783b */ /* 0x000ee40000004200 */
[----:B------:R-:W-:Y:S04]  /*d960*/  MUFU.EX2 R157, R157 ;  /* 0x0000009d009d7308 */ /* 0x000fe80000000800 */
[----:B------:R-:W-:Y:S01]  /*d970*/  MUFU.EX2 R168, R168 ;  /* 0x000000a800a87308 */ /* 0x000fe20000000800 */
[C---:B------:R-:W-:Y:S03]  /*d980*/  HMMA.16816.F32.BF16 R36, R12.reuse, R8, R36 ;  /* 0x000000080c24723c */ /* 0x040fe60000041824 */
[----:B------:R2:W-:Y:S04]  /*d990*/  MUFU.EX2 R147, R32 ;  /* 0x0000002000937308 */ /* 0x0005e80000000800 */
[----:B------:R-:W3:Y:S01]  /*d9a0*/  MUFU.EX2 R170, R170 ;  /* 0x000000aa00aa7308 */ /* 0x000ee20000000800 */
[----:B------:R-:W-:Y:S01]  /*d9b0*/  HMMA.16816.F32.BF16 R28, R12, R10, R28 ;  /* 0x0000000a0c1c723c */ /* 0x000fe2000004181c */
[----:B------:R-:W3:Y:S01]  /*d9c0*/  LDSM.16.MT88.4 R8, [R209+0x7000] ;  /* 0x00700000d108783b */ /* 0x000ee20000004200 */
[----:B----4-:R-:W-:Y:S01]  /*d9d0*/  F2FP.BF16.F32.PACK_AB R13, R173, R158 ;  /* 0x0000009ead0d723e */ /* 0x010fe200000010ff */
[----:B------:R-:W-:Y:S01]  /*d9e0*/  MUFU.EX2 R133, R133 ;  /* 0x0000008500857308 */ /* 0x000fe20000000800 */
[----:B-----5:R-:W-:-:S02]  /*d9f0*/  F2FP.BF16.F32.PACK_AB R15, R169, R160 ;  /* 0x000000a0a90f723e */ /* 0x020fc400000010ff */
[----:B-1----:R-:W-:Y:S01]  /*da00*/  F2FP.BF16.F32.PACK_AB R12, R165, R162 ;  /* 0x000000a2a50c723e */ /* 0x002fe200000010ff */
[----:B------:R-:W1:Y:S01]  /*da10*/  MUFU.EX2 R172, R172 ;  /* 0x000000ac00ac7308 */ /* 0x000e620000000800 */
[----:B--2---:R-:W-:Y:S01]  /*da20*/  F2FP.BF16.F32.PACK_AB R14, R167, R164 ;  /* 0x000000a4a70e723e */ /* 0x004fe200000010ff */
[----:B------:R-:W-:Y:S01]  /*da30*/  LDSM.16.MT88.4 R32, [R209+0x7400] ;  /* 0x00740000d120783b */ /* 0x000fe20000004200 */
[----:B------:R-:W-:Y:S01]  /*da40*/  FADD.FTZ R162, R162, R203 ;  /* 0x000000cba2a27221 */ /* 0x000fe20000010000 */
[----:B------:R-:W-:Y:S03]  /*da50*/  MUFU.EX2 R141, R155 ;  /* 0x0000009b008d7308 */ /* 0x000fe60000000800 */
[----:B------:R-:W-:Y:S01]  /*da60*/  FADD.FTZ R165, R165, R162 ;  /* 0x000000a2a5a57221 */ /* 0x000fe20000010000 */
[----:B---3--:R-:W-:Y:S01]  /*da70*/  HMMA.16816.F32.BF16 R24, R12, R4, R24 ;  /* 0x000000040c18723c */ /* 0x008fe20000041818 */
[----:B------:R-:W2:Y:S02]  /*da80*/  MUFU.EX2 R174, R174 ;  /* 0x000000ae00ae7308 */ /* 0x000ea40000000800 */
[----:B------:R-:W-:-:S02]  /*da90*/  FADD.FTZ R164, R164, R165 ;  /* 0x000000a5a4a47221 */ /* 0x000fc40000010000 */
[----:B------:R-:W-:Y:S02]  /*daa0*/  MUFU.EX2 R127, R143 ;  /* 0x0000008f007f7308 */ /* 0x000fe40000000800 */
[----:B------:R-:W-:Y:S01]  /*dab0*/  FADD.FTZ R164, R167, R164 ;  /* 0x000000a4a7a47221 */ /* 0x000fe20000010000 */
[C---:B------:R-:W-:Y:S01]  /*dac0*/  HMMA.16816.F32.BF16 R20, R12.reuse, R6, R20 ;  /* 0x000000060c14723c */ /* 0x040fe20000041814 */
[----:B------:R-:W3:Y:S01]  /*dad0*/  LDSM.16.MT88.4 R4, [R208+0x2000] ;  /* 0x00200000d004783b */ /* 0x000ee20000004200 */
[----:B------:R-:W-:Y:S04]  /*dae0*/  MUFU.EX2 R176, R176 ;  /* 0x000000b000b07308 */ /* 0x000fe80000000800 */
[----:B------:R-:W-:Y:S02]  /*daf0*/  MUFU.EX2 R129, R131 ;  /* 0x0000008300817308 */ /* 0x000fe40000000800 */
[----:B------:R-:W-:Y:S01]  /*db00*/  HMMA.16816.F32.BF16 R36, R12, R16, R36 ;  /* 0x000000100c24723c */ /* 0x000fe20000041824 */
[----:B------:R-:W-:Y:S01]  /*db10*/  F2FP.BF16.F32.PACK_AB R17, R166, R161 ;  /* 0x000000a1a611723e */ /* 0x000fe200000010ff */
[----:B------:R-:W4:Y:S01]  /*db20*/  MUFU.EX2 R178, R178 ;  /* 0x000000b200b27308 */ /* 0x000f220000000800 */
[----:B------:R-:W-:Y:S01]  /*db30*/  F2FP.BF16.F32.PACK_AB R16, R170, R147 ;  /* 0x00000093aa10723e */ /* 0x000fe200000010ff */
[----:B------:R-:W-:-:S02]  /*db40*/  FADD.FTZ R147, R147, R164 ;  /* 0x000000a493937221 */ /* 0x000fc40000010000 */
[----:B------:R-:W-:Y:S02]  /*db50*/  MUFU.EX2 R121, R125 ;  /* 0x0000007d00797308 */ /* 0x000fe40000000800 */
[----:B------:R-:W-:Y:S01]  /*db60*/  HMMA.16816.F32.BF16 R28, R12, R18, R28 ;  /* 0x000000120c1c723c */ /* 0x000fe2000004181c */
[----:B------:R-:W-:Y:S01]  /*db70*/  F2FP.BF16.F32.PACK_AB R19, R168, R157 ;  /* 0x0000009da813723e */ /* 0x000fe200000010ff */
[----:B------:R-:W5:Y:S01]  /*db80*/  LDSM.16.MT88.4 R12, [R208+0x2400] ;  /* 0x00240000d00c783b */ /* 0x000f620000004200 */
[----:B-1----:R-:W-:Y:S01]  /*db90*/  F2FP.BF16.F32.PACK_AB R18, R172, R133 ;  /* 0x00000085ac12723e */ /* 0x002fe200000010ff */
[----:B------:R-:W1:Y:S01]  /*dba0*/  MUFU.EX2 R180, R180 ;  /* 0x000000b400b47308 */ /* 0x000e620000000800 */
[----:B------:R-:W-:-:S03]  /*dbb0*/  FADD.FTZ R170, R170, R147 ;  /* 0x00000093aaaa7221 */ /* 0x000fc60000010000 */
[----:B------:R-:W-:Y:S01]  /*dbc0*/  MUFU.EX2 R41, R41 ;  /* 0x0000002900297308 */ /* 0x000fe20000000800 */
[----:B------:R-:W-:Y:S01]  /*dbd0*/  FADD.FTZ R133, R133, R170 ;  /* 0x000000aa85857221 */ /* 0x000fe20000010000 */
[----:B------:R-:W-:Y:S02]  /*dbe0*/  HMMA.16816.F32.BF16 R20, R16, R10, R20 ;  /* 0x0000000a1014723c */ /* 0x000fe40000041814 */
[----:B------:R-:W-:Y:S01]  /*dbf0*/  MUFU.EX2 R61, R61 ;  /* 0x0000003d003d7308 */ /* 0x000fe20000000800 */
[----:B------:R-:W-:-:S03]  /*dc00*/  FADD.FTZ R172, R172, R133 ;  /* 0x00000085acac7221 */ /* 0x000fc60000010000 */
[----:B------:R-:W-:Y:S02]  /*dc10*/  MUFU.EX2 R67, R67 ;  /* 0x0000004300437308 */ /* 0x000fe40000000800 */
[C---:B------:R-:W-:Y:S01]  /*dc20*/  HMMA.16816.F32.BF16 R24, R16.reuse, R8, R24 ;  /* 0x000000081018723c */ /* 0x040fe20000041818 */
[----:B------:R-:W5:Y:S01]  /*dc30*/  LDSM.16.MT88.4 R8, [R209+0x7800] ;  /* 0x00780000d108783b */ /* 0x000f620000004200 */
[----:B------:R-:W-:Y:S04]  /*dc40*/  MUFU.EX2 R82, R82 ;  /* 0x0000005200527308 */ /* 0x000fe80000000800 */
[----:B------:R-:W-:Y:S02]  /*dc50*/  MUFU.EX2 R83, R83 ;  /* 0x0000005300537308 */ /* 0x000fe40000000800 */
[----:B---3--:R-:W-:Y:S01]  /*dc60*/  HMMA.16816.F32.BF16 R36, R16, R4, R36 ;  /* 0x000000041024723c */ /* 0x008fe20000041824 */
[----:B--2---:R-:W-:Y:S01]  /*dc70*/  F2FP.BF16.F32.PACK_AB R5, R174, R141 ;  /* 0x0000008dae05723e */ /* 0x004fe200000010ff */
[----:B------:R-:W-:Y:S01]  /*dc80*/  MUFU.EX2 R84, R84 ;  /* 0x0000005400547308 */ /* 0x000fe20000000800 */
[----:B----4-:R-:W-:Y:S01]  /*dc90*/  F2FP.BF16.F32.PACK_AB R4, R178, R129 ;  /* 0x00000081b204723e */ /* 0x010fe200000010ff */
[----:B------:R-:W-:-:S02]  /*dca0*/  FADD.FTZ R129, R129, R172 ;  /* 0x000000ac81817221 */ /* 0x000fc40000010000 */
[----:B------:R-:W-:Y:S02]  /*dcb0*/  MUFU.EX2 R85, R85 ;  /* 0x0000005500557308 */ /* 0x000fe40000000800 */
[----:B------:R-:W-:Y:S01]  /*dcc0*/  HMMA.16816.F32.BF16 R28, R16, R6, R28 ;  /* 0x00000006101c723c */ /* 0x000fe2000004181c */
[----:B------:R-:W-:Y:S01]  /*dcd0*/  F2FP.BF16.F32.PACK_AB R7, R176, R127 ;  /* 0x0000007fb007723e */ /* 0x000fe200000010ff */
[----:B------:R-:W2:Y:S01]  /*dce0*/  LDSM.16.MT88.4 R16, [R208+0x2800] ;  /* 0x00280000d010783b */ /* 0x000ea20000004200 */
[----:B-1----:R-:W-:Y:S01]  /*dcf0*/  F2FP.BF16.F32.PACK_AB R6, R180, R121 ;  /* 0x00000079b406723e */ /* 0x002fe200000010ff */
[----:B------:R-:W-:Y:S01]  /*dd00*/  FADD.FTZ R178, R178, R129 ;  /* 0x00000081b2b27221 */ /* 0x000fe20000010000 */
[----:B------:R-:W-:Y:S04]  /*dd10*/  MUFU.EX2 R80, R80 ;  /* 0x0000005000507308 */ /* 0x000fe80000000800 */
[----:B------:R-:W-:Y:S01]  /*dd20*/  MUFU.EX2 R81, R81 ;  /* 0x0000005100517308 */ /* 0x000fe20000000800 */
[C---:B------:R-:W-:Y:S01]  /*dd30*/  HMMA.16816.F32.BF16 R20, R4.reuse, R34, R20 ;  /* 0x000000220414723c */ /* 0x040fe20000041814 */
[--C-:B------:R-:W-:Y:S01]  /*dd40*/  FFMA.FTZ R35, R42, UR4, -R98.reuse ;  /* 0x000000042a237c23 */ /* 0x100fe20008010862 */
[----:B------:R-:W-:Y:S01]  /*dd50*/  FFMA.FTZ R42, R45, UR4, -R98 ;  /* 0x000000042d2a7c23 */ /* 0x000fe20008010862 */
[----:B------:R-:W-:Y:S01]  /*dd60*/  FFMA.FTZ R45, R48, UR4, -R92 ;  /* 0x00000004302d7c23 */ /* 0x000fe2000801085c */
[--C-:B------:R-:W-:Y:S01]  /*dd70*/  FFMA.FTZ R48, R49, UR4, -R98.reuse ;  /* 0x0000000431307c23 */ /* 0x100fe20008010862 */
[--C-:B------:R-:W-:Y:S01]  /*dd80*/  FFMA.FTZ R49, R50, UR4, -R98.reuse ;  /* 0x0000000432317c23 */ /* 0x100fe20008010862 */
[----:B------:R-:W-:Y:S01]  /*dd90*/  FFMA.FTZ R50, R57, UR4, -R98 ;  /* 0x0000000439327c23 */ /* 0x000fe20008010862 */
[----:B------:R-:W-:Y:S01]  /*dda0*/  MUFU.EX2 R35, R35 ;  /* 0x0000002300237308 */ /* 0x000fe20000000800 */
[----:B------:R-:W-:Y:S01]  /*ddb0*/  HMMA.16816.F32.BF16 R24, R4, R32, R24 ;  /* 0x000000200418723c */ /* 0x000fe20000041818 */
[----:B------:R-:W-:Y:S01]  /*ddc0*/  FFMA.FTZ R33, R44, UR4, -R92 ;  /* 0x000000042c217c23 */ /* 0x000fe2000801085c */
[----:B------:R-:W-:Y:S01]  /*ddd0*/  FFMA.FTZ R44, R40, UR4, -R98 ;  /* 0x00000004282c7c23 */ /* 0x000fe20008010862 */
[----:B------:R-:W1:Y:S01]  /*dde0*/  MUFU.EX2 R32, R43 ;  /* 0x0000002b00207308 */ /* 0x000e620000000800 */
[----:B------:R-:W-:Y:S01]  /*ddf0*/  FFMA.FTZ R57, R68, UR4, -R92 ;  /* 0x0000000444397c23 */ /* 0x000fe2000801085c */
[----:B------:R-:W-:-:S02]  /*de00*/  FFMA.FTZ R68, R88, UR4, -R98 ;  /* 0x0000000458447c23 */ /* 0x000fc40008010862 */
[----:B------:R-:W-:Y:S01]  /*de10*/  MUFU.EX2 R33, R33 ;  /* 0x0000002100217308 */ /* 0x000fe20000000800 */
[C---:B-----5:R-:W-:Y:S03]  /*de20*/  HMMA.16816.F32.BF16 R36, R4.reuse, R12, R36 ;  /* 0x0000000c0424723c */ /* 0x060fe60000041824 */
[----:B------:R-:W3:Y:S04]  /*de30*/  MUFU.EX2 R40, R47 ;  /* 0x0000002f00287308 */ /* 0x000ee80000000800 */
[----:B------:R-:W4:Y:S01]  /*de40*/  MUFU.EX2 R34, R44 ;  /* 0x0000002c00227308 */ /* 0x000f220000000800 */
[----:B------:R-:W-:Y:S01]  /*de50*/  HMMA.16816.F32.BF16 R28, R4, R14, R28 ;  /* 0x0000000e041c723c */ /* 0x000fe2000004181c */
[----:B------:R-:W5:Y:S01]  /*de60*/  LDSM.16.MT88.4 R12, [R209+0x7c00] ;  /* 0x007c0000d10c783b */ /* 0x000f620000004200 */
[----:B-1----:R-:W-:Y:S01]  /*de70*/  F2FP.BF16.F32.PACK_AB R5, R32, R41 ;  /* 0x000000292005723e */ /* 0x002fe200000010ff */
[----:B------:R-:W-:Y:S04]  /*de80*/  MUFU.EX2 R42, R42 ;  /* 0x0000002a002a7308 */ /* 0x000fe80000000800 */
[----:B------:R-:W1:Y:S01]  /*de90*/  MUFU.EX2 R43, R46 ;  /* 0x0000002e002b7308 */ /* 0x000e620000000800 */
[----:B---3--:R-:W-:Y:S01]  /*dea0*/  F2FP.BF16.F32.PACK_AB R7, R40, R33 ;  /* 0x000000212807723e */ /* 0x008fe200000010ff */
[----:B------:R-:W-:-:S02]  /*deb0*/  FFMA.FTZ R47, R59, UR4, -R92 ;  /* 0x000000043b2f7c23 */ /* 0x000fc4000801085c */
[----:B------:R-:W-:Y:S01]  /*dec0*/  MUFU.EX2 R45, R45 ;  /* 0x0000002d002d7308 */ /* 0x000fe20000000800 */
[--C-:B------:R-:W-:Y:S01]  /*ded0*/  FFMA.FTZ R59, R63, UR4, -R92.reuse ;  /* 0x000000043f3b7c23 */ /* 0x100fe2000801085c */
[----:B----4-:R-:W-:Y:S01]  /*dee0*/  F2FP.BF16.F32.PACK_AB R4, R35, R34 ;  /* 0x000000222304723e */ /* 0x010fe200000010ff */
[----:B------:R-:W-:Y:S01]  /*def0*/  FFMA.FTZ R44, R51, UR4, -R92 ;  /* 0x00000004332c7c23 */ /* 0x000fe2000801085c */
[----:B------:R-:W-:Y:S01]  /*df00*/  FFMA.FTZ R51, R58, UR4, -R98 ;  /* 0x000000043a337c23 */ /* 0x000fe20008010862 */
[----:B------:R3:W-:Y:S01]  /*df10*/  MUFU.EX2 R46, R56 ;  /* 0x00000038002e7308 */ /* 0x0007e20000000800 */
[----:B------:R-:W-:Y:S01]  /*df20*/  FFMA.FTZ R58, R71, UR4, -R92 ;  /* 0x00000004473a7c23 */ /* 0x000fe2000801085c */
[--C-:B------:R-:W-:Y:S01]  /*df30*/  FFMA.FTZ R63, R69, UR4, -R98.reuse ;  /* 0x00000004453f7c23 */ /* 0x100fe20008010862 */
[----:B------:R-:W-:Y:S01]  /*df40*/  FFMA.FTZ R69, R89, UR4, -R98 ;  /* 0x0000000459457c23 */ /* 0x000fe20008010862 */
[----:B------:R-:W4:Y:S01]  /*df50*/  MUFU.EX2 R44, R44 ;  /* 0x0000002c002c7308 */ /* 0x000f220000000800 */
[----:B-1----:R-:W-:Y:S01]  /*df60*/  F2FP.BF16.F32.PACK_AB R6, R43, R42 ;  /* 0x0000002a2b06723e */ /* 0x002fe200000010ff */
[--C-:B------:R-:W-:Y:S01]  /*df70*/  FFMA.FTZ R71, R86, UR4, -R92.reuse ;  /* 0x0000000456477c23 */ /* 0x100fe2000801085c */
[--C-:B------:R-:W-:Y:S01]  /*df80*/  FFMA.FTZ R86, R87, UR4, -R92.reuse ;  /* 0x0000000457567c23 */ /* 0x100fe2000801085c */
[----:B------:R-:W-:Y:S04]  /*df90*/  MUFU.EX2 R47, R47 ;  /* 0x0000002f002f7308 */ /* 0x000fe80000000800 */
[----:B------:R-:W-:Y:S01]  /*dfa0*/  HMMA.16816.F32.BF16 R24, R4, R8, R24 ;  /* 0x000000080418723c */ /* 0x000fe20000041818 */
[----:B------:R-:W-:Y:S01]  /*dfb0*/  MUFU.EX2 R48, R48 ;  /* 0x0000003000307308 */ /* 0x000fe20000000800 */
[----:B---3--:R-:W-:Y:S01]  /*dfc0*/  FFMA.FTZ R56, R60, UR4, -R92 ;  /* 0x000000043c387c23 */ /* 0x008fe2000801085c */
[--C-:B------:R-:W-:Y:S01]  /*dfd0*/  FFMA.FTZ R60, R62, UR4, -R98.reuse ;  /* 0x000000043e3c7c23 */ /* 0x100fe20008010862 */
[--C-:B------:R-:W-:Y:S01]  /*dfe0*/  FFMA.FTZ R62, R70, UR4, -R98.reuse ;  /* 0x00000004463e7c23 */ /* 0x100fe20008010862 */
[----:B------:R-:W1:Y:S01]  /*dff0*/  MUFU.EX2 R49, R49 ;  /* 0x0000003100317308 */ /* 0x000e620000000800 */
[----:B------:R-:W-:-:S02]  /*e000*/  FFMA.FTZ R70, R93, UR4, -R98 ;  /* 0x000000045d467c23 */ /* 0x000fc40008010862 */
[C---:B------:R-:W-:Y:S01]  /*e010*/  HMMA.16816.F32.BF16 R20, R4.reuse, R10, R20 ;  /* 0x0000000a0414723c */ /* 0x040fe20000041814 */
[----:B------:R-:W3:Y:S01]  /*e020*/  LDSM.16.MT88.4 R8, [R208+0x2c00] ;  /* 0x002c0000d008783b */ /* 0x000ee20000004200 */
[----:B------:R-:W-:Y:S04]  /*e030*/  MUFU.EX2 R50, R50 ;  /* 0x0000003200327308 */ /* 0x000fe80000000800 */
[----:B------:R-:W5:Y:S02]  /*e040*/  MUFU.EX2 R51, R51 ;  /* 0x0000003300337308 */ /* 0x000f640000000800 */
[----:B--2---:R-:W-:Y:S01]  /*e050*/  HMMA.16816.F32.BF16 R36, R4, R16, R36 ;  /* 0x000000100424723c */ /* 0x004fe20000041824 */
[----:B----4-:R-:W-:Y:S01]  /*e060*/  F2FP.BF16.F32.PACK_AB R17, R44, R45 ;  /* 0x0000002d2c11723e */ /* 0x010fe200000010ff */
[----:B------:R-:W-:Y:S01]  /*e070*/  MUFU.EX2 R56, R56 ;  /* 0x0000003800387308 */ /* 0x000fe20000000800 */
[----:B-1----:R-:W-:-:S03]  /*e080*/  F2FP.BF16.F32.PACK_AB R16, R49, R48 ;  /* 0x000000303110723e */ /* 0x002fc600000010ff */
[----:B------:R-:W1:Y:S02]  /*e090*/  MUFU.EX2 R59, R59 ;  /* 0x0000003b003b7308 */ /* 0x000e640000000800 */
[----:B------:R-:W-:Y:S01]  /*e0a0*/  HMMA.16816.F32.BF16 R28, R4, R18, R28 ;  /* 0x00000012041c723c */ /* 0x000fe2000004181c */
[----:B------:R-:W2:Y:S01]  /*e0b0*/  LDSM.16.MT88.4 R4, [R209+0x8000] ;  /* 0x00800000d104783b */ /* 0x000ea20000004200 */
[----:B------:R-:W-:Y:S01]  /*e0c0*/  F2FP.BF16.F32.PACK_AB R19, R47, R46 ;  /* 0x0000002e2f13723e */ /* 0x000fe200000010ff */
[----:B------:R-:W-:Y:S01]  /*e0d0*/  MUFU.EX2 R57, R57 ;  /* 0x0000003900397308 */ /* 0x000fe20000000800 */
[----:B-----5:R-:W-:-:S03]  /*e0e0*/  F2FP.BF16.F32.PACK_AB R18, R51, R50 ;  /* 0x000000323312723e */ /* 0x020fc600000010ff */
[----:B------:R-:W-:Y:S04]  /*e0f0*/  MUFU.EX2 R58, R58 ;  /* 0x0000003a003a7308 */ /* 0x000fe80000000800 */
[----:B------:R-:W4:Y:S01]  /*e100*/  MUFU.EX2 R60, R60 ;  /* 0x0000003c003c7308 */ /* 0x000f220000000800 */
[C---:B------:R-:W-:Y:S03]  /*e110*/  HMMA.16816.F32.BF16 R24, R16.reuse, R12, R24 ;  /* 0x0000000c1018723c */ /* 0x040fe60000041818 */
[----:B------:R-:W-:Y:S04]  /*e120*/  MUFU.EX2 R63, R63 ;  /* 0x0000003f003f7308 */ /* 0x000fe80000000800 */
[----:B------:R-:W5:Y:S01]  /*e130*/  MUFU.EX2 R62, R62 ;  /* 0x0000003e003e7308 */ /* 0x000f620000000800 */
[C---:B------:R-:W-:Y:S01]  /*e140*/  HMMA.16816.F32.BF16 R20, R16.reuse, R14, R20 ;  /* 0x0000000e1014723c */ /* 0x040fe20000041814 */
[----:B------:R-:W2:Y:S02]  /*e150*/  LDSM.16.MT88.4 R12, [R208+0x3000] ;  /* 0x00300000d00c783b */ /* 0x000ea40000004200 */
[----:B------:R-:W-:Y:S04]  /*e160*/  MUFU.EX2 R70, R70 ;  /* 0x0000004600467308 */ /* 0x000fe80000000800 */
[----:B------:R-:W-:Y:S01]  /*e170*/  MUFU.EX2 R68, R68 ;  /* 0x0000004400447308 */ /* 0x000fe20000000800 */
[----:B---3--:R-:W-:Y:S01]  /*e180*/  HMMA.16816.F32.BF16 R36, R16, R8, R36 ;  /* 0x000000081024723c */ /* 0x008fe20000041824 */
[----:B-1----:R-:W-:-:S02]  /*e190*/  F2FP.BF16.F32.PACK_AB R9, R59, R56 ;  /* 0x000000383b09723e */ /* 0x002fc400000010ff */
        /* <DEDUP_REMOVED lines=8> */
[----:B------:R-:W-:Y:S01]  /*e220*/  FFMA.FTZ R19, R91, UR4, -R92 ;  /* 0x000000045b137c23 */ /* 0x000fe2000801085c */
[----:B------:R-:W-:Y:S03]  /*e230*/  MUFU.EX2 R71, R71 ;  /* 0x0000004700477308 */ /* 0x000fe60000000800 */
[C---:B--2---:R-:W-:Y:S01]  /*e240*/  HMMA.16816.F32.BF16 R24, R8.reuse, R4, R24 ;  /* 0x000000040818723c */ /* 0x044fe20000041818 */
[----:B------:R-:W-:Y:S01]  /*e250*/  FADD.FTZ R4, R130, R117 ;  /* 0x0000007582047221 */ /* 0x000fe20000010000 */
[----:B------:R-:W-:Y:S03]  /*e260*/  MUFU.EX2 R18, R18 ;  /* 0x0000001200127308 */ /* 0x000fe60000000800 */
[----:B------:R-:W-:Y:S01]  /*e270*/  FADD.FTZ R4, R177, R4 ;  /* 0x00000004b1047221 */ /* 0x000fe20000010000 */
[----:B------:R-:W1:Y:S02]  /*e280*/  MUFU.EX2 R17, R17 ;  /* 0x0000001100117308 */ /* 0x000e640000000800 */
[C---:B------:R-:W-:Y:S01]  /*e290*/  HMMA.16816.F32.BF16 R20, R8.reuse, R6, R20 ;  /* 0x000000060814723c */ /* 0x040fe20000041814 */
[----:B------:R-:W-:Y:S01]  /*e2a0*/  FADD.FTZ R175, R175, R4 ;  /* 0x00000004afaf7221 */ /* 0x000fe20000010000 */
[----:B------:R-:W-:Y:S01]  /*e2b0*/  MUFU.EX2 R16, R16 ;  /* 0x0000001000107308 */ /* 0x000fe20000000800 */
[----:B------:R-:W2:Y:S02]  /*e2c0*/  LDSM.16.MT88.4 R4, [R209+0x8400] ;  /* 0x00840000d104783b */ /* 0x000ea40000004200 */
[----:B------:R-:W-:Y:S01]  /*e2d0*/  FADD.FTZ R132, R132, R175 ;  /* 0x000000af84847221 */ /* 0x000fe20000010000 */
[----:B------:R-:W3:Y:S02]  /*e2e0*/  MUFU.EX2 R19, R19 ;  /* 0x0000001300137308 */ /* 0x000ee40000000800 */
[C---:B------:R-:W-:Y:S01]  /*e2f0*/  HMMA.16816.F32.BF16 R36, R8.reuse, R12, R36 ;  /* 0x0000000c0824723c */ /* 0x040fe20000041824 */
[----:B------:R-:W-:Y:S01]  /*e300*/  FADD.FTZ R189, R189, R132 ;  /* 0x00000084bdbd7221 */ /* 0x000fe20000010000 */
[----:B------:R-:W4:Y:S01]  /*e310*/  MUFU.EX2 R86, R86 ;  /* 0x0000005600567308 */ /* 0x000f220000000800 */
[----:B------:R-:W-:Y:S02]  /*e320*/  LDSM.16.MT88.4 R132, [R209+0x8c00] ;  /* 0x008c0000d184783b */ /* 0x000fe40000004200 */
[----:B------:R-:W-:Y:S01]  /*e330*/  FADD.FTZ R189, R140, R189 ;  /* 0x000000bd8cbd7221 */ /* 0x000fe20000010000 */
[----:B------:R-:W-:Y:S02]  /*e340*/  MUFU.EX2 R229, R229 ;  /* 0x000000e500e57308 */ /* 0x000fe40000000800 */
[----:B------:R-:W-:Y:S01]  /*e350*/  HMMA.16816.F32.BF16 R28, R8, R14, R28 ;  /* 0x0000000e081c723c */ /* 0x000fe2000004181c */
[----:B------:R-:W-:Y:S01]  /*e360*/  FADD.FTZ R138, R138, R189 ;  /* 0x000000bd8a8a7221 */ /* 0x000fe20000010000 */
[----:B------:R-:W5:Y:S01]  /*e370*/  LDSM.16.MT88.4 R12, [R208+0x3400] ;  /* 0x00340000d00c783b */ /* 0x000f620000004200 */
[----:B-1----:R-:W-:-:S02]  /*e380*/  F2FP.BF16.F32.PACK_AB R9, R17, R18 ;  /* 0x000000121109723e */ /* 0x002fc400000010ff */
[----:B------:R-:W-:Y:S01]  /*e390*/  FADD.FTZ R191, R191, R138 ;  /* 0x0000008abfbf7221 */ /* 0x000fe20000010000 */
[----:B---3--:R-:W-:Y:S01]  /*e3a0*/  F2FP.BF16.F32.PACK_AB R11, R19, R16 ;  /* 0x00000010130b723e */ /* 0x008fe200000010ff */
[----:B------:R-:W-:Y:S01]  /*e3b0*/  LDSM.16.MT88.4 R136, [R208+0x3c00] ;  /* 0x003c0000d088783b */ /* 0x000fe20000004200 */
[----:B------:R-:W-:Y:S01]  /*e3c0*/  F2FP.BF16.F32.PACK_AB R8, R70, R67 ;  /* 0x000000434608723e */ /* 0x000fe200000010ff */
[----:B------:R-:W-:Y:S01]  /*e3d0*/  FADD.FTZ R142, R142, R191 ;  /* 0x000000bf8e8e7221 */ /* 0x000fe20000010000 */
[----:B------:R-:W-:-:S03]  /*e3e0*/  F2FP.BF16.F32.PACK_AB R10, R69, R68 ;  /* 0x00000044450a723e */ /* 0x000fc600000010ff */
[----:B------:R-:W-:-:S04]  /*e3f0*/  FADD.FTZ R142, R199, R142 ;  /* 0x0000008ec78e7221 */ /* 0x000fc80000010000 */
[----:B------:R-:W-:-:S04]  /*e400*/  FADD.FTZ R197, R197, R142 ;  /* 0x0000008ec5c57221 */ /* 0x000fc80000010000 */
[----:B------:R-:W-:-:S04]  /*e410*/  FADD.FTZ R197, R152, R197 ;  /* 0x000000c598c57221 */ /* 0x000fc80000010000 */
[----:B------:R-:W-:Y:S01]  /*e420*/  FADD.FTZ R158, R158, R197 ;  /* 0x000000c59e9e7221 */ /* 0x000fe20000010000 */
[----:B--2---:R-:W-:Y:S03]  /*e430*/  HMMA.16816.F32.BF16 R24, R8, R4, R24 ;  /* 0x000000040818723c */ /* 0x004fe60000041818 */
[----:B------:R-:W-:-:S04]  /*e440*/  FADD.FTZ R173, R173, R158 ;  /* 0x0000009eadad7221 */ /* 0x000fc80000010000 */
[----:B------:R-:W-:Y:S01]  /*e450*/  FADD.FTZ R160, R160, R173 ;  /* 0x000000ada0a07221 */ /* 0x000fe20000010000 */
[----:B------:R-:W-:Y:S01]  /*e460*/  HMMA.16816.F32.BF16 R20, R8, R6, R20 ;  /* 0x000000060814723c */ /* 0x000fe20000041814 */
[----:B------:R-:W1:Y:S02]  /*e470*/  LDSM.16.MT88.4 R4, [R209+0x8800] ;  /* 0x00880000d104783b */ /* 0x000e640000004200 */
        /* <DEDUP_REMOVED lines=12> */
[----:B----4-:R-:W-:Y:S01]  /*e540*/  F2FP.BF16.F32.PACK_AB R13, R86, R71 ;  /* 0x00000047560d723e */ /* 0x010fe200000010ff */
[----:B------:R-:W-:Y:S01]  /*e550*/  FADD.FTZ R35, R35, R34 ;  /* 0x0000002223237221 */ /* 0x000fe20000010000 */
[----:B------:R-:W-:Y:S01]  /*e560*/  FADD.FTZ R141, R141, R168 ;  /* 0x000000a88d8d7221 */ /* 0x000fe20000010000 */
[----:B------:R-:W-:Y:S01]  /*e570*/  F2FP.BF16.F32.PACK_AB R15, R83, R82 ;  /* 0x00000052530f723e */ /* 0x000fe200000010ff */
[--C-:B------:R-:W-:Y:S01]  /*e580*/  FFMA.FTZ R34, R74, UR4, -R92.reuse ;  /* 0x000000044a227c23 */ /* 0x100fe2000801085c */
[----:B------:R-:W-:Y:S01]  /*e590*/  FADD.FTZ R42, R42, R35 ;  /* 0x000000232a2a7221 */ /* 0x000fe20000010000 */
[----:B------:R-:W-:Y:S01]  /*e5a0*/  FADD.FTZ R174, R174, R141 ;  /* 0x0000008daeae7221 */ /* 0x000fe20000010000 */
[----:B------:R-:W-:Y:S01]  /*e5b0*/  F2FP.BF16.F32.PACK_AB R14, R81, R80 ;  /* 0x00000050510e723e */ /* 0x000fe200000010ff */
[----:B------:R-:W-:Y:S01]  /*e5c0*/  FFMA.FTZ R35, R75, UR4, -R92 ;  /* 0x000000044b237c23 */ /* 0x000fe2000801085c */
        /* <DEDUP_REMOVED lines=8> */
[----:B------:R-:W-:Y:S02]  /*e650*/  FADD.FTZ R41, R41, R176 ;  /* 0x000000b029297221 */ /* 0x000fe40000010000 */
[----:B------:R-:W4:Y:S01]  /*e660*/  MUFU.EX2 R42, R42 ;  /* 0x0000002a002a7308 */ /* 0x000f220000000800 */
[----:B------:R-:W-:Y:S01]  /*e670*/  FADD.FTZ R50, R50, R49 ;  /* 0x0000003132327221 */ /* 0x000fe20000010000 */
[----:B------:R-:W-:Y:S01]  /*e680*/  FADD.FTZ R32, R32, R41 ;  /* 0x0000002920207221 */ /* 0x000fe20000010000 */
[----:B-1----:R-:W-:Y:S01]  /*e690*/  HMMA.16816.F32.BF16 R24, R12, R4, R24 ;  /* 0x000000040c18723c */ /* 0x002fe20000041818 */
[----:B------:R-:W-:Y:S01]  /*e6a0*/  FFMA.FTZ R41, R77, UR4, -R98 ;  /* 0x000000044d297c23 */ /* 0x000fe20008010862 */
[----:B------:R-:W-:Y:S01]  /*e6b0*/  FADD.FTZ R50, R51, R50 ;  /* 0x0000003233327221 */ /* 0x000fe20000010000 */
[----:B------:R-:W-:Y:S01]  /*e6c0*/  FADD.FTZ R33, R33, R32 ;  /* 0x0000002021217221 */ /* 0x000fe20000010000 */
[----:B------:R-:W-:-:S02]  /*e6d0*/  FFMA.FTZ R32, R78, UR4, -R92 ;  /* 0x000000044e207c23 */ /* 0x000fc4000801085c */
        /* <DEDUP_REMOVED lines=10> */
[----:B--2---:R-:W-:Y:S01]  /*e780*/  HMMA.16816.F32.BF16 R36, R12, R8, R36 ;  /* 0x000000080c24723c */ /* 0x004fe20000041824 */
[----:B------:R-:W-:Y:S01]  /*e790*/  MUFU.EX2 R33, R33 ;  /* 0x0000002100217308 */ /* 0x000fe20000000800 */
[----:B------:R-:W-:Y:S01]  /*e7a0*/  FADD.FTZ R62, R62, R63 ;  /* 0x0000003f3e3e7221 */ /* 0x000fe20000010000 */
[----:B------:R-:W-:-:S02]  /*e7b0*/  FADD.FTZ R46, R46, R45 ;  /* 0x0000002d2e2e7221 */ /* 0x000fc40000010000 */
[----:B------:R-:W1:Y:S01]  /*e7c0*/  MUFU.EX2 R40, R40 ;  /* 0x0000002800287308 */ /* 0x000e620000000800 */
[----:B------:R-:W-:Y:S01]  /*e7d0*/  FADD.FTZ R9, R67, R62 ;  /* 0x0000003e43097221 */ /* 0x000fe20000010000 */
[----:B------:R-:W-:Y:S01]  /*e7e0*/  FADD.FTZ R47, R47, R46 ;  /* 0x0000002e2f2f7221 */ /* 0x000fe20000010000 */
[C---:B------:R-:W-:Y:S01]  /*e7f0*/  HMMA.16816.F32.BF16 R20, R12.reuse, R6, R20 ;  /* 0x000000060c14723c */ /* 0x040fe20000041814 */
[----:B---3--:R-:W-:Y:S01]  /*e800*/  F2FP.BF16.F32.PACK_AB R7, R35, R34 ;  /* 0x000000222307723e */ /* 0x008fe200000010ff */
[----:B------:R-:W-:Y:S01]  /*e810*/  FADD.FTZ R9, R70, R9 ;  /* 0x0000000946097221 */ /* 0x000fe20000010000 */
[----:B------:R-:W-:Y:S01]  /*e820*/  FADD.FTZ R4, R56, R47 ;  /* 0x0000002f38047221 */ /* 0x000fe20000010000 */
[----:B----4-:R-:W-:Y:S02]  /*e830*/  F2FP.BF16.F32.PACK_AB R6, R229, R42 ;  /* 0x0000002ae506723e */ /* 0x010fe400000010ff */
[----:B------:R-:W-:Y:S01]  /*e840*/  FADD.FTZ R68, R68, R9 ;  /* 0x0000000944447221 */ /* 0x000fe20000010000 */
[----:B------:R-:W-:Y:S01]  /*e850*/  FADD.FTZ R4, R59, R4 ;  /* 0x000000043b047221 */ /* 0x000fe20000010000 */
[----:B------:R-:W-:Y:S02]  /*e860*/  HMMA.16816.F32.BF16 R28, R12, R10, R28 ;  /* 0x0000000a0c1c723c */ /* 0x000fe4000004181c */
[----:B------:R-:W-:Y:S01]  /*e870*/  FADD.FTZ R69, R69, R68 ;  /* 0x0000004445457221 */ /* 0x000fe20000010000 */
[----:B------:R-:W-:Y:S01]  /*e880*/  FADD.FTZ R5, R57, R4 ;  /* 0x0000000439057221 */ /* 0x000fe20000010000 */
[----:B-1----:R-:W-:-:S02]  /*e890*/  F2FP.BF16.F32.PACK_AB R4, R41, R40 ;  /* 0x000000282904723e */ /* 0x002fc400000010ff */
[----:B------:R-:W-:Y:S01]  /*e8a0*/  FADD.FTZ R84, R84, R69 ;  /* 0x0000004554547221 */ /* 0x000fe20000010000 */
[----:B------:R-:W-:-:S03]  /*e8b0*/  FADD.FTZ R5, R58, R5 ;  /* 0x000000053a057221 */ /* 0x000fc60000010000 */
[----:B------:R-:W-:Y:S01]  /*e8c0*/  FADD.FTZ R85, R85, R84 ;  /* 0x0000005455557221 */ /* 0x000fe20000010000 */
[----:B------:R-:W-:Y:S01]  /*e8d0*/  FADD.FTZ R18, R18, R5 ;  /* 0x0000000512127221 */ /* 0x000fe20000010000 */
[----:B------:R-:W-:Y:S02]  /*e8e0*/  F2FP.BF16.F32.PACK_AB R5, R33, R32 ;  /* 0x000000202105723e */ /* 0x000fe400000010ff */
        /* <DEDUP_REMOVED lines=17> */
[----:B------:R-:W-:Y:S03]  /*ea00*/  HMMA.16816.F32.BF16 R136, R4, R138, R28 ;  /* 0x0000008a0488723c */ /* 0x000fe6000004181c */
[----:B------:R-:W-:-:S04]  /*ea10*/  FADD.FTZ R33, R33, R32 ;  /* 0x0000002021217221 */ /* 0x000fc80000010000 */
[----:B------:R-:W-:-:S04]  /*ea20*/  FADD.FTZ R34, R34, R33 ;  /* 0x0000002122227221 */ /* 0x000fc80000010000 */
[----:B------:R-:W-:Y:S01]  /*ea30*/  FADD.FTZ R228, R35, R34 ;  /* 0x0000002223e47221 */ /* 0x000fe20000010000 */
[----:B------:R-:W-:Y:S08]  /*ea40*/  @!P0 BRA `(.L_x_2301) ;  /* 0x0000005000988947 */ /* 0x000ff00003800000 */
        /* <DEDUP_REMOVED lines=10> */
[----:B------:R-:W-:-:S05]  /*eaf0*/  VIADD R14, R6, 0x100 ;  /* 0x00000100060e7836 */ /* 0x000fca0000000000 */
[----:B------:R-:W-:Y:S02]  /*eb00*/  IABS R10, R14 ;  /* 0x0000000e000a7213 */ /* 0x000fe40000000000 */
        /* <DEDUP_REMOVED lines=55> */
.L_x_2302:
[----:B------:R-:W-:Y:S01]  /*ee80*/  UMOV UR8, URZ ;  /* 0x000000ff00087c82 */ /* 0x000fe20008000000 */
[----:B------:R-:W-:Y:S01]  /*ee90*/  IMAD.SHL.U32 R4, R148, 0x100, RZ ;  /* 0x0000010094047824 */ /* 0x000fe200078e00ff */
[----:B------:R-:W-:-:S05]  /*eea0*/  IADD3 R5, P0, PT, RZ, -UR8, RZ ;  /* 0x80000008ff057c10 */ /* 0x000fca000ff1e0ff */
[----:B------:R-:W-:-:S05]  /*eeb0*/  IMAD.X R4, RZ, RZ, ~R4, P0 ;  /* 0x000000ffff047224 */ /* 0x000fca00000e0e04 */
[----:B------:R-:W-:-:S04]  /*eec0*/  SHF.R.S64 R5, R5, 0x1f, R4 ;  /* 0x0000001f05057819 */ /* 0x000fc80000001004 */
[----:B------:R-:W-:-:S04]  /*eed0*/  IADD3 R220, P0, PT, R5, R220, RZ ;  /* 0x000000dc05dc7210 */ /* 0x000fc80007f1e0ff */
[----:B------:R-:W-:-:S09]  /*eee0*/  LEA.HI.X.SX32 R221, R4, R221, 0x1, P0 ;  /* 0x000000dd04dd7211 */ /* 0x000fd200000f0eff */
.L_x_2303:
[C---:B------:R-:W-:Y:S01]  /*eef0*/  IMAD.SHL.U32 R5, R148.reuse, 0x40, RZ ;  /* 0x0000004094057824 */ /* 0x040fe200078e00ff */
[----:B------:R-:W-:Y:S01]  /*ef00*/  SHF.L.U64.HI R148, R148, 0x6, R149 ;  /* 0x0000000694947819 */ /* 0x000fe20000010295 */
[----:B------:R-:W-:Y:S01]  /*ef10*/  @!PT LDS RZ, [RZ] ;  /* 0x00000000fffff984 */ /* 0x000fe20000000800 */
[----:B------:R-:W-:Y:S01]  /*ef20*/  @!PT LDS RZ, [RZ] ;  /* 0x00000000fffff984 */ /* 0x000fe20000000800 */
[----:B------:R-:W-:Y:S01]  /*ef30*/  @!PT LDS RZ, [RZ] ;  /* 0x00000000fffff984 */ /* 0x000fe20000000800 */
[----:B------:R-:W-:Y:S01]  /*ef40*/  LDGSTS.E.BYPASS.LTC128B.128 [R52+0x5000], desc[UR6][R220.64] ;  /* 0x05000000dc347fae */ /* 0x000fe2000b981a06 */
[----:B------:R-:W-:Y:S01]  /*ef50*/  IMAD R67, R64, 0x100, R151 ;  /* 0x0000010040437824 */ /* 0x000fe200078e0297 */
[----:B------:R-:W-:Y:S02]  /*ef60*/  LOP3.LUT R65, R65, 0xfffffffd, RZ, 0xc0, !PT ;  /* 0xfffffffd41417812 */ /* 0x000fe400078ec0ff */
        /* <DEDUP_REMOVED lines=19> */
[----:B------:R-:W-:Y:S01]  /*f0a0*/  LDGSTS.E.BYPASS.LTC128B.128 [R52+0x8000], desc[UR6][R20.64] ;  /* 0x0800000014347fae */ /* 0x000fe2000b981a06 */
[----:B------:R-:W-:-:S03]  /*f0b0*/  VIADD R148, R67, 0xfffffe00 ;  /* 0xfffffe0043947836 */ /* 0x000fc60000000000 */
[----:B------:R3:W-:Y:S02]  /*f0c0*/  LDGSTS.E.BYPASS.LTC128B.128 [R52+0x8800], desc[UR6][R22.64] ;  /* 0x0880000016347fae */ /* 0x0007e4000b981a06 */
[C---:B------:R-:W-:Y:S02]  /*f0d0*/  ISETP.GE.AND P2, PT, R148.reuse, R3, PT ;  /* 0x000000039400720c */ /* 0x040fe40003f46270 */
[----:B------:R-:W-:Y:S01]  /*f0e0*/  LDSM.16.M88.4 R12, [R212] ;  /* 0x00000000d40c783b */ /* 0x000fe20000000200 */
[----:B------:R-:W-:Y:S01]  /*f0f0*/  ISETP.GE.AND P0, PT, R148, R53, PT ;  /* 0x000000359400720c */ /* 0x000fe20003f06270 */
[----:B------:R-:W-:Y:S02]  /*f100*/  VIADD R148, R67, 0xfffffe01 ;  /* 0xfffffe0143947836 */ /* 0x000fe40000000000 */
[----:B-1----:R-:W2:Y:S03]  /*f110*/  LDSM.16.M88.4 R4, [R210+0x1000] ;  /* 0x00100000d204783b */ /* 0x002ea60000000200 */
[C---:B------:R-:W-:Y:S01]  /*f120*/  ISETP.GE.AND P1, PT, R148.reuse, R3, PT ;  /* 0x000000039400720c */ /* 0x040fe20003f26270 */
[----:B------:R-:W-:Y:S01]  /*f130*/  LDSM.16.M88.4 R168, [R211] ;  /* 0x00000000d3a8783b */ /* 0x000fe20000000200 */
[----:B------:R-:W-:-:S03]  /*f140*/  ISETP.GE.AND P3, PT, R148, R53, PT ;  /* 0x000000359400720c */ /* 0x000fc60003f66270 */
        /* <DEDUP_REMOVED lines=20> */
[----:B------:R-:W3:Y:S03]  /*f290*/  LDSM.16.M88.4 R160, [R210+0x4c00] ;  /* 0x004c0000d2a0783b */ /* 0x000ee60000000200 */
[----:B------:R-:W-:Y:S01]  /*f2a0*/  ISETP.GE.AND P6, PT, R172, R3, PT ;  /* 0x00000003ac00720c */ /* 0x000fe20003fc6270 */
[----:B------:R-:W3:Y:S01]  /*f2b0*/  LDSM.16.M88.4 R164, [R150+0x1400] ;  /* 0x0014000096a4783b */ /* 0x000ee20000000200 */
[C---:B----4-:R-:W-:Y:S03]  /*f2c0*/  HMMA.16816.F32.BF16 R128, R12.reuse, R124, RZ ;  /* 0x0000007c0c80723c */ /* 0x050fe600000418ff */
[----:B------:R-:W0:Y:S05]  /*f2d0*/  LDGDEPBAR ;  /* 0x00000000000079af */ /* 0x000e2a0000000000 */
[C---:B-----5:R-:W-:Y:S03]  /*f2e0*/  HMMA.16816.F32.BF16 R120, R12.reuse, R116, RZ ;  /* 0x000000740c78723c */ /* 0x060fe600000418ff */
[----:B------:R-:W-:Y:S01]  /*f2f0*/  FSEL R149, R8, -INF , !P2 ;  /* 0xff80000008957808 */ /* 0x000fe20005000000 */
[C---:B------:R-:W-:Y:S01]  /*f300*/  VIADD R8, R67.reuse, 0xfffffe11 ;  /* 0xfffffe1143087836 */ /* 0x040fe20000000000 */
[----:B------:R-:W-:Y:S01]  /*f310*/  ISETP.GE.AND P2, PT, R172, R53, PT ;  /* 0x00000035ac00720c */ /* 0x000fe20003f46270 */
[----:B------:R-:W-:Y:S01]  /*f320*/  VIADD R172, R67, 0xfffffe10 ;  /* 0xfffffe1043ac7836 */ /* 0x000fe20000000000 */
[----:B------:R-:W-:Y:S01]  /*f330*/  @P6 LOP3.LUT R65, R65, 0x2, RZ, 0xfc, !PT ;  /* 0x0000000241416812 */ /* 0x000fe200078efcff */
[----:B------:R-:W-:Y:S01]  /*f340*/  HMMA.16816.F32.BF16 R112, R12, R108, RZ ;  /* 0x0000006c0c70723c */ /* 0x000fe200000418ff */
[----:B------:R-:W-:Y:S01]  /*f350*/  FSEL R151, R10, -INF , !P0 ;  /* 0xff8000000a977808 */ /* 0x000fe20004000000 */
[----:B------:R-:W-:Y:S01]  /*f360*/  VIADD R10, R67, 0xfffffe21 ;  /* 0xfffffe21430a7836 */ /* 0x000fe20000000000 */
[----:B------:R-:W-:-:S02]  /*f370*/  ISETP.GE.AND P6, PT, R172, R3, PT ;  /* 0x00000003ac00720c */ /* 0x000fc40003fc6270 */
[----:B------:R-:W-:Y:S02]  /*f380*/  ISETP.GE.AND P0, PT, R172, R53, PT ;  /* 0x00000035ac00720c */ /* 0x000fe40003f06270 */
[----:B------:R-:W-:Y:S01]  /*f390*/  LOP3.LUT R65, R65, 0xfffffffe, RZ, 0xc0, !PT ;  /* 0xfffffffe41417812 */ /* 0x000fe200078ec0ff */
[C---:B------:R-:W-:Y:S01]  /*f3a0*/  HMMA.16816.F32.BF16 R104, R12.reuse, R100, RZ ;  /* 0x000000640c68723c */ /* 0x040fe200000418ff */
[----:B------:R-:W-:Y:S02]  /*f3b0*/  FSEL R148, R9, -INF , !P1 ;  /* 0xff80000009947808 */ /* 0x000fe40004800000 */
[----:B------:R-:W-:Y:S02]  /*f3c0*/  @P2 LOP3.LUT R65, R65, 0x1, RZ, 0xfc, !PT ;  /* 0x0000000141412812 */ /* 0x000fe400078efcff */
[C---:B------:R-:W-:Y:S02]  /*f3d0*/  ISETP.GE.AND P1, PT, R8.reuse, R3, PT ;  /* 0x000000030800720c */ /* 0x040fe40003f26270 */
[----:B------:R-:W-:Y:S01]  /*f3e0*/  ISETP.GE.AND P2, PT, R8, R53, PT ;  /* 0x000000350800720c */ /* 0x000fe20003f46270 */
[----:B------:R-:W-:Y:S01]  /*f3f0*/  HMMA.16816.F32.BF16 R96, R12, R92, RZ ;  /* 0x0000005c0c60723c */ /* 0x000fe200000418ff */
[----:B------:R-:W-:-:S07]  /*f400*/  VIADD R8, R67, 0xfffffe19 ;  /* 0xfffffe1943087836 */ /* 0x000fce0000000000 */
        /* <DEDUP_REMOVED lines=27> */
[C---:B------:R-:W-:Y:S02]  /*f5c0*/  ISETP.GE.AND P4, PT, R174.reuse, R3, PT ;  /* 0x00000003ae00720c */ /* 0x040fe40003f86270 */
[----:B------:R-:W-:Y:S01]  /*f5d0*/  ISETP.GE.AND P5, PT, R174, R53, PT ;  /* 0x00000035ae00720c */ /* 0x000fe20003fa6270 */
[----:B------:R-:W-:Y:S01]  /*f5e0*/  HMMA.16816.F32.BF16 R156, R168, R164, R156 ;  /* 0x000000a4a89c723c */ /* 0x000fe2000004189c */
[----:B------:R-:W2:Y:S01]  /*f5f0*/  LDSM.16.M88.4 R172, [R150+0x1c00] ;  /* 0x001c000096ac783b */ /* 0x000ea20000000200 */
[----:B------:R-:W-:-:S06]  /*f600*/  FSEL R164, R11, -INF , !P3 ;  /* 0xff8000000ba47808 */ /* 0x000fcc0005800000 */
[----:B------:R-:W-:Y:S02]  /*f610*/  HMMA.16816.F32.BF16 R152, R168, R166, R152 ;  /* 0x000000a6a898723c */ /* 0x000fe40000041898 */
[----:B------:R-:W-:Y:S01]  /*f620*/  FSEL R165, R4, -INF , !P4 ;  /* 0xff80000004a57808 */ /* 0x000fe20006000000 */
[----:B------:R-:W-:Y:S01]  /*f630*/  VIADD R4, R67, 0xfffffe18 ;  /* 0xfffffe1843047836 */ /* 0x000fe20000000000 */
[C---:B------:R-:W-:Y:S02]  /*f640*/  LOP3.LUT P4, RZ, R65.reuse, 0x2, RZ, 0xc0, !PT ;  /* 0x0000000241ff7812 */ /* 0x040fe4000788c0ff */
[----:B------:R-:W-:Y:S02]  /*f650*/  FSEL R166, R6, -INF , !P5 ;  /* 0xff80000006a67808 */ /* 0x000fe40006800000 */
[----:B------:R-:W-:Y:S02]  /*f660*/  LOP3.LUT P5, RZ, R65, 0x1, RZ, 0xc0, !PT ;  /* 0x0000000141ff7812 */ /* 0x000fe400078ac0ff */
[----:B------:R-:W-:-:S02]  /*f670*/  FSEL R176, R5, -INF , !P4 ;  /* 0xff80000005b07808 */ /* 0x000fc40006000000 */
[C---:B------:R-:W-:Y:S02]  /*f680*/  ISETP.GE.AND P3, PT, R4.reuse, R3, PT ;  /* 0x000000030400720c */ /* 0x040fe40003f66270 */
[----:B------:R-:W-:Y:S01]  /*f690*/  ISETP.GE.AND P4, PT, R4, R53, PT ;  /* 0x000000350400720c */ /* 0x000fe20003f86270 */
[----:B------:R-:W-:Y:S01]  /*f6a0*/  VIADD R4, R67, 0xfffffe20 ;  /* 0xfffffe2043047836 */ /* 0x000fe20000000000 */
[----:B------:R-:W-:Y:S01]  /*f6b0*/  FSEL R65, R7, -INF , !P5 ;  /* 0xff80000007417808 */ /* 0x000fe20006800000 */
[----:B-1----:R-:W-:Y:S01]  /*f6c0*/  HMMA.16816.F32.BF16 R128, R168, R160, R128 ;  /* 0x000000a0a880723c */ /* 0x002fe20000041880 */
[----:B------:R-:W-:Y:S01]  /*f6d0*/  ISETP.GE.AND P5, PT, R8, R3, PT ;  /* 0x000000030800720c */ /* 0x000fe20003fa6270 */
[----:B------:R-:W-:Y:S01]  /*f6e0*/  VIADD R160, R67, 0xfffffe29 ;  /* 0xfffffe2943a07836 */ /* 0x000fe20000000000 */
[----:B------:R-:W-:Y:S02]  /*f6f0*/  FSEL R156, R156, -INF , !P6 ;  /* 0xff8000009c9c7808 */ /* 0x000fe40007000000 */
[----:B------:R-:W-:-:S02]  /*f700*/  ISETP.GE.AND P6, PT, R8, R53, PT ;  /* 0x000000350800720c */ /* 0x000fc40003fc6270 */
[----:B------:R-:W-:Y:S01]  /*f710*/  P2R R8, PR, RZ, 0x20 ;  /* 0x00000020ff087803 */ /* 0x000fe20000000000 */
[C---:B------:R-:W-:Y:S01]  /*f720*/  HMMA.16816.F32.BF16 R124, R168.reuse, R162, R124 ;  /* 0x000000a2a87c723c */ /* 0x040fe2000004187c */
[----:B------:R-:W-:Y:S02]  /*f730*/  FSEL R158, R158, -INF , !P0 ;  /* 0xff8000009e9e7808 */ /* 0x000fe40004000000 */
[C---:B------:R-:W-:Y:S02]  /*f740*/  ISETP.GE.AND P5, PT, R4.reuse, R3, PT ;  /* 0x000000030400720c */ /* 0x040fe40003fa6270 */
[----:B------:R-:W-:Y:S02]  /*f750*/  ISETP.GE.AND P0, PT, R4, R53, PT ;  /* 0x000000350400720c */ /* 0x000fe40003f06270 */
[----:B------:R-:W1:Y:S01]  /*f760*/  LDSM.16.M88.4 R4, [R150+0x2000] ;  /* 0x002000009604783b */ /* 0x000e620000000200 */
[----:B------:R-:W-:Y:S01]  /*f770*/  FSEL R157, R157, -INF , !P1 ;  /* 0xff8000009d9d7808 */ /* 0x000fe20004800000 */
[----:B--2---:R-:W-:Y:S01]  /*f780*/  HMMA.16816.F32.BF16 R120, R168, R172, R120 ;  /* 0x000000aca878723c */ /* 0x004fe20000041878 */
[----:B------:R-:W-:Y:S01]  /*f790*/  FSEL R159, R159, -INF , !P2 ;  /* 0xff8000009f9f7808 */ /* 0x000fe20005000000 */
[----:B------:R-:W-:Y:S01]  /*f7a0*/  VIADD R172, R67, 0xfffffe31 ;  /* 0xfffffe3143ac7836 */ /* 0x000fe20000000000 */
[----:B------:R-:W-:-:S02]  /*f7b0*/  ISETP.GE.AND P1, PT, R10, R3, PT ;  /* 0x000000030a00720c */ /* 0x000fc40003f26270 */
[----:B------:R-:W-:Y:S01]  /*f7c0*/  ISETP.GE.AND P2, PT, R10, R53, PT ;  /* 0x000000350a00720c */ /* 0x000fe20003f46270 */
[C---:B------:R-:W-:Y:S01]  /*f7d0*/  VIADD R10, R67.reuse, 0xfffffe28 ;  /* 0xfffffe28430a7836 */ /* 0x040fe20000000000 */
[----:B------:R-:W-:Y:S01]  /*f7e0*/  FSEL R154, R154, -INF , !P4 ;  /* 0xff8000009a9a7808 */ /* 0x000fe20006000000 */
[----:B------:R-:W-:Y:S01]  /*f7f0*/  HMMA.16816.F32.BF16 R116, R168, R174, R116 ;  /* 0x000000aea874723c */ /* 0x000fe20000041874 */
[----:B------:R-:W-:Y:S01]  /*f800*/  ISETP.NE.AND P4, PT, R8, RZ, PT ;  /* 0x000000ff0800720c */ /* 0x000fe20003f85270 */
[----:B------:R-:W-:Y:S01]  /*f810*/  VIADD R8, R67, 0xfffffe30 ;  /* 0xfffffe3043087836 */ /* 0x000fe20000000000 */
[----:B------:R-:W-:Y:S02]  /*f820*/  FSEL R155, R155, -INF , !P6 ;  /* 0xff8000009b9b7808 */ /* 0x000fe40007000000 */
[----:B------:R-:W-:Y:S02]  /*f830*/  ISETP.GE.AND P6, PT, R160, R3, PT ;  /* 0x00000003a000720c */ /* 0x000fe40003fc6270 */
[----:B------:R-:W-:-:S02]  /*f840*/  FSEL R152, R152, -INF , !P3 ;  /* 0xff80000098987808 */ /* 0x000fc40005800000 */
[----:B------:R-:W-:Y:S02]  /*f850*/  FSEL R153, R153, -INF , !P4 ;  /* 0xff80000099997808 */ /* 0x000fe40006000000 */
[C---:B------:R-:W-:Y:S02]  /*f860*/  ISETP.GE.AND P3, PT, R10.reuse, R3, PT ;  /* 0x000000030a00720c */ /* 0x040fe40003f66270 */
[----:B------:R-:W-:Y:S02]  /*f870*/  ISETP.GE.AND P4, PT, R10, R53, PT ;  /* 0x000000350a00720c */ /* 0x000fe40003f86270 */
[----:B------:R-:W-:Y:S02]  /*f880*/  FSEL R128, R128, -INF , !P5 ;  /* 0xff80000080807808 */ /* 0x000fe40006800000 */
[----:B------:R-:W-:Y:S02]  /*f890*/  P2R R162, PR, RZ, 0x40 ;  /* 0x00000040ffa27803 */ /* 0x000fe40000000000 */
[----:B------:R-:W-:-:S02]  /*f8a0*/  FSEL R130, R130, -INF , !P0 ;  /* 0xff80000082827808 */ /* 0x000fc40004000000 */
[C---:B------:R-:W-:Y:S02]  /*f8b0*/  ISETP.GE.AND P5, PT, R8.reuse, R3, PT ;  /* 0x000000030800720c */ /* 0x040fe40003fa6270 */
[-C--:B------:R-:W-:Y:S02]  /*f8c0*/  ISETP.GE.AND P0, PT, R8, R53.reuse, PT ;  /* 0x000000350800720c */ /* 0x080fe40003f06270 */
[----:B------:R-:W-:Y:S01]  /*f8d0*/  ISETP.GE.AND P6, PT, R160, R53, PT ;  /* 0x00000035a000720c */ /* 0x000fe20003fc6270 */
[----:B------:R-:W2:Y:S01]  /*f8e0*/  LDSM.16.M88.4 R8, [R150+0x2400] ;  /* 0x002400009608783b */ /* 0x000ea20000000200 */
[----:B------:R-:W-:Y:S01]  /*f8f0*/  FSEL R160, R124, -INF , !P3 ;  /* 0xff8000007ca07808 */ /* 0x000fe20005800000 */
[C---:B------:R-:W-:Y:S01]  /*f900*/  VIADD R124, R67.reuse, 0xfffffe38 ;  /* 0xfffffe38437c7836 */ /* 0x040fe20000000000 */
[----:B------:R-:W-:Y:S01]  /*f910*/  FSEL R161, R126, -INF , !P4 ;  /* 0xff8000007ea17808 */ /* 0x000fe20006000000 */
[----:B-1----:R-:W-:Y:S01]  /*f920*/  HMMA.16816.F32.BF16 R112, R168, R4, R112 ;  /* 0x00000004a870723c */ /* 0x002fe20000041870 */
[----:B------:R-:W-:Y:S01]  /*f930*/  ISETP.NE.AND P4, PT, R162, RZ, PT ;  /* 0x000000ffa200720c */ /* 0x000fe20003f85270 */
[----:B------:R-:W-:Y:S01]  /*f940*/  VIADD R4, R67, 0xfffffe41 ;  /* 0xfffffe4143047836 */ /* 0x000fe20000000000 */
[----:B------:R-:W-:-:S02]  /*f950*/  ISETP.GE.AND P3, PT, R124, R3, PT ;  /* 0x000000037c00720c */ /* 0x000fc40003f66270 */
[----:B------:R-:W-:Y:S02]  /*f960*/  FSEL R163, R125, -INF , !P4 ;  /* 0xff8000007da37808 */ /* 0x000fe40006000000 */
[----:B------:R-:W-:Y:S01]  /*f970*/  ISETP.GE.AND P4, PT, R124, R53, PT ;  /* 0x000000357c00720c */ /* 0x000fe20003f86270 */
[----:B------:R-:W-:Y:S01]  /*f980*/  VIADD R124, R67, 0xfffffe40 ;  /* 0xfffffe40437c7836 */ /* 0x000fe20000000000 */
[----:B------:R-:W-:Y:S01]  /*f990*/  FSEL R129, R129, -INF , !P1 ;  /* 0xff80000081817808 */ /* 0x000fe20004800000 */
[----:B------:R-:W-:Y:S01]  /*f9a0*/  HMMA.16816.F32.BF16 R108, R168, R6, R108 ;  /* 0x00000006a86c723c */ /* 0x000fe2000004186c */
[----:B------:R-:W-:Y:S01]  /*f9b0*/  FSEL R131, R131, -INF , !P2 ;  /* 0xff80000083837808 */ /* 0x000fe20005000000 */
[C---:B------:R-:W-:Y:S01]  /*f9c0*/  VIADD R6, R67.reuse, 0xfffffe49 ;  /* 0xfffffe4943067836 */ /* 0x040fe20000000000 */
[C---:B------:R-:W-:Y:S02]  /*f9d0*/  ISETP.GE.AND P1, PT, R172.reuse, R3, PT ;  /* 0x00000003ac00720c */ /* 0x040fe40003f26270 */
[----:B------:R-:W-:Y:S01]  /*f9e0*/  ISETP.GE.AND P2, PT, R172, R53, PT ;  /* 0x00000035ac00720c */ /* 0x000fe20003f46270 */
[----:B------:R-:W-:Y:S01]  /*f9f0*/  VIADD R172, R67, 0xfffffe39 ;  /* 0xfffffe3943ac7836 */ /* 0x000fe20000000000 */
[----:B------:R-:W-:-:S02]  /*fa00*/  FSEL R120, R120, -INF , !P5 ;  /* 0xff80000078787808 */ /* 0x000fc40006800000 */
[----:B------:R-:W-:Y:S02]  /*fa10*/  FSEL R122, R122, -INF , !P0 ;  /* 0xff8000007a7a7808 */ /* 0x000fe40004000000 */
[----:B------:R-:W-:Y:S02]  /*fa20*/  FSEL R162, R127, -INF , !P6 ;  /* 0xff8000007fa27808 */ /* 0x000fe40007000000 */
[C---:B------:R-:W-:Y:S02]  /*fa30*/  ISETP.GE.AND P5, PT, R124.reuse, R3, PT ;  /* 0x000000037c00720c */ /* 0x040fe40003fa6270 */
[----:B------:R-:W-:Y:S02]  /*fa40*/  ISETP.GE.AND P0, PT, R124, R53, PT ;  /* 0x000000357c00720c */ /* 0x000fe40003f06270 */
[----:B------:R-:W1:Y:S01]  /*fa50*/  LDSM.16.M88.4 R124, [R150+0x2800] ;  /* 0x00280000967c783b */ /* 0x000e620000000200 */
[----:B------:R-:W-:Y:S02]  /*fa60*/  ISETP.GE.AND P6, PT, R172, R3, PT ;  /* 0x00000003ac00720c */ /* 0x000fe40003fc6270 */
[----:B------:R-:W-:-:S02]  /*fa70*/  FSEL R121, R121, -INF , !P1 ;  /* 0xff80000079797808 */ /* 0x000fc40004800000 */
[----:B------:R-:W-:Y:S02]  /*fa80*/  P2R R167, PR, RZ, 0x40 ;  /* 0x00000040ffa77803 */ /* 0x000fe40000000000 */
[----:B------:R-:W-:Y:S02]  /*fa90*/  FSEL R123, R123, -INF , !P2 ;  /* 0xff8000007b7b7808 */ /* 0x000fe40005000000 */
[C---:B------:R-:W-:Y:S01]  /*faa0*/  ISETP.GE.AND P1, PT, R4.reuse, R3, PT ;  /* 0x000000030400720c */ /* 0x040fe20003f26270 */
[----:B--2---:R-:W-:Y:S01]  /*fab0*/  HMMA.16816.F32.BF16 R104, R168, R8, R104 ;  /* 0x00000008a868723c */ /* 0x004fe20000041868 */
[----:B------:R-:W-:Y:S01]  /*fac0*/  ISETP.GE.AND P2, PT, R4, R53, PT ;  /* 0x000000350400720c */ /* 0x000fe20003f46270 */
[C---:B------:R-:W-:Y:S01]  /*fad0*/  VIADD R4, R67.reuse, 0xfffffe48 ;  /* 0xfffffe4843047836 */ /* 0x040fe20000000000 */
[----:B------:R-:W-:Y:S01]  /*fae0*/  FSEL R118, R118, -INF , !P4 ;  /* 0xff80000076767808 */ /* 0x000fe20006000000 */
[----:B------:R-:W-:Y:S01]  /*faf0*/  VIADD R8, R67, 0xfffffe51 ;  /* 0xfffffe5143087836 */ /* 0x000fe20000000000 */
[----:B------:R-:W-:-:S02]  /*fb00*/  ISETP.NE.AND P4, PT, R167, RZ, PT ;  /* 0x000000ffa700720c */ /* 0x000fc40003f85270 */
[----:B------:R-:W-:Y:S01]  /*fb10*/  ISETP.GE.AND P6, PT, R172, R53, PT ;  /* 0x00000035ac00720c */ /* 0x000fe20003fc6270 */
[----:B------:R-:W-:Y:S01]  /*fb20*/  HMMA.16816.F32.BF16 R100, R168, R10, R100 ;  /* 0x0000000aa864723c */ /* 0x000fe20000041864 */
[----:B------:R-:W-:Y:S01]  /*fb30*/  FSEL R116, R116, -INF , !P3 ;  /* 0xff80000074747808 */ /* 0x000fe20005800000 */
[----:B------:R-:W-:Y:S01]  /*fb40*/  VIADD R10, R67, 0xfffffe59 ;  /* 0xfffffe59430a7836 */ /* 0x000fe20000000000 */
[----:B------:R-:W-:Y:S01]  /*fb50*/  FSEL R117, R117, -INF , !P4 ;  /* 0xff80000075757808 */ /* 0x000fe20006000000 */
[C---:B------:R-:W-:Y:S01]  /*fb60*/  VIADD R172, R67.reuse, 0xfffffe61 ;  /* 0xfffffe6143ac7836 */ /* 0x040fe20000000000 */
[C---:B------:R-:W-:Y:S02]  /*fb70*/  ISETP.GE.AND P3, PT, R4.reuse, R3, PT ;  /* 0x000000030400720c */ /* 0x040fe40003f66270 */
[----:B------:R-:W-:Y:S01]  /*fb80*/  ISETP.GE.AND P4, PT, R4, R53, PT ;  /* 0x000000350400720c */ /* 0x000fe20003f86270 */
[----:B------:R-:W-:Y:S01]  /*fb90*/  VIADD R4, R67, 0xfffffe50 ;  /* 0xfffffe5043047836 */ /* 0x000fe20000000000 */
[----:B------:R-:W-:-:S02]  /*fba0*/  FSEL R119, R119, -INF , !P6 ;  /* 0xff80000077777808 */ /* 0x000fc40007000000 */
[----:B------:R-:W-:Y:S02]  /*fbb0*/  ISETP.GE.AND P6, PT, R6, R3, PT ;  /* 0x000000030600720c */ /* 0x000fe40003fc6270 */
[----:B------:R-:W-:Y:S02]  /*fbc0*/  FSEL R112, R112, -INF , !P5 ;  /* 0xff80000070707808 */ /* 0x000fe40006800000 */
[----:B------:R-:W-:Y:S02]  /*fbd0*/  P2R R167, PR, RZ, 0x40 ;  /* 0x00000040ffa77803 */ /* 0x000fe40000000000 */
[----:B------:R-:W-:Y:S02]  /*fbe0*/  FSEL R114, R114, -INF , !P0 ;  /* 0xff80000072727808 */ /* 0x000fe40004000000 */
[----:B------:R-:W-:Y:S02]  /*fbf0*/  ISETP.GE.AND P6, PT, R6, R53, PT ;  /* 0x000000350600720c */ /* 0x000fe40003fc6270 */
[C---:B------:R-:W-:Y:S01]  /*fc00*/  ISETP.GE.AND P5, PT, R4.reuse, R3, PT ;  /* 0x000000030400720c */ /* 0x040fe20003fa6270 */
[----:B-1----:R-:W-:Y:S01]  /*fc10*/  HMMA.16816.F32.BF16 R96, R168, R124, R96 ;  /* 0x0000007ca860723c */ /* 0x002fe20000041860 */
[----:B------:R-:W-:-:S02]  /*fc20*/  ISETP.GE.AND P0, PT, R4, R53, PT ;  /* 0x000000350400720c */ /* 0x000fc40003f06270 */
[----:B------:R-:W1:Y:S01]  /*fc30*/  LDSM.16.M88.4 R4, [R150+0x2c00] ;  /* 0x002c00009604783b */ /* 0x000e620000000200 */
[----:B------:R-:W-:Y:S02]  /*fc40*/  FSEL R113, R113, -INF , !P1 ;  /* 0xff80000071717808 */ /* 0x000fe40004800000 */
[----:B------:R-:W-:Y:S02]  /*fc50*/  FSEL R115, R115, -INF , !P2 ;  /* 0xff80000073737808 */ /* 0x000fe40005000000 */
[C---:B------:R-:W-:Y:S01]  /*fc60*/  ISETP.GE.AND P1, PT, R8.reuse, R3, PT ;  /* 0x000000030800720c */ /* 0x040fe20003f26270 */
[----:B------:R-:W-:Y:S01]  /*fc70*/  HMMA.16816.F32.BF16 R92, R168, R126, R92 ;  /* 0x0000007ea85c723c */ /* 0x000fe2000004185c */
[----:B------:R-:W-:Y:S01]  /*fc80*/  ISETP.GE.AND P2, PT, R8, R53, PT ;  /* 0x000000350800720c */ /* 0x000fe20003f46270 */
[----:B------:R-:W-:Y:S01]  /*fc90*/  VIADD R8, R67, 0xfffffe58 ;  /* 0xfffffe5843087836 */ /* 0x000fe20000000000 */
[----:B------:R-:W-:Y:S02]  /*fca0*/  FSEL R110, R110, -INF , !P4 ;  /* 0xff8000006e6e7808 */ /* 0x000fe40006000000 */
[----:B------:R-:W-:-:S02]  /*fcb0*/  ISETP.NE.AND P4, PT, R167, RZ, PT ;  /* 0x000000ffa700720c */ /* 0x000fc40003f85270 */
[----:B------:R-:W-:Y:S02]  /*fcc0*/  FSEL R108, R108, -INF , !P3 ;  /* 0xff8000006c6c7808 */ /* 0x000fe40005800000 */
[----:B------:R-:W-:Y:S02]  /*fcd0*/  FSEL R109, R109, -INF , !P4 ;  /* 0xff8000006d6d7808 */ /* 0x000fe40006000000 */
[C---:B------:R-:W-:Y:S02]  /*fce0*/  ISETP.GE.AND P3, PT, R8.reuse, R3, PT ;  /* 0x000000030800720c */ /* 0x040fe40003f66270 */
[----:B------:R-:W-:Y:S01]  /*fcf0*/  ISETP.GE.AND P4, PT, R8, R53, PT ;  /* 0x000000350800720c */ /* 0x000fe20003f86270 */
[----:B------:R-:W-:Y:S01]  /*fd00*/  VIADD R8, R67, 0xfffffe60 ;  /* 0xfffffe6043087836 */ /* 0x000fe20000000000 */
[----:B------:R-:W-:Y:S02]  /*fd10*/  FSEL R111, R111, -INF , !P6 ;  /* 0xff8000006f6f7808 */ /* 0x000fe40007000000 */
[----:B------:R-:W-:-:S02]  /*fd20*/  ISETP.GE.AND P6, PT, R10, R3, PT ;  /* 0x000000030a00720c */ /* 0x000fc40003fc6270 */
[----:B------:R-:W-:Y:S02]  /*fd30*/  FSEL R104, R104, -INF , !P5 ;  /* 0xff80000068687808 */ /* 0x000fe40006800000 */
[----:B------:R-:W-:Y:S02]  /*fd40*/  P2R R167, PR, RZ, 0x40 ;  /* 0x00000040ffa77803 */ /* 0x000fe40000000000 */
[----:B------:R-:W-:Y:S02]  /*fd50*/  FSEL R106, R106, -INF , !P0 ;  /* 0xff8000006a6a7808 */ /* 0x000fe40004000000 */
[----:B------:R-:W-:Y:S02]  /*fd60*/  ISETP.GE.AND P6, PT, R10, R53, PT ;  /* 0x000000350a00720c */ /* 0x000fe40003fc6270 */
[C---:B------:R-:W-:Y:S02]  /*fd70*/  ISETP.GE.AND P5, PT, R8.reuse, R3, PT ;  /* 0x000000030800720c */ /* 0x040fe40003fa6270 */
[----:B------:R-:W-:-:S02]  /*fd80*/  ISETP.GE.AND P0, PT, R8, R53, PT ;  /* 0x000000350800720c */ /* 0x000fc40003f06270 */
[----:B------:R-:W2:Y:S01]  /*fd90*/  LDSM.16.M88.4 R8, [R150+0x3000] ;  /* 0x003000009608783b */ /* 0x000ea20000000200 */
[----:B------:R-:W-:Y:S01]  /*fda0*/  FSEL R124, R100, -INF , !P3 ;  /* 0xff800000647c7808 */ /* 0x000fe20005800000 */
[----:B------:R-:W-:Y:S01]  /*fdb0*/  VIADD R100, R67, 0xfffffe68 ;  /* 0xfffffe6843647836 */ /* 0x000fe20000000000 */
[----:B------:R-:W-:Y:S01]  /*fdc0*/  FSEL R125, R102, -INF , !P4 ;  /* 0xff800000667d7808 */ /* 0x000fe20006000000 */
[C---:B-1----:R-:W-:Y:S01]  /*fdd0*/  HMMA.16816.F32.BF16 R88, R168.reuse, R4, R88 ;  /* 0x00000004a858723c */ /* 0x042fe20000041858 */
[----:B------:R-:W-:Y:S01]  /*fde0*/  ISETP.NE.AND P4, PT, R167, RZ, PT ;  /* 0x000000ffa700720c */ /* 0x000fe20003f85270 */
[----:B------:R-:W-:Y:S01]  /*fdf0*/  VIADD R4, R67, 0xfffffe71 ;  /* 0xfffffe7143047836 */ /* 0x000fe20000000000 */
[C---:B------:R-:W-:Y:S02]  /*fe00*/  ISETP.GE.AND P3, PT, R100.reuse, R3, PT ;  /* 0x000000036400720c */ /* 0x040fe40003f66270 */
[----:B------:R-:W-:Y:S02]  /*fe10*/  FSEL R127, R101, -INF , !P4 ;  /* 0xff800000657f7808 */ /* 0x000fe40006000000 */
[----:B------:R-:W-:Y:S01]  /*fe20*/  ISETP.GE.AND P4, PT, R100, R53, PT ;  /* 0x000000356400720c */ /* 0x000fe20003f86270 */
[----:B------:R-:W-:Y:S01]  /*fe30*/  VIADD R100, R67, 0xfffffe70 ;  /* 0xfffffe7043647836 */ /* 0x000fe20000000000 */
[----:B------:R-:W-:Y:S01]  /*fe40*/  FSEL R105, R105, -INF , !P1 ;  /* 0xff80000069697808 */ /* 0x000fe20004800000 */
[----:B------:R-:W-:Y:S01]  /*fe50*/  HMMA.16816.F32.BF16 R84, R168, R6, R84 ;  /* 0x00000006a854723c */ /* 0x000fe20000041854 */
[----:B------:R-:W-:Y:S01]  /*fe60*/  FSEL R107, R107, -INF , !P2 ;  /* 0xff8000006b6b7808 */ /* 0x000fe20005000000 */
        /* <DEDUP_REMOVED lines=8> */
[----:B------:R-:W-:-:S02]  /*fef0*/  ISETP.GE.AND P0, PT, R100, R53, PT ;  /* 0x000000356400720c */ /* 0x000fc40003f06270 */
[----:B------:R-:W1:Y:S01]  /*ff00*/  LDSM.16.M88.4 R100, [R150+0x3400] ;  /* 0x003400009664783b */ /* 0x000e620000000200 */
[-C--:B------:R-:W-:Y:S02]  /*ff10*/  ISETP.GE.AND P6, PT, R172, R3.reuse, PT ;  /* 0x00000003ac00720c */ /* 0x080fe40003fc6270 */
[----:B------:R-:W-:Y:S02]  /*ff20*/  FSEL R97, R97, -INF , !P1 ;  /* 0xff80000061617808 */ /* 0x000fe40004800000 */
        /* <DEDUP_REMOVED lines=125> */
[----:B------:R-:W-:Y:S02]  /*10700*/  FSEL R49, R49, -INF , !P1 ;  /* 0xff80000031317808 */ /* 0x000fe40004800000 */
[----:B------:R-:W-:Y:S01]  /*10710*/  FSEL R51, R51, -INF , !P2 ;  /* 0xff80000033337808 */ /* 0x000fe20005000000 */
[C---:B-1----:R-:W-:Y:S01]  /*10720*/  HMMA.16816.F32.BF16 R32, R168.reuse, R4, R32 ;  /* 0x00000004a820723c */ /* 0x042fe20000041820 */
[----:B------:R-:W-:Y:S01]  /*10730*/  FSEL R76, R44, -INF , !P3 ;  /* 0xff8000002c4c7808 */ /* 0x000fe20005800000 */
[C---:B------:R-:W-:Y:S01]  /*10740*/  VIADD R44, R67.reuse, 0xfffffec8 ;  /* 0xfffffec8432c7836 */ /* 0x040fe20000000000 */
[----:B------:R-:W-:Y:S01]  /*10750*/  FSEL R77, R46, -INF , !P4 ;  /* 0xff8000002e4d7808 */ /* 0x000fe20006000000 */
[C---:B------:R-:W-:Y:S01]  /*10760*/  VIADD R4, R67.reuse, 0xfffffed1 ;  /* 0xfffffed143047836 */ /* 0x040fe20000000000 */
[C---:B------:R-:W-:Y:S02]  /*10770*/  ISETP.GE.AND P1, PT, R172.reuse, R3, PT ;  /* 0x00000003ac00720c */ /* 0x040fe40003f26270 */
[----:B------:R-:W-:Y:S01]  /*10780*/  ISETP.GE.AND P2, PT, R172, R53, PT ;  /* 0x00000035ac00720c */ /* 0x000fe20003f46270 */
[----:B------:R-:W-:Y:S01]  /*10790*/  VIADD R172, R67, 0xfffffec9 ;  /* 0xfffffec943ac7836 */ /* 0x000fe20000000000 */
[----:B------:R-:W-:Y:S01]  /*107a0*/  ISETP.NE.AND P4, PT, R167, RZ, PT ;  /* 0x000000ffa700720c */ /* 0x000fe20003f85270 */
[----:B------:R-:W-:Y:S01]  /*107b0*/  HMMA.16816.F32.BF16 R28, R168, R6, R28 ;  /* 0x00000006a81c723c */ /* 0x000fe2000004181c */
[----:B------:R-:W-:Y:S01]  /*107c0*/  ISETP.GE.AND P3, PT, R44, R3, PT ;  /* 0x000000032c00720c */ /* 0x000fe20003f66270 */
[----:B------:R-:W-:Y:S01]  /*107d0*/  VIADD R6, R67, 0xfffffed9 ;  /* 0xfffffed943067836 */ /* 0x000fe20000000000 */
[----:B------:R-:W-:-:S02]  /*107e0*/  FSEL R79, R45, -INF , !P4 ;  /* 0xff8000002d4f7808 */ /* 0x000fc40006000000 */
[-C--:B------:R-:W-:Y:S01]  /*107f0*/  ISETP.GE.AND P4, PT, R44, R53.reuse, PT ;  /* 0x000000352c00720c */ /* 0x080fe20003f86270 */
[----:B------:R-:W-:Y:S01]  /*10800*/  VIADD R44, R67, 0xfffffed0 ;  /* 0xfffffed0432c7836 */ /* 0x000fe20000000000 */
[----:B------:R-:W-:Y:S02]  /*10810*/  FSEL R40, R40, -INF , !P5 ;  /* 0xff80000028287808 */ /* 0x000fe40006800000 */
[----:B------:R-:W-:Y:S02]  /*10820*/  ISETP.GE.AND P5, PT, R172, R53, PT ;  /* 0x00000035ac00720c */ /* 0x000fe40003fa6270 */
[----:B------:R-:W-:Y:S02]  /*10830*/  FSEL R41, R41, -INF , !P1 ;  /* 0xff80000029297808 */ /* 0x000fe40004800000 */
[----:B------:R-:W-:Y:S02]  /*10840*/  P2R R5, PR, RZ, 0x20 ;  /* 0x00000020ff057803 */ /* 0x000fe40000000000 */
[----:B------:R-:W-:-:S02]  /*10850*/  FSEL R78, R47, -INF , !P6 ;  /* 0xff8000002f4e7808 */ /* 0x000fc40007000000 */
[C---:B------:R-:W-:Y:S02]  /*10860*/  ISETP.GE.AND P5, PT, R44.reuse, R3, PT ;  /* 0x000000032c00720c */ /* 0x040fe40003fa6270 */
[----:B------:R-:W-:Y:S02]  /*10870*/  ISETP.GE.AND P1, PT, R44, R53, PT ;  /* 0x000000352c00720c */ /* 0x000fe40003f26270 */
[----:B------:R-:W1:Y:S01]  /*10880*/  LDSM.16.M88.4 R44, [R150+0x4c00] ;  /* 0x004c0000962c783b */ /* 0x000e620000000200 */
[----:B------:R-:W-:Y:S01]  /*10890*/  FSEL R36, R36, -INF , !P3 ;  /* 0xff80000024247808 */ /* 0x000fe20005800000 */
[----:B------:R-:W-:-:S04]  /*108a0*/  DEPBAR.LE SB0, 0x0 ;  /* 0x000080000000791a */ /* 0x000fc80000000000 */
[----:B------:R-:W-:Y:S01]  /*108b0*/  ISETP.NE.AND P3, PT, R5, RZ, PT ;  /* 0x000000ff0500720c */ /* 0x000fe20003f65270 */
[C---:B--2---:R-:W-:Y:S01]  /*108c0*/  HMMA.16816.F32.BF16 R24, R168.reuse, R8, R24 ;  /* 0x00000008a818723c */ /* 0x044fe20000041818 */
[----:B------:R-:W-:Y:S01]  /*108d0*/  FSEL R42, R42, -INF , !P0 ;  /* 0xff8000002a2a7808 */ /* 0x000fe20004000000 */
[----:B------:R-:W-:Y:S01]  /*108e0*/  VIADD R8, R67, 0xfffffee1 ;  /* 0xfffffee143087836 */ /* 0x000fe20000000000 */
[----:B------:R-:W-:Y:S02]  /*108f0*/  FSEL R43, R43, -INF , !P2 ;  /* 0xff8000002b2b7808 */ /* 0x000fe40005000000 */
[C---:B------:R-:W-:Y:S02]  /*10900*/  ISETP.GE.AND P2, PT, R4.reuse, R3, PT ;  /* 0x000000030400720c */ /* 0x040fe40003f46270 */
        /* <DEDUP_REMOVED lines=11> */
[----:B------:R-:W-:Y:S01]  /*109c0*/  ISETP.GE.AND P3, PT, R6, R53, PT ;  /* 0x000000350600720c */ /* 0x000fe20003f66270 */
[----:B------:R-:W-:Y:S01]  /*109d0*/  VIADD R6, R67, 0xfffffee0 ;  /* 0xfffffee043067836 */ /* 0x000fe20000000000 */
[----:B------:R-:W-:Y:S02]  /*109e0*/  FSEL R34, R34, -INF , !P1 ;  /* 0xff80000022227808 */ /* 0x000fe40004800000 */
[----:B------:R-:W-:Y:S02]  /*109f0*/  P2R R7, PR, RZ, 0x8 ;  /* 0x00000008ff077803 */ /* 0x000fe40000000000 */
[----:B------:R-:W-:Y:S02]  /*10a00*/  ISETP.GE.AND P1, PT, R6, R3, PT ;  /* 0x000000030600720c */ /* 0x000fe40003f26270 */
[----:B------:R-:W-:Y:S01]  /*10a10*/  FSEL R35, R35, -INF , !P0 ;  /* 0xff80000023237808 */ /* 0x000fe20004000000 */
[----:B-1----:R-:W-:Y:S01]  /*10a20*/  HMMA.16816.F32.BF16 R16, R168, R44, R16 ;  /* 0x0000002ca810723c */ /* 0x002fe20000041810 */
[----:B------:R-:W-:-:S02]  /*10a30*/  P2R R5, PR, RZ, 0x2 ;  /* 0x00000002ff057803 */ /* 0x000fc40000000000 */
[----:B------:R-:W-:Y:S01]  /*10a40*/  ISETP.NE.AND P0, PT, R4, RZ, PT ;  /* 0x000000ff0400720c */ /* 0x000fe20003f05270 */
[----:B------:R-:W-:Y:S01]  /*10a50*/  VIADD R4, R67, 0xfffffee9 ;  /* 0xfffffee943047836 */ /* 0x000fe20000000000 */
[----:B------:R-:W-:Y:S02]  /*10a60*/  FSEL R28, R28, -INF , !P4 ;  /* 0xff8000001c1c7808 */ /* 0x000fe40006000000 */
[----:B------:R-:W-:Y:S01]  /*10a70*/  FSEL R30, R30, -INF , !P6 ;  /* 0xff8000001e1e7808 */ /* 0x000fe20007000000 */
[----:B------:R-:W-:Y:S01]  /*10a80*/  HMMA.16816.F32.BF16 R12, R168, R46, R12 ;  /* 0x0000002ea80c723c */ /* 0x000fe2000004180c */
[----:B------:R-:W-:Y:S01]  /*10a90*/  BAR.SYNC.DEFER_BLOCKING 0x0 ;  /* 0x0000000000007b1d */ /* 0x000fe20000010000 */
[----:B------:R-:W-:Y:S02]  /*10aa0*/  ISETP.NE.AND P4, PT, R7, RZ, PT ;  /* 0x000000ff0700720c */ /* 0x000fe40003f85270 */
[----:B------:R-:W-:Y:S02]  /*10ab0*/  ISETP.NE.AND P6, PT, R5, RZ, PT ;  /* 0x000000ff0500720c */ /* 0x000fe40003fc5270 */
[----:B------:R-:W-:-:S02]  /*10ac0*/  FSEL R32, R32, -INF , !P5 ;  /* 0xff80000020207808 */ /* 0x000fc40006800000 */
[----:B------:R-:W-:Y:S01]  /*10ad0*/  ISETP.GE.AND P5, PT, R6, R53, PT ;  /* 0x000000350600720c */ /* 0x000fe20003fa6270 */
[----:B------:R-:W-:Y:S01]  /*10ae0*/  VIADD R6, R67, 0xfffffee8 ;  /* 0xfffffee843067836 */ /* 0x000fe20000000000 */
        /* <DEDUP_REMOVED lines=10> */
[----:B------:R-:W-:Y:S02]  /*10b90*/  FSEL R44, R26, -INF , !P5 ;  /* 0xff8000001a2c7808 */ /* 0x000fe40006800000 */
[-C--:B------:R-:W-:Y:S02]  /*10ba0*/  ISETP.GE.AND P3, PT, R8, R3.reuse, PT ;  /* 0x000000030800720c */ /* 0x080fe40003f66270 */
[----:B------:R-:W-:-:S02]  /*10bb0*/  ISETP.GE.AND P5, PT, R4, R3, PT ;  /* 0x000000030400720c */ /* 0x000fc40003fa6270 */
[----:B------:R-:W-:Y:S02]  /*10bc0*/  P2R R5, PR, RZ, 0x40 ;  /* 0x00000040ff057803 */ /* 0x000fe40000000000 */
[-C--:B------:R-:W-:Y:S01]  /*10bd0*/  ISETP.GE.AND P1, PT, R8, R53.reuse, PT ;  /* 0x000000350800720c */ /* 0x080fe20003f26270 */
[----:B------:R-:W-:Y:S01]  /*10be0*/  VIADD R8, R67, 0xfffffef8 ;  /* 0xfffffef843087836 */ /* 0x000fe20000000000 */
[----:B------:R-:W-:Y:S02]  /*10bf0*/  ISETP.GE.AND P6, PT, R4, R53, PT ;  /* 0x000000350400720c */ /* 0x000fe40003fc6270 */
[----:B------:R-:W-:Y:S02]  /*10c00*/  FSEL R46, R22, -INF , !P0 ;  /* 0xff800000162e7808 */ /* 0x000fe40004000000 */
[----:B------:R-:W-:Y:S02]  /*10c10*/  FSEL R172, R25, -INF , !P3 ;  /* 0xff80000019ac7808 */ /* 0x000fe40005800000 */
[----:B------:R-:W-:-:S02]  /*10c20*/  P2R R4, PR, RZ, 0x20 ;  /* 0x00000020ff047803 */ /* 0x000fc40000000000 */
[----:B------:R-:W-:Y:S02]  /*10c30*/  ISETP.GT.AND P0, PT, R66, R213, PT ;  /* 0x000000d54200720c */ /* 0x000fe40003f04270 */
[C---:B------:R-:W-:Y:S02]  /*10c40*/  ISETP.GE.AND P3, PT, R6.reuse, R3, PT ;  /* 0x000000030600720c */ /* 0x040fe40003f66270 */
[----:B------:R-:W-:Y:S01]  /*10c50*/  ISETP.GE.AND P5, PT, R6, R53, PT ;  /* 0x000000350600720c */ /* 0x000fe20003fa6270 */
        /* <DEDUP_REMOVED lines=58> */
[----:B------:R-:W-:-:S04]  /*11000*/  @P2 VIADD R10, R10, 0x1 ;  /* 0x000000010a0a2836 */ /* 0x000fc80000000000 */
[----:B------:R-:W-:Y:S01]  /*11010*/  @P3 IADD3 R11, PT, PT, R11, 0x1, RZ ;  /* 0x000000010b0b3810 */ /* 0x000fe20007ffe0ff */
[----:B------:R-:W-:-:S03]  /*11020*/  @!P4 IMAD.MOV R10, RZ, RZ, -R10 ;  /* 0x000000ffff0ac224 */ /* 0x000fc600078e0a0a */
        /* <DEDUP_REMOVED lines=23> */
.L_x_2305:
[----:B------:R-:W-:Y:S01]  /*111a0*/  UMOV UR8, URZ ;  /* 0x000000ff00087c82 */ /* 0x000fe20008000000 */
[----:B------:R-:W-:Y:S01]  /*111b0*/  IMAD.SHL.U32 R4, R54, 0x100, RZ ;  /* 0x0000010036047824 */ /* 0x000fe200078e00ff */
[----:B------:R-:W-:-:S05]  /*111c0*/  IADD3 R5, P0, PT, RZ, -UR8, RZ ;  /* 0x80000008ff057c10 */ /* 0x000fca000ff1e0ff */
[----:B------:R-:W-:-:S05]  /*111d0*/  IMAD.X R4, RZ, RZ, ~R4, P0 ;  /* 0x000000ffff047224 */ /* 0x000fca00000e0e04 */
[----:B------:R-:W-:-:S04]  /*111e0*/  SHF.R.S64 R5, R5, 0x1f, R4 ;  /* 0x0000001f05057819 */ /* 0x000fc80000001004 */
[----:B------:R-:W-:-:S04]  /*111f0*/  IADD3 R218, P0, PT, R5, R218, RZ ;  /* 0x000000da05da7210 */ /* 0x000fc80007f1e0ff */
[----:B------:R-:W-:-:S09]  /*11200*/  LEA.HI.X.SX32 R219, R4, R219, 0x1, P0 ;  /* 0x000000db04db7211 */ /* 0x000fd200000f0eff */
.L_x_2306:
        /* <DEDUP_REMOVED lines=28> */
.L_x_2304:
        /* <DEDUP_REMOVED lines=90> */
[--C-:B------:R-:W-:Y:S01]  /*11970*/  FFMA.FTZ R151, R151, UR4, -R148.reuse ;  /* 0x0000000497977c23 */ /* 0x100fe20008010894 */
[--C-:B------:R-:W-:Y:S01]  /*11980*/  FFMA.FTZ R164, R164, UR4, -R148.reuse ;  /* 0x00000004a4a47c23 */ /* 0x100fe20008010894 */
[----:B------:R-:W-:Y:S01]  /*11990*/  FADD.FTZ R9, R0, -R9 ;  /* 0x8000000900097221 */ /* 0x000fe20000010000 */
[--C-:B------:R-:W-:Y:S01]  /*119a0*/  FFMA.FTZ R65, R65, UR4, -R148.reuse ;  /* 0x0000000441417c23 */ /* 0x100fe20008010894 */
[----:B------:R-:W-:Y:S01]  /*119b0*/  FMUL.FTZ R166, R11, UR4 ;  /* 0x000000040ba67c20 */ /* 0x000fe20008410000 */
[----:B------:R-:W-:Y:S01]  /*119c0*/  MUFU.EX2 R182, R182 ;  /* 0x000000b600b67308 */ /* 0x000fe20000000800 */
[----:B------:R-:W-:Y:S01]  /*119d0*/  FMUL.FTZ R0, R9, UR4 ;  /* 0x0000000409007c20 */ /* 0x000fe20008410000 */
[--C-:B------:R-:W-:Y:S01]  /*119e0*/  FFMA.FTZ R156, R156, UR4, -R55.reuse ;  /* 0x000000049c9c7c23 */ /* 0x100fe20008010837 */
[----:B------:R-:W2:Y:S01]  /*119f0*/  LDSM.16.MT88.4 R8, [R208] ;  /* 0x00000000d008783b */ /* 0x000ea20000004200 */
        /* <DEDUP_REMOVED lines=42> */
[-C--:B-----5:R-:W-:Y:S01]  /*11ca0*/  FMUL.FTZ R144, R144, R166.reuse ;  /* 0x000000a690907220 */ /* 0x0a0fe20000410000 */
[-C--:B------:R-:W-:Y:S01]  /*11cb0*/  FMUL.FTZ R145, R145, R166.reuse ;  /* 0x000000a691917220 */ /* 0x080fe20000410000 */
[-C--:B------:R-:W-:Y:S01]  /*11cc0*/  FMUL.FTZ R132, R132, R166.reuse ;  /* 0x000000a684847220 */ /* 0x080fe20000410000 */
[----:B------:R-:W-:Y:S01]  /*11cd0*/  FMUL.FTZ R133, R133, R166 ;  /* 0x000000a685857220 */ /* 0x000fe20000410000 */
[-C--:B---3--:R-:W-:Y:S01]  /*11ce0*/  FMUL.FTZ R146, R146, R0.reuse ;  /* 0x0000000092927220 */ /* 0x088fe20000410000 */
[-C--:B------:R-:W-:Y:S01]  /*11cf0*/  FMUL.FTZ R147, R147, R0.reuse ;  /* 0x0000000093937220 */ /* 0x080fe20000410000 */
[-C--:B------:R-:W-:Y:S01]  /*11d00*/  FMUL.FTZ R134, R134, R0.reuse ;  /* 0x0000000086867220 */ /* 0x080fe20000410000 */
[----:B------:R-:W-:Y:S01]  /*11d10*/  FMUL.FTZ R135, R135, R0 ;  /* 0x0000000087877220 */ /* 0x000fe20000410000 */
[----:B------:R-:W-:Y:S01]  /*11d20*/  MUFU.EX2 R152, R152 ;  /* 0x0000009800987308 */ /* 0x000fe20000000800 */
[-C--:B------:R-:W-:Y:S01]  /*11d30*/  FMUL.FTZ R136, R136, R166.reuse ;  /* 0x000000a688887220 */ /* 0x080fe20000410000 */
[----:B------:R-:W-:Y:S01]  /*11d40*/  FMUL.FTZ R137, R137, R166 ;  /* 0x000000a689897220 */ /* 0x000fe20000410000 */
[----:B------:R-:W-:Y:S01]  /*11d50*/  FMUL.FTZ R138, R138, R0 ;  /* 0x000000008a8a7220 */ /* 0x000fe20000410000 */
[C---:B-1----:R-:W-:Y:S01]  /*11d60*/  HMMA.16816.F32.BF16 R144, R12.reuse, R4, R144 ;  /* 0x000000040c90723c */ /* 0x042fe20000041890 */
[-C--:B------:R-:W-:Y:S01]  /*11d70*/  FMUL.FTZ R4, R140, R166.reuse ;  /* 0x000000a68c047220 */ /* 0x080fe20000410000 */
[--C-:B------:R-:W-:Y:S01]  /*11d80*/  FFMA.FTZ R140, R154, UR4, -R148.reuse ;  /* 0x000000049a8c7c23 */ /* 0x100fe20008010894 */
[----:B------:R-:W-:Y:S01]  /*11d90*/  FMUL.FTZ R5, R141, R166 ;  /* 0x000000a68d057220 */ /* 0x000fe20000410000 */
[----:B------:R-:W1:Y:S01]  /*11da0*/  MUFU.EX2 R153, R153 ;  /* 0x0000009900997308 */ /* 0x000e620000000800 */
[-C--:B------:R-:W-:Y:S01]  /*11db0*/  FMUL.FTZ R139, R139, R0.reuse ;  /* 0x000000008b8b7220 */ /* 0x080fe20000410000 */
[--C-:B------:R-:W-:Y:S01]  /*11dc0*/  FFMA.FTZ R154, R161, UR4, -R148.reuse ;  /* 0x00000004a19a7c23 */ /* 0x100fe20008010894 */
[--C-:B------:R-:W-:Y:S01]  /*11dd0*/  FFMA.FTZ R124, R124, UR4, -R55.reuse ;  /* 0x000000047c7c7c23 */ /* 0x100fe20008010837 */
[C---:B------:R-:W-:Y:S01]  /*11de0*/  HMMA.16816.F32.BF16 R132, R12.reuse, R6, R132 ;  /* 0x000000060c84723c */ /* 0x040fe20000041884 */
[-C--:B------:R-:W-:Y:S01]  /*11df0*/  FMUL.FTZ R7, R143, R0.reuse ;  /* 0x000000008f077220 */ /* 0x080fe20000410000 */
[--C-:B------:R-:W-:Y:S01]  /*11e00*/  FFMA.FTZ R143, R155, UR4, -R148.reuse ;  /* 0x000000049b8f7c23 */ /* 0x100fe20008010894 */
[----:B------:R-:W-:Y:S01]  /*11e10*/  MUFU.EX2 R158, R158 ;  /* 0x0000009e009e7308 */ /* 0x000fe20000000800 */
[----:B------:R-:W-:Y:S01]  /*11e20*/  FMUL.FTZ R6, R142, R0 ;  /* 0x000000008e067220 */ /* 0x000fe20000410000 */
[--C-:B------:R-:W-:Y:S01]  /*11e30*/  FFMA.FTZ R142, R160, UR4, -R55.reuse ;  /* 0x00000004a08e7c23 */ /* 0x100fe20008010837 */
[--C-:B------:R-:W-:Y:S01]  /*11e40*/  FFMA.FTZ R155, R163, UR4, -R55.reuse ;  /* 0x00000004a39b7c23 */ /* 0x100fe20008010837 */
[----:B------:R-:W3:Y:S01]  /*11e50*/  MUFU.EX2 R141, R159 ;  /* 0x0000009f008d7308 */ /* 0x000ee20000000800 */
[C---:B--2---:R-:W-:Y:S01]  /*11e60*/  HMMA.16816.F32.BF16 R136, R12.reuse, R10, R136 ;  /* 0x0000000a0c88723c */ /* 0x044fe20000041888 */
[--C-:B------:R-:W-:Y:S01]  /*11e70*/  FFMA.FTZ R127, R127, UR4, -R55.reuse ;  /* 0x000000047f7f7c23 */ /* 0x100fe20008010837 */
[----:B-1----:R-:W-:Y:S01]  /*11e80*/  F2FP.BF16.F32.PACK_AB R10, R153, R152 ;  /* 0x00000098990a723e */ /* 0x002fe200000010ff */
[----:B------:R-:W-:Y:S01]  /*11e90*/  MUFU.EX2 R140, R140 ;  /* 0x0000008c008c7308 */ /* 0x000fe20000000800 */
[--C-:B------:R-:W-:Y:S01]  /*11ea0*/  FFMA.FTZ R106, R106, UR4, -R148.reuse ;  /* 0x000000046a6a7c23 */ /* 0x100fe20008010894 */
[--C-:B------:R-:W-:Y:S01]  /*11eb0*/  FFMA.FTZ R107, R107, UR4, -R148.reuse ;  /* 0x000000046b6b7c23 */ /* 0x100fe20008010894 */
[--C-:B------:R-:W-:Y:S01]  /*11ec0*/  FFMA.FTZ R125, R125, UR4, -R148.reuse ;  /* 0x000000047d7d7c23 */ /* 0x100fe20008010894 */
[----:B------:R-:W1:Y:S01]  /*11ed0*/  MUFU.EX2 R143, R143 ;  /* 0x0000008f008f7308 */ /* 0x000e620000000800 */
[----:B------:R-:W-:Y:S01]  /*11ee0*/  HMMA.16816.F32.BF16 R4, R12, R8, R4 ;  /* 0x000000080c04723c */ /* 0x000fe20000041804 */
[----:B------:R-:W2:Y:S01]  /*11ef0*/  LDSM.16.MT88.4 R12, [R209+0x5800] ;  /* 0x00580000d10c783b */ /* 0x000ea20000004200 */
[----:B------:R-:W-:Y:S01]  /*11f00*/  F2FP.BF16.F32.PACK_AB R8, R157, R156 ;  /* 0x0000009c9d08723e */ /* 0x000fe200000010ff */
        /* <DEDUP_REMOVED lines=22> */
[--C-:B------:R-:W-:Y:S01]  /*12070*/  FFMA.FTZ R85, R85, UR4, -R55.reuse ;  /* 0x0000000455557c23 */ /* 0x100fe20008010837 */
[--C-:B------:R-:W-:Y:S01]  /*12080*/  FFMA.FTZ R90, R90, UR4, -R148.reuse ;  /* 0x000000045a5a7c23 */ /* 0x100fe20008010894 */
[----:B------:R-:W-:Y:S01]  /*12090*/  MUFU.EX2 R154, R154 ;  /* 0x0000009a009a7308 */ /* 0x000fe20000000800 */
        /* <DEDUP_REMOVED lines=11> */
[----:B------:R-:W4:Y:S01]  /*12150*/  MUFU.EX2 R159, R159 ;  /* 0x0000009f009f7308 */ /* 0x000f220000000800 */
[--C-:B------:R-:W-:Y:S01]  /*12160*/  FFMA.FTZ R103, R103, UR4, -R55.reuse ;  /* 0x0000000467677c23 */ /* 0x100fe20008010837 */
[--C-:B------:R-:W-:Y:S01]  /*12170*/  FFMA.FTZ R82, R82, UR4, -R148.reuse ;  /* 0x0000000452527c23 */ /* 0x100fe20008010894 */
[--C-:B------:R-:W-:Y:S01]  /*12180*/  FFMA.FTZ R83, R83, UR4, -R148.reuse ;  /* 0x0000000453537c23 */ /* 0x100fe20008010894 */
[----:B------:R-:W-:Y:S01]  /*12190*/  MUFU.EX2 R116, R116 ;  /* 0x0000007400747308 */ /* 0x000fe20000000800 */
[----:B------:R-:W-:Y:S01]  /*121a0*/  HMMA.16816.F32.BF16 R136, R8, R22, R136 ;  /* 0x000000160888723c */ /* 0x000fe20000041888 */
[----:B---3--:R-:W-:Y:S01]  /*121b0*/  F2FP.BF16.F32.PACK_AB R8, R129, R128 ;  /* 0x000000808108723e */ /* 0x008fe200000010ff */
[----:B------:R-:W3:Y:S01]  /*121c0*/  LDSM.16.MT88.4 R20, [R208+0xc00] ;  /* 0x000c0000d014783b */ /* 0x000ee20000004200 */
[----:B-1----:R-:W-:Y:S01]  /*121d0*/  F2FP.BF16.F32.PACK_AB R9, R131, R130 ;  /* 0x000000828309723e */ /* 0x002fe200000010ff */
        /* <DEDUP_REMOVED lines=8> */
[----:B------:R-:W1:Y:S01]  /*12260*/  MUFU.EX2 R123, R123 ;  /* 0x0000007b007b7308 */ /* 0x000e620000000800 */
[--C-:B------:R-:W-:Y:S01]  /*12270*/  FFMA.FTZ R68, R68, UR4, -R55.reuse ;  /* 0x0000000444447c23 */ /* 0x100fe20008010837 */
[C---:B--2---:R-:W-:Y:S01]  /*12280*/  HMMA.16816.F32.BF16 R144, R8.reuse, R12, R144 ;  /* 0x0000000c0890723c */ /* 0x044fe20000041890 */
        /* <DEDUP_REMOVED lines=8> */
[----:B------:R-:W5:Y:S01]  /*12310*/  LDSM.16.MT88.4 R12, [R209+0x6000] ;  /* 0x00600000d10c783b */ /* 0x000f620000004200 */
[----:B------:R-:W-:Y:S01]  /*12320*/  MUFU.EX2 R112, R112 ;  /* 0x0000007000707308 */ /* 0x000fe20000000800 */
[--C-:B------:R-:W-:Y:S01]  /*12330*/  FFMA.FTZ R60, R60, UR4, -R55.reuse ;  /* 0x000000043c3c7c23 */ /* 0x100fe20008010837 */
[--C-:B------:R-:W-:Y:S01]  /*12340*/  FFMA.FTZ R57, R57, UR4, -R55.reuse ;  /* 0x0000000439397c23 */ /* 0x100fe20008010837 */
[--C-:B------:R-:W-:Y:S01]  /*12350*/  FFMA.FTZ R59, R59, UR4, -R148.reuse ;  /* 0x000000043b3b7c23 */ /* 0x100fe20008010894 */
[----:B------:R-:W3:Y:S01]  /*12360*/  MUFU.EX2 R113, R113 ;  /* 0x0000007100717308 */ /* 0x000ee20000000800 */
[----:B------:R-:W-:Y:S01]  /*12370*/  FFMA.FTZ R61, R61, UR4, -R55 ;  /* 0x000000043d3d7c23 */ /* 0x000fe20008010837 */
[C---:B----4-:R-:W-:Y:S01]  /*12380*/  HMMA.16816.F32.BF16 R4, R8.reuse, R16, R4 ;  /* 0x000000100804723c */ /* 0x050fe20000041804 */
[----:B------:R-:W-:Y:S01]  /*12390*/  FFMA.FTZ R62, R62, UR4, -R148 ;  /* 0x000000043e3e7c23 */ /* 0x000fe20008010894 */
[----:B------:R-:W-:Y:S01]  /*123a0*/  MUFU.EX2 R108, R108 ;  /* 0x0000006c006c7308 */ /* 0x000fe20000000800 */
[----:B------:R-:W-:Y:S01]  /*123b0*/  FFMA.FTZ R166, R229, R166, R182 ;  /* 0x000000a6e5a67223 */ /* 0x000fe200000100b6 */
[----:B------:R-:W-:Y:S01]  /*123c0*/  FFMA.FTZ R151, R228, R0, R151 ;  /* 0x00000000e4977223 */ /* 0x000fe20000010097 */
[----:B------:R-:W-:Y:S01]  /*123d0*/  FFMA.FTZ R0, R49, UR4, -R55 ;  /* 0x0000000431007c23 */ /* 0x000fe20008010837 */
[----:B------:R-:W-:Y:S01]  /*123e0*/  MUFU.EX2 R109, R109 ;  /* 0x0000006d006d7308 */ /* 0x000fe20000000800 */
[----:B------:R-:W-:Y:S01]  /*123f0*/  FADD.FTZ R166, R149, R166 ;  /* 0x000000a695a67221 */ /* 0x000fe20000010000 */
[----:B------:R-:W-:Y:S01]  /*12400*/  HMMA.16816.F32.BF16 R136, R8, R18, R136 ;  /* 0x000000120888723c */ /* 0x000fe20000041888 */
[----:B------:R-:W-:Y:S01]  /*12410*/  F2FP.BF16.F32.PACK_AB R8, R159, R120 ;  /* 0x000000789f08723e */ /* 0x000fe200000010ff */
[----:B------:R-:W-:Y:S01]  /*12420*/  MUFU.EX2 R114, R114 ;  /* 0x0000007200727308 */ /* 0x000fe20000000800 */
[----:B-1----:R-:W-:Y:S01]  /*12430*/  F2FP.BF16.F32.PACK_AB R9, R123, R122 ;  /* 0x0000007a7b09723e */ /* 0x002fe200000010ff */
[----:B------:R-:W1:Y:S01]  /*12440*/  LDSM.16.MT88.4 R16, [R208+0x1000] ;  /* 0x00100000d010783b */ /* 0x000e620000004200 */
[----:B------:R-:W-:Y:S01]  /*12450*/  F2FP.BF16.F32.PACK_AB R10, R117, R116 ;  /* 0x00000074750a723e */ /* 0x000fe200000010ff */
[----:B------:R-:W4:Y:S01]  /*12460*/  MUFU.EX2 R115, R115 ;  /* 0x0000007300737308 */ /* 0x000f220000000800 */
[----:B--2---:R-:W-:Y:S01]  /*12470*/  F2FP.BF16.F32.PACK_AB R11, R119, R118 ;  /* 0x00000076770b723e */ /* 0x004fe200000010ff */
[----:B------:R-:W-:Y:S01]  /*12480*/  FADD.FTZ R151, R164, R151 ;  /* 0x00000097a4977221 */ /* 0x000fe20000010000 */
[--C-:B------:R-:W-:Y:S01]  /*12490*/  FFMA.FTZ R51, R51, UR4, -R148.reuse ;  /* 0x0000000433337c23 */ /* 0x100fe20008010894 */
[----:B------:R-:W-:Y:S01]  /*124a0*/  MUFU.EX2 R110, R110 ;  /* 0x0000006e006e7308 */ /* 0x000fe20000000800 */
[--C-:B------:R-:W-:Y:S01]  /*124b0*/  FFMA.FTZ R38, R38, UR4, -R148.reuse ;  /* 0x0000000426267c23 */ /* 0x100fe20008010894 */
[--C-:B------:R-:W-:Y:S01]  /*124c0*/  FFMA.FTZ R39, R39, UR4, -R148.reuse ;  /* 0x0000000427277c23 */ /* 0x100fe20008010894 */
[----:B------:R-:W-:Y:S01]  /*124d0*/  FFMA.FTZ R34, R34, UR4, -R148 ;  /* 0x0000000422227c23 */ /* 0x000fe20008010894 */
[----:B------:R-:W2:Y:S01]  /*124e0*/  MUFU.EX2 R111, R111 ;  /* 0x0000006f006f7308 */ /* 0x000ea20000000800 */
[----:B------:R-:W-:Y:S01]  /*124f0*/  HMMA.16816.F32.BF16 R144, R8, R24, R144 ;  /* 0x000000180890723c */ /* 0x000fe20000041890 */
[--C-:B------:R-:W-:Y:S01]  /*12500*/  FFMA.FTZ R170, R170, UR4, -R55.reuse ;  /* 0x00000004aaaa7c23 */ /* 0x100fe20008010837 */
[----:B------:R-:W-:Y:S01]  /*12510*/  FFMA.FTZ R229, R67, UR4, -R55 ;  /* 0x0000000443e57c23 */ /* 0x000fe20008010837 */
[----:B------:R-:W-:Y:S01]  /*12520*/  MUFU.EX2 R104, R104 ;  /* 0x0000006800687308 */ /* 0x000fe20000000800 */
[----:B------:R-:W-:-:S03]  /*12530*/  ISETP.GT.AND P0, PT, R66, R213, PT ;  /* 0x000000d54200720c */ /* 0x000fc60003f04270 */
[----:B------:R-:W1:Y:S01]  /*12540*/  MUFU.EX2 R105, R105 ;  /* 0x0000006900697308 */ /* 0x000e620000000800 */
[C---:B------:R-:W-:Y:S01]  /*12550*/  HMMA.16816.F32.BF16 R132, R8.reuse, R26, R132 ;  /* 0x0000001a0884723c */ /* 0x040fe20000041884 */
[----:B------:R-:W-:Y:S02]  /*12560*/  LDSM.16.MT88.4 R24, [R209+0x6800] ;  /* 0x00680000d118783b */ /* 0x000fe40000004200 */
[----:B------:R-:W-:Y:S04]  /*12570*/  MUFU.EX2 R124, R124 ;  /* 0x0000007c007c7308 */ /* 0x000fe80000000800 */
[----:B------:R-:W-:Y:S01]  /*12580*/  MUFU.EX2 R127, R127 ;  /* 0x0000007f007f7308 */ /* 0x000fe20000000800 */
[----:B---3--:R-:W-:Y:S01]  /*12590*/  HMMA.16816.F32.BF16 R4, R8, R20, R4 ;  /* 0x000000140804723c */ /* 0x008fe20000041804 */
[----:B------:R-:W-:-:S02]  /*125a0*/  @P0 IADD3 R64, PT, PT, R64, -0x3, RZ ;  /* 0xfffffffd40400810 */ /* 0x000fc40007ffe0ff */
[----:B------:R-:W-:Y:S04]  /*125b0*/  MUFU.EX2 R106, R106 ;  /* 0x0000006a006a7308 */ /* 0x000fe80000000800 */
[----:B------:R-:W3:Y:S01]  /*125c0*/  MUFU.EX2 R107, R107 ;  /* 0x0000006b006b7308 */ /* 0x000ee20000000800 */
[----:B------:R-:W-:Y:S01]  /*125d0*/  HMMA.16816.F32.BF16 R136, R8, R22, R136 ;  /* 0x000000160888723c */ /* 0x000fe20000041888 */
[----:B------:R-:W-:Y:S01]  /*125e0*/  F2FP.BF16.F32.PACK_AB R8, R113, R112 ;  /* 0x000000707108723e */ /* 0x000fe200000010ff */
[----:B------:R-:W3:Y:S01]  /*125f0*/  LDSM.16.MT88.4 R20, [R209+0x6400] ;  /* 0x00640000d114783b */ /* 0x000ee20000004200 */
[----:B----4-:R-:W-:Y:S01]  /*12600*/  F2FP.BF16.F32.PACK_AB R9, R115, R114 ;  /* 0x000000727309723e */ /* 0x010fe200000010ff */
[----:B------:R-:W-:Y:S01]  /*12610*/  MUFU.EX2 R125, R125 ;  /* 0x0000007d007d7308 */ /* 0x000fe20000000800 */
[----:B------:R-:W-:-:S02]  /*12620*/  F2FP.BF16.F32.PACK_AB R10, R109, R108 ;  /* 0x0000006c6d0a723e */ /* 0x000fc400000010ff */
[----:B--2---:R-:W-:Y:S01]  /*12630*/  F2FP.BF16.F32.PACK_AB R11, R111, R110 ;  /* 0x0000006e6f0b723e */ /* 0x004fe200000010ff */
[----:B------:R-:W2:Y:S04]  /*12640*/  MUFU.EX2 R126, R126 ;  /* 0x0000007e007e7308 */ /* 0x000ea80000000800 */
[----:B------:R-:W-:Y:S02]  /*12650*/  MUFU.EX2 R96, R96 ;  /* 0x0000006000607308 */ /* 0x000fe40000000800 */
[C---:B-----5:R-:W-:Y:S02]  /*12660*/  HMMA.16816.F32.BF16 R144, R8.reuse, R12, R144 ;  /* 0x0000000c0890723c */ /* 0x060fe40000041890 */
[----:B------:R-:W4:Y:S04]  /*12670*/  MUFU.EX2 R97, R97 ;  /* 0x0000006100617308 */ /* 0x000f280000000800 */
[----:B------:R-:W-:Y:S02]  /*12680*/  MUFU.EX2 R92, R92 ;  /* 0x0000005c005c7308 */ /* 0x000fe40000000800 */
[C---:B------:R-:W-:Y:S01]  /*12690*/  HMMA.16816.F32.BF16 R132, R8.reuse, R14, R132 ;  /* 0x0000000e0884723c */ /* 0x040fe20000041884 */
[----:B------:R-:W5:Y:S01]  /*126a0*/  LDSM.16.MT88.4 R12, [R208+0x1400] ;  /* 0x00140000d00c783b */ /* 0x000f620000004200 */
[----:B------:R-:W-:Y:S04]  /*126b0*/  MUFU.EX2 R93, R93 ;  /* 0x0000005d005d7308 */ /* 0x000fe80000000800 */
[----:B------:R-:W-:Y:S02]  /*126c0*/  MUFU.EX2 R98, R98 ;  /* 0x0000006200627308 */ /* 0x000fe40000000800 */
[C---:B-1----:R-:W-:Y:S02]  /*126d0*/  HMMA.16816.F32.BF16 R4, R8.reuse, R16, R4 ;  /* 0x000000100804723c */ /* 0x042fe40000041804 */
[----:B------:R-:W1:Y:S04]  /*126e0*/  MUFU.EX2 R99, R99 ;  /* 0x0000006300637308 */ /* 0x000e680000000800 */
[----:B------:R-:W-:Y:S02]  /*126f0*/  MUFU.EX2 R94, R94 ;  /* 0x0000005e005e7308 */ /* 0x000fe40000000800 */
[----:B------:R-:W-:Y:S01]  /*12700*/  HMMA.16816.F32.BF16 R136, R8, R18, R136 ;  /* 0x000000120888723c */ /* 0x000fe20000041888 */
[----:B------:R-:W-:Y:S01]  /*12710*/  F2FP.BF16.F32.PACK_AB R8, R105, R104 ;  /* 0x000000686908723e */ /* 0x000fe200000010ff */
[----:B------:R-:W1:Y:S01]  /*12720*/  LDSM.16.MT88.4 R16, [R208+0x1800] ;  /* 0x00180000d010783b */ /* 0x000e620000004200 */
[----:B---3--:R-:W-:Y:S01]  /*12730*/  F2FP.BF16.F32.PACK_AB R9, R107, R106 ;  /* 0x0000006a6b09723e */ /* 0x008fe200000010ff */
[----:B------:R-:W3:Y:S01]  /*12740*/  MUFU.EX2 R95, R95 ;  /* 0x0000005f005f7308 */ /* 0x000ee20000000800 */
[----:B------:R-:W-:-:S02]  /*12750*/  F2FP.BF16.F32.PACK_AB R10, R127, R124 ;  /* 0x0000007c7f0a723e */ /* 0x000fc400000010ff */
[----:B--2---:R-:W-:Y:S01]  /*12760*/  F2FP.BF16.F32.PACK_AB R11, R126, R125 ;  /* 0x0000007d7e0b723e */ /* 0x004fe200000010ff */
[----:B------:R-:W-:Y:S04]  /*12770*/  MUFU.EX2 R88, R88 ;  /* 0x0000005800587308 */ /* 0x000fe80000000800 */
[----:B------:R-:W2:Y:S02]  /*12780*/  MUFU.EX2 R89, R89 ;  /* 0x0000005900597308 */ /* 0x000ea40000000800 */
[C---:B------:R-:W-:Y:S02]  /*12790*/  HMMA.16816.F32.BF16 R144, R8.reuse, R20, R144 ;  /* 0x000000140890723c */ /* 0x040fe40000041890 */
[----:B------:R-:W-:Y:S04]  /*127a0*/  MUFU.EX2 R84, R84 ;  /* 0x0000005400547308 */ /* 0x000fe80000000800 */
[----:B------:R-:W-:Y:S02]  /*127b0*/  MUFU.EX2 R85, R85 ;  /* 0x0000005500557308 */ /* 0x000fe40000000800 */
[C---:B------:R-:W-:Y:S01]  /*127c0*/  HMMA.16816.F32.BF16 R132, R8.reuse, R22, R132 ;  /* 0x000000160884723c */ /* 0x040fe20000041884 */
[----:B------:R-:W-:Y:S01]  /*127d0*/  LDSM.16.MT88.4 R20, [R208+0x1c00] ;  /* 0x001c0000d014783b */ /* 0x000fe20000004200 */
[----:B------:R-:W-:Y:S04]  /*127e0*/  MUFU.EX2 R90, R90 ;  /* 0x0000005a005a7308 */ /* 0x000fe80000000800 */
[----:B------:R-:W2:Y:S02]  /*127f0*/  MUFU.EX2 R91, R91 ;  /* 0x0000005b005b7308 */ /* 0x000ea40000000800 */
[C---:B-----5:R-:W-:Y:S02]  /*12800*/  HMMA.16816.F32.BF16 R4, R8.reuse, R12, R4 ;  /* 0x0000000c0804723c */ /* 0x060fe40000041804 */
[----:B------:R-:W-:Y:S04]  /*12810*/  MUFU.EX2 R86, R86 ;  /* 0x0000005600567308 */ /* 0x000fe80000000800 */
[----:B------:R-:W5:Y:S02]  /*12820*/  MUFU.EX2 R87, R87 ;  /* 0x0000005700577308 */ /* 0x000f640000000800 */
[----:B------:R-:W-:Y:S01]  /*12830*/  HMMA.16816.F32.BF16 R136, R8, R14, R136 ;  /* 0x0000000e0888723c */ /* 0x000fe20000041888 */
[----:B------:R-:W5:Y:S01]  /*12840*/  LDSM.16.MT88.4 R12, [R209+0x6c00] ;  /* 0x006c0000d10c783b */ /* 0x000f620000004200 */
[----:B----4-:R-:W-:Y:S01]  /*12850*/  F2FP.BF16.F32.PACK_AB R8, R97, R96 ;  /* 0x000000606108723e */ /* 0x010fe200000010ff */
[----:B------:R-:W-:Y:S01]  /*12860*/  MUFU.EX2 R80, R80 ;  /* 0x0000005000507308 */ /* 0x000fe20000000800 */
[----:B-1----:R-:W-:-:S02]  /*12870*/  F2FP.BF16.F32.PACK_AB R9, R99, R98 ;  /* 0x000000626309723e */ /* 0x002fc400000010ff */
[----:B------:R-:W-:Y:S01]  /*12880*/  F2FP.BF16.F32.PACK_AB R10, R93, R92 ;  /* 0x0000005c5d0a723e */ /* 0x000fe200000010ff */
[----:B------:R-:W1:Y:S01]  /*12890*/  MUFU.EX2 R81, R81 ;  /* 0x0000005100517308 */ /* 0x000e620000000800 */
[----:B---3--:R-:W-:-:S03]  /*128a0*/  F2FP.BF16.F32.PACK_AB R11, R95, R94 ;  /* 0x0000005e5f0b723e */ /* 0x008fc600000010ff */
[----:B------:R-:W-:Y:S04]  /*128b0*/  MUFU.EX2 R100, R100 ;  /* 0x0000006400647308 */ /* 0x000fe80000000800 */
[C---:B------:R-:W-:Y:S01]  /*128c0*/  HMMA.16816.F32.BF16 R144, R8.reuse, R24, R144 ;  /* 0x000000180890723c */ /* 0x040fe20000041890 */
[----:B------:R-:W-:Y:S04]  /*128d0*/  MUFU.EX2 R103, R103 ;  /* 0x0000006700677308 */ /* 0x000fe80000000800 */
[----:B------:R-:W-:Y:S03]  /*128e0*/  MUFU.EX2 R82, R82 ;  /* 0x0000005200527308 */ /* 0x000fe60000000800 */
[C---:B------:R-:W-:Y:S01]  /*128f0*/  HMMA.16816.F32.BF16 R132, R8.reuse, R26, R132 ;  /* 0x0000001a0884723c */ /* 0x040fe20000041884 */
[----:B------:R-:W3:Y:S01]  /*12900*/  MUFU.EX2 R83, R83 ;  /* 0x0000005300537308 */ /* 0x000ee20000000800 */
[----:B------:R-:W-:Y:S03]  /*12910*/  LDSM.16.MT88.4 R24, [R209+0x7400] ;  /* 0x00740000d118783b */ /* 0x000fe60000004200 */
[----:B------:R-:W-:Y:S03]  /*12920*/  MUFU.EX2 R101, R101 ;  /* 0x0000006500657308 */ /* 0x000fe60000000800 */
[C---:B------:R-:W-:Y:S01]  /*12930*/  HMMA.16816.F32.BF16 R4, R8.reuse, R16, R4 ;  /* 0x000000100804723c */ /* 0x040fe20000041804 */
[----:B------:R-:W4:Y:S04]  /*12940*/  MUFU.EX2 R102, R102 ;  /* 0x0000006600667308 */ /* 0x000f280000000800 */
[----:B------:R-:W-:Y:S03]  /*12950*/  MUFU.EX2 R72, R72 ;  /* 0x0000004800487308 */ /* 0x000fe60000000800 */
[----:B------:R-:W-:Y:S01]  /*12960*/  HMMA.16816.F32.BF16 R136, R8, R18, R136 ;  /* 0x000000120888723c */ /* 0x000fe20000041888 */
[----:B--2---:R-:W-:Y:S01]  /*12970*/  F2FP.BF16.F32.PACK_AB R8, R89, R88 ;  /* 0x000000585908723e */ /* 0x004fe200000010ff */
[----:B------:R-:W2:Y:S01]  /*12980*/  LDSM.16.MT88.4 R16, [R209+0x7000] ;  /* 0x00700000d110783b */ /* 0x000ea20000004200 */
[----:B------:R-:W-:Y:S01]  /*12990*/  F2FP.BF16.F32.PACK_AB R9, R91, R90 ;  /* 0x0000005a5b09723e */ /* 0x000fe200000010ff */
[----:B------:R-:W2:Y:S01]  /*129a0*/  MUFU.EX2 R73, R73 ;  /* 0x0000004900497308 */ /* 0x000ea20000000800 */
[----:B------:R-:W-:-:S02]  /*129b0*/  F2FP.BF16.F32.PACK_AB R10, R85, R84 ;  /* 0x00000054550a723e */ /* 0x000fc400000010ff */
[----:B-----5:R-:W-:Y:S01]  /*129c0*/  F2FP.BF16.F32.PACK_AB R11, R87, R86 ;  /* 0x00000056570b723e */ /* 0x020fe200000010ff */
[----:B------:R-:W-:Y:S04]  /*129d0*/  MUFU.EX2 R68, R68 ;  /* 0x0000004400447308 */ /* 0x000fe80000000800 */
[----:B------:R-:W-:Y:S02]  /*129e0*/  MUFU.EX2 R69, R69 ;  /* 0x0000004500457308 */ /* 0x000fe40000000800 */
[C---:B------:R-:W-:Y:S02]  /*129f0*/  HMMA.16816.F32.BF16 R144, R8.reuse, R12, R144 ;  /* 0x0000000c0890723c */ /* 0x040fe40000041890 */
[----:B------:R-:W-:Y:S04]  /*12a00*/  MUFU.EX2 R74, R74 ;  /* 0x0000004a004a7308 */ /* 0x000fe80000000800 */
[----:B------:R-:W5:Y:S02]  /*12a10*/  MUFU.EX2 R75, R75 ;  /* 0x0000004b004b7308 */ /* 0x000f640000000800 */
[C---:B------:R-:W-:Y:S01]  /*12a20*/  HMMA.16816.F32.BF16 R132, R8.reuse, R14, R132 ;  /* 0x0000000e0884723c */ /* 0x040fe20000041884 */
[----:B------:R-:W5:Y:S01]  /*12a30*/  LDSM.16.MT88.4 R12, [R208+0x2000] ;  /* 0x00200000d00c783b */ /* 0x000f620000004200 */
[----:B------:R-:W-:Y:S04]  /*12a40*/  MUFU.EX2 R70, R70 ;  /* 0x0000004600467308 */ /* 0x000fe80000000800 */
[----:B------:R-:W5:Y:S02]  /*12a50*/  MUFU.EX2 R71, R71 ;  /* 0x0000004700477308 */ /* 0x000f640000000800 */
[C---:B------:R-:W-:Y:S02]  /*12a60*/  HMMA.16816.F32.BF16 R4, R8.reuse, R20, R4 ;  /* 0x000000140804723c */ /* 0x040fe40000041804 */
[----:B------:R-:W-:Y:S04]  /*12a70*/  MUFU.EX2 R60, R60 ;  /* 0x0000003c003c7308 */ /* 0x000fe80000000800 */
[----:B------:R-:W-:Y:S02]  /*12a80*/  MUFU.EX2 R57, R57 ;  /* 0x0000003900397308 */ /* 0x000fe40000000800 */
[----:B------:R-:W-:Y:S01]  /*12a90*/  HMMA.16816.F32.BF16 R136, R8, R22, R136 ;  /* 0x000000160888723c */ /* 0x000fe20000041888 */
[----:B-1----:R-:W-:Y:S01]  /*12aa0*/  F2FP.BF16.F32.PACK_AB R8, R81, R80 ;  /* 0x000000505108723e */ /* 0x002fe200000010ff */
[----:B------:R-:W1:Y:S01]  /*12ab0*/  LDSM.16.MT88.4 R20, [R208+0x2400] ;  /* 0x00240000d014783b */ /* 0x000e620000004200 */
[----:B---3--:R-:W-:Y:S01]  /*12ac0*/  F2FP.BF16.F32.PACK_AB R9, R83, R82 ;  /* 0x000000525309723e */ /* 0x008fe200000010ff */
[----:B------:R-:W-:Y:S01]  /*12ad0*/  MUFU.EX2 R59, R59 ;  /* 0x0000003b003b7308 */ /* 0x000fe20000000800 */
[----:B------:R-:W-:-:S02]  /*12ae0*/  F2FP.BF16.F32.PACK_AB R10, R103, R100 ;  /* 0x00000064670a723e */ /* 0x000fc400000010ff */
[----:B----4-:R-:W-:Y:S01]  /*12af0*/  F2FP.BF16.F32.PACK_AB R11, R102, R101 ;  /* 0x00000065660b723e */ /* 0x010fe200000010ff */
[----:B------:R-:W-:Y:S04]  /*12b00*/  MUFU.EX2 R0, R0 ;  /* 0x0000000000007308 */ /* 0x000fe80000000800 */
[----:B------:R-:W-:Y:S02]  /*12b10*/  MUFU.EX2 R51, R51 ;  /* 0x0000003300337308 */ /* 0x000fe40000000800 */
[C---:B--2---:R-:W-:Y:S02]  /*12b20*/  HMMA.16816.F32.BF16 R144, R8.reuse, R16, R144 ;  /* 0x000000100890723c */ /* 0x044fe40000041890 */
[----:B------:R-:W-:Y:S04]  /*12b30*/  MUFU.EX2 R38, R38 ;  /* 0x0000002600267308 */ /* 0x000fe80000000800 */
[----:B------:R-:W-:Y:S02]  /*12b40*/  MUFU.EX2 R39, R39 ;  /* 0x0000002700277308 */ /* 0x000fe40000000800 */
[C---:B------:R-:W-:Y:S01]  /*12b50*/  HMMA.16816.F32.BF16 R132, R8.reuse, R18, R132 ;  /* 0x000000120884723c */ /* 0x040fe20000041884 */
[----:B------:R-:W-:Y:S01]  /*12b60*/  LDSM.16.MT88.4 R16, [R208+0x2800] ;  /* 0x00280000d010783b */ /* 0x000fe20000004200 */
[----:B------:R-:W-:Y:S06]  /*12b70*/  MUFU.EX2 R229, R229 ;  /* 0x000000e500e57308 */ /* 0x000fec0000000800 */
[C---:B-----5:R-:W-:Y:S08]  /*12b80*/  HMMA.16816.F32.BF16 R4, R8.reuse, R12, R4 ;  /* 0x0000000c0804723c */ /* 0x060ff00000041804 */
[----:B------:R-:W-:Y:S01]  /*12b90*/  HMMA.16816.F32.BF16 R136, R8, R14, R136 ;  /* 0x0000000e0888723c */ /* 0x000fe20000041888 */
[----:B------:R-:W2:Y:S01]  /*12ba0*/  LDSM.16.MT88.4 R12, [R209+0x7800] ;  /* 0x00780000d10c783b */ /* 0x000ea20000004200 */
[----:B------:R-:W-:-:S02]  /*12bb0*/  F2FP.BF16.F32.PACK_AB R8, R73, R72 ;  /* 0x000000484908723e */ /* 0x000fc400000010ff */
[----:B------:R-:W-:Y:S02]  /*12bc0*/  F2FP.BF16.F32.PACK_AB R9, R75, R74 ;  /* 0x0000004a4b09723e */ /* 0x000fe400000010ff */
[----:B------:R-:W-:Y:S02]  /*12bd0*/  F2FP.BF16.F32.PACK_AB R10, R69, R68 ;  /* 0x00000044450a723e */ /* 0x000fe400000010ff */
[----:B------:R-:W-:-:S07]  /*12be0*/  F2FP.BF16.F32.PACK_AB R11, R71, R70 ;  /* 0x00000046470b723e */ /* 0x000fce00000010ff */
        /* <DEDUP_REMOVED lines=28> */
[----:B------:R-:W-:Y:S01]  /*12db0*/  HMMA.16816.F32.BF16 R144, R8, R12, R144 ;  /* 0x0000000c0890723c */ /* 0x000fe20000041890 */
[----:B------:R-:W-:Y:S01]  /*12dc0*/  FADD.FTZ R13, R165, R166 ;  /* 0x000000a6a50d7221 */ /* 0x000fe20000010000 */
[----:B------:R-:W-:Y:S02]  /*12dd0*/  FADD.FTZ R12, R2, R151 ;  /* 0x00000097020c7221 */ /* 0x000fe40000010000 */
[----:B------:R1:W2:Y:S01]  /*12de0*/  MUFU.EX2 R2, R58 ;  /* 0x0000003a00027308 */ /* 0x0002a20000000800 */
[----:B------:R-:W-:Y:S01]  /*12df0*/  FADD.FTZ R13, R176, R13 ;  /* 0x0000000db00d7221 */ /* 0x000fe20000010000 */
[----:B------:R-:W-:-:S02]  /*12e00*/  FADD.FTZ R65, R65, R12 ;  /* 0x0000000c41417221 */ /* 0x000fc40000010000 */
[C---:B------:R-:W-:Y:S01]  /*12e10*/  HMMA.16816.F32.BF16 R132, R8.reuse, R14, R132 ;  /* 0x0000000e0884723c */ /* 0x040fe20000041884 */
[----:B------:R-:W-:Y:S01]  /*12e20*/  FADD.FTZ R156, R156, R13 ;  /* 0x0000000d9c9c7221 */ /* 0x000fe20000010000 */
[----:B------:R-:W-:Y:S01]  /*12e30*/  FADD.FTZ R158, R158, R65 ;  /* 0x000000419e9e7221 */ /* 0x000fe20000010000 */
[----:B------:R-:W3:Y:S01]  /*12e40*/  LDSM.16.MT88.4 R12, [R208+0x2c00] ;  /* 0x002c0000d00c783b */ /* 0x000ee20000004200 */
[----:B------:R-:W5:Y:S01]  /*12e50*/  MUFU.EX2 R50, R50 ;  /* 0x0000003200327308 */ /* 0x000f620000000800 */
[----:B------:R-:W-:Y:S01]  /*12e60*/  FADD.FTZ R157, R157, R156 ;  /* 0x0000009c9d9d7221 */ /* 0x000fe20000010000 */
[----:B------:R-:W-:Y:S01]  /*12e70*/  FADD.FTZ R141, R141, R158 ;  /* 0x0000009e8d8d7221 */ /* 0x000fe20000010000 */
[----:B------:R-:W-:Y:S01]  /*12e80*/  FFMA.FTZ R65, R41, UR4, -R55 ;  /* 0x0000000429417c23 */ /* 0x000fe20008010837 */
[C---:B------:R-:W-:Y:S01]  /*12e90*/  HMMA.16816.F32.BF16 R4, R8.reuse, R16, R4 ;  /* 0x000000100804723c */ /* 0x040fe20000041804 */
[----:B------:R-:W-:Y:S01]  /*12ea0*/  FADD.FTZ R152, R152, R157 ;  /* 0x0000009d98987221 */ /* 0x000fe20000010000 */
[----:B------:R-:W-:Y:S01]  /*12eb0*/  FADD.FTZ R140, R140, R141 ;  /* 0x0000008d8c8c7221 */ /* 0x000fe20000010000 */
[--C-:B-1----:R-:W-:Y:S01]  /*12ec0*/  FFMA.FTZ R58, R40, UR4, -R55.reuse ;  /* 0x00000004283a7c23 */ /* 0x102fe20008010837 */
[----:B------:R-:W-:Y:S01]  /*12ed0*/  FFMA.FTZ R40, R37, UR4, -R55 ;  /* 0x0000000425287c23 */ /* 0x000fe20008010837 */
[----:B------:R-:W-:Y:S01]  /*12ee0*/  FADD.FTZ R153, R153, R152 ;  /* 0x0000009899997221 */ /* 0x000fe20000010000 */
[----:B------:R-:W-:Y:S01]  /*12ef0*/  FADD.FTZ R143, R143, R140 ;  /* 0x0000008c8f8f7221 */ /* 0x000fe20000010000 */
[----:B------:R1:W-:Y:S01]  /*12f00*/  MUFU.EX2 R41, R58 ;  /* 0x0000003a00297308 */ /* 0x0003e20000000800 */
[----:B------:R-:W-:Y:S01]  /*12f10*/  HMMA.16816.F32.BF16 R136, R8, R18, R136 ;  /* 0x000000120888723c */ /* 0x000fe20000041888 */
[----:B------:R-:W-:Y:S01]  /*12f20*/  FADD.FTZ R128, R128, R153 ;  /* 0x0000009980807221 */ /* 0x000fe20000010000 */
[----:B------:R-:W-:Y:S01]  /*12f30*/  FADD.FTZ R130, R130, R143 ;  /* 0x0000008f82827221 */ /* 0x000fe20000010000 */
[----:B------:R-:W-:Y:S01]  /*12f40*/  F2FP.BF16.F32.PACK_AB R8, R0, R49 ;  /* 0x000000310008723e */ /* 0x000fe200000010ff */
[----:B------:R-:W3:Y:S01]  /*12f50*/  LDSM.16.MT88.4 R16, [R209+0x8000] ;  /* 0x00800000d110783b */ /* 0x000ee20000004200 */
[----:B------:R-:W-:Y:S01]  /*12f60*/  FADD.FTZ R129, R129, R128 ;  /* 0x0000008081817221 */ /* 0x000fe20000010000 */
[----:B------:R-:W-:Y:S01]  /*12f70*/  FADD.FTZ R131, R131, R130 ;  /* 0x0000008283837221 */ /* 0x000fe20000010000 */
[----:B--2---:R-:W-:Y:S01]  /*12f80*/  F2FP.BF16.F32.PACK_AB R9, R51, R2 ;  /* 0x000000023309723e */ /* 0x004fe200000010ff */
[----:B------:R2:W2:Y:S01]  /*12f90*/  MUFU.EX2 R36, R65 ;  /* 0x0000004100247308 */ /* 0x0004a20000000800 */
[----:B------:R-:W-:Y:S01]  /*12fa0*/  FADD.FTZ R142, R142, R129 ;  /* 0x000000818e8e7221 */ /* 0x000fe20000010000 */
[----:B------:R-:W-:Y:S01]  /*12fb0*/  FADD.FTZ R154, R154, R131 ;  /* 0x000000839a9a7221 */ /* 0x000fe20000010000 */
[----:B------:R-:W-:Y:S01]  /*12fc0*/  F2FP.BF16.F32.PACK_AB R10, R61, R48 ;  /* 0x000000303d0a723e */ /* 0x000fe200000010ff */
[----:B------:R-:W-:Y:S01]  /*12fd0*/  MUFU.EX2 R37, R62 ;  /* 0x0000003e00257308 */ /* 0x000fe20000000800 */
[----:B------:R-:W-:Y:S01]  /*12fe0*/  FADD.FTZ R155, R155, R142 ;  /* 0x0000008e9b9b7221 */ /* 0x000fe20000010000 */
[----:B------:R-:W-:Y:S01]  /*12ff0*/  FADD.FTZ R121, R121, R154 ;  /* 0x0000009a79797221 */ /* 0x000fe20000010000 */
[----:B-----5:R-:W-:Y:S01]  /*13000*/  F2FP.BF16.F32.PACK_AB R11, R63, R50 ;  /* 0x000000323f0b723e */ /* 0x020fe200000010ff */
[----:B------:R-:W-:Y:S01]  /*13010*/  MUFU.EX2 R40, R40 ;  /* 0x0000002800287308 */ /* 0x000fe20000000800 */
[----:B------:R-:W-:Y:S01]  /*13020*/  FADD.FTZ R120, R120, R155 ;  /* 0x0000009b78787221 */ /* 0x000fe20000010000 */
[----:B------:R-:W-:Y:S01]  /*13030*/  FADD.FTZ R122, R122, R121 ;  /* 0x000000797a7a7221 */ /* 0x000fe20000010000 */
[----:B-1----:R-:W-:-:S02]  /*13040*/  FFMA.FTZ R58, R173, UR4, -R55 ;  /* 0x00000004ad3a7c23 */ /* 0x002fc40008010837 */
        /* <DEDUP_REMOVED lines=14> */
[----:B--2---:R-:W-:Y:S01]  /*13130*/  FFMA.FTZ R65, R167, UR4, -R55 ;  /* 0x00000004a7417c23 */ /* 0x004fe20008010837 */
[----:B------:R-:W1:Y:S01]  /*13140*/  MUFU.EX2 R21, R21 ;  /* 0x0000001500157308 */ /* 0x000e620000000800 */
[----:B------:R-:W-:Y:S01]  /*13150*/  FADD.FTZ R113, R113, R112 ;  /* 0x0000007071717221 */ /* 0x000fe20000010000 */
[----:B------:R-:W-:Y:S01]  /*13160*/  FADD.FTZ R115, R115, R114 ;  /* 0x0000007273737221 */ /* 0x000fe20000010000 */
[C---:B------:R-:W-:Y:S01]  /*13170*/  HMMA.16816.F32.BF16 R136, R8.reuse, R14, R136 ;  /* 0x0000000e0888723c */ /* 0x040fe20000041888 */
[----:B------:R-:W2:Y:S01]  /*13180*/  LDSM.16.MT88.4 R12, [R208+0x3000] ;  /* 0x00300000d00c783b */ /* 0x000ea20000004200 */
[----:B------:R-:W-:Y:S01]  /*13190*/  FADD.FTZ R108, R108, R113 ;  /* 0x000000716c6c7221 */ /* 0x000fe20000010000 */
[----:B------:R-:W-:Y:S01]  /*131a0*/  FADD.FTZ R110, R110, R115 ;  /* 0x000000736e6e7221 */ /* 0x000fe20000010000 */
[----:B------:R-:W-:Y:S01]  /*131b0*/  FFMA.FTZ R43, R168, UR4, -R55 ;  /* 0x00000004a82b7c23 */ /* 0x000fe20008010837 */
[----:B------:R-:W-:Y:S01]  /*131c0*/  MUFU.EX2 R65, R65 ;  /* 0x0000004100417308 */ /* 0x000fe20000000800 */
[----:B------:R-:W-:Y:S01]  /*131d0*/  FADD.FTZ R109, R109, R108 ;  /* 0x0000006c6d6d7221 */ /* 0x000fe20000010000 */
[----:B------:R-:W-:Y:S01]  /*131e0*/  FADD.FTZ R111, R111, R110 ;  /* 0x0000006e6f6f7221 */ /* 0x000fe20000010000 */
[----:B------:R-:W-:Y:S01]  /*131f0*/  HMMA.16816.F32.BF16 R132, R8, R22, R132 ;  /* 0x000000160884723c */ /* 0x000fe20000041884 */
[----:B------:R-:W-:Y:S01]  /*13200*/  F2FP.BF16.F32.PACK_AB R8, R36, R41 ;  /* 0x000000292408723e */ /* 0x000fe200000010ff */
[----:B------:R-:W-:Y:S01]  /*13210*/  FADD.FTZ R104, R104, R109 ;  /* 0x0000006d68687221 */ /* 0x000fe20000010000 */
[----:B------:R-:W-:Y:S01]  /*13220*/  FADD.FTZ R106, R106, R111 ;  /* 0x0000006f6a6a7221 */ /* 0x000fe20000010000 */
[----:B-1----:R-:W-:Y:S01]  /*13230*/  F2FP.BF16.F32.PACK_AB R9, R21, R20 ;  /* 0x000000141509723e */ /* 0x002fe200000010ff */
[--C-:B------:R-:W-:Y:S01]  /*13240*/  FFMA.FTZ R22, R32, UR4, -R55.reuse ;  /* 0x0000000420167c23 */ /* 0x100fe20008010837 */
        /* <DEDUP_REMOVED lines=14> */
[----:B------:R-:W-:Y:S01]  /*13330*/  HMMA.16816.F32.BF16 R144, R8, R16, R144 ;  /* 0x000000100890723c */ /* 0x000fe20000041890 */
[----:B------:R3:W-:Y:S01]  /*13340*/  MUFU.EX2 R29, R23 ;  /* 0x00000017001d7308 */ /* 0x0007e20000000800 */
[----:B------:R-:W-:Y:S01]  /*13350*/  FADD.FTZ R97, R97, R96 ;  /* 0x0000006061617221 */ /* 0x000fe20000010000 */
[----:B------:R-:W-:-:S02]  /*13360*/  FADD.FTZ R99, R99, R98 ;  /* 0x0000006263637221 */ /* 0x000fc40000010000 */
[----:B------:R-:W4:Y:S01]  /*13370*/  MUFU.EX2 R32, R32 ;  /* 0x0000002000207308 */ /* 0x000f220000000800 */
[----:B------:R-:W-:Y:S01]  /*13380*/  FADD.FTZ R92, R92, R97 ;  /* 0x000000615c5c7221 */ /* 0x000fe20000010000 */
[----:B------:R-:W-:Y:S01]  /*13390*/  FADD.FTZ R94, R94, R99 ;  /* 0x000000635e5e7221 */ /* 0x000fe20000010000 */
[C---:B------:R-:W-:Y:S01]  /*133a0*/  HMMA.16816.F32.BF16 R132, R8.reuse, R18, R132 ;  /* 0x000000120884723c */ /* 0x040fe20000041884 */
[----:B------:R-:W5:Y:S01]  /*133b0*/  LDSM.16.MT88.4 R16, [R209+0x8400] ;  /* 0x00840000d110783b */ /* 0x000f620000004200 */
[----:B------:R-:W-:Y:S01]  /*133c0*/  FADD.FTZ R93, R93, R92 ;  /* 0x0000005c5d5d7221 */ /* 0x000fe20000010000 */
[----:B------:R-:W-:Y:S01]  /*133d0*/  FADD.FTZ R95, R95, R94 ;  /* 0x0000005e5f5f7221 */ /* 0x000fe20000010000 */
[--C-:B-1----:R-:W-:Y:S01]  /*133e0*/  FFMA.FTZ R22, R35, UR4, -R148.reuse ;  /* 0x0000000423167c23 */ /* 0x102fe20008010894 */
[----:B------:R-:W1:Y:S01]  /*133f0*/  MUFU.EX2 R28, R28 ;  /* 0x0000001c001c7308 */ /* 0x000e620000000800 */
[----:B------:R-:W-:Y:S01]  /*13400*/  FADD.FTZ R88, R88, R93 ;  /* 0x0000005d58587221 */ /* 0x000fe20000010000 */
[----:B------:R-:W-:Y:S01]  /*13410*/  FADD.FTZ R90, R90, R95 ;  /* 0x0000005f5a5a7221 */ /* 0x000fe20000010000 */
[C---:B--2---:R-:W-:Y:S01]  /*13420*/  HMMA.16816.F32.BF16 R4, R8.reuse, R12, R4 ;  /* 0x0000000c0804723c */ /* 0x044fe20000041804 */
[----:B---3--:R-:W-:Y:S01]  /*13430*/  FFMA.FTZ R23, R30, UR4, -R148 ;  /* 0x000000041e177c23 */ /* 0x008fe20008010894 */
[----:B------:R-:W-:Y:S01]  /*13440*/  FADD.FTZ R89, R89, R88 ;  /* 0x0000005859597221 */ /* 0x000fe20000010000 */
[----:B------:R-:W-:Y:S01]  /*13450*/  FADD.FTZ R91, R91, R90 ;  /* 0x0000005a5b5b7221 */ /* 0x000fe20000010000 */
[----:B------:R-:W-:Y:S02]  /*13460*/  MUFU.EX2 R35, R34 ;  /* 0x0000002200237308 */ /* 0x000fe40000000800 */
[----:B------:R-:W-:Y:S01]  /*13470*/  FADD.FTZ R84, R84, R89 ;  /* 0x0000005954547221 */ /* 0x000fe20000010000 */
[----:B------:R-:W-:Y:S01]  /*13480*/  FADD.FTZ R86, R86, R91 ;  /* 0x0000005b56567221 */ /* 0x000fe20000010000 */
[----:B------:R-:W-:Y:S01]  /*13490*/  HMMA.16816.F32.BF16 R136, R8, R14, R136 ;  /* 0x0000000e0888723c */ /* 0x000fe20000041888 */
[----:B------:R-:W2:Y:S01]  /*134a0*/  LDSM.16.MT88.4 R12, [R208+0x3400] ;  /* 0x00340000d00c783b */ /* 0x000ea20000004200 */
[----:B------:R-:W-:Y:S01]  /*134b0*/  FADD.FTZ R85, R85, R84 ;  /* 0x0000005455557221 */ /* 0x000fe20000010000 */
[----:B------:R-:W-:Y:S01]  /*134c0*/  FADD.FTZ R87, R87, R86 ;  /* 0x0000005657577221 */ /* 0x000fe20000010000 */
[----:B------:R-:W3:Y:S01]  /*134d0*/  MUFU.EX2 R30, R22 ;  /* 0x00000016001e7308 */ /* 0x000ee20000000800 */
[----:B----4-:R-:W-:Y:S01]  /*134e0*/  F2FP.BF16.F32.PACK_AB R8, R32, R33 ;  /* 0x000000212008723e */ /* 0x010fe200000010ff */
[----:B------:R-:W-:Y:S01]  /*134f0*/  FADD.FTZ R80, R80, R85 ;  /* 0x0000005550507221 */ /* 0x000fe20000010000 */
[----:B------:R-:W-:Y:S01]  /*13500*/  FADD.FTZ R82, R82, R87 ;  /* 0x0000005752527221 */ /* 0x000fe20000010000 */
[----:B------:R4:W-:Y:S01]  /*13510*/  MUFU.EX2 R31, R23 ;  /* 0x00000017001f7308 */ /* 0x0009e20000000800 */
[----:B-1----:R-:W-:Y:S01]  /*13520*/  F2FP.BF16.F32.PACK_AB R10, R28, R29 ;  /* 0x0000001d1c0a723e */ /* 0x002fe200000010ff */
        /* <DEDUP_REMOVED lines=8> */
[----:B---3--:R-:W-:Y:S01]  /*135b0*/  F2FP.BF16.F32.PACK_AB R9, R30, R35 ;  /* 0x000000231e09723e */ /* 0x008fe200000010ff */
[--C-:B------:R-:W-:Y:S01]  /*135c0*/  FFMA.FTZ R22, R44, UR4, -R148.reuse ;  /* 0x000000042c167c23 */ /* 0x100fe20008010894 */
[----:B------:R-:W-:Y:S01]  /*135d0*/  FADD.FTZ R72, R72, R103 ;  /* 0x0000006748487221 */ /* 0x000fe20000010000 */
[----:B------:R-:W-:Y:S01]  /*135e0*/  FADD.FTZ R74, R74, R101 ;  /* 0x000000654a4a7221 */ /* 0x000fe20000010000 */
[--C-:B------:R-:W-:Y:S01]  /*135f0*/  FFMA.FTZ R44, R45, UR4, -R148.reuse ;  /* 0x000000042d2c7c23 */ /* 0x100fe20008010894 */
[----:B----4-:R-:W-:Y:S01]  /*13600*/  FFMA.FTZ R23, R46, UR4, -R148 ;  /* 0x000000042e177c23 */ /* 0x010fe20008010894 */
[----:B------:R-:W-:Y:S01]  /*13610*/  FADD.FTZ R73, R73, R72 ;  /* 0x0000004849497221 */ /* 0x000fe20000010000 */
[----:B------:R-:W-:Y:S01]  /*13620*/  FADD.FTZ R75, R75, R74 ;  /* 0x0000004a4b4b7221 */ /* 0x000fe20000010000 */
[----:B-1----:R-:W-:Y:S01]  /*13630*/  F2FP.BF16.F32.PACK_AB R11, R34, R31 ;  /* 0x0000001f220b723e */ /* 0x002fe200000010ff */
[----:B------:R1:W-:Y:S01]  /*13640*/  MUFU.EX2 R45, R22 ;  /* 0x00000016002d7308 */ /* 0x0003e20000000800 */
[----:B------:R-:W-:Y:S01]  /*13650*/  FADD.FTZ R68, R68, R73 ;  /* 0x0000004944447221 */ /* 0x000fe20000010000 */
[----:B------:R-:W-:Y:S01]  /*13660*/  FADD.FTZ R70, R70, R75 ;  /* 0x0000004b46467221 */ /* 0x000fe20000010000 */
[----:B------:R-:W-:Y:S01]  /*13670*/  FFMA.FTZ R42, R172, UR4, -R55 ;  /* 0x00000004ac2a7c23 */ /* 0x000fe20008010837 */
[----:B------:R-:W-:Y:S01]  /*13680*/  FFMA.FTZ R46, R3, UR4, -R148 ;  /* 0x00000004032e7c23 */ /* 0x000fe20008010894 */
[----:B------:R-:W-:Y:S01]  /*13690*/  FADD.FTZ R69, R69, R68 ;  /* 0x0000004445457221 */ /* 0x000fe20000010000 */
[----:B------:R-:W-:Y:S01]  /*136a0*/  FADD.FTZ R71, R71, R70 ;  /* 0x0000004647477221 */ /* 0x000fe20000010000 */
[----:B-----5:R-:W-:Y:S01]  /*136b0*/  HMMA.16816.F32.BF16 R144, R8, R16, R144 ;  /* 0x000000100890723c */ /* 0x020fe20000041890 */
[----:B------:R-:W-:Y:S01]  /*136c0*/  MUFU.EX2 R43, R43 ;  /* 0x0000002b002b7308 */ /* 0x000fe20000000800 */
[----:B------:R-:W-:Y:S01]  /*136d0*/  FADD.FTZ R60, R60, R69 ;  /* 0x000000453c3c7221 */ /* 0x000fe20000010000 */
[----:B------:R-:W-:-:S02]  /*136e0*/  FADD.FTZ R26, R26, R71 ;  /* 0x000000471a1a7221 */ /* 0x000fc40000010000 */
[----:B------:R-:W3:Y:S01]  /*136f0*/  MUFU.EX2 R42, R42 ;  /* 0x0000002a002a7308 */ /* 0x000ee20000000800 */
[----:B------:R-:W-:Y:S01]  /*13700*/  FADD.FTZ R25, R25, R60 ;  /* 0x0000003c19197221 */ /* 0x000fe20000010000 */
[----:B------:R-:W-:Y:S01]  /*13710*/  FADD.FTZ R27, R27, R26 ;  /* 0x0000001a1b1b7221 */ /* 0x000fe20000010000 */
[C---:B------:R-:W-:Y:S01]  /*13720*/  HMMA.16816.F32.BF16 R132, R8.reuse, R18, R132 ;  /* 0x000000120884723c */ /* 0x040fe20000041884 */
[----:B------:R-:W4:Y:S01]  /*13730*/  LDSM.16.MT88.4 R16, [R209+0x8800] ;  /* 0x00880000d110783b */ /* 0x000f220000004200 */
[----:B-1----:R-:W-:Y:S01]  /*13740*/  FADD.FTZ R22, R24, R25 ;  /* 0x0000001918167221 */ /* 0x002fe20000010000 */
[----:B------:R-:W-:Y:S01]  /*13750*/  FADD.FTZ R56, R56, R27 ;  /* 0x0000001b38387221 */ /* 0x000fe20000010000 */
[----:B------:R-:W1:Y:S01]  /*13760*/  MUFU.EX2 R44, R44 ;  /* 0x0000002c002c7308 */ /* 0x000e620000000800 */
[----:B------:R-:W-:Y:S01]  /*13770*/  FFMA.FTZ R25, R47, UR4, -R55 ;  /* 0x000000042f197c23 */ /* 0x000fe20008010837 */
[----:B------:R-:W-:Y:S01]  /*13780*/  FADD.FTZ R22, R57, R22 ;  /* 0x0000001639167221 */ /* 0x000fe20000010000 */
[----:B------:R-:W-:Y:S01]  /*13790*/  FADD.FTZ R59, R59, R56 ;  /* 0x000000383b3b7221 */ /* 0x000fe20000010000 */
[C---:B--2---:R-:W-:Y:S01]  /*137a0*/  HMMA.16816.F32.BF16 R4, R8.reuse, R12, R4 ;  /* 0x0000000c0804723c */ /* 0x044fe20000041804 */
[----:B------:R-:W-:Y:S01]  /*137b0*/  MUFU.EX2 R3, R23 ;  /* 0x0000001700037308 */ /* 0x000fe20000000800 */
[----:B------:R-:W-:Y:S01]  /*137c0*/  FADD.FTZ R49, R49, R22 ;  /* 0x0000001631317221 */ /* 0x000fe20000010000 */
[----:B------:R-:W-:Y:S01]  /*137d0*/  FADD.FTZ R2, R2, R59 ;  /* 0x0000003b02027221 */ /* 0x000fe20000010000 */
[----:B---3--:R-:W-:Y:S01]  /*137e0*/  F2FP.BF16.F32.PACK_AB R12, R42, R65 ;  /* 0x000000412a0c723e */ /* 0x008fe200000010ff */
        /* <DEDUP_REMOVED lines=16> */
[----:B------:R-:W-:Y:S01]  /*138f0*/  FFMA.FTZ R24, R178, UR4, -R55 ;  /* 0x00000004b2187c23 */ /* 0x000fe20008010837 */
[----:B------:R-:W-:Y:S01]  /*13900*/  FADD.FTZ R36, R36, R41 ;  /* 0x0000002924247221 */ /* 0x000fe20000010000 */
[----:B------:R-:W-:Y:S01]  /*13910*/  FFMA.FTZ R26, R169, UR4, -R148 ;  /* 0x00000004a91a7c23 */ /* 0x000fe20008010894 */
[----:B------:R-:W-:Y:S01]  /*13920*/  FADD.FTZ R41, R21, R20 ;  /* 0x0000001415297221 */ /* 0x000fe20000010000 */
[----:B------:R-:W-:Y:S01]  /*13930*/  FFMA.FTZ R148, R180, UR4, -R148 ;  /* 0x00000004b4947c23 */ /* 0x000fe20008010894 */
[----:B------:R-:W-:Y:S01]  /*13940*/  FADD.FTZ R47, R37, R36 ;  /* 0x00000024252f7221 */ /* 0x000fe20000010000 */
[----:B------:R-:W1:Y:S01]  /*13950*/  LDSM.16.MT88.4 R20, [R208+0x3c00] ;  /* 0x003c0000d014783b */ /* 0x000e620000004200 */
[----:B------:R-:W-:Y:S02]  /*13960*/  MUFU.EX2 R25, R25 ;  /* 0x0000001900197308 */ /* 0x000fe40000000800 */
[----:B------:R-:W-:-:S02]  /*13970*/  FADD.FTZ R40, R40, R47 ;  /* 0x0000002f28287221 */ /* 0x000fc40000010000 */
[----:B------:R-:W-:Y:S01]  /*13980*/  MUFU.EX2 R0, R170 ;  /* 0x000000aa00007308 */ /* 0x000fe20000000800 */
[C---:B----4-:R-:W-:Y:S01]  /*13990*/  HMMA.16816.F32.BF16 R144, R12.reuse, R16, R144 ;  /* 0x000000100c90723c */ /* 0x050fe20000041890 */
[----:B------:R-:W-:Y:S02]  /*139a0*/  FADD.FTZ R33, R33, R40 ;  /* 0x0000002821217221 */ /* 0x000fe40000010000 */
[----:B------:R-:W-:Y:S02]  /*139b0*/  MUFU.EX2 R27, R27 ;  /* 0x0000001b001b7308 */ /* 0x000fe40000000800 */
[----:B------:R-:W-:Y:S02]  /*139c0*/  FADD.FTZ R32, R32, R33 ;  /* 0x0000002120207221 */ /* 0x000fe40000010000 */
[----:B------:R-:W2:Y:S01]  /*139d0*/  MUFU.EX2 R2, R2 ;  /* 0x0000000200027308 */ /* 0x000ea20000000800 */
[C---:B------:R-:W-:Y:S01]  /*139e0*/  HMMA.16816.F32.BF16 R132, R12.reuse, R18, R132 ;  /* 0x000000120c84723c */ /* 0x040fe20000041884 */
[----:B------:R-:W4:Y:S01]  /*139f0*/  LDSM.16.MT88.4 R16, [R209+0x8c00] ;  /* 0x008c0000d110783b */ /* 0x000f220000004200 */
[----:B------:R-:W-:Y:S01]  /*13a00*/  FADD.FTZ R29, R29, R32 ;  /* 0x000000201d1d7221 */ /* 0x000fe20000010000 */
[----:B------:R-:W5:Y:S03]  /*13a10*/  MUFU.EX2 R24, R24 ;  /* 0x0000001800187308 */ /* 0x000f660000000800 */
        /* <DEDUP_REMOVED lines=8> */
[----:B--2---:R-:W-:Y:S01]  /*13aa0*/  F2FP.BF16.F32.PACK_AB R9, R2, R27 ;  /* 0x0000001b0209723e */ /* 0x004fe200000010ff */
[----:B------:R-:W-:Y:S01]  /*13ab0*/  HMMA.16816.F32.BF16 R136, R12, R10, R136 ;  /* 0x0000000a0c88723c */ /* 0x000fe20000041888 */
[----:B------:R-:W-:Y:S01]  /*13ac0*/  FADD.FTZ R35, R35, R8 ;  /* 0x0000000823237221 */ /* 0x000fe20000010000 */
[----:B------:R-:W-:Y:S01]  /*13ad0*/  FADD.FTZ R58, R58, R65 ;  /* 0x000000413a3a7221 */ /* 0x000fe20000010000 */
[----:B------:R-:W-:-:S02]  /*13ae0*/  F2FP.BF16.F32.PACK_AB R8, R0, R25 ;  /* 0x000000190008723e */ /* 0x000fc400000010ff */
[----:B------:R-:W-:Y:S01]  /*13af0*/  FADD.FTZ R30, R30, R35 ;  /* 0x000000231e1e7221 */ /* 0x000fe20000010000 */
[----:B------:R-:W-:Y:S01]  /*13b00*/  FADD.FTZ R58, R43, R58 ;  /* 0x0000003a2b3a7221 */ /* 0x000fe20000010000 */
[----:B-----5:R-:W-:Y:S02]  /*13b10*/  F2FP.BF16.F32.PACK_AB R10, R229, R24 ;  /* 0x00000018e50a723e */ /* 0x020fe400000010ff */
[----:B------:R-:W-:Y:S01]  /*13b20*/  FADD.FTZ R31, R31, R30 ;  /* 0x0000001e1f1f7221 */ /* 0x000fe20000010000 */
[----:B------:R-:W-:Y:S01]  /*13b30*/  FADD.FTZ R25, R25, R58 ;  /* 0x0000003a19197221 */ /* 0x000fe20000010000 */
[----:B---3--:R-:W-:Y:S02]  /*13b40*/  F2FP.BF16.F32.PACK_AB R11, R37, R26 ;  /* 0x0000001a250b723e */ /* 0x008fe400000010ff */
[----:B------:R-:W-:Y:S01]  /*13b50*/  FADD.FTZ R34, R34, R31 ;  /* 0x0000001f22227221 */ /* 0x000fe20000010000 */
[----:B------:R-:W-:Y:S01]  /*13b60*/  FADD.FTZ R25, R0, R25 ;  /* 0x0000001900197221 */ /* 0x000fe20000010000 */
[----:B------:R-:W-:-:S02]  /*13b70*/  MOV R0, R52 ;  /* 0x0000003400007202 */ /* 0x000fc40000000f00 */
[----:B------:R-:W-:Y:S01]  /*13b80*/  FADD.FTZ R45, R45, R34 ;  /* 0x000000222d2d7221 */ /* 0x000fe20000010000 */
[----:B------:R-:W-:Y:S01]  /*13b90*/  FADD.FTZ R24, R24, R25 ;  /* 0x0000001918187221 */ /* 0x000fe20000010000 */
[----:B-1----:R-:W-:Y:S01]  /*13ba0*/  HMMA.16816.F32.BF16 R140, R8, R20, R4 ;  /* 0x00000014088c723c */ /* 0x002fe20000041804 */
[----:B------:R-:W-:Y:S01]  /*13bb0*/  @P0 MOV R0, R52 ;  /* 0x0000003400000202 */ /* 0x000fe20000000f00 */
[----:B------:R-:W-:Y:S01]  /*13bc0*/  FADD.FTZ R44, R44, R45 ;  /* 0x0000002d2c2c7221 */ /* 0x000fe20000010000 */
[----:B------:R-:W-:-:S03]  /*13bd0*/  FADD.FTZ R229, R229, R24 ;  /* 0x00000018e5e57221 */ /* 0x000fc60000010000 */
[----:B------:R-:W-:Y:S02]  /*13be0*/  FADD.FTZ R3, R3, R44 ;  /* 0x0000002c03037221 */ /* 0x000fe40000010000 */
[----:B----4-:R-:W-:Y:S02]  /*13bf0*/  HMMA.16816.F32.BF16 R144, R8, R16, R144 ;  /* 0x000000100890723c */ /* 0x010fe40000041890 */
[----:B------:R-:W-:-:S04]  /*13c00*/  FADD.FTZ R46, R46, R3 ;  /* 0x000000032e2e7221 */ /* 0x000fc80000010000 */
[----:B------:R-:W-:Y:S02]  /*13c10*/  FADD.FTZ R27, R27, R46 ;  /* 0x0000002e1b1b7221 */ /* 0x000fe40000010000 */
[C---:B------:R-:W-:Y:S02]  /*13c20*/  HMMA.16816.F32.BF16 R132, R8.reuse, R18, R132 ;  /* 0x000000120884723c */ /* 0x040fe40000041884 */
[----:B------:R-:W-:Y:S01]  /*13c30*/  FADD.FTZ R27, R2, R27 ;  /* 0x0000001b021b7221 */ /* 0x000fe20000010000 */
[-C--:B------:R-:W-:Y:S02]  /*13c40*/  MOV R2, R54.reuse ;  /* 0x0000003600027202 */ /* 0x080fe40000000f00 */
[----:B------:R-:W-:Y:S01]  /*13c50*/  @P0 MOV R2, R54 ;  /* 0x0000003600020202 */ /* 0x000fe20000000f00 */
[----:B------:R-:W-:Y:S02]  /*13c60*/  FADD.FTZ R26, R26, R27 ;  /* 0x0000001b1a1a7221 */ /* 0x000fe40000010000 */
[----:B------:R-:W-:Y:S02]  /*13c70*/  HMMA.16816.F32.BF16 R136, R8, R22, R136 ;  /* 0x000000160888723c */ /* 0x000fe40000041888 */
[----:B------:R-:W-:Y:S01]  /*13c80*/  FADD.FTZ R228, R37, R26 ;  /* 0x0000001a25e47221 */ /* 0x000fe20000010000 */
[----:B------:R-:W-:-:S02]  /*13c90*/  NOP ;  /* 0x0000000000007918 */ /* 0x000fc40000000000 */
[----:B------:R-:W-:-:S15]  /*13ca0*/  @P0 BRA `(.L_x_2307) ;  /* 0x0000000000040947 */ /* 0x000fde0003800000 */
.L_x_2301:
[----:B------:R-:W-:-:S07]  /*13cb0*/  IADD3 R64, PT, PT, R66, -0x1, RZ ;  /* 0xffffffff42407810 */ /* 0x000fce0007ffe0ff */
.L_x_2307:
        /* <DEDUP_REMOVED lines=16> */
.L_x_2312:
[----:B------:R-:W1:Y:S01]  /*13dc0*/  S2R R224, SR_TID.X ;  /* 0x0000000000e07919 */ /* 0x000e620000002100 */
[----:B------:R-:W-:Y:S01]  /*13dd0*/  @!P3 IADD3 R5, P0, PT, RZ, -R225, RZ ;  /* 0x800000e1ff05b210 */ /* 0x000fe20007f1e0ff */
[----:B------:R-:W-:Y:S01]  /*13de0*/  IMAD.MOV.U32 R4, RZ, RZ, R220 ;  /* 0x000000ffff047224 */ /* 0x000fe200078e00dc */
[----:B------:R-:W5:Y:S01]  /*13df0*/  @!P3 LDC R28, c[0x0][0x3c0] ;  /* 0x0000f000ff1cbb82 */ /* 0x000f620000000800 */
[----:B------:R-:W-:Y:S07]  /*13e00*/  DEPBAR.LE SB0, 0x0 ;  /* 0x000080000000791a */ /* 0x000fee0000000000 */
[----:B------:R-:W-:Y:S01]  /*13e10*/  BAR.SYNC.DEFER_BLOCKING 0x0 ;  /* 0x0000000000007b1d */ /* 0x000fe20000010000 */
[----:B------:R-:W-:Y:S02]  /*13e20*/  IMAD.MOV.U32 R2, RZ, RZ, R221 ;  /* 0x000000ffff027224 */ /* 0x000fe400078e00dd */
[----:B-1----:R-:W-:Y:S05]  /*13e30*/  IMAD.SHL.U32 R33, R224, 0x8, RZ ;  /* 0x00000008e0217824 */ /* 0x002fea00078e00ff */
[----:B------:R-:W1:Y:S01]  /*13e40*/  LDC R31, c[0x0][0x3c4] ;  /* 0x0000f100ff1f7b82 */ /* 0x000e620000000800 */
[----:B-----5:R-:W-:Y:S04]  /*13e50*/  @!P3 IMAD.SHL.U32 R0, R28, 0x100, RZ ;  /* 0x000001001c00b824 */ /* 0x020fe800078e00ff */
[----:B------:R-:W-:Y:S05]  /*13e60*/  @!P3 IMAD.X R0, RZ, RZ, ~R0, P0 ;  /* 0x000000ffff00b224 */ /* 0x000fea00000e0e00 */
[----:B------:R-:W-:Y:S04]  /*13e70*/  @!P3 SHF.R.S64 R5, R5, 0x1f, R0 ;  /* 0x0000001f0505b819 */ /* 0x000fe80000001000 */
[----:B------:R-:W-:Y:S04]  /*13e80*/  @!P3 IADD3 R220, P0, PT, R220, R5, RZ ;  /* 0x00000005dcdcb210 */ /* 0x000fe80007f1e0ff */
[----:B------:R-:W-:Y:S02]  /*13e90*/  @!P3 LEA.HI.X.SX32 R221, R0, R221, 0x1, P0 ;  /* 0x000000dd00ddb211 */ /* 0x000fe400000f0eff */
[----:B------:R-:W-:Y:S01]  /*13ea0*/  LOP3.LUT R0, R224, 0x18, RZ, 0xc0, !PT ;  /* 0x00000018e0007812 */ /* 0x000fe200078ec0ff */
[----:B------:R-:W-:Y:S06]  /*13eb0*/  @!P3 BRA `(.L_x_2309) ;  /* 0x0000000000f4b947 */ /* 0x000fec0003800000 */
        /* <DEDUP_REMOVED lines=61> */
.L_x_2309:
[----:B------:R-:W-:Y:S01]  /*14290*/  LOP3.LUT R0, R0, 0xd8, R33, 0x78, !PT ;  /* 0x000000d800007812 */ /* 0x000fe200078e7821 */
[C---:B------:R-:W-:Y:S01]  /*142a0*/  IMAD.SHL.U32 R29, R28.reuse, 0x40, RZ ;  /* 0x000000401c1d7824 */ /* 0x040fe200078e00ff */
[----:B-1----:R-:W-:Y:S01]  /*142b0*/  SHF.L.U64.HI R28, R28, 0x6, R31 ;  /* 0x000000061c1c7819 */ /* 0x002fe2000001021f */
[----:B------:R-:W-:Y:S01]  /*142c0*/  VIADD R226, R226, 0xffffffff ;  /* 0xffffffffe2e27836 */ /* 0x000fe20000000000 */
[----:B------:R-:W-:Y:S02]  /*142d0*/  LOP3.LUT R0, R0, 0x1f20, R33, 0xf8, !PT ;  /* 0x00001f2000007812 */ /* 0x000fe400078ef821 */
[----:B------:R-:W-:Y:S02]  /*142e0*/  IADD3 R30, P0, PT, R29, R220, RZ ;  /* 0x000000dc1d1e7210 */ /* 0x000fe40007f1e0ff */
[----:B------:R-:W-:Y:S02]  /*142f0*/  LEA R151, R0, UR5, 0x1 ;  /* 0x0000000500977c11 */ /* 0x000fe4000f8e08ff */
[-C--:B------:R-:W-:Y:S01]  /*14300*/  IADD3 R38, P1, PT, R30, R29.reuse, RZ ;  /* 0x0000001d1e267210 */ /* 0x080fe20007f3e0ff */
[----:B------:R-:W-:Y:S02]  /*14310*/  IMAD.X R31, R28, 0x1, R221, P0 ;  /* 0x000000011c1f7824 */ /* 0x000fe400000e06dd */
[----:B------:R-:W-:Y:S01]  /*14320*/  @!PT LDS RZ, [RZ] ;  /* 0x00000000fffff984 */ /* 0x000fe20000000800 */
[----:B------:R-:W-:Y:S01]  /*14330*/  @!PT LDS RZ, [RZ] ;  /* 0x00000000fffff984 */ /* 0x000fe20000000800 */
[----:B------:R-:W-:Y:S01]  /*14340*/  @!PT LDS RZ, [RZ] ;  /* 0x00000000fffff984 */ /* 0x000fe20000000800 */
[----:B------:R-:W-:Y:S01]  /*14350*/  LDGSTS.E.BYPASS.LTC128B.128 [R151+0x5000], desc[UR6][R220.64] ;  /* 0x05000000dc977fae */ /* 0x000fe2000b981a06 */
[-C--:B------:R-:W-:Y:S01]  /*14360*/  IADD3 R36, P0, PT, R38, R29.reuse, RZ ;  /* 0x0000001d26247210 */ /* 0x080fe20007f1e0ff */
[--C-:B------:R-:W-:Y:S03]  /*14370*/  IMAD.X R39, R31, 0x1, R28.reuse, P1 ;  /* 0x000000011f277824 */ /* 0x100fe600008e061c */
[----:B------:R1:W-:Y:S01]  /*14380*/  LDGSTS.E.BYPASS.LTC128B.128 [R151+0x5800], desc[UR6][R30.64] ;  /* 0x058000001e977fae */ /* 0x0003e2000b981a06 */
[-C--:B------:R-:W-:Y:S01]  /*14390*/  IADD3 R34, P1, PT, R36, R29.reuse, RZ ;  /* 0x0000001d24227210 */ /* 0x080fe20007f3e0ff */
[--C-:B------:R-:W-:Y:S03]  /*143a0*/  IMAD.X R37, R39, 0x1, R28.reuse, P0 ;  /* 0x0000000127257824 */ /* 0x100fe600000e061c */
        /* <DEDUP_REMOVED lines=10> */
[----:B------:R-:W-:Y:S01]  /*14450*/  IMAD.X R43, R41, 0x1, R28, P0 ;  /* 0x00000001292b7824 */ /* 0x000fe200000e061c */
[----:B------:R-:W-:Y:S03]  /*14460*/  ISETP.GT.AND P0, PT, R226, R213, PT ;  /* 0x000000d5e200720c */ /* 0x000fe60003f04270 */
[----:B------:R-:W-:Y:S05]  /*14470*/  LDGSTS.E.BYPASS.LTC128B.128 [R151+0x8000], desc[UR6][R40.64] ;  /* 0x0800000028977fae */ /* 0x000fea000b981a06 */
[----:B------:R2:W-:Y:S05]  /*14480*/  LDGSTS.E.BYPASS.LTC128B.128 [R151+0x8800], desc[UR6][R42.64] ;  /* 0x088000002a977fae */ /* 0x0005ea000b981a06 */
[----:B------:R-:W-:Y:S05]  /*14490*/  LDSM.16.M88.4 R152, [R212] ;  /* 0x00000000d498783b */ /* 0x000fea0000000200 */
[----:B------:R-:W3:Y:S05]  /*144a0*/  LDSM.16.M88.4 R156, [R210+0x1000] ;  /* 0x00100000d29c783b */ /* 0x000eea0000000200 */
[----:B------:R-:W4:Y:S05]  /*144b0*/  LDSM.16.M88.4 R160, [R210+0x1400] ;  /* 0x00140000d2a0783b */ /* 0x000f2a0000000200 */
[----:B------:R-:W1:Y:S05]  /*144c0*/  LDSM.16.M88.4 R164, [R210+0x1800] ;  /* 0x00180000d2a4783b */ /* 0x000e6a0000000200 */
[----:B------:R-:W0:Y:S05]  /*144d0*/  LDGDEPBAR ;  /* 0x00000000000079af */ /* 0x000e2a0000000000 */
[----:B------:R-:W5:Y:S05]  /*144e0*/  LDSM.16.M88.4 R168, [R210+0x1c00] ;  /* 0x001c0000d2a8783b */ /* 0x000f6a0000000200 */
[----:B------:R-:W2:Y:S05]  /*144f0*/  LDSM.16.M88.4 R172, [R210+0x2000] ;  /* 0x00200000d2ac783b */ /* 0x000eaa0000000200 */
[----:B------:R-:W2:Y:S05]  /*14500*/  LDSM.16.M88.4 R176, [R210+0x2400] ;  /* 0x00240000d2b0783b */ /* 0x000eaa0000000200 */
[----:B------:R-:W-:Y:S05]  /*14510*/  LDSM.16.M88.4 R180, [R210+0x2c00] ;  /* 0x002c0000d2b4783b */ /* 0x000fea0000000200 */
[----:B------:R-:W-:Y:S01]  /*14520*/  LDSM.16.M88.4 R184, [R210+0x3000] ;  /* 0x00300000d2b8783b */ /* 0x000fe20000000200 */
[C---:B---3--:R-:W-:Y:S04]  /*14530*/  HMMA.16816.F32.BF16 R4, R152.reuse, R156, RZ ;  /* 0x0000009c9804723c */ /* 0x048fe800000418ff */
[----:B------:R-:W-:Y:S04]  /*14540*/  LDSM.16.M88.4 R188, [R210+0x3400] ;  /* 0x00340000d2bc783b */ /* 0x000fe80000000200 */
[C---:B------:R-:W-:Y:S01]  /*14550*/  HMMA.16816.F32.BF16 R8, R152.reuse, R158, RZ ;  /* 0x0000009e9808723c */ /* 0x040fe200000418ff */
[----:B------:R-:W3:Y:S05]  /*14560*/  LDSM.16.M88.4 R156, [R210+0x2800] ;  /* 0x00280000d29c783b */ /* 0x000eea0000000200 */
[----:B------:R-:W3:Y:S02]  /*14570*/  LDSM.16.M88.4 R192, [R210+0x3800] ;  /* 0x00380000d2c0783b */ /* 0x000ee40000000200 */
[C---:B----4-:R-:W-:Y:S03]  /*14580*/  HMMA.16816.F32.BF16 R12, R152.reuse, R160, RZ ;  /* 0x000000a0980c723c */ /* 0x050fe600000418ff */
[----:B------:R-:W4:Y:S05]  /*14590*/  LDSM.16.M88.4 R96, [R210+0x3c00] ;  /* 0x003c0000d260783b */ /* 0x000f2a0000000200 */
[C---:B------:R-:W-:Y:S01]  /*145a0*/  HMMA.16816.F32.BF16 R16, R152.reuse, R162, RZ ;  /* 0x000000a29810723c */ /* 0x040fe200000418ff */
[----:B------:R-:W4:Y:S05]  /*145b0*/  LDSM.16.M88.4 R104, [R210+0x4000] ;  /* 0x00400000d268783b */ /* 0x000f2a0000000200 */
[----:B------:R-:W4:Y:S02]  /*145c0*/  LDSM.16.M88.4 R112, [R210+0x4400] ;  /* 0x00440000d270783b */ /* 0x000f240000000200 */
[C---:B-1----:R-:W-:Y:S03]  /*145d0*/  HMMA.16816.F32.BF16 R20, R152.reuse, R164, RZ ;  /* 0x000000a49814723c */ /* 0x042fe600000418ff */
[----:B------:R-:W1:Y:S05]  /*145e0*/  LDSM.16.M88.4 R120, [R210+0x4800] ;  /* 0x00480000d278783b */ /* 0x000e6a0000000200 */
[C---:B------:R-:W-:Y:S01]  /*145f0*/  HMMA.16816.F32.BF16 R24, R152.reuse, R166, RZ ;  /* 0x000000a69818723c */ /* 0x040fe200000418ff */
[----:B------:R-:W1:Y:S05]  /*14600*/  LDSM.16.M88.4 R128, [R210+0x4c00] ;  /* 0x004c0000d280783b */ /* 0x000e6a0000000200 */
[----:B------:R-:W-:Y:S02]  /*14610*/  LDSM.16.M88.4 R160, [R211] ;  /* 0x00000000d3a0783b */ /* 0x000fe40000000200 */
[C---:B-----5:R-:W-:Y:S03]  /*14620*/  HMMA.16816.F32.BF16 R28, R152.reuse, R168, RZ ;  /* 0x000000a8981c723c */ /* 0x060fe600000418ff */
[----:B------:R-:W5:Y:S05]  /*14630*/  LDSM.16.M88.4 R164, [R150+0x1000] ;  /* 0x0010000096a4783b */ /* 0x000f6a0000000200 */
[C---:B------:R-:W-:Y:S01]  /*14640*/  HMMA.16816.F32.BF16 R32, R152.reuse, R170, RZ ;  /* 0x000000aa9820723c */ /* 0x040fe200000418ff */
[----:B------:R-:W-:Y:S05]  /*14650*/  LDSM.16.M88.4 R168, [R150+0x1800] ;  /* 0x0018000096a8783b */ /* 0x000fea0000000200 */
[----:B------:R-:W-:Y:S02]  /*14660*/  LDSM.16.M88.4 R196, [R150+0x4000] ;  /* 0x0040000096c4783b */ /* 0x000fe40000000200 */
[C---:B--2---:R-:W-:Y:S03]  /*14670*/  HMMA.16816.F32.BF16 R36, R152.reuse, R172, RZ ;  /* 0x000000ac9824723c */ /* 0x044fe600000418ff */
[----:B------:R-:W-:Y:S05]  /*14680*/  LDSM.16.M88.4 R200, [R150+0x4400] ;  /* 0x0044000096c8783b */ /* 0x000fea0000000200 */
[C---:B------:R-:W-:Y:S01]  /*14690*/  HMMA.16816.F32.BF16 R40, R152.reuse, R174, RZ ;  /* 0x000000ae9828723c */ /* 0x040fe200000418ff */
[----:B------:R-:W-:Y:S05]  /*146a0*/  LDSM.16.M88.4 R172, [R150+0x2000] ;  /* 0x0020000096ac783b */ /* 0x000fea0000000200 */
[----:B------:R-:W-:Y:S02]  /*146b0*/  LDSM.16.M88.4 R204, [R150+0x4800] ;  /* 0x0048000096cc783b */ /* 0x000fe40000000200 */
[C---:B------:R-:W-:Y:S08]  /*146c0*/  HMMA.16816.F32.BF16 R44, R152.reuse, R176, RZ ;  /* 0x000000b0982c723c */ /* 0x040ff000000418ff */
[C---:B------:R-:W-:Y:S01]  /*146d0*/  HMMA.16816.F32.BF16 R48, R152.reuse, R178, RZ ;  /* 0x000000b29830723c */ /* 0x040fe200000418ff */
[----:B------:R-:W-:Y:S07]  /*146e0*/  LDSM.16.M88.4 R176, [R150+0x2400] ;  /* 0x0024000096b0783b */ /* 0x000fee0000000200 */
[C---:B---3--:R-:W-:Y:S08]  /*146f0*/  HMMA.16816.F32.BF16 R52, R152.reuse, R156, RZ ;  /* 0x0000009c9834723c */ /* 0x048ff000000418ff */
        /* <DEDUP_REMOVED lines=23> */
[----:B------:R-:W-:Y:S01]  /*14870*/  HMMA.16816.F32.BF16 R128, R152, R130, RZ ;  /* 0x000000829880723c */ /* 0x000fe200000418ff */
[----:B------:R-:W1:Y:S07]  /*14880*/  LDSM.16.M88.4 R152, [R150+0x1c00] ;  /* 0x001c00009698783b */ /* 0x000e6e0000000200 */
[C---:B-----5:R-:W-:Y:S08]  /*14890*/  HMMA.16816.F32.BF16 R4, R160.reuse, R164, R4 ;  /* 0x000000a4a004723c */ /* 0x060ff00000041804 */
[C---:B------:R-:W-:Y:S01]  /*148a0*/  HMMA.16816.F32.BF16 R8, R160.reuse, R166, R8 ;  /* 0x000000a6a008723c */ /* 0x040fe20000041808 */
[----:B------:R-:W3:Y:S07]  /*148b0*/  LDSM.16.M88.4 R164, [R150+0x3000] ;  /* 0x0030000096a4783b */ /* 0x000eee0000000200 */
[C---:B--2---:R-:W-:Y:S08]  /*148c0*/  HMMA.16816.F32.BF16 R12, R160.reuse, R156, R12 ;  /* 0x0000009ca00c723c */ /* 0x044ff0000004180c */
[C---:B------:R-:W-:Y:S01]  /*148d0*/  HMMA.16816.F32.BF16 R16, R160.reuse, R158, R16 ;  /* 0x0000009ea010723c */ /* 0x040fe20000041810 */
[----:B------:R-:W2:Y:S07]  /*148e0*/  LDSM.16.M88.4 R156, [R150+0x3400] ;  /* 0x00340000969c783b */ /* 0x000eae0000000200 */
[C---:B------:R-:W-:Y:S08]  /*148f0*/  HMMA.16816.F32.BF16 R20, R160.reuse, R168, R20 ;  /* 0x000000a8a014723c */ /* 0x040ff00000041814 */
[C---:B------:R-:W-:Y:S01]  /*14900*/  HMMA.16816.F32.BF16 R24, R160.reuse, R170, R24 ;  /* 0x000000aaa018723c */ /* 0x040fe20000041818 */
[----:B------:R-:W4:Y:S01]  /*14910*/  LDSM.16.M88.4 R168, [R150+0x4c00] ;  /* 0x004c000096a8783b */ /* 0x000f220000000200 */
        /* <DEDUP_REMOVED lines=106> */
.L_x_2311:
        /* <DEDUP_REMOVED lines=28> */
.L_x_2310:
        /* <DEDUP_REMOVED lines=649> */
.L_x_2308:
[----:B------:R-:W1:Y:S01]  /*17a10*/  SHFL.BFLY PT, R4, R229, 0x2, 0x1f ;  /* 0x0c401f00e5047f89 */ /* 0x000e6200000e0000 */
[C---:B------:R-:W-:Y:S01]  /*17a20*/  SHF.L.U32 R7, R224.reuse, 0x4, RZ ;  /* 0x00000004e0077819 */ /* 0x040fe200000006ff */
[C---:B------:R-:W-:Y:S01]  /*17a30*/  IMAD.SHL.U32 R22, R224.reuse, 0x4, RZ ;  /* 0x00000004e0167824 */ /* 0x040fe200078e00ff */
[----:B------:R-:W-:Y:S01]  /*17a40*/  SHF.L.U32 R6, R224, 0x3, RZ ;  /* 0x00000003e0067819 */ /* 0x000fe200000006ff */
[----:B------:R-:W2:Y:S01]  /*17a50*/  SHFL.BFLY PT, R5, R228, 0x2, 0x1f ;  /* 0x0c401f00e4057f89 */ /* 0x000ea200000e0000 */
[----:B------:R-:W-:Y:S01]  /*17a60*/  SHF.L.U32 R11, R216, 0x5, RZ ;  /* 0x00000005d80b7819 */ /* 0x000fe200000006ff */
[----:B------:R-:W3:Y:S01]  /*17a70*/  S2UR UR8, SR_CTAID.Y ;  /* 0x00000000000879c3 */ /* 0x000ee20000002600 */
[----:B------:R-:W-:-:S07]  /*17a80*/  LOP3.LUT R9, R6, 0xc0, RZ, 0xc0, !PT ;  /* 0x000000c006097812 */ /* 0x000fce00078ec0ff */
[----:B------:R-:W-:Y:S01]  /*17a90*/  BAR.SYNC.DEFER_BLOCKING 0x0 ;  /* 0x0000000000007b1d */ /* 0x000fe20000010000 */
[----:B------:R-:W-:Y:S01]  /*17aa0*/  LOP3.LUT R12, R22, 0xd8, RZ, 0xc0, !PT ;  /* 0x000000d8160c7812 */ /* 0x000fe200078ec0ff */
[----:B------:R-:W-:Y:S01]  /*17ab0*/  IMAD.MOV R26, RZ, RZ, -R217 ;  /* 0x000000ffff1a7224 */ /* 0x000fe200078e0ad9 */
[----:B------:R-:W-:-:S05]  /*17ac0*/  LOP3.LUT P2, RZ, R224, 0x3, RZ, 0xc0, !PT ;  /* 0x00000003e0ff7812 */ /* 0x000fca000784c0ff */
[----:B------:R-:W4:Y:S01]  /*17ad0*/  S2UR UR4, SR_CTAID.Z ;  /* 0x00000000000479c3 */ /* 0x000f220000002700 */
[----:B------:R-:W-:Y:S07]  /*17ae0*/  BSSY.RECONVERGENT B0, `(.L_x_2313) ;  /* 0x000005d000007945 */ /* 0x000fee0003800200 */
[----:B------:R-:W3:Y:S01]  /*17af0*/  LDC.64 R20, c[0x0][0x430] ;  /* 0x00010c00ff147b82 */ /* 0x000ee20000000a00 */
[----:B-1----:R-:W-:Y:S01]  /*17b00*/  FADD.FTZ R3, R4, R229 ;  /* 0x000000e504037221 */ /* 0x002fe20000010000 */
[----:B------:R-:W-:Y:S01]  /*17b10*/  SHF.L.U32 R4, R224, 0x1, RZ ;  /* 0x00000001e0047819 */ /* 0x000fe200000006ff */
[----:B--2---:R-:W-:-:S03]  /*17b20*/  FADD.FTZ R10, R5, R228 ;  /* 0x000000e4050a7221 */ /* 0x004fc60000010000 */
[----:B------:R-:W1:Y:S01]  /*17b30*/  SHFL.BFLY PT, R24, R3, 0x1, 0x1f ;  /* 0x0c201f0003187f89 */ /* 0x000e6200000e0000 */
[----:B------:R-:W-:Y:S01]  /*17b40*/  LOP3.LUT R4, R4, 0x6, RZ, 0xc0, !PT ;  /* 0x0000000604047812 */ /* 0x000fe200078ec0ff */
[----:B------:R-:W4:Y:S02]  /*17b50*/  LDC R25, c[0x0][0x3e0] ;  /* 0x0000f800ff197b82 */ /* 0x000f240000000800 */
[----:B------:R-:W2:Y:S01]  /*17b60*/  SHFL.BFLY PT, R23, R10, 0x1, 0x1f ;  /* 0x0c201f000a177f89 */ /* 0x000ea200000e0000 */
[----:B------:R-:W-:Y:S02]  /*17b70*/  LOP3.LUT R7, R4, 0x3e00, R7, 0xf8, !PT ;  /* 0x00003e0004077812 */ /* 0x000fe400078ef807 */
[----:B------:R-:W-:Y:S02]  /*17b80*/  LOP3.LUT R4, R22, 0xf04, RZ, 0xc0, !PT ;  /* 0x00000f0416047812 */ /* 0x000fe400078ec0ff */
[----:B------:R-:W-:Y:S02]  /*17b90*/  LOP3.LUT R7, R7, 0x20, R6, 0xf8, !PT ;  /* 0x0000002007077812 */ /* 0x000fe400078ef806 */
[----:B------:R-:W-:Y:S01]  /*17ba0*/  LOP3.LUT R4, R4, 0x20, R11, 0xf8, !PT ;  /* 0x0000002004047812 */ /* 0x000fe200078ef80b */
[----:B---3--:R-:W-:-:S02]  /*17bb0*/  IMAD R20, R20, UR8, R217 ;  /* 0x0000000814147c24 */ /* 0x008fc4000f8e02d9 */
[----:B-1----:R-:W-:Y:S01]  /*17bc0*/  FADD.FTZ R24, R3, R24 ;  /* 0x0000001803187221 */ /* 0x002fe20000010000 */
[----:B------:R-:W-:Y:S01]  /*17bd0*/  SHF.R.U32.HI R3, RZ, 0x1, R224 ;  /* 0x00000001ff037819 */ /* 0x000fe200000116e0 */
[----:B----4-:R-:W-:Y:S02]  /*17be0*/  IMAD R26, R25, R26, UR4 ;  /* 0x00000004191a7e24 */ /* 0x010fe4000f8e021a */
[----:B------:R-:W1:Y:S01]  /*17bf0*/  MUFU.RCP R8, R24 ;  /* 0x0000001800087308 */ /* 0x000e620000001000 */
[----:B--2---:R-:W-:Y:S01]  /*17c00*/  FADD.FTZ R23, R10, R23 ;  /* 0x000000170a177221 */ /* 0x004fe20000010000 */
[----:B------:R-:W-:Y:S01]  /*17c10*/  FSETP.NE.FTZ.AND P1, PT, R24, RZ, PT ;  /* 0x000000ff1800720b */ /* 0x000fe20003f35000 */
[----:B------:R-:W-:Y:S01]  /*17c20*/  IMAD R20, R20, R25, R26 ;  /* 0x0000001914147224 */ /* 0x000fe200078e021a */
[----:B------:R-:W-:Y:S02]  /*17c30*/  LOP3.LUT R10, R9, 0x18, R224, 0xf8, !PT ;  /* 0x00000018090a7812 */ /* 0x000fe400078ef8e0 */
[----:B------:R-:W-:Y:S01]  /*17c40*/  FSETP.NE.FTZ.AND P0, PT, R23, RZ, PT ;  /* 0x000000ff1700720b */ /* 0x000fe20003f15000 */
[----:B------:R-:W-:Y:S01]  /*17c50*/  IMAD R20, R20, R21, R214 ;  /* 0x0000001514147224 */ /* 0x000fe200078e02d6 */
[----:B------:R-:W2:Y:S01]  /*17c60*/  MUFU.RCP R5, R23 ;  /* 0x0000001700057308 */ /* 0x000ea20000001000 */
[----:B------:R-:W-:-:S02]  /*17c70*/  LOP3.LUT R7, R7, R10, RZ, 0xfc, !PT ;  /* 0x0000000a07077212 */ /* 0x000fc400078efcff */
[----:B------:R-:W-:Y:S02]  /*17c80*/  LOP3.LUT R9, R12, 0x18, R3, 0x78, !PT ;  /* 0x000000180c097812 */ /* 0x000fe400078e7803 */
[----:B------:R-:W-:Y:S02]  /*17c90*/  LEA R7, R7, UR5, 0x2 ;  /* 0x0000000507077c11 */ /* 0x000fe4000f8e10ff */
[----:B------:R-:W-:Y:S01]  /*17ca0*/  LOP3.LUT R4, R4, R9, RZ, 0xfc, !PT ;  /* 0x0000000904047212 */ /* 0x000fe200078efcff */
[----:B------:R-:W3:Y:S01]  /*17cb0*/  @P1 LDC R29, c[0x0][0x458] ;  /* 0x00011600ff1d1b82 */ /* 0x000ee20000000800 */
[----:B------:R-:W4:Y:S01]  /*17cc0*/  @P1 MUFU.LG2 R24, R24 ;  /* 0x0000001800181308 */ /* 0x000f220000000c00 */
[----:B-1----:R-:W-:Y:S02]  /*17cd0*/  FSEL R8, R8, 1, P1 ;  /* 0x3f80000008087808 */ /* 0x002fe40000800000 */
[----:B------:R-:W-:Y:S01]  /*17ce0*/  LEA R30, R4, UR5, 0x2 ;  /* 0x00000005041e7c11 */ /* 0x000fe2000f8e10ff */
[----:B------:R-:W1:Y:S01]  /*17cf0*/  LDCU UR5, c[0x0][0x44c] ;  /* 0x00008980ff0577ac */ /* 0x000e620008000800 */
[----:B------:R-:W-:Y:S01]  /*17d00*/  MOV R26, 0xff800000 ;  /* 0xff800000001a7802 */ /* 0x000fe20000000f00 */
        /* <DEDUP_REMOVED lines=16> */
[----:B------:R-:W-:Y:S01]  /*17e10*/  LOP3.LUT R6, R6, 0x40, RZ, 0xc0, !PT ;  /* 0x0000004006067812 */ /* 0x000fe200078ec0ff */
[C---:B------:R-:W-:Y:S01]  /*17e20*/  FMUL.FTZ R138, R5.reuse, R138 ;  /* 0x0000008a058a7220 */ /* 0x040fe20000410000 */
[----:B------:R-:W-:Y:S01]  /*17e30*/  FMUL.FTZ R139, R5, R139 ;  /* 0x0000008b058b7220 */ /* 0x000fe20000410000 */
[C---:B------:R-:W-:Y:S01]  /*17e40*/  IMAD.IADD R5, R7.reuse, 0x1, -R8 ;  /* 0x0000000107057824 */ /* 0x040fe200078e0a08 */
[----:B------:R-:W-:Y:S01]  /*17e50*/  IADD3 R8, PT, PT, R7, -R6, RZ ;  /* 0x8000000607087210 */ /* 0x000fe20007ffe0ff */
[----:B------:R2:W-:Y:S01]  /*17e60*/  STS.64 [R7], R144 ;  /* 0x0000009007007388 */ /* 0x0005e20000000a00 */
[----:B------:R-:W5:Y:S01]  /*17e70*/  @P0 LDC R27, c[0x0][0x458] ;  /* 0x00011600ff1b0b82 */ /* 0x000f620000000800 */
[----:B------:R-:W2:Y:S01]  /*17e80*/  @P0 MUFU.LG2 R23, R23 ;  /* 0x0000001700170308 */ /* 0x000ea20000000c00 */
[----:B------:R-:W-:Y:S01]  /*17e90*/  IADD3 R28, PT, PT, -R6, R5, RZ ;  /* 0x00000005061c7210 */ /* 0x000fe20007ffe1ff */
[----:B------:R2:W-:Y:S01]  /*17ea0*/  STS.64 [R7+0x400], R146 ;  /* 0x0004009207007388 */ /* 0x0005e20000000a00 */
[----:B----4-:R-:W-:Y:S01]  /*17eb0*/  @P1 FMUL.FTZ R31, R24, 0.69314718246459960938 ;  /* 0x3f317218181f1820 */ /* 0x010fe20000410000 */
[----:B------:R-:W-:-:S02]  /*17ec0*/  SHF.R.U32.HI R224, RZ, 0x2, R224 ;  /* 0x00000002ffe07819 */ /* 0x000fc400000116e0 */
[----:B------:R4:W-:Y:S01]  /*17ed0*/  STS.64 [R8+0x20], R132 ;  /* 0x0000208408007388 */ /* 0x0009e20000000a00 */
[----:B------:R-:W-:Y:S01]  /*17ee0*/  LOP3.LUT R3, R3, 0x30, RZ, 0xc0, !PT ;  /* 0x0000003003037812 */ /* 0x000fe200078ec0ff */
[----:B---3--:R-:W-:Y:S01]  /*17ef0*/  @P1 FFMA.FTZ R26, R2, R29, R31 ;  /* 0x0000001d021a1223 */ /* 0x008fe2000001001f */
[----:B-1----:R-:W-:Y:S01]  /*17f00*/  IMAD R2, R20, UR5, RZ ;  /* 0x0000000514027c24 */ /* 0x002fe2000f8e02ff */
[----:B------:R4:W-:Y:S01]  /*17f10*/  STS.64 [R8+0x420], R134 ;  /* 0x0004208608007388 */ /* 0x0009e20000000a00 */
[----:B------:R-:W-:Y:S02]  /*17f20*/  MOV R25, 0xff800000 ;  /* 0xff80000000197802 */ /* 0x000fe40000000f00 */
[----:B------:R-:W-:Y:S01]  /*17f30*/  LOP3.LUT R3, R3, 0x7, R224, 0xf8, !PT ;  /* 0x0000000703037812 */ /* 0x000fe200078ef8e0 */
[----:B------:R4:W-:Y:S04]  /*17f40*/  STS.64 [R5+0x40], R140 ;  /* 0x0000408c05007388 */ /* 0x0009e80000000a00 */
[----:B------:R4:W-:Y:S01]  /*17f50*/  STS.64 [R5+0x440], R142 ;  /* 0x0004408e05007388 */ /* 0x0009e20000000a00 */
[----:B--2---:R-:W-:-:S03]  /*17f60*/  @P0 FMUL.FTZ R23, R23, 0.69314718246459960938 ;  /* 0x3f31721817170820 */ /* 0x004fc60000410000 */
[----:B------:R4:W-:Y:S01]  /*17f70*/  STS.64 [R28+0x60], R136 ;  /* 0x000060881c007388 */ /* 0x0009e20000000a00 */
[----:B-----5:R-:W-:-:S03]  /*17f80*/  @P0 FFMA.FTZ R25, R0, R27, R23 ;  /* 0x0000001b00190223 */ /* 0x020fc60000010017 */
[----:B------:R4:W-:Y:S01]  /*17f90*/  STS.64 [R28+0x460], R138 ;  /* 0x0004608a1c007388 */ /* 0x0009e20000000a00 */
[----:B------:R-:W-:Y:S06]  /*17fa0*/  BAR.SYNC.DEFER_BLOCKING 0x0 ;  /* 0x0000000000007b1d */ /* 0x000fec0000010000 */
[----:B------:R4:W1:Y:S04]  /*17fb0*/  LDS.128 R16, [R30] ;  /* 0x000000001e107984 */ /* 0x0008680000000c00 */
[----:B------:R4:W2:Y:S04]  /*17fc0*/  LDS.128 R12, [R30+0x800] ;  /* 0x000800001e0c7984 */ /* 0x0008a80000000c00 */
[----:B------:R4:W3:Y:S04]  /*17fd0*/  LDS.128 R8, [R30+0x1000] ;  /* 0x001000001e087984 */ /* 0x0008e80000000c00 */
[----:B------:R4:W1:Y:S01]  /*17fe0*/  LDS.128 R4, [R30+0x1800] ;  /* 0x001800001e047984 */ /* 0x0008620000000c00 */
        /* <DEDUP_REMOVED lines=12> */
.L_x_2314:
[----:B------:R-:W-:Y:S05]  /*180b0*/  BSYNC.RECONVERGENT B0 ;  /* 0x0000000000007941 */ /* 0x000fea0003800200 */
.L_x_2313:
[----:B------:R-:W5:Y:S01]  /*180c0*/  LDCU.64 UR4, c[0x0][0x3f8] ;  /* 0x00007f00ff0477ac */ /* 0x000f620008000a00 */
[----:B------:R-:W-:Y:S01]  /*180d0*/  LOP3.LUT R3, R22, 0xffc, RZ, 0xc0, !PT ;  /* 0x00000ffc16037812 */ /* 0x000fe200078ec0ff */
[----:B------:R-:W-:Y:S02]  /*180e0*/  IMAD.IADD R215, R215, 0x1, -R214 ;  /* 0x00000001d7d77824 */ /* 0x000fe400078e0ad6 */
[----:B------:R-:W-:Y:S01]  /*180f0*/  VIADD R20, R216, 0x10 ;  /* 0x00000010d8147836 */ /* 0x000fe20000000000 */
[----:B------:R-:W-:Y:S01]  /*18100*/  IADD3 R3, P0, PT, R2, R3, RZ ;  /* 0x0000000302037210 */ /* 0x000fe20007f1e0ff */
[C---:B------:R-:W-:Y:S01]  /*18110*/  VIADD R0, R216.reuse, 0x20 ;  /* 0x00000020d8007836 */ /* 0x040fe20000000000 */
[CC--:B------:R-:W-:Y:S01]  /*18120*/  ISETP.GE.AND P3, PT, R216.reuse, R215.reuse, PT ;  /* 0x000000d7d800720c */ /* 0x0c0fe20003f66270 */
[----:B------:R-:W-:Y:S01]  /*18130*/  VIADD R216, R216, 0x30 ;  /* 0x00000030d8d87836 */ /* 0x000fe20000000000 */
[----:B------:R-:W-:Y:S02]  /*18140*/  ISETP.GE.AND P2, PT, R20, R215, PT ;  /* 0x000000d71400720c */ /* 0x000fe40003f46270 */
[----:B------:R-:W-:-:S02]  /*18150*/  LEA.HI.X.SX32 R2, R2, RZ, 0x1, P0 ;  /* 0x000000ff02027211 */ /* 0x000fc400000f0eff */
[----:B------:R-:W-:Y:S02]  /*18160*/  ISETP.GE.AND P1, PT, R0, R215, PT ;  /* 0x000000d70000720c */ /* 0x000fe40003f26270 */
[----:B-----5:R-:W-:-:S04]  /*18170*/  LEA R20, P0, R3, UR4, 0x2 ;  /* 0x0000000403147c11 */ /* 0x020fc8000f8010ff */
[----:B------:R-:W-:Y:S02]  /*18180*/  LEA.HI.X R21, R3, UR5, R2, 0x2, P0 ;  /* 0x0000000503157c11 */ /* 0x000fe400080f1402 */
[----:B------:R-:W-:-:S03]  /*18190*/  ISETP.GE.AND P0, PT, R216, R215, PT ;  /* 0x000000d7d800720c */ /* 0x000fc60003f06270 */
[----:B-1----:R1:W-:Y:S04]  /*181a0*/  @!P3 STG.E.128 desc[UR6][R20.64], R16 ;  /* 0x000000101400b986 */ /* 0x0023e8000c101d06 */
[----:B--2---:R1:W-:Y:S04]  /*181b0*/  @!P2 STG.E.128 desc[UR6][R20.64+0x800], R12 ;  /* 0x0008000c1400a986 */ /* 0x0043e8000c101d06 */
[----:B---3--:R1:W-:Y:S02]  /*181c0*/  @!P1 STG.E.128 desc[UR6][R20.64+0x1000], R8 ;  /* 0x0010000814009986 */ /* 0x0083e4000c101d06 */
[----:B------:R-:W-:Y:S05]  /*181d0*/  @P0 EXIT ;  /* 0x000000000000094d */ /* 0x000fea0003800000 */
[----:B------:R-:W-:Y:S01]  /*181e0*/  STG.E.128 desc[UR6][R20.64+0x1800], R4 ;  /* 0x0018000414007986 */ /* 0x000fe2000c101d06 */
[----:B------:R-:W-:Y:S05]  /*181f0*/  EXIT ;  /* 0x000000000000794d */ /* 0x000fea0003800000 */
.L_x_2315:
        /* <DEDUP_REMOVED lines=16> */
.L_x_4898:


//--------------------- .text._ZN5flash24flash_fwd_splitkv_kernelI23Flash_fwd_kernel_traitsILi32ELi64ELi256ELi4ELb0ELb0EN7cutlass10bfloat16_tE19Flash_kernel_traitsILi32ELi64ELi256ELi4ES3_EELb1ELb0ELb0ELb0ELb1ELb1ELb1ELb1EEEvNS_16Flash_fwd_paramsE --------------------------
	.section	.text._ZN5flash24flash_fwd_splitkv_kernelI23Flash_fwd_kernel_traitsILi32ELi64ELi256ELi4ELb0ELb0EN7cutlass10bfloat16_tE19Flash_kernel_traitsILi32ELi64ELi256ELi4ES3_EELb1ELb0ELb0ELb0ELb1ELb1ELb1ELb1EEEvNS_16Flash_fwd_paramsE,"ax",@progbits
	.align	128
        .global         _ZN5flash24flash_fwd_splitkv_kernelI23Flash_fwd_kernel_traitsILi32ELi64ELi256ELi4ELb0ELb0EN7cutlass10bfloat16_tE19Flash_kernel_traitsILi32ELi64ELi256ELi4ES3_EELb1ELb0ELb0ELb0ELb1ELb1ELb1ELb1EEEvNS_16Flash_fwd_paramsE
        .type           _ZN5flash24flash_fwd_splitkv_kernelI23Flash_fwd_kernel_traitsILi32ELi64ELi256ELi4ELb0ELb0EN7cutlass10bfloat16_tE19Flash_kernel_traitsILi32ELi64ELi256ELi4ES3_EELb1ELb0ELb0ELb0ELb1ELb1ELb1ELb1EEEvNS_16Flash_fwd_paramsE,@function
        .size           _ZN5flash24flash_fwd_splitkv_kernelI23Flash_fwd_kernel_traitsILi32ELi64ELi256ELi4ELb0ELb0EN7cutlass10bfloat16_tE19Flash_kernel_traitsILi32ELi64ELi256ELi4ES3_EELb1ELb0ELb0ELb0ELb1ELb1ELb1ELb1EEEvNS_16Flash_fwd_paramsE,(.L_x_4899 - _ZN5flash24flash_fwd_splitkv_kernelI23Flash_fwd_kernel_traitsILi32ELi64ELi256ELi4ELb0ELb0EN7cutlass10bfloat16_tE19Flash_kernel_traitsILi32ELi64ELi256ELi4ES3_EELb1ELb0ELb0ELb0ELb1ELb1ELb1ELb1EEEvNS_16Flash_fwd_paramsE)
        .other          _ZN5flash24flash_fwd_splitkv_kernelI23Flash_fwd_kernel_traitsILi32ELi64ELi256ELi4ELb0ELb0EN7cutlass10bfloat16_tE19Flash_kernel_traitsILi32ELi64ELi256ELi4ES3_EELb1ELb0ELb0ELb0ELb1ELb1ELb1ELb1EEEvNS_16Flash_fwd_paramsE,@"STO_CUDA_ENTRY STV_DEFAULT"
_ZN5flash24flash_fwd_splitkv_kernelI23Flash_fwd_kernel_traitsILi32ELi64ELi256ELi4ELb0ELb0EN7cutlass10bfloat16_tE19Flash_kernel_traitsILi32ELi64ELi256ELi4ES3_EELb1ELb0ELb0ELb0ELb1ELb1ELb1ELb1EEEvNS_16Flash_fwd_paramsE:
.text._ZN5flash24flash_fwd_splitkv_kernelI23Flash_fwd_kernel_traitsILi32ELi64ELi256ELi4ELb0ELb0EN7cutlass10bfloat16_tE19Flash_kernel_traitsILi32ELi64ELi256ELi4ES3_EELb1ELb0ELb0ELb0ELb1ELb1ELb1ELb1EEEvNS_16Flash_fwd_paramsE:
[----:B------:R-:W1:Y:S08]  /*0000*/  LDC R1, c[0x0][0x37c] ;  /* 0x0000df00ff017b82 */ /* 0x000e700000000800 */
[----:B------:R-:W2:Y:S01]  /*0010*/  LDC R4, c[0x0][0x3e0] ;  /* 0x0000f800ff047b82 */ /* 0x000ea20000000800 */
[----:B------:R-:W3:Y:S01]  /*0020*/  LDCU.64 UR8, c[0x0][0x460] ;  /* 0x00008c00ff0877ac */ /* 0x000ee20008000a00 */
[----:B------:R-:W-:-:S02]  /*0030*/  IMAD.MOV.U32 R8, RZ, RZ, -0x1 ;  /* 0xffffffffff087424 */ /* 0x000fc400078e00ff */
[----:B-1----:R-:W-:Y:S01]  /*0040*/  VIADD R1, R1, 0xfffffff0 ;  /* 0xfffffff001017836 */ /* 0x002fe20000000000 */
[----:B------:R-:W1:Y:S03]  /*0050*/  LDCU.64 UR4, c[0x0][0x470] ;  /* 0x00008e00ff0477ac */ /* 0x000e660008000a00 */
[----:B------:R-:W4:Y:S01]  /*0060*/  S2UR UR10, SR_CTAID.Z ;  /* 0x00000000000a79c3 */ /* 0x000f220000002700 */
[----:B------:R-:W1:Y:S07]  /*0070*/  LDCU.64 UR6, c[0x0][0x358] ;  /* 0x00006b00ff0677ac */ /* 0x000e6e0008000a00 */
[----:B------:R-:W1:Y:S01]  /*0080*/  LDC.64 R6, c[0x0][0x460] ;  /* 0x00011800ff067b82 */ /* 0x000e620000000a00 */
        /* <DEDUP_REMOVED lines=26> */
[----:B------:R-:W-:Y:S01]  /*0230*/  IMAD.WIDE.U32 R6, R171, 0x4, R6 ;  /* 0x00000004ab067825 */ /* 0x000fe200078e0006 */
[----:B------:R-:W-:-:S03]  /*0240*/  ISETP.NE.AND.EX P5, PT, RZ, UR5, PT, P0 ;  /* 0x00000005ff007c0c */ /* 0x000fc6000bfa5300 */
[----:B------:R-:W-:Y:S01]  /*0250*/  IMAD.SHL.U32 R9, R171, 0x4, RZ ;  /* 0x00000004ab097824 */ /* 0x000fe200078e00ff */
[----:B------:R-:W2:Y:S01]  /*0260*/  @P1 LDG.E R8, desc[UR6][R6.64] ;  /* 0x0000000606081981 */ /* 0x000ea2000c1e1900 */
[----:B------:R-:W-:-:S03]  /*0270*/  SHF.R.U32.HI R5, RZ, 0x1e, R171 ;  /* 0x0000001eff057819 */ /* 0x000fc600000116ab */
[C---:B------:R-:W-:Y:S01]  /*0280*/  @P2 IADD3 R44, P0, PT, R9.reuse, R2, RZ ;  /* 0x00000002092c2210 */ /* 0x040fe20007f1e0ff */
[----:B------:R1:W2:Y:S01]  /*0290*/  @P3 LDG.E R10, desc[UR6][R6.64+0x4] ;  /* 0x00000406060a3981 */ /* 0x0002a2000c1e1900 */
[----:B------:R-:W-:-:S03]  /*02a0*/  IADD3 R108, P1, PT, R9, UR4, RZ ;  /* 0x00000004096c7c10 */ /* 0x000fc6000ff3e0ff */
[C---:B------:R-:W-:Y:S01]  /*02b0*/  @P2 IMAD.X R45, R5.reuse, 0x1, R3, P0 ;  /* 0x00000001052d2824 */ /* 0x040fe200000e0603 */
[----:B------:R-:W-:Y:S01]  /*02c0*/  IADD3.X R109, PT, PT, R5, UR5, RZ, P1, !PT ;  /* 0x00000005056d7c10 */ /* 0x000fe20008ffe4ff */
[----:B------:R-:W3:Y:S03]  /*02d0*/  LDC.64 R2, c[0x0][0x468] ;  /* 0x00011a00ff027b82 */ /* 0x000ee60000000a00 */
[----:B------:R4:W5:Y:S01]  /*02e0*/  @P2 LDG.E R44, desc[UR6][R44.64] ;  /* 0x000000062c2c2981 */ /* 0x000962000c1e1900 */
[----:B-1----:R-:W-:-:S06]  /*02f0*/  IMAD.MOV.U32 R6, RZ, RZ, RZ ;  /* 0x000000ffff067224 */ /* 0x002fcc00078e00ff */
[----:B------:R4:W5:Y:S01]  /*0300*/  @P5 LDG.E R6, desc[UR6][R108.64] ;  /* 0x000000066c065981 */ /* 0x000962000c1e1900 */
[----:B------:R-:W1:Y:S01]  /*0310*/  LDCU.U8 UR4, c[0x0][0x532] ;  /* 0x0000a640ff0477ac */ /* 0x000e620008000000 */
[----:B---3--:R-:W-:Y:S01]  /*0320*/  ISETP.EQ.U32.AND P0, PT, R2, RZ, PT ;  /* 0x000000ff0200720c */ /* 0x008fe20003f02070 */
[----:B------:R-:W3:Y:S01]  /*0330*/  S2R R0, SR_CTAID.X ;  /* 0x0000000000007919 */ /* 0x000ee20000002500 */
[----:B-1----:R-:W-:-:S04]  /*0340*/  ISETP.NE.AND P4, PT, RZ, UR4, PT ;  /* 0x00000004ff007c0c */ /* 0x002fc8000bf85270 */
[----:B------:R-:W-:Y:S02]  /*0350*/  ISETP.EQ.OR.EX P1, PT, R3, RZ, !P4, P0 ;  /* 0x000000ff0300720c */ /* 0x000fe40006722700 */
[----:B------:R-:W-:-:S05]  /*0360*/  IADD3 R14, P0, PT, R9, R2, RZ ;  /* 0x00000002090e7210 */ /* 0x000fca0007f1e0ff */
[----:B------:R-:W-:Y:S01]  /*0370*/  IMAD.X R15, R5, 0x1, R3, P0 ;  /* 0x00000001050f7824 */ /* 0x000fe200000e0603 */
[----:B------:R-:W-:-:S04]  /*0380*/  ISETP.NE.U32.AND P0, PT, R2, RZ, PT ;  /* 0x000000ff0200720c */ /* 0x000fc80003f05070 */
[----:B------:R-:W-:Y:S01]  /*0390*/  ISETP.NE.AND.EX P0, PT, R3, RZ, PT, P0 ;  /* 0x000000ff0300720c */ /* 0x000fe20003f05300 */
[----:B------:R-:W1:-:S12]  /*03a0*/  @!P3 LDC R170, c[0x0][0x434] ;  /* 0x00010d00ffaabb82 */ /* 0x000e580000000800 */
[----:B------:R-:W1:Y:S01]  /*03b0*/  @!P0 LDC R47, c[0x0][0x438] ;  /* 0x00010e00ff2f8b82 */ /* 0x000e620000000800 */
[----:B------:R-:W-:Y:S02]  /*03c0*/  IMAD.MOV.U32 R7, RZ, RZ, -0x1 ;  /* 0xffffffffff077424 */ /* 0x000fe400078e00ff */
[----:B------:R-:W-:Y:S02]  /*03d0*/  IMAD.MOV R13, RZ, RZ, -R171 ;  /* 0x000000ffff0d7224 */ /* 0x000fe400078e0aab */
[----:B---3--:R-:W-:Y:S02]  /*03e0*/  IMAD.SHL.U32 R169, R0, 0x40, RZ ;  /* 0x0000004000a97824 */ /* 0x008fe400078e00ff */
[----:B------:R-:W-:Y:S01]  /*03f0*/  IMAD R13, R4, R13, UR10 ;  /* 0x0000000a040d7e24 */ /* 0x000fe2000f8e020d */
[----:B------:R4:W5:Y:S01]  /*0400*/  @!P1 LDG.E R7, desc[UR6][R14.64] ;  /* 0x000000060e079981 */ /* 0x000962000c1e1900 */
[----:B--2---:R-:W-:-:S05]  /*0410*/  @P3 IMAD.IADD R170, R10, 0x1, -R8 ;  /* 0x000000010aaa3824 */ /* 0x004fca00078e0a08 */
[----:B-1----:R-:W-:Y:S01]  /*0420*/  ISETP.GT.AND P1, PT, R170, R169, PT ;  /* 0x000000a9aa00720c */ /* 0x002fe20003f24270 */
[----:B----4-:R-:W-:-:S12]  /*0430*/  @!P0 BRA `(.L_x_2316) ;  /* 0x00000000000c8947 */ /* 0x010fd80003800000 */
[----:B------:R-:W2:Y:S02]  /*0440*/  @P4 LDG.E R47, desc[UR6][R14.64+0x4] ;  /* 0x000004060e2f4981 */ /* 0x000ea4000c1e1900 */
[----:B--2--5:R-:W-:-:S06]  /*0450*/  @P4 IADD3 R47, PT, PT, R47, -R7, RZ ;  /* 0x800000072f2f4210 */ /* 0x024fcc0007ffe0ff */
[----:B------:R1:W5:Y:S02]  /*0460*/  @!P4 LDG.E R47, desc[UR6][R14.64] ;  /* 0x000000060e2fc981 */ /* 0x000364000c1e1900 */
.L_x_2316:
        /* <DEDUP_REMOVED lines=44> */
[----:B------:R-:W-:Y:S02]  /*0730*/  @!P0 LOP3.LUT R11, RZ, R10, RZ, 0x33, !PT ;  /* 0x0000000aff0b8212 */ /* 0x000fe400078e33ff */
[----:B----4-:R-:W-:Y:S02]  /*0740*/  IADD3 R3, PT, PT, R14, 0x40, R3 ;  /* 0x000000400e037810 */ /* 0x010fe40007ffe003 */
[----:B------:R-:W-:Y:S02]  /*0750*/  SHF.R.S32.HI R14, RZ, 0x1f, R12 ;  /* 0x0000001fff0e7819 */ /* 0x000fe4000001140c */
[----:B------:R-:W-:Y:S01]  /*0760*/  SHF.R.S32.HI R10, RZ, 0x1f, R3 ;  /* 0x0000001fff0a7819 */ /* 0x000fe20000011403 */
[----:B-1----:R-:W-:Y:S01]  /*0770*/  IMAD R168, R11, R2, RZ ;  /* 0x000000020ba87224 */ /* 0x002fe200078e02ff */
[----:B------:R-:W-:-:S02]  /*0780*/  LEA.HI R14, R14, R12, RZ, 0x8 ;  /* 0x0000000c0e0e7211 */ /* 0x000fc400078f40ff */
[----:B------:R-:W-:Y:S02]  /*0790*/  LEA.HI R10, R10, R3, RZ, 0x8 ;  /* 0x000000030a0a7211 */ /* 0x000fe400078f40ff */
[----:B------:R-:W-:Y:S02]  /*07a0*/  SHF.R.S32.HI R14, RZ, 0x8, R14 ;  /* 0x00000008ff0e7819 */ /* 0x000fe4000001140e */
[----:B------:R-:W-:Y:S02]  /*07b0*/  SHF.R.S32.HI R10, RZ, 0x8, R10 ;  /* 0x00000008ff0a7819 */ /* 0x000fe4000001140a */
[----:B------:R-:W-:-:S04]  /*07c0*/  VIADDMNMX R14, R168, R11, R14, PT ;  /* 0x0000000ba80e7246 */ /* 0x000fc8000380010e */
[----:B------:R-:W-:-:S04]  /*07d0*/  VIMNMX R34, PT, PT, R14, R10, PT ;  /* 0x0000000a0e227248 */ /* 0x000fc80003fe0100 */
[----:B------:R-:W-:-:S13]  /*07e0*/  ISETP.GE.AND P0, PT, R168, R34, PT ;  /* 0x00000022a800720c */ /* 0x000fda0003f06270 */
[----:B---3--:R-:W-:Y:S05]  /*07f0*/  @!P0 BRA `(.L_x_2317) ;  /* 0x0000000000b08947 */ /* 0x008fea0003800000 */
[----:B------:R-:W1:Y:S01]  /*0800*/  LDC.64 R6, c[0x0][0x430] ;  /* 0x00010c00ff067b82 */ /* 0x000e620000000a00 */
[----:B------:R-:W2:Y:S01]  /*0810*/  LDCU UR4, c[0x0][0x44c] ;  /* 0x00008980ff0477ac */ /* 0x000ea20008000800 */
[----:B------:R-:W-:Y:S01]  /*0820*/  SHF.R.U32.HI R5, RZ, 0x3, R51 ;  /* 0x00000003ff057819 */ /* 0x000fe20000011633 */
[----:B------:R-:W3:Y:S04]  /*0830*/  LDCU.64 UR8, c[0x0][0x3f8] ;  /* 0x00007f00ff0877ac */ /* 0x000ee80008000a00 */
[----:B------:R-:W-:Y:S02]  /*0840*/  VIADD R3, R5, 0x20 ;  /* 0x0000002005037836 */ /* 0x000fe40000000000 */
[----:B-1----:R-:W-:-:S04]  /*0850*/  IMAD R6, R2, R6, R171 ;  /* 0x0000000602067224 */ /* 0x002fc800078e02ab */
[----:B------:R-:W-:Y:S02]  /*0860*/  IMAD R6, R6, R4, R13 ;  /* 0x0000000406067224 */ /* 0x000fe400078e020d */
[----:B------:R-:W-:Y:S02]  /*0870*/  VIADD R4, R5, 0x10 ;  /* 0x0000001005047836 */ /* 0x000fe40000000000 */
[--C-:B------:R-:W-:Y:S02]  /*0880*/  IMAD R7, R6, R7, R169.reuse ;  /* 0x0000000706077224 */ /* 0x100fe400078e02a9 */
[----:B------:R-:W-:Y:S02]  /*0890*/  IMAD.IADD R169, R170, 0x1, -R169 ;  /* 0x00000001aaa97824 */ /* 0x000fe400078e0aa9 */
[----:B--2---:R-:W-:Y:S01]  /*08a0*/  IMAD R0, R7, UR4, RZ ;  /* 0x0000000407007c24 */ /* 0x004fe2000f8e02ff */
[----:B------:R-:W1:Y:S02]  /*08b0*/  LDCU.64 UR4, c[0x0][0x428] ;  /* 0x00008500ff0477ac */ /* 0x000e640008000a00 */
[----:B------:R-:W-:-:S02]  /*08c0*/  ISETP.GE.AND P6, PT, R4, R169, PT ;  /* 0x000000a90400720c */ /* 0x000fc40003fc6270 */
[C---:B------:R-:W-:Y:S02]  /*08d0*/  LEA R2, P0, R51.reuse, R0, 0x2 ;  /* 0x0000000033027211 */ /* 0x040fe400078010ff */
[----:B------:R-:W-:Y:S02]  /*08e0*/  LOP3.LUT P1, R51, R51, 0x7, RZ, 0xc0, !PT ;  /* 0x0000000733337812 */ /* 0x000fe4000782c0ff */
[----:B------:R-:W-:Y:S02]  /*08f0*/  LEA.HI.X.SX32 R0, R0, RZ, 0x1, P0 ;  /* 0x000000ff00007211 */ /* 0x000fe400000f0eff */
[C---:B---3--:R-:W-:Y:S02]  /*0900*/  LEA R8, P0, R2.reuse, UR8, 0x2 ;  /* 0x0000000802087c11 */ /* 0x048fe4000f8010ff */
[-C--:B------:R-:W-:Y:S02]  /*0910*/  ISETP.GE.AND P5, PT, R3, R169.reuse, PT ;  /* 0x000000a90300720c */ /* 0x080fe40003fa6270 */
[----:B------:R-:W-:Y:S01]  /*0920*/  LEA.HI.X R9, R2, UR9, R0, 0x2, P0 ;  /* 0x0000000902097c11 */ /* 0x000fe200080f1400 */
[C---:B------:R-:W-:Y:S01]  /*0930*/  VIADD R0, R5.reuse, 0x30 ;  /* 0x0000003005007836 */ /* 0x040fe20000000000 */
[----:B------:R-:W-:-:S02]  /*0940*/  ISETP.GE.AND P0, PT, R5, R169, PT ;  /* 0x000000a90500720c */ /* 0x000fc40003f06270 */
[----:B------:R-:W-:Y:S01]  /*0950*/  ISETP.GE.OR P3, PT, R5, R169, P1 ;  /* 0x000000a90500720c */ /* 0x000fe20000f66670 */
[----:B------:R2:W-:Y:S01]  /*0960*/  @!P6 STG.E.128 desc[UR6][R8.64+0x800], RZ ;  /* 0x000800ff0800e986 */ /* 0x0005e2000c101d06 */
[C---:B------:R-:W-:Y:S02]  /*0970*/  ISETP.NE.OR P2, PT, R51.reuse, RZ, P6 ;  /* 0x000000ff3300720c */ /* 0x040fe40003745670 */
        /* <DEDUP_REMOVED lines=8> */
[----:B------:R-:W-:-:S02]  /*0a00*/  @!P2 IMAD.MOV.U32 R2, RZ, RZ, -0x800000 ;  /* 0xff800000ff02a424 */ /* 0x000fc400078e00ff */
[----:B------:R-:W-:Y:S01]  /*0a10*/  @!P1 IMAD.MOV.U32 R0, RZ, RZ, -0x800000 ;  /* 0xff800000ff009424 */ /* 0x000fe200078e00ff */
[----:B------:R-:W-:-:S07]  /*0a20*/  LEA.HI.X R5, R5, UR5, R7, 0x2, P4 ;  /* 0x0000000505057c11 */ /* 0x000fce000a0f1407 */
        /* <DEDUP_REMOVED lines=9> */
.L_x_2317:
        /* <DEDUP_REMOVED lines=9> */
.L_x_2318:
        /* <DEDUP_REMOVED lines=12> */
[----:B-----5:R-:W2:Y:S08]  /*0c10*/  I2F.RP R10, R5 ;  /* 0x00000005000a7306 */ /* 0x020eb00000209400 */
[----:B--2---:R-:W2:Y:S02]  /*0c20*/  MUFU.RCP R10, R10 ;  /* 0x0000000a000a7308 */ /* 0x004ea40000001000 */
[----:B--2---:R-:W-:-:S06]  /*0c30*/  IADD3 R10, PT, PT, R10, 0xffffffe, RZ ;  /* 0x0ffffffe0a0a7810 */ /* 0x004fcc0007ffe0ff */
[----:B-1----:R-:W1:Y:S02]  /*0c40*/  F2I.FTZ.U32.TRUNC.NTZ R11, R10 ;  /* 0x0000000a000b7305 */ /* 0x002e64000021f000 */
        /* <DEDUP_REMOVED lines=12> */
[----:B---3--:R-:W-:Y:S01]  /*0d10*/  IMAD.WIDE.U32 R4, R171, UR4, RZ ;  /* 0x00000004ab047c25 */ /* 0x008fe2000f8e00ff */
[----:B------:R-:W-:-:S03]  /*0d20*/  LOP3.LUT R2, R7, R3, RZ, 0x3c, !PT ;  /* 0x0000000307027212 */ /* 0x000fc600078e3cff */
[----:B------:R-:W-:Y:S01]  /*0d30*/  IMAD R178, R171, UR5, R5 ;  /* 0x00000005abb27c24 */ /* 0x000fe2000f8e0205 */
[----:B------:R-:W-:Y:S01]  /*0d40*/  ISETP.GE.AND P2, PT, R2, RZ, PT ;  /* 0x000000ff0200720c */ /* 0x000fe20003f46270 */
[----:B------:R-:W1:Y:S01]  /*0d50*/  LDCU.64 UR4, c[0x0][0x3a8] ;  /* 0x00007500ff0477ac */ /* 0x000e620008000a00 */
[----:B------:R-:W-:-:S04]  /*0d60*/  LEA R179, P0, R4, UR12, 0x2 ;  /* 0x0000000c04b37c11 */ /* 0x000fc8000f8010ff */
[----:B------:R-:W-:Y:S01]  /*0d70*/  LEA.HI.X R178, R4, UR13, R178, 0x2, P0 ;  /* 0x0000000d04b27c11 */ /* 0x000fe200080f14b2 */
[----:B------:R-:W-:Y:S01]  /*0d80*/  @P1 VIADD R6, R6, 0x1 ;  /* 0x0000000106061836 */ /* 0x000fe20000000000 */
[----:B------:R-:W-:-:S03]  /*0d90*/  MOV R4, R179 ;  /* 0x000000b300047202 */ /* 0x000fc60000000f00 */
[----:B------:R-:W-:Y:S01]  /*0da0*/  IMAD.MOV.U32 R5, RZ, RZ, R178 ;  /* 0x000000ffff057224 */ /* 0x000fe200078e00b2 */
[----:B------:R-:W-:-:S05]  /*0db0*/  MOV R2, R6 ;  /* 0x0000000600027202 */ /* 0x000fca0000000f00 */
[----:B------:R-:W-:Y:S01]  /*0dc0*/  @!P2 IMAD.MOV R2, RZ, RZ, -R2 ;  /* 0x000000ffff02a224 */ /* 0x000fe200078e0a02 */
[----:B------:R-:W-:-:S05]  /*0dd0*/  @!P3 LOP3.LUT R2, RZ, R3, RZ, 0x33, !PT ;  /* 0x00000003ff02b212 */ /* 0x000fca00078e33ff */
[----:B------:R-:W-:-:S06]  /*0de0*/  IMAD.WIDE R10, R2, 0x4, R4 ;  /* 0x00000004020a7825 */ /* 0x000fcc00078e0204 */
[----:B------:R-:W2:Y:S01]  /*0df0*/  LDG.E R10, desc[UR6][R10.64] ;  /* 0x000000060a0a7981 */ /* 0x000ea2000c1e1900 */
[----:B----4-:R-:W-:Y:S02]  /*0e00*/  IABS R4, R14 ;  /* 0x0000000e00047213 */ /* 0x010fe40000000000 */
[----:B------:R-:W-:Y:S02]  /*0e10*/  IADD3 R2, PT, PT, -R2, RZ, RZ ;  /* 0x000000ff02027210 */ /* 0x000fe40007ffe1ff */
[----:B------:R-:W3:Y:S01]  /*0e20*/  I2F.RP R16, R4 ;  /* 0x0000000400107306 */ /* 0x000ee20000209400 */
[----:B------:R-:W-:Y:S02]  /*0e30*/  ISETP.NE.AND P2, PT, R14, RZ, PT ;  /* 0x000000ff0e00720c */ /* 0x000fe40003f45270 */
[----:B------:R-:W-:-:S05]  /*0e40*/  IMAD R7, R3, R2, R7 ;  /* 0x0000000203077224 */ /* 0x000fca00078e0207 */
[----:B---3--:R-:W3:Y:S02]  /*0e50*/  MUFU.RCP R16, R16 ;  /* 0x0000001000107308 */ /* 0x008ee40000001000 */
        /* <DEDUP_REMOVED lines=11> */
[----:B------:R-:W-:-:S04]  /*0f10*/  SHF.R.S32.HI R6, RZ, 0x1f, R7 ;  /* 0x0000001fff067819 */ /* 0x000fc80000011407 */
[----:B------:R-:W-:-:S13]  /*0f20*/  ISETP.GT.U32.AND P0, PT, R4, R5, PT ;  /* 0x000000050400720c */ /* 0x000fda0003f04070 */
[----:B------:R-:W-:Y:S01]  /*0f30*/  @!P0 IADD3 R5, PT, PT, R5, -R4, RZ ;  /* 0x8000000405058210 */ /* 0x000fe20007ffe0ff */
[----:B------:R-:W-:-:S03]  /*0f40*/  @!P0 VIADD R9, R9, 0x1 ;  /* 0x0000000109098836 */ /* 0x000fc60000000000 */
[----:B------:R-:W-:Y:S02]  /*0f50*/  ISETP.GE.U32.AND P1, PT, R5, R4, PT ;  /* 0x000000040500720c */ /* 0x000fe40003f26070 */
[-C--:B------:R-:W-:Y:S02]  /*0f60*/  LOP3.LUT R4, R13, R14.reuse, RZ, 0x3c, !PT ;  /* 0x0000000e0d047212 */ /* 0x080fe400078e3cff */
[----:B------:R-:W-:Y:S02]  /*0f70*/  LOP3.LUT R14, RZ, R14, RZ, 0x33, !PT ;  /* 0x0000000eff0e7212 */ /* 0x000fe400078e33ff */
[----:B------:R-:W-:Y:S02]  /*0f80*/  ISETP.GE.AND P3, PT, R4, RZ, PT ;  /* 0x000000ff0400720c */ /* 0x000fe40003f66270 */
[----:B------:R-:W-:Y:S02]  /*0f90*/  MOV R4, UR14 ;  /* 0x0000000e00047c02 */ /* 0x000fe40008000f00 */
[----:B------:R-:W-:-:S03]  /*0fa0*/  MOV R5, UR15 ;  /* 0x0000000f00057c02 */ /* 0x000fc60008000f00 */
        /* <DEDUP_REMOVED lines=11> */
[----:B------:R-:W-:Y:S01]  /*1060*/  IMAD.IADD R17, R11, 0x1, R16 ;  /* 0x000000010b117824 */ /* 0x000fe200078e0210 */
[----:B------:R-:W-:Y:S01]  /*1070*/  MOV R18, R20 ;  /* 0x0000001400127202 */ /* 0x000fe20000000f00 */
[----:B------:R-:W-:Y:S02]  /*1080*/  IMAD.MOV.U32 R11, RZ, RZ, R9 ;  /* 0x000000ffff0b7224 */ /* 0x000fe400078e0009 */
[----:B------:R-:W-:Y:S02]  /*1090*/  IMAD.MOV.U32 R16, RZ, RZ, R10 ;  /* 0x000000ffff107224 */ /* 0x000fe400078e000a */
[-C--:B------:R-:W-:Y:S01]  /*10a0*/  IMAD R10, R6, R4.reuse, RZ ;  /* 0x00000004060a7224 */ /* 0x080fe200078e02ff */
[----:B------:R-:W-:Y:S01]  /*10b0*/  @!P3 IADD3 R11, PT, PT, -R11, RZ, RZ ;  /* 0x000000ff0b0bb210 */ /* 0x000fe20007ffe1ff */
[----:B------:R-:W-:-:S03]  /*10c0*/  IMAD.WIDE.U32 R18, R7, R4, R18 ;  /* 0x0000000407127225 */ /* 0x000fc600078e0012 */
[----:B------:R-:W-:Y:S01]  /*10d0*/  SEL R11, R14, R11, !P2 ;  /* 0x0000000b0e0b7207 */ /* 0x000fe20005000000 */
        /* <DEDUP_REMOVED lines=12> */
[----:B------:R-:W-:-:S04]  /*11a0*/  IMAD.WIDE.U32 R16, R11, UR10, R16 ;  /* 0x0000000a0b107c25 */ /* 0x000fc8000f8e0010 */
[C---:B------:R-:W-:Y:S02]  /*11b0*/  IMAD R7, R11.reuse, UR11, R7 ;  /* 0x0000000b0b077c24 */ /* 0x040fe4000f8e0207 */
[----:B------:R-:W-:Y:S01]  /*11c0*/  IMAD R6, R11, UR9, R6 ;  /* 0x000000090b067c24 */ /* 0x000fe2000f8e0206 */
[----:B------:R-:W-:Y:S02]  /*11d0*/  MOV R11, R18 ;  /* 0x00000012000b7202 */ /* 0x000fe40000000f00 */
[----:B------:R-:W-:Y:S01]  /*11e0*/  IADD3 R15, PT, PT, R17, R7, RZ ;  /* 0x00000007110f7210 */ /* 0x000fe20007ffe0ff */
[----:B------:R-:W-:Y:S01]  /*11f0*/  IMAD.IADD R10, R19, 0x1, R6 ;  /* 0x00000001130a7824 */ /* 0x000fe200078e0206 */
[----:B------:R-:W-:Y:S06]  /*1200*/  BRA `(.L_x_2320) ;  /* 0x0000000400907947 */ /* 0x000fec0003800000 */
.L_x_2319:
        /* <DEDUP_REMOVED lines=16> */
.L_x_2321:
[----:B------:R-:W2:Y:S01]  /*1310*/  LDC.64 R4, c[0x0][0x3b8] ;  /* 0x0000ee00ff047b82 */ /* 0x000ea20000000a00 */
[----:B------:R-:W-:-:S05]  /*1320*/  IADD3 R2, PT, PT, R6, R7, RZ ;  /* 0x0000000706027210 */ /* 0x000fca0007ffe0ff */
[C---:B--2---:R-:W-:Y:S02]  /*1330*/  IMAD R18, R2.reuse, R5, RZ ;  /* 0x0000000502127224 */ /* 0x044fe400078e02ff */
[----:B------:R-:W-:-:S05]  /*1340*/  IMAD.WIDE.U32 R2, R2, R4, RZ ;  /* 0x0000000402027225 */ /* 0x000fca00078e00ff */
[----:B------:R-:W-:Y:S02]  /*1350*/  IADD3 R18, PT, PT, R3, R18, RZ ;  /* 0x0000001203127210 */ /* 0x000fe40007ffe0ff */
[----:B------:R-:W-:Y:S02]  /*1360*/  MOV R19, R2 ;  /* 0x0000000200137202 */ /* 0x000fe40000000f00 */
.L_x_2322:
        /* <DEDUP_REMOVED lines=15> */
.L_x_2323:
[----:B------:R-:W2:Y:S01]  /*1460*/  LDC.64 R2, c[0x0][0x3c0] ;  /* 0x0000f000ff027b82 */ /* 0x000ea20000000a00 */
[----:B------:R-:W-:-:S05]  /*1470*/  IADD3 R6, PT, PT, R6, R7, RZ ;  /* 0x0000000706067210 */ /* 0x000fca0007ffe0ff */
[C---:B--2---:R-:W-:Y:S02]  /*1480*/  IMAD R20, R6.reuse, R3, RZ ;  /* 0x0000000306147224 */ /* 0x044fe400078e02ff */
[----:B------:R-:W-:-:S05]  /*1490*/  IMAD.WIDE.U32 R6, R6, R2, RZ ;  /* 0x0000000206067225 */ /* 0x000fca00078e00ff */
[----:B------:R-:W-:Y:S02]  /*14a0*/  IADD3 R20, PT, PT, R7, R20, RZ ;  /* 0x0000001407147210 */ /* 0x000fe40007ffe0ff */
[----:B------:R-:W-:-:S07]  /*14b0*/  MOV R21, R6 ;  /* 0x0000000600157202 */ /* 0x000fce0000000f00 */
.L_x_2324:
[----:B------:R-:W2:Y:S01]  /*14c0*/  LDC R14, c[0x0][0x3e8] ;  /* 0x0000fa00ff0e7b82 */ /* 0x000ea20000000800 */
[----:B------:R-:W-:Y:S02]  /*14d0*/  LOP3.LUT R21, R21, R20, RZ, 0x3c, !PT ;  /* 0x0000001415157212 */ /* 0x000fe400078e3cff */
[----:B------:R-:W-:Y:S02]  /*14e0*/  CS2R R178, SRZ ;  /* 0x0000000000b27805 */ /* 0x000fe4000001ff00 */
[----:B------:R-:W-:Y:S02]  /*14f0*/  LEA R12, R34, 0xffffff00, 0x8 ;  /* 0xffffff00220c7811 */ /* 0x000fe400078e40ff */
[----:B------:R-:W-:Y:S02]  /*1500*/  LOP3.LUT R19, R19, R18, RZ, 0x3c, !PT ;  /* 0x0000001213137212 */ /* 0x000fe400078e3cff */
[----:B------:R-:W-:Y:S02]  /*1510*/  LOP3.LUT R20, R21, R20, RZ, 0x3c, !PT ;  /* 0x0000001415147212 */ /* 0x000fe400078e3cff */
[----:B------:R-:W-:-:S02]  /*1520*/  SHF.R.S32.HI R15, RZ, 0x1f, R12 ;  /* 0x0000001fff0f7819 */ /* 0x000fc4000001140c */
[----:B------:R-:W-:Y:S02]  /*1530*/  LOP3.LUT R18, R19, R18, RZ, 0x3c, !PT ;  /* 0x0000001213127212 */ /* 0x000fe400078e3cff */
[----:B------:R-:W-:Y:S01]  /*1540*/  LOP3.LUT R21, R21, R20, RZ, 0x3c, !PT ;  /* 0x0000001415157212 */ /* 0x000fe200078e3cff */
[----:B------:R-:W-:Y:S01]  /*1550*/  IMAD R16, R15, R2, RZ ;  /* 0x000000020f107224 */ /* 0x000fe200078e02ff */
[----:B------:R-:W-:Y:S01]  /*1560*/  LOP3.LUT R19, R19, R18, RZ, 0x3c, !PT ;  /* 0x0000001213137212 */ /* 0x000fe200078e3cff */
[----:B------:R-:W-:Y:S02]  /*1570*/  IMAD R15, R15, R4, RZ ;  /* 0x000000040f0f7224 */ /* 0x000fe400078e02ff */
[----:B------:R-:W-:-:S04]  /*1580*/  IMAD.WIDE.U32 R20, R12, R2, R20 ;  /* 0x000000020c147225 */ /* 0x000fc800078e0014 */
[C---:B------:R-:W-:Y:S01]  /*1590*/  IMAD R16, R12.reuse, R3, R16 ;  /* 0x000000030c107224 */ /* 0x040fe200078e0210 */
[----:B--2---:R-:W-:Y:S01]  /*15a0*/  IABS R6, R14 ;  /* 0x0000000e00067213 */ /* 0x004fe20000000000 */
[----:B------:R-:W-:Y:S01]  /*15b0*/  IMAD.WIDE.U32 R18, R12, R4, R18 ;  /* 0x000000040c127225 */ /* 0x000fe200078e0012 */
[----:B------:R-:W-:Y:S02]  /*15c0*/  ISETP.NE.AND P2, PT, R14, RZ, PT ;  /* 0x000000ff0e00720c */ /* 0x000fe40003f45270 */
[----:B-----5:R-:W2:Y:S01]  /*15d0*/  I2F.RP R10, R6 ;  /* 0x00000006000a7306 */ /* 0x020ea20000209400 */
[----:B------:R-:W-:Y:S01]  /*15e0*/  IMAD R15, R12, R5, R15 ;  /* 0x000000050c0f7224 */ /* 0x000fe200078e020f */
[----:B------:R-:W-:-:S03]  /*15f0*/  IADD3 R21, PT, PT, R21, R16, RZ ;  /* 0x0000001015157210 */ /* 0x000fc60007ffe0ff */
[----:B------:R-:W-:-:S03]  /*1600*/  IMAD.IADD R19, R19, 0x1, R15 ;  /* 0x0000000113137824 */ /* 0x000fc600078e020f */
[----:B--2---:R-:W2:Y:S02]  /*1610*/  MUFU.RCP R10, R10 ;  /* 0x0000000a000a7308 */ /* 0x004ea40000001000 */
[----:B--2---:R-:W-:-:S06]  /*1620*/  VIADD R10, R10, 0xffffffe ;  /* 0x0ffffffe0a0a7836 */ /* 0x004fcc0000000000 */
[----:B-1----:R-:W1:Y:S02]  /*1630*/  F2I.FTZ.U32.TRUNC.NTZ R11, R10 ;  /* 0x0000000a000b7305 */ /* 0x002e64000021f000 */
        /* <DEDUP_REMOVED lines=23> */
[----:B-1----:R-:W-:-:S04]  /*17b0*/  IMAD.WIDE.U32 R20, R12, R10, R20 ;  /* 0x0000000a0c147225 */ /* 0x002fc800078e0014 */
[C---:B------:R-:W-:Y:S02]  /*17c0*/  IMAD R15, R16.reuse, R10, RZ ;  /* 0x0000000a100f7224 */ /* 0x040fe400078e02ff */
[-C--:B--2---:R-:W-:Y:S02]  /*17d0*/  IMAD R16, R16, R6.reuse, RZ ;  /* 0x0000000610107224 */ /* 0x084fe400078e02ff */
[----:B------:R-:W-:-:S04]  /*17e0*/  IMAD.WIDE.U32 R18, R12, R6, R18 ;  /* 0x000000060c127225 */ /* 0x000fc800078e0012 */
[C---:B------:R-:W-:Y:S01]  /*17f0*/  IMAD R15, R12.reuse, R11, R15 ;  /* 0x0000000b0c0f7224 */ /* 0x040fe200078e020f */
[----:B------:R-:W-:Y:S01]  /*1800*/  MOV R11, R18 ;  /* 0x00000012000b7202 */ /* 0x000fe20000000f00 */
[----:B------:R-:W-:Y:S01]  /*1810*/  IMAD R7, R12, R7, R16 ;  /* 0x000000070c077224 */ /* 0x000fe200078e0210 */
[----:B------:R-:W-:Y:S01]  /*1820*/  MOV R16, R20 ;  /* 0x0000001400107202 */ /* 0x000fe20000000f00 */
[----:B------:R-:W-:Y:S02]  /*1830*/  IMAD.IADD R15, R21, 0x1, R15 ;  /* 0x00000001150f7824 */ /* 0x000fe400078e020f */
[----:B------:R-:W-:-:S07]  /*1840*/  IMAD.IADD R10, R19, 0x1, R7 ;  /* 0x00000001130a7824 */ /* 0x000fce00078e0207 */
.L_x_2320:
[----:B------:R-:W-:Y:S01]  /*1850*/  IMAD.MOV.U32 R32, RZ, RZ, RZ ;  /* 0x000000ffff207224 */ /* 0x000fe200078e00ff */
[----:B------:R-:W-:Y:S01]  /*1860*/  ISETP.NE.AND P0, PT, R8, -0x1, PT ;  /* 0xffffffff0800780c */ /* 0x000fe20003f05270 */
[----:B------:R-:W1:Y:S01]  /*1870*/  LDC.64 R104, c[0x0][0x3b0] ;  /* 0x0000ec00ff687b82 */ /* 0x000e620000000a00 */
[C---:B------:R-:W-:Y:S01]  /*1880*/  IMAD.SHL.U32 R52, R51.reuse, 0x8, RZ ;  /* 0x0000000833347824 */ /* 0x040fe200078e00ff */
[----:B------:R-:W2:Y:S02]  /*1890*/  LDCU.64 UR4, c[0x0][0x3c8] ;  /* 0x00007900ff0477ac */ /* 0x000ea40008000a00 */
[----:B------:R3:W5:Y:S01]  /*18a0*/  @P5 LDG.E R32, desc[UR6][R108.64] ;  /* 0x000000066c205981 */ /* 0x000762000c1e1900 */
[----:B------:R-:W-:Y:S01]  /*18b0*/  SHF.R.U32.HI R106, RZ, 0x2, R51 ;  /* 0x00000002ff6a7819 */ /* 0x000fe20000011633 */
[----:B------:R-:W-:Y:S01]  /*18c0*/  IMAD.MOV.U32 R107, RZ, RZ, RZ ;  /* 0x000000ffff6b7224 */ /* 0x000fe200078e00ff */
[----:B------:R-:W-:Y:S01]  /*18d0*/  LOP3.LUT R12, R52, 0x18, RZ, 0xc0, !PT ;  /* 0x00000018340c7812 */ /* 0x000fe200078ec0ff */
[----:B------:R-:W4:Y:S01]  /*18e0*/  LDCU.64 UR8, c[0x0][0x388] ;  /* 0x00007100ff0877ac */ /* 0x000f220008000a00 */
[----:B------:R-:W-:Y:S01]  /*18f0*/  SHF.R.S32.HI R17, RZ, 0x1f, R13 ;  /* 0x0000001fff117819 */ /* 0x000fe2000001140d */
[C---:B------:R-:W-:Y:S01]  /*1900*/  IMAD.SHL.U32 R45, R51.reuse, 0x20, RZ ;  /* 0x00000020332d7824 */ /* 0x040fe200078e00ff */
[----:B------:R-:W-:Y:S01]  /*1910*/  SHF.L.U64.HI R46, R2, 0x5, R3 ;  /* 0x00000005022e7819 */ /* 0x000fe20000010203 */
[----:B------:R-:W4:Y:S01]  /*1920*/  @!P0 LDC.64 R6, c[0x0][0x398] ;  /* 0x0000e600ff068b82 */ /* 0x000f220000000a00 */
[----:B------:R-:W-:Y:S01]  /*1930*/  IMAD.SHL.U32 R99, R51, 0x4, RZ ;  /* 0x0000000433637824 */ /* 0x000fe200078e00ff */
[-C--:B------:R-:W-:Y:S01]  /*1940*/  LOP3.LUT R179, R179, R178.reuse, RZ, 0x3c, !PT ;  /* 0x000000b2b3b37212 */ /* 0x080fe200078e3cff */
[----:B------:R-:W-:Y:S01]  /*1950*/  IMAD.SHL.U32 R49, R4, 0x20, RZ ;  /* 0x0000002004317824 */ /* 0x000fe200078e00ff */
[----:B------:R-:W-:Y:S01]  /*1960*/  LOP3.LUT R45, R45, 0xc0, RZ, 0xc0, !PT ;  /* 0x000000c02d2d7812 */ /* 0x000fe200078ec0ff */
[----:B------:R-:W-:Y:S01]  /*1970*/  IMAD.SHL.U32 R50, R2, 0x20, RZ ;  /* 0x0000002002327824 */ /* 0x000fe200078e00ff */
[----:B------:R-:W-:Y:S01]  /*1980*/  LOP3.LUT R178, R179, R178, RZ, 0x3c, !PT ;  /* 0x000000b2b3b27212 */ /* 0x000fe200078e3cff */
[----:B--2---:R-:W-:Y:S01]  /*1990*/  IMAD R17, R17, UR4, RZ ;  /* 0x0000000411117c24 */ /* 0x004fe2000f8e02ff */
[----:B------:R-:W-:-:S02]  /*19a0*/  LOP3.LUT R45, R45, 0x18, R99, 0xf8, !PT ;  /* 0x000000182d2d7812 */ /* 0x000fc400078ef863 */
[----:B------:R-:W-:Y:S01]  /*19b0*/  LOP3.LUT R99, R99, 0xc, RZ, 0xc0, !PT ;  /* 0x0000000c63637812 */ /* 0x000fe200078ec0ff */
[----:B------:R-:W-:Y:S01]  /*19c0*/  IMAD R17, R13, UR5, R17 ;  /* 0x000000050d117c24 */ /* 0x000fe2000f8e0211 */
[----:B------:R-:W-:Y:S02]  /*19d0*/  SHF.L.U64.HI R48, R4, 0x5, R5 ;  /* 0x0000000504307819 */ /* 0x000fe40000010205 */
[----:B------:R-:W-:Y:S02]  /*19e0*/  SHF.R.U32.HI R172, RZ, 0x3, R51 ;  /* 0x00000003ffac7819 */ /* 0x000fe40000011633 */
[----:B------:R-:W-:Y:S02]  /*19f0*/  IADD3 R35, PT, PT, R34, -0x1, RZ ;  /* 0xffffffff22237810 */ /* 0x000fe40007ffe0ff */
[----:B------:R-:W-:Y:S02]  /*1a00*/  LOP3.LUT R101, R52, 0x20, RZ, 0xc0, !PT ;  /* 0x0000002034657812 */ /* 0x000fe400078ec0ff */
[----:B------:R-:W-:Y:S01]  /*1a10*/  LOP3.LUT R179, R179, R178, RZ, 0x3c, !PT ;  /* 0x000000b2b3b37212 */ /* 0x000fe200078e3cff */
[----:B----4-:R-:W-:-:S04]  /*1a20*/  @!P0 IMAD.WIDE.U32 R18, R171, R6, RZ ;  /* 0x00000006ab128225 */ /* 0x010fc800078e00ff */
[----:B------:R-:W-:Y:S02]  /*1a30*/  @!P0 IMAD R7, R171, R7, R19 ;  /* 0x00000007ab078224 */ /* 0x000fe400078e0213 */
[----:B------:R-:W-:Y:S02]  /*1a40*/  @!P0 IMAD.MOV.U32 R6, RZ, RZ, R18 ;  /* 0x000000ffff068224 */ /* 0x000fe400078e0012 */
[----:B-1----:R-:W-:-:S04]  /*1a50*/  @P0 IMAD.WIDE.U32 R18, R8, R104, RZ ;  /* 0x0000006808120225 */ /* 0x002fc800078e00ff */
[----:B------:R-:W-:Y:S02]  /*1a60*/  @P0 IMAD R7, R8, R105, R19 ;  /* 0x0000006908070224 */ /* 0x000fe400078e0213 */
[----:B------:R-:W-:Y:S01]  /*1a70*/  @P0 IMAD.MOV.U32 R6, RZ, RZ, R18 ;  /* 0x000000ffff060224 */ /* 0x000fe200078e0012 */
[----:B------:R-:W-:Y:S01]  /*1a80*/  IADD3 R20, P0, PT, R12, R11, RZ ;  /* 0x0000000b0c147210 */ /* 0x000fe20007f1e0ff */
[----:B------:R-:W-:-:S03]  /*1a90*/  IMAD.WIDE.U32 R18, R0, 0x40, R106 ;  /* 0x0000004000127825 */ /* 0x000fc600078e006a */
[----:B------:R-:W-:Y:S01]  /*1aa0*/  IADD3.X R21, PT, PT, RZ, R10, RZ, P0, !PT ;  /* 0x0000000aff157210 */ /* 0x000fe200007fe4ff */
[----:B------:R-:W-:Y:S01]  /*1ab0*/  IMAD R54, R19, R104, RZ ;  /* 0x0000006813367224 */ /* 0x000fe200078e02ff */
[C---:B------:R-:W-:Y:S02]  /*1ac0*/  IADD3 R22, P1, PT, R12.reuse, R6, RZ ;  /* 0x000000060c167210 */ /* 0x040fe40007f3e0ff */
[----:B------:R-:W-:Y:S01]  /*1ad0*/  IADD3 R6, P0, PT, R12, R16, RZ ;  /* 0x000000100c067210 */ /* 0x000fe20007f1e0ff */
[----:B------:R-:W-:-:S04]  /*1ae0*/  IMAD.WIDE.U32 R10, R106, R4, R20 ;  /* 0x000000046a0a7225 */ /* 0x000fc800078e0014 */
[----:B------:R-:W-:Y:S02]  /*1af0*/  IMAD.X R23, RZ, RZ, R7, P1 ;  /* 0x000000ffff177224 */ /* 0x000fe400008e0607 */
[----:B------:R-:W-:Y:S02]  /*1b00*/  IMAD R0, R106, R5, R11 ;  /* 0x000000056a007224 */ /* 0x000fe400078e020b */
[----:B------:R-:W1:Y:S01]  /*1b10*/  LDC R11, c[0x0][0x450] ;  /* 0x00011400ff0b7b82 */ /* 0x000e620000000800 */
[----:B------:R-:W-:Y:S02]  /*1b20*/  IMAD.X R7, RZ, RZ, R15, P0 ;  /* 0x000000ffff077224 */ /* 0x000fe400000e060f */
[----:B------:R-:W-:Y:S01]  /*1b30*/  IMAD.WIDE.U32 R20, R13, UR4, R22 ;  /* 0x000000040d147c25 */ /* 0x000fe2000f8e0016 */
[----:B------:R-:W2:Y:S01]  /*1b40*/  LDCU.64 UR4, c[0x0][0x390] ;  /* 0x00007200ff0477ac */ /* 0x000ea20008000a00 */
[----:B------:R-:W-:Y:S02]  /*1b50*/  SHF.L.U64.HI R0, R10, 0x1, R0 ;  /* 0x000000010a007819 */ /* 0x000fe40000010200 */
[----:B------:R-:W-:-:S04]  /*1b60*/  IMAD.WIDE.U32 R22, R106, R2, R6 ;  /* 0x000000026a167225 */ /* 0x000fc800078e0006 */
[----:B------:R-:W-:Y:S01]  /*1b70*/  IMAD R7, R106, R3, R23 ;  /* 0x000000036a077224 */ /* 0x000fe200078e0217 */
[----:B------:R-:W-:Y:S01]  /*1b80*/  SHF.R.S32.HI R3, RZ, 0x1f, R47 ;  /* 0x0000001fff037819 */ /* 0x000fe2000001142f */
[----:B------:R-:W-:Y:S01]  /*1b90*/  IMAD.SHL.U32 R6, R10, 0x2, RZ ;  /* 0x000000020a067824 */ /* 0x000fe200078e00ff */
[----:B------:R-:W-:Y:S01]  /*1ba0*/  SHF.L.U32 R8, R22, 0x1, RZ ;  /* 0x0000000116087819 */ /* 0x000fe200000006ff */
[----:B------:R-:W-:Y:S01]  /*1bb0*/  IMAD.IADD R21, R21, 0x1, R17 ;  /* 0x0000000115157824 */ /* 0x000fe200078e0211 */
[----:B------:R-:W-:Y:S01]  /*1bc0*/  LEA.HI R3, R3, R47, RZ, 0x8 ;  /* 0x0000002f03037211 */ /* 0x000fe200078f40ff */
[----:B------:R-:W-:Y:S01]  /*1bd0*/  IMAD R54, R18, R105, R54 ;  /* 0x0000006912367224 */ /* 0x000fe200078e0236 */
[----:B------:R-:W-:Y:S01]  /*1be0*/  SHF.L.U64.HI R7, R22, 0x1, R7 ;  /* 0x0000000116077819 */ /* 0x000fe20000010207 */
[----:B------:R-:W-:Y:S01]  /*1bf0*/  IMAD.WIDE.U32 R104, R18, R104, R20 ;  /* 0x0000006812687225 */ /* 0x000fe200078e0014 */
[----:B------:R-:W-:Y:S02]  /*1c00*/  SHF.R.S32.HI R3, RZ, 0x8, R3 ;  /* 0x00000008ff037819 */ /* 0x000fe40000011403 */
[----:B--2---:R-:W-:Y:S01]  /*1c10*/  IADD3 R8, P0, PT, R8, UR4, RZ ;  /* 0x0000000408087c10 */ /* 0x004fe2000ff1e0ff */
[----:B------:R-:W-:Y:S01]  /*1c20*/  IMAD.IADD R54, R105, 0x1, R54 ;  /* 0x0000000169367824 */ /* 0x000fe200078e0236 */
[----:B------:R-:W-:-:S02]  /*1c30*/  VIMNMX R53, PT, PT, R168, R3, !PT ;  /* 0x00000003a8357248 */ /* 0x000fc40007fe0100 */
[----:B-1----:R-:W-:Y:S01]  /*1c40*/  LEA.HI R11, R11, R11, RZ, 0x1 ;  /* 0x0000000b0b0b7211 */ /* 0x002fe200078f08ff */
[----:B------:R-:W-:Y:S01]  /*1c50*/  IMAD.MOV.U32 R177, RZ, RZ, R8 ;  /* 0x000000ffffb17224 */ /* 0x000fe200078e0008 */
[----:B------:R-:W-:Y:S02]  /*1c60*/  IADD3.X R7, PT, PT, R7, UR5, RZ, P0, !PT ;  /* 0x0000000507077c10 */ /* 0x000fe400087fe4ff */
[----:B------:R-:W-:Y:S02]  /*1c70*/  ISETP.GT.AND P0, PT, R34, R53, PT ;  /* 0x000000352200720c */ /* 0x000fe40003f04270 */
[----:B------:R-:W-:Y:S01]  /*1c80*/  SHF.R.S32.HI R11, RZ, 0x1, R11 ;  /* 0x00000001ff0b7819 */ /* 0x000fe2000001140b */
[----:B------:R-:W-:Y:S01]  /*1c90*/  IMAD.MOV.U32 R176, RZ, RZ, R7 ;  /* 0x000000ffffb07224 */ /* 0x000fe200078e0007 */
[----:B------:R-:W-:-:S03]  /*1ca0*/  IADD3 R6, P1, PT, R6, UR8, RZ ;  /* 0x0000000806067c10 */ /* 0x000fc6000ff3e0ff */
[----:B------:R-:W-:Y:S01]  /*1cb0*/  IMAD R100, R106, R11, R99 ;  /* 0x0000000b6a647224 */ /* 0x000fe200078e0263 */
[----:B------:R-:W-:Y:S01]  /*1cc0*/  IADD3.X R0, PT, PT, R0, UR9, RZ, P1, !PT ;  /* 0x0000000900007c10 */ /* 0x000fe20008ffe4ff */
[----:B------:R-:W-:Y:S02]  /*1cd0*/  IMAD.MOV.U32 R174, RZ, RZ, R6 ;  /* 0x000000ffffae7224 */ /* 0x000fe400078e0006 */
[--C-:B------:R-:W-:Y:S01]  /*1ce0*/  IMAD.IADD R99, R99, 0x1, R100.reuse ;  /* 0x0000000163637824 */ /* 0x100fe200078e0264 */
[----:B------:R-:W-:Y:S02]  /*1cf0*/  SHF.R.S32.HI R80, RZ, 0x1f, R100 ;  /* 0x0000001fff507819 */ /* 0x000fe40000011464 */
[----:B------:R-:W-:Y:S02]  /*1d00*/  MOV R173, R0 ;  /* 0x0000000000ad7202 */ /* 0x000fe40000000f00 */
[----:B------:R-:W-:Y:S01]  /*1d10*/  SHF.R.S32.HI R79, RZ, 0x1f, R99 ;  /* 0x0000001fff4f7819 */ /* 0x000fe20000011463 */
        /* <DEDUP_REMOVED lines=11> */
[----:B------:R-:W-:Y:S01]  /*1dd0*/  SEL R14, R14, R9, !P2 ;  /* 0x000000090e0e7207 */ /* 0x000fe20005000000 */
[----:B------:R-:W-:Y:S01]  /*1de0*/  IMAD R32, R32, R11, RZ ;  /* 0x0000000b20207224 */ /* 0x000fe200078e02ff */
[----:B------:R-:W-:Y:S01]  /*1df0*/  SHF.R.S32.HI R9, RZ, 0x1f, R47 ;  /* 0x0000001fff097819 */ /* 0x000fe2000001142f */
[----:B------:R-:W4:Y:S01]  /*1e00*/  LDCU.64 UR4, c[0x0][0x488] ;  /* 0x00009100ff0477ac */ /* 0x000f220008000a00 */
[----:B------:R-:W-:Y:S01]  /*1e10*/  SHF.R.S32.HI R20, RZ, 0x1f, R14 ;  /* 0x0000001fff147819 */ /* 0x000fe2000001140e */
[C---:B------:R-:W-:Y:S01]  /*1e20*/  IMAD R89, R11.reuse, 0x60, RZ ;  /* 0x000000600b597824 */ /* 0x040fe200078e02ff */
[C---:B------:R-:W-:Y:S01]  /*1e30*/  SHF.L.U32 R84, R11.reuse, 0x7, RZ ;  /* 0x000000070b547819 */ /* 0x040fe200000006ff */
[----:B------:R-:W-:Y:S01]  /*1e40*/  UMOV UR21, URZ ;  /* 0x000000ff00157c82 */ /* 0x000fe20008000000 */
[----:B------:R-:W-:Y:S01]  /*1e50*/  IMAD R88, R11, 0xa0, RZ ;  /* 0x000000a00b587824 */ /* 0x000fe200078e02ff */
[----:B------:R-:W-:Y:S01]  /*1e60*/  MOV R55, R7 ;  /* 0x0000000700377202 */ /* 0x000fe20000000f00 */
[----:B--2---:R-:W-:Y:S01]  /*1e70*/  IMAD.WIDE.U32 R16, R171, UR10, R12 ;  /* 0x0000000aab107c25 */ /* 0x004fe2000f8e000c */
[----:B------:R-:W-:Y:S01]  /*1e80*/  MOV R58, R0 ;  /* 0x00000000003a7202 */ /* 0x000fe20000000f00 */
[----:B---3--:R-:W-:-:S02]  /*1e90*/  USHF.L.U64.HI UR20, UR16, 0x6, UR17 ;  /* 0x0000000610147899 */ /* 0x008fc40008010211 */
[C---:B-1----:R-:W-:Y:S01]  /*1ea0*/  IMAD.WIDE.U32 R22, R171.reuse, R4, R12 ;  /* 0x00000004ab167225 */ /* 0x042fe200078e000c */
[----:B------:R-:W-:Y:S02]  /*1eb0*/  SHF.R.S32.HI R4, RZ, 0x1f, R98 ;  /* 0x0000001fff047819 */ /* 0x000fe40000011462 */
[C---:B------:R-:W-:Y:S01]  /*1ec0*/  IADD3 R96, PT, PT, R106.reuse, 0x20, RZ ;  /* 0x000000206a607810 */ /* 0x040fe20007ffe0ff */
[C---:B------:R-:W-:Y:S01]  /*1ed0*/  IMAD R23, R171.reuse, R5, R23 ;  /* 0x00000005ab177224 */ /* 0x040fe200078e0217 */
[----:B------:R-:W-:Y:S01]  /*1ee0*/  IADD3 R94, PT, PT, R106, 0x60, RZ ;  /* 0x000000606a5e7810 */ /* 0x000fe20007ffe0ff */
[----:B------:R-:W-:Y:S01]  /*1ef0*/  IMAD R5, R4, UR16, RZ ;  /* 0x0000001004057c24 */ /* 0x000fe2000f8e02ff */
[----:B------:R-:W-:Y:S01]  /*1f00*/  IADD3 R92, PT, PT, R106, 0xa0, RZ ;  /* 0x000000a06a5c7810 */ /* 0x000fe20007ffe0ff */
[----:B------:R-:W-:Y:S01]  /*1f10*/  IMAD R17, R171, UR11, R17 ;  /* 0x0000000bab117c24 */ /* 0x000fe2000f8e0211 */
[----:B------:R-:W1:Y:S01]  /*1f20*/  LDCU.64 UR10, c[0x0][0x4d0] ;  /* 0x00009a00ff0a77ac */ /* 0x000e620008000a00 */
[----:B----4-:R-:W-:Y:S01]  /*1f30*/  IMAD R4, R4, R2, RZ ;  /* 0x0000000204047224 */ /* 0x010fe200078e02ff */
[----:B------:R-:W-:Y:S01]  /*1f40*/  SHF.L.U32 R68, R2, 0x8, RZ ;  /* 0x0000000802447819 */ /* 0x000fe200000006ff */
[----:B------:R-:W-:Y:S01]  /*1f50*/  IMAD R5, R98, UR17, R5 ;  /* 0x0000001162057c24 */ /* 0x000fe2000f8e0205 */
[----:B------:R-:W-:Y:S01]  /*1f60*/  SHF.L.U64.HI R70, R2, 0x5, R3 ;  /* 0x0000000502467819 */ /* 0x000fe20000010203 */
[----:B------:R-:W-:Y:S01]  /*1f70*/  IMAD.WIDE.U32 R22, R98, UR16, R22 ;  /* 0x0000001062167c25 */ /* 0x000fe2000f8e0016 */
[----:B------:R-:W-:-:S02]  /*1f80*/  IADD3 R90, PT, PT, R106, 0xe0, RZ ;  /* 0x000000e06a5a7810 */ /* 0x000fc40007ffe0ff */
[----:B------:R-:W-:Y:S01]  /*1f90*/  SHF.R.S32.HI R78, RZ, 0x1f, R97 ;  /* 0x0000001fff4e7819 */ /* 0x000fe20000011461 */
[C---:B------:R-:W-:Y:S01]  /*1fa0*/  IMAD R4, R98.reuse, R3, R4 ;  /* 0x0000000362047224 */ /* 0x040fe200078e0204 */
[----:B------:R-:W-:Y:S01]  /*1fb0*/  IADD3 R23, PT, PT, R23, R5, RZ ;  /* 0x0000000517177210 */ /* 0x000fe20007ffe0ff */
[----:B------:R-:W-:Y:S01]  /*1fc0*/  IMAD.WIDE.U32 R16, R98, R2, R16 ;  /* 0x0000000262107225 */ /* 0x000fe200078e0010 */
[----:B------:R-:W-:Y:S02]  /*1fd0*/  SHF.R.S32.HI R76, RZ, 0x1f, R89 ;  /* 0x0000001fff4c7819 */ /* 0x000fe40000011459 */
[----:B------:R-:W-:Y:S01]  /*1fe0*/  SHF.R.S32.HI R75, RZ, 0x1f, R84 ;  /* 0x0000001fff4b7819 */ /* 0x000fe20000011454 */
[C---:B------:R-:W-:Y:S01]  /*1ff0*/  IMAD R18, R20.reuse, UR12, RZ ;  /* 0x0000000c14127c24 */ /* 0x040fe2000f8e02ff */
[----:B------:R-:W-:Y:S01]  /*2000*/  SHF.R.S32.HI R74, RZ, 0x1f, R88 ;  /* 0x0000001fff4a7819 */ /* 0x000fe20000011458 */
[----:B------:R-:W-:Y:S02]  /*2010*/  IMAD.IADD R5, R17, 0x1, R4 ;  /* 0x0000000111057824 */ /* 0x000fe400078e0204 */
[----:B------:R-:W-:Y:S01]  /*2020*/  IMAD.MOV.U32 R4, RZ, RZ, R16 ;  /* 0x000000ffff047224 */ /* 0x000fe200078e0010 */
[----:B------:R-:W-:Y:S01]  /*2030*/  IADD3 R16, P0, PT, -R47, R106, RZ ;  /* 0x0000006a2f107210 */ /* 0x000fe20007f1e1ff */
[----:B------:R-:W-:-:S02]  /*2040*/  IMAD R20, R20, UR18, RZ ;  /* 0x0000001214147c24 */ /* 0x000fc4000f8e02ff */
[C---:B------:R-:W-:Y:S01]  /*2050*/  IMAD R18, R14.reuse, UR13, R18 ;  /* 0x0000000d0e127c24 */ /* 0x040fe2000f8e0212 */
[----:B------:R-:W-:Y:S01]  /*2060*/  IADD3.X R9, PT, PT, RZ, ~R9, RZ, P0, !PT ;  /* 0x80000009ff097210 */ /* 0x000fe200007fe4ff */
[----:B------:R-:W-:Y:S01]  /*2070*/  IMAD.WIDE.U32 R22, R14, UR12, R22 ;  /* 0x0000000c0e167c25 */ /* 0x000fe2000f8e0016 */
[----:B------:R-:W-:Y:S01]  /*2080*/  IADD3 R63, P0, PT, R32, R99, RZ ;  /* 0x00000063203f7210 */ /* 0x000fe20007f1e0ff */
[----:B------:R-:W2:Y:S02]  /*2090*/  LDCU.64 UR12, c[0x0][0x4e0] ;  /* 0x00009c00ff0c77ac */ /* 0x000ea40008000a00 */
[C---:B------:R-:W-:Y:S02]  /*20a0*/  IMAD R20, R14.reuse, UR19, R20 ;  /* 0x000000130e147c24 */ /* 0x040fe4000f8e0214 */
[----:B------:R-:W-:Y:S01]  /*20b0*/  IMAD.WIDE.U32 R14, R14, UR18, R4 ;  /* 0x000000120e0e7c25 */ /* 0x000fe2000f8e0004 */
[----:B------:R-:W-:Y:S01]  /*20c0*/  SHF.R.S32.HI R4, RZ, 0x1f, R32 ;  /* 0x0000001fff047819 */ /* 0x000fe20000011420 */
[----:B------:R-:W-:Y:S01]  /*20d0*/  USHF.L.U32 UR18, UR16, 0x6, URZ ;  /* 0x0000000610127899 */ /* 0x000fe200080006ff */
[----:B------:R-:W-:Y:S01]  /*20e0*/  IADD3 R32, P1, PT, R32, R100, RZ ;  /* 0x0000006420207210 */ /* 0x000fe20007f3e0ff */
[----:B------:R-:W-:Y:S01]  /*20f0*/  IMAD.IADD R19, R23, 0x1, R18 ;  /* 0x0000000117137824 */ /* 0x000fe200078e0212 */
[----:B------:R-:W-:Y:S01]  /*2100*/  IADD3 R21, PT, PT, R15, R20, RZ ;  /* 0x000000140f157210 */ /* 0x000fe20007ffe0ff */
[C---:B------:R-:W-:Y:S01]  /*2110*/  IMAD.X R62, R4.reuse, 0x1, R79, P0 ;  /* 0x00000001043e7824 */ /* 0x040fe200000e064f */
[----:B------:R-:W-:Y:S01]  /*2120*/  MOV R20, R14 ;  /* 0x0000000e00147202 */ /* 0x000fe20000000f00 */
[----:B------:R-:W-:Y:S01]  /*2130*/  IMAD.X R4, R4, 0x1, R80, P1 ;  /* 0x0000000104047824 */ /* 0x000fe200008e0650 */
[----:B------:R-:W-:Y:S01]  /*2140*/  USHF.L.U32 UR19, UR16, 0x8, URZ ;  /* 0x0000000810137899 */ /* 0x000fe200080006ff */
[----:B------:R-:W-:Y:S01]  /*2150*/  IMAD.MOV.U32 R18, RZ, RZ, R22 ;  /* 0x000000ffff127224 */ /* 0x000fe200078e0016 */
[----:B------:R-:W-:Y:S01]  /*2160*/  SHF.L.U64.HI R62, R63, 0x1, R62 ;  /* 0x000000013f3e7819 */ /* 0x000fe2000001023e */
[----:B------:R-:W-:Y:S01]  /*2170*/  IMAD R60, R9, UR16, RZ ;  /* 0x00000010093c7c24 */ /* 0x000fe2000f8e02ff */
[C---:B------:R-:W-:Y:S01]  /*2180*/  SHF.L.U64.HI R4, R32.reuse, 0x1, R4 ;  /* 0x0000000120047819 */ /* 0x040fe20000010204 */
[----:B------:R-:W-:-:S02]  /*2190*/  IMAD.SHL.U32 R32, R32, 0x2, RZ ;  /* 0x0000000220207824 */ /* 0x000fc400078e00ff */
[----:B------:R-:W-:Y:S01]  /*21a0*/  IMAD.WIDE.U32 R18, R16, UR16, R18 ;  /* 0x0000001010127c25 */ /* 0x000fe2000f8e0012 */
[----:B------:R-:W3:Y:S02]  /*21b0*/  LDCU UR16, c[0x0][0x450] ;  /* 0x00008a00ff1077ac */ /* 0x000ee40008000800 */
[----:B------:R-:W-:Y:S01]  /*21c0*/  IADD3 R14, P0, PT, R32, UR14, RZ ;  /* 0x0000000e200e7c10 */ /* 0x000fe2000ff1e0ff */
[----:B------:R-:W-:Y:S01]  /*21d0*/  IMAD R60, R16, UR17, R60 ;  /* 0x00000011103c7c24 */ /* 0x000fe2000f8e023c */
[----:B------:R-:W4:Y:S01]  /*21e0*/  LDCU.U8 UR17, c[0x0][0x533] ;  /* 0x0000a660ff1177ac */ /* 0x000f220008000000 */
[-C--:B------:R-:W-:Y:S01]  /*21f0*/  IMAD R9, R9, R2.reuse, RZ ;  /* 0x0000000209097224 */ /* 0x080fe200078e02ff */
[----:B------:R-:W-:Y:S01]  /*2200*/  IADD3.X R15, PT, PT, R4, UR15, RZ, P0, !PT ;  /* 0x0000000f040f7c10 */ /* 0x000fe200087fe4ff */
[----:B------:R-:W-:Y:S01]  /*2210*/  IMAD.SHL.U32 R63, R63, 0x2, RZ ;  /* 0x000000023f3f7824 */ /* 0x000fe200078e00ff */
[----:B-1----:R-:W-:Y:S01]  /*2220*/  IADD3 R32, P0, PT, R32, UR10, RZ ;  /* 0x0000000a20207c10 */ /* 0x002fe2000ff1e0ff */
[----:B------:R-:W-:Y:S01]  /*2230*/  IMAD R9, R16, R3, R9 ;  /* 0x0000000310097224 */ /* 0x000fe200078e0209 */
[----:B------:R-:W-:Y:S01]  /*2240*/  LEA R61, P3, R18, UR8, 0x1 ;  /* 0x00000008123d7c11 */ /* 0x000fe2000f8608ff */
[----:B------:R-:W-:Y:S01]  /*2250*/  IMAD.WIDE.U32 R16, R16, R2, R20 ;  /* 0x0000000210107225 */ /* 0x000fe200078e0014 */
[----:B------:R-:W-:-:S02]  /*2260*/  IADD3.X R33, PT, PT, R4, UR11, RZ, P0, !PT ;  /* 0x0000000b04217c10 */ /* 0x000fc400087fe4ff */
[----:B------:R-:W-:Y:S01]  /*2270*/  IADD3 R69, P0, PT, RZ, -UR21, RZ ;  /* 0x80000015ff457c10 */ /* 0x000fe2000ff1e0ff */
[----:B------:R-:W-:Y:S01]  /*2280*/  IMAD R87, R11, 0xc0, RZ ;  /* 0x000000c00b577824 */ /* 0x000fe200078e02ff */
[----:B------:R-:W-:Y:S01]  /*2290*/  IADD3 R65, P1, PT, R63, UR14, RZ ;  /* 0x0000000e3f417c10 */ /* 0x000fe2000ff3e0ff */
[----:B------:R-:W-:Y:S01]  /*22a0*/  IMAD R86, R11, 0xe0, RZ ;  /* 0x000000e00b567824 */ /* 0x000fe200078e02ff */
[----:B------:R-:W-:Y:S01]  /*22b0*/  IADD3.X R66, PT, PT, RZ, ~UR19, RZ, P0, !PT ;  /* 0x80000013ff427c10 */ /* 0x000fe200087fe4ff */
[----:B------:R-:W-:Y:S01]  /*22c0*/  IMAD.X R68, RZ, RZ, ~R68, P0 ;  /* 0x000000ffff447224 */ /* 0x000fe200000e0e44 */
[----:B------:R-:W-:Y:S01]  /*22d0*/  IADD3 R9, PT, PT, R17, R9, RZ ;  /* 0x0000000911097210 */ /* 0x000fe20007ffe0ff */
[----:B------:R-:W-:Y:S01]  /*22e0*/  IMAD.SHL.U32 R85, R11, 0x40, RZ ;  /* 0x000000400b557824 */ /* 0x000fe200078e00ff */
[----:B------:R-:W-:Y:S01]  /*22f0*/  LEA R10, P2, R16, UR4, 0x1 ;  /* 0x00000004100a7c11 */ /* 0x000fe2000f8408ff */
[----:B------:R-:W-:Y:S01]  /*2300*/  IMAD.IADD R60, R19, 0x1, R60 ;  /* 0x00000001133c7824 */ /* 0x000fe200078e023c */
[----:B------:R-:W-:Y:S01]  /*2310*/  IADD3.X R64, PT, PT, R62, UR15, RZ, P1, !PT ;  /* 0x0000000f3e407c10 */ /* 0x000fe20008ffe4ff */
[----:B------:R-:W-:Y:S01]  /*2320*/  IMAD.SHL.U32 R71, R2, 0x20, RZ ;  /* 0x0000002002477824 */ /* 0x000fe200078e00ff */
[----:B------:R-:W-:Y:S01]  /*2330*/  IADD3 R63, P1, PT, R63, UR10, RZ ;  /* 0x0000000a3f3f7c10 */ /* 0x000fe2000ff3e0ff */
[----:B------:R-:W-:Y:S01]  /*2340*/  IMAD.MOV.U32 R56, RZ, RZ, R8 ;  /* 0x000000ffff387224 */ /* 0x000fe200078e0008 */
[C---:B------:R-:W-:Y:S01]  /*2350*/  SHF.R.S64 R67, R69.reuse, 0x1f, R66 ;  /* 0x0000001f45437819 */ /* 0x040fe20000001042 */
[----:B------:R-:W-:Y:S01]  /*2360*/  IMAD.MOV.U32 R59, RZ, RZ, R6 ;  /* 0x000000ffff3b7224 */ /* 0x000fe200078e0006 */
[----:B------:R-:W-:Y:S01]  /*2370*/  LEA.HI.X R9, R16, UR5, R9, 0x1, P2 ;  /* 0x0000000510097c11 */ /* 0x000fe200090f0c09 */
[C---:B------:R-:W-:Y:S01]  /*2380*/  VIADD R95, R106.reuse, 0x40 ;  /* 0x000000406a5f7836 */ /* 0x040fe20000000000 */
[----:B------:R-:W-:Y:S01]  /*2390*/  SHF.R.S64 R69, R69, 0x1f, R68 ;  /* 0x0000001f45457819 */ /* 0x000fe20000001044 */
[C---:B------:R-:W-:Y:S01]  /*23a0*/  VIADD R93, R106.reuse, 0x80 ;  /* 0x000000806a5d7836 */ /* 0x040fe20000000000 */
[----:B------:R-:W-:Y:S01]  /*23b0*/  SHF.R.S32.HI R77, RZ, 0x1f, R85 ;  /* 0x0000001fff4d7819 */ /* 0x000fe20000011455 */
[----:B------:R-:W-:Y:S01]  /*23c0*/  VIADD R91, R106, 0xc0 ;  /* 0x000000c06a5b7836 */ /* 0x000fe20000000000 */
[----:B------:R-:W-:Y:S01]  /*23d0*/  SHF.R.S32.HI R73, RZ, 0x1f, R87 ;  /* 0x0000001fff497819 */ /* 0x000fe20000011457 */
[C---:B------:R-:W-:Y:S01]  /*23e0*/  IMAD R83, R34.reuse, -0x100, R47 ;  /* 0xffffff0022537824 */ /* 0x040fe200078e022f */
[----:B------:R-:W-:Y:S01]  /*23f0*/  SHF.R.S32.HI R72, RZ, 0x1f, R86 ;  /* 0x0000001fff487819 */ /* 0x000fe20000011456 */
[----:B------:R-:W-:Y:S01]  /*2400*/  IMAD R82, R34, -0x100, R44 ;  /* 0xffffff0022527824 */ /* 0x000fe200078e022c */
[----:B---3--:R-:W-:Y:S01]  /*2410*/  MOV R16, UR16 ;  /* 0x0000001000107c02 */ /* 0x008fe20008000f00 */
[----:B------:R-:W-:Y:S01]  /*2420*/  IMAD.MOV.U32 R81, RZ, RZ, R34 ;  /* 0x000000ffff517224 */ /* 0x000fe200078e0022 */
[----:B------:R-:W-:Y:S01]  /*2430*/  SHF.R.S32.HI R66, RZ, 0x1f, R66 ;  /* 0x0000001fff427819 */ /* 0x000fe20000011442 */
[----:B------:R-:W1:Y:S01]  /*2440*/  LDCU.64 UR4, c[0x0][0x3b8] ;  /* 0x00007700ff0477ac */ /* 0x000e620008000a00 */
[----:B------:R-:W-:-:S02]  /*2450*/  SHF.R.S32.HI R68, RZ, 0x1f, R68 ;  /* 0x0000001fff447819 */ /* 0x000fc40000011444 */
[----:B------:R-:W-:Y:S01]  /*2460*/  LEA.HI.X R60, R18, UR9, R60, 0x1, P3 ;  /* 0x00000009123c7c11 */ /* 0x000fe200098f0c3c */
[----:B------:R-:W3:Y:S01]  /*2470*/  LDCU.64 UR14, c[0x0][0x3c0] ;  /* 0x00007800ff0e77ac */ /* 0x000ee20008000a00 */
[----:B------:R-:W-:Y:S01]  /*2480*/  IADD3.X R62, PT, PT, R62, UR11, RZ, P1, !PT ;  /* 0x0000000b3e3e7c10 */ /* 0x000fe20008ffe4ff */
[----:B------:R-:W1:Y:S01]  /*2490*/  LDCU.128 UR8, c[0x0][0x3a0] ;  /* 0x00007400ff0877ac */ /* 0x000e620008000c00 */
[----:B--2-4-:R-:W-:-:S11]  /*24a0*/  UISETP.NE.AND UP0, UPT, UR17, URZ, UPT ;  /* 0x000000ff1100728c */ /* 0x014fd6000bf05270 */
.L_x_2363:
[----:B------:R-:W-:Y:S01]  /*24b0*/  VIADD R82, R82, 0x100 ;  /* 0x0000010052527836 */ /* 0x000fe20000000000 */
[----:B------:R-:W-:Y:S01]  /*24c0*/  LEA R18, P1, R50, R56, 0x1 ;  /* 0x0000003832127211 */ /* 0x000fe200078208ff */
[----:B------:R-:W-:Y:S01]  /*24d0*/  VIADD R83, R83, 0x100 ;  /* 0x0000010053537836 */ /* 0x000fe20000000000 */
[----:B------:R-:W-:Y:S01]  /*24e0*/  BSSY.RECONVERGENT B1, `(.L_x_2326) ;  /* 0x0000575000017945 */ /* 0x000fe20003800200 */
[----:B------:R-:W-:Y:S01]  /*24f0*/  VIADD R81, R81, 0xffffffff ;  /* 0xffffffff51517836 */ /* 0x000fe20000000000 */
[-C--:B------:R-:W-:Y:S01]  /*2500*/  ISETP.GE.AND P0, PT, R106, R82.reuse, PT ;  /* 0x000000526a00720c */ /* 0x080fe20003f06270 */
        /* <DEDUP_REMOVED lines=118> */
[----:B--2---:R-:W2:Y:S01]  /*2c70*/  @P6 LDC.64 R4, c[0x0][0x3b8] ;  /* 0x0000ee00ff046b82 */ /* 0x004ea20000000a00 */
[----:B------:R-:W4:Y:S01]  /*2c80*/  @P6 LDG.E.128 R16, desc[UR6][R18.64] ;  /* 0x0000000612106981 */ /* 0x000f22000c1e1d00 */
[----:B------:R-:W-:Y:S04]  /*2c90*/  @!P3 IMAD.WIDE.U32 R6, R2, 0xc0, R26 ;  /* 0x000000c00206b825 */ /* 0x000fe800078e001a */
[----:B------:R-:W-:Y:S02]  /*2ca0*/  @!P3 IMAD.IADD R7, R7, 0x1, R3 ;  /* 0x000000010707b824 */ /* 0x000fe400078e0203 */
        /* <DEDUP_REMOVED lines=40> */
.L_x_2327:
        /* <DEDUP_REMOVED lines=62> */
.L_x_2331:
[----:B-1-3--:R-:W-:Y:S05]  /*3310*/  BSYNC.RECONVERGENT B0 ;  /* 0x0000000000007941 */ /* 0x00afea0003800200 */
.L_x_2330:
        /* <DEDUP_REMOVED lines=50> */
.L_x_2333:
[----:B------:R-:W-:Y:S05]  /*3640*/  BSYNC.RECONVERGENT B0 ;  /* 0x0000000000007941 */ /* 0x000fea0003800200 */
.L_x_2332:
        /* <DEDUP_REMOVED lines=56> */
.L_x_2335:
[----:B------:R-:W-:Y:S05]  /*39d0*/  BSYNC.RECONVERGENT B0 ;  /* 0x0000000000007941 */ /* 0x000fea0003800200 */
.L_x_2334:
        /* <DEDUP_REMOVED lines=55> */
.L_x_2337:
[----:B------:R-:W-:Y:S05]  /*3d50*/  BSYNC.RECONVERGENT B0 ;  /* 0x0000000000007941 */ /* 0x000fea0003800200 */
.L_x_2336:
        /* <DEDUP_REMOVED lines=57> */
.L_x_2339:
[----:B------:R-:W-:Y:S05]  /*40f0*/  BSYNC.RECONVERGENT B0 ;  /* 0x0000000000007941 */ /* 0x000fea0003800200 */
.L_x_2338:
        /* <DEDUP_REMOVED lines=57> */
.L_x_2341:
[----:B------:R-:W-:Y:S05]  /*4490*/  BSYNC.RECONVERGENT B0 ;  /* 0x0000000000007941 */ /* 0x000fea0003800200 */
.L_x_2340:
        /* <DEDUP_REMOVED lines=57> */
.L_x_2343:
[----:B------:R-:W-:Y:S05]  /*4830*/  BSYNC.RECONVERGENT B0 ;  /* 0x0000000000007941 */ /* 0x000fea0003800200 */
.L_x_2342:
        /* <DEDUP_REMOVED lines=9> */
[----:B------:R-:W1:Y:S02]  /*48d0*/  @!P0 LDG.E.64 R28, desc[UR6][R28.64] ;  /* 0x000000061c1c8981 */ /* 0x000e64000c1e1b00 */
[----:B-1-3--:R-:W-:Y:S01]  /*48e0*/  @!P0 LOP3.LUT R20, R28, 0xffff0000, RZ, 0xc0, !PT ;  /* 0xffff00001c148812 */ /* 0x00afe200078ec0ff */
[----:B--2---:R-:W-:Y:S01]  /*48f0*/  IMAD.WIDE.U32 R36, R2, 0x180, R36 ;  /* 0x0000018002247825 */ /* 0x004fe200078e0024 */
[C---:B------:R-:W-:Y:S02]  /*4900*/  @!P0 SHF.L.U32 R21, R29.reuse, 0x10, RZ ;  /* 0x000000101d158819 */ /* 0x040fe400000006ff */
[----:B------:R-:W-:Y:S01]  /*4910*/  @!P0 LOP3.LUT R22, R29, 0xffff0000, RZ, 0xc0, !PT ;  /* 0xffff00001d168812 */ /* 0x000fe200078ec0ff */
        /* <DEDUP_REMOVED lines=45> */
.L_x_2345:
[----:B------:R-:W-:Y:S05]  /*4bf0*/  BSYNC.RECONVERGENT B0 ;  /* 0x0000000000007941 */ /* 0x000fea0003800200 */
.L_x_2344:
[----:B-1----:R-:W1:Y:S01]  /*4c00*/  LDC R16, c[0x0][0x450] ;  /* 0x00011400ff107b82 */ /* 0x002e620000000800 */
[----:B----4-:R-:W-:Y:S05]  /*4c10*/  IMAD.U32 R27, R27, -0x80, RZ ;  /* 0xffffff801b1b7824 */ /* 0x010fea00078e00ff */
[C---:B------:R-:W-:Y:S02]  /*4c20*/  LEA R14, P1, R27.reuse, R14, 0x1 ;  /* 0x0000000e1b0e7211 */ /* 0x040fe400078208ff */
[C---:B------:R-:W-:Y:S02]  /*4c30*/  LEA R32, P0, R27.reuse, R32, 0x1 ;  /* 0x000000201b207211 */ /* 0x040fe400078008ff */
[C---:B------:R-:W-:Y:S02]  /*4c40*/  LEA.HI.X.SX32 R15, R27.reuse, R15, 0x1, P1 ;  /* 0x0000000f1b0f7211 */ /* 0x040fe400008f0eff */
[----:B------:R-:W-:Y:S01]  /*4c50*/  LEA.HI.X.SX32 R33, R27, R33, 0x1, P0 ;  /* 0x000000211b217211 */ /* 0x000fe200000f0eff */
[----:B------:R-:W-:Y:S05]  /*4c60*/  BRA `(.L_x_2328) ;  /* 0x0000002c00f07947 */ /* 0x000fea0003800000 */
.L_x_2329:
[----:B--2---:R-:W-:Y:S01]  /*4c70*/  LEA.HI R18, R16, R16, RZ, 0x1 ;  /* 0x0000001010127211 */ /* 0x004fe200078f08ff */
[----:B------:R-:W2:Y:S01]  /*4c80*/  LDC R110, c[0x0][0x450] ;  /* 0x00011400ff6e7b82 */ /* 0x000ea20000000800 */
        /* <DEDUP_REMOVED lines=14> */
[----:B------:R4:W5:Y:S07]  /*4d70*/  LDG.E.128 R36, desc[UR6][R8.64] ;  /* 0x0000000608247981 */ /* 0x00096e000c1e1d00 */
[----:B------:R-:W-:Y:S02]  /*4d80*/  @!P0 SEL R2, R18, RZ, P1 ;  /* 0x000000ff12028207 */ /* 0x000fe40000800000 */
[----:B------:R-:W-:Y:S03]  /*4d90*/  @!P0 SEL R0, R112, RZ, P1 ;  /* 0x000000ff70008207 */ /* 0x000fe60000800000 */
[C---:B------:R-:W-:Y:S01]  /*4da0*/  @!P0 IMAD.SHL.U32 R26, R2.reuse, 0x2, RZ ;  /* 0x00000002021a8824 */ /* 0x040fe200078e00ff */
[----:B------:R-:W-:Y:S04]  /*4db0*/  @!P0 SHF.L.U64.HI R0, R2, 0x1, R0 ;  /* 0x0000000102008819 */ /* 0x000fe80000010200 */
[----:B------:R-:W-:Y:S05]  /*4dc0*/  @!P0 IADD3 R4, P2, PT, R26, R63, RZ ;  /* 0x0000003f1a048210 */ /* 0x000fea0007f5e0ff */
[----:B------:R-:W-:Y:S01]  /*4dd0*/  @!P0 IMAD.X R5, R0, 0x1, R62, P2 ;  /* 0x0000000100058824 */ /* 0x000fe200010e063e */
[----:B------:R-:W-:Y:S04]  /*4de0*/  @!P0 IADD3 R26, P2, PT, R26, R65, RZ ;  /* 0x000000411a1a8210 */ /* 0x000fe80007f5e0ff */
[----:B------:R-:W-:Y:S01]  /*4df0*/  @!P0 IADD3.X R27, PT, PT, R0, R64, RZ, P2, !PT ;  /* 0x00000040001b8210 */ /* 0x000fe200017fe4ff */
[----:B------:R-:W3:Y:S01]  /*4e00*/  @!P0 LDG.E.128 R4, desc[UR6][R4.64] ;  /* 0x0000000604048981 */ /* 0x000ee2000c1e1d00 */
[----:B------:R-:W-:Y:S02]  /*4e10*/  PLOP3.LUT P2, PT, PT, PT, PT, 0x80, 0x8 ;  /* 0x000000000008781c */ /* 0x000fe40003f4f070 */
[----:B------:R-:W-:Y:S05]  /*4e20*/  @!P0 PLOP3.LUT P2, PT, P1, PT, PT, 0x80, 0x8 ;  /* 0x000000000008881c */ /* 0x000fea0000f4f070 */
[----:B------:R-:W2:Y:S01]  /*4e30*/  @!P0 LDG.E.128 R40, desc[UR6][R26.64] ;  /* 0x000000061a288981 */ /* 0x000ea2000c1e1d00 */
        /* <DEDUP_REMOVED lines=11> */
[----:B--2---:R-:W-:Y:S01]  /*4ef0*/  @!P0 LOP3.LUT R31, R43, 0xffff0000, RZ, 0xc0, !PT ;  /* 0xffff00002b1f8812 */ /* 0x004fe200078ec0ff */
        /* <DEDUP_REMOVED lines=9> */
[----:B----4-:R-:W-:Y:S01]  /*4f90*/  @!P0 IMAD.U32 R8, R7, 0x10000, RZ ;  /* 0x0001000007088824 */ /* 0x010fe200078e00ff */
        /* <DEDUP_REMOVED lines=12> */
[----:B-----5:R-:W-:Y:S01]  /*5060*/  @!P0 SHF.L.U32 R19, R36, 0x10, RZ ;  /* 0x0000001024138819 */ /* 0x020fe200000006ff */
        /* <DEDUP_REMOVED lines=34> */
.L_x_2347:
[----:B-1-3--:R-:W-:Y:S05]  /*5290*/  BSYNC.RECONVERGENT B0 ;  /* 0x0000000000007941 */ /* 0x00afea0003800200 */
.L_x_2346:
[----:B------:R-:W-:Y:S01]  /*52a0*/  ISETP.NE.AND P0, PT, R113, RZ, PT ;  /* 0x000000ff7100720c */ /* 0x000fe20003f05270 */
[----:B------:R-:W-:Y:S11]  /*52b0*/  BSSY.RECONVERGENT B0, `(.L_x_2348) ;  /* 0x0000057000007945 */ /* 0x000ff60003800200 */
[----:B------:R-:W-:Y:S01]  /*52c0*/  @!UPT UIADD3 URZ, UPT, UPT, URZ, URZ, URZ ;  /* 0x000000fffffff290 */ /* 0x000fe2000fffe0ff */
[----:B------:R-:W-:Y:S05]  /*52d0*/  @P0 BRA `(.L_x_2349) ;  /* 0x0000000400500947 */ /* 0x000fea0003800000 */
[----:B------:R-:W-:Y:S01]  /*52e0*/  ISETP.GE.AND P0, PT, R12, R16, PT ;  /* 0x000000100c00720c */ /* 0x000fe20003f06270 */
[----:B----4-:R-:W3:Y:S11]  /*52f0*/  LDG.E.128 R36, desc[UR6][R20.64] ;  /* 0x0000000614247981 */ /* 0x010ef6000c1e1d00 */
        /* <DEDUP_REMOVED lines=10> */
[----:B------:R-:W4:Y:S01]  /*53a0*/  @!P0 LDG.E.128 R4, desc[UR6][R4.64] ;  /* 0x0000000604048981 */ /* 0x000f22000c1e1d00 */
[----:B------:R-:W-:Y:S01]  /*53b0*/  @!P0 IMAD.X R27, R0, 0x1, R64, P2 ;  /* 0x00000001001b8824 */ /* 0x000fe200010e0640 */
[----:B------:R-:W-:Y:S02]  /*53c0*/  PLOP3.LUT P2, PT, PT, PT, PT, 0x80, 0x8 ;  /* 0x000000000008781c */ /* 0x000fe40003f4f070 */
[----:B------:R-:W-:Y:S04]  /*53d0*/  @!P0 PLOP3.LUT P2, PT, P1, PT, PT, 0x80, 0x8 ;  /* 0x000000000008881c */ /* 0x000fe80000f4f070 */
[----:B------:R-:W5:Y:S01]  /*53e0*/  @!P0 LDG.E.128 R40, desc[UR6][R26.64] ;  /* 0x000000061a288981 */ /* 0x000f62000c1e1d00 */
[----:B----4-:R-:W-:Y:S01]  /*53f0*/  @!P0 LOP3.LUT R2, R4, 0xffff0000, RZ, 0xc0, !PT ;  /* 0xffff000004028812 */ /* 0x010fe200078ec0ff */
        /* <DEDUP_REMOVED lines=11> */
[----:B------:R-:W4:Y:S01]  /*54b0*/  @!P0 LDG.E.128 R4, desc[UR6][R4.64] ;  /* 0x0000000604048981 */ /* 0x000f22000c1e1d00 */
[----:B------:R-:W-:Y:S01]  /*54c0*/  @!P0 LOP3.LUT R31, R43, 0xffff0000, RZ, 0xc0, !PT ;  /* 0xffff00002b1f8812 */ /* 0x000fe200078ec0ff */
[----:B------:R-:W-:Y:S01]  /*54d0*/  @!P2 FADD.FTZ R19, -R19, -RZ ;  /* 0x800000ff1313a221 */ /* 0x000fe20000010100 */
[----:B------:R-:W-:Y:S01]  /*54e0*/  @!P2 FADD.FTZ R25, -R25, -RZ ;  /* 0x800000ff1919a221 */ /* 0x000fe20000010100 */
[----:B------:R-:W-:Y:S01]  /*54f0*/  @!P2 FADD.FTZ R0, -R0, -RZ ;  /* 0x800000ff0000a221 */ /* 0x000fe20000010100 */
[----:B------:R-:W-:Y:S01]  /*5500*/  @!P2 FADD.FTZ R3, -R3, -RZ ;  /* 0x800000ff0303a221 */ /* 0x000fe20000010100 */
[----:B------:R-:W-:Y:S01]  /*5510*/  @!P2 FADD.FTZ R2, -R2, -RZ ;  /* 0x800000ff0202a221 */ /* 0x000fe20000010100 */
[----:B------:R-:W-:Y:S01]  /*5520*/  @!P2 FADD.FTZ R8, -R8, -RZ ;  /* 0x800000ff0808a221 */ /* 0x000fe20000010100 */
[C---:B----4-:R-:W-:Y:S01]  /*5530*/  @!P0 LOP3.LUT R28, R4.reuse, 0xffff0000, RZ, 0xc0, !PT ;  /* 0xffff0000041c8812 */ /* 0x050fe200078ec0ff */
        /* <DEDUP_REMOVED lines=10> */
[----:B---3--:R-:W-:Y:S01]  /*55e0*/  @!P0 LOP3.LUT R23, R36, 0xffff0000, RZ, 0xc0, !PT ;  /* 0xffff000024178812 */ /* 0x008fe200078ec0ff */
        /* <DEDUP_REMOVED lines=35> */
.L_x_2349:
[----:B------:R-:W-:Y:S05]  /*5820*/  BSYNC.RECONVERGENT B0 ;  /* 0x0000000000007941 */ /* 0x000fea0003800200 */
.L_x_2348:
[----:B------:R-:W-:Y:S04]  /*5830*/  BSSY.RECONVERGENT B0, `(.L_x_2350) ;  /* 0x000005c000007945 */ /* 0x000fe80003800200 */
[----:B------:R-:W-:Y:S05]  /*5840*/  @P5 BRA `(.L_x_2351) ;  /* 0x0000000400685947 */ /* 0x000fea0003800000 */
[----:B----4-:R-:W3:Y:S02]  /*5850*/  LDC.64 R2, c[0x0][0x4a8] ;  /* 0x00012a00ff027b82 */ /* 0x010ee40000000a00 */
[C---:B---3--:R-:W-:Y:S04]  /*5860*/  LEA R26, P0, R2.reuse, R20, 0x6 ;  /* 0x00000014021a7211 */ /* 0x048fe800078030ff */
[----:B------:R-:W-:Y:S02]  /*5870*/  LEA.HI.X R27, R2, R21, R3, 0x6, P0 ;  /* 0x00000015021b7211 */ /* 0x000fe400000f3403 */
[----:B------:R-:W3:Y:S03]  /*5880*/  LDC.64 R2, c[0x0][0x3b8] ;  /* 0x0000ee00ff027b82 */ /* 0x000ee60000000a00 */
[----:B-1----:R1:W4:Y:S01]  /*5890*/  LDG.E.128 R36, desc[UR6][R26.64] ;  /* 0x000000061a247981 */ /* 0x002322000c1e1d00 */
[C---:B---3--:R-:W-:Y:S04]  /*58a0*/  LEA R116, P0, R2.reuse, R114, 0x6 ;  /* 0x0000007202747211 */ /* 0x048fe800078030ff */
        /* <DEDUP_REMOVED lines=48> */
[----:B----4-:R-:W-:Y:S01]  /*5bb0*/  @!P0 SHF.L.U32 R19, R36, 0x10, RZ ;  /* 0x0000001024138819 */ /* 0x010fe200000006ff */
        /* <DEDUP_REMOVED lines=35> */
.L_x_2351:
[----:B------:R-:W-:Y:S05]  /*5df0*/  BSYNC.RECONVERGENT B0 ;  /* 0x0000000000007941 */ /* 0x000fea0003800200 */
.L_x_2350:
[----:B------:R-:W-:Y:S04]  /*5e00*/  BSSY.RECONVERGENT B0, `(.L_x_2352) ;  /* 0x000005c000007945 */ /* 0x000fe80003800200 */
[----:B------:R-:W-:Y:S05]  /*5e10*/  @!P6 BRA `(.L_x_2353) ;  /* 0x000000040068e947 */ /* 0x000fea0003800000 */
[----:B------:R-:W5:Y:S08]  /*5e20*/  LDC.64 R4, c[0x0][0x4a8] ;  /* 0x00012a00ff047b82 */ /* 0x000f700000000a00 */
[----:B----4-:R-:W3:Y:S01]  /*5e30*/  LDC.64 R2, c[0x0][0x3b8] ;  /* 0x0000ee00ff027b82 */ /* 0x010ee20000000a00 */
[C---:B-----5:R-:W-:Y:S04]  /*5e40*/  LEA R26, P0, R4.reuse, R20, 0x7 ;  /* 0x00000014041a7211 */ /* 0x060fe800078038ff */
[----:B------:R-:W-:Y:S02]  /*5e50*/  LEA.HI.X R27, R4, R21, R5, 0x7, P0 ;  /* 0x00000015041b7211 */ /* 0x000fe400000f3c05 */
[C---:B---3--:R-:W-:Y:S03]  /*5e60*/  LEA R116, P0, R2.reuse, R114, 0x7 ;  /* 0x0000007202747211 */ /* 0x048fe600078038ff */
[----:B-1----:R1:W3:Y:S01]  /*5e70*/  LDG.E.128 R36, desc[UR6][R26.64] ;  /* 0x000000061a247981 */ /* 0x0022e2000c1e1d00 */
        /* <DEDUP_REMOVED lines=29> */
[----:B------:R-:W4:Y:S01]  /*6050*/  @!P0 LDG.E.128 R4, desc[UR6][R4.64] ;  /* 0x0000000604048981 */ /* 0x000f22000c1e1d00 */
[----:B------:R-:W-:Y:S01]  /*6060*/  @!P2 FADD.FTZ R23, -R23, -RZ ;  /* 0x800000ff1717a221 */ /* 0x000fe20000010100 */
[----:B------:R-:W-:Y:S01]  /*6070*/  @!P2 FADD.FTZ R25, -R25, -RZ ;  /* 0x800000ff1919a221 */ /* 0x000fe20000010100 */
[----:B------:R-:W-:Y:S01]  /*6080*/  @!P2 FADD.FTZ R22, -R22, -RZ ;  /* 0x800000ff1616a221 */ /* 0x000fe20000010100 */
[----:B------:R-:W-:Y:S01]  /*6090*/  @!P2 FADD.FTZ R0, -R0, -RZ ;  /* 0x800000ff0000a221 */ /* 0x000fe20000010100 */
[----:B------:R-:W-:Y:S01]  /*60a0*/  @!P2 FADD.FTZ R2, -R2, -RZ ;  /* 0x800000ff0202a221 */ /* 0x000fe20000010100 */
[----:B------:R-:W-:Y:S01]  /*60b0*/  @!P2 FADD.FTZ R3, -R3, -RZ ;  /* 0x800000ff0303a221 */ /* 0x000fe20000010100 */
[----:B------:R-:W-:Y:S01]  /*60c0*/  @!P2 FADD.FTZ R8, -R8, -RZ ;  /* 0x800000ff0808a221 */ /* 0x000fe20000010100 */
[C---:B----4-:R-:W-:Y:S02]  /*60d0*/  @!P0 SHF.L.U32 R29, R4.reuse, 0x10, RZ ;  /* 0x00000010041d8819 */ /* 0x050fe400000006ff */
        /* <DEDUP_REMOVED lines=46> */
.L_x_2353:
[----:B------:R-:W-:Y:S05]  /*63c0*/  BSYNC.RECONVERGENT B0 ;  /* 0x0000000000007941 */ /* 0x000fea0003800200 */
.L_x_2352:
[----:B------:R-:W-:Y:S04]  /*63d0*/  BSSY.RECONVERGENT B0, `(.L_x_2354) ;  /* 0x000005e000007945 */ /* 0x000fe80003800200 */
[----:B------:R-:W-:Y:S05]  /*63e0*/  @P3 BRA `(.L_x_2355) ;  /* 0x0000000400703947 */ /* 0x000fea0003800000 */
[----:B------:R-:W-:Y:S01]  /*63f0*/  ISETP.GE.AND P0, PT, R12, R16, PT ;  /* 0x000000100c00720c */ /* 0x000fe20003f06270 */
[----:B------:R-:W4:Y:S11]  /*6400*/  LDC.64 R4, c[0x0][0x4a8] ;  /* 0x00012a00ff047b82 */ /* 0x000f360000000a00 */
[----:B------:R-:W-:Y:S01]  /*6410*/  @!UPT UIADD3 URZ, UPT, UPT, URZ, URZ, URZ ;  /* 0x000000fffffff290 */ /* 0x000fe2000fffe0ff */
[----:B------:R-:W-:Y:S02]  /*6420*/  @!P0 SEL R6, R18, RZ, P1 ;  /* 0x000000ff12068207 */ /* 0x000fe40000800000 */
[----:B------:R-:W-:Y:S02]  /*6430*/  @!P0 SEL R0, R112, RZ, P1 ;  /* 0x000000ff70008207 */ /* 0x000fe40000800000 */
[----:B------:R-:W-:Y:S04]  /*6440*/  @!P0 IADD3 R6, P2, PT, R84, R6, RZ ;  /* 0x0000000654068210 */ /* 0x000fe80007f5e0ff */
[----:B------:R-:W-:Y:S01]  /*6450*/  @!P0 SHF.L.U32 R22, R6, 0x1, RZ ;  /* 0x0000000106168819 */ /* 0x000fe200000006ff */
[----:B------:R-:W-:Y:S03]  /*6460*/  @!P0 IMAD.X R0, R75, 0x1, R0, P2 ;  /* 0x000000014b008824 */ /* 0x000fe600010e0600 */
[----:B-1-3--:R-:W-:Y:S01]  /*6470*/  @!P0 IADD3 R116, P2, PT, R22, R63, RZ ;  /* 0x0000003f16748210 */ /* 0x00afe20007f5e0ff */
[----:B----4-:R-:W-:Y:S01]  /*6480*/  IMAD.WIDE.U32 R2, R4, 0xc0, R20 ;  /* 0x000000c004027825 */ /* 0x010fe200078e0014 */
        /* <DEDUP_REMOVED lines=8> */
[----:B------:R-:W3:Y:S01]  /*6510*/  @!P0 LDG.E.128 R116, desc[UR6][R116.64] ;  /* 0x0000000674748981 */ /* 0x000ee2000c1e1d00 */
[----:B------:R-:W-:Y:S07]  /*6520*/  @!P0 PLOP3.LUT P2, PT, P1, PT, PT, 0x80, 0x8 ;  /* 0x000000000008881c */ /* 0x000fee0000f4f070 */
[----:B------:R-:W4:Y:S08]  /*6530*/  @!P0 LDG.E.128 R4, desc[UR6][R4.64] ;  /* 0x0000000604048981 */ /* 0x000f30000c1e1d00 */
[----:B------:R1:W5:Y:S08]  /*6540*/  @!P0 LDG.E.128 R40, desc[UR6][R22.64] ;  /* 0x0000000616288981 */ /* 0x000370000c1e1d00 */
[----:B------:R2:W5:Y:S01]  /*6550*/  LDG.E.128 R36, desc[UR6][R2.64] ;  /* 0x0000000602247981 */ /* 0x000562000c1e1d00 */
[C---:B---3--:R-:W-:Y:S01]  /*6560*/  @!P0 LOP3.LUT R25, R117.reuse, 0xffff0000, RZ, 0xc0, !PT ;  /* 0xffff000075198812 */ /* 0x048fe200078ec0ff */
[C---:B------:R-:W-:Y:S01]  /*6570*/  @!P0 IMAD.U32 R28, R116.reuse, 0x10000, RZ ;  /* 0x00010000741c8824 */ /* 0x040fe200078e00ff */
[----:B------:R-:W-:Y:S01]  /*6580*/  @!P0 LOP3.LUT R27, R116, 0xffff0000, RZ, 0xc0, !PT ;  /* 0xffff0000741b8812 */ /* 0x000fe200078ec0ff */
[----:B------:R-:W-:Y:S01]  /*6590*/  @!P0 IMAD.U32 R24, R118, 0x10000, RZ ;  /* 0x0001000076188824 */ /* 0x000fe200078e00ff */
[----:B------:R-:W-:Y:S01]  /*65a0*/  @!P0 SHF.L.U32 R26, R117, 0x10, RZ ;  /* 0x00000010751a8819 */ /* 0x000fe200000006ff */
[----:B------:R-:W-:Y:S01]  /*65b0*/  @!P2 FADD.FTZ R25, -R25, -RZ ;  /* 0x800000ff1919a221 */ /* 0x000fe20000010100 */
[----:B------:R-:W-:Y:S01]  /*65c0*/  @!P0 LOP3.LUT R19, R119, 0xffff0000, RZ, 0xc0, !PT ;  /* 0xffff000077138812 */ /* 0x000fe200078ec0ff */
[----:B------:R-:W3:Y:S01]  /*65d0*/  LDC.64 R116, c[0x0][0x3b8] ;  /* 0x0000ee00ff747b82 */ /* 0x000ee20000000a00 */
[C---:B----4-:R-:W-:Y:S01]  /*65e0*/  @!P0 SHF.L.U32 R8, R7.reuse, 0x10, RZ ;  /* 0x0000001007088819 */ /* 0x050fe200000006ff */
[----:B------:R-:W-:Y:S01]  /*65f0*/  @!P2 FADD.FTZ R28, -R28, -RZ ;  /* 0x800000ff1c1ca221 */ /* 0x000fe20000010100 */
[----:B-1----:R-:W-:Y:S01]  /*6600*/  @!P0 LOP3.LUT R22, R7, 0xffff0000, RZ, 0xc0, !PT ;  /* 0xffff000007168812 */ /* 0x002fe200078ec0ff */
[----:B------:R-:W-:Y:S01]  /*6610*/  @!P2 FADD.FTZ R19, -R19, -RZ ;  /* 0x800000ff1313a221 */ /* 0x000fe20000010100 */
[----:B------:R-:W-:Y:S01]  /*6620*/  @!P0 SHF.L.U32 R7, R119, 0x10, RZ ;  /* 0x0000001077078819 */ /* 0x000fe200000006ff */
[----:B------:R-:W-:Y:S01]  /*6630*/  @!P2 FADD.FTZ R24, -R24, -RZ ;  /* 0x800000ff1818a221 */ /* 0x000fe20000010100 */
[----:B------:R-:W-:Y:S01]  /*6640*/  @!P0 LOP3.LUT R23, R118, 0xffff0000, RZ, 0xc0, !PT ;  /* 0xffff000076178812 */ /* 0x000fe200078ec0ff */
[----:B------:R-:W-:Y:S01]  /*6650*/  @!P2 FADD.FTZ R26, -R26, -RZ ;  /* 0x800000ff1a1aa221 */ /* 0x000fe20000010100 */
[C---:B--2---:R-:W-:Y:S01]  /*6660*/  @!P0 LOP3.LUT R2, R4.reuse, 0xffff0000, RZ, 0xc0, !PT ;  /* 0xffff000004028812 */ /* 0x044fe200078ec0ff */
        /* <DEDUP_REMOVED lines=27> */
[----:B---3--:R-:W-:Y:S01]  /*6820*/  IMAD R117, R117, 0xc0, RZ ;  /* 0x000000c075757824 */ /* 0x008fe200078e02ff */
        /* <DEDUP_REMOVED lines=24> */
.L_x_2355:
[----:B------:R-:W-:Y:S05]  /*69b0*/  BSYNC.RECONVERGENT B0 ;  /* 0x0000000000007941 */ /* 0x000fea0003800200 */
.L_x_2354:
[----:B------:R-:W-:Y:S01]  /*69c0*/  ISETP.NE.AND P0, PT, R111, RZ, PT ;  /* 0x000000ff6f00720c */ /* 0x000fe20003f05270 */
[----:B------:R-:W-:Y:S11]  /*69d0*/  BSSY.RECONVERGENT B0, `(.L_x_2356) ;  /* 0x000005c000007945 */ /* 0x000ff60003800200 */
[----:B------:R-:W-:Y:S01]  /*69e0*/  @!UPT UIADD3 URZ, UPT, UPT, URZ, URZ, URZ ;  /* 0x000000fffffff290 */ /* 0x000fe2000fffe0ff */
[----:B------:R-:W-:Y:S05]  /*69f0*/  @!P0 BRA `(.L_x_2357) ;  /* 0x0000000400648947 */ /* 0x000fea0003800000 */
[----:B------:R-:W-:Y:S01]  /*6a00*/  ISETP.GE.AND P0, PT, R12, R16, PT ;  /* 0x000000100c00720c */ /* 0x000fe20003f06270 */
[----:B------:R-:W5:Y:S08]  /*6a10*/  LDC.64 R4, c[0x0][0x4a8] ;  /* 0x00012a00ff047b82 */ /* 0x000f700000000a00 */
[----:B-1-3--:R-:W1:Y:S04]  /*6a20*/  LDC.64 R116, c[0x0][0x3b8] ;  /* 0x0000ee00ff747b82 */ /* 0x00ae680000000a00 */
[----:B----4-:R-:W-:Y:S02]  /*6a30*/  @!P0 SEL R2, R18, RZ, P1 ;  /* 0x000000ff12028207 */ /* 0x010fe40000800000 */
[----:B------:R-:W-:Y:S02]  /*6a40*/  @!P0 SEL R0, R112, RZ, P1 ;  /* 0x000000ff70008207 */ /* 0x000fe40000800000 */
[----:B------:R-:W-:Y:S05]  /*6a50*/  @!P0 IADD3 R2, P2, PT, R88, R2, RZ ;  /* 0x0000000258028210 */ /* 0x000fea0007f5e0ff */
[----:B------:R-:W-:Y:S02]  /*6a60*/  @!P0 IMAD.X R0, R74, 0x1, R0, P2 ;  /* 0x000000014a008824 */ /* 0x000fe400010e0600 */
[C---:B------:R-:W-:Y:S03]  /*6a70*/  @!P0 IMAD.SHL.U32 R22, R2.reuse, 0x2, RZ ;  /* 0x0000000202168824 */ /* 0x040fe600078e00ff */
[----:B------:R-:W-:Y:S02]  /*6a80*/  @!P0 SHF.L.U64.HI R0, R2, 0x1, R0 ;  /* 0x0000000102008819 */ /* 0x000fe40000010200 */
[----:B-----5:R-:W-:Y:S02]  /*6a90*/  LEA R2, P3, R4, R20, 0x8 ;  /* 0x0000001404027211 */ /* 0x020fe400078640ff */
[----:B------:R-:W-:Y:S02]  /*6aa0*/  @!P0 IADD3 R24, P2, PT, R22, R63, RZ ;  /* 0x0000003f16188210 */ /* 0x000fe40007f5e0ff */
[----:B------:R-:W-:Y:S02]  /*6ab0*/  LEA.HI.X R3, R4, R21, R5, 0x8, P3 ;  /* 0x0000001504037211 */ /* 0x000fe400018f4405 */
[----:B------:R-:W-:Y:S02]  /*6ac0*/  @!P0 IADD3.X R25, PT, PT, R0, R62, RZ, P2, !PT ;  /* 0x0000003e00198210 */ /* 0x000fe400017fe4ff */
[----:B------:R-:W-:Y:S01]  /*6ad0*/  @!P0 IADD3 R22, P2, PT, R22, R65, RZ ;  /* 0x0000004116168210 */ /* 0x000fe20007f5e0ff */
[----:B------:R-:W-:Y:S01]  /*6ae0*/  @!P0 IMAD.WIDE R4, R17, 0x2, R2 ;  /* 0x0000000211048825 */ /* 0x000fe200078e0202 */
[----:B------:R-:W3:Y:S03]  /*6af0*/  LDG.E.128 R36, desc[UR6][R2.64] ;  /* 0x0000000602247981 */ /* 0x000ee6000c1e1d00 */
[----:B------:R-:W-:Y:S01]  /*6b00*/  @!P0 IMAD.X R23, R0, 0x1, R64, P2 ;  /* 0x0000000100178824 */ /* 0x000fe200010e0640 */
[----:B------:R-:W-:Y:S02]  /*6b10*/  PLOP3.LUT P2, PT, PT, PT, PT, 0x80, 0x8 ;  /* 0x000000000008781c */ /* 0x000fe40003f4f070 */
[----:B------:R-:W-:Y:S02]  /*6b20*/  @!P0 PLOP3.LUT P2, PT, P1, PT, PT, 0x80, 0x8 ;  /* 0x000000000008881c */ /* 0x000fe40000f4f070 */
[----:B------:R-:W4:Y:S08]  /*6b30*/  @!P0 LDG.E.128 R24, desc[UR6][R24.64] ;  /* 0x0000000618188981 */ /* 0x000f30000c1e1d00 */
[----:B------:R-:W5:Y:S08]  /*6b40*/  @!P0 LDG.E.128 R4, desc[UR6][R4.64] ;  /* 0x0000000604048981 */ /* 0x000f70000c1e1d00 */
[----:B------:R4:W2:Y:S02]  /*6b50*/  @!P0 LDG.E.128 R40, desc[UR6][R22.64] ;  /* 0x0000000616288981 */ /* 0x0008a4000c1e1d00 */
[----:B----4-:R-:W-:Y:S01]  /*6b60*/  @!P0 LOP3.LUT R22, R26, 0xffff0000, RZ, 0xc0, !PT ;  /* 0xffff00001a168812 */ /* 0x010fe200078ec0ff */
[C---:B------:R-:W-:Y:S01]  /*6b70*/  @!P0 IMAD.U32 R19, R27.reuse, 0x10000, RZ ;  /* 0x000100001b138824 */ /* 0x040fe200078e00ff */
[----:B------:R-:W-:Y:S01]  /*6b80*/  @!P0 LOP3.LUT R8, R27, 0xffff0000, RZ, 0xc0, !PT ;  /* 0xffff00001b088812 */ /* 0x000fe200078ec0ff */
[C---:B------:R-:W-:Y:S01]  /*6b90*/  @!P0 IMAD.U32 R0, R24.reuse, 0x10000, RZ ;  /* 0x0001000018008824 */ /* 0x040fe200078e00ff */
[----:B------:R-:W-:Y:S01]  /*6ba0*/  @!P0 LOP3.LUT R2, R24, 0xffff0000, RZ, 0xc0, !PT ;  /* 0xffff000018028812 */ /* 0x000fe200078ec0ff */
[----:B------:R-:W-:Y:S01]  /*6bb0*/  @!P2 FADD.FTZ R19, -R19, -RZ ;  /* 0x800000ff1313a221 */ /* 0x000fe20000010100 */
[----:B------:R-:W-:Y:S01]  /*6bc0*/  @!P0 SHF.L.U32 R3, R25, 0x10, RZ ;  /* 0x0000001019038819 */ /* 0x000fe200000006ff */
[----:B------:R-:W-:Y:S01]  /*6bd0*/  @!P2 FADD.FTZ R22, -R22, -RZ ;  /* 0x800000ff1616a221 */ /* 0x000fe20000010100 */
[----:B-----5:R-:W-:Y:S01]  /*6be0*/  @!P0 SHF.L.U32 R29, R4, 0x10, RZ ;  /* 0x00000010041d8819 */ /* 0x020fe200000006ff */
[----:B------:R-:W-:Y:S01]  /*6bf0*/  @!P2 FADD.FTZ R0, -R0, -RZ ;  /* 0x800000ff0000a221 */ /* 0x000fe20000010100 */
[----:B------:R-:W-:Y:S01]  /*6c00*/  @!P0 LOP3.LUT R28, R4, 0xffff0000, RZ, 0xc0, !PT ;  /* 0xffff0000041c8812 */ /* 0x000fe200078ec0ff */
[----:B------:R-:W-:Y:S01]  /*6c10*/  @!P2 FADD.FTZ R3, -R3, -RZ ;  /* 0x800000ff0303a221 */ /* 0x000fe20000010100 */
[C---:B------:R-:W-:Y:S01]  /*6c20*/  @!P0 LOP3.LUT R27, R5.reuse, 0xffff0000, RZ, 0xc0, !PT ;  /* 0xffff0000051b8812 */ /* 0x040fe200078ec0ff */
[----:B------:R-:W-:Y:S01]  /*6c30*/  @!P0 IMAD.U32 R4, R5, 0x10000, RZ ;  /* 0x0001000005048824 */ /* 0x000fe200078e00ff */
[----:B------:R-:W-:Y:S01]  /*6c40*/  @!P0 SHF.L.U32 R24, R7, 0x10, RZ ;  /* 0x0000001007188819 */ /* 0x000fe200000006ff */
[C---:B------:R-:W-:Y:S01]  /*6c50*/  @!P0 IMAD.U32 R5, R6.reuse, 0x10000, RZ ;  /* 0x0001000006058824 */ /* 0x040fe200078e00ff */
[----:B------:R-:W-:Y:S01]  /*6c60*/  @!P0 LOP3.LUT R6, R6, 0xffff0000, RZ, 0xc0, !PT ;  /* 0xffff000006068812 */ /* 0x000fe200078ec0ff */
[----:B------:R-:W-:Y:S01]  /*6c70*/  @!P0 IMAD.U32 R23, R26, 0x10000, RZ ;  /* 0x000100001a178824 */ /* 0x000fe200078e00ff */
[----:B------:R-:W-:Y:S01]  /*6c80*/  @!P0 LOP3.LUT R25, R25, 0xffff0000, RZ, 0xc0, !PT ;  /* 0xffff000019198812 */ /* 0x000fe200078ec0ff */
[----:B------:R-:W-:Y:S01]  /*6c90*/  @!P2 FADD.FTZ R2, -R2, -RZ ;  /* 0x800000ff0202a221 */ /* 0x000fe20000010100 */
[----:B------:R-:W-:Y:S01]  /*6ca0*/  @!P0 LOP3.LUT R26, R7, 0xffff0000, RZ, 0xc0, !PT ;  /* 0xffff0000071a8812 */ /* 0x000fe200078ec0ff */
[----:B------:R-:W-:Y:S01]  /*6cb0*/  @!P2 FADD.FTZ R23, -R23, -RZ ;  /* 0x800000ff1717a221 */ /* 0x000fe20000010100 */
[----:B--2---:R-:W-:Y:S01]  /*6cc0*/  @!P0 SHF.L.U32 R30, R43, 0x10, RZ ;  /* 0x000000102b1e8819 */ /* 0x004fe200000006ff */
[----:B------:R-:W-:Y:S01]  /*6cd0*/  @!P0 FMUL.FTZ R7, R24, R19 ;  /* 0x0000001318078220 */ /* 0x000fe20000410000 */
[----:B---3--:R-:W-:Y:S01]  /*6ce0*/  @!P0 SHF.L.U32 R19, R36, 0x10, RZ ;  /* 0x0000001024138819 */ /* 0x008fe200000006ff */
[----:B------:R-:W-:Y:S01]  /*6cf0*/  @!P0 FMUL.FTZ R6, R6, R22 ;  /* 0x0000001606068220 */ /* 0x000fe20000410000 */
[----:B------:R-:W-:Y:S01]  /*6d00*/  @!P0 LOP3.LUT R24, R40, 0xffff0000, RZ, 0xc0, !PT ;  /* 0xffff000028188812 */ /* 0x000fe200078ec0ff */
        /* <DEDUP_REMOVED lines=40> */
.L_x_2357:
[----:B------:R-:W-:Y:S05]  /*6f90*/  BSYNC.RECONVERGENT B0 ;  /* 0x0000000000007941 */ /* 0x000fea0003800200 */
.L_x_2356:
[----:B------:R-:W-:Y:S04]  /*6fa0*/  BSSY.RECONVERGENT B0, `(.L_x_2358) ;  /* 0x000005e000007945 */ /* 0x000fe80003800200 */
[----:B------:R-:W-:Y:S05]  /*6fb0*/  @!P4 BRA `(.L_x_2359) ;  /* 0x000000040070c947 */ /* 0x000fea0003800000 */
[----:B------:R-:W-:Y:S01]  /*6fc0*/  ISETP.GE.AND P0, PT, R12, R16, PT ;  /* 0x000000100c00720c */ /* 0x000fe20003f06270 */
[----:B------:R-:W4:Y:S11]  /*6fd0*/  LDC.64 R4, c[0x0][0x4a8] ;  /* 0x00012a00ff047b82 */ /* 0x000f360000000a00 */
[----:B------:R-:W-:Y:S01]  /*6fe0*/  @!UPT UIADD3 URZ, UPT, UPT, URZ, URZ, URZ ;  /* 0x000000fffffff290 */ /* 0x000fe2000fffe0ff */
[----:B------:R-:W-:Y:S02]  /*6ff0*/  @!P0 SEL R6, R18, RZ, P1 ;  /* 0x000000ff12068207 */ /* 0x000fe40000800000 */
[----:B------:R-:W-:Y:S02]  /*7000*/  @!P0 SEL R0, R112, RZ, P1 ;  /* 0x000000ff70008207 */ /* 0x000fe40000800000 */
[----:B------:R-:W-:Y:S04]  /*7010*/  @!P0 IADD3 R6, P2, PT, R87, R6, RZ ;  /* 0x0000000657068210 */ /* 0x000fe80007f5e0ff */
[----:B-1----:R-:W-:Y:S01]  /*7020*/  @!P0 SHF.L.U32 R22, R6, 0x1, RZ ;  /* 0x0000000106168819 */ /* 0x002fe200000006ff */
[----:B------:R-:W-:Y:S03]  /*7030*/  @!P0 IMAD.X R0, R73, 0x1, R0, P2 ;  /* 0x0000000149008824 */ /* 0x000fe600010e0600 */
[----:B---3--:R-:W-:Y:S01]  /*7040*/  @!P0 IADD3 R116, P2, PT, R22, R63, RZ ;  /* 0x0000003f16748210 */ /* 0x008fe20007f5e0ff */
        /* <DEDUP_REMOVED lines=83> */
.L_x_2359:
[----:B------:R-:W-:Y:S05]  /*7580*/  BSYNC.RECONVERGENT B0 ;  /* 0x0000000000007941 */ /* 0x000fea0003800200 */
.L_x_2358:
[----:B------:R-:W-:Y:S01]  /*7590*/  ISETP.NE.AND P0, PT, R103, RZ, PT ;  /* 0x000000ff6700720c */ /* 0x000fe20003f05270 */
[----:B------:R-:W-:Y:S11]  /*75a0*/  BSSY.RECONVERGENT B0, `(.L_x_2360) ;  /* 0x000005e000007945 */ /* 0x000ff60003800200 */
[----:B------:R-:W-:Y:S01]  /*75b0*/  @!UPT UIADD3 URZ, UPT, UPT, URZ, URZ, URZ ;  /* 0x000000fffffff290 */ /* 0x000fe2000fffe0ff */
[----:B------:R-:W-:Y:S05]  /*75c0*/  @!P0 BRA `(.L_x_2361) ;  /* 0x00000004006c8947 */ /* 0x000fea0003800000 */
[----:B------:R-:W-:Y:S01]  /*75d0*/  ISETP.GE.AND P0, PT, R12, R16, PT ;  /* 0x000000100c00720c */ /* 0x000fe20003f06270 */
[----:B----4-:R-:W4:Y:S02]  /*75e0*/  LDC.64 R2, c[0x0][0x4a8] ;  /* 0x00012a00ff027b82 */ /* 0x010f240000000a00 */
[----:B----4-:R-:W-:Y:S04]  /*75f0*/  IMAD.WIDE.U32 R20, R2, 0x180, R20 ;  /* 0x0000018002147825 */ /* 0x010fe800078e0014 */
[----:B------:R-:W-:Y:S06]  /*7600*/  IMAD R0, R3, 0x180, RZ ;  /* 0x0000018003007824 */ /* 0x000fec00078e02ff */
[----:B------:R-:W-:Y:S01]  /*7610*/  @!P0 SEL R3, R18, RZ, P1 ;  /* 0x000000ff12038207 */ /* 0x000fe20000800000 */
[----:B------:R-:W-:Y:S01]  /*7620*/  IMAD.IADD R21, R0, 0x1, R21 ;  /* 0x0000000100157824 */ /* 0x000fe200078e0215 */
[----:B------:R-:W-:Y:S02]  /*7630*/  @!P0 SEL R0, R112, RZ, P1 ;  /* 0x000000ff70008207 */ /* 0x000fe40000800000 */
[----:B------:R-:W-:Y:S01]  /*7640*/  @!P0 IADD3 R3, P2, PT, R86, R3, RZ ;  /* 0x0000000356038210 */ /* 0x000fe20007f5e0ff */
[----:B------:R-:W-:Y:S01]  /*7650*/  @!P0 IMAD.WIDE R4, R17, 0x2, R20 ;  /* 0x0000000211048825 */ /* 0x000fe200078e0214 */
[----:B------:R-:W4:Y:S02]  /*7660*/  LDG.E.128 R28, desc[UR6][R20.64] ;  /* 0x00000006141c7981 */ /* 0x000f24000c1e1d00 */
[C---:B------:R-:W-:Y:S01]  /*7670*/  @!P0 SHF.L.U32 R2, R3.reuse, 0x1, RZ ;  /* 0x0000000103028819 */ /* 0x040fe200000006ff */
[----:B------:R-:W-:Y:S03]  /*7680*/  @!P0 IMAD.X R0, R72, 0x1, R0, P2 ;  /* 0x0000000148008824 */ /* 0x000fe600010e0600 */
[----:B-1-3--:R-:W-:Y:S02]  /*7690*/  @!P0 IADD3 R36, P2, PT, R2, R63, RZ ;  /* 0x0000003f02248210 */ /* 0x00afe40007f5e0ff */
[----:B------:R-:W-:Y:S01]  /*76a0*/  @!P0 SHF.L.U64.HI R0, R3, 0x1, R0 ;  /* 0x0000000103008819 */ /* 0x000fe20000010200 */
[----:B------:R-:W3:Y:S04]  /*76b0*/  @!P0 LDG.E.128 R4, desc[UR6][R4.64] ;  /* 0x0000000604048981 */ /* 0x000ee8000c1e1d00 */
[----:B------:R-:W-:Y:S01]  /*76c0*/  @!P0 IMAD.X R37, R0, 0x1, R62, P2 ;  /* 0x0000000100258824 */ /* 0x000fe200010e063e */
[----:B------:R-:W-:Y:S04]  /*76d0*/  @!P0 IADD3 R2, P2, PT, R2, R65, RZ ;  /* 0x0000004102028210 */ /* 0x000fe80007f5e0ff */
[----:B------:R-:W-:Y:S01]  /*76e0*/  @!P0 IADD3.X R3, PT, PT, R0, R64, RZ, P2, !PT ;  /* 0x0000004000038210 */ /* 0x000fe200017fe4ff */
[----:B------:R-:W5:Y:S01]  /*76f0*/  @!P0 LDG.E.128 R36, desc[UR6][R36.64] ;  /* 0x0000000624248981 */ /* 0x000f62000c1e1d00 */
[----:B------:R-:W-:Y:S02]  /*7700*/  PLOP3.LUT P2, PT, PT, PT, PT, 0x80, 0x8 ;  /* 0x000000000008781c */ /* 0x000fe40003f4f070 */
[----:B------:R-:W-:Y:S05]  /*7710*/  @!P0 PLOP3.LUT P2, PT, P1, PT, PT, 0x80, 0x8 ;  /* 0x000000000008881c */ /* 0x000fea0000f4f070 */
[----:B------:R1:W2:Y:S01]  /*7720*/  @!P0 LDG.E.128 R24, desc[UR6][R2.64] ;  /* 0x0000000602188981 */ /* 0x0002a2000c1e1d00 */
[C---:B---3--:R-:W-:Y:S01]  /*7730*/  @!P0 SHF.L.U32 R17, R7.reuse, 0x10, RZ ;  /* 0x0000001007118819 */ /* 0x048fe200000006ff */
[----:B------:R-:W-:Y:S01]  /*7740*/  @!P0 IMAD.U32 R19, R6, 0x10000, RZ ;  /* 0x0001000006138824 */ /* 0x000fe200078e00ff */
[----:B------:R-:W-:Y:S01]  /*7750*/  @!P0 LOP3.LUT R16, R7, 0xffff0000, RZ, 0xc0, !PT ;  /* 0xffff000007108812 */ /* 0x000fe200078ec0ff */
[C---:B------:R-:W-:Y:S01]  /*7760*/  @!P0 IMAD.U32 R0, R4.reuse, 0x10000, RZ ;  /* 0x0001000004008824 */ /* 0x040fe200078e00ff */
[----:B-1----:R-:W-:Y:S02]  /*7770*/  @!P0 LOP3.LUT R2, R4, 0xffff0000, RZ, 0xc0, !PT ;  /* 0xffff000004028812 */ /* 0x002fe400078ec0ff */
[----:B------:R-:W-:Y:S02]  /*7780*/  @!P0 LOP3.LUT R18, R6, 0xffff0000, RZ, 0xc0, !PT ;  /* 0xffff000006128812 */ /* 0x000fe400078ec0ff */
[----:B------:R-:W-:Y:S02]  /*7790*/  @!P0 SHF.L.U32 R3, R5, 0x10, RZ ;  /* 0x0000001005038819 */ /* 0x000fe400000006ff */
[C---:B-----5:R-:W-:Y:S01]  /*77a0*/  @!P0 LOP3.LUT R20, R37.reuse, 0xffff0000, RZ, 0xc0, !PT ;  /* 0xffff000025148812 */ /* 0x060fe200078ec0ff */
[C---:B------:R-:W-:Y:S01]  /*77b0*/  @!P0 IMAD.U32 R23, R36.reuse, 0x10000, RZ ;  /* 0x0001000024178824 */ /* 0x040fe200078e00ff */
[----:B------:R-:W-:Y:S02]  /*77c0*/  @!P0 LOP3.LUT R22, R36, 0xffff0000, RZ, 0xc0, !PT ;  /* 0xffff000024168812 */ /* 0x000fe400078ec0ff */
[----:B------:R-:W-:Y:S01]  /*77d0*/  @!P0 SHF.L.U32 R21, R37, 0x10, RZ ;  /* 0x0000001025158819 */ /* 0x000fe200000006ff */
[----:B------:R-:W-:Y:S01]  /*77e0*/  @!P2 FADD.FTZ R23, -R23, -RZ ;  /* 0x800000ff1717a221 */ /* 0x000fe20000010100 */
[C---:B------:R-:W-:Y:S01]  /*77f0*/  @!P0 SHF.L.U32 R7, R39.reuse, 0x10, RZ ;  /* 0x0000001027078819 */ /* 0x040fe200000006ff */
[----:B------:R-:W1:Y:S01]  /*7800*/  LDC.64 R36, c[0x0][0x3b8] ;  /* 0x0000ee00ff247b82 */ /* 0x000e620000000a00 */
[----:B------:R-:W-:Y:S01]  /*7810*/  @!P0 LOP3.LUT R8, R39, 0xffff0000, RZ, 0xc0, !PT ;  /* 0xffff000027088812 */ /* 0x000fe200078ec0ff */
[----:B------:R-:W-:Y:S01]  /*7820*/  @!P0 FMUL.FTZ R0, R0, R23 ;  /* 0x0000001700008220 */ /* 0x000fe20000410000 */
[----:B------:R-:W-:Y:S01]  /*7830*/  @!P0 LOP3.LUT R4, R5, 0xffff0000, RZ, 0xc0, !PT ;  /* 0xffff000005048812 */ /* 0x000fe200078ec0ff */
[----:B------:R-:W-:Y:S01]  /*7840*/  @!P2 FADD.FTZ R7, -R7, -RZ ;  /* 0x800000ff0707a221 */ /* 0x000fe20000010100 */
[----:B------:R-:W-:Y:S01]  /*7850*/  @!P0 LOP3.LUT R6, R38, 0xffff0000, RZ, 0xc0, !PT ;  /* 0xffff000026068812 */ /* 0x000fe200078ec0ff */
[----:B------:R-:W-:Y:S01]  /*7860*/  @!P2 FADD.FTZ R8, -R8, -RZ ;  /* 0x800000ff0808a221 */ /* 0x000fe20000010100 */
[----:B--2---:R-:W-:Y:S01]  /*7870*/  @!P0 LOP3.LUT R23, R26, 0xffff0000, RZ, 0xc0, !PT ;  /* 0xffff00001a178812 */ /* 0x004fe200078ec0ff */
[----:B------:R-:W-:Y:S02]  /*7880*/  @!P0 IMAD.U32 R5, R38, 0x10000, RZ ;  /* 0x0001000026058824 */ /* 0x000fe400078e00ff */
[----:B------:R-:W-:Y:S01]  /*7890*/  @!P0 FMUL.FTZ R7, R17, R7 ;  /* 0x0000000711078220 */ /* 0x000fe20000410000 */
[----:B------:R-:W-:Y:S01]  /*78a0*/  @!P0 FMUL.FTZ R8, R16, R8 ;  /* 0x0000000810088220 */ /* 0x000fe20000410000 */
[----:B------:R-:W-:Y:S01]  /*78b0*/  @!P2 FADD.FTZ R6, -R6, -RZ ;  /* 0x800000ff0606a221 */ /* 0x000fe20000010100 */
[----:B------:R-:W-:Y:S01]  /*78c0*/  @!P2 FADD.FTZ R5, -R5, -RZ ;  /* 0x800000ff0505a221 */ /* 0x000fe20000010100 */
[----:B----4-:R-:W-:Y:S02]  /*78d0*/  @!P0 IMAD.U32 R16, R28, 0x10000, RZ ;  /* 0x000100001c108824 */ /* 0x010fe400078e00ff */
[----:B------:R-:W-:Y:S01]  /*78e0*/  @!P2 FADD.FTZ R20, -R20, -RZ ;  /* 0x800000ff1414a221 */ /* 0x000fe20000010100 */
[----:B------:R-:W-:Y:S02]  /*78f0*/  @!P0 IMAD.U32 R17, R24, 0x10000, RZ ;  /* 0x0001000018118824 */ /* 0x000fe400078e00ff */
        /* <DEDUP_REMOVED lines=14> */
[----:B-1----:R-:W-:Y:S01]  /*79e0*/  IMAD.WIDE.U32 R114, R36, 0x180, R114 ;  /* 0x0000018024727825 */ /* 0x002fe200078e0072 */
[----:B------:R-:W-:Y:S02]  /*79f0*/  @!P0 SHF.L.U32 R22, R26, 0x10, RZ ;  /* 0x000000101a168819 */ /* 0x000fe400000006ff */
[----:B------:R-:W-:Y:S01]  /*7a00*/  @!P0 LOP3.LUT R25, R27, 0xffff0000, RZ, 0xc0, !PT ;  /* 0xffff00001b198812 */ /* 0x000fe200078ec0ff */
[----:B------:R-:W-:Y:S01]  /*7a10*/  @!P0 FFMA.FTZ R2, R18, R19, R2 ;  /* 0x0000001312028223 */ /* 0x000fe20000010002 */
[C---:B------:R-:W-:Y:S01]  /*7a20*/  @!P0 LOP3.LUT R19, R30.reuse, 0xffff0000, RZ, 0xc0, !PT ;  /* 0xffff00001e138812 */ /* 0x040fe200078ec0ff */
[----:B------:R-:W-:Y:S02]  /*7a30*/  @!P0 IMAD.U32 R18, R30, 0x10000, RZ ;  /* 0x000100001e128824 */ /* 0x000fe400078e00ff */
        /* <DEDUP_REMOVED lines=12> */
[----:B------:R-:W-:Y:S01]  /*7b00*/  IMAD R37, R37, 0x180, RZ ;  /* 0x0000018025257824 */ /* 0x000fe200078e02ff */
[----:B------:R-:W-:Y:S01]  /*7b10*/  @!P0 F2FP.BF16.F32.PACK_AB R5, R6, R5 ;  /* 0x000000050605823e */ /* 0x000fe200000010ff */
[----:B------:R-:W-:Y:S02]  /*7b20*/  @!P0 IMAD.MOV.U32 R29, RZ, RZ, R3 ;  /* 0x000000ffff1d8224 */ /* 0x000fe400078e0003 */
[----:B------:R-:W-:Y:S01]  /*7b30*/  @!P0 F2FP.BF16.F32.PACK_AB R7, R8, R7 ;  /* 0x000000070807823e */ /* 0x000fe200000010ff */
[----:B------:R-:W-:Y:S01]  /*7b40*/  IMAD.IADD R115, R37, 0x1, R115 ;  /* 0x0000000125737824 */ /* 0x000fe200078e0273 */
[----:B------:R-:W-:Y:S02]  /*7b50*/  @!P0 MOV R30, R5 ;  /* 0x00000005001e8202 */ /* 0x000fe40000000f00 */
[----:B------:R-:W-:Y:S05]  /*7b60*/  @!P0 MOV R31, R7 ;  /* 0x00000007001f8202 */ /* 0x000fea0000000f00 */
[----:B------:R1:W-:Y:S02]  /*7b70*/  STG.E.128 desc[UR6][R114.64], R28 ;  /* 0x0000001c72007986 */ /* 0x0003e4000c101d06 */
.L_x_2361:
[----:B------:R-:W-:Y:S05]  /*7b80*/  BSYNC.RECONVERGENT B0 ;  /* 0x0000000000007941 */ /* 0x000fea0003800200 */
.L_x_2360:
[----:B------:R-:W-:Y:S01]  /*7b90*/  MOV R5, R64 ;  /* 0x0000004000057202 */ /* 0x000fe20000000f00 */
[----:B------:R-:W1:Y:S01]  /*7ba0*/  LDC R16, c[0x0][0x450] ;  /* 0x00011400ff107b82 */ /* 0x000e620000000800 */
[----:B----4-:R-:W-:Y:S01]  /*7bb0*/  MOV R3, R62 ;  /* 0x0000003e00037202 */ /* 0x010fe20000000f00 */
[----:B--2---:R-:W-:Y:S02]  /*7bc0*/  IMAD.U32 R110, R110, -0x80, RZ ;  /* 0xffffff806e6e7824 */ /* 0x004fe400078e00ff */
[----:B------:R-:W-:Y:S02]  /*7bd0*/  IMAD.MOV.U32 R4, RZ, RZ, R65 ;  /* 0x000000ffff047224 */ /* 0x000fe400078e0041 */
[----:B------:R-:W-:Y:S03]  /*7be0*/  IMAD.MOV.U32 R2, RZ, RZ, R63 ;  /* 0x000000ffff027224 */ /* 0x000fe600078e003f */
[C---:B------:R-:W-:Y:S02]  /*7bf0*/  LEA R65, P1, R110.reuse, R4, 0x1 ;  /* 0x000000046e417211 */ /* 0x040fe400078208ff */
[C---:B------:R-:W-:Y:S02]  /*7c00*/  LEA R63, P0, R110.reuse, R2, 0x1 ;  /* 0x000000026e3f7211 */ /* 0x040fe400078008ff */
[C---:B------:R-:W-:Y:S02]  /*7c10*/  LEA.HI.X.SX32 R64, R110.reuse, R5, 0x1, P1 ;  /* 0x000000056e407211 */ /* 0x040fe400008f0eff */
[----:B------:R-:W-:Y:S09]  /*7c20*/  LEA.HI.X.SX32 R62, R110, R3, 0x1, P0 ;  /* 0x000000036e3e7211 */ /* 0x000ff200000f0eff */
.L_x_2328:
[----:B-1-3--:R-:W-:Y:S05]  /*7c30*/  BSYNC.RECONVERGENT B1 ;  /* 0x0000000000017941 */ /* 0x00afea0003800200 */
.L_x_2326:
        /* <DEDUP_REMOVED lines=38> */
[----:B------:R-:W-:Y:S01]  /*7ea0*/  IMAD R6, R0, R5, R6 ;  /* 0x0000000500067224 */ /* 0x000fe200078e0206 */
        /* <DEDUP_REMOVED lines=51> */
.L_x_2362:
[----:B------:R-:W-:Y:S02]  /*81e0*/  ISETP.NE.AND P2, PT, R57, RZ, PT ;  /* 0x000000ff3900720c */ /* 0x000fe40003f45270 */
[----:B------:R-:W-:Y:S02]  /*81f0*/  IADD3 R61, P1, PT, R61, R67, RZ ;  /* 0x000000433d3d7210 */ /* 0x000fe40007f3e0ff */
[----:B------:R-:W-:Y:S03]  /*8200*/  IADD3 R10, P0, PT, R10, R69, RZ ;  /* 0x000000450a0a7210 */ /* 0x000fe60007f1e0ff */
[----:B------:R-:W-:Y:S02]  /*8210*/  IMAD.X R60, R60, 0x1, R66, P1 ;  /* 0x000000013c3c7824 */ /* 0x000fe400008e0642 */
[----:B------:R-:W-:Y:S04]  /*8220*/  IMAD.X R9, R9, 0x1, R68, P0 ;  /* 0x0000000109097824 */ /* 0x000fe800000e0644 */
[----:B------:R-:W-:Y:S05]  /*8230*/  @P2 BRA `(.L_x_2363) ;  /* 0xffffffa0009c2947 */ /* 0x000fea000383ffff */
.L_x_2325:
        /* <DEDUP_REMOVED lines=29> */
.L_x_2367:
[----:B------:R-:W-:Y:S05]  /*8410*/  BSYNC.RECONVERGENT B0 ;  /* 0x0000000000007941 */ /* 0x000fea0003800200 */
.L_x_2366:
        /* <DEDUP_REMOVED lines=8> */
.L_x_2365:
        /* <DEDUP_REMOVED lines=9> */
[----:B--2--5:R-:W-:-:S04]  /*8530*/  LEA R32, P0, R104, UR8, 0x1 ;  /* 0x0000000868207c11 */ /* 0x024fc8000f8008ff */
        /* <DEDUP_REMOVED lines=28> */
[----:B------:R-:W-:Y:S01]  /*8700*/  LOP3.LUT R21, R11, 0xffff0000, RZ, 0xc0, !PT ;  /* 0xffff00000b157812 */ /* 0x000fe200078ec0ff */
[C---:B------:R-:W-:Y:S01]  /*8710*/  IMAD.U32 R23, R10.reuse, 0x10000, RZ ;  /* 0x000100000a177824 */ /* 0x040fe200078e00ff */
[----:B------:R-:W-:Y:S02]  /*8720*/  LOP3.LUT R26, R10, 0xffff0000, RZ, 0xc0, !PT ;  /* 0xffff00000a1a7812 */ /* 0x000fe400078ec0ff */
[----:B------:R-:W-:-:S02]  /*8730*/  LOP3.LUT R25, R8, 0xffff0000, RZ, 0xc0, !PT ;  /* 0xffff000008197812 */ /* 0x000fc400078ec0ff */
[C---:B---3--:R-:W-:Y:S02]  /*8740*/  SHF.L.U32 R16, R9.reuse, 0x10, RZ ;  /* 0x0000001009107819 */ /* 0x048fe400000006ff */
[----:B------:R-:W-:Y:S01]  /*8750*/  LOP3.LUT R9, R9, 0xffff0000, RZ, 0xc0, !PT ;  /* 0xffff000009097812 */ /* 0x000fe200078ec0ff */
        /* <DEDUP_REMOVED lines=19> */
[----:B------:R-:W-:Y:S01]  /*8890*/  FMUL.FTZ R26, R26, R7 ;  /* 0x000000071a1a7220 */ /* 0x000fe20000410000 */
        /* <DEDUP_REMOVED lines=13> */
.L_x_2373:
[----:B------:R-:W-:Y:S05]  /*8970*/  BSYNC.RECONVERGENT B0 ;  /* 0x0000000000007941 */ /* 0x000fea0003800200 */
.L_x_2372:
[----:B-----5:R2:W-:Y:S02]  /*8980*/  STS.128 [R3], R8 ;  /* 0x0000000803007388 */ /* 0x0205e40000000c00 */
.L_x_2371:
[----:B------:R-:W-:Y:S05]  /*8990*/  BSYNC.RECONVERGENT B1 ;  /* 0x0000000000017941 */ /* 0x000fea0003800200 */
.L_x_2370:
[----:B------:R-:W-:-:S04]  /*89a0*/  IADD3 R16, PT, PT, R106, 0x20, RZ ;  /* 0x000000206a107810 */ /* 0x000fc80007ffe0ff */
[----:B------:R-:W-:-:S13]  /*89b0*/  ISETP.GE.AND P0, PT, R16, R15, PT ;  /* 0x0000000f1000720c */ /* 0x000fda0003f06270 */
        /* <DEDUP_REMOVED lines=22> */
[----:B------:R-:W-:Y:S01]  /*8b20*/  LOP3.LUT R20, R10, 0xffff0000, RZ, 0xc0, !PT ;  /* 0xffff00000a147812 */ /* 0x000fe200078ec0ff */
[C---:B------:R-:W-:Y:S01]  /*8b30*/  IMAD.U32 R2, R9.reuse, 0x10000, RZ ;  /* 0x0001000009027824 */ /* 0x040fe200078e00ff */
[----:B------:R-:W-:-:S02]  /*8b40*/  LOP3.LUT R0, R9, 0xffff0000, RZ, 0xc0, !PT ;  /* 0xffff000009007812 */ /* 0x000fc400078ec0ff */
[C---:B------:R-:W-:Y:S02]  /*8b50*/  SHF.L.U32 R9, R8.reuse, 0x10, RZ ;  /* 0x0000001008097819 */ /* 0x040fe400000006ff */
[----:B------:R-:W-:Y:S02]  /*8b60*/  LOP3.LUT R19, R8, 0xffff0000, RZ, 0xc0, !PT ;  /* 0xffff000008137812 */ /* 0x000fe400078ec0ff */
[C---:B--2---:R-:W-:Y:S01]  /*8b70*/  LOP3.LUT R11, R5.reuse, 0xffff0000, RZ, 0xc0, !PT ;  /* 0xffff0000050b7812 */ /* 0x044fe200078ec0ff */
[----:B------:R-:W-:Y:S01]  /*8b80*/  IMAD.U32 R5, R5, 0x10000, RZ ;  /* 0x0001000005057824 */ /* 0x000fe200078e00ff */
[----:B------:R-:W-:Y:S02]  /*8b90*/  LOP3.LUT R12, R4, 0xffff0000, RZ, 0xc0, !PT ;  /* 0xffff0000040c7812 */ /* 0x000fe400078ec0ff */
[----:B---3--:R-:W-:Y:S01]  /*8ba0*/  LOP3.LUT R13, R7, 0xffff0000, RZ, 0xc0, !PT ;  /* 0xffff0000070d7812 */ /* 0x008fe200078ec0ff */
[----:B------:R-:W-:Y:S01]  /*8bb0*/  FMUL.FTZ R10, R15, R11 ;  /* 0x0000000b0f0a7220 */ /* 0x000fe20000410000 */
[----:B------:R-:W-:Y:S01]  /*8bc0*/  SHF.L.U32 R7, R7, 0x10, RZ ;  /* 0x0000001007077819 */ /* 0x000fe200000006ff */
[----:B------:R-:W-:Y:S01]  /*8bd0*/  FMUL.FTZ R8, R0, R12 ;  /* 0x0000000c00087220 */ /* 0x000fe20000410000 */
[----:B------:R-:W-:Y:S01]  /*8be0*/  LOP3.LUT R14, R6, 0xffff0000, RZ, 0xc0, !PT ;  /* 0xffff0000060e7812 */ /* 0x000fe200078ec0ff */
[-C--:B------:R-:W-:Y:S01]  /*8bf0*/  FMUL.FTZ R15, R15, R13.reuse ;  /* 0x0000000d0f0f7220 */ /* 0x080fe20000410000 */
[----:B------:R-:W-:Y:S01]  /*8c00*/  SHF.L.U32 R4, R4, 0x10, RZ ;  /* 0x0000001004047819 */ /* 0x000fe200000006ff */
[----:B------:R-:W-:Y:S01]  /*8c10*/  FFMA.FTZ R10, R17, R13, -R10 ;  /* 0x0000000d110a7223 */ /* 0x000fe2000001080a */
[----:B------:R-:W-:-:S02]  /*8c20*/  IMAD.U32 R6, R6, 0x10000, RZ ;  /* 0x0001000006067824 */ /* 0x000fc400078e00ff */
[----:B------:R-:W-:Y:S01]  /*8c30*/  FFMA.FTZ R15, R17, R11, R15 ;  /* 0x0000000b110f7223 */ /* 0x000fe2000001000f */
[C---:B------:R-:W-:Y:S01]  /*8c40*/  FMUL.FTZ R11, R20.reuse, R5 ;  /* 0x00000005140b7220 */ /* 0x040fe20000410000 */
[-C--:B------:R-:W-:Y:S01]  /*8c50*/  FMUL.FTZ R20, R20, R7.reuse ;  /* 0x0000000714147220 */ /* 0x080fe20000410000 */
[-C--:B------:R-:W-:Y:S01]  /*8c60*/  FMUL.FTZ R0, R0, R14.reuse ;  /* 0x0000000e00007220 */ /* 0x080fe20000410000 */
[----:B------:R-:W-:Y:S01]  /*8c70*/  FFMA.FTZ R8, R2, R14, -R8 ;  /* 0x0000000e02087223 */ /* 0x000fe20000010808 */
[C---:B------:R-:W-:Y:S01]  /*8c80*/  FFMA.FTZ R11, R18.reuse, R7, -R11 ;  /* 0x00000007120b7223 */ /* 0x040fe2000001080b */
[----:B------:R-:W-:Y:S01]  /*8c90*/  FFMA.FTZ R20, R18, R5, R20 ;  /* 0x0000000512147223 */ /* 0x000fe20000010014 */
[----:B------:R-:W-:Y:S01]  /*8ca0*/  FFMA.FTZ R0, R2, R12, R0 ;  /* 0x0000000c02007223 */ /* 0x000fe20000010000 */
[C---:B------:R-:W-:Y:S01]  /*8cb0*/  FMUL.FTZ R2, R19.reuse, R4 ;  /* 0x0000000413027220 */ /* 0x040fe20000410000 */
[----:B------:R-:W-:Y:S01]  /*8cc0*/  FMUL.FTZ R19, R19, R6 ;  /* 0x0000000613137220 */ /* 0x000fe20000410000 */
[----:B------:R-:W-:-:S02]  /*8cd0*/  F2FP.BF16.F32.PACK_AB R10, R15, R10 ;  /* 0x0000000a0f0a723e */ /* 0x000fc400000010ff */
[----:B------:R-:W-:Y:S01]  /*8ce0*/  F2FP.BF16.F32.PACK_AB R11, R20, R11 ;  /* 0x0000000b140b723e */ /* 0x000fe200000010ff */
[C---:B------:R-:W-:Y:S01]  /*8cf0*/  FFMA.FTZ R2, R9.reuse, R6, -R2 ;  /* 0x0000000609027223 */ /* 0x040fe20000010802 */
[----:B------:R-:W-:Y:S01]  /*8d00*/  FFMA.FTZ R19, R9, R4, R19 ;  /* 0x0000000409137223 */ /* 0x000fe20000010013 */
[----:B------:R-:W-:Y:S02]  /*8d10*/  F2FP.BF16.F32.PACK_AB R8, R0, R8 ;  /* 0x000000080008723e */ /* 0x000fe400000010ff */
[----:B------:R-:W-:Y:S02]  /*8d20*/  LOP3.LUT R11, R11, R10, RZ, 0x3c, !PT ;  /* 0x0000000a0b0b7212 */ /* 0x000fe400078e3cff */
[----:B------:R-:W-:Y:S01]  /*8d30*/  F2FP.BF16.F32.PACK_AB R2, R19, R2 ;  /* 0x000000021302723e */ /* 0x000fe200000010ff */
[----:B------:R-:W-:Y:S01]  /*8d40*/  IMAD.MOV.U32 R9, RZ, RZ, R8 ;  /* 0x000000ffff097224 */ /* 0x000fe200078e0008 */
[----:B------:R-:W-:Y:S02]  /*8d50*/  LOP3.LUT R10, R11, R10, RZ, 0x3c, !PT ;  /* 0x0000000a0b0a7212 */ /* 0x000fe400078e3cff */
[----:B------:R-:W-:-:S02]  /*8d60*/  MOV R8, R2 ;  /* 0x0000000200087202 */ /* 0x000fc40000000f00 */
[----:B------:R-:W-:Y:S02]  /*8d70*/  LOP3.LUT R11, R11, R10, RZ, 0x3c, !PT ;  /* 0x0000000a0b0b7212 */ /* 0x000fe400078e3cff */
.L_x_2375:
[----:B------:R-:W-:Y:S05]  /*8d80*/  BSYNC.RECONVERGENT B0 ;  /* 0x0000000000007941 */ /* 0x000fea0003800200 */
.L_x_2374:
[----:B-----5:R2:W-:Y:S01]  /*8d90*/  STS.128 [R3+0x800], R8 ;  /* 0x0008000803007388 */ /* 0x0205e20000000c00 */
[----:B------:R-:W-:Y:S05]  /*8da0*/  BRA `(.L_x_2368) ;  /* 0x0000000c00007947 */ /* 0x000fea0003800000 */
.L_x_2369:
        /* <DEDUP_REMOVED lines=44> */
[----:B------:R-:W-:Y:S01]  /*9070*/  SHF.L.U32 R40, R6, 0x10, RZ ;  /* 0x0000001006287819 */ /* 0x000fe200000006ff */
        /* <DEDUP_REMOVED lines=30> */
[C---:B------:R-:W-:Y:S01]  /*9260*/  SHF.L.U32 R9, R10.reuse, 0x10, RZ ;  /* 0x000000100a097819 */ /* 0x040fe200000006ff */
        /* <DEDUP_REMOVED lines=21> */
.L_x_2379:
[----:B------:R-:W-:Y:S05]  /*93c0*/  BSYNC.RECONVERGENT B0 ;  /* 0x0000000000007941 */ /* 0x000fea0003800200 */
.L_x_2378:
[----:B-----5:R2:W-:Y:S02]  /*93d0*/  STS.128 [R3], R20 ;  /* 0x0000001403007388 */ /* 0x0205e40000000c00 */
.L_x_2377:
[----:B------:R-:W-:Y:S05]  /*93e0*/  BSYNC.RECONVERGENT B1 ;  /* 0x0000000000017941 */ /* 0x000fea0003800200 */
.L_x_2376:
[----:B------:R-:W-:-:S04]  /*93f0*/  IADD3 R16, PT, PT, R106, 0x20, RZ ;  /* 0x000000206a107810 */ /* 0x000fc80007ffe0ff */
[----:B------:R-:W-:-:S13]  /*9400*/  ISETP.GE.AND P1, PT, R16, R26, PT ;  /* 0x0000001a1000720c */ /* 0x000fda0003f26270 */
[----:B------:R-:W-:Y:S05]  /*9410*/  @P1 BRA `(.L_x_2368) ;  /* 0x0000000400641947 */ /* 0x000fea0003800000 */
[----:B------:R-:W-:-:S04]  /*9420*/  LEA R8, P1, R2, R32, 0x1 ;  /* 0x0000002002087211 */ /* 0x000fc800078208ff */
        /* <DEDUP_REMOVED lines=22> */
[C---:B-----5:R-:W-:Y:S01]  /*9590*/  IMAD.U32 R17, R4.reuse, 0x10000, RZ ;  /* 0x0001000004117824 */ /* 0x060fe200078e00ff */
[----:B------:R-:W-:Y:S01]  /*95a0*/  LOP3.LUT R2, R4, 0xffff0000, RZ, 0xc0, !PT ;  /* 0xffff000004027812 */ /* 0x000fe200078ec0ff */
[C---:B------:R-:W-:Y:S01]  /*95b0*/  IMAD.U32 R18, R6.reuse, 0x10000, RZ ;  /* 0x0001000006127824 */ /* 0x040fe200078e00ff */
[----:B------:R-:W-:Y:S01]  /*95c0*/  LOP3.LUT R0, R5, 0xffff0000, RZ, 0xc0, !PT ;  /* 0xffff000005007812 */ /* 0x000fe200078ec0ff */
[----:B------:R-:W-:Y:S01]  /*95d0*/  IMAD.U32 R25, R7, 0x10000, RZ ;  /* 0x0001000007197824 */ /* 0x000fe200078e00ff */
[----:B------:R-:W-:Y:S02]  /*95e0*/  SHF.L.U32 R19, R5, 0x10, RZ ;  /* 0x0000001005137819 */ /* 0x000fe400000006ff */
[----:B------:R-:W-:Y:S02]  /*95f0*/  LOP3.LUT R5, R6, 0xffff0000, RZ, 0xc0, !PT ;  /* 0xffff000006057812 */ /* 0x000fe400078ec0ff */
[----:B------:R-:W-:-:S02]  /*9600*/  LOP3.LUT R4, R7, 0xffff0000, RZ, 0xc0, !PT ;  /* 0xffff000007047812 */ /* 0x000fc400078ec0ff */
[C---:B--2---:R-:W-:Y:S01]  /*9610*/  SHF.L.U32 R24, R20.reuse, 0x10, RZ ;  /* 0x0000001014187819 */ /* 0x044fe200000006ff */
[C---:B------:R-:W-:Y:S01]  /*9620*/  IMAD.U32 R6, R21.reuse, 0x10000, RZ ;  /* 0x0001000015067824 */ /* 0x040fe200078e00ff */
[----:B------:R-:W-:Y:S01]  /*9630*/  LOP3.LUT R7, R20, 0xffff0000, RZ, 0xc0, !PT ;  /* 0xffff000014077812 */ /* 0x000fe200078ec0ff */
[C---:B------:R-:W-:Y:S01]  /*9640*/  IMAD.U32 R26, R22.reuse, 0x10000, RZ ;  /* 0x00010000161a7824 */ /* 0x040fe200078e00ff */
        /* <DEDUP_REMOVED lines=24> */
[C---:B---3--:R-:W-:Y:S01]  /*97d0*/  IMAD.U32 R10, R12.reuse, 0x10000, RZ ;  /* 0x000100000c0a7824 */ /* 0x048fe200078e00ff */
        /* <DEDUP_REMOVED lines=8> */
[----:B------:R-:W-:Y:S01]  /*9860*/  SHF.L.U32 R11, R15, 0x10, RZ ;  /* 0x000000100f0b7819 */ /* 0x000fe200000006ff */
        /* <DEDUP_REMOVED lines=18> */
.L_x_2381:
[----:B------:R-:W-:Y:S05]  /*9990*/  BSYNC.RECONVERGENT B0 ;  /* 0x0000000000007941 */ /* 0x000fea0003800200 */
.L_x_2380:
[----:B-----5:R4:W-:Y:S02]  /*99a0*/  STS.128 [R3+0x800], R4 ;  /* 0x0008000403007388 */ /* 0x0209e40000000c00 */
.L_x_2368:
[----:B------:R-:W-:Y:S05]  /*99b0*/  BSYNC.RECONVERGENT B2 ;  /* 0x0000000000027941 */ /* 0x000fea0003800200 */
.L_x_2364:
[----:B------:R-:W3:Y:S01]  /*99c0*/  LDC.64 R36, c[0x0][0x3b8] ;  /* 0x0000ee00ff247b82 */ /* 0x000ee20000000a00 */
[----:B------:R-:W-:Y:S01]  /*99d0*/  IMAD R0, R35, -0x100, R44 ;  /* 0xffffff0023007824 */ /* 0x000fe200078e022c */
[C---:B-12-4-:R-:W-:Y:S01]  /*99e0*/  IADD3 R5, PT, PT, R106.reuse, 0x40, RZ ;  /* 0x000000406a057810 */ /* 0x056fe20007ffe0ff */
[----:B------:R-:W1:Y:S01]  /*99f0*/  S2R R180, SR_TID.X ;  /* 0x0000000000b47919 */ /* 0x000e620000002100 */
[----:B---3--:R-:W-:Y:S01]  /*9a00*/  LEA R8, P0, R49, R174, 0x1 ;  /* 0x000000ae31087211 */ /* 0x008fe200078008ff */
[----:B------:R-:W2:Y:S01]  /*9a10*/  LDCU.64 UR10, c[0x0][0x508] ;  /* 0x0000a100ff0a77ac */ /* 0x000ea20008000a00 */
[-C--:B------:R-:W-:Y:S02]  /*9a20*/  ISETP.GE.AND P6, PT, R106, R0.reuse, PT ;  /* 0x000000006a00720c */ /* 0x080fe40003fc6270 */
[-C--:B------:R-:W-:Y:S01]  /*9a30*/  ISETP.GE.AND P3, PT, R5, R0.reuse, PT ;  /* 0x000000000500720c */ /* 0x080fe20003f66270 */
[----:B-----5:R-:W3:Y:S01]  /*9a40*/  LDC.64 R32, c[0x0][0x3c0] ;  /* 0x0000f000ff207b82 */ /* 0x020ee20000000a00 */
[----:B------:R-:W-:-:S02]  /*9a50*/  ISETP.GE.AND P1, PT, R16, R0, PT ;  /* 0x000000001000720c */ /* 0x000fc40003f26270 */
[-C--:B------:R-:W-:Y:S02]  /*9a60*/  LEA.HI.X R9, R49, R173.reuse, R48, 0x1, P0 ;  /* 0x000000ad31097211 */ /* 0x080fe400000f0c30 */
[C---:B------:R-:W-:Y:S02]  /*9a70*/  IADD3 R4, PT, PT, R106.reuse, 0x60, RZ ;  /* 0x000000606a047810 */ /* 0x040fe40007ffe0ff */
[----:B------:R-:W-:Y:S02]  /*9a80*/  IADD3 R2, PT, PT, R106, 0xe0, RZ ;  /* 0x000000e06a027810 */ /* 0x000fe40007ffe0ff */
[----:B------:R-:W-:Y:S02]  /*9a90*/  ISETP.GE.AND P4, PT, R4, R0, PT ;  /* 0x000000000400720c */ /* 0x000fe40003f86270 */
[----:B------:R-:W-:Y:S02]  /*9aa0*/  @!P6 MOV R6, R174 ;  /* 0x000000ae0006e202 */ /* 0x000fe40000000f00 */
[----:B------:R-:W-:Y:S01]  /*9ab0*/  @!P6 MOV R7, R173 ;  /* 0x000000ad0007e202 */ /* 0x000fe20000000f00 */
[----:B------:R-:W-:Y:S01]  /*9ac0*/  IMAD.WIDE.U32 R12, R36, 0x40, RZ ;  /* 0x00000040240c7825 */ /* 0x000fe200078e00ff */
[----:B------:R-:W-:-:S03]  /*9ad0*/  SHF.L.U32 R10, R37, 0x6, RZ ;  /* 0x00000006250a7819 */ /* 0x000fc600000006ff */
[----:B------:R-:W-:Y:S01]  /*9ae0*/  @!PT LDS RZ, [RZ] ;  /* 0x00000000fffff984 */ /* 0x000fe20000000800 */
[----:B------:R-:W-:Y:S01]  /*9af0*/  @!PT LDS RZ, [RZ] ;  /* 0x00000000fffff984 */ /* 0x000fe20000000800 */
[----:B------:R-:W-:Y:S01]  /*9b00*/  @!PT LDS RZ, [RZ] ;  /* 0x00000000fffff984 */ /* 0x000fe20000000800 */
[----:B------:R4:W-:Y:S01]  /*9b10*/  @!P6 LDGSTS.E.BYPASS.LTC128B.128 [R3+0x1000], desc[UR6][R6.64] ;  /* 0x010000000603efae */ /* 0x0009e2000b981a06 */
[----:B------:R-:W-:Y:S02]  /*9b20*/  ISETP.GE.AND P0, PT, R2, R0, PT ;  /* 0x000000000200720c */ /* 0x000fe40003f06270 */
[----:B------:R-:W-:Y:S01]  /*9b30*/  @!P3 IADD3 R12, P5, PT, R8, R12, RZ ;  /* 0x0000000c080cb210 */ /* 0x000fe20007fbe0ff */
[----:B------:R-:W-:Y:S01]  /*9b40*/  @!P1 LDGSTS.E.BYPASS.LTC128B.128 [R3+0x1800], desc[UR6][R8.64] ;  /* 0x0180000008039fae */ /* 0x000fe2000b981a06 */
[----:B------:R-:W-:Y:S02]  /*9b50*/  LOP3.LUT R38, R38, 0xfffffffd, RZ, 0xc0, !PT ;  /* 0xfffffffd26267812 */ /* 0x000fe400078ec0ff */
[----:B------:R-:W-:Y:S02]  /*9b60*/  @!P3 IADD3.X R13, PT, PT, R9, R13, R10, P5, !PT ;  /* 0x0000000d090db210 */ /* 0x000fe40002ffe40a */
[CC--:B------:R-:W-:Y:S02]  /*9b70*/  @!P4 LEA R22, P5, R36.reuse, R8.reuse, 0x7 ;  /* 0x000000082416c211 */ /* 0x0c0fe400078a38ff */
[----:B-1----:R-:W-:Y:S01]  /*9b80*/  SHF.R.U32.HI R39, RZ, 0x1, R180 ;  /* 0x00000001ff277819 */ /* 0x002fe200000116b4 */
[----:B------:R1:W-:Y:S01]  /*9b90*/  @!P3 LDGSTS.E.BYPASS.LTC128B.128 [R3+0x2000], desc[UR6][R12.64] ;  /* 0x020000000c03bfae */ /* 0x0003e2000b981a06 */
[----:B------:R-:W-:Y:S01]  /*9ba0*/  @!P4 LEA.HI.X R23, R36, R9, R37, 0x7, P5 ;  /* 0x000000092417c211 */ /* 0x000fe200028f3c25 */
[----:B------:R-:W-:Y:S01]  /*9bb0*/  @!P0 IMAD R10, R37, 0x180, RZ ;  /* 0x00000180250a8824 */ /* 0x000fe200078e02ff */
[----:B------:R-:W-:-:S02]  /*9bc0*/  @!P0 MOV R14, R8 ;  /* 0x00000008000e8202 */ /* 0x000fc40000000f00 */
[----:B------:R-:W-:Y:S01]  /*9bd0*/  @!P0 MOV R15, R9 ;  /* 0x00000009000f8202 */ /* 0x000fe20000000f00 */
[----:B------:R-:W-:Y:S01]  /*9be0*/  @!P4 LDGSTS.E.BYPASS.LTC128B.128 [R3+0x2800], desc[UR6][R22.64] ;  /* 0x028000001603cfae */ /* 0x000fe2000b981a06 */
[-C--:B------:R-:W-:Y:S01]  /*9bf0*/  ISETP.GE.AND P4, PT, R4, R0.reuse, PT ;  /* 0x000000000400720c */ /* 0x080fe20003f86270 */
[----:B------:R-:W-:Y:S01]  /*9c00*/  @!P0 IMAD.WIDE.U32 R14, R36, 0x180, R14 ;  /* 0x00000180240e8825 */ /* 0x000fe200078e000e */
[C---:B----4-:R-:W-:Y:S02]  /*9c10*/  IADD3 R7, PT, PT, R106.reuse, 0x80, RZ ;  /* 0x000000806a077810 */ /* 0x050fe40007ffe0ff */
[----:B------:R-:W-:Y:S02]  /*9c20*/  IADD3 R6, PT, PT, R106, 0xc0, RZ ;  /* 0x000000c06a067810 */ /* 0x000fe40007ffe0ff */
[-C--:B------:R-:W-:Y:S02]  /*9c30*/  ISETP.GE.AND P2, PT, R7, R0.reuse, PT ;  /* 0x000000000700720c */ /* 0x080fe40003f46270 */
[----:B------:R-:W-:-:S02]  /*9c40*/  ISETP.GE.AND P1, PT, R6, R0, PT ;  /* 0x000000000600720c */ /* 0x000fc40003f26270 */
[----:B------:R-:W-:-:S04]  /*9c50*/  IADD3 R106, PT, PT, R106, 0xa0, RZ ;  /* 0x000000a06a6a7810 */ /* 0x000fc80007ffe0ff */
[----:B------:R-:W-:-:S05]  /*9c60*/  ISETP.GE.AND P3, PT, R106, R0, PT ;  /* 0x000000006a00720c */ /* 0x000fca0003f66270 */
[-C--:B------:R-:W-:Y:S01]  /*9c70*/  @!P2 MOV R20, R8.reuse ;  /* 0x000000080014a202 */ /* 0x080fe20000000f00 */
[C---:B-1----:R-:W-:Y:S01]  /*9c80*/  @!P2 IMAD R12, R37.reuse, 0xc0, RZ ;  /* 0x000000c0250ca824 */ /* 0x042fe200078e02ff */
[-C--:B------:R-:W-:Y:S01]  /*9c90*/  @!P2 MOV R21, R9.reuse ;  /* 0x000000090015a202 */ /* 0x080fe20000000f00 */
[----:B------:R-:W-:Y:S01]  /*9ca0*/  @!P1 IMAD R11, R37, 0x140, RZ ;  /* 0x00000140250b9824 */ /* 0x000fe200078e02ff */
[-C--:B------:R-:W-:Y:S02]  /*9cb0*/  @!P1 MOV R18, R8.reuse ;  /* 0x0000000800129202 */ /* 0x080fe40000000f00 */
[----:B------:R-:W-:Y:S01]  /*9cc0*/  @!P1 MOV R19, R9 ;  /* 0x0000000900139202 */ /* 0x000fe20000000f00 */
[C---:B------:R-:W-:Y:S01]  /*9cd0*/  @!P2 IMAD.WIDE.U32 R20, R36.reuse, 0xc0, R20 ;  /* 0x000000c02414a825 */ /* 0x040fe200078e0014 */
[----:B------:R-:W-:-:S03]  /*9ce0*/  @!P3 LEA R8, P5, R36, R8, 0x8 ;  /* 0x000000082408b211 */ /* 0x000fc600078a40ff */
[----:B------:R-:W-:Y:S01]  /*9cf0*/  @!P1 IMAD.WIDE.U32 R18, R36, 0x140, R18 ;  /* 0x0000014024129825 */ /* 0x000fe200078e0012 */
[----:B------:R-:W-:Y:S02]  /*9d00*/  @!P2 IADD3 R13, PT, PT, R12, R21, RZ ;  /* 0x000000150c0da210 */ /* 0x000fe40007ffe0ff */
[----:B------:R-:W-:Y:S02]  /*9d10*/  @!P2 MOV R12, R20 ;  /* 0x00000014000ca202 */ /* 0x000fe40000000f00 */
[----:B------:R-:W-:Y:S02]  /*9d20*/  @!P1 IADD3 R19, PT, PT, R11, R19, RZ ;  /* 0x000000130b139210 */ /* 0x000fe40007ffe0ff */
[----:B------:R-:W-:Y:S01]  /*9d30*/  @!P3 LEA.HI.X R9, R36, R9, R37, 0x8, P5 ;  /* 0x000000092409b211 */ /* 0x000fe200028f4425 */
[----:B------:R1:W-:Y:S01]  /*9d40*/  @!P2 LDGSTS.E.BYPASS.LTC128B.128 [R3+0x3000], desc[UR6][R12.64] ;  /* 0x030000000c03afae */ /* 0x0003e2000b981a06 */
[----:B------:R-:W-:Y:S02]  /*9d50*/  @!P0 IADD3 R11, PT, PT, R10, R15, RZ ;  /* 0x0000000f0a0b8210 */ /* 0x000fe40007ffe0ff */
[----:B------:R-:W-:Y:S01]  /*9d60*/  @!P0 MOV R10, R14 ;  /* 0x0000000e000a8202 */ /* 0x000fe20000000f00 */
[----:B------:R4:W-:Y:S01]  /*9d70*/  @!P3 LDGSTS.E.BYPASS.LTC128B.128 [R3+0x3800], desc[UR6][R8.64] ;  /* 0x038000000803bfae */ /* 0x0009e2000b981a06 */
[-C--:B------:R-:W-:Y:S01]  /*9d80*/  ISETP.GE.AND P5, PT, R5, R0.reuse, PT ;  /* 0x000000000500720c */ /* 0x080fe20003fa6270 */
[----:B---3--:R-:W-:Y:S01]  /*9d90*/  IMAD.WIDE.U32 R14, R32, 0x40, RZ ;  /* 0x00000040200e7825 */ /* 0x008fe200078e00ff */
[-C--:B------:R-:W-:Y:S01]  /*9da0*/  ISETP.GE.AND P2, PT, R7, R0.reuse, PT ;  /* 0x000000000700720c */ /* 0x080fe20003f46270 */
[----:B------:R-:W-:Y:S01]  /*9db0*/  @!P1 LDGSTS.E.BYPASS.LTC128B.128 [R3+0x4000], desc[UR6][R18.64] ;  /* 0x0400000012039fae */ /* 0x000fe2000b981a06 */
[----:B------:R-:W-:-:S02]  /*9dc0*/  ISETP.GE.AND P1, PT, R16, R0, PT ;  /* 0x000000001000720c */ /* 0x000fc40003f26270 */
[----:B------:R-:W-:Y:S01]  /*9dd0*/  ISETP.GE.AND P3, PT, R106, R0, PT ;  /* 0x000000006a00720c */ /* 0x000fe20003f66270 */
[----:B------:R3:W-:Y:S01]  /*9de0*/  @!P0 LDGSTS.E.BYPASS.LTC128B.128 [R3+0x4800], desc[UR6][R10.64] ;  /* 0x048000000a038fae */ /* 0x0007e2000b981a06 */
[C---:B------:R-:W-:Y:S02]  /*9df0*/  SHF.L.U32 R7, R180.reuse, 0x5, RZ ;  /* 0x00000005b4077819 */ /* 0x040fe400000006ff */
[----:B------:R-:W-:Y:S01]  /*9e00*/  SHF.L.U32 R5, R180, 0x4, RZ ;  /* 0x00000004b4057819 */ /* 0x000fe200000006ff */
[----:B------:R-:W0:Y:S01]  /*9e10*/  LDGDEPBAR ;  /* 0x00000000000079af */ /* 0x000e220000000000 */
[-C--:B-1----:R-:W-:Y:S02]  /*9e20*/  @!P6 MOV R12, R177.reuse ;  /* 0x000000b1000ce202 */ /* 0x082fe40000000f00 */
[----:B------:R-:W-:Y:S02]  /*9e30*/  @!P6 MOV R13, R176 ;  /* 0x000000b0000de202 */ /* 0x000fe40000000f00 */
[----:B----4-:R-:W-:-:S04]  /*9e40*/  LEA R8, P0, R50, R177, 0x1 ;  /* 0x000000b132087211 */ /* 0x010fc800078008ff */
[----:B------:R-:W-:Y:S02]  /*9e50*/  LEA.HI.X R9, R50, R176, R46, 0x1, P0 ;  /* 0x000000b032097211 */ /* 0x000fe400000f0c2e */
[----:B------:R-:W-:Y:S02]  /*9e60*/  ISETP.GE.AND P0, PT, R2, R0, PT ;  /* 0x000000000200720c */ /* 0x000fe40003f06270 */
[----:B---3--:R-:W-:Y:S01]  /*9e70*/  P2R R10, PR, RZ, 0x2 ;  /* 0x00000002ff0a7803 */ /* 0x008fe20000000000 */
[----:B------:R-:W-:-:S04]  /*9e80*/  DEPBAR.LE SB0, 0x0 ;  /* 0x000080000000791a */ /* 0x000fc80000000000 */
[----:B------:R-:W-:Y:S01]  /*9e90*/  BAR.SYNC.DEFER_BLOCKING 0x0 ;  /* 0x0000000000007b1d */ /* 0x000fe20000010000 */
[----:B------:R-:W-:Y:S02]  /*9ea0*/  ISETP.GE.AND P1, PT, R6, R0, PT ;  /* 0x000000000600720c */ /* 0x000fe40003f26270 */
[----:B------:R-:W-:Y:S02]  /*9eb0*/  SHF.L.U32 R0, R33, 0x6, RZ ;  /* 0x0000000621007819 */ /* 0x000fe400000006ff */
[----:B------:R-:W-:Y:S02]  /*9ec0*/  @!P2 MOV R20, R8 ;  /* 0x000000080014a202 */ /* 0x000fe40000000f00 */
[----:B------:R-:W-:Y:S02]  /*9ed0*/  @!P2 MOV R21, R9 ;  /* 0x000000090015a202 */ /* 0x000fe40000000f00 */
[----:B------:R-:W-:Y:S02]  /*9ee0*/  LOP3.LUT R2, R7, 0x20, RZ, 0xc0, !PT ;  /* 0x0000002007027812 */ /* 0x000fe400078ec0ff */
[----:B------:R-:W-:Y:S01]  /*9ef0*/  LOP3.LUT R6, R180, 0x8, RZ, 0xc0, !PT ;  /* 0x00000008b4067812 */ /* 0x000fe200078ec0ff */
[----:B------:R-:W-:Y:S01]  /*9f00*/  @!P2 IMAD.WIDE.U32 R20, R32, 0xc0, R20 ;  /* 0x000000c02014a825 */ /* 0x000fe200078e0014 */
[----:B------:R-:W-:-:S02]  /*9f10*/  SHF.L.U32 R7, R172, 0x8, RZ ;  /* 0x00000008ac077819 */ /* 0x000fc400000006ff */
[----:B------:R-:W-:Y:S02]  /*9f20*/  @!P1 MOV R18, R8 ;  /* 0x0000000800129202 */ /* 0x000fe40000000f00 */
[----:B------:R-:W-:Y:S02]  /*9f30*/  @!P1 MOV R19, R9 ;  /* 0x0000000900139202 */ /* 0x000fe40000000f00 */
[----:B------:R-:W-:Y:S02]  /*9f40*/  LOP3.LUT R165, R2, 0x100, R5, 0xf8, !PT ;  /* 0x0000010002a57812 */ /* 0x000fe400078ef805 */
[----:B------:R-:W-:Y:S01]  /*9f50*/  LOP3.LUT R6, R45, R6, RZ, 0x3c, !PT ;  /* 0x000000062d067212 */ /* 0x000fe200078e3cff */
[----:B------:R-:W-:Y:S01]  /*9f60*/  @!P1 IMAD.WIDE.U32 R18, R32, 0x140, R18 ;  /* 0x0000014020129825 */ /* 0x000fe200078e0012 */
[----:B------:R-:W-:Y:S01]  /*9f70*/  LOP3.LUT R2, R2, 0x100, R7, 0xf8, !PT ;  /* 0x0000010002027812 */ /* 0x000fe200078ef807 */
[----:B------:R-:W-:Y:S01]  /*9f80*/  @!PT LDS RZ, [RZ] ;  /* 0x00000000fffff984 */ /* 0x000fe20000000800 */
[----:B------:R-:W-:Y:S01]  /*9f90*/  @!PT LDS RZ, [RZ] ;  /* 0x00000000fffff984 */ /* 0x000fe20000000800 */
[----:B------:R-:W-:Y:S01]  /*9fa0*/  @!PT LDS RZ, [RZ] ;  /* 0x00000000fffff984 */ /* 0x000fe20000000800 */
[----:B------:R1:W-:Y:S01]  /*9fb0*/  @!P6 LDGSTS.E.BYPASS.LTC128B.128 [R3+0x5000], desc[UR6][R12.64] ;  /* 0x050000000c03efae */ /* 0x0003e2000b981a06 */
[----:B------:R-:W-:-:S02]  /*9fc0*/  @!P0 MOV R16, R8 ;  /* 0x0000000800108202 */ /* 0x000fc40000000f00 */
[----:B------:R-:W-:Y:S01]  /*9fd0*/  @!P0 MOV R17, R9 ;  /* 0x0000000900118202 */ /* 0x000fe20000000f00 */
[----:B------:R-:W-:Y:S01]  /*9fe0*/  @P6 STS.128 [R3+0x5000], RZ ;  /* 0x005000ff03006388 */ /* 0x000fe20000000c00 */
[----:B------:R-:W-:Y:S01]  /*9ff0*/  ISETP.NE.AND P6, PT, R10, RZ, PT ;  /* 0x000000ff0a00720c */ /* 0x000fe20003fc5270 */
[C---:B------:R-:W-:Y:S01]  /*a000*/  @!P1 IMAD R10, R33.reuse, 0x140, RZ ;  /* 0x00000140210a9824 */ /* 0x040fe200078e02ff */
[----:B------:R-:W-:Y:S01]  /*a010*/  IADD3 R165, PT, PT, R6, R165, RZ ;  /* 0x000000a506a57210 */ /* 0x000fe20007ffe0ff */
[----:B------:R-:W-:Y:S01]  /*a020*/  @!P0 IMAD R6, R33, 0x180, RZ ;  /* 0x0000018021068824 */ /* 0x000fe200078e02ff */
[----:B------:R-:W-:Y:S01]  /*a030*/  LOP3.LUT R45, R45, 0x8, R39, 0x78, !PT ;  /* 0x000000082d2d7812 */ /* 0x000fe200078e7827 */
[----:B------:R-:W-:Y:S01]  /*a040*/  @!P0 IMAD.WIDE.U32 R16, R32, 0x180, R16 ;  /* 0x0000018020108825 */ /* 0x000fe200078e0010 */
[----:B------:R-:W-:Y:S02]  /*a050*/  LOP3.LUT R167, R2, 0x3e00, R5, 0xf8, !PT ;  /* 0x00003e0002a77812 */ /* 0x000fe400078ef805 */
[----:B------:R-:W-:-:S02]  /*a060*/  @!P1 IADD3 R11, PT, PT, R10, R19, RZ ;  /* 0x000000130a0b9210 */ /* 0x000fc40007ffe0ff */
[----:B------:R-:W-:Y:S02]  /*a070*/  IADD3 R167, PT, PT, R167, R45, RZ ;  /* 0x0000002da7a77210 */ /* 0x000fe40007ffe0ff */
[----:B------:R-:W-:Y:S01]  /*a080*/  @!P1 MOV R10, R18 ;  /* 0x00000012000a9202 */ /* 0x000fe20000000f00 */
[----:B------:R-:W-:Y:S01]  /*a090*/  @P6 STS.128 [R3+0x5800], RZ ;  /* 0x005800ff03006388 */ /* 0x000fe20000000c00 */
[----:B------:R-:W-:Y:S02]  /*a0a0*/  @!P0 IADD3 R7, PT, PT, R6, R17, RZ ;  /* 0x0000001106078210 */ /* 0x000fe40007ffe0ff */
[----:B------:R-:W-:Y:S01]  /*a0b0*/  @!P0 MOV R6, R16 ;  /* 0x0000001000068202 */ /* 0x000fe20000000f00 */
[----:B------:R-:W-:Y:S01]  /*a0c0*/  @!PT LDS RZ, [RZ] ;  /* 0x00000000fffff984 */ /* 0x000fe20000000800 */
[----:B------:R-:W-:Y:S01]  /*a0d0*/  @!PT LDS RZ, [RZ] ;  /* 0x00000000fffff984 */ /* 0x000fe20000000800 */
[----:B------:R-:W-:Y:S01]  /*a0e0*/  @!PT LDS RZ, [RZ] ;  /* 0x00000000fffff984 */ /* 0x000fe20000000800 */
[----:B------:R3:W-:Y:S01]  /*a0f0*/  @!P6 LDGSTS.E.BYPASS.LTC128B.128 [R3+0x5800], desc[UR6][R8.64] ;  /* 0x058000000803efae */ /* 0x0007e2000b981a06 */
[----:B------:R-:W-:Y:S02]  /*a100*/  @!P5 IADD3 R14, P6, PT, R8, R14, RZ ;  /* 0x0000000e080ed210 */ /* 0x000fe40007fde0ff */
[----:B------:R-:W-:Y:S01]  /*a110*/  LEA R165, R165, UR5, 0x1 ;  /* 0x00000005a5a57c11 */ /* 0x000fe2000f8e08ff */
[----:B------:R-:W-:Y:S01]  /*a120*/  @P5 STS.128 [R3+0x6000], RZ ;  /* 0x006000ff03005388 */ /* 0x000fe20000000c00 */
[----:B------:R-:W-:Y:S01]  /*a130*/  @!P5 IADD3.X R15, PT, PT, R9, R15, R0, P6, !PT ;  /* 0x0000000f090fd210 */ /* 0x000fe200037fe400 */
[----:B-1----:R-:W-:Y:S01]  /*a140*/  @!P2 IMAD R12, R33, 0xc0, RZ ;  /* 0x000000c0210ca824 */ /* 0x002fe200078e02ff */
[----:B------:R-:W-:-:S02]  /*a150*/  @!P4 LEA R22, P6, R32, R8, 0x7 ;  /* 0x000000082016c211 */ /* 0x000fc400078c38ff */
[----:B------:R-:W-:Y:S01]  /*a160*/  LEA R167, R167, UR5, 0x1 ;  /* 0x00000005a7a77c11 */ /* 0x000fe2000f8e08ff */
[----:B------:R-:W-:Y:S01]  /*a170*/  @!PT LDS RZ, [RZ] ;  /* 0x00000000fffff984 */ /* 0x000fe20000000800 */
[----:B------:R-:W-:Y:S01]  /*a180*/  @!PT LDS RZ, [RZ] ;  /* 0x00000000fffff984 */ /* 0x000fe20000000800 */
[----:B------:R-:W-:Y:S01]  /*a190*/  @!PT LDS RZ, [RZ] ;  /* 0x00000000fffff984 */ /* 0x000fe20000000800 */
[----:B------:R-:W-:Y:S01]  /*a1a0*/  @!P5 LDGSTS.E.BYPASS.LTC128B.128 [R3+0x6000], desc[UR6][R14.64] ;  /* 0x060000000e03dfae */ /* 0x000fe2000b981a06 */
[----:B------:R-:W-:Y:S02]  /*a1b0*/  @!P4 LEA.HI.X R23, R32, R9, R33, 0x7, P6 ;  /* 0x000000092017c211 */ /* 0x000fe400030f3c21 */
[----:B------:R-:W-:Y:S01]  /*a1c0*/  @!P2 IADD3 R13, PT, PT, R12, R21, RZ ;  /* 0x000000150c0da210 */ /* 0x000fe20007ffe0ff */
[----:B------:R-:W-:Y:S01]  /*a1d0*/  @P4 STS.128 [R3+0x6800], RZ ;  /* 0x006800ff03004388 */ /* 0x000fe20000000c00 */
[----:B------:R-:W-:Y:S02]  /*a1e0*/  @!P2 MOV R12, R20 ;  /* 0x00000014000ca202 */ /* 0x000fe40000000f00 */
[----:B------:R-:W-:Y:S01]  /*a1f0*/  MOV R0, 0x20 ;  /* 0x0000002000007802 */ /* 0x000fe20000000f00 */
[----:B------:R-:W-:Y:S01]  /*a200*/  @!PT LDS RZ, [RZ] ;  /* 0x00000000fffff984 */ /* 0x000fe20000000800 */
[----:B------:R-:W-:Y:S01]  /*a210*/  @!PT LDS RZ, [RZ] ;  /* 0x00000000fffff984 */ /* 0x000fe20000000800 */
[----:B------:R-:W-:Y:S01]  /*a220*/  @!PT LDS RZ, [RZ] ;  /* 0x00000000fffff984 */ /* 0x000fe20000000800 */
[----:B------:R-:W-:Y:S01]  /*a230*/  @!P4 LDGSTS.E.BYPASS.LTC128B.128 [R3+0x6800], desc[UR6][R22.64] ;  /* 0x068000001603cfae */ /* 0x000fe2000b981a06 */
[----:B------:R-:W-:-:S02]  /*a240*/  LOP3.LUT P6, RZ, R180, 0x4, RZ, 0xc0, !PT ;  /* 0x00000004b4ff7812 */ /* 0x000fc400078cc0ff */
[----:B------:R-:W-:Y:S01]  /*a250*/  LOP3.LUT R39, R39, 0x1f0, RZ, 0xc0, !PT ;  /* 0x000001f027277812 */ /* 0x000fe200078ec0ff */
[----:B------:R-:W-:Y:S01]  /*a260*/  @P2 STS.128 [R3+0x7000], RZ ;  /* 0x007000ff03002388 */ /* 0x000fe20000000c00 */
[----:B------:R-:W-:-:S03]  /*a270*/  SEL R0, R0, 0xffffffe0, !P6 ;  /* 0xffffffe000007807 */ /* 0x000fc60007000000 */
[----:B------:R-:W-:Y:S01]  /*a280*/  @!PT LDS RZ, [RZ] ;  /* 0x00000000fffff984 */ /* 0x000fe20000000800 */
[----:B------:R-:W-:Y:S01]  /*a290*/  @!PT LDS RZ, [RZ] ;  /* 0x00000000fffff984 */ /* 0x000fe20000000800 */
[----:B------:R-:W-:Y:S01]  /*a2a0*/  @!PT LDS RZ, [RZ] ;  /* 0x00000000fffff984 */ /* 0x000fe20000000800 */
[----:B------:R1:W-:Y:S01]  /*a2b0*/  @!P2 LDGSTS.E.BYPASS.LTC128B.128 [R3+0x7000], desc[UR6][R12.64] ;  /* 0x070000000c03afae */ /* 0x0003e2000b981a06 */
[C---:B---3--:R-:W-:Y:S02]  /*a2c0*/  @!P3 LEA R8, P5, R32.reuse, R8, 0x8 ;  /* 0x000000082008b211 */ /* 0x048fe400078a40ff */
[----:B------:R-:W-:Y:S01]  /*a2d0*/  IADD3 R166, PT, PT, R167, R0, RZ ;  /* 0x00000000a7a67210 */ /* 0x000fe20007ffe0ff */
[----:B------:R-:W-:Y:S01]  /*a2e0*/  @P3 STS.128 [R3+0x7800], RZ ;  /* 0x007800ff03003388 */ /* 0x000fe20000000c00 */
[----:B------:R-:W-:Y:S02]  /*a2f0*/  @!P3 LEA.HI.X R9, R32, R9, R33, 0x8, P5 ;  /* 0x000000092009b211 */ /* 0x000fe400028f4421 */
[----:B------:R-:W-:Y:S02]  /*a300*/  IADD3 R150, PT, PT, R0, R165, RZ ;  /* 0x000000a500967210 */ /* 0x000fe40007ffe0ff */
[----:B------:R-:W-:Y:S01]  /*a310*/  @P6 LOP3.LUT R38, R38, 0x2, RZ, 0xfc, !PT ;  /* 0x0000000226266812 */ /* 0x000fe200078efcff */
        /* <DEDUP_REMOVED lines=15> */
[----:B-1----:R-:W-:Y:S04]  /*a410*/  LDSM.16.M88.4 R12, [R165+0x1000] ;  /* 0x00100000a50c783b */ /* 0x002fe80000000200 */
[----:B------:R-:W-:Y:S04]  /*a420*/  LDSM.16.M88.4 R20, [R166] ;  /* 0x00000000a614783b */ /* 0x000fe80000000200 */
[----:B------:R-:W-:Y:S04]  /*a430*/  LDSM.16.M88.4 R16, [R150+0x1000] ;  /* 0x001000009610783b */ /* 0x000fe80000000200 */
[----:B------:R-:W-:Y:S04]  /*a440*/  LDSM.16.M88.4 R24, [R150+0x1400] ;  /* 0x001400009618783b */ /* 0x000fe80000000200 */
[----:B---3--:R-:W-:Y:S04]  /*a450*/  LDSM.16.M88.4 R8, [R165+0x1400] ;  /* 0x00140000a508783b */ /* 0x008fe80000000200 */
[----:B------:R-:W-:Y:S04]  /*a460*/  LDSM.16.M88.4 R28, [R165+0x1800] ;  /* 0x00180000a51c783b */ /* 0x000fe80000000200 */
[----:B----4-:R-:W1:Y:S04]  /*a470*/  LDSM.16.M88.4 R4, [R167] ;  /* 0x00000000a704783b */ /* 0x010e680000000200 */
[----:B------:R-:W3:Y:S04]  /*a480*/  LDSM.16.M88.4 R48, [R150+0x1800] ;  /* 0x001800009630783b */ /* 0x000ee80000000200 */
[----:B------:R-:W0:Y:S01]  /*a490*/  LDGDEPBAR ;  /* 0x00000000000079af */ /* 0x000e220000000000 */
[C---:B-1----:R-:W-:Y:S08]  /*a4a0*/  HMMA.16816.F32.BF16 R40, R4.reuse, R12, RZ ;  /* 0x0000000c0428723c */ /* 0x042ff000000418ff */
[----:B------:R-:W-:-:S12]  /*a4b0*/  HMMA.16816.F32.BF16 R12, R4, R14, RZ ;  /* 0x0000000e040c723c */ /* 0x000fd800000418ff */
[C---:B------:R-:W-:Y:S08]  /*a4c0*/  HMMA.16816.F32.BF16 R40, R20.reuse, R16, R40 ;  /* 0x000000101428723c */ /* 0x040ff00000041828 */
        /* <DEDUP_REMOVED lines=31> */
[----:B--2---:R-:W2:Y:S06]  /*a6c0*/  LDSM.16.M88.4 R12, [R165+0x1c00] ;  /* 0x001c0000a50c783b */ /* 0x004eac0000000200 */
[----:B------:R-:W3:Y:S01]  /*a6d0*/  MUFU.TANH R67, R16 ;  /* 0x0000001000437308 */ /* 0x000ee20000002400 */
[----:B------:R-:W-:Y:S07]  /*a6e0*/  HMMA.16816.F32.BF16 R28, R20, R50, R28 ;  /* 0x00000032141c723c */ /* 0x000fee000004181c */
[----:B------:R-:W1:Y:S01]  /*a6f0*/  MUFU.TANH R66, R17 ;  /* 0x0000001100427308 */ /* 0x000e620000002400 */
[----:B----4-:R-:W4:Y:S03]  /*a700*/  LDSM.16.M88.4 R40, [R150+0x1c00] ;  /* 0x001c00009628783b */ /* 0x010f260000000200 */
        /* <DEDUP_REMOVED lines=65> */
[C---:B----4-:R-:W-:Y:S03]  /*ab20*/  HMMA.16816.F32.BF16 R12, R20.reuse, R16, R12 ;  /* 0x00000010140c723c */ /* 0x050fe6000004180c */
[----:B------:R-:W4:Y:S05]  /*ab30*/  MUFU.TANH R83, R8 ;  /* 0x0000000800537308 */ /* 0x000f2a0000002400 */
        /* <DEDUP_REMOVED lines=39> */
[----:B---3--:R-:W3:Y:S07]  /*adb0*/  LDSM.16.M88.4 R40, [R165+0x3000] ;  /* 0x00300000a528783b */ /* 0x008eee0000000200 */
        /* <DEDUP_REMOVED lines=16> */
[C---:B---3--:R-:W-:Y:S06]  /*aec0*/  HMMA.16816.F32.BF16 R12, R4.reuse, R40, RZ ;  /* 0x00000028040c723c */ /* 0x048fec00000418ff */
[----:B------:R3:W1:Y:S02]  /*aed0*/  MUFU.TANH R152, R27 ;  /* 0x0000001b00987308 */ /* 0x0006640000002400 */
[----:B------:R-:W-:Y:S06]  /*aee0*/  HMMA.16816.F32.BF16 R40, R4, R42, RZ ;  /* 0x0000002a0428723c */ /* 0x000fec00000418ff */
[----:B------:R-:W1:Y:S08]  /*aef0*/  MUFU.TANH R190, R28 ;  /* 0x0000001c00be7308 */ /* 0x000e700000002400 */
[----:B------:R-:W1:Y:S01]  /*af00*/  MUFU.TANH R196, R29 ;  /* 0x0000001d00c47308 */ /* 0x000e620000002400 */
[----:B---3--:R-:W3:Y:S07]  /*af10*/  LDSM.16.M88.4 R24, [R165+0x3400] ;  /* 0x00340000a518783b */ /* 0x008eee0000000200 */
        /* <DEDUP_REMOVED lines=67> */
[C---:B--2---:R-:W-:Y:S07]  /*b350*/  HMMA.16816.F32.BF16 R12, R20.reuse, R16, R12 ;  /* 0x00000010140c723c */ /* 0x044fee000004180c */
        /* <DEDUP_REMOVED lines=9> */
[----:B--2---:R-:W2:Y:S03]  /*b3f0*/  LDSM.16.M88.4 R28, [R150+0x4000] ;  /* 0x00400000961c783b */ /* 0x004ea60000000200 */
        /* <DEDUP_REMOVED lines=46> */
[C---:B---3--:R-:W-:Y:S07]  /*b6e0*/  HMMA.16816.F32.BF16 R12, R4.reuse, R40, RZ ;  /* 0x00000028040c723c */ /* 0x048fee00000418ff */
[----:B------:R3:W1:Y:S01]  /*b6f0*/  MUFU.TANH R120, R27 ;  /* 0x0000001b00787308 */ /* 0x0006620000002400 */
[----:B------:R-:W-:Y:S07]  /*b700*/  HMMA.16816.F32.BF16 R40, R4, R42, RZ ;  /* 0x0000002a0428723c */ /* 0x000fee00000418ff */
[----:B------:R-:W1:Y:S08]  /*b710*/  MUFU.TANH R123, R28 ;  /* 0x0000001c007b7308 */ /* 0x000e700000002400 */
[----:B------:R-:W1:Y:S01]  /*b720*/  MUFU.TANH R121, R29 ;  /* 0x0000001d00797308 */ /* 0x000e620000002400 */
[----:B---3--:R-:W3:Y:S07]  /*b730*/  LDSM.16.M88.4 R24, [R165+0x4c00] ;  /* 0x004c0000a518783b */ /* 0x008eee0000000200 */
        /* <DEDUP_REMOVED lines=12> */
[----:B----4-:R-:W4:Y:S01]  /*b800*/  LDSM.16.M88.4 R28, [R150+0x4c00] ;  /* 0x004c0000961c783b */ /* 0x010f220000000200 */
[----:B------:R-:W-:-:S04]  /*b810*/  DEPBAR.LE SB0, 0x0 ;  /* 0x000080000000791a */ /* 0x000fc80000000000 */
[----:B------:R-:W-:Y:S01]  /*b820*/  FMUL.FTZ R15, R40, UR11 ;  /* 0x0000000b280f7c20 */ /* 0x000fe20008410000 */
[----:B------:R-:W-:Y:S01]  /*b830*/  FMUL.FTZ R14, R41, UR11 ;  /* 0x0000000b290e7c20 */ /* 0x000fe20008410000 */
[----:B------:R-:W-:Y:S01]  /*b840*/  FMUL.FTZ R42, R42, UR11 ;  /* 0x0000000b2a2a7c20 */ /* 0x000fe20008410000 */
[----:B------:R-:W-:Y:S01]  /*b850*/  FMUL.FTZ R43, R43, UR11 ;  /* 0x0000000b2b2b7c20 */ /* 0x000fe20008410000 */
[----:B------:R-:W1:Y:S01]  /*b860*/  MUFU.TANH R0, R0 ;  /* 0x0000000000007308 */ /* 0x000e620000002400 */
[C---:B---3--:R-:W-:Y:S07]  /*b870*/  HMMA.16816.F32.BF16 R16, R4.reuse, R24, RZ ;  /* 0x000000180410723c */ /* 0x048fee00000418ff */
[----:B------:R-:W3:Y:S01]  /*b880*/  MUFU.TANH R8, R8 ;  /* 0x0000000800087308 */ /* 0x000ee20000002400 */
        /* <DEDUP_REMOVED lines=17> */
[----:B------:R3:W1:Y:S08]  /*b9a0*/  MUFU.TANH R23, R4 ;  /* 0x0000000400177308 */ /* 0x0006700000002400 */
[----:B------:R-:W1:Y:S01]  /*b9b0*/  MUFU.TANH R15, R15 ;  /* 0x0000000f000f7308 */ /* 0x000e620000002400 */
[----:B--2---:R-:W2:Y:S07]  /*b9c0*/  S2R R16, SR_CTAID.X ;  /* 0x0000000000107919 */ /* 0x004eae0000002500 */
[----:B------:R-:W1:Y:S01]  /*b9d0*/  MUFU.TANH R14, R14 ;  /* 0x0000000e000e7308 */ /* 0x000e620000002400 */
[----:B---3--:R-:W-:-:S04]  /*b9e0*/  SHF.R.U32.HI R4, RZ, 0x2, R180 ;  /* 0x00000002ff047819 */ /* 0x008fc800000116b4 */
[----:B------:R-:W-:-:S03]  /*b9f0*/  LOP3.LUT R4, R4, 0x7, RZ, 0xc0, !PT ;  /* 0x0000000704047812 */ /* 0x000fc600078ec0ff */
[----:B------:R3:W1:Y:S08]  /*ba00*/  MUFU.TANH R202, R42 ;  /* 0x0000002a00ca7308 */ /* 0x0006700000002400 */
[----:B------:R3:W1:Y:S08]  /*ba10*/  MUFU.TANH R201, R43 ;  /* 0x0000002b00c97308 */ /* 0x0006700000002400 */
[----:B------:R3:W1:Y:S01]  /*ba20*/  MUFU.TANH R20, R17 ;  /* 0x0000001100147308 */ /* 0x0006620000002400 */
[----:B--2---:R-:W-:-:S04]  /*ba30*/  LEA R16, R16, R39, 0x6 ;  /* 0x0000002710107211 */ /* 0x004fc800078e30ff */
[----:B------:R-:W-:-:S03]  /*ba40*/  IADD3 R4, PT, PT, -R170, R4, R16 ;  /* 0x00000004aa047210 */ /* 0x000fc60007ffe110 */
[----:B------:R3:W2:Y:S01]  /*ba50*/  MUFU.TANH R205, R18 ;  /* 0x0000001200cd7308 */ /* 0x0006a20000002400 */
[----:B------:R-:W-:-:S04]  /*ba60*/  IADD3 R39, PT, PT, R4, UR10, R44 ;  /* 0x0000000a04277c10 */ /* 0x000fc8000fffe02c */
[----:B------:R-:W-:-:S03]  /*ba70*/  VIADDMNMX R62, R39, 0x1, R44, PT ;  /* 0x00000001273e7846 */ /* 0x000fc6000380012c */
[----:B------:R3:W1:Y:S01]  /*ba80*/  MUFU.TANH R204, R19 ;  /* 0x0000001300cc7308 */ /* 0x0006620000002400 */
[----:B------:R-:W-:-:S07]  /*ba90*/  VIADDMNMX R39, R39, 0x9, R44, PT ;  /* 0x0000000927277846 */ /* 0x000fce000380012c */
[----:B------:R3:W1:Y:S08]  /*baa0*/  MUFU.TANH R22, R5 ;  /* 0x0000000500167308 */ /* 0x0006700000002400 */
[----:B------:R3:W1:Y:S08]  /*bab0*/  MUFU.TANH R207, R6 ;  /* 0x0000000600cf7308 */ /* 0x0006700000002400 */
[----:B------:R3:W1:Y:S01]  /*bac0*/  MUFU.TANH R206, R7 ;  /* 0x0000000700ce7308 */ /* 0x0006620000002400 */
[----:B------:R-:W-:Y:S06]  /*bad0*/  BAR.SYNC.DEFER_BLOCKING 0x0 ;  /* 0x0000000000007b1d */ /* 0x000fec0000010000 */
[----:B--2-4-:R-:W-:Y:S05]  /*bae0*/  @!P0 BRA `(.L_x_2382) ;  /* 0x0000000400988947 */ /* 0x014fea0003800000 */
[----:B------:R-:W-:-:S04]  /*baf0*/  UISETP.NE.U32.AND UP0, UPT, UR12, URZ, UPT ;  /* 0x000000ff0c00728c */ /* 0x000fc8000bf05070 */
[----:B------:R-:W-:-:S09]  /*bb00*/  UISETP.NE.AND.EX UP0, UPT, UR13, URZ, UPT, UP0 ;  /* 0x000000ff0d00728c */ /* 0x000fd2000bf05300 */
[----:B------:R-:W-:Y:S05]  /*bb10*/  BRA.U UP0, `(.L_x_2383) ;  /* 0x0000000100207547 */ /* 0x000fea000b800000 */
[----:B------:R-:W-:Y:S01]  /*bb20*/  UMOV UR4, URZ ;  /* 0x000000ff00047c82 */ /* 0x000fe20008000000 */
[----:B------:R-:W-:Y:S01]  /*bb30*/  IMAD.SHL.U32 R4, R36, 0x100, RZ ;  /* 0x0000010024047824 */ /* 0x000fe200078e00ff */
[----:B---3--:R-:W-:-:S05]  /*bb40*/  IADD3 R5, P0, PT, RZ, -UR4, RZ ;  /* 0x80000004ff057c10 */ /* 0x008fca000ff1e0ff */
[----:B------:R-:W-:-:S05]  /*bb50*/  IMAD.X R4, RZ, RZ, ~R4, P0 ;  /* 0x000000ffff047224 */ /* 0x000fca00000e0e04 */
[----:B------:R-:W-:-:S04]  /*bb60*/  SHF.R.S64 R5, R5, 0x1f, R4 ;  /* 0x0000001f05057819 */ /* 0x000fc80000001004 */
[----:B------:R-:W-:-:S04]  /*bb70*/  IADD3 R174, P0, PT, R5, R174, RZ ;  /* 0x000000ae05ae7210 */ /* 0x000fc80007f1e0ff */
[----:B------:R-:W-:Y:S01]  /*bb80*/  LEA.HI.X.SX32 R173, R4, R173, 0x1, P0 ;  /* 0x000000ad04ad7211 */ /* 0x000fe200000f0eff */
[----:B------:R-:W-:Y:S08]  /*bb90*/  BRA `(.L_x_2384) ;  /* 0x0000000000f47947 */ /* 0x000ff00003800000 */
.L_x_2383:
[----:B---3--:R-:W2:Y:S01]  /*bba0*/  LDC R5, c[0x0][0x4f0] ;  /* 0x00013c00ff057b82 */ /* 0x008ea20000000800 */
[----:B------:R-:W-:Y:S01]  /*bbb0*/  LEA R19, R34, 0xfffffe00, 0x8 ;  /* 0xfffffe0022137811 */ /* 0x000fe200078e40ff */
[----:B------:R-:W3:Y:S01]  /*bbc0*/  LDCU.64 UR8, c[0x0][0x3a0] ;  /* 0x00007400ff0877ac */ /* 0x000ee20008000a00 */
[----:B------:R-:W-:Y:S02]  /*bbd0*/  SHF.L.U32 R24, R35, 0x8, RZ ;  /* 0x0000000823187819 */ /* 0x000fe400000006ff */
        /* <DEDUP_REMOVED lines=16> */
[----:B------:R-:W-:Y:S02]  /*bce0*/  IMAD.MOV R6, RZ, RZ, -R18 ;  /* 0x000000ffff067224 */ /* 0x000fe400078e0a12 */
[----:B------:R-:W-:-:S04]  /*bcf0*/  IMAD.HI.U32 R21, R21, R17, RZ ;  /* 0x0000001115157227 */ /* 0x000fc800078e00ff */
[----:B------:R-:W-:Y:S01]  /*bd00*/  IMAD R6, R4, R6, R7 ;  /* 0x0000000604067224 */ /* 0x000fe200078e0207 */
[----:B------:R-:W-:-:S04]  /*bd10*/  IADD3 R16, PT, PT, -R21, RZ, RZ ;  /* 0x000000ff15107210 */ /* 0x000fc80007ffe1ff */
[C---:B------:R-:W-:Y:S01]  /*bd20*/  ISETP.GT.U32.AND P0, PT, R4.reuse, R6, PT ;  /* 0x000000060400720c */ /* 0x040fe20003f04070 */
[----:B------:R-:W-:-:S05]  /*bd30*/  IMAD R16, R4, R16, R17 ;  /* 0x0000001004107224 */ /* 0x000fca00078e0211 */
[----:B------:R-:W-:-:S07]  /*bd40*/  ISETP.GT.U32.AND P1, PT, R4, R16, PT ;  /* 0x000000100400720c */ /* 0x000fce0003f24070 */
[--C-:B------:R-:W-:Y:S01]  /*bd50*/  @!P0 IMAD.IADD R6, R6, 0x1, -R4.reuse ;  /* 0x0000000106068824 */ /* 0x100fe200078e0a04 */
[----:B------:R-:W-:Y:S02]  /*bd60*/  @!P0 IADD3 R18, PT, PT, R18, 0x1, RZ ;  /* 0x0000000112128810 */ /* 0x000fe40007ffe0ff */
[----:B------:R-:W-:Y:S02]  /*bd70*/  ISETP.NE.AND P0, PT, R5, RZ, PT ;  /* 0x000000ff0500720c */ /* 0x000fe40003f05270 */
[----:B------:R-:W-:Y:S01]  /*bd80*/  ISETP.GE.U32.AND P2, PT, R6, R4, PT ;  /* 0x000000040600720c */ /* 0x000fe20003f46070 */
[----:B------:R-:W-:Y:S02]  /*bd90*/  @!P1 IMAD.IADD R16, R16, 0x1, -R4 ;  /* 0x0000000110109824 */ /* 0x000fe400078e0a04 */
[----:B------:R-:W-:-:S03]  /*bda0*/  @!P1 VIADD R21, R21, 0x1 ;  /* 0x0000000115159836 */ /* 0x000fc60000000000 */
[----:B------:R-:W-:Y:S02]  /*bdb0*/  ISETP.GE.U32.AND P3, PT, R16, R4, PT ;  /* 0x000000041000720c */ /* 0x000fe40003f66070 */
[----:B------:R-:W-:-:S05]  /*bdc0*/  LOP3.LUT R4, RZ, R5, RZ, 0x33, !PT ;  /* 0x00000005ff047212 */ /* 0x000fca00078e33ff */
[----:B------:R-:W-:-:S04]  /*bdd0*/  @P2 IADD3 R18, PT, PT, R18, 0x1, RZ ;  /* 0x0000000112122810 */ /* 0x000fc80007ffe0ff */
[----:B------:R-:W-:Y:S02]  /*bde0*/  MOV R16, R18 ;  /* 0x0000001200107202 */ /* 0x000fe40000000f00 */
[----:B------:R-:W-:-:S03]  /*bdf0*/  @P3 VIADD R21, R21, 0x1 ;  /* 0x0000000115153836 */ /* 0x000fc60000000000 */
[----:B------:R-:W-:Y:S02]  /*be00*/  @!P4 IMAD.MOV R16, RZ, RZ, -R16 ;  /* 0x000000ffff10c224 */ /* 0x000fe400078e0a10 */
[----:B------:R-:W-:-:S03]  /*be10*/  @!P5 IADD3 R21, PT, PT, -R21, RZ, RZ ;  /* 0x000000ff1515d210 */ /* 0x000fc60007ffe1ff */
        /* <DEDUP_REMOVED lines=20> */
[----:B------:R-:W-:-:S07]  /*bf60*/  LEA.HI.X R173, R16, R173, R5, 0x1, P0 ;  /* 0x000000ad10ad7211 */ /* 0x000fce00000f0c05 */
.L_x_2384:
        /* <DEDUP_REMOVED lines=20> */
[----:B--2---:R-:W-:-:S04]  /*c0b0*/  IADD3 R6, P0, PT, R16, R5, RZ ;  /* 0x0000000510067210 */ /* 0x004fc80007f1e0ff */
[----:B---3--:R-:W-:Y:S01]  /*c0c0*/  IADD3 R28, P1, PT, R6, R5, RZ ;  /* 0x00000005061c7210 */ /* 0x008fe20007f3e0ff */
[----:B------:R-:W-:-:S03]  /*c0d0*/  IMAD.X R7, R17, 0x1, R4, P0 ;  /* 0x0000000111077824 */ /* 0x000fc600000e0604 */
[----:B----4-:R-:W-:Y:S02]  /*c0e0*/  IADD3 R24, P0, PT, R28, R5, RZ ;  /* 0x000000051c187210 */ /* 0x010fe40007f1e0ff */
[----:B------:R2:W-:Y:S01]  /*c0f0*/  LDGSTS.E.BYPASS.LTC128B.128 [R3+0x3800], desc[UR6][R6.64] ;  /* 0x0380000006037fae */ /* 0x0005e2000b981a06 */
[----:B------:R-:W-:-:S05]  /*c100*/  IADD3.X R29, PT, PT, R7, R4, RZ, P1, !PT ;  /* 0x00000004071d7210 */ /* 0x000fca0000ffe4ff */
[----:B------:R-:W-:Y:S01]  /*c110*/  IMAD.X R25, R29, 0x1, R4, P0 ;  /* 0x000000011d197824 */ /* 0x000fe200000e0604 */
[----:B------:R2:W-:Y:S04]  /*c120*/  LDGSTS.E.BYPASS.LTC128B.128 [R3+0x4000], desc[UR6][R28.64] ;  /* 0x040000001c037fae */ /* 0x0005e8000b981a06 */
[----:B------:R2:W-:Y:S04]  /*c130*/  LDGSTS.E.BYPASS.LTC128B.128 [R3+0x4800], desc[UR6][R24.64] ;  /* 0x0480000018037fae */ /* 0x0005e8000b981a06 */
[----:B-1----:R-:W0:Y:S02]  /*c140*/  LDGDEPBAR ;  /* 0x00000000000079af */ /* 0x002e240000000000 */
.L_x_2382:
[----:B------:R-:W-:Y:S01]  /*c150*/  IMAD.SHL.U32 R48, R180, 0x2, RZ ;  /* 0x00000002b4307824 */ /* 0x000fe200078e00ff */
[----:B------:R-:W-:Y:S01]  /*c160*/  LOP3.LUT R38, R38, 0xfffffffe, RZ, 0xc0, !PT ;  /* 0xfffffffe26267812 */ /* 0x000fe200078ec0ff */
[----:B------:R-:W4:Y:S03]  /*c170*/  LDCU UR4, c[0x0][0x45c] ;  /* 0x00008b80ff0477ac */ /* 0x000f260008000800 */
[----:B------:R-:W-:-:S05]  /*c180*/  LOP3.LUT R48, R48, 0x6, RZ, 0xc0, !PT ;  /* 0x0000000630307812 */ /* 0x000fca00078ec0ff */
[----:B------:R-:W-:-:S04]  /*c190*/  IMAD R208, R35, 0x100, R48 ;  /* 0x0000010023d07824 */ /* 0x000fc800078e0230 */
[C---:B------:R-:W-:Y:S01]  /*c1a0*/  VIADD R4, R208.reuse, 0x1 ;  /* 0x00000001d0047836 */ /* 0x040fe20000000000 */
[CC--:B------:R-:W-:Y:S01]  /*c1b0*/  ISETP.GE.AND P1, PT, R208.reuse, R39.reuse, PT ;  /* 0x00000027d000720c */ /* 0x0c0fe20003f26270 */
[C---:B---3--:R-:W-:Y:S02]  /*c1c0*/  VIADD R5, R208.reuse, 0x8 ;  /* 0x00000008d0057836 */ /* 0x048fe40000000000 */
[----:B------:R-:W-:Y:S01]  /*c1d0*/  VIADD R16, R208, 0x19 ;  /* 0x00000019d0107836 */ /* 0x000fe20000000000 */
[-C--:B------:R-:W-:Y:S01]  /*c1e0*/  ISETP.GE.AND P2, PT, R4, R62.reuse, PT ;  /* 0x0000003e0400720c */ /* 0x080fe20003f46270 */
[----:B--2---:R-:W-:Y:S01]  /*c1f0*/  VIADD R6, R208, 0x11 ;  /* 0x00000011d0067836 */ /* 0x004fe20000000000 */
        /* <DEDUP_REMOVED lines=8> */
[----:B------:R-:W-:Y:S01]  /*c280*/  ISETP.GE.AND P6, PT, R4, R39, PT ;  /* 0x000000270400720c */ /* 0x000fe20003fc6270 */
[----:B------:R-:W-:Y:S01]  /*c290*/  VIADD R28, R208, 0x28 ;  /* 0x00000028d01c7836 */ /* 0x000fe20000000000 */
[----:B-1----:R-:W-:Y:S01]  /*c2a0*/  FSEL R4, R74, -INF , !P2 ;  /* 0xff8000004a047808 */ /* 0x002fe20005000000 */
[C---:B------:R-:W-:Y:S01]  /*c2b0*/  VIADD R29, R208.reuse, 0x29 ;  /* 0x00000029d01d7836 */ /* 0x040fe20000000000 */
[-C--:B------:R-:W-:Y:S01]  /*c2c0*/  ISETP.GE.AND P2, PT, R5, R62.reuse, PT ;  /* 0x0000003e0500720c */ /* 0x080fe20003f46270 */
[----:B------:R-:W-:Y:S01]  /*c2d0*/  VIADD R40, R208, 0x31 ;  /* 0x00000031d0287836 */ /* 0x000fe20000000000 */
[----:B------:R-:W-:Y:S01]  /*c2e0*/  FSEL R7, R68, -INF , !P6 ;  /* 0xff80000044077808 */ /* 0x000fe20007000000 */
[----:B------:R-:W-:Y:S01]  /*c2f0*/  VIADD R30, R208, 0x30 ;  /* 0x00000030d01e7836 */ /* 0x000fe20000000000 */
[----:B------:R-:W-:-:S02]  /*c300*/  ISETP.GE.AND P6, PT, R16, R62, PT ;  /* 0x0000003e1000720c */ /* 0x000fc40003fc6270 */
[----:B------:R-:W-:Y:S02]  /*c310*/  FSEL R21, R73, -INF , !P1 ;  /* 0xff80000049157808 */ /* 0x000fe40004800000 */
[----:B------:R-:W-:Y:S02]  /*c320*/  FSEL R44, R72, -INF , !P0 ;  /* 0xff800000482c7808 */ /* 0x000fe40004000000 */
[----:B------:R-:W-:Y:S02]  /*c330*/  ISETP.GE.AND P1, PT, R5, R39, PT ;  /* 0x000000270500720c */ /* 0x000fe40003f26270 */
[----:B------:R-:W-:Y:S02]  /*c340*/  FSEL R203, R69, -INF , !P4 ;  /* 0xff80000045cb7808 */ /* 0x000fe40006000000 */
[----:B------:R-:W-:Y:S02]  /*c350*/  @P2 LOP3.LUT R38, R38, 0x1, RZ, 0xfc, !PT ;  /* 0x0000000126262812 */ /* 0x000fe400078efcff */
[----:B------:R-:W-:-:S02]  /*c360*/  ISETP.GE.AND P2, PT, R6, R62, PT ;  /* 0x0000003e0600720c */ /* 0x000fc40003f46270 */
[-C--:B------:R-:W-:Y:S02]  /*c370*/  ISETP.GE.AND P0, PT, R6, R39.reuse, PT ;  /* 0x000000270600720c */ /* 0x080fe40003f06270 */
[----:B------:R-:W-:Y:S02]  /*c380*/  FSEL R5, R71, -INF , !P3 ;  /* 0xff80000047057808 */ /* 0x000fe40005800000 */
[----:B------:R-:W-:Y:S02]  /*c390*/  LOP3.LUT P4, RZ, R38, 0x1, RZ, 0xc0, !PT ;  /* 0x0000000126ff7812 */ /* 0x000fe4000788c0ff */
        /* <DEDUP_REMOVED lines=8> */
[----:B------:R-:W-:Y:S02]  /*c420*/  ISETP.GE.AND P1, PT, R17, R39, PT ;  /* 0x000000271100720c */ /* 0x000fe40003f26270 */
[----:B------:R-:W-:Y:S02]  /*c430*/  FSEL R17, R63, -INF , !P3 ;  /* 0xff8000003f117808 */ /* 0x000fe40005800000 */
[----:B------:R-:W-:-:S02]  /*c440*/  FSEL R19, R67, -INF , !P4 ;  /* 0xff80000043137808 */ /* 0x000fc40006000000 */
[----:B------:R-:W-:Y:S02]  /*c450*/  LOP3.LUT P3, RZ, R38, 0x1, RZ, 0xc0, !PT ;  /* 0x0000000126ff7812 */ /* 0x000fe4000786c0ff */
[-C--:B------:R-:W-:Y:S02]  /*c460*/  ISETP.GE.AND P4, PT, R16, R39.reuse, PT ;  /* 0x000000271000720c */ /* 0x080fe40003f86270 */
[----:B------:R-:W-:Y:S02]  /*c470*/  FSEL R16, R66, -INF , !P2 ;  /* 0xff80000042107808 */ /* 0x000fe40005000000 */
[----:B------:R-:W-:Y:S02]  /*c480*/  FSEL R43, R64, -INF , !P0 ;  /* 0xff800000402b7808 */ /* 0x000fe40004000000 */
[C---:B------:R-:W-:Y:S02]  /*c490*/  ISETP.GE.AND P2, PT, R18.reuse, R62, PT ;  /* 0x0000003e1200720c */ /* 0x040fe40003f46270 */
[----:B------:R-:W-:-:S02]  /*c4a0*/  ISETP.GE.AND P0, PT, R18, R39, PT ;  /* 0x000000271200720c */ /* 0x000fc40003f06270 */
[----:B------:R-:W-:Y:S02]  /*c4b0*/  FSEL R18, R61, -INF , !P3 ;  /* 0xff8000003d127808 */ /* 0x000fe40005800000 */
[----:B------:R-:W-:Y:S02]  /*c4c0*/  ISETP.GE.AND P3, PT, R28, R62, PT ;  /* 0x0000003e1c00720c */ /* 0x000fe40003f66270 */
[----:B------:R-:W-:Y:S02]  /*c4d0*/  LOP3.LUT R38, R38, 0xfffffffe, RZ, 0xc0, !PT ;  /* 0xfffffffe26267812 */ /* 0x000fe400078ec0ff */
[----:B------:R-:W-:Y:S02]  /*c4e0*/  FSEL R24, R59, -INF , !P4 ;  /* 0xff8000003b187808 */ /* 0x000fe40006000000 */
[----:B------:R-:W-:Y:S02]  /*c4f0*/  ISETP.GE.AND P4, PT, R28, R39, PT ;  /* 0x000000271c00720c */ /* 0x000fe40003f86270 */
[----:B------:R-:W-:-:S02]  /*c500*/  FSEL R28, R58, -INF , !P6 ;  /* 0xff8000003a1c7808 */ /* 0x000fc40007000000 */
[CC--:B------:R-:W-:Y:S02]  /*c510*/  ISETP.GE.AND P6, PT, R29.reuse, R62.reuse, PT ;  /* 0x0000003e1d00720c */ /* 0x0c0fe40003fc6270 */
[----:B------:R-:W-:Y:S02]  /*c520*/  FSEL R25, R60, -INF , !P5 ;  /* 0xff8000003c197808 */ /* 0x000fe40006800000 */
[----:B------:R-:W-:Y:S02]  /*c530*/  @P3 LOP3.LUT R38, R38, 0x1, RZ, 0xfc, !PT ;  /* 0x0000000126263812 */ /* 0x000fe400078efcff */
[----:B------:R-:W-:Y:S02]  /*c540*/  ISETP.GE.AND P3, PT, R29, R39, PT ;  /* 0x000000271d00720c */ /* 0x000fe40003f66270 */
[----:B------:R-:W-:Y:S02]  /*c550*/  FSEL R29, R57, -INF , !P2 ;  /* 0xff800000391d7808 */ /* 0x000fe40005000000 */
[----:B------:R-:W-:-:S02]  /*c560*/  ISETP.GE.AND P2, PT, R40, R62, PT ;  /* 0x0000003e2800720c */ /* 0x000fc40003f46270 */
[----:B------:R-:W-:Y:S02]  /*c570*/  FSEL R42, R56, -INF , !P1 ;  /* 0xff800000382a7808 */ /* 0x000fe40004800000 */
[----:B------:R-:W-:Y:S02]  /*c580*/  FSEL R41, R55, -INF , !P0 ;  /* 0xff80000037297808 */ /* 0x000fe40004000000 */
[----:B------:R-:W-:Y:S02]  /*c590*/  LOP3.LUT P1, RZ, R38, 0x1, RZ, 0xc0, !PT ;  /* 0x0000000126ff7812 */ /* 0x000fe4000782c0ff */
[C---:B------:R-:W-:Y:S02]  /*c5a0*/  ISETP.GE.AND P5, PT, R30.reuse, R62, PT ;  /* 0x0000003e1e00720c */ /* 0x040fe40003fa6270 */
[----:B------:R-:W-:Y:S01]  /*c5b0*/  ISETP.GE.AND P0, PT, R30, R39, PT ;  /* 0x000000271e00720c */ /* 0x000fe20003f06270 */
[----:B------:R-:W-:Y:S01]  /*c5c0*/  VIADD R30, R208, 0x38 ;  /* 0x00000038d01e7836 */ /* 0x000fe20000000000 */
[----:B------:R-:W-:-:S02]  /*c5d0*/  LOP3.LUT R38, R38, 0xfffffffe, RZ, 0xc0, !PT ;  /* 0xfffffffe26267812 */ /* 0x000fc400078ec0ff */
[----:B------:R-:W-:Y:S01]  /*c5e0*/  FSEL R31, R52, -INF , !P4 ;  /* 0xff800000341f7808 */ /* 0x000fe20006000000 */
[----:B------:R-:W-:Y:S01]  /*c5f0*/  VIADD R52, R208, 0x39 ;  /* 0x00000039d0347836 */ /* 0x000fe20000000000 */
[----:B------:R-:W-:Y:S02]  /*c600*/  FSEL R104, R54, -INF , !P1 ;  /* 0xff80000036687808 */ /* 0x000fe40004800000 */
[----:B------:R-:W-:Y:S02]  /*c610*/  @P2 LOP3.LUT R38, R38, 0x1, RZ, 0xfc, !PT ;  /* 0x0000000126262812 */ /* 0x000fe400078efcff */
[-C--:B------:R-:W-:Y:S02]  /*c620*/  ISETP.GE.AND P1, PT, R40, R39.reuse, PT ;  /* 0x000000272800720c */ /* 0x080fe40003f26270 */
[C---:B------:R-:W-:Y:S02]  /*c630*/  ISETP.GE.AND P4, PT, R30.reuse, R62, PT ;  /* 0x0000003e1e00720c */ /* 0x040fe40003f86270 */
[----:B------:R-:W-:-:S02]  /*c640*/  ISETP.GE.AND P2, PT, R30, R39, PT ;  /* 0x000000271e00720c */ /* 0x000fc40003f46270 */
[----:B------:R-:W-:Y:S01]  /*c650*/  FSEL R40, R51, -INF , !P3 ;  /* 0xff80000033287808 */ /* 0x000fe20005800000 */
[C---:B------:R-:W-:Y:S01]  /*c660*/  VIADD R51, R208.reuse, 0x40 ;  /* 0x00000040d0337836 */ /* 0x040fe20000000000 */
[----:B------:R-:W-:Y:S01]  /*c670*/  FSEL R30, R47, -INF , !P0 ;  /* 0xff8000002f1e7808 */ /* 0x000fe20004000000 */
[----:B------:R-:W-:Y:S01]  /*c680*/  VIADD R47, R208, 0x48 ;  /* 0x00000048d02f7836 */ /* 0x000fe20000000000 */
[----:B------:R-:W-:Y:S01]  /*c690*/  FSEL R102, R50, -INF , !P5 ;  /* 0xff80000032667808 */ /* 0x000fe20006800000 */
        /* <DEDUP_REMOVED lines=50> */
[----:B------:R-:W-:Y:S02]  /*c9c0*/  FSEL R140, R93, -INF , !P1 ;  /* 0xff8000005d8c7808 */ /* 0x000fe40004800000 */
[CC--:B------:R-:W-:Y:S02]  /*c9d0*/  ISETP.GE.AND P4, PT, R47.reuse, R62.reuse, PT ;  /* 0x0000003e2f00720c */ /* 0x0c0fe40003f86270 */
[----:B------:R-:W-:Y:S01]  /*c9e0*/  ISETP.GE.AND P2, PT, R47, R39, PT ;  /* 0x000000272f00720c */ /* 0x000fe20003f46270 */
[----:B------:R-:W-:Y:S01]  /*c9f0*/  VIADD R47, R208, 0x70 ;  /* 0x00000070d02f7836 */ /* 0x000fe20000000000 */
[----:B------:R-:W-:Y:S02]  /*ca00*/  LOP3.LUT P6, RZ, R38, 0x1, RZ, 0xc0, !PT ;  /* 0x0000000126ff7812 */ /* 0x000fe400078cc0ff */
        /* <DEDUP_REMOVED lines=61> */
[----:B------:R-:W-:Y:S02]  /*cde0*/  FSEL R156, R156, -INF , !P6 ;  /* 0xff8000009c9c7808 */ /* 0x000fe40007000000 */
[-C--:B------:R-:W-:Y:S02]  /*cdf0*/  ISETP.GE.AND P6, PT, R47, R62.reuse, PT ;  /* 0x0000003e2f00720c */ /* 0x080fe40003fc6270 */
[----:B------:R-:W-:Y:S01]  /*ce00*/  ISETP.GE.AND P0, PT, R46, R39, PT ;  /* 0x000000272e00720c */ /* 0x000fe20003f06270 */
[----:B------:R-:W-:Y:S01]  /*ce10*/  VIADD R46, R208, 0x99 ;  /* 0x00000099d02e7836 */ /* 0x000fe20000000000 */
[----:B------:R-:W-:Y:S02]  /*ce20*/  FSEL R187, R187, -INF , !P2 ;  /* 0xff800000bbbb7808 */ /* 0x000fe40005000000 */
[----:B------:R-:W-:Y:S02]  /*ce30*/  FSEL R161, R161, -INF , !P4 ;  /* 0xff800000a1a17808 */ /* 0x000fe40006000000 */
[----:B------:R-:W-:-:S02]  /*ce40*/  ISETP.GE.AND P4, PT, R46, R62, PT ;  /* 0x0000003e2e00720c */ /* 0x000fc40003f86270 */
[-C--:B------:R-:W-:Y:S01]  /*ce50*/  ISETP.GE.AND P2, PT, R46, R39.reuse, PT ;  /* 0x000000272e00720c */ /* 0x080fe20003f46270 */
[----:B------:R-:W-:Y:S01]  /*ce60*/  VIADD R46, R208, 0xa1 ;  /* 0x000000a1d02e7836 */ /* 0x000fe20000000000 */
[----:B------:R-:W-:Y:S02]  /*ce70*/  LOP3.LUT R38, R38, 0xfffffffe, RZ, 0xc0, !PT ;  /* 0xfffffffe26267812 */ /* 0x000fe400078ec0ff */
[----:B------:R-:W-:Y:S02]  /*ce80*/  FSEL R175, R175, -INF , !P0 ;  /* 0xff800000afaf7808 */ /* 0x000fe40004000000 */
[----:B------:R-:W-:Y:S02]  /*ce90*/  @P6 LOP3.LUT R38, R38, 0x1, RZ, 0xfc, !PT ;  /* 0x0000000126266812 */ /* 0x000fe400078efcff */
[C---:B------:R-:W-:Y:S02]  /*cea0*/  ISETP.GE.AND P6, PT, R46.reuse, R62, PT ;  /* 0x0000003e2e00720c */ /* 0x040fe40003fc6270 */
[----:B------:R-:W-:Y:S01]  /*ceb0*/  ISETP.GE.AND P0, PT, R46, R39, PT ;  /* 0x000000272e00720c */ /* 0x000fe20003f06270 */
[----:B------:R-:W-:Y:S01]  /*cec0*/  VIADD R46, R208, 0xa9 ;  /* 0x000000a9d02e7836 */ /* 0x000fe20000000000 */
[----:B------:R-:W-:-:S02]  /*ced0*/  FSEL R160, R160, -INF , !P2 ;  /* 0xff800000a0a07808 */ /* 0x000fc40005000000 */
[----:B------:R-:W-:Y:S02]  /*cee0*/  FSEL R183, R183, -INF , !P1 ;  /* 0xff800000b7b77808 */ /* 0x000fe40004800000 */
[----:B------:R-:W-:Y:S02]  /*cef0*/  ISETP.GE.AND P2, PT, R46, R62, PT ;  /* 0x0000003e2e00720c */ /* 0x000fe40003f46270 */
[----:B------:R-:W-:Y:S01]  /*cf00*/  ISETP.GE.AND P1, PT, R47, R39, PT ;  /* 0x000000272f00720c */ /* 0x000fe20003f26270 */
[----:B------:R-:W-:Y:S01]  /*cf10*/  VIADD R47, R208, 0xa8 ;  /* 0x000000a8d02f7836 */ /* 0x000fe20000000000 */
[----:B------:R-:W-:Y:S02]  /*cf20*/  FSEL R155, R155, -INF , !P5 ;  /* 0xff8000009b9b7808 */ /* 0x000fe40006800000 */
[----:B------:R-:W-:Y:S02]  /*cf30*/  FSEL R163, R163, -INF , !P3 ;  /* 0xff800000a3a37808 */ /* 0x000fe40005800000 */
[----:B------:R-:W-:-:S02]  /*cf40*/  FSEL R154, R154, -INF , !P4 ;  /* 0xff8000009a9a7808 */ /* 0x000fc40006000000 */
[----:B------:R-:W-:Y:S02]  /*cf50*/  LOP3.LUT P3, RZ, R38, 0x1, RZ, 0xc0, !PT ;  /* 0x0000000126ff7812 */ /* 0x000fe4000786c0ff */
[C---:B------:R-:W-:Y:S02]  /*cf60*/  ISETP.GE.AND P5, PT, R47.reuse, R62, PT ;  /* 0x0000003e2f00720c */ /* 0x040fe40003fa6270 */
[----:B------:R-:W-:Y:S01]  /*cf70*/  ISETP.GE.AND P4, PT, R47, R39, PT ;  /* 0x000000272f00720c */ /* 0x000fe20003f86270 */
[----:B------:R-:W-:Y:S01]  /*cf80*/  VIADD R47, R208, 0xb0 ;  /* 0x000000b0d02f7836 */ /* 0x000fe20000000000 */
[----:B------:R-:W-:Y:S02]  /*cf90*/  LOP3.LUT R38, R38, 0xfffffffe, RZ, 0xc0, !PT ;  /* 0xfffffffe26267812 */ /* 0x000fe400078ec0ff */
[----:B------:R-:W-:Y:S02]  /*cfa0*/  FSEL R131, R131, -INF , !P1 ;  /* 0xff80000083837808 */ /* 0x000fe40004800000 */
[----:B------:R-:W-:-:S02]  /*cfb0*/  @P2 LOP3.LUT R38, R38, 0x1, RZ, 0xfc, !PT ;  /* 0x0000000126262812 */ /* 0x000fc400078efcff */
[----:B------:R-:W-:Y:S02]  /*cfc0*/  FSEL R126, R126, -INF , !P6 ;  /* 0xff8000007e7e7808 */ /* 0x000fe40007000000 */
        /* <DEDUP_REMOVED lines=9> */
[CC--:B------:R-:W-:Y:S02]  /*d060*/  ISETP.GE.AND P4, PT, R47.reuse, R62.reuse, PT ;  /* 0x0000003e2f00720c */ /* 0x0c0fe40003f86270 */
        /* <DEDUP_REMOVED lines=28> */
[----:B------:R-:W-:-:S02]  /*d230*/  FSEL R94, R108, -INF , !P0 ;  /* 0xff8000006c5e7808 */ /* 0x000fc40004000000 */
[----:B------:R-:W-:Y:S02]  /*d240*/  FMNMX3.FTZ R50, R21, R44, R203, !PT ;  /* 0x0000002c15327276 */ /* 0x000fe400078100cb */
[-C--:B------:R-:W-:Y:S02]  /*d250*/  ISETP.GE.AND P0, PT, R208, R62.reuse, PT ;  /* 0x0000003ed000720c */ /* 0x080fe40003f06270 */
[----:B------:R-:W-:Y:S02]  /*d260*/  FSEL R113, R113, -INF , !P4 ;  /* 0xff80000071717808 */ /* 0x000fe40006000000 */
[----:B------:R-:W-:Y:S02]  /*d270*/  @P6 LOP3.LUT R38, R38, 0x1, RZ, 0xfc, !PT ;  /* 0x0000000126266812 */ /* 0x000fe400078efcff */
[----:B------:R-:W-:Y:S02]  /*d280*/  FSEL R116, R116, -INF , !P5 ;  /* 0xff80000074747808 */ /* 0x000fe40006800000 */
[----:B------:R-:W-:-:S02]  /*d290*/  ISETP.GE.AND P6, PT, R46, R62, PT ;  /* 0x0000003e2e00720c */ /* 0x000fc40003fc6270 */
[----:B------:R-:W-:Y:S02]  /*d2a0*/  ISETP.GE.AND P4, PT, R46, R39, PT ;  /* 0x000000272e00720c */ /* 0x000fe40003f86270 */
[----:B------:R-:W-:Y:S02]  /*d2b0*/  FMNMX3.FTZ R50, R50, R7, R27, !PT ;  /* 0x0000000732327276 */ /* 0x000fe4000781001b */
[----:B------:R-:W-:Y:S01]  /*d2c0*/  ISETP.GE.AND P5, PT, R47, R39, PT ;  /* 0x000000272f00720c */ /* 0x000fe20003fa6270 */
[----:B------:R-:W-:Y:S01]  /*d2d0*/  VIADD R47, R208, 0xd0 ;  /* 0x000000d0d02f7836 */ /* 0x000fe20000000000 */
[----:B------:R-:W-:Y:S01]  /*d2e0*/  FSEL R46, R0, -INF , !P0 ;  /* 0xff800000002e7808 */ /* 0x000fe20004000000 */
[----:B------:R-:W-:Y:S01]  /*d2f0*/  VIADD R0, R208, 0xd1 ;  /* 0x000000d1d0007836 */ /* 0x000fe20000000000 */
[----:B------:R-:W-:Y:S02]  /*d300*/  FMNMX3.FTZ R50, R50, R43, R25, !PT ;  /* 0x0000002b32327276 */ /* 0x000fe40007810019 */
[----:B------:R-:W-:-:S02]  /*d310*/  FMNMX3.FTZ R49, R46, R4, R5, !PT ;  /* 0x000000042e317276 */ /* 0x000fc40007810005 */
        /* <DEDUP_REMOVED lines=8> */
[----:B------:R-:W-:Y:S02]  /*d3a0*/  FSEL R93, R107, -INF , !P2 ;  /* 0xff8000006b5d7808 */ /* 0x000fe40005000000 */
[----:B------:R-:W-:Y:S02]  /*d3b0*/  LOP3.LUT P2, RZ, R38, 0x1, RZ, 0xc0, !PT ;  /* 0x0000000126ff7812 */ /* 0x000fe4000784c0ff */
        /* <DEDUP_REMOVED lines=11> */
[----:B------:R-:W-:Y:S02]  /*d470*/  ISETP.GE.AND P5, PT, R0, R62, PT ;  /* 0x0000003e0000720c */ /* 0x000fe40003fa6270 */
[----:B------:R-:W-:Y:S02]  /*d480*/  FMNMX3.FTZ R47, R47, R135, R134, !PT ;  /* 0x000000872f2f7276 */ /* 0x000fe40007810086 */
[----:B------:R-:W-:Y:S02]  /*d490*/  FMNMX3.FTZ R49, R49, R111, R110, !PT ;  /* 0x0000006f31317276 */ /* 0x000fe4000781006e */
[----:B------:R-:W-:-:S02]  /*d4a0*/  FMNMX3.FTZ R47, R47, R138, R142, !PT ;  /* 0x0000008a2f2f7276 */ /* 0x000fc4000781008e */
[----:B------:R-:W-:Y:S02]  /*d4b0*/  FMNMX3.FTZ R49, R49, R118, R133, !PT ;  /* 0x0000007631317276 */ /* 0x000fe40007810085 */
[----:B------:R-:W-:Y:S02]  /*d4c0*/  LOP3.LUT R38, R38, 0xfffffffe, RZ, 0xc0, !PT ;  /* 0xfffffffe26267812 */ /* 0x000fe400078ec0ff */
[----:B------:R-:W-:Y:S02]  /*d4d0*/  FMNMX3.FTZ R47, R47, R141, R140, !PT ;  /* 0x0000008d2f2f7276 */ /* 0x000fe4000781008c */
[----:B------:R-:W-:Y:S02]  /*d4e0*/  FMNMX3.FTZ R49, R49, R136, R137, !PT ;  /* 0x0000008831317276 */ /* 0x000fe40007810089 */
[----:B------:R-:W-:Y:S02]  /*d4f0*/  @P5 LOP3.LUT R38, R38, 0x1, RZ, 0xfc, !PT ;  /* 0x0000000126265812 */ /* 0x000fe400078efcff */
[----:B------:R-:W-:-:S02]  /*d500*/  FMNMX3.FTZ R47, R47, R148, R144, !PT ;  /* 0x000000942f2f7276 */ /* 0x000fc40007810090 */
[----:B------:R-:W-:Y:S02]  /*d510*/  FMNMX3.FTZ R49, R49, R139, R143, !PT ;  /* 0x0000008b31317276 */ /* 0x000fe4000781008f */
[----:B------:R-:W-:Y:S02]  /*d520*/  FSEL R61, R151, -INF , !P1 ;  /* 0xff800000973d7808 */ /* 0x000fe40004800000 */
[----:B------:R-:W-:Y:S02]  /*d530*/  LOP3.LUT P1, RZ, R38, 0x1, RZ, 0xc0, !PT ;  /* 0x0000000126ff7812 */ /* 0x000fe4000782c0ff */
[----:B------:R-:W-:Y:S02]  /*d540*/  FMNMX3.FTZ R47, R47, R162, R153, !PT ;  /* 0x000000a22f2f7276 */ /* 0x000fe40007810099 */
[----:B------:R-:W-:Y:S02]  /*d550*/  FMNMX3.FTZ R49, R49, R145, R146, !PT ;  /* 0x0000009131317276 */ /* 0x000fe40007810092 */
[----:B------:R-:W-:-:S02]  /*d560*/  FSEL R88, R120, -INF , !P4 ;  /* 0xff80000078587808 */ /* 0x000fc40006000000 */
        /* <DEDUP_REMOVED lines=63> */
[C---:B------:R-:W-:Y:S01]  /*d960*/  VIADD R0, R208.reuse, 0xf8 ;  /* 0x000000f8d0007836 */ /* 0x040fe20000000000 */
[----:B------:R-:W-:Y:S01]  /*d970*/  FSEL R56, R11, -INF , !P1 ;  /* 0xff8000000b387808 */ /* 0x000fe20004800000 */
[----:B------:R-:W-:Y:S01]  /*d980*/  VIADD R208, R208, 0xf9 ;  /* 0x000000f9d0d07836 */ /* 0x000fe20000000000 */
        /* <DEDUP_REMOVED lines=9> */
[----:B------:R-:W-:-:S02]  /*da20*/  FSEL R51, R207, -INF , !P1 ;  /* 0xff800000cf337808 */ /* 0x000fc40004800000 */
[----:B------:R-:W-:Y:S02]  /*da30*/  FMNMX3.FTZ R9, R9, R54, R53, !PT ;  /* 0x0000003609097276 */ /* 0x000fe40007810035 */
[----:B------:R-:W-:Y:S02]  /*da40*/  FMNMX3.FTZ R8, R8, R71, R70, !PT ;  /* 0x0000004708087276 */ /* 0x000fe40007810046 */
[----:B------:R-:W-:Y:S02]  /*da50*/  ISETP.GE.AND P1, PT, R0, R62, PT ;  /* 0x0000003e0000720c */ /* 0x000fe40003f26270 */
[----:B------:R-:W-:Y:S02]  /*da60*/  FSEL R50, R206, -INF , !P0 ;  /* 0xff800000ce327808 */ /* 0x000fe40004000000 */
[----:B------:R-:W-:Y:S02]  /*da70*/  FMNMX3.FTZ R0, R9, R52, R51, !PT ;  /* 0x0000003409007276 */ /* 0x000fe40007810033 */
[----:B------:R-:W-:-:S02]  /*da80*/  FSEL R67, R14, -INF , !P6 ;  /* 0xff8000000e437808 */ /* 0x000fc40007000000 */
        /* <DEDUP_REMOVED lines=10> */
[----:B------:R-:W-:Y:S02]  /*db30*/  LOP3.LUT R164, R45, R2, RZ, 0xfc, !PT ;  /* 0x000000022da47212 */ /* 0x000fe400078efcff */
[----:B------:R-:W-:Y:S02]  /*db40*/  FMNMX.FTZ R8, R63, R8, !PT ;  /* 0x000000083f087209 */ /* 0x000fe40007810000 */
[----:B------:R-:W-:-:S02]  /*db50*/  LOP3.LUT P2, RZ, R180, 0x4, RZ, 0xc0, !PT ;  /* 0x00000004b4ff7812 */ /* 0x000fc4000784c0ff */
[----:B------:R-:W-:Y:S01]  /*db60*/  LEA R164, R164, UR5, 0x1 ;  /* 0x00000005a4a47c11 */ /* 0x000fe2000f8e08ff */
[----:B------:R-:W2:Y:S04]  /*db70*/  SHFL.BFLY PT, R9, R8, 0x2, 0x1f ;  /* 0x0c401f0008097f89 */ /* 0x000ea800000e0000 */
[----:B------:R-:W-:Y:S01]  /*db80*/  VIADD R151, R164, 0x5020 ;  /* 0x00005020a4977836 */ /* 0x000fe20000000000 */
[----:B-1----:R-:W-:-:S05]  /*db90*/  FMNMX.FTZ R10, R0, R10, !PT ;  /* 0x0000000a000a7209 */ /* 0x002fca0007810000 */
[----:B------:R-:W1:Y:S01]  /*dba0*/  SHFL.BFLY PT, R0, R10, 0x1, 0x1f ;  /* 0x0c201f000a007f89 */ /* 0x000e6200000e0000 */
[----:B--2---:R-:W-:-:S05]  /*dbb0*/  FMNMX.FTZ R9, R8, R9, !PT ;  /* 0x0000000908097209 */ /* 0x004fca0007810000 */
[----:B------:R-:W2:Y:S01]  /*dbc0*/  SHFL.BFLY PT, R8, R9, 0x1, 0x1f ;  /* 0x0c201f0009087f89 */ /* 0x000ea200000e0000 */
[----:B-1----:R-:W-:-:S04]  /*dbd0*/  FMNMX.FTZ R0, R10, R0, !PT ;  /* 0x000000000a007209 */ /* 0x002fc80007810000 */
[C---:B------:R-:W-:Y:S01]  /*dbe0*/  FSETP.NEU.FTZ.AND P0, PT, R0.reuse, -INF , PT ;  /* 0xff8000000000780b */ /* 0x040fe20003f1d000 */
[----:B----4-:R-:W-:-:S05]  /*dbf0*/  FMUL.FTZ R49, R0, UR4 ;  /* 0x0000000400317c20 */ /* 0x010fca0008410000 */
[----:B------:R-:W-:-:S05]  /*dc00*/  FSEL R49, R49, RZ, P0 ;  /* 0x000000ff31317208 */ /* 0x000fca0000000000 */
[--C-:B------:R-:W-:Y:S01]  /*dc10*/  FFMA.FTZ R121, R21, UR4, -R49.reuse ;  /* 0x0000000415797c23 */ /* 0x100fe20008010831 */
[----:B--2---:R-:W-:Y:S01]  /*dc20*/  FMNMX.FTZ R2, R9, R8, !PT ;  /* 0x0000000809027209 */ /* 0x004fe20007810000 */
        /* <DEDUP_REMOVED lines=76> */
[C---:B---3--:R-:W-:Y:S01]  /*e0f0*/  HMMA.16816.F32.BF16 R16, R12.reuse, R4, RZ ;  /* 0x000000040c10723c */ /* 0x048fe200000418ff */
[----:B------:R-:W-:Y:S01]  /*e100*/  F2FP.BF16.F32.PACK_AB R5, R99, R107 ;  /* 0x0000006b6305723e */ /* 0x000fe200000010ff */
[--C-:B------:R-:W-:Y:S01]  /*e110*/  FFMA.FTZ R131, R131, UR4, -R49.reuse ;  /* 0x0000000483837c23 */ /* 0x100fe20008010831 */
[----:B-1----:R-:W-:Y:S01]  /*e120*/  F2FP.BF16.F32.PACK_AB R4, R100, R101 ;  /* 0x000000656404723e */ /* 0x002fe200000010ff */
[----:B------:R-:W1:Y:S01]  /*e130*/  MUFU.EX2 R80, R80 ;  /* 0x0000005000507308 */ /* 0x000e620000000800 */
[----:B------:R-:W-:Y:S01]  /*e140*/  FFMA.FTZ R129, R129, UR4, -R84 ;  /* 0x0000000481817c23 */ /* 0x000fe20008010854 */
[----:B------:R-:W-:Y:S01]  /*e150*/  FADD.FTZ R120, R121, R120 ;  /* 0x0000007879787221 */ /* 0x000fe20000010000 */
[----:B------:R-:W-:Y:S01]  /*e160*/  FADD.FTZ R122, R123, R122 ;  /* 0x0000007a7b7a7221 */ /* 0x000fe20000010000 */
[----:B------:R-:W-:Y:S01]  /*e170*/  HMMA.16816.F32.BF16 R12, R12, R6, RZ ;  /* 0x000000060c0c723c */ /* 0x000fe200000418ff */
[----:B------:R-:W-:Y:S01]  /*e180*/  F2FP.BF16.F32.PACK_AB R7, R82, R95 ;  /* 0x0000005f5207723e */ /* 0x000fe200000010ff */
[----:B------:R-:W-:Y:S01]  /*e190*/  MUFU.EX2 R79, R79 ;  /* 0x0000004f004f7308 */ /* 0x000fe20000000800 */
[----:B-----5:R-:W-:Y:S01]  /*e1a0*/  F2FP.BF16.F32.PACK_AB R6, R83, R96 ;  /* 0x000000605306723e */ /* 0x020fe200000010ff */
[----:B------:R-:W-:Y:S01]  /*e1b0*/  FADD.FTZ R120, R114, R120 ;  /* 0x0000007872787221 */ /* 0x000fe20000010000 */
[--C-:B------:R-:W-:Y:S01]  /*e1c0*/  FFMA.FTZ R114, R113, UR4, -R49.reuse ;  /* 0x0000000471727c23 */ /* 0x100fe20008010831 */
[----:B------:R-:W3:Y:S01]  /*e1d0*/  MUFU.EX2 R86, R86 ;  /* 0x0000005600567308 */ /* 0x000ee20000000800 */
[--C-:B------:R-:W-:Y:S01]  /*e1e0*/  FFMA.FTZ R119, R119, UR4, -R49.reuse ;  /* 0x0000000477777c23 */ /* 0x100fe20008010831 */
        /* <DEDUP_REMOVED lines=33> */
[--C-:B------:R-:W-:Y:S01]  /*e400*/  FFMA.FTZ R57, R57, UR4, -R49.reuse ;  /* 0x0000000439397c23 */ /* 0x100fe20008010831 */
[----:B------:R-:W4:Y:S01]  /*e410*/  MUFU.EX2 R103, R198 ;  /* 0x000000c600677308 */ /* 0x000f220000000800 */
[----:B------:R-:W-:Y:S01]  /*e420*/  FADD.FTZ R96, R87, R96 ;  /* 0x0000006057607221 */ /* 0x000fe20000010000 */
[----:B------:R-:W-:Y:S01]  /*e430*/  FFMA.FTZ R70, R70, UR4, -R84 ;  /* 0x0000000446467c23 */ /* 0x000fe20008010854 */
[----:B------:R-:W-:Y:S01]  /*e440*/  FFMA.FTZ R51, R51, UR4, -R49 ;  /* 0x0000000433337c23 */ /* 0x000fe20008010831 */
[----:B------:R-:W-:Y:S01]  /*e450*/  MUFU.EX2 R112, R112 ;  /* 0x0000007000707308 */ /* 0x000fe20000000800 */
[C---:B-1----:R-:W-:Y:S01]  /*e460*/  F2FP.BF16.F32.PACK_AB R44, R92.reuse, R87 ;  /* 0x000000575c2c723e */ /* 0x042fe200000010ff */
[----:B------:R-:W-:Y:S01]  /*e470*/  FADD.FTZ R96, R92, R96 ;  /* 0x000000605c607221 */ /* 0x000fe20000010000 */
[----:B------:R-:W-:Y:S01]  /*e480*/  FFMA.FTZ R64, R64, UR4, -R84 ;  /* 0x0000000440407c23 */ /* 0x000fe20008010854 */
[----:B------:R-:W1:Y:S01]  /*e490*/  MUFU.EX2 R111, R111 ;  /* 0x0000006f006f7308 */ /* 0x000e620000000800 */
[----:B------:R-:W-:Y:S01]  /*e4a0*/  ISETP.GT.AND P0, PT, R35, R168, PT ;  /* 0x000000a82300720c */ /* 0x000fe20003f04270 */
        /* <DEDUP_REMOVED lines=77> */
[--C-:B-1----:R-:W-:Y:S02]  /*e980*/  FFMA.FTZ R162, R157, UR4, -R84.reuse ;  /* 0x000000049da27c23 */ /* 0x102fe40008010854 */
        /* <DEDUP_REMOVED lines=159> */
[----:B------:R-:W-:Y:S01]  /*f380*/  FFMA.FTZ R12, R89, UR4, -R49 ;  /* 0x00000004590c7c23 */ /* 0x000fe20008010831 */
        /* <DEDUP_REMOVED lines=29> */
[--C-:B------:R-:W-:Y:S01]  /*f560*/  FFMA.FTZ R17, R60, UR4, -R49.reuse ;  /* 0x000000043c117c23 */ /* 0x100fe20008010831 */
[----:B------:R-:W-:Y:S01]  /*f570*/  FADD.FTZ R85, R85, R8 ;  /* 0x0000000855557221 */ /* 0x000fe20000010000 */
[--C-:B------:R-:W-:Y:S01]  /*f580*/  FFMA.FTZ R16, R59, UR4, -R49.reuse ;  /* 0x000000043b107c23 */ /* 0x100fe20008010831 */
[----:B------:R-:W-:Y:S01]  /*f590*/  FFMA.FTZ R18, R58, UR4, -R49 ;  /* 0x000000043a127c23 */ /* 0x000fe20008010831 */
[--C-:B------:R-:W-:Y:S01]  /*f5a0*/  FFMA.FTZ R58, R74, UR4, -R84.reuse ;  /* 0x000000044a3a7c23 */ /* 0x100fe20008010854 */
[----:B------:R-:W-:Y:S01]  /*f5b0*/  FADD.FTZ R85, R104, R85 ;  /* 0x0000005568557221 */ /* 0x000fe20000010000 */
[----:B--2---:R-:W2:Y:S01]  /*f5c0*/  LDSM.16.MT88.4 R8, [R151+0x3000] ;  /* 0x003000009708783b */ /* 0x004ea20000004200 */
[----:B---3--:R-:W-:Y:S01]  /*f5d0*/  F2FP.BF16.F32.PACK_AB R6, R75, R80 ;  /* 0x000000504b06723e */ /* 0x008fe200000010ff */
[--C-:B------:R-:W-:Y:S01]  /*f5e0*/  FFMA.FTZ R60, R73, UR4, -R84.reuse ;  /* 0x00000004493c7c23 */ /* 0x100fe20008010854 */
[----:B------:R-:W-:Y:S01]  /*f5f0*/  FADD.FTZ R103, R103, R85 ;  /* 0x0000005567677221 */ /* 0x000fe20000010000 */
[--C-:B------:R-:W-:Y:S01]  /*f600*/  FFMA.FTZ R59, R72, UR4, -R84.reuse ;  /* 0x00000004483b7c23 */ /* 0x100fe20008010854 */
[--C-:B------:R-:W-:Y:S01]  /*f610*/  FFMA.FTZ R61, R71, UR4, -R84.reuse ;  /* 0x00000004473d7c23 */ /* 0x100fe20008010854 */
        /* <DEDUP_REMOVED lines=202> */
.L_x_2386:
[----:B------:R-:W-:Y:S01]  /*102c0*/  UMOV UR8, URZ ;  /* 0x000000ff00087c82 */ /* 0x000fe20008000000 */
[----:B------:R-:W-:Y:S01]  /*102d0*/  IMAD.SHL.U32 R4, R32, 0x100, RZ ;  /* 0x0000010020047824 */ /* 0x000fe200078e00ff */
[----:B------:R-:W-:-:S05]  /*102e0*/  IADD3 R5, P0, PT, RZ, -UR8, RZ ;  /* 0x80000008ff057c10 */ /* 0x000fca000ff1e0ff */
[----:B------:R-:W-:-:S05]  /*102f0*/  IMAD.X R4, RZ, RZ, ~R4, P0 ;  /* 0x000000ffff047224 */ /* 0x000fca00000e0e04 */
[----:B------:R-:W-:-:S04]  /*10300*/  SHF.R.S64 R5, R5, 0x1f, R4 ;  /* 0x0000001f05057819 */ /* 0x000fc80000001004 */
[----:B------:R-:W-:-:S04]  /*10310*/  IADD3 R177, P0, PT, R5, R177, RZ ;  /* 0x000000b105b17210 */ /* 0x000fc80007f1e0ff */
[----:B------:R-:W-:-:S09]  /*10320*/  LEA.HI.X.SX32 R176, R4, R176, 0x1, P0 ;  /* 0x000000b004b07211 */ /* 0x000fd200000f0eff */
.L_x_2387:
[C---:B------:R-:W-:Y:S01]  /*10330*/  IMAD.SHL.U32 R4, R32.reuse, 0x40, RZ ;  /* 0x0000004020047824 */ /* 0x040fe200078e00ff */
[----:B------:R-:W-:Y:S01]  /*10340*/  SHF.L.U64.HI R32, R32, 0x6, R33 ;  /* 0x0000000620207819 */ /* 0x000fe20000010221 */
[----:B------:R-:W-:Y:S01]  /*10350*/  IMAD.MOV.U32 R8, RZ, RZ, R177 ;  /* 0x000000ffff087224 */ /* 0x000fe200078e00b1 */
[----:B------:R-:W-:Y:S01]  /*10360*/  LOP3.LUT R38, R38, 0xfffffffd, RZ, 0xc0, !PT ;  /* 0xfffffffd26267812 */ /* 0x000fe200078ec0ff */
        /* <DEDUP_REMOVED lines=24> */
[----:B------:R-:W-:Y:S01]  /*104f0*/  LDGSTS.E.BYPASS.LTC128B.128 [R3+0x8000], desc[UR6][R6.64] ;  /* 0x0800000006037fae */ /* 0x000fe2000b981a06 */
[----:B------:R-:W-:-:S03]  /*10500*/  IMAD R32, R34, 0x100, R48 ;  /* 0x0000010022207824 */ /* 0x000fc600078e0230 */
        /* <DEDUP_REMOVED lines=225> */
[-C--:B------:R-:W-:Y:S01]  /*11320*/  ISETP.GE.AND P4, PT, R8, R62.reuse, PT ;  /* 0x0000003e0800720c */ /* 0x080fe20003f86270 */
        /* <DEDUP_REMOVED lines=44> */
[C---:B------:R-:W-:Y:S01]  /*115f0*/  VIADD R21, R32.reuse, 0xfffffe21 ;  /* 0xfffffe2120157836 */ /* 0x040fe20000000000 */
[----:B--2---:R-:W-:Y:S01]  /*11600*/  HMMA.16816.F32.BF16 R16, R12, R28, R16 ;  /* 0x0000001c0c10723c */ /* 0x004fe20000041810 */
[----:B------:R-:W-:Y:S01]  /*11610*/  FSEL R97, R97, -INF , !P2 ;  /* 0xff80000061617808 */ /* 0x000fe20005000000 */
[----:B------:R-:W-:Y:S01]  /*11620*/  VIADD R29, R32, 0xfffffe29 ;  /* 0xfffffe29201d7836 */ /* 0x000fe20000000000 */
        /* <DEDUP_REMOVED lines=26> */
[C---:B------:R-:W-:Y:S01]  /*117d0*/  VIADD R29, R32.reuse, 0xfffffe31 ;  /* 0xfffffe31201d7836 */ /* 0x040fe20000000000 */
        /* <DEDUP_REMOVED lines=20> */
[C---:B------:R-:W-:Y:S01]  /*11920*/  VIADD R8, R32.reuse, 0xfffffe39 ;  /* 0xfffffe3920087836 */ /* 0x040fe20000000000 */
        /* <DEDUP_REMOVED lines=259> */
[----:B------:R2:W-:Y:S01]  /*12960*/  MUFU.TANH R67, R20 ;  /* 0x0000001400437308 */ /* 0x0005e20000002400 */
[----:B------:R-:W-:Y:S01]  /*12970*/  FSEL R81, R81, -INF , !P5 ;  /* 0xff80000051517808 */ /* 0x000fe20006800000 */
[----:B------:R-:W-:Y:S01]  /*12980*/  FMUL.FTZ R22, R22, UR11 ;  /* 0x0000000b16167c20 */ /* 0x000fe20008410000 */
[----:B------:R-:W-:Y:S01]  /*12990*/  P2R R24, PR, RZ, 0x40 ;  /* 0x00000040ff187803 */ /* 0x000fe20000000000 */
[----:B------:R-:W-:Y:S01]  /*129a0*/  HMMA.16816.F32.BF16 R4, R4, R26, RZ ;  /* 0x0000001a0404723c */ /* 0x000fe200000418ff */
[----:B------:R-:W-:Y:S01]  /*129b0*/  ISETP.GE.AND P6, PT, R28, R39, PT ;  /* 0x000000271c00720c */ /* 0x000fe20003fc6270 */
[----:B------:R-:W-:Y:S01]  /*129c0*/  VIADD R28, R32, 0xfffffec0 ;  /* 0xfffffec0201c7836 */ /* 0x000fe20000000000 */
[----:B------:R-:W-:Y:S01]  /*129d0*/  FSEL R105, R105, -INF , !P3 ;  /* 0xff80000069697808 */ /* 0x000fe20005800000 */
[----:B------:R-:W5:Y:S01]  /*129e0*/  MUFU.TANH R68, R68 ;  /* 0x0000004400447308 */ /* 0x000f620000002400 */
[-C--:B------:R-:W-:Y:S01]  /*129f0*/  ISETP.GE.AND P3, PT, R29, R62.reuse, PT ;  /* 0x0000003e1d00720c */ /* 0x080fe20003f66270 */
[----:B------:R-:W-:Y:S01]  /*12a00*/  FMUL.FTZ R21, R21, UR11 ;  /* 0x0000000b15157c20 */ /* 0x000fe20008410000 */
[----:B------:R-:W-:Y:S01]  /*12a10*/  ISETP.GE.AND P5, PT, R28, R62, PT ;  /* 0x0000003e1c00720c */ /* 0x000fe20003fa6270 */
[----:B------:R-:W-:Y:S01]  /*12a20*/  FMUL.FTZ R23, R23, UR11 ;  /* 0x0000000b17177c20 */ /* 0x000fe20008410000 */
[----:B------:R-:W-:-:S02]  /*12a30*/  FSEL R79, R79, -INF , !P3 ;  /* 0xff8000004f4f7808 */ /* 0x000fc40005800000 */
[----:B------:R-:W-:Y:S01]  /*12a40*/  FSEL R77, R77, -INF , !P5 ;  /* 0xff8000004d4d7808 */ /* 0x000fe20006800000 */
[C---:B-1----:R-:W-:Y:S01]  /*12a50*/  HMMA.16816.F32.BF16 R8, R12.reuse, R16, R8 ;  /* 0x000000100c08723c */ /* 0x042fe20000041808 */
[----:B------:R-:W-:Y:S01]  /*12a60*/  VIADD R16, R32, 0xfffffec9 ;  /* 0xfffffec920107836 */ /* 0x000fe20000000000 */
[----:B------:R-:W-:Y:S01]  /*12a70*/  FSEL R58, R58, -INF , !P6 ;  /* 0xff8000003a3a7808 */ /* 0x000fe20007000000 */
[----:B------:R-:W-:Y:S01]  /*12a80*/  VIADD R17, R32, 0xfffffec8 ;  /* 0xfffffec820117836 */ /* 0x000fe20000000000 */
[----:B------:R-:W-:Y:S01]  /*12a90*/  FSEL R104, R104, -INF , !P4 ;  /* 0xff80000068687808 */ /* 0x000fe20006000000 */
[----:B--2---:R-:W-:Y:S01]  /*12aa0*/  VIADD R20, R32, 0xfffffed1 ;  /* 0xfffffed120147836 */ /* 0x004fe20000000000 */
[C---:B------:R-:W-:Y:S01]  /*12ab0*/  ISETP.GE.AND P5, PT, R16.reuse, R39, PT ;  /* 0x000000271000720c */ /* 0x040fe20003fa6270 */
[----:B------:R-:W1:Y:S01]  /*12ac0*/  MUFU.TANH R50, R50 ;  /* 0x0000003200327308 */ /* 0x000e620000002400 */
[-C--:B------:R-:W-:Y:S01]  /*12ad0*/  ISETP.GE.AND P3, PT, R17, R62.reuse, PT ;  /* 0x0000003e1100720c */ /* 0x080fe20003f66270 */
[----:B------:R-:W-:Y:S01]  /*12ae0*/  HMMA.16816.F32.BF16 R4, R12, R18, R4 ;  /* 0x000000120c04723c */ /* 0x000fe20000041804 */
[----:B------:R-:W-:Y:S01]  /*12af0*/  ISETP.GE.AND P6, PT, R16, R62, PT ;  /* 0x0000003e1000720c */ /* 0x000fe20003fc6270 */
[----:B------:R-:W-:Y:S01]  /*12b00*/  VIADD R12, R32, 0xfffffed9 ;  /* 0xfffffed9200c7836 */ /* 0x000fe20000000000 */
[----:B------:R-:W-:-:S02]  /*12b10*/  P2R R16, PR, RZ, 0x20 ;  /* 0x00000020ff107803 */ /* 0x000fc40000000000 */
[----:B------:R-:W-:Y:S01]  /*12b20*/  FSEL R75, R75, -INF , !P3 ;  /* 0xff8000004b4b7808 */ /* 0x000fe20005800000 */
[----:B------:R-:W2:Y:S01]  /*12b30*/  MUFU.TANH R48, R31 ;  /* 0x0000001f00307308 */ /* 0x000ea20000002400 */
[----:B------:R-:W-:Y:S02]  /*12b40*/  ISETP.NE.AND P3, PT, R16, RZ, PT ;  /* 0x000000ff1000720c */ /* 0x000fe40003f65270 */
        /* <DEDUP_REMOVED lines=13> */
[----:B------:R-:W-:Y:S01]  /*12c20*/  VIADD R4, R32, 0xfffffee9 ;  /* 0xfffffee920047836 */ /* 0x000fe20000000000 */
[----:B------:R-:W-:Y:S01]  /*12c30*/  FSEL R80, R80, -INF , !P1 ;  /* 0xff80000050507808 */ /* 0x000fe20004800000 */
[----:B------:R4:W-:Y:S01]  /*12c40*/  MUFU.TANH R64, R9 ;  /* 0x0000000900407308 */ /* 0x0009e20000002400 */
[-C--:B------:R-:W-:Y:S01]  /*12c50*/  ISETP.GE.AND P4, PT, R17, R39.reuse, PT ;  /* 0x000000271100720c */ /* 0x080fe20003f86270 */
[----:B------:R-:W-:Y:S01]  /*12c60*/  VIADD R17, R32, 0xfffffed0 ;  /* 0xfffffed020117836 */ /* 0x000fe20000000000 */
[----:B------:R-:W-:Y:S01]  /*12c70*/  ISETP.GE.AND P1, PT, R25, R62, PT ;  /* 0x0000003e1900720c */ /* 0x000fe20003f26270 */
[----:B------:R-:W-:Y:S01]  /*12c80*/  FMUL.FTZ R6, R6, UR11 ;  /* 0x0000000b06067c20 */ /* 0x000fe20008410000 */
[----:B------:R-:W-:Y:S01]  /*12c90*/  @P3 LOP3.LUT R38, R38, 0x4, RZ, 0xfc, !PT ;  /* 0x0000000426263812 */ /* 0x000fe200078efcff */
[----:B------:R-:W-:Y:S01]  /*12ca0*/  FMUL.FTZ R7, R7, UR11 ;  /* 0x0000000b07077c20 */ /* 0x000fe20008410000 */
[-C--:B------:R-:W-:Y:S01]  /*12cb0*/  ISETP.GE.AND P3, PT, R12, R39.reuse, PT ;  /* 0x000000270c00720c */ /* 0x080fe20003f66270 */
[----:B---3--:R-:W-:Y:S01]  /*12cc0*/  VIADD R8, R32, 0xfffffee0 ;  /* 0xfffffee020087836 */ /* 0x008fe20000000000 */
[----:B------:R-:W-:Y:S01]  /*12cd0*/  FSEL R76, R76, -INF , !P1 ;  /* 0xff8000004c4c7808 */ /* 0x000fe20004800000 */
[----:B------:R-:W3:Y:S01]  /*12ce0*/  MUFU.TANH R47, R22 ;  /* 0x00000016002f7308 */ /* 0x000ee20000002400 */
[----:B------:R-:W-:-:S02]  /*12cf0*/  ISETP.GE.AND P1, PT, R17, R39, PT ;  /* 0x000000271100720c */ /* 0x000fc40003f26270 */
[----:B------:R-:W-:Y:S02]  /*12d00*/  LOP3.LUT R38, R38, 0xfffffffd, RZ, 0xc0, !PT ;  /* 0xfffffffd26267812 */ /* 0x000fe400078ec0ff */
[----:B------:R-:W-:Y:S02]  /*12d10*/  FSEL R53, R53, -INF , !P1 ;  /* 0xff80000035357808 */ /* 0x000fe40004800000 */
[-C--:B------:R-:W-:Y:S01]  /*12d20*/  ISETP.GE.AND P1, PT, R8, R62.reuse, PT ;  /* 0x0000003e0800720c */ /* 0x080fe20003f26270 */
[C---:B----4-:R-:W-:Y:S01]  /*12d30*/  VIADD R9, R32.reuse, 0xfffffee1 ;  /* 0xfffffee120097836 */ /* 0x050fe20000000000 */
[----:B------:R-:W-:Y:S01]  /*12d40*/  ISETP.GE.AND P5, PT, R17, R62, PT ;  /* 0x0000003e1100720c */ /* 0x000fe20003fa6270 */
[----:B------:R-:W-:Y:S01]  /*12d50*/  VIADD R17, R32, 0xfffffed8 ;  /* 0xfffffed820117836 */ /* 0x000fe20000000000 */
[----:B------:R-:W-:Y:S01]  /*12d60*/  @P3 LOP3.LUT R38, R38, 0x2, RZ, 0xfc, !PT ;  /* 0x0000000226263812 */ /* 0x000fe200078efcff */
[----:B------:R-:W4:Y:S01]  /*12d70*/  MUFU.TANH R66, R21 ;  /* 0x0000001500427308 */ /* 0x000f220000002400 */
[----:B------:R-:W-:-:S02]  /*12d80*/  FSEL R61, R61, -INF , !P0 ;  /* 0xff8000003d3d7808 */ /* 0x000fc40004000000 */
[-C--:B------:R-:W-:Y:S02]  /*12d90*/  ISETP.GE.AND P0, PT, R28, R39.reuse, PT ;  /* 0x000000271c00720c */ /* 0x080fe40003f06270 */
[----:B------:R-:W-:Y:S02]  /*12da0*/  LOP3.LUT R38, R38, 0xfffffffe, RZ, 0xc0, !PT ;  /* 0xfffffffe26267812 */ /* 0x000fe400078ec0ff */
[----:B------:R-:W-:Y:S01]  /*12db0*/  FSEL R74, R74, -INF , !P6 ;  /* 0xff8000004a4a7808 */ /* 0x000fe20007000000 */
[----:B------:R-:W4:Y:S01]  /*12dc0*/  MUFU.TANH R46, R23 ;  /* 0x00000017002e7308 */ /* 0x000f220000002400 */
[----:B------:R-:W-:Y:S02]  /*12dd0*/  ISETP.GE.AND P6, PT, R17, R39, PT ;  /* 0x000000271100720c */ /* 0x000fe40003fc6270 */
[----:B------:R-:W-:Y:S02]  /*12de0*/  FSEL R60, R60, -INF , !P2 ;  /* 0xff8000003c3c7808 */ /* 0x000fe40005000000 */
[----:B------:R-:W-:-:S02]  /*12df0*/  FSEL R57, R57, -INF , !P0 ;  /* 0xff80000039397808 */ /* 0x000fc40004000000 */
[----:B------:R-:W-:Y:S01]  /*12e00*/  @P1 LOP3.LUT R38, R38, 0x1, RZ, 0xfc, !PT ;  /* 0x0000000126261812 */ /* 0x000fe200078efcff */
[----:B------:R-:W4:Y:S01]  /*12e10*/  MUFU.TANH R45, R10 ;  /* 0x0000000a002d7308 */ /* 0x000f220000002400 */
[-C--:B------:R-:W-:Y:S02]  /*12e20*/  ISETP.GE.AND P2, PT, R25, R39.reuse, PT ;  /* 0x000000271900720c */ /* 0x080fe40003f46270 */
[----:B------:R-:W-:Y:S02]  /*12e30*/  ISETP.GE.AND P0, PT, R20, R39, PT ;  /* 0x000000271400720c */ /* 0x000fe40003f06270 */
[----:B------:R-:W-:Y:S02]  /*12e40*/  FSEL R51, R51, -INF , !P6 ;  /* 0xff80000033337808 */ /* 0x000fe40007000000 */
[----:B------:R-:W-:Y:S01]  /*12e50*/  FSEL R73, R73, -INF , !P5 ;  /* 0xff80000049497808 */ /* 0x000fe20006800000 */
[----:B------:R-:W4:Y:S01]  /*12e60*/  MUFU.TANH R44, R11 ;  /* 0x0000000b002c7308 */ /* 0x000f220000002400 */
[----:B------:R-:W-:-:S02]  /*12e70*/  LOP3.LUT P6, RZ, R38, 0x1, RZ, 0xc0, !PT ;  /* 0x0000000126ff7812 */ /* 0x000fc400078cc0ff */
[----:B------:R-:W-:Y:S02]  /*12e80*/  FSEL R56, R56, -INF , !P2 ;  /* 0xff80000038387808 */ /* 0x000fe40005000000 */
[----:B------:R-:W-:Y:S01]  /*12e90*/  ISETP.GE.AND P5, PT, R8, R39, PT ;  /* 0x000000270800720c */ /* 0x000fe20003fa6270 */
[----:B------:R-:W-:Y:S01]  /*12ea0*/  VIADD R8, R32, 0xfffffee8 ;  /* 0xfffffee820087836 */ /* 0x000fe20000000000 */
[----:B------:R-:W-:Y:S01]  /*12eb0*/  FSEL R52, R52, -INF , !P0 ;  /* 0xff80000034347808 */ /* 0x000fe20004000000 */
[----:B------:R-:W-:Y:S01]  /*12ec0*/  MUFU.TANH R63, R63 ;  /* 0x0000003f003f7308 */ /* 0x000fe20000002400 */
[----:B------:R-:W-:Y:S02]  /*12ed0*/  ISETP.GE.AND P2, PT, R20, R62, PT ;  /* 0x0000003e1400720c */ /* 0x000fe40003f46270 */
[----:B------:R-:W-:Y:S02]  /*12ee0*/  LOP3.LUT P0, RZ, R38, 0x4, RZ, 0xc0, !PT ;  /* 0x0000000426ff7812 */ /* 0x000fe4000780c0ff */
[----:B------:R-:W-:-:S02]  /*12ef0*/  FSEL R69, R69, -INF , !P6 ;  /* 0xff80000045457808 */ /* 0x000fc40007000000 */
[-C--:B------:R-:W-:Y:S01]  /*12f00*/  ISETP.GE.AND P6, PT, R4, R39.reuse, PT ;  /* 0x000000270400720c */ /* 0x080fe20003fc6270 */
[----:B------:R-:W-:Y:S01]  /*12f10*/  MUFU.TANH R35, R6 ;  /* 0x0000000600237308 */ /* 0x000fe20000002400 */
[----:B------:R-:W-:Y:S02]  /*12f20*/  FSEL R72, R72, -INF , !P2 ;  /* 0xff80000048487808 */ /* 0x000fe40005000000 */
[----:B------:R-:W-:Y:S02]  /*12f30*/  FSEL R70, R70, -INF , !P0 ;  /* 0xff80000046467808 */ /* 0x000fe40004000000 */
[----:B------:R-:W-:Y:S01]  /*12f40*/  FSEL R55, R55, -INF , !P4 ;  /* 0xff80000037377808 */ /* 0x000fe20006000000 */
[----:B------:R-:W-:Y:S01]  /*12f50*/  BAR.SYNC.DEFER_BLOCKING 0x0 ;  /* 0x0000000000007b1d */ /* 0x000fe20000010000 */
[CC--:B------:R-:W-:Y:S02]  /*12f60*/  ISETP.GE.AND P2, PT, R8.reuse, R62.reuse, PT ;  /* 0x0000003e0800720c */ /* 0x0c0fe40003f46270 */
[----:B------:R-:W-:Y:S01]  /*12f70*/  ISETP.GE.AND P0, PT, R8, R39, PT ;  /* 0x000000270800720c */ /* 0x000fe20003f06270 */
[----:B------:R-:W-:Y:S01]  /*12f80*/  VIADD R8, R32, 0xfffffef0 ;  /* 0xfffffef020087836 */ /* 0x000fe20000000000 */
[----:B------:R-:W-:Y:S01]  /*12f90*/  ISETP.GE.AND P4, PT, R17, R62, PT ;  /* 0x0000003e1100720c */ /* 0x000fe20003f86270 */
[----:B------:R-:W-:Y:S01]  /*12fa0*/  MUFU.TANH R33, R7 ;  /* 0x0000000700217308 */ /* 0x000fe20000002400 */
[----:B------:R-:W-:-:S02]  /*12fb0*/  FSEL R49, R49, -INF , !P5 ;  /* 0xff80000031317808 */ /* 0x000fc40006800000 */
[----:B------:R-:W-:Y:S02]  /*12fc0*/  FSEL R71, R71, -INF , !P4 ;  /* 0xff80000047477808 */ /* 0x000fe40006000000 */
[----:B------:R-:W-:Y:S02]  /*12fd0*/  LOP3.LUT P4, RZ, R38, 0x2, RZ, 0xc0, !PT ;  /* 0x0000000226ff7812 */ /* 0x000fe4000788c0ff */
[-C--:B------:R-:W-:Y:S02]  /*12fe0*/  ISETP.GE.AND P5, PT, R8, R62.reuse, PT ;  /* 0x0000003e0800720c */ /* 0x080fe40003fa6270 */
[----:B------:R-:W-:Y:S02]  /*12ff0*/  LOP3.LUT R38, R38, 0xfffffffe, RZ, 0xc0, !PT ;  /* 0xfffffffe26267812 */ /* 0x000fe400078ec0ff */
[C---:B------:R-:W-:Y:S02]  /*13000*/  ISETP.GE.AND P3, PT, R9.reuse, R62, PT ;  /* 0x0000003e0900720c */ /* 0x040fe40003f66270 */
[----:B------:R-:W-:Y:S01]  /*13010*/  ISETP.GE.AND P1, PT, R9, R39, PT ;  /* 0x000000270900720c */ /* 0x000fe20003f26270 */
[----:B------:R-:W-:Y:S01]  /*13020*/  FMUL.FTZ R9, R5, UR11 ;  /* 0x0000000b05097c20 */ /* 0x000fe20008410000 */
[----:B------:R-:W-:Y:S01]  /*13030*/  VIADD R5, R32, 0xfffffef1 ;  /* 0xfffffef120057836 */ /* 0x000fe20000000000 */
[----:B------:R-:W-:-:S02]  /*13040*/  @P6 LOP3.LUT R38, R38, 0x1, RZ, 0xfc, !PT ;  /* 0x0000000126266812 */ /* 0x000fc400078efcff */
[----:B-----5:R-:W-:Y:S02]  /*13050*/  FSEL R68, R68, -INF , !P3 ;  /* 0xff80000044447808 */ /* 0x020fe40005800000 */
[----:B------:R-:W-:Y:S02]  /*13060*/  LOP3.LUT R38, R38, 0xfffffffb, RZ, 0xc0, !PT ;  /* 0xfffffffb26267812 */ /* 0x000fe400078ec0ff */
[-C--:B------:R-:W-:Y:S02]  /*13070*/  ISETP.GE.AND P3, PT, R5, R62.reuse, PT ;  /* 0x0000003e0500720c */ /* 0x080fe40003f66270 */
[----:B------:R-:W-:Y:S02]  /*13080*/  @P5 LOP3.LUT R38, R38, 0x4, RZ, 0xfc, !PT ;  /* 0x0000000426265812 */ /* 0x000fe400078efcff */
[----:B-1----:R-:W-:Y:S02]  /*13090*/  FSEL R50, R50, -INF , !P4 ;  /* 0xff80000032327808 */ /* 0x002fe40006000000 */
[----:B------:R-:W-:-:S02]  /*130a0*/  ISETP.GE.AND P4, PT, R4, R62, PT ;  /* 0x0000003e0400720c */ /* 0x000fc40003f86270 */
[----:B--2---:R-:W-:Y:S01]  /*130b0*/  FSEL R48, R48, -INF , !P1 ;  /* 0xff80000030307808 */ /* 0x004fe20004800000 */
[----:B------:R-:W1:Y:S01]  /*130c0*/  MUFU.TANH R4, R9 ;  /* 0x0000000900047308 */ /* 0x000e620000002400 */
[C---:B------:R-:W-:Y:S02]  /*130d0*/  LOP3.LUT P1, RZ, R38.reuse, 0x4, RZ, 0xc0, !PT ;  /* 0x0000000426ff7812 */ /* 0x040fe4000782c0ff */
[----:B------:R-:W-:Y:S02]  /*130e0*/  LOP3.LUT R38, R38, 0xfffffffd, RZ, 0xc0, !PT ;  /* 0xfffffffd26267812 */ /* 0x000fe400078ec0ff */
[----:B---3--:R-:W-:Y:S02]  /*130f0*/  FSEL R47, R47, -INF , !P0 ;  /* 0xff8000002f2f7808 */ /* 0x008fe40004000000 */
[----:B------:R-:W-:Y:S02]  /*13100*/  ISETP.GT.AND P0, PT, R82, R168, PT ;  /* 0x000000a85200720c */ /* 0x000fe40003f04270 */
[----:B------:R-:W-:-:S02]  /*13110*/  @P3 LOP3.LUT R38, R38, 0x2, RZ, 0xfc, !PT ;  /* 0x0000000226263812 */ /* 0x000fc400078efcff */
[-C--:B------:R-:W-:Y:S01]  /*13120*/  ISETP.GE.AND P5, PT, R5, R39.reuse, PT ;  /* 0x000000270500720c */ /* 0x080fe20003fa6270 */
[C---:B------:R-:W-:Y:S01]  /*13130*/  VIADD R5, R32.reuse, 0xfffffef9 ;  /* 0xfffffef920057836 */ /* 0x040fe20000000000 */
[----:B------:R-:W-:Y:S01]  /*13140*/  FSEL R67, R67, -INF , !P2 ;  /* 0xff80000043437808 */ /* 0x000fe20005000000 */
[----:B------:R-:W-:Y:S01]  /*13150*/  VIADD R32, R32, 0xfffffef8 ;  /* 0xfffffef820207836 */ /* 0x000fe20000000000 */
[----:B------:R-:W-:Y:S02]  /*13160*/  ISETP.GE.AND P6, PT, R8, R39, PT ;  /* 0x000000270800720c */ /* 0x000fe40003fc6270 */
[----:B------:R-:W-:Y:S02]  /*13170*/  LOP3.LUT P2, RZ, R38, 0x1, RZ, 0xc0, !PT ;  /* 0x0000000126ff7812 */ /* 0x000fe4000784c0ff */
[----:B----4-:R-:W-:Y:S02]  /*13180*/  FSEL R66, R66, -INF , !P4 ;  /* 0xff80000042427808 */ /* 0x010fe40006000000 */
[----:B------:R-:W-:-:S02]  /*13190*/  FSEL R46, R46, -INF , !P2 ;  /* 0xff8000002e2e7808 */ /* 0x000fc40005000000 */
[----:B------:R-:W-:Y:S02]  /*131a0*/  FSEL R65, R65, -INF , !P1 ;  /* 0xff80000041417808 */ /* 0x000fe40004800000 */
[----:B------:R-:W-:Y:S02]  /*131b0*/  FSEL R45, R45, -INF , !P6 ;  /* 0xff8000002d2d7808 */ /* 0x000fe40007000000 */
[CC--:B------:R-:W-:Y:S02]  /*131c0*/  ISETP.GE.AND P3, PT, R5.reuse, R62.reuse, PT ;  /* 0x0000003e0500720c */ /* 0x0c0fe40003f66270 */
[C---:B------:R-:W-:Y:S02]  /*131d0*/  ISETP.GE.AND P4, PT, R32.reuse, R62, PT ;  /* 0x0000003e2000720c */ /* 0x040fe40003f86270 */
[-C--:B------:R-:W-:Y:S02]  /*131e0*/  ISETP.GE.AND P2, PT, R32, R39.reuse, PT ;  /* 0x000000272000720c */ /* 0x080fe40003f46270 */
[----:B------:R-:W-:-:S02]  /*131f0*/  ISETP.GE.AND P1, PT, R5, R39, PT ;  /* 0x000000270500720c */ /* 0x000fc40003f26270 */
[----:B------:R-:W-:Y:S02]  /*13200*/  LOP3.LUT P6, RZ, R38, 0x2, RZ, 0xc0, !PT ;  /* 0x0000000226ff7812 */ /* 0x000fe400078cc0ff */
[----:B------:R-:W-:Y:S02]  /*13210*/  FSEL R44, R44, -INF , !P5 ;  /* 0xff8000002c2c7808 */ /* 0x000fe40006800000 */
[----:B------:R-:W-:Y:S02]  /*13220*/  FSEL R64, R64, -INF , !P6 ;  /* 0xff80000040407808 */ /* 0x000fe40007000000 */
[----:B-1----:R-:W-:Y:S02]  /*13230*/  FSEL R62, R4, -INF , !P3 ;  /* 0xff800000043e7808 */ /* 0x002fe40005800000 */
[----:B------:R-:W-:Y:S02]  /*13240*/  FSEL R63, R63, -INF , !P4 ;  /* 0xff8000003f3f7808 */ /* 0x000fe40006000000 */
[----:B------:R-:W-:-:S02]  /*13250*/  FSEL R35, R35, -INF , !P2 ;  /* 0xff80000023237808 */ /* 0x000fc40005000000 */
        /* <DEDUP_REMOVED lines=23> */
[----:B------:R-:W-:Y:S02]  /*133d0*/  IMAD.MOV R6, RZ, RZ, -R10 ;  /* 0x000000ffff067224 */ /* 0x000fe400078e0a0a */
[----:B------:R-:W-:-:S04]  /*133e0*/  IMAD.HI.U32 R12, R12, R9, RZ ;  /* 0x000000090c0c7227 */ /* 0x000fc800078e00ff */
[----:B------:R-:W-:Y:S02]  /*133f0*/  IMAD R6, R4, R6, R7 ;  /* 0x0000000604067224 */ /* 0x000fe400078e0207 */
[----:B------:R-:W-:-:S03]  /*13400*/  IMAD.MOV R8, RZ, RZ, -R12 ;  /* 0x000000ffff087224 */ /* 0x000fc600078e0a0c */
[C---:B------:R-:W-:Y:S01]  /*13410*/  ISETP.GT.U32.AND P0, PT, R4.reuse, R6, PT ;  /* 0x000000060400720c */ /* 0x040fe20003f04070 */
[----:B------:R-:W-:-:S05]  /*13420*/  IMAD R8, R4, R8, R9 ;  /* 0x0000000804087224 */ /* 0x000fca00078e0209 */
[----:B------:R-:W-:-:S07]  /*13430*/  ISETP.GT.U32.AND P1, PT, R4, R8, PT ;  /* 0x000000080400720c */ /* 0x000fce0003f24070 */
[-C--:B------:R-:W-:Y:S01]  /*13440*/  @!P0 IADD3 R6, PT, PT, R6, -R4.reuse, RZ ;  /* 0x8000000406068210 */ /* 0x080fe20007ffe0ff */
[----:B------:R-:W-:Y:S01]  /*13450*/  @!P0 VIADD R10, R10, 0x1 ;  /* 0x000000010a0a8836 */ /* 0x000fe20000000000 */
[----:B------:R-:W-:Y:S02]  /*13460*/  ISETP.NE.AND P0, PT, R5, RZ, PT ;  /* 0x000000ff0500720c */ /* 0x000fe40003f05270 */
[----:B------:R-:W-:Y:S02]  /*13470*/  ISETP.GE.U32.AND P2, PT, R6, R4, PT ;  /* 0x000000040600720c */ /* 0x000fe40003f46070 */
[----:B------:R-:W-:Y:S01]  /*13480*/  @!P1 IMAD.IADD R8, R8, 0x1, -R4 ;  /* 0x0000000108089824 */ /* 0x000fe200078e0a04 */
[----:B------:R-:W-:-:S04]  /*13490*/  @!P1 IADD3 R12, PT, PT, R12, 0x1, RZ ;  /* 0x000000010c0c9810 */ /* 0x000fc80007ffe0ff */
[----:B------:R-:W-:Y:S02]  /*134a0*/  ISETP.GE.U32.AND P3, PT, R8, R4, PT ;  /* 0x000000040800720c */ /* 0x000fe40003f66070 */
[----:B------:R-:W-:-:S04]  /*134b0*/  LOP3.LUT R4, RZ, R5, RZ, 0x33, !PT ;  /* 0x00000005ff047212 */ /* 0x000fc800078e33ff */
[----:B------:R-:W-:-:S05]  /*134c0*/  @P2 VIADD R10, R10, 0x1 ;  /* 0x000000010a0a2836 */ /* 0x000fca0000000000 */
        /* <DEDUP_REMOVED lines=26> */
.L_x_2389:
[----:B------:R-:W-:Y:S01]  /*13670*/  UMOV UR8, URZ ;  /* 0x000000ff00087c82 */ /* 0x000fe20008000000 */
[----:B------:R-:W-:Y:S01]  /*13680*/  IMAD.SHL.U32 R4, R36, 0x100, RZ ;  /* 0x0000010024047824 */ /* 0x000fe200078e00ff */
[----:B------:R-:W-:-:S05]  /*13690*/  IADD3 R5, P0, PT, RZ, -UR8, RZ ;  /* 0x80000008ff057c10 */ /* 0x000fca000ff1e0ff */
[----:B------:R-:W-:-:S05]  /*136a0*/  IMAD.X R4, RZ, RZ, ~R4, P0 ;  /* 0x000000ffff047224 */ /* 0x000fca00000e0e04 */
[----:B------:R-:W-:-:S04]  /*136b0*/  SHF.R.S64 R5, R5, 0x1f, R4 ;  /* 0x0000001f05057819 */ /* 0x000fc80000001004 */
[----:B------:R-:W-:-:S04]  /*136c0*/  IADD3 R174, P0, PT, R5, R174, RZ ;  /* 0x000000ae05ae7210 */ /* 0x000fc80007f1e0ff */
[----:B------:R-:W-:-:S09]  /*136d0*/  LEA.HI.X.SX32 R173, R4, R173, 0x1, P0 ;  /* 0x000000ad04ad7211 */ /* 0x000fd200000f0eff */
.L_x_2390:
        /* <DEDUP_REMOVED lines=30> */
.L_x_2388:
        /* <DEDUP_REMOVED lines=122> */
[----:B------:R-:W-:Y:S01]  /*14060*/  FFMA.FTZ R53, R53, UR4, -R85 ;  /* 0x0000000435357c23 */ /* 0x000fe20008010855 */
[----:B------:R-:W2:Y:S01]  /*14070*/  MUFU.EX2 R106, R106 ;  /* 0x0000006a006a7308 */ /* 0x000ea20000000800 */
[--C-:B------:R-:W-:Y:S01]  /*14080*/  FFMA.FTZ R69, R69, UR4, -R90.reuse ;  /* 0x0000000445457c23 */ /* 0x100fe2000801085a */
[----:B---3--:R-:W-:Y:S01]  /*14090*/  LDSM.16.MT88.4 R28, [R151+0x400] ;  /* 0x00040000971c783b */ /* 0x008fe20000004200 */
[----:B------:R-:W-:Y:S01]  /*140a0*/  FFMA.FTZ R64, R64, UR4, -R90 ;  /* 0x0000000440407c23 */ /* 0x000fe2000801085a */
[----:B------:R-:W-:Y:S01]  /*140b0*/  MUFU.EX2 R112, R112 ;  /* 0x0000007000707308 */ /* 0x000fe20000000800 */
        /* <DEDUP_REMOVED lines=385> */
[----:B------:R-:W-:Y:S01]  /*158d0*/  FFMA.FTZ R76, R74, UR4, -R90 ;  /* 0x000000044a4c7c23 */ /* 0x000fe2000801085a */
[----:B------:R-:W-:Y:S01]  /*158e0*/  F2FP.BF16.F32.PACK_AB R8, R79, R80 ;  /* 0x000000504f08723e */ /* 0x000fe200000010ff */
        /* <DEDUP_REMOVED lines=109> */
[----:B------:R-:W-:Y:S01]  /*15fc0*/  HMMA.16816.F32.BF16 R16, R8, R22, R16 ;  /* 0x000000160810723c */ /* 0x000fe20000041810 */
[--C-:B------:R-:W-:Y:S01]  /*15fd0*/  FFMA.FTZ R22, R45, UR4, -R85.reuse ;  /* 0x000000042d167c23 */ /* 0x100fe20008010855 */
[----:B------:R-:W-:Y:S01]  /*15fe0*/  FFMA.FTZ R23, R35, UR4, -R85 ;  /* 0x0000000423177c23 */ /* 0x000fe20008010855 */
[----:B------:R-:W2:Y:S01]  /*15ff0*/  MUFU.EX2 R21, R21 ;  /* 0x0000001500157308 */ /* 0x000ea20000000800 */
[----:B------:R-:W-:-:S03]  /*16000*/  MOV R35, R82 ;  /* 0x0000005200237202 */ /* 0x000fc60000000f00 */
        /* <DEDUP_REMOVED lines=26> */
.L_x_2385:
[----:B------:R-:W-:-:S07]  /*161b0*/  IADD3 R34, PT, PT, R35, -0x1, RZ ;  /* 0xffffffff23227810 */ /* 0x000fce0007ffe0ff */
.L_x_2391:
        /* <DEDUP_REMOVED lines=17> */
.L_x_2396:
        /* <DEDUP_REMOVED lines=12> */
[----:B------:R-:W-:Y:S02]  /*16390*/  @!P3 IADD3 R177, P0, PT, R177, R4, RZ ;  /* 0x00000004b1b1b210 */ /* 0x000fe40007f1e0ff */
[----:B------:R-:W-:Y:S02]  /*163a0*/  LOP3.LUT R4, R180, 0x18, RZ, 0xc0, !PT ;  /* 0x00000018b4047812 */ /* 0x000fe400078ec0ff */
        /* <DEDUP_REMOVED lines=56> */
[----:B------:R-:W-:Y:S01]  /*16730*/  IMAD.WIDE.U32 R12, R9, UR10, R12 ;  /* 0x0000000a090c7c25 */ /* 0x000fe2000f8e000c */
[----:B------:R-:W-:Y:S02]  /*16740*/  SHF.R.S32.HI R3, RZ, 0x1f, R9 ;  /* 0x0000001fff037819 */ /* 0x000fe40000011409 */
[C---:B------:R-:W-:Y:S03]  /*16750*/  LEA R177, P0, R12.reuse, R7, 0x1 ;  /* 0x000000070cb17211 */ /* 0x040fe600078008ff */
[----:B------:R-:W-:Y:S04]  /*16760*/  IMAD R3, R3, UR10, RZ ;  /* 0x0000000a03037c24 */ /* 0x000fe8000f8e02ff */
[----:B------:R-:W-:Y:S04]  /*16770*/  IMAD R3, R9, UR11, R3 ;  /* 0x0000000b09037c24 */ /* 0x000fe8000f8e0203 */
[----:B------:R-:W-:Y:S05]  /*16780*/  IMAD.IADD R3, R13, 0x1, R3 ;  /* 0x000000010d037824 */ /* 0x000fea00078e0203 */
[----:B------:R-:W-:Y:S07]  /*16790*/  LEA.HI.X R176, R12, R6, R3, 0x1, P0 ;  /* 0x000000060cb07211 */ /* 0x000fee00000f0c03 */
.L_x_2393:
[--C-:B------:R-:W-:Y:S02]  /*167a0*/  LOP3.LUT R4, R4, 0xd8, R5.reuse, 0x78, !PT ;  /* 0x000000d804047812 */ /* 0x100fe400078e7805 */
[C---:B------:R-:W-:Y:S02]  /*167b0*/  SHF.L.U32 R3, R2.reuse, 0x6, RZ ;  /* 0x0000000602037819 */ /* 0x040fe400000006ff */
[----:B-1----:R-:W-:Y:S02]  /*167c0*/  SHF.L.U64.HI R2, R2, 0x6, R0 ;  /* 0x0000000602027819 */ /* 0x002fe40000010200 */
[-C--:B------:R-:W-:Y:S02]  /*167d0*/  IADD3 R6, P0, PT, R3, R177.reuse, RZ ;  /* 0x000000b103067210 */ /* 0x080fe40007f1e0ff */
[----:B------:R-:W-:Y:S02]  /*167e0*/  LOP3.LUT R0, R4, 0x1f20, R5, 0xf8, !PT ;  /* 0x00001f2004007812 */ /* 0x000fe400078ef805 */
        /* <DEDUP_REMOVED lines=21> */
[-C--:B-----5:R-:W-:Y:S04]  /*16940*/  IADD3 R6, P1, PT, R4, R3.reuse, RZ ;  /* 0x0000000304067210 */ /* 0x0a0fe80007f3e0ff */
[-C--:B------:R-:W-:Y:S03]  /*16950*/  IADD3.X R7, PT, PT, R5, R2.reuse, RZ, P1, !PT ;  /* 0x0000000205077210 */ /* 0x080fe60000ffe4ff */
[----:B------:R-:W-:Y:S01]  /*16960*/  LDGSTS.E.BYPASS.LTC128B.128 [R0+0x7800], desc[UR6][R4.64] ;  /* 0x0780000004007fae */ /* 0x000fe2000b981a06 */
[----:B--2---:R-:W-:Y:S04]  /*16970*/  IADD3 R12, P0, PT, R6, R3, RZ ;  /* 0x00000003060c7210 */ /* 0x004fe80007f1e0ff */
        /* <DEDUP_REMOVED lines=73> */
[----:B--2---:R1:W-:Y:S01]  /*16e10*/  STL [R1], R2 ;  /* 0x0000000201007387 */ /* 0x0043e20000100800 */
        /* <DEDUP_REMOVED lines=27> */
[----:B------:R-:W3:Y:S01]  /*16fd0*/  MUFU.TANH R16, R16 ;  /* 0x0000001000107308 */ /* 0x000ee20000002400 */
[----:B------:R-:W-:Y:S01]  /*16fe0*/  FMUL.FTZ R23, R23, UR12 ;  /* 0x0000000c17177c20 */ /* 0x000fe20008410000 */
[----:B------:R-:W-:Y:S01]  /*16ff0*/  FMUL.FTZ R25, R25, UR12 ;  /* 0x0000000c19197c20 */ /* 0x000fe20008410000 */
[----:B------:R-:W-:Y:S01]  /*17000*/  FMUL.FTZ R26, R26, UR12 ;  /* 0x0000000c1a1a7c20 */ /* 0x000fe20008410000 */
[----:B------:R-:W-:Y:S06]  /*17010*/  FMUL.FTZ R27, R27, UR12 ;  /* 0x0000000c1b1b7c20 */ /* 0x000fec0008410000 */
[----:B------:R-:W4:Y:S01]  /*17020*/  MUFU.TANH R239, R20 ;  /* 0x0000001400ef7308 */ /* 0x000f220000002400 */
[----:B------:R-:W-:Y:S01]  /*17030*/  FMUL.FTZ R24, R24, UR12 ;  /* 0x0000000c18187c20 */ /* 0x000fe20008410000 */
[----:B-1----:R-:W1:Y:S08]  /*17040*/  LDSM.16.M88.4 R8, [R150+0x1c00] ;  /* 0x001c00009608783b */ /* 0x002e700000000200 */
[----:B------:R-:W1:Y:S01]  /*17050*/  MUFU.TANH R236, R25 ;  /* 0x0000001900ec7308 */ /* 0x000e620000002400 */
[----:B--2---:R-:W-:Y:S09]  /*17060*/  STL [R1+0xc], R2 ;  /* 0x00000c0201007387 */ /* 0x004ff20000100800 */
[----:B------:R-:W2:Y:S10]  /*17070*/  MUFU.TANH R238, R26 ;  /* 0x0000001a00ee7308 */ /* 0x000eb40000002400 */
[----:B------:R5:W1:Y:S10]  /*17080*/  MUFU.TANH R240, R27 ;  /* 0x0000001b00f07308 */ /* 0x000a740000002400 */
[----:B------:R-:W2:Y:S10]  /*17090*/  MUFU.TANH R241, R21 ;  /* 0x0000001500f17308 */ /* 0x000eb40000002400 */
[----:B------:R-:W2:Y:S01]  /*170a0*/  MUFU.TANH R226, R22 ;  /* 0x0000001600e27308 */ /* 0x000ea20000002400 */
[C---:B-1----:R-:W-:Y:S09]  /*170b0*/  HMMA.16816.F32.BF16 R28, R156.reuse, R8, R28 ;  /* 0x000000089c1c723c */ /* 0x042ff2000004181c */
[----:B------:R-:W1:Y:S01]  /*170c0*/  MUFU.TANH R17, R17 ;  /* 0x0000001100117308 */ /* 0x000e620000002400 */
[C---:B------:R-:W-:Y:S01]  /*170d0*/  HMMA.16816.F32.BF16 R32, R156.reuse, R10, R32 ;  /* 0x0000000a9c20723c */ /* 0x040fe20000041820 */
[----:B------:R-:W3:Y:S08]  /*170e0*/  LDSM.16.M88.4 R8, [R150+0x2400] ;  /* 0x002400009608783b */ /* 0x000ef00000000200 */
[----:B------:R-:W1:Y:S01]  /*170f0*/  MUFU.TANH R230, R23 ;  /* 0x0000001700e67308 */ /* 0x000e620000002400 */
[C---:B------:R-:W-:Y:S03]  /*17100*/  HMMA.16816.F32.BF16 R36, R156.reuse, R4, R36 ;  /* 0x000000049c24723c */ /* 0x040fe60000041824 */
[----:B------:R-:W-:Y:S01]  /*17110*/  FMUL.FTZ R28, R28, UR12 ;  /* 0x0000000c1c1c7c20 */ /* 0x000fe20008410000 */
[----:B------:R-:W-:Y:S01]  /*17120*/  FMUL.FTZ R29, R29, UR12 ;  /* 0x0000000c1d1d7c20 */ /* 0x000fe20008410000 */
[----:B------:R-:W-:Y:S04]  /*17130*/  FMUL.FTZ R30, R30, UR12 ;  /* 0x0000000c1e1e7c20 */ /* 0x000fe80008410000 */
[----:B------:R-:W1:Y:S01]  /*17140*/  MUFU.TANH R242, R24 ;  /* 0x0000001800f27308 */ /* 0x000e620000002400 */
        /* <DEDUP_REMOVED lines=18> */
[C---:B---3--:R-:W-:Y:S08]  /*17270*/  HMMA.16816.F32.BF16 R44, R156.reuse, R8, R44 ;  /* 0x000000089c2c723c */ /* 0x048ff0000004182c */
        /* <DEDUP_REMOVED lines=67> */
[----:B------:R-:W4:Y:S04]  /*176b0*/  LDSM.16.M88.4 R4, [R150+0x4000] ;  /* 0x004000009604783b */ /* 0x000f280000000200 */
        /* <DEDUP_REMOVED lines=18> */
[C---:B----4-:R-:W-:Y:S09]  /*177e0*/  HMMA.16816.F32.BF16 R100, R156.reuse, R4, R100 ;  /* 0x000000049c64723c */ /* 0x050ff20000041864 */
[----:B------:R-:W4:Y:S01]  /*177f0*/  MUFU.TANH R195, R69 ;  /* 0x0000004500c37308 */ /* 0x000f220000002400 */
[C---:B------:R-:W-:Y:S01]  /*17800*/  HMMA.16816.F32.BF16 R104, R156.reuse, R6, R104 ;  /* 0x000000069c68723c */ /* 0x040fe20000041868 */
[----:B------:R-:W2:Y:S08]  /*17810*/  LDSM.16.M88.4 R4, [R150+0x4800] ;  /* 0x004800009604783b */ /* 0x000eb00000000200 */
[----:B------:R3:W1:Y:S10]  /*17820*/  MUFU.TANH R196, R70 ;  /* 0x0000004600c47308 */ /* 0x0006740000002400 */
[----:B------:R4:W1:Y:S10]  /*17830*/  MUFU.TANH R194, R71 ;  /* 0x0000004700c27308 */ /* 0x0008740000002400 */
[----:B------:R1:W1:Y:S01]  /*17840*/  MUFU.TANH R192, R72 ;  /* 0x0000004800c07308 */ /* 0x0002620000002400 */
[----:B---3--:R-:W-:Y:S01]  /*17850*/  FMUL.FTZ R70, R106, UR12 ;  /* 0x0000000c6a467c20 */ /* 0x008fe20008410000 */
[C---:B-----5:R-:W-:Y:S08]  /*17860*/  HMMA.16816.F32.BF16 R108, R156.reuse, R8, R108 ;  /* 0x000000089c6c723c */ /* 0x060ff0000004186c */
[----:B------:R3:W3:Y:S01]  /*17870*/  MUFU.TANH R193, R73 ;  /* 0x0000004900c17308 */ /* 0x0006e20000002400 */
[----:B----4-:R-:W-:Y:S01]  /*17880*/  FMUL.FTZ R71, R107, UR12 ;  /* 0x0000000c6b477c20 */ /* 0x010fe20008410000 */
[C---:B------:R-:W-:Y:S08]  /*17890*/  HMMA.16816.F32.BF16 R112, R156.reuse, R10, R112 ;  /* 0x0000000a9c70723c */ /* 0x040ff00000041870 */
[----:B------:R4:W4:Y:S01]  /*178a0*/  MUFU.TANH R190, R74 ;  /* 0x0000004a00be7308 */ /* 0x0009220000002400 */
[----:B------:R-:W5:Y:S01]  /*178b0*/  LDSM.16.M88.4 R8, [R150+0x4c00] ;  /* 0x004c00009608783b */ /* 0x000f620000000200 */
[----:B------:R-:W-:Y:S04]  /*178c0*/  DEPBAR.LE SB0, 0x0 ;  /* 0x000080000000791a */ /* 0x000fe80000000000 */
[----:B-1----:R-:W-:Y:S01]  /*178d0*/  FMUL.FTZ R72, R104, UR12 ;  /* 0x0000000c68487c20 */ /* 0x002fe20008410000 */
[C---:B--2---:R-:W-:Y:S03]  /*178e0*/  HMMA.16816.F32.BF16 R116, R156.reuse, R4, R116 ;  /* 0x000000049c74723c */ /* 0x044fe60000041874 */
[----:B------:R1:W2:Y:S01]  /*178f0*/  MUFU.TANH R191, R75 ;  /* 0x0000004b00bf7308 */ /* 0x0002a20000002400 */
[----:B------:R-:W-:Y:S01]  /*17900*/  BAR.SYNC.DEFER_BLOCKING 0x0 ;  /* 0x0000000000007b1d */ /* 0x000fe20000010000 */
[----:B---3--:R-:W-:Y:S01]  /*17910*/  FMUL.FTZ R73, R105, UR12 ;  /* 0x0000000c69497c20 */ /* 0x008fe20008410000 */
[----:B------:R-:W-:Y:S01]  /*17920*/  FMUL.FTZ R65, R108, UR12 ;  /* 0x0000000c6c417c20 */ /* 0x000fe20008410000 */
[----:B------:R-:W-:Y:S01]  /*17930*/  FMUL.FTZ R68, R109, UR12 ;  /* 0x0000000c6d447c20 */ /* 0x000fe20008410000 */
[C---:B------:R-:W-:Y:S05]  /*17940*/  HMMA.16816.F32.BF16 R120, R156.reuse, R6, R120 ;  /* 0x000000069c78723c */ /* 0x040fea0000041878 */
[----:B------:R3:W2:Y:S01]  /*17950*/  MUFU.TANH R189, R76 ;  /* 0x0000004c00bd7308 */ /* 0x0006a20000002400 */
[----:B----4-:R-:W-:Y:S01]  /*17960*/  FMUL.FTZ R74, R103, UR12 ;  /* 0x0000000c674a7c20 */ /* 0x010fe20008410000 */
[----:B------:R-:W-:Y:S01]  /*17970*/  FMUL.FTZ R69, R110, UR12 ;  /* 0x0000000c6e457c20 */ /* 0x000fe20008410000 */
[----:B------:R-:W-:Y:S01]  /*17980*/  FMUL.FTZ R67, R111, UR12 ;  /* 0x0000000c6f437c20 */ /* 0x000fe20008410000 */
[----:B------:R-:W-:Y:S01]  /*17990*/  FMUL.FTZ R64, R112, UR12 ;  /* 0x0000000c70407c20 */ /* 0x000fe20008410000 */
[----:B------:R-:W-:Y:S01]  /*179a0*/  FMUL.FTZ R66, R113, UR12 ;  /* 0x0000000c71427c20 */ /* 0x000fe20008410000 */
[----:B------:R-:W-:Y:S04]  /*179b0*/  FMUL.FTZ R60, R114, UR12 ;  /* 0x0000000c723c7c20 */ /* 0x000fe80008410000 */
[----:B------:R4:W2:Y:S01]  /*179c0*/  MUFU.TANH R187, R77 ;  /* 0x0000004d00bb7308 */ /* 0x0008a20000002400 */
[----:B------:R-:W-:Y:S01]  /*179d0*/  FMUL.FTZ R62, R115, UR12 ;  /* 0x0000000c733e7c20 */ /* 0x000fe20008410000 */
[----:B-1----:R-:W-:Y:S01]  /*179e0*/  FMUL.FTZ R75, R101, UR12 ;  /* 0x0000000c654b7c20 */ /* 0x002fe20008410000 */
[----:B------:R-:W-:Y:S01]  /*179f0*/  FMUL.FTZ R59, R116, UR12 ;  /* 0x0000000c743b7c20 */ /* 0x000fe20008410000 */
[----:B------:R-:W-:Y:S01]  /*17a00*/  FMUL.FTZ R61, R117, UR12 ;  /* 0x0000000c753d7c20 */ /* 0x000fe20008410000 */
[----:B------:R-:W-:Y:S01]  /*17a10*/  FMUL.FTZ R56, R118, UR12 ;  /* 0x0000000c76387c20 */ /* 0x000fe20008410000 */
[----:B------:R-:W-:Y:S04]  /*17a20*/  FMUL.FTZ R57, R119, UR12 ;  /* 0x0000000c77397c20 */ /* 0x000fe80008410000 */
[----:B------:R1:W1:Y:S01]  /*17a30*/  MUFU.TANH R188, R78 ;  /* 0x0000004e00bc7308 */ /* 0x0002620000002400 */
[----:B---3--:R-:W-:Y:S01]  /*17a40*/  FMUL.FTZ R76, R102, UR12 ;  /* 0x0000000c664c7c20 */ /* 0x008fe20008410000 */
[----:B------:R-:W-:Y:S01]  /*17a50*/  FMUL.FTZ R55, R120, UR12 ;  /* 0x0000000c78377c20 */ /* 0x000fe20008410000 */
[----:B------:R-:W-:Y:S01]  /*17a60*/  FMUL.FTZ R52, R121, UR12 ;  /* 0x0000000c79347c20 */ /* 0x000fe20008410000 */
[----:B------:R-:W-:Y:S01]  /*17a70*/  FMUL.FTZ R53, R122, UR12 ;  /* 0x0000000c7a357c20 */ /* 0x000fe20008410000 */
[----:B------:R-:W-:Y:S05]  /*17a80*/  FMUL.FTZ R51, R123, UR12 ;  /* 0x0000000c7b337c20 */ /* 0x000fea0008410000 */
[----:B------:R3:W2:Y:S01]  /*17a90*/  MUFU.TANH R186, R79 ;  /* 0x0000004f00ba7308 */ /* 0x0006a20000002400 */
[C---:B-----5:R-:W-:Y:S03]  /*17aa0*/  HMMA.16816.F32.BF16 R124, R156.reuse, R8, R124 ;  /* 0x000000089c7c723c */ /* 0x060fe6000004187c */
[----:B----4-:R-:W-:Y:S06]  /*17ab0*/  FMUL.FTZ R77, R100, UR12 ;  /* 0x0000000c644d7c20 */ /* 0x010fec0008410000 */
[----:B------:R4:W2:Y:S01]  /*17ac0*/  MUFU.TANH R162, R80 ;  /* 0x0000005000a27308 */ /* 0x0008a20000002400 */
[----:B------:R-:W-:Y:S03]  /*17ad0*/  HMMA.16816.F32.BF16 R128, R156, R10, R128 ;  /* 0x0000000a9c80723c */ /* 0x000fe60000041880 */
[----:B-1----:R-:W-:Y:S06]  /*17ae0*/  FMUL.FTZ R78, R98, UR12 ;  /* 0x0000000c624e7c20 */ /* 0x002fec0008410000 */
[----:B------:R1:W1:Y:S01]  /*17af0*/  MUFU.TANH R163, R81 ;  /* 0x0000005100a37308 */ /* 0x0002620000002400 */
[----:B---3--:R-:W-:Y:S01]  /*17b00*/  FMUL.FTZ R79, R99, UR12 ;  /* 0x0000000c634f7c20 */ /* 0x008fe20008410000 */
        /* <DEDUP_REMOVED lines=10> */
[----:B------:R4:W2:Y:S01]  /*17bb0*/  MUFU.TANH R161, R83 ;  /* 0x0000005300a17308 */ /* 0x0008a20000002400 */
[----:B-1----:R-:W-:Y:S09]  /*17bc0*/  FMUL.FTZ R81, R97, UR12 ;  /* 0x0000000c61517c20 */ /* 0x002ff20008410000 */
[----:B------:R1:W1:Y:S01]  /*17bd0*/  MUFU.TANH R155, R84 ;  /* 0x00000054009b7308 */ /* 0x0002620000002400 */
[----:B---3--:R-:W-:Y:S09]  /*17be0*/  FMUL.FTZ R82, R95, UR12 ;  /* 0x0000000c5f527c20 */ /* 0x008ff20008410000 */
[----:B------:R3:W2:Y:S01]  /*17bf0*/  MUFU.TANH R153, R85 ;  /* 0x0000005500997308 */ /* 0x0006a20000002400 */
[----:B----4-:R-:W-:Y:S09]  /*17c00*/  FMUL.FTZ R83, R93, UR12 ;  /* 0x0000000c5d537c20 */ /* 0x010ff20008410000 */
[----:B------:R4:W2:Y:S01]  /*17c10*/  MUFU.TANH R154, R86 ;  /* 0x00000056009a7308 */ /* 0x0008a20000002400 */
[----:B-1----:R-:W-:Y:S09]  /*17c20*/  FMUL.FTZ R84, R94, UR12 ;  /* 0x0000000c5e547c20 */ /* 0x002ff20008410000 */
[----:B------:R1:W1:Y:S01]  /*17c30*/  MUFU.TANH R152, R87 ;  /* 0x0000005700987308 */ /* 0x0002620000002400 */
[----:B---3--:R-:W-:Y:S09]  /*17c40*/  FMUL.FTZ R85, R92, UR12 ;  /* 0x0000000c5c557c20 */ /* 0x008ff20008410000 */
[----:B------:R3:W2:Y:S01]  /*17c50*/  MUFU.TANH R219, R35 ;  /* 0x0000002300db7308 */ /* 0x0006a20000002400 */
[----:B----4-:R-:W-:Y:S09]  /*17c60*/  FMUL.FTZ R86, R90, UR12 ;  /* 0x0000000c5a567c20 */ /* 0x010ff20008410000 */
[----:B------:R3:W4:Y:S01]  /*17c70*/  MUFU.TANH R231, R36 ;  /* 0x0000002400e77308 */ /* 0x0007220000002400 */
        /* <DEDUP_REMOVED lines=138> */
.L_x_2395:
        /* <DEDUP_REMOVED lines=29> */
.L_x_2394:
[----:B---3--:R-:W2:Y:S01]  /*186f0*/  LDL.LU R9, [R1] ;  /* 0x0000000001097983 */ /* 0x008ea20000300800 */
[----:B------:R-:W-:Y:S02]  /*18700*/  FMNMX3.FTZ R2, R148, R251, R245, !PT ;  /* 0x000000fb94027276 */ /* 0x000fe400078100f5 */
[----:B------:R-:W-:Y:S01]  /*18710*/  FMNMX3.FTZ R0, R149, R248, R250, !PT ;  /* 0x000000f895007276 */ /* 0x000fe200078100fa */
[----:B------:R-:W2:Y:S01]  /*18720*/  LDL.LU R8, [R1+0x4] ;  /* 0x0000040001087983 */ /* 0x000ea20000300800 */
[----:B------:R-:W-:Y:S03]  /*18730*/  IADD3 R183, PT, PT, R183, -0x100, RZ ;  /* 0xffffff00b7b77810 */ /* 0x000fe60007ffe0ff */
[----:B------:R-:W3:Y:S04]  /*18740*/  LDL.LU R7, [R1+0x8] ;  /* 0x0000080001077983 */ /* 0x000ee80000300800 */
[----:B------:R-:W3:Y:S04]  /*18750*/  LDL.LU R6, [R1+0xc] ;  /* 0x00000c0001067983 */ /* 0x000ee80000300800 */
        /* <DEDUP_REMOVED lines=79> */
[----:B------:R-:W-:Y:S01]  /*18c50*/  FMUL.FTZ R63, R2, UR4 ;  /* 0x00000004023f7c20 */ /* 0x000fe20008410000 */
[----:B------:R-:W-:Y:S01]  /*18c60*/  FSEL R58, R58, RZ, P0 ;  /* 0x000000ff3a3a7208 */ /* 0x000fe20000000000 */
[----:B------:R-:W-:Y:S01]  /*18c70*/  FADD.FTZ R24, -R2, R148 ;  /* 0x0000009402187221 */ /* 0x000fe20000010100 */
[----:B------:R-:W-:Y:S01]  /*18c80*/  FMUL.FTZ R23, R23, UR4 ;  /* 0x0000000417177c20 */ /* 0x000fe20008410000 */
[----:B------:R-:W-:Y:S02]  /*18c90*/  ISETP.GT.AND P0, PT, R182, R168, PT ;  /* 0x000000a8b600720c */ /* 0x000fe40003f04270 */
[----:B------:R-:W-:Y:S01]  /*18ca0*/  FSEL R63, R63, RZ, P1 ;  /* 0x000000ff3f3f7208 */ /* 0x000fe20000800000 */
[----:B------:R-:W-:Y:S01]  /*18cb0*/  FMUL.FTZ R24, R24, UR4 ;  /* 0x0000000418187c20 */ /* 0x000fe20008410000 */
[--C-:B------:R-:W-:Y:S01]  /*18cc0*/  FFMA.FTZ R99, R248, UR4, -R58.reuse ;  /* 0x00000004f8637c23 */ /* 0x100fe2000801083a */
        /* <DEDUP_REMOVED lines=14> */
[C---:B-1----:R-:W-:Y:S01]  /*18db0*/  FMUL.FTZ R6, R23.reuse, R146 ;  /* 0x0000009217067220 */ /* 0x042fe20000410000 */
[C---:B------:R-:W-:Y:S07]  /*18dc0*/  FMUL.FTZ R7, R23.reuse, R147 ;  /* 0x0000009317077220 */ /* 0x040fee0000410000 */
[----:B------:R-:W-:Y:S01]  /*18dd0*/  MUFU.EX2 R96, R96 ;  /* 0x0000006000607308 */ /* 0x000fe20000000800 */
[C---:B------:R-:W-:Y:S01]  /*18de0*/  FMUL.FTZ R10, R23.reuse, R142 ;  /* 0x0000008e170a7220 */ /* 0x040fe20000410000 */
[C---:B--2---:R-:W-:Y:S01]  /*18df0*/  FMUL.FTZ R4, R24.reuse, R144 ;  /* 0x0000009018047220 */ /* 0x044fe20000410000 */
[C---:B------:R-:W-:Y:S07]  /*18e00*/  FMUL.FTZ R5, R24.reuse, R145 ;  /* 0x0000009118057220 */ /* 0x040fee0000410000 */
[----:B------:R-:W1:Y:S01]  /*18e10*/  MUFU.EX2 R91, R91 ;  /* 0x0000005b005b7308 */ /* 0x000e620000000800 */
[C---:B------:R-:W-:Y:S01]  /*18e20*/  FMUL.FTZ R8, R24.reuse, R140 ;  /* 0x0000008c18087220 */ /* 0x040fe20000410000 */
[----:B------:R-:W-:Y:S01]  /*18e30*/  FMUL.FTZ R9, R24, R141 ;  /* 0x0000008d18097220 */ /* 0x000fe20000410000 */
[----:B------:R-:W-:Y:S07]  /*18e40*/  FMUL.FTZ R11, R23, R143 ;  /* 0x0000008f170b7220 */ /* 0x000fee0000410000 */
        /* <DEDUP_REMOVED lines=9> */
[C---:B------:R-:W-:Y:S01]  /*18ee0*/  FMUL.FTZ R16, R24.reuse, R132 ;  /* 0x0000008418107220 */ /* 0x040fe20000410000 */
[----:B-1----:R-:W-:Y:S01]  /*18ef0*/  F2FP.BF16.F32.PACK_AB R28, R91, R96 ;  /* 0x000000605b1c723e */ /* 0x002fe200000010ff */
        /* <DEDUP_REMOVED lines=268> */
[----:B------:R-:W-:Y:S07]  /*19fc0*/  MOV R149, R0 ;  /* 0x0000000000957202 */ /* 0x000fee0000000f00 */
        /* <DEDUP_REMOVED lines=255> */
.L_x_2392:
        /* <DEDUP_REMOVED lines=9> */
[----:B------:R-:W-:Y:S02]  /*1b050*/  LOP3.LUT R10, R22, 0xd8, RZ, 0xc0, !PT ;  /* 0x000000d8160a7812 */ /* 0x000fe400078ec0ff */
[----:B------:R-:W-:Y:S02]  /*1b060*/  LOP3.LUT R9, R9, 0x18, R180, 0xf8, !PT ;  /* 0x0000001809097812 */ /* 0x000fe400078ef8b4 */
[----:B------:R-:W-:-:S03]  /*1b070*/  LOP3.LUT P2, RZ, R180, 0x3, RZ, 0xc0, !PT ;  /* 0x00000003b4ff7812 */ /* 0x000fc6000784c0ff */
[----:B------:R-:W4:Y:S01]  /*1b080*/  S2UR UR4, SR_CTAID.Z ;  /* 0x00000000000479c3 */ /* 0x000f220000002700 */
[----:B------:R-:W-:Y:S07]  /*1b090*/  BSSY.RECONVERGENT B0, `(.L_x_2397) ;  /* 0x000005d000007945 */ /* 0x000fee0003800200 */
[----:B------:R-:W3:Y:S01]  /*1b0a0*/  LDC.64 R20, c[0x0][0x430] ;  /* 0x00010c00ff147b82 */ /* 0x000ee20000000a00 */
[----:B-1----:R-:W-:Y:S01]  /*1b0b0*/  FADD.FTZ R185, R4, R185 ;  /* 0x000000b904b97221 */ /* 0x002fe20000010000 */
[----:B------:R-:W-:Y:S01]  /*1b0c0*/  LOP3.LUT R4, R22, 0xf04, RZ, 0xc0, !PT ;  /* 0x00000f0416047812 */ /* 0x000fe200078ec0ff */
[----:B--2---:R-:W-:-:S03]  /*1b0d0*/  FADD.FTZ R184, R3, R184 ;  /* 0x000000b803b87221 */ /* 0x004fc60000010000 */
[----:B------:R-:W1:Y:S01]  /*1b0e0*/  SHFL.BFLY PT, R24, R185, 0x1, 0x1f ;  /* 0x0c201f00b9187f89 */ /* 0x000e6200000e0000 */
[----:B------:R-:W-:Y:S01]  /*1b0f0*/  SHF.L.U32 R3, R180, 0x1, RZ ;  /* 0x00000001b4037819 */ /* 0x000fe200000006ff */
[----:B------:R-:W4:Y:S01]  /*1b100*/  LDC R25, c[0x0][0x3e0] ;  /* 0x0000f800ff197b82 */ /* 0x000f220000000800 */
[----:B------:R-:W-:Y:S01]  /*1b110*/  LOP3.LUT R4, R4, 0x20, R11, 0xf8, !PT ;  /* 0x0000002004047812 */ /* 0x000fe200078ef80b */
[----:B------:R-:W2:Y:S01]  /*1b120*/  SHFL.BFLY PT, R23, R184, 0x1, 0x1f ;  /* 0x0c201f00b8177f89 */ /* 0x000ea200000e0000 */
[----:B------:R-:W-:-:S04]  /*1b130*/  LOP3.LUT R3, R3, 0x6, RZ, 0xc0, !PT ;  /* 0x0000000603037812 */ /* 0x000fc800078ec0ff */
[----:B------:R-:W-:Y:S02]  /*1b140*/  LOP3.LUT R7, R3, 0x3e00, R7, 0xf8, !PT ;  /* 0x00003e0003077812 */ /* 0x000fe400078ef807 */
[----:B------:R-:W-:Y:S02]  /*1b150*/  SHF.R.U32.HI R3, RZ, 0x1, R180 ;  /* 0x00000001ff037819 */ /* 0x000fe400000116b4 */
[----:B------:R-:W-:Y:S02]  /*1b160*/  LOP3.LUT R7, R7, 0x20, R6, 0xf8, !PT ;  /* 0x0000002007077812 */ /* 0x000fe400078ef806 */
[----:B------:R-:W-:Y:S02]  /*1b170*/  LOP3.LUT R10, R10, 0x18, R3, 0x78, !PT ;  /* 0x000000180a0a7812 */ /* 0x000fe400078e7803 */
[----:B------:R-:W-:Y:S01]  /*1b180*/  LOP3.LUT R7, R7, R9, RZ, 0xfc, !PT ;  /* 0x0000000907077212 */ /* 0x000fe200078efcff */
[----:B---3--:R-:W-:Y:S01]  /*1b190*/  IMAD R20, R20, UR8, R171 ;  /* 0x0000000814147c24 */ /* 0x008fe2000f8e02ab */
[----:B------:R-:W-:-:S02]  /*1b1a0*/  LOP3.LUT R4, R4, R10, RZ, 0xfc, !PT ;  /* 0x0000000a04047212 */ /* 0x000fc400078efcff */
[----:B------:R-:W-:Y:S02]  /*1b1b0*/  LEA R7, R7, UR5, 0x2 ;  /* 0x0000000507077c11 */ /* 0x000fe4000f8e10ff */
[----:B------:R-:W-:Y:S01]  /*1b1c0*/  LEA R4, R4, UR5, 0x2 ;  /* 0x0000000504047c11 */ /* 0x000fe2000f8e10ff */
[----:B-1----:R-:W-:Y:S01]  /*1b1d0*/  FADD.FTZ R24, R185, R24 ;  /* 0x00000018b9187221 */ /* 0x002fe20000010000 */
[----:B------:R-:W1:Y:S01]  /*1b1e0*/  LDCU UR5, c[0x0][0x44c] ;  /* 0x00008980ff0577ac */ /* 0x000e620008000800 */
[----:B------:R-:W-:Y:S02]  /*1b1f0*/  SHF.R.U32.HI R180, RZ, 0x2, R180 ;  /* 0x00000002ffb47819 */ /* 0x000fe400000116b4 */
[----:B------:R-:W3:Y:S01]  /*1b200*/  MUFU.RCP R8, R24 ;  /* 0x0000001800087308 */ /* 0x000ee20000001000 */
[----:B--2---:R-:W-:Y:S01]  /*1b210*/  FADD.FTZ R23, R184, R23 ;  /* 0x00000017b8177221 */ /* 0x004fe20000010000 */
[----:B------:R-:W-:Y:S02]  /*1b220*/  FSETP.NE.FTZ.AND P1, PT, R24, RZ, PT ;  /* 0x000000ff1800720b */ /* 0x000fe40003f35000 */
[----:B------:R-:W-:-:S02]  /*1b230*/  LOP3.LUT R3, R3, 0x30, RZ, 0xc0, !PT ;  /* 0x0000003003037812 */ /* 0x000fc400078ec0ff */
[----:B------:R-:W-:Y:S02]  /*1b240*/  FSETP.NE.FTZ.AND P0, PT, R23, RZ, PT ;  /* 0x000000ff1700720b */ /* 0x000fe40003f15000 */
[----:B------:R-:W2:Y:S01]  /*1b250*/  MUFU.RCP R5, R23 ;  /* 0x0000001700057308 */ /* 0x000ea20000001000 */
[----:B------:R-:W-:-:S06]  /*1b260*/  LOP3.LUT R3, R3, 0x7, R180, 0xf8, !PT ;  /* 0x0000000703037812 */ /* 0x000fcc00078ef8b4 */
[----:B------:R-:W5:Y:S01]  /*1b270*/  @P1 LDC R26, c[0x0][0x458] ;  /* 0x00011600ff1a1b82 */ /* 0x000f620000000800 */
[----:B------:R4:W1:Y:S01]  /*1b280*/  @P1 MUFU.LG2 R27, R24 ;  /* 0x00000018001b1308 */ /* 0x0008620000000c00 */
        /* <DEDUP_REMOVED lines=11> */
[----:B--2---:R-:W-:Y:S01]  /*1b340*/  FSEL R5, R5, 1, P0 ;  /* 0x3f80000005057808 */ /* 0x004fe20000000000 */
[----:B----4-:R-:W2:Y:S01]  /*1b350*/  @P0 LDC R24, c[0x0][0x458] ;  /* 0x00011600ff180b82 */ /* 0x010ea20000000800 */
[----:B------:R-:W-:Y:S01]  /*1b360*/  LOP3.LUT R6, R6, 0x40, RZ, 0xc0, !PT ;  /* 0x0000004006067812 */ /* 0x000fe200078ec0ff */
[----:B------:R-:W-:Y:S01]  /*1b370*/  IMAD.IADD R8, R7, 0x1, -R8 ;  /* 0x0000000107087824 */ /* 0x000fe200078e0a08 */
[----:B------:R4:W4:Y:S01]  /*1b380*/  @P0 MUFU.LG2 R28, R23 ;  /* 0x00000017001c0308 */ /* 0x0009220000000c00 */
        /* <DEDUP_REMOVED lines=11> */
[----:B-1----:R-:W-:-:S02]  /*1b440*/  @P1 FMUL.FTZ R27, R27, 0.69314718246459960938 ;  /* 0x3f3172181b1b1820 */ /* 0x002fc40000410000 */
[----:B------:R3:W-:Y:S04]  /*1b450*/  STS.64 [R5+0x20], R140 ;  /* 0x0000208c05007388 */ /* 0x0007e80000000a00 */
[----:B------:R3:W-:Y:S01]  /*1b460*/  STS.64 [R5+0x420], R142 ;  /* 0x0004208e05007388 */ /* 0x0007e20000000a00 */
[----:B----4-:R-:W-:Y:S02]  /*1b470*/  IMAD.MOV R23, RZ, RZ, -R171 ;  /* 0x000000ffff177224 */ /* 0x010fe400078e0aab */
[----:B------:R-:W-:Y:S01]  /*1b480*/  @P0 FMUL.FTZ R28, R28, 0.69314718246459960938 ;  /* 0x3f3172181c1c0820 */ /* 0x000fe20000410000 */
[----:B------:R3:W-:Y:S01]  /*1b490*/  STS.64 [R8+0x40], R136 ;  /* 0x0000408808007388 */ /* 0x0007e20000000a00 */
[----:B------:R-:W-:-:S03]  /*1b4a0*/  IMAD R23, R25, R23, UR4 ;  /* 0x0000000419177e24 */ /* 0x000fc6000f8e0217 */
[----:B------:R3:W-:Y:S01]  /*1b4b0*/  STS.64 [R8+0x440], R138 ;  /* 0x0004408a08007388 */ /* 0x0007e20000000a00 */
[----:B------:R-:W-:Y:S01]  /*1b4c0*/  IMAD R20, R20, R25, R23 ;  /* 0x0000001914147224 */ /* 0x000fe200078e0217 */
[----:B------:R-:W-:Y:S01]  /*1b4d0*/  MOV R25, 0xff800000 ;  /* 0xff80000000197802 */ /* 0x000fe20000000f00 */
[----:B-----5:R-:W-:Y:S01]  /*1b4e0*/  @P1 FFMA.FTZ R25, R2, R26, R27 ;  /* 0x0000001a02191223 */ /* 0x020fe2000001001b */
[----:B------:R3:W-:Y:S01]  /*1b4f0*/  STS.64 [R6+0x60], R132 ;  /* 0x0000608406007388 */ /* 0x0007e20000000a00 */
[----:B------:R-:W-:Y:S01]  /*1b500*/  IMAD R20, R20, R21, R169 ;  /* 0x0000001514147224 */ /* 0x000fe200078e02a9 */
[----:B------:R-:W-:Y:S01]  /*1b510*/  MOV R23, 0xff800000 ;  /* 0xff80000000177802 */ /* 0x000fe20000000f00 */
[----:B--2---:R-:W-:Y:S01]  /*1b520*/  @P0 FFMA.FTZ R23, R0, R24, R28 ;  /* 0x0000001800170223 */ /* 0x004fe2000001001c */
[----:B------:R3:W-:Y:S01]  /*1b530*/  STS.64 [R6+0x460], R134 ;  /* 0x0004608606007388 */ /* 0x0007e20000000a00 */
[----:B------:R-:W-:Y:S01]  /*1b540*/  IMAD R2, R20, UR5, RZ ;  /* 0x0000000514027c24 */ /* 0x000fe2000f8e02ff */
[----:B------:R-:W-:Y:S06]  /*1b550*/  BAR.SYNC.DEFER_BLOCKING 0x0 ;  /* 0x0000000000007b1d */ /* 0x000fec0000010000 */
[----:B------:R3:W1:Y:S04]  /*1b560*/  LDS.128 R16, [R4] ;  /* 0x0000000004107984 */ /* 0x0006680000000c00 */
[----:B------:R3:W2:Y:S04]  /*1b570*/  LDS.128 R12, [R4+0x800] ;  /* 0x00080000040c7984 */ /* 0x0006a80000000c00 */
[----:B------:R3:W4:Y:S04]  /*1b580*/  LDS.128 R8, [R4+0x1000] ;  /* 0x0010000004087984 */ /* 0x0007280000000c00 */
[----:B------:R-:W1:Y:S01]  /*1b590*/  LDS.128 R4, [R4+0x1800] ;  /* 0x0018000004047984 */ /* 0x000e620000000c00 */
[----:B------:R-:W-:Y:S05]  /*1b5a0*/  @P2 BRA `(.L_x_2398) ;  /* 0x00000000002c2947 */ /* 0x000fea0003800000 */
[----:B------:R-:W5:Y:S01]  /*1b5b0*/  LDCU.64 UR4, c[0x0][0x428] ;  /* 0x00008500ff0477ac */ /* 0x000f620008000a00 */
[----:B------:R-:W-:Y:S01]  /*1b5c0*/  IMAD.IADD R0, R170, 0x1, -R169 ;  /* 0x00000001aa007824 */ /* 0x000fe200078e0aa9 */
[----:B------:R-:W-:Y:S01]  /*1b5d0*/  IADD3 R21, P0, PT, R20, R3, RZ ;  /* 0x0000000314157210 */ /* 0x000fe20007f1e0ff */
[----:B------:R-:W-:-:S03]  /*1b5e0*/  VIADD R24, R3, 0x8 ;  /* 0x0000000803187836 */ /* 0x000fc60000000000 */
[-C--:B------:R-:W-:Y:S02]  /*1b5f0*/  ISETP.GE.AND P2, PT, R3, R0.reuse, PT ;  /* 0x000000000300720c */ /* 0x080fe40003f46270 */
[----:B------:R-:W-:Y:S02]  /*1b600*/  ISETP.GE.AND P1, PT, R24, R0, PT ;  /* 0x000000001800720c */ /* 0x000fe40003f26270 */
[----:B------:R-:W-:Y:S02]  /*1b610*/  LEA.HI.X.SX32 R20, R20, RZ, 0x1, P0 ;  /* 0x000000ff14147211 */ /* 0x000fe400000f0eff */
[----:B-----5:R-:W-:-:S04]  /*1b620*/  LEA R26, P0, R21, UR4, 0x2 ;  /* 0x00000004151a7c11 */ /* 0x020fc8000f8010ff */
[----:B------:R-:W-:-:S05]  /*1b630*/  LEA.HI.X R27, R21, UR5, R20, 0x2, P0 ;  /* 0x00000005151b7c11 */ /* 0x000fca00080f1414 */
[----:B------:R1:W-:Y:S04]  /*1b640*/  @!P2 STG.E desc[UR6][R26.64], R25 ;  /* 0x000000191a00a986 */ /* 0x0003e8000c101906 */
[----:B------:R1:W-:Y:S02]  /*1b650*/  @!P1 STG.E desc[UR6][R26.64+0x20], R23 ;  /* 0x000020171a009986 */ /* 0x0003e4000c101906 */
.L_x_2398:
[----:B------:R-:W-:Y:S05]  /*1b660*/  BSYNC.RECONVERGENT B0 ;  /* 0x0000000000007941 */ /* 0x000fea0003800200 */
.L_x_2397:
        /* <DEDUP_REMOVED lines=8> */
[----:B------:R-:W-:Y:S02]  /*1b6f0*/  LEA.HI.X.SX32 R2, R2, RZ, 0x1, P0 ;  /* 0x000000ff02027211 */ /* 0x000fe400000f0eff */
[----:B------:R-:W-:-:S02]  /*1b700*/  ISETP.GE.AND P2, PT, R3, R169, PT ;  /* 0x000000a90300720c */ /* 0x000fc40003f46270 */
[----:B------:R-:W-:Y:S02]  /*1b710*/  ISETP.GE.AND P1, PT, R0, R169, PT ;  /* 0x000000a90000720c */ /* 0x000fe40003f26270 */
[----:B-----5:R-:W-:-:S04]  /*1b720*/  LEA R22, P0, R20, UR4, 0x2 ;  /* 0x0000000414167c11 */ /* 0x020fc8000f8010ff */
[----:B-1----:R-:W-:Y:S02]  /*1b730*/  LEA.HI.X R23, R20, UR5, R2, 0x2, P0 ;  /* 0x0000000514177c11 */ /* 0x002fe400080f1402 */
[----:B------:R-:W-:-:S03]  /*1b740*/  ISETP.GE.AND P0, PT, R172, R169, PT ;  /* 0x000000a9ac00720c */ /* 0x000fc60003f06270 */
[----:B------:R1:W-:Y:S04]  /*1b750*/  @!P3 STG.E.128 desc[UR6][R22.64], R16 ;  /* 0x000000101600b986 */ /* 0x0003e8000c101d06 */
[----:B--2---:R1:W-:Y:S04]  /*1b760*/  @!P2 STG.E.128 desc[UR6][R22.64+0x800], R12 ;  /* 0x0008000c1600a986 */ /* 0x0043e8000c101d06 */
[----:B----4-:R1:W-:Y:S02]  /*1b770*/  @!P1 STG.E.128 desc[UR6][R22.64+0x1000], R8 ;  /* 0x0010000816009986 */ /* 0x0103e4000c101d06 */
[----:B------:R-:W-:Y:S05]  /*1b780*/  @P0 EXIT ;  /* 0x000000000000094d */ /* 0x000fea0003800000 */
[----:B------:R-:W-:Y:S01]  /*1b790*/  STG.E.128 desc[UR6][R22.64+0x1800], R4 ;  /* 0x0018000416007986 */ /* 0x000fe2000c101d06 */
[----:B------:R-:W-:Y:S05]  /*1b7a0*/  EXIT ;  /* 0x000000000000794d */ /* 0x000fea0003800000 */
.L_x_2399:
        /* <DEDUP_REMOVED lines=13> */
.L_x_4899:


//--------------------- .text._ZN5flash24flash_fwd_splitkv_kernelI23Flash_fwd_kernel_traitsILi32ELi64ELi256ELi4ELb0ELb0EN7cutlass10bfloat16_tE19Flash_kernel_traitsILi32ELi64ELi256ELi4ES3_EELb1ELb0ELb1ELb0ELb0ELb0ELb1ELb1EEEvNS_16Flash_fwd_paramsE --------------------------
	.section	.text._ZN5flash24flash_fwd_splitkv_kernelI23Flash_fwd_kernel_traitsILi32ELi64ELi256ELi4ELb0ELb0EN7cutlass10bfloat16_tE19Flash_kernel_traitsILi32ELi64ELi256ELi4ES3_EELb1ELb0ELb1ELb0ELb0ELb0ELb1ELb1EEEvNS_16Flash_fwd_paramsE,"ax",@progbits
	.align	128
        .global         _ZN5flash24flash_fwd_splitkv_kernelI23Flash_fwd_kernel_traitsILi32ELi64ELi256ELi4ELb0ELb0EN7cutlass10bfloat16_tE19Flash_kernel_traitsILi32ELi64ELi256ELi4ES3_EELb1ELb0ELb1ELb0ELb0ELb0ELb1ELb1EEEvNS_16Flash_fwd_paramsE
        .type           _ZN5flash24flash_fwd_splitkv_kernelI23Flash_fwd_kernel_traitsILi32ELi64ELi256ELi4ELb0ELb0EN7cutlass10bfloat16_tE19Flash_kernel_traitsILi32ELi64ELi256ELi4ES3_EELb1ELb0ELb1ELb0ELb0ELb0ELb1ELb1EEEvNS_16Flash_fwd_paramsE,@function
        .size           _ZN5flash24flash_fwd_splitkv_kernelI23Flash_fwd_kernel_traitsILi32ELi64ELi256ELi4ELb0ELb0EN7cutlass10bfloat16_tE19Flash_kernel_traitsILi32ELi64ELi256ELi4ES3_EELb1ELb0ELb1ELb0ELb0ELb0ELb1ELb1EEEvNS_16Flash_fwd_paramsE,(.L_x_4900 - _ZN5flash24flash_fwd_splitkv_kernelI23Flash_fwd_kernel_traitsILi32ELi64ELi256ELi4ELb0ELb0EN7cutlass10bfloat16_tE19Flash_kernel_traitsILi32ELi64ELi256ELi4ES3_EELb1ELb0ELb1ELb0ELb0ELb0ELb1ELb1EEEvNS_16Flash_fwd_paramsE)
        .other          _ZN5flash24flash_fwd_splitkv_kernelI23Flash_fwd_kernel_traitsILi32ELi64ELi256ELi4ELb0ELb0EN7cutlass10bfloat16_tE19Flash_kernel_traitsILi32ELi64ELi256ELi4ES3_EELb1ELb0ELb1ELb0ELb0ELb0ELb1ELb1EEEvNS_16Flash_fwd_paramsE,@"STO_CUDA_ENTRY STV_DEFAULT"
_ZN5flash24flash_fwd_splitkv_kernelI23Flash_fwd_kernel_traitsILi32ELi64ELi256ELi4ELb0ELb0EN7cutlass10bfloat16_tE19Flash_kernel_traitsILi32ELi64ELi256ELi4ES3_EELb1ELb0ELb1ELb0ELb0ELb0ELb1ELb1EEEvNS_16Flash_fwd_paramsE:
.text._ZN5flash24flash_fwd_splitkv_kernelI23Flash_fwd_kernel_traitsILi32ELi64ELi256ELi4ELb0ELb0EN7cutlass10bfloat16_tE19Flash_kernel_traitsILi32ELi64ELi256ELi4ES3_EELb1ELb0ELb1ELb0ELb0ELb0ELb1ELb1EEEvNS_16Flash_fwd_paramsE:
[----:B------:R-:W-:Y:S01]  /*0000*/  LDC R1, c[0x0][0x37c] ;  /* 0x0000df00ff017b82 */ /* 0x000fe20000000800 */
[----:B------:R-:W1:Y:S07]  /*0010*/  LDCU UR12, c[0x0][0x3e0] ;  /* 0x00007c00ff0c77ac */ /* 0x000e6e0008000800 */
[----:B------:R-:W2:Y:S01]  /*0020*/  S2UR UR26, SR_CTAID.Z ;  /* 0x00000000001a79c3 */ /* 0x000ea20000002700 */
[----:B------:R-:W3:Y:S01]  /*0030*/  LDCU.64 UR10, c[0x0][0x460] ;  /* 0x00008c00ff0a77ac */ /* 0x000ee20008000a00 */
[----:B------:R-:W4:Y:S01]  /*0040*/  LDCU.U8 UR13, c[0x0][0x532] ;  /* 0x0000a640ff0d77ac */ /* 0x000f220008000000 */
[----:B------:R-:W5:Y:S01]  /*0050*/  LDCU.64 UR16, c[0x0][0x460] ;  /* 0x00008c00ff1077ac */ /* 0x000f620008000a00 */
[----:B-1----:R-:W1:Y:S01]  /*0060*/  I2F.U32.RP R2, UR12 ;  /* 0x0000000c00027d06 */ /* 0x002e620008209000 */
[----:B------:R-:W-:-:S02]  /*0070*/  UISETP.NE.U32.AND UP0, UPT, UR12, URZ, UPT ;  /* 0x000000ff0c00728c */ /* 0x000fc4000bf05070 */
[----:B---3--:R-:W-:Y:S01]  /*0080*/  UISETP.NE.U32.AND UP2, UPT, UR10, URZ, UPT ;  /* 0x000000ff0a00728c */ /* 0x008fe2000bf45070 */
[----:B------:R-:W-:-:S03]  /*0090*/  ISETP.NE.U32.AND P0, PT, RZ, UR10, PT ;  /* 0x0000000aff007c0c */ /* 0x000fc6000bf05070 */
[----:B------:R-:W-:Y:S01]  /*00a0*/  UISETP.NE.AND.EX UP2, UPT, UR11, URZ, UPT, UP2 ;  /* 0x000000ff0b00728c */ /* 0x000fe2000bf45320 */
[----:B------:R-:W-:-:S05]  /*00b0*/  ISETP.NE.AND.EX P2, PT, RZ, UR11, PT, P0 ;  /* 0x0000000bff007c0c */ /* 0x000fca000bf45300 */
[----:B------:R-:W-:Y:S01]  /*00c0*/  PLOP3.LUT P1, PT, PT, PT, UP2, 0x80, 0x8 ;  /* 0x000000000008781c */ /* 0x000fe20003f2f028 */
[----:B-1----:R-:W1:Y:S02]  /*00d0*/  MUFU.RCP R0, R2 ;  /* 0x0000000200007308 */ /* 0x002e640000001000 */
[----:B-1----:R-:W-:-:S06]  /*00e0*/  VIADD R0, R0, 0xffffffe ;  /* 0x0ffffffe00007836 */ /* 0x002fcc0000000000 */
[----:B------:R-:W1:Y:S02]  /*00f0*/  F2I.FTZ.U32.TRUNC.NTZ R0, R0 ;  /* 0x0000000000007305 */ /* 0x000e64000021f000 */
[----:B-1----:R-:W-:-:S13]  /*0100*/  R2UR UR5, R0 ;  /* 0x00000000000572ca */ /* 0x002fda00000e0000 */
[----:B------:R-:W-:-:S04]  /*0110*/  UIADD3 UR4, UPT, UPT, URZ, -UR5, URZ ;  /* 0x80000005ff047290 */ /* 0x000fc8000fffe0ff */
[----:B------:R-:W-:-:S03]  /*0120*/  UIMAD UR6, UR4, UR12, URZ ;  /* 0x0000000c040672a4 */ /* 0x000fc6000f8e02ff */
[----:B------:R-:W-:Y:S02]  /*0130*/  UMOV UR4, URZ ;  /* 0x000000ff00047c82 */ /* 0x000fe40008000000 */
[----:B------:R-:W-:Y:S02]  /*0140*/  UIMAD.WIDE.U32 UR6, UR5, UR6, UR4 ;  /* 0x00000006050672a5 */ /* 0x000fe4000f8e0004 */
[----:B------:R-:W1:Y:S02]  /*0150*/  LDCU.64 UR4, c[0x0][0x468] ;  /* 0x00008d00ff0477ac */ /* 0x000e640008000a00 */
[----:B--2---:R-:W-:-:S04]  /*0160*/  UIMAD.WIDE.U32 UR22, UR7, UR26, URZ ;  /* 0x0000001a071672a5 */ /* 0x004fc8000f8e00ff */
[----:B------:R-:W-:-:S03]  /*0170*/  UIADD3 UR8, UPT, UPT, -UR23, URZ, URZ ;  /* 0x000000ff17087290 */ /* 0x000fc6000fffe1ff */
[----:B------:R-:W2:Y:S01]  /*0180*/  LDCU.64 UR6, c[0x0][0x358] ;  /* 0x00006b00ff0677ac */ /* 0x000ea20008000a00 */
[----:B------:R-:W-:-:S04]  /*0190*/  UIMAD UR8, UR12, UR8, UR26 ;  /* 0x000000080c0872a4 */ /* 0x000fc8000f8e021a */
[----:B------:R-:W-:Y:S02]  /*01a0*/  UISETP.GE.U32.AND UP3, UPT, UR8, UR12, UPT ;  /* 0x0000000c0800728c */ /* 0x000fe4000bf66070 */
[----:B-1----:R-:W-:-:S09]  /*01b0*/  UISETP.EQ.U32.AND UP4, UPT, UR4, URZ, UPT ;  /* 0x000000ff0400728c */ /* 0x002fd2000bf82070 */
[----:B------:R-:W-:Y:S02]  /*01c0*/  @UP3 UIADD3 UR8, UPT, UPT, UR8, -UR12, URZ ;  /* 0x8000000c08083290 */ /* 0x000fe4000fffe0ff */
[----:B------:R-:W-:Y:S02]  /*01d0*/  @UP3 UIADD3 UR23, UPT, UPT, UR23, 0x1, URZ ;  /* 0x0000000117173890 */ /* 0x000fe4000fffe0ff */
[----:B------:R-:W-:Y:S02]  /*01e0*/  UISETP.GE.U32.AND UP1, UPT, UR8, UR12, UPT ;  /* 0x0000000c0800728c */ /* 0x000fe4000bf26070 */
[----:B----4-:R-:W-:-:S04]  /*01f0*/  UISETP.NE.AND UP3, UPT, UR13, URZ, UPT ;  /* 0x000000ff0d00728c */ /* 0x010fc8000bf65270 */
[----:B------:R-:W-:Y:S01]  /*0200*/  UISETP.EQ.OR.EX UP4, UPT, UR5, URZ, !UP3, UP4 ;  /* 0x000000ff0500728c */ /* 0x000fe2000df82740 */
[----:B------:R-:W1:Y:S04]  /*0210*/  LDCU.64 UR8, c[0x0][0x470] ;  /* 0x00008e00ff0877ac */ /* 0x000e680008000a00 */
[----:B------:R-:W-:Y:S02]  /*0220*/  @UP1 UIADD3 UR23, UPT, UPT, UR23, 0x1, URZ ;  /* 0x0000000117171890 */ /* 0x000fe4000fffe0ff */
[----:B------:R-:W-:-:S04]  /*0230*/  @!UP0 ULOP3.LUT UR23, URZ, UR12, URZ, 0x33, !UPT ;  /* 0x0000000cff178292 */ /* 0x000fc8000f8e33ff */
[----:B------:R-:W-:Y:S02]  /*0240*/  USHF.L.U32 UR15, UR23, 0x2, URZ ;  /* 0x00000002170f7899 */ /* 0x000fe400080006ff */
[----:B------:R-:W-:Y:S02]  /*0250*/  USHF.R.U32.HI UR14, URZ, 0x1e, UR23 ;  /* 0x0000001eff0e7899 */ /* 0x000fe40008011617 */
[----:B------:R-:W-:Y:S02]  /*0260*/  UIADD3 UR10, UP1, UPT, UR15, UR4, URZ ;  /* 0x000000040f0a7290 */ /* 0x000fe4000ff3e0ff */
[----:B-----5:R-:W-:Y:S01]  /*0270*/  UIMAD.WIDE.U32 UR16, UR23, 0x4, UR16 ;  /* 0x00000004171078a5 */ /* 0x020fe2000f8e0010 */
[----:B-1----:R-:W-:Y:S01]  /*0280*/  ISETP.NE.U32.AND P0, PT, RZ, UR8, PT ;  /* 0x00000008ff007c0c */ /* 0x002fe2000bf05070 */
[----:B------:R-:W-:Y:S02]  /*0290*/  UIADD3 UR8, UP0, UPT, UR15, UR8, URZ ;  /* 0x000000080f087290 */ /* 0x000fe4000ff1e0ff */
[----:B------:R-:W-:Y:S01]  /*02a0*/  UIADD3.X UR11, UPT, UPT, UR14, UR5, URZ, UP1, !UPT ;  /* 0x000000050e0b7290 */ /* 0x000fe20008ffe4ff */
[----:B------:R-:W-:Y:S01]  /*02b0*/  ISETP.NE.AND.EX P3, PT, RZ, UR9, PT, P0 ;  /* 0x00000009ff007c0c */ /* 0x000fe2000bf65300 */
[----:B------:R-:W-:Y:S01]  /*02c0*/  UIADD3.X UR9, UPT, UPT, UR14, UR9, URZ, UP0, !UPT ;  /* 0x000000090e097290 */ /* 0x000fe200087fe4ff */
[----:B------:R-:W-:Y:S01]  /*02d0*/  PLOP3.LUT P0, PT, PT, PT, UP4, 0x80, 0x8 ;  /* 0x000000000008781c */ /* 0x000fe20003f0f048 */
[----:B------:R-:W-:-:S02]  /*02e0*/  IMAD.U32 R8, RZ, RZ, UR16 ;  /* 0x00000010ff087e24 */ /* 0x000fc4000f8e00ff */
[----:B------:R-:W-:Y:S02]  /*02f0*/  IMAD.U32 R9, RZ, RZ, UR17 ;  /* 0x00000011ff097e24 */ /* 0x000fe4000f8e00ff */
[----:B------:R-:W-:Y:S02]  /*0300*/  IMAD.U32 R6, RZ, RZ, UR10 ;  /* 0x0000000aff067e24 */ /* 0x000fe4000f8e00ff */
[----:B------:R-:W-:Y:S01]  /*0310*/  IMAD.U32 R122, RZ, RZ, UR8 ;  /* 0x00000008ff7a7e24 */ /* 0x000fe2000f8e00ff */
[----:B--2---:R-:W2:Y:S01]  /*0320*/  @P2 LDG.E R4, desc[UR6][R8.64] ;  /* 0x0000000608042981 */ /* 0x004ea2000c1e1900 */
[----:B------:R-:W-:Y:S02]  /*0330*/  IMAD.U32 R7, RZ, RZ, UR11 ;  /* 0x0000000bff077e24 */ /* 0x000fe4000f8e00ff */
[----:B------:R-:W-:Y:S01]  /*0340*/  IMAD.U32 R123, RZ, RZ, UR9 ;  /* 0x00000009ff7b7e24 */ /* 0x000fe2000f8e00ff */
[----:B------:R-:W3:Y:S04]  /*0350*/  @P1 LDG.E R0, desc[UR6][R8.64+0x4] ;  /* 0x0000040608001981 */ /* 0x000ee8000c1e1900 */
[----:B------:R-:W4:Y:S04]  /*0360*/  @!P0 LDG.E R3, desc[UR6][R6.64] ;  /* 0x0000000606038981 */ /* 0x000f28000c1e1900 */
[----:B------:R-:W5:Y:S01]  /*0370*/  @P3 LDG.E R2, desc[UR6][R122.64] ;  /* 0x000000067a023981 */ /* 0x000f62000c1e1900 */
[----:B------:R-:W1:Y:S01]  /*0380*/  S2UR UR25, SR_CTAID.X ;  /* 0x00000000001979c3 */ /* 0x000e620000002500 */
[----:B------:R-:W-:Y:S01]  /*0390*/  UISETP.NE.U32.AND UP0, UPT, UR4, URZ, UPT ;  /* 0x000000ff0400728c */ /* 0x000fe2000bf05070 */
[----:B------:R-:W-:Y:S01]  /*03a0*/  UMOV UR11, 0xffffffff ;  /* 0xffffffff000b7882 */ /* 0x000fe20000000000 */
[----:B------:R-:W-:-:S02]  /*03b0*/  UMOV UR10, URZ ;  /* 0x000000ff000a7c82 */ /* 0x000fc40008000000 */
[----:B------:R-:W-:Y:S02]  /*03c0*/  UISETP.NE.AND.EX UP0, UPT, UR5, URZ, UPT, UP0 ;  /* 0x000000ff0500728c */ /* 0x000fe4000bf05300 */
[----:B------:R-:W-:Y:S01]  /*03d0*/  UIADD3 UR8, UPT, UPT, -UR23, URZ, URZ ;  /* 0x000000ff17087290 */ /* 0x000fe2000fffe1ff */
[----:B------:R-:W1:Y:S01]  /*03e0*/  S2UR UR13, SR_CTAID.Y ;  /* 0x00000000000d79c3 */ /* 0x000e620000002600 */
[----:B------:R-:W-:Y:S01]  /*03f0*/  UMOV UR5, 0xffffffff ;  /* 0xffffffff00057882 */ /* 0x000fe20000000000 */
[----:B------:R-:W1:Y:S01]  /*0400*/  @!UP2 LDCU UR21, c[0x0][0x434] ;  /* 0x00008680ff15a7ac */ /* 0x000e620008000800 */
[----:B------:R-:W-:-:S05]  /*0410*/  UIMAD UR26, UR12, UR8, UR26 ;  /* 0x000000080c1a72a4 */ /* 0x000fca000f8e021a */
[----:B------:R-:W1:Y:S01]  /*0420*/  @!UP0 LDCU UR24, c[0x0][0x438] ;  /* 0x00008700ff1887ac */ /* 0x000e620008000800 */
[----:B--2---:R-:W-:Y:S02]  /*0430*/  @P2 R2UR UR5, R4 ;  /* 0x00000000040522ca */ /* 0x004fe400000e0000 */
[----:B---3--:R-:W-:Y:S02]  /*0440*/  @P1 R2UR UR4, R0 ;  /* 0x00000000000412ca */ /* 0x008fe400000e0000 */
[----:B----4-:R-:W-:Y:S02]  /*0450*/  @!P0 R2UR UR11, R3 ;  /* 0x00000000030b82ca */ /* 0x010fe400000e0000 */
[----:B-----5:R-:W-:-:S09]  /*0460*/  @P3 R2UR UR10, R2 ;  /* 0x00000000020a32ca */ /* 0x020fd200000e0000 */
        /* <DEDUP_REMOVED lines=8> */
.L_x_2400:
        /* <DEDUP_REMOVED lines=11> */
[----:B------:R-:W-:Y:S02]  /*05a0*/  USHF.L.U32 UR25, UR25, 0x6, URZ ;  /* 0x0000000619197899 */ /* 0x000fe400080006ff */
[----:B------:R-:W-:Y:S02]  /*05b0*/  UIADD3 UR24, UPT, UPT, UR24, -UR10, URZ ;  /* 0x8000000a18187290 */ /* 0x000fe4000fffe0ff */
[----:B------:R-:W-:Y:S02]  /*05c0*/  UISETP.GT.AND UP1, UPT, UR21, UR25, UPT ;  /* 0x000000191500728c */ /* 0x000fe4000bf24270 */
[----:B---3--:R-:W-:-:S04]  /*05d0*/  @!UP2 UISETP.NE.U32.AND UP0, UPT, UR8, URZ, UPT ;  /* 0x000000ff0800a28c */ /* 0x008fc8000bf05070 */
[----:B------:R-:W-:-:S04]  /*05e0*/  @!UP2 UISETP.NE.AND.EX UP0, UPT, UR9, URZ, UPT, UP0 ;  /* 0x000000ff0900a28c */ /* 0x000fc8000bf05300 */
[----:B-1----:R-:W-:Y:S01]  /*05f0*/  @!UP2 USEL UR4, UR4, URZ, UP0 ;  /* 0x000000ff0404a287 */ /* 0x002fe20008000000 */
[----:B--2---:R-:W-:Y:S02]  /*0600*/  @P0 R2UR UR22, R0 ;  /* 0x00000000001602ca */ /* 0x004fe400000e0000 */
[----:B------:R-:W-:-:S11]  /*0610*/  PLOP3.LUT P0, PT, PT, PT, UP1, 0x80, 0x8 ;  /* 0x000000000008781c */ /* 0x000fd60003f0f018 */
[----:B------:R-:W-:Y:S02]  /*0620*/  @UP2 UIADD3 UR22, UPT, UPT, UR22, -UR10, URZ ;  /* 0x8000000a16162290 */ /* 0x000fe4000fffe0ff */
[----:B------:R-:W-:Y:S01]  /*0630*/  @!UP2 UIADD3 UR22, UPT, UPT, UR24, UR4, URZ ;  /* 0x000000041816a290 */ /* 0x000fe2000fffe0ff */
[----:B------:R-:W-:Y:S11]  /*0640*/  @!P0 EXIT ;  /* 0x000000000000894d */ /* 0x000ff60003800000 */
[----:B------:R-:W1:Y:S01]  /*0650*/  LDCU UR16, c[0x0][0x374] ;  /* 0x00006e80ff1077ac */ /* 0x000e620008000800 */
[----:B------:R-:W2:Y:S01]  /*0660*/  LDC R0, c[0x0][0x374] ;  /* 0x0000dd00ff007b82 */ /* 0x000ea20000000800 */
[----:B------:R-:W3:Y:S01]  /*0670*/  S2R R66, SR_TID.X ;  /* 0x0000000000427919 */ /* 0x000ee20000002100 */
[----:B------:R-:W4:Y:S01]  /*0680*/  LDCU UR8, c[0x0][0x438] ;  /* 0x00008700ff0877ac */ /* 0x000f220008000800 */
[----:B------:R-:W-:Y:S01]  /*0690*/  UMOV UR18, URZ ;  /* 0x000000ff00127c82 */ /* 0x000fe20008000000 */
        /* <DEDUP_REMOVED lines=8> */
[----:B------:R-:W-:-:S04]  /*0720*/  ULEA.HI.SX32 UR17, UR4, UR16, 0x18 ;  /* 0x0000001004117291 */ /* 0x000fc8000f8fc2ff */
        /* <DEDUP_REMOVED lines=12> */
[----:B------:R-:W-:-:S03]  /*07f0*/  UIMAD.WIDE.U32 UR18, UR19, UR4, UR18 ;  /* 0x00000004131272a5 */ /* 0x000fc6000f8e0012 */
[----:B------:R-:W-:Y:S01]  /*0800*/  R2UR UR4, R0 ;  /* 0x00000000000472ca */ /* 0x000fe200000e0000 */
[----:B------:R-:W-:-:S12]  /*0810*/  UIMAD.WIDE.U32 UR18, UR19, UR8, URZ ;  /* 0x00000008131272a5 */ /* 0x000fd8000f8e00ff */
[----:B------:R-:W-:Y:S01]  /*0820*/  UIMAD UR4, UR19, UR4, UR8 ;  /* 0x00000004130472a4 */ /* 0x000fe2000f8e0208 */
[----:B------:R-:W1:Y:S03]  /*0830*/  LDCU UR8, c[0x0][0x508] ;  /* 0x0000a100ff0877ac */ /* 0x000e660008000800 */
        /* <DEDUP_REMOVED lines=9> */
[----:B------:R-:W-:Y:S02]  /*08d0*/  USHF.R.S32.HI UR9, URZ, 0x8, UR9 ;  /* 0x00000008ff097899 */ /* 0x000fe40008011409 */
[----:B------:R-:W-:Y:S02]  /*08e0*/  @!UP0 UIADD3 UR19, UPT, UPT, -UR19, URZ, URZ ;  /* 0x000000ff13138290 */ /* 0x000fe4000fffe1ff */
[----:B------:R-:W-:Y:S02]  /*08f0*/  @!UP1 ULOP3.LUT UR19, URZ, UR16, URZ, 0x33, !UPT ;  /* 0x00000010ff139292 */ /* 0x000fe4000f8e33ff */
[----:B------:R-:W-:Y:S01]  /*0900*/  IMAD.U32 R3, RZ, RZ, UR9 ;  /* 0x00000009ff037e24 */ /* 0x000fe2000f8e00ff */
[----:B------:R-:W-:-:S02]  /*0910*/  UIADD3 UR4, UPT, UPT, UR4, UR25, -UR21 ;  /* 0x0000001904047290 */ /* 0x000fc4000fffe815 */
[----:B------:R-:W-:Y:S01]  /*0920*/  UIMAD UR20, UR19, UR13, URZ ;  /* 0x0000000d131472a4 */ /* 0x000fe2000f8e02ff */
[----:B------:R-:W-:Y:S01]  /*0930*/  IMAD.U32 R0, RZ, RZ, UR19 ;  /* 0x00000013ff007e24 */ /* 0x000fe2000f8e00ff */
[----:B-1----:R-:W-:-:S04]  /*0940*/  UIADD3 UR8, UPT, UPT, UR4, 0x40, UR8 ;  /* 0x0000004004087890 */ /* 0x002fc8000fffe008 */
[----:B------:R-:W-:Y:S01]  /*0950*/  VIADDMNMX R0, R0, UR20, R3, PT ;  /* 0x0000001400007c46 */ /* 0x000fe2000b800103 */
[----:B------:R-:W-:-:S03]  /*0960*/  USHF.R.S32.HI UR4, URZ, 0x1f, UR8 ;  /* 0x0000001fff047899 */ /* 0x000fc60008011408 */
[----:B------:R-:W-:Y:S01]  /*0970*/  R2UR UR9, R0 ;  /* 0x00000000000972ca */ /* 0x000fe200000e0000 */
[----:B------:R-:W-:-:S04]  /*0980*/  ULEA.HI UR4, UR4, UR8, URZ, 0x8 ;  /* 0x0000000804047291 */ /* 0x000fc8000f8f40ff */
[----:B------:R-:W-:-:S08]  /*0990*/  USHF.R.S32.HI UR4, URZ, 0x8, UR4 ;  /* 0x00000008ff047899 */ /* 0x000fd00008011404 */
        /* <DEDUP_REMOVED lines=13> */
[----:B------:R-:W4:Y:S01]  /*0a70*/  LDCU.64 UR10, c[0x0][0x3f8] ;  /* 0x00007f00ff0a77ac */ /* 0x000f220008000a00 */
[----:B-1----:R-:W-:-:S02]  /*0a80*/  UIMAD UR8, UR13, UR8, UR23 ;  /* 0x000000080d0872a4 */ /* 0x002fc4000f8e0217 */
[----:B------:R-:W-:Y:S02]  /*0a90*/  UIADD3 UR13, UPT, UPT, -UR25, UR21, URZ ;  /* 0x00000015190d7290 */ /* 0x000fe4000fffe1ff */
[----:B------:R-:W-:-:S04]  /*0aa0*/  UIMAD UR12, UR8, UR12, UR26 ;  /* 0x0000000c080c72a4 */ /* 0x000fc8000f8e021a */
[----:B------:R-:W-:Y:S01]  /*0ab0*/  UIMAD UR12, UR12, UR9, UR25 ;  /* 0x000000090c0c72a4 */ /* 0x000fe2000f8e0219 */
[----:B---3--:R-:W-:Y:S01]  /*0ac0*/  ISETP.GE.AND P3, PT, R2, UR5, PT ;  /* 0x0000000502007c0c */ /* 0x008fe2000bf66270 */
[C---:B------:R-:W-:Y:S01]  /*0ad0*/  VIADD R2, R3.reuse, 0x20 ;  /* 0x0000002003027836 */ /* 0x040fe20000000000 */
[----:B------:R-:W1:Y:S01]  /*0ae0*/  LDCU.64 UR8, c[0x0][0x428] ;  /* 0x00008500ff0877ac */ /* 0x000e620008000a00 */
[C---:B------:R-:W-:Y:S02]  /*0af0*/  ISETP.GE.OR P1, PT, R4.reuse, UR13, P2 ;  /* 0x0000000d04007c0c */ /* 0x040fe40009726670 */
[C---:B------:R-:W-:Y:S01]  /*0b00*/  ISETP.GE.OR P4, PT, R3.reuse, UR13, P3 ;  /* 0x0000000d03007c0c */ /* 0x040fe20009f86670 */
[----:B--2---:R-:W-:Y:S01]  /*0b10*/  UIMAD UR14, UR12, UR14, URZ ;  /* 0x0000000e0c0e72a4 */ /* 0x004fe2000f8e02ff */
[----:B------:R-:W-:Y:S01]  /*0b20*/  ISETP.GE.OR P5, PT, R4, UR13, P3 ;  /* 0x0000000d04007c0c */ /* 0x000fe20009fa6670 */
[----:B------:R-:W-:Y:S01]  /*0b30*/  VIADD R4, R3, 0x30 ;  /* 0x0000003003047836 */ /* 0x000fe20000000000 */
[----:B------:R-:W-:-:S03]  /*0b40*/  ISETP.GE.OR P6, PT, R2, UR13, P3 ;  /* 0x0000000d02007c0c */ /* 0x000fc60009fc6670 */
[----:B------:R-:W-:Y:S01]  /*0b50*/  IMAD.U32 R0, RZ, RZ, UR14 ;  /* 0x0000000eff007e24 */ /* 0x000fe2000f8e00ff */
[----:B------:R-:W-:-:S04]  /*0b60*/  IADD3 R5, P0, PT, R5, UR14, RZ ;  /* 0x0000000e05057c10 */ /* 0x000fc8000ff1e0ff */
[----:B------:R-:W-:Y:S02]  /*0b70*/  LEA.HI.X.SX32 R0, R0, RZ, 0x1, P0 ;  /* 0x000000ff00007211 */ /* 0x000fe400000f0eff */
[----:B----4-:R-:W-:-:S04]  /*0b80*/  LEA R8, P0, R5, UR10, 0x2 ;  /* 0x0000000a05087c11 */ /* 0x010fc8000f8010ff */
[----:B------:R-:W-:Y:S01]  /*0b90*/  LEA.HI.X R9, R5, UR11, R0, 0x2, P0 ;  /* 0x0000000b05097c11 */ /* 0x000fe200080f1400 */
[----:B------:R-:W-:Y:S01]  /*0ba0*/  IMAD.U32 R0, RZ, RZ, UR12 ;  /* 0x0000000cff007e24 */ /* 0x000fe2000f8e00ff */
[----:B------:R-:W-:Y:S02]  /*0bb0*/  ISETP.GE.OR P0, PT, R2, UR13, P2 ;  /* 0x0000000d02007c0c */ /* 0x000fe40009706670 */
[----:B------:R-:W-:Y:S01]  /*0bc0*/  P2R R2, PR, RZ, 0x40 ;  /* 0x00000040ff027803 */ /* 0x000fe20000000000 */
[----:B------:R2:W-:Y:S01]  /*0bd0*/  @!P4 STG.E.128 desc[UR6][R8.64], RZ ;  /* 0x000000ff0800c986 */ /* 0x0005e2000c101d06 */
[C---:B------:R-:W-:Y:S02]  /*0be0*/  ISETP.GE.OR P4, PT, R3.reuse, UR13, P2 ;  /* 0x0000000d03007c0c */ /* 0x040fe40009786670 */
[----:B------:R-:W-:Y:S01]  /*0bf0*/  ISETP.GE.OR P6, PT, R4, UR13, P3 ;  /* 0x0000000d04007c0c */ /* 0x000fe20009fc6670 */
[----:B------:R2:W-:Y:S01]  /*0c00*/  @!P5 STG.E.128 desc[UR6][R8.64+0x800], RZ ;  /* 0x000800ff0800d986 */ /* 0x0005e2000c101d06 */
[----:B------:R-:W-:-:S04]  /*0c10*/  IADD3 R3, P5, PT, R3, UR12, RZ ;  /* 0x0000000c03037c10 */ /* 0x000fc8000ffbe0ff */
[----:B------:R-:W-:Y:S02]  /*0c20*/  LEA.HI.X.SX32 R0, R0, RZ, 0x1, P5 ;  /* 0x000000ff00007211 */ /* 0x000fe400028f0eff */
[----:B------:R-:W-:Y:S01]  /*0c30*/  ISETP.NE.AND P5, PT, R2, RZ, PT ;  /* 0x000000ff0200720c */ /* 0x000fe20003fa5270 */
[----:B------:R-:W-:Y:S01]  /*0c40*/  @!P1 IMAD.MOV.U32 R2, RZ, RZ, -0x800000 ;  /* 0xff800000ff029424 */ /* 0x000fe200078e00ff */
[----:B-1----:R-:W-:-:S03]  /*0c50*/  LEA R6, P3, R3, UR8, 0x2 ;  /* 0x0000000803067c11 */ /* 0x002fc6000f8610ff */
[----:B------:R2:W-:Y:S01]  /*0c60*/  @!P6 STG.E.128 desc[UR6][R8.64+0x1800], RZ ;  /* 0x001800ff0800e986 */ /* 0x0005e2000c101d06 */
[----:B------:R-:W-:Y:S01]  /*0c70*/  LEA.HI.X R7, R3, UR9, R0, 0x2, P3 ;  /* 0x0000000903077c11 */ /* 0x000fe200098f1400 */
[----:B------:R-:W-:Y:S02]  /*0c80*/  @!P0 IMAD.MOV.U32 R0, RZ, RZ, -0x800000 ;  /* 0xff800000ff008424 */ /* 0x000fe400078e00ff */
[----:B------:R-:W-:-:S04]  /*0c90*/  @!P4 IMAD.MOV.U32 R3, RZ, RZ, -0x800000 ;  /* 0xff800000ff03c424 */ /* 0x000fc800078e00ff */
[----:B------:R2:W-:Y:S04]  /*0ca0*/  @!P5 STG.E.128 desc[UR6][R8.64+0x1000], RZ ;  /* 0x001000ff0800d986 */ /* 0x0005e8000c101d06 */
[----:B------:R2:W-:Y:S01]  /*0cb0*/  @!P0 STG.E desc[UR6][R6.64+0x80], R0 ;  /* 0x0000800006008986 */ /* 0x0005e2000c101906 */
[----:B------:R-:W-:-:S03]  /*0cc0*/  ISETP.GE.OR P0, PT, R4, UR13, P2 ;  /* 0x0000000d04007c0c */ /* 0x000fc60009706670 */
[----:B------:R2:W-:Y:S04]  /*0cd0*/  @!P4 STG.E desc[UR6][R6.64], R3 ;  /* 0x000000030600c986 */ /* 0x0005e8000c101906 */
[----:B------:R2:W-:Y:S06]  /*0ce0*/  @!P1 STG.E desc[UR6][R6.64+0x40], R2 ;  /* 0x0000400206009986 */ /* 0x0005ec000c101906 */
[----:B------:R-:W-:Y:S05]  /*0cf0*/  @P0 EXIT ;  /* 0x000000000000094d */ /* 0x000fea0003800000 */
[----:B--2---:R-:W-:-:S05]  /*0d00*/  MOV R3, 0xff800000 ;  /* 0xff80000000037802 */ /* 0x004fca0000000f00 */
[----:B------:R-:W-:Y:S01]  /*0d10*/  STG.E desc[UR6][R6.64+0xc0], R3 ;  /* 0x0000c00306007986 */ /* 0x000fe2000c101906 */
[----:B------:R-:W-:Y:S05]  /*0d20*/  EXIT ;  /* 0x000000000000794d */ /* 0x000fea0003800000 */
.L_x_2401:
[----:B------:R-:W1:Y:S01]  /*0d30*/  LDCU.64 UR8, c[0x0][0x4d8] ;  /* 0x00009b00ff0877ac */ /* 0x000e620008000a00 */
[----:B------:R-:W-:Y:S01]  /*0d40*/  MOV R7, UR23 ;  /* 0x0000001700077c02 */ /* 0x000fe20008000f00 */
[----:B------:R-:W2:Y:S01]  /*0d50*/  LDCU.64 UR12, c[0x0][0x4e0] ;  /* 0x00009c00ff0c77ac */ /* 0x000ea20008000a00 */
[----:B-1----:R-:W-:-:S04]  /*0d60*/  UISETP.NE.U32.AND UP0, UPT, UR8, URZ, UPT ;  /* 0x000000ff0800728c */ /* 0x002fc8000bf05070 */
[----:B------:R-:W-:-:S09]  /*0d70*/  UISETP.NE.AND.EX UP0, UPT, UR9, URZ, UPT, UP0 ;  /* 0x000000ff0900728c */ /* 0x000fd2000bf05300 */
[----:B--2---:R-:W-:Y:S05]  /*0d80*/  BRA.U !UP0, `(.L_x_2402) ;  /* 0x0000000108147547 */ /* 0x004fea000b800000 */
[----:B------:R-:W-:-:S04]  /*0d90*/  UIADD3 UR8, UP0, UPT, UR15, UR8, URZ ;  /* 0x000000080f087290 */ /* 0x000fc8000ff1e0ff */
[----:B------:R-:W-:Y:S02]  /*0da0*/  UIADD3.X UR9, UPT, UPT, UR14, UR9, URZ, UP0, !UPT ;  /* 0x000000090e097290 */ /* 0x000fe400087fe4ff */
[----:B------:R-:W-:-:S04]  /*0db0*/  MOV R2, UR8 ;  /* 0x0000000800027c02 */ /* 0x000fc80008000f00 */
[----:B------:R-:W-:-:S05]  /*0dc0*/  MOV R3, UR9 ;  /* 0x0000000900037c02 */ /* 0x000fca0008000f00 */
[----:B------:R1:W5:Y:S02]  /*0dd0*/  LDG.E R7, desc[UR6][R2.64] ;  /* 0x0000000602077981 */ /* 0x000364000c1e1900 */
.L_x_2402:
[----:B------:R-:W-:-:S04]  /*0de0*/  UISETP.NE.U32.AND UP0, UPT, UR12, URZ, UPT ;  /* 0x000000ff0c00728c */ /* 0x000fc8000bf05070 */
[----:B------:R-:W-:-:S09]  /*0df0*/  UISETP.NE.AND.EX UP0, UPT, UR13, URZ, UPT, UP0 ;  /* 0x000000ff0d00728c */ /* 0x000fd2000bf05300 */
[----:B------:R-:W-:Y:S05]  /*0e00*/  BRA.U !UP0, `(.L_x_2403) ;  /* 0x0000000508a47547 */ /* 0x000fea000b800000 */
[----:B-1----:R-:W1:Y:S01]  /*0e10*/  LDC R3, c[0x0][0x4f0] ;  /* 0x00013c00ff037b82 */ /* 0x002e620000000800 */
[----:B------:R-:W-:Y:S01]  /*0e20*/  ULEA UR18, UR4, 0xffffff00, 0x8 ;  /* 0xffffff0004127891 */ /* 0x000fe2000f8e40ff */
[----:B------:R-:W-:Y:S01]  /*0e30*/  IMAD.MOV.U32 R6, RZ, RZ, RZ ;  /* 0x000000ffff067224 */ /* 0x000fe200078e00ff */
[----:B------:R-:W2:Y:S04]  /*0e40*/  LDCU.64 UR8, c[0x0][0x4e8] ;  /* 0x00009d00ff0877ac */ /* 0x000ea80008000a00 */
[----:B------:R-:W-:Y:S01]  /*0e50*/  MOV R0, UR18 ;  /* 0x0000001200007c02 */ /* 0x000fe20008000f00 */
[----:B------:R-:W3:Y:S01]  /*0e60*/  LDC R16, c[0x0][0x3e8] ;  /* 0x0000fa00ff107b82 */ /* 0x000ee20000000800 */
[----:B------:R-:W4:Y:S02]  /*0e70*/  LDCU.64 UR16, c[0x0][0x3b8] ;  /* 0x00007700ff1077ac */ /* 0x000f240008000a00 */
[----:B------:R-:W-:Y:S01]  /*0e80*/  IABS R0, R0 ;  /* 0x0000000000007213 */ /* 0x000fe20000000000 */
[----:B------:R-:W4:Y:S01]  /*0e90*/  LDCU.64 UR14, c[0x0][0x3c0] ;  /* 0x00007800ff0e77ac */ /* 0x000f220008000a00 */
[----:B--2---:R-:W-:Y:S01]  /*0ea0*/  UIMAD.WIDE.U32 UR10, UR23, UR8, URZ ;  /* 0x00000008170a72a5 */ /* 0x004fe2000f8e00ff */
[----:B-1----:R-:W-:-:S03]  /*0eb0*/  IABS R4, R3 ;  /* 0x0000000300047213 */ /* 0x002fc60000000000 */
[----:B------:R-:W-:Y:S02]  /*0ec0*/  UIMAD UR9, UR23, UR9, UR11 ;  /* 0x00000009170972a4 */ /* 0x000fe4000f8e020b */
[----:B------:R-:W-:Y:S01]  /*0ed0*/  ULEA UR8, UP0, UR10, UR12, 0x2 ;  /* 0x0000000c0a087291 */ /* 0x000fe2000f8010ff */
[----:B------:R-:W1:Y:S03]  /*0ee0*/  I2F.RP R9, R4 ;  /* 0x0000000400097306 */ /* 0x000e660000209400 */
[----:B------:R-:W-:Y:S02]  /*0ef0*/  ULEA.HI.X UR9, UR10, UR13, UR9, 0x2, UP0 ;  /* 0x0000000d0a097291 */ /* 0x000fe400080f1409 */
[----:B------:R-:W-:Y:S01]  /*0f00*/  IMAD.U32 R216, RZ, RZ, UR8 ;  /* 0x00000008ffd87e24 */ /* 0x000fe2000f8e00ff */
[----:B------:R-:W2:Y:S03]  /*0f10*/  LDCU.64 UR10, c[0x0][0x3a0] ;  /* 0x00007400ff0a77ac */ /* 0x000ea60008000a00 */
[----:B------:R-:W-:-:S05]  /*0f20*/  MOV R217, UR9 ;  /* 0x0000000900d97c02 */ /* 0x000fca0008000f00 */
[----:B------:R-:W2:Y:S01]  /*0f30*/  LDCU.64 UR8, c[0x0][0x3a8] ;  /* 0x00007500ff0877ac */ /* 0x000ea20008000a00 */
[----:B-1----:R-:W1:Y:S02]  /*0f40*/  MUFU.RCP R8, R9 ;  /* 0x0000000900087308 */ /* 0x002e640000001000 */
[----:B-1----:R-:W-:-:S06]  /*0f50*/  IADD3 R8, PT, PT, R8, 0xffffffe, RZ ;  /* 0x0ffffffe08087810 */ /* 0x002fcc0007ffe0ff */
[----:B-----5:R-:W1:Y:S02]  /*0f60*/  F2I.FTZ.U32.TRUNC.NTZ R7, R8 ;  /* 0x0000000800077305 */ /* 0x020e64000021f000 */
        /* <DEDUP_REMOVED lines=15> */
[----:B------:R-:W-:-:S05]  /*1060*/  @!P0 LOP3.LUT R6, RZ, R3, RZ, 0x33, !PT ;  /* 0x00000003ff068212 */ /* 0x000fca00078e33ff */
[----:B------:R-:W-:-:S05]  /*1070*/  IMAD.WIDE R12, R6, 0x4, R216 ;  /* 0x00000004060c7825 */ /* 0x000fca00078e02d8 */
[----:B------:R-:W2:Y:S01]  /*1080*/  LDG.E R4, desc[UR6][R12.64] ;  /* 0x000000060c047981 */ /* 0x000ea2000c1e1900 */
[----:B---3--:R-:W-:Y:S01]  /*1090*/  IABS R2, R16 ;  /* 0x0000001000027213 */ /* 0x008fe20000000000 */
[----:B------:R-:W-:Y:S01]  /*10a0*/  IMAD.U32 R0, RZ, RZ, UR26 ;  /* 0x0000001aff007e24 */ /* 0x000fe2000f8e00ff */
[----:B------:R-:W-:Y:S02]  /*10b0*/  MOV R8, RZ ;  /* 0x000000ff00087202 */ /* 0x000fe40000000f00 */
[----:B------:R-:W1:Y:S01]  /*10c0*/  I2F.RP R10, R2 ;  /* 0x00000002000a7306 */ /* 0x000e620000209400 */
[----:B------:R-:W-:Y:S02]  /*10d0*/  IADD3 R6, PT, PT, -R6, RZ, RZ ;  /* 0x000000ff06067210 */ /* 0x000fe40007ffe1ff */
[----:B------:R-:W-:-:S03]  /*10e0*/  IABS R0, R0 ;  /* 0x0000000000007213 */ /* 0x000fc60000000000 */
[----:B------:R-:W-:Y:S02]  /*10f0*/  IMAD R6, R3, R6, UR18 ;  /* 0x0000001203067e24 */ /* 0x000fe4000f8e0206 */
[----:B------:R-:W-:Y:S02]  /*1100*/  IMAD.MOV.U32 R7, RZ, RZ, R0 ;  /* 0x000000ffff077224 */ /* 0x000fe400078e0000 */
[----:B----4-:R-:W-:Y:S01]  /*1110*/  IMAD.U32 R3, RZ, RZ, UR15 ;  /* 0x0000000fff037e24 */ /* 0x010fe2000f8e00ff */
[----:B-1----:R-:W1:Y:S02]  /*1120*/  MUFU.RCP R9, R10 ;  /* 0x0000000a00097308 */ /* 0x002e640000001000 */
[----:B-1----:R-:W-:-:S06]  /*1130*/  VIADD R9, R9, 0xffffffe ;  /* 0x0ffffffe09097836 */ /* 0x002fcc0000000000 */
[----:B------:R-:W1:Y:S02]  /*1140*/  F2I.FTZ.U32.TRUNC.NTZ R9, R9 ;  /* 0x0000000900097305 */ /* 0x000e64000021f000 */
[----:B-1----:R-:W-:-:S05]  /*1150*/  IADD3 R5, PT, PT, RZ, -R9, RZ ;  /* 0x80000009ff057210 */ /* 0x002fca0007ffe0ff */
[----:B------:R-:W-:-:S04]  /*1160*/  IMAD R5, R5, R2, RZ ;  /* 0x0000000205057224 */ /* 0x000fc800078e02ff */
[----:B------:R-:W-:-:S06]  /*1170*/  IMAD.HI.U32 R8, R9, R5, R8 ;  /* 0x0000000509087227 */ /* 0x000fcc00078e0008 */
[----:B------:R-:W-:-:S05]  /*1180*/  IMAD.HI.U32 R0, R8, R7, RZ ;  /* 0x0000000708007227 */ /* 0x000fca00078e00ff */
[----:B------:R-:W-:-:S05]  /*1190*/  IADD3 R5, PT, PT, -R0, RZ, RZ ;  /* 0x000000ff00057210 */ /* 0x000fca0007ffe1ff */
[----:B------:R-:W-:-:S05]  /*11a0*/  IMAD R7, R2, R5, R7 ;  /* 0x0000000502077224 */ /* 0x000fca00078e0207 */
[----:B------:R-:W-:-:S13]  /*11b0*/  ISETP.GT.U32.AND P0, PT, R2, R7, PT ;  /* 0x000000070200720c */ /* 0x000fda0003f04070 */
[----:B------:R-:W-:Y:S01]  /*11c0*/  @!P0 IADD3 R7, PT, PT, R7, -R2, RZ ;  /* 0x8000000207078210 */ /* 0x000fe20007ffe0ff */
[----:B------:R-:W-:-:S03]  /*11d0*/  @!P0 VIADD R0, R0, 0x1 ;  /* 0x0000000100008836 */ /* 0x000fc60000000000 */
[----:B------:R-:W-:Y:S02]  /*11e0*/  ISETP.GE.U32.AND P1, PT, R7, R2, PT ;  /* 0x000000020700720c */ /* 0x000fe40003f26070 */
[----:B------:R-:W-:-:S04]  /*11f0*/  LOP3.LUT R2, R16, UR26, RZ, 0x3c, !PT ;  /* 0x0000001a10027c12 */ /* 0x000fc8000f8e3cff */
[----:B------:R-:W-:Y:S02]  /*1200*/  ISETP.GE.AND P2, PT, R2, RZ, PT ;  /* 0x000000ff0200720c */ /* 0x000fe40003f46270 */
[----:B------:R-:W-:-:S05]  /*1210*/  MOV R2, UR14 ;  /* 0x0000000e00027c02 */ /* 0x000fca0008000f00 */
[----:B------:R-:W-:Y:S02]  /*1220*/  @P1 IADD3 R0, PT, PT, R0, 0x1, RZ ;  /* 0x0000000100001810 */ /* 0x000fe40007ffe0ff */
[----:B------:R-:W-:Y:S02]  /*1230*/  ISETP.NE.AND P1, PT, R16, RZ, PT ;  /* 0x000000ff1000720c */ /* 0x000fe40003f25270 */
[----:B------:R-:W-:Y:S02]  /*1240*/  LOP3.LUT R16, RZ, R16, RZ, 0x33, !PT ;  /* 0x00000010ff107212 */ /* 0x000fe400078e33ff */
[----:B--2---:R-:W-:Y:S01]  /*1250*/  SHF.R.S32.HI R5, RZ, 0x1f, R4 ;  /* 0x0000001fff057819 */ /* 0x004fe20000011404 */
[----:B------:R-:W-:-:S04]  /*1260*/  IMAD.WIDE.U32 R8, R4, UR10, RZ ;  /* 0x0000000a04087c25 */ /* 0x000fc8000f8e00ff */
[C---:B------:R-:W-:Y:S02]  /*1270*/  IMAD R7, R5.reuse, UR10, RZ ;  /* 0x0000000a05077c24 */ /* 0x040fe4000f8e02ff */
[----:B------:R-:W-:Y:S02]  /*1280*/  IMAD R5, R5, UR8, RZ ;  /* 0x0000000805057c24 */ /* 0x000fe4000f8e02ff */
[C---:B------:R-:W-:Y:S01]  /*1290*/  IMAD R12, R4.reuse, UR11, R7 ;  /* 0x0000000b040c7c24 */ /* 0x040fe2000f8e0207 */
[----:B------:R-:W-:Y:S01]  /*12a0*/  SHF.R.S32.HI R7, RZ, 0x1f, R6 ;  /* 0x0000001fff077819 */ /* 0x000fe20000011406 */
[C---:B------:R-:W-:Y:S02]  /*12b0*/  IMAD R10, R4.reuse, UR9, R5 ;  /* 0x00000009040a7c24 */ /* 0x040fe4000f8e0205 */
[----:B------:R-:W-:Y:S01]  /*12c0*/  IMAD.WIDE.U32 R4, R4, UR8, RZ ;  /* 0x0000000804047c25 */ /* 0x000fe2000f8e00ff */
[----:B------:R-:W-:Y:S01]  /*12d0*/  IADD3 R13, PT, PT, R9, R12, RZ ;  /* 0x0000000c090d7210 */ /* 0x000fe20007ffe0ff */
[----:B------:R-:W1:Y:S01]  /*12e0*/  LDCU.128 UR8, c[0x0][0x3d0] ;  /* 0x00007a00ff0877ac */ /* 0x000e620008000c00 */
[----:B------:R-:W-:Y:S01]  /*12f0*/  MOV R12, R8 ;  /* 0x00000008000c7202 */ /* 0x000fe20000000f00 */
[----:B------:R-:W-:Y:S01]  /*1300*/  IMAD.IADD R11, R5, 0x1, R10 ;  /* 0x00000001050b7824 */ /* 0x000fe200078e020a */
[----:B------:R-:W-:Y:S01]  /*1310*/  MOV R5, UR17 ;  /* 0x0000001100057c02 */ /* 0x000fe20008000f00 */
[----:B------:R-:W-:-:S02]  /*1320*/  IMAD.MOV.U32 R9, RZ, RZ, R0 ;  /* 0x000000ffff097224 */ /* 0x000fc400078e0000 */
[----:B------:R-:W-:Y:S01]  /*1330*/  IMAD.MOV.U32 R10, RZ, RZ, R4 ;  /* 0x000000ffff0a7224 */ /* 0x000fe200078e0004 */
[----:B------:R-:W-:Y:S02]  /*1340*/  MOV R4, UR16 ;  /* 0x0000001000047c02 */ /* 0x000fe40008000f00 */
[----:B------:R-:W-:Y:S01]  /*1350*/  @!P2 IADD3 R9, PT, PT, -R9, RZ, RZ ;  /* 0x000000ff0909a210 */ /* 0x000fe20007ffe1ff */
[----:B------:R-:W-:-:S03]  /*1360*/  IMAD.WIDE.U32 R10, R6, R2, R10 ;  /* 0x00000002060a7225 */ /* 0x000fc600078e000a */
[----:B------:R-:W-:Y:S01]  /*1370*/  SEL R9, R16, R9, !P1 ;  /* 0x0000000910097207 */ /* 0x000fe20004800000 */
[C---:B------:R-:W-:Y:S02]  /*1380*/  IMAD R8, R7.reuse, R4, RZ ;  /* 0x0000000407087224 */ /* 0x040fe400078e02ff */
[----:B------:R-:W-:Y:S02]  /*1390*/  IMAD R7, R7, R2, RZ ;  /* 0x0000000207077224 */ /* 0x000fe400078e02ff */
[C---:B------:R-:W-:Y:S02]  /*13a0*/  IMAD R8, R6.reuse, R5, R8 ;  /* 0x0000000506087224 */ /* 0x040fe400078e0208 */
[----:B------:R-:W-:-:S04]  /*13b0*/  IMAD.WIDE.U32 R12, R6, R4, R12 ;  /* 0x00000004060c7225 */ /* 0x000fc800078e000c */
[----:B------:R-:W-:Y:S01]  /*13c0*/  IMAD R7, R6, R3, R7 ;  /* 0x0000000306077224 */ /* 0x000fe200078e0207 */
[----:B------:R-:W-:Y:S02]  /*13d0*/  SHF.R.S32.HI R6, RZ, 0x1f, R9 ;  /* 0x0000001fff067819 */ /* 0x000fe40000011409 */
[----:B------:R-:W-:Y:S02]  /*13e0*/  IADD3 R13, PT, PT, R13, R8, RZ ;  /* 0x000000080d0d7210 */ /* 0x000fe40007ffe0ff */
[----:B------:R-:W-:Y:S01]  /*13f0*/  IADD3 R11, PT, PT, R11, R7, RZ ;  /* 0x000000070b0b7210 */ /* 0x000fe20007ffe0ff */
[C---:B-1----:R-:W-:Y:S02]  /*1400*/  IMAD R8, R6.reuse, UR8, RZ ;  /* 0x0000000806087c24 */ /* 0x042fe4000f8e02ff */
[----:B------:R-:W-:Y:S02]  /*1410*/  IMAD R6, R6, UR10, RZ ;  /* 0x0000000a06067c24 */ /* 0x000fe4000f8e02ff */
[----:B------:R-:W-:-:S02]  /*1420*/  IMAD R8, R9, UR9, R8 ;  /* 0x0000000909087c24 */ /* 0x000fc4000f8e0208 */
[----:B------:R-:W-:-:S04]  /*1430*/  IMAD.WIDE.U32 R12, R9, UR8, R12 ;  /* 0x00000008090c7c25 */ /* 0x000fc8000f8e000c */
[C---:B------:R-:W-:Y:S02]  /*1440*/  IMAD R7, R9.reuse, UR11, R6 ;  /* 0x0000000b09077c24 */ /* 0x040fe4000f8e0206 */
[----:B------:R-:W-:-:S04]  /*1450*/  IMAD.WIDE.U32 R10, R9, UR10, R10 ;  /* 0x0000000a090a7c25 */ /* 0x000fc8000f8e000a */
[----:B------:R-:W-:Y:S01]  /*1460*/  IMAD.IADD R6, R13, 0x1, R8 ;  /* 0x000000010d067824 */ /* 0x000fe200078e0208 */
[----:B------:R-:W-:Y:S02]  /*1470*/  MOV R8, R12 ;  /* 0x0000000c00087202 */ /* 0x000fe40000000f00 */
[----:B------:R-:W-:Y:S01]  /*1480*/  IADD3 R7, PT, PT, R11, R7, RZ ;  /* 0x000000070b077210 */ /* 0x000fe20007ffe0ff */
[----:B------:R-:W-:Y:S06]  /*1490*/  BRA `(.L_x_2404) ;  /* 0x0000000400787947 */ /* 0x000fec0003800000 */
.L_x_2403:
[----:B------:R-:W-:-:S09]  /*14a0*/  UISETP.NE.AND UP0, UPT, UR11, -0x1, UPT ;  /* 0xffffffff0b00788c */ /* 0x000fd2000bf05270 */
[----:B------:R-:W-:Y:S05]  /*14b0*/  BRA.U UP0, `(.L_x_2405) ;  /* 0x0000000100347547 */ /* 0x000fea000b800000 */
[----:B------:R-:W1:Y:S01]  /*14c0*/  LDC.64 R4, c[0x0][0x3b8] ;  /* 0x0000ee00ff047b82 */ /* 0x000e620000000a00 */
[----:B------:R-:W2:Y:S01]  /*14d0*/  LDCU.64 UR8, c[0x0][0x3a0] ;  /* 0x00007400ff0877ac */ /* 0x000ea20008000a00 */
[----:B-----5:R-:W-:Y:S01]  /*14e0*/  SHF.R.S32.HI R0, RZ, 0x1f, R7 ;  /* 0x0000001fff007819 */ /* 0x020fe20000011407 */
[----:B------:R-:W-:-:S04]  /*14f0*/  USHF.R.S32.HI UR14, URZ, 0x1f, UR10 ;  /* 0x0000001fff0e7899 */ /* 0x000fc8000801140a */
[----:B--2---:R-:W-:-:S04]  /*1500*/  IMAD R0, R0, UR8, RZ ;  /* 0x0000000800007c24 */ /* 0x004fc8000f8e02ff */
[----:B------:R-:W-:Y:S02]  /*1510*/  IMAD R0, R7, UR9, R0 ;  /* 0x0000000907007c24 */ /* 0x000fe4000f8e0200 */
[C---:B-1----:R-:W-:Y:S02]  /*1520*/  IMAD R2, R4.reuse, UR14, RZ ;  /* 0x0000000e04027c24 */ /* 0x042fe4000f8e02ff */
[----:B------:R-:W-:-:S04]  /*1530*/  IMAD.WIDE.U32 R8, R4, UR10, RZ ;  /* 0x0000000a04087c25 */ /* 0x000fc8000f8e00ff */
[----:B------:R-:W-:-:S05]  /*1540*/  IMAD R2, R5, UR10, R2 ;  /* 0x0000000a05027c24 */ /* 0x000fca000f8e0202 */
[----:B------:R-:W-:-:S03]  /*1550*/  IADD3 R9, PT, PT, R9, R2, RZ ;  /* 0x0000000209097210 */ /* 0x000fc60007ffe0ff */
[----:B------:R-:W-:-:S05]  /*1560*/  IMAD.WIDE.U32 R14, R7, UR8, R8 ;  /* 0x00000008070e7c25 */ /* 0x000fca000f8e0008 */
[----:B------:R-:W-:Y:S01]  /*1570*/  IADD3 R15, PT, PT, R15, R0, RZ ;  /* 0x000000000f0f7210 */ /* 0x000fe20007ffe0ff */
[----:B------:R-:W-:Y:S05]  /*1580*/  BRA `(.L_x_2406) ;  /* 0x0000000000187947 */ /* 0x000fea0003800000 */
.L_x_2405:
[----:B------:R-:W2:Y:S01]  /*1590*/  LDC.64 R4, c[0x0][0x3b8] ;  /* 0x0000ee00ff047b82 */ /* 0x000ea20000000a00 */
[----:B------:R-:W-:-:S06]  /*15a0*/  UIADD3 UR8, UPT, UPT, UR10, UR11, URZ ;  /* 0x0000000b0a087290 */ /* 0x000fcc000fffe0ff */
[----:B--2---:R-:W-:Y:S02]  /*15b0*/  IMAD R15, R5, UR8, RZ ;  /* 0x00000008050f7c24 */ /* 0x004fe4000f8e02ff */
[----:B-1----:R-:W-:-:S05]  /*15c0*/  IMAD.WIDE.U32 R2, R4, UR8, RZ ;  /* 0x0000000804027c25 */ /* 0x002fca000f8e00ff */
[----:B------:R-:W-:Y:S02]  /*15d0*/  IADD3 R15, PT, PT, R3, R15, RZ ;  /* 0x0000000f030f7210 */ /* 0x000fe40007ffe0ff */
[----:B------:R-:W-:Y:S02]  /*15e0*/  MOV R14, R2 ;  /* 0x00000002000e7202 */ /* 0x000fe40000000f00 */
.L_x_2406:
        /* <DEDUP_REMOVED lines=13> */
[----:B------:R-:W-:Y:S06]  /*16c0*/  BRA `(.L_x_2408) ;  /* 0x0000000000147947 */ /* 0x000fec0003800000 */
.L_x_2407:
[----:B------:R-:W1:Y:S01]  /*16d0*/  LDC.64 R2, c[0x0][0x3c0] ;  /* 0x0000f000ff027b82 */ /* 0x000e620000000a00 */
[----:B------:R-:W-:-:S06]  /*16e0*/  UIADD3 UR10, UPT, UPT, UR10, UR11, URZ ;  /* 0x0000000b0a0a7290 */ /* 0x000fcc000fffe0ff */
[----:B-1---5:R-:W-:Y:S02]  /*16f0*/  IMAD R7, R3, UR10, RZ ;  /* 0x0000000a03077c24 */ /* 0x022fe4000f8e02ff */
[----:B------:R-:W-:-:S05]  /*1700*/  IMAD.WIDE.U32 R8, R2, UR10, RZ ;  /* 0x0000000a02087c25 */ /* 0x000fca000f8e00ff */
[----:B------:R-:W-:-:S07]  /*1710*/  IADD3 R7, PT, PT, R9, R7, RZ ;  /* 0x0000000709077210 */ /* 0x000fce0007ffe0ff */
.L_x_2408:
[----:B------:R-:W1:Y:S01]  /*1720*/  LDC R16, c[0x0][0x3e8] ;  /* 0x0000fa00ff107b82 */ /* 0x000e620000000800 */
[----:B------:R-:W-:Y:S01]  /*1730*/  MOV R0, UR26 ;  /* 0x0000001a00007c02 */ /* 0x000fe20008000f00 */
[----:B------:R-:W-:Y:S01]  /*1740*/  IMAD.MOV.U32 R10, RZ, RZ, RZ ;  /* 0x000000ffff0a7224 */ /* 0x000fe200078e00ff */
[----:B------:R-:W-:Y:S01]  /*1750*/  MOV R18, R8 ;  /* 0x0000000800127202 */ /* 0x000fe20000000f00 */
[----:B------:R-:W-:Y:S01]  /*1760*/  ULEA UR8, UR4, 0xffffff00, 0x8 ;  /* 0xffffff0004087891 */ /* 0x000fe2000f8e40ff */
[----:B------:R-:W-:Y:S02]  /*1770*/  IABS R0, R0 ;  /* 0x0000000000007213 */ /* 0x000fe40000000000 */
[----:B------:R-:W-:Y:S02]  /*1780*/  CS2R R216, SRZ ;  /* 0x0000000000d87805 */ /* 0x000fe4000001ff00 */
[----:B------:R-:W-:Y:S01]  /*1790*/  MOV R19, R7 ;  /* 0x0000000700137202 */ /* 0x000fe20000000f00 */
[----:B------:R-:W-:Y:S01]  /*17a0*/  USHF.R.S32.HI UR9, URZ, 0x1f, UR8 ;  /* 0x0000001fff097899 */ /* 0x000fe20008011408 */
[----:B------:R-:W-:-:S04]  /*17b0*/  IMAD.WIDE.U32 R14, R4, UR8, R14 ;  /* 0x00000008040e7c25 */ /* 0x000fc8000f8e000e */
[----:B------:R-:W-:Y:S01]  /*17c0*/  IMAD.WIDE.U32 R18, R2, UR8, R18 ;  /* 0x0000000802127c25 */ /* 0x000fe2000f8e0012 */
[----:B-1----:R-:W-:-:S04]  /*17d0*/  IABS R6, R16 ;  /* 0x0000001000067213 */ /* 0x002fc80000000000 */
[----:B------:R-:W1:Y:S08]  /*17e0*/  I2F.RP R12, R6 ;  /* 0x00000006000c7306 */ /* 0x000e700000209400 */
[----:B-1----:R-:W1:Y:S02]  /*17f0*/  MUFU.RCP R11, R12 ;  /* 0x0000000c000b7308 */ /* 0x002e640000001000 */
[----:B-1----:R-:W-:Y:S01]  /*1800*/  IADD3 R11, PT, PT, R11, 0xffffffe, RZ ;  /* 0x0ffffffe0b0b7810 */ /* 0x002fe20007ffe0ff */
[----:B------:R-:W-:-:S05]  /*1810*/  IMAD R12, R2, UR9, RZ ;  /* 0x00000009020c7c24 */ /* 0x000fca000f8e02ff */
[----:B------:R-:W1:Y:S02]  /*1820*/  F2I.FTZ.U32.TRUNC.NTZ R11, R11 ;  /* 0x0000000b000b7305 */ /* 0x000e64000021f000 */
[----:B-1----:R-:W-:-:S04]  /*1830*/  IMAD.MOV R9, RZ, RZ, -R11 ;  /* 0x000000ffff097224 */ /* 0x002fc800078e0a0b */
[----:B------:R-:W-:-:S04]  /*1840*/  IMAD R9, R9, R6, RZ ;  /* 0x0000000609097224 */ /* 0x000fc800078e02ff */
[----:B------:R-:W-:Y:S01]  /*1850*/  IMAD.HI.U32 R9, R11, R9, R10 ;  /* 0x000000090b097227 */ /* 0x000fe200078e000a */
[----:B------:R-:W-:-:S03]  /*1860*/  MOV R10, R0 ;  /* 0x00000000000a7202 */ /* 0x000fc60000000f00 */
[----:B------:R-:W-:Y:S02]  /*1870*/  IMAD R11, R3, UR8, R12 ;  /* 0x00000008030b7c24 */ /* 0x000fe4000f8e020c */
[----:B------:R-:W-:-:S04]  /*1880*/  IMAD.HI.U32 R0, R9, R10, RZ ;  /* 0x0000000a09007227 */ /* 0x000fc800078e00ff */
[----:B------:R-:W-:Y:S02]  /*1890*/  IMAD.MOV R9, RZ, RZ, -R0 ;  /* 0x000000ffff097224 */ /* 0x000fe400078e0a00 */
[----:B------:R-:W-:Y:S02]  /*18a0*/  IMAD.IADD R19, R19, 0x1, R11 ;  /* 0x0000000113137824 */ /* 0x000fe400078e020b */
[----:B------:R-:W-:Y:S02]  /*18b0*/  IMAD R9, R6, R9, R10 ;  /* 0x0000000906097224 */ /* 0x000fe400078e020a */
[----:B------:R-:W-:-:S03]  /*18c0*/  IMAD R10, R4, UR9, RZ ;  /* 0x00000009040a7c24 */ /* 0x000fc6000f8e02ff */
[----:B------:R-:W-:Y:S01]  /*18d0*/  ISETP.GT.U32.AND P0, PT, R6, R9, PT ;  /* 0x000000090600720c */ /* 0x000fe20003f04070 */
[----:B------:R-:W-:-:S05]  /*18e0*/  IMAD R10, R5, UR8, R10 ;  /* 0x00000008050a7c24 */ /* 0x000fca000f8e020a */
[----:B------:R-:W-:-:S07]  /*18f0*/  IADD3 R15, PT, PT, R15, R10, RZ ;  /* 0x0000000a0f0f7210 */ /* 0x000fce0007ffe0ff */
[----:B------:R-:W-:Y:S01]  /*1900*/  @!P0 IADD3 R9, PT, PT, R9, -R6, RZ ;  /* 0x8000000609098210 */ /* 0x000fe20007ffe0ff */
[----:B------:R-:W-:-:S03]  /*1910*/  @!P0 VIADD R0, R0, 0x1 ;  /* 0x0000000100008836 */ /* 0x000fc60000000000 */
[----:B------:R-:W-:Y:S02]  /*1920*/  ISETP.GE.U32.AND P1, PT, R9, R6, PT ;  /* 0x000000060900720c */ /* 0x000fe40003f26070 */
[----:B------:R-:W-:Y:S01]  /*1930*/  LOP3.LUT R6, R16, UR26, RZ, 0x3c, !PT ;  /* 0x0000001a10067c12 */ /* 0x000fe2000f8e3cff */
[----:B------:R-:W1:Y:S03]  /*1940*/  LDC.64 R8, c[0x0][0x3d8] ;  /* 0x0000f600ff087b82 */ /* 0x000e660000000a00 */
[----:B------:R-:W-:-:S05]  /*1950*/  ISETP.GE.AND P2, PT, R6, RZ, PT ;  /* 0x000000ff0600720c */ /* 0x000fca0003f46270 */
[----:B------:R-:W2:Y:S02]  /*1960*/  LDC.64 R6, c[0x0][0x3d0] ;  /* 0x0000f400ff067b82 */ /* 0x000ea40000000a00 */
[----:B------:R-:W-:Y:S01]  /*1970*/  @P1 VIADD R0, R0, 0x1 ;  /* 0x0000000100001836 */ /* 0x000fe20000000000 */
[----:B------:R-:W-:Y:S02]  /*1980*/  ISETP.NE.AND P1, PT, R16, RZ, PT ;  /* 0x000000ff1000720c */ /* 0x000fe40003f25270 */
[----:B------:R-:W-:Y:S02]  /*1990*/  LOP3.LUT R16, RZ, R16, RZ, 0x33, !PT ;  /* 0x00000010ff107212 */ /* 0x000fe400078e33ff */
[----:B------:R-:W-:-:S04]  /*19a0*/  MOV R13, R0 ;  /* 0x00000000000d7202 */ /* 0x000fc80000000f00 */
[----:B------:R-:W-:-:S04]  /*19b0*/  @!P2 IADD3 R13, PT, PT, -R13, RZ, RZ ;  /* 0x000000ff0d0da210 */ /* 0x000fc80007ffe1ff */
        /* <DEDUP_REMOVED lines=9> */
[----:B------:R-:W-:Y:S02]  /*1a50*/  MOV R10, R18 ;  /* 0x00000012000a7202 */ /* 0x000fe40000000f00 */
[----:B------:R-:W-:Y:S01]  /*1a60*/  IADD3 R6, PT, PT, R15, R11, RZ ;  /* 0x0000000b0f067210 */ /* 0x000fe20007ffe0ff */
[----:B------:R-:W-:-:S07]  /*1a70*/  IMAD.IADD R7, R19, 0x1, R9 ;  /* 0x0000000113077824 */ /* 0x000fce00078e0209 */
.L_x_2404:
[----:B------:R-:W-:Y:S01]  /*1a80*/  UISETP.NE.AND UP0, UPT, UR5, -0x1, UPT ;  /* 0xffffffff0500788c */ /* 0x000fe2000bf05270 */
[----:B------:R-:W-:Y:S01]  /*1a90*/  IMAD.MOV.U32 R56, RZ, RZ, RZ ;  /* 0x000000ffff387224 */ /* 0x000fe200078e00ff */
[----:B------:R-:W1:Y:S01]  /*1aa0*/  LDCU.64 UR14, c[0x0][0x3b0] ;  /* 0x00007600ff0e77ac */ /* 0x000e620008000a00 */
[----:B------:R-:W-:Y:S01]  /*1ab0*/  IMAD.SHL.U32 R67, R66, 0x8, RZ ;  /* 0x0000000842437824 */ /* 0x000fe200078e00ff */
[----:B------:R-:W2:Y:S01]  /*1ac0*/  S2R R119, SR_CTAID.X ;  /* 0x0000000000777919 */ /* 0x000ea20000002500 */
[----:B------:R-:W3:Y:S01]  /*1ad0*/  LDC R11, c[0x0][0x450] ;  /* 0x00011400ff0b7b82 */ /* 0x000ee20000000800 */
[----:B------:R-:W4:Y:S05]  /*1ae0*/  LDCU.64 UR8, c[0x0][0x3c8] ;  /* 0x00007900ff0877ac */ /* 0x000f2a0008000a00 */
[----:B------:R-:W3:Y:S01]  /*1af0*/  @!UP0 LDCU.64 UR10, c[0x0][0x398] ;  /* 0x00007300ff0a87ac */ /* 0x000ee20008000a00 */
[----:B------:R-:W-:Y:S01]  /*1b00*/  LOP3.LUT R12, R67, 0x18, RZ, 0xc0, !PT ;  /* 0x00000018430c7812 */ /* 0x000fe200078ec0ff */
[----:B------:R2:W5:Y:S01]  /*1b10*/  @P3 LDG.E R56, desc[UR6][R122.64] ;  /* 0x000000067a383981 */ /* 0x000562000c1e1900 */
[----:B------:R-:W-:Y:S01]  /*1b20*/  SHF.R.U32.HI R120, RZ, 0x2, R66 ;  /* 0x00000002ff787819 */ /* 0x000fe20000011642 */
[----:B------:R-:W-:Y:S01]  /*1b30*/  USHF.R.S32.HI UR29, URZ, 0x1f, UR26 ;  /* 0x0000001fff1d7899 */ /* 0x000fe2000801141a */
[----:B------:R-:W-:Y:S01]  /*1b40*/  IADD3 R14, P0, PT, R12, R8, RZ ;  /* 0x000000080c0e7210 */ /* 0x000fe20007f1e0ff */
[----:B------:R-:W-:Y:S01]  /*1b50*/  IMAD.SHL.U32 R110, R66, 0x4, RZ ;  /* 0x00000004426e7824 */ /* 0x000fe200078e00ff */
[----:B------:R-:W-:Y:S01]  /*1b60*/  IADD3 R8, P3, PT, R12, R10, RZ ;  /* 0x0000000a0c087210 */ /* 0x000fe20007f7e0ff */
[----:B------:R-:W-:Y:S01]  /*1b70*/  USHF.L.U32 UR27, UR4, 0x8, URZ ;  /* 0x00000008041b7899 */ /* 0x000fe200080006ff */
[----:B------:R-:W-:Y:S01]  /*1b80*/  MOV R121, RZ ;  /* 0x000000ff00797202 */ /* 0x000fe20000000f00 */
[----:B-1----:R-:W-:Y:S01]  /*1b90*/  @UP0 UIMAD.WIDE.U32 UR18, UR5, UR14, URZ ;  /* 0x0000000e051202a5 */ /* 0x002fe2000f8e00ff */
[----:B------:R-:W-:Y:S01]  /*1ba0*/  IMAD.X R15, RZ, RZ, R6, P0 ;  /* 0x000000ffff0f7224 */ /* 0x000fe200000e0606 */
[----:B------:R-:W-:Y:S01]  /*1bb0*/  IADD3.X R9, PT, PT, RZ, R7, RZ, P3, !PT ;  /* 0x00000007ff097210 */ /* 0x000fe20001ffe4ff */
[----:B----4-:R-:W-:Y:S01]  /*1bc0*/  IMAD.U32 R6, RZ, RZ, UR8 ;  /* 0x00000008ff067e24 */ /* 0x010fe2000f8e00ff */
[----:B------:R-:W-:Y:S01]  /*1bd0*/  LOP3.LUT R110, R110, 0xc, RZ, 0xc0, !PT ;  /* 0x0000000c6e6e7812 */ /* 0x000fe200078ec0ff */
[----:B------:R-:W-:Y:S01]  /*1be0*/  IMAD.WIDE.U32 R14, R120, R4, R14 ;  /* 0x00000004780e7225 */ /* 0x000fe200078e000e */
[----:B------:R-:W-:Y:S01]  /*1bf0*/  SHF.L.U64.HI R64, R4, 0x5, R5 ;  /* 0x0000000504407819 */ /* 0x000fe20000010205 */
[----:B------:R-:W-:Y:S01]  /*1c00*/  UIADD3 UR28, UPT, UPT, UR27, -0x100, URZ ;  /* 0xffffff001b1c7890 */ /* 0x000fe2000fffe0ff */
[----:B---3--:R-:W-:Y:S01]  /*1c10*/  LEA.HI R11, R11, R11, RZ, 0x1 ;  /* 0x0000000b0b0b7211 */ /* 0x008fe200078f08ff */
[----:B------:R-:W-:Y:S01]  /*1c20*/  @!UP0 UIMAD.WIDE.U32 UR16, UR23, UR10, URZ ;  /* 0x0000000a171082a5 */ /* 0x000fe2000f8e00ff */
[C---:B------:R-:W-:Y:S01]  /*1c30*/  IMAD.WIDE.U32 R8, R120.reuse, R2, R8 ;  /* 0x0000000278087225 */ /* 0x040fe200078e0008 */
[----:B------:R-:W-:Y:S01]  /*1c40*/  UIMAD UR10, UR29, UR8, URZ ;  /* 0x000000081d0a72a4 */ /* 0x000fe2000f8e02ff */
[----:B------:R-:W-:Y:S01]  /*1c50*/  SHF.R.S32.HI R11, RZ, 0x1, R11 ;  /* 0x00000001ff0b7819 */ /* 0x000fe2000001140b */
[----:B------:R-:W-:Y:S01]  /*1c60*/  @!UP0 UIMAD UR11, UR23, UR11, UR17 ;  /* 0x0000000b170b82a4 */ /* 0x000fe2000f8e0211 */
[----:B------:R-:W-:Y:S01]  /*1c70*/  IMAD R69, R120, R3, R9 ;  /* 0x0000000378457224 */ /* 0x000fe200078e0209 */
[----:B------:R-:W-:Y:S01]  /*1c80*/  @UP0 UIMAD UR11, UR5, UR15, UR19 ;  /* 0x0000000f050b02a4 */ /* 0x000fe2000f8e0213 */
[----:B--2---:R-:W-:Y:S01]  /*1c90*/  IMAD.WIDE.U32 R118, R119, 0x40, R120 ;  /* 0x0000004077767825 */ /* 0x004fe200078e0078 */
[----:B------:R-:W-:Y:S01]  /*1ca0*/  @UP0 UMOV UR16, UR18 ;  /* 0x0000001200100c82 */ /* 0x000fe20008000000 */
[----:B------:R-:W-:Y:S01]  /*1cb0*/  UIMAD UR9, UR26, UR9, UR10 ;  /* 0x000000091a0972a4 */ /* 0x000fe2000f8e020a */
[----:B------:R-:W-:Y:S01]  /*1cc0*/  IADD3 R18, P0, PT, R12, UR16, RZ ;  /* 0x000000100c127c10 */ /* 0x000fe2000ff1e0ff */
[----:B------:R-:W-:Y:S01]  /*1cd0*/  USHF.R.S32.HI UR5, URZ, 0x1f, UR24 ;  /* 0x0000001fff057899 */ /* 0x000fe20008011418 */
[C---:B------:R-:W-:Y:S01]  /*1ce0*/  IMAD.SHL.U32 R70, R8.reuse, 0x2, RZ ;  /* 0x0000000208467824 */ /* 0x040fe200078e00ff */
[----:B------:R-:W-:Y:S01]  /*1cf0*/  SHF.L.U64.HI R69, R8, 0x1, R69 ;  /* 0x0000000108457819 */ /* 0x000fe20000010245 */
[----:B------:R-:W-:Y:S01]  /*1d00*/  IMAD R73, R120, R5, R15 ;  /* 0x0000000578497224 */ /* 0x000fe200078e020f */
[----:B------:R-:W-:Y:S01]  /*1d10*/  ULEA.HI UR5, UR5, UR24, URZ, 0x8 ;  /* 0x0000001805057291 */ /* 0x000fe2000f8f40ff */
[----:B------:R-:W-:Y:S01]  /*1d20*/  IMAD.X R19, RZ, RZ, UR11, P0 ;  /* 0x0000000bff137e24 */ /* 0x000fe200080e06ff */
[----:B------:R-:W1:Y:S01]  /*1d30*/  LDCU.64 UR10, c[0x0][0x388] ;  /* 0x00007100ff0a77ac */ /* 0x000e620008000a00 */
[C---:B------:R-:W-:Y:S01]  /*1d40*/  IMAD.SHL.U32 R72, R14.reuse, 0x2, RZ ;  /* 0x000000020e487824 */ /* 0x040fe200078e00ff */
[----:B------:R-:W-:Y:S01]  /*1d50*/  SHF.L.U64.HI R73, R14, 0x1, R73 ;  /* 0x000000010e497819 */ /* 0x000fe20000010249 */
[----:B------:R-:W-:Y:S01]  /*1d60*/  IMAD.WIDE.U32 R6, R6, UR26, R18 ;  /* 0x0000001a06067c25 */ /* 0x000fe2000f8e0012 */
[----:B------:R-:W-:Y:S01]  /*1d70*/  USHF.R.S32.HI UR5, URZ, 0x8, UR5 ;  /* 0x00000008ff057899 */ /* 0x000fe20008011405 */
[----:B------:R-:W-:-:S02]  /*1d80*/  SHF.L.U32 R65, R4, 0x5, RZ ;  /* 0x0000000504417819 */ /* 0x000fc400000006ff */
[----:B------:R-:W-:Y:S01]  /*1d90*/  IMAD.MOV.U32 R8, RZ, RZ, R6 ;  /* 0x000000ffff087224 */ /* 0x000fe200078e0006 */
[----:B------:R-:W-:Y:S01]  /*1da0*/  IADD3 R9, PT, PT, R7, UR9, RZ ;  /* 0x0000000907097c10 */ /* 0x000fe2000fffe0ff */
[----:B------:R-:W2:Y:S01]  /*1db0*/  LDCU.64 UR8, c[0x0][0x390] ;  /* 0x00007200ff0877ac */ /* 0x000ea20008000a00 */
[----:B------:R-:W-:Y:S01]  /*1dc0*/  IMAD R7, R119, UR14, RZ ;  /* 0x0000000e77077c24 */ /* 0x000fe2000f8e02ff */
[----:B------:R-:W-:Y:S01]  /*1dd0*/  SHF.L.U64.HI R58, R2, 0x5, R3 ;  /* 0x00000005023a7819 */ /* 0x000fe20000010203 */
[----:B------:R-:W-:Y:S01]  /*1de0*/  IMAD R111, R120, R11, R110 ;  /* 0x0000000b786f7224 */ /* 0x000fe200078e026e */
[----:B------:R-:W-:Y:S01]  /*1df0*/  UISETP.LT.AND UP0, UPT, UR20, UR5, UPT ;  /* 0x000000051400728c */ /* 0x000fe2000bf01270 */
[C---:B------:R-:W-:Y:S01]  /*1e00*/  IMAD R7, R118.reuse, UR15, R7 ;  /* 0x0000000f76077c24 */ /* 0x040fe2000f8e0207 */
[----:B------:R-:W-:Y:S01]  /*1e10*/  LOP3.LUT R112, R67, 0x20, RZ, 0xc0, !PT ;  /* 0x0000002043707812 */ /* 0x000fe200078ec0ff */
[----:B------:R-:W-:Y:S01]  /*1e20*/  IMAD.WIDE.U32 R118, R118, UR14, R8 ;  /* 0x0000000e76767c25 */ /* 0x000fe2000f8e0008 */
[----:B------:R-:W-:Y:S01]  /*1e30*/  USEL UR5, UR20, UR5, !UP0 ;  /* 0x0000000514057287 */ /* 0x000fe2000c000000 */
[----:B-1----:R-:W-:-:S02]  /*1e40*/  IADD3 R72, P3, PT, R72, UR10, RZ ;  /* 0x0000000a48487c10 */ /* 0x002fc4000ff7e0ff */
[----:B------:R-:W-:Y:S01]  /*1e50*/  IADD3 R110, PT, PT, R110, R111, RZ ;  /* 0x0000006f6e6e7210 */ /* 0x000fe20007ffe0ff */
[----:B------:R-:W-:Y:S01]  /*1e60*/  UISETP.GT.AND UP0, UPT, UR4, UR5, UPT ;  /* 0x000000050400728c */ /* 0x000fe2000bf04270 */
[----:B------:R-:W-:Y:S01]  /*1e70*/  IADD3.X R73, PT, PT, R73, UR11, RZ, P3, !PT ;  /* 0x0000000b49497c10 */ /* 0x000fe20009ffe4ff */
[----:B------:R-:W-:Y:S01]  /*1e80*/  IMAD.SHL.U32 R59, R2, 0x20, RZ ;  /* 0x00000020023b7824 */ /* 0x000fe200078e00ff */
[----:B------:R-:W-:Y:S01]  /*1e90*/  SHF.R.S32.HI R94, RZ, 0x1f, R111 ;  /* 0x0000001fff5e7819 */ /* 0x000fe2000001146f */
[----:B------:R-:W-:Y:S01]  /*1ea0*/  IMAD.MOV.U32 R212, RZ, RZ, R72 ;  /* 0x000000ffffd47224 */ /* 0x000fe200078e0048 */
[----:B------:R-:W-:Y:S02]  /*1eb0*/  SHF.R.S32.HI R93, RZ, 0x1f, R110 ;  /* 0x0000001fff5d7819 */ /* 0x000fe4000001146e */
[----:B--2---:R-:W-:Y:S02]  /*1ec0*/  IADD3 R70, P0, PT, R70, UR8, RZ ;  /* 0x0000000846467c10 */ /* 0x004fe4000ff1e0ff */
[----:B------:R-:W-:-:S02]  /*1ed0*/  MOV R195, R73 ;  /* 0x0000004900c37202 */ /* 0x000fc40000000f00 */
[----:B------:R-:W-:Y:S01]  /*1ee0*/  IADD3.X R69, PT, PT, R69, UR9, RZ, P0, !PT ;  /* 0x0000000945457c10 */ /* 0x000fe200087fe4ff */
[----:B------:R-:W-:Y:S01]  /*1ef0*/  IMAD.MOV.U32 R214, RZ, RZ, R70 ;  /* 0x000000ffffd67224 */ /* 0x000fe200078e0046 */
[----:B------:R-:W-:-:S03]  /*1f00*/  IADD3 R68, PT, PT, R119, R7, RZ ;  /* 0x0000000777447210 */ /* 0x000fc60007ffe0ff */
[----:B------:R-:W-:Y:S01]  /*1f10*/  IMAD.MOV.U32 R215, RZ, RZ, R69 ;  /* 0x000000ffffd77224 */ /* 0x000fe200078e0045 */
[----:B------:R-:W-:Y:S06]  /*1f20*/  BRA.U !UP0, `(.L_x_2409) ;  /* 0x0000006508747547 */ /* 0x000fec000b800000 */
[----:B------:R-:W1:Y:S01]  /*1f30*/  LDC.64 R4, c[0x0][0x4a0] ;  /* 0x00012800ff047b82 */ /* 0x000e620000000a00 */
[----:B------:R-:W2:Y:S01]  /*1f40*/  LDCU.128 UR8, c[0x0][0x490] ;  /* 0x00009200ff0877ac */ /* 0x000ea20008000c00 */
[----:B------:R-:W-:Y:S01]  /*1f50*/  IMAD.MOV.U32 R13, RZ, RZ, RZ ;  /* 0x000000ffff0d7224 */ /* 0x000fe200078e00ff */
[C---:B------:R-:W-:Y:S01]  /*1f60*/  SHF.L.U32 R95, R11.reuse, 0x7, RZ ;  /* 0x000000070b5f7819 */ /* 0x040fe200000006ff */
[----:B------:R-:W-:Y:S01]  /*1f70*/  @!P2 IMAD.MOV R0, RZ, RZ, -R0 ;  /* 0x000000ffff00a224 */ /* 0x000fe200078e0a00 */
[----:B------:R-:W3:Y:S01]  /*1f80*/  LDCU.128 UR16, c[0x0][0x4b0] ;  /* 0x00009600ff1077ac */ /* 0x000ee20008000c00 */
[----:B-----5:R-:W-:Y:S01]  /*1f90*/  VIADD R56, R56, UR28 ;  /* 0x0000001c38387c36 */ /* 0x020fe20008000000 */
[----:B------:R-:W-:Y:S01]  /*1fa0*/  IADD3 R107, PT, PT, R120, 0x40, RZ ;  /* 0x00000040786b7810 */ /* 0x000fe20007ffe0ff */
[----:B------:R-:W4:Y:S01]  /*1fb0*/  LDC.64 R2, c[0x0][0x4a8] ;  /* 0x00012a00ff027b82 */ /* 0x000f220000000a00 */
[----:B------:R-:W4:Y:S01]  /*1fc0*/  LDCU.128 UR12, c[0x0][0x4c0] ;  /* 0x00009800ff0c77ac */ /* 0x000f220008000c00 */
[----:B------:R-:W-:Y:S01]  /*1fd0*/  SEL R16, R16, R0, !P1 ;  /* 0x0000000010107207 */ /* 0x000fe20004800000 */
[----:B------:R-:W-:Y:S01]  /*1fe0*/  IMAD R56, R56, R11, RZ ;  /* 0x0000000b38387224 */ /* 0x000fe200078e02ff */
[C---:B------:R-:W-:Y:S01]  /*1ff0*/  IADD3 R104, PT, PT, R120.reuse, 0xa0, RZ ;  /* 0x000000a078687810 */ /* 0x040fe20007ffe0ff */
[----:B------:R-:W-:Y:S01]  /*2000*/  USHF.R.S32.HI UR30, URZ, 0x1f, UR28 ;  /* 0x0000001fff1e7899 */ /* 0x000fe2000801141c */
[C---:B------:R-:W-:Y:S01]  /*2010*/  IMAD.SHL.U32 R109, R11.reuse, 0x20, RZ ;  /* 0x000000200b6d7824 */ /* 0x040fe200078e00ff */
[----:B------:R-:W4:Y:S01]  /*2020*/  LDCU UR35, c[0x0][0x440] ;  /* 0x00008800ff2377ac */ /* 0x000f220008000800 */
[C---:B------:R-:W-:Y:S01]  /*2030*/  IMAD R101, R11.reuse, 0x60, RZ ;  /* 0x000000600b657824 */ /* 0x040fe200078e02ff */
[----:B------:R-:W-:Y:S01]  /*2040*/  IADD3 R102, PT, PT, R120, 0xe0, RZ ;  /* 0x000000e078667810 */ /* 0x000fe20007ffe0ff */
[C---:B------:R-:W-:Y:S01]  /*2050*/  IMAD R100, R11.reuse, 0xa0, RZ ;  /* 0x000000a00b647824 */ /* 0x040fe200078e02ff */
[----:B--2---:R-:W-:Y:S01]  /*2060*/  MOV R7, UR10 ;  /* 0x0000000a00077c02 */ /* 0x004fe20008000f00 */
[----:B------:R-:W-:Y:S01]  /*2070*/  IMAD.U32 R0, RZ, RZ, UR11 ;  /* 0x0000000bff007e24 */ /* 0x000fe2000f8e00ff */
[----:B------:R-:W2:Y:S01]  /*2080*/  LDCU UR33, c[0x0][0x440] ;  /* 0x00008800ff2177ac */ /* 0x000ea20008000800 */
[----:B------:R-:W-:Y:S01]  /*2090*/  IMAD R99, R11, 0xc0, RZ ;  /* 0x000000c00b637824 */ /* 0x000fe200078e02ff */
[----:B------:R-:W-:Y:S01]  /*20a0*/  SHF.R.S32.HI R92, RZ, 0x1f, R109 ;  /* 0x0000001fff5c7819 */ /* 0x000fe2000001146d */
[----:B-1----:R-:W-:Y:S01]  /*20b0*/  IMAD.WIDE.U32 R8, R4, UR23, R12 ;  /* 0x0000001704087c25 */ /* 0x002fe2000f8e000c */
[----:B---3--:R-:W-:Y:S01]  /*20c0*/  UIMAD UR10, UR30, UR16, URZ ;  /* 0x000000101e0a72a4 */ /* 0x008fe2000f8e02ff */
[----:B------:R-:W-:Y:S01]  /*20d0*/  SHF.R.S32.HI R90, RZ, 0x1f, R101 ;  /* 0x0000001fff5a7819 */ /* 0x000fe20000011465 */
[----:B------:R-:W1:Y:S01]  /*20e0*/  LDCU UR34, c[0x0][0x450] ;  /* 0x00008a00ff2277ac */ /* 0x000e620008000800 */
[----:B------:R-:W-:Y:S01]  /*20f0*/  IMAD R9, R5, UR23, R9 ;  /* 0x0000001705097c24 */ /* 0x000fe2000f8e0209 */
[----:B------:R-:W-:Y:S01]  /*2100*/  SHF.R.S32.HI R5, RZ, 0x1f, R16 ;  /* 0x0000001fff057819 */ /* 0x000fe20000011410 */
[----:B------:R-:W-:Y:S01]  /*2110*/  IMAD.U32 R4, RZ, RZ, UR16 ;  /* 0x00000010ff047e24 */ /* 0x000fe2000f8e00ff */
[----:B------:R-:W-:Y:S01]  /*2120*/  UIMAD UR10, UR28, UR17, UR10 ;  /* 0x000000111c0a72a4 */ /* 0x000fe2000f8e020a */
[----:B------:R-:W-:Y:S01]  /*2130*/  IMAD.WIDE.U32 R18, R7, UR23, R12 ;  /* 0x0000001707127c25 */ /* 0x000fe2000f8e000c */
[----:B------:R-:W3:Y:S01]  /*2140*/  LDCU.U8 UR36, c[0x0][0x533] ;  /* 0x0000a660ff2477ac */ /* 0x000ee20008000000 */
[----:B----4-:R-:W-:-:S02]  /*2150*/  SHF.L.U32 R82, R2, 0x8, RZ ;  /* 0x0000000802527819 */ /* 0x010fc400000006ff */
[----:B------:R-:W-:Y:S01]  /*2160*/  IMAD.WIDE.U32 R8, R4, UR28, R8 ;  /* 0x0000001c04087c25 */ /* 0x000fe2000f8e0008 */
[----:B------:R-:W-:Y:S01]  /*2170*/  IADD3 R4, P0, PT, R120, -UR24, RZ ;  /* 0x8000001878047c10 */ /* 0x000fe2000ff1e0ff */
[----:B------:R-:W-:Y:S01]  /*2180*/  UMOV UR37, URZ ;  /* 0x000000ff00257c82 */ /* 0x000fe20008000000 */
[----:B------:R-:W-:Y:S01]  /*2190*/  SHF.L.U64.HI R84, R2, 0x5, R3 ;  /* 0x0000000502547819 */ /* 0x000fe20000010203 */
[----:B------:R-:W-:Y:S01]  /*21a0*/  IMAD R7, R5, UR12, RZ ;  /* 0x0000000c05077c24 */ /* 0x000fe2000f8e02ff */
[----:B------:R-:W-:Y:S01]  /*21b0*/  IADD3 R9, PT, PT, R9, UR10, RZ ;  /* 0x0000000a09097c10 */ /* 0x000fe2000fffe0ff */
[----:B------:R-:W-:Y:S01]  /*21c0*/  IMAD R19, R0, UR23, R19 ;  /* 0x0000001700137c24 */ /* 0x000fe2000f8e0213 */
[----:B------:R-:W-:Y:S01]  /*21d0*/  USHF.R.S32.HI UR10, URZ, 0x1f, UR24 ;  /* 0x0000001fff0a7899 */ /* 0x000fe20008011418 */
[----:B------:R-:W-:Y:S01]  /*21e0*/  IMAD R0, R2, UR30, RZ ;  /* 0x0000001e02007c24 */ /* 0x000fe2000f8e02ff */
[----:B------:R-:W-:Y:S01]  /*21f0*/  USHF.L.U32 UR30, UR16, 0x8, URZ ;  /* 0x00000008101e7899 */ /* 0x000fe200080006ff */
[C---:B------:R-:W-:Y:S01]  /*2200*/  IMAD R6, R16.reuse, UR13, R7 ;  /* 0x0000000d10067c24 */ /* 0x040fe2000f8e0207 */
[----:B------:R-:W-:Y:S01]  /*2210*/  SHF.R.S32.HI R89, RZ, 0x1f, R95 ;  /* 0x0000001fff597819 */ /* 0x000fe2000001145f */
[----:B------:R-:W-:Y:S01]  /*2220*/  IMAD.WIDE.U32 R8, R16, UR12, R8 ;  /* 0x0000000c10087c25 */ /* 0x000fe2000f8e0008 */
[----:B------:R-:W4:Y:S01]  /*2230*/  LDCU.64 UR12, c[0x0][0x4d0] ;  /* 0x00009a00ff0c77ac */ /* 0x000f220008000a00 */
[----:B------:R-:W-:-:S02]  /*2240*/  SHF.R.S32.HI R88, RZ, 0x1f, R100 ;  /* 0x0000001fff587819 */ /* 0x000fc40000011464 */
[----:B------:R-:W-:Y:S01]  /*2250*/  IMAD R5, R5, UR18, RZ ;  /* 0x0000001205057c24 */ /* 0x000fe2000f8e02ff */
[----:B------:R-:W-:Y:S01]  /*2260*/  SHF.R.S32.HI R87, RZ, 0x1f, R99 ;  /* 0x0000001fff577819 */ /* 0x000fe20000011463 */
[----:B------:R-:W-:Y:S01]  /*2270*/  IMAD R0, R3, UR28, R0 ;  /* 0x0000001c03007c24 */ /* 0x000fe2000f8e0200 */
[----:B------:R-:W-:Y:S01]  /*2280*/  UIMAD UR31, UR4, -0x100, UR24 ;  /* 0xffffff00041f78a4 */ /* 0x000fe2000f8e0218 */
[----:B------:R-:W-:Y:S01]  /*2290*/  IMAD.WIDE.U32 R18, R2, UR28, R18 ;  /* 0x0000001c02127c25 */ /* 0x000fe2000f8e0012 */
[----:B------:R-:W-:Y:S02]  /*22a0*/  UIMAD UR32, UR4, -0x100, UR22 ;  /* 0xffffff00042078a4 */ /* 0x000fe4000f8e0216 */
[----:B---3--:R-:W-:Y:S01]  /*22b0*/  UISETP.NE.AND UP1, UPT, UR36, URZ, UPT ;  /* 0x000000ff2400728c */ /* 0x008fe2000bf25270 */
[----:B------:R-:W-:Y:S01]  /*22c0*/  IMAD.IADD R7, R9, 0x1, R6 ;  /* 0x0000000109077824 */ /* 0x000fe200078e0206 */
[----:B------:R-:W-:Y:S01]  /*22d0*/  MOV R6, R8 ;  /* 0x0000000800067202 */ /* 0x000fe20000000f00 */
[----:B------:R-:W-:Y:S01]  /*22e0*/  IMAD.X R9, RZ, RZ, ~UR10, P0 ;  /* 0x8000000aff097e24 */ /* 0x000fe200080e06ff */
[----:B------:R-:W-:Y:S01]  /*22f0*/  IADD3 R76, P0, PT, R56, R110, RZ ;  /* 0x0000006e384c7210 */ /* 0x000fe20007f1e0ff */
[----:B------:R-:W-:Y:S01]  /*2300*/  IMAD R14, R16, UR19, R5 ;  /* 0x00000013100e7c24 */ /* 0x000fe2000f8e0205 */
[----:B------:R-:W-:Y:S01]  /*2310*/  SHF.R.S32.HI R5, RZ, 0x1f, R56 ;  /* 0x0000001fff057819 */ /* 0x000fe20000011438 */
[----:B------:R-:W-:Y:S01]  /*2320*/  IMAD.IADD R19, R19, 0x1, R0 ;  /* 0x0000000113137824 */ /* 0x000fe200078e0200 */
[----:B------:R-:W-:Y:S01]  /*2330*/  IADD3 R56, P1, PT, R56, R111, RZ ;  /* 0x0000006f38387210 */ /* 0x000fe20007f3e0ff */
[----:B------:R-:W-:Y:S01]  /*2340*/  IMAD R75, R9, UR16, RZ ;  /* 0x00000010094b7c24 */ /* 0x000fe2000f8e02ff */
[----:B------:R-:W3:Y:S01]  /*2350*/  LDCU.64 UR10, c[0x0][0x488] ;  /* 0x00009100ff0a77ac */ /* 0x000ee20008000a00 */
[----:B------:R-:W-:Y:S01]  /*2360*/  IMAD.WIDE.U32 R16, R16, UR18, R18 ;  /* 0x0000001210107c25 */ /* 0x000fe2000f8e0012 */
[----:B------:R-:W-:-:S03]  /*2370*/  USHF.L.U64.HI UR18, UR16, 0x6, UR17 ;  /* 0x0000000610127899 */ /* 0x000fc60008010211 */
[C---:B------:R-:W-:Y:S01]  /*2380*/  IMAD.X R77, R5.reuse, 0x1, R93, P0 ;  /* 0x00000001054d7824 */ /* 0x040fe200000e065d */
[----:B------:R-:W-:Y:S01]  /*2390*/  IADD3.X R5, PT, PT, R5, R94, RZ, P1, !PT ;  /* 0x0000005e05057210 */ /* 0x000fe20000ffe4ff */
[----:B------:R-:W-:Y:S01]  /*23a0*/  IMAD R9, R9, R2, RZ ;  /* 0x0000000209097224 */ /* 0x000fe200078e02ff */
[----:B------:R-:W-:Y:S01]  /*23b0*/  IADD3 R15, PT, PT, R17, R14, RZ ;  /* 0x0000000e110f7210 */ /* 0x000fe20007ffe0ff */
[----:B------:R-:W-:Y:S01]  /*23c0*/  IMAD.MOV.U32 R14, RZ, RZ, R16 ;  /* 0x000000ffff0e7224 */ /* 0x000fe200078e0010 */
[C---:B------:R-:W-:Y:S01]  /*23d0*/  SHF.L.U64.HI R0, R56.reuse, 0x1, R5 ;  /* 0x0000000138007819 */ /* 0x040fe20000010205 */
[----:B------:R-:W-:Y:S01]  /*23e0*/  IMAD.SHL.U32 R56, R56, 0x2, RZ ;  /* 0x0000000238387824 */ /* 0x000fe200078e00ff */
[----:B------:R-:W-:Y:S01]  /*23f0*/  SHF.L.U64.HI R77, R76, 0x1, R77 ;  /* 0x000000014c4d7819 */ /* 0x000fe2000001024d */
[C---:B------:R-:W-:Y:S01]  /*2400*/  IMAD R75, R4.reuse, UR17, R75 ;  /* 0x00000011044b7c24 */ /* 0x040fe2000f8e024b */
[----:B-1----:R-:W-:Y:S01]  /*2410*/  MOV R17, UR34 ;  /* 0x0000002200117c02 */ /* 0x002fe20008000f00 */
[C---:B------:R-:W-:Y:S01]  /*2420*/  IMAD.WIDE.U32 R6, R4.reuse, UR16, R6 ;  /* 0x0000001004067c25 */ /* 0x040fe2000f8e0006 */
[----:B------:R-:W-:Y:S01]  /*2430*/  USHF.L.U32 UR19, UR16, 0x6, URZ ;  /* 0x0000000610137899 */ /* 0x000fe200080006ff */
[----:B------:R-:W1:Y:S02]  /*2440*/  LDCU.64 UR16, c[0x0][0x3c0] ;  /* 0x00007800ff1077ac */ /* 0x000e640008000a00 */
[----:B------:R-:W-:Y:S01]  /*2450*/  IMAD R9, R4, R3, R9 ;  /* 0x0000000304097224 */ /* 0x000fe200078e0209 */
[----:B------:R-:W-:Y:S01]  /*2460*/  LEA R74, P2, R6, UR8, 0x1 ;  /* 0x00000008064a7c11 */ /* 0x000fe2000f8408ff */
[----:B------:R-:W-:Y:S01]  /*2470*/  IMAD.WIDE.U32 R4, R4, R2, R14 ;  /* 0x0000000204047225 */ /* 0x000fe200078e000e */
[----:B------:R-:W-:-:S02]  /*2480*/  IADD3 R14, P0, PT, R56, UR14, RZ ;  /* 0x0000000e380e7c10 */ /* 0x000fc4000ff1e0ff */
[----:B------:R-:W-:Y:S01]  /*2490*/  IADD3 R75, PT, PT, R7, R75, RZ ;  /* 0x0000004b074b7210 */ /* 0x000fe20007ffe0ff */
[----:B------:R-:W-:Y:S01]  /*24a0*/  IMAD.SHL.U32 R76, R76, 0x2, RZ ;  /* 0x000000024c4c7824 */ /* 0x000fe200078e00ff */
[----:B------:R-:W-:Y:S01]  /*24b0*/  IADD3.X R15, PT, PT, R0, UR15, RZ, P0, !PT ;  /* 0x0000000f000f7c10 */ /* 0x000fe200087fe4ff */
[----:B------:R-:W-:Y:S01]  /*24c0*/  IMAD.IADD R9, R5, 0x1, R9 ;  /* 0x0000000105097824 */ /* 0x000fe200078e0209 */
[----:B----4-:R-:W-:Y:S01]  /*24d0*/  IADD3 R56, P0, PT, R56, UR12, RZ ;  /* 0x0000000c38387c10 */ /* 0x010fe2000ff1e0ff */
[C---:B------:R-:W-:Y:S01]  /*24e0*/  IMAD R98, R11.reuse, 0xe0, RZ ;  /* 0x000000e00b627824 */ /* 0x040fe200078e02ff */
[----:B------:R-:W-:Y:S01]  /*24f0*/  IADD3 R78, P1, PT, R76, UR14, RZ ;  /* 0x0000000e4c4e7c10 */ /* 0x000fe2000ff3e0ff */
[----:B------:R-:W-:Y:S01]  /*2500*/  IMAD.SHL.U32 R97, R11, 0x40, RZ ;  /* 0x000000400b617824 */ /* 0x000fe200078e00ff */
[----:B------:R-:W-:Y:S01]  /*2510*/  IADD3.X R57, PT, PT, R0, UR13, RZ, P0, !PT ;  /* 0x0000000d00397c10 */ /* 0x000fe200087fe4ff */
[----:B------:R-:W-:Y:S01]  /*2520*/  IMAD.SHL.U32 R85, R2, 0x20, RZ ;  /* 0x0000002002557824 */ /* 0x000fe200078e00ff */
[----:B------:R-:W-:Y:S01]  /*2530*/  IADD3 R83, P0, PT, RZ, -UR37, RZ ;  /* 0x80000025ff537c10 */ /* 0x000fe2000ff1e0ff */
[C---:B------:R-:W-:Y:S01]  /*2540*/  VIADD R108, R120.reuse, 0x20 ;  /* 0x00000020786c7836 */ /* 0x040fe20000000000 */
[C---:B------:R-:W-:Y:S01]  /*2550*/  IADD3.X R79, PT, PT, R77.reuse, UR15, RZ, P1, !PT ;  /* 0x0000000f4d4f7c10 */ /* 0x040fe20008ffe4ff */
[----:B------:R-:W-:Y:S01]  /*2560*/  VIADD R106, R120, 0x60 ;  /* 0x00000060786a7836 */ /* 0x000fe20000000000 */
[----:B------:R-:W-:Y:S01]  /*2570*/  LEA.HI.X R75, R6, UR9, R75, 0x1, P2 ;  /* 0x00000009064b7c11 */ /* 0x000fe200090f0c4b */
[----:B------:R-:W-:Y:S01]  /*2580*/  IMAD.X R82, RZ, RZ, ~R82, P0 ;  /* 0x000000ffff527224 */ /* 0x000fe200000e0e52 */
[----:B---3--:R-:W-:Y:S01]  /*2590*/  LEA R10, P2, R4, UR10, 0x1 ;  /* 0x0000000a040a7c11 */ /* 0x008fe2000f8408ff */
[----:B------:R-:W-:Y:S01]  /*25a0*/  VIADD R105, R120, 0x80 ;  /* 0x0000008078697836 */ /* 0x000fe20000000000 */
[----:B------:R-:W-:Y:S01]  /*25b0*/  IADD3 R76, P1, PT, R76, UR12, RZ ;  /* 0x0000000c4c4c7c10 */ /* 0x000fe2000ff3e0ff */
[----:B------:R-:W-:Y:S01]  /*25c0*/  VIADD R103, R120, 0xc0 ;  /* 0x000000c078677836 */ /* 0x000fe20000000000 */
[----:B------:R-:W-:Y:S01]  /*25d0*/  IADD3.X R80, PT, PT, RZ, ~UR30, RZ, P0, !PT ;  /* 0x8000001eff507c10 */ /* 0x000fe200087fe4ff */
[----:B------:R-:W-:Y:S01]  /*25e0*/  IMAD.U32 R96, RZ, RZ, UR28 ;  /* 0x0000001cff607e24 */ /* 0x000fe2000f8e00ff */
[----:B------:R-:W-:Y:S01]  /*25f0*/  LEA.HI.X R9, R4, UR11, R9, 0x1, P2 ;  /* 0x0000000b04097c11 */ /* 0x000fe200090f0c09 */
[----:B------:R-:W3:Y:S01]  /*2600*/  LDCU.64 UR14, c[0x0][0x3b8] ;  /* 0x00007700ff0e77ac */ /* 0x000ee20008000a00 */
[----:B------:R-:W-:-:S02]  /*2610*/  IADD3.X R77, PT, PT, R77, UR13, RZ, P1, !PT ;  /* 0x0000000d4d4d7c10 */ /* 0x000fc40008ffe4ff */
[C---:B------:R-:W-:Y:S01]  /*2620*/  ISETP.GE.AND P2, PT, R12.reuse, UR35, PT ;  /* 0x000000230c007c0c */ /* 0x040fe2000bf46270 */
[----:B------:R-:W4:Y:S01]  /*2630*/  LDCU.64 UR12, c[0x0][0x4e0] ;  /* 0x00009c00ff0c77ac */ /* 0x000f220008000a00 */
[----:B--2---:R-:W-:Y:S02]  /*2640*/  ISETP.GE.AND P1, PT, R12, UR33, PT ;  /* 0x000000210c007c0c */ /* 0x004fe4000bf26270 */
[C---:B------:R-:W-:Y:S01]  /*2650*/  SHF.R.S64 R81, R83.reuse, 0x1f, R80 ;  /* 0x0000001f53517819 */ /* 0x040fe20000001050 */
[----:B------:R-:W2:Y:S01]  /*2660*/  LDCU.128 UR8, c[0x0][0x3a0] ;  /* 0x00007400ff0877ac */ /* 0x000ea20008000c00 */
[----:B------:R-:W-:Y:S02]  /*2670*/  SHF.R.S64 R83, R83, 0x1f, R82 ;  /* 0x0000001f53537819 */ /* 0x000fe40000001052 */
[----:B------:R-:W-:Y:S01]  /*2680*/  P2R R114, PR, RZ, 0x4 ;  /* 0x00000004ff727803 */ /* 0x000fe20000000000 */
[----:B------:R-:W-:Y:S01]  /*2690*/  UMOV UR30, UR4 ;  /* 0x00000004001e7c82 */ /* 0x000fe20008000000 */
[----:B------:R-:W-:-:S02]  /*26a0*/  P2R R113, PR, RZ, 0x2 ;  /* 0x00000002ff717803 */ /* 0x000fc40000000000 */
[----:B------:R-:W-:Y:S02]  /*26b0*/  SHF.R.S32.HI R91, RZ, 0x1f, R97 ;  /* 0x0000001fff5b7819 */ /* 0x000fe40000011461 */
[----:B------:R-:W-:Y:S02]  /*26c0*/  SHF.R.S32.HI R86, RZ, 0x1f, R98 ;  /* 0x0000001fff567819 */ /* 0x000fe40000011462 */
[----:B------:R-:W-:Y:S02]  /*26d0*/  SHF.R.S32.HI R80, RZ, 0x1f, R80 ;  /* 0x0000001fff507819 */ /* 0x000fe40000011450 */
[----:B-1-3--:R-:W-:-:S07]  /*26e0*/  SHF.R.S32.HI R82, RZ, 0x1f, R82 ;  /* 0x0000001fff527819 */ /* 0x00afce0000011452 */
.L_x_2447:
[----:B------:R-:W-:Y:S01]  /*26f0*/  UIADD3 UR32, UPT, UPT, UR32, 0x100, URZ ;  /* 0x0000010020207890 */ /* 0x000fe2000fffe0ff */
[----:B------:R-:W-:Y:S01]  /*2700*/  ISETP.NE.AND P2, PT, R114, RZ, PT ;  /* 0x000000ff7200720c */ /* 0x000fe20003f45270 */
[----:B------:R-:W-:Y:S01]  /*2710*/  UIADD3 UR31, UPT, UPT, UR31, 0x100, URZ ;  /* 0x000001001f1f7890 */ /* 0x000fe2000fffe0ff */
[----:B------:R-:W-:Y:S01]  /*2720*/  ISETP.NE.AND P3, PT, R113, RZ, PT ;  /* 0x000000ff7100720c */ /* 0x000fe20003f65270 */
[----:B------:R-:W-:Y:S01]  /*2730*/  UIADD3 UR30, UPT, UPT, UR30, -0x1, URZ ;  /* 0xffffffff1e1e7890 */ /* 0x000fe2000fffe0ff */
[----:B------:R-:W-:Y:S01]  /*2740*/  BSSY.RECONVERGENT B1, `(.L_x_2410) ;  /* 0x000057b000017945 */ /* 0x000fe20003800200 */
[----:B------:R-:W-:Y:S01]  /*2750*/  ISETP.GE.OR P1, PT, R120, UR32, P2 ;  /* 0x0000002078007c0c */ /* 0x000fe20009726670 */
[----:B------:R-:W-:Y:S01]  /*2760*/  IMAD.MOV.U32 R116, RZ, RZ, R96 ;  /* 0x000000ffff747224 */ /* 0x000fe200078e0060 */
[C---:B------:R-:W-:Y:S01]  /*2770*/  ISETP.GE.OR P0, PT, R107.reuse, UR32, P2 ;  /* 0x000000206b007c0c */ /* 0x040fe20009706670 */
[----:B------:R-:W-:Y:S01]  /*2780*/  VIADD R96, R96, 0xffffff00 ;  /* 0xffffff0060607836 */ /* 0x000fe20000000000 */
[----:B------:R-:W-:Y:S02]  /*2790*/  ISETP.LT.OR P1, PT, R120, UR31, P1 ;  /* 0x0000001f78007c0c */ /* 0x000fe40008f21670 */
[----:B------:R-:W-:Y:S02]  /*27a0*/  ISETP.LT.OR P5, PT, R107, UR31, P0 ;  /* 0x0000001f6b007c0c */ /* 0x000fe400087a1670 */
[----:B------:R-:W-:Y:S02]  /*27b0*/  ISETP.GE.OR P0, PT, R106, UR32, P3 ;  /* 0x000000206a007c0c */ /* 0x000fe40009f06670 */
[----:B------:R-:W-:Y:S02]  /*27c0*/  ISETP.GE.OR P2, PT, R108, UR32, P2 ;  /* 0x000000206c007c0c */ /* 0x000fe40009746670 */
[----:B------:R-:W-:Y:S02]  /*27d0*/  ISETP.LT.OR P6, PT, R106, UR31, P0 ;  /* 0x0000001f6a007c0c */ /* 0x000fe400087c1670 */
[C---:B------:R-:W-:Y:S02]  /*27e0*/  LEA R18, P0, R59.reuse, R70, 0x1 ;  /* 0x000000463b127211 */ /* 0x040fe400078008ff */
[----:B------:R-:W-:Y:S01]  /*27f0*/  P2R R114, PR, RZ, 0x8 ;  /* 0x00000008ff727803 */ /* 0x000fe20000000000 */
[----:B---3--:R-:W3:Y:S01]  /*2800*/  @!P1 LDG.E.128 R28, desc[UR6][R74.64] ;  /* 0x000000064a1c9981 */ /* 0x008ee2000c1e1d00 */
[----:B------:R-:W-:Y:S01]  /*2810*/  LEA.HI.X R19, R59, R69, R58, 0x1, P0 ;  /* 0x000000453b137211 */ /* 0x000fe200000f0c3a */
[----:B------:R-:W1:Y:S01]  /*2820*/  @!P5 LDC.64 R6, c[0x0][0x3c0] ;  /* 0x0000f000ff06db82 */ /* 0x000e620000000a00 */
[----:B------:R-:W-:Y:S07]  /*2830*/  @!P1 IMAD.MOV.U32 R71, RZ, RZ, R69 ;  /* 0x000000ffff479224 */ /* 0x000fee00078e0045 */
[----:B------:R-:W5:Y:S08]  /*2840*/  @!P6 LDC.64 R4, c[0x0][0x4b0] ;  /* 0x00012c00ff04eb82 */ /* 0x000f700000000a00 */
[----:B--2---:R-:W2:Y:S01]  /*2850*/  @!P6 LDC.64 R2, c[0x0][0x3c0] ;  /* 0x0000f000ff02eb82 */ /* 0x004ea20000000a00 */
[----:B---3--:R-:W-:Y:S01]  /*2860*/  @!P1 STG.E.128 desc[UR6][R70.64], R28 ;  /* 0x0000001c46009986 */ /* 0x008fe2000c101d06 */
[C---:B-1----:R-:W-:Y:S04]  /*2870*/  @!P5 LEA R40, P0, R6.reuse, R18, 0x6 ;  /* 0x000000120628d211 */ /* 0x042fe800078030ff */
[----:B------:R-:W-:Y:S02]  /*2880*/  @!P5 LEA.HI.X R41, R6, R19, R7, 0x6, P0 ;  /* 0x000000130629d211 */ /* 0x000fe400000f3407 */
[----:B------:R-:W-:Y:S04]  /*2890*/  IADD3 R32, P0, PT, R74, UR19, RZ ;  /* 0x000000134a207c10 */ /* 0x000fe8000ff1e0ff */
[----:B------:R-:W-:Y:S02]  /*28a0*/  IADD3.X R33, PT, PT, R75, UR18, RZ, P0, !PT ;  /* 0x000000124b217c10 */ /* 0x000fe400087fe4ff */
[C---:B-----5:R-:W-:Y:S04]  /*28b0*/  @!P6 LEA R20, P0, R4.reuse, R32, 0x7 ;  /* 0x000000200414e211 */ /* 0x060fe800078038ff */
[----:B------:R-:W-:Y:S02]  /*28c0*/  @!P6 LEA.HI.X R21, R4, R33, R5, 0x7, P0 ;  /* 0x000000210415e211 */ /* 0x000fe400000f3c05 */
[C---:B--2---:R-:W-:Y:S04]  /*28d0*/  @!P6 LEA R38, P0, R2.reuse, R18, 0x7 ;  /* 0x000000120226e211 */ /* 0x044fe800078038ff */
[----:B------:R-:W-:Y:S02]  /*28e0*/  @!P6 LEA.HI.X R39, R2, R19, R3, 0x7, P0 ;  /* 0x000000130227e211 */ /* 0x000fe400000f3c03 */
[----:B------:R-:W-:Y:S02]  /*28f0*/  ISETP.GE.OR P0, PT, R104, UR32, P3 ;  /* 0x0000002068007c0c */ /* 0x000fe40009f06670 */
[----:B------:R-:W-:Y:S02]  /*2900*/  ISETP.LT.OR P3, PT, R108, UR31, P2 ;  /* 0x0000001f6c007c0c */ /* 0x000fe40009761670 */
[----:B------:R-:W-:Y:S02]  /*2910*/  ISETP.LT.OR P4, PT, R104, UR31, P0 ;  /* 0x0000001f68007c0c */ /* 0x000fe40008781670 */
[----:B------:R-:W-:Y:S02]  /*2920*/  ISETP.NE.AND P2, PT, R114, RZ, PT ;  /* 0x000000ff7200720c */ /* 0x000fe40003f45270 */
[----:B------:R-:W-:Y:S02]  /*2930*/  P2R R53, PR, RZ, 0x8 ;  /* 0x00000008ff357803 */ /* 0x000fe40000000000 */
[----:B------:R-:W-:Y:S05]  /*2940*/  P2R R115, PR, RZ, 0x10 ;  /* 0x00000010ff737803 */ /* 0x000fea0000000000 */
[----:B------:R-:W2:Y:S02]  /*2950*/  @!P3 LDG.E.128 R24, desc[UR6][R32.64] ;  /* 0x000000062018b981 */ /* 0x000ea4000c1e1d00 */
[----:B------:R-:W1:Y:S02]  /*2960*/  @!P4 LDC.64 R2, c[0x0][0x4b0] ;  /* 0x00012c00ff02cb82 */ /* 0x000e640000000a00 */
[C---:B-1----:R-:W-:Y:S04]  /*2970*/  @!P4 LEA R36, P0, R2.reuse, R32, 0x8 ;  /* 0x000000200224c211 */ /* 0x042fe800078040ff */
[----:B------:R-:W-:Y:S02]  /*2980*/  @!P4 LEA.HI.X R37, R2, R33, R3, 0x8, P0 ;  /* 0x000000210225c211 */ /* 0x000fe400000f4403 */
[----:B------:R-:W1:Y:S02]  /*2990*/  @!P4 LDC.64 R2, c[0x0][0x3c0] ;  /* 0x0000f000ff02cb82 */ /* 0x000e640000000a00 */
[C---:B-1----:R-:W-:Y:S04]  /*29a0*/  @!P4 LEA R34, P0, R2.reuse, R18, 0x8 ;  /* 0x000000120222c211 */ /* 0x042fe800078040ff */
[----:B------:R-:W-:Y:S02]  /*29b0*/  @!P4 LEA.HI.X R35, R2, R19, R3, 0x8, P0 ;  /* 0x000000130223c211 */ /* 0x000fe400000f4403 */
[----:B------:R-:W-:Y:S04]  /*29c0*/  @!P5 IADD3 R42, P0, PT, R32, UR19, RZ ;  /* 0x00000013202adc10 */ /* 0x000fe8000ff1e0ff */
[----:B------:R-:W-:Y:S02]  /*29d0*/  @!P5 IADD3.X R43, PT, PT, R33, UR18, RZ, P0, !PT ;  /* 0x00000012212bdc10 */ /* 0x000fe400087fe4ff */
[C---:B------:R-:W-:Y:S01]  /*29e0*/  ISETP.GE.OR P0, PT, R105.reuse, UR32, P2 ;  /* 0x0000002069007c0c */ /* 0x040fe20009706670 */
[----:B--2---:R1:W-:Y:S03]  /*29f0*/  @!P3 STG.E.128 desc[UR6][R18.64], R24 ;  /* 0x000000181200b986 */ /* 0x0043e6000c101d06 */
[----:B------:R-:W-:Y:S02]  /*2a00*/  ISETP.LT.OR P3, PT, R105, UR31, P0 ;  /* 0x0000001f69007c0c */ /* 0x000fe40008761670 */
[----:B------:R-:W-:Y:S01]  /*2a10*/  ISETP.GE.OR P0, PT, R103, UR32, P2 ;  /* 0x0000002067007c0c */ /* 0x000fe20009706670 */
[----:B------:R-:W2:Y:S10]  /*2a20*/  @!P5 LDG.E.128 R4, desc[UR6][R42.64] ;  /* 0x000000062a04d981 */ /* 0x000eb4000c1e1d00 */
[----:B------:R-:W3:Y:S02]  /*2a30*/  @!P3 LDC.64 R2, c[0x0][0x4b0] ;  /* 0x00012c00ff02bb82 */ /* 0x000ee40000000a00 */
[----:B---3--:R-:W-:Y:S04]  /*2a40*/  @!P3 IMAD.WIDE.U32 R44, R2, 0xc0, R32 ;  /* 0x000000c0022cb825 */ /* 0x008fe800078e0020 */
[----:B------:R-:W-:Y:S04]  /*2a50*/  @!P3 IMAD R3, R3, 0xc0, RZ ;  /* 0x000000c00303b824 */ /* 0x000fe800078e02ff */
[----:B------:R-:W-:Y:S02]  /*2a60*/  @!P3 IMAD.IADD R45, R45, 0x1, R3 ;  /* 0x000000012d2db824 */ /* 0x000fe400078e0203 */
[----:B------:R-:W3:Y:S02]  /*2a70*/  @!P3 LDC.64 R2, c[0x0][0x3c0] ;  /* 0x0000f000ff02bb82 */ /* 0x000ee40000000a00 */
[----:B---3--:R-:W-:Y:S02]  /*2a80*/  @!P3 IMAD R3, R3, 0xc0, RZ ;  /* 0x000000c00303b824 */ /* 0x008fe400078e02ff */
[----:B-1----:R-:W-:Y:S04]  /*2a90*/  @!P3 IMAD.WIDE.U32 R24, R2, 0xc0, R18 ;  /* 0x000000c00218b825 */ /* 0x002fe800078e0012 */
[----:B------:R-:W-:Y:S01]  /*2aa0*/  @!P3 IMAD.IADD R25, R25, 0x1, R3 ;  /* 0x000000011919b824 */ /* 0x000fe200078e0203 */
[----:B--2---:R1:W-:Y:S06]  /*2ab0*/  @!P5 STG.E.128 desc[UR6][R40.64], R4 ;  /* 0x000000042800d986 */ /* 0x0043ec000c101d06 */
[----:B------:R-:W2:Y:S06]  /*2ac0*/  @!P6 LDG.E.128 R20, desc[UR6][R20.64] ;  /* 0x000000061414e981 */ /* 0x000eac000c1e1d00 */
[----:B--2---:R-:W-:Y:S06]  /*2ad0*/  @!P6 STG.E.128 desc[UR6][R38.64], R20 ;  /* 0x000000142600e986 */ /* 0x004fec000c101d06 */
[----:B-1----:R-:W2:Y:S06]  /*2ae0*/  @!P3 LDG.E.128 R4, desc[UR6][R44.64] ;  /* 0x000000062c04b981 */ /* 0x002eac000c1e1d00 */
[----:B--2---:R1:W-:Y:S06]  /*2af0*/  @!P3 STG.E.128 desc[UR6][R24.64], R4 ;  /* 0x000000041800b986 */ /* 0x0043ec000c101d06 */
[----:B-1----:R-:W2:Y:S01]  /*2b00*/  @!P4 LDG.E.128 R24, desc[UR6][R36.64] ;  /* 0x000000062418c981 */ /* 0x002ea2000c1e1d00 */
[----:B------:R-:W-:Y:S02]  /*2b10*/  ISETP.LT.OR P4, PT, R103, UR31, P0 ;  /* 0x0000001f67007c0c */ /* 0x000fe40008781670 */
[----:B------:R-:W-:Y:S11]  /*2b20*/  ISETP.NE.AND P0, PT, R115, RZ, PT ;  /* 0x000000ff7300720c */ /* 0x000ff60003f05270 */
[----:B------:R-:W1:Y:S08]  /*2b30*/  @!P4 LDC.64 R2, c[0x0][0x4b0] ;  /* 0x00012c00ff02cb82 */ /* 0x000e700000000a00 */
[----:B------:R-:W3:Y:S01]  /*2b40*/  @!P4 LDC.64 R4, c[0x0][0x3c0] ;  /* 0x0000f000ff04cb82 */ /* 0x000ee20000000a00 */
[----:B-1----:R-:W-:Y:S02]  /*2b50*/  @!P4 IMAD R3, R3, 0x140, RZ ;  /* 0x000001400303c824 */ /* 0x002fe400078e02ff */
[----:B------:R-:W-:Y:S04]  /*2b60*/  @!P4 IMAD.WIDE.U32 R20, R2, 0x140, R32 ;  /* 0x000001400214c825 */ /* 0x000fe800078e0020 */
[----:B------:R-:W-:Y:S02]  /*2b70*/  @!P4 IMAD.IADD R21, R21, 0x1, R3 ;  /* 0x000000011515c824 */ /* 0x000fe400078e0203 */
[----:B---3--:R-:W-:Y:S02]  /*2b80*/  @!P4 IMAD R5, R5, 0x140, RZ ;  /* 0x000001400505c824 */ /* 0x008fe400078e02ff */
[----:B------:R-:W-:Y:S04]  /*2b90*/  @!P4 IMAD.WIDE.U32 R6, R4, 0x140, R18 ;  /* 0x000001400406c825 */ /* 0x000fe800078e0012 */
[----:B------:R-:W-:Y:S01]  /*2ba0*/  @!P4 IMAD.IADD R7, R7, 0x1, R5 ;  /* 0x000000010707c824 */ /* 0x000fe200078e0205 */
[----:B--2---:R-:W-:Y:S01]  /*2bb0*/  @!P0 STG.E.128 desc[UR6][R34.64], R24 ;  /* 0x0000001822008986 */ /* 0x004fe2000c101d06 */
[C---:B------:R-:W-:Y:S05]  /*2bc0*/  ISETP.GE.OR P0, PT, R102.reuse, UR32, P2 ;  /* 0x0000002066007c0c */ /* 0x040fea0009706670 */
[----:B------:R-:W2:Y:S01]  /*2bd0*/  @!P4 LDG.E.128 R20, desc[UR6][R20.64] ;  /* 0x000000061414c981 */ /* 0x000ea2000c1e1d00 */
[----:B------:R-:W-:Y:S02]  /*2be0*/  ISETP.LT.OR P2, PT, R102, UR31, P0 ;  /* 0x0000001f66007c0c */ /* 0x000fe40008741670 */
[----:B------:R-:W-:Y:S02]  /*2bf0*/  ISETP.NE.AND P0, PT, R17, RZ, PT ;  /* 0x000000ff1100720c */ /* 0x000fe40003f05270 */
[----:B------:R-:W-:Y:S09]  /*2c00*/  P2R R117, PR, RZ, 0x4 ;  /* 0x00000004ff757803 */ /* 0x000ff20000000000 */
        /* <DEDUP_REMOVED lines=11> */
[C---:B------:R-:W-:Y:S04]  /*2cc0*/  ISETP.GE.AND P2, PT, R102.reuse, UR31, PT ;  /* 0x0000001f66007c0c */ /* 0x040fe8000bf46270 */
[----:B------:R-:W-:Y:S02]  /*2cd0*/  P2R R0, PR, RZ, 0x4 ;  /* 0x00000004ff007803 */ /* 0x000fe40000000000 */
[----:B------:R-:W-:Y:S01]  /*2ce0*/  ISETP.GE.AND P2, PT, R102, UR32, PT ;  /* 0x0000002066007c0c */ /* 0x000fe2000bf46270 */
        /* <DEDUP_REMOVED lines=71> */
.L_x_2411:
        /* <DEDUP_REMOVED lines=17> */
[C---:B------:R-:W-:Y:S04]  /*3270*/  ISETP.GE.OR P0, PT, R120.reuse, UR32, P1 ;  /* 0x0000002078007c0c */ /* 0x040fe80008f06670 */
[----:B------:R-:W-:Y:S11]  /*3280*/  ISETP.LT.OR P0, PT, R120, UR31, P0 ;  /* 0x0000001f78007c0c */ /* 0x000ff60008701670 */
[----:B------:R-:W-:Y:S02]  /*3290*/  @!UPT UIADD3 URZ, UPT, UPT, URZ, URZ, URZ ;  /* 0x000000fffffff290 */ /* 0x000fe4000fffe0ff */
[----:B--2---:R-:W-:Y:S05]  /*32a0*/  @P0 BRA `(.L_x_2415) ;  /* 0x0000000000b80947 */ /* 0x004fea0003800000 */
[----:B------:R-:W-:Y:S02]  /*32b0*/  ISETP.GE.AND P0, PT, R12, R17, PT ;  /* 0x000000110c00720c */ /* 0x000fe40003f06270 */
[----:B------:R-:W-:Y:S05]  /*32c0*/  MOV R8, R10 ;  /* 0x0000000a00087202 */ /* 0x000fea0000000f00 */
[----:B------:R-:W2:Y:S08]  /*32d0*/  LDG.E.128 R20, desc[UR6][R8.64] ;  /* 0x0000000608147981 */ /* 0x000eb0000c1e1d00 */
[----:B------:R-:W3:Y:S06]  /*32e0*/  @!P0 LDG.E.64 R32, desc[UR6][R56.64] ;  /* 0x0000000638208981 */ /* 0x000eec000c1e1b00 */
[----:B------:R-:W5:Y:S01]  /*32f0*/  @!P0 LDG.E.64 R18, desc[UR6][R14.64] ;  /* 0x000000060e128981 */ /* 0x000f62000c1e1b00 */
        /* <DEDUP_REMOVED lines=41> */
.L_x_2415:
[----:B----4-:R-:W-:Y:S05]  /*3590*/  BSYNC.RECONVERGENT B0 ;  /* 0x0000000000007941 */ /* 0x010fea0003800200 */
.L_x_2414:
        /* <DEDUP_REMOVED lines=50> */
.L_x_2417:
[----:B------:R-:W-:Y:S05]  /*38c0*/  BSYNC.RECONVERGENT B0 ;  /* 0x0000000000007941 */ /* 0x000fea0003800200 */
.L_x_2416:
        /* <DEDUP_REMOVED lines=56> */
.L_x_2419:
[----:B------:R-:W-:Y:S05]  /*3c50*/  BSYNC.RECONVERGENT B0 ;  /* 0x0000000000007941 */ /* 0x000fea0003800200 */
.L_x_2418:
        /* <DEDUP_REMOVED lines=56> */
.L_x_2421:
[----:B------:R-:W-:Y:S05]  /*3fe0*/  BSYNC.RECONVERGENT B0 ;  /* 0x0000000000007941 */ /* 0x000fea0003800200 */
.L_x_2420:
        /* <DEDUP_REMOVED lines=58> */
.L_x_2423:
[----:B------:R-:W-:Y:S05]  /*4390*/  BSYNC.RECONVERGENT B0 ;  /* 0x0000000000007941 */ /* 0x000fea0003800200 */
.L_x_2422:
        /* <DEDUP_REMOVED lines=58> */
.L_x_2425:
[----:B------:R-:W-:Y:S05]  /*4740*/  BSYNC.RECONVERGENT B0 ;  /* 0x0000000000007941 */ /* 0x000fea0003800200 */
.L_x_2424:
        /* <DEDUP_REMOVED lines=58> */
.L_x_2427:
[----:B------:R-:W-:Y:S05]  /*4af0*/  BSYNC.RECONVERGENT B0 ;  /* 0x0000000000007941 */ /* 0x000fea0003800200 */
.L_x_2426:
        /* <DEDUP_REMOVED lines=58> */
.L_x_2429:
[----:B------:R-:W-:Y:S05]  /*4ea0*/  BSYNC.RECONVERGENT B0 ;  /* 0x0000000000007941 */ /* 0x000fea0003800200 */
.L_x_2428:
[----:B-1----:R-:W1:Y:S01]  /*4eb0*/  LDC R17, c[0x0][0x450] ;  /* 0x00011400ff117b82 */ /* 0x002e620000000800 */
[----:B------:R-:W-:Y:S05]  /*4ec0*/  IMAD.U32 R3, R38, -0x80, RZ ;  /* 0xffffff8026037824 */ /* 0x000fea00078e00ff */
[C---:B------:R-:W-:Y:S02]  /*4ed0*/  LEA R14, P1, R3.reuse, R14, 0x1 ;  /* 0x0000000e030e7211 */ /* 0x040fe400078208ff */
[C---:B------:R-:W-:Y:S02]  /*4ee0*/  LEA R56, P0, R3.reuse, R56, 0x1 ;  /* 0x0000003803387211 */ /* 0x040fe400078008ff */
[C---:B------:R-:W-:Y:S02]  /*4ef0*/  LEA.HI.X.SX32 R15, R3.reuse, R15, 0x1, P1 ;  /* 0x0000000f030f7211 */ /* 0x040fe400008f0eff */
[----:B------:R-:W-:Y:S01]  /*4f00*/  LEA.HI.X.SX32 R57, R3, R57, 0x1, P0 ;  /* 0x0000003903397211 */ /* 0x000fe200000f0eff */
[----:B------:R-:W-:Y:S05]  /*4f10*/  BRA `(.L_x_2412) ;  /* 0x0000002c00f47947 */ /* 0x000fea0003800000 */
.L_x_2413:
[C---:B------:R-:W-:Y:S01]  /*4f20*/  LEA R22, P0, R85.reuse, R10, 0x1 ;  /* 0x0000000a55167211 */ /* 0x040fe200078008ff */
[----:B------:R-:W-:Y:S01]  /*4f30*/  BSSY.RECONVERGENT B0, `(.L_x_2430) ;  /* 0x0000061000007945 */ /* 0x000fe20003800200 */
[----:B------:R-:W-:Y:S02]  /*4f40*/  ISETP.NE.AND P1, PT, R114, RZ, PT ;  /* 0x000000ff7200720c */ /* 0x000fe40003f25270 */
[----:B------:R-:W-:Y:S02]  /*4f50*/  LEA.HI.X R23, R85, R9, R84, 0x1, P0 ;  /* 0x0000000955177211 */ /* 0x000fe400000f0c54 */
[----:B------:R-:W-:Y:S02]  /*4f60*/  LEA R126, P0, R65, R72, 0x1 ;  /* 0x00000048417e7211 */ /* 0x000fe400078008ff */
[----:B------:R-:W-:Y:S02]  /*4f70*/  LEA.HI R16, R17, R17, RZ, 0x1 ;  /* 0x0000001111107211 */ /* 0x000fe400078f08ff */
[----:B------:R-:W-:Y:S02]  /*4f80*/  LEA.HI.X R127, R65, R73, R64, 0x1, P0 ;  /* 0x00000049417f7211 */ /* 0x000fe400000f0c40 */
[C---:B------:R-:W-:Y:S02]  /*4f90*/  ISETP.GE.OR P0, PT, R120.reuse, UR32, P1 ;  /* 0x0000002078007c0c */ /* 0x040fe40008f06670 */
[----:B------:R-:W-:Y:S02]  /*4fa0*/  SHF.R.S32.HI R16, RZ, 0x1, R16 ;  /* 0x00000001ff107819 */ /* 0x000fe40000011410 */
[----:B------:R-:W-:Y:S02]  /*4fb0*/  ISETP.LT.OR P0, PT, R120, UR31, P0 ;  /* 0x0000001f78007c0c */ /* 0x000fe40008701670 */
[----:B------:R-:W-:Y:S01]  /*4fc0*/  SHF.R.U32.HI R21, RZ, 0x1, R17 ;  /* 0x00000001ff157819 */ /* 0x000fe20000011611 */
[----:B------:R-:W-:Y:S03]  /*4fd0*/  IMAD.MOV R16, RZ, RZ, -R16 ;  /* 0x000000ffff107224 */ /* 0x000fe600078e0a10 */
[----:B------:R-:W-:Y:S02]  /*4fe0*/  ISETP.GE.U32.AND P1, PT, R12, R21, PT ;  /* 0x000000150c00720c */ /* 0x000fe40003f26070 */
[----:B------:R-:W-:Y:S02]  /*4ff0*/  SHF.R.S32.HI R71, RZ, 0x1f, R16 ;  /* 0x0000001fff477819 */ /* 0x000fe40000011410 */
[----:B-1----:R-:W-:Y:S03]  /*5000*/  SEL R19, R21, R16, !P1 ;  /* 0x0000001015137207 */ /* 0x002fe60004800000 */
        /* <DEDUP_REMOVED lines=16> */
[----:B------:R-:W5:Y:S08]  /*5110*/  @!P0 LDG.E.128 R128, desc[UR6][R128.64] ;  /* 0x0000000680808981 */ /* 0x000f70000c1e1d00 */
[----:B------:R2:W4:Y:S02]  /*5120*/  @!P0 LDG.E.128 R48, desc[UR6][R42.64] ;  /* 0x000000062a308981 */ /* 0x000524000c1e1d00 */
[C---:B--2---:R-:W-:Y:S01]  /*5130*/  @!P0 SHF.L.U32 R43, R60.reuse, 0x10, RZ ;  /* 0x000000103c2b8819 */ /* 0x044fe200000006ff */
[----:B------:R-:W-:Y:S01]  /*5140*/  @!P0 IMAD.U32 R44, R61, 0x10000, RZ ;  /* 0x000100003d2c8824 */ /* 0x000fe200078e00ff */
[----:B------:R-:W-:Y:S02]  /*5150*/  @!P0 LOP3.LUT R45, R60, 0xffff0000, RZ, 0xc0, !PT ;  /* 0xffff00003c2d8812 */ /* 0x000fe400078ec0ff */
[C---:B---3--:R-:W-:Y:S01]  /*5160*/  @!P0 SHF.L.U32 R39, R24.reuse, 0x10, RZ ;  /* 0x0000001018278819 */ /* 0x048fe200000006ff */
        /* <DEDUP_REMOVED lines=15> */
[C---:B----4-:R-:W-:Y:S01]  /*5260*/  @!P0 SHF.L.U32 R38, R48.reuse, 0x10, RZ ;  /* 0x0000001030268819 */ /* 0x050fe200000006ff */
        /* <DEDUP_REMOVED lines=45> */
.L_x_2431:
[----:B----4-:R-:W-:Y:S05]  /*5540*/  BSYNC.RECONVERGENT B0 ;  /* 0x0000000000007941 */ /* 0x010fea0003800200 */
.L_x_2430:
[----:B------:R-:W2:Y:S01]  /*5550*/  LDC R124, c[0x0][0x450] ;  /* 0x00011400ff7c7b82 */ /* 0x000ea20000000800 */
[----:B------:R-:W-:Y:S01]  /*5560*/  ISETP.NE.AND P0, PT, R53, RZ, PT ;  /* 0x000000ff3500720c */ /* 0x000fe20003f05270 */
[----:B------:R-:W-:Y:S11]  /*5570*/  BSSY.RECONVERGENT B0, `(.L_x_2432) ;  /* 0x0000057000007945 */ /* 0x000ff60003800200 */
[----:B------:R-:W-:Y:S01]  /*5580*/  @!UPT UIADD3 URZ, UPT, UPT, URZ, URZ, URZ ;  /* 0x000000fffffff290 */ /* 0x000fe2000fffe0ff */
[----:B------:R-:W-:Y:S05]  /*5590*/  @P0 BRA `(.L_x_2433) ;  /* 0x0000000400500947 */ /* 0x000fea0003800000 */
[C---:B------:R-:W-:Y:S01]  /*55a0*/  ISETP.GE.AND P0, PT, R12.reuse, R17, PT ;  /* 0x000000110c00720c */ /* 0x040fe20003f06270 */
[----:B-1----:R-:W3:Y:S01]  /*55b0*/  LDG.E.128 R60, desc[UR6][R22.64] ;  /* 0x00000006163c7981 */ /* 0x002ee2000c1e1d00 */
        /* <DEDUP_REMOVED lines=82> */
.L_x_2433:
[----:B------:R-:W-:Y:S05]  /*5ae0*/  BSYNC.RECONVERGENT B0 ;  /* 0x0000000000007941 */ /* 0x000fea0003800200 */
.L_x_2432:
[----:B------:R-:W-:Y:S04]  /*5af0*/  BSSY.RECONVERGENT B0, `(.L_x_2434) ;  /* 0x000005d000007945 */ /* 0x000fe80003800200 */
[----:B------:R-:W-:Y:S05]  /*5b00*/  @P5 BRA `(.L_x_2435) ;  /* 0x00000004006c5947 */ /* 0x000fea0003800000 */
[----:B------:R-:W-:Y:S01]  /*5b10*/  ISETP.GE.U32.AND P2, PT, R12, R21, PT ;  /* 0x000000150c00720c */ /* 0x000fe20003f46070 */
[----:B------:R-:W4:Y:S01]  /*5b20*/  LDC.64 R128, c[0x0][0x4a8] ;  /* 0x00012a00ff807b82 */ /* 0x000f220000000a00 */
[----:B------:R-:W-:Y:S02]  /*5b30*/  PLOP3.LUT P1, PT, PT, PT, PT, 0x80, 0x8 ;  /* 0x000000000008781c */ /* 0x000fe40003f2f070 */
[C---:B----4-:R-:W-:Y:S04]  /*5b40*/  LEA R40, P0, R128.reuse, R22, 0x6 ;  /* 0x0000001680287211 */ /* 0x050fe800078030ff */
[----:B------:R-:W-:Y:S02]  /*5b50*/  LEA.HI.X R41, R128, R23, R129, 0x6, P0 ;  /* 0x0000001780297211 */ /* 0x000fe400000f3481 */
[----:B------:R-:W4:Y:S03]  /*5b60*/  LDC.64 R128, c[0x0][0x3b8] ;  /* 0x0000ee00ff807b82 */ /* 0x000f260000000a00 */
[----:B-1-3--:R-:W3:Y:S01]  /*5b70*/  LDG.E.128 R60, desc[UR6][R40.64] ;  /* 0x00000006283c7981 */ /* 0x00aee2000c1e1d00 */
[C---:B----4-:R-:W-:Y:S04]  /*5b80*/  LEA R132, P0, R128.reuse, R126, 0x6 ;  /* 0x0000007e80847211 */ /* 0x050fe800078030ff */
        /* <DEDUP_REMOVED lines=83> */
.L_x_2435:
[----:B------:R-:W-:Y:S05]  /*60c0*/  BSYNC.RECONVERGENT B0 ;  /* 0x0000000000007941 */ /* 0x000fea0003800200 */
.L_x_2434:
[----:B------:R-:W-:Y:S04]  /*60d0*/  BSSY.RECONVERGENT B0, `(.L_x_2436) ;  /* 0x000005d000007945 */ /* 0x000fe80003800200 */
[----:B------:R-:W-:Y:S05]  /*60e0*/  @P6 BRA `(.L_x_2437) ;  /* 0x00000004006c6947 */ /* 0x000fea0003800000 */
[----:B------:R-:W-:Y:S01]  /*60f0*/  ISETP.GE.U32.AND P2, PT, R12, R21, PT ;  /* 0x000000150c00720c */ /* 0x000fe20003f46070 */
[----:B------:R-:W5:Y:S01]  /*6100*/  LDC.64 R130, c[0x0][0x4a8] ;  /* 0x00012a00ff827b82 */ /* 0x000f620000000a00 */
[----:B------:R-:W-:Y:S07]  /*6110*/  PLOP3.LUT P1, PT, PT, PT, PT, 0x80, 0x8 ;  /* 0x000000000008781c */ /* 0x000fee0003f2f070 */
[----:B------:R-:W4:Y:S01]  /*6120*/  LDC.64 R128, c[0x0][0x3b8] ;  /* 0x0000ee00ff807b82 */ /* 0x000f220000000a00 */
[C---:B-----5:R-:W-:Y:S04]  /*6130*/  LEA R40, P0, R130.reuse, R22, 0x7 ;  /* 0x0000001682287211 */ /* 0x060fe800078038ff */
[----:B------:R-:W-:Y:S02]  /*6140*/  LEA.HI.X R41, R130, R23, R131, 0x7, P0 ;  /* 0x0000001782297211 */ /* 0x000fe400000f3c83 */
[C---:B----4-:R-:W-:Y:S03]  /*6150*/  LEA R132, P0, R128.reuse, R126, 0x7 ;  /* 0x0000007e80847211 */ /* 0x050fe600078038ff */
[----:B-1-3--:R-:W3:Y:S01]  /*6160*/  LDG.E.128 R60, desc[UR6][R40.64] ;  /* 0x00000006283c7981 */ /* 0x00aee2000c1e1d00 */
        /* <DEDUP_REMOVED lines=83> */
.L_x_2437:
[----:B------:R-:W-:Y:S05]  /*66a0*/  BSYNC.RECONVERGENT B0 ;  /* 0x0000000000007941 */ /* 0x000fea0003800200 */
.L_x_2436:
        /* <DEDUP_REMOVED lines=17> */
[----:B------:R-:W3:Y:S02]  /*67c0*/  @!P0 LDG.E.128 R48, desc[UR6][R42.64] ;  /* 0x000000062a308981 */ /* 0x000ee4000c1e1d00 */
[----:B---3--:R-:W-:Y:S01]  /*67d0*/  @!P0 LOP3.LUT R38, R48, 0xffff0000, RZ, 0xc0, !PT ;  /* 0xffff000030268812 */ /* 0x008fe200078ec0ff */
        /* <DEDUP_REMOVED lines=10> */
[----:B------:R-:W3:Y:S01]  /*6880*/  @!P0 LDG.E.128 R60, desc[UR6][R62.64] ;  /* 0x000000063e3c8981 */ /* 0x000ee2000c1e1d00 */
[----:B------:R-:W-:Y:S07]  /*6890*/  @!P0 IMAD.WIDE R26, R19, 0x2, R40 ;  /* 0x00000002131a8825 */ /* 0x000fee00078e0228 */
[----:B------:R-:W4:Y:S08]  /*68a0*/  @!P0 LDG.E.128 R24, desc[UR6][R26.64] ;  /* 0x000000061a188981 */ /* 0x000f30000c1e1d00 */
[----:B------:R-:W5:Y:S01]  /*68b0*/  LDG.E.128 R52, desc[UR6][R40.64] ;  /* 0x0000000628347981 */ /* 0x000f62000c1e1d00 */
[C---:B---3--:R-:W-:Y:S01]  /*68c0*/  @!P0 LOP3.LUT R37, R60.reuse, 0xffff0000, RZ, 0xc0, !PT ;  /* 0xffff00003c258812 */ /* 0x048fe200078ec0ff */
        /* <DEDUP_REMOVED lines=60> */
.L_x_2439:
[----:B------:R-:W-:Y:S05]  /*6c90*/  BSYNC.RECONVERGENT B0 ;  /* 0x0000000000007941 */ /* 0x000fea0003800200 */
.L_x_2438:
        /* <DEDUP_REMOVED lines=18> */
[----:B------:R-:W3:Y:S01]  /*6dc0*/  @!P0 LDG.E.128 R60, desc[UR6][R130.64] ;  /* 0x00000006823c8981 */ /* 0x000ee2000c1e1d00 */
[----:B------:R-:W-:Y:S04]  /*6dd0*/  @!P0 IMAD.WIDE R24, R19, 0x2, R38 ;  /* 0x0000000213188825 */ /* 0x000fe800078e0226 */
[----:B------:R-:W-:Y:S01]  /*6de0*/  @!P0 IMAD.X R41, R128, 0x1, R79, P1 ;  /* 0x0000000180298824 */ /* 0x000fe200008e064f */
[----:B------:R-:W-:Y:S02]  /*6df0*/  PLOP3.LUT P1, PT, PT, PT, PT, 0x80, 0x8 ;  /* 0x000000000008781c */ /* 0x000fe40003f2f070 */
[----:B------:R-:W4:Y:S01]  /*6e00*/  @!P0 LDG.E.128 R24, desc[UR6][R24.64] ;  /* 0x0000000618188981 */ /* 0x000f22000c1e1d00 */
[----:B------:R-:W-:Y:S07]  /*6e10*/  @!P0 PLOP3.LUT P1, PT, P2, PT, PT, 0x80, 0x8 ;  /* 0x000000000008881c */ /* 0x000fee000172f070 */
[----:B------:R4:W5:Y:S08]  /*6e20*/  LDG.E.128 R52, desc[UR6][R38.64] ;  /* 0x0000000626347981 */ /* 0x000970000c1e1d00 */
[----:B------:R5:W2:Y:S01]  /*6e30*/  @!P0 LDG.E.128 R48, desc[UR6][R40.64] ;  /* 0x0000000628308981 */ /* 0x000aa2000c1e1d00 */
        /* <DEDUP_REMOVED lines=24> */
[C---:B--2---:R-:W-:Y:S01]  /*6fc0*/  @!P0 LOP3.LUT R42, R48.reuse, 0xffff0000, RZ, 0xc0, !PT ;  /* 0xffff0000302a8812 */ /* 0x044fe200078ec0ff */
        /* <DEDUP_REMOVED lines=43> */
.L_x_2441:
[----:B------:R-:W-:Y:S05]  /*7280*/  BSYNC.RECONVERGENT B0 ;  /* 0x0000000000007941 */ /* 0x000fea0003800200 */
.L_x_2440:
        /* <DEDUP_REMOVED lines=94> */
.L_x_2443:
[----:B------:R-:W-:Y:S05]  /*7870*/  BSYNC.RECONVERGENT B0 ;  /* 0x0000000000007941 */ /* 0x000fea0003800200 */
.L_x_2442:
        /* <DEDUP_REMOVED lines=96> */
.L_x_2445:
[----:B------:R-:W-:Y:S05]  /*7e80*/  BSYNC.RECONVERGENT B0 ;  /* 0x0000000000007941 */ /* 0x000fea0003800200 */
.L_x_2444:
[----:B------:R-:W1:Y:S01]  /*7e90*/  LDC R17, c[0x0][0x450] ;  /* 0x00011400ff117b82 */ /* 0x000e620000000800 */
[----:B--2---:R-:W-:Y:S05]  /*7ea0*/  IMAD.U32 R3, R124, -0x80, RZ ;  /* 0xffffff807c037824 */ /* 0x004fea00078e00ff */
[C---:B------:R-:W-:Y:S02]  /*7eb0*/  LEA R78, P1, R3.reuse, R78, 0x1 ;  /* 0x0000004e034e7211 */ /* 0x040fe400078208ff */
[C---:B------:R-:W-:Y:S02]  /*7ec0*/  LEA R76, P0, R3.reuse, R76, 0x1 ;  /* 0x0000004c034c7211 */ /* 0x040fe400078008ff */
[C---:B------:R-:W-:Y:S02]  /*7ed0*/  LEA.HI.X.SX32 R79, R3.reuse, R79, 0x1, P1 ;  /* 0x0000004f034f7211 */ /* 0x040fe400008f0eff */
[----:B------:R-:W-:Y:S09]  /*7ee0*/  LEA.HI.X.SX32 R77, R3, R77, 0x1, P0 ;  /* 0x0000004d034d7211 */ /* 0x000ff200000f0eff */
.L_x_2412:
[----:B----4-:R-:W-:Y:S05]  /*7ef0*/  BSYNC.RECONVERGENT B1 ;  /* 0x0000000000017941 */ /* 0x010fea0003800200 */
.L_x_2410:
[----:B------:R-:W-:Y:S04]  /*7f00*/  ISETP.NE.U32.AND P0, PT, RZ, UR12, PT ;  /* 0x0000000cff007c0c */ /* 0x000fe8000bf05070 */
[----:B------:R-:W-:Y:S11]  /*7f10*/  ISETP.NE.AND.EX P0, PT, RZ, UR13, PT, P0 ;  /* 0x0000000dff007c0c */ /* 0x000ff6000bf05300 */
[----:B------:R-:W-:Y:S02]  /*7f20*/  @!UPT UIADD3 URZ, UPT, UPT, URZ, URZ, URZ ;  /* 0x000000fffffff290 */ /* 0x000fe4000fffe0ff */
[----:B------:R-:W4:Y:S01]  /*7f30*/  @!P0 LDC R2, c[0x0][0x3c0] ;  /* 0x0000f000ff028b82 */ /* 0x000f220000000800 */
[----:B------:R-:W-:Y:S07]  /*7f40*/  @!P0 IMAD.MOV.U32 R3, RZ, RZ, RZ ;  /* 0x000000ffff038224 */ /* 0x000fee00078e00ff */
[----:B------:R-:W5:Y:S01]  /*7f50*/  @!P0 LDC R0, c[0x0][0x3b8] ;  /* 0x0000ee00ff008b82 */ /* 0x000f620000000800 */
[----:B------:R-:W-:Y:S01]  /*7f60*/  @!P0 IADD3 R3, P1, PT, RZ, -R3, RZ ;  /* 0x80000003ff038210 */ /* 0x000fe20007f3e0ff */
[----:B-----5:R-:W-:Y:S02]  /*7f70*/  @!P0 IMAD.SHL.U32 R0, R0, 0x100, RZ ;  /* 0x0000010000008824 */ /* 0x020fe400078e00ff */
[----:B----4-:R-:W-:Y:S02]  /*7f80*/  @!P0 IMAD.SHL.U32 R2, R2, 0x100, RZ ;  /* 0x0000010002028824 */ /* 0x010fe400078e00ff */
        /* <DEDUP_REMOVED lines=9> */
[----:B------:R-:W-:Y:S09]  /*8020*/  UISETP.GT.AND UP0, UPT, UR30, UR5, UPT ;  /* 0x000000051e00728c */ /* 0x000ff2000bf04270 */
[----:B------:R-:W-:Y:S05]  /*8030*/  BRA.U !UP0, `(.L_x_2446) ;  /* 0x0000000508187547 */ /* 0x000fea000b800000 */
[----:B------:R-:W1:Y:S01]  /*8040*/  LDC R3, c[0x0][0x4f0] ;  /* 0x00013c00ff037b82 */ /* 0x000e620000000800 */
[----:B------:R-:W-:Y:S02]  /*8050*/  IABS R16, R116 ;  /* 0x0000007400107213 */ /* 0x000fe40000000000 */
[-C--:B-1----:R-:W-:Y:S02]  /*8060*/  IABS R6, R3.reuse ;  /* 0x0000000300067213 */ /* 0x082fe40000000000 */
[----:B------:R-:W-:Y:S02]  /*8070*/  LOP3.LUT R2, RZ, R3, RZ, 0x33, !PT ;  /* 0x00000003ff027212 */ /* 0x000fe400078e33ff */
[----:B------:R-:W1:Y:S10]  /*8080*/  I2F.RP R18, R6 ;  /* 0x0000000600127306 */ /* 0x000e740000209400 */
[----:B-1----:R-:W2:Y:S02]  /*8090*/  MUFU.RCP R8, R18 ;  /* 0x0000001200087308 */ /* 0x002ea40000001000 */
[----:B--23--:R-:W-:Y:S08]  /*80a0*/  VIADD R20, R8, 0xffffffe ;  /* 0x0ffffffe08147836 */ /* 0x00cff00000000000 */
        /* <DEDUP_REMOVED lines=63> */
.L_x_2446:
[----:B------:R-:W-:Y:S01]  /*84a0*/  UISETP.GT.AND UP0, UPT, UR30, UR5, UPT ;  /* 0x000000051e00728c */ /* 0x000fe2000bf04270 */
[----:B------:R-:W-:Y:S02]  /*84b0*/  IADD3 R74, P1, PT, R74, R81, RZ ;  /* 0x000000514a4a7210 */ /* 0x000fe40007f3e0ff */
[----:B------:R-:W-:Y:S03]  /*84c0*/  IADD3 R10, P0, PT, R10, R83, RZ ;  /* 0x000000530a0a7210 */ /* 0x000fe60007f1e0ff */
[----:B------:R-:W-:Y:S02]  /*84d0*/  IMAD.X R75, R75, 0x1, R80, P1 ;  /* 0x000000014b4b7824 */ /* 0x000fe400008e0650 */
[----:B------:R-:W-:Y:S01]  /*84e0*/  IMAD.X R9, R9, 0x1, R82, P0 ;  /* 0x0000000109097824 */ /* 0x000fe200000e0652 */
[----:B------:R-:W-:Y:S07]  /*84f0*/  BRA.U UP0, `(.L_x_2447) ;  /* 0xffffffa1007c7547 */ /* 0x000fee000b83ffff */
.L_x_2409:
[----:B------:R-:W1:Y:S01]  /*8500*/  LDC R3, c[0x0][0x450] ;  /* 0x00011400ff037b82 */ /* 0x000e620000000800 */
[----:B------:R-:W-:Y:S01]  /*8510*/  LOP3.LUT R7, R67, 0xd8, RZ, 0xc0, !PT ;  /* 0x000000d843077812 */ /* 0x000fe200078ec0ff */
[----:B------:R-:W-:Y:S01]  /*8520*/  UMOV UR8, 0x400 ;  /* 0x0000040000087882 */ /* 0x000fe20000000000 */
[----:B------:R-:W-:Y:S01]  /*8530*/  LOP3.LUT R15, R112, 0x1f00, R67, 0xf8, !PT ;  /* 0x00001f00700f7812 */ /* 0x000fe200078ef843 */
[----:B------:R-:W-:Y:S01]  /*8540*/  BSSY.RECONVERGENT B2, `(.L_x_2448) ;  /* 0x0000184000027945 */ /* 0x000fe20003800200 */
[----:B------:R-:W-:-:S03]  /*8550*/  LOP3.LUT R2, R7, 0x18, R66, 0x78, !PT ;  /* 0x0000001807027812 */ /* 0x000fc600078e7842 */
[----:B------:R-:W4:Y:S02]  /*8560*/  S2UR UR5, SR_CgaCtaId ;  /* 0x00000000000579c3 */ /* 0x000f240000008800 */
[----:B------:R-:W-:-:S06]  /*8570*/  IMAD.IADD R15, R2, 0x1, R15 ;  /* 0x00000001020f7824 */ /* 0x000fcc00078e020f */
[----:B------:R-:W2:Y:S08]  /*8580*/  LDC.64 R4, c[0x0][0x3b0] ;  /* 0x0000ec00ff047b82 */ /* 0x000eb00000000a00 */
[----:B------:R-:W-:Y:S01]  /*8590*/  BAR.SYNC.DEFER_BLOCKING 0x0 ;  /* 0x0000000000007b1d */ /* 0x000fe20000010000 */
[----:B-1----:R-:W-:Y:S01]  /*85a0*/  ISETP.NE.AND P0, PT, R3, RZ, PT ;  /* 0x000000ff0300720c */ /* 0x002fe20003f05270 */
[----:B----4-:R-:W-:-:S06]  /*85b0*/  ULEA UR5, UR5, UR8, 0x18 ;  /* 0x0000000805057291 */ /* 0x010fcc000f8ec0ff */
[----:B------:R-:W-:Y:S02]  /*85c0*/  LEA R15, R15, UR5, 0x1 ;  /* 0x000000050f0f7c11 */ /* 0x000fe4000f8e08ff */
[C---:B--2---:R-:W-:Y:S01]  /*85d0*/  SHF.L.U64.HI R0, R4.reuse, 0x5, R5 ;  /* 0x0000000504007819 */ /* 0x044fe20000010205 */
[----:B------:R-:W-:-:S03]  /*85e0*/  IMAD.SHL.U32 R25, R4, 0x20, RZ ;  /* 0x0000002004197824 */ /* 0x000fc600078e00ff */
[----:B------:R-:W-:Y:S05]  /*85f0*/  @P0 BRA `(.L_x_2449) ;  /* 0x00000000007c0947 */ /* 0x000fea0003800000 */
[----:B------:R-:W1:Y:S01]  /*8600*/  LDCU.64 UR8, c[0x0][0x380] ;  /* 0x00007000ff0877ac */ /* 0x000e620008000a00 */
[----:B------:R-:W-:Y:S01]  /*8610*/  BSSY.RECONVERGENT B0, `(.L_x_2450) ;  /* 0x000000f000007945 */ /* 0x000fe20003800200 */
[----:B------:R-:W-:-:S06]  /*8620*/  UIADD3 UR25, UPT, UPT, -UR25, UR21, URZ ;  /* 0x0000001519197290 */ /* 0x000fcc000fffe1ff */
[----:B------:R-:W-:Y:S02]  /*8630*/  ISETP.GE.AND P1, PT, R120, UR25, PT ;  /* 0x0000001978007c0c */ /* 0x000fe4000bf26270 */
        /* <DEDUP_REMOVED lines=11> */
.L_x_2452:
[----:B------:R1:W-:Y:S02]  /*86f0*/  STS.128 [R15], RZ ;  /* 0x000000ff0f007388 */ /* 0x0003e40000000c00 */
.L_x_2451:
[----:B------:R-:W-:Y:S05]  /*8700*/  BSYNC.RECONVERGENT B0 ;  /* 0x0000000000007941 */ /* 0x000fea0003800200 */
.L_x_2450:
[----:B------:R-:W-:-:S04]  /*8710*/  IADD3 R8, PT, PT, R120, 0x20, RZ ;  /* 0x0000002078087810 */ /* 0x000fc80007ffe0ff */
[----:B------:R-:W-:-:S13]  /*8720*/  ISETP.GE.AND P0, PT, R8, UR25, PT ;  /* 0x0000001908007c0c */ /* 0x000fda000bf06270 */
[----:B------:R-:W-:Y:S05]  /*8730*/  @P0 BRA `(.L_x_2453) ;  /* 0x0000001400900947 */ /* 0x000fea0003800000 */
[----:B------:R-:W4:Y:S02]  /*8740*/  LDCU UR8, c[0x0][0x440] ;  /* 0x00008800ff0877ac */ /* 0x000f240008000800 */
[----:B----4-:R-:W-:-:S13]  /*8750*/  ISETP.GE.AND P0, PT, R12, UR8, PT ;  /* 0x000000080c007c0c */ /* 0x010fda000bf06270 */
[----:B------:R4:W-:Y:S01]  /*8760*/  @P0 STS.128 [R15+0x800], RZ ;  /* 0x000800ff0f000388 */ /* 0x0009e20000000c00 */
[----:B------:R-:W-:Y:S05]  /*8770*/  @P0 BRA `(.L_x_2453) ;  /* 0x0000001400800947 */ /* 0x000fea0003800000 */
[----:B--2---:R-:W-:-:S04]  /*8780*/  LEA R4, P0, R25, R4, 0x1 ;  /* 0x0000000419047211 */ /* 0x004fc800078008ff */
[----:B------:R-:W-:-:S05]  /*8790*/  LEA.HI.X R5, R25, R5, R0, 0x1, P0 ;  /* 0x0000000519057211 */ /* 0x000fca00000f0c00 */
[----:B------:R-:W-:Y:S01]  /*87a0*/  @!PT LDS RZ, [RZ] ;  /* 0x00000000fffff984 */ /* 0x000fe20000000800 */
[----:B------:R-:W-:Y:S01]  /*87b0*/  @!PT LDS RZ, [RZ] ;  /* 0x00000000fffff984 */ /* 0x000fe20000000800 */
[----:B------:R-:W-:Y:S01]  /*87c0*/  @!PT LDS RZ, [RZ] ;  /* 0x00000000fffff984 */ /* 0x000fe20000000800 */
[----:B------:R2:W-:Y:S01]  /*87d0*/  LDGSTS.E.BYPASS.LTC128B.128 [R15+0x800], desc[UR6][R4.64] ;  /* 0x00800000040f7fae */ /* 0x0005e2000b981a06 */
[----:B------:R-:W-:Y:S05]  /*87e0*/  BRA `(.L_x_2453) ;  /* 0x0000001400647947 */ /* 0x000fea0003800000 */
.L_x_2449:
[----:B------:R-:W1:Y:S02]  /*87f0*/  LDCU.64 UR8, c[0x0][0x470] ;  /* 0x00008e00ff0877ac */ /* 0x000e640008000a00 */
[----:B-1----:R-:W-:-:S04]  /*8800*/  ISETP.NE.U32.AND P0, PT, RZ, UR8, PT ;  /* 0x00000008ff007c0c */ /* 0x002fc8000bf05070 */
[----:B------:R-:W-:Y:S01]  /*8810*/  ISETP.NE.AND.EX P0, PT, RZ, UR9, PT, P0 ;  /* 0x00000009ff007c0c */ /* 0x000fe2000bf05300 */
[----:B------:R-:W-:Y:S01]  /*8820*/  UMOV UR11, URZ ;  /* 0x000000ff000b7c82 */ /* 0x000fe20008000000 */
[----:B------:R-:W1:Y:S01]  /*8830*/  LDCU.U8 UR10, c[0x0][0x533] ;  /* 0x0000a660ff0a77ac */ /* 0x000e620008000000 */
[----:B------:R-:W2:Y:S10]  /*8840*/  LDCU.64 UR8, c[0x0][0x380] ;  /* 0x00007000ff0877ac */ /* 0x000eb40008000a00 */
[----:B------:R-:W4:Y:S01]  /*8850*/  @P0 LDG.E R122, desc[UR6][R122.64] ;  /* 0x000000067a7a0981 */ /* 0x000f22000c1e1900 */
[----:B------:R-:W-:Y:S01]  /*8860*/  IMAD.SHL.U32 R27, R11, 0x20, RZ ;  /* 0x000000200b1b7824 */ /* 0x000fe200078e00ff */
[----:B-1----:R-:W-:Y:S01]  /*8870*/  UISETP.NE.AND UP0, UPT, UR10, URZ, UPT ;  /* 0x000000ff0a00728c */ /* 0x002fe2000bf05270 */
[----:B----4-:R-:W-:-:S02]  /*8880*/  @P0 R2UR UR11, R122 ;  /* 0x000000007a0b02ca */ /* 0x010fc400000e0000 */
[----:B--2---:R-:W-:-:S04]  /*8890*/  LEA R36, P0, R118, UR8, 0x1 ;  /* 0x0000000876247c11 */ /* 0x004fc8000f8008ff */
[----:B------:R-:W-:-:S07]  /*88a0*/  LEA.HI.X R37, R118, UR9, R68, 0x1, P0 ;  /* 0x0000000976257c11 */ /* 0x000fce00080f0c44 */
[----:B------:R-:W-:-:S06]  /*88b0*/  UIADD3 UR11, UPT, UPT, UR11, UR24, UR25 ;  /* 0x000000180b0b7290 */ /* 0x000fcc000fffe019 */
[----:B------:R-:W-:-:S05]  /*88c0*/  IMAD R4, R11, UR11, RZ ;  /* 0x0000000b0b047c24 */ /* 0x000fca000f8e02ff */
[-C--:B---3--:R-:W-:Y:S02]  /*88d0*/  IADD3 R20, P2, PT, R111, R4.reuse, RZ ;  /* 0x000000046f147210 */ /* 0x088fe40007f5e0ff */
[----:B------:R-:W-:Y:S02]  /*88e0*/  IADD3 R14, P1, PT, R110, R4, RZ ;  /* 0x000000046e0e7210 */ /* 0x000fe40007f3e0ff */
[----:B------:R-:W-:-:S05]  /*88f0*/  SHF.R.S32.HI R4, RZ, 0x1f, R4 ;  /* 0x0000001fff047819 */ /* 0x000fca0000011404 */
[--C-:B------:R-:W-:Y:S02]  /*8900*/  IMAD.X R94, R94, 0x1, R4.reuse, P2 ;  /* 0x000000015e5e7824 */ /* 0x100fe400010e0604 */
[----:B------:R-:W-:Y:S01]  /*8910*/  IMAD.X R24, R93, 0x1, R4, P1 ;  /* 0x000000015d187824 */ /* 0x000fe200008e0604 */
[----:B------:R-:W-:Y:S06]  /*8920*/  BRA.U !UP0, `(.L_x_2454) ;  /* 0x0000000908007547 */ /* 0x000fec000b800000 */
[----:B------:R-:W-:Y:S01]  /*8930*/  UIADD3 UR25, UPT, UPT, -UR25, UR21, URZ ;  /* 0x0000001519197290 */ /* 0x000fe2000fffe1ff */
[----:B------:R-:W-:Y:S05]  /*8940*/  BSSY.RECONVERGENT B1, `(.L_x_2455) ;  /* 0x000003e000017945 */ /* 0x000fea0003800200 */
[----:B------:R-:W-:-:S13]  /*8950*/  ISETP.GE.AND P0, PT, R120, UR25, PT ;  /* 0x0000001978007c0c */ /* 0x000fda000bf06270 */
        /* <DEDUP_REMOVED lines=18> */
[C---:B-----5:R-:W-:Y:S02]  /*8a80*/  SHF.L.U32 R14, R9.reuse, 0x10, RZ ;  /* 0x00000010090e7819 */ /* 0x060fe400000006ff */
[----:B------:R-:W-:Y:S01]  /*8a90*/  LOP3.LUT R9, R9, 0xffff0000, RZ, 0xc0, !PT ;  /* 0xffff000009097812 */ /* 0x000fe200078ec0ff */
[C---:B------:R-:W-:Y:S01]  /*8aa0*/  IMAD.U32 R16, R8.reuse, 0x10000, RZ ;  /* 0x0001000008107824 */ /* 0x040fe200078e00ff */
[----:B------:R-:W-:Y:S02]  /*8ab0*/  LOP3.LUT R24, R8, 0xffff0000, RZ, 0xc0, !PT ;  /* 0xffff000008187812 */ /* 0x000fe400078ec0ff */
[----:B------:R-:W-:-:S02]  /*8ac0*/  SHF.L.U32 R21, R11, 0x10, RZ ;  /* 0x000000100b157819 */ /* 0x000fc400000006ff */
[----:B------:R-:W-:Y:S01]  /*8ad0*/  LOP3.LUT R19, R11, 0xffff0000, RZ, 0xc0, !PT ;  /* 0xffff00000b137812 */ /* 0x000fe200078ec0ff */
[----:B------:R-:W-:Y:S01]  /*8ae0*/  IMAD.U32 R23, R10, 0x10000, RZ ;  /* 0x000100000a177824 */ /* 0x000fe200078e00ff */
[----:B--2---:R-:W-:Y:S02]  /*8af0*/  LOP3.LUT R22, R6, 0xffff0000, RZ, 0xc0, !PT ;  /* 0xffff000006167812 */ /* 0x004fe400078ec0ff */
[----:B---3--:R-:W-:-:S03]  /*8b00*/  LOP3.LUT R17, R4, 0xffff0000, RZ, 0xc0, !PT ;  /* 0xffff000004117812 */ /* 0x008fc600078ec0ff */
[----:B------:R-:W-:Y:S01]  /*8b10*/  FMUL.FTZ R26, R9, R22 ;  /* 0x00000016091a7220 */ /* 0x000fe20000410000 */
[----:B------:R-:W-:Y:S02]  /*8b20*/  LOP3.LUT R8, R5, 0xffff0000, RZ, 0xc0, !PT ;  /* 0xffff000005087812 */ /* 0x000fe400078ec0ff */
[----:B------:R-:W-:Y:S01]  /*8b30*/  LOP3.LUT R18, R7, 0xffff0000, RZ, 0xc0, !PT ;  /* 0xffff000007127812 */ /* 0x000fe200078ec0ff */
[-C--:B------:R-:W-:Y:S01]  /*8b40*/  FMUL.FTZ R11, R9, R17.reuse ;  /* 0x00000011090b7220 */ /* 0x080fe20000410000 */
[----:B------:R-:W-:Y:S01]  /*8b50*/  FFMA.FTZ R26, R14, R17, R26 ;  /* 0x000000110e1a7223 */ /* 0x000fe2000001001a */
[----:B------:R-:W-:Y:S01]  /*8b60*/  LOP3.LUT R9, R10, 0xffff0000, RZ, 0xc0, !PT ;  /* 0xffff00000a097812 */ /* 0x000fe200078ec0ff */
[C---:B------:R-:W-:Y:S01]  /*8b70*/  FMUL.FTZ R10, R19.reuse, R8 ;  /* 0x00000008130a7220 */ /* 0x040fe20000410000 */
[----:B------:R-:W-:Y:S01]  /*8b80*/  FFMA.FTZ R11, R14, R22, -R11 ;  /* 0x000000160e0b7223 */ /* 0x000fe2000001080b */
[----:B------:R-:W-:Y:S01]  /*8b90*/  SHF.L.U32 R17, R4, 0x10, RZ ;  /* 0x0000001004117819 */ /* 0x000fe200000006ff */
[----:B------:R-:W-:Y:S01]  /*8ba0*/  FMUL.FTZ R14, R19, R18 ;  /* 0x00000012130e7220 */ /* 0x000fe20000410000 */
[----:B------:R-:W-:Y:S01]  /*8bb0*/  IMAD.U32 R19, R6, 0x10000, RZ ;  /* 0x0001000006137824 */ /* 0x000fe200078e00ff */
[----:B------:R-:W-:Y:S01]  /*8bc0*/  SHF.L.U32 R4, R5, 0x10, RZ ;  /* 0x0000001005047819 */ /* 0x000fe200000006ff */
[----:B------:R-:W-:-:S02]  /*8bd0*/  IMAD.U32 R6, R7, 0x10000, RZ ;  /* 0x0001000007067824 */ /* 0x000fc400078e00ff */
[C---:B------:R-:W-:Y:S01]  /*8be0*/  FMUL.FTZ R5, R24.reuse, R17 ;  /* 0x0000001118057220 */ /* 0x040fe20000410000 */
[C---:B------:R-:W-:Y:S01]  /*8bf0*/  FFMA.FTZ R10, R21.reuse, R18, -R10 ;  /* 0x00000012150a7223 */ /* 0x040fe2000001080a */
[-C--:B------:R-:W-:Y:S01]  /*8c00*/  FMUL.FTZ R24, R24, R19.reuse ;  /* 0x0000001318187220 */ /* 0x080fe20000410000 */
        /* <DEDUP_REMOVED lines=10> */
[----:B------:R-:W-:Y:S01]  /*8cb0*/  F2FP.BF16.F32.PACK_AB R10, R9, R8 ;  /* 0x00000008090a723e */ /* 0x000fe200000010ff */
[----:B------:R-:W-:Y:S01]  /*8cc0*/  IMAD.MOV.U32 R9, RZ, RZ, R26 ;  /* 0x000000ffff097224 */ /* 0x000fe200078e001a */
[----:B------:R-:W-:Y:S02]  /*8cd0*/  MOV R8, R5 ;  /* 0x0000000500087202 */ /* 0x000fe40000000f00 */
.L_x_2459:
[----:B------:R-:W-:Y:S05]  /*8ce0*/  BSYNC.RECONVERGENT B0 ;  /* 0x0000000000007941 */ /* 0x000fea0003800200 */
.L_x_2458:
[----:B-----5:R2:W-:Y:S01]  /*8cf0*/  STS.128 [R15], R8 ;  /* 0x000000080f007388 */ /* 0x0205e20000000c00 */
[----:B------:R-:W-:Y:S05]  /*8d00*/  BRA `(.L_x_2456) ;  /* 0x0000000000047947 */ /* 0x000fea0003800000 */
.L_x_2457:
[----:B------:R3:W-:Y:S02]  /*8d10*/  STS.128 [R15], RZ ;  /* 0x000000ff0f007388 */ /* 0x0007e40000000c00 */
.L_x_2456:
[----:B------:R-:W-:Y:S05]  /*8d20*/  BSYNC.RECONVERGENT B1 ;  /* 0x0000000000017941 */ /* 0x000fea0003800200 */
.L_x_2455:
[----:B--2---:R-:W-:-:S04]  /*8d30*/  IADD3 R8, PT, PT, R120, 0x20, RZ ;  /* 0x0000002078087810 */ /* 0x004fc80007ffe0ff */
[----:B------:R-:W-:-:S13]  /*8d40*/  ISETP.GE.AND P0, PT, R8, UR25, PT ;  /* 0x0000001908007c0c */ /* 0x000fda000bf06270 */
[----:B------:R-:W-:Y:S05]  /*8d50*/  @P0 BRA `(.L_x_2453) ;  /* 0x0000001000080947 */ /* 0x000fea0003800000 */
[----:B------:R-:W2:Y:S02]  /*8d60*/  LDCU UR8, c[0x0][0x440] ;  /* 0x00008800ff0877ac */ /* 0x000ea40008000800 */
[----:B--2---:R-:W-:-:S13]  /*8d70*/  ISETP.GE.AND P0, PT, R12, UR8, PT ;  /* 0x000000080c007c0c */ /* 0x004fda000bf06270 */
        /* <DEDUP_REMOVED lines=8> */
[----:B------:R-:W4:Y:S01]  /*8e00*/  LDCU.64 UR10, c[0x0][0x4c8] ;  /* 0x00009900ff0a77ac */ /* 0x000f220008000a00 */
[C---:B------:R-:W-:Y:S01]  /*8e10*/  IADD3 R20, P0, PT, R27.reuse, R20, RZ ;  /* 0x000000141b147210 */ /* 0x040fe20007f1e0ff */
[----:B------:R-:W1:Y:S03]  /*8e20*/  LDCU.64 UR8, c[0x0][0x4d0] ;  /* 0x00009a00ff0877ac */ /* 0x000e660008000a00 */
[----:B------:R-:W-:Y:S01]  /*8e30*/  LEA.HI.X.SX32 R27, R27, R94, 0x1, P0 ;  /* 0x0000005e1b1b7211 */ /* 0x000fe200000f0eff */
[----:B------:R-:W-:-:S03]  /*8e40*/  IMAD.SHL.U32 R0, R20, 0x2, RZ ;  /* 0x0000000214007824 */ /* 0x000fc600078e00ff */
[----:B------:R-:W-:Y:S02]  /*8e50*/  SHF.L.U64.HI R27, R20, 0x1, R27 ;  /* 0x00000001141b7819 */ /* 0x000fe4000001021b */
[C---:B----4-:R-:W-:Y:S02]  /*8e60*/  IADD3 R6, P1, PT, R0.reuse, UR10, RZ ;  /* 0x0000000a00067c10 */ /* 0x050fe4000ff3e0ff */
[----:B-1----:R-:W-:Y:S02]  /*8e70*/  IADD3 R4, P0, PT, R0, UR8, RZ ;  /* 0x0000000800047c10 */ /* 0x002fe4000ff1e0ff */
[C---:B------:R-:W-:Y:S02]  /*8e80*/  IADD3.X R7, PT, PT, R27.reuse, UR11, RZ, P1, !PT ;  /* 0x0000000b1b077c10 */ /* 0x040fe40008ffe4ff */
[----:B------:R-:W-:-:S04]  /*8e90*/  IADD3.X R5, PT, PT, R27, UR9, RZ, P0, !PT ;  /* 0x000000091b057c10 */ /* 0x000fc800087fe4ff */
[----:B------:R-:W4:Y:S04]  /*8ea0*/  LDG.E.64 R6, desc[UR6][R6.64] ;  /* 0x0000000606067981 */ /* 0x000f28000c1e1b00 */
[----:B------:R-:W2:Y:S01]  /*8eb0*/  LDG.E.64 R4, desc[UR6][R4.64] ;  /* 0x0000000604047981 */ /* 0x000ea2000c1e1b00 */
[C---:B-----5:R-:W-:Y:S01]  /*8ec0*/  IMAD.U32 R3, R17.reuse, 0x10000, RZ ;  /* 0x0001000011037824 */ /* 0x060fe200078e00ff */
[----:B------:R-:W-:Y:S01]  /*8ed0*/  LOP3.LUT R0, R17, 0xffff0000, RZ, 0xc0, !PT ;  /* 0xffff000011007812 */ /* 0x000fe200078ec0ff */
[----:B------:R-:W-:Y:S01]  /*8ee0*/  IMAD.U32 R20, R19, 0x10000, RZ ;  /* 0x0001000013147824 */ /* 0x000fe200078e00ff */
[C---:B------:R-:W-:Y:S02]  /*8ef0*/  SHF.L.U32 R9, R16.reuse, 0x10, RZ ;  /* 0x0000001010097819 */ /* 0x040fe400000006ff */
[----:B------:R-:W-:-:S02]  /*8f00*/  LOP3.LUT R22, R16, 0xffff0000, RZ, 0xc0, !PT ;  /* 0xffff000010167812 */ /* 0x000fc400078ec0ff */
[C---:B------:R-:W-:Y:S02]  /*8f10*/  SHF.L.U32 R21, R18.reuse, 0x10, RZ ;  /* 0x0000001012157819 */ /* 0x040fe400000006ff */
[----:B------:R-:W-:Y:S02]  /*8f20*/  LOP3.LUT R19, R19, 0xffff0000, RZ, 0xc0, !PT ;  /* 0xffff000013137812 */ /* 0x000fe400078ec0ff */
[----:B------:R-:W-:Y:S02]  /*8f30*/  LOP3.LUT R18, R18, 0xffff0000, RZ, 0xc0, !PT ;  /* 0xffff000012127812 */ /* 0x000fe400078ec0ff */
[----:B----4-:R-:W-:Y:S02]  /*8f40*/  LOP3.LUT R17, R6, 0xffff0000, RZ, 0xc0, !PT ;  /* 0xffff000006117812 */ /* 0x010fe400078ec0ff */
[----:B--2---:R-:W-:-:S03]  /*8f50*/  LOP3.LUT R14, R4, 0xffff0000, RZ, 0xc0, !PT ;  /* 0xffff0000040e7812 */ /* 0x004fc600078ec0ff */
[C---:B------:R-:W-:Y:S01]  /*8f60*/  FMUL.FTZ R23, R0.reuse, R17 ;  /* 0x0000001100177220 */ /* 0x040fe20000410000 */
[C---:B------:R-:W-:Y:S01]  /*8f70*/  LOP3.LUT R11, R5.reuse, 0xffff0000, RZ, 0xc0, !PT ;  /* 0xffff0000050b7812 */ /* 0x040fe200078ec0ff */
[----:B------:R-:W-:Y:S01]  /*8f80*/  IMAD.U32 R5, R5, 0x10000, RZ ;  /* 0x0001000005057824 */ /* 0x000fe200078e00ff */
[C---:B------:R-:W-:Y:S01]  /*8f90*/  LOP3.LUT R16, R7.reuse, 0xffff0000, RZ, 0xc0, !PT ;  /* 0xffff000007107812 */ /* 0x040fe200078ec0ff */
[-C--:B------:R-:W-:Y:S01]  /*8fa0*/  FMUL.FTZ R10, R0, R14.reuse ;  /* 0x0000000e000a7220 */ /* 0x080fe20000410000 */
[----:B------:R-:W-:Y:S01]  /*8fb0*/  SHF.L.U32 R6, R6, 0x10, RZ ;  /* 0x0000001006067819 */ /* 0x000fe200000006ff */
[----:B------:R-:W-:Y:S01]  /*8fc0*/  IMAD.U32 R4, R4, 0x10000, RZ ;  /* 0x0001000004047824 */ /* 0x000fe200078e00ff */
[----:B------:R-:W-:Y:S01]  /*8fd0*/  SHF.L.U32 R7, R7, 0x10, RZ ;  /* 0x0000001007077819 */ /* 0x000fe200000006ff */
[----:B------:R-:W-:Y:S01]  /*8fe0*/  FFMA.FTZ R23, R3, R14, R23 ;  /* 0x0000000e03177223 */ /* 0x000fe20000010017 */
[----:B------:R-:W-:Y:S01]  /*8ff0*/  FMUL.FTZ R25, R19, R11 ;  /* 0x0000000b13197220 */ /* 0x000fe20000410000 */
[----:B------:R-:W-:Y:S01]  /*9000*/  FFMA.FTZ R10, R3, R17, -R10 ;  /* 0x00000011030a7223 */ /* 0x000fe2000001080a */
[----:B------:R-:W-:Y:S01]  /*9010*/  FMUL.FTZ R14, R18, R5 ;  /* 0x00000005120e7220 */ /* 0x000fe20000410000 */
[----:B------:R-:W-:Y:S01]  /*9020*/  FMUL.FTZ R19, R19, R16 ;  /* 0x0000001013137220 */ /* 0x000fe20000410000 */
[C---:B------:R-:W-:Y:S01]  /*9030*/  FMUL.FTZ R0, R22.reuse, R4 ;  /* 0x0000000416007220 */ /* 0x040fe20000410000 */
        /* <DEDUP_REMOVED lines=12> */
.L_x_2461:
[----:B------:R-:W-:Y:S05]  /*9100*/  BSYNC.RECONVERGENT B0 ;  /* 0x0000000000007941 */ /* 0x000fea0003800200 */
.L_x_2460:
[----:B-----5:R4:W-:Y:S01]  /*9110*/  STS.128 [R15+0x800], R16 ;  /* 0x000800100f007388 */ /* 0x0209e20000000c00 */
[----:B------:R-:W-:Y:S05]  /*9120*/  BRA `(.L_x_2453) ;  /* 0x0000000c00147947 */ /* 0x000fea0003800000 */
.L_x_2454:
[----:B------:R-:W-:Y:S01]  /*9130*/  UIADD3 UR25, UPT, UPT, -UR25, UR21, URZ ;  /* 0x0000001519197290 */ /* 0x000fe2000fffe1ff */
[----:B------:R-:W-:Y:S01]  /*9140*/  LEA.HI R26, R3, R3, RZ, 0x1 ;  /* 0x00000003031a7211 */ /* 0x000fe200078f08ff */
[----:B------:R-:W-:Y:S01]  /*9150*/  BSSY.RECONVERGENT B1, `(.L_x_2462) ;  /* 0x0000064000017945 */ /* 0x000fe20003800200 */
[----:B------:R-:W-:Y:S02]  /*9160*/  SHF.R.U32.HI R31, RZ, 0x1, R3 ;  /* 0x00000001ff1f7819 */ /* 0x000fe40000011603 */
[----:B------:R-:W-:Y:S02]  /*9170*/  SHF.R.S32.HI R26, RZ, 0x1, R26 ;  /* 0x00000001ff1a7819 */ /* 0x000fe4000001141a */
[----:B------:R-:W-:Y:S02]  /*9180*/  ISETP.GE.AND P0, PT, R120, UR25, PT ;  /* 0x0000001978007c0c */ /* 0x000fe4000bf06270 */
[----:B------:R-:W-:Y:S01]  /*9190*/  ISETP.GE.U32.AND P1, PT, R12, R31, PT ;  /* 0x0000001f0c00720c */ /* 0x000fe20003f26070 */
[----:B------:R-:W-:-:S05]  /*91a0*/  IMAD.MOV R26, RZ, RZ, -R26 ;  /* 0x000000ffff1a7224 */ /* 0x000fca00078e0a1a */
[----:B------:R-:W-:Y:S02]  /*91b0*/  SEL R31, R31, R26, !P1 ;  /* 0x0000001a1f1f7207 */ /* 0x000fe40004800000 */
[----:B------:R-:W-:-:S03]  /*91c0*/  SHF.R.S32.HI R28, RZ, 0x1f, R26 ;  /* 0x0000001fff1c7819 */ /* 0x000fc6000001141a */
[----:B------:R-:W-:Y:S05]  /*91d0*/  @P0 BRA `(.L_x_2463) ;  /* 0x00000004006c0947 */ /* 0x000fea0003800000 */
        /* <DEDUP_REMOVED lines=87> */
.L_x_2466:
[----:B------:R-:W-:Y:S05]  /*9750*/  BSYNC.RECONVERGENT B0 ;  /* 0x0000000000007941 */ /* 0x000fea0003800200 */
.L_x_2465:
[----:B-----5:R2:W-:Y:S01]  /*9760*/  STS.128 [R15], R20 ;  /* 0x000000140f007388 */ /* 0x0205e20000000c00 */
[----:B------:R-:W-:Y:S05]  /*9770*/  BRA `(.L_x_2463) ;  /* 0x0000000000047947 */ /* 0x000fea0003800000 */
.L_x_2464:
[----:B------:R3:W-:Y:S02]  /*9780*/  STS.128 [R15], RZ ;  /* 0x000000ff0f007388 */ /* 0x0007e40000000c00 */
.L_x_2463:
[----:B------:R-:W-:Y:S05]  /*9790*/  BSYNC.RECONVERGENT B1 ;  /* 0x0000000000017941 */ /* 0x000fea0003800200 */
.L_x_2462:
[----:B------:R-:W-:-:S04]  /*97a0*/  IADD3 R8, PT, PT, R120, 0x20, RZ ;  /* 0x0000002078087810 */ /* 0x000fc80007ffe0ff */
[----:B------:R-:W-:-:S13]  /*97b0*/  ISETP.GE.AND P0, PT, R8, UR25, PT ;  /* 0x0000001908007c0c */ /* 0x000fda000bf06270 */
        /* <DEDUP_REMOVED lines=11> */
[----:B------:R-:W2:Y:S01]  /*9870*/  LDCU.64 UR8, c[0x0][0x4d0] ;  /* 0x00009a00ff0877ac */ /* 0x000ea20008000a00 */
[----:B------:R-:W-:Y:S02]  /*9880*/  SEL R26, R26, RZ, P1 ;  /* 0x000000ff1a1a7207 */ /* 0x000fe40000800000 */
[----:B------:R-:W-:Y:S02]  /*9890*/  SEL R3, R28, RZ, P1 ;  /* 0x000000ff1c037207 */ /* 0x000fe40000800000 */
[--C-:B------:R-:W-:Y:S02]  /*98a0*/  IADD3 R26, P2, P0, R26, R14, R27.reuse ;  /* 0x0000000e1a1a7210 */ /* 0x100fe4000785e01b */
[----:B------:R-:W-:-:S03]  /*98b0*/  SHF.R.S32.HI R27, RZ, 0x1f, R27 ;  /* 0x0000001fff1b7819 */ /* 0x000fc6000001141b */
[----:B------:R-:W-:Y:S01]  /*98c0*/  IMAD.SHL.U32 R0, R26, 0x2, RZ ;  /* 0x000000021a007824 */ /* 0x000fe200078e00ff */
[----:B------:R-:W-:Y:S01]  /*98d0*/  IADD3.X R3, PT, PT, R3, R24, R27, P2, P0 ;  /* 0x0000001803037210 */ /* 0x000fe200017e041b */
[----:B------:R-:W-:-:S03]  /*98e0*/  IMAD.WIDE R24, R31, 0x2, R10 ;  /* 0x000000021f187825 */ /* 0x000fc600078e020a */
[----:B------:R-:W-:Y:S02]  /*98f0*/  SHF.L.U64.HI R3, R26, 0x1, R3 ;  /* 0x000000011a037819 */ /* 0x000fe40000010203 */
[C---:B--2---:R-:W-:Y:S01]  /*9900*/  IADD3 R16, P0, PT, R0.reuse, UR8, RZ ;  /* 0x0000000800107c10 */ /* 0x044fe2000ff1e0ff */
[----:B------:R-:W2:Y:S03]  /*9910*/  LDG.E.128 R24, desc[UR6][R24.64] ;  /* 0x0000000618187981 */ /* 0x000ea6000c1e1d00 */
[----:B------:R-:W-:Y:S01]  /*9920*/  IADD3.X R17, PT, PT, R3, UR9, RZ, P0, !PT ;  /* 0x0000000903117c10 */ /* 0x000fe200087fe4ff */
[----:B------:R-:W3:Y:S05]  /*9930*/  LDCU.64 UR8, c[0x0][0x4c8] ;  /* 0x00009900ff0877ac */ /* 0x000eea0008000a00 */
[----:B------:R-:W4:Y:S01]  /*9940*/  LDG.E.128 R16, desc[UR6][R16.64] ;  /* 0x0000000610107981 */ /* 0x000f22000c1e1d00 */
[----:B---3--:R-:W-:-:S04]  /*9950*/  IADD3 R20, P0, PT, R0, UR8, RZ ;  /* 0x0000000800147c10 */ /* 0x008fc8000ff1e0ff */
[----:B------:R-:W-:-:S06]  /*9960*/  IADD3.X R21, PT, PT, R3, UR9, RZ, P0, !PT ;  /* 0x0000000903157c10 */ /* 0x000fcc00087fe4ff */
[----:B------:R-:W3:Y:S01]  /*9970*/  LDG.E.128 R20, desc[UR6][R20.64] ;  /* 0x0000000614147981 */ /* 0x000ee2000c1e1d00 */
        /* <DEDUP_REMOVED lines=14> */
[C---:B------:R-:W-:Y:S01]  /*9a60*/  SHF.L.U32 R24, R27.reuse, 0x10, RZ ;  /* 0x000000101b187819 */ /* 0x040fe200000006ff */
[----:B----4-:R-:W-:Y:S01]  /*9a70*/  IMAD.U32 R31, R16, 0x10000, RZ ;  /* 0x00010000101f7824 */ /* 0x010fe200078e00ff */
[----:B------:R-:W-:Y:S01]  /*9a80*/  LOP3.LUT R26, R27, 0xffff0000, RZ, 0xc0, !PT ;  /* 0xffff00001b1a7812 */ /* 0x000fe200078ec0ff */
[----:B------:R-:W-:Y:S01]  /*9a90*/  IMAD.U32 R32, R18, 0x10000, RZ ;  /* 0x0001000012207824 */ /* 0x000fe200078e00ff */
[----:B------:R-:W-:Y:S01]  /*9aa0*/  SHF.L.U32 R27, R17, 0x10, RZ ;  /* 0x00000010111b7819 */ /* 0x000fe200000006ff */
        /* <DEDUP_REMOVED lines=9> */
[----:B------:R-:W-:Y:S01]  /*9b40*/  LOP3.LUT R18, R18, 0xffff0000, RZ, 0xc0, !PT ;  /* 0xffff000012127812 */ /* 0x000fe200078ec0ff */
[----:B------:R-:W-:Y:S01]  /*9b50*/  @!P1 FADD.FTZ R16, -R16, -RZ ;  /* 0x800000ff10109221 */ /* 0x000fe20000010100 */
[----:B------:R-:W-:Y:S01]  /*9b60*/  FMUL.FTZ R14, R14, R31 ;  /* 0x0000001f0e0e7220 */ /* 0x000fe20000410000 */
[----:B------:R-:W-:Y:S01]  /*9b70*/  @!P1 FADD.FTZ R19, -R19, -RZ ;  /* 0x800000ff13139221 */ /* 0x000fe20000010100 */
[----:B------:R-:W-:Y:S01]  /*9b80*/  FMUL.FTZ R17, R24, R17 ;  /* 0x0000001118117220 */ /* 0x000fe20000410000 */
[----:B------:R-:W-:Y:S01]  /*9b90*/  @!P1 FADD.FTZ R18, -R18, -RZ ;  /* 0x800000ff12129221 */ /* 0x000fe20000010100 */
[----:B------:R-:W-:Y:S01]  /*9ba0*/  FMUL.FTZ R16, R7, R16 ;  /* 0x0000001007107220 */ /* 0x000fe20000410000 */
[----:B------:R-:W-:Y:S01]  /*9bb0*/  FMUL.FTZ R19, R26, R19 ;  /* 0x000000131a137220 */ /* 0x000fe20000410000 */
[----:B------:R-:W-:Y:S01]  /*9bc0*/  FMUL.FTZ R6, R6, R27 ;  /* 0x0000001b06067220 */ /* 0x000fe20000410000 */
[C---:B---3--:R-:W-:Y:S01]  /*9bd0*/  IMAD.U32 R24, R20.reuse, 0x10000, RZ ;  /* 0x0001000014187824 */ /* 0x048fe200078e00ff */
[----:B------:R-:W-:Y:S01]  /*9be0*/  LOP3.LUT R20, R20, 0xffff0000, RZ, 0xc0, !PT ;  /* 0xffff000014147812 */ /* 0x000fe200078ec0ff */
[----:B------:R-:W-:Y:S01]  /*9bf0*/  FMUL.FTZ R33, R30, R33 ;  /* 0x000000211e217220 */ /* 0x000fe20000410000 */
[----:B------:R-:W-:Y:S01]  /*9c00*/  SHF.L.U32 R7, R21, 0x10, RZ ;  /* 0x0000001015077819 */ /* 0x000fe200000006ff */
[----:B------:R-:W-:Y:S01]  /*9c10*/  FMUL.FTZ R18, R25, R18 ;  /* 0x0000001219127220 */ /* 0x000fe20000410000 */
[----:B------:R-:W-:Y:S01]  /*9c20*/  LOP3.LUT R26, R21, 0xffff0000, RZ, 0xc0, !PT ;  /* 0xffff0000151a7812 */ /* 0x000fe200078ec0ff */
[C---:B------:R-:W-:Y:S01]  /*9c30*/  IMAD.U32 R25, R22.reuse, 0x10000, RZ ;  /* 0x0001000016197824 */ /* 0x040fe200078e00ff */
[----:B------:R-:W-:Y:S01]  /*9c40*/  SHF.L.U32 R21, R23, 0x10, RZ ;  /* 0x0000001017157819 */ /* 0x000fe200000006ff */
[----:B------:R-:W-:Y:S01]  /*9c50*/  FMUL.FTZ R29, R29, R32 ;  /* 0x000000201d1d7220 */ /* 0x000fe20000410000 */
[----:B------:R-:W-:Y:S01]  /*9c60*/  LOP3.LUT R22, R22, 0xffff0000, RZ, 0xc0, !PT ;  /* 0xffff000016167812 */ /* 0x000fe200078ec0ff */
[----:B------:R-:W-:Y:S01]  /*9c70*/  FFMA.FTZ R9, R9, R24, R14 ;  /* 0x0000001809097223 */ /* 0x000fe2000001000e */
        /* <DEDUP_REMOVED lines=13> */
[----:B------:R-:W-:Y:S02]  /*9d50*/  MOV R5, R0 ;  /* 0x0000000000057202 */ /* 0x000fe40000000f00 */
.L_x_2468:
[----:B------:R-:W-:Y:S05]  /*9d60*/  BSYNC.RECONVERGENT B0 ;  /* 0x0000000000007941 */ /* 0x000fea0003800200 */
.L_x_2467:
[----:B-----5:R1:W-:Y:S02]  /*9d70*/  STS.128 [R15+0x800], R4 ;  /* 0x000800040f007388 */ /* 0x0203e40000000c00 */
.L_x_2453:
[----:B------:R-:W-:Y:S05]  /*9d80*/  BSYNC.RECONVERGENT B2 ;  /* 0x0000000000027941 */ /* 0x000fea0003800200 */
.L_x_2448:
[----:B------:R-:W-:Y:S01]  /*9d90*/  UIADD3 UR28, UPT, UPT, -UR28, UR22, URZ ;  /* 0x000000161c1c7290 */ /* 0x000fe2000fffe1ff */
[----:B------:R-:W-:Y:S05]  /*9da0*/  BSSY.RECONVERGENT B0, `(.L_x_2469) ;  /* 0x000000d000007945 */ /* 0x000fea0003800200 */
[----:B------:R-:W-:-:S13]  /*9db0*/  ISETP.GE.AND P2, PT, R120, UR28, PT ;  /* 0x0000001c78007c0c */ /* 0x000fda000bf46270 */
[----:B------:R-:W-:Y:S05]  /*9dc0*/  @P2 BRA `(.L_x_2470) ;  /* 0x0000000000282947 */ /* 0x000fea0003800000 */
[----:B------:R-:W2:Y:S02]  /*9dd0*/  LDCU UR8, c[0x0][0x440] ;  /* 0x00008800ff0877ac */ /* 0x000ea40008000800 */
[----:B--2---:R-:W-:-:S13]  /*9de0*/  ISETP.GE.AND P0, PT, R12, UR8, PT ;  /* 0x000000080c007c0c */ /* 0x004fda000bf06270 */
[----:B------:R-:W-:Y:S05]  /*9df0*/  @P0 BRA `(.L_x_2471) ;  /* 0x0000000000180947 */ /* 0x000fea0003800000 */
[----:B------:R-:W-:-:S05]  /*9e00*/  MOV R194, R212 ;  /* 0x000000d400c27202 */ /* 0x000fca0000000f00 */
[----:B------:R-:W-:Y:S01]  /*9e10*/  @!PT LDS RZ, [RZ] ;  /* 0x00000000fffff984 */ /* 0x000fe20000000800 */
[----:B------:R-:W-:Y:S01]  /*9e20*/  @!PT LDS RZ, [RZ] ;  /* 0x00000000fffff984 */ /* 0x000fe20000000800 */
[----:B------:R-:W-:Y:S01]  /*9e30*/  @!PT LDS RZ, [RZ] ;  /* 0x00000000fffff984 */ /* 0x000fe20000000800 */
[----:B------:R2:W-:Y:S01]  /*9e40*/  LDGSTS.E.BYPASS.LTC128B.128 [R15+0x1000], desc[UR6][R194.64] ;  /* 0x01000000c20f7fae */ /* 0x0005e2000b981a06 */
[----:B------:R-:W-:Y:S05]  /*9e50*/  BRA `(.L_x_2470) ;  /* 0x0000000000047947 */ /* 0x000fea0003800000 */
.L_x_2471:
[----:B------:R2:W-:Y:S02]  /*9e60*/  STS.128 [R15+0x1000], RZ ;  /* 0x001000ff0f007388 */ /* 0x0005e40000000c00 */
.L_x_2470:
[----:B------:R-:W-:Y:S05]  /*9e70*/  BSYNC.RECONVERGENT B0 ;  /* 0x0000000000007941 */ /* 0x000fea0003800200 */
.L_x_2469:
[----:B------:R-:W-:Y:S01]  /*9e80*/  ISETP.GE.AND P1, PT, R8, UR28, PT ;  /* 0x0000001c08007c0c */ /* 0x000fe2000bf26270 */
[----:B------:R-:W-:Y:S01]  /*9e90*/  BSSY.RECONVERGENT B0, `(.L_x_2472) ;  /* 0x000000d000007945 */ /* 0x000fe20003800200 */
[----:B-1----:R-:W-:-:S04]  /*9ea0*/  LEA R10, P0, R65, R212, 0x1 ;  /* 0x000000d4410a7211 */ /* 0x002fc800078008ff */
        /* <DEDUP_REMOVED lines=10> */
.L_x_2474:
[----:B------:R1:W-:Y:S02]  /*9f50*/  STS.128 [R15+0x1800], RZ ;  /* 0x001800ff0f007388 */ /* 0x0003e40000000c00 */
.L_x_2473:
[----:B------:R-:W-:Y:S05]  /*9f60*/  BSYNC.RECONVERGENT B0 ;  /* 0x0000000000007941 */ /* 0x000fea0003800200 */
.L_x_2472:
[----:B------:R-:W-:Y:S01]  /*9f70*/  IADD3 R3, PT, PT, R120, 0x40, RZ ;  /* 0x0000004078037810 */ /* 0x000fe20007ffe0ff */
[----:B------:R-:W-:Y:S03]  /*9f80*/  BSSY.RECONVERGENT B0, `(.L_x_2475) ;  /* 0x000000f000007945 */ /* 0x000fe60003800200 */
[----:B------:R-:W-:-:S13]  /*9f90*/  ISETP.GE.AND P0, PT, R3, UR28, PT ;  /* 0x0000001c03007c0c */ /* 0x000fda000bf06270 */
[----:B------:R-:W-:Y:S05]  /*9fa0*/  @P0 BRA `(.L_x_2476) ;  /* 0x0000000000300947 */ /* 0x000fea0003800000 */
[----:B------:R-:W1:Y:S02]  /*9fb0*/  LDCU UR8, c[0x0][0x440] ;  /* 0x00008800ff0877ac */ /* 0x000e640008000800 */
[----:B-1----:R-:W-:-:S13]  /*9fc0*/  ISETP.GE.AND P0, PT, R12, UR8, PT ;  /* 0x000000080c007c0c */ /* 0x002fda000bf06270 */
[----:B------:R-:W-:Y:S05]  /*9fd0*/  @P0 BRA `(.L_x_2477) ;  /* 0x0000000000200947 */ /* 0x000fea0003800000 */
[----:B--2---:R-:W1:Y:S02]  /*9fe0*/  LDC.64 R4, c[0x0][0x3b8] ;  /* 0x0000ee00ff047b82 */ /* 0x004e640000000a00 */
[----:B-1----:R-:W-:-:S04]  /*9ff0*/  LEA R6, P0, R4, R10, 0x6 ;  /* 0x0000000a04067211 */ /* 0x002fc800078030ff */
[----:B------:R-:W-:-:S05]  /*a000*/  LEA.HI.X R7, R4, R11, R5, 0x6, P0 ;  /* 0x0000000b04077211 */ /* 0x000fca00000f3405 */
[----:B------:R-:W-:Y:S01]  /*a010*/  @!PT LDS RZ, [RZ] ;  /* 0x00000000fffff984 */ /* 0x000fe20000000800 */
[----:B------:R-:W-:Y:S01]  /*a020*/  @!PT LDS RZ, [RZ] ;  /* 0x00000000fffff984 */ /* 0x000fe20000000800 */
[----:B------:R-:W-:Y:S01]  /*a030*/  @!PT LDS RZ, [RZ] ;  /* 0x00000000fffff984 */ /* 0x000fe20000000800 */
[----:B------:R1:W-:Y:S01]  /*a040*/  LDGSTS.E.BYPASS.LTC128B.128 [R15+0x2000], desc[UR6][R6.64] ;  /* 0x02000000060f7fae */ /* 0x0003e2000b981a06 */
[----:B------:R-:W-:Y:S05]  /*a050*/  BRA `(.L_x_2476) ;  /* 0x0000000000047947 */ /* 0x000fea0003800000 */
.L_x_2477:
[----:B------:R1:W-:Y:S02]  /*a060*/  STS.128 [R15+0x2000], RZ ;  /* 0x002000ff0f007388 */ /* 0x0003e40000000c00 */
.L_x_2476:
[----:B------:R-:W-:Y:S05]  /*a070*/  BSYNC.RECONVERGENT B0 ;  /* 0x0000000000007941 */ /* 0x000fea0003800200 */
.L_x_2475:
[----:B-1----:R-:W-:Y:S01]  /*a080*/  IADD3 R6, PT, PT, R120, 0x60, RZ ;  /* 0x0000006078067810 */ /* 0x002fe20007ffe0ff */
[----:B------:R-:W-:Y:S03]  /*a090*/  BSSY.RECONVERGENT B0, `(.L_x_2478) ;  /* 0x000000f000007945 */ /* 0x000fe60003800200 */
[----:B------:R-:W-:-:S13]  /*a0a0*/  ISETP.GE.AND P0, PT, R6, UR28, PT ;  /* 0x0000001c06007c0c */ /* 0x000fda000bf06270 */
[----:B------:R-:W-:Y:S05]  /*a0b0*/  @P0 BRA `(.L_x_2479) ;  /* 0x0000000000300947 */ /* 0x000fea0003800000 */
[----:B------:R-:W1:Y:S02]  /*a0c0*/  LDCU UR8, c[0x0][0x440] ;  /* 0x00008800ff0877ac */ /* 0x000e640008000800 */
[----:B-1----:R-:W-:-:S13]  /*a0d0*/  ISETP.GE.AND P0, PT, R12, UR8, PT ;  /* 0x000000080c007c0c */ /* 0x002fda000bf06270 */
[----:B------:R-:W-:Y:S05]  /*a0e0*/  @P0 BRA `(.L_x_2480) ;  /* 0x0000000000200947 */ /* 0x000fea0003800000 */
[----:B--2---:R-:W4:Y:S02]  /*a0f0*/  LDC.64 R4, c[0x0][0x3b8] ;  /* 0x0000ee00ff047b82 */ /* 0x004f240000000a00 */
[----:B----4-:R-:W-:-:S04]  /*a100*/  LEA R16, P0, R4, R10, 0x7 ;  /* 0x0000000a04107211 */ /* 0x010fc800078038ff */
[----:B------:R-:W-:-:S05]  /*a110*/  LEA.HI.X R17, R4, R11, R5, 0x7, P0 ;  /* 0x0000000b04117211 */ /* 0x000fca00000f3c05 */
[----:B------:R-:W-:Y:S01]  /*a120*/  @!PT LDS RZ, [RZ] ;  /* 0x00000000fffff984 */ /* 0x000fe20000000800 */
[----:B------:R-:W-:Y:S01]  /*a130*/  @!PT LDS RZ, [RZ] ;  /* 0x00000000fffff984 */ /* 0x000fe20000000800 */
[----:B------:R-:W-:Y:S01]  /*a140*/  @!PT LDS RZ, [RZ] ;  /* 0x00000000fffff984 */ /* 0x000fe20000000800 */
[----:B------:R1:W-:Y:S01]  /*a150*/  LDGSTS.E.BYPASS.LTC128B.128 [R15+0x2800], desc[UR6][R16.64] ;  /* 0x02800000100f7fae */ /* 0x0003e2000b981a06 */
[----:B------:R-:W-:Y:S05]  /*a160*/  BRA `(.L_x_2479) ;  /* 0x0000000000047947 */ /* 0x000fea0003800000 */
.L_x_2480:
[----:B------:R1:W-:Y:S02]  /*a170*/  STS.128 [R15+0x2800], RZ ;  /* 0x002800ff0f007388 */ /* 0x0003e40000000c00 */
.L_x_2479:
[----:B------:R-:W-:Y:S05]  /*a180*/  BSYNC.RECONVERGENT B0 ;  /* 0x0000000000007941 */ /* 0x000fea0003800200 */
.L_x_2478:
[----:B------:R-:W-:Y:S01]  /*a190*/  IADD3 R7, PT, PT, R120, 0x80, RZ ;  /* 0x0000008078077810 */ /* 0x000fe20007ffe0ff */
[----:B------:R-:W-:Y:S03]  /*a1a0*/  BSSY.RECONVERGENT B0, `(.L_x_2481) ;  /* 0x0000012000007945 */ /* 0x000fe60003800200 */
[----:B------:R-:W-:-:S13]  /*a1b0*/  ISETP.GE.AND P0, PT, R7, UR28, PT ;  /* 0x0000001c07007c0c */ /* 0x000fda000bf06270 */
[----:B------:R-:W-:Y:S05]  /*a1c0*/  @P0 BRA `(.L_x_2482) ;  /* 0x00000000003c0947 */ /* 0x000fea0003800000 */
[----:B------:R-:W1:Y:S02]  /*a1d0*/  LDCU UR8, c[0x0][0x440] ;  /* 0x00008800ff0877ac */ /* 0x000e640008000800 */
[----:B-1----:R-:W-:-:S13]  /*a1e0*/  ISETP.GE.AND P0, PT, R12, UR8, PT ;  /* 0x000000080c007c0c */ /* 0x002fda000bf06270 */
[----:B------:R-:W-:Y:S05]  /*a1f0*/  @P0 BRA `(.L_x_2483) ;  /* 0x00000000002c0947 */ /* 0x000fea0003800000 */
[----:B--2---:R-:W1:Y:S01]  /*a200*/  LDC.64 R4, c[0x0][0x3b8] ;  /* 0x0000ee00ff047b82 */ /* 0x004e620000000a00 */
        /* <DEDUP_REMOVED lines=10> */
.L_x_2483:
[----:B------:R1:W-:Y:S02]  /*a2b0*/  STS.128 [R15+0x3000], RZ ;  /* 0x003000ff0f007388 */ /* 0x0003e40000000c00 */
.L_x_2482:
[----:B------:R-:W-:Y:S05]  /*a2c0*/  BSYNC.RECONVERGENT B0 ;  /* 0x0000000000007941 */ /* 0x000fea0003800200 */
.L_x_2481:
[----:B------:R-:W-:Y:S01]  /*a2d0*/  IADD3 R9, PT, PT, R120, 0xa0, RZ ;  /* 0x000000a078097810 */ /* 0x000fe20007ffe0ff */
        /* <DEDUP_REMOVED lines=14> */
.L_x_2486:
[----:B------:R1:W-:Y:S02]  /*a3c0*/  STS.128 [R15+0x3800], RZ ;  /* 0x003800ff0f007388 */ /* 0x0003e40000000c00 */
.L_x_2485:
[----:B------:R-:W-:Y:S05]  /*a3d0*/  BSYNC.RECONVERGENT B0 ;  /* 0x0000000000007941 */ /* 0x000fea0003800200 */
.L_x_2484:
        /* <DEDUP_REMOVED lines=18> */
.L_x_2489:
[----:B------:R1:W-:Y:S02]  /*a500*/  STS.128 [R15+0x4000], RZ ;  /* 0x004000ff0f007388 */ /* 0x0003e40000000c00 */
.L_x_2488:
[----:B------:R-:W-:Y:S05]  /*a510*/  BSYNC.RECONVERGENT B0 ;  /* 0x0000000000007941 */ /* 0x000fea0003800200 */
.L_x_2487:
        /* <DEDUP_REMOVED lines=16> */
.L_x_2492:
[----:B------:R1:W-:Y:S02]  /*a620*/  STS.128 [R15+0x4800], RZ ;  /* 0x004800ff0f007388 */ /* 0x0003e40000000c00 */
.L_x_2491:
[----:B------:R-:W-:Y:S05]  /*a630*/  BSYNC.RECONVERGENT B0 ;  /* 0x0000000000007941 */ /* 0x000fea0003800200 */
.L_x_2490:
[----:B------:R-:W2:Y:S01]  /*a640*/  LDCU.64 UR10, c[0x0][0x540] ;  /* 0x0000a800ff0a77ac */ /* 0x000ea20008000a00 */
[----:B------:R-:W0:Y:S01]  /*a650*/  LDGDEPBAR ;  /* 0x00000000000079af */ /* 0x000e220000000000 */
[----:B------:R-:W3:Y:S01]  /*a660*/  LDCU.64 UR8, c[0x0][0x538] ;  /* 0x0000a700ff0877ac */ /* 0x000ee20008000a00 */
[----:B------:R-:W-:Y:S01]  /*a670*/  UMOV UR14, UR26 ;  /* 0x0000001a000e7c82 */ /* 0x000fe20008000000 */
[----:B------:R-:W-:Y:S02]  /*a680*/  UMOV UR15, UR29 ;  /* 0x0000001d000f7c82 */ /* 0x000fe40008000000 */
[----:B--2---:R-:W-:-:S04]  /*a690*/  UIMAD.WIDE.U32 UR14, UR23, UR10, UR14 ;  /* 0x0000000a170e72a5 */ /* 0x004fc8000f8e000e */
[----:B------:R-:W-:Y:S02]  /*a6a0*/  UIMAD UR11, UR23, UR11, UR15 ;  /* 0x0000000b170b72a4 */ /* 0x000fe4000f8e020f */
[----:B---3--:R-:W-:Y:S01]  /*a6b0*/  ULEA UR8, UP0, UR14, UR8, 0x2 ;  /* 0x000000080e087291 */ /* 0x008fe2000f8010ff */
[----:B------:R-:W-:-:S04]  /*a6c0*/  DEPBAR.LE SB0, 0x0 ;  /* 0x000080000000791a */ /* 0x000fc80000000000 */
[----:B------:R-:W-:Y:S01]  /*a6d0*/  ULEA.HI.X UR9, UR14, UR9, UR11, 0x2, UP0 ;  /* 0x000000090e097291 */ /* 0x000fe200080f140b */
[----:B------:R-:W-:-:S05]  /*a6e0*/  MOV R4, UR8 ;  /* 0x0000000800047c02 */ /* 0x000fca0008000f00 */
[----:B------:R-:W-:Y:S01]  /*a6f0*/  MOV R5, UR9 ;  /* 0x0000000900057c02 */ /* 0x000fe20008000f00 */
[----:B------:R-:W2:Y:S05]  /*a700*/  LDCU UR8, c[0x0][0x458] ;  /* 0x00008b00ff0877ac */ /* 0x000eaa0008000800 */
[----:B------:R-:W3:Y:S01]  /*a710*/  LDG.E R5, desc[UR6][R4.64] ;  /* 0x0000000604057981 */ /* 0x000ee2000c1e1900 */
[----:B------:R-:W-:Y:S01]  /*a720*/  BSSY.RECONVERGENT B0, `(.L_x_2493) ;  /* 0x0000011000007945 */ /* 0x000fe20003800200 */
[----:B--2---:R-:W3:Y:S01]  /*a730*/  MUFU.RCP R0, UR8 ;  /* 0x0000000800007d08 */ /* 0x004ee20008001000 */
[----:B------:R-:W-:Y:S01]  /*a740*/  BAR.SYNC.DEFER_BLOCKING 0x0 ;  /* 0x0000000000007b1d */ /* 0x000fe20000010000 */
[----:B---3--:R-:W-:-:S05]  /*a750*/  FMUL.FTZ R0, R5, R0 ;  /* 0x0000000005007220 */ /* 0x008fca0000410000 */
[----:B------:R-:W-:Y:S01]  /*a760*/  R2UR UR8, R0 ;  /* 0x00000000000872ca */ /* 0x000fe200000e0000 */
[----:B------:R-:W-:-:S14]  /*a770*/  @P2 BRA `(.L_x_2494) ;  /* 0x0000000000282947 */ /* 0x000fdc0003800000 */
        /* <DEDUP_REMOVED lines=8> */
.L_x_2495:
[----:B------:R3:W-:Y:S01]  /*a800*/  STS.128 [R15+0x5000], RZ ;  /* 0x005000ff0f007388 */ /* 0x0007e20000000c00 */
[----:B------:R-:W-:Y:S05]  /*a810*/  BRA `(.L_x_2496) ;  /* 0x0000000000047947 */ /* 0x000fea0003800000 */
.L_x_2494:
[----:B------:R2:W-:Y:S02]  /*a820*/  STS.128 [R15+0x5000], RZ ;  /* 0x005000ff0f007388 */ /* 0x0005e40000000c00 */
.L_x_2496:
[----:B------:R-:W-:Y:S05]  /*a830*/  BSYNC.RECONVERGENT B0 ;  /* 0x0000000000007941 */ /* 0x000fea0003800200 */
.L_x_2493:
[----:B------:R-:W-:Y:S01]  /*a840*/  ISETP.GE.AND P0, PT, R8, UR28, PT ;  /* 0x0000001c08007c0c */ /* 0x000fe2000bf06270 */
        /* <DEDUP_REMOVED lines=13> */
.L_x_2499:
[----:B------:R2:W-:Y:S02]  /*a920*/  STS.128 [R15+0x5800], RZ ;  /* 0x005800ff0f007388 */ /* 0x0005e40000000c00 */
.L_x_2498:
[----:B------:R-:W-:Y:S05]  /*a930*/  BSYNC.RECONVERGENT B0 ;  /* 0x0000000000007941 */ /* 0x000fea0003800200 */
.L_x_2497:
[----:B------:R-:W-:Y:S01]  /*a940*/  ISETP.GE.AND P0, PT, R3, UR28, PT ;  /* 0x0000001c03007c0c */ /* 0x000fe2000bf06270 */
[----:B------:R-:W-:-:S12]  /*a950*/  BSSY.RECONVERGENT B0, `(.L_x_2500) ;  /* 0x000000f000007945 */ /* 0x000fd80003800200 */
[----:B------:R1:W-:Y:S01]  /*a960*/  @P0 STS.128 [R15+0x6000], RZ ;  /* 0x006000ff0f000388 */ /* 0x0003e20000000c00 */
[----:B------:R-:W-:Y:S05]  /*a970*/  @P0 BRA `(.L_x_2501) ;  /* 0x0000000000300947 */ /* 0x000fea0003800000 */
[----:B------:R-:W2:Y:S02]  /*a980*/  LDCU UR9, c[0x0][0x440] ;  /* 0x00008800ff0977ac */ /* 0x000ea40008000800 */
[----:B--2---:R-:W-:-:S13]  /*a990*/  ISETP.GE.AND P0, PT, R12, UR9, PT ;  /* 0x000000090c007c0c */ /* 0x004fda000bf06270 */
        /* <DEDUP_REMOVED lines=9> */
.L_x_2502:
[----:B------:R2:W-:Y:S02]  /*aa30*/  STS.128 [R15+0x6000], RZ ;  /* 0x006000ff0f007388 */ /* 0x0005e40000000c00 */
.L_x_2501:
[----:B------:R-:W-:Y:S05]  /*aa40*/  BSYNC.RECONVERGENT B0 ;  /* 0x0000000000007941 */ /* 0x000fea0003800200 */
.L_x_2500:
        /* <DEDUP_REMOVED lines=15> */
.L_x_2505:
[----:B------:R2:W-:Y:S02]  /*ab40*/  STS.128 [R15+0x6800], RZ ;  /* 0x006800ff0f007388 */ /* 0x0005e40000000c00 */
.L_x_2504:
[----:B------:R-:W-:Y:S05]  /*ab50*/  BSYNC.RECONVERGENT B0 ;  /* 0x0000000000007941 */ /* 0x000fea0003800200 */
.L_x_2503:
[----:B------:R-:W-:Y:S01]  /*ab60*/  ISETP.GE.AND P0, PT, R7, UR28, PT ;  /* 0x0000001c07007c0c */ /* 0x000fe2000bf06270 */
        /* <DEDUP_REMOVED lines=17> */
.L_x_2508:
[----:B------:R2:W-:Y:S02]  /*ac80*/  STS.128 [R15+0x7000], RZ ;  /* 0x007000ff0f007388 */ /* 0x0005e40000000c00 */
.L_x_2507:
[----:B------:R-:W-:Y:S05]  /*ac90*/  BSYNC.RECONVERGENT B0 ;  /* 0x0000000000007941 */ /* 0x000fea0003800200 */
.L_x_2506:
[----:B------:R-:W-:Y:S01]  /*aca0*/  ISETP.GE.AND P0, PT, R9, UR28, PT ;  /* 0x0000001c09007c0c */ /* 0x000fe2000bf06270 */
        /* <DEDUP_REMOVED lines=14> */
.L_x_2511:
[----:B------:R2:W-:Y:S02]  /*ad90*/  STS.128 [R15+0x7800], RZ ;  /* 0x007800ff0f007388 */ /* 0x0005e40000000c00 */
.L_x_2510:
[----:B------:R-:W-:Y:S05]  /*ada0*/  BSYNC.RECONVERGENT B0 ;  /* 0x0000000000007941 */ /* 0x000fea0003800200 */
.L_x_2509:
        /* <DEDUP_REMOVED lines=18> */
.L_x_2514:
[----:B------:R2:W-:Y:S02]  /*aed0*/  STS.128 [R15+0x8000], RZ ;  /* 0x008000ff0f007388 */ /* 0x0005e40000000c00 */
.L_x_2513:
[----:B------:R-:W-:Y:S05]  /*aee0*/  BSYNC.RECONVERGENT B0 ;  /* 0x0000000000007941 */ /* 0x000fea0003800200 */
.L_x_2512:
        /* <DEDUP_REMOVED lines=16> */
.L_x_2517:
[----:B------:R2:W-:Y:S02]  /*aff0*/  STS.128 [R15+0x8800], RZ ;  /* 0x008800ff0f007388 */ /* 0x0005e40000000c00 */
.L_x_2516:
[----:B------:R-:W-:Y:S05]  /*b000*/  BSYNC.RECONVERGENT B0 ;  /* 0x0000000000007941 */ /* 0x000fea0003800200 */
.L_x_2515:
[----:B------:R-:W3:Y:S01]  /*b010*/  S2R R3, SR_TID.X ;  /* 0x0000000000037919 */ /* 0x000ee20000002100 */
[----:B------:R-:W-:Y:S01]  /*b020*/  IMAD.MOV.U32 R175, RZ, RZ, 0x20 ;  /* 0x00000020ffaf7424 */ /* 0x000fe200078e00ff */
[----:B------:R-:W-:Y:S01]  /*b030*/  LOP3.LUT R0, R0, 0xfffffff7, RZ, 0xc0, !PT ;  /* 0xfffffff700007812 */ /* 0x000fe200078ec0ff */
[----:B------:R-:W1:Y:S01]  /*b040*/  LDCU UR9, c[0x0][0x508] ;  /* 0x0000a100ff0977ac */ /* 0x000e620008000800 */
[----:B------:R-:W-:Y:S01]  /*b050*/  IMAD.MOV.U32 R193, RZ, RZ, 0x9 ;  /* 0x00000009ffc17424 */ /* 0x000fe200078e00ff */
[----:B------:R-:W0:Y:S01]  /*b060*/  LDGDEPBAR ;  /* 0x00000000000079af */ /* 0x000e220000000000 */
[----:B------:R-:W-:-:S04]  /*b070*/  UIADD3 UR10, UPT, UPT, UR4, -0x1, URZ ;  /* 0xffffffff040a7890 */ /* 0x000fc8000fffe0ff */
[----:B------:R-:W-:Y:S01]  /*b080*/  USHF.L.U32 UR10, UR10, 0x8, URZ ;  /* 0x000000080a0a7899 */ /* 0x000fe200080006ff */
[C---:B---3--:R-:W-:Y:S01]  /*b090*/  IMAD.SHL.U32 R5, R3.reuse, 0x20, RZ ;  /* 0x0000002003057824 */ /* 0x048fe200078e00ff */
[----:B------:R-:W-:Y:S01]  /*b0a0*/  SHF.R.U32.HI R174, RZ, 0x1, R3 ;  /* 0x00000001ffae7819 */ /* 0x000fe20000011603 */
[C---:B------:R-:W-:Y:S01]  /*b0b0*/  IMAD.SHL.U32 R4, R3.reuse, 0x10, RZ ;  /* 0x0000001003047824 */ /* 0x040fe200078e00ff */
[C---:B------:R-:W-:Y:S01]  /*b0c0*/  LOP3.LUT P0, RZ, R3.reuse, 0x4, RZ, 0xc0, !PT ;  /* 0x0000000403ff7812 */ /* 0x040fe2000780c0ff */
[----:B--2---:R-:W-:Y:S01]  /*b0d0*/  IMAD.SHL.U32 R7, R3, 0x4, RZ ;  /* 0x0000000403077824 */ /* 0x004fe200078e00ff */
[----:B------:R-:W-:Y:S01]  /*b0e0*/  LOP3.LUT R6, R5, 0xc0, RZ, 0xc0, !PT ;  /* 0x000000c005067812 */ /* 0x000fe200078ec0ff */
[----:B------:R-:W-:Y:S01]  /*b0f0*/  IMAD.SHL.U32 R219, R3, 0x8, RZ ;  /* 0x0000000803db7824 */ /* 0x000fe200078e00ff */
[----:B------:R-:W-:Y:S02]  /*b100*/  LOP3.LUT R188, R4, 0x100, RZ, 0xc0, !PT ;  /* 0x0000010004bc7812 */ /* 0x000fe400078ec0ff */
[----:B------:R-:W-:-:S02]  /*b110*/  LOP3.LUT R173, R5, 0x120, RZ, 0xc0, !PT ;  /* 0x0000012005ad7812 */ /* 0x000fc400078ec0ff */
[----:B------:R-:W-:Y:S02]  /*b120*/  LOP3.LUT R7, R6, 0x18, R7, 0xf8, !PT ;  /* 0x0000001806077812 */ /* 0x000fe400078ef807 */
[----:B------:R-:W-:Y:S02]  /*b130*/  LOP3.LUT R188, R188, 0x20, R5, 0xf8, !PT ;  /* 0x00000020bcbc7812 */ /* 0x000fe400078ef805 */
[----:B------:R-:W-:Y:S02]  /*b140*/  LOP3.LUT R5, R3, 0x8, RZ, 0xc0, !PT ;  /* 0x0000000803057812 */ /* 0x000fe400078ec0ff */
[----:B------:R-:W-:Y:S02]  /*b150*/  LOP3.LUT R189, R173, 0x3e00, R4, 0xf8, !PT ;  /* 0x00003e00adbd7812 */ /* 0x000fe400078ef804 */
[----:B------:R-:W-:Y:S02]  /*b160*/  LOP3.LUT R172, R7, 0x8, R174, 0x78, !PT ;  /* 0x0000000807ac7812 */ /* 0x000fe400078e78ae */
[----:B------:R-:W-:-:S02]  /*b170*/  LOP3.LUT R188, R188, R7, R5, 0xf6, !PT ;  /* 0x00000007bcbc7212 */ /* 0x000fc400078ef605 */
[----:B------:R-:W-:Y:S02]  /*b180*/  LOP3.LUT R189, R189, R172, RZ, 0xfc, !PT ;  /* 0x000000acbdbd7212 */ /* 0x000fe400078efcff */
[----:B------:R-:W-:Y:S02]  /*b190*/  LEA R188, R188, UR5, 0x1 ;  /* 0x00000005bcbc7c11 */ /* 0x000fe4000f8e08ff */
[----:B------:R-:W-:Y:S02]  /*b1a0*/  LEA R189, R189, UR5, 0x1 ;  /* 0x00000005bdbd7c11 */ /* 0x000fe4000f8e08ff */
[----:B------:R-:W-:Y:S01]  /*b1b0*/  SEL R175, R175, 0xffffffe0, !P0 ;  /* 0xffffffe0afaf7807 */ /* 0x000fe20004000000 */
[----:B------:R-:W-:Y:S01]  /*b1c0*/  LDSM.16.M88.4 R128, [R188+0x1000] ;  /* 0x00100000bc80783b */ /* 0x000fe20000000200 */
[----:B------:R-:W-:Y:S02]  /*b1d0*/  @P0 LOP3.LUT R0, R0, 0x8, RZ, 0xfc, !PT ;  /* 0x0000000800000812 */ /* 0x000fe400078efcff */
[----:B------:R-:W-:Y:S01]  /*b1e0*/  LOP3.LUT R218, R3, 0x18, RZ, 0xc0, !PT ;  /* 0x0000001803da7812 */ /* 0x000fe200078ec0ff */
[----:B------:R-:W2:Y:S01]  /*b1f0*/  LDSM.16.M88.4 R4, [R189] ;  /* 0x00000000bd04783b */ /* 0x000ea20000000200 */
[----:B------:R-:W-:-:S02]  /*b200*/  IMAD.IADD R0, R175, 0x1, R188 ;  /* 0x00000001af007824 */ /* 0x000fc400078e02bc */
[----:B------:R-:W-:Y:S01]  /*b210*/  IMAD.IADD R192, R189, 0x1, R175 ;  /* 0x00000001bdc07824 */ /* 0x000fe200078e02af */
[----:B------:R-:W3:Y:S04]  /*b220*/  LDSM.16.M88.4 R120, [R188+0x1400] ;  /* 0x00140000bc78783b */ /* 0x000ee80000000200 */
[----:B------:R-:W1:Y:S04]  /*b230*/  LDSM.16.M88.4 R112, [R188+0x1800] ;  /* 0x00180000bc70783b */ /* 0x000e680000000200 */
[----:B------:R-:W1:Y:S04]  /*b240*/  LDSM.16.M88.4 R104, [R188+0x1c00] ;  /* 0x001c0000bc68783b */ /* 0x000e680000000200 */
[----:B------:R-:W1:Y:S04]  /*b250*/  LDSM.16.M88.4 R96, [R188+0x2000] ;  /* 0x00200000bc60783b */ /* 0x000e680000000200 */
[----:B------:R-:W1:Y:S04]  /*b260*/  LDSM.16.M88.4 R88, [R188+0x2400] ;  /* 0x00240000bc58783b */ /* 0x000e680000000200 */
[----:B------:R-:W1:Y:S04]  /*b270*/  LDSM.16.M88.4 R80, [R188+0x2800] ;  /* 0x00280000bc50783b */ /* 0x000e680000000200 */
[----:B------:R-:W1:Y:S04]  /*b280*/  LDSM.16.M88.4 R72, [R188+0x2c00] ;  /* 0x002c0000bc48783b */ /* 0x000e680000000200 */
[----:B------:R-:W1:Y:S04]  /*b290*/  LDSM.16.M88.4 R64, [R188+0x3000] ;  /* 0x00300000bc40783b */ /* 0x000e680000000200 */
[----:B-----5:R-:W1:Y:S04]  /*b2a0*/  LDSM.16.M88.4 R56, [R188+0x3400] ;  /* 0x00340000bc38783b */ /* 0x020e680000000200 */
[----:B------:R-:W1:Y:S01]  /*b2b0*/  LDSM.16.M88.4 R48, [R188+0x3800] ;  /* 0x00380000bc30783b */ /* 0x000e620000000200 */
[C---:B--2---:R-:W-:Y:S03]  /*b2c0*/  HMMA.16816.F32.BF16 R132, R4.reuse, R128, RZ ;  /* 0x000000800484723c */ /* 0x044fe600000418ff */
[----:B------:R-:W2:Y:S04]  /*b2d0*/  LDSM.16.M88.4 R40, [R188+0x3c00] ;  /* 0x003c0000bc28783b */ /* 0x000ea80000000200 */
[----:B------:R-:W2:Y:S01]  /*b2e0*/  LDSM.16.M88.4 R32, [R188+0x4000] ;  /* 0x00400000bc20783b */ /* 0x000ea20000000200 */
[C---:B---3--:R-:W-:Y:S03]  /*b2f0*/  HMMA.16816.F32.BF16 R124, R4.reuse, R120, RZ ;  /* 0x00000078047c723c */ /* 0x048fe600000418ff */
[----:B------:R-:W3:Y:S04]  /*b300*/  LDSM.16.M88.4 R24, [R188+0x4400] ;  /* 0x00440000bc18783b */ /* 0x000ee80000000200 */
[----:B-1--4-:R-:W1:Y:S01]  /*b310*/  LDSM.16.M88.4 R12, [R188+0x4800] ;  /* 0x00480000bc0c783b */ /* 0x012e620000000200 */
[C---:B------:R-:W-:Y:S03]  /*b320*/  HMMA.16816.F32.BF16 R116, R4.reuse, R112, RZ ;  /* 0x000000700474723c */ /* 0x040fe600000418ff */
[----:B------:R-:W4:Y:S04]  /*b330*/  LDSM.16.M88.4 R136, [R188+0x4c00] ;  /* 0x004c0000bc88783b */ /* 0x000f280000000200 */
[----:B------:R-:W-:Y:S01]  /*b340*/  LDSM.16.M88.4 R16, [R192] ;  /* 0x00000000c010783b */ /* 0x000fe20000000200 */
[C---:B------:R-:W-:Y:S03]  /*b350*/  HMMA.16816.F32.BF16 R108, R4.reuse, R104, RZ ;  /* 0x00000068046c723c */ /* 0x040fe600000418ff */
[----:B------:R-:W4:Y:S04]  /*b360*/  LDSM.16.M88.4 R148, [R0+0x2400] ;  /* 0x002400000094783b */ /* 0x000f280000000200 */
[----:B------:R-:W4:Y:S01]  /*b370*/  LDSM.16.M88.4 R156, [R0+0x1c00] ;  /* 0x001c0000009c783b */ /* 0x000f220000000200 */
[C---:B------:R-:W-:Y:S03]  /*b380*/  HMMA.16816.F32.BF16 R100, R4.reuse, R96, RZ ;  /* 0x000000600464723c */ /* 0x040fe600000418ff */
[----:B------:R-:W4:Y:S04]  /*b390*/  LDSM.16.M88.4 R152, [R0+0x2000] ;  /* 0x002000000098783b */ /* 0x000f280000000200 */
[----:B------:R-:W-:Y:S01]  /*b3a0*/  LDSM.16.M88.4 R164, [R0+0x1400] ;  /* 0x0014000000a4783b */ /* 0x000fe20000000200 */
[C---:B------:R-:W-:Y:S03]  /*b3b0*/  HMMA.16816.F32.BF16 R92, R4.reuse, R88, RZ ;  /* 0x00000058045c723c */ /* 0x040fe600000418ff */
[----:B------:R-:W-:Y:S04]  /*b3c0*/  LDSM.16.M88.4 R160, [R0+0x1800] ;  /* 0x0018000000a0783b */ /* 0x000fe80000000200 */
[----:B------:R-:W-:Y:S01]  /*b3d0*/  LDSM.16.M88.4 R144, [R0+0x2800] ;  /* 0x002800000090783b */ /* 0x000fe20000000200 */
[C---:B------:R-:W-:Y:S03]  /*b3e0*/  HMMA.16816.F32.BF16 R84, R4.reuse, R80, RZ ;  /* 0x000000500454723c */ /* 0x040fe600000418ff */
[----:B------:R-:W-:Y:S04]  /*b3f0*/  LDSM.16.M88.4 R140, [R0+0x2c00] ;  /* 0x002c0000008c783b */ /* 0x000fe80000000200 */
[----:B------:R-:W-:Y:S01]  /*b400*/  LDSM.16.M88.4 R168, [R0+0x1000] ;  /* 0x0010000000a8783b */ /* 0x000fe20000000200 */
[C---:B------:R-:W-:Y:S08]  /*b410*/  HMMA.16816.F32.BF16 R76, R4.reuse, R72, RZ ;  /* 0x00000048044c723c */ /* 0x040ff000000418ff */
[C---:B------:R-:W-:Y:S08]  /*b420*/  HMMA.16816.F32.BF16 R68, R4.reuse, R64, RZ ;  /* 0x000000400444723c */ /* 0x040ff000000418ff */
[C---:B------:R-:W-:Y:S08]  /*b430*/  HMMA.16816.F32.BF16 R60, R4.reuse, R56, RZ ;  /* 0x00000038043c723c */ /* 0x040ff000000418ff */
[C---:B------:R-:W-:Y:S08]  /*b440*/  HMMA.16816.F32.BF16 R52, R4.reuse, R48, RZ ;  /* 0x000000300434723c */ /* 0x040ff000000418ff */
[C---:B--2---:R-:W-:Y:S08]  /*b450*/  HMMA.16816.F32.BF16 R44, R4.reuse, R40, RZ ;  /* 0x00000028042c723c */ /* 0x044ff000000418ff */
[C---:B------:R-:W-:Y:S08]  /*b460*/  HMMA.16816.F32.BF16 R36, R4.reuse, R32, RZ ;  /* 0x000000200424723c */ /* 0x040ff000000418ff */
[C---:B---3--:R-:W-:Y:S08]  /*b470*/  HMMA.16816.F32.BF16 R28, R4.reuse, R24, RZ ;  /* 0x00000018041c723c */ /* 0x048ff000000418ff */
        /* <DEDUP_REMOVED lines=19> */
[C---:B------:R-:W-:Y:S08]  /*b5b0*/  HMMA.16816.F32.BF16 R92, R16.reuse, R148, R92 ;  /* 0x00000094105c723c */ /* 0x040ff0000004185c */
[C---:B------:R-:W-:Y:S01]  /*b5c0*/  HMMA.16816.F32.BF16 R88, R16.reuse, R150, R88 ;  /* 0x000000961058723c */ /* 0x040fe20000041858 */
[----:B------:R-:W-:Y:S07]  /*b5d0*/  LDSM.16.M88.4 R148, [R0+0x4800] ;  /* 0x004800000094783b */ /* 0x000fee0000000200 */
[C---:B------:R-:W-:Y:S01]  /*b5e0*/  HMMA.16816.F32.BF16 R108, R16.reuse, R156, R108 ;  /* 0x0000009c106c723c */ /* 0x040fe2000004186c */
[----:B------:R-:W2:Y:S07]  /*b5f0*/  S2R R156, SR_CTAID.X ;  /* 0x00000000009c7919 */ /* 0x000eae0000002500 */
[C---:B------:R-:W-:Y:S08]  /*b600*/  HMMA.16816.F32.BF16 R100, R16.reuse, R152, R100 ;  /* 0x000000981064723c */ /* 0x040ff00000041864 */
[C---:B------:R-:W-:Y:S01]  /*b610*/  HMMA.16816.F32.BF16 R96, R16.reuse, R154, R96 ;  /* 0x0000009a1060723c */ /* 0x040fe20000041860 */
[----:B------:R-:W-:Y:S07]  /*b620*/  LDSM.16.M88.4 R152, [R0+0x4c00] ;  /* 0x004c00000098783b */ /* 0x000fee0000000200 */
[C---:B-1----:R-:W-:Y:S08]  /*b630*/  HMMA.16816.F32.BF16 R68, R16.reuse, R136, R68 ;  /* 0x000000881044723c */ /* 0x042ff00000041844 */
[C---:B------:R-:W-:Y:S01]  /*b640*/  HMMA.16816.F32.BF16 R64, R16.reuse, R138, R64 ;  /* 0x0000008a1040723c */ /* 0x040fe20000041840 */
[----:B------:R-:W1:Y:S07]  /*b650*/  LDSM.16.M88.4 R136, [R0+0x4400] ;  /* 0x004400000088783b */ /* 0x000e6e0000000200 */
        /* <DEDUP_REMOVED lines=13> */
[----:B-1----:R-:W-:Y:S01]  /*b730*/  HMMA.16816.F32.BF16 R28, R16, R136, R28 ;  /* 0x00000088101c723c */ /* 0x002fe2000004181c */
[----:B------:R-:W-:Y:S02]  /*b740*/  LOP3.LUT R137, R174, 0x1f0, RZ, 0xc0, !PT ;  /* 0x000001f0ae897812 */ /* 0x000fe400078ec0ff */
[----:B------:R-:W-:-:S03]  /*b750*/  SHF.R.U32.HI R136, RZ, 0x2, R3 ;  /* 0x00000002ff887819 */ /* 0x000fc60000011603 */
[----:B--2---:R-:W-:Y:S01]  /*b760*/  IMAD R137, R156, 0x40, R137 ;  /* 0x000000409c897824 */ /* 0x004fe200078e0289 */
[----:B------:R-:W-:Y:S01]  /*b770*/  LOP3.LUT R136, R136, 0x7, RZ, 0xc0, !PT ;  /* 0x0000000788887812 */ /* 0x000fe200078ec0ff */
[----:B------:R-:W-:Y:S01]  /*b780*/  HMMA.16816.F32.BF16 R20, R16, R148, R20 ;  /* 0x000000941014723c */ /* 0x000fe20000041814 */
[----:B------:R-:W-:Y:S02]  /*b790*/  LOP3.LUT R149, R219, 0x1f20, RZ, 0xc0, !PT ;  /* 0x00001f20db957812 */ /* 0x000fe400078ec0ff */
[----:B------:R-:W-:Y:S01]  /*b7a0*/  IADD3 R136, PT, PT, R136, -UR21, R137 ;  /* 0x8000001588887c10 */ /* 0x000fe2000fffe089 */
[----:B------:R-:W-:Y:S01]  /*b7b0*/  IMAD.SHL.U32 R137, R3, 0x2, RZ ;  /* 0x0000000203897824 */ /* 0x000fe200078e00ff */
[----:B------:R-:W-:-:S03]  /*b7c0*/  LOP3.LUT R149, R149, R2, RZ, 0xfc, !PT ;  /* 0x0000000295957212 */ /* 0x000fc600078efcff */
[C---:B------:R-:W-:Y:S01]  /*b7d0*/  HMMA.16816.F32.BF16 R24, R16.reuse, R138, R24 ;  /* 0x0000008a1018723c */ /* 0x040fe20000041818 */
[----:B------:R-:W-:Y:S01]  /*b7e0*/  IMAD.U32 R139, RZ, RZ, UR9 ;  /* 0x00000009ff8b7e24 */ /* 0x000fe2000f8e00ff */
[----:B------:R-:W-:Y:S01]  /*b7f0*/  LOP3.LUT R2, R137, 0x6, RZ, 0xc0, !PT ;  /* 0x0000000689027812 */ /* 0x000fe200078ec0ff */
[----:B------:R-:W-:Y:S01]  /*b800*/  IMAD.MOV.U32 R137, RZ, RZ, 0x1 ;  /* 0x00000001ff897424 */ /* 0x000fe200078e00ff */
[----:B------:R-:W-:Y:S02]  /*b810*/  UIADD3 UR9, UPT, UPT, UR4, -0x1, URZ ;  /* 0xffffffff04097890 */ /* 0x000fe4000fffe0ff */
[----:B------:R-:W-:Y:S02]  /*b820*/  IADD3 R136, PT, PT, R136, UR22, R139 ;  /* 0x0000001688887c10 */ /* 0x000fe4000fffe08b */
[----:B------:R-:W-:Y:S01]  /*b830*/  HMMA.16816.F32.BF16 R132, R16, R168, R132 ;  /* 0x000000a81084723c */ /* 0x000fe20000041884 */
[----:B------:R-:W-:Y:S01]  /*b840*/  LOP3.LUT R138, R2, UR10, RZ, 0xfc, !PT ;  /* 0x0000000a028a7c12 */ /* 0x000fe2000f8efcff */
[----:B------:R-:W-:Y:S01]  /*b850*/  UISETP.GT.AND UP0, UPT, UR9, UR20, UPT ;  /* 0x000000140900728c */ /* 0x000fe2000bf04270 */
[C---:B------:R-:W-:Y:S01]  /*b860*/  VIADDMNMX R194, R136.reuse, R137, UR22, PT ;  /* 0x0000001688c27e46 */ /* 0x040fe2000b800189 */
[----:B------:R-:W-:Y:S01]  /*b870*/  IMAD.U32 R137, RZ, RZ, UR10 ;  /* 0x0000000aff897e24 */ /* 0x000fe2000f8e00ff */
[----:B------:R-:W-:-:S02]  /*b880*/  VIADDMNMX R193, R136, R193, UR22, PT ;  /* 0x0000001688c17e46 */ /* 0x000fc4000b8001c1 */
[----:B------:R-:W-:Y:S01]  /*b890*/  I2FP.F32.S32 R139, R138 ;  /* 0x0000008a008b7245 */ /* 0x000fe20000201400 */
[C---:B------:R-:W-:Y:S01]  /*b8a0*/  HMMA.16816.F32.BF16 R4, R16.reuse, R154, R4 ;  /* 0x0000009a1004723c */ /* 0x040fe20000041804 */
[----:B------:R-:W-:Y:S02]  /*b8b0*/  LOP3.LUT R137, R137, 0xf8, R2, 0xfe, !PT ;  /* 0x000000f889897812 */ /* 0x000fe400078efe02 */
[-C--:B------:R-:W-:Y:S02]  /*b8c0*/  ISETP.GE.AND P2, PT, R138, R194.reuse, PT ;  /* 0x000000c28a00720c */ /* 0x080fe40003f46270 */
[C---:B------:R-:W-:Y:S02]  /*b8d0*/  ISETP.GE.AND P1, PT, R137.reuse, R194, PT ;  /* 0x000000c28900720c */ /* 0x040fe40003f26270 */
[----:B------:R-:W-:Y:S01]  /*b8e0*/  ISETP.GE.AND P3, PT, R137, R193, PT ;  /* 0x000000c18900720c */ /* 0x000fe20003f66270 */
[----:B------:R-:W-:Y:S01]  /*b8f0*/  HMMA.16816.F32.BF16 R128, R16, R170, R128 ;  /* 0x000000aa1080723c */ /* 0x000fe20000041880 */
[----:B------:R-:W-:-:S02]  /*b900*/  I2FP.F32.S32 R137, R137 ;  /* 0x0000008900897245 */ /* 0x000fc40000201400 */
[C---:B------:R-:W-:Y:S01]  /*b910*/  FFMA.FTZ R132, R139.reuse, UR8, R132 ;  /* 0x000000088b847c23 */ /* 0x040fe20008010084 */
[----:B------:R-:W-:Y:S01]  /*b920*/  FFMA.FTZ R134, R139, UR8, R134 ;  /* 0x000000088b867c23 */ /* 0x000fe20008010086 */
[----:B------:R-:W-:-:S03]  /*b930*/  ISETP.GE.AND P0, PT, R138, R193, PT ;  /* 0x000000c18a00720c */ /* 0x000fc60003f06270 */
[C---:B------:R-:W-:Y:S03]  /*b940*/  HMMA.16816.F32.BF16 R104, R16.reuse, R158, R104 ;  /* 0x0000009e1068723c */ /* 0x040fe60000041868 */
[C---:B------:R-:W-:Y:S01]  /*b950*/  FFMA.FTZ R136, R137.reuse, UR8, R4 ;  /* 0x0000000889887c23 */ /* 0x040fe20008010004 */
[----:B------:R-:W-:Y:S01]  /*b960*/  FFMA.FTZ R4, R137, UR8, R6 ;  /* 0x0000000889047c23 */ /* 0x000fe20008010006 */
[----:B------:R-:W-:Y:S01]  /*b970*/  IMAD.U32 R137, RZ, RZ, UR10 ;  /* 0x0000000aff897e24 */ /* 0x000fe2000f8e00ff */
[----:B------:R-:W-:Y:S02]  /*b980*/  FSEL R6, R134, -INF , !P0 ;  /* 0xff80000086067808 */ /* 0x000fe40004000000 */
[----:B---3--:R-:W-:Y:S01]  /*b990*/  HMMA.16816.F32.BF16 R60, R16, R164, R60 ;  /* 0x000000a4103c723c */ /* 0x008fe2000004183c */
[----:B------:R-:W-:-:S07]  /*b9a0*/  FSEL R136, R136, -INF , !P1 ;  /* 0xff80000088887808 */ /* 0x000fce0004800000 */
[C---:B------:R-:W-:Y:S08]  /*b9b0*/  HMMA.16816.F32.BF16 R56, R16.reuse, R166, R56 ;  /* 0x000000a61038723c */ /* 0x040ff00000041838 */
[C---:B----4-:R-:W-:Y:S08]  /*b9c0*/  HMMA.16816.F32.BF16 R52, R16.reuse, R160, R52 ;  /* 0x000000a01034723c */ /* 0x050ff00000041834 */
[----:B------:R-:W-:Y:S01]  /*b9d0*/  HMMA.16816.F32.BF16 R48, R16, R162, R48 ;  /* 0x000000a21030723c */ /* 0x000fe20000041830 */
[----:B------:R-:W-:-:S02]  /*b9e0*/  FSEL R163, R132, -INF , !P2 ;  /* 0xff80000084a37808 */ /* 0x000fc40005000000 */
[----:B------:R-:W-:-:S05]  /*b9f0*/  LEA R132, R149, UR5, 0x1 ;  /* 0x0000000595847c11 */ /* 0x000fca000f8e08ff */
[C---:B------:R-:W-:Y:S08]  /*ba00*/  HMMA.16816.F32.BF16 R44, R16.reuse, R144, R44 ;  /* 0x00000090102c723c */ /* 0x040ff0000004182c */
[C---:B------:R-:W-:Y:S08]  /*ba10*/  HMMA.16816.F32.BF16 R40, R16.reuse, R146, R40 ;  /* 0x000000921028723c */ /* 0x040ff00000041828 */
[C---:B------:R-:W-:Y:S08]  /*ba20*/  HMMA.16816.F32.BF16 R36, R16.reuse, R140, R36 ;  /* 0x0000008c1024723c */ /* 0x040ff00000041824 */
[C---:B------:R-:W-:Y:S08]  /*ba30*/  HMMA.16816.F32.BF16 R32, R16.reuse, R142, R32 ;  /* 0x0000008e1020723c */ /* 0x040ff00000041820 */
[C---:B------:R-:W-:Y:S08]  /*ba40*/  HMMA.16816.F32.BF16 R12, R16.reuse, R150, R12 ;  /* 0x00000096100c723c */ /* 0x040ff0000004180c */
[----:B------:R-:W-:Y:S01]  /*ba50*/  HMMA.16816.F32.BF16 R8, R16, R152, R8 ;  /* 0x000000981008723c */ /* 0x000fe20000041808 */
[----:B------:R-:W-:-:S02]  /*ba60*/  IMAD.U32 R17, RZ, RZ, UR10 ;  /* 0x0000000aff117e24 */ /* 0x000fc4000f8e00ff */
[----:B------:R-:W-:-:S03]  /*ba70*/  IMAD.U32 R19, RZ, RZ, UR10 ;  /* 0x0000000aff137e24 */ /* 0x000fc6000f8e00ff */
[C-C-:B------:R-:W-:Y:S02]  /*ba80*/  LOP3.LUT R16, R17.reuse, 0x1, R2.reuse, 0xfe, !PT ;  /* 0x0000000111107812 */ /* 0x140fe400078efe02 */
[----:B------:R-:W-:Y:S01]  /*ba90*/  LOP3.LUT R17, R17, 0x8, R2, 0xfe, !PT ;  /* 0x0000000811117812 */ /* 0x000fe200078efe02 */
[----:B------:R-:W-:Y:S01]  /*baa0*/  BAR.SYNC.DEFER_BLOCKING 0x0 ;  /* 0x0000000000007b1d */ /* 0x000fe20000010000 */
[C---:B------:R-:W-:Y:S02]  /*bab0*/  ISETP.GE.AND P5, PT, R16.reuse, R194, PT ;  /* 0x000000c21000720c */ /* 0x040fe40003fa6270 */
[----:B------:R-:W-:Y:S02]  /*bac0*/  ISETP.GE.AND P6, PT, R16, R193, PT ;  /* 0x000000c11000720c */ /* 0x000fe40003fc6270 */
[----:B------:R-:W-:Y:S02]  /*bad0*/  I2FP.F32.S32 R16, R16 ;  /* 0x0000001000107245 */ /* 0x000fe40000201400 */
[----:B------:R-:W-:-:S02]  /*bae0*/  ISETP.GE.AND P2, PT, R17, R194, PT ;  /* 0x000000c21100720c */ /* 0x000fc40003f46270 */
[----:B------:R-:W-:Y:S01]  /*baf0*/  ISETP.GE.AND P4, PT, R17, R193, PT ;  /* 0x000000c11100720c */ /* 0x000fe20003f86270 */
[C---:B------:R-:W-:Y:S01]  /*bb00*/  FFMA.FTZ R133, R16.reuse, UR8, R133 ;  /* 0x0000000810857c23 */ /* 0x040fe20008010085 */
[----:B------:R-:W-:Y:S01]  /*bb10*/  FFMA.FTZ R155, R16, UR8, R135 ;  /* 0x00000008109b7c23 */ /* 0x000fe20008010087 */
[----:B------:R-:W-:Y:S02]  /*bb20*/  LOP3.LUT R16, R19, 0x9, R2, 0xfe, !PT ;  /* 0x0000000913107812 */ /* 0x000fe400078efe02 */
[----:B------:R-:W-:Y:S02]  /*bb30*/  I2FP.F32.S32 R17, R17 ;  /* 0x0000001100117245 */ /* 0x000fe40000201400 */
[----:B------:R-:W-:Y:S02]  /*bb40*/  FSEL R135, R4, -INF , !P3 ;  /* 0xff80000004877808 */ /* 0x000fe40005800000 */
[----:B------:R-:W-:Y:S01]  /*bb50*/  I2FP.F32.S32 R4, R16 ;  /* 0x0000001000047245 */ /* 0x000fe20000201400 */
[C---:B------:R-:W-:Y:S01]  /*bb60*/  FFMA.FTZ R128, R17.reuse, UR8, R128 ;  /* 0x0000000811807c23 */ /* 0x040fe20008010080 */
[----:B------:R-:W-:Y:S01]  /*bb70*/  P2R R18, PR, RZ, 0x4 ;  /* 0x00000004ff127803 */ /* 0x000fe20000000000 */
[----:B------:R-:W-:Y:S01]  /*bb80*/  FFMA.FTZ R130, R17, UR8, R130 ;  /* 0x0000000811827c23 */ /* 0x000fe20008010082 */
[--C-:B------:R-:W-:Y:S01]  /*bb90*/  LOP3.LUT R19, R19, 0x10, R2.reuse, 0xfe, !PT ;  /* 0x0000001013137812 */ /* 0x100fe200078efe02 */
[----:B------:R-:W-:Y:S01]  /*bba0*/  FFMA.FTZ R129, R4, UR8, R129 ;  /* 0x0000000804817c23 */ /* 0x000fe20008010081 */
[----:B------:R-:W-:Y:S01]  /*bbb0*/  ISETP.NE.AND P3, PT, R18, RZ, PT ;  /* 0x000000ff1200720c */ /* 0x000fe20003f65270 */
[----:B------:R-:W-:Y:S01]  /*bbc0*/  FFMA.FTZ R131, R4, UR8, R131 ;  /* 0x0000000804837c23 */ /* 0x000fe20008010083 */
[----:B------:R-:W-:Y:S01]  /*bbd0*/  LOP3.LUT R4, R137, 0x11, R2, 0xfe, !PT ;  /* 0x0000001189047812 */ /* 0x000fe200078efe02 */
[----:B------:R-:W-:Y:S01]  /*bbe0*/  IMAD.U32 R17, RZ, RZ, UR10 ;  /* 0x0000000aff117e24 */ /* 0x000fe2000f8e00ff */
[----:B------:R-:W-:-:S02]  /*bbf0*/  FSEL R159, R128, -INF , !P3 ;  /* 0xff800000809f7808 */ /* 0x000fc40005800000 */
[-C--:B------:R-:W-:Y:S02]  /*bc00*/  ISETP.GE.AND P3, PT, R4, R194.reuse, PT ;  /* 0x000000c20400720c */ /* 0x080fe40003f66270 */
[----:B------:R-:W-:Y:S02]  /*bc10*/  FSEL R161, R133, -INF , !P5 ;  /* 0xff80000085a17808 */ /* 0x000fe40006800000 */
[CC--:B------:R-:W-:Y:S02]  /*bc20*/  ISETP.GE.AND P2, PT, R19.reuse, R194.reuse, PT ;  /* 0x000000c21300720c */ /* 0x0c0fe40003f46270 */
[-C--:B------:R-:W-:Y:S02]  /*bc30*/  ISETP.GE.AND P5, PT, R19, R193.reuse, PT ;  /* 0x000000c11300720c */ /* 0x080fe40003fa6270 */
[C---:B------:R-:W-:Y:S02]  /*bc40*/  ISETP.GE.AND P1, PT, R16.reuse, R194, PT ;  /* 0x000000c21000720c */ /* 0x040fe40003f26270 */
[----:B------:R-:W-:-:S02]  /*bc50*/  ISETP.GE.AND P0, PT, R16, R193, PT ;  /* 0x000000c11000720c */ /* 0x000fc40003f06270 */
[----:B------:R-:W-:Y:S02]  /*bc60*/  I2FP.F32.S32 R19, R19 ;  /* 0x0000001300137245 */ /* 0x000fe40000201400 */
[----:B------:R-:W-:Y:S02]  /*bc70*/  P2R R16, PR, RZ, 0x8 ;  /* 0x00000008ff107803 */ /* 0x000fe40000000000 */
[----:B------:R-:W-:Y:S01]  /*bc80*/  ISETP.GE.AND P3, PT, R4, R193, PT ;  /* 0x000000c10400720c */ /* 0x000fe20003f66270 */
[C---:B------:R-:W-:Y:S01]  /*bc90*/  FFMA.FTZ R124, R19.reuse, UR8, R124 ;  /* 0x00000008137c7c23 */ /* 0x040fe2000801007c */
[----:B------:R-:W-:Y:S01]  /*bca0*/  I2FP.F32.S32 R4, R4 ;  /* 0x0000000400047245 */ /* 0x000fe20000201400 */
[----:B------:R-:W-:Y:S01]  /*bcb0*/  FFMA.FTZ R126, R19, UR8, R126 ;  /* 0x00000008137e7c23 */ /* 0x000fe2000801007e */
[----:B------:R-:W-:Y:S01]  /*bcc0*/  IMAD.U32 R19, RZ, RZ, UR10 ;  /* 0x0000000aff137e24 */ /* 0x000fe2000f8e00ff */
[----:B------:R-:W-:Y:S02]  /*bcd0*/  LOP3.LUT R17, R17, 0x18, R2, 0xfe, !PT ;  /* 0x0000001811117812 */ /* 0x000fe400078efe02 */
[C---:B------:R-:W-:Y:S01]  /*bce0*/  FFMA.FTZ R18, R4.reuse, UR8, R127 ;  /* 0x0000000804127c23 */ /* 0x040fe2000801007f */
[----:B------:R-:W-:Y:S01]  /*bcf0*/  FSEL R127, R129, -INF , !P1 ;  /* 0xff800000817f7808 */ /* 0x000fe20004800000 */
[----:B------:R-:W-:Y:S01]  /*bd00*/  FFMA.FTZ R125, R4, UR8, R125 ;  /* 0x00000008047d7c23 */ /* 0x000fe2000801007d */
[----:B------:R-:W-:-:S02]  /*bd10*/  I2FP.F32.S32 R129, R17 ;  /* 0x0000001100817245 */ /* 0x000fc40000201400 */
[----:B------:R-:W-:Y:S02]  /*bd20*/  LOP3.LUT R19, R19, 0x19, R2, 0xfe, !PT ;  /* 0x0000001913137812 */ /* 0x000fe400078efe02 */
[----:B------:R-:W-:Y:S01]  /*bd30*/  FSEL R151, R130, -INF , !P4 ;  /* 0xff80000082977808 */ /* 0x000fe20006000000 */
[C---:B------:R-:W-:Y:S01]  /*bd40*/  FFMA.FTZ R120, R129.reuse, UR8, R120 ;  /* 0x0000000881787c23 */ /* 0x040fe20008010078 */
[----:B------:R-:W-:Y:S01]  /*bd50*/  ISETP.NE.AND P4, PT, R16, RZ, PT ;  /* 0x000000ff1000720c */ /* 0x000fe20003f85270 */
[----:B------:R-:W-:Y:S01]  /*bd60*/  FFMA.FTZ R16, R129, UR8, R122 ;  /* 0x0000000881107c23 */ /* 0x000fe2000801007a */
[----:B------:R-:W-:Y:S01]  /*bd70*/  I2FP.F32.S32 R4, R19 ;  /* 0x0000001300047245 */ /* 0x000fe20000201400 */
[----:B------:R-:W-:Y:S01]  /*bd80*/  IMAD.U32 R129, RZ, RZ, UR10 ;  /* 0x0000000aff817e24 */ /* 0x000fe2000f8e00ff */
[----:B------:R-:W-:Y:S01]  /*bd90*/  FSEL R157, R131, -INF , !P0 ;  /* 0xff800000839d7808 */ /* 0x000fe20004000000 */
[----:B------:R-:W-:Y:S01]  /*bda0*/  IMAD.U32 R131, RZ, RZ, UR10 ;  /* 0x0000000aff837e24 */ /* 0x000fe2000f8e00ff */
[----:B------:R-:W-:Y:S01]  /*bdb0*/  FSEL R147, R124, -INF , !P2 ;  /* 0xff8000007c937808 */ /* 0x000fe20005000000 */
[----:B------:R-:W-:Y:S01]  /*bdc0*/  FFMA.FTZ R121, R4, UR8, R121 ;  /* 0x0000000804797c23 */ /* 0x000fe20008010079 */
[----:B------:R-:W-:-:S02]  /*bdd0*/  FSEL R155, R155, -INF , !P6 ;  /* 0xff8000009b9b7808 */ /* 0x000fc40007000000 */
[CC--:B------:R-:W-:Y:S02]  /*bde0*/  ISETP.GE.AND P2, PT, R19.reuse, R194.reuse, PT ;  /* 0x000000c21300720c */ /* 0x0c0fe40003f46270 */
[----:B------:R-:W-:Y:S01]  /*bdf0*/  ISETP.GE.AND P0, PT, R19, R193, PT ;  /* 0x000000c11300720c */ /* 0x000fe20003f06270 */
[----:B------:R-:W-:Y:S01]  /*be00*/  FFMA.FTZ R19, R4, UR8, R123 ;  /* 0x0000000804137c23 */ /* 0x000fe2000801007b */
[----:B------:R-:W-:Y:S01]  /*be10*/  ISETP.GE.AND P6, PT, R17, R194, PT ;  /* 0x000000c21100720c */ /* 0x000fe20003fc6270 */
[----:B------:R-:W-:Y:S01]  /*be20*/  IMAD.U32 R123, RZ, RZ, UR10 ;  /* 0x0000000aff7b7e24 */ /* 0x000fe2000f8e00ff */
[--C-:B------:R-:W-:Y:S02]  /*be30*/  LOP3.LUT R4, R129, 0x21, R2.reuse, 0xfe, !PT ;  /* 0x0000002181047812 */ /* 0x100fe400078efe02 */
[----:B------:R-:W-:Y:S02]  /*be40*/  LOP3.LUT R124, R131, 0x20, R2, 0xfe, !PT ;  /* 0x00000020837c7812 */ /* 0x000fe400078efe02 */
[----:B------:R-:W-:-:S02]  /*be50*/  FSEL R18, R18, -INF , !P3 ;  /* 0xff80000012127808 */ /* 0x000fc40005800000 */
[----:B------:R-:W-:Y:S02]  /*be60*/  FSEL R145, R120, -INF , !P6 ;  /* 0xff80000078917808 */ /* 0x000fe40007000000 */
[----:B------:R-:W-:Y:S02]  /*be70*/  FSEL R153, R125, -INF , !P4 ;  /* 0xff8000007d997808 */ /* 0x000fe40006000000 */
[C---:B------:R-:W-:Y:S02]  /*be80*/  ISETP.GE.AND P6, PT, R4.reuse, R194, PT ;  /* 0x000000c20400720c */ /* 0x040fe40003fc6270 */
[-C--:B------:R-:W-:Y:S02]  /*be90*/  ISETP.GE.AND P3, PT, R4, R193.reuse, PT ;  /* 0x000000c10400720c */ /* 0x080fe40003f66270 */
[----:B------:R-:W-:Y:S02]  /*bea0*/  I2FP.F32.S32 R120, R4 ;  /* 0x0000000400787245 */ /* 0x000fe40000201400 */
[----:B------:R-:W-:-:S02]  /*beb0*/  ISETP.GE.AND P1, PT, R17, R193, PT ;  /* 0x000000c11100720c */ /* 0x000fc40003f26270 */
[----:B------:R-:W-:Y:S01]  /*bec0*/  I2FP.F32.S32 R125, R124 ;  /* 0x0000007c007d7245 */ /* 0x000fe20000201400 */
[C---:B------:R-:W-:Y:S01]  /*bed0*/  FFMA.FTZ R117, R120.reuse, UR8, R117 ;  /* 0x0000000878757c23 */ /* 0x040fe20008010075 */
[----:B------:R-:W-:Y:S01]  /*bee0*/  LOP3.LUT R4, R123, 0x28, R2, 0xfe, !PT ;  /* 0x000000287b047812 */ /* 0x000fe200078efe02 */
[----:B------:R-:W-:Y:S01]  /*bef0*/  FFMA.FTZ R119, R120, UR8, R119 ;  /* 0x0000000878777c23 */ /* 0x000fe20008010077 */
[----:B------:R-:W-:Y:S01]  /*bf00*/  FSEL R17, R126, -INF , !P5 ;  /* 0xff8000007e117808 */ /* 0x000fe20006800000 */
[C---:B------:R-:W-:Y:S01]  /*bf10*/  FFMA.FTZ R141, R125.reuse, UR8, R116 ;  /* 0x000000087d8d7c23 */ /* 0x040fe20008010074 */
[----:B------:R-:W-:Y:S01]  /*bf20*/  ISETP.GE.AND P5, PT, R124, R194, PT ;  /* 0x000000c27c00720c */ /* 0x000fe20003fa6270 */
[----:B------:R-:W-:Y:S01]  /*bf30*/  FFMA.FTZ R118, R125, UR8, R118 ;  /* 0x000000087d767c23 */ /* 0x000fe20008010076 */
[----:B------:R-:W-:Y:S01]  /*bf40*/  FSEL R143, R121, -INF , !P2 ;  /* 0xff800000798f7808 */ /* 0x000fe20005000000 */
[----:B------:R-:W-:Y:S01]  /*bf50*/  IMAD.U32 R125, RZ, RZ, UR10 ;  /* 0x0000000aff7d7e24 */ /* 0x000fe2000f8e00ff */
[----:B------:R-:W-:-:S02]  /*bf60*/  I2FP.F32.S32 R121, R4 ;  /* 0x0000000400797245 */ /* 0x000fc40000201400 */
[----:B------:R-:W-:Y:S02]  /*bf70*/  P2R R122, PR, RZ, 0x20 ;  /* 0x00000020ff7a7803 */ /* 0x000fe40000000000 */
[----:B------:R-:W-:Y:S01]  /*bf80*/  FSEL R16, R16, -INF , !P1 ;  /* 0xff80000010107808 */ /* 0x000fe20004800000 */
[C---:B------:R-:W-:Y:S01]  /*bf90*/  FFMA.FTZ R112, R121.reuse, UR8, R112 ;  /* 0x0000000879707c23 */ /* 0x040fe20008010070 */
[----:B------:R-:W-:Y:S01]  /*bfa0*/  FFMA.FTZ R114, R121, UR8, R114 ;  /* 0x0000000879727c23 */ /* 0x000fe20008010072 */
[----:B------:R-:W-:Y:S01]  /*bfb0*/  ISETP.GE.AND P4, PT, R124, R193, PT ;  /* 0x000000c17c00720c */ /* 0x000fe20003f86270 */
[----:B------:R-:W-:Y:S01]  /*bfc0*/  IMAD.U32 R121, RZ, RZ, UR10 ;  /* 0x0000000aff797e24 */ /* 0x000fe2000f8e00ff */
[----:B------:R-:W-:Y:S02]  /*bfd0*/  ISETP.NE.AND P1, PT, R122, RZ, PT ;  /* 0x000000ff7a00720c */ /* 0x000fe40003f25270 */
[----:B------:R-:W-:Y:S02]  /*bfe0*/  LOP3.LUT R116, R125, 0x29, R2, 0xfe, !PT ;  /* 0x000000297d747812 */ /* 0x000fe400078efe02 */
[----:B------:R-:W-:-:S02]  /*bff0*/  FSEL R141, R141, -INF , !P1 ;  /* 0xff8000008d8d7808 */ /* 0x000fc40004800000 */
[----:B------:R-:W-:Y:S02]  /*c000*/  FSEL R244, R118, -INF , !P4 ;  /* 0xff80000076f47808 */ /* 0x000fe40006000000 */
[C---:B------:R-:W-:Y:S02]  /*c010*/  ISETP.GE.AND P2, PT, R116.reuse, R194, PT ;  /* 0x000000c27400720c */ /* 0x040fe40003f46270 */
[----:B------:R-:W-:Y:S02]  /*c020*/  ISETP.GE.AND P1, PT, R116, R193, PT ;  /* 0x000000c17400720c */ /* 0x000fe40003f26270 */
[----:B------:R-:W-:Y:S02]  /*c030*/  LOP3.LUT R118, R121, 0x30, R2, 0xfe, !PT ;  /* 0x0000003079767812 */ /* 0x000fe400078efe02 */
[----:B------:R-:W-:Y:S02]  /*c040*/  I2FP.F32.S32 R116, R116 ;  /* 0x0000007400747245 */ /* 0x000fe40000201400 */
[----:B------:R-:W-:-:S02]  /*c050*/  FSEL R19, R19, -INF , !P0 ;  /* 0xff80000013137808 */ /* 0x000fc40004000000 */
[----:B------:R-:W-:Y:S01]  /*c060*/  FSEL R139, R117, -INF , !P6 ;  /* 0xff800000758b7808 */ /* 0x000fe20007000000 */
[----:B------:R-:W-:Y:S01]  /*c070*/  FFMA.FTZ R113, R116, UR8, R113 ;  /* 0x0000000874717c23 */ /* 0x000fe20008010071 */
[----:B------:R-:W-:Y:S01]  /*c080*/  ISETP.GE.AND P5, PT, R4, R194, PT ;  /* 0x000000c20400720c */ /* 0x000fe20003fa6270 */
[----:B------:R-:W-:Y:S01]  /*c090*/  FFMA.FTZ R115, R116, UR8, R115 ;  /* 0x0000000874737c23 */ /* 0x000fe20008010073 */
[----:B------:R-:W-:Y:S02]  /*c0a0*/  ISETP.GE.AND P0, PT, R4, R193, PT ;  /* 0x000000c10400720c */ /* 0x000fe40003f06270 */
[----:B------:R-:W-:Y:S02]  /*c0b0*/  I2FP.F32.S32 R117, R118 ;  /* 0x0000007600757245 */ /* 0x000fe40000201400 */
[----:B------:R-:W-:Y:S02]  /*c0c0*/  P2R R4, PR, RZ, 0x4 ;  /* 0x00000004ff047803 */ /* 0x000fe40000000000 */
[----:B------:R-:W-:Y:S01]  /*c0d0*/  LOP3.LUT R116, R123, 0x31, R2, 0xfe, !PT ;  /* 0x000000317b747812 */ /* 0x000fe200078efe02 */
[C---:B------:R-:W-:Y:S01]  /*c0e0*/  FFMA.FTZ R108, R117.reuse, UR8, R108 ;  /* 0x00000008756c7c23 */ /* 0x040fe2000801006c */
[----:B------:R-:W-:Y:S01]  /*c0f0*/  ISETP.NE.AND P6, PT, R4, RZ, PT ;  /* 0x000000ff0400720c */ /* 0x000fe20003fc5270 */
        /* <DEDUP_REMOVED lines=8> */
[----:B------:R-:W-:Y:S01]  /*c180*/  FSEL R131, R113, -INF , !P6 ;  /* 0xff80000071837808 */ /* 0x000fe20007000000 */
[----:B------:R-:W-:Y:S01]  /*c190*/  IMAD.U32 R113, RZ, RZ, UR10 ;  /* 0x0000000aff717e24 */ /* 0x000fe2000f8e00ff */
[----:B------:R-:W-:Y:S01]  /*c1a0*/  ISETP.GE.AND P4, PT, R118, R194, PT ;  /* 0x000000c27600720c */ /* 0x000fe20003f86270 */
[C---:B------:R-:W-:Y:S01]  /*c1b0*/  FFMA.FTZ R109, R116.reuse, UR8, R109 ;  /* 0x00000008746d7c23 */ /* 0x040fe2000801006d */
[----:B------:R-:W-:Y:S01]  /*c1c0*/  LOP3.LUT R117, R117, 0x39, R2, 0xfe, !PT ;  /* 0x0000003975757812 */ /* 0x000fe200078efe02 */
[----:B------:R-:W-:Y:S01]  /*c1d0*/  FFMA.FTZ R111, R116, UR8, R111 ;  /* 0x00000008746f7c23 */ /* 0x000fe2000801006f */
[----:B------:R-:W-:-:S02]  /*c1e0*/  FSEL R129, R112, -INF , !P5 ;  /* 0xff80000070817808 */ /* 0x000fc40006800000 */
[----:B------:R-:W-:Y:S01]  /*c1f0*/  FSEL R242, R115, -INF , !P1 ;  /* 0xff80000073f27808 */ /* 0x000fe20004800000 */
[----:B------:R-:W-:Y:S01]  /*c200*/  IMAD.U32 R115, RZ, RZ, UR10 ;  /* 0x0000000aff737e24 */ /* 0x000fe2000f8e00ff */
[C---:B------:R-:W-:Y:S02]  /*c210*/  ISETP.GE.AND P5, PT, R121.reuse, R194, PT ;  /* 0x000000c27900720c */ /* 0x040fe40003fa6270 */
[----:B------:R-:W-:Y:S02]  /*c220*/  ISETP.GE.AND P1, PT, R121, R193, PT ;  /* 0x000000c17900720c */ /* 0x000fe40003f26270 */
[----:B------:R-:W-:Y:S02]  /*c230*/  I2FP.F32.S32 R121, R121 ;  /* 0x0000007900797245 */ /* 0x000fe40000201400 */
[----:B------:R-:W-:Y:S02]  /*c240*/  FSEL R252, R108, -INF , !P4 ;  /* 0xff8000006cfc7808 */ /* 0x000fe40006000000 */
[----:B------:R-:W-:Y:S01]  /*c250*/  I2FP.F32.S32 R4, R117 ;  /* 0x0000007500047245 */ /* 0x000fe20000201400 */
[----:B------:R-:W-:Y:S01]  /*c260*/  FFMA.FTZ R104, R121, UR8, R104 ;  /* 0x0000000879687c23 */ /* 0x000fe20008010068 */
[----:B------:R-:W-:Y:S01]  /*c270*/  LOP3.LUT R108, R113, 0x40, R2, 0xfe, !PT ;  /* 0x00000040716c7812 */ /* 0x000fe200078efe02 */
[----:B------:R-:W-:Y:S01]  /*c280*/  FFMA.FTZ R106, R121, UR8, R106 ;  /* 0x00000008796a7c23 */ /* 0x000fe2000801006a */
[----:B------:R-:W-:Y:S01]  /*c290*/  FSEL R246, R109, -INF , !P3 ;  /* 0xff8000006df67808 */ /* 0x000fe20005800000 */
[C---:B------:R-:W-:Y:S01]  /*c2a0*/  FFMA.FTZ R105, R4.reuse, UR8, R105 ;  /* 0x0000000804697c23 */ /* 0x040fe20008010069 */
[----:B------:R-:W-:Y:S01]  /*c2b0*/  I2FP.F32.S32 R109, R108 ;  /* 0x0000006c006d7245 */ /* 0x000fe20000201400 */
[----:B------:R-:W-:Y:S01]  /*c2c0*/  FFMA.FTZ R107, R4, UR8, R107 ;  /* 0x00000008046b7c23 */ /* 0x000fe2000801006b */
[----:B------:R-:W-:-:S02]  /*c2d0*/  ISETP.GE.AND P2, PT, R118, R193, PT ;  /* 0x000000c17600720c */ /* 0x000fc40003f46270 */
[----:B------:R-:W-:Y:S01]  /*c2e0*/  LOP3.LUT R4, R115, 0x41, R2, 0xfe, !PT ;  /* 0x0000004173047812 */ /* 0x000fe200078efe02 */
[----:B------:R-:W-:Y:S01]  /*c2f0*/  FFMA.FTZ R100, R109, UR8, R100 ;  /* 0x000000086d647c23 */ /* 0x000fe20008010064 */
[----:B------:R-:W-:Y:S01]  /*c300*/  ISETP.GE.AND P4, PT, R117, R194, PT ;  /* 0x000000c27500720c */ /* 0x000fe20003f86270 */
[----:B------:R-:W-:Y:S01]  /*c310*/  FFMA.FTZ R102, R109, UR8, R102 ;  /* 0x000000086d667c23 */ /* 0x000fe20008010066 */
[----:B------:R-:W-:Y:S01]  /*c320*/  FSEL R228, R110, -INF , !P2 ;  /* 0xff8000006ee47808 */ /* 0x000fe20005000000 */
[----:B------:R-:W-:Y:S01]  /*c330*/  IMAD.U32 R109, RZ, RZ, UR10 ;  /* 0x0000000aff6d7e24 */ /* 0x000fe2000f8e00ff */
[----:B------:R-:W-:Y:S02]  /*c340*/  FSEL R240, R104, -INF , !P5 ;  /* 0xff80000068f07808 */ /* 0x000fe40006800000 */
[----:B------:R-:W-:Y:S02]  /*c350*/  FSEL R130, R106, -INF , !P1 ;  /* 0xff8000006a827808 */ /* 0x000fe40004800000 */
[----:B------:R-:W-:-:S02]  /*c360*/  ISETP.GE.AND P2, PT, R117, R193, PT ;  /* 0x000000c17500720c */ /* 0x000fc40003f46270 */
[C---:B------:R-:W-:Y:S02]  /*c370*/  ISETP.GE.AND P5, PT, R4.reuse, R194, PT ;  /* 0x000000c20400720c */ /* 0x040fe40003fa6270 */
[-C--:B------:R-:W-:Y:S02]  /*c380*/  ISETP.GE.AND P1, PT, R4, R193.reuse, PT ;  /* 0x000000c10400720c */ /* 0x080fe40003f26270 */
[----:B------:R-:W-:Y:S02]  /*c390*/  I2FP.F32.S32 R4, R4 ;  /* 0x0000000400047245 */ /* 0x000fe40000201400 */
[----:B------:R-:W-:Y:S02]  /*c3a0*/  LOP3.LUT R113, R113, 0x48, R2, 0xfe, !PT ;  /* 0x0000004871717812 */ /* 0x000fe400078efe02 */
[----:B------:R-:W-:Y:S01]  /*c3b0*/  FSEL R238, R105, -INF , !P4 ;  /* 0xff80000069ee7808 */ /* 0x000fe20006000000 */
[----:B------:R-:W-:Y:S01]  /*c3c0*/  IMAD.U32 R105, RZ, RZ, UR10 ;  /* 0x0000000aff697e24 */ /* 0x000fe2000f8e00ff */
[----:B------:R-:W-:Y:S01]  /*c3d0*/  ISETP.GE.AND P3, PT, R108, R194, PT ;  /* 0x000000c26c00720c */ /* 0x000fe20003f66270 */
[C---:B------:R-:W-:Y:S01]  /*c3e0*/  FFMA.FTZ R101, R4.reuse, UR8, R101 ;  /* 0x0000000804657c23 */ /* 0x040fe20008010065 */
[----:B------:R-:W-:Y:S01]  /*c3f0*/  FSEL R128, R111, -INF , !P0 ;  /* 0xff8000006f807808 */ /* 0x000fe20004000000 */
[----:B------:R-:W-:Y:S01]  /*c400*/  FFMA.FTZ R103, R4, UR8, R103 ;  /* 0x0000000804677c23 */ /* 0x000fe20008010067 */
[----:B------:R-:W-:-:S02]  /*c410*/  ISETP.GE.AND P0, PT, R108, R193, PT ;  /* 0x000000c16c00720c */ /* 0x000fc40003f06270 */
[----:B------:R-:W-:Y:S01]  /*c420*/  FSEL R224, R107, -INF , !P2 ;  /* 0xff8000006be07808 */ /* 0x000fe20005000000 */
[----:B------:R-:W-:Y:S01]  /*c430*/  IMAD.U32 R107, RZ, RZ, UR10 ;  /* 0x0000000aff6b7e24 */ /* 0x000fe2000f8e00ff */
[----:B------:R-:W-:Y:S02]  /*c440*/  LOP3.LUT R109, R109, 0x90, R2, 0xfe, !PT ;  /* 0x000000906d6d7812 */ /* 0x000fe400078efe02 */
[C---:B------:R-:W-:Y:S02]  /*c450*/  ISETP.GE.AND P4, PT, R113.reuse, R194, PT ;  /* 0x000000c27100720c */ /* 0x040fe40003f86270 */
[----:B------:R-:W-:Y:S02]  /*c460*/  ISETP.GE.AND P2, PT, R113, R193, PT ;  /* 0x000000c17100720c */ /* 0x000fe40003f46270 */
[----:B------:R-:W-:Y:S02]  /*c470*/  I2FP.F32.S32 R113, R113 ;  /* 0x0000007100717245 */ /* 0x000fe40000201400 */
[----:B------:R-:W-:-:S02]  /*c480*/  FSEL R140, R100, -INF , !P3 ;  /* 0xff800000648c7808 */ /* 0x000fc40005800000 */
[----:B------:R-:W-:Y:S01]  /*c490*/  FSEL R146, R102, -INF , !P0 ;  /* 0xff80000066927808 */ /* 0x000fe20004000000 */
[----:B------:R-:W-:Y:S01]  /*c4a0*/  FFMA.FTZ R96, R113, UR8, R96 ;  /* 0x0000000871607c23 */ /* 0x000fe20008010060 */
[----:B------:R-:W-:Y:S01]  /*c4b0*/  LOP3.LUT R100, R105, 0x91, R2, 0xfe, !PT ;  /* 0x0000009169647812 */ /* 0x000fe200078efe02 */
[----:B------:R-:W-:Y:S01]  /*c4c0*/  FFMA.FTZ R98, R113, UR8, R98 ;  /* 0x0000000871627c23 */ /* 0x000fe20008010062 */
[C---:B------:R-:W-:Y:S02]  /*c4d0*/  ISETP.GE.AND P3, PT, R109.reuse, R194, PT ;  /* 0x000000c26d00720c */ /* 0x040fe40003f66270 */
[----:B------:R-:W-:Y:S02]  /*c4e0*/  ISETP.GE.AND P0, PT, R109, R193, PT ;  /* 0x000000c16d00720c */ /* 0x000fe40003f06270 */
[----:B------:R-:W-:Y:S02]  /*c4f0*/  I2FP.F32.S32 R109, R109 ;  /* 0x0000006d006d7245 */ /* 0x000fe40000201400 */
[----:B------:R-:W-:-:S02]  /*c500*/  LOP3.LUT R4, R107, 0x98, R2, 0xfe, !PT ;  /* 0x000000986b047812 */ /* 0x000fc400078efe02 */
[----:B------:R-:W-:Y:S01]  /*c510*/  FSEL R148, R101, -INF , !P5 ;  /* 0xff80000065947808 */ /* 0x000fe20006800000 */
[----:B------:R-:W-:Y:S01]  /*c520*/  FFMA.FTZ R62, R109, UR8, R62 ;  /* 0x000000086d3e7c23 */ /* 0x000fe2000801003e */
[----:B------:R-:W-:Y:S01]  /*c530*/  FSEL R142, R103, -INF , !P1 ;  /* 0xff800000678e7808 */ /* 0x000fe20004800000 */
[----:B------:R-:W-:Y:S01]  /*c540*/  IMAD.U32 R103, RZ, RZ, UR10 ;  /* 0x0000000aff677e24 */ /* 0x000fe2000f8e00ff */
[C---:B------:R-:W-:Y:S01]  /*c550*/  ISETP.GE.AND P5, PT, R100.reuse, R194, PT ;  /* 0x000000c26400720c */ /* 0x040fe20003fa6270 */
[----:B------:R-:W-:Y:S01]  /*c560*/  FFMA.FTZ R60, R109, UR8, R60 ;  /* 0x000000086d3c7c23 */ /* 0x000fe2000801003c */
[----:B------:R-:W-:Y:S02]  /*c570*/  ISETP.GE.AND P1, PT, R100, R193, PT ;  /* 0x000000c16400720c */ /* 0x000fe40003f26270 */
[----:B------:R-:W-:Y:S02]  /*c580*/  I2FP.F32.S32 R100, R100 ;  /* 0x0000006400647245 */ /* 0x000fe40000201400 */
[----:B------:R-:W-:-:S02]  /*c590*/  I2FP.F32.S32 R101, R4 ;  /* 0x0000000400657245 */ /* 0x000fc40000201400 */
[----:B------:R-:W-:Y:S01]  /*c5a0*/  FSEL R138, R96, -INF , !P4 ;  /* 0xff800000608a7808 */ /* 0x000fe20006000000 */
[----:B------:R-:W-:Y:S01]  /*c5b0*/  FFMA.FTZ R61, R100, UR8, R61 ;  /* 0x00000008643d7c23 */ /* 0x000fe2000801003d */
[----:B------:R-:W-:Y:S01]  /*c5c0*/  FSEL R144, R98, -INF , !P2 ;  /* 0xff80000062907808 */ /* 0x000fe20005000000 */
[----:B------:R-:W-:Y:S01]  /*c5d0*/  FFMA.FTZ R98, R101, UR8, R56 ;  /* 0x0000000865627c23 */ /* 0x000fe20008010038 */
[C---:B------:R-:W-:Y:S02]  /*c5e0*/  ISETP.GE.AND P4, PT, R4.reuse, R194, PT ;  /* 0x000000c20400720c */ /* 0x040fe40003f86270 */
[----:B------:R-:W-:Y:S01]  /*c5f0*/  ISETP.GE.AND P2, PT, R4, R193, PT ;  /* 0x000000c10400720c */ /* 0x000fe20003f46270 */
[----:B------:R-:W-:Y:S01]  /*c600*/  FFMA.FTZ R4, R100, UR8, R63 ;  /* 0x0000000864047c23 */ /* 0x000fe2000801003f */
[----:B------:R-:W-:Y:S01]  /*c610*/  LOP3.LUT R105, R105, 0x99, R2, 0xfe, !PT ;  /* 0x0000009969697812 */ /* 0x000fe200078efe02 */
[----:B------:R-:W-:Y:S01]  /*c620*/  FFMA.FTZ R63, R101, UR8, R58 ;  /* 0x00000008653f7c23 */ /* 0x000fe2000801003a */
[----:B------:R-:W-:Y:S01]  /*c630*/  FSEL R58, R62, -INF , !P0 ;  /* 0xff8000003e3a7808 */ /* 0x000fe20004000000 */
[----:B------:R-:W-:Y:S01]  /*c640*/  IMAD.U32 R101, RZ, RZ, UR10 ;  /* 0x0000000aff657e24 */ /* 0x000fe2000f8e00ff */
[----:B------:R-:W-:-:S02]  /*c650*/  I2FP.F32.S32 R62, R105 ;  /* 0x00000069003e7245 */ /* 0x000fc40000201400 */
[----:B------:R-:W-:Y:S02]  /*c660*/  LOP3.LUT R103, R103, 0xa0, R2, 0xfe, !PT ;  /* 0x000000a067677812 */ /* 0x000fe400078efe02 */
[----:B------:R-:W-:Y:S01]  /*c670*/  FSEL R126, R60, -INF , !P3 ;  /* 0xff8000003c7e7808 */ /* 0x000fe20005800000 */
[C---:B------:R-:W-:Y:S01]  /*c680*/  FFMA.FTZ R96, R62.reuse, UR8, R57 ;  /* 0x000000083e607c23 */ /* 0x040fe20008010039 */
[----:B------:R-:W-:Y:S01]  /*c690*/  FSEL R60, R61, -INF , !P5 ;  /* 0xff8000003d3c7808 */ /* 0x000fe20006800000 */
[----:B------:R-:W-:Y:S01]  /*c6a0*/  FFMA.FTZ R62, R62, UR8, R59 ;  /* 0x000000083e3e7c23 */ /* 0x000fe2000801003b */
[----:B------:R-:W-:Y:S01]  /*c6b0*/  FSEL R56, R4, -INF , !P1 ;  /* 0xff80000004387808 */ /* 0x000fe20004800000 */
[----:B------:R-:W-:Y:S01]  /*c6c0*/  IMAD.U32 R59, RZ, RZ, UR10 ;  /* 0x0000000aff3b7e24 */ /* 0x000fe2000f8e00ff */
[C---:B------:R-:W-:Y:S01]  /*c6d0*/  ISETP.GE.AND P5, PT, R103.reuse, R194, PT ;  /* 0x000000c26700720c */ /* 0x040fe20003fa6270 */
[----:B------:R-:W-:Y:S01]  /*c6e0*/  IMAD.U32 R57, RZ, RZ, UR10 ;  /* 0x0000000aff397e24 */ /* 0x000fe2000f8e00ff */
[----:B------:R-:W-:-:S02]  /*c6f0*/  ISETP.GE.AND P1, PT, R103, R193, PT ;  /* 0x000000c16700720c */ /* 0x000fc40003f26270 */
[----:B------:R-:W-:Y:S02]  /*c700*/  I2FP.F32.S32 R103, R103 ;  /* 0x0000006700677245 */ /* 0x000fe40000201400 */
        /* <DEDUP_REMOVED lines=8> */
[----:B------:R-:W-:Y:S02]  /*c790*/  FSEL R54, R96, -INF , !P3 ;  /* 0xff80000060367808 */ /* 0x000fe40005800000 */
[--C-:B------:R-:W-:Y:S01]  /*c7a0*/  LOP3.LUT R100, R57, 0xa8, R2.reuse, 0xfe, !PT ;  /* 0x000000a839647812 */ /* 0x100fe200078efe02 */
[----:B------:R-:W-:Y:S01]  /*c7b0*/  FFMA.FTZ R96, R98, UR8, R53 ;  /* 0x0000000862607c23 */ /* 0x000fe20008010035 */
[----:B------:R-:W-:Y:S01]  /*c7c0*/  IMAD.U32 R53, RZ, RZ, UR10 ;  /* 0x0000000aff357e24 */ /* 0x000fe2000f8e00ff */
[----:B------:R-:W-:Y:S02]  /*c7d0*/  FSEL R57, R63, -INF , !P2 ;  /* 0xff8000003f397808 */ /* 0x000fe40005000000 */
[C---:B------:R-:W-:Y:S02]  /*c7e0*/  ISETP.GE.AND P4, PT, R52.reuse, R194, PT ;  /* 0x000000c23400720c */ /* 0x040fe40003f86270 */
[----:B------:R-:W-:Y:S02]  /*c7f0*/  ISETP.GE.AND P2, PT, R52, R193, PT ;  /* 0x000000c13400720c */ /* 0x000fe40003f46270 */
[----:B------:R-:W-:Y:S01]  /*c800*/  FSEL R52, R62, -INF , !P0 ;  /* 0xff8000003e347808 */ /* 0x000fe20004000000 */
[----:B------:R-:W-:Y:S01]  /*c810*/  FFMA.FTZ R62, R98, UR8, R55 ;  /* 0x00000008623e7c23 */ /* 0x000fe20008010037 */
[----:B------:R-:W-:-:S02]  /*c820*/  LOP3.LUT R101, R101, 0xa9, R2, 0xfe, !PT ;  /* 0x000000a965657812 */ /* 0x000fc400078efe02 */
[C---:B------:R-:W-:Y:S02]  /*c830*/  ISETP.GE.AND P3, PT, R100.reuse, R194, PT ;  /* 0x000000c26400720c */ /* 0x040fe40003f66270 */
[----:B------:R-:W-:Y:S02]  /*c840*/  ISETP.GE.AND P0, PT, R100, R193, PT ;  /* 0x000000c16400720c */ /* 0x000fe40003f06270 */
[----:B------:R-:W-:Y:S02]  /*c850*/  I2FP.F32.S32 R63, R100 ;  /* 0x00000064003f7245 */ /* 0x000fe40000201400 */
[----:B------:R-:W-:Y:S02]  /*c860*/  LOP3.LUT R100, R53, 0xb0, R2, 0xfe, !PT ;  /* 0x000000b035647812 */ /* 0x000fe400078efe02 */
[----:B------:R-:W-:Y:S01]  /*c870*/  FSEL R53, R4, -INF , !P1 ;  /* 0xff80000004357808 */ /* 0x000fe20004800000 */
[C---:B------:R-:W-:Y:S01]  /*c880*/  FFMA.FTZ R98, R63.reuse, UR8, R48 ;  /* 0x000000083f627c23 */ /* 0x040fe20008010030 */
[----:B------:R-:W-:Y:S01]  /*c890*/  I2FP.F32.S32 R4, R101 ;  /* 0x0000006500047245 */ /* 0x000fe20000201400 */
[----:B------:R-:W-:Y:S01]  /*c8a0*/  FFMA.FTZ R63, R63, UR8, R50 ;  /* 0x000000083f3f7c23 */ /* 0x000fe20008010032 */
[----:B------:R-:W-:-:S02]  /*c8b0*/  FSEL R50, R96, -INF , !P4 ;  /* 0xff80000060327808 */ /* 0x000fc40006000000 */
[----:B------:R-:W-:Y:S01]  /*c8c0*/  FSEL R55, R61, -INF , !P5 ;  /* 0xff8000003d377808 */ /* 0x000fe20006800000 */
[C---:B------:R-:W-:Y:S01]  /*c8d0*/  FFMA.FTZ R96, R4.reuse, UR8, R49 ;  /* 0x0000000804607c23 */ /* 0x040fe20008010031 */
[----:B------:R-:W-:Y:S01]  /*c8e0*/  FFMA.FTZ R4, R4, UR8, R51 ;  /* 0x0000000804047c23 */ /* 0x000fe20008010033 */
[----:B------:R-:W-:Y:S01]  /*c8f0*/  IMAD.U32 R51, RZ, RZ, UR10 ;  /* 0x0000000aff337e24 */ /* 0x000fe2000f8e00ff */
[----:B------:R-:W-:Y:S01]  /*c900*/  FSEL R48, R62, -INF , !P2 ;  /* 0xff8000003e307808 */ /* 0x000fe20005000000 */
[----:B------:R-:W-:Y:S01]  /*c910*/  IMAD.U32 R49, RZ, RZ, UR10 ;  /* 0x0000000aff317e24 */ /* 0x000fe2000f8e00ff */
[C---:B------:R-:W-:Y:S02]  /*c920*/  ISETP.GE.AND P4, PT, R100.reuse, R194, PT ;  /* 0x000000c26400720c */ /* 0x040fe40003f86270 */
[----:B------:R-:W-:Y:S02]  /*c930*/  LOP3.LUT R102, R51, 0xb1, R2, 0xfe, !PT ;  /* 0x000000b133667812 */ /* 0x000fe400078efe02 */
[----:B------:R-:W-:-:S02]  /*c940*/  ISETP.GE.AND P2, PT, R100, R193, PT ;  /* 0x000000c16400720c */ /* 0x000fc40003f46270 */
[----:B------:R-:W-:Y:S02]  /*c950*/  I2FP.F32.S32 R61, R100 ;  /* 0x00000064003d7245 */ /* 0x000fe40000201400 */
[----:B------:R-:W-:Y:S02]  /*c960*/  LOP3.LUT R100, R49, 0xb8, R2, 0xfe, !PT ;  /* 0x000000b831647812 */ /* 0x000fe400078efe02 */
[----:B------:R-:W-:Y:S01]  /*c970*/  ISETP.GE.AND P5, PT, R101, R194, PT ;  /* 0x000000c26500720c */ /* 0x000fe20003fa6270 */
[----:B------:R-:W-:Y:S01]  /*c980*/  FFMA.FTZ R62, R61, UR8, R44 ;  /* 0x000000083d3e7c23 */ /* 0x000fe2000801002c */
[----:B------:R-:W-:Y:S01]  /*c990*/  ISETP.GE.AND P1, PT, R101, R193, PT ;  /* 0x000000c16500720c */ /* 0x000fe20003f26270 */
[----:B------:R-:W-:Y:S01]  /*c9a0*/  IMAD.U32 R101, RZ, RZ, UR10 ;  /* 0x0000000aff657e24 */ /* 0x000fe2000f8e00ff */
[----:B------:R-:W-:Y:S01]  /*c9b0*/  FSEL R51, R98, -INF , !P3 ;  /* 0xff80000062337808 */ /* 0x000fe20005800000 */
[----:B------:R-:W-:Y:S01]  /*c9c0*/  FFMA.FTZ R61, R61, UR8, R46 ;  /* 0x000000083d3d7c23 */ /* 0x000fe2000801002e */
[----:B------:R-:W-:-:S02]  /*c9d0*/  FSEL R49, R63, -INF , !P0 ;  /* 0xff8000003f317808 */ /* 0x000fc40004000000 */
[C---:B------:R-:W-:Y:S02]  /*c9e0*/  ISETP.GE.AND P3, PT, R102.reuse, R194, PT ;  /* 0x000000c26600720c */ /* 0x040fe40003f66270 */
[----:B------:R-:W-:Y:S02]  /*c9f0*/  ISETP.GE.AND P0, PT, R102, R193, PT ;  /* 0x000000c16600720c */ /* 0x000fe40003f06270 */
[----:B------:R-:W-:Y:S02]  /*ca00*/  I2FP.F32.S32 R102, R102 ;  /* 0x0000006600667245 */ /* 0x000fe40000201400 */
[----:B------:R-:W-:Y:S02]  /*ca10*/  LOP3.LUT R101, R101, 0xb9, R2, 0xfe, !PT ;  /* 0x000000b965657812 */ /* 0x000fe400078efe02 */
[----:B------:R-:W-:Y:S01]  /*ca20*/  FSEL R46, R96, -INF , !P5 ;  /* 0xff800000602e7808 */ /* 0x000fe20006800000 */
[C---:B------:R-:W-:Y:S01]  /*ca30*/  FFMA.FTZ R98, R102.reuse, UR8, R45 ;  /* 0x0000000866627c23 */ /* 0x040fe2000801002d */
[----:B------:R-:W-:Y:S01]  /*ca40*/  FFMA.FTZ R96, R102, UR8, R47 ;  /* 0x0000000866607c23 */ /* 0x000fe2000801002f */
[----:B------:R-:W-:Y:S01]  /*ca50*/  IMAD.U32 R45, RZ, RZ, UR10 ;  /* 0x0000000aff2d7e24 */ /* 0x000fe2000f8e00ff */
[----:B------:R-:W-:-:S02]  /*ca60*/  I2FP.F32.S32 R103, R100 ;  /* 0x0000006400677245 */ /* 0x000fc40000201400 */
[----:B------:R-:W-:Y:S02]  /*ca70*/  FSEL R47, R62, -INF , !P4 ;  /* 0xff8000003e2f7808 */ /* 0x000fe40006000000 */
[----:B------:R-:W-:Y:S01]  /*ca80*/  I2FP.F32.S32 R62, R101 ;  /* 0x00000065003e7245 */ /* 0x000fe20000201400 */
[C---:B------:R-:W-:Y:S01]  /*ca90*/  FFMA.FTZ R63, R103.reuse, UR8, R40 ;  /* 0x00000008673f7c23 */ /* 0x040fe20008010028 */
[----:B------:R-:W-:Y:S01]  /*caa0*/  FSEL R44, R4, -INF , !P1 ;  /* 0xff800000042c7808 */ /* 0x000fe20004800000 */
[----:B------:R-:W-:Y:S01]  /*cab0*/  FFMA.FTZ R4, R103, UR8, R42 ;  /* 0x0000000867047c23 */ /* 0x000fe2000801002a */
[C---:B------:R-:W-:Y:S01]  /*cac0*/  ISETP.GE.AND P5, PT, R100.reuse, R194, PT ;  /* 0x000000c26400720c */ /* 0x040fe20003fa6270 */
[----:B------:R-:W-:Y:S01]  /*cad0*/  IMAD.U32 R103, RZ, RZ, UR10 ;  /* 0x0000000aff677e24 */ /* 0x000fe2000f8e00ff */
[----:B------:R-:W-:Y:S02]  /*cae0*/  ISETP.GE.AND P1, PT, R100, R193, PT ;  /* 0x000000c16400720c */ /* 0x000fe40003f26270 */
[----:B------:R-:W-:-:S02]  /*caf0*/  LOP3.LUT R100, R45, 0xc0, R2, 0xfe, !PT ;  /* 0x000000c02d647812 */ /* 0x000fc400078efe02 */
[----:B------:R-:W-:Y:S01]  /*cb00*/  FSEL R45, R61, -INF , !P2 ;  /* 0xff8000003d2d7808 */ /* 0x000fe20005000000 */
[C---:B------:R-:W-:Y:S01]  /*cb10*/  FFMA.FTZ R61, R62.reuse, UR8, R41 ;  /* 0x000000083e3d7c23 */ /* 0x040fe20008010029 */
[----:B------:R-:W-:Y:S01]  /*cb20*/  FFMA.FTZ R41, R62, UR8, R43 ;  /* 0x000000083e297c23 */ /* 0x000fe2000801002b */
[----:B------:R-:W-:Y:S01]  /*cb30*/  IMAD.U32 R43, RZ, RZ, UR10 ;  /* 0x0000000aff2b7e24 */ /* 0x000fe2000f8e00ff */
[C---:B------:R-:W-:Y:S02]  /*cb40*/  ISETP.GE.AND P4, PT, R101.reuse, R194, PT ;  /* 0x000000c26500720c */ /* 0x040fe40003f86270 */
[----:B------:R-:W-:Y:S02]  /*cb50*/  ISETP.GE.AND P2, PT, R101, R193, PT ;  /* 0x000000c16500720c */ /* 0x000fe40003f46270 */
[----:B------:R-:W-:Y:S02]  /*cb60*/  FSEL R40, R96, -INF , !P0 ;  /* 0xff80000060287808 */ /* 0x000fe40004000000 */
[----:B------:R-:W-:-:S02]  /*cb70*/  I2FP.F32.S32 R101, R100 ;  /* 0x0000006400657245 */ /* 0x000fc40000201400 */
[--C-:B------:R-:W-:Y:S02]  /*cb80*/  LOP3.LUT R96, R103, 0xc1, R2.reuse, 0xfe, !PT ;  /* 0x000000c167607812 */ /* 0x100fe400078efe02 */
[----:B------:R-:W-:Y:S01]  /*cb90*/  LOP3.LUT R62, R43, 0xc8, R2, 0xfe, !PT ;  /* 0x000000c82b3e7812 */ /* 0x000fe200078efe02 */
[C---:B------:R-:W-:Y:S01]  /*cba0*/  FFMA.FTZ R36, R101.reuse, UR8, R36 ;  /* 0x0000000865247c23 */ /* 0x040fe20008010024 */
[----:B------:R-:W-:Y:S01]  /*cbb0*/  FSEL R43, R4, -INF , !P1 ;  /* 0xff800000042b7808 */ /* 0x000fe20004800000 */
[----:B------:R-:W-:Y:S01]  /*cbc0*/  FFMA.FTZ R38, R101, UR8, R38 ;  /* 0x0000000865267c23 */ /* 0x000fe20008010026 */
[----:B------:R-:W-:Y:S01]  /*cbd0*/  I2FP.F32.S32 R4, R96 ;  /* 0x0000006000047245 */ /* 0x000fe20000201400 */
[----:B------:R-:W-:Y:S01]  /*cbe0*/  IMAD.U32 R101, RZ, RZ, UR10 ;  /* 0x0000000aff657e24 */ /* 0x000fe2000f8e00ff */
[C---:B------:R-:W-:Y:S02]  /*cbf0*/  ISETP.GE.AND P6, PT, R96.reuse, R194, PT ;  /* 0x000000c26000720c */ /* 0x040fe40003fc6270 */
[----:B------:R-:W-:Y:S01]  /*cc00*/  ISETP.GE.AND P1, PT, R96, R193, PT ;  /* 0x000000c16000720c */ /* 0x000fe20003f26270 */
[C---:B------:R-:W-:Y:S01]  /*cc10*/  FFMA.FTZ R37, R4.reuse, UR8, R37 ;  /* 0x0000000804257c23 */ /* 0x040fe20008010025 */
[----:B------:R-:W-:Y:S01]  /*cc20*/  FFMA.FTZ R39, R4, UR8, R39 ;  /* 0x0000000804277c23 */ /* 0x000fe20008010027 */
[----:B------:R-:W-:-:S02]  /*cc30*/  LOP3.LUT R101, R101, 0xc9, R2, 0xfe, !PT ;  /* 0x000000c965657812 */ /* 0x000fc400078efe02 */
[----:B------:R-:W-:Y:S02]  /*cc40*/  LOP3.LUT R105, R105, 0xd0, R2, 0xfe, !PT ;  /* 0x000000d069697812 */ /* 0x000fe400078efe02 */
[----:B------:R-:W-:Y:S02]  /*cc50*/  FSEL R42, R98, -INF , !P3 ;  /* 0xff800000622a7808 */ /* 0x000fe40005800000 */
[----:B------:R-:W-:Y:S02]  /*cc60*/  FSEL R63, R63, -INF , !P5 ;  /* 0xff8000003f3f7808 */ /* 0x000fe40006800000 */
[----:B------:R-:W-:Y:S02]  /*cc70*/  FSEL R41, R41, -INF , !P2 ;  /* 0xff80000029297808 */ /* 0x000fe40005000000 */
[----:B------:R-:W-:Y:S02]  /*cc80*/  I2FP.F32.S32 R103, R62 ;  /* 0x0000003e00677245 */ /* 0x000fe40000201400 */
[----:B------:R-:W-:-:S02]  /*cc90*/  ISETP.GE.AND P5, PT, R62, R194, PT ;  /* 0x000000c23e00720c */ /* 0x000fc40003fa6270 */
[----:B------:R-:W-:Y:S01]  /*cca0*/  ISETP.GE.AND P2, PT, R62, R193, PT ;  /* 0x000000c13e00720c */ /* 0x000fe20003f46270 */
[----:B------:R-:W-:Y:S01]  /*ccb0*/  FFMA.FTZ R32, R103, UR8, R32 ;  /* 0x0000000867207c23 */ /* 0x000fe20008010020 */
[----:B------:R-:W-:Y:S01]  /*ccc0*/  FSEL R98, R37, -INF , !P6 ;  /* 0xff80000025627808 */ /* 0x000fe20007000000 */
[----:B------:R-:W-:Y:S01]  /*ccd0*/  IMAD.U32 R37, RZ, RZ, UR10 ;  /* 0x0000000aff257e24 */ /* 0x000fe2000f8e00ff */
[CC--:B------:R-:W-:Y:S01]  /*cce0*/  ISETP.GE.AND P3, PT, R100.reuse, R194.reuse, PT ;  /* 0x000000c26400720c */ /* 0x0c0fe20003f66270 */
[----:B------:R-:W-:Y:S01]  /*ccf0*/  FFMA.FTZ R34, R103, UR8, R34 ;  /* 0x0000000867227c23 */ /* 0x000fe20008010022 */
[----:B------:R-:W-:Y:S02]  /*cd00*/  I2FP.F32.S32 R4, R101 ;  /* 0x0000006500047245 */ /* 0x000fe40000201400 */
[----:B------:R-:W-:Y:S01]  /*cd10*/  FSEL R62, R39, -INF , !P1 ;  /* 0xff800000273e7808 */ /* 0x000fe20004800000 */
[----:B------:R-:W-:Y:S01]  /*cd20*/  IMAD.U32 R39, RZ, RZ, UR10 ;  /* 0x0000000aff277e24 */ /* 0x000fe2000f8e00ff */
[-C--:B------:R-:W-:Y:S01]  /*cd30*/  ISETP.GE.AND P0, PT, R100, R193.reuse, PT ;  /* 0x000000c16400720c */ /* 0x080fe20003f06270 */
[C---:B------:R-:W-:Y:S01]  /*cd40*/  FFMA.FTZ R33, R4.reuse, UR8, R33 ;  /* 0x0000000804217c23 */ /* 0x040fe20008010021 */
[C---:B------:R-:W-:Y:S01]  /*cd50*/  ISETP.GE.AND P6, PT, R105.reuse, R194, PT ;  /* 0x000000c26900720c */ /* 0x040fe20003fc6270 */
[----:B------:R-:W-:Y:S01]  /*cd60*/  FFMA.FTZ R35, R4, UR8, R35 ;  /* 0x0000000804237c23 */ /* 0x000fe20008010023 */
[----:B------:R-:W-:-:S02]  /*cd70*/  ISETP.GE.AND P1, PT, R105, R193, PT ;  /* 0x000000c16900720c */ /* 0x000fc40003f26270 */
[----:B------:R-:W-:Y:S02]  /*cd80*/  I2FP.F32.S32 R105, R105 ;  /* 0x0000006900697245 */ /* 0x000fe40000201400 */
[----:B------:R-:W-:Y:S02]  /*cd90*/  FSEL R100, R36, -INF , !P3 ;  /* 0xff80000024647808 */ /* 0x000fe40005800000 */
[----:B------:R-:W-:Y:S01]  /*cda0*/  FSEL R61, R61, -INF , !P4 ;  /* 0xff8000003d3d7808 */ /* 0x000fe20006000000 */
[C---:B------:R-:W-:Y:S01]  /*cdb0*/  FFMA.FTZ R28, R105.reuse, UR8, R28 ;  /* 0x00000008691c7c23 */ /* 0x040fe2000801001c */
[----:B------:R-:W-:Y:S01]  /*cdc0*/  FSEL R96, R38, -INF , !P0 ;  /* 0xff80000026607808 */ /* 0x000fe20004000000 */
[----:B------:R-:W-:Y:S01]  /*cdd0*/  FFMA.FTZ R30, R105, UR8, R30 ;  /* 0x00000008691e7c23 */ /* 0x000fe2000801001e */
[----:B------:R-:W-:Y:S02]  /*cde0*/  LOP3.LUT R36, R37, 0xd1, R2, 0xfe, !PT ;  /* 0x000000d125247812 */ /* 0x000fe400078efe02 */
[----:B------:R-:W-:-:S02]  /*cdf0*/  ISETP.GE.AND P4, PT, R101, R194, PT ;  /* 0x000000c26500720c */ /* 0x000fc40003f86270 */
[-C--:B------:R-:W-:Y:S02]  /*ce00*/  ISETP.GE.AND P0, PT, R101, R193.reuse, PT ;  /* 0x000000c16500720c */ /* 0x080fe40003f06270 */
[--C-:B------:R-:W-:Y:S02]  /*ce10*/  LOP3.LUT R4, R39, 0xd8, R2.reuse, 0xfe, !PT ;  /* 0x000000d827047812 */ /* 0x100fe400078efe02 */
[----:B------:R-:W-:Y:S02]  /*ce20*/  FSEL R105, R32, -INF , !P5 ;  /* 0xff80000020697808 */ /* 0x000fe40006800000 */
[----:B------:R-:W-:Y:S02]  /*ce30*/  LOP3.LUT R37, R37, 0xd9, R2, 0xfe, !PT ;  /* 0x000000d925257812 */ /* 0x000fe400078efe02 */
[----:B------:R-:W-:Y:S02]  /*ce40*/  I2FP.F32.S32 R32, R36 ;  /* 0x0000002400207245 */ /* 0x000fe40000201400 */
[----:B------:R-:W-:Y:S01]  /*ce50*/  FSEL R102, R33, -INF , !P4 ;  /* 0xff80000021667808 */ /* 0x000fe20006000000 */
[----:B------:R-:W-:Y:S01]  /*ce60*/  IMAD.U32 R33, RZ, RZ, UR10 ;  /* 0x0000000aff217e24 */ /* 0x000fe2000f8e00ff */
[----:B------:R-:W-:Y:S01]  /*ce70*/  FSEL R101, R35, -INF , !P0 ;  /* 0xff80000023657808 */ /* 0x000fe20004000000 */
[----:B------:R-:W-:Y:S01]  /*ce80*/  FFMA.FTZ R29, R32, UR8, R29 ;  /* 0x00000008201d7c23 */ /* 0x000fe2000801001d */
[----:B------:R-:W-:Y:S01]  /*ce90*/  ISETP.GE.AND P4, PT, R4, R194, PT ;  /* 0x000000c20400720c */ /* 0x000fe20003f86270 */
[----:B------:R-:W-:Y:S01]  /*cea0*/  FFMA.FTZ R31, R32, UR8, R31 ;  /* 0x00000008201f7c23 */ /* 0x000fe2000801001f */
[----:B------:R-:W-:-:S02]  /*ceb0*/  ISETP.GE.AND P0, PT, R4, R193, PT ;  /* 0x000000c10400720c */ /* 0x000fc40003f06270 */
[----:B------:R-:W-:Y:S02]  /*cec0*/  I2FP.F32.S32 R111, R4 ;  /* 0x00000004006f7245 */ /* 0x000fe40000201400 */
[----:B------:R-:W-:Y:S02]  /*ced0*/  I2FP.F32.S32 R4, R37 ;  /* 0x0000002500047245 */ /* 0x000fe40000201400 */
[CC--:B------:R-:W-:Y:S01]  /*cee0*/  ISETP.GE.AND P5, PT, R36.reuse, R194.reuse, PT ;  /* 0x000000c22400720c */ /* 0x0c0fe20003fa6270 */
[----:B------:R-:W-:Y:S01]  /*cef0*/  FFMA.FTZ R24, R111, UR8, R24 ;  /* 0x000000086f187c23 */ /* 0x000fe20008010018 */
[-C--:B------:R-:W-:Y:S01]  /*cf00*/  ISETP.GE.AND P3, PT, R36, R193.reuse, PT ;  /* 0x000000c12400720c */ /* 0x080fe20003f66270 */
[C---:B------:R-:W-:Y:S01]  /*cf10*/  FFMA.FTZ R110, R4.reuse, UR8, R25 ;  /* 0x00000008046e7c23 */ /* 0x040fe20008010019 */
[----:B------:R-:W-:Y:S01]  /*cf20*/  LOP3.LUT R33, R33, 0xe0, R2, 0xfe, !PT ;  /* 0x000000e021217812 */ /* 0x000fe200078efe02 */
[----:B------:R-:W-:Y:S01]  /*cf30*/  IMAD.U32 R25, RZ, RZ, UR10 ;  /* 0x0000000aff197e24 */ /* 0x000fe2000f8e00ff */
[----:B------:R-:W-:Y:S01]  /*cf40*/  FSEL R107, R29, -INF , !P5 ;  /* 0xff8000001d6b7808 */ /* 0x000fe20006800000 */
[----:B------:R-:W-:Y:S01]  /*cf50*/  IMAD.U32 R29, RZ, RZ, UR10 ;  /* 0x0000000aff1d7e24 */ /* 0x000fe2000f8e00ff */
[----:B------:R-:W-:Y:S01]  /*cf60*/  FSEL R104, R31, -INF , !P3 ;  /* 0xff8000001f687808 */ /* 0x000fe20005800000 */
[----:B------:R-:W-:Y:S01]  /*cf70*/  FFMA.FTZ R27, R4, UR8, R27 ;  /* 0x00000008041b7c23 */ /* 0x000fe2000801001b */
[----:B------:R-:W-:Y:S01]  /*cf80*/  ISETP.GE.AND P5, PT, R33, R194, PT ;  /* 0x000000c22100720c */ /* 0x000fe20003fa6270 */
[----:B------:R-:W-:Y:S01]  /*cf90*/  FFMA.FTZ R111, R111, UR8, R26 ;  /* 0x000000086f6f7c23 */ /* 0x000fe2000801001a */
[----:B------:R-:W-:-:S02]  /*cfa0*/  ISETP.GE.AND P3, PT, R33, R193, PT ;  /* 0x000000c12100720c */ /* 0x000fc40003f66270 */
[----:B------:R-:W-:Y:S02]  /*cfb0*/  FSEL R109, R28, -INF , !P6 ;  /* 0xff8000001c6d7808 */ /* 0x000fe40007000000 */
[----:B------:R-:W-:Y:S02]  /*cfc0*/  I2FP.F32.S32 R33, R33 ;  /* 0x0000002100217245 */ /* 0x000fe40000201400 */
[----:B------:R-:W-:Y:S02]  /*cfd0*/  LOP3.LUT R4, R25, 0xe1, R2, 0xfe, !PT ;  /* 0x000000e119047812 */ /* 0x000fe400078efe02 */
[----:B------:R-:W-:Y:S01]  /*cfe0*/  ISETP.GE.AND P6, PT, R37, R194, PT ;  /* 0x000000c22500720c */ /* 0x000fe20003fc6270 */
[----:B------:R-:W-:Y:S01]  /*cff0*/  FFMA.FTZ R20, R33, UR8, R20 ;  /* 0x0000000821147c23 */ /* 0x000fe20008010014 */
[----:B------:R-:W-:Y:S01]  /*d000*/  LOP3.LUT R26, R29, 0xe8, R2, 0xfe, !PT ;  /* 0x000000e81d1a7812 */ /* 0x000fe200078efe02 */
[----:B------:R-:W-:Y:S01]  /*d010*/  FFMA.FTZ R22, R33, UR8, R22 ;  /* 0x0000000821167c23 */ /* 0x000fe20008010016 */
[----:B------:R-:W-:-:S02]  /*d020*/  FSEL R112, R24, -INF , !P4 ;  /* 0xff80000018707808 */ /* 0x000fc40006000000 */
[----:B------:R-:W-:Y:S02]  /*d030*/  FSEL R103, R34, -INF , !P2 ;  /* 0xff80000022677808 */ /* 0x000fe40005000000 */
[----:B------:R-:W-:Y:S02]  /*d040*/  I2FP.F32.S32 R24, R4 ;  /* 0x0000000400187245 */ /* 0x000fe40000201400 */
[----:B------:R-:W-:Y:S02]  /*d050*/  ISETP.GE.AND P2, PT, R37, R193, PT ;  /* 0x000000c12500720c */ /* 0x000fe40003f46270 */
[----:B------:R-:W-:Y:S01]  /*d060*/  FSEL R110, R110, -INF , !P6 ;  /* 0xff8000006e6e7808 */ /* 0x000fe20007000000 */
[----:B------:R-:W-:Y:S01]  /*d070*/  FFMA.FTZ R23, R24, UR8, R23 ;  /* 0x0000000818177c23 */ /* 0x000fe20008010017 */
[----:B------:R-:W-:Y:S01]  /*d080*/  ISETP.GE.AND P6, PT, R26, R194, PT ;  /* 0x000000c21a00720c */ /* 0x000fe20003fc6270 */
[----:B------:R-:W-:Y:S01]  /*d090*/  FFMA.FTZ R21, R24, UR8, R21 ;  /* 0x0000000818157c23 */ /* 0x000fe20008010015 */
[----:B------:R-:W-:-:S02]  /*d0a0*/  LOP3.LUT R25, R25, 0xe9, R2, 0xfe, !PT ;  /* 0x000000e919197812 */ /* 0x000fc400078efe02 */
[----:B------:R-:W-:Y:S02]  /*d0b0*/  FSEL R106, R30, -INF , !P1 ;  /* 0xff8000001e6a7808 */ /* 0x000fe40004800000 */
[C---:B------:R-:W-:Y:S02]  /*d0c0*/  ISETP.GE.AND P4, PT, R4.reuse, R194, PT ;  /* 0x000000c20400720c */ /* 0x040fe40003f86270 */
[----:B------:R-:W-:Y:S02]  /*d0d0*/  ISETP.GE.AND P1, PT, R4, R193, PT ;  /* 0x000000c10400720c */ /* 0x000fe40003f26270 */
[----:B------:R-:W-:Y:S02]  /*d0e0*/  FSEL R108, R27, -INF , !P2 ;  /* 0xff8000001b6c7808 */ /* 0x000fe40005000000 */
[----:B------:R-:W-:Y:S02]  /*d0f0*/  P2R R4, PR, RZ, 0x40 ;  /* 0x00000040ff047803 */ /* 0x000fe40000000000 */
[----:B------:R-:W-:-:S02]  /*d100*/  I2FP.F32.S32 R27, R26 ;  /* 0x0000001a001b7245 */ /* 0x000fc40000201400 */
[----:B------:R-:W-:Y:S02]  /*d110*/  FSEL R117, R20, -INF , !P5 ;  /* 0xff80000014757808 */ /* 0x000fe40006800000 */
[----:B------:R-:W-:Y:S01]  /*d120*/  FSEL R115, R22, -INF , !P3 ;  /* 0xff80000016737808 */ /* 0x000fe20005800000 */
[----:B------:R-:W-:Y:S01]  /*d130*/  FFMA.FTZ R12, R27, UR8, R12 ;  /* 0x000000081b0c7c23 */ /* 0x000fe2000801000c */
[----:B------:R-:W-:Y:S01]  /*d140*/  ISETP.GE.AND P6, PT, R25, R194, PT ;  /* 0x000000c21900720c */ /* 0x000fe20003fc6270 */
[----:B------:R-:W-:Y:S01]  /*d150*/  FFMA.FTZ R14, R27, UR8, R14 ;  /* 0x000000081b0e7c23 */ /* 0x000fe2000801000e */
[----:B------:R-:W-:Y:S02]  /*d160*/  ISETP.GE.AND P3, PT, R25, R193, PT ;  /* 0x000000c11900720c */ /* 0x000fe40003f66270 */
[----:B------:R-:W-:Y:S01]  /*d170*/  I2FP.F32.S32 R20, R25 ;  /* 0x0000001900147245 */ /* 0x000fe20000201400 */
[----:B------:R-:W-:Y:S01]  /*d180*/  IMAD.U32 R25, RZ, RZ, UR10 ;  /* 0x0000000aff197e24 */ /* 0x000fe2000f8e00ff */
[----:B------:R-:W-:Y:S01]  /*d190*/  FSEL R113, R23, -INF , !P1 ;  /* 0xff80000017717808 */ /* 0x000fe20004800000 */
[----:B------:R-:W-:Y:S01]  /*d1a0*/  IMAD.U32 R23, RZ, RZ, UR10 ;  /* 0x0000000aff177e24 */ /* 0x000fe2000f8e00ff */
[----:B------:R-:W-:Y:S01]  /*d1b0*/  FSEL R114, R21, -INF , !P4 ;  /* 0xff80000015727808 */ /* 0x000fe20006000000 */
[----:B------:R-:W-:Y:S01]  /*d1c0*/  FFMA.FTZ R120, R20, UR8, R13 ;  /* 0x0000000814787c23 */ /* 0x000fe2000801000d */
[----:B------:R-:W-:Y:S01]  /*d1d0*/  ISETP.NE.AND P4, PT, R4, RZ, PT ;  /* 0x000000ff0400720c */ /* 0x000fe20003f85270 */
[----:B------:R-:W-:Y:S01]  /*d1e0*/  IMAD.U32 R13, RZ, RZ, UR10 ;  /* 0x0000000aff0d7e24 */ /* 0x000fe2000f8e00ff */
[----:B------:R-:W-:Y:S01]  /*d1f0*/  LOP3.LUT R122, R25, 0xf1, R2, 0xfe, !PT ;  /* 0x000000f1197a7812 */ /* 0x000fe200078efe02 */
[----:B------:R-:W-:Y:S01]  /*d200*/  FFMA.FTZ R15, R20, UR8, R15 ;  /* 0x00000008140f7c23 */ /* 0x000fe2000801000f */
[----:B------:R-:W-:-:S02]  /*d210*/  FSEL R111, R111, -INF , !P0 ;  /* 0xff8000006f6f7808 */ /* 0x000fc40004000000 */
[-C--:B------:R-:W-:Y:S02]  /*d220*/  ISETP.GE.AND P0, PT, R26, R193.reuse, PT ;  /* 0x000000c11a00720c */ /* 0x080fe40003f06270 */
[----:B------:R-:W-:Y:S02]  /*d230*/  LOP3.LUT R4, R23, 0xf9, R2, 0xfe, !PT ;  /* 0x000000f917047812 */ /* 0x000fe400078efe02 */
[----:B------:R-:W-:Y:S02]  /*d240*/  FSEL R121, R12, -INF , !P4 ;  /* 0xff8000000c797808 */ /* 0x000fe40006000000 */
[C---:B------:R-:W-:Y:S02]  /*d250*/  ISETP.GE.AND P4, PT, R122.reuse, R194, PT ;  /* 0x000000c27a00720c */ /* 0x040fe40003f86270 */
[----:B------:R-:W-:Y:S02]  /*d260*/  ISETP.GE.AND P1, PT, R122, R193, PT ;  /* 0x000000c17a00720c */ /* 0x000fe40003f26270 */
[----:B------:R-:W-:-:S02]  /*d270*/  I2FP.F32.S32 R122, R122 ;  /* 0x0000007a007a7245 */ /* 0x000fc40000201400 */
[----:B------:R-:W-:Y:S02]  /*d280*/  FSEL R118, R14, -INF , !P0 ;  /* 0xff8000000e767808 */ /* 0x000fe40004000000 */
[----:B------:R-:W-:Y:S01]  /*d290*/  FSEL R120, R120, -INF , !P6 ;  /* 0xff80000078787808 */ /* 0x000fe20007000000 */
[C---:B------:R-:W-:Y:S01]  /*d2a0*/  FFMA.FTZ R125, R122.reuse, UR8, R9 ;  /* 0x000000087a7d7c23 */ /* 0x040fe20008010009 */
[----:B------:R-:W-:Y:S01]  /*d2b0*/  LOP3.LUT R24, R29, 0xf0, R2, 0xfe, !PT ;  /* 0x000000f01d187812 */ /* 0x000fe200078efe02 */
[----:B------:R-:W-:Y:S01]  /*d2c0*/  FFMA.FTZ R122, R122, UR8, R11 ;  /* 0x000000087a7a7c23 */ /* 0x000fe2000801000b */
[C---:B------:R-:W-:Y:S01]  /*d2d0*/  ISETP.GE.AND P6, PT, R4.reuse, R194, PT ;  /* 0x000000c20400720c */ /* 0x040fe20003fc6270 */
[----:B------:R-:W-:Y:S01]  /*d2e0*/  IMAD.U32 R11, RZ, RZ, UR10 ;  /* 0x0000000aff0b7e24 */ /* 0x000fe2000f8e00ff */
[----:B------:R-:W-:Y:S01]  /*d2f0*/  ISETP.GE.AND P0, PT, R4, R193, PT ;  /* 0x000000c10400720c */ /* 0x000fe20003f06270 */
[----:B------:R-:W-:Y:S01]  /*d300*/  IMAD.U32 R9, RZ, RZ, UR10 ;  /* 0x0000000aff097e24 */ /* 0x000fe2000f8e00ff */
[----:B------:R-:W-:-:S02]  /*d310*/  I2FP.F32.S32 R4, R4 ;  /* 0x0000000400047245 */ /* 0x000fc40000201400 */
[----:B------:R-:W-:Y:S02]  /*d320*/  LOP3.LUT R13, R13, 0x49, R2, 0xfe, !PT ;  /* 0x000000490d0d7812 */ /* 0x000fe400078efe02 */
[----:B------:R-:W-:Y:S01]  /*d330*/  I2FP.F32.S32 R21, R24 ;  /* 0x0000001800157245 */ /* 0x000fe20000201400 */
[C---:B------:R-:W-:Y:S01]  /*d340*/  FFMA.FTZ R124, R4.reuse, UR8, R5 ;  /* 0x00000008047c7c23 */ /* 0x040fe20008010005 */
[----:B------:R-:W-:Y:S01]  /*d350*/  I2FP.F32.S32 R250, R13 ;  /* 0x0000000d00fa7245 */ /* 0x000fe20000201400 */
[----:B------:R-:W-:Y:S01]  /*d360*/  FFMA.FTZ R5, R4, UR8, R7 ;  /* 0x0000000804057c23 */ /* 0x000fe20008010007 */
[----:B------:R-:W-:Y:S02]  /*d370*/  IMAD.U32 R7, RZ, RZ, UR10 ;  /* 0x0000000aff077e24 */ /* 0x000fe4000f8e00ff */
[----:B------:R-:W-:Y:S01]  /*d380*/  FFMA.FTZ R8, R21, UR8, R8 ;  /* 0x0000000815087c23 */ /* 0x000fe20008010008 */
[----:B------:R-:W-:Y:S01]  /*d390*/  ISETP.GE.AND P5, PT, R24, R194, PT ;  /* 0x000000c21800720c */ /* 0x000fe20003fa6270 */
[----:B------:R-:W-:Y:S01]  /*d3a0*/  FFMA.FTZ R250, R250, UR8, R97 ;  /* 0x00000008fafa7c23 */ /* 0x000fe20008010061 */
[----:B------:R-:W-:Y:S01]  /*d3b0*/  LOP3.LUT R11, R11, 0x60, R2, 0xfe, !PT ;  /* 0x000000600b0b7812 */ /* 0x000fe200078efe02 */
[----:B------:R-:W-:Y:S01]  /*d3c0*/  FFMA.FTZ R10, R21, UR8, R10 ;  /* 0x00000008150a7c23 */ /* 0x000fe2000801000a */
[----:B------:R-:W-:-:S02]  /*d3d0*/  LOP3.LUT R7, R7, 0x58, R2, 0xfe, !PT ;  /* 0x0000005807077812 */ /* 0x000fc400078efe02 */
[----:B------:R-:W-:Y:S02]  /*d3e0*/  FSEL R97, R5, -INF , !P0 ;  /* 0xff80000005617808 */ /* 0x000fe40004000000 */
[----:B------:R-:W-:Y:S02]  /*d3f0*/  FSEL R119, R8, -INF , !P5 ;  /* 0xff80000008777808 */ /* 0x000fe40006800000 */
[----:B------:R-:W-:Y:S02]  /*d400*/  I2FP.F32.S32 R5, R11 ;  /* 0x0000000b00057245 */ /* 0x000fe40000201400 */
[-C--:B------:R-:W-:Y:S01]  /*d410*/  ISETP.GE.AND P5, PT, R13, R194.reuse, PT ;  /* 0x000000c20d00720c */ /* 0x080fe20003fa6270 */
[----:B------:R-:W-:Y:S01]  /*d420*/  IMAD.U32 R13, RZ, RZ, UR10 ;  /* 0x0000000aff0d7e24 */ /* 0x000fe2000f8e00ff */
[----:B------:R-:W-:Y:S01]  /*d430*/  LOP3.LUT R9, R9, 0x50, R2, 0xfe, !PT ;  /* 0x0000005009097812 */ /* 0x000fe200078efe02 */
[----:B------:R-:W-:Y:S01]  /*d440*/  FFMA.FTZ R84, R5, UR8, R84 ;  /* 0x0000000805547c23 */ /* 0x000fe20008010054 */
[----:B------:R-:W-:Y:S01]  /*d450*/  FSEL R122, R122, -INF , !P1 ;  /* 0xff8000007a7a7808 */ /* 0x000fe20004800000 */
[----:B------:R-:W-:Y:S01]  /*d460*/  IMAD.U32 R5, RZ, RZ, UR10 ;  /* 0x0000000aff057e24 */ /* 0x000fe2000f8e00ff */
[----:B------:R-:W-:-:S02]  /*d470*/  ISETP.GE.AND P1, PT, R7, R194, PT ;  /* 0x000000c20700720c */ /* 0x000fc40003f26270 */
[----:B------:R-:W-:Y:S02]  /*d480*/  I2FP.F32.S32 R7, R7 ;  /* 0x0000000700077245 */ /* 0x000fe40000201400 */
[----:B------:R-:W-:Y:S01]  /*d490*/  FSEL R116, R15, -INF , !P3 ;  /* 0xff8000000f747808 */ /* 0x000fe20005800000 */
[----:B------:R-:W-:Y:S01]  /*d4a0*/  IMAD.U32 R15, RZ, RZ, UR10 ;  /* 0x0000000aff0f7e24 */ /* 0x000fe2000f8e00ff */
[----:B------:R-:W-:Y:S01]  /*d4b0*/  ISETP.GE.AND P3, PT, R9, R194, PT ;  /* 0x000000c20900720c */ /* 0x000fe20003f66270 */
[----:B------:R-:W-:Y:S01]  /*d4c0*/  FFMA.FTZ R88, R7, UR8, R88 ;  /* 0x0000000807587c23 */ /* 0x000fe20008010058 */
[----:B------:R-:W-:Y:S01]  /*d4d0*/  LOP3.LUT R13, R13, 0x59, R2, 0xfe, !PT ;  /* 0x000000590d0d7812 */ /* 0x000fe200078efe02 */
[----:B------:R-:W-:Y:S01]  /*d4e0*/  IMAD.U32 R7, RZ, RZ, UR10 ;  /* 0x0000000aff077e24 */ /* 0x000fe2000f8e00ff */
[----:B------:R-:W-:Y:S02]  /*d4f0*/  I2FP.F32.S32 R9, R9 ;  /* 0x0000000900097245 */ /* 0x000fe40000201400 */
[----:B------:R-:W-:-:S02]  /*d500*/  I2FP.F32.S32 R4, R13 ;  /* 0x0000000d00047245 */ /* 0x000fc40000201400 */
[----:B------:R-:W-:Y:S01]  /*d510*/  LOP3.LUT R5, R5, 0x70, R2, 0xfe, !PT ;  /* 0x0000007005057812 */ /* 0x000fe200078efe02 */
[----:B------:R-:W-:Y:S01]  /*d520*/  FFMA.FTZ R92, R9, UR8, R92 ;  /* 0x00000008095c7c23 */ /* 0x000fe2000801005c */
[----:B------:R-:W-:Y:S01]  /*d530*/  IMAD.U32 R9, RZ, RZ, UR10 ;  /* 0x0000000aff097e24 */ /* 0x000fe2000f8e00ff */
[----:B------:R-:W-:Y:S01]  /*d540*/  FSEL R222, R88, -INF , !P1 ;  /* 0xff80000058de7808 */ /* 0x000fe20004800000 */
[----:B------:R-:W-:Y:S01]  /*d550*/  FFMA.FTZ R89, R4, UR8, R89 ;  /* 0x0000000804597c23 */ /* 0x000fe20008010059 */
[----:B------:R-:W-:Y:S02]  /*d560*/  ISETP.GE.AND P1, PT, R5, R194, PT ;  /* 0x000000c20500720c */ /* 0x000fe40003f26270 */
[----:B------:R-:W-:Y:S02]  /*d570*/  FSEL R125, R125, -INF , !P4 ;  /* 0xff8000007d7d7808 */ /* 0x000fe40006000000 */
[----:B------:R-:W-:Y:S02]  /*d580*/  LOP3.LUT R7, R7, 0x68, R2, 0xfe, !PT ;  /* 0x0000006807077812 */ /* 0x000fe400078efe02 */
[----:B------:R-:W-:-:S02]  /*d590*/  I2FP.F32.S32 R5, R5 ;  /* 0x0000000500057245 */ /* 0x000fc40000201400 */
[----:B------:R-:W-:Y:S02]  /*d5a0*/  LOP3.LUT R15, R15, 0x51, R2, 0xfe, !PT ;  /* 0x000000510f0f7812 */ /* 0x000fe400078efe02 */
[-C--:B------:R-:W-:Y:S01]  /*d5b0*/  ISETP.GE.AND P4, PT, R13, R194.reuse, PT ;  /* 0x000000c20d00720c */ /* 0x080fe20003f86270 */
[----:B------:R-:W-:Y:S01]  /*d5c0*/  FFMA.FTZ R76, R5, UR8, R76 ;  /* 0x00000008054c7c23 */ /* 0x000fe2000801004c */
[----:B------:R-:W-:Y:S01]  /*d5d0*/  LOP3.LUT R9, R9, 0x71, R2, 0xfe, !PT ;  /* 0x0000007109097812 */ /* 0x000fe200078efe02 */
[----:B------:R-:W-:Y:S01]  /*d5e0*/  IMAD.U32 R5, RZ, RZ, UR10 ;  /* 0x0000000aff057e24 */ /* 0x000fe2000f8e00ff */
[----:B------:R-:W-:Y:S01]  /*d5f0*/  FSEL R234, R92, -INF , !P3 ;  /* 0xff8000005cea7808 */ /* 0x000fe20005800000 */
[----:B------:R-:W-:Y:S01]  /*d600*/  IMAD.U32 R13, RZ, RZ, UR10 ;  /* 0x0000000aff0d7e24 */ /* 0x000fe2000f8e00ff */
[----:B------:R-:W-:Y:S02]  /*d610*/  ISETP.GE.AND P3, PT, R7, R194, PT ;  /* 0x000000c20700720c */ /* 0x000fe40003f66270 */
[----:B------:R-:W-:-:S02]  /*d620*/  I2FP.F32.S32 R8, R15 ;  /* 0x0000000f00087245 */ /* 0x000fc40000201400 */
[----:B------:R-:W-:Y:S02]  /*d630*/  I2FP.F32.S32 R7, R7 ;  /* 0x0000000700077245 */ /* 0x000fe40000201400 */
[----:B------:R-:W-:Y:S01]  /*d640*/  FSEL R210, R89, -INF , !P4 ;  /* 0xff80000059d27808 */ /* 0x000fe20006000000 */
[----:B------:R-:W-:Y:S01]  /*d650*/  FFMA.FTZ R93, R8, UR8, R93 ;  /* 0x00000008085d7c23 */ /* 0x000fe2000801005d */
[----:B------:R-:W-:Y:S01]  /*d660*/  ISETP.GE.AND P2, PT, R24, R193, PT ;  /* 0x000000c11800720c */ /* 0x000fe20003f46270 */
[----:B------:R-:W-:Y:S01]  /*d670*/  FFMA.FTZ R80, R7, UR8, R80 ;  /* 0x0000000807507c23 */ /* 0x000fe20008010050 */
[-C--:B------:R-:W-:Y:S01]  /*d680*/  ISETP.GE.AND P0, PT, R11, R194.reuse, PT ;  /* 0x000000c20b00720c */ /* 0x080fe20003f06270 */
[----:B------:R-:W-:Y:S01]  /*d690*/  IMAD.U32 R11, RZ, RZ, UR10 ;  /* 0x0000000aff0b7e24 */ /* 0x000fe2000f8e00ff */
[----:B------:R-:W-:Y:S01]  /*d6a0*/  ISETP.GE.AND P4, PT, R9, R194, PT ;  /* 0x000000c20900720c */ /* 0x000fe20003f86270 */
[----:B------:R-:W-:Y:S01]  /*d6b0*/  IMAD.U32 R7, RZ, RZ, UR10 ;  /* 0x0000000aff077e24 */ /* 0x000fe2000f8e00ff */
[----:B------:R-:W-:Y:S01]  /*d6c0*/  I2FP.F32.S32 R4, R9 ;  /* 0x0000000900047245 */ /* 0x000fe20000201400 */
[----:B------:R-:W-:Y:S01]  /*d6d0*/  IMAD.U32 R9, RZ, RZ, UR10 ;  /* 0x0000000aff097e24 */ /* 0x000fe2000f8e00ff */
[----:B------:R-:W-:-:S02]  /*d6e0*/  FSEL R123, R10, -INF , !P2 ;  /* 0xff8000000a7b7808 */ /* 0x000fc40005000000 */
[----:B------:R-:W-:Y:S01]  /*d6f0*/  ISETP.GE.AND P2, PT, R15, R194, PT ;  /* 0x000000c20f00720c */ /* 0x000fe20003f46270 */
[----:B------:R-:W-:Y:S01]  /*d700*/  FFMA.FTZ R77, R4, UR8, R77 ;  /* 0x00000008044d7c23 */ /* 0x000fe2000801004d */
[--C-:B------:R-:W-:Y:S02]  /*d710*/  LOP3.LUT R5, R5, 0x88, R2.reuse, 0xfe, !PT ;  /* 0x0000008805057812 */ /* 0x100fe400078efe02 */
[--C-:B------:R-:W-:Y:S02]  /*d720*/  LOP3.LUT R13, R13, 0x61, R2.reuse, 0xfe, !PT ;  /* 0x000000610d0d7812 */ /* 0x100fe400078efe02 */
[--C-:B------:R-:W-:Y:S02]  /*d730*/  LOP3.LUT R11, R11, 0x69, R2.reuse, 0xfe, !PT ;  /* 0x000000690b0b7812 */ /* 0x100fe400078efe02 */
[----:B------:R-:W-:Y:S02]  /*d740*/  LOP3.LUT R9, R9, 0x78, R2, 0xfe, !PT ;  /* 0x0000007809097812 */ /* 0x000fe400078efe02 */
[----:B------:R-:W-:-:S02]  /*d750*/  FSEL R184, R76, -INF , !P1 ;  /* 0xff8000004cb87808 */ /* 0x000fc40004800000 */
[----:B------:R-:W-:Y:S02]  /*d760*/  FSEL R250, R250, -INF , !P5 ;  /* 0xff800000fafa7808 */ /* 0x000fe40006800000 */
[----:B------:R-:W-:Y:S02]  /*d770*/  FSEL R230, R93, -INF , !P2 ;  /* 0xff8000005de67808 */ /* 0x000fe40005000000 */
[----:B------:R-:W-:Y:S02]  /*d780*/  FSEL R152, R84, -INF , !P0 ;  /* 0xff80000054987808 */ /* 0x000fe40004000000 */
[-C--:B------:R-:W-:Y:S02]  /*d790*/  ISETP.GE.AND P1, PT, R5, R194.reuse, PT ;  /* 0x000000c20500720c */ /* 0x080fe40003f26270 */
[-C--:B------:R-:W-:Y:S02]  /*d7a0*/  ISETP.GE.AND P5, PT, R13, R194.reuse, PT ;  /* 0x000000c20d00720c */ /* 0x080fe40003fa6270 */
[----:B------:R-:W-:Y:S01]  /*d7b0*/  I2FP.F32.S32 R10, R13 ;  /* 0x0000000d000a7245 */ /* 0x000fe20000201400 */
[----:B------:R-:W-:Y:S01]  /*d7c0*/  IMAD.U32 R13, RZ, RZ, UR10 ;  /* 0x0000000aff0d7e24 */ /* 0x000fe2000f8e00ff */
[----:B------:R-:W-:-:S02]  /*d7d0*/  ISETP.GE.AND P2, PT, R11, R194, PT ;  /* 0x000000c20b00720c */ /* 0x000fc40003f46270 */
[----:B------:R-:W-:Y:S01]  /*d7e0*/  I2FP.F32.S32 R8, R11 ;  /* 0x0000000b00087245 */ /* 0x000fe20000201400 */
[----:B------:R-:W-:Y:S01]  /*d7f0*/  IMAD.U32 R11, RZ, RZ, UR10 ;  /* 0x0000000aff0b7e24 */ /* 0x000fe2000f8e00ff */
[----:B------:R-:W-:Y:S01]  /*d800*/  LOP3.LUT R7, R7, 0x80, R2, 0xfe, !PT ;  /* 0x0000008007077812 */ /* 0x000fe200078efe02 */
[----:B------:R-:W-:Y:S01]  /*d810*/  FFMA.FTZ R85, R10, UR8, R85 ;  /* 0x000000080a557c23 */ /* 0x000fe20008010055 */
[-C--:B------:R-:W-:Y:S01]  /*d820*/  ISETP.GE.AND P0, PT, R9, R194.reuse, PT ;  /* 0x000000c20900720c */ /* 0x080fe20003f06270 */
[----:B------:R-:W-:Y:S01]  /*d830*/  FFMA.FTZ R81, R8, UR8, R81 ;  /* 0x0000000808517c23 */ /* 0x000fe20008010051 */
[----:B------:R-:W-:Y:S02]  /*d840*/  I2FP.F32.S32 R5, R5 ;  /* 0x0000000500057245 */ /* 0x000fe40000201400 */
[----:B------:R-:W-:Y:S02]  /*d850*/  I2FP.F32.S32 R9, R9 ;  /* 0x0000000900097245 */ /* 0x000fe40000201400 */
[----:B------:R-:W-:Y:S01]  /*d860*/  FSEL R158, R80, -INF , !P3 ;  /* 0xff800000509e7808 */ /* 0x000fe20005800000 */
[----:B------:R-:W-:Y:S01]  /*d870*/  FFMA.FTZ R64, R5, UR8, R64 ;  /* 0x0000000805407c23 */ /* 0x000fe20008010040 */
[----:B------:R-:W-:Y:S01]  /*d880*/  ISETP.GE.AND P3, PT, R7, R194, PT ;  /* 0x000000c20700720c */ /* 0x000fe20003f66270 */
[----:B------:R-:W-:Y:S01]  /*d890*/  FFMA.FTZ R72, R9, UR8, R72 ;  /* 0x0000000809487c23 */ /* 0x000fe20008010048 */
[----:B------:R-:W-:Y:S01]  /*d8a0*/  I2FP.F32.S32 R7, R7 ;  /* 0x0000000700077245 */ /* 0x000fe20000201400 */
[----:B------:R-:W-:Y:S01]  /*d8b0*/  IMAD.U32 R5, RZ, RZ, UR10 ;  /* 0x0000000aff057e24 */ /* 0x000fe2000f8e00ff */
[--C-:B------:R-:W-:Y:S01]  /*d8c0*/  LOP3.LUT R13, R13, 0x79, R2.reuse, 0xfe, !PT ;  /* 0x000000790d0d7812 */ /* 0x100fe200078efe02 */
[----:B------:R-:W-:Y:S01]  /*d8d0*/  IMAD.U32 R9, RZ, RZ, UR10 ;  /* 0x0000000aff097e24 */ /* 0x000fe2000f8e00ff */
[----:B------:R-:W-:Y:S01]  /*d8e0*/  LOP3.LUT R11, R11, 0x81, R2, 0xfe, !PT ;  /* 0x000000810b0b7812 */ /* 0x000fe200078efe02 */
[----:B------:R-:W-:Y:S01]  /*d8f0*/  FFMA.FTZ R68, R7, UR8, R68 ;  /* 0x0000000807447c23 */ /* 0x000fe20008010044 */
[----:B------:R-:W-:Y:S01]  /*d900*/  I2FP.F32.S32 R8, R13 ;  /* 0x0000000d00087245 */ /* 0x000fe20000201400 */
[----:B------:R-:W-:Y:S01]  /*d910*/  IMAD.U32 R7, RZ, RZ, UR10 ;  /* 0x0000000aff077e24 */ /* 0x000fe2000f8e00ff */
[----:B------:R-:W-:-:S02]  /*d920*/  FSEL R156, R81, -INF , !P2 ;  /* 0xff800000519c7808 */ /* 0x000fc40005000000 */
[----:B------:R-:W-:Y:S01]  /*d930*/  I2FP.F32.S32 R4, R11 ;  /* 0x0000000b00047245 */ /* 0x000fe20000201400 */
[----:B------:R-:W-:Y:S01]  /*d940*/  FFMA.FTZ R73, R8, UR8, R73 ;  /* 0x0000000808497c23 */ /* 0x000fe20008010049 */
[----:B------:R-:W-:Y:S02]  /*d950*/  FSEL R124, R124, -INF , !P6 ;  /* 0xff8000007c7c7808 */ /* 0x000fe40007000000 */
[-C--:B------:R-:W-:Y:S01]  /*d960*/  ISETP.GE.AND P2, PT, R11, R194.reuse, PT ;  /* 0x000000c20b00720c */ /* 0x080fe20003f46270 */
[----:B------:R-:W-:Y:S01]  /*d970*/  IMAD.U32 R11, RZ, RZ, UR10 ;  /* 0x0000000aff0b7e24 */ /* 0x000fe2000f8e00ff */
[--C-:B------:R-:W-:Y:S01]  /*d980*/  LOP3.LUT R5, R5, 0x89, R2.reuse, 0xfe, !PT ;  /* 0x0000008905057812 */ /* 0x100fe200078efe02 */
[----:B------:R-:W-:Y:S01]  /*d990*/  FFMA.FTZ R69, R4, UR8, R69 ;  /* 0x0000000804457c23 */ /* 0x000fe20008010045 */
[----:B------:R-:W-:Y:S01]  /*d9a0*/  ISETP.GE.AND P6, PT, R13, R194, PT ;  /* 0x000000c20d00720c */ /* 0x000fe20003fc6270 */
[----:B------:R-:W-:Y:S01]  /*d9b0*/  IMAD.U32 R13, RZ, RZ, UR10 ;  /* 0x0000000aff0d7e24 */ /* 0x000fe2000f8e00ff */
[----:B------:R-:W-:-:S02]  /*d9c0*/  LOP3.LUT R14, R9, 0x50, R2, 0xfe, !PT ;  /* 0x00000050090e7812 */ /* 0x000fc400078efe02 */
[----:B------:R-:W-:Y:S02]  /*d9d0*/  FSEL R160, R85, -INF , !P5 ;  /* 0xff80000055a07808 */ /* 0x000fe40006800000 */
[----:B------:R-:W-:Y:S02]  /*d9e0*/  ISETP.GE.AND P5, PT, R5, R194, PT ;  /* 0x000000c20500720c */ /* 0x000fe40003fa6270 */
[----:B------:R-:W-:Y:S02]  /*d9f0*/  I2FP.F32.S32 R12, R5 ;  /* 0x00000005000c7245 */ /* 0x000fe40000201400 */
[--C-:B------:R-:W-:Y:S02]  /*da00*/  LOP3.LUT R4, R7, 0x51, R2.reuse, 0xfe, !PT ;  /* 0x0000005107047812 */ /* 0x100fe400078efe02 */
[----:B------:R-:W-:Y:S01]  /*da10*/  I2FP.F32.S32 R5, R14 ;  /* 0x0000000e00057245 */ /* 0x000fe20000201400 */
[----:B------:R-:W-:Y:S01]  /*da20*/  FFMA.FTZ R65, R12, UR8, R65 ;  /* 0x000000080c417c23 */ /* 0x000fe20008010041 */
[----:B------:R-:W-:-:S02]  /*da30*/  LOP3.LUT R8, R11, 0x49, R2, 0xfe, !PT ;  /* 0x000000490b087812 */ /* 0x000fc400078efe02 */
[----:B------:R-:W-:Y:S01]  /*da40*/  LOP3.LUT R10, R13, 0x89, R2, 0xfe, !PT ;  /* 0x000000890d0a7812 */ /* 0x000fe200078efe02 */
[----:B------:R-:W-:Y:S01]  /*da50*/  FFMA.FTZ R94, R5, UR8, R94 ;  /* 0x00000008055e7c23 */ /* 0x000fe2000801005e */
[----:B------:R-:W-:Y:S01]  /*da60*/  FSEL R174, R68, -INF , !P3 ;  /* 0xff80000044ae7808 */ /* 0x000fe20005800000 */
[----:B------:R-:W-:Y:S01]  /*da70*/  IMAD.U32 R5, RZ, RZ, UR10 ;  /* 0x0000000aff057e24 */ /* 0x000fe2000f8e00ff */
[----:B------:R-:W-:Y:S02]  /*da80*/  FSEL R180, R73, -INF , !P6 ;  /* 0xff80000049b47808 */ /* 0x000fe40007000000 */
[-C--:B------:R-:W-:Y:S02]  /*da90*/  ISETP.GE.AND P3, PT, R4, R193.reuse, PT ;  /* 0x000000c10400720c */ /* 0x080fe40003f66270 */
[----:B------:R-:W-:Y:S02]  /*daa0*/  FSEL R182, R72, -INF , !P0 ;  /* 0xff80000048b67808 */ /* 0x000fe40004000000 */
[----:B------:R-:W-:-:S02]  /*dab0*/  ISETP.GE.AND P6, PT, R8, R193, PT ;  /* 0x000000c10800720c */ /* 0x000fc40003fc6270 */
[----:B------:R-:W-:Y:S02]  /*dac0*/  I2FP.F32.S32 R4, R4 ;  /* 0x0000000400047245 */ /* 0x000fe40000201400 */
[-C--:B------:R-:W-:Y:S02]  /*dad0*/  ISETP.GE.AND P0, PT, R10, R193.reuse, PT ;  /* 0x000000c10a00720c */ /* 0x080fe40003f06270 */
[----:B------:R-:W-:Y:S01]  /*dae0*/  I2FP.F32.S32 R8, R8 ;  /* 0x0000000800087245 */ /* 0x000fe20000201400 */
[----:B------:R-:W-:Y:S01]  /*daf0*/  FFMA.FTZ R95, R4, UR8, R95 ;  /* 0x00000008045f7c23 */ /* 0x000fe2000801005f */
[----:B------:R-:W-:Y:S02]  /*db00*/  I2FP.F32.S32 R10, R10 ;  /* 0x0000000a000a7245 */ /* 0x000fe40000201400 */
[----:B------:R-:W-:Y:S01]  /*db10*/  FSEL R186, R77, -INF , !P4 ;  /* 0xff8000004dba7808 */ /* 0x000fe20006000000 */
[----:B------:R-:W-:Y:S01]  /*db20*/  FFMA.FTZ R99, R8, UR8, R99 ;  /* 0x0000000808637c23 */ /* 0x000fe20008010063 */
[----:B------:R-:W-:Y:S01]  /*db30*/  ISETP.GE.AND P4, PT, R14, R193, PT ;  /* 0x000000c10e00720c */ /* 0x000fe20003f86270 */
[----:B------:R-:W-:Y:S01]  /*db40*/  FFMA.FTZ R67, R10, UR8, R67 ;  /* 0x000000080a437c23 */ /* 0x000fe20008010043 */
[----:B------:R-:W-:-:S02]  /*db50*/  LOP3.LUT R4, R5, 0x68, R2, 0xfe, !PT ;  /* 0x0000006805047812 */ /* 0x000fc400078efe02 */
[--C-:B------:R-:W-:Y:S02]  /*db60*/  LOP3.LUT R14, R13, 0x58, R2.reuse, 0xfe, !PT ;  /* 0x000000580d0e7812 */ /* 0x100fe400078efe02 */
[--C-:B------:R-:W-:Y:S02]  /*db70*/  LOP3.LUT R8, R7, 0x61, R2.reuse, 0xfe, !PT ;  /* 0x0000006107087812 */ /* 0x100fe400078efe02 */
[--C-:B------:R-:W-:Y:S02]  /*db80*/  LOP3.LUT R10, R11, 0x59, R2.reuse, 0xfe, !PT ;  /* 0x000000590b0a7812 */ /* 0x100fe400078efe02 */
[----:B------:R-:W-:Y:S02]  /*db90*/  LOP3.LUT R12, R9, 0x60, R2, 0xfe, !PT ;  /* 0x00000060090c7812 */ /* 0x000fe400078efe02 */
[----:B------:R-:W-:Y:S02]  /*dba0*/  FSEL R166, R69, -INF , !P2 ;  /* 0xff80000045a67808 */ /* 0x000fe40005000000 */
[----:B------:R-:W-:-:S02]  /*dbb0*/  FSEL R168, R65, -INF , !P5 ;  /* 0xff80000041a87808 */ /* 0x000fc40006800000 */
[----:B------:R-:W-:Y:S02]  /*dbc0*/  FSEL R226, R94, -INF , !P4 ;  /* 0xff8000005ee27808 */ /* 0x000fe40006000000 */
[----:B------:R-:W-:Y:S02]  /*dbd0*/  I2FP.F32.S32 R7, R4 ;  /* 0x0000000400077245 */ /* 0x000fe40000201400 */
[----:B------:R-:W-:Y:S02]  /*dbe0*/  FSEL R170, R64, -INF , !P1 ;  /* 0xff80000040aa7808 */ /* 0x000fe40004800000 */
[-C--:B------:R-:W-:Y:S01]  /*dbf0*/  ISETP.GE.AND P2, PT, R14, R193.reuse, PT ;  /* 0x000000c10e00720c */ /* 0x080fe20003f46270 */
[----:B------:R-:W-:Y:S01]  /*dc00*/  FFMA.FTZ R82, R7, UR8, R82 ;  /* 0x0000000807527c23 */ /* 0x000fe20008010052 */
[----:B------:R-:W-:Y:S01]  /*dc10*/  I2FP.F32.S32 R11, R14 ;  /* 0x0000000e000b7245 */ /* 0x000fe20000201400 */
[----:B------:R-:W-:Y:S01]  /*dc20*/  IMAD.U32 R7, RZ, RZ, UR10 ;  /* 0x0000000aff077e24 */ /* 0x000fe2000f8e00ff */
[----:B------:R-:W-:-:S02]  /*dc30*/  ISETP.GE.AND P5, PT, R8, R193, PT ;  /* 0x000000c10800720c */ /* 0x000fc40003fa6270 */
[-C--:B------:R-:W-:Y:S01]  /*dc40*/  ISETP.GE.AND P4, PT, R4, R193.reuse, PT ;  /* 0x000000c10400720c */ /* 0x080fe20003f86270 */
[----:B------:R-:W-:Y:S01]  /*dc50*/  FFMA.FTZ R90, R11, UR8, R90 ;  /* 0x000000080b5a7c23 */ /* 0x000fe2000801005a */
[-C--:B------:R-:W-:Y:S01]  /*dc60*/  ISETP.GE.AND P1, PT, R10, R193.reuse, PT ;  /* 0x000000c10a00720c */ /* 0x080fe20003f26270 */
[----:B------:R-:W-:Y:S01]  /*dc70*/  IMAD.U32 R11, RZ, RZ, UR10 ;  /* 0x0000000aff0b7e24 */ /* 0x000fe2000f8e00ff */
[----:B------:R-:W-:Y:S02]  /*dc80*/  LOP3.LUT R14, R13, 0x69, R2, 0xfe, !PT ;  /* 0x000000690d0e7812 */ /* 0x000fe400078efe02 */
[----:B------:R-:W-:Y:S02]  /*dc90*/  I2FP.F32.S32 R10, R10 ;  /* 0x0000000a000a7245 */ /* 0x000fe40000201400 */
[----:B------:R-:W-:Y:S02]  /*dca0*/  I2FP.F32.S32 R9, R12 ;  /* 0x0000000c00097245 */ /* 0x000fe40000201400 */
[----:B------:R-:W-:Y:S01]  /*dcb0*/  I2FP.F32.S32 R8, R8 ;  /* 0x0000000800087245 */ /* 0x000fe20000201400 */
[----:B------:R-:W-:Y:S01]  /*dcc0*/  FFMA.FTZ R91, R10, UR8, R91 ;  /* 0x000000080a5b7c23 */ /* 0x000fe2000801005b */
[----:B------:R-:W-:Y:S01]  /*dcd0*/  P2R R5, PR, RZ, 0x20 ;  /* 0x00000020ff057803 */ /* 0x000fe20000000000 */
[----:B------:R-:W-:Y:S01]  /*dce0*/  FFMA.FTZ R86, R9, UR8, R86 ;  /* 0x0000000809567c23 */ /* 0x000fe20008010056 */
[----:B------:R-:W-:Y:S01]  /*dcf0*/  P2R R4, PR, RZ, 0x10 ;  /* 0x00000010ff047803 */ /* 0x000fe20000000000 */
[----:B------:R-:W-:Y:S01]  /*dd00*/  IMAD.U32 R9, RZ, RZ, UR10 ;  /* 0x0000000aff097e24 */ /* 0x000fe2000f8e00ff */
[----:B------:R-:W-:Y:S01]  /*dd10*/  ISETP.GE.AND P4, PT, R14, R193, PT ;  /* 0x000000c10e00720c */ /* 0x000fe20003f86270 */
[----:B------:R-:W-:Y:S01]  /*dd20*/  FFMA.FTZ R87, R8, UR8, R87 ;  /* 0x0000000808577c23 */ /* 0x000fe20008010057 */
[----:B------:R-:W-:-:S02]  /*dd30*/  FSEL R232, R95, -INF , !P3 ;  /* 0xff8000005fe87808 */ /* 0x000fc40005800000 */
[----:B------:R-:W-:Y:S02]  /*dd40*/  ISETP.NE.AND P3, PT, R5, RZ, PT ;  /* 0x000000ff0500720c */ /* 0x000fe40003f65270 */
[----:B------:R-:W-:Y:S02]  /*dd50*/  P2R R5, PR, RZ, 0x10 ;  /* 0x00000010ff057803 */ /* 0x000fe40000000000 */
[----:B------:R-:W-:Y:S02]  /*dd60*/  LOP3.LUT R8, R7, 0x78, R2, 0xfe, !PT ;  /* 0x0000007807087812 */ /* 0x000fe400078efe02 */
[----:B------:R-:W-:Y:S02]  /*dd70*/  FSEL R150, R67, -INF , !P0 ;  /* 0xff80000043967808 */ /* 0x000fe40004000000 */
[----:B------:R-:W-:Y:S02]  /*dd80*/  FSEL R208, R91, -INF , !P1 ;  /* 0xff8000005bd07808 */ /* 0x000fe40004800000 */
[----:B------:R-:W-:-:S02]  /*dd90*/  ISETP.GE.AND P0, PT, R12, R193, PT ;  /* 0x000000c10c00720c */ /* 0x000fc40003f06270 */
[--C-:B------:R-:W-:Y:S02]  /*dda0*/  LOP3.LUT R10, R9, 0x71, R2.reuse, 0xfe, !PT ;  /* 0x00000071090a7812 */ /* 0x100fe400078efe02 */
[----:B------:R-:W-:Y:S02]  /*ddb0*/  ISETP.NE.AND P1, PT, R5, RZ, PT ;  /* 0x000000ff0500720c */ /* 0x000fe40003f25270 */
[----:B------:R-:W-:Y:S02]  /*ddc0*/  LOP3.LUT R12, R11, 0x70, R2, 0xfe, !PT ;  /* 0x000000700b0c7812 */ /* 0x000fe400078efe02 */
[----:B------:R-:W-:Y:S02]  /*ddd0*/  I2FP.F32.S32 R5, R8 ;  /* 0x0000000800057245 */ /* 0x000fe40000201400 */
[----:B------:R-:W-:Y:S02]  /*dde0*/  I2FP.F32.S32 R14, R14 ;  /* 0x0000000e000e7245 */ /* 0x000fe40000201400 */
[-C--:B------:R-:W-:Y:S01]  /*ddf0*/  ISETP.GE.AND P5, PT, R10, R193.reuse, PT ;  /* 0x000000c10a00720c */ /* 0x080fe20003fa6270 */
[----:B------:R-:W-:Y:S01]  /*de00*/  FFMA.FTZ R74, R5, UR8, R74 ;  /* 0x00000008054a7c23 */ /* 0x000fe2000801004a */
[----:B------:R-:W-:Y:S01]  /*de10*/  I2FP.F32.S32 R7, R12 ;  /* 0x0000000c00077245 */ /* 0x000fe20000201400 */
[----:B------:R-:W-:Y:S01]  /*de20*/  IMAD.U32 R5, RZ, RZ, UR10 ;  /* 0x0000000aff057e24 */ /* 0x000fe2000f8e00ff */
[----:B------:R-:W-:Y:S01]  /*de30*/  I2FP.F32.S32 R10, R10 ;  /* 0x0000000a000a7245 */ /* 0x000fe20000201400 */
[----:B------:R-:W-:Y:S01]  /*de40*/  FFMA.FTZ R14, R14, UR8, R83 ;  /* 0x000000080e0e7c23 */ /* 0x000fe20008010053 */
[----:B------:R-:W-:Y:S01]  /*de50*/  FSEL R137, R99, -INF , !P6 ;  /* 0xff80000063897808 */ /* 0x000fe20007000000 */
[----:B------:R-:W-:Y:S01]  /*de60*/  FFMA.FTZ R7, R7, UR8, R78 ;  /* 0x0000000807077c23 */ /* 0x000fe2000801004e */
[----:B------:R-:W-:Y:S01]  /*de70*/  FSEL R154, R90, -INF , !P2 ;  /* 0xff8000005a9a7808 */ /* 0x000fe20005000000 */
[----:B------:R-:W-:Y:S01]  /*de80*/  FFMA.FTZ R79, R10, UR8, R79 ;  /* 0x000000080a4f7c23 */ /* 0x000fe2000801004f */
[----:B------:R-:W-:-:S02]  /*de90*/  ISETP.GE.AND P4, PT, R8, R193, PT ;  /* 0x000000c10800720c */ /* 0x000fc40003f86270 */
[----:B------:R-:W-:Y:S02]  /*dea0*/  ISETP.NE.AND P2, PT, R4, RZ, PT ;  /* 0x000000ff0400720c */ /* 0x000fe40003f45270 */
[----:B------:R-:W-:Y:S02]  /*deb0*/  ISETP.GE.AND P6, PT, R12, R193, PT ;  /* 0x000000c10c00720c */ /* 0x000fe40003fc6270 */
[--C-:B------:R-:W-:Y:S02]  /*dec0*/  LOP3.LUT R10, R13, 0x79, R2.reuse, 0xfe, !PT ;  /* 0x000000790d0a7812 */ /* 0x100fe400078efe02 */
[--C-:B------:R-:W-:Y:S02]  /*ded0*/  LOP3.LUT R8, R9, 0x81, R2.reuse, 0xfe, !PT ;  /* 0x0000008109087812 */ /* 0x100fe400078efe02 */
[--C-:B------:R-:W-:Y:S02]  /*dee0*/  LOP3.LUT R12, R11, 0x80, R2.reuse, 0xfe, !PT ;  /* 0x000000800b0c7812 */ /* 0x100fe400078efe02 */
[----:B------:R-:W-:-:S02]  /*def0*/  LOP3.LUT R4, R5, 0x88, R2, 0xfe, !PT ;  /* 0x0000008805047812 */ /* 0x000fc400078efe02 */
[----:B------:R-:W-:Y:S02]  /*df00*/  FSEL R204, R87, -INF , !P3 ;  /* 0xff80000057cc7808 */ /* 0x000fe40005800000 */
[----:B------:R-:W-:Y:S02]  /*df10*/  FSEL R164, R14, -INF , !P1 ;  /* 0xff8000000ea47808 */ /* 0x000fe40004800000 */
[-C--:B------:R-:W-:Y:S02]  /*df20*/  ISETP.GE.AND P3, PT, R10, R193.reuse, PT ;  /* 0x000000c10a00720c */ /* 0x080fe40003f66270 */
[----:B------:R-:W-:Y:S02]  /*df30*/  ISETP.GE.AND P1, PT, R8, R193, PT ;  /* 0x000000c10800720c */ /* 0x000fe40003f26270 */
[----:B------:R-:W-:Y:S02]  /*df40*/  FSEL R200, R7, -INF , !P6 ;  /* 0xff80000007c87808 */ /* 0x000fe40007000000 */
[----:B------:R-:W-:-:S02]  /*df50*/  I2FP.F32.S32 R10, R10 ;  /* 0x0000000a000a7245 */ /* 0x000fc40000201400 */
[----:B------:R-:W-:Y:S02]  /*df60*/  I2FP.F32.S32 R5, R12 ;  /* 0x0000000c00057245 */ /* 0x000fe40000201400 */
        /* <DEDUP_REMOVED lines=8> */
[----:B------:R-:W-:-:S02]  /*dff0*/  ISETP.GE.AND P2, PT, R12, R193, PT ;  /* 0x000000c10c00720c */ /* 0x000fc40003f46270 */
[----:B------:R-:W-:Y:S02]  /*e000*/  ISETP.GE.AND P0, PT, R4, R193, PT ;  /* 0x000000c10400720c */ /* 0x000fe40003f06270 */
[----:B------:R-:W-:Y:S02]  /*e010*/  LOP3.LUT R64, R219, 0x18, RZ, 0xc0, !PT ;  /* 0x00000018db407812 */ /* 0x000fe400078ec0ff */
[----:B------:R-:W-:Y:S02]  /*e020*/  FSEL R198, R79, -INF , !P5 ;  /* 0xff8000004fc67808 */ /* 0x000fe40006800000 */
[----:B------:R-:W-:Y:S02]  /*e030*/  FSEL R196, R74, -INF , !P4 ;  /* 0xff8000004ac47808 */ /* 0x000fe40006000000 */
[----:B------:R-:W-:Y:S02]  /*e040*/  FSEL R190, R75, -INF , !P3 ;  /* 0xff8000004bbe7808 */ /* 0x000fe40005800000 */
[----:B------:R-:W-:-:S02]  /*e050*/  FSEL R178, R70, -INF , !P2 ;  /* 0xff80000046b27808 */ /* 0x000fc40005000000 */
[----:B------:R-:W-:Y:S02]  /*e060*/  FSEL R176, R71, -INF , !P1 ;  /* 0xff80000047b07808 */ /* 0x000fe40004800000 */
[----:B------:R-:W-:Y:S01]  /*e070*/  FSEL R162, R66, -INF , !P0 ;  /* 0xff80000042a27808 */ /* 0x000fe20004000000 */
[----:B------:R-:W-:Y:S06]  /*e080*/  BRA.U !UP0, `(.L_x_2518) ;  /* 0x00000009081c7547 */ /* 0x000fec000b800000 */
        /* <DEDUP_REMOVED lines=13> */
.L_x_2519:
        /* <DEDUP_REMOVED lines=28> */
[C---:B------:R-:W-:Y:S02]  /*e320*/  LOP3.LUT R4, R7.reuse, UR11, RZ, 0x3c, !PT ;  /* 0x0000000b07047c12 */ /* 0x040fe4000f8e3cff */
[----:B------:R-:W-:Y:S01]  /*e330*/  LOP3.LUT R5, R7, UR10, RZ, 0x3c, !PT ;  /* 0x0000000a07057c12 */ /* 0x000fe2000f8e3cff */
[----:B------:R-:W1:Y:S01]  /*e340*/  LDCU.64 UR10, c[0x0][0x3a0] ;  /* 0x00007400ff0a77ac */ /* 0x000e620008000a00 */
[----:B------:R-:W-:-:S02]  /*e350*/  ISETP.GE.AND P4, PT, R4, RZ, PT ;  /* 0x000000ff0400720c */ /* 0x000fc40003f86270 */
[----:B------:R-:W-:Y:S02]  /*e360*/  ISETP.GE.AND P5, PT, R5, RZ, PT ;  /* 0x000000ff0500720c */ /* 0x000fe40003fa6270 */
[----:B------:R-:W-:Y:S01]  /*e370*/  ISETP.NE.AND P0, PT, R7, RZ, PT ;  /* 0x000000ff0700720c */ /* 0x000fe20003f05270 */
[----:B------:R-:W2:Y:S01]  /*e380*/  LDC.64 R4, c[0x0][0x3b8] ;  /* 0x0000ee00ff047b82 */ /* 0x000ea20000000a00 */
[----:B------:R-:W-:Y:S01]  /*e390*/  @P3 IADD3 R12, PT, PT, R12, 0x1, RZ ;  /* 0x000000010c0c3810 */ /* 0x000fe20007ffe0ff */
[----:B------:R-:W-:Y:S01]  /*e3a0*/  @P2 VIADD R11, R11, 0x1 ;  /* 0x000000010b0b2836 */ /* 0x000fe20000000000 */
[----:B------:R-:W-:-:S05]  /*e3b0*/  LOP3.LUT R9, RZ, R7, RZ, 0x33, !PT ;  /* 0x00000007ff097212 */ /* 0x000fca00078e33ff */
        /* <DEDUP_REMOVED lines=11> */
[----:B--2---:R-:W-:-:S04]  /*e470*/  IMAD R10, R9, R4, RZ ;  /* 0x00000004090a7224 */ /* 0x004fc800078e02ff */
[----:B------:R-:W-:Y:S01]  /*e480*/  IMAD R5, R7, R5, R10 ;  /* 0x0000000507057224 */ /* 0x000fe200078e020a */
[----:B---3--:R-:W-:Y:S01]  /*e490*/  IADD3 R8, PT, PT, R11, -R8, RZ ;  /* 0x800000080b087210 */ /* 0x008fe20007ffe0ff */
[----:B------:R-:W-:-:S03]  /*e4a0*/  IMAD.WIDE.U32 R10, R7, R4, RZ ;  /* 0x00000004070a7225 */ /* 0x000fc600078e00ff */
        /* <DEDUP_REMOVED lines=8> */
.L_x_2520:
        /* <DEDUP_REMOVED lines=61> */
.L_x_2518:
[----:B-1----:R-:W-:Y:S01]  /*e900*/  FMNMX3.FTZ R4, R163, R161, R159, !PT ;  /* 0x000000a1a3047276 */ /* 0x002fe2000781009f */
        /* <DEDUP_REMOVED lines=83> */
[----:B------:R-:W-:-:S03]  /*ee40*/  FMUL.FTZ R65, R133, UR10 ;  /* 0x0000000a85417c20 */ /* 0x000fc60008410000 */
        /* <DEDUP_REMOVED lines=10> */
[----:B------:R-:W1:Y:S01]  /*eef0*/  LDSM.16.MT88.4 R4, [R68+0x5000] ;  /* 0x005000004404783b */ /* 0x000e620000004200 */
        /* <DEDUP_REMOVED lines=41> */
[----:B------:R-:W-:Y:S01]  /*f190*/  FFMA.FTZ R131, R250, UR10, -R67 ;  /* 0x0000000afa837c23 */ /* 0x000fe20008010843 */
[----:B------:R-:W-:Y:S01]  /*f1a0*/  MUFU.EX2 R71, R71 ;  /* 0x0000004700477308 */ /* 0x000fe20000000800 */
[--C-:B------:R-:W-:Y:S01]  /*f1b0*/  FFMA.FTZ R139, R142, UR10, -R65.reuse ;  /* 0x0000000a8e8b7c23 */ /* 0x100fe20008010841 */
[----:B---3--:R-:W-:Y:S01]  /*f1c0*/  F2FP.BF16.F32.PACK_AB R15, R69, R78 ;  /* 0x0000004e450f723e */ /* 0x008fe200000010ff */
[----:B------:R-:W-:Y:S01]  /*f1d0*/  FFMA.FTZ R146, R146, UR10, -R65 ;  /* 0x0000000a92927c23 */ /* 0x000fe20008010841 */
[----:B------:R-:W-:Y:S01]  /*f1e0*/  MUFU.EX2 R70, R70 ;  /* 0x0000004600467308 */ /* 0x000fe20000000800 */
        /* <DEDUP_REMOVED lines=9> */
[----:B------:R-:W-:Y:S01]  /*f280*/  FFMA.FTZ R149, R208, UR10, -R65 ;  /* 0x0000000ad0957c23 */ /* 0x000fe20008010841 */
[----:B------:R-:W-:Y:S01]  /*f290*/  FFMA.FTZ R234, R234, UR10, -R67 ;  /* 0x0000000aeaea7c23 */ /* 0x000fe20008010843 */
        /* <DEDUP_REMOVED lines=29> */
[----:B------:R-:W-:Y:S01]  /*f470*/  FFMA.FTZ R167, R170, UR10, -R67 ;  /* 0x0000000aaaa77c23 */ /* 0x000fe20008010843 */
[--C-:B------:R-:W-:Y:S01]  /*f480*/  FFMA.FTZ R169, R178, UR10, -R65.reuse ;  /* 0x0000000ab2a97c23 */ /* 0x100fe20008010841 */
        /* <DEDUP_REMOVED lines=8> */
[----:B------:R-:W-:Y:S01]  /*f510*/  FFMA.FTZ R173, R54, UR10, -R67 ;  /* 0x0000000a36ad7c23 */ /* 0x000fe20008010843 */
[----:B------:R-:W4:Y:S01]  /*f520*/  MUFU.EX2 R86, R86 ;  /* 0x0000005600567308 */ /* 0x000f220000000800 */
[--C-:B------:R-:W-:Y:S01]  /*f530*/  FFMA.FTZ R175, R52, UR10, -R65.reuse ;  /* 0x0000000a34af7c23 */ /* 0x100fe20008010841 */
[----:B------:R-:W-:Y:S01]  /*f540*/  FFMA.FTZ R58, R58, UR10, -R65 ;  /* 0x0000000a3a3a7c23 */ /* 0x000fe20008010841 */
[C---:B------:R-:W-:Y:S01]  /*f550*/  HMMA.16816.F32.BF16 R16, R4.reuse, R36, R16 ;  /* 0x000000240410723c */ /* 0x040fe20000041810 */
[----:B-1----:R-:W-:Y:S01]  /*f560*/  F2FP.BF16.F32.PACK_AB R36, R81, R82 ;  /* 0x000000525124723e */ /* 0x002fe200000010ff */
[----:B------:R-:W-:Y:S01]  /*f570*/  MUFU.EX2 R84, R84 ;  /* 0x0000005400547308 */ /* 0x000fe20000000800 */
[----:B--2---:R-:W-:Y:S01]  /*f580*/  F2FP.BF16.F32.PACK_AB R37, R88, R83 ;  /* 0x000000535825723e */ /* 0x004fe200000010ff */
[----:B------:R-:W-:Y:S01]  /*f590*/  FFMA.FTZ R55, R55, UR10, -R67 ;  /* 0x0000000a37377c23 */ /* 0x000fe20008010843 */
[----:B------:R-:W-:Y:S01]  /*f5a0*/  FFMA.FTZ R53, R53, UR10, -R65 ;  /* 0x0000000a35357c23 */ /* 0x000fe20008010841 */
[----:B------:R-:W1:Y:S01]  /*f5b0*/  MUFU.EX2 R91, R91 ;  /* 0x0000005b005b7308 */ /* 0x000e620000000800 */
[----:B------:R-:W-:Y:S01]  /*f5c0*/  FADD.FTZ R94, R94, R93 ;  /* 0x0000005d5e5e7221 */ /* 0x000fe20000010000 */
[----:B------:R-:W-:Y:S01]  /*f5d0*/  HMMA.16816.F32.BF16 R12, R4, R38, R12 ;  /* 0x00000026040c723c */ /* 0x000fe2000004180c */
[----:B------:R-:W-:Y:S01]  /*f5e0*/  F2FP.BF16.F32.PACK_AB R38, R85, R80 ;  /* 0x000000505526723e */ /* 0x000fe200000010ff */
[----:B------:R-:W-:Y:S01]  /*f5f0*/  MUFU.EX2 R90, R90 ;  /* 0x0000005a005a7308 */ /* 0x000fe20000000800 */
[----:B----4-:R-:W-:Y:S01]  /*f600*/  F2FP.BF16.F32.PACK_AB R39, R86, R87 ;  /* 0x000000575627723e */ /* 0x010fe200000010ff */
[----:B------:R-:W2:Y:S01]  /*f610*/  LDSM.16.MT88.4 R4, [R68+0x5c00] ;  /* 0x005c00004404783b */ /* 0x000ea20000004200 */
        /* <DEDUP_REMOVED lines=33> */
[--C-:B------:R-:W-:Y:S01]  /*f830*/  FFMA.FTZ R36, R144, UR10, -R65.reuse ;  /* 0x0000000a90247c23 */ /* 0x100fe20008010841 */
[----:B------:R-:W-:Y:S01]  /*f840*/  FFMA.FTZ R144, R137, UR10, -R65 ;  /* 0x0000000a89907c23 */ /* 0x000fe20008010841 */
[----:B------:R-:W-:Y:S01]  /*f850*/  MUFU.EX2 R131, R131 ;  /* 0x0000008300837308 */ /* 0x000fe20000000800 */
        /* <DEDUP_REMOVED lines=12> */
[----:B------:R-:W-:Y:S01]  /*f920*/  MUFU.EX2 R137, R36 ;  /* 0x0000002400897308 */ /* 0x000fe20000000800 */
[----:B------:R-:W-:Y:S01]  /*f930*/  FADD.FTZ R88, R88, R83 ;  /* 0x0000005358587221 */ /* 0x000fe20000010000 */
[--C-:B------:R-:W-:Y:S01]  /*f940*/  FFMA.FTZ R96, R96, UR10, -R65.reuse ;  /* 0x0000000a60607c23 */ /* 0x100fe20008010841 */
[----:B------:R-:W-:Y:S01]  /*f950*/  FFMA.FTZ R103, R103, UR10, -R65 ;  /* 0x0000000a67677c23 */ /* 0x000fe20008010841 */
[----:B------:R-:W3:Y:S01]  /*f960*/  MUFU.EX2 R144, R144 ;  /* 0x0000009000907308 */ /* 0x000ee20000000800 */
[----:B------:R-:W-:Y:S01]  /*f970*/  FADD.FTZ R80, R80, R81 ;  /* 0x0000005150507221 */ /* 0x000fe20000010000 */
[C---:B--2---:R-:W-:Y:S01]  /*f980*/  HMMA.16816.F32.BF16 R16, R32.reuse, R4, R16 ;  /* 0x000000042010723c */ /* 0x044fe20000041810 */
[----:B------:R-:W-:Y:S01]  /*f990*/  FADD.FTZ R87, R87, R88 ;  /* 0x0000005857577221 */ /* 0x000fe20000010000 */
[----:B------:R-:W-:Y:S01]  /*f9a0*/  MUFU.EX2 R146, R234 ;  /* 0x000000ea00927308 */ /* 0x000fe20000000800 */
[----:B------:R-:W-:Y:S01]  /*f9b0*/  FADD.FTZ R85, R85, R80 ;  /* 0x0000005055557221 */ /* 0x000fe20000010000 */
[----:B------:R-:W-:Y:S01]  /*f9c0*/  FFMA.FTZ R66, R110, UR10, -R67 ;  /* 0x0000000a6e427c23 */ /* 0x000fe20008010843 */
[----:B------:R-:W-:Y:S01]  /*f9d0*/  FADD.FTZ R87, R86, R87 ;  /* 0x0000005756577221 */ /* 0x000fe20000010000 */
[----:B------:R-:W2:Y:S01]  /*f9e0*/  MUFU.EX2 R143, R143 ;  /* 0x0000008f008f7308 */ /* 0x000ea20000000800 */
[----:B------:R-:W-:Y:S01]  /*f9f0*/  FADD.FTZ R84, R84, R85 ;  /* 0x0000005554547221 */ /* 0x000fe20000010000 */
        /* <DEDUP_REMOVED lines=8> */
[----:B------:R-:W-:Y:S01]  /*fa80*/  F2FP.BF16.F32.PACK_AB R35, R144, R137 ;  /* 0x000000899023723e */ /* 0x000fe200000010ff */
[----:B------:R-:W-:Y:S01]  /*fa90*/  FADD.FTZ R91, R91, R84 ;  /* 0x000000545b5b7221 */ /* 0x000fe20000010000 */
[----:B------:R-:W-:Y:S01]  /*faa0*/  FADD.FTZ R128, R99, R128 ;  /* 0x0000008063807221 */ /* 0x000fe20000010000 */
[----:B------:R-:W-:Y:S01]  /*fab0*/  MUFU.EX2 R145, R145 ;  /* 0x0000009100917308 */ /* 0x000fe20000000800 */
[----:B------:R-:W-:Y:S01]  /*fac0*/  FFMA.FTZ R69, R106, UR10, -R65 ;  /* 0x0000000a6a457c23 */ /* 0x000fe20008010841 */
[----:B------:R-:W-:Y:S01]  /*fad0*/  FADD.FTZ R90, R90, R91 ;  /* 0x0000005b5a5a7221 */ /* 0x000fe20000010000 */
[----:B------:R-:W-:Y:S01]  /*fae0*/  FADD.FTZ R95, R95, R128 ;  /* 0x000000805f5f7221 */ /* 0x000fe20000010000 */
[C---:B----4-:R-:W-:Y:S01]  /*faf0*/  HMMA.16816.F32.BF16 R24, R32.reuse, R12, R24 ;  /* 0x0000000c2018723c */ /* 0x050fe20000041818 */
[----:B------:R-:W1:Y:S01]  /*fb00*/  MUFU.EX2 R154, R232 ;  /* 0x000000e8009a7308 */ /* 0x000e620000000800 */
[----:B------:R-:W-:Y:S01]  /*fb10*/  FADD.FTZ R90, R89, R90 ;  /* 0x0000005a595a7221 */ /* 0x000fe20000010000 */
[----:B------:R-:W-:Y:S01]  /*fb20*/  FADD.FTZ R95, R130, R95 ;  /* 0x0000005f825f7221 */ /* 0x000fe20000010000 */
[--C-:B------:R-:W-:Y:S01]  /*fb30*/  FFMA.FTZ R72, R104, UR10, -R65.reuse ;  /* 0x0000000a68487c23 */ /* 0x100fe20008010841 */
[----:B------:R-:W-:Y:S01]  /*fb40*/  MUFU.EX2 R152, R152 ;  /* 0x0000009800987308 */ /* 0x000fe20000000800 */
[----:B------:R-:W-:Y:S01]  /*fb50*/  FFMA.FTZ R70, R111, UR10, -R65 ;  /* 0x0000000a6f467c23 */ /* 0x000fe20008010841 */
[----:B------:R-:W-:Y:S01]  /*fb60*/  FADD.FTZ R142, R142, R95 ;  /* 0x0000005f8e8e7221 */ /* 0x000fe20000010000 */
[C---:B------:R-:W-:Y:S01]  /*fb70*/  HMMA.16816.F32.BF16 R20, R32.reuse, R14, R20 ;  /* 0x0000000e2014723c */ /* 0x040fe20000041814 */
[----:B------:R-:W3:Y:S01]  /*fb80*/  LDSM.16.MT88.4 R12, [R68+0x6400] ;  /* 0x00640000440c783b */ /* 0x000ee20000004200 */
[----:B------:R-:W4:Y:S01]  /*fb90*/  MUFU.EX2 R149, R149 ;  /* 0x0000009500957308 */ /* 0x000f220000000800 */
[----:B------:R-:W-:Y:S01]  /*fba0*/  FADD.FTZ R142, R139, R142 ;  /* 0x0000008e8b8e7221 */ /* 0x000fe20000010000 */
[----:B------:R-:W-:Y:S01]  /*fbb0*/  FFMA.FTZ R71, R108, UR10, -R65 ;  /* 0x0000000a6c477c23 */ /* 0x000fe20008010841 */
[--C-:B------:R-:W-:Y:S01]  /*fbc0*/  FFMA.FTZ R73, R117, UR10, -R67.reuse ;  /* 0x0000000a75497c23 */ /* 0x100fe20008010843 */
[----:B------:R-:W-:Y:S01]  /*fbd0*/  MUFU.EX2 R147, R147 ;  /* 0x0000009300937308 */ /* 0x000fe20000000800 */
[----:B------:R-:W-:Y:S01]  /*fbe0*/  FADD.FTZ R137, R137, R142 ;  /* 0x0000008e89897221 */ /* 0x000fe20000010000 */
[C---:B-----5:R-:W-:Y:S01]  /*fbf0*/  HMMA.16816.F32.BF16 R36, R32.reuse, R8, R16 ;  /* 0x000000082024723c */ /* 0x060fe20000041810 */
[----:B------:R-:W5:Y:S01]  /*fc00*/  LDSM.16.MT88.4 R16, [R220+0x6800] ;  /* 0x00680000dc10783b */ /* 0x000f620000004200 */
[----:B------:R-:W-:Y:S01]  /*fc10*/  FFMA.FTZ R8, R158, UR10, -R67 ;  /* 0x0000000a9e087c23 */ /* 0x000fe20008010843 */
[----:B------:R-:W-:Y:S01]  /*fc20*/  MUFU.EX2 R151, R151 ;  /* 0x0000009700977308 */ /* 0x000fe20000000800 */
[----:B------:R-:W-:Y:S01]  /*fc30*/  FADD.FTZ R144, R144, R137 ;  /* 0x0000008990907221 */ /* 0x000fe20000010000 */
[--C-:B------:R-:W-:Y:S01]  /*fc40*/  FFMA.FTZ R76, R114, UR10, -R67.reuse ;  /* 0x0000000a724c7c23 */ /* 0x100fe20008010843 */
[--C-:B------:R-:W-:Y:S01]  /*fc50*/  FFMA.FTZ R74, R121, UR10, -R67.reuse ;  /* 0x0000000a794a7c23 */ /* 0x100fe20008010843 */
[----:B------:R4:W3:Y:S01]  /*fc60*/  MUFU.EX2 R158, R153 ;  /* 0x00000099009e7308 */ /* 0x0008e20000000800 */
[----:B------:R-:W-:Y:S01]  /*fc70*/  HMMA.16816.F32.BF16 R28, R32, R10, R28 ;  /* 0x0000000a201c723c */ /* 0x000fe2000004181c */
[----:B--2---:R-:W-:Y:S01]  /*fc80*/  F2FP.BF16.F32.PACK_AB R32, R143, R146 ;  /* 0x000000928f20723e */ /* 0x004fe200000010ff */
[----:B------:R-:W-:Y:S01]  /*fc90*/  FFMA.FTZ R75, R120, UR10, -R67 ;  /* 0x0000000a784b7c23 */ /* 0x000fe20008010843 */
[----:B------:R2:W-:Y:S01]  /*fca0*/  MUFU.EX2 R156, R8 ;  /* 0x00000008009c7308 */ /* 0x0005e20000000800 */
[----:B-1----:R-:W-:Y:S01]  /*fcb0*/  F2FP.BF16.F32.PACK_AB R33, R154, R145 ;  /* 0x000000919a21723e */ /* 0x002fe200000010ff */
[----:B------:R-:W-:Y:S01]  /*fcc0*/  FADD.FTZ R145, R145, R144 ;  /* 0x0000009091917221 */ /* 0x000fe20000010000 */
[----:B------:R-:W-:Y:S01]  /*fcd0*/  F2FP.BF16.F32.PACK_AB R34, R148, R141 ;  /* 0x0000008d9422723e */ /* 0x000fe200000010ff */
[----:B------:R-:W-:Y:S01]  /*fce0*/  MUFU.EX2 R160, R160 ;  /* 0x000000a000a07308 */ /* 0x000fe20000000800 */
[----:B----4-:R-:W-:Y:S01]  /*fcf0*/  F2FP.BF16.F32.PACK_AB R35, R149, R152 ;  /* 0x000000989523723e */ /* 0x010fe200000010ff */
[----:B------:R-:W-:Y:S01]  /*fd00*/  FADD.FTZ R145, R154, R145 ;  /* 0x000000919a917221 */ /* 0x000fe20000010000 */
[--C-:B------:R-:W-:Y:S01]  /*fd10*/  FFMA.FTZ R78, R113, UR10, -R65.reuse ;  /* 0x0000000a714e7c23 */ /* 0x100fe20008010841 */
[----:B------:R-:W1:Y:S01]  /*fd20*/  MUFU.EX2 R155, R155 ;  /* 0x0000009b009b7308 */ /* 0x000e620000000800 */
[--C-:B------:R-:W-:Y:S01]  /*fd30*/  FFMA.FTZ R115, R115, UR10, -R65.reuse ;  /* 0x0000000a73737c23 */ /* 0x100fe20008010841 */
[----:B------:R-:W-:Y:S01]  /*fd40*/  FFMA.FTZ R153, R202, UR10, -R65 ;  /* 0x0000000aca997c23 */ /* 0x000fe20008010841 */
[----:B------:R-:W-:Y:S01]  /*fd50*/  FADD.FTZ R152, R152, R145 ;  /* 0x0000009198987221 */ /* 0x000fe20000010000 */
[----:B------:R-:W-:Y:S01]  /*fd60*/  MUFU.EX2 R164, R164 ;  /* 0x000000a400a47308 */ /* 0x000fe20000000800 */
[C---:B------:R-:W-:Y:S01]  /*fd70*/  HMMA.16816.F32.BF16 R24, R32.reuse, R4, R24 ;  /* 0x000000042018723c */ /* 0x040fe20000041818 */
[----:B--2---:R-:W2:Y:S01]  /*fd80*/  LDSM.16.MT88.4 R8, [R68+0x6800] ;  /* 0x006800004408783b */ /* 0x004ea20000004200 */
[----:B------:R-:W-:Y:S01]  /*fd90*/  FADD.FTZ R149, R149, R152 ;  /* 0x0000009895957221 */ /* 0x000fe20000010000 */
[----:B------:R-:W4:Y:S01]  /*fda0*/  MUFU.EX2 R153, R153 ;  /* 0x0000009900997308 */ /* 0x000f220000000800 */
[--C-:B------:R-:W-:Y:S01]  /*fdb0*/  FFMA.FTZ R118, R118, UR10, -R65.reuse ;  /* 0x0000000a76767c23 */ /* 0x100fe20008010841 */
[--C-:B------:R-:W-:Y:S01]  /*fdc0*/  FFMA.FTZ R116, R116, UR10, -R65.reuse ;  /* 0x0000000a74747c23 */ /* 0x100fe20008010841 */
[----:B------:R-:W-:Y:S01]  /*fdd0*/  LDSM.16.MT88.4 R204, [R220+0x8c00] ;  /* 0x008c0000dccc783b */ /* 0x000fe20000004200 */
[----:B------:R-:W-:Y:S01]  /*fde0*/  MUFU.EX2 R157, R157 ;  /* 0x0000009d009d7308 */ /* 0x000fe20000000800 */
[C---:B------:R-:W-:Y:S01]  /*fdf0*/  HMMA.16816.F32.BF16 R20, R32.reuse, R6, R20 ;  /* 0x000000062014723c */ /* 0x040fe20000041814 */
[--C-:B------:R-:W-:Y:S01]  /*fe00*/  FFMA.FTZ R123, R123, UR10, -R65.reuse ;  /* 0x0000000a7b7b7c23 */ /* 0x100fe20008010841 */
[----:B------:R-:W2:Y:S01]  /*fe10*/  LDSM.16.MT88.4 R4, [R220+0x6c00] ;  /* 0x006c0000dc04783b */ /* 0x000ea20000004200 */
[----:B------:R-:W2:Y:S01]  /*fe20*/  MUFU.EX2 R172, R172 ;  /* 0x000000ac00ac7308 */ /* 0x000ea20000000800 */
[--C-:B------:R-:W-:Y:S01]  /*fe30*/  FFMA.FTZ R122, R122, UR10, -R65.reuse ;  /* 0x0000000a7a7a7c23 */ /* 0x100fe20008010841 */
[----:B------:R-:W-:Y:S01]  /*fe40*/  FFMA.FTZ R135, R135, UR10, -R65 ;  /* 0x0000000a87877c23 */ /* 0x000fe20008010841 */
[----:B------:R-:W-:Y:S01]  /*fe50*/  FFMA.FTZ R119, R119, UR10, -R67 ;  /* 0x0000000a77777c23 */ /* 0x000fe20008010843 */
[----:B------:R-:W-:Y:S01]  /*fe60*/  MUFU.EX2 R159, R159 ;  /* 0x0000009f009f7308 */ /* 0x000fe20000000800 */
[----:B---3--:R-:W-:Y:S01]  /*fe70*/  HMMA.16816.F32.BF16 R36, R32, R12, R36 ;  /* 0x0000000c2024723c */ /* 0x008fe20000041824 */
[----:B------:R-:W-:-:S02]  /*fe80*/  F2FP.BF16.F32.PACK_AB R12, R158, R147 ;  /* 0x000000939e0c723e */ /* 0x000fc400000010ff */
[----:B-1----:R-:W-:Y:S01]  /*fe90*/  F2FP.BF16.F32.PACK_AB R13, R155, R160 ;  /* 0x000000a09b0d723e */ /* 0x002fe200000010ff */
[----:B------:R-:W-:Y:S01]  /*fea0*/  MUFU.EX2 R161, R161 ;  /* 0x000000a100a17308 */ /* 0x000fe20000000800 */
[----:B------:R-:W-:-:S03]  /*feb0*/  FADD.FTZ R160, R160, R149 ;  /* 0x00000095a0a07221 */ /* 0x000fc60000010000 */
[----:B------:R-:W-:Y:S01]  /*fec0*/  HMMA.16816.F32.BF16 R28, R32, R14, R28 ;  /* 0x0000000e201c723c */ /* 0x000fe2000004181c */
[----:B------:R-:W-:Y:S01]  /*fed0*/  F2FP.BF16.F32.PACK_AB R14, R151, R156 ;  /* 0x0000009c970e723e */ /* 0x000fe200000010ff */
[----:B------:R-:W-:Y:S01]  /*fee0*/  FFMA.FTZ R32, R182, UR10, -R67 ;  /* 0x0000000ab6207c23 */ /* 0x000fe20008010843 */
[----:B----4-:R-:W-:Y:S01]  /*fef0*/  F2FP.BF16.F32.PACK_AB R15, R164, R153 ;  /* 0x00000099a40f723e */ /* 0x010fe200000010ff */
[----:B------:R-:W-:Y:S01]  /*ff00*/  FFMA.FTZ R182, R198, UR10, -R65 ;  /* 0x0000000ac6b67c23 */ /* 0x000fe20008010841 */
[----:B------:R-:W-:Y:S01]  /*ff10*/  MUFU.EX2 R163, R163 ;  /* 0x000000a300a37308 */ /* 0x000fe20000000800 */
[----:B------:R-:W-:Y:S01]  /*ff20*/  FADD.FTZ R160, R155, R160 ;  /* 0x000000a09ba07221 */ /* 0x000fe20000010000 */
[----:B------:R-:W-:Y:S02]  /*ff30*/  LDSM.16.MT88.4 R196, [R68+0x8c00] ;  /* 0x008c000044c4783b */ /* 0x000fe40000004200 */
[----:B------:R1:W-:Y:S01]  /*ff40*/  MUFU.EX2 R180, R32 ;  /* 0x0000002000b47308 */ /* 0x0003e20000000800 */
[----:B-----5:R-:W-:Y:S01]  /*ff50*/  HMMA.16816.F32.BF16 R24, R12, R16, R24 ;  /* 0x000000100c18723c */ /* 0x020fe20000041818 */
[----:B------:R-:W-:-:S02]  /*ff60*/  FADD.FTZ R153, R153, R160 ;  /* 0x000000a099997221 */ /* 0x000fc40000010000 */
[----:B------:R-:W3:Y:S02]  /*ff70*/  MUFU.EX2 R182, R182 ;  /* 0x000000b600b67308 */ /* 0x000ee40000000800 */
[----:B------:R-:W-:Y:S02]  /*ff80*/  FADD.FTZ R164, R164, R153 ;  /* 0x00000099a4a47221 */ /* 0x000fe40000010000 */
[----:B------:R-:W4:Y:S01]  /*ff90*/  MUFU.EX2 R184, R184 ;  /* 0x000000b800b87308 */ /* 0x000f220000000800 */
[----:B------:R-:W-:Y:S01]  /*ffa0*/  HMMA.16816.F32.BF16 R20, R12, R18, R20 ;  /* 0x000000120c14723c */ /* 0x000fe20000041814 */
[----:B------:R-:W5:Y:S02]  /*ffb0*/  LDSM.16.MT88.4 R16, [R68+0x6c00] ;  /* 0x006c00004410783b */ /* 0x000f640000004200 */
[----:B------:R-:W-:Y:S01]  /*ffc0*/  MUFU.EX2 R165, R165 ;  /* 0x000000a500a57308 */ /* 0x000fe20000000800 */
[--C-:B-1----:R-:W-:Y:S01]  /*ffd0*/  FFMA.FTZ R32, R168, UR10, -R67.reuse ;  /* 0x0000000aa8207c23 */ /* 0x102fe20008010843 */
[----:B------:R-:W-:-:S02]  /*ffe0*/  FFMA.FTZ R168, R126, UR10, -R67 ;  /* 0x0000000a7ea87c23 */ /* 0x000fc40008010843 */
[----:B------:R-:W-:Y:S01]  /*fff0*/  MUFU.EX2 R166, R166 ;  /* 0x000000a600a67308 */ /* 0x000fe20000000800 */
[C---:B--2---:R-:W-:Y:S03]  /*10000*/  HMMA.16816.F32.BF16 R36, R12.reuse, R8, R36 ;  /* 0x000000080c24723c */ /* 0x044fe60000041824 */
[----:B------:R-:W-:Y:S04]  /*10010*/  MUFU.EX2 R167, R167 ;  /* 0x000000a700a77308 */ /* 0x000fe80000000800 */
[----:B------:R1:W-:Y:S01]  /*10020*/  MUFU.EX2 R126, R32 ;  /* 0x00000020007e7308 */ /* 0x0003e20000000800 */
[----:B------:R-:W-:Y:S01]  /*10030*/  HMMA.16816.F32.BF16 R28, R12, R10, R28 ;  /* 0x0000000a0c1c723c */ /* 0x000fe2000004181c */
[----:B------:R-:W2:Y:S01]  /*10040*/  LDSM.16.MT88.4 R8, [R220+0x7000] ;  /* 0x00700000dc08783b */ /* 0x000ea20000004200 */
[----:B------:R-:W-:Y:S01]  /*10050*/  F2FP.BF16.F32.PACK_AB R12, R172, R157 ;  /* 0x0000009dac0c723e */ /* 0x000fe200000010ff */
[----:B------:R-:W5:Y:S01]  /*10060*/  MUFU.EX2 R169, R169 ;  /* 0x000000a900a97308 */ /* 0x000f620000000800 */
[----:B---3--:R-:W-:Y:S01]  /*10070*/  F2FP.BF16.F32.PACK_AB R13, R182, R161 ;  /* 0x000000a1b60d723e */ /* 0x008fe200000010ff */
[----:B------:R-:W-:Y:S01]  /*10080*/  FADD.FTZ R161, R161, R164 ;  /* 0x000000a4a1a17221 */ /* 0x000fe20000010000 */
[----:B------:R-:W-:Y:S01]  /*10090*/  F2FP.BF16.F32.PACK_AB R14, R159, R180 ;  /* 0x000000b49f0e723e */ /* 0x000fe200000010ff */
[----:B------:R-:W3:Y:S01]  /*100a0*/  MUFU.EX2 R162, R176 ;  /* 0x000000b000a27308 */ /* 0x000ee20000000800 */
[----:B----4-:R-:W-:Y:S01]  /*100b0*/  F2FP.BF16.F32.PACK_AB R15, R184, R163 ;  /* 0x000000a3b80f723e */ /* 0x010fe200000010ff */
[----:B------:R-:W-:-:S02]  /*100c0*/  FADD.FTZ R182, R182, R161 ;  /* 0x000000a1b6b67221 */ /* 0x000fc40000010000 */
[----:B------:R4:W-:Y:S01]  /*100d0*/  MUFU.EX2 R150, R170 ;  /* 0x000000aa00967308 */ /* 0x0009e20000000800 */
[----:B-1----:R-:W-:Y:S01]  /*100e0*/  LDSM.16.MT88.4 R32, [R220+0x7400] ;  /* 0x00740000dc20783b */ /* 0x002fe20000004200 */
[----:B------:R-:W-:Y:S02]  /*100f0*/  FADD.FTZ R163, R163, R182 ;  /* 0x000000b6a3a37221 */ /* 0x000fe40000010000 */
[----:B------:R-:W-:Y:S01]  /*10100*/  HMMA.16816.F32.BF16 R24, R12, R4, R24 ;  /* 0x000000040c18723c */ /* 0x000fe20000041818 */
[----:B------:R-:W1:Y:S01]  /*10110*/  MUFU.EX2 R171, R171 ;  /* 0x000000ab00ab7308 */ /* 0x000e620000000800 */
[----:B------:R-:W-:-:S03]  /*10120*/  FADD.FTZ R184, R184, R163 ;  /* 0x000000a3b8b87221 */ /* 0x000fc60000010000 */
[----:B------:R-:W-:Y:S01]  /*10130*/  MUFU.EX2 R168, R168 ;  /* 0x000000a800a87308 */ /* 0x000fe20000000800 */
[----:B-----5:R-:W-:Y:S02]  /*10140*/  FADD.FTZ R77, R169, R184 ;  /* 0x000000b8a94d7221 */ /* 0x020fe40000010000 */
[----:B------:R-:W-:Y:S01]  /*10150*/  HMMA.16816.F32.BF16 R20, R12, R6, R20 ;  /* 0x000000060c14723c */ /* 0x000fe20000041814 */
[----:B------:R-:W5:Y:S01]  /*10160*/  LDSM.16.MT88.4 R4, [R68+0x7000] ;  /* 0x007000004404783b */ /* 0x000f620000004200 */
[----:B----4-:R-:W-:Y:S01]  /*10170*/  FFMA.FTZ R170, R56, UR10, -R65 ;  /* 0x0000000a38aa7c23 */ /* 0x010fe20008010841 */
[----:B------:R-:W-:Y:S01]  /*10180*/  MUFU.EX2 R173, R173 ;  /* 0x000000ad00ad7308 */ /* 0x000fe20000000800 */
[----:B---3--:R-:W-:-:S03]  /*10190*/  FADD.FTZ R77, R162, R77 ;  /* 0x0000004da24d7221 */ /* 0x008fc60000010000 */
[----:B------:R3:W4:Y:S01]  /*101a0*/  MUFU.EX2 R56, R58 ;  /* 0x0000003a00387308 */ /* 0x0007220000000800 */
[C---:B------:R-:W-:Y:S01]  /*101b0*/  HMMA.16816.F32.BF16 R36, R12.reuse, R16, R36 ;  /* 0x000000100c24723c */ /* 0x040fe20000041824 */
[----:B------:R-:W-:Y:S02]  /*101c0*/  FFMA.FTZ R16, R59, UR10, -R67 ;  /* 0x0000000a3b107c23 */ /* 0x000fe40008010843 */
[----:B------:R2:W-:Y:S04]  /*101d0*/  MUFU.EX2 R59, R60 ;  /* 0x0000003c003b7308 */ /* 0x0005e80000000800 */
[----:B------:R4:W-:Y:S01]  /*101e0*/  MUFU.EX2 R54, R16 ;  /* 0x0000001000367308 */ /* 0x0009e20000000800 */
[----:B------:R-:W-:Y:S01]  /*101f0*/  HMMA.16816.F32.BF16 R28, R12, R18, R28 ;  /* 0x000000120c1c723c */ /* 0x000fe2000004181c */
[----:B------:R-:W-:-:S02]  /*10200*/  F2FP.BF16.F32.PACK_AB R12, R166, R165 ;  /* 0x000000a5a60c723e */ /* 0x000fc400000010ff */
[----:B------:R-:W-:Y:S01]  /*10210*/  F2FP.BF16.F32.PACK_AB R13, R162, R169 ;  /* 0x000000a9a20d723e */ /* 0x000fe200000010ff */
[----:B------:R-:W-:Y:S01]  /*10220*/  MUFU.EX2 R175, R175 ;  /* 0x000000af00af7308 */ /* 0x000fe20000000800 */
[----:B------:R-:W-:Y:S01]  /*10230*/  F2FP.BF16.F32.PACK_AB R14, R126, R167 ;  /* 0x000000a77e0e723e */ /* 0x000fe200000010ff */
[--C-:B---3--:R-:W-:Y:S01]  /*10240*/  FFMA.FTZ R58, R43, UR10, -R65.reuse ;  /* 0x0000000a2b3a7c23 */ /* 0x108fe20008010841 */
[----:B-1----:R-:W-:Y:S01]  /*10250*/  F2FP.BF16.F32.PACK_AB R15, R171, R150 ;  /* 0x00000096ab0f723e */ /* 0x002fe200000010ff */
[----:B------:R-:W-:Y:S01]  /*10260*/  MUFU.EX2 R47, R47 ;  /* 0x0000002f002f7308 */ /* 0x000fe20000000800 */
[----:B--2---:R-:W-:Y:S01]  /*10270*/  FFMA.FTZ R60, R57, UR10, -R65 ;  /* 0x0000000a393c7c23 */ /* 0x004fe20008010841 */
[----:B------:R-:W-:Y:S02]  /*10280*/  FADD.FTZ R150, R150, R77 ;  /* 0x0000004d96967221 */ /* 0x000fe40000010000 */
[----:B------:R-:W1:Y:S01]  /*10290*/  MUFU.EX2 R57, R170 ;  /* 0x000000aa00397308 */ /* 0x000e620000000800 */
[----:B----4-:R-:W2:Y:S01]  /*102a0*/  LDSM.16.MT88.4 R16, [R68+0x7400] ;  /* 0x007400004410783b */ /* 0x010ea20000004200 */
[C---:B------:R-:W-:Y:S01]  /*102b0*/  HMMA.16816.F32.BF16 R24, R12.reuse, R8, R24 ;  /* 0x000000080c18723c */ /* 0x040fe20000041818 */
[----:B------:R-:W-:Y:S01]  /*102c0*/  FADD.FTZ R171, R171, R150 ;  /* 0x00000096abab7221 */ /* 0x000fe20000010000 */
[----:B------:R3:W4:Y:S03]  /*102d0*/  MUFU.EX2 R52, R60 ;  /* 0x0000003c00347308 */ /* 0x0007260000000800 */
[----:B------:R-:W-:Y:S01]  /*102e0*/  FADD.FTZ R80, R56, R171 ;  /* 0x000000ab38507221 */ /* 0x000fe20000010000 */
[----:B------:R-:W-:Y:S02]  /*102f0*/  MUFU.EX2 R42, R42 ;  /* 0x0000002a002a7308 */ /* 0x000fe40000000800 */
[----:B------:R-:W-:Y:S01]  /*10300*/  HMMA.16816.F32.BF16 R20, R12, R10, R20 ;  /* 0x0000000a0c14723c */ /* 0x000fe20000041814 */
[----:B------:R-:W2:Y:S01]  /*10310*/  LDSM.16.MT88.4 R8, [R220+0x7800] ;  /* 0x00780000dc08783b */ /* 0x000ea20000004200 */
[----:B------:R-:W-:Y:S01]  /*10320*/  MUFU.EX2 R66, R66 ;  /* 0x0000004200427308 */ /* 0x000fe20000000800 */
[----:B-1----:R-:W-:-:S03]  /*10330*/  FADD.FTZ R79, R57, R80 ;  /* 0x00000050394f7221 */ /* 0x002fc60000010000 */
[----:B------:R-:W-:Y:S02]  /*10340*/  MUFU.EX2 R69, R69 ;  /* 0x0000004500457308 */ /* 0x000fe40000000800 */
[C---:B-----5:R-:W-:Y:S01]  /*10350*/  HMMA.16816.F32.BF16 R36, R12.reuse, R4, R36 ;  /* 0x000000040c24723c */ /* 0x060fe20000041824 */
[----:B------:R-:W-:Y:S01]  /*10360*/  F2FP.BF16.F32.PACK_AB R4, R59, R168 ;  /* 0x000000a83b04723e */ /* 0x000fe200000010ff */
[--C-:B---3--:R-:W-:Y:S01]  /*10370*/  FFMA.FTZ R60, R102, UR10, -R67.reuse ;  /* 0x0000000a663c7c23 */ /* 0x108fe20008010843 */
[----:B------:R-:W-:Y:S01]  /*10380*/  F2FP.BF16.F32.PACK_AB R5, R57, R56 ;  /* 0x000000383905723e */ /* 0x000fe200000010ff */
[----:B------:R-:W-:Y:S04]  /*10390*/  MUFU.EX2 R72, R72 ;  /* 0x0000004800487308 */ /* 0x000fe80000000800 */
[----:B------:R-:W-:Y:S01]  /*103a0*/  HMMA.16816.F32.BF16 R28, R12, R6, R28 ;  /* 0x000000060c1c723c */ /* 0x000fe2000004181c */
[----:B------:R-:W-:Y:S01]  /*103b0*/  F2FP.BF16.F32.PACK_AB R6, R173, R54 ;  /* 0x00000036ad06723e */ /* 0x000fe200000010ff */
[----:B------:R-:W-:Y:S01]  /*103c0*/  FFMA.FTZ R12, R50, UR10, -R67 ;  /* 0x0000000a320c7c23 */ /* 0x000fe20008010843 */
[----:B----4-:R-:W-:Y:S01]  /*103d0*/  F2FP.BF16.F32.PACK_AB R7, R175, R52 ;  /* 0x00000034af07723e */ /* 0x010fe200000010ff */
[----:B------:R1:W-:Y:S01]  /*103e0*/  MUFU.EX2 R50, R55 ;  /* 0x0000003700327308 */ /* 0x0003e20000000800 */
[----:B------:R-:W-:-:S03]  /*103f0*/  FADD.FTZ R52, R52, R79 ;  /* 0x0000004f34347221 */ /* 0x000fc60000010000 */
[----:B------:R-:W-:Y:S01]  /*10400*/  MUFU.EX2 R60, R60 ;  /* 0x0000003c003c7308 */ /* 0x000fe20000000800 */
[----:B------:R-:W-:Y:S01]  /*10410*/  FADD.FTZ R175, R175, R52 ;  /* 0x00000034afaf7221 */ /* 0x000fe20000010000 */
[C---:B------:R-:W-:Y:S01]  /*10420*/  HMMA.16816.F32.BF16 R24, R4.reuse, R32, R24 ;  /* 0x000000200418723c */ /* 0x040fe20000041818 */
[--C-:B------:R-:W-:Y:S01]  /*10430*/  FFMA.FTZ R32, R51, UR10, -R67.reuse ;  /* 0x0000000a33207c23 */ /* 0x100fe20008010843 */
[----:B------:R3:W4:Y:S01]  /*10440*/  MUFU.EX2 R33, R12 ;  /* 0x0000000c00217308 */ /* 0x0007220000000800 */
[----:B------:R-:W-:Y:S01]  /*10450*/  FFMA.FTZ R51, R46, UR10, -R67 ;  /* 0x0000000a2e337c23 */ /* 0x000fe20008010843 */
[--C-:B------:R-:W-:Y:S01]  /*10460*/  FFMA.FTZ R46, R49, UR10, -R65.reuse ;  /* 0x0000000a312e7c23 */ /* 0x100fe20008010841 */
[--C-:B------:R-:W-:Y:S01]  /*10470*/  FFMA.FTZ R49, R44, UR10, -R65.reuse ;  /* 0x0000000a2c317c23 */ /* 0x100fe20008010841 */
[----:B------:R-:W-:Y:S02]  /*10480*/  MUFU.EX2 R70, R70 ;  /* 0x0000004600467308 */ /* 0x000fe40000000800 */
[----:B------:R-:W-:Y:S01]  /*10490*/  HMMA.16816.F32.BF16 R20, R4, R34, R20 ;  /* 0x000000220414723c */ /* 0x000fe20000041814 */
[--C-:B------:R-:W-:Y:S01]  /*104a0*/  FFMA.FTZ R35, R48, UR10, -R65.reuse ;  /* 0x0000000a30237c23 */ /* 0x100fe20008010841 */
[----:B------:R-:W-:Y:S01]  /*104b0*/  MUFU.EX2 R32, R32 ;  /* 0x0000002000207308 */ /* 0x000fe20000000800 */
[--C-:B------:R-:W-:Y:S01]  /*104c0*/  FFMA.FTZ R48, R45, UR10, -R65.reuse ;  /* 0x0000000a2d307c23 */ /* 0x100fe20008010841 */
[----:B-1----:R-:W-:-:S02]  /*104d0*/  FFMA.FTZ R55, R41, UR10, -R65 ;  /* 0x0000000a29377c23 */ /* 0x002fc40008010841 */
[----:B------:R-:W1:Y:S01]  /*104e0*/  MUFU.EX2 R51, R51 ;  /* 0x0000003300337308 */ /* 0x000e620000000800 */
[----:B---3--:R-:W3:Y:S01]  /*104f0*/  LDSM.16.MT88.4 R12, [R68+0x7800] ;  /* 0x00780000440c783b */ /* 0x008ee20000004200 */
[C---:B--2---:R-:W-:Y:S02]  /*10500*/  HMMA.16816.F32.BF16 R36, R4.reuse, R16, R36 ;  /* 0x000000100424723c */ /* 0x044fe40000041824 */
[----:B------:R2:W-:Y:S04]  /*10510*/  MUFU.EX2 R34, R53 ;  /* 0x0000003500227308 */ /* 0x0005e80000000800 */
[----:B------:R-:W5:Y:S02]  /*10520*/  MUFU.EX2 R35, R35 ;  /* 0x0000002300237308 */ /* 0x000f640000000800 */
[----:B------:R-:W-:Y:S02]  /*10530*/  HMMA.16816.F32.BF16 R28, R4, R18, R28 ;  /* 0x00000012041c723c */ /* 0x000fe4000004181c */
[----:B------:R-:W-:Y:S01]  /*10540*/  MUFU.EX2 R44, R46 ;  /* 0x0000002e002c7308 */ /* 0x000fe20000000800 */
[----:B------:R-:W3:Y:S01]  /*10550*/  LDSM.16.MT88.4 R16, [R220+0x7c00] ;  /* 0x007c0000dc10783b */ /* 0x000ee20000004200 */
[----:B----4-:R-:W-:-:S02]  /*10560*/  F2FP.BF16.F32.PACK_AB R4, R33, R50 ;  /* 0x000000322104723e */ /* 0x010fc400000010ff */
[----:B------:R-:W4:Y:S01]  /*10570*/  MUFU.EX2 R49, R49 ;  /* 0x0000003100317308 */ /* 0x000f220000000800 */
[----:B-1----:R-:W-:Y:S01]  /*10580*/  F2FP.BF16.F32.PACK_AB R6, R51, R32 ;  /* 0x000000203306723e */ /* 0x002fe200000010ff */
[----:B--2---:R-:W-:Y:S02]  /*10590*/  FFMA.FTZ R53, R40, UR10, -R65 ;  /* 0x0000000a28357c23 */ /* 0x004fe40008010841 */
[----:B------:R-:W-:Y:S01]  /*105a0*/  MUFU.EX2 R40, R48 ;  /* 0x0000003000287308 */ /* 0x000fe20000000800 */
[C---:B-----5:R-:W-:Y:S01]  /*105b0*/  F2FP.BF16.F32.PACK_AB R5, R35.reuse, R34 ;  /* 0x000000222305723e */ /* 0x060fe200000010ff */
[----:B------:R-:W-:Y:S02]  /*105c0*/  FADD.FTZ R34, R34, R175 ;  /* 0x000000af22227221 */ /* 0x000fe40000010000 */
[----:B------:R1:W-:Y:S02]  /*105d0*/  MUFU.EX2 R46, R63 ;  /* 0x0000003f002e7308 */ /* 0x0003e40000000800 */
[----:B------:R-:W-:-:S02]  /*105e0*/  FADD.FTZ R35, R35, R34 ;  /* 0x0000002223237221 */ /* 0x000fc40000010000 */
[----:B------:R2:W-:Y:S01]  /*105f0*/  MUFU.EX2 R45, R61 ;  /* 0x0000003d002d7308 */ /* 0x0005e20000000800 */
[----:B------:R-:W-:Y:S01]  /*10600*/  FFMA.FTZ R34, R136, UR10, -R67 ;  /* 0x0000000a88227c23 */ /* 0x000fe20008010843 */
[C---:B----4-:R-:W-:Y:S01]  /*10610*/  F2FP.BF16.F32.PACK_AB R7, R49.reuse, R44 ;  /* 0x0000002c3107723e */ /* 0x050fe200000010ff */
[----:B------:R-:W-:Y:S01]  /*10620*/  FADD.FTZ R44, R44, R35 ;  /* 0x000000232c2c7221 */ /* 0x000fe20000010000 */
[----:B------:R-:W4:Y:S01]  /*10630*/  MUFU.EX2 R43, R53 ;  /* 0x00000035002b7308 */ /* 0x000f220000000800 */
[--C-:B------:R-:W-:Y:S02]  /*10640*/  FFMA.FTZ R35, R124, UR10, -R67.reuse ;  /* 0x0000000a7c237c23 */ /* 0x100fe40008010843 */
[----:B------:R-:W-:Y:S01]  /*10650*/  FADD.FTZ R49, R49, R44 ;  /* 0x0000002c31317221 */ /* 0x000fe20000010000 */
[----:B------:R-:W-:Y:S01]  /*10660*/  MUFU.EX2 R41, R58 ;  /* 0x0000003a00297308 */ /* 0x000fe20000000800 */
[----:B------:R-:W-:Y:S01]  /*10670*/  HMMA.16816.F32.BF16 R24, R4, R8, R24 ;  /* 0x000000080418723c */ /* 0x000fe20000041818 */
[----:B-1----:R-:W-:-:S02]  /*10680*/  FFMA.FTZ R63, R109, UR10, -R67 ;  /* 0x0000000a6d3f7c23 */ /* 0x002fc40008010843 */
[----:B------:R-:W1:Y:S01]  /*10690*/  MUFU.EX2 R48, R55 ;  /* 0x0000003700307308 */ /* 0x000e620000000800 */
[----:B--2---:R-:W-:-:S03]  /*106a0*/  FFMA.FTZ R61, R112, UR10, -R67 ;  /* 0x0000000a703d7c23 */ /* 0x004fc60008010843 */
[----:B------:R-:W-:Y:S01]  /*106b0*/  MUFU.EX2 R53, R100 ;  /* 0x0000006400357308 */ /* 0x000fe20000000800 */
[C---:B------:R-:W-:Y:S01]  /*106c0*/  HMMA.16816.F32.BF16 R20, R4.reuse, R10, R20 ;  /* 0x0000000a0414723c */ /* 0x040fe20000041814 */
[----:B------:R-:W2:Y:S02]  /*106d0*/  LDSM.16.MT88.4 R8, [R68+0x7c00] ;  /* 0x007c00004408783b */ /* 0x000ea40000004200 */
[----:B------:R-:W5:Y:S04]  /*106e0*/  MUFU.EX2 R58, R98 ;  /* 0x00000062003a7308 */ /* 0x000f680000000800 */
[----:B------:R-:W-:Y:S01]  /*106f0*/  MUFU.EX2 R55, R105 ;  /* 0x0000006900377308 */ /* 0x000fe20000000800 */
[----:B---3--:R-:W-:Y:S01]  /*10700*/  HMMA.16816.F32.BF16 R36, R4, R12, R36 ;  /* 0x0000000c0424723c */ /* 0x008fe20000041824 */
[----:B------:R-:W-:-:S02]  /*10710*/  F2FP.BF16.F32.PACK_AB R12, R42, R47 ;  /* 0x0000002f2a0c723e */ /* 0x000fc400000010ff */
[----:B----4-:R-:W-:Y:S01]  /*10720*/  F2FP.BF16.F32.PACK_AB R13, R43, R40 ;  /* 0x000000282b0d723e */ /* 0x010fe200000010ff */
[----:B------:R-:W-:Y:S01]  /*10730*/  MUFU.EX2 R63, R63 ;  /* 0x0000003f003f7308 */ /* 0x000fe20000000800 */
[----:B------:R-:W-:-:S03]  /*10740*/  FADD.FTZ R40, R40, R49 ;  /* 0x0000003128287221 */ /* 0x000fc60000010000 */
[----:B------:R-:W-:Y:S01]  /*10750*/  HMMA.16816.F32.BF16 R28, R4, R14, R28 ;  /* 0x0000000e041c723c */ /* 0x000fe2000004181c */
[----:B------:R-:W3:Y:S01]  /*10760*/  LDSM.16.MT88.4 R4, [R220+0x8000] ;  /* 0x00800000dc04783b */ /* 0x000ee20000004200 */
[----:B------:R-:W-:Y:S01]  /*10770*/  F2FP.BF16.F32.PACK_AB R14, R45, R46 ;  /* 0x0000002e2d0e723e */ /* 0x000fe200000010ff */
[----:B------:R-:W-:Y:S01]  /*10780*/  MUFU.EX2 R61, R61 ;  /* 0x0000003d003d7308 */ /* 0x000fe20000000800 */
[----:B-1----:R-:W-:Y:S01]  /*10790*/  F2FP.BF16.F32.PACK_AB R15, R48, R41 ;  /* 0x00000029300f723e */ /* 0x002fe200000010ff */
[----:B------:R-:W-:Y:S02]  /*107a0*/  FADD.FTZ R40, R43, R40 ;  /* 0x000000282b287221 */ /* 0x000fe40000010000 */
[----:B------:R-:W-:Y:S02]  /*107b0*/  MUFU.EX2 R71, R71 ;  /* 0x0000004700477308 */ /* 0x000fe40000000800 */
[----:B------:R-:W-:Y:S02]  /*107c0*/  FADD.FTZ R41, R41, R40 ;  /* 0x0000002829297221 */ /* 0x000fe40000010000 */
[----:B------:R-:W-:Y:S01]  /*107d0*/  HMMA.16816.F32.BF16 R24, R12, R16, R24 ;  /* 0x000000100c18723c */ /* 0x000fe20000041818 */
[----:B------:R-:W-:Y:S01]  /*107e0*/  FFMA.FTZ R16, R62, UR10, -R65 ;  /* 0x0000000a3e107c23 */ /* 0x000fe20008010841 */
[----:B------:R-:W-:Y:S01]  /*107f0*/  MUFU.EX2 R17, R96 ;  /* 0x0000006000117308 */ /* 0x000fe20000000800 */
[----:B------:R-:W-:Y:S01]  /*10800*/  FFMA.FTZ R62, R107, UR10, -R67 ;  /* 0x0000000a6b3e7c23 */ /* 0x000fe20008010843 */
[----:B------:R-:W-:-:S02]  /*10810*/  FADD.FTZ R48, R48, R41 ;  /* 0x0000002930307221 */ /* 0x000fc40000010000 */
[----:B------:R-:W-:Y:S02]  /*10820*/  MUFU.EX2 R73, R73 ;  /* 0x0000004900497308 */ /* 0x000fe40000000800 */
[----:B------:R-:W-:Y:S01]  /*10830*/  HMMA.16816.F32.BF16 R20, R12, R18, R20 ;  /* 0x000000120c14723c */ /* 0x000fe20000041814 */
[--C-:B------:R-:W-:Y:S01]  /*10840*/  FFMA.FTZ R19, R101, UR10, -R65.reuse ;  /* 0x0000000a65137c23 */ /* 0x100fe20008010841 */
[----:B------:R-:W1:Y:S01]  /*10850*/  MUFU.EX2 R16, R16 ;  /* 0x0000001000107308 */ /* 0x000e620000000800 */
[----:B------:R-:W-:-:S03]  /*10860*/  FFMA.FTZ R65, R97, UR10, -R65 ;  /* 0x0000000a61417c23 */ /* 0x000fc60008010841 */
[----:B------:R-:W-:Y:S02]  /*10870*/  MUFU.EX2 R18, R103 ;  /* 0x0000006700127308 */ /* 0x000fe40000000800 */
[C---:B--2---:R-:W-:Y:S01]  /*10880*/  HMMA.16816.F32.BF16 R36, R12.reuse, R8, R36 ;  /* 0x000000080c24723c */ /* 0x044fe20000041824 */
[----:B-----5:R-:W-:Y:S01]  /*10890*/  F2FP.BF16.F32.PACK_AB R8, R58, R53 ;  /* 0x000000353a08723e */ /* 0x020fe200000010ff */
[----:B------:R-:W2:Y:S04]  /*108a0*/  MUFU.EX2 R19, R19 ;  /* 0x0000001300137308 */ /* 0x000ea80000000800 */
[----:B------:R-:W4:Y:S02]  /*108b0*/  MUFU.EX2 R62, R62 ;  /* 0x0000003e003e7308 */ /* 0x000f240000000800 */
[----:B------:R-:W-:Y:S01]  /*108c0*/  HMMA.16816.F32.BF16 R28, R12, R10, R28 ;  /* 0x0000000a0c1c723c */ /* 0x000fe2000004181c */
[----:B-1----:R-:W-:Y:S01]  /*108d0*/  F2FP.BF16.F32.PACK_AB R9, R16, R17 ;  /* 0x000000111009723e */ /* 0x002fe200000010ff */
[----:B------:R-:W1:Y:S01]  /*108e0*/  LDSM.16.MT88.4 R12, [R68+0x8000] ;  /* 0x00800000440c783b */ /* 0x000e620000004200 */
[----:B------:R-:W-:Y:S01]  /*108f0*/  F2FP.BF16.F32.PACK_AB R10, R60, R55 ;  /* 0x000000373c0a723e */ /* 0x000fe200000010ff */
[----:B------:R-:W5:Y:S01]  /*10900*/  MUFU.EX2 R76, R76 ;  /* 0x0000004c004c7308 */ /* 0x000f620000000800 */
[----:B--2---:R-:W-:-:S03]  /*10910*/  F2FP.BF16.F32.PACK_AB R11, R19, R18 ;  /* 0x00000012130b723e */ /* 0x004fc600000010ff */
[----:B------:R-:W-:Y:S04]  /*10920*/  MUFU.EX2 R74, R74 ;  /* 0x0000004a004a7308 */ /* 0x000fe80000000800 */
[----:B------:R-:W-:Y:S01]  /*10930*/  MUFU.EX2 R75, R75 ;  /* 0x0000004b004b7308 */ /* 0x000fe20000000800 */
[----:B---3--:R-:W-:Y:S01]  /*10940*/  HMMA.16816.F32.BF16 R24, R8, R4, R24 ;  /* 0x000000040818723c */ /* 0x008fe20000041818 */
[----:B------:R-:W-:Y:S02]  /*10950*/  FADD.FTZ R5, R129, R90 ;  /* 0x0000005a81057221 */ /* 0x000fe40000010000 */
[----:B------:R-:W-:Y:S02]  /*10960*/  MUFU.EX2 R77, R115 ;  /* 0x00000073004d7308 */ /* 0x000fe40000000800 */
[----:B------:R-:W-:-:S02]  /*10970*/  FADD.FTZ R5, R140, R5 ;  /* 0x000000058c057221 */ /* 0x000fc40000010000 */
[----:B------:R-:W2:Y:S01]  /*10980*/  MUFU.EX2 R78, R78 ;  /* 0x0000004e004e7308 */ /* 0x000ea20000000800 */
[----:B------:R-:W-:Y:S01]  /*10990*/  HMMA.16816.F32.BF16 R20, R8, R6, R20 ;  /* 0x000000060814723c */ /* 0x000fe20000041814 */
[----:B------:R-:W-:Y:S02]  /*109a0*/  FADD.FTZ R138, R138, R5 ;  /* 0x000000058a8a7221 */ /* 0x000fe40000010000 */
[----:B------:R-:W-:Y:S01]  /*109b0*/  MUFU.EX2 R56, R118 ;  /* 0x0000007600387308 */ /* 0x000fe20000000800 */
[----:B------:R-:W3:Y:S01]  /*109c0*/  LDSM.16.MT88.4 R4, [R220+0x8400] ;  /* 0x00840000dc04783b */ /* 0x000ee20000004200 */
[----:B------:R-:W-:Y:S02]  /*109d0*/  FADD.FTZ R131, R131, R138 ;  /* 0x0000008a83837221 */ /* 0x000fe40000010000 */
[----:B------:R-:W2:Y:S02]  /*109e0*/  MUFU.EX2 R57, R116 ;  /* 0x0000007400397308 */ /* 0x000ea40000000800 */
[----:B------:R-:W-:-:S02]  /*109f0*/  FADD.FTZ R146, R146, R131 ;  /* 0x0000008392927221 */ /* 0x000fc40000010000 */
[----:B------:R-:W-:Y:S02]  /*10a00*/  MUFU.EX2 R34, R34 ;  /* 0x0000002200227308 */ /* 0x000fe40000000800 */
[----:B------:R-:W-:Y:S02]  /*10a10*/  FADD.FTZ R146, R143, R146 ;  /* 0x000000928f927221 */ /* 0x000fe40000010000 */
[----:B------:R-:W-:Y:S02]  /*10a20*/  MUFU.EX2 R35, R35 ;  /* 0x0000002300237308 */ /* 0x000fe40000000800 */
[----:B------:R-:W-:Y:S02]  /*10a30*/  FADD.FTZ R141, R141, R146 ;  /* 0x000000928d8d7221 */ /* 0x000fe40000010000 */
[----:B------:R-:W-:Y:S01]  /*10a40*/  MUFU.EX2 R40, R123 ;  /* 0x0000007b00287308 */ /* 0x000fe20000000800 */
[----:B-1----:R-:W-:Y:S01]  /*10a50*/  HMMA.16816.F32.BF16 R36, R8, R12, R36 ;  /* 0x0000000c0824723c */ /* 0x002fe20000041824 */
[----:B------:R-:W-:-:S02]  /*10a60*/  FADD.FTZ R148, R148, R141 ;  /* 0x0000008d94947221 */ /* 0x000fc40000010000 */
[----:B------:R-:W1:Y:S02]  /*10a70*/  MUFU.EX2 R41, R122 ;  /* 0x0000007a00297308 */ /* 0x000e640000000800 */
[----:B------:R-:W-:-:S03]  /*10a80*/  FADD.FTZ R147, R147, R148 ;  /* 0x0000009493937221 */ /* 0x000fc60000010000 */
[----:B------:R-:W-:Y:S01]  /*10a90*/  HMMA.16816.F32.BF16 R28, R8, R14, R28 ;  /* 0x0000000e081c723c */ /* 0x000fe2000004181c */
[----:B----4-:R-:W-:Y:S01]  /*10aa0*/  F2FP.BF16.F32.PACK_AB R8, R62, R63 ;  /* 0x0000003f3e08723e */ /* 0x010fe200000010ff */
[----:B------:R-:W-:Y:S01]  /*10ab0*/  FADD.FTZ R147, R158, R147 ;  /* 0x000000939e937221 */ /* 0x000fe20000010000 */
[----:B------:R-:W-:Y:S01]  /*10ac0*/  F2FP.BF16.F32.PACK_AB R9, R72, R69 ;  /* 0x000000454809723e */ /* 0x000fe200000010ff */
[----:B------:R-:W4:Y:S01]  /*10ad0*/  LDSM.16.MT88.4 R12, [R68+0x8400] ;  /* 0x00840000440c783b */ /* 0x000f220000004200 */
[----:B------:R-:W-:Y:S01]  /*10ae0*/  F2FP.BF16.F32.PACK_AB R10, R66, R61 ;  /* 0x0000003d420a723e */ /* 0x000fe200000010ff */
[----:B------:R-:W-:Y:S01]  /*10af0*/  FADD.FTZ R156, R156, R147 ;  /* 0x000000939c9c7221 */ /* 0x000fe20000010000 */
[----:B------:R-:W-:-:S03]  /*10b00*/  F2FP.BF16.F32.PACK_AB R11, R71, R70 ;  /* 0x00000046470b723e */ /* 0x000fc600000010ff */
[----:B------:R-:W-:-:S04]  /*10b10*/  FADD.FTZ R156, R151, R156 ;  /* 0x0000009c979c7221 */ /* 0x000fc80000010000 */
[----:B------:R-:W-:Y:S01]  /*10b20*/  FADD.FTZ R157, R157, R156 ;  /* 0x0000009c9d9d7221 */ /* 0x000fe20000010000 */
[----:B---3--:R-:W-:Y:S03]  /*10b30*/  HMMA.16816.F32.BF16 R24, R8, R4, R24 ;  /* 0x000000040818723c */ /* 0x008fe60000041818 */
[----:B------:R-:W-:-:S04]  /*10b40*/  FADD.FTZ R157, R172, R157 ;  /* 0x0000009dac9d7221 */ /* 0x000fc80000010000 */
[----:B------:R-:W-:Y:S01]  /*10b50*/  FADD.FTZ R180, R180, R157 ;  /* 0x0000009db4b47221 */ /* 0x000fe20000010000 */
[----:B------:R-:W-:Y:S01]  /*10b60*/  HMMA.16816.F32.BF16 R20, R8, R6, R20 ;  /* 0x000000060814723c */ /* 0x000fe20000041814 */
[----:B------:R-:W3:Y:S02]  /*10b70*/  LDSM.16.MT88.4 R4, [R220+0x8800] ;  /* 0x00880000dc04783b */ /* 0x000ee40000004200 */
[----:B------:R-:W-:-:S04]  /*10b80*/  FADD.FTZ R180, R159, R180 ;  /* 0x000000b49fb47221 */ /* 0x000fc80000010000 */
[----:B------:R-:W-:-:S04]  /*10b90*/  FADD.FTZ R165, R165, R180 ;  /* 0x000000b4a5a57221 */ /* 0x000fc80000010000 */
[----:B------:R-:W-:-:S04]  /*10ba0*/  FADD.FTZ R166, R166, R165 ;  /* 0x000000a5a6a67221 */ /* 0x000fc80000010000 */
[----:B------:R-:W-:-:S04]  /*10bb0*/  FADD.FTZ R167, R167, R166 ;  /* 0x000000a6a7a77221 */ /* 0x000fc80000010000 */
[----:B------:R-:W-:Y:S01]  /*10bc0*/  FADD.FTZ R167, R126, R167 ;  /* 0x000000a77ea77221 */ /* 0x000fe20000010000 */
[----:B----4-:R-:W-:Y:S01]  /*10bd0*/  HMMA.16816.F32.BF16 R36, R8, R12, R36 ;  /* 0x0000000c0824723c */ /* 0x010fe20000041824 */
[----:B-----5:R-:W-:Y:S02]  /*10be0*/  F2FP.BF16.F32.PACK_AB R12, R76, R73 ;  /* 0x000000494c0c723e */ /* 0x020fe400000010ff */
[----:B------:R-:W-:Y:S01]  /*10bf0*/  FADD.FTZ R168, R168, R167 ;  /* 0x000000a7a8a87221 */ /* 0x000fe20000010000 */
[----:B--2---:R-:W-:-:S03]  /*10c00*/  F2FP.BF16.F32.PACK_AB R13, R78, R77 ;  /* 0x0000004d4e0d723e */ /* 0x004fc600000010ff */
[----:B------:R-:W-:Y:S01]  /*10c10*/  FADD.FTZ R59, R59, R168 ;  /* 0x000000a83b3b7221 */ /* 0x000fe20000010000 */
[----:B------:R-:W-:Y:S01]  /*10c20*/  HMMA.16816.F32.BF16 R28, R8, R14, R28 ;  /* 0x0000000e081c723c */ /* 0x000fe2000004181c */
[----:B------:R-:W-:Y:S02]  /*10c30*/  F2FP.BF16.F32.PACK_AB R14, R75, R74 ;  /* 0x0000004a4b0e723e */ /* 0x000fe400000010ff */
[----:B------:R-:W-:Y:S01]  /*10c40*/  FADD.FTZ R54, R54, R59 ;  /* 0x0000003b36367221 */ /* 0x000fe20000010000 */
[----:B------:R-:W-:Y:S01]  /*10c50*/  F2FP.BF16.F32.PACK_AB R15, R57, R56 ;  /* 0x00000038390f723e */ /* 0x000fe200000010ff */
[----:B------:R-:W2:Y:S02]  /*10c60*/  LDSM.16.MT88.4 R8, [R68+0x8800] ;  /* 0x008800004408783b */ /* 0x000ea40000004200 */
[----:B------:R-:W-:-:S04]  /*10c70*/  FADD.FTZ R173, R173, R54 ;  /* 0x00000036adad7221 */ /* 0x000fc80000010000 */
[----:B------:R-:W-:Y:S01]  /*10c80*/  FADD.FTZ R50, R50, R173 ;  /* 0x000000ad32327221 */ /* 0x000fe20000010000 */
[C---:B---3--:R-:W-:Y:S03]  /*10c90*/  HMMA.16816.F32.BF16 R24, R12.reuse, R4, R24 ;  /* 0x000000040c18723c */ /* 0x048fe60000041818 */
[----:B------:R-:W-:Y:S01]  /*10ca0*/  FADD.FTZ R33, R33, R50 ;  /* 0x0000003221217221 */ /* 0x000fe20000010000 */
[----:B------:R-:W-:Y:S02]  /*10cb0*/  FADD.FTZ R5, R17, R48 ;  /* 0x0000003011057221 */ /* 0x000fe40000010000 */
[----:B------:R-:W-:Y:S01]  /*10cc0*/  MUFU.EX2 R17, R135 ;  /* 0x0000008700117308 */ /* 0x000fe20000000800 */
[----:B------:R-:W-:Y:S01]  /*10cd0*/  FADD.FTZ R32, R32, R33 ;  /* 0x0000002120207221 */ /* 0x000fe20000010000 */
[----:B------:R-:W-:Y:S01]  /*10ce0*/  FADD.FTZ R5, R16, R5 ;  /* 0x0000000510057221 */ /* 0x000fe20000010000 */
[----:B------:R-:W-:Y:S01]  /*10cf0*/  FFMA.FTZ R33, R125, UR10, -R67 ;  /* 0x0000000a7d217c23 */ /* 0x000fe20008010843 */
[----:B------:R-:W-:Y:S01]  /*10d00*/  HMMA.16816.F32.BF16 R20, R12, R6, R20 ;  /* 0x000000060c14723c */ /* 0x000fe20000041814 */
[----:B------:R-:W-:Y:S01]  /*10d10*/  FADD.FTZ R4, R51, R32 ;  /* 0x0000002033047221 */ /* 0x000fe20000010000 */
[----:B------:R-:W-:Y:S01]  /*10d20*/  FADD.FTZ R18, R18, R5 ;  /* 0x0000000512127221 */ /* 0x000fe20000010000 */
[----:B------:R-:W-:Y:S01]  /*10d30*/  MUFU.EX2 R32, R119 ;  /* 0x0000007700207308 */ /* 0x000fe20000000800 */
[----:B-1----:R-:W-:Y:S01]  /*10d40*/  F2FP.BF16.F32.PACK_AB R5, R41, R40 ;  /* 0x000000282905723e */ /* 0x002fe200000010ff */
[----:B------:R-:W-:Y:S01]  /*10d50*/  FADD.FTZ R47, R47, R4 ;  /* 0x000000042f2f7221 */ /* 0x000fe20000010000 */
[----:B------:R-:W-:Y:S01]  /*10d60*/  FADD.FTZ R18, R19, R18 ;  /* 0x0000001213127221 */ /* 0x000fe20000010000 */
[----:B------:R-:W1:Y:S01]  /*10d70*/  MUFU.EX2 R33, R33 ;  /* 0x0000002100217308 */ /* 0x000e620000000800 */
[----:B------:R-:W-:Y:S01]  /*10d80*/  F2FP.BF16.F32.PACK_AB R6, R35, R34 ;  /* 0x000000222306723e */ /* 0x000fe200000010ff */
[----:B------:R-:W-:-:S04]  /*10d90*/  FADD.FTZ R47, R42, R47 ;  /* 0x0000002f2a2f7221 */ /* 0x000fc80000010000 */
[----:B------:R-:W-:-:S04]  /*10da0*/  FADD.FTZ R46, R46, R47 ;  /* 0x0000002f2e2e7221 */ /* 0x000fc80000010000 */
[----:B------:R-:W-:-:S04]  /*10db0*/  FADD.FTZ R46, R45, R46 ;  /* 0x0000002e2d2e7221 */ /* 0x000fc80000010000 */
[----:B------:R-:W-:Y:S01]  /*10dc0*/  FADD.FTZ R53, R53, R46 ;  /* 0x0000002e35357221 */ /* 0x000fe20000010000 */
[----:B-1----:R-:W-:Y:S01]  /*10dd0*/  F2FP.BF16.F32.PACK_AB R4, R33, R32 ;  /* 0x000000202104723e */ /* 0x002fe200000010ff */
[C---:B--2---:R-:W-:Y:S01]  /*10de0*/  HMMA.16816.F32.BF16 R36, R12.reuse, R8, R36 ;  /* 0x000000080c24723c */ /* 0x044fe20000041824 */
[----:B------:R-:W-:Y:S01]  /*10df0*/  FADD.FTZ R9, R69, R18 ;  /* 0x0000001245097221 */ /* 0x000fe20000010000 */
[----:B------:R-:W-:Y:S01]  /*10e00*/  FADD.FTZ R58, R58, R53 ;  /* 0x000000353a3a7221 */ /* 0x000fe20000010000 */
[----:B------:R-:W1:Y:S02]  /*10e10*/  MUFU.EX2 R8, R65 ;  /* 0x0000004100087308 */ /* 0x000e640000000800 */
        /* <DEDUP_REMOVED lines=26> */
[----:B------:R-:W-:-:S04]  /*10fc0*/  FADD.FTZ R32, R32, R75 ;  /* 0x0000004b20207221 */ /* 0x000fc80000010000 */
[----:B------:R-:W-:Y:S01]  /*10fd0*/  FADD.FTZ R33, R33, R32 ;  /* 0x0000002021217221 */ /* 0x000fe20000010000 */
[----:B------:R-:W-:Y:S03]  /*10fe0*/  HMMA.16816.F32.BF16 R196, R4, R198, R28 ;  /* 0x000000c604c4723c */ /* 0x000fe6000004181c */
[----:B------:R-:W-:-:S04]  /*10ff0*/  FADD.FTZ R34, R34, R33 ;  /* 0x0000002122227221 */ /* 0x000fc80000010000 */
[----:B------:R-:W-:Y:S01]  /*11000*/  FADD.FTZ R190, R35, R34 ;  /* 0x0000002223be7221 */ /* 0x000fe20000010000 */
[----:B------:R-:W-:-:S12]  /*11010*/  BRA.U !UP0, `(.L_x_2521) ;  /* 0x0000006108dc7547 */ /* 0x000fd8000b800000 */
[----:B------:R-:W-:-:S04]  /*11020*/  DEPBAR.LE SB0, 0x0 ;  /* 0x000080000000791a */ /* 0x000fc80000000000 */
[----:B------:R-:W-:Y:S02]  /*11030*/  UISETP.NE.U32.AND UP0, UPT, UR12, URZ, UPT ;  /* 0x000000ff0c00728c */ /* 0x000fe4000bf05070 */
[----:B------:R-:W-:Y:S02]  /*11040*/  UIADD3 UR9, UPT, UPT, UR4, -0x2, URZ ;  /* 0xfffffffe04097890 */ /* 0x000fe4000fffe0ff */
[----:B------:R-:W-:Y:S01]  /*11050*/  UISETP.NE.AND.EX UP0, UPT, UR13, URZ, UPT, UP0 ;  /* 0x000000ff0d00728c */ /* 0x000fe2000bf05300 */
[----:B------:R-:W-:Y:S08]  /*11060*/  BAR.SYNC.DEFER_BLOCKING 0x0 ;  /* 0x0000000000007b1d */ /* 0x000ff00000010000 */
[----:B------:R-:W-:Y:S05]  /*11070*/  BRA.U !UP0, `(.L_x_2522) ;  /* 0x0000000508007547 */ /* 0x000fea000b800000 */
[----:B------:R-:W1:Y:S01]  /*11080*/  LDC R5, c[0x0][0x4f0] ;  /* 0x00013c00ff057b82 */ /* 0x000e620000000800 */
[----:B------:R-:W-:Y:S02]  /*11090*/  USHF.L.U32 UR9, UR9, 0x8, URZ ;  /* 0x0000000809097899 */ /* 0x000fe400080006ff */
[----:B------:R-:W-:Y:S01]  /*110a0*/  UIADD3 UR27, UPT, UPT, UR27, -0x100, URZ ;  /* 0xffffff001b1b7890 */ /* 0x000fe2000fffe0ff */
[----:B------:R-:W2:Y:S03]  /*110b0*/  LDCU.64 UR14, c[0x0][0x3c0] ;  /* 0x00007800ff0e77ac */ /* 0x000ea60008000a00 */
[----:B------:R-:W-:Y:S02]  /*110c0*/  MOV R6, UR9 ;  /* 0x0000000900067c02 */ /* 0x000fe40008000f00 */
[----:B------:R-:W-:Y:S01]  /*110d0*/  IMAD.U32 R8, RZ, RZ, UR27 ;  /* 0x0000001bff087e24 */ /* 0x000fe2000f8e00ff */
[----:B------:R-:W3:Y:S01]  /*110e0*/  LDCU.64 UR10, c[0x0][0x3a8] ;  /* 0x00007500ff0a77ac */ /* 0x000ee20008000a00 */
[----:B------:R-:W-:-:S03]  /*110f0*/  IABS R6, R6 ;  /* 0x0000000600067213 */ /* 0x000fc60000000000 */
[----:B------:R-:W-:Y:S02]  /*11100*/  IABS R8, R8 ;  /* 0x0000000800087213 */ /* 0x000fe40000000000 */
[----:B-1----:R-:W-:-:S04]  /*11110*/  IABS R4, R5 ;  /* 0x0000000500047213 */ /* 0x002fc80000000000 */
[----:B------:R-:W1:Y:S08]  /*11120*/  I2F.RP R7, R4 ;  /* 0x0000000400077306 */ /* 0x000e700000209400 */
        /* <DEDUP_REMOVED lines=53> */
.L_x_2522:
        /* <DEDUP_REMOVED lines=8> */
.L_x_2523:
        /* <DEDUP_REMOVED lines=38> */
[----:B------:R-:W-:Y:S01]  /*11760*/  @!P4 IADD3.X R17, PT, PT, R15, UR9, RZ, P0, !PT ;  /* 0x000000090f11cc10 */ /* 0x000fe200087fe4ff */
[----:B------:R-:W-:Y:S02]  /*11770*/  UIADD3 UR9, UPT, UPT, UR4, -0x2, URZ ;  /* 0xfffffffe04097890 */ /* 0x000fe4000fffe0ff */
[----:B------:R-:W-:Y:S02]  /*11780*/  @P4 STS.128 [R132+0x6800], RZ ;  /* 0x006800ff84004388 */ /* 0x000fe40000000c00 */
[----:B------:R-:W-:Y:S02]  /*11790*/  UISETP.GT.AND UP1, UPT, UR9, UR20, UPT ;  /* 0x000000140900728c */ /* 0x000fe4000bf24270 */
        /* <DEDUP_REMOVED lines=63> */
[----:B------:R-:W0:Y:S05]  /*11b90*/  LDGDEPBAR ;  /* 0x00000000000079af */ /* 0x000e2a0000000000 */
        /* <DEDUP_REMOVED lines=20> */
[----:B------:R-:W-:Y:S08]  /*11ce0*/  HMMA.16816.F32.BF16 R228, R228, R234, RZ ;  /* 0x000000eae4e4723c */ /* 0x000ff000000418ff */
[----:B-----5:R-:W-:Y:S01]  /*11cf0*/  HMMA.16816.F32.BF16 R124, R224, R184, R124 ;  /* 0x000000b8e07c723c */ /* 0x020fe2000004187c */
[----:B------:R-:W-:-:S04]  /*11d00*/  IMAD.U32 R185, RZ, RZ, UR4 ;  /* 0x00000004ffb97e24 */ /* 0x000fc8000f8e00ff */
[----:B------:R-:W-:-:S03]  /*11d10*/  IMAD R185, R185, 0x100, R2 ;  /* 0x00000100b9b97824 */ /* 0x000fc600078e0202 */
[C---:B------:R-:W-:Y:S08]  /*11d20*/  HMMA.16816.F32.BF16 R120, R224.reuse, R186, R120 ;  /* 0x000000bae078723c */ /* 0x040ff00000041878 */
[----:B------:R-:W-:Y:S01]  /*11d30*/  HMMA.16816.F32.BF16 R228, R224, R130, R228 ;  /* 0x00000082e0e4723c */ /* 0x000fe200000418e4 */
[C---:B------:R-:W-:Y:S02]  /*11d40*/  VIADD R130, R185.reuse, 0xfffffe00 ;  /* 0xfffffe00b9827836 */ /* 0x040fe40000000000 */
[----:B------:R-:W-:-:S03]  /*11d50*/  VIADD R131, R185, 0xfffffef8 ;  /* 0xfffffef8b9837836 */ /* 0x000fc60000000000 */
[C---:B------:R-:W-:Y:S02]  /*11d60*/  ISETP.GE.AND P2, PT, R130.reuse, R194, PT ;  /* 0x000000c28200720c */ /* 0x040fe40003f46270 */
[C---:B------:R-:W-:Y:S01]  /*11d70*/  HMMA.16816.F32.BF16 R116, R224.reuse, R180, R116 ;  /* 0x000000b4e074723c */ /* 0x040fe20000041874 */
[----:B------:R-:W-:Y:S02]  /*11d80*/  I2FP.F32.S32 R181, R130 ;  /* 0x0000008200b57245 */ /* 0x000fe40000201400 */
[-C--:B------:R-:W-:Y:S02]  /*11d90*/  ISETP.GE.AND P0, PT, R130, R193.reuse, PT ;  /* 0x000000c18200720c */ /* 0x080fe40003f06270 */
[----:B------:R-:W-:Y:S01]  /*11da0*/  ISETP.GE.AND P1, PT, R131, R194, PT ;  /* 0x000000c28300720c */ /* 0x000fe20003f26270 */
[----:B------:R-:W-:Y:S01]  /*11db0*/  FFMA.FTZ R181, R181, UR8, R124 ;  /* 0x00000008b5b57c23 */ /* 0x000fe2000801007c */
[----:B------:R-:W-:Y:S01]  /*11dc0*/  ISETP.GE.AND P3, PT, R131, R193, PT ;  /* 0x000000c18300720c */ /* 0x000fe20003f66270 */
[----:B------:R-:W-:Y:S01]  /*11dd0*/  HMMA.16816.F32.BF16 R28, R224, R136, R28 ;  /* 0x00000088e01c723c */ /* 0x000fe2000004181c */
[----:B------:R-:W-:-:S02]  /*11de0*/  I2FP.F32.S32 R137, R131 ;  /* 0x0000008300897245 */ /* 0x000fc40000201400 */
[----:B------:R-:W-:Y:S02]  /*11df0*/  I2FP.F32.S32 R131, R131 ;  /* 0x0000008300837245 */ /* 0x000fe40000201400 */
[----:B------:R-:W-:Y:S01]  /*11e00*/  FSEL R181, R181, -INF , !P2 ;  /* 0xff800000b5b57808 */ /* 0x000fe20005000000 */
[----:B------:R-:W-:Y:S01]  /*11e10*/  FFMA.FTZ R124, R137, UR8, R228 ;  /* 0x00000008897c7c23 */ /* 0x000fe200080100e4 */
[C---:B------:R-:W-:Y:S01]  /*11e20*/  VIADD R137, R185.reuse, 0xfffffe08 ;  /* 0xfffffe08b9897836 */ /* 0x040fe20000000000 */
[C---:B------:R-:W-:Y:S01]  /*11e30*/  HMMA.16816.F32.BF16 R24, R224.reuse, R138, R24 ;  /* 0x0000008ae018723c */ /* 0x040fe20000041818 */
[----:B------:R-:W-:Y:S01]  /*11e40*/  I2FP.F32.S32 R139, R130 ;  /* 0x00000082008b7245 */ /* 0x000fe20000201400 */
[----:B------:R-:W-:Y:S02]  /*11e50*/  VIADD R130, R185, 0xfffffe01 ;  /* 0xfffffe01b9827836 */ /* 0x000fe40000000000 */
[----:B------:R-:W-:Y:S01]  /*11e60*/  FFMA.FTZ R230, R131, UR8, R230 ;  /* 0x0000000883e67c23 */ /* 0x000fe200080100e6 */
[-C--:B------:R-:W-:Y:S01]  /*11e70*/  ISETP.GE.AND P5, PT, R137, R194.reuse, PT ;  /* 0x000000c28900720c */ /* 0x080fe20003fa6270 */
[----:B------:R-:W-:Y:S01]  /*11e80*/  FFMA.FTZ R126, R139, UR8, R126 ;  /* 0x000000088b7e7c23 */ /* 0x000fe2000801007e */
[C---:B------:R-:W-:Y:S01]  /*11e90*/  ISETP.GE.AND P4, PT, R130.reuse, R194, PT ;  /* 0x000000c28200720c */ /* 0x040fe20003f86270 */
[----:B------:R-:W-:Y:S01]  /*11ea0*/  HMMA.16816.F32.BF16 R112, R224, R182, R112 ;  /* 0x000000b6e070723c */ /* 0x000fe20000041870 */
[----:B------:R-:W-:Y:S01]  /*11eb0*/  ISETP.GE.AND P6, PT, R130, R193, PT ;  /* 0x000000c18200720c */ /* 0x000fe20003fc6270 */
[----:B------:R-:W-:Y:S01]  /*11ec0*/  VIADD R182, R185, 0xfffffe09 ;  /* 0xfffffe09b9b67836 */ /* 0x000fe20000000000 */
[----:B------:R-:W-:-:S02]  /*11ed0*/  I2FP.F32.S32 R136, R130 ;  /* 0x0000008200887245 */ /* 0x000fc40000201400 */
[----:B------:R-:W-:Y:S02]  /*11ee0*/  I2FP.F32.S32 R130, R130 ;  /* 0x0000008200827245 */ /* 0x000fe40000201400 */
[----:B------:R-:W-:Y:S01]  /*11ef0*/  I2FP.F32.S32 R139, R137 ;  /* 0x00000089008b7245 */ /* 0x000fe20000201400 */
[----:B------:R-:W-:Y:S01]  /*11f00*/  FFMA.FTZ R183, R136, UR8, R125 ;  /* 0x0000000888b77c23 */ /* 0x000fe2000801007d */
[----:B------:R-:W-:Y:S01]  /*11f10*/  FSEL R126, R126, -INF , !P0 ;  /* 0xff8000007e7e7808 */ /* 0x000fe20004000000 */
[----:B------:R-:W-:Y:S01]  /*11f20*/  FFMA.FTZ R131, R130, UR8, R127 ;  /* 0x0000000882837c23 */ /* 0x000fe2000801007f */
[----:B------:R-:W-:Y:S01]  /*11f30*/  VIADD R127, R185, 0xfffffe10 ;  /* 0xfffffe10b97f7836 */ /* 0x000fe20000000000 */
[----:B------:R-:W-:Y:S01]  /*11f40*/  ISETP.GE.AND P0, PT, R137, R193, PT ;  /* 0x000000c18900720c */ /* 0x000fe20003f06270 */
[----:B------:R-:W-:Y:S01]  /*11f50*/  FFMA.FTZ R125, R139, UR8, R120 ;  /* 0x000000088b7d7c23 */ /* 0x000fe20008010078 */
[----:B------:R-:W-:Y:S01]  /*11f60*/  I2FP.F32.S32 R137, R137 ;  /* 0x0000008900897245 */ /* 0x000fe20000201400 */
[----:B------:R-:W-:Y:S01]  /*11f70*/  HMMA.16816.F32.BF16 R108, R224, R176, R108 ;  /* 0x000000b0e06c723c */ /* 0x000fe2000004186c */
[----:B------:R-:W-:-:S02]  /*11f80*/  FSEL R124, R124, -INF , !P1 ;  /* 0xff8000007c7c7808 */ /* 0x000fc40004800000 */
[C---:B------:R-:W-:Y:S01]  /*11f90*/  ISETP.GE.AND P1, PT, R182.reuse, R194, PT ;  /* 0x000000c2b600720c */ /* 0x040fe20003f26270 */
[----:B------:R-:W-:Y:S01]  /*11fa0*/  FFMA.FTZ R184, R137, UR8, R122 ;  /* 0x0000000889b87c23 */ /* 0x000fe2000801007a */
[----:B------:R-:W-:Y:S02]  /*11fb0*/  ISETP.GE.AND P2, PT, R182, R193, PT ;  /* 0x000000c1b600720c */ /* 0x000fe40003f46270 */
[-C--:B------:R-:W-:Y:S01]  /*11fc0*/  I2FP.F32.S32 R130, R182.reuse ;  /* 0x000000b600827245 */ /* 0x080fe20000201400 */
[C---:B------:R-:W-:Y:S01]  /*11fd0*/  HMMA.16816.F32.BF16 R104, R224.reuse, R178, R104 ;  /* 0x000000b2e068723c */ /* 0x040fe20000041868 */
[----:B------:R-:W-:Y:S02]  /*11fe0*/  I2FP.F32.S32 R182, R182 ;  /* 0x000000b600b67245 */ /* 0x000fe40000201400 */
        /* <DEDUP_REMOVED lines=10> */
[----:B------:R-:W-:Y:S01]  /*12090*/  I2FP.F32.S32 R127, R127 ;  /* 0x0000007f007f7245 */ /* 0x000fe20000201400 */
[----:B------:R-:W-:Y:S01]  /*120a0*/  HMMA.16816.F32.BF16 R96, R224, R174, R96 ;  /* 0x000000aee060723c */ /* 0x000fe20000041860 */
[----:B------:R-:W-:-:S02]  /*120b0*/  I2FP.F32.S32 R130, R116 ;  /* 0x0000007400827245 */ /* 0x000fc40000201400 */
[----:B------:R-:W-:Y:S01]  /*120c0*/  FSEL R120, R230, -INF , !P3 ;  /* 0xff800000e6787808 */ /* 0x000fe20005800000 */
[----:B------:R-:W-:Y:S01]  /*120d0*/  FFMA.FTZ R118, R127, UR8, R118 ;  /* 0x000000087f767c23 */ /* 0x000fe20008010076 */
[----:B------:R-:W-:Y:S01]  /*120e0*/  I2FP.F32.S32 R127, R123 ;  /* 0x0000007b007f7245 */ /* 0x000fe20000201400 */
[----:B------:R-:W-:Y:S01]  /*120f0*/  FFMA.FTZ R179, R130, UR8, R117 ;  /* 0x0000000882b37c23 */ /* 0x000fe20008010075 */
[----:B------:R-:W-:Y:S01]  /*12100*/  FSEL R184, R184, -INF , !P0 ;  /* 0xff800000b8b87808 */ /* 0x000fe20004000000 */
[----:B------:R-:W-:Y:S01]  /*12110*/  VIADD R117, R185, 0xfffffe20 ;  /* 0xfffffe20b9757836 */ /* 0x000fe20000000000 */
[C---:B------:R-:W-:Y:S01]  /*12120*/  ISETP.GE.AND P3, PT, R116.reuse, R194, PT ;  /* 0x000000c27400720c */ /* 0x040fe20003f66270 */
[----:B------:R-:W-:Y:S01]  /*12130*/  FFMA.FTZ R127, R127, UR8, R112 ;  /* 0x000000087f7f7c23 */ /* 0x000fe20008010070 */
[----:B------:R-:W-:Y:S01]  /*12140*/  ISETP.GE.AND P0, PT, R116, R193, PT ;  /* 0x000000c17400720c */ /* 0x000fe20003f06270 */
[C---:B------:R-:W-:Y:S01]  /*12150*/  VIADD R112, R185.reuse, 0xfffffe19 ;  /* 0xfffffe19b9707836 */ /* 0x040fe20000000000 */
[----:B------:R-:W-:Y:S01]  /*12160*/  I2FP.F32.S32 R116, R116 ;  /* 0x0000007400747245 */ /* 0x000fe20000201400 */
[C---:B------:R-:W-:Y:S01]  /*12170*/  HMMA.16816.F32.BF16 R100, R224.reuse, R172, R100 ;  /* 0x000000ace064723c */ /* 0x040fe20000041864 */
[----:B------:R-:W-:Y:S01]  /*12180*/  I2FP.F32.S32 R175, R117 ;  /* 0x0000007500af7245 */ /* 0x000fe20000201400 */
[----:B------:R-:W-:Y:S01]  /*12190*/  VIADD R130, R185, 0xfffffe69 ;  /* 0xfffffe69b9827836 */ /* 0x000fe20000000000 */
[----:B------:R-:W-:Y:S01]  /*121a0*/  FSEL R121, R121, -INF , !P1 ;  /* 0xff80000079797808 */ /* 0x000fe20004800000 */
[----:B------:R-:W-:Y:S01]  /*121b0*/  FFMA.FTZ R119, R116, UR8, R119 ;  /* 0x0000000874777c23 */ /* 0x000fe20008010077 */
[----:B------:R-:W-:Y:S01]  /*121c0*/  I2FP.F32.S32 R116, R112 ;  /* 0x0000007000747245 */ /* 0x000fe20000201400 */
[----:B------:R-:W-:Y:S01]  /*121d0*/  FFMA.FTZ R175, R175, UR8, R108 ;  /* 0x00000008afaf7c23 */ /* 0x000fe2000801006c */
[----:B------:R-:W-:Y:S01]  /*121e0*/  FSEL R182, R182, -INF , !P2 ;  /* 0xff800000b6b67808 */ /* 0x000fe20005000000 */
[----:B------:R-:W-:Y:S01]  /*121f0*/  VIADD R108, R185, 0xfffffe21 ;  /* 0xfffffe21b96c7836 */ /* 0x000fe20000000000 */
[----:B------:R-:W-:Y:S01]  /*12200*/  ISETP.GE.AND P1, PT, R123, R194, PT ;  /* 0x000000c27b00720c */ /* 0x000fe20003f26270 */
[----:B------:R-:W-:Y:S01]  /*12210*/  FFMA.FTZ R131, R116, UR8, R113 ;  /* 0x0000000874837c23 */ /* 0x000fe20008010071 */
[----:B------:R-:W-:Y:S01]  /*12220*/  FSEL R177, R177, -INF , !P6 ;  /* 0xff800000b1b17808 */ /* 0x000fe20007000000 */
[----:B------:R-:W-:Y:S01]  /*12230*/  VIADD R113, R185, 0xfffffe28 ;  /* 0xfffffe28b9717836 */ /* 0x000fe20000000000 */
[----:B------:R-:W-:Y:S01]  /*12240*/  ISETP.GE.AND P2, PT, R123, R193, PT ;  /* 0x000000c17b00720c */ /* 0x000fe20003f46270 */
[----:B------:R-:W-:Y:S01]  /*12250*/  HMMA.16816.F32.BF16 R32, R224, R142, R32 ;  /* 0x0000008ee020723c */ /* 0x000fe20000041820 */
[----:B------:R-:W-:-:S02]  /*12260*/  FSEL R180, R118, -INF , !P5 ;  /* 0xff80000076b47808 */ /* 0x000fc40006800000 */
[----:B------:R-:W-:Y:S02]  /*12270*/  I2FP.F32.S32 R123, R123 ;  /* 0x0000007b007b7245 */ /* 0x000fe40000201400 */
[C---:B------:R-:W-:Y:S02]  /*12280*/  ISETP.GE.AND P6, PT, R112.reuse, R194, PT ;  /* 0x000000c27000720c */ /* 0x040fe40003fc6270 */
[----:B------:R-:W-:Y:S01]  /*12290*/  ISETP.GE.AND P5, PT, R112, R193, PT ;  /* 0x000000c17000720c */ /* 0x000fe20003fa6270 */
[----:B------:R-:W-:Y:S01]  /*122a0*/  FFMA.FTZ R114, R123, UR8, R114 ;  /* 0x000000087b727c23 */ /* 0x000fe20008010072 */
[----:B------:R-:W-:Y:S01]  /*122b0*/  I2FP.F32.S32 R112, R112 ;  /* 0x0000007000707245 */ /* 0x000fe20000201400 */
[C---:B------:R-:W-:Y:S01]  /*122c0*/  HMMA.16816.F32.BF16 R60, R224.reuse, R152, R60 ;  /* 0x00000098e03c723c */ /* 0x040fe2000004183c */
[----:B------:R-:W-:Y:S02]  /*122d0*/  I2FP.F32.S32 R143, R113 ;  /* 0x00000071008f7245 */ /* 0x000fe40000201400 */
[----:B------:R-:W-:Y:S01]  /*122e0*/  FSEL R179, R179, -INF , !P3 ;  /* 0xff800000b3b37808 */ /* 0x000fe20005800000 */
[----:B------:R-:W-:Y:S01]  /*122f0*/  FFMA.FTZ R115, R112, UR8, R115 ;  /* 0x0000000870737c23 */ /* 0x000fe20008010073 */
[----:B------:R-:W-:Y:S01]  /*12300*/  I2FP.F32.S32 R112, R108 ;  /* 0x0000006c00707245 */ /* 0x000fe20000201400 */
[----:B------:R-:W-:Y:S01]  /*12310*/  FFMA.FTZ R143, R143, UR8, R104 ;  /* 0x000000088f8f7c23 */ /* 0x000fe20008010068 */
[----:B------:R-:W-:Y:S01]  /*12320*/  FSEL R178, R119, -INF , !P0 ;  /* 0xff80000077b27808 */ /* 0x000fe20004000000 */
[C---:B------:R-:W-:Y:S01]  /*12330*/  HMMA.16816.F32.BF16 R84, R224.reuse, R164, R84 ;  /* 0x000000a4e054723c */ /* 0x040fe20000041854 */
[----:B------:R-:W-:Y:S01]  /*12340*/  ISETP.GE.AND P3, PT, R117, R194, PT ;  /* 0x000000c27500720c */ /* 0x000fe20003f66270 */
[----:B------:R-:W-:Y:S01]  /*12350*/  FFMA.FTZ R165, R112, UR8, R109 ;  /* 0x0000000870a57c23 */ /* 0x000fe2000801006d */
[----:B------:R-:W-:Y:S01]  /*12360*/  FSEL R127, R127, -INF , !P1 ;  /* 0xff8000007f7f7808 */ /* 0x000fe20004800000 */
[----:B------:R-:W-:Y:S01]  /*12370*/  VIADD R104, R185, 0xfffffe29 ;  /* 0xfffffe29b9687836 */ /* 0x000fe20000000000 */
[----:B------:R-:W-:Y:S01]  /*12380*/  ISETP.GE.AND P0, PT, R117, R193, PT ;  /* 0x000000c17500720c */ /* 0x000fe20003f06270 */
[----:B------:R-:W-:Y:S01]  /*12390*/  VIADD R109, R185, 0xfffffe30 ;  /* 0xfffffe30b96d7836 */ /* 0x000fe20000000000 */
[----:B------:R-:W-:Y:S01]  /*123a0*/  FSEL R152, R114, -INF , !P2 ;  /* 0xff80000072987808 */ /* 0x000fe20005000000 */
[----:B------:R-:W-:Y:S01]  /*123b0*/  HMMA.16816.F32.BF16 R44, R224, R144, R44 ;  /* 0x00000090e02c723c */ /* 0x000fe2000004182c */
[----:B------:R-:W-:-:S02]  /*123c0*/  I2FP.F32.S32 R117, R117 ;  /* 0x0000007500757245 */ /* 0x000fc40000201400 */
        /* <DEDUP_REMOVED lines=31> */
[----:B------:R-:W-:Y:S01]  /*125c0*/  ISETP.GE.AND P1, PT, R109, R194, PT ;  /* 0x000000c26d00720c */ /* 0x000fe20003f26270 */
[C---:B------:R-:W-:Y:S01]  /*125d0*/  HMMA.16816.F32.BF16 R76, R224.reuse, R160, R76 ;  /* 0x000000a0e04c723c */ /* 0x040fe2000004184c */
[----:B------:R-:W-:Y:S01]  /*125e0*/  FSEL R160, R111, -INF , !P2 ;  /* 0xff8000006fa07808 */ /* 0x000fe20005000000 */
[----:B------:R-:W-:Y:S01]  /*125f0*/  FFMA.FTZ R153, R104, UR8, R101 ;  /* 0x0000000868997c23 */ /* 0x000fe20008010065 */
[----:B------:R-:W-:Y:S01]  /*12600*/  FSEL R143, R143, -INF , !P6 ;  /* 0xff8000008f8f7808 */ /* 0x000fe20007000000 */
[----:B------:R-:W-:Y:S01]  /*12610*/  VIADD R96, R185, 0xfffffe39 ;  /* 0xfffffe39b9607836 */ /* 0x000fe20000000000 */
[----:B------:R-:W-:Y:S01]  /*12620*/  ISETP.GE.AND P2, PT, R109, R193, PT ;  /* 0x000000c16d00720c */ /* 0x000fe20003f46270 */
[----:B------:R-:W-:Y:S01]  /*12630*/  VIADD R101, R185, 0xfffffe40 ;  /* 0xfffffe40b9657836 */ /* 0x000fe20000000000 */
[----:B------:R-:W-:Y:S01]  /*12640*/  I2FP.F32.S32 R109, R109 ;  /* 0x0000006d006d7245 */ /* 0x000fe20000201400 */
[----:B------:R-:W-:Y:S01]  /*12650*/  HMMA.16816.F32.BF16 R68, R224, R156, R68 ;  /* 0x0000009ce044723c */ /* 0x000fe20000041844 */
[----:B------:R-:W-:-:S02]  /*12660*/  FSEL R156, R106, -INF , !P5 ;  /* 0xff8000006a9c7808 */ /* 0x000fc40006800000 */
[C---:B------:R-:W-:Y:S01]  /*12670*/  ISETP.GE.AND P6, PT, R100.reuse, R194, PT ;  /* 0x000000c26400720c */ /* 0x040fe20003fc6270 */
[----:B------:R-:W-:Y:S01]  /*12680*/  FFMA.FTZ R102, R109, UR8, R102 ;  /* 0x000000086d667c23 */ /* 0x000fe20008010066 */
[----:B------:R-:W-:Y:S02]  /*12690*/  ISETP.GE.AND P5, PT, R100, R193, PT ;  /* 0x000000c16400720c */ /* 0x000fe40003fa6270 */
        /* <DEDUP_REMOVED lines=61> */
[----:B------:R-:W-:Y:S02]  /*12a70*/  I2FP.F32.S32 R88, R88 ;  /* 0x0000005800587245 */ /* 0x000fe40000201400 */
        /* <DEDUP_REMOVED lines=11> */
[----:B------:R-:W-:-:S02]  /*12b30*/  ISETP.GE.AND P0, PT, R93, R193, PT ;  /* 0x000000c15d00720c */ /* 0x000fc40003f06270 */
[----:B------:R-:W-:Y:S02]  /*12b40*/  FSEL R168, R90, -INF , !P2 ;  /* 0xff8000005aa87808 */ /* 0x000fe40005000000 */
[----:B------:R-:W-:Y:S02]  /*12b50*/  I2FP.F32.S32 R93, R93 ;  /* 0x0000005d005d7245 */ /* 0x000fe40000201400 */
[C---:B------:R-:W-:Y:S02]  /*12b60*/  ISETP.GE.AND P1, PT, R84.reuse, R194, PT ;  /* 0x000000c25400720c */ /* 0x040fe40003f26270 */
[----:B------:R-:W-:Y:S01]  /*12b70*/  ISETP.GE.AND P2, PT, R84, R193, PT ;  /* 0x000000c15400720c */ /* 0x000fe20003f46270 */
[----:B------:R-:W-:Y:S01]  /*12b80*/  FFMA.FTZ R86, R93, UR8, R86 ;  /* 0x000000085d567c23 */ /* 0x000fe20008010056 */
[----:B------:R-:W-:Y:S02]  /*12b90*/  I2FP.F32.S32 R84, R84 ;  /* 0x0000005400547245 */ /* 0x000fe40000201400 */
[----:B------:R-:W-:-:S02]  /*12ba0*/  FSEL R169, R169, -INF , !P6 ;  /* 0xff800000a9a97808 */ /* 0x000fc40007000000 */
[----:B------:R-:W-:Y:S01]  /*12bb0*/  FSEL R166, R91, -INF , !P5 ;  /* 0xff8000005ba67808 */ /* 0x000fe20006800000 */
[----:B------:R-:W-:Y:S01]  /*12bc0*/  FFMA.FTZ R87, R84, UR8, R87 ;  /* 0x0000000854577c23 */ /* 0x000fe20008010057 */
[C---:B------:R-:W-:Y:S02]  /*12bd0*/  ISETP.GE.AND P6, PT, R89.reuse, R194, PT ;  /* 0x000000c25900720c */ /* 0x040fe40003fc6270 */
[----:B------:R-:W-:Y:S02]  /*12be0*/  ISETP.GE.AND P5, PT, R89, R193, PT ;  /* 0x000000c15900720c */ /* 0x000fe40003fa6270 */
[----:B------:R-:W-:Y:S02]  /*12bf0*/  I2FP.F32.S32 R89, R89 ;  /* 0x0000005900597245 */ /* 0x000fe40000201400 */
[----:B------:R-:W-:Y:S02]  /*12c00*/  I2FP.F32.S32 R84, R80 ;  /* 0x0000005000547245 */ /* 0x000fe40000201400 */
[----:B------:R-:W-:Y:S01]  /*12c10*/  I2FP.F32.S32 R149, R85 ;  /* 0x0000005500957245 */ /* 0x000fe20000201400 */
        /* <DEDUP_REMOVED lines=9> */
[----:B------:R-:W-:-:S02]  /*12cb0*/  FSEL R157, R157, -INF , !P1 ;  /* 0xff8000009d9d7808 */ /* 0x000fc40004800000 */
[----:B------:R-:W-:Y:S02]  /*12cc0*/  I2FP.F32.S32 R80, R80 ;  /* 0x0000005000507245 */ /* 0x000fe40000201400 */
[----:B------:R-:W-:Y:S02]  /*12cd0*/  FSEL R146, R87, -INF , !P2 ;  /* 0xff80000057927808 */ /* 0x000fe40005000000 */
[C---:B------:R-:W-:Y:S01]  /*12ce0*/  ISETP.GE.AND P1, PT, R85.reuse, R194, PT ;  /* 0x000000c25500720c */ /* 0x040fe20003f26270 */
[----:B------:R-:W-:Y:S01]  /*12cf0*/  FFMA.FTZ R83, R80, UR8, R83 ;  /* 0x0000000850537c23 */ /* 0x000fe20008010053 */
[----:B------:R-:W-:Y:S02]  /*12d00*/  ISETP.GE.AND P2, PT, R85, R193, PT ;  /* 0x000000c15500720c */ /* 0x000fe40003f46270 */
[----:B------:R-:W-:Y:S02]  /*12d10*/  I2FP.F32.S32 R85, R85 ;  /* 0x0000005500557245 */ /* 0x000fe40000201400 */
[----:B------:R-:W-:-:S02]  /*12d20*/  FSEL R151, R151, -INF , !P6 ;  /* 0xff80000097977808 */ /* 0x000fc40007000000 */
[----:B------:R-:W-:Y:S01]  /*12d30*/  FSEL R144, R82, -INF , !P5 ;  /* 0xff80000052907808 */ /* 0x000fe20006800000 */
[----:B------:R-:W-:Y:S01]  /*12d40*/  FFMA.FTZ R78, R85, UR8, R78 ;  /* 0x00000008554e7c23 */ /* 0x000fe2000801004e */
[C---:B------:R-:W-:Y:S02]  /*12d50*/  ISETP.GE.AND P6, PT, R76.reuse, R194, PT ;  /* 0x000000c24c00720c */ /* 0x040fe40003fc6270 */
[----:B------:R-:W-:Y:S02]  /*12d60*/  ISETP.GE.AND P5, PT, R76, R193, PT ;  /* 0x000000c14c00720c */ /* 0x000fe40003fa6270 */
[-C--:B------:R-:W-:Y:S02]  /*12d70*/  I2FP.F32.S32 R80, R76.reuse ;  /* 0x0000004c00507245 */ /* 0x080fe40000201400 */
        /* <DEDUP_REMOVED lines=12> */
[----:B------:R-:W-:Y:S01]  /*12e40*/  VIADD R76, R185, 0xfffffe89 ;  /* 0xfffffe89b94c7836 */ /* 0x000fe20000000000 */
[----:B------:R-:W-:-:S02]  /*12e50*/  I2FP.F32.S32 R81, R81 ;  /* 0x0000005100517245 */ /* 0x000fc40000201400 */
[----:B------:R-:W-:Y:S02]  /*12e60*/  FSEL R140, R78, -INF , !P2 ;  /* 0xff8000004e8c7808 */ /* 0x000fe40005000000 */
[----:B------:R-:W-:Y:S01]  /*12e70*/  I2FP.F32.S32 R72, R130 ;  /* 0x0000008200487245 */ /* 0x000fe20000201400 */
[----:B------:R-:W-:Y:S01]  /*12e80*/  FFMA.FTZ R74, R81, UR8, R74 ;  /* 0x00000008514a7c23 */ /* 0x000fe2000801004a */
[C---:B------:R-:W-:Y:S02]  /*12e90*/  ISETP.GE.AND P1, PT, R130.reuse, R194, PT ;  /* 0x000000c28200720c */ /* 0x040fe40003f26270 */
[----:B------:R-:W-:Y:S01]  /*12ea0*/  ISETP.GE.AND P2, PT, R130, R193, PT ;  /* 0x000000c18200720c */ /* 0x000fe20003f46270 */
[----:B------:R-:W-:Y:S01]  /*12eb0*/  FFMA.FTZ R73, R72, UR8, R73 ;  /* 0x0000000848497c23 */ /* 0x000fe20008010049 */
[----:B------:R-:W-:Y:S01]  /*12ec0*/  I2FP.F32.S32 R130, R130 ;  /* 0x0000008200827245 */ /* 0x000fe20000201400 */
[----:B------:R-:W-:Y:S01]  /*12ed0*/  VIADD R72, R185, 0xfffffe71 ;  /* 0xfffffe71b9487836 */ /* 0x000fe20000000000 */
[----:B------:R-:W-:-:S02]  /*12ee0*/  FSEL R141, R141, -INF , !P6 ;  /* 0xff8000008d8d7808 */ /* 0x000fc40007000000 */
[----:B------:R-:W-:Y:S01]  /*12ef0*/  FSEL R138, R79, -INF , !P5 ;  /* 0xff8000004f8a7808 */ /* 0x000fe20006800000 */
[----:B------:R-:W-:Y:S01]  /*12f00*/  FFMA.FTZ R130, R130, UR8, R75 ;  /* 0x0000000882827c23 */ /* 0x000fe2000801004b */
[-C--:B------:R-:W-:Y:S01]  /*12f10*/  ISETP.GE.AND P6, PT, R77, R194.reuse, PT ;  /* 0x000000c24d00720c */ /* 0x080fe20003fc6270 */
[----:B------:R-:W-:Y:S01]  /*12f20*/  VIADD R75, R185, 0xfffffe78 ;  /* 0xfffffe78b94b7836 */ /* 0x000fe20000000000 */
[----:B------:R-:W-:Y:S02]  /*12f30*/  I2FP.F32.S32 R79, R77 ;  /* 0x0000004d004f7245 */ /* 0x000fe40000201400 */
[----:B------:R-:W-:Y:S02]  /*12f40*/  ISETP.GE.AND P5, PT, R77, R193, PT ;  /* 0x000000c14d00720c */ /* 0x000fe40003fa6270 */
[----:B------:R-:W-:Y:S01]  /*12f50*/  I2FP.F32.S32 R77, R77 ;  /* 0x0000004d004d7245 */ /* 0x000fe20000201400 */
[----:B------:R-:W-:Y:S01]  /*12f60*/  FFMA.FTZ R68, R79, UR8, R68 ;  /* 0x000000084f447c23 */ /* 0x000fe20008010044 */
[----:B------:R-:W-:Y:S01]  /*12f70*/  FSEL R139, R139, -INF , !P3 ;  /* 0xff8000008b8b7808 */ /* 0x000fe20005800000 */
[----:B------:R-:W-:Y:S01]  /*12f80*/  VIADD R79, R185, 0xfffffe80 ;  /* 0xfffffe80b94f7836 */ /* 0x000fe20000000000 */
[----:B------:R-:W-:Y:S01]  /*12f90*/  FSEL R136, R74, -INF , !P0 ;  /* 0xff8000004a887808 */ /* 0x000fe20004000000 */
[----:B------:R-:W-:Y:S01]  /*12fa0*/  FFMA.FTZ R70, R77, UR8, R70 ;  /* 0x000000084d467c23 */ /* 0x000fe20008010046 */
[----:B------:R-:W-:-:S02]  /*12fb0*/  ISETP.GE.AND P3, PT, R72, R194, PT ;  /* 0x000000c24800720c */ /* 0x000fc40003f66270 */
[----:B------:R-:W-:Y:S02]  /*12fc0*/  ISETP.GE.AND P0, PT, R72, R193, PT ;  /* 0x000000c14800720c */ /* 0x000fe40003f06270 */
[-C--:B------:R-:W-:Y:S02]  /*12fd0*/  I2FP.F32.S32 R74, R72.reuse ;  /* 0x00000048004a7245 */ /* 0x080fe40000201400 */
[----:B------:R-:W-:Y:S02]  /*12fe0*/  I2FP.F32.S32 R72, R72 ;  /* 0x0000004800487245 */ /* 0x000fe40000201400 */
[----:B------:R-:W-:Y:S02]  /*12ff0*/  I2FP.F32.S32 R77, R75 ;  /* 0x0000004b004d7245 */ /* 0x000fe40000201400 */
[----:B------:R-:W-:Y:S01]  /*13000*/  FSEL R137, R73, -INF , !P1 ;  /* 0xff80000049897808 */ /* 0x000fe20004800000 */
[----:B------:R-:W-:Y:S01]  /*13010*/  FFMA.FTZ R73, R74, UR8, R69 ;  /* 0x000000084a497c23 */ /* 0x000fe20008010045 */
[----:B------:R-:W-:Y:S01]  /*13020*/  FFMA.FTZ R69, R72, UR8, R71 ;  /* 0x0000000848457c23 */ /* 0x000fe20008010047 */
[----:B------:R-:W-:Y:S01]  /*13030*/  FFMA.FTZ R71, R77, UR8, R64 ;  /* 0x000000084d477c23 */ /* 0x000fe20008010040 */
[C---:B------:R-:W-:Y:S01]  /*13040*/  VIADD R64, R185.reuse, 0xfffffe79 ;  /* 0xfffffe79b9407836 */ /* 0x040fe20000000000 */
        /* <DEDUP_REMOVED lines=17> */
[----:B------:R-:W1:Y:S01]  /*13160*/  LDSM.16.M88.4 R64, [R0+0x4400] ;  /* 0x004400000040783b */ /* 0x000e620000000200 */
[----:B------:R-:W-:Y:S01]  /*13170*/  ISETP.GE.AND P3, PT, R79, R194, PT ;  /* 0x000000c24f00720c */ /* 0x000fe20003f66270 */
[----:B------:R-:W-:Y:S01]  /*13180*/  FFMA.FTZ R78, R81, UR8, R60 ;  /* 0x00000008514e7c23 */ /* 0x000fe2000801003c */
[----:B------:R-:W-:-:S02]  /*13190*/  ISETP.GE.AND P0, PT, R79, R193, PT ;  /* 0x000000c14f00720c */ /* 0x000fc40003f06270 */
[----:B------:R-:W-:Y:S02]  /*131a0*/  I2FP.F32.S32 R79, R79 ;  /* 0x0000004f004f7245 */ /* 0x000fe40000201400 */
[----:B------:R-:W-:Y:S02]  /*131b0*/  FSEL R71, R71, -INF , !P1 ;  /* 0xff80000047477808 */ /* 0x000fe40004800000 */
[----:B------:R-:W-:Y:S01]  /*131c0*/  FSEL R75, R75, -INF , !P2 ;  /* 0xff8000004b4b7808 */ /* 0x000fe20005000000 */
[----:B------:R-:W-:Y:S01]  /*131d0*/  FFMA.FTZ R79, R79, UR8, R62 ;  /* 0x000000084f4f7c23 */ /* 0x000fe2000801003e */
[----:B------:R-:W-:Y:S02]  /*131e0*/  ISETP.GE.AND P1, PT, R74, R194, PT ;  /* 0x000000c24a00720c */ /* 0x000fe40003f26270 */
[----:B------:R-:W-:Y:S02]  /*131f0*/  FSEL R72, R72, -INF , !P6 ;  /* 0xff80000048487808 */ /* 0x000fe40007000000 */
[----:B------:R-:W-:-:S02]  /*13200*/  ISETP.GE.AND P2, PT, R74, R193, PT ;  /* 0x000000c14a00720c */ /* 0x000fc40003f46270 */
[-C--:B------:R-:W-:Y:S02]  /*13210*/  I2FP.F32.S32 R80, R74.reuse ;  /* 0x0000004a00507245 */ /* 0x080fe40000201400 */
[----:B------:R-:W-:Y:S02]  /*13220*/  FSEL R60, R77, -INF , !P5 ;  /* 0xff8000004d3c7808 */ /* 0x000fe40006800000 */
[----:B------:R-:W-:Y:S01]  /*13230*/  I2FP.F32.S32 R74, R74 ;  /* 0x0000004a004a7245 */ /* 0x000fe20000201400 */
[----:B------:R-:W-:Y:S01]  /*13240*/  FFMA.FTZ R81, R80, UR8, R61 ;  /* 0x0000000850517c23 */ /* 0x000fe2000801003d */
[----:B------:R-:W-:Y:S01]  /*13250*/  ISETP.GE.AND P6, PT, R83, R194, PT ;  /* 0x000000c25300720c */ /* 0x000fe20003fc6270 */
[----:B------:R-:W-:Y:S01]  /*13260*/  VIADD R80, R185, 0xfffffe90 ;  /* 0xfffffe90b9507836 */ /* 0x000fe20000000000 */
[----:B------:R-:W-:Y:S01]  /*13270*/  FSEL R62, R78, -INF , !P3 ;  /* 0xff8000004e3e7808 */ /* 0x000fe20005800000 */
[----:B------:R-:W-:Y:S01]  /*13280*/  FFMA.FTZ R74, R74, UR8, R63 ;  /* 0x000000084a4a7c23 */ /* 0x000fe2000801003f */
[----:B------:R-:W-:-:S02]  /*13290*/  ISETP.GE.AND P5, PT, R83, R193, PT ;  /* 0x000000c15300720c */ /* 0x000fc40003fa6270 */
[-C--:B------:R-:W-:Y:S02]  /*132a0*/  I2FP.F32.S32 R77, R83.reuse ;  /* 0x00000053004d7245 */ /* 0x080fe40000201400 */
[----:B------:R-:W-:Y:S02]  /*132b0*/  I2FP.F32.S32 R83, R83 ;  /* 0x0000005300537245 */ /* 0x000fe40000201400 */
[----:B------:R-:W-:Y:S01]  /*132c0*/  I2FP.F32.S32 R78, R76 ;  /* 0x0000004c004e7245 */ /* 0x000fe20000201400 */
[----:B------:R-:W-:Y:S01]  /*132d0*/  FFMA.FTZ R77, R77, UR8, R56 ;  /* 0x000000084d4d7c23 */ /* 0x000fe20008010038 */
[----:B------:R-:W-:Y:S01]  /*132e0*/  ISETP.GE.AND P3, PT, R76, R194, PT ;  /* 0x000000c24c00720c */ /* 0x000fe20003f66270 */
[----:B------:R-:W-:Y:S01]  /*132f0*/  FFMA.FTZ R56, R83, UR8, R58 ;  /* 0x0000000853387c23 */ /* 0x000fe2000801003a */
[----:B------:R-:W-:Y:S01]  /*13300*/  FSEL R58, R79, -INF , !P0 ;  /* 0xff8000004f3a7808 */ /* 0x000fe20004000000 */
[----:B------:R-:W-:Y:S01]  /*13310*/  FFMA.FTZ R61, R78, UR8, R57 ;  /* 0x000000084e3d7c23 */ /* 0x000fe20008010039 */
[C---:B------:R-:W-:Y:S01]  /*13320*/  VIADD R78, R185.reuse, 0xfffffe91 ;  /* 0xfffffe91b94e7836 */ /* 0x040fe20000000000 */
[----:B------:R-:W-:Y:S01]  /*13330*/  FSEL R57, R74, -INF , !P2 ;  /* 0xff8000004a397808 */ /* 0x000fe20005000000 */
[----:B-1----:R-:W-:Y:S01]  /*13340*/  HMMA.16816.F32.BF16 R20, R224, R64, R20 ;  /* 0x00000040e014723c */ /* 0x002fe20000041814 */
[----:B------:R-:W-:Y:S01]  /*13350*/  ISETP.GE.AND P0, PT, R76, R193, PT ;  /* 0x000000c14c00720c */ /* 0x000fe20003f06270 */
[----:B------:R-:W-:Y:S01]  /*13360*/  VIADD R79, R185, 0xfffffe98 ;  /* 0xfffffe98b94f7836 */ /* 0x000fe20000000000 */
[----:B------:R-:W-:-:S02]  /*13370*/  FSEL R74, R77, -INF , !P6 ;  /* 0xff8000004d4a7808 */ /* 0x000fc40007000000 */
[----:B------:R-:W-:Y:S02]  /*13380*/  FSEL R56, R56, -INF , !P5 ;  /* 0xff80000038387808 */ /* 0x000fe40006800000 */
[----:B------:R-:W-:Y:S01]  /*13390*/  I2FP.F32.S32 R76, R76 ;  /* 0x0000004c004c7245 */ /* 0x000fe20000201400 */
[----:B------:R-:W-:Y:S01]  /*133a0*/  HMMA.16816.F32.BF16 R16, R224, R66, R16 ;  /* 0x00000042e010723c */ /* 0x000fe20000041810 */
[C---:B------:R-:W-:Y:S01]  /*133b0*/  ISETP.GE.AND P6, PT, R78.reuse, R194, PT ;  /* 0x000000c24e00720c */ /* 0x040fe20003fc6270 */
[----:B------:R-:W-:Y:S01]  /*133c0*/  VIADD R67, R185, 0xfffffea8 ;  /* 0xfffffea8b9437836 */ /* 0x000fe20000000000 */
[----:B------:R-:W-:Y:S01]  /*133d0*/  ISETP.GE.AND P5, PT, R78, R193, PT ;  /* 0x000000c14e00720c */ /* 0x000fe20003fa6270 */
[----:B------:R-:W-:Y:S01]  /*133e0*/  FFMA.FTZ R59, R76, UR8, R59 ;  /* 0x000000084c3b7c23 */ /* 0x000fe2000801003b */
[----:B------:R-:W-:Y:S02]  /*133f0*/  I2FP.F32.S32 R77, R80 ;  /* 0x00000050004d7245 */ /* 0x000fe40000201400 */
[----:B------:R-:W-:-:S02]  /*13400*/  I2FP.F32.S32 R78, R78 ;  /* 0x0000004e004e7245 */ /* 0x000fc40000201400 */
[----:B------:R-:W-:Y:S01]  /*13410*/  FSEL R63, R81, -INF , !P1 ;  /* 0xff800000513f7808 */ /* 0x000fe20004800000 */
[C---:B------:R-:W-:Y:S01]  /*13420*/  FFMA.FTZ R52, R77.reuse, UR8, R52 ;  /* 0x000000084d347c23 */ /* 0x040fe20008010034 */
[----:B------:R-:W-:Y:S01]  /*13430*/  FFMA.FTZ R54, R77, UR8, R54 ;  /* 0x000000084d367c23 */ /* 0x000fe20008010036 */
[----:B------:R-:W-:Y:S01]  /*13440*/  FFMA.FTZ R53, R78, UR8, R53 ;  /* 0x000000084e357c23 */ /* 0x000fe20008010035 */
[----:B------:R-:W-:Y:S01]  /*13450*/  ISETP.GE.AND P1, PT, R80, R194, PT ;  /* 0x000000c25000720c */ /* 0x000fe20003f26270 */
[----:B------:R-:W-:Y:S01]  /*13460*/  FFMA.FTZ R76, R78, UR8, R55 ;  /* 0x000000084e4c7c23 */ /* 0x000fe20008010037 */
[----:B------:R-:W-:Y:S01]  /*13470*/  ISETP.GE.AND P2, PT, R80, R193, PT ;  /* 0x000000c15000720c */ /* 0x000fe20003f46270 */
[----:B------:R-:W-:Y:S01]  /*13480*/  VIADD R78, R185, 0xfffffe99 ;  /* 0xfffffe99b94e7836 */ /* 0x000fe20000000000 */
[----:B------:R-:W-:Y:S01]  /*13490*/  FSEL R65, R59, -INF , !P0 ;  /* 0xff8000003b417808 */ /* 0x000fe20004000000 */
[----:B------:R-:W-:Y:S01]  /*134a0*/  VIADD R81, R185, 0xfffffea0 ;  /* 0xfffffea0b9517836 */ /* 0x000fe20000000000 */
[----:B------:R-:W-:-:S02]  /*134b0*/  FSEL R77, R52, -INF , !P1 ;  /* 0xff800000344d7808 */ /* 0x000fc40004800000 */
[----:B------:R-:W-:Y:S02]  /*134c0*/  FSEL R59, R54, -INF , !P2 ;  /* 0xff800000363b7808 */ /* 0x000fe40005000000 */
[----:B------:R-:W-:Y:S02]  /*134d0*/  FSEL R64, R53, -INF , !P6 ;  /* 0xff80000035407808 */ /* 0x000fe40007000000 */
[----:B------:R1:W2:Y:S01]  /*134e0*/  LDSM.16.M88.4 R52, [R0+0x4800] ;  /* 0x004800000034783b */ /* 0x0002a20000000200 */
[----:B------:R-:W-:Y:S01]  /*134f0*/  FSEL R61, R61, -INF , !P3 ;  /* 0xff8000003d3d7808 */ /* 0x000fe20005800000 */
[----:B------:R-:W-:-:S04]  /*13500*/  DEPBAR.LE SB0, 0x0 ;  /* 0x000080000000791a */ /* 0x000fc80000000000 */
[CC--:B------:R-:W-:Y:S02]  /*13510*/  ISETP.GE.AND P1, PT, R78.reuse, R194.reuse, PT ;  /* 0x000000c24e00720c */ /* 0x0c0fe40003f26270 */
[-C--:B------:R-:W-:Y:S02]  /*13520*/  ISETP.GE.AND P2, PT, R78, R193.reuse, PT ;  /* 0x000000c14e00720c */ /* 0x080fe40003f46270 */
[C---:B------:R-:W-:Y:S01]  /*13530*/  ISETP.GE.AND P3, PT, R79.reuse, R194, PT ;  /* 0x000000c24f00720c */ /* 0x040fe20003f66270 */
[----:B------:R-:W-:Y:S01]  /*13540*/  BAR.SYNC.DEFER_BLOCKING 0x0 ;  /* 0x0000000000007b1d */ /* 0x000fe20000010000 */
[----:B------:R-:W-:Y:S02]  /*13550*/  ISETP.GE.AND P0, PT, R79, R193, PT ;  /* 0x000000c14f00720c */ /* 0x000fe40003f06270 */
[----:B------:R-:W-:Y:S02]  /*13560*/  I2FP.F32.S32 R78, R78 ;  /* 0x0000004e004e7245 */ /* 0x000fe40000201400 */
[----:B------:R-:W-:-:S02]  /*13570*/  I2FP.F32.S32 R79, R79 ;  /* 0x0000004f004f7245 */ /* 0x000fc40000201400 */
[----:B------:R-:W-:Y:S01]  /*13580*/  ISETP.GE.AND P6, PT, R81, R194, PT ;  /* 0x000000c25100720c */ /* 0x000fe20003fc6270 */
[C---:B------:R-:W-:Y:S01]  /*13590*/  FFMA.FTZ R66, R78.reuse, UR8, R49 ;  /* 0x000000084e427c23 */ /* 0x040fe20008010031 */
[----:B------:R-:W-:Y:S01]  /*135a0*/  FFMA.FTZ R78, R78, UR8, R51 ;  /* 0x000000084e4e7c23 */ /* 0x000fe20008010033 */
[C---:B------:R-:W-:Y:S01]  /*135b0*/  FFMA.FTZ R80, R79.reuse, UR8, R48 ;  /* 0x000000084f507c23 */ /* 0x040fe20008010030 */
[----:B------:R-:W-:Y:S01]  /*135c0*/  FFMA.FTZ R79, R79, UR8, R50 ;  /* 0x000000084f4f7c23 */ /* 0x000fe20008010032 */
[C---:B-1----:R-:W-:Y:S01]  /*135d0*/  VIADD R0, R185.reuse, 0xfffffea1 ;  /* 0xfffffea1b9007836 */ /* 0x042fe20000000000 */
[----:B------:R-:W-:Y:S01]  /*135e0*/  FSEL R48, R76, -INF , !P5 ;  /* 0xff8000004c307808 */ /* 0x000fe20006800000 */
[----:B------:R-:W-:Y:S01]  /*135f0*/  VIADD R50, R185, 0xfffffea9 ;  /* 0xfffffea9b9327836 */ /* 0x000fe20000000000 */
[----:B------:R-:W-:Y:S02]  /*13600*/  ISETP.GE.AND P5, PT, R81, R193, PT ;  /* 0x000000c15100720c */ /* 0x000fe40003fa6270 */
[----:B------:R-:W-:-:S02]  /*13610*/  I2FP.F32.S32 R81, R81 ;  /* 0x0000005100517245 */ /* 0x000fc40000201400 */
[----:B------:R-:W-:Y:S02]  /*13620*/  FSEL R51, R66, -INF , !P1 ;  /* 0xff80000042337808 */ /* 0x000fe40004800000 */
[----:B------:R-:W-:Y:S01]  /*13630*/  I2FP.F32.S32 R66, R0 ;  /* 0x0000000000427245 */ /* 0x000fe20000201400 */
[C---:B------:R-:W-:Y:S01]  /*13640*/  FFMA.FTZ R46, R81.reuse, UR8, R46 ;  /* 0x00000008512e7c23 */ /* 0x040fe2000801002e */
[----:B------:R-:W-:Y:S01]  /*13650*/  FSEL R76, R80, -INF , !P3 ;  /* 0xff800000504c7808 */ /* 0x000fe20005800000 */
[----:B------:R-:W-:Y:S01]  /*13660*/  FFMA.FTZ R44, R81, UR8, R44 ;  /* 0x00000008512c7c23 */ /* 0x000fe2000801002c */
[----:B------:R-:W-:Y:S01]  /*13670*/  FSEL R49, R79, -INF , !P0 ;  /* 0xff8000004f317808 */ /* 0x000fe20004000000 */
[----:B------:R-:W-:Y:S01]  /*13680*/  VIADD R79, R185, 0xfffffeb0 ;  /* 0xfffffeb0b94f7836 */ /* 0x000fe20000000000 */
[CC--:B------:R-:W-:Y:S02]  /*13690*/  ISETP.GE.AND P3, PT, R0.reuse, R194.reuse, PT ;  /* 0x000000c20000720c */ /* 0x0c0fe40003f66270 */
[-C--:B------:R-:W-:Y:S01]  /*136a0*/  ISETP.GE.AND P0, PT, R0, R193.reuse, PT ;  /* 0x000000c10000720c */ /* 0x080fe20003f06270 */
[C---:B--2---:R-:W-:Y:S01]  /*136b0*/  HMMA.16816.F32.BF16 R12, R224.reuse, R52, R12 ;  /* 0x00000034e00c723c */ /* 0x044fe2000004180c */
[----:B------:R-:W-:Y:S01]  /*136c0*/  FSEL R0, R78, -INF , !P2 ;  /* 0xff8000004e007808 */ /* 0x000fe20005000000 */
[C---:B------:R-:W-:Y:S01]  /*136d0*/  FFMA.FTZ R78, R66.reuse, UR8, R45 ;  /* 0x00000008424e7c23 */ /* 0x040fe2000801002d */
[C---:B------:R-:W-:Y:S01]  /*136e0*/  ISETP.GE.AND P1, PT, R67.reuse, R194, PT ;  /* 0x000000c24300720c */ /* 0x040fe20003f26270 */
[----:B------:R-:W-:Y:S01]  /*136f0*/  FFMA.FTZ R66, R66, UR8, R47 ;  /* 0x0000000842427c23 */ /* 0x000fe2000801002f */
[----:B------:R-:W-:Y:S01]  /*13700*/  ISETP.GE.AND P2, PT, R67, R193, PT ;  /* 0x000000c14300720c */ /* 0x000fe20003f46270 */
[----:B------:R-:W-:Y:S01]  /*13710*/  VIADD R52, R185, 0xfffffeb1 ;  /* 0xfffffeb1b9347836 */ /* 0x000fe20000000000 */
[----:B------:R-:W-:Y:S01]  /*13720*/  I2FP.F32.S32 R67, R67 ;  /* 0x0000004300437245 */ /* 0x000fe20000201400 */
[----:B------:R-:W-:Y:S01]  /*13730*/  HMMA.16816.F32.BF16 R8, R224, R54, R8 ;  /* 0x00000036e008723c */ /* 0x000fe20000041808 */
[----:B------:R-:W-:-:S02]  /*13740*/  FSEL R45, R46, -INF , !P5 ;  /* 0xff8000002e2d7808 */ /* 0x000fc40006800000 */
[----:B------:R-:W-:Y:S01]  /*13750*/  FSEL R44, R44, -INF , !P6 ;  /* 0xff8000002c2c7808 */ /* 0x000fe20007000000 */
[C---:B------:R-:W-:Y:S01]  /*13760*/  FFMA.FTZ R46, R67.reuse, UR8, R40 ;  /* 0x00000008432e7c23 */ /* 0x040fe20008010028 */
[----:B------:R-:W-:Y:S01]  /*13770*/  ISETP.GE.AND P6, PT, R50, R194, PT ;  /* 0x000000c23200720c */ /* 0x000fe20003fc6270 */
[----:B------:R-:W-:Y:S01]  /*13780*/  FFMA.FTZ R42, R67, UR8, R42 ;  /* 0x00000008432a7c23 */ /* 0x000fe2000801002a */
[----:B------:R-:W-:Y:S02]  /*13790*/  FSEL R47, R78, -INF , !P3 ;  /* 0xff8000004e2f7808 */ /* 0x000fe40005800000 */
[----:B------:R-:W-:Y:S02]  /*137a0*/  ISETP.GE.AND P5, PT, R50, R193, PT ;  /* 0x000000c13200720c */ /* 0x000fe40003fa6270 */
[----:B------:R-:W-:Y:S02]  /*137b0*/  FSEL R40, R66, -INF , !P0 ;  /* 0xff80000042287808 */ /* 0x000fe40004000000 */
[----:B------:R-:W-:-:S02]  /*137c0*/  I2FP.F32.S32 R50, R50 ;  /* 0x0000003200327245 */ /* 0x000fc40000201400 */
[CC--:B------:R-:W-:Y:S02]  /*137d0*/  ISETP.GE.AND P3, PT, R79.reuse, R194.reuse, PT ;  /* 0x000000c24f00720c */ /* 0x0c0fe40003f66270 */
[----:B------:R-:W-:Y:S01]  /*137e0*/  ISETP.GE.AND P0, PT, R79, R193, PT ;  /* 0x000000c14f00720c */ /* 0x000fe20003f06270 */
[C---:B------:R-:W-:Y:S01]  /*137f0*/  FFMA.FTZ R41, R50.reuse, UR8, R41 ;  /* 0x0000000832297c23 */ /* 0x040fe20008010029 */
[----:B------:R-:W-:Y:S01]  /*13800*/  I2FP.F32.S32 R79, R79 ;  /* 0x0000004f004f7245 */ /* 0x000fe20000201400 */
[----:B------:R-:W-:Y:S01]  /*13810*/  FFMA.FTZ R43, R50, UR8, R43 ;  /* 0x00000008322b7c23 */ /* 0x000fe2000801002b */
[----:B------:R-:W-:Y:S02]  /*13820*/  FSEL R46, R46, -INF , !P1 ;  /* 0xff8000002e2e7808 */ /* 0x000fe40004800000 */
[----:B------:R-:W-:Y:S01]  /*13830*/  FSEL R42, R42, -INF , !P2 ;  /* 0xff8000002a2a7808 */ /* 0x000fe20005000000 */
[C---:B------:R-:W-:Y:S01]  /*13840*/  FFMA.FTZ R50, R79.reuse, UR8, R36 ;  /* 0x000000084f327c23 */ /* 0x040fe20008010024 */
[----:B------:R-:W-:Y:S01]  /*13850*/  FFMA.FTZ R38, R79, UR8, R38 ;  /* 0x000000084f267c23 */ /* 0x000fe20008010026 */
[----:B------:R-:W-:Y:S01]  /*13860*/  VIADD R79, R185, 0xfffffeb8 ;  /* 0xfffffeb8b94f7836 */ /* 0x000fe20000000000 */
[----:B------:R-:W-:Y:S01]  /*13870*/  FSEL R53, R41, -INF , !P6 ;  /* 0xff80000029357808 */ /* 0x000fe20007000000 */
[----:B------:R-:W-:Y:S01]  /*13880*/  VIADD R36, R185, 0xfffffeb9 ;  /* 0xfffffeb9b9247836 */ /* 0x000fe20000000000 */
[----:B------:R-:W-:-:S02]  /*13890*/  ISETP.GE.AND P1, PT, R52, R194, PT ;  /* 0x000000c23400720c */ /* 0x000fc40003f26270 */
[-C--:B------:R-:W-:Y:S02]  /*138a0*/  ISETP.GE.AND P2, PT, R52, R193.reuse, PT ;  /* 0x000000c13400720c */ /* 0x080fe40003f46270 */
[----:B------:R-:W-:Y:S02]  /*138b0*/  FSEL R41, R43, -INF , !P5 ;  /* 0xff8000002b297808 */ /* 0x000fe40006800000 */
[----:B------:R-:W-:Y:S02]  /*138c0*/  I2FP.F32.S32 R52, R52 ;  /* 0x0000003400347245 */ /* 0x000fe40000201400 */
[C---:B------:R-:W-:Y:S02]  /*138d0*/  ISETP.GE.AND P6, PT, R79.reuse, R194, PT ;  /* 0x000000c24f00720c */ /* 0x040fe40003fc6270 */
[----:B------:R-:W-:Y:S01]  /*138e0*/  ISETP.GE.AND P5, PT, R79, R193, PT ;  /* 0x000000c14f00720c */ /* 0x000fe20003fa6270 */
[C---:B------:R-:W-:Y:S01]  /*138f0*/  FFMA.FTZ R66, R52.reuse, UR8, R37 ;  /* 0x0000000834427c23 */ /* 0x040fe20008010025 */
[----:B------:R-:W-:Y:S01]  /*13900*/  I2FP.F32.S32 R79, R79 ;  /* 0x0000004f004f7245 */ /* 0x000fe20000201400 */
[----:B------:R-:W-:Y:S01]  /*13910*/  FFMA.FTZ R39, R52, UR8, R39 ;  /* 0x0000000834277c23 */ /* 0x000fe20008010027 */
[----:B------:R-:W-:Y:S01]  /*13920*/  VIADD R37, R185, 0xfffffec0 ;  /* 0xfffffec0b9257836 */ /* 0x000fe20000000000 */
[----:B------:R-:W-:-:S02]  /*13930*/  FSEL R43, R50, -INF , !P3 ;  /* 0xff800000322b7808 */ /* 0x000fc40005800000 */
[C---:B------:R-:W-:Y:S01]  /*13940*/  FFMA.FTZ R52, R79.reuse, UR8, R32 ;  /* 0x000000084f347c23 */ /* 0x040fe20008010020 */
[----:B------:R-:W-:Y:S01]  /*13950*/  I2FP.F32.S32 R32, R36 ;  /* 0x0000002400207245 */ /* 0x000fe20000201400 */
[----:B------:R-:W-:Y:S01]  /*13960*/  FFMA.FTZ R34, R79, UR8, R34 ;  /* 0x000000084f227c23 */ /* 0x000fe20008010022 */
[----:B------:R-:W-:Y:S02]  /*13970*/  FSEL R50, R38, -INF , !P0 ;  /* 0xff80000026327808 */ /* 0x000fe40004000000 */
[----:B------:R-:W-:Y:S01]  /*13980*/  FSEL R66, R66, -INF , !P1 ;  /* 0xff80000042427808 */ /* 0x000fe20004800000 */
[C---:B------:R-:W-:Y:S01]  /*13990*/  FFMA.FTZ R33, R32.reuse, UR8, R33 ;  /* 0x0000000820217c23 */ /* 0x040fe20008010021 */
[----:B------:R-:W-:Y:S01]  /*139a0*/  FSEL R67, R39, -INF , !P2 ;  /* 0xff80000027437808 */ /* 0x000fe20005000000 */
[----:B------:R-:W-:Y:S01]  /*139b0*/  FFMA.FTZ R35, R32, UR8, R35 ;  /* 0x0000000820237c23 */ /* 0x000fe20008010023 */
[CC--:B------:R-:W-:Y:S01]  /*139c0*/  ISETP.GE.AND P3, PT, R36.reuse, R194.reuse, PT ;  /* 0x000000c22400720c */ /* 0x0c0fe20003f66270 */
[C---:B------:R-:W-:Y:S01]  /*139d0*/  VIADD R32, R185.reuse, 0xfffffec8 ;  /* 0xfffffec8b9207836 */ /* 0x040fe20000000000 */
[----:B------:R-:W-:Y:S01]  /*139e0*/  ISETP.GE.AND P0, PT, R36, R193, PT ;  /* 0x000000c12400720c */ /* 0x000fe20003f06270 */
[----:B------:R-:W-:Y:S01]  /*139f0*/  VIADD R36, R185, 0xfffffec1 ;  /* 0xfffffec1b9247836 */ /* 0x000fe20000000000 */
[----:B------:R-:W-:-:S02]  /*13a00*/  ISETP.GE.AND P1, PT, R37, R194, PT ;  /* 0x000000c22500720c */ /* 0x000fc40003f26270 */
[----:B------:R-:W-:Y:S02]  /*13a10*/  ISETP.GE.AND P2, PT, R37, R193, PT ;  /* 0x000000c12500720c */ /* 0x000fe40003f46270 */
[----:B------:R-:W-:Y:S02]  /*13a20*/  I2FP.F32.S32 R37, R37 ;  /* 0x0000002500257245 */ /* 0x000fe40000201400 */
[----:B------:R-:W-:Y:S02]  /*13a30*/  FSEL R55, R34, -INF , !P5 ;  /* 0xff80000022377808 */ /* 0x000fe40006800000 */
[----:B------:R-:W-:Y:S01]  /*13a40*/  FSEL R79, R33, -INF , !P3 ;  /* 0xff800000214f7808 */ /* 0x000fe20005800000 */
[----:B------:R-:W-:Y:S01]  /*13a50*/  FFMA.FTZ R78, R37, UR8, R28 ;  /* 0x00000008254e7c23 */ /* 0x000fe2000801001c */
[----:B------:R-:W-:Y:S01]  /*13a60*/  I2FP.F32.S32 R34, R36 ;  /* 0x0000002400227245 */ /* 0x000fe20000201400 */
[----:B------:R-:W-:Y:S01]  /*13a70*/  VIADD R28, R185, 0xfffffec9 ;  /* 0xfffffec9b91c7836 */ /* 0x000fe20000000000 */
[----:B------:R-:W-:Y:S01]  /*13a80*/  I2FP.F32.S32 R33, R32 ;  /* 0x0000002000217245 */ /* 0x000fe20000201400 */
[----:B------:R-:W-:Y:S01]  /*13a90*/  FFMA.FTZ R30, R37, UR8, R30 ;  /* 0x00000008251e7c23 */ /* 0x000fe2000801001e */
[----:B------:R-:W-:Y:S01]  /*13aa0*/  FSEL R52, R52, -INF , !P6 ;  /* 0xff80000034347808 */ /* 0x000fe20007000000 */
[C---:B------:R-:W-:Y:S01]  /*13ab0*/  FFMA.FTZ R83, R34.reuse, UR8, R29 ;  /* 0x0000000822537c23 */ /* 0x040fe2000801001d */
[----:B------:R-:W-:Y:S01]  /*13ac0*/  FFMA.FTZ R31, R34, UR8, R31 ;  /* 0x00000008221f7c23 */ /* 0x000fe2000801001f */
[----:B------:R-:W-:Y:S01]  /*13ad0*/  FFMA.FTZ R82, R33, UR8, R24 ;  /* 0x0000000821527c23 */ /* 0x000fe20008010018 */
[C---:B------:R-:W-:Y:S01]  /*13ae0*/  ISETP.GE.AND P6, PT, R36.reuse, R194, PT ;  /* 0x000000c22400720c */ /* 0x040fe20003fc6270 */
[----:B------:R-:W-:Y:S01]  /*13af0*/  VIADD R29, R185, 0xfffffed0 ;  /* 0xfffffed0b91d7836 */ /* 0x000fe20000000000 */
[----:B------:R-:W-:Y:S01]  /*13b00*/  ISETP.GE.AND P5, PT, R36, R193, PT ;  /* 0x000000c12400720c */ /* 0x000fe20003fa6270 */
[----:B------:R-:W-:Y:S01]  /*13b10*/  FFMA.FTZ R26, R33, UR8, R26 ;  /* 0x00000008211a7c23 */ /* 0x000fe2000801001a */
[----:B------:R-:W-:-:S02]  /*13b20*/  I2FP.F32.S32 R24, R28 ;  /* 0x0000001c00187245 */ /* 0x000fc40000201400 */
[----:B------:R-:W-:Y:S02]  /*13b30*/  FSEL R78, R78, -INF , !P1 ;  /* 0xff8000004e4e7808 */ /* 0x000fe40004800000 */
[----:B------:R-:W-:Y:S01]  /*13b40*/  FSEL R80, R30, -INF , !P2 ;  /* 0xff8000001e507808 */ /* 0x000fe20005000000 */
[C---:B------:R-:W-:Y:S01]  /*13b50*/  FFMA.FTZ R25, R24.reuse, UR8, R25 ;  /* 0x0000000818197c23 */ /* 0x040fe20008010019 */
[----:B------:R-:W-:Y:S01]  /*13b60*/  FSEL R54, R35, -INF , !P0 ;  /* 0xff80000023367808 */ /* 0x000fe20004000000 */
[----:B------:R-:W-:Y:S01]  /*13b70*/  FFMA.FTZ R27, R24, UR8, R27 ;  /* 0x00000008181b7c23 */ /* 0x000fe2000801001b */
[C---:B------:R-:W-:Y:S01]  /*13b80*/  ISETP.GE.AND P1, PT, R28.reuse, R194, PT ;  /* 0x000000c21c00720c */ /* 0x040fe20003f26270 */
[----:B------:R-:W-:Y:S01]  /*13b90*/  VIADD R24, R185, 0xfffffed8 ;  /* 0xfffffed8b9187836 */ /* 0x000fe20000000000 */
[----:B------:R-:W-:Y:S02]  /*13ba0*/  FSEL R83, R83, -INF , !P6 ;  /* 0xff80000053537808 */ /* 0x000fe40007000000 */
[----:B------:R-:W-:Y:S01]  /*13bb0*/  ISETP.GE.AND P2, PT, R28, R193, PT ;  /* 0x000000c11c00720c */ /* 0x000fe20003f46270 */
[----:B------:R-:W-:Y:S01]  /*13bc0*/  VIADD R28, R185, 0xfffffed1 ;  /* 0xfffffed1b91c7836 */ /* 0x000fe20000000000 */
[----:B------:R-:W-:-:S02]  /*13bd0*/  FSEL R81, R31, -INF , !P5 ;  /* 0xff8000001f517808 */ /* 0x000fc40006800000 */
[-C--:B------:R-:W-:Y:S02]  /*13be0*/  ISETP.GE.AND P0, PT, R32, R193.reuse, PT ;  /* 0x000000c12000720c */ /* 0x080fe40003f06270 */
[C---:B------:R-:W-:Y:S02]  /*13bf0*/  ISETP.GE.AND P6, PT, R29.reuse, R194, PT ;  /* 0x000000c21d00720c */ /* 0x040fe40003fc6270 */
[----:B------:R-:W-:Y:S02]  /*13c00*/  ISETP.GE.AND P5, PT, R29, R193, PT ;  /* 0x000000c11d00720c */ /* 0x000fe40003fa6270 */
[----:B------:R-:W-:Y:S02]  /*13c10*/  I2FP.F32.S32 R29, R29 ;  /* 0x0000001d001d7245 */ /* 0x000fe40000201400 */
[----:B------:R-:W-:Y:S02]  /*13c20*/  FSEL R85, R26, -INF , !P0 ;  /* 0xff8000001a557808 */ /* 0x000fe40004000000 */
[----:B------:R-:W-:Y:S01]  /*13c30*/  FSEL R87, R25, -INF , !P1 ;  /* 0xff80000019577808 */ /* 0x000fe20004800000 */
[----:B------:R-:W-:Y:S01]  /*13c40*/  FFMA.FTZ R86, R29, UR8, R20 ;  /* 0x000000081d567c23 */ /* 0x000fe20008010014 */
[----:B------:R-:W-:Y:S01]  /*13c50*/  I2FP.F32.S32 R26, R28 ;  /* 0x0000001c001a7245 */ /* 0x000fe20000201400 */
[----:B------:R-:W-:Y:S01]  /*13c60*/  VIADD R20, R185, 0xfffffed9 ;  /* 0xfffffed9b9147836 */ /* 0x000fe20000000000 */
[----:B------:R-:W-:Y:S01]  /*13c70*/  ISETP.GE.AND P3, PT, R32, R194, PT ;  /* 0x000000c22000720c */ /* 0x000fe20003f66270 */
[----:B------:R-:W-:Y:S01]  /*13c80*/  FFMA.FTZ R22, R29, UR8, R22 ;  /* 0x000000081d167c23 */ /* 0x000fe20008010016 */
[----:B------:R-:W-:Y:S01]  /*13c90*/  I2FP.F32.S32 R25, R24 ;  /* 0x0000001800197245 */ /* 0x000fe20000201400 */
        /* <DEDUP_REMOVED lines=11> */
[C---:B------:R-:W-:Y:S01]  /*13d50*/  FFMA.FTZ R95, R16.reuse, UR8, R17 ;  /* 0x00000008105f7c23 */ /* 0x040fe20008010011 */
[C---:B------:R-:W-:Y:S01]  /*13d60*/  ISETP.GE.AND P1, PT, R21.reuse, R194, PT ;  /* 0x000000c21500720c */ /* 0x040fe20003f26270 */
[----:B------:R-:W-:Y:S01]  /*13d70*/  FFMA.FTZ R19, R16, UR8, R19 ;  /* 0x0000000810137c23 */ /* 0x000fe20008010013 */
[----:B------:R-:W-:Y:S01]  /*13d80*/  ISETP.GE.AND P3, PT, R21, R193, PT ;  /* 0x000000c11500720c */ /* 0x000fe20003f66270 */
[C---:B------:R-:W-:Y:S01]  /*13d90*/  VIADD R16, R185.reuse, 0xfffffee1 ;  /* 0xfffffee1b9107836 */ /* 0x040fe20000000000 */
[----:B------:R-:W-:Y:S01]  /*13da0*/  I2FP.F32.S32 R21, R21 ;  /* 0x0000001500157245 */ /* 0x000fe20000201400 */
[----:B------:R-:W-:Y:S01]  /*13db0*/  VIADD R17, R185, 0xfffffee8 ;  /* 0xfffffee8b9117836 */ /* 0x000fe20000000000 */
[----:B------:R-:W-:Y:S02]  /*13dc0*/  ISETP.GE.AND P0, PT, R24, R193, PT ;  /* 0x000000c11800720c */ /* 0x000fe40003f06270 */
[----:B------:R-:W-:Y:S01]  /*13dd0*/  FSEL R86, R86, -INF , !P6 ;  /* 0xff80000056567808 */ /* 0x000fe20007000000 */
[C---:B------:R-:W-:Y:S01]  /*13de0*/  FFMA.FTZ R94, R21.reuse, UR8, R12 ;  /* 0x00000008155e7c23 */ /* 0x040fe2000801000c */
[----:B------:R-:W-:Y:S01]  /*13df0*/  I2FP.F32.S32 R12, R16 ;  /* 0x00000010000c7245 */ /* 0x000fe20000201400 */
[----:B------:R-:W-:Y:S01]  /*13e00*/  FFMA.FTZ R14, R21, UR8, R14 ;  /* 0x00000008150e7c23 */ /* 0x000fe2000801000e */
[----:B------:R-:W-:-:S02]  /*13e10*/  FSEL R93, R18, -INF , !P0 ;  /* 0xff800000125d7808 */ /* 0x000fc40004000000 */
[-C--:B------:R-:W-:Y:S01]  /*13e20*/  ISETP.GE.AND P6, PT, R20, R194.reuse, PT ;  /* 0x000000c21400720c */ /* 0x080fe20003fc6270 */
[C---:B------:R-:W-:Y:S01]  /*13e30*/  FFMA.FTZ R13, R12.reuse, UR8, R13 ;  /* 0x000000080c0d7c23 */ /* 0x040fe2000801000d */
[----:B------:R-:W-:Y:S01]  /*13e40*/  FFMA.FTZ R15, R12, UR8, R15 ;  /* 0x000000080c0f7c23 */ /* 0x000fe2000801000f */
        /* <DEDUP_REMOVED lines=10> */
[----:B------:R-:W-:Y:S02]  /*13ef0*/  I2FP.F32.S32 R17, R17 ;  /* 0x0000001100117245 */ /* 0x000fe40000201400 */
[----:B------:R-:W-:-:S02]  /*13f00*/  I2FP.F32.S32 R12, R12 ;  /* 0x0000000c000c7245 */ /* 0x000fc40000201400 */
[----:B------:R-:W-:Y:S01]  /*13f10*/  FSEL R88, R22, -INF , !P5 ;  /* 0xff80000016587808 */ /* 0x000fe20006800000 */
[----:B------:R-:W-:Y:S01]  /*13f20*/  FFMA.FTZ R98, R17, UR8, R10 ;  /* 0x0000000811627c23 */ /* 0x000fe2000801000a */
[----:B------:R-:W-:Y:S02]  /*13f30*/  VIADD R10, R185, 0xfffffef0 ;  /* 0xfffffef0b90a7836 */ /* 0x000fe40000000000 */
[----:B------:R-:W-:Y:S01]  /*13f40*/  FFMA.FTZ R9, R12, UR8, R9 ;  /* 0x000000080c097c23 */ /* 0x000fe20008010009 */
[----:B------:R-:W-:Y:S01]  /*13f50*/  ISETP.GE.AND P5, PT, R20, R193, PT ;  /* 0x000000c11400720c */ /* 0x000fe20003fa6270 */
[----:B------:R-:W-:Y:S01]  /*13f60*/  FFMA.FTZ R100, R17, UR8, R8 ;  /* 0x0000000811647c23 */ /* 0x000fe20008010008 */
[----:B------:R-:W-:Y:S01]  /*13f70*/  VIADD R8, R185, 0xfffffef1 ;  /* 0xfffffef1b9087836 */ /* 0x000fe20000000000 */
[----:B------:R-:W-:Y:S01]  /*13f80*/  FSEL R84, R27, -INF , !P2 ;  /* 0xff8000001b547808 */ /* 0x000fe20005000000 */
[----:B------:R-:W-:Y:S01]  /*13f90*/  VIADD R185, R185, 0xfffffef9 ;  /* 0xfffffef9b9b97836 */ /* 0x000fe20000000000 */
[----:B------:R-:W-:Y:S01]  /*13fa0*/  FSEL R101, R9, -INF , !P6 ;  /* 0xff80000009657808 */ /* 0x000fe20007000000 */
[----:B------:R-:W-:Y:S01]  /*13fb0*/  FFMA.FTZ R11, R12, UR8, R11 ;  /* 0x000000080c0b7c23 */ /* 0x000fe2000801000b */
[----:B------:R-:W-:-:S02]  /*13fc0*/  I2FP.F32.S32 R9, R10 ;  /* 0x0000000a00097245 */ /* 0x000fc40000201400 */
[----:B------:R-:W-:Y:S02]  /*13fd0*/  FSEL R92, R19, -INF , !P5 ;  /* 0xff800000135c7808 */ /* 0x000fe40006800000 */
[-C--:B------:R-:W-:Y:S01]  /*13fe0*/  ISETP.GE.AND P5, PT, R10, R194.reuse, PT ;  /* 0x000000c20a00720c */ /* 0x080fe20003fa6270 */
[C---:B------:R-:W-:Y:S01]  /*13ff0*/  FFMA.FTZ R4, R9.reuse, UR8, R4 ;  /* 0x0000000809047c23 */ /* 0x040fe20008010004 */
[----:B------:R-:W-:Y:S01]  /*14000*/  ISETP.GE.AND P2, PT, R24, R194, PT ;  /* 0x000000c21800720c */ /* 0x000fe20003f46270 */
[----:B------:R-:W-:Y:S01]  /*14010*/  FFMA.FTZ R6, R9, UR8, R6 ;  /* 0x0000000809067c23 */ /* 0x000fe20008010006 */
[----:B------:R-:W-:Y:S02]  /*14020*/  FSEL R97, R14, -INF , !P3 ;  /* 0xff8000000e617808 */ /* 0x000fe40005800000 */
[----:B------:R-:W-:Y:S02]  /*14030*/  FSEL R98, R98, -INF , !P1 ;  /* 0xff80000062627808 */ /* 0x000fe40004800000 */
[----:B------:R-:W-:-:S02]  /*14040*/  FSEL R102, R4, -INF , !P5 ;  /* 0xff80000004667808 */ /* 0x000fc40006800000 */
[C---:B------:R-:W-:Y:S02]  /*14050*/  ISETP.GE.AND P3, PT, R8.reuse, R194, PT ;  /* 0x000000c20800720c */ /* 0x040fe40003f66270 */
[----:B------:R-:W-:Y:S02]  /*14060*/  ISETP.GE.AND P1, PT, R8, R193, PT ;  /* 0x000000c10800720c */ /* 0x000fe40003f26270 */
[----:B------:R-:W-:Y:S02]  /*14070*/  I2FP.F32.S32 R4, R185 ;  /* 0x000000b900047245 */ /* 0x000fe40000201400 */
[----:B------:R-:W-:Y:S02]  /*14080*/  FSEL R90, R90, -INF , !P2 ;  /* 0xff8000005a5a7808 */ /* 0x000fe40005000000 */
[----:B------:R-:W-:Y:S01]  /*14090*/  I2FP.F32.S32 R8, R8 ;  /* 0x0000000800087245 */ /* 0x000fe20000201400 */
[----:B------:R-:W-:Y:S01]  /*140a0*/  FFMA.FTZ R107, R4, UR8, R229 ;  /* 0x00000008046b7c23 */ /* 0x000fe200080100e5 */
[----:B------:R-:W-:Y:S01]  /*140b0*/  ISETP.GE.AND P2, PT, R16, R193, PT ;  /* 0x000000c11000720c */ /* 0x000fe20003f46270 */
[----:B------:R-:W-:Y:S01]  /*140c0*/  FFMA.FTZ R111, R4, UR8, R231 ;  /* 0x00000008046f7c23 */ /* 0x000fe200080100e7 */
[----:B------:R-:W-:Y:S01]  /*140d0*/  FSEL R100, R100, -INF , !P4 ;  /* 0xff80000064647808 */ /* 0x000fe20006000000 */
[C---:B------:R-:W-:Y:S01]  /*140e0*/  FFMA.FTZ R5, R8.reuse, UR8, R5 ;  /* 0x0000000808057c23 */ /* 0x040fe20008010005 */
[----:B------:R-:W-:Y:S01]  /*140f0*/  FSEL R96, R15, -INF , !P2 ;  /* 0xff8000000f607808 */ /* 0x000fe20005000000 */
[----:B------:R-:W-:Y:S01]  /*14100*/  FFMA.FTZ R7, R8, UR8, R7 ;  /* 0x0000000808077c23 */ /* 0x000fe20008010007 */
[----:B------:R-:W-:-:S02]  /*14110*/  ISETP.GE.AND P4, PT, R185, R194, PT ;  /* 0x000000c2b900720c */ /* 0x000fc40003f86270 */
[----:B------:R-:W-:Y:S02]  /*14120*/  FSEL R103, R11, -INF , !P0 ;  /* 0xff8000000b677808 */ /* 0x000fe40004000000 */
[-C--:B------:R-:W-:Y:S02]  /*14130*/  ISETP.GE.AND P2, PT, R10, R193.reuse, PT ;  /* 0x000000c10a00720c */ /* 0x080fe40003f46270 */
[----:B------:R-:W-:Y:S02]  /*14140*/  ISETP.GE.AND P0, PT, R185, R193, PT ;  /* 0x000000c1b900720c */ /* 0x000fe40003f06270 */
[----:B------:R-:W-:Y:S02]  /*14150*/  FSEL R107, R107, -INF , !P4 ;  /* 0xff8000006b6b7808 */ /* 0x000fe40006000000 */
[----:B------:R-:W-:Y:S02]  /*14160*/  FSEL R105, R6, -INF , !P2 ;  /* 0xff80000006697808 */ /* 0x000fe40005000000 */
[----:B------:R-:W-:-:S02]  /*14170*/  FSEL R109, R5, -INF , !P3 ;  /* 0xff800000056d7808 */ /* 0x000fc40005800000 */
[----:B------:R-:W-:Y:S02]  /*14180*/  FSEL R104, R7, -INF , !P1 ;  /* 0xff80000007687808 */ /* 0x000fe40004800000 */
[----:B------:R-:W-:Y:S02]  /*14190*/  ISETP.NE.AND P4, PT, R135, RZ, PT ;  /* 0x000000ff8700720c */ /* 0x000fe40003f85270 */
[----:B------:R-:W-:Y:S01]  /*141a0*/  FSEL R111, R111, -INF , !P0 ;  /* 0xff8000006f6f7808 */ /* 0x000fe20004000000 */
[----:B------:R-:W-:Y:S10]  /*141b0*/  BRA.U !UP1, `(.L_x_2524) ;  /* 0x0000000909247547 */ /* 0x000ff4000b800000 */
[----:B------:R-:W1:Y:S01]  /*141c0*/  LDCU.64 UR14, c[0x0][0x358] ;  /* 0x00006b00ff0e77ac */ /* 0x000e620008000a00 */
[----:B------:R-:W-:Y:S05]  /*141d0*/  BRA.U !UP0, `(.L_x_2525) ;  /* 0x0000000508087547 */ /* 0x000fea000b800000 */
[----:B------:R-:W2:Y:S01]  /*141e0*/  LDC R8, c[0x0][0x4f0] ;  /* 0x00013c00ff087b82 */ /* 0x000ea20000000800 */
[----:B------:R-:W-:Y:S01]  /*141f0*/  USHF.L.U32 UR6, UR4, 0x8, URZ ;  /* 0x0000000804067899 */ /* 0x000fe200080006ff */
[----:B------:R-:W3:Y:S03]  /*14200*/  LDCU.64 UR10, c[0x0][0x3a0] ;  /* 0x00007400ff0a77ac */ /* 0x000ee60008000a00 */
        /* <DEDUP_REMOVED lines=29> */
[-C--:B------:R-:W-:Y:S02]  /*143e0*/  ISETP.GE.U32.AND P5, PT, R9, R6.reuse, PT ;  /* 0x000000060900720c */ /* 0x080fe40003fa6070 */
[C---:B------:R-:W-:Y:S02]  /*143f0*/  ISETP.NE.AND P0, PT, R8.reuse, RZ, PT ;  /* 0x000000ff0800720c */ /* 0x040fe40003f05270 */
[----:B------:R-:W-:Y:S02]  /*14400*/  ISETP.GE.U32.AND P2, PT, R7, R6, PT ;  /* 0x000000060700720c */ /* 0x000fe40003f46070 */
[----:B------:R-:W-:Y:S01]  /*14410*/  LOP3.LUT R6, R8, UR7, RZ, 0x3c, !PT ;  /* 0x0000000708067c12 */ /* 0x000fe2000f8e3cff */
[----:B------:R-:W2:Y:S01]  /*14420*/  LDCU.64 UR6, c[0x0][0x3b8] ;  /* 0x00007700ff0677ac */ /* 0x000ea20008000a00 */
[----:B------:R-:W-:-:S02]  /*14430*/  LOP3.LUT R7, RZ, R8, RZ, 0x33, !PT ;  /* 0x00000008ff077212 */ /* 0x000fc400078e33ff */
[----:B------:R-:W-:-:S03]  /*14440*/  ISETP.GE.AND P3, PT, R6, RZ, PT ;  /* 0x000000ff0600720c */ /* 0x000fc60003f66270 */
[----:B------:R-:W-:-:S04]  /*14450*/  @P5 IADD3 R11, PT, PT, R11, 0x1, RZ ;  /* 0x000000010b0b5810 */ /* 0x000fc80007ffe0ff */
[----:B------:R-:W-:-:S04]  /*14460*/  @P2 VIADD R5, R5, 0x1 ;  /* 0x0000000105052836 */ /* 0x000fc80000000000 */
[----:B------:R-:W-:Y:S02]  /*14470*/  @!P6 IMAD.MOV R5, RZ, RZ, -R5 ;  /* 0x000000ffff05e224 */ /* 0x000fe400078e0a05 */
[----:B------:R-:W-:-:S04]  /*14480*/  @!P3 IADD3 R11, PT, PT, -R11, RZ, RZ ;  /* 0x000000ff0b0bb210 */ /* 0x000fc80007ffe1ff */
[C---:B------:R-:W-:Y:S02]  /*14490*/  SEL R6, R7.reuse, R11, !P0 ;  /* 0x0000000b07067207 */ /* 0x040fe40004000000 */
[----:B------:R-:W-:-:S03]  /*144a0*/  SEL R7, R7, R5, !P0 ;  /* 0x0000000507077207 */ /* 0x000fc60004000000 */
[----:B------:R-:W-:-:S04]  /*144b0*/  IMAD.WIDE R10, R6, 0x4, R216 ;  /* 0x00000004060a7825 */ /* 0x000fc800078e02d8 */
[C---:B------:R-:W-:Y:S01]  /*144c0*/  IMAD.WIDE R12, R7.reuse, 0x4, R216 ;  /* 0x00000004070c7825 */ /* 0x040fe200078e02d8 */
[----:B-1----:R1:W4:Y:S04]  /*144d0*/  LDG.E R5, desc[UR14][R10.64] ;  /* 0x0000000e0a057981 */ /* 0x002328000c1e1900 */
[----:B------:R-:W4:Y:S01]  /*144e0*/  LDG.E R4, desc[UR14][R12.64] ;  /* 0x0000000e0c047981 */ /* 0x000f22000c1e1900 */
[----:B------:R-:W-:-:S05]  /*144f0*/  IADD3 R7, PT, PT, R7, -R6, RZ ;  /* 0x8000000607077210 */ /* 0x000fca0007ffe0ff */
[----:B------:R-:W-:Y:S02]  /*14500*/  IMAD R7, R7, R8, -0x100 ;  /* 0xffffff0007077424 */ /* 0x000fe400078e0208 */
[----:B--2---:R-:W-:-:S03]  /*14510*/  IMAD.U32 R8, RZ, RZ, UR6 ;  /* 0x00000006ff087e24 */ /* 0x004fc6000f8e00ff */
[----:B------:R-:W-:-:S05]  /*14520*/  SHF.R.S32.HI R9, RZ, 0x1f, R7 ;  /* 0x0000001fff097819 */ /* 0x000fca0000011407 */
[----:B------:R-:W-:-:S04]  /*14530*/  IMAD R6, R9, R8, RZ ;  /* 0x0000000809067224 */ /* 0x000fc800078e02ff */
[C---:B------:R-:W-:Y:S02]  /*14540*/  IMAD R6, R7.reuse, UR7, R6 ;  /* 0x0000000707067c24 */ /* 0x040fe4000f8e0206 */
[----:B-1----:R-:W-:-:S04]  /*14550*/  IMAD.WIDE.U32 R10, R7, R8, RZ ;  /* 0x00000008070a7225 */ /* 0x002fc800078e00ff */
[----:B------:R-:W-:Y:S01]  /*14560*/  IMAD.IADD R11, R11, 0x1, R6 ;  /* 0x000000010b0b7824 */ /* 0x000fe200078e0206 */
[----:B----4-:R-:W-:-:S04]  /*14570*/  IADD3 R4, PT, PT, R5, -R4, RZ ;  /* 0x8000000405047210 */ /* 0x010fc80007ffe0ff */
        /* <DEDUP_REMOVED lines=8> */
.L_x_2525:
        /* <DEDUP_REMOVED lines=8> */
.L_x_2526:
        /* <DEDUP_REMOVED lines=61> */
.L_x_2524:
[----:B-1----:R-:W-:Y:S01]  /*14a50*/  FMNMX3.FTZ R5, R133, R126, R122, !PT ;  /* 0x0000007e85057276 */ /* 0x002fe2000781007a */
[----:B------:R-:W1:Y:S01]  /*14a60*/  LDCU UR6, c[0x0][0x45c] ;  /* 0x00008b80ff0677ac */ /* 0x000e620008000800 */
[----:B------:R-:W-:Y:S01]  /*14a70*/  FMNMX3.FTZ R6, R134, R181, R183, !PT ;  /* 0x000000b586067276 */ /* 0x000fe200078100b7 */
[----:B------:R-:W-:Y:S01]  /*14a80*/  LDSM.16.MT88.4 R16, [R220+0x5000] ;  /* 0x00500000dc10783b */ /* 0x000fe20000004200 */
[----:B------:R-:W-:Y:S01]  /*14a90*/  FMNMX3.FTZ R5, R5, R184, R182, !PT ;  /* 0x000000b805057276 */ /* 0x000fe200078100b6 */
[----:B------:R-:W-:Y:S01]  /*14aa0*/  UISETP.GT.AND UP0, UPT, UR9, UR20, UPT ;  /* 0x000000140900728c */ /* 0x000fe2000bf04270 */
        /* <DEDUP_REMOVED lines=63> */
[----:B------:R-:W2:Y:S04]  /*14ea0*/  SHFL.BFLY PT, R5, R4, 0x2, 0x1f ;  /* 0x0c401f0004057f89 */ /* 0x000ea800000e0000 */
[----:B------:R-:W3:Y:S01]  /*14eb0*/  SHFL.BFLY PT, R7, R6, 0x2, 0x1f ;  /* 0x0c401f0006077f89 */ /* 0x000ee200000e0000 */
[----:B--2---:R-:W-:-:S02]  /*14ec0*/  FMNMX.FTZ R5, R4, R5, !PT ;  /* 0x0000000504057209 */ /* 0x004fc40007810000 */
[----:B---3--:R-:W-:-:S03]  /*14ed0*/  FMNMX.FTZ R7, R6, R7, !PT ;  /* 0x0000000706077209 */ /* 0x008fc60007810000 */
[----:B------:R-:W2:Y:S04]  /*14ee0*/  SHFL.BFLY PT, R106, R5, 0x1, 0x1f ;  /* 0x0c201f00056a7f89 */ /* 0x000ea800000e0000 */
[----:B------:R-:W3:Y:S01]  /*14ef0*/  SHFL.BFLY PT, R108, R7, 0x1, 0x1f ;  /* 0x0c201f00076c7f89 */ /* 0x000ee200000e0000 */
[----:B--2---:R-:W-:Y:S02]  /*14f00*/  FMNMX.FTZ R106, R5, R106, !PT ;  /* 0x0000006a056a7209 */ /* 0x004fe40007810000 */
[----:B---3--:R-:W-:-:S03]  /*14f10*/  FMNMX.FTZ R108, R7, R108, !PT ;  /* 0x0000006c076c7209 */ /* 0x008fc60007810000 */
[C---:B-1----:R-:W-:Y:S01]  /*14f20*/  FMUL.FTZ R113, R106.reuse, UR6 ;  /* 0x000000066a717c20 */ /* 0x042fe20008410000 */
[----:B------:R-:W-:Y:S02]  /*14f30*/  FSETP.NEU.FTZ.AND P0, PT, R106, -INF , PT ;  /* 0xff8000006a00780b */ /* 0x000fe40003f1d000 */
[C---:B------:R-:W-:Y:S01]  /*14f40*/  FSETP.NEU.FTZ.AND P1, PT, R108.reuse, -INF , PT ;  /* 0xff8000006c00780b */ /* 0x040fe20003f3d000 */
[----:B------:R-:W-:Y:S01]  /*14f50*/  FMUL.FTZ R118, R108, UR6 ;  /* 0x000000066c767c20 */ /* 0x000fe20008410000 */
[----:B------:R-:W-:Y:S02]  /*14f60*/  FSEL R4, R106, RZ, P0 ;  /* 0x000000ff6a047208 */ /* 0x000fe40000000000 */
[----:B------:R-:W-:Y:S02]  /*14f70*/  FSEL R5, R108, RZ, P1 ;  /* 0x000000ff6c057208 */ /* 0x000fe40000800000 */
[----:B------:R-:W-:Y:S01]  /*14f80*/  FSEL R118, R118, RZ, P1 ;  /* 0x000000ff76767208 */ /* 0x000fe20000800000 */
[----:B------:R-:W-:Y:S01]  /*14f90*/  FADD.FTZ R4, R133, -R4 ;  /* 0x8000000485047221 */ /* 0x000fe20000010000 */
[----:B------:R-:W-:Y:S01]  /*14fa0*/  FSEL R113, R113, RZ, P0 ;  /* 0x000000ff71717208 */ /* 0x000fe20000000000 */
[----:B------:R-:W-:Y:S01]  /*14fb0*/  FADD.FTZ R5, R134, -R5 ;  /* 0x8000000586057221 */ /* 0x000fe20000010000 */
[----:B------:R-:W-:Y:S01]  /*14fc0*/  PLOP3.LUT P0, PT, PT, PT, UP0, 0x80, 0x8 ;  /* 0x000000000008781c */ /* 0x000fe20003f0f008 */
[--C-:B------:R-:W-:Y:S01]  /*14fd0*/  FFMA.FTZ R114, R121, UR6, -R118.reuse ;  /* 0x0000000679727c23 */ /* 0x100fe20008010876 */
[----:B------:R-:W-:Y:S01]  /*14fe0*/  FMUL.FTZ R121, R4, UR6 ;  /* 0x0000000604797c20 */ /* 0x000fe20008410000 */
[C---:B------:R-:W-:Y:S01]  /*14ff0*/  IADD3 R4, PT, PT, R220.reuse, 0x5000, RZ ;  /* 0x00005000dc047810 */ /* 0x040fe20007ffe0ff */
[--C-:B------:R-:W-:Y:S01]  /*15000*/  FFMA.FTZ R115, R125, UR6, -R118.reuse ;  /* 0x000000067d737c23 */ /* 0x100fe20008010876 */
[----:B------:R-:W-:Y:S01]  /*15010*/  IADD3 R125, PT, PT, R220, 0x5020, RZ ;  /* 0x00005020dc7d7810 */ /* 0x000fe20007ffe0ff */
[----:B------:R-:W-:Y:S01]  /*15020*/  FMUL.FTZ R123, R5, UR6 ;  /* 0x00000006057b7c20 */ /* 0x000fe20008410000 */
[----:B------:R-:W-:Y:S01]  /*15030*/  @P2 IADD3 R125, PT, PT, R4, -0x20, RZ ;  /* 0xffffffe0047d2810 */ /* 0x000fe20007ffe0ff */
[--C-:B------:R-:W-:Y:S01]  /*15040*/  FFMA.FTZ R110, R122, UR6, -R113.reuse ;  /* 0x000000067a6e7c23 */ /* 0x100fe20008010871 */
[--C-:B------:R-:W-:Y:S01]  /*15050*/  FFMA.FTZ R117, R181, UR6, -R118.reuse ;  /* 0x00000006b5757c23 */ /* 0x100fe20008010876 */
[--C-:B------:R-:W-:Y:S01]  /*15060*/  FFMA.FTZ R116, R183, UR6, -R118.reuse ;  /* 0x00000006b7747c23 */ /* 0x100fe20008010876 */
[--C-:B------:R-:W-:Y:S01]  /*15070*/  FFMA.FTZ R112, R126, UR6, -R113.reuse ;  /* 0x000000067e707c23 */ /* 0x100fe20008010871 */
[----:B------:R-:W1:Y:S01]  /*15080*/  LDSM.16.MT88.4 R4, [R125] ;  /* 0x000000007d04783b */ /* 0x000e620000004200 */
[--C-:B------:R-:W-:Y:S01]  /*15090*/  FFMA.FTZ R119, R184, UR6, -R113.reuse ;  /* 0x00000006b8777c23 */ /* 0x100fe20008010871 */
        /* <DEDUP_REMOVED lines=58> */
[-C--:B------:R-:W-:Y:S01]  /*15440*/  FMUL.FTZ R26, R202, R121.reuse ;  /* 0x00000079ca1a7220 */ /* 0x080fe20000410000 */
[C---:B------:R-:W-:Y:S01]  /*15450*/  HMMA.16816.F32.BF16 R12, R8.reuse, R16, R12 ;  /* 0x00000010080c723c */ /* 0x040fe2000004180c */
[----:B------:R-:W3:Y:S01]  /*15460*/  MUFU.EX2 R128, R128 ;  /* 0x0000008000807308 */ /* 0x000ee20000000800 */
[----:B------:R-:W-:Y:S01]  /*15470*/  FMUL.FTZ R27, R203, R121 ;  /* 0x00000079cb1b7220 */ /* 0x000fe20000410000 */
[-C--:B------:R-:W-:Y:S01]  /*15480*/  FMUL.FTZ R196, R196, R123.reuse ;  /* 0x0000007bc4c47220 */ /* 0x080fe20000410000 */
[----:B------:R-:W-:Y:S01]  /*15490*/  FMUL.FTZ R197, R197, R123 ;  /* 0x0000007bc5c57220 */ /* 0x000fe20000410000 */
[----:B------:R-:W-:Y:S01]  /*154a0*/  MUFU.EX2 R131, R131 ;  /* 0x0000008300837308 */ /* 0x000fe20000000800 */
[-C--:B------:R-:W-:Y:S01]  /*154b0*/  FMUL.FTZ R198, R198, R121.reuse ;  /* 0x00000079c6c67220 */ /* 0x080fe20000410000 */
[----:B------:R-:W-:Y:S01]  /*154c0*/  FMUL.FTZ R199, R199, R121 ;  /* 0x00000079c7c77220 */ /* 0x000fe20000410000 */
[C---:B------:R-:W-:Y:S01]  /*154d0*/  HMMA.16816.F32.BF16 R16, R8.reuse, R18, R204 ;  /* 0x000000120810723c */ /* 0x040fe200000418cc */
[----:B------:R-:W5:Y:S01]  /*154e0*/  MUFU.EX2 R134, R134 ;  /* 0x0000008600867308 */ /* 0x000f620000000800 */
[----:B----4-:R-:W-:Y:S01]  /*154f0*/  F2FP.BF16.F32.PACK_AB R32, R127, R126 ;  /* 0x0000007e7f20723e */ /* 0x010fe200000010ff */
[--C-:B------:R-:W-:Y:S01]  /*15500*/  FFMA.FTZ R62, R62, UR6, -R118.reuse ;  /* 0x000000063e3e7c23 */ /* 0x100fe20008010876 */
[--C-:B------:R-:W-:Y:S01]  /*15510*/  FFMA.FTZ R63, R63, UR6, -R118.reuse ;  /* 0x000000063f3f7c23 */ /* 0x100fe20008010876 */
[----:B------:R-:W-:Y:S01]  /*15520*/  MUFU.EX2 R132, R132 ;  /* 0x0000008400847308 */ /* 0x000fe20000000800 */
[--C-:B------:R-:W-:Y:S01]  /*15530*/  FFMA.FTZ R44, R44, UR6, -R118.reuse ;  /* 0x000000062c2c7c23 */ /* 0x100fe20008010876 */
[----:B---3--:R-:W-:Y:S01]  /*15540*/  F2FP.BF16.F32.PACK_AB R34, R128, R129 ;  /* 0x000000818022723e */ /* 0x008fe200000010ff */
[C---:B-1----:R-:W-:Y:S01]  /*15550*/  HMMA.16816.F32.BF16 R24, R8.reuse, R4, R24 ;  /* 0x000000040818723c */ /* 0x042fe20000041818 */
[----:B------:R-:W1:Y:S01]  /*15560*/  MUFU.EX2 R133, R133 ;  /* 0x0000008500857308 */ /* 0x000e620000000800 */
[----:B------:R-:W-:Y:S01]  /*15570*/  FFMA.FTZ R41, R41, UR6, -R113 ;  /* 0x0000000629297c23 */ /* 0x000fe20008010871 */
[--C-:B------:R-:W-:Y:S01]  /*15580*/  FFMA.FTZ R47, R47, UR6, -R118.reuse ;  /* 0x000000062f2f7c23 */ /* 0x100fe20008010876 */
[----:B------:R-:W-:Y:S01]  /*15590*/  FFMA.FTZ R53, R53, UR6, -R118 ;  /* 0x0000000635357c23 */ /* 0x000fe20008010876 */
[----:B------:R-:W-:Y:S01]  /*155a0*/  MUFU.EX2 R150, R150 ;  /* 0x0000009600967308 */ /* 0x000fe20000000800 */
[----:B------:R-:W-:Y:S01]  /*155b0*/  FFMA.FTZ R117, R190, R123, R117 ;  /* 0x0000007bbe757223 */ /* 0x000fe20000010075 */
[----:B-----5:R-:W-:Y:S01]  /*155c0*/  F2FP.BF16.F32.PACK_AB R33, R134, R131 ;  /* 0x000000838621723e */ /* 0x020fe200000010ff */
[----:B------:R-:W-:Y:S01]  /*155d0*/  HMMA.16816.F32.BF16 R8, R8, R6, R196 ;  /* 0x000000060808723c */ /* 0x000fe200000418c4 */
[----:B------:R-:W3:Y:S01]  /*155e0*/  LDSM.16.MT88.4 R4, [R220+0x5800] ;  /* 0x00580000dc04783b */ /* 0x000ee20000004200 */
[----:B------:R2:W4:Y:S01]  /*155f0*/  MUFU.EX2 R143, R36 ;  /* 0x00000024008f7308 */ /* 0x0005220000000800 */
[----:B------:R-:W-:Y:S01]  /*15600*/  FFMA.FTZ R121, R191, R121, R112 ;  /* 0x00000079bf797223 */ /* 0x000fe20000010070 */
[----:B------:R-:W-:Y:S01]  /*15610*/  FADD.FTZ R116, R116, R117 ;  /* 0x0000007574747221 */ /* 0x000fe20000010000 */
[----:B------:R-:W-:Y:S01]  /*15620*/  FFMA.FTZ R43, R43, UR6, -R118 ;  /* 0x000000062b2b7c23 */ /* 0x000fe20008010876 */
[----:B------:R-:W-:Y:S01]  /*15630*/  MUFU.EX2 R135, R135 ;  /* 0x0000008700877308 */ /* 0x000fe20000000800 */
[----:B-1----:R-:W-:Y:S01]  /*15640*/  F2FP.BF16.F32.PACK_AB R35, R133, R132 ;  /* 0x000000848523723e */ /* 0x002fe200000010ff */
        /* <DEDUP_REMOVED lines=10> */
[--C-:B------:R-:W-:Y:S01]  /*156f0*/  FFMA.FTZ R87, R87, UR6, -R118.reuse ;  /* 0x0000000657577c23 */ /* 0x100fe20008010876 */
[----:B------:R1:W5:Y:S01]  /*15700*/  MUFU.EX2 R156, R165 ;  /* 0x000000a5009c7308 */ /* 0x0003620000000800 */
[--C-:B------:R-:W-:Y:S01]  /*15710*/  FFMA.FTZ R81, R81, UR6, -R113.reuse ;  /* 0x0000000651517c23 */ /* 0x100fe20008010871 */
        /* <DEDUP_REMOVED lines=9> */
[C---:B--2---:R-:W-:Y:S01]  /*157b0*/  HMMA.16816.F32.BF16 R36, R32.reuse, R28, R24 ;  /* 0x0000001c2024723c */ /* 0x044fe20000041818 */
[----:B------:R-:W2:Y:S01]  /*157c0*/  LDSM.16.MT88.4 R24, [R220+0x5c00] ;  /* 0x005c0000dc18783b */ /* 0x000ea20000004200 */
[----:B------:R-:W-:Y:S01]  /*157d0*/  MUFU.EX2 R147, R147 ;  /* 0x0000009300937308 */ /* 0x000fe20000000800 */
[--C-:B-1----:R-:W-:Y:S01]  /*157e0*/  FFMA.FTZ R165, R158, UR6, -R113.reuse ;  /* 0x000000069ea57c23 */ /* 0x102fe20008010871 */
[--C-:B------:R-:W-:Y:S01]  /*157f0*/  FFMA.FTZ R98, R98, UR6, -R113.reuse ;  /* 0x0000000662627c23 */ /* 0x100fe20008010871 */
[--C-:B------:R-:W-:Y:S01]  /*15800*/  FFMA.FTZ R103, R103, UR6, -R113.reuse ;  /* 0x0000000667677c23 */ /* 0x100fe20008010871 */
[----:B------:R-:W-:Y:S01]  /*15810*/  MUFU.EX2 R158, R163 ;  /* 0x000000a3009e7308 */ /* 0x000fe20000000800 */
[----:B------:R-:W-:Y:S01]  /*15820*/  LDSM.16.MT88.4 R204, [R220+0x8c00] ;  /* 0x008c0000dccc783b */ /* 0x000fe20000004200 */
[----:B------:R-:W-:Y:S01]  /*15830*/  HMMA.16816.F32.BF16 R28, R32, R30, R8 ;  /* 0x0000001e201c723c */ /* 0x000fe20000041808 */
[----:B----4-:R-:W-:Y:S01]  /*15840*/  F2FP.BF16.F32.PACK_AB R32, R143, R150 ;  /* 0x000000968f20723e */ /* 0x010fe200000010ff */
[--C-:B-----5:R-:W-:Y:S01]  /*15850*/  FFMA.FTZ R176, R174, UR6, -R113.reuse ;  /* 0x00000006aeb07c23 */ /* 0x120fe20008010871 */
[----:B------:R-:W1:Y:S01]  /*15860*/  LDSM.16.MT88.4 R8, [R125+0xc00] ;  /* 0x000c00007d08783b */ /* 0x000e620000004200 */
[----:B------:R-:W-:Y:S01]  /*15870*/  F2FP.BF16.F32.PACK_AB R33, R156, R145 ;  /* 0x000000919c21723e */ /* 0x000fe200000010ff */
[--C-:B------:R-:W-:Y:S01]  /*15880*/  FFMA.FTZ R174, R164, UR6, -R113.reuse ;  /* 0x00000006a4ae7c23 */ /* 0x100fe20008010871 */
[----:B------:R-:W-:Y:S01]  /*15890*/  F2FP.BF16.F32.PACK_AB R34, R152, R135 ;  /* 0x000000879822723e */ /* 0x000fe200000010ff */
[----:B------:R-:W4:Y:S01]  /*158a0*/  MUFU.EX2 R160, R160 ;  /* 0x000000a000a07308 */ /* 0x000f220000000800 */
[----:B------:R-:W-:Y:S01]  /*158b0*/  F2FP.BF16.F32.PACK_AB R35, R153, R154 ;  /* 0x0000009a9923723e */ /* 0x000fe200000010ff */
[--C-:B------:R-:W-:Y:S01]  /*158c0*/  FFMA.FTZ R177, R144, UR6, -R113.reuse ;  /* 0x0000000690b17c23 */ /* 0x100fe20008010871 */
[--C-:B------:R-:W-:Y:S01]  /*158d0*/  FFMA.FTZ R144, R140, UR6, -R113.reuse ;  /* 0x000000068c907c23 */ /* 0x100fe20008010871 */
[----:B------:R5:W-:Y:S01]  /*158e0*/  MUFU.EX2 R161, R175 ;  /* 0x000000af00a17308 */ /* 0x000be20000000800 */
[----:B------:R-:W-:Y:S01]  /*158f0*/  LDSM.16.MT88.4 R196, [R125+0x3c00] ;  /* 0x003c00007dc4783b */ /* 0x000fe20000004200 */
[--C-:B------:R-:W-:Y:S01]  /*15900*/  FFMA.FTZ R190, R107, UR6, -R118.reuse ;  /* 0x000000066bbe7c23 */ /* 0x100fe20008010876 */
[----:B------:R-:W-:Y:S01]  /*15910*/  FFMA.FTZ R191, R111, UR6, -R113 ;  /* 0x000000066fbf7c23 */ /* 0x000fe20008010871 */
[----:B------:R-:W-:Y:S01]  /*15920*/  MUFU.EX2 R165, R165 ;  /* 0x000000a500a57308 */ /* 0x000fe20000000800 */
[----:B---3--:R-:W-:Y:S01]  /*15930*/  HMMA.16816.F32.BF16 R12, R32, R4, R12 ;  /* 0x00000004200c723c */ /* 0x008fe2000004180c */
[----:B------:R-:W-:-:S02]  /*15940*/  FFMA.FTZ R124, R124, UR6, -R118 ;  /* 0x000000067c7c7c23 */ /* 0x000fc40008010876 */
[----:B------:R3:W2:Y:S04]  /*15950*/  MUFU.EX2 R164, R176 ;  /* 0x000000b000a47308 */ /* 0x0006a80000000800 */
[----:B------:R2:W-:Y:S01]  /*15960*/  MUFU.EX2 R163, R174 ;  /* 0x000000ae00a37308 */ /* 0x0005e20000000800 */
[C---:B------:R-:W-:Y:S01]  /*15970*/  HMMA.16816.F32.BF16 R16, R32.reuse, R6, R16 ;  /* 0x000000062010723c */ /* 0x040fe20000041810 */
[----:B------:R-:W1:Y:S01]  /*15980*/  LDSM.16.MT88.4 R4, [R220+0x6000] ;  /* 0x00600000dc04783b */ /* 0x000e620000004200 */
[--C-:B-----5:R-:W-:Y:S01]  /*15990*/  FFMA.FTZ R175, R137, UR6, -R118.reuse ;  /* 0x0000000689af7c23 */ /* 0x120fe20008010876 */
[----:B------:R-:W5:Y:S04]  /*159a0*/  MUFU.EX2 R172, R172 ;  /* 0x000000ac00ac7308 */ /* 0x000f680000000800 */
[----:B------:R-:W-:Y:S01]  /*159b0*/  MUFU.EX2 R171, R171 ;  /* 0x000000ab00ab7308 */ /* 0x000fe20000000800 */
[C---:B------:R-:W-:Y:S01]  /*159c0*/  HMMA.16816.F32.BF16 R36, R32.reuse, R20, R36 ;  /* 0x000000142024723c */ /* 0x040fe20000041824 */
[----:B----4-:R-:W-:Y:S01]  /*159d0*/  F2FP.BF16.F32.PACK_AB R20, R160, R147 ;  /* 0x00000093a014723e */ /* 0x010fe200000010ff */
[--C-:B---3--:R-:W-:Y:S01]  /*159e0*/  FFMA.FTZ R176, R155, UR6, -R118.reuse ;  /* 0x000000069bb07c23 */ /* 0x108fe20008010876 */
[----:B--2---:R-:W-:Y:S01]  /*159f0*/  F2FP.BF16.F32.PACK_AB R21, R164, R165 ;  /* 0x000000a5a415723e */ /* 0x004fe200000010ff */
[----:B------:R-:W-:Y:S01]  /*15a00*/  MUFU.EX2 R167, R167 ;  /* 0x000000a700a77308 */ /* 0x000fe20000000800 */
[--C-:B------:R-:W-:Y:S01]  /*15a10*/  FFMA.FTZ R174, R173, UR6, -R118.reuse ;  /* 0x00000006adae7c23 */ /* 0x100fe20008010876 */
[--C-:B------:R-:W-:Y:S01]  /*15a20*/  FFMA.FTZ R173, R166, UR6, -R113.reuse ;  /* 0x00000006a6ad7c23 */ /* 0x100fe20008010871 */
[--C-:B------:R-:W-:Y:S01]  /*15a30*/  FFMA.FTZ R155, R141, UR6, -R118.reuse ;  /* 0x000000068d9b7c23 */ /* 0x100fe20008010876 */
[----:B------:R-:W-:Y:S01]  /*15a40*/  HMMA.16816.F32.BF16 R28, R32, R22, R28 ;  /* 0x00000016201c723c */ /* 0x000fe2000004181c */
[--C-:B------:R-:W-:Y:S01]  /*15a50*/  FFMA.FTZ R33, R169, UR6, -R118.reuse ;  /* 0x00000006a9217c23 */ /* 0x100fe20008010876 */
[----:B------:R-:W-:Y:S01]  /*15a60*/  F2FP.BF16.F32.PACK_AB R22, R158, R161 ;  /* 0x000000a19e16723e */ /* 0x000fe200000010ff */
[--C-:B------:R-:W-:Y:S01]  /*15a70*/  FFMA.FTZ R169, R162, UR6, -R113.reuse ;  /* 0x00000006a2a97c23 */ /* 0x100fe20008010871 */
[----:B-----5:R-:W-:Y:S01]  /*15a80*/  F2FP.BF16.F32.PACK_AB R23, R172, R163 ;  /* 0x000000a3ac17723e */ /* 0x020fe200000010ff */
[----:B------:R-:W-:Y:S01]  /*15a90*/  FFMA.FTZ R32, R170, UR6, -R113 ;  /* 0x00000006aa207c23 */ /* 0x000fe20008010871 */
[----:B------:R-:W2:Y:S01]  /*15aa0*/  MUFU.EX2 R174, R174 ;  /* 0x000000ae00ae7308 */ /* 0x000ea20000000800 */
[----:B------:R-:W-:-:S03]  /*15ab0*/  FFMA.FTZ R34, R157, UR6, -R118 ;  /* 0x000000069d227c23 */ /* 0x000fc60008010876 */
[----:B------:R3:W-:Y:S01]  /*15ac0*/  MUFU.EX2 R170, R33 ;  /* 0x0000002100aa7308 */ /* 0x0007e20000000800 */
[C---:B------:R-:W-:Y:S03]  /*15ad0*/  HMMA.16816.F32.BF16 R12, R20.reuse, R24, R12 ;  /* 0x00000018140c723c */ /* 0x040fe6000004180c */
[----:B------:R4:W-:Y:S04]  /*15ae0*/  MUFU.EX2 R162, R32 ;  /* 0x0000002000a27308 */ /* 0x0009e80000000800 */
[----:B------:R-:W5:Y:S01]  /*15af0*/  MUFU.EX2 R169, R169 ;  /* 0x000000a900a97308 */ /* 0x000f620000000800 */
[----:B------:R-:W-:Y:S01]  /*15b00*/  HMMA.16816.F32.BF16 R16, R20, R26, R16 ;  /* 0x0000001a1410723c */ /* 0x000fe20000041810 */
[----:B------:R-:W5:Y:S02]  /*15b10*/  LDSM.16.MT88.4 R24, [R125+0x1000] ;  /* 0x001000007d18783b */ /* 0x000f640000004200 */
[----:B------:R-:W-:Y:S01]  /*15b20*/  MUFU.EX2 R166, R168 ;  /* 0x000000a800a67308 */ /* 0x000fe20000000800 */
[----:B---3--:R-:W-:Y:S01]  /*15b30*/  FFMA.FTZ R33, R149, UR6, -R118 ;  /* 0x0000000695217c23 */ /* 0x008fe20008010876 */
[----:B------:R-:W-:-:S02]  /*15b40*/  FFMA.FTZ R149, R146, UR6, -R113 ;  /* 0x0000000692957c23 */ /* 0x000fc40008010871 */
[----:B------:R-:W3:Y:S01]  /*15b50*/  MUFU.EX2 R173, R173 ;  /* 0x000000ad00ad7308 */ /* 0x000ee20000000800 */
[C---:B-1----:R-:W-:Y:S01]  /*15b60*/  HMMA.16816.F32.BF16 R36, R20.reuse, R8, R36 ;  /* 0x000000081424723c */ /* 0x042fe20000041824 */
[----:B----4-:R-:W-:Y:S02]  /*15b70*/  FFMA.FTZ R32, R148, UR6, -R113 ;  /* 0x0000000694207c23 */ /* 0x010fe40008010871 */
[----:B------:R1:W-:Y:S04]  /*15b80*/  MUFU.EX2 R157, R159 ;  /* 0x0000009f009d7308 */ /* 0x0003e80000000800 */
[----:B------:R-:W4:Y:S01]  /*15b90*/  MUFU.EX2 R168, R34 ;  /* 0x0000002200a87308 */ /* 0x000f220000000800 */
[----:B------:R-:W-:Y:S01]  /*15ba0*/  HMMA.16816.F32.BF16 R28, R20, R10, R28 ;  /* 0x0000000a141c723c */ /* 0x000fe2000004181c */
[----:B------:R-:W4:Y:S01]  /*15bb0*/  LDSM.16.MT88.4 R8, [R220+0x6400] ;  /* 0x00640000dc08783b */ /* 0x000f220000004200 */
[----:B--2---:R-:W-:Y:S01]  /*15bc0*/  F2FP.BF16.F32.PACK_AB R20, R174, R171 ;  /* 0x000000abae14723e */ /* 0x004fe200000010ff */
[----:B------:R-:W-:Y:S01]  /*15bd0*/  MUFU.EX2 R151, R151 ;  /* 0x0000009700977308 */ /* 0x000fe20000000800 */
[----:B-----5:R-:W-:-:S02]  /*15be0*/  F2FP.BF16.F32.PACK_AB R21, R169, R162 ;  /* 0x000000a2a915723e */ /* 0x020fc400000010ff */
[----:B------:R-:W-:Y:S01]  /*15bf0*/  F2FP.BF16.F32.PACK_AB R22, R170, R167 ;  /* 0x000000a7aa16723e */ /* 0x000fe200000010ff */
[----:B------:R-:W-:Y:S01]  /*15c00*/  MUFU.EX2 R176, R176 ;  /* 0x000000b000b07308 */ /* 0x000fe20000000800 */
[----:B---3--:R-:W-:Y:S01]  /*15c10*/  F2FP.BF16.F32.PACK_AB R23, R173, R166 ;  /* 0x000000a6ad17723e */ /* 0x008fe200000010ff */
[----:B-1----:R-:W-:Y:S02]  /*15c20*/  FFMA.FTZ R159, R139, UR6, -R118 ;  /* 0x000000068b9f7c23 */ /* 0x002fe40008010876 */
[----:B------:R-:W-:Y:S04]  /*15c30*/  MUFU.EX2 R148, R33 ;  /* 0x0000002100947308 */ /* 0x000fe80000000800 */
[C---:B------:R-:W-:Y:S01]  /*15c40*/  HMMA.16816.F32.BF16 R12, R20.reuse, R4, R12 ;  /* 0x00000004140c723c */ /* 0x040fe2000004180c */
[----:B------:R1:W-:Y:S04]  /*15c50*/  MUFU.EX2 R146, R32 ;  /* 0x0000002000927308 */ /* 0x0003e80000000800 */
[----:B------:R-:W2:Y:S03]  /*15c60*/  MUFU.EX2 R149, R149 ;  /* 0x0000009500957308 */ /* 0x000ea60000000800 */
[C---:B------:R-:W-:Y:S01]  /*15c70*/  HMMA.16816.F32.BF16 R16, R20.reuse, R6, R16 ;  /* 0x000000061410723c */ /* 0x040fe20000041810 */
[----:B------:R-:W3:Y:S01]  /*15c80*/  LDSM.16.MT88.4 R4, [R125+0x1400] ;  /* 0x001400007d04783b */ /* 0x000ee20000004200 */
[----:B------:R5:W-:Y:S04]  /*15c90*/  MUFU.EX2 R142, R177 ;  /* 0x000000b1008e7308 */ /* 0x000be80000000800 */
[----:B------:R-:W5:Y:S01]  /*15ca0*/  MUFU.EX2 R141, R178 ;  /* 0x000000b2008d7308 */ /* 0x000f620000000800 */
[----:B-1----:R-:W1:Y:S01]  /*15cb0*/  LDSM.16.MT88.4 R32, [R220+0x6800] ;  /* 0x00680000dc20783b */ /* 0x002e620000004200 */
[----:B------:R-:W-:Y:S01]  /*15cc0*/  HMMA.16816.F32.BF16 R36, R20, R24, R36 ;  /* 0x000000181424723c */ /* 0x000fe20000041824 */
[----:B----4-:R-:W-:Y:S01]  /*15cd0*/  F2FP.BF16.F32.PACK_AB R24, R168, R157 ;  /* 0x0000009da818723e */ /* 0x010fe200000010ff */
[----:B------:R4:W-:Y:S01]  /*15ce0*/  MUFU.EX2 R137, R159 ;  /* 0x0000009f00897308 */ /* 0x0009e20000000800 */
[----:B--2---:R-:W-:-:S03]  /*15cf0*/  F2FP.BF16.F32.PACK_AB R25, R149, R146 ;  /* 0x000000929519723e */ /* 0x004fc600000010ff */
[----:B------:R-:W2:Y:S02]  /*15d00*/  MUFU.EX2 R139, R155 ;  /* 0x0000009b008b7308 */ /* 0x000ea40000000800 */
[----:B------:R-:W-:Y:S01]  /*15d10*/  HMMA.16816.F32.BF16 R28, R20, R26, R28 ;  /* 0x0000001a141c723c */ /* 0x000fe2000004181c */
[----:B------:R-:W-:Y:S01]  /*15d20*/  F2FP.BF16.F32.PACK_AB R26, R176, R151 ;  /* 0x00000097b01a723e */ /* 0x000fe200000010ff */
[--C-:B-----5:R-:W-:Y:S01]  /*15d30*/  FFMA.FTZ R177, R138, UR6, -R113.reuse ;  /* 0x000000068ab17c23 */ /* 0x120fe20008010871 */
[----:B------:R5:W-:Y:S01]  /*15d40*/  MUFU.EX2 R140, R175 ;  /* 0x000000af008c7308 */ /* 0x000be20000000800 */
[----:B------:R-:W-:Y:S01]  /*15d50*/  F2FP.BF16.F32.PACK_AB R27, R141, R142 ;  /* 0x0000008e8d1b723e */ /* 0x000fe200000010ff */
[----:B------:R-:W1:Y:S02]  /*15d60*/  LDSM.16.MT88.4 R20, [R125+0x1800] ;  /* 0x001800007d14783b */ /* 0x000e640000004200 */
[----:B------:R2:W-:Y:S01]  /*15d70*/  MUFU.EX2 R138, R144 ;  /* 0x00000090008a7308 */ /* 0x0005e20000000800 */
[----:B----4-:R-:W-:-:S03]  /*15d80*/  FFMA.FTZ R159, R130, UR6, -R113 ;  /* 0x00000006829f7c23 */ /* 0x010fc60008010871 */
[----:B------:R-:W4:Y:S01]  /*15d90*/  MUFU.EX2 R155, R177 ;  /* 0x000000b1009b7308 */ /* 0x000f220000000800 */
[----:B------:R-:W-:Y:S03]  /*15da0*/  HMMA.16816.F32.BF16 R12, R24, R8, R12 ;  /* 0x00000008180c723c */ /* 0x000fe6000004180c */
[----:B------:R4:W-:Y:S01]  /*15db0*/  MUFU.EX2 R130, R136 ;  /* 0x0000008800827308 */ /* 0x0009e20000000800 */
[----:B-----5:R-:W-:-:S03]  /*15dc0*/  FFMA.FTZ R175, R56, UR6, -R113 ;  /* 0x0000000638af7c23 */ /* 0x020fc60008010871 */
[----:B------:R-:W5:Y:S01]  /*15dd0*/  MUFU.EX2 R159, R159 ;  /* 0x0000009f009f7308 */ /* 0x000f620000000800 */
[C---:B------:R-:W-:Y:S01]  /*15de0*/  HMMA.16816.F32.BF16 R16, R24.reuse, R10, R16 ;  /* 0x0000000a1810723c */ /* 0x040fe20000041810 */
[----:B------:R-:W1:Y:S01]  /*15df0*/  LDSM.16.MT88.4 R8, [R220+0x6c00] ;  /* 0x006c0000dc08783b */ /* 0x000e620000004200 */
[--C-:B--2---:R-:W-:Y:S01]  /*15e00*/  FFMA.FTZ R144, R65, UR6, -R113.reuse ;  /* 0x0000000641907c23 */ /* 0x104fe20008010871 */
[----:B------:R-:W-:Y:S04]  /*15e10*/  MUFU.EX2 R68, R68 ;  /* 0x0000004400447308 */ /* 0x000fe80000000800 */
[----:B------:R-:W-:Y:S01]  /*15e20*/  MUFU.EX2 R62, R62 ;  /* 0x0000003e003e7308 */ /* 0x000fe20000000800 */
[C---:B---3--:R-:W-:Y:S01]  /*15e30*/  HMMA.16816.F32.BF16 R36, R24.reuse, R4, R36 ;  /* 0x000000041824723c */ /* 0x048fe20000041824 */
[----:B------:R-:W-:Y:S01]  /*15e40*/  F2FP.BF16.F32.PACK_AB R4, R139, R148 ;  /* 0x000000948b04723e */ /* 0x000fe200000010ff */
[--C-:B----4-:R-:W-:Y:S01]  /*15e50*/  FFMA.FTZ R136, R57, UR6, -R113.reuse ;  /* 0x0000000639887c23 */ /* 0x110fe20008010871 */
[----:B------:R-:W-:Y:S01]  /*15e60*/  F2FP.BF16.F32.PACK_AB R5, R155, R138 ;  /* 0x0000008a9b05723e */ /* 0x000fe200000010ff */
[----:B------:R-:W-:Y:S04]  /*15e70*/  MUFU.EX2 R63, R63 ;  /* 0x0000003f003f7308 */ /* 0x000fe80000000800 */
[----:B------:R-:W-:Y:S01]  /*15e80*/  HMMA.16816.F32.BF16 R28, R24, R6, R28 ;  /* 0x00000006181c723c */ /* 0x000fe2000004181c */
[----:B------:R-:W-:Y:S01]  /*15e90*/  F2FP.BF16.F32.PACK_AB R6, R140, R137 ;  /* 0x000000898c06723e */ /* 0x000fe200000010ff */
[--C-:B------:R-:W-:Y:S01]  /*15ea0*/  FFMA.FTZ R24, R73, UR6, -R118.reuse ;  /* 0x0000000649187c23 */ /* 0x100fe20008010876 */
[----:B-----5:R-:W-:Y:S01]  /*15eb0*/  F2FP.BF16.F32.PACK_AB R7, R159, R130 ;  /* 0x000000829f07723e */ /* 0x020fe200000010ff */
[--C-:B------:R-:W-:Y:S01]  /*15ec0*/  FFMA.FTZ R73, R72, UR6, -R118.reuse ;  /* 0x0000000648497c23 */ /* 0x100fe20008010876 */
[----:B------:R2:W-:Y:S04]  /*15ed0*/  MUFU.EX2 R56, R136 ;  /* 0x0000008800387308 */ /* 0x0005e80000000800 */
[----:B------:R3:W-:Y:S01]  /*15ee0*/  MUFU.EX2 R65, R175 ;  /* 0x000000af00417308 */ /* 0x0007e20000000800 */
[C---:B-1----:R-:W-:Y:S01]  /*15ef0*/  HMMA.16816.F32.BF16 R12, R4.reuse, R32, R12 ;  /* 0x00000020040c723c */ /* 0x042fe2000004180c */
[--C-:B------:R-:W-:Y:S01]  /*15f00*/  FFMA.FTZ R32, R70, UR6, -R113.reuse ;  /* 0x0000000646207c23 */ /* 0x100fe20008010871 */
[--C-:B------:R-:W-:Y:S01]  /*15f10*/  FFMA.FTZ R70, R69, UR6, -R113.reuse ;  /* 0x0000000645467c23 */ /* 0x100fe20008010871 */
[--C-:B------:R-:W-:Y:S01]  /*15f20*/  FFMA.FTZ R33, R71, UR6, -R118.reuse ;  /* 0x0000000647217c23 */ /* 0x100fe20008010876 */
[----:B------:R-:W-:Y:S04]  /*15f30*/  MUFU.EX2 R73, R73 ;  /* 0x0000004900497308 */ /* 0x000fe80000000800 */
[C---:B------:R-:W-:Y:S01]  /*15f40*/  HMMA.16816.F32.BF16 R16, R4.reuse, R34, R16 ;  /* 0x000000220410723c */ /* 0x040fe20000041810 */
[--C-:B------:R-:W-:Y:S01]  /*15f50*/  FFMA.FTZ R34, R75, UR6, -R113.reuse ;  /* 0x000000064b227c23 */ /* 0x100fe20008010871 */
[--C-:B------:R-:W-:Y:S01]  /*15f60*/  FFMA.FTZ R75, R60, UR6, -R113.reuse ;  /* 0x000000063c4b7c23 */ /* 0x100fe20008010871 */
[----:B------:R1:W4:Y:S01]  /*15f70*/  MUFU.EX2 R71, R24 ;  /* 0x0000001800477308 */ /* 0x0003220000000800 */
[--C-:B--2---:R-:W-:Y:S01]  /*15f80*/  FFMA.FTZ R136, R59, UR6, -R113.reuse ;  /* 0x000000063b887c23 */ /* 0x104fe20008010871 */
[--C-:B------:R-:W-:Y:S01]  /*15f90*/  FFMA.FTZ R59, R0, UR6, -R113.reuse ;  /* 0x00000006003b7c23 */ /* 0x100fe20008010871 */
[--C-:B---3--:R-:W-:Y:S01]  /*15fa0*/  FFMA.FTZ R175, R48, UR6, -R113.reuse ;  /* 0x0000000630af7c23 */ /* 0x108fe20008010871 */
[----:B------:R-:W2:Y:S01]  /*15fb0*/  MUFU.EX2 R72, R33 ;  /* 0x0000002100487308 */ /* 0x000ea20000000800 */
[C---:B------:R-:W-:Y:S03]  /*15fc0*/  HMMA.16816.F32.BF16 R36, R4.reuse, R20, R36 ;  /* 0x000000140424723c */ /* 0x040fe60000041824 */
[----:B------:R3:W-:Y:S04]  /*15fd0*/  MUFU.EX2 R69, R32 ;  /* 0x0000002000457308 */ /* 0x0007e80000000800 */
[----:B------:R-:W5:Y:S01]  /*15fe0*/  MUFU.EX2 R70, R70 ;  /* 0x0000004600467308 */ /* 0x000f620000000800 */
[----:B------:R-:W-:Y:S01]  /*15ff0*/  HMMA.16816.F32.BF16 R28, R4, R22, R28 ;  /* 0x00000016041c723c */ /* 0x000fe2000004181c */
[----:B-1----:R-:W1:Y:S01]  /*16000*/  LDSM.16.MT88.4 R24, [R125+0x1c00] ;  /* 0x001c00007d18783b */ /* 0x002e620000004200 */
[----:B----4-:R-:W-:Y:S01]  /*16010*/  F2FP.BF16.F32.PACK_AB R4, R71, R68 ;  /* 0x000000444704723e */ /* 0x010fe200000010ff */
[----:B------:R4:W-:Y:S01]  /*16020*/  MUFU.EX2 R60, R34 ;  /* 0x00000022003c7308 */ /* 0x0009e20000000800 */
[----:B--2---:R-:W-:Y:S01]  /*16030*/  F2FP.BF16.F32.PACK_AB R6, R73, R72 ;  /* 0x000000484906723e */ /* 0x004fe200000010ff */
[----:B------:R-:W2:Y:S02]  /*16040*/  LDSM.16.MT88.4 R20, [R220+0x7000] ;  /* 0x00700000dc14783b */ /* 0x000ea40000004200 */
[----:B------:R-:W4:Y:S01]  /*16050*/  MUFU.EX2 R75, R75 ;  /* 0x0000004b004b7308 */ /* 0x000f220000000800 */
[--C-:B------:R-:W-:Y:S01]  /*16060*/  FFMA.FTZ R33, R77, UR6, -R118.reuse ;  /* 0x000000064d217c23 */ /* 0x100fe20008010876 */
[----:B---3--:R-:W-:Y:S01]  /*16070*/  FFMA.FTZ R32, R58, UR6, -R113 ;  /* 0x000000063a207c23 */ /* 0x008fe20008010871 */
[----:B------:R-:W-:Y:S01]  /*16080*/  FFMA.FTZ R77, R64, UR6, -R118 ;  /* 0x00000006404d7c23 */ /* 0x000fe20008010876 */
[----:B------:R-:W-:Y:S01]  /*16090*/  MUFU.EX2 R48, R136 ;  /* 0x0000008800307308 */ /* 0x000fe20000000800 */
[----:B-----5:R-:W-:-:S03]  /*160a0*/  F2FP.BF16.F32.PACK_AB R5, R70, R69 ;  /* 0x000000454605723e */ /* 0x020fc600000010ff */
[----:B------:R-:W-:Y:S01]  /*160b0*/  MUFU.EX2 R58, R33 ;  /* 0x00000021003a7308 */ /* 0x000fe20000000800 */
[--C-:B----4-:R-:W-:Y:S01]  /*160c0*/  FFMA.FTZ R34, R74, UR6, -R118.reuse ;  /* 0x000000064a227c23 */ /* 0x110fe20008010876 */
[----:B------:R-:W-:Y:S02]  /*160d0*/  FFMA.FTZ R74, R61, UR6, -R118 ;  /* 0x000000063d4a7c23 */ /* 0x000fe40008010876 */
[----:B------:R-:W3:Y:S01]  /*160e0*/  MUFU.EX2 R57, R32 ;  /* 0x0000002000397308 */ /* 0x000ee20000000800 */
[----:B------:R-:W-:-:S03]  /*160f0*/  F2FP.BF16.F32.PACK_AB R7, R75, R60 ;  /* 0x0000003c4b07723e */ /* 0x000fc600000010ff */
[----:B------:R4:W-:Y:S04]  /*16100*/  MUFU.EX2 R61, R34 ;  /* 0x00000022003d7308 */ /* 0x0009e80000000800 */
[----:B------:R-:W5:Y:S01]  /*16110*/  MUFU.EX2 R74, R74 ;  /* 0x0000004a004a7308 */ /* 0x000f620000000800 */
[C---:B------:R-:W-:Y:S03]  /*16120*/  HMMA.16816.F32.BF16 R12, R4.reuse, R8, R12 ;  /* 0x00000008040c723c */ /* 0x040fe6000004180c */
[----:B------:R3:W2:Y:S04]  /*16130*/  MUFU.EX2 R64, R144 ;  /* 0x0000009000407308 */ /* 0x0006a80000000800 */
[----:B------:R-:W2:Y:S01]  /*16140*/  MUFU.EX2 R77, R77 ;  /* 0x0000004d004d7308 */ /* 0x000ea20000000800 */
[C---:B------:R-:W-:Y:S01]  /*16150*/  HMMA.16816.F32.BF16 R16, R4.reuse, R10, R16 ;  /* 0x0000000a0410723c */ /* 0x040fe20000041810 */
[----:B------:R-:W2:Y:S02]  /*16160*/  LDSM.16.MT88.4 R8, [R125+0x2000] ;  /* 0x002000007d08783b */ /* 0x000ea40000004200 */
[----:B------:R-:W-:Y:S02]  /*16170*/  MUFU.EX2 R59, R59 ;  /* 0x0000003b003b7308 */ /* 0x000fe40000000800 */
[----:B----4-:R-:W4:Y:S02]  /*16180*/  LDSM.16.MT88.4 R32, [R220+0x7400] ;  /* 0x00740000dc20783b */ /* 0x010f240000004200 */
[----:B------:R-:W-:Y:S01]  /*16190*/  MUFU.EX2 R44, R44 ;  /* 0x0000002c002c7308 */ /* 0x000fe20000000800 */
[C---:B-1----:R-:W-:Y:S01]  /*161a0*/  HMMA.16816.F32.BF16 R36, R4.reuse, R24, R36 ;  /* 0x000000180424723c */ /* 0x042fe20000041824 */
[--C-:B------:R-:W-:Y:S01]  /*161b0*/  FFMA.FTZ R24, R76, UR6, -R118.reuse ;  /* 0x000000064c187c23 */ /* 0x100fe20008010876 */
[----:B------:R-:W-:Y:S01]  /*161c0*/  FFMA.FTZ R76, R51, UR6, -R118 ;  /* 0x00000006334c7c23 */ /* 0x000fe20008010876 */
[----:B---3--:R-:W-:Y:S01]  /*161d0*/  FFMA.FTZ R144, R49, UR6, -R113 ;  /* 0x0000000631907c23 */ /* 0x008fe20008010871 */
[----:B------:R-:W-:Y:S04]  /*161e0*/  MUFU.EX2 R41, R41 ;  /* 0x0000002900297308 */ /* 0x000fe80000000800 */
[----:B------:R-:W-:Y:S01]  /*161f0*/  HMMA.16816.F32.BF16 R28, R4, R26, R28 ;  /* 0x0000001a041c723c */ /* 0x000fe2000004181c */
[----:B------:R-:W-:Y:S01]  /*16200*/  F2FP.BF16.F32.PACK_AB R4, R63, R62 ;  /* 0x0000003e3f04723e */ /* 0x000fe200000010ff */
[----:B------:R1:W-:Y:S01]  /*16210*/  MUFU.EX2 R51, R24 ;  /* 0x0000001800337308 */ /* 0x0003e20000000800 */
[----:B------:R-:W-:-:S02]  /*16220*/  F2FP.BF16.F32.PACK_AB R5, R56, R57 ;  /* 0x000000393805723e */ /* 0x000fc400000010ff */
[----:B-----5:R-:W-:Y:S01]  /*16230*/  F2FP.BF16.F32.PACK_AB R6, R74, R61 ;  /* 0x0000003d4a06723e */ /* 0x020fe200000010ff */
[----:B------:R-:W-:Y:S01]  /*16240*/  MUFU.EX2 R76, R76 ;  /* 0x0000004c004c7308 */ /* 0x000fe20000000800 */
[----:B--2---:R-:W-:-:S03]  /*16250*/  F2FP.BF16.F32.PACK_AB R7, R64, R65 ;  /* 0x000000414007723e */ /* 0x004fc600000010ff */
[----:B------:R-:W2:Y:S04]  /*16260*/  MUFU.EX2 R49, R175 ;  /* 0x000000af00317308 */ /* 0x000ea80000000800 */
[----:B------:R-:W3:Y:S01]  /*16270*/  MUFU.EX2 R0, R144 ;  /* 0x0000009000007308 */ /* 0x000ee20000000800 */
[C---:B------:R-:W-:Y:S01]  /*16280*/  HMMA.16816.F32.BF16 R16, R4.reuse, R22, R16 ;  /* 0x000000160410723c */ /* 0x040fe20000041810 */
[----:B-1----:R-:W1:Y:S02]  /*16290*/  LDSM.16.MT88.4 R24, [R125+0x2400] ;  /* 0x002400007d18783b */ /* 0x002e640000004200 */
[----:B------:R-:W-:Y:S04]  /*162a0*/  MUFU.EX2 R43, R43 ;  /* 0x0000002b002b7308 */ /* 0x000fe80000000800 */
[----:B------:R-:W-:Y:S01]  /*162b0*/  MUFU.EX2 R50, R50 ;  /* 0x0000003200327308 */ /* 0x000fe20000000800 */
[C---:B------:R-:W-:Y:S01]  /*162c0*/  HMMA.16816.F32.BF16 R12, R4.reuse, R20, R12 ;  /* 0x00000014040c723c */ /* 0x040fe2000004180c */
[----:B------:R-:W-:Y:S02]  /*162d0*/  LDSM.16.MT88.4 R20, [R125+0x2800] ;  /* 0x002800007d14783b */ /* 0x000fe40000004200 */
[----:B------:R-:W-:Y:S04]  /*162e0*/  MUFU.EX2 R190, R190 ;  /* 0x000000be00be7308 */ /* 0x000fe80000000800 */
[----:B------:R-:W-:Y:S01]  /*162f0*/  MUFU.EX2 R191, R191 ;  /* 0x000000bf00bf7308 */ /* 0x000fe20000000800 */
[C---:B------:R-:W-:Y:S08]  /*16300*/  HMMA.16816.F32.BF16 R36, R4.reuse, R8, R36 ;  /* 0x000000080424723c */ /* 0x040ff00000041824 */
[----:B------:R-:W-:Y:S01]  /*16310*/  HMMA.16816.F32.BF16 R28, R4, R10, R28 ;  /* 0x0000000a041c723c */ /* 0x000fe2000004181c */
[----:B------:R-:W5:Y:S01]  /*16320*/  LDSM.16.MT88.4 R8, [R220+0x7800] ;  /* 0x00780000dc08783b */ /* 0x000f620000004200 */
[----:B------:R-:W-:-:S02]  /*16330*/  F2FP.BF16.F32.PACK_AB R4, R77, R58 ;  /* 0x0000003a4d04723e */ /* 0x000fc400000010ff */
[----:B--2---:R-:W-:Y:S02]  /*16340*/  F2FP.BF16.F32.PACK_AB R5, R49, R48 ;  /* 0x000000303105723e */ /* 0x004fe400000010ff */
[----:B------:R-:W-:Y:S02]  /*16350*/  F2FP.BF16.F32.PACK_AB R6, R76, R51 ;  /* 0x000000334c06723e */ /* 0x000fe400000010ff */
[----:B---3--:R-:W-:-:S07]  /*16360*/  F2FP.BF16.F32.PACK_AB R7, R59, R0 ;  /* 0x000000003b07723e */ /* 0x008fce00000010ff */
[C---:B----4-:R-:W-:Y:S01]  /*16370*/  HMMA.16816.F32.BF16 R16, R4.reuse, R34, R16 ;  /* 0x000000220410723c */ /* 0x050fe20000041810 */
        /* <DEDUP_REMOVED lines=27> */
[--C-:B------:R-:W-:Y:S01]  /*16530*/  FFMA.FTZ R46, R52, UR6, -R118.reuse ;  /* 0x00000006342e7c23 */ /* 0x100fe20008010876 */
[--C-:B------:R-:W-:Y:S01]  /*16540*/  FFMA.FTZ R52, R55, UR6, -R113.reuse ;  /* 0x0000000637347c23 */ /* 0x100fe20008010871 */
[----:B------:R-:W-:Y:S01]  /*16550*/  FFMA.FTZ R55, R54, UR6, -R113 ;  /* 0x0000000636377c23 */ /* 0x000fe20008010871 */
[----:B--2---:R-:W-:Y:S01]  /*16560*/  F2FP.BF16.F32.PACK_AB R7, R41, R40 ;  /* 0x000000282907723e */ /* 0x004fe200000010ff */
[----:B------:R-:W1:Y:S01]  /*16570*/  MUFU.EX2 R53, R53 ;  /* 0x0000003500357308 */ /* 0x000e620000000800 */
[--C-:B------:R-:W-:Y:S01]  /*16580*/  FFMA.FTZ R54, R83, UR6, -R118.reuse ;  /* 0x0000000653367c23 */ /* 0x100fe20008010876 */
[----:B------:R-:W-:Y:S02]  /*16590*/  FFMA.FTZ R78, R91, UR6, -R118 ;  /* 0x000000065b4e7c23 */ /* 0x000fe40008010876 */
        /* <DEDUP_REMOVED lines=10> */
[----:B------:R-:W-:Y:S01]  /*16640*/  FADD.FTZ R20, R127, R126 ;  /* 0x0000007e7f147221 */ /* 0x000fe20000010000 */
[----:B------:R-:W-:Y:S02]  /*16650*/  MUFU.EX2 R66, R66 ;  /* 0x0000004200427308 */ /* 0x000fe40000000800 */
[----:B------:R-:W-:Y:S01]  /*16660*/  FADD.FTZ R21, R134, R21 ;  /* 0x0000001586157221 */ /* 0x000fe20000010000 */
[----:B------:R-:W-:Y:S01]  /*16670*/  FADD.FTZ R129, R129, R20 ;  /* 0x0000001481817221 */ /* 0x000fe20000010000 */
[----:B------:R-:W-:Y:S01]  /*16680*/  MUFU.EX2 R79, R79 ;  /* 0x0000004f004f7308 */ /* 0x000fe20000000800 */
[----:B------:R-:W-:Y:S01]  /*16690*/  HMMA.16816.F32.BF16 R28, R4, R22, R28 ;  /* 0x00000016041c723c */ /* 0x000fe2000004181c */
[----:B------:R-:W-:Y:S01]  /*166a0*/  FADD.FTZ R132, R132, R21 ;  /* 0x0000001584847221 */ /* 0x000fe20000010000 */
[----:B------:R-:W-:Y:S01]  /*166b0*/  FADD.FTZ R129, R128, R129 ;  /* 0x0000008180817221 */ /* 0x000fe20000010000 */
[----:B----4-:R-:W-:Y:S01]  /*166c0*/  F2FP.BF16.F32.PACK_AB R4, R42, R43 ;  /* 0x0000002b2a04723e */ /* 0x010fe200000010ff */
[----:B------:R-:W4:Y:S01]  /*166d0*/  LDSM.16.MT88.4 R20, [R220+0x8000] ;  /* 0x00800000dc14783b */ /* 0x000f220000004200 */
[----:B------:R-:W-:Y:S01]  /*166e0*/  FADD.FTZ R132, R133, R132 ;  /* 0x0000008485847221 */ /* 0x000fe20000010000 */
[----:B-1----:R-:W-:Y:S01]  /*166f0*/  F2FP.BF16.F32.PACK_AB R5, R53, R50 ;  /* 0x000000323505723e */ /* 0x002fe200000010ff */
[----:B------:R-:W-:Y:S01]  /*16700*/  FADD.FTZ R150, R150, R129 ;  /* 0x0000008196967221 */ /* 0x000fe20000010000 */
[----:B--2---:R-:W-:Y:S01]  /*16710*/  F2FP.BF16.F32.PACK_AB R6, R47, R46 ;  /* 0x0000002e2f06723e */ /* 0x004fe200000010ff */
[----:B------:R-:W-:Y:S01]  /*16720*/  FADD.FTZ R83, R145, R132 ;  /* 0x0000008491537221 */ /* 0x000fe20000010000 */
[----:B---3--:R-:W-:Y:S01]  /*16730*/  F2FP.BF16.F32.PACK_AB R7, R55, R52 ;  /* 0x000000343707723e */ /* 0x008fe200000010ff */
[----:B------:R-:W-:Y:S01]  /*16740*/  FADD.FTZ R150, R143, R150 ;  /* 0x000000968f967221 */ /* 0x000fe20000010000 */
[----:B------:R-:W-:Y:S01]  /*16750*/  MUFU.EX2 R78, R78 ;  /* 0x0000004e004e7308 */ /* 0x000fe20000000800 */
[----:B------:R-:W-:Y:S01]  /*16760*/  FADD.FTZ R83, R156, R83 ;  /* 0x000000539c537221 */ /* 0x000fe20000010000 */
[----:B------:R-:W-:Y:S01]  /*16770*/  MOV R133, R106 ;  /* 0x0000006a00857202 */ /* 0x000fe20000000f00 */
[----:B------:R-:W-:Y:S01]  /*16780*/  FADD.FTZ R135, R135, R150 ;  /* 0x0000009687877221 */ /* 0x000fe20000010000 */
[----:B------:R-:W-:Y:S01]  /*16790*/  MUFU.EX2 R84, R84 ;  /* 0x0000005400547308 */ /* 0x000fe20000000800 */
[C---:B------:R-:W-:Y:S01]  /*167a0*/  HMMA.16816.F32.BF16 R12, R4.reuse, R24, R12 ;  /* 0x00000018040c723c */ /* 0x040fe2000004180c */
[----:B------:R-:W-:Y:S01]  /*167b0*/  FFMA.FTZ R24, R80, UR6, -R113 ;  /* 0x0000000650187c23 */ /* 0x000fe20008010871 */
[----:B------:R-:W-:Y:S01]  /*167c0*/  FADD.FTZ R152, R152, R135 ;  /* 0x0000008798987221 */ /* 0x000fe20000010000 */
[----:B------:R1:W-:Y:S01]  /*167d0*/  MUFU.EX2 R25, R87 ;  /* 0x0000005700197308 */ /* 0x0003e20000000800 */
[----:B------:R-:W-:Y:S01]  /*167e0*/  FFMA.FTZ R80, R95, UR6, -R118 ;  /* 0x000000065f507c23 */ /* 0x000fe20008010876 */
[----:B------:R-:W-:Y:S01]  /*167f0*/  MOV R134, R108 ;  /* 0x0000006c00867202 */ /* 0x000fe20000000f00 */
[----:B------:R-:W-:Y:S01]  /*16800*/  FADD.FTZ R147, R147, R152 ;  /* 0x0000009893937221 */ /* 0x000fe20000010000 */
[----:B------:R-:W-:Y:S01]  /*16810*/  MUFU.EX2 R24, R24 ;  /* 0x0000001800187308 */ /* 0x000fe20000000800 */
[C---:B-----5:R-:W-:Y:S01]  /*16820*/  HMMA.16816.F32.BF16 R36, R4.reuse, R8, R36 ;  /* 0x000000080424723c */ /* 0x060fe20000041824 */
[----:B------:R-:W-:Y:S01]  /*16830*/  FADD.FTZ R8, R154, R83 ;  /* 0x000000539a087221 */ /* 0x000fe20000010000 */
[----:B------:R-:W-:Y:S01]  /*16840*/  FADD.FTZ R160, R160, R147 ;  /* 0x00000093a0a07221 */ /* 0x000fe20000010000 */
[----:B------:R-:W-:Y:S01]  /*16850*/  FFMA.FTZ R83, R90, UR6, -R118 ;  /* 0x000000065a537c23 */ /* 0x000fe20008010876 */
[----:B------:R-:W-:Y:S01]  /*16860*/  MUFU.EX2 R80, R80 ;  /* 0x0000005000507308 */ /* 0x000fe20000000800 */
[----:B------:R-:W-:Y:S01]  /*16870*/  FADD.FTZ R8, R153, R8 ;  /* 0x0000000899087221 */ /* 0x000fe20000010000 */
[----:B------:R-:W-:Y:S01]  /*16880*/  FADD.FTZ R161, R161, R160 ;  /* 0x000000a0a1a17221 */ /* 0x000fe20000010000 */
[----:B------:R-:W-:Y:S01]  /*16890*/  @P0 MOV R133, R106 ;  /* 0x0000006a00850202 */ /* 0x000fe20000000f00 */
[C---:B------:R-:W-:Y:S01]  /*168a0*/  HMMA.16816.F32.BF16 R16, R4.reuse, R26, R16 ;  /* 0x0000001a0410723c */ /* 0x040fe20000041810 */
[----:B------:R-:W-:Y:S01]  /*168b0*/  FADD.FTZ R165, R165, R8 ;  /* 0x00000008a5a57221 */ /* 0x000fe20000010000 */
[----:B------:R-:W-:Y:S01]  /*168c0*/  FFMA.FTZ R26, R85, UR6, -R113 ;  /* 0x00000006551a7c23 */ /* 0x000fe20008010871 */
[----:B------:R-:W-:Y:S01]  /*168d0*/  FADD.FTZ R158, R158, R161 ;  /* 0x000000a19e9e7221 */ /* 0x000fe20000010000 */
[----:B------:R-:W2:Y:S01]  /*168e0*/  MUFU.EX2 R27, R81 ;  /* 0x00000051001b7308 */ /* 0x000ea20000000800 */
[----:B------:R-:W-:Y:S01]  /*168f0*/  FADD.FTZ R164, R164, R165 ;  /* 0x000000a5a4a47221 */ /* 0x000fe20000010000 */
[----:B------:R-:W-:Y:S01]  /*16900*/  FFMA.FTZ R85, R88, UR6, -R113 ;  /* 0x0000000658557c23 */ /* 0x000fe20008010871 */
[----:B------:R-:W-:Y:S01]  /*16910*/  FADD.FTZ R171, R171, R158 ;  /* 0x0000009eabab7221 */ /* 0x000fe20000010000 */
[----:B------:R-:W3:Y:S01]  /*16920*/  MUFU.EX2 R26, R26 ;  /* 0x0000001a001a7308 */ /* 0x000ee20000000800 */
[----:B------:R-:W-:Y:S01]  /*16930*/  FADD.FTZ R163, R163, R164 ;  /* 0x000000a4a3a37221 */ /* 0x000fe20000010000 */
[----:B------:R-:W-:Y:S01]  /*16940*/  HMMA.16816.F32.BF16 R28, R4, R10, R28 ;  /* 0x0000000a041c723c */ /* 0x000fe2000004181c */
[----:B------:R-:W5:Y:S01]  /*16950*/  LDSM.16.MT88.4 R8, [R125+0x3000] ;  /* 0x003000007d08783b */ /* 0x000f620000004200 */
[----:B------:R-:W-:Y:S01]  /*16960*/  FADD.FTZ R174, R174, R171 ;  /* 0x000000abaeae7221 */ /* 0x000fe20000010000 */
[----:B------:R-:W-:Y:S01]  /*16970*/  FADD.FTZ R163, R172, R163 ;  /* 0x000000a3aca37221 */ /* 0x000fe20000010000 */
[----:B------:R-:W-:Y:S01]  /*16980*/  F2FP.BF16.F32.PACK_AB R4, R54, R67 ;  /* 0x000000433604723e */ /* 0x000fe200000010ff */
[----:B-1----:R-:W-:Y:S01]  /*16990*/  FFMA.FTZ R87, R92, UR6, -R113 ;  /* 0x000000065c577c23 */ /* 0x002fe20008010871 */
[----:B------:R-:W-:Y:S01]  /*169a0*/  FADD.FTZ R167, R167, R174 ;  /* 0x000000aea7a77221 */ /* 0x000fe20000010000 */
[----:B------:R-:W-:Y:S01]  /*169b0*/  FADD.FTZ R162, R162, R163 ;  /* 0x000000a3a2a27221 */ /* 0x000fe20000010000 */
[----:B--2---:R-:W-:Y:S01]  /*169c0*/  F2FP.BF16.F32.PACK_AB R5, R27, R24 ;  /* 0x000000181b05723e */ /* 0x004fe200000010ff */
[----:B------:R-:W-:Y:S01]  /*169d0*/  FFMA.FTZ R81, R86, UR6, -R118 ;  /* 0x0000000656517c23 */ /* 0x000fe20008010876 */
[----:B------:R-:W-:Y:S01]  /*169e0*/  F2FP.BF16.F32.PACK_AB R6, R25, R66 ;  /* 0x000000421906723e */ /* 0x000fe200000010ff */
[----:B------:R-:W-:Y:S01]  /*169f0*/  FADD.FTZ R169, R169, R162 ;  /* 0x000000a2a9a97221 */ /* 0x000fe20000010000 */
[----:B---3--:R-:W-:Y:S01]  /*16a00*/  F2FP.BF16.F32.PACK_AB R7, R79, R26 ;  /* 0x0000001a4f07723e */ /* 0x008fe200000010ff */
[----:B------:R-:W-:Y:S01]  /*16a10*/  FADD.FTZ R170, R170, R167 ;  /* 0x000000a7aaaa7221 */ /* 0x000fe20000010000 */
[----:B------:R-:W-:Y:S01]  /*16a20*/  MUFU.EX2 R83, R83 ;  /* 0x0000005300537308 */ /* 0x000fe20000000800 */
[----:B------:R-:W-:Y:S01]  /*16a30*/  FADD.FTZ R166, R166, R169 ;  /* 0x000000a9a6a67221 */ /* 0x000fe20000010000 */
[----:B------:R-:W-:Y:S01]  /*16a40*/  @P0 MOV R134, R108 ;  /* 0x0000006c00860202 */ /* 0x000fe20000000f00 */
[----:B------:R-:W-:Y:S01]  /*16a50*/  FADD.FTZ R157, R157, R170 ;  /* 0x000000aa9d9d7221 */ /* 0x000fe20000010000 */
[----:B------:R-:W1:Y:S01]  /*16a60*/  MUFU.EX2 R81, R81 ;  /* 0x0000005100517308 */ /* 0x000e620000000800 */
        /* <DEDUP_REMOVED lines=9> */
[----:B------:R-:W3:Y:S01]  /*16b00*/  LDSM.16.MT88.4 R20, [R220+0x8400] ;  /* 0x00840000dc14783b */ /* 0x000ee20000004200 */
[----:B------:R-:W-:Y:S01]  /*16b10*/  FADD.FTZ R151, R176, R151 ;  /* 0x00000097b0977221 */ /* 0x000fe20000010000 */
[----:B------:R-:W-:Y:S01]  /*16b20*/  FADD.FTZ R142, R142, R149 ;  /* 0x000000958e8e7221 */ /* 0x000fe20000010000 */
[----:B------:R-:W4:Y:S02]  /*16b30*/  MUFU.EX2 R87, R87 ;  /* 0x0000005700577308 */ /* 0x000f240000000800 */
        /* <DEDUP_REMOVED lines=9> */
[----:B------:R-:W-:Y:S02]  /*16bd0*/  HMMA.16816.F32.BF16 R28, R4, R10, R28 ;  /* 0x0000000a041c723c */ /* 0x000fe4000004181c */
[----:B------:R-:W-:Y:S01]  /*16be0*/  FADD.FTZ R68, R68, R9 ;  /* 0x0000000944447221 */ /* 0x000fe20000010000 */
[----:B------:R-:W-:Y:S01]  /*16bf0*/  FADD.FTZ R130, R159, R130 ;  /* 0x000000829f827221 */ /* 0x000fe20000010000 */
[----:B-1----:R-:W-:Y:S01]  /*16c00*/  F2FP.BF16.F32.PACK_AB R4, R78, R81 ;  /* 0x000000514e04723e */ /* 0x002fe200000010ff */
[----:B------:R-:W1:Y:S01]  /*16c10*/  LDSM.16.MT88.4 R8, [R125+0x3400] ;  /* 0x003400007d08783b */ /* 0x000e620000004200 */
[----:B--2---:R-:W-:Y:S01]  /*16c20*/  F2FP.BF16.F32.PACK_AB R5, R84, R85 ;  /* 0x000000555405723e */ /* 0x004fe200000010ff */
[----:B------:R-:W-:Y:S01]  /*16c30*/  FADD.FTZ R69, R69, R130 ;  /* 0x0000008245457221 */ /* 0x000fe20000010000 */
[----:B------:R-:W-:Y:S01]  /*16c40*/  F2FP.BF16.F32.PACK_AB R6, R80, R83 ;  /* 0x000000535006723e */ /* 0x000fe200000010ff */
[----:B------:R-:W-:Y:S01]  /*16c50*/  FADD.FTZ R71, R71, R68 ;  /* 0x0000004447477221 */ /* 0x000fe20000010000 */
[----:B----4-:R-:W-:Y:S01]  /*16c60*/  F2FP.BF16.F32.PACK_AB R7, R87, R82 ;  /* 0x000000525707723e */ /* 0x010fe200000010ff */
[----:B------:R-:W-:-:S02]  /*16c70*/  FADD.FTZ R69, R70, R69 ;  /* 0x0000004546457221 */ /* 0x000fc40000010000 */
[----:B------:R-:W-:Y:S02]  /*16c80*/  FADD.FTZ R72, R72, R71 ;  /* 0x0000004748487221 */ /* 0x000fe40000010000 */
[----:B------:R-:W-:Y:S02]  /*16c90*/  FADD.FTZ R60, R60, R69 ;  /* 0x000000453c3c7221 */ /* 0x000fe40000010000 */
[----:B------:R-:W-:Y:S01]  /*16ca0*/  FADD.FTZ R73, R73, R72 ;  /* 0x0000004849497221 */ /* 0x000fe20000010000 */
[----:B---3--:R-:W-:Y:S01]  /*16cb0*/  HMMA.16816.F32.BF16 R12, R4, R20, R12 ;  /* 0x00000014040c723c */ /* 0x008fe2000004180c */
[----:B------:R-:W-:Y:S02]  /*16cc0*/  FADD.FTZ R20, R75, R60 ;  /* 0x0000003c4b147221 */ /* 0x000fe40000010000 */
[----:B------:R-:W-:Y:S01]  /*16cd0*/  FADD.FTZ R62, R62, R73 ;  /* 0x000000493e3e7221 */ /* 0x000fe20000010000 */
[----:B------:R-:W-:Y:S01]  /*16ce0*/  MUFU.EX2 R60, R94 ;  /* 0x0000005e003c7308 */ /* 0x000fe20000000800 */
[----:B------:R-:W-:-:S02]  /*16cf0*/  FADD.FTZ R21, R57, R20 ;  /* 0x0000001439157221 */ /* 0x000fc40000010000 */
[----:B------:R-:W-:Y:S01]  /*16d00*/  FADD.FTZ R62, R63, R62 ;  /* 0x0000003e3f3e7221 */ /* 0x000fe20000010000 */
[----:B------:R-:W2:Y:S01]  /*16d10*/  MUFU.EX2 R57, R99 ;  /* 0x0000006300397308 */ /* 0x000ea20000000800 */
[C---:B------:R-:W-:Y:S01]  /*16d20*/  HMMA.16816.F32.BF16 R16, R4.reuse, R22, R16 ;  /* 0x000000160410723c */ /* 0x040fe20000041810 */
[----:B------:R-:W-:Y:S01]  /*16d30*/  FADD.FTZ R56, R56, R21 ;  /* 0x0000001538387221 */ /* 0x000fe20000010000 */
[----:B------:R-:W-:Y:S01]  /*16d40*/  FADD.FTZ R63, R61, R62 ;  /* 0x0000003e3d3f7221 */ /* 0x000fe20000010000 */
[----:B------:R-:W3:Y:S01]  /*16d50*/  LDSM.16.MT88.4 R20, [R220+0x8800] ;  /* 0x00880000dc14783b */ /* 0x000ee20000004200 */
[----:B------:R-:W-:Y:S01]  /*16d60*/  FFMA.FTZ R62, R97, UR6, -R113 ;  /* 0x00000006613e7c23 */ /* 0x000fe20008010871 */
[----:B------:R-:W-:Y:S01]  /*16d70*/  FADD.FTZ R65, R65, R56 ;  /* 0x0000003841417221 */ /* 0x000fe20000010000 */
[----:B------:R-:W-:Y:S01]  /*16d80*/  FADD.FTZ R63, R74, R63 ;  /* 0x0000003f4a3f7221 */ /* 0x000fe20000010000 */
[----:B------:R-:W-:Y:S02]  /*16d90*/  MUFU.EX2 R61, R100 ;  /* 0x00000064003d7308 */ /* 0x000fe40000000800 */
[----:B------:R-:W-:Y:S01]  /*16da0*/  FADD.FTZ R65, R64, R65 ;  /* 0x0000004140417221 */ /* 0x000fe20000010000 */
[----:B------:R-:W-:Y:S01]  /*16db0*/  FADD.FTZ R58, R58, R63 ;  /* 0x0000003f3a3a7221 */ /* 0x000fe20000010000 */
[----:B------:R-:W4:Y:S02]  /*16dc0*/  MUFU.EX2 R56, R101 ;  /* 0x0000006500387308 */ /* 0x000f240000000800 */
[----:B------:R-:W-:Y:S01]  /*16dd0*/  FADD.FTZ R48, R48, R65 ;  /* 0x0000004130307221 */ /* 0x000fe20000010000 */
[----:B------:R-:W-:Y:S01]  /*16de0*/  FADD.FTZ R58, R77, R58 ;  /* 0x0000003a4d3a7221 */ /* 0x000fe20000010000 */
        /* <DEDUP_REMOVED lines=8> */
[----:B------:R-:W-:Y:S01]  /*16e70*/  MUFU.EX2 R48, R98 ;  /* 0x0000006200307308 */ /* 0x000fe20000000800 */
        /* <DEDUP_REMOVED lines=8> */
[----:B------:R-:W-:Y:S01]  /*16f00*/  FFMA.FTZ R0, R109, UR6, -R118 ;  /* 0x000000066d007c23 */ /* 0x000fe20008010876 */
[----:B------:R-:W-:Y:S01]  /*16f10*/  FADD.FTZ R35, R35, R34 ;  /* 0x0000002223237221 */ /* 0x000fe20000010000 */
[----:B-1----:R-:W-:Y:S01]  /*16f20*/  F2FP.BF16.F32.PACK_AB R9, R63, R62 ;  /* 0x0000003e3f09723e */ /* 0x002fe200000010ff */
[----:B------:R-:W-:Y:S01]  /*16f30*/  FADD.FTZ R32, R32, R33 ;  /* 0x0000002120207221 */ /* 0x000fe20000010000 */
[----:B------:R-:W-:Y:S01]  /*16f40*/  FFMA.FTZ R33, R104, UR6, -R113 ;  /* 0x0000000668217c23 */ /* 0x000fe20008010871 */
[----:B------:R-:W-:Y:S01]  /*16f50*/  FADD.FTZ R40, R40, R35 ;  /* 0x0000002328287221 */ /* 0x000fe20000010000 */
[----:B------:R-:W-:Y:S01]  /*16f60*/  MUFU.EX2 R0, R0 ;  /* 0x0000000000007308 */ /* 0x000fe20000000800 */
[----:B------:R-:W-:-:S02]  /*16f70*/  FADD.FTZ R32, R45, R32 ;  /* 0x000000202d207221 */ /* 0x000fc40000010000 */
        /* <DEDUP_REMOVED lines=9> */
[----:B------:R-:W-:Y:S01]  /*17010*/  FFMA.FTZ R21, R102, UR6, -R118 ;  /* 0x0000000666157c23 */ /* 0x000fe20008010876 */
        /* <DEDUP_REMOVED lines=8> */
[----:B------:R-:W1:Y:S01]  /*170a0*/  MUFU.EX2 R21, R21 ;  /* 0x0000001500157308 */ /* 0x000e620000000800 */
[----:B------:R-:W-:Y:S01]  /*170b0*/  FADD.FTZ R35, R54, R35 ;  /* 0x0000002336237221 */ /* 0x000fe20000010000 */
[----:B------:R-:W-:Y:S01]  /*170c0*/  @UP0 UIADD3 UR6, UPT, UPT, UR4, -0x3, URZ ;  /* 0xfffffffd04060890 */ /* 0x000fe2000fffe0ff */
[----:B------:R-:W-:Y:S01]  /*170d0*/  FADD.FTZ R27, R27, R24 ;  /* 0x000000181b1b7221 */ /* 0x000fe20000010000 */
[----:B--2---:R-:W-:Y:S01]  /*170e0*/  HMMA.16816.F32.BF16 R36, R8, R4, R36 ;  /* 0x000000040824723c */ /* 0x004fe20000041824 */
        /* <DEDUP_REMOVED lines=39> */
[----:B------:R-:W-:Y:S01]  /*17360*/  HMMA.16816.F32.BF16 R196, R4, R198, R28 ;  /* 0x000000c604c4723c */ /* 0x000fe2000004181c */
[----:B------:R-:W-:-:S04]  /*17370*/  NOP ;  /* 0x0000000000007918 */ /* 0x000fc80000000000 */
[----:B------:R-:W-:-:S15]  /*17380*/  BRA.U UP0, `(.L_x_2527) ;  /* 0x0000000100047547 */ /* 0x000fde000b800000 */
.L_x_2521:
[----:B------:R-:W-:-:S12]  /*17390*/  UIADD3 UR6, UPT, UPT, UR9, -0x1, URZ ;  /* 0xffffffff09067890 */ /* 0x000fd8000fffe0ff */
.L_x_2527:
        /* <DEDUP_REMOVED lines=18> */
[----:B------:R-:W-:Y:S01]  /*174c0*/  UIADD3 UR12, UPT, UPT, UR6, 0x1, URZ ;  /* 0x00000001060c7890 */ /* 0x000fe2000fffe0ff */
[----:B------:R-:W-:Y:S01]  /*174d0*/  MOV R224, UR16 ;  /* 0x0000001000e07c02 */ /* 0x000fe20008000f00 */
[----:B------:R-:W3:Y:S01]  /*174e0*/  LDCU UR9, c[0x0][0x440] ;  /* 0x00008800ff0977ac */ /* 0x000ee20008000800 */
[----:B------:R-:W4:Y:S01]  /*174f0*/  LDCU UR4, c[0x0][0x45c] ;  /* 0x00008b80ff0477ac */ /* 0x000f220008000800 */
[----:B------:R-:W1:Y:S01]  /*17500*/  LDCU.64 UR6, c[0x0][0x3a0] ;  /* 0x00007400ff0677ac */ /* 0x000e620008000a00 */
[----:B------:R-:W1:Y:S01]  /*17510*/  LDCU.64 UR10, c[0x0][0x3a8] ;  /* 0x00007500ff0a77ac */ /* 0x000e620008000a00 */
[----:B--2---:R-:W-:-:S12]  /*17520*/  ULEA UR5, UR5, UR13, 0x18 ;  /* 0x0000000d05057291 */ /* 0x004fd8000f8ec0ff */
.L_x_2532:
        /* <DEDUP_REMOVED lines=16> */
[C---:B------:R-:W-:Y:S02]  /*17630*/  LOP3.LUT R5, R219.reuse, 0xd8, RZ, 0xc0, !PT ;  /* 0x000000d8db057812 */ /* 0x040fe400078ec0ff */
[----:B------:R-:W-:Y:S02]  /*17640*/  @!P3 LEA.HI.X.SX32 R215, R0, R215, 0x1, P0 ;  /* 0x000000d700d7b211 */ /* 0x000fe400000f0eff */
[----:B------:R-:W-:Y:S02]  /*17650*/  LOP3.LUT R229, R219, 0x1f20, RZ, 0xc0, !PT ;  /* 0x00001f20dbe57812 */ /* 0x000fe400078ec0ff */
        /* <DEDUP_REMOVED lines=63> */
.L_x_2529:
[----:B------:R-:W-:Y:S01]  /*17a50*/  LOP3.LUT R228, R229, R228, RZ, 0xfc, !PT ;  /* 0x000000e4e5e47212 */ /* 0x000fe200078efcff */
[C---:B------:R-:W-:Y:S01]  /*17a60*/  IMAD.SHL.U32 R227, R226.reuse, 0x40, RZ ;  /* 0x00000040e2e37824 */ /* 0x040fe200078e00ff */
[----:B------:R-:W-:Y:S01]  /*17a70*/  SHF.L.U64.HI R226, R226, 0x6, R225 ;  /* 0x00000006e2e27819 */ /* 0x000fe200000102e1 */
[----:B------:R-:W-:Y:S01]  /*17a80*/  IMAD.MOV.U32 R0, RZ, RZ, 0x20 ;  /* 0x00000020ff007424 */ /* 0x000fe200078e00ff */
[----:B------:R-:W-:Y:S01]  /*17a90*/  LEA R225, R228, UR5, 0x1 ;  /* 0x00000005e4e17c11 */ /* 0x000fe2000f8e08ff */
[----:B------:R-:W-:Y:S01]  /*17aa0*/  UIADD3 UR12, UPT, UPT, UR12, -0x1, URZ ;  /* 0xffffffff0c0c7890 */ /* 0x000fe2000fffe0ff */
[----:B------:R-:W-:Y:S03]  /*17ab0*/  IADD3 R238, P0, PT, R227, R214, RZ ;  /* 0x000000d6e3ee7210 */ /* 0x000fe60007f1e0ff */
[----:B------:R-:W-:Y:S01]  /*17ac0*/  @!PT LDS RZ, [RZ] ;  /* 0x00000000fffff984 */ /* 0x000fe20000000800 */
[----:B------:R-:W-:Y:S01]  /*17ad0*/  @!PT LDS RZ, [RZ] ;  /* 0x00000000fffff984 */ /* 0x000fe20000000800 */
[----:B------:R-:W-:Y:S01]  /*17ae0*/  @!PT LDS RZ, [RZ] ;  /* 0x00000000fffff984 */ /* 0x000fe20000000800 */
[----:B------:R1:W-:Y:S01]  /*17af0*/  @!P1 LDGSTS.E.BYPASS.LTC128B.128 [R225+0x5000], desc[UR14][R214.64] ;  /* 0x05000000d6e19fae */ /* 0x0003e2000b981a0e */
[-C--:B------:R-:W-:Y:S01]  /*17b00*/  IADD3 R236, P2, PT, R238, R227.reuse, RZ ;  /* 0x000000e3eeec7210 */ /* 0x080fe20007f5e0ff */
[----:B------:R-:W-:Y:S01]  /*17b10*/  IMAD.X R239, R226, 0x1, R215, P0 ;  /* 0x00000001e2ef7824 */ /* 0x000fe200000e06d7 */
[----:B------:R-:W-:Y:S01]  /*17b20*/  UISETP.GT.AND UP0, UPT, UR12, UR20, UPT ;  /* 0x000000140c00728c */ /* 0x000fe2000bf04270 */
        /* <DEDUP_REMOVED lines=20> */
[--C-:B------:R-:W-:Y:S02]  /*17c70*/  IMAD.X R229, R231, 0x1, R226.reuse, P2 ;  /* 0x00000001e7e57824 */ /* 0x100fe400010e06e2 */
[----:B------:R-:W-:Y:S01]  /*17c80*/  @!PT LDS RZ, [RZ] ;  /* 0x00000000fffff984 */ /* 0x000fe20000000800 */
[----:B------:R-:W-:Y:S01]  /*17c90*/  @!PT LDS RZ, [RZ] ;  /* 0x00000000fffff984 */ /* 0x000fe20000000800 */
[----:B------:R-:W-:Y:S01]  /*17ca0*/  @!PT LDS RZ, [RZ] ;  /* 0x00000000fffff984 */ /* 0x000fe20000000800 */
[----:B------:R1:W-:Y:S02]  /*17cb0*/  @!P1 LDGSTS.E.BYPASS.LTC128B.128 [R225+0x6800], desc[UR14][R234.64] ;  /* 0x06800000eae19fae */ /* 0x0003e4000b981a0e */
[----:B------:R-:W-:Y:S02]  /*17cc0*/  @!P1 IMAD.X R241, R229, 0x1, R226, P0 ;  /* 0x00000001e5f19824 */ /* 0x000fe400000e06e2 */
        /* <DEDUP_REMOVED lines=21> */
[----:B------:R-:W-:Y:S03]  /*17e20*/  LOP3.LUT P1, RZ, R3, 0x4, RZ, 0xc0, !PT ;  /* 0x0000000403ff7812 */ /* 0x000fe6000782c0ff */
[----:B------:R-:W0:Y:S01]  /*17e30*/  LDGDEPBAR ;  /* 0x00000000000079af */ /* 0x000e220000000000 */
[----:B------:R-:W-:Y:S03]  /*17e40*/  SEL R0, R0, 0xffffffe0, !P1 ;  /* 0xffffffe000007807 */ /* 0x000fe60004800000 */
[----:B------:R-:W-:Y:S02]  /*17e50*/  LDSM.16.M88.4 R128, [R189] ;  /* 0x00000000bd80783b */ /* 0x000fe40000000200 */
[----:B------:R-:W-:Y:S02]  /*17e60*/  IMAD.IADD R2, R189, 0x1, R0 ;  /* 0x00000001bd027824 */ /* 0x000fe400078e0200 */
[----:B------:R-:W2:Y:S01]  /*17e70*/  LDSM.16.M88.4 R8, [R188+0x1000] ;  /* 0x00100000bc08783b */ /* 0x000ea20000000200 */
[----:B------:R-:W-:Y:S03]  /*17e80*/  IMAD.IADD R0, R0, 0x1, R188 ;  /* 0x0000000100007824 */ /* 0x000fe600078e02bc */
        /* <DEDUP_REMOVED lines=99> */
[----:B------:R-:W-:Y:S11]  /*184c0*/  BRA.U !UP0, `(.L_x_2530) ;  /* 0x00000009082c7547 */ /* 0x000ff6000b800000 */
[----:B------:R-:W-:Y:S01]  /*184d0*/  ISETP.GE.AND P2, PT, R213, UR9, PT ;  /* 0x00000009d5007c0c */ /* 0x000fe2000bf46270 */
        /* <DEDUP_REMOVED lines=78> */
.L_x_2531:
        /* <DEDUP_REMOVED lines=60> */
.L_x_2530:
[C---:B-1----:R-:W-:Y:S01]  /*18d80*/  IADD3 R139, PT, PT, R192.reuse, -0x80, RZ ;  /* 0xffffff80c08b7810 */ /* 0x042fe20007ffe0ff */
[----:B------:R-:W-:Y:S01]  /*18d90*/  UISETP.GT.AND UP0, UPT, UR12, UR20, UPT ;  /* 0x000000140c00728c */ /* 0x000fe2000bf04270 */
[C---:B------:R-:W-:Y:S02]  /*18da0*/  IADD3 R136, PT, PT, R192.reuse, -0x7f, RZ ;  /* 0xffffff81c0887810 */ /* 0x040fe40007ffe0ff */
[----:B------:R-:W-:Y:S02]  /*18db0*/  I2FP.F32.S32 R139, R139 ;  /* 0x0000008b008b7245 */ /* 0x000fe40000201400 */
[C---:B------:R-:W-:Y:S02]  /*18dc0*/  IADD3 R138, PT, PT, R192.reuse, -0x78, RZ ;  /* 0xffffff88c08a7810 */ /* 0x040fe40007ffe0ff */
        /* <DEDUP_REMOVED lines=166> */
[----:B------:R-:W-:Y:S02]  /*19830*/  IADD3 R132, PT, PT, R192, 0x30, RZ ;  /* 0x00000030c0847810 */ /* 0x000fe40007ffe0ff */
[----:B------:R-:W-:Y:S01]  /*19840*/  I2FP.F32.S32 R0, R134 ;  /* 0x0000008600007245 */ /* 0x000fe20000201400 */
[C---:B------:R-:W-:Y:S01]  /*19850*/  FFMA.FTZ R88, R133.reuse, UR8, R88 ;  /* 0x0000000885587c23 */ /* 0x040fe20008010058 */
[----:B------:R-:W-:Y:S01]  /*19860*/  FFMA.FTZ R90, R133, UR8, R90 ;  /* 0x00000008855a7c23 */ /* 0x000fe2000801005a */
[----:B------:R-:W-:Y:S02]  /*19870*/  FMNMX3.FTZ R134, R193, R4, R5, !PT ;  /* 0x00000004c1867276 */ /* 0x000fe40007810005 */
[----:B------:R-:W-:Y:S01]  /*19880*/  I2FP.F32.S32 R133, R132 ;  /* 0x0000008400857245 */ /* 0x000fe20000201400 */
[----:B------:R-:W-:Y:S01]  /*19890*/  FFMA.FTZ R89, R0, UR8, R89 ;  /* 0x0000000800597c23 */ /* 0x000fe20008010059 */
[----:B------:R-:W-:Y:S01]  /*198a0*/  FMNMX3.FTZ R135, R194, R6, R7, !PT ;  /* 0x00000006c2877276 */ /* 0x000fe20007810007 */
[----:B------:R-:W-:Y:S01]  /*198b0*/  FFMA.FTZ R91, R0, UR8, R91 ;  /* 0x00000008005b7c23 */ /* 0x000fe2000801005b */
        /* <DEDUP_REMOVED lines=41> */
[----:B------:R-:W-:Y:S02]  /*19b50*/  I2FP.F32.S32 R0, R0 ;  /* 0x0000000000007245 */ /* 0x000fe40000201400 */
[----:B------:R-:W-:Y:S02]  /*19b60*/  FMNMX3.FTZ R134, R134, R52, R53, !PT ;  /* 0x0000003486867276 */ /* 0x000fe40007810035 */
[----:B------:R-:W-:Y:S01]  /*19b70*/  FMNMX3.FTZ R132, R132, R54, R55, !PT ;  /* 0x0000003684847276 */ /* 0x000fe20007810037 */
[----:B------:R-:W-:Y:S01]  /*19b80*/  FFMA.FTZ R101, R0, UR8, R101 ;  /* 0x0000000800657c23 */ /* 0x000fe20008010065 */
[----:B------:R-:W-:Y:S01]  /*19b90*/  IADD3 R133, PT, PT, R192, 0x48, RZ ;  /* 0x00000048c0857810 */ /* 0x000fe20007ffe0ff */
[----:B------:R-:W-:Y:S01]  /*19ba0*/  FFMA.FTZ R103, R0, UR8, R103 ;  /* 0x0000000800677c23 */ /* 0x000fe20008010067 */
        /* <DEDUP_REMOVED lines=9> */
[----:B------:R-:W-:Y:S01]  /*19c40*/  FMNMX3.FTZ R134, R134, R64, R65, !PT ;  /* 0x0000004086867276 */ /* 0x000fe20007810041 */
[----:B------:R-:W-:Y:S01]  /*19c50*/  FFMA.FTZ R105, R0, UR8, R105 ;  /* 0x0000000800697c23 */ /* 0x000fe20008010069 */
[----:B------:R-:W-:Y:S01]  /*19c60*/  IADD3 R2, PT, PT, R192, 0x50, RZ ;  /* 0x00000050c0027810 */ /* 0x000fe20007ffe0ff */
[----:B------:R-:W-:Y:S01]  /*19c70*/  FFMA.FTZ R107, R0, UR8, R107 ;  /* 0x00000008006b7c23 */ /* 0x000fe2000801006b */
[----:B------:R-:W-:Y:S02]  /*19c80*/  FMNMX3.FTZ R132, R132, R66, R67, !PT ;  /* 0x0000004284847276 */ /* 0x000fe40007810043 */
[----:B------:R-:W-:Y:S02]  /*19c90*/  IADD3 R0, PT, PT, R192, 0x51, RZ ;  /* 0x00000051c0007810 */ /* 0x000fe40007ffe0ff */
[----:B------:R-:W-:Y:S02]  /*19ca0*/  FMNMX3.FTZ R134, R134, R68, R69, !PT ;  /* 0x0000004486867276 */ /* 0x000fe40007810045 */
[----:B------:R-:W-:Y:S02]  /*19cb0*/  I2FP.F32.S32 R133, R2 ;  /* 0x0000000200857245 */ /* 0x000fe40000201400 */
[----:B------:R-:W-:Y:S02]  /*19cc0*/  FMNMX3.FTZ R132, R132, R70, R71, !PT ;  /* 0x0000004684847276 */ /* 0x000fe40007810047 */
[----:B------:R-:W-:Y:S01]  /*19cd0*/  I2FP.F32.S32 R0, R0 ;  /* 0x0000000000007245 */ /* 0x000fe20000201400 */
        /* <DEDUP_REMOVED lines=48> */
[----:B------:R-:W-:Y:S02]  /*19fe0*/  IADD3 R0, PT, PT, R192, 0x71, RZ ;  /* 0x00000071c0007810 */ /* 0x000fe40007ffe0ff */
[----:B------:R-:W-:Y:S01]  /*19ff0*/  FMNMX3.FTZ R2, R134, R108, R109, !PT ;  /* 0x0000006c86027276 */ /* 0x000fe2000781006d */
[C---:B------:R-:W-:Y:S01]  /*1a000*/  FFMA.FTZ R124, R133.reuse, UR8, R124 ;  /* 0x00000008857c7c23 */ /* 0x040fe2000801007c */
[----:B------:R-:W-:Y:S01]  /*1a010*/  FMNMX3.FTZ R134, R132, R110, R111, !PT ;  /* 0x0000006e84867276 */ /* 0x000fe2000781006f */
[----:B------:R-:W-:Y:S01]  /*1a020*/  FFMA.FTZ R126, R133, UR8, R126 ;  /* 0x00000008857e7c23 */ /* 0x000fe2000801007e */
        /* <DEDUP_REMOVED lines=65> */
[----:B------:R-:W2:Y:S01]  /*1a440*/  MUFU.EX2 R149, R149 ;  /* 0x0000009500957308 */ /* 0x000ea20000000800 */
        /* <DEDUP_REMOVED lines=9> */
[----:B------:R-:W-:Y:S01]  /*1a4e0*/  FFMA.FTZ R156, R17, UR4, -R132 ;  /* 0x00000004119c7c23 */ /* 0x000fe20008010884 */
[--C-:B------:R-:W-:Y:S07]  /*1a4f0*/  FFMA.FTZ R157, R14, UR4, -R4.reuse ;  /* 0x000000040e9d7c23 */ /* 0x100fee0008010804 */
[----:B------:R-:W-:Y:S01]  /*1a500*/  MUFU.EX2 R151, R151 ;  /* 0x0000009700977308 */ /* 0x000fe20000000800 */
[--C-:B------:R-:W-:Y:S01]  /*1a510*/  FFMA.FTZ R158, R15, UR4, -R4.reuse ;  /* 0x000000040f9e7c23 */ /* 0x100fe20008010804 */
[----:B--2---:R-:W-:Y:S01]  /*1a520*/  F2FP.BF16.F32.PACK_AB R146, R149, R148 ;  /* 0x000000949592723e */ /* 0x004fe200000010ff */
[----:B------:R-:W2:Y:S07]  /*1a530*/  LDSM.16.MT88.4 R12, [R152+0x400] ;  /* 0x00040000980c783b */ /* 0x000eae0000004200 */
[----:B------:R-:W4:Y:S01]  /*1a540*/  MUFU.EX2 R150, R150 ;  /* 0x0000009600967308 */ /* 0x000f220000000800 */
[--C-:B------:R-:W-:Y:S01]  /*1a550*/  FFMA.FTZ R159, R18, UR4, -R4.reuse ;  /* 0x00000004129f7c23 */ /* 0x100fe20008010804 */
[----:B------:R-:W-:Y:S01]  /*1a560*/  FFMA.FTZ R160, R19, UR4, -R4 ;  /* 0x0000000413a07c23 */ /* 0x000fe20008010804 */
[----:B------:R-:W-:Y:S01]  /*1a570*/  FFMA.FTZ R21, R21, UR4, -R132 ;  /* 0x0000000415157c23 */ /* 0x000fe20008010884 */
[----:B------:R-:W-:Y:S01]  /*1a580*/  FFMA.FTZ R161, R31, UR4, -R4 ;  /* 0x000000041fa17c23 */ /* 0x000fe20008010804 */
[----:B------:R-:W-:Y:S01]  /*1a590*/  FFMA.FTZ R0, R137, R190, R0 ;  /* 0x000000be89007223 */ /* 0x000fe20000010000 */
[----:B---3--:R-:W-:Y:S01]  /*1a5a0*/  F2FP.BF16.F32.PACK_AB R145, R7, R2 ;  /* 0x000000020791723e */ /* 0x008fe200000010ff */
[----:B------:R-:W-:Y:S03]  /*1a5b0*/  LDSM.16.MT88.4 R16, [R220+0x5800] ;  /* 0x00580000dc10783b */ /* 0x000fe60000004200 */
[----:B------:R-:W-:Y:S01]  /*1a5c0*/  MUFU.EX2 R153, R153 ;  /* 0x0000009900997308 */ /* 0x000fe20000000800 */
[C---:B------:R-:W-:Y:S01]  /*1a5d0*/  FMUL.FTZ R200, R137.reuse, R200 ;  /* 0x000000c889c87220 */ /* 0x040fe20000410000 */
[----:B------:R-:W-:Y:S01]  /*1a5e0*/  FMUL.FTZ R201, R137, R201 ;  /* 0x000000c989c97220 */ /* 0x000fe20000410000 */
[C---:B------:R-:W-:Y:S07]  /*1a5f0*/  FMUL.FTZ R202, R135.reuse, R202 ;  /* 0x000000ca87ca7220 */ /* 0x040fee0000410000 */
[----:B------:R-:W3:Y:S01]  /*1a600*/  MUFU.EX2 R154, R154 ;  /* 0x0000009a009a7308 */ /* 0x000ee20000000800 */
[----:B------:R-:W-:Y:S01]  /*1a610*/  FMUL.FTZ R203, R135, R203 ;  /* 0x000000cb87cb7220 */ /* 0x000fe20000410000 */
[----:B----4-:R-:W-:Y:S01]  /*1a620*/  F2FP.BF16.F32.PACK_AB R147, R150, R151 ;  /* 0x000000979693723e */ /* 0x010fe200000010ff */
[C---:B------:R-:W-:Y:S07]  /*1a630*/  FMUL.FTZ R196, R137.reuse, R196 ;  /* 0x000000c489c47220 */ /* 0x040fee0000410000 */
[----:B------:R-:W-:Y:S01]  /*1a640*/  MUFU.EX2 R155, R155 ;  /* 0x0000009b009b7308 */ /* 0x000fe20000000800 */
[----:B------:R-:W-:Y:S01]  /*1a650*/  FMUL.FTZ R197, R137, R197 ;  /* 0x000000c589c57220 */ /* 0x000fe20000410000 */
[C---:B------:R-:W-:Y:S01]  /*1a660*/  FMUL.FTZ R198, R135.reuse, R198 ;  /* 0x000000c687c67220 */ /* 0x040fe20000410000 */
[----:B------:R-:W-:Y:S07]  /*1a670*/  FMUL.FTZ R199, R135, R199 ;  /* 0x000000c787c77220 */ /* 0x000fee0000410000 */
[----:B------:R-:W-:Y:S01]  /*1a680*/  MUFU.EX2 R156, R156 ;  /* 0x0000009c009c7308 */ /* 0x000fe20000000800 */
[C---:B-1----:R-:W-:Y:S09]  /*1a690*/  HMMA.16816.F32.BF16 R208, R144.reuse, R140, R208 ;  /* 0x0000008c90d0723c */ /* 0x042ff200000418d0 */
[----:B------:R-:W-:Y:S01]  /*1a6a0*/  MUFU.EX2 R157, R157 ;  /* 0x0000009d009d7308 */ /* 0x000fe20000000800 */
[----:B------:R-:W-:Y:S01]  /*1a6b0*/  FFMA.FTZ R38, R38, UR4, -R4 ;  /* 0x0000000426267c23 */ /* 0x000fe20008010804 */
[--C-:B------:R-:W-:Y:S08]  /*1a6c0*/  FFMA.FTZ R61, R61, UR4, -R132.reuse ;  /* 0x000000043d3d7c23 */ /* 0x100ff00008010884 */
[----:B------:R-:W1:Y:S01]  /*1a6d0*/  MUFU.EX2 R158, R158 ;  /* 0x0000009e009e7308 */ /* 0x000e620000000800 */
[C---:B------:R-:W-:Y:S01]  /*1a6e0*/  HMMA.16816.F32.BF16 R204, R144.reuse, R142, R204 ;  /* 0x0000008e90cc723c */ /* 0x040fe200000418cc */
[----:B------:R-:W4:Y:S08]  /*1a6f0*/  LDSM.16.MT88.4 R140, [R220+0x5400] ;  /* 0x00540000dc8c783b */ /* 0x000f300000004200 */
[----:B------:R-:W-:Y:S01]  /*1a700*/  MUFU.EX2 R159, R159 ;  /* 0x0000009f009f7308 */ /* 0x000fe20000000800 */
[--C-:B------:R-:W-:Y:S01]  /*1a710*/  FFMA.FTZ R64, R64, UR4, -R132.reuse ;  /* 0x0000000440407c23 */ /* 0x100fe20008010884 */
[----:B------:R-:W-:Y:S01]  /*1a720*/  FFMA.FTZ R65, R65, UR4, -R132 ;  /* 0x0000000441417c23 */ /* 0x000fe20008010884 */
[--C-:B------:R-:W-:Y:S07]  /*1a730*/  FFMA.FTZ R62, R62, UR4, -R4.reuse ;  /* 0x000000043e3e7c23 */ /* 0x100fee0008010804 */
[----:B------:R-:W2:Y:S01]  /*1a740*/  MUFU.EX2 R160, R160 ;  /* 0x000000a000a07308 */ /* 0x000ea20000000800 */
[C---:B-----5:R-:W-:Y:S03]  /*1a750*/  HMMA.16816.F32.BF16 R200, R144.reuse, R8, R200 ;  /* 0x0000000890c8723c */ /* 0x060fe600000418c8 */
[----:B---3--:R-:W-:Y:S06]  /*1a760*/  F2FP.BF16.F32.PACK_AB R8, R154, R153 ;  /* 0x000000999a08723e */ /* 0x008fec00000010ff */
[----:B------:R-:W-:Y:S01]  /*1a770*/  MUFU.EX2 R38, R38 ;  /* 0x0000002600267308 */ /* 0x000fe20000000800 */
[----:B-1----:R-:W-:Y:S01]  /*1a780*/  F2FP.BF16.F32.PACK_AB R9, R158, R157 ;  /* 0x0000009d9e09723e */ /* 0x002fe200000010ff */
[--C-:B------:R-:W-:Y:S01]  /*1a790*/  FFMA.FTZ R63, R63, UR4, -R4.reuse ;  /* 0x000000043f3f7c23 */ /* 0x100fe20008010804 */
[----:B------:R-:W-:Y:S01]  /*1a7a0*/  FFMA.FTZ R66, R66, UR4, -R4 ;  /* 0x0000000442427c23 */ /* 0x000fe20008010804 */
[----:B------:R-:W-:Y:S06]  /*1a7b0*/  HMMA.16816.F32.BF16 R196, R144, R10, R196 ;  /* 0x0000000a90c4723c */ /* 0x000fec00000418c4 */
[----:B------:R-:W-:Y:S01]  /*1a7c0*/  MUFU.EX2 R61, R61 ;  /* 0x0000003d003d7308 */ /* 0x000fe20000000800 */
[----:B------:R-:W-:Y:S01]  /*1a7d0*/  F2FP.BF16.F32.PACK_AB R10, R156, R155 ;  /* 0x0000009b9c0a723e */ /* 0x000fe200000010ff */
[----:B------:R-:W-:Y:S01]  /*1a7e0*/  FFMA.FTZ R144, R20, UR4, -R132 ;  /* 0x0000000414907c23 */ /* 0x000fe20008010884 */
[----:B--2---:R-:W-:Y:S01]  /*1a7f0*/  F2FP.BF16.F32.PACK_AB R11, R160, R159 ;  /* 0x0000009fa00b723e */ /* 0x004fe200000010ff */
[--C-:B------:R-:W-:Y:S01]  /*1a800*/  FFMA.FTZ R146, R26, UR4, -R4.reuse ;  /* 0x000000041a927c23 */ /* 0x100fe20008010804 */
[----:B------:R-:W-:Y:S01]  /*1a810*/  FFMA.FTZ R147, R27, UR4, -R4 ;  /* 0x000000041b937c23 */ /* 0x000fe20008010804 */
[--C-:B------:R-:W-:Y:S01]  /*1a820*/  FFMA.FTZ R145, R25, UR4, -R132.reuse ;  /* 0x0000000419917c23 */ /* 0x100fe20008010884 */
[----:B------:R-:W-:Y:S03]  /*1a830*/  FFMA.FTZ R25, R36, UR4, -R132 ;  /* 0x0000000424197c23 */ /* 0x000fe60008010884 */
[----:B------:R-:W-:Y:S01]  /*1a840*/  MUFU.EX2 R64, R64 ;  /* 0x0000004000407308 */ /* 0x000fe20000000800 */
[--C-:B------:R-:W-:Y:S01]  /*1a850*/  FFMA.FTZ R36, R35, UR4, -R4.reuse ;  /* 0x0000000423247c23 */ /* 0x100fe20008010804 */
[C---:B------:R-:W-:Y:S08]  /*1a860*/  HMMA.16816.F32.BF16 R200, R8.reuse, R12, R200 ;  /* 0x0000000c08c8723c */ /* 0x040ff000000418c8 */
[----:B------:R-:W-:Y:S01]  /*1a870*/  MUFU.EX2 R65, R65 ;  /* 0x0000004100417308 */ /* 0x000fe20000000800 */
[----:B------:R-:W-:Y:S09]  /*1a880*/  FFMA.FTZ R67, R67, UR4, -R4 ;  /* 0x0000000443437c23 */ /* 0x000ff20008010804 */
[----:B------:R-:W-:Y:S01]  /*1a890*/  MUFU.EX2 R36, R36 ;  /* 0x0000002400247308 */ /* 0x000fe20000000800 */
[--C-:B------:R-:W-:Y:S01]  /*1a8a0*/  FFMA.FTZ R68, R68, UR4, -R132.reuse ;  /* 0x0000000444447c23 */ /* 0x100fe20008010884 */
[C---:B------:R-:W-:Y:S01]  /*1a8b0*/  HMMA.16816.F32.BF16 R196, R8.reuse, R14, R196 ;  /* 0x0000000e08c4723c */ /* 0x040fe200000418c4 */
[----:B------:R-:W-:Y:S07]  /*1a8c0*/  LDSM.16.MT88.4 R12, [R220+0x5c00] ;  /* 0x005c0000dc0c783b */ /* 0x000fee0000004200 */
[----:B------:R-:W-:Y:S01]  /*1a8d0*/  MUFU.EX2 R62, R62 ;  /* 0x0000003e003e7308 */ /* 0x000fe20000000800 */
[--C-:B------:R-:W-:Y:S01]  /*1a8e0*/  FFMA.FTZ R69, R69, UR4, -R132.reuse ;  /* 0x0000000445457c23 */ /* 0x100fe20008010884 */
[--C-:B------:R-:W-:Y:S01]  /*1a8f0*/  FFMA.FTZ R72, R72, UR4, -R132.reuse ;  /* 0x0000000448487c23 */ /* 0x100fe20008010884 */
[----:B------:R-:W-:Y:S07]  /*1a900*/  FFMA.FTZ R73, R73, UR4, -R132 ;  /* 0x0000000449497c23 */ /* 0x000fee0008010884 */
[----:B------:R-:W-:Y:S01]  /*1a910*/  MUFU.EX2 R63, R63 ;  /* 0x0000003f003f7308 */ /* 0x000fe20000000800 */
[----:B------:R-:W-:Y:S01]  /*1a920*/  FFMA.FTZ R70, R70, UR4, -R4 ;  /* 0x0000000446467c23 */ /* 0x000fe20008010804 */
[C---:B----4-:R-:W-:Y:S08]  /*1a930*/  HMMA.16816.F32.BF16 R208, R8.reuse, R140, R208 ;  /* 0x0000008c08d0723c */ /* 0x050ff000000418d0 */
[----:B------:R1:W-:Y:S01]  /*1a940*/  MUFU.EX2 R141, R21 ;  /* 0x00000015008d7308 */ /* 0x0003e20000000800 */
[----:B------:R-:W-:Y:S01]  /*1a950*/  FFMA.FTZ R140, R24, UR4, -R132 ;  /* 0x00000004188c7c23 */ /* 0x000fe20008010884 */
[--C-:B------:R-:W-:Y:S01]  /*1a960*/  FFMA.FTZ R24, R22, UR4, -R4.reuse ;  /* 0x0000000416187c23 */ /* 0x100fe20008010804 */
[--C-:B------:R-:W-:Y:S07]  /*1a970*/  FFMA.FTZ R71, R71, UR4, -R4.reuse ;  /* 0x0000000447477c23 */ /* 0x100fee0008010804 */
[----:B------:R-:W-:Y:S01]  /*1a980*/  MUFU.EX2 R66, R66 ;  /* 0x0000004200427308 */ /* 0x000fe20000000800 */
[--C-:B------:R-:W-:Y:S01]  /*1a990*/  FFMA.FTZ R74, R74, UR4, -R4.reuse ;  /* 0x000000044a4a7c23 */ /* 0x100fe20008010804 */
[----:B------:R-:W-:Y:S08]  /*1a9a0*/  HMMA.16816.F32.BF16 R204, R8, R142, R204 ;  /* 0x0000008e08cc723c */ /* 0x000ff000000418cc */
[----:B------:R2:W-:Y:S01]  /*1a9b0*/  MUFU.EX2 R142, R24 ;  /* 0x00000018008e7308 */ /* 0x0005e20000000800 */
[--C-:B------:R-:W-:Y:S01]  /*1a9c0*/  FFMA.FTZ R143, R23, UR4, -R4.reuse ;  /* 0x00000004178f7c23 */ /* 0x100fe20008010804 */
[----:B------:R-:W-:Y:S01]  /*1a9d0*/  FFMA.FTZ R75, R75, UR4, -R4 ;  /* 0x000000044b4b7c23 */ /* 0x000fe20008010804 */
[--C-:B------:R-:W-:Y:S07]  /*1a9e0*/  FFMA.FTZ R84, R84, UR4, -R132.reuse ;  /* 0x0000000454547c23 */ /* 0x100fee0008010884 */
[----:B------:R-:W3:Y:S01]  /*1a9f0*/  MUFU.EX2 R144, R144 ;  /* 0x0000009000907308 */ /* 0x000ee20000000800 */
[--C-:B------:R-:W-:Y:S01]  /*1aa00*/  FFMA.FTZ R85, R85, UR4, -R132.reuse ;  /* 0x0000000455557c23 */ /* 0x100fe20008010884 */
[----:B-1----:R-:W1:Y:S01]  /*1aa10*/  LDSM.16.MT88.4 R20, [R152+0x800] ;  /* 0x000800009814783b */ /* 0x002e620000004200 */
[--C-:B------:R-:W-:Y:S07]  /*1aa20*/  FFMA.FTZ R88, R88, UR4, -R132.reuse ;  /* 0x0000000458587c23 */ /* 0x100fee0008010884 */
[----:B------:R-:W-:Y:S01]  /*1aa30*/  MUFU.EX2 R140, R140 ;  /* 0x0000008c008c7308 */ /* 0x000fe20000000800 */
[----:B------:R-:W-:Y:S01]  /*1aa40*/  FFMA.FTZ R89, R89, UR4, -R132 ;  /* 0x0000000459597c23 */ /* 0x000fe20008010884 */
[--C-:B------:R-:W-:Y:S01]  /*1aa50*/  FFMA.FTZ R86, R86, UR4, -R4.reuse ;  /* 0x0000000456567c23 */ /* 0x100fe20008010804 */
[--C-:B------:R-:W-:Y:S07]  /*1aa60*/  FFMA.FTZ R87, R87, UR4, -R4.reuse ;  /* 0x0000000457577c23 */ /* 0x100fee0008010804 */
[----:B------:R-:W4:Y:S01]  /*1aa70*/  MUFU.EX2 R145, R145 ;  /* 0x0000009100917308 */ /* 0x000f220000000800 */
[--C-:B------:R-:W-:Y:S01]  /*1aa80*/  FFMA.FTZ R90, R90, UR4, -R4.reuse ;  /* 0x000000045a5a7c23 */ /* 0x100fe20008010804 */
[--C-:B--2---:R-:W-:Y:S01]  /*1aa90*/  FFMA.FTZ R24, R30, UR4, -R4.reuse ;  /* 0x000000041e187c23 */ /* 0x104fe20008010804 */
[--C-:B------:R-:W-:Y:S07]  /*1aaa0*/  FFMA.FTZ R91, R91, UR4, -R4.reuse ;  /* 0x000000045b5b7c23 */ /* 0x100fee0008010804 */
[----:B------:R-:W2:Y:S01]  /*1aab0*/  MUFU.EX2 R143, R143 ;  /* 0x0000008f008f7308 */ /* 0x000ea20000000800 */
[----:B------:R-:W-:Y:S01]  /*1aac0*/  FFMA.FTZ R103, R103, UR4, -R4 ;  /* 0x0000000467677c23 */ /* 0x000fe20008010804 */
[----:B---3--:R-:W-:Y:S01]  /*1aad0*/  F2FP.BF16.F32.PACK_AB R8, R141, R144 ;  /* 0x000000908d08723e */ /* 0x008fe200000010ff */
[--C-:B------:R-:W-:Y:S07]  /*1aae0*/  FFMA.FTZ R28, R28, UR4, -R132.reuse ;  /* 0x000000041c1c7c23 */ /* 0x100fee0008010884 */
[----:B------:R-:W-:Y:S01]  /*1aaf0*/  MUFU.EX2 R146, R146 ;  /* 0x0000009200927308 */ /* 0x000fe20000000800 */
[--C-:B------:R-:W-:Y:S01]  /*1ab00*/  FFMA.FTZ R29, R29, UR4, -R132.reuse ;  /* 0x000000041d1d7c23 */ /* 0x100fe20008010884 */
[--C-:B------:R-:W-:Y:S01]  /*1ab10*/  FFMA.FTZ R32, R32, UR4, -R132.reuse ;  /* 0x0000000420207c23 */ /* 0x100fe20008010884 */
[----:B------:R-:W-:Y:S07]  /*1ab20*/  FFMA.FTZ R33, R33, UR4, -R132 ;  /* 0x0000000421217c23 */ /* 0x000fee0008010884 */
[----:B------:R-:W3:Y:S01]  /*1ab30*/  MUFU.EX2 R147, R147 ;  /* 0x0000009300937308 */ /* 0x000ee20000000800 */
[----:B------:R-:W-:Y:S01]  /*1ab40*/  FFMA.FTZ R162, R34, UR4, -R4 ;  /* 0x0000000422a27c23 */ /* 0x000fe20008010804 */
[----:B----4-:R-:W-:Y:S01]  /*1ab50*/  F2FP.BF16.F32.PACK_AB R10, R145, R140 ;  /* 0x0000008c910a723e */ /* 0x010fe200000010ff */
[--C-:B------:R-:W-:Y:S07]  /*1ab60*/  FFMA.FTZ R37, R37, UR4, -R132.reuse ;  /* 0x0000000425257c23 */ /* 0x100fee0008010884 */
[----:B------:R-:W-:Y:S01]  /*1ab70*/  MUFU.EX2 R30, R25 ;  /* 0x00000019001e7308 */ /* 0x000fe20000000800 */
[--C-:B------:R-:W-:Y:S01]  /*1ab80*/  FFMA.FTZ R40, R40, UR4, -R132.reuse ;  /* 0x0000000428287c23 */ /* 0x100fe20008010884 */
[----:B--2---:R-:W-:Y:S01]  /*1ab90*/  F2FP.BF16.F32.PACK_AB R9, R143, R142 ;  /* 0x0000008e8f09723e */ /* 0x004fe200000010ff */
[----:B------:R-:W-:Y:S07]  /*1aba0*/  FFMA.FTZ R41, R41, UR4, -R132 ;  /* 0x0000000429297c23 */ /* 0x000fee0008010884 */
[----:B------:R2:W-:Y:S01]  /*1abb0*/  MUFU.EX2 R31, R24 ;  /* 0x00000018001f7308 */ /* 0x0005e20000000800 */
[--C-:B------:R-:W-:Y:S01]  /*1abc0*/  FFMA.FTZ R39, R39, UR4, -R4.reuse ;  /* 0x0000000427277c23 */ /* 0x100fe20008010804 */
[--C-:B------:R-:W-:Y:S01]  /*1abd0*/  FFMA.FTZ R42, R42, UR4, -R4.reuse ;  /* 0x000000042a2a7c23 */ /* 0x100fe20008010804 */
[----:B------:R-:W-:Y:S07]  /*1abe0*/  FFMA.FTZ R43, R43, UR4, -R4 ;  /* 0x000000042b2b7c23 */ /* 0x000fee0008010804 */
[----:B------:R-:W-:Y:S01]  /*1abf0*/  MUFU.EX2 R67, R67 ;  /* 0x0000004300437308 */ /* 0x000fe20000000800 */
[--C-:B------:R-:W-:Y:S01]  /*1ac00*/  FFMA.FTZ R44, R44, UR4, -R132.reuse ;  /* 0x000000042c2c7c23 */ /* 0x100fe20008010884 */
[----:B---3--:R-:W-:Y:S01]  /*1ac10*/  F2FP.BF16.F32.PACK_AB R11, R147, R146 ;  /* 0x00000092930b723e */ /* 0x008fe200000010ff */
[--C-:B------:R-:W-:Y:S07]  /*1ac20*/  FFMA.FTZ R45, R45, UR4, -R132.reuse ;  /* 0x000000042d2d7c23 */ /* 0x100fee0008010884 */
[----:B------:R-:W-:Y:S01]  /*1ac30*/  MUFU.EX2 R68, R68 ;  /* 0x0000004400447308 */ /* 0x000fe20000000800 */
[--C-:B------:R-:W-:Y:S01]  /*1ac40*/  FFMA.FTZ R48, R48, UR4, -R132.reuse ;  /* 0x0000000430307c23 */ /* 0x100fe20008010884 */
[----:B------:R-:W-:Y:S01]  /*1ac50*/  FFMA.FTZ R49, R49, UR4, -R132 ;  /* 0x0000000431317c23 */ /* 0x000fe20008010884 */
[--C-:B------:R-:W-:Y:S07]  /*1ac60*/  FFMA.FTZ R46, R46, UR4, -R4.reuse ;  /* 0x000000042e2e7c23 */ /* 0x100fee0008010804 */
[----:B------:R-:W-:Y:S01]  /*1ac70*/  MUFU.EX2 R69, R69 ;  /* 0x0000004500457308 */ /* 0x000fe20000000800 */
[C---:B------:R-:W-:Y:S01]  /*1ac80*/  HMMA.16816.F32.BF16 R208, R8.reuse, R16, R208 ;  /* 0x0000001008d0723c */ /* 0x040fe200000418d0 */
[----:B--2---:R-:W-:Y:S08]  /*1ac90*/  LDSM.16.MT88.4 R24, [R220+0x6000] ;  /* 0x00600000dc18783b */ /* 0x004ff00000004200 */
[----:B------:R-:W-:Y:S01]  /*1aca0*/  MUFU.EX2 R72, R72 ;  /* 0x0000004800487308 */ /* 0x000fe20000000800 */
[--C-:B------:R-:W-:Y:S01]  /*1acb0*/  FFMA.FTZ R47, R47, UR4, -R4.reuse ;  /* 0x000000042f2f7c23 */ /* 0x100fe20008010804 */
[--C-:B------:R-:W-:Y:S01]  /*1acc0*/  FFMA.FTZ R50, R50, UR4, -R4.reuse ;  /* 0x0000000432327c23 */ /* 0x100fe20008010804 */
[----:B------:R-:W-:Y:S07]  /*1acd0*/  FFMA.FTZ R51, R51, UR4, -R4 ;  /* 0x0000000433337c23 */ /* 0x000fee0008010804 */
[----:B------:R-:W-:Y:S01]  /*1ace0*/  MUFU.EX2 R73, R73 ;  /* 0x0000004900497308 */ /* 0x000fe20000000800 */
[C---:B------:R-:W-:Y:S01]  /*1acf0*/  HMMA.16816.F32.BF16 R204, R8.reuse, R18, R204 ;  /* 0x0000001208cc723c */ /* 0x040fe200000418cc */
[----:B------:R-:W2:Y:S08]  /*1ad00*/  LDSM.16.MT88.4 R16, [R152+0xc00] ;  /* 0x000c00009810783b */ /* 0x000eb00000004200 */
[----:B------:R-:W-:Y:S01]  /*1ad10*/  MUFU.EX2 R28, R28 ;  /* 0x0000001c001c7308 */ /* 0x000fe20000000800 */
[--C-:B------:R-:W-:Y:S01]  /*1ad20*/  FFMA.FTZ R52, R52, UR4, -R132.reuse ;  /* 0x0000000434347c23 */ /* 0x100fe20008010884 */
[--C-:B------:R-:W-:Y:S01]  /*1ad30*/  FFMA.FTZ R53, R53, UR4, -R132.reuse ;  /* 0x0000000435357c23 */ /* 0x100fe20008010884 */
[--C-:B------:R-:W-:Y:S07]  /*1ad40*/  FFMA.FTZ R56, R56, UR4, -R132.reuse ;  /* 0x0000000438387c23 */ /* 0x100fee0008010884 */
[----:B------:R-:W3:Y:S01]  /*1ad50*/  MUFU.EX2 R29, R29 ;  /* 0x0000001d001d7308 */ /* 0x000ee20000000800 */
[C---:B-1----:R-:W-:Y:S09]  /*1ad60*/  HMMA.16816.F32.BF16 R200, R8.reuse, R20, R200 ;  /* 0x0000001408c8723c */ /* 0x042ff200000418c8 */
[----:B------:R-:W-:Y:S01]  /*1ad70*/  MUFU.EX2 R32, R32 ;  /* 0x0000002000207308 */ /* 0x000fe20000000800 */
[--C-:B------:R-:W-:Y:S01]  /*1ad80*/  FFMA.FTZ R57, R57, UR4, -R132.reuse ;  /* 0x0000000439397c23 */ /* 0x100fe20008010884 */
[--C-:B------:R-:W-:Y:S01]  /*1ad90*/  FFMA.FTZ R76, R76, UR4, -R132.reuse ;  /* 0x000000044c4c7c23 */ /* 0x100fe20008010884 */
[--C-:B------:R-:W-:Y:S07]  /*1ada0*/  FFMA.FTZ R77, R77, UR4, -R132.reuse ;  /* 0x000000044d4d7c23 */ /* 0x100fee0008010884 */
[----:B------:R-:W1:Y:S01]  /*1adb0*/  MUFU.EX2 R33, R33 ;  /* 0x0000002100217308 */ /* 0x000e620000000800 */
[----:B------:R-:W-:Y:S01]  /*1adc0*/  HMMA.16816.F32.BF16 R196, R8, R22, R196 ;  /* 0x0000001608c4723c */ /* 0x000fe200000418c4 */
[----:B------:R-:W4:Y:S08]  /*1add0*/  LDSM.16.MT88.4 R20, [R152+0x1000] ;  /* 0x001000009814783b */ /* 0x000f300000004200 */
[----:B------:R-:W5:Y:S01]  /*1ade0*/  MUFU.EX2 R34, R161 ;  /* 0x000000a100227308 */ /* 0x000f620000000800 */
[--C-:B------:R-:W-:Y:S01]  /*1adf0*/  FFMA.FTZ R80, R80, UR4, -R132.reuse ;  /* 0x0000000450507c23 */ /* 0x100fe20008010884 */
[----:B---3--:R-:W-:Y:S01]  /*1ae00*/  F2FP.BF16.F32.PACK_AB R8, R29, R28 ;  /* 0x0000001c1d08723e */ /* 0x008fe200000010ff */
[----:B------:R-:W-:Y:S07]  /*1ae10*/  FFMA.FTZ R81, R81, UR4, -R132 ;  /* 0x0000000451517c23 */ /* 0x000fee0008010884 */
[----:B------:R-:W3:Y:S01]  /*1ae20*/  MUFU.EX2 R35, R162 ;  /* 0x000000a200237308 */ /* 0x000ee20000000800 */
[--C-:B------:R-:W-:Y:S01]  /*1ae30*/  FFMA.FTZ R78, R78, UR4, -R4.reuse ;  /* 0x000000044e4e7c23 */ /* 0x100fe20008010804 */
[--C-:B------:R-:W-:Y:S01]  /*1ae40*/  FFMA.FTZ R79, R79, UR4, -R4.reuse ;  /* 0x000000044f4f7c23 */ /* 0x100fe20008010804 */
[--C-:B------:R-:W-:Y:S07]  /*1ae50*/  FFMA.FTZ R82, R82, UR4, -R4.reuse ;  /* 0x0000000452527c23 */ /* 0x100fee0008010804 */
[----:B------:R-:W-:Y:S01]  /*1ae60*/  MUFU.EX2 R70, R70 ;  /* 0x0000004600467308 */ /* 0x000fe20000000800 */
[----:B------:R-:W-:Y:S01]  /*1ae70*/  FFMA.FTZ R83, R83, UR4, -R4 ;  /* 0x0000000453537c23 */ /* 0x000fe20008010804 */
[----:B-1----:R-:W-:Y:S01]  /*1ae80*/  F2FP.BF16.F32.PACK_AB R10, R33, R32 ;  /* 0x00000020210a723e */ /* 0x002fe200000010ff */
[--C-:B------:R-:W-:Y:S07]  /*1ae90*/  FFMA.FTZ R96, R96, UR4, -R132.reuse ;  /* 0x0000000460607c23 */ /* 0x100fee0008010884 */
[----:B------:R-:W-:Y:S01]  /*1aea0*/  MUFU.EX2 R71, R71 ;  /* 0x0000004700477308 */ /* 0x000fe20000000800 */
[----:B------:R-:W-:Y:S01]  /*1aeb0*/  FFMA.FTZ R105, R105, UR4, -R132 ;  /* 0x0000000469697c23 */ /* 0x000fe20008010884 */
[----:B-----5:R-:W-:Y:S01]  /*1aec0*/  F2FP.BF16.F32.PACK_AB R9, R34, R31 ;  /* 0x0000001f2209723e */ /* 0x020fe200000010ff */
[----:B------:R-:W-:Y:S07]  /*1aed0*/  FFMA.FTZ R161, R55, UR4, -R4 ;  /* 0x0000000437a17c23 */ /* 0x000fee0008010804 */
[----:B------:R-:W-:Y:S01]  /*1aee0*/  MUFU.EX2 R74, R74 ;  /* 0x0000004a004a7308 */ /* 0x000fe20000000800 */
[----:B------:R-:W-:Y:S01]  /*1aef0*/  FFMA.FTZ R2, R135, R191, R2 ;  /* 0x000000bf87027223 */ /* 0x000fe20000010002 */
[----:B---3--:R-:W-:Y:S01]  /*1af00*/  F2FP.BF16.F32.PACK_AB R11, R36, R35 ;  /* 0x00000023240b723e */ /* 0x008fe200000010ff */
[----:B------:R-:W-:Y:S07]  /*1af10*/  FFMA.FTZ R162, R58, UR4, -R4 ;  /* 0x000000043aa27c23 */ /* 0x000fee0008010804 */
[----:B------:R-:W-:Y:S01]  /*1af20*/  MUFU.EX2 R75, R75 ;  /* 0x0000004b004b7308 */ /* 0x000fe20000000800 */
[----:B------:R-:W-:Y:S01]  /*1af30*/  FADD.FTZ R2, R7, R2 ;  /* 0x0000000207027221 */ /* 0x000fe20000010000 */
[--C-:B------:R-:W-:Y:S01]  /*1af40*/  FFMA.FTZ R7, R97, UR4, -R132.reuse ;  /* 0x0000000461077c23 */ /* 0x100fe20008010884 */
[----:B------:R-:W-:Y:S07]  /*1af50*/  FFMA.FTZ R124, R124, UR4, -R132 ;  /* 0x000000047c7c7c23 */ /* 0x000fee0008010884 */
[----:B------:R-:W-:Y:S01]  /*1af60*/  MUFU.EX2 R84, R84 ;  /* 0x0000005400547308 */ /* 0x000fe20000000800 */
[C---:B------:R-:W-:Y:S09]  /*1af70*/  HMMA.16816.F32.BF16 R208, R8.reuse, R12, R208 ;  /* 0x0000000c08d0723c */ /* 0x040ff200000418d0 */
[----:B------:R-:W-:Y:S01]  /*1af80*/  MUFU.EX2 R85, R85 ;  /* 0x0000005500557308 */ /* 0x000fe20000000800 */
[----:B------:R-:W-:Y:S01]  /*1af90*/  FADD.FTZ R151, R151, R2 ;  /* 0x0000000297977221 */ /* 0x000fe20000010000 */
[--C-:B------:R-:W-:Y:S01]  /*1afa0*/  FFMA.FTZ R125, R125, UR4, -R132.reuse ;  /* 0x000000047d7d7c23 */ /* 0x100fe20008010884 */
[----:B------:R-:W-:Y:S07]  /*1afb0*/  FFMA.FTZ R128, R128, UR4, -R132 ;  /* 0x0000000480807c23 */ /* 0x000fee0008010884 */
[----:B------:R-:W-:Y:S01]  /*1afc0*/  MUFU.EX2 R88, R88 ;  /* 0x0000005800587308 */ /* 0x000fe20000000800 */
[C---:B------:R-:W-:Y:S01]  /*1afd0*/  HMMA.16816.F32.BF16 R204, R8.reuse, R14, R204 ;  /* 0x0000000e08cc723c */ /* 0x040fe200000418cc */
[----:B------:R-:W1:Y:S08]  /*1afe0*/  LDSM.16.MT88.4 R12, [R220+0x6400] ;  /* 0x00640000dc0c783b */ /* 0x000e700000004200 */
[----:B------:R-:W3:Y:S01]  /*1aff0*/  MUFU.EX2 R37, R37 ;  /* 0x0000002500257308 */ /* 0x000ee20000000800 */
[----:B------:R-:W-:Y:S01]  /*1b000*/  FADD.FTZ R150, R150, R151 ;  /* 0x0000009796967221 */ /* 0x000fe20000010000 */
[--C-:B------:R-:W-:Y:S01]  /*1b010*/  FFMA.FTZ R126, R126, UR4, -R4.reuse ;  /* 0x000000047e7e7c23 */ /* 0x100fe20008010804 */
[----:B------:R-:W-:Y:S07]  /*1b020*/  FFMA.FTZ R127, R127, UR4, -R4 ;  /* 0x000000047f7f7c23 */ /* 0x000fee0008010804 */
[----:B------:R-:W-:Y:S01]  /*1b030*/  MUFU.EX2 R40, R40 ;  /* 0x0000002800287308 */ /* 0x000fe20000000800 */
[C---:B--2---:R-:W-:Y:S09]  /*1b040*/  HMMA.16816.F32.BF16 R200, R8.reuse, R16, R200 ;  /* 0x0000001008c8723c */ /* 0x044ff200000418c8 */
[----:B------:R-:W2:Y:S01]  /*1b050*/  MUFU.EX2 R41, R41 ;  /* 0x0000002900297308 */ /* 0x000ea20000000800 */
[----:B------:R-:W-:Y:S01]  /*1b060*/  FADD.FTZ R157, R157, R150 ;  /* 0x000000969d9d7221 */ /* 0x000fe20000010000 */
[----:B------:R-:W-:Y:S08]  /*1b070*/  FFMA.FTZ R130, R130, UR4, -R4 ;  /* 0x0000000482827c23 */ /* 0x000ff00008010804 */
[----:B------:R-:W5:Y:S01]  /*1b080*/  MUFU.EX2 R39, R39 ;  /* 0x0000002700277308 */ /* 0x000f620000000800 */
[----:B------:R-:W-:Y:S01]  /*1b090*/  HMMA.16816.F32.BF16 R196, R8, R18, R196 ;  /* 0x0000001208c4723c */ /* 0x000fe200000418c4 */
[----:B------:R-:W1:Y:S08]  /*1b0a0*/  LDSM.16.MT88.4 R16, [R152+0x1400] ;  /* 0x001400009810783b */ /* 0x000e700000004200 */
[----:B------:R-:W-:Y:S01]  /*1b0b0*/  MUFU.EX2 R42, R42 ;  /* 0x0000002a002a7308 */ /* 0x000fe20000000800 */
[----:B---3--:R-:W-:Y:S01]  /*1b0c0*/  F2FP.BF16.F32.PACK_AB R8, R37, R30 ;  /* 0x0000001e2508723e */ /* 0x008fe200000010ff */
[----:B------:R-:W-:Y:S08]  /*1b0d0*/  FADD.FTZ R158, R158, R157 ;  /* 0x0000009d9e9e7221 */ /* 0x000ff00000010000 */
[----:B------:R-:W3:Y:S01]  /*1b0e0*/  MUFU.EX2 R43, R43 ;  /* 0x0000002b002b7308 */ /* 0x000ee20000000800 */
[----:B--2---:R-:W-:Y:S01]  /*1b0f0*/  F2FP.BF16.F32.PACK_AB R10, R41, R40 ;  /* 0x00000028290a723e */ /* 0x004fe200000010ff */
[----:B------:R-:W-:Y:S08]  /*1b100*/  FADD.FTZ R159, R159, R158 ;  /* 0x0000009e9f9f7221 */ /* 0x000ff00000010000 */
[----:B------:R-:W-:Y:S01]  /*1b110*/  MUFU.EX2 R44, R44 ;  /* 0x0000002c002c7308 */ /* 0x000fe20000000800 */
[----:B-----5:R-:W-:Y:S01]  /*1b120*/  F2FP.BF16.F32.PACK_AB R9, R39, R38 ;  /* 0x000000262709723e */ /* 0x020fe200000010ff */
[----:B------:R-:W-:Y:S08]  /*1b130*/  FADD.FTZ R159, R160, R159 ;  /* 0x0000009fa09f7221 */ /* 0x000ff00000010000 */
[----:B------:R-:W2:Y:S01]  /*1b140*/  MUFU.EX2 R45, R45 ;  /* 0x0000002d002d7308 */ /* 0x000ea20000000800 */
[----:B------:R-:W-:Y:S09]  /*1b150*/  FADD.FTZ R142, R142, R159 ;  /* 0x0000009f8e8e7221 */ /* 0x000ff20000010000 */
[----:B------:R-:W-:Y:S01]  /*1b160*/  MUFU.EX2 R48, R48 ;  /* 0x0000003000307308 */ /* 0x000fe20000000800 */
[----:B---3--:R-:W-:Y:S01]  /*1b170*/  F2FP.BF16.F32.PACK_AB R11, R43, R42 ;  /* 0x0000002a2b0b723e */ /* 0x008fe200000010ff */
[----:B------:R-:W-:Y:S08]  /*1b180*/  FADD.FTZ R143, R143, R142 ;  /* 0x0000008e8f8f7221 */ /* 0x000ff00000010000 */
[----:B------:R-:W3:Y:S10]  /*1b190*/  MUFU.EX2 R49, R49 ;  /* 0x0000003100317308 */ /* 0x000ef40000000800 */
[----:B------:R-:W-:Y:S01]  /*1b1a0*/  MUFU.EX2 R46, R46 ;  /* 0x0000002e002e7308 */ /* 0x000fe20000000800 */
[C---:B------:R-:W-:Y:S09]  /*1b1b0*/  HMMA.16816.F32.BF16 R208, R8.reuse, R24, R208 ;  /* 0x0000001808d0723c */ /* 0x040ff200000418d0 */
[----:B------:R-:W5:Y:S01]  /*1b1c0*/  MUFU.EX2 R47, R47 ;  /* 0x0000002f002f7308 */ /* 0x000f620000000800 */
[----:B------:R-:W-:Y:S01]  /*1b1d0*/  FFMA.FTZ R25, R60, UR4, -R132 ;  /* 0x000000043c197c23 */ /* 0x000fe20008010884 */
[--C-:B------:R-:W-:Y:S01]  /*1b1e0*/  FFMA.FTZ R24, R54, UR4, -R4.reuse ;  /* 0x0000000436187c23 */ /* 0x100fe20008010804 */
[----:B------:R-:W-:Y:S07]  /*1b1f0*/  FFMA.FTZ R60, R59, UR4, -R4 ;  /* 0x000000043b3c7c23 */ /* 0x000fee0008010804 */
[----:B------:R-:W-:Y:S01]  /*1b200*/  MUFU.EX2 R50, R50 ;  /* 0x0000003200327308 */ /* 0x000fe20000000800 */
[C---:B------:R-:W-:Y:S09]  /*1b210*/  HMMA.16816.F32.BF16 R204, R8.reuse, R26, R204 ;  /* 0x0000001a08cc723c */ /* 0x040ff200000418cc */
[----:B------:R-:W1:Y:S10]  /*1b220*/  MUFU.EX2 R51, R51 ;  /* 0x0000003300337308 */ /* 0x000e740000000800 */
[----:B------:R-:W-:Y:S01]  /*1b230*/  MUFU.EX2 R54, R25 ;  /* 0x0000001900367308 */ /* 0x000fe20000000800 */
[C---:B----4-:R-:W-:Y:S09]  /*1b240*/  HMMA.16816.F32.BF16 R200, R8.reuse, R20, R200 ;  /* 0x0000001408c8723c */ /* 0x050ff200000418c8 */
[----:B------:R4:W-:Y:S10]  /*1b250*/  MUFU.EX2 R55, R24 ;  /* 0x0000001800377308 */ /* 0x0009f40000000800 */
[----:B------:R-:W-:Y:S01]  /*1b260*/  MUFU.EX2 R89, R89 ;  /* 0x0000005900597308 */ /* 0x000fe20000000800 */
[----:B------:R-:W-:Y:S01]  /*1b270*/  HMMA.16816.F32.BF16 R196, R8, R22, R196 ;  /* 0x0000001608c4723c */ /* 0x000fe200000418c4 */
[----:B------:R-:W4:Y:S02]  /*1b280*/  LDSM.16.MT88.4 R20, [R220+0x6800] ;  /* 0x00680000dc14783b */ /* 0x000f240000004200 */
[----:B--2---:R-:W-:Y:S06]  /*1b290*/  F2FP.BF16.F32.PACK_AB R8, R45, R44 ;  /* 0x0000002c2d08723e */ /* 0x004fec00000010ff */
[----:B------:R-:W-:Y:S01]  /*1b2a0*/  MUFU.EX2 R52, R52 ;  /* 0x0000003400347308 */ /* 0x000fe20000000800 */
[----:B---3--:R-:W-:Y:S02]  /*1b2b0*/  F2FP.BF16.F32.PACK_AB R10, R49, R48 ;  /* 0x00000030310a723e */ /* 0x008fe400000010ff */
[----:B-----5:R-:W-:Y:S07]  /*1b2c0*/  F2FP.BF16.F32.PACK_AB R9, R47, R46 ;  /* 0x0000002e2f09723e */ /* 0x020fee00000010ff */
[----:B------:R-:W2:Y:S01]  /*1b2d0*/  MUFU.EX2 R53, R53 ;  /* 0x0000003500357308 */ /* 0x000ea20000000800 */
[----:B-1----:R-:W-:Y:S01]  /*1b2e0*/  F2FP.BF16.F32.PACK_AB R11, R51, R50 ;  /* 0x00000032330b723e */ /* 0x002fe200000010ff */
[----:B----4-:R-:W-:Y:S08]  /*1b2f0*/  LDSM.16.MT88.4 R24, [R220+0x6c00] ;  /* 0x006c0000dc18783b */ /* 0x010ff00000004200 */
[----:B------:R-:W-:Y:S01]  /*1b300*/  MUFU.EX2 R86, R86 ;  /* 0x0000005600567308 */ /* 0x000fe20000000800 */
[C---:B------:R-:W-:Y:S09]  /*1b310*/  HMMA.16816.F32.BF16 R208, R8.reuse, R12, R208 ;  /* 0x0000000c08d0723c */ /* 0x040ff200000418d0 */
[----:B------:R-:W-:Y:S10]  /*1b320*/  MUFU.EX2 R87, R87 ;  /* 0x0000005700577308 */ /* 0x000ff40000000800 */
[----:B------:R-:W-:Y:S01]  /*1b330*/  MUFU.EX2 R90, R90 ;  /* 0x0000005a005a7308 */ /* 0x000fe20000000800 */
[C---:B------:R-:W-:Y:S01]  /*1b340*/  HMMA.16816.F32.BF16 R204, R8.reuse, R14, R204 ;  /* 0x0000000e08cc723c */ /* 0x040fe200000418cc */
[----:B------:R-:W1:Y:S08]  /*1b350*/  LDSM.16.MT88.4 R12, [R152+0x1800] ;  /* 0x00180000980c783b */ /* 0x000e700000004200 */
[----:B------:R-:W-:Y:S10]  /*1b360*/  MUFU.EX2 R56, R56 ;  /* 0x0000003800387308 */ /* 0x000ff40000000800 */
[----:B------:R-:W3:Y:S01]  /*1b370*/  MUFU.EX2 R57, R57 ;  /* 0x0000003900397308 */ /* 0x000ee20000000800 */
[C---:B------:R-:W-:Y:S09]  /*1b380*/  HMMA.16816.F32.BF16 R200, R8.reuse, R16, R200 ;  /* 0x0000001008c8723c */ /* 0x040ff200000418c8 */
[----:B------:R-:W4:Y:S10]  /*1b390*/  MUFU.EX2 R58, R161 ;  /* 0x000000a1003a7308 */ /* 0x000f340000000800 */
[----:B------:R-:W-:Y:S01]  /*1b3a0*/  MUFU.EX2 R59, R162 ;  /* 0x000000a2003b7308 */ /* 0x000fe20000000800 */
[----:B------:R-:W-:Y:S01]  /*1b3b0*/  HMMA.16816.F32.BF16 R196, R8, R18, R196 ;  /* 0x0000001208c4723c */ /* 0x000fe200000418c4 */
[----:B------:R-:W5:Y:S08]  /*1b3c0*/  LDSM.16.MT88.4 R16, [R152+0x1c00] ;  /* 0x001c00009810783b */ /* 0x000f700000004200 */
[----:B------:R-:W1:Y:S01]  /*1b3d0*/  MUFU.EX2 R60, R60 ;  /* 0x0000003c003c7308 */ /* 0x000e620000000800 */
[----:B--2---:R-:W-:Y:S02]  /*1b3e0*/  F2FP.BF16.F32.PACK_AB R8, R53, R52 ;  /* 0x000000343508723e */ /* 0x004fe400000010ff */
[----:B---3--:R-:W-:Y:S07]  /*1b3f0*/  F2FP.BF16.F32.PACK_AB R10, R57, R56 ;  /* 0x00000038390a723e */ /* 0x008fee00000010ff */
[----:B------:R-:W-:Y:S01]  /*1b400*/  MUFU.EX2 R76, R76 ;  /* 0x0000004c004c7308 */ /* 0x000fe20000000800 */
[----:B----4-:R-:W-:Y:S09]  /*1b410*/  F2FP.BF16.F32.PACK_AB R9, R58, R55 ;  /* 0x000000373a09723e */ /* 0x010ff200000010ff */
[----:B------:R-:W2:Y:S10]  /*1b420*/  MUFU.EX2 R77, R77 ;  /* 0x0000004d004d7308 */ /* 0x000eb40000000800 */
[----:B------:R-:W-:Y:S01]  /*1b430*/  MUFU.EX2 R80, R80 ;  /* 0x0000005000507308 */ /* 0x000fe20000000800 */
[----:B-1----:R-:W-:Y:S09]  /*1b440*/  F2FP.BF16.F32.PACK_AB R11, R60, R59 ;  /* 0x0000003b3c0b723e */ /* 0x002ff200000010ff */
[----:B------:R-:W-:Y:S10]  /*1b450*/  MUFU.EX2 R81, R81 ;  /* 0x0000005100517308 */ /* 0x000ff40000000800 */
[----:B------:R-:W-:Y:S01]  /*1b460*/  MUFU.EX2 R78, R78 ;  /* 0x0000004e004e7308 */ /* 0x000fe20000000800 */
[C---:B------:R-:W-:Y:S09]  /*1b470*/  HMMA.16816.F32.BF16 R208, R8.reuse, R20, R208 ;  /* 0x0000001408d0723c */ /* 0x040ff200000418d0 */
[----:B------:R-:W1:Y:S10]  /*1b480*/  MUFU.EX2 R79, R79 ;  /* 0x0000004f004f7308 */ /* 0x000e740000000800 */
[----:B------:R-:W-:Y:S01]  /*1b490*/  MUFU.EX2 R82, R82 ;  /* 0x0000005200527308 */ /* 0x000fe20000000800 */
[C---:B------:R-:W-:Y:S01]  /*1b4a0*/  HMMA.16816.F32.BF16 R204, R8.reuse, R22, R204 ;  /* 0x0000001608cc723c */ /* 0x040fe200000418cc */
[----:B------:R-:W3:Y:S08]  /*1b4b0*/  LDSM.16.MT88.4 R20, [R152+0x2000] ;  /* 0x002000009814783b */ /* 0x000ef00000004200 */
[----:B------:R-:W4:Y:S10]  /*1b4c0*/  MUFU.EX2 R83, R83 ;  /* 0x0000005300537308 */ /* 0x000f340000000800 */
[----:B------:R5:W-:Y:S01]  /*1b4d0*/  MUFU.EX2 R2, R96 ;  /* 0x0000006000027308 */ /* 0x000be20000000800 */
[C---:B------:R-:W-:Y:S09]  /*1b4e0*/  HMMA.16816.F32.BF16 R200, R8.reuse, R12, R200 ;  /* 0x0000000c08c8723c */ /* 0x040ff200000418c8 */
[----:B------:R-:W-:Y:S01]  /*1b4f0*/  MUFU.EX2 R7, R7 ;  /* 0x0000000700077308 */ /* 0x000fe20000000800 */
[----:B------:R-:W-:Y:S01]  /*1b500*/  HMMA.16816.F32.BF16 R196, R8, R14, R196 ;  /* 0x0000000e08c4723c */ /* 0x000fe200000418c4 */
[----:B------:R-:W2:Y:S02]  /*1b510*/  LDSM.16.MT88.4 R12, [R220+0x7000] ;  /* 0x00700000dc0c783b */ /* 0x000ea40000004200 */
[----:B------:R-:W-:Y:S02]  /*1b520*/  F2FP.BF16.F32.PACK_AB R8, R61, R54 ;  /* 0x000000363d08723e */ /* 0x000fe400000010ff */
[----:B------:R-:W-:Y:S01]  /*1b530*/  F2FP.BF16.F32.PACK_AB R10, R65, R64 ;  /* 0x00000040410a723e */ /* 0x000fe200000010ff */
[----:B-----5:R-:W-:Y:S01]  /*1b540*/  FADD.FTZ R96, R146, R143 ;  /* 0x0000008f92607221 */ /* 0x020fe20000010000 */
[----:B------:R-:W-:Y:S02]  /*1b550*/  F2FP.BF16.F32.PACK_AB R9, R63, R62 ;  /* 0x0000003e3f09723e */ /* 0x000fe400000010ff */
[----:B------:R-:W-:Y:S01]  /*1b560*/  F2FP.BF16.F32.PACK_AB R11, R67, R66 ;  /* 0x00000042430b723e */ /* 0x000fe200000010ff */
[----:B------:R-:W-:Y:S04]  /*1b570*/  FADD.FTZ R96, R147, R96 ;  /* 0x0000006093607221 */ /* 0x000fe80000010000 */
[----:B------:R-:W-:Y:S02]  /*1b580*/  FADD.FTZ R31, R31, R96 ;  /* 0x000000601f1f7221 */ /* 0x000fe40000010000 */
[C---:B------:R-:W-:Y:S03]  /*1b590*/  HMMA.16816.F32.BF16 R208, R8.reuse, R24, R208 ;  /* 0x0000001808d0723c */ /* 0x040fe600000418d0 */
[----:B------:R-:W-:Y:S01]  /*1b5a0*/  FADD.FTZ R34, R34, R31 ;  /* 0x0000001f22227221 */ /* 0x000fe20000010000 */
[----:B------:R-:W-:Y:S04]  /*1b5b0*/  FFMA.FTZ R31, R112, UR4, -R132 ;  /* 0x00000004701f7c23 */ /* 0x000fe80008010884 */
[C---:B------:R-:W-:Y:S01]  /*1b5c0*/  HMMA.16816.F32.BF16 R204, R8.reuse, R26, R204 ;  /* 0x0000001a08cc723c */ /* 0x040fe200000418cc */
[----:B------:R-:W5:Y:S01]  /*1b5d0*/  LDSM.16.MT88.4 R24, [R152+0x2400] ;  /* 0x002400009818783b */ /* 0x000f620000004200 */
[----:B------:R-:W-:Y:S06]  /*1b5e0*/  MUFU.EX2 R31, R31 ;  /* 0x0000001f001f7308 */ /* 0x000fec0000000800 */
[C---:B------:R-:W-:Y:S03]  /*1b5f0*/  HMMA.16816.F32.BF16 R200, R8.reuse, R16, R200 ;  /* 0x0000001008c8723c */ /* 0x040fe600000418c8 */
[----:B------:R-:W-:Y:S02]  /*1b600*/  F2FP.BF16.F32.PACK_AB R16, R69, R68 ;  /* 0x000000444510723e */ /* 0x000fe400000010ff */
[----:B------:R-:W-:Y:S03]  /*1b610*/  F2FP.BF16.F32.PACK_AB R17, R71, R70 ;  /* 0x000000464711723e */ /* 0x000fe600000010ff */
[----:B------:R-:W-:Y:S01]  /*1b620*/  HMMA.16816.F32.BF16 R196, R8, R18, R196 ;  /* 0x0000001208c4723c */ /* 0x000fe200000418c4 */
[----:B------:R-:W5:Y:S02]  /*1b630*/  LDSM.16.MT88.4 R8, [R220+0x7400] ;  /* 0x00740000dc08783b */ /* 0x000f640000004200 */
[----:B------:R-:W-:Y:S02]  /*1b640*/  F2FP.BF16.F32.PACK_AB R18, R73, R72 ;  /* 0x000000484912723e */ /* 0x000fe400000010ff */
[----:B------:R-:W-:Y:S07]  /*1b650*/  F2FP.BF16.F32.PACK_AB R19, R75, R74 ;  /* 0x0000004a4b13723e */ /* 0x000fee00000010ff */
[C---:B---3--:R-:W-:Y:S05]  /*1b660*/  HMMA.16816.F32.BF16 R200, R16.reuse, R20, R200 ;  /* 0x0000001410c8723c */ /* 0x048fea00000418c8 */
[----:B------:R-:W-:Y:S01]  /*1b670*/  FADD.FTZ R21, R5, R0 ;  /* 0x0000000005157221 */ /* 0x000fe20000010000 */
[--C-:B------:R-:W-:Y:S01]  /*1b680*/  FFMA.FTZ R5, R92, UR4, -R132.reuse ;  /* 0x000000045c057c23 */ /* 0x100fe20008010884 */
[--C-:B------:R-:W-:Y:S01]  /*1b690*/  FFMA.FTZ R0, R93, UR4, -R132.reuse ;  /* 0x000000045d007c23 */ /* 0x100fe20008010884 */
[C---:B--2---:R-:W-:Y:S03]  /*1b6a0*/  HMMA.16816.F32.BF16 R208, R16.reuse, R12, R208 ;  /* 0x0000000c10d0723c */ /* 0x044fe600000418d0 */
[----:B------:R-:W-:Y:S01]  /*1b6b0*/  FADD.FTZ R148, R148, R21 ;  /* 0x0000001594947221 */ /* 0x000fe20000010000 */
[----:B------:R-:W-:Y:S01]  /*1b6c0*/  F2FP.BF16.F32.PACK_AB R12, R77, R76 ;  /* 0x0000004c4d0c723e */ /* 0x000fe200000010ff */
[----:B------:R-:W-:Y:S01]  /*1b6d0*/  MUFU.EX2 R5, R5 ;  /* 0x0000000500057308 */ /* 0x000fe20000000800 */
[----:B-1----:R-:W-:Y:S01]  /*1b6e0*/  F2FP.BF16.F32.PACK_AB R13, R79, R78 ;  /* 0x0000004e4f0d723e */ /* 0x002fe200000010ff */
[--C-:B------:R-:W-:Y:S01]  /*1b6f0*/  FFMA.FTZ R93, R100, UR4, -R132.reuse ;  /* 0x00000004645d7c23 */ /* 0x100fe20008010884 */
[C---:B------:R-:W-:Y:S07]  /*1b700*/  HMMA.16816.F32.BF16 R204, R16.reuse, R14, R204 ;  /* 0x0000000e10cc723c */ /* 0x040fee00000418cc */
[----:B------:R-:W-:Y:S01]  /*1b710*/  MUFU.EX2 R0, R0 ;  /* 0x0000000000007308 */ /* 0x000fe20000000800 */
[----:B------:R-:W-:Y:S01]  /*1b720*/  F2FP.BF16.F32.PACK_AB R14, R81, R80 ;  /* 0x00000050510e723e */ /* 0x000fe200000010ff */
[----:B------:R-:W-:Y:S01]  /*1b730*/  FFMA.FTZ R92, R101, UR4, -R132 ;  /* 0x00000004655c7c23 */ /* 0x000fe20008010884 */
[----:B----4-:R-:W-:Y:S07]  /*1b740*/  F2FP.BF16.F32.PACK_AB R15, R83, R82 ;  /* 0x00000052530f723e */ /* 0x010fee00000010ff */
[----:B------:R-:W-:Y:S01]  /*1b750*/  MUFU.EX2 R93, R93 ;  /* 0x0000005d005d7308 */ /* 0x000fe20000000800 */
[----:B------:R-:W-:Y:S01]  /*1b760*/  FADD.FTZ R148, R149, R148 ;  /* 0x0000009495947221 */ /* 0x000fe20000010000 */
[----:B------:R-:W-:Y:S01]  /*1b770*/  HMMA.16816.F32.BF16 R196, R16, R22, R196 ;  /* 0x0000001610c4723c */ /* 0x000fe200000418c4 */
[----:B------:R-:W1:Y:S07]  /*1b780*/  LDSM.16.MT88.4 R16, [R220+0x7800] ;  /* 0x00780000dc10783b */ /* 0x000e6e0000004200 */
[----:B------:R-:W-:Y:S01]  /*1b790*/  MUFU.EX2 R92, R92 ;  /* 0x0000005c005c7308 */ /* 0x000fe20000000800 */
[----:B------:R-:W-:Y:S04]  /*1b7a0*/  FADD.FTZ R153, R153, R148 ;  /* 0x0000009499997221 */ /* 0x000fe80000010000 */
[----:B------:R-:W-:Y:S01]  /*1b7b0*/  FADD.FTZ R154, R154, R153 ;  /* 0x000000999a9a7221 */ /* 0x000fe20000010000 */
[C---:B-----5:R-:W-:Y:S04]  /*1b7c0*/  HMMA.16816.F32.BF16 R200, R12.reuse, R24, R200 ;  /* 0x000000180cc8723c */ /* 0x060fe800000418c8 */
[----:B------:R2:W3:Y:S01]  /*1b7d0*/  MUFU.EX2 R25, R91 ;  /* 0x0000005b00197308 */ /* 0x0004e20000000800 */
[----:B------:R-:W-:Y:S01]  /*1b7e0*/  LDSM.16.MT88.4 R20, [R220+0x7c00] ;  /* 0x007c0000dc14783b */ /* 0x000fe20000004200 */
[----:B------:R-:W-:Y:S01]  /*1b7f0*/  FFMA.FTZ R24, R94, UR4, -R4 ;  /* 0x000000045e187c23 */ /* 0x000fe20008010804 */
[----:B------:R-:W-:Y:S01]  /*1b800*/  FFMA.FTZ R94, R104, UR4, -R132 ;  /* 0x00000004685e7c23 */ /* 0x000fe20008010884 */
[C---:B------:R-:W-:Y:S06]  /*1b810*/  HMMA.16816.F32.BF16 R208, R12.reuse, R8, R208 ;  /* 0x000000080cd0723c */ /* 0x040fec00000418d0 */
[----:B------:R-:W-:Y:S01]  /*1b820*/  MUFU.EX2 R24, R24 ;  /* 0x0000001800187308 */ /* 0x000fe20000000800 */
[--C-:B--2---:R-:W-:Y:S01]  /*1b830*/  FFMA.FTZ R91, R99, UR4, -R4.reuse ;  /* 0x00000004635b7c23 */ /* 0x104fe20008010804 */
[C---:B------:R-:W-:Y:S01]  /*1b840*/  HMMA.16816.F32.BF16 R204, R12.reuse, R10, R204 ;  /* 0x0000000a0ccc723c */ /* 0x040fe200000418cc */
[----:B------:R-:W2:Y:S07]  /*1b850*/  LDSM.16.MT88.4 R8, [R152+0x2800] ;  /* 0x002800009808783b */ /* 0x000eae0000004200 */
[----:B------:R-:W-:Y:S10]  /*1b860*/  MUFU.EX2 R94, R94 ;  /* 0x0000005e005e7308 */ /* 0x000ff40000000800 */
[----:B------:R-:W-:Y:S01]  /*1b870*/  MUFU.EX2 R91, R91 ;  /* 0x0000005b005b7308 */ /* 0x000fe20000000800 */
[----:B------:R-:W-:Y:S03]  /*1b880*/  HMMA.16816.F32.BF16 R196, R12, R26, R196 ;  /* 0x0000001a0cc4723c */ /* 0x000fe600000418c4 */
[----:B------:R-:W-:Y:S01]  /*1b890*/  F2FP.BF16.F32.PACK_AB R12, R85, R84 ;  /* 0x00000054550c723e */ /* 0x000fe200000010ff */
[----:B------:R-:W-:Y:S01]  /*1b8a0*/  FFMA.FTZ R27, R95, UR4, -R4 ;  /* 0x000000045f1b7c23 */ /* 0x000fe20008010804 */
[----:B------:R-:W-:Y:S01]  /*1b8b0*/  F2FP.BF16.F32.PACK_AB R14, R89, R88 ;  /* 0x00000058590e723e */ /* 0x000fe200000010ff */
[----:B------:R-:W-:Y:S01]  /*1b8c0*/  FADD.FTZ R95, R155, R154 ;  /* 0x0000009a9b5f7221 */ /* 0x000fe20000010000 */
[----:B------:R-:W-:Y:S01]  /*1b8d0*/  F2FP.BF16.F32.PACK_AB R13, R87, R86 ;  /* 0x00000056570d723e */ /* 0x000fe200000010ff */
[--C-:B------:R-:W-:Y:S01]  /*1b8e0*/  FFMA.FTZ R26, R98, UR4, -R4.reuse ;  /* 0x00000004621a7c23 */ /* 0x100fe20008010804 */
[----:B---3--:R-:W-:Y:S01]  /*1b8f0*/  F2FP.BF16.F32.PACK_AB R15, R25, R90 ;  /* 0x0000005a190f723e */ /* 0x008fe200000010ff */
[----:B------:R-:W3:Y:S01]  /*1b900*/  MUFU.EX2 R27, R27 ;  /* 0x0000001b001b7308 */ /* 0x000ee20000000800 */
[----:B------:R-:W-:Y:S09]  /*1b910*/  FADD.FTZ R95, R156, R95 ;  /* 0x0000005f9c5f7221 */ /* 0x000ff20000010000 */
[----:B------:R-:W4:Y:S01]  /*1b920*/  MUFU.EX2 R26, R26 ;  /* 0x0000001a001a7308 */ /* 0x000f220000000800 */
[----:B------:R-:W-:Y:S01]  /*1b930*/  FADD.FTZ R144, R144, R95 ;  /* 0x0000005f90907221 */ /* 0x000fe20000010000 */
[C---:B-1----:R-:W-:Y:S03]  /*1b940*/  HMMA.16816.F32.BF16 R208, R12.reuse, R16, R208 ;  /* 0x000000100cd0723c */ /* 0x042fe600000418d0 */
[----:B------:R-:W-:Y:S01]  /*1b950*/  FFMA.FTZ R95, R107, UR4, -R4 ;  /* 0x000000046b5f7c23 */ /* 0x000fe20008010804 */
[----:B------:R-:W-:Y:S04]  /*1b960*/  FADD.FTZ R141, R141, R144 ;  /* 0x000000908d8d7221 */ /* 0x000fe80000010000 */
[C---:B------:R-:W-:Y:S01]  /*1b970*/  HMMA.16816.F32.BF16 R204, R12.reuse, R18, R204 ;  /* 0x000000120ccc723c */ /* 0x040fe200000418cc */
[----:B------:R-:W1:Y:S01]  /*1b980*/  LDSM.16.MT88.4 R16, [R152+0x2c00] ;  /* 0x002c00009810783b */ /* 0x000e620000004200 */
[----:B------:R-:W-:Y:S01]  /*1b990*/  MUFU.EX2 R95, R95 ;  /* 0x0000005f005f7308 */ /* 0x000fe20000000800 */
[----:B------:R-:W-:Y:S04]  /*1b9a0*/  FADD.FTZ R140, R140, R141 ;  /* 0x0000008d8c8c7221 */ /* 0x000fe80000010000 */
[----:B------:R-:W-:Y:S01]  /*1b9b0*/  FADD.FTZ R145, R145, R140 ;  /* 0x0000008c91917221 */ /* 0x000fe20000010000 */
[C---:B--2---:R-:W-:Y:S03]  /*1b9c0*/  HMMA.16816.F32.BF16 R200, R12.reuse, R8, R200 ;  /* 0x000000080cc8723c */ /* 0x044fe600000418c8 */
[----:B------:R-:W-:Y:S01]  /*1b9d0*/  F2FP.BF16.F32.PACK_AB R8, R0, R5 ;  /* 0x000000050008723e */ /* 0x000fe200000010ff */
[----:B------:R-:W-:Y:S01]  /*1b9e0*/  FADD.FTZ R28, R28, R145 ;  /* 0x000000911c1c7221 */ /* 0x000fe20000010000 */
[----:B---3--:R-:W-:Y:S03]  /*1b9f0*/  F2FP.BF16.F32.PACK_AB R9, R27, R24 ;  /* 0x000000181b09723e */ /* 0x008fe600000010ff */
[----:B------:R-:W-:Y:S01]  /*1ba00*/  HMMA.16816.F32.BF16 R196, R12, R10, R196 ;  /* 0x0000000a0cc4723c */ /* 0x000fe200000418c4 */
[----:B------:R-:W2:Y:S02]  /*1ba10*/  LDSM.16.MT88.4 R12, [R220+0x8000] ;  /* 0x00800000dc0c783b */ /* 0x000ea40000004200 */
[----:B------:R-:W-:Y:S01]  /*1ba20*/  F2FP.BF16.F32.PACK_AB R10, R7, R2 ;  /* 0x00000002070a723e */ /* 0x000fe200000010ff */
[----:B------:R-:W-:Y:S01]  /*1ba30*/  FADD.FTZ R29, R29, R28 ;  /* 0x0000001c1d1d7221 */ /* 0x000fe20000010000 */
[----:B----4-:R-:W-:Y:S01]  /*1ba40*/  F2FP.BF16.F32.PACK_AB R11, R91, R26 ;  /* 0x0000001a5b0b723e */ /* 0x010fe200000010ff */
[--C-:B------:R-:W-:Y:S02]  /*1ba50*/  FFMA.FTZ R28, R113, UR4, -R132.reuse ;  /* 0x00000004711c7c23 */ /* 0x100fe40008010884 */
[----:B------:R-:W-:Y:S01]  /*1ba60*/  FADD.FTZ R32, R32, R29 ;  /* 0x0000001d20207221 */ /* 0x000fe20000010000 */
[----:B------:R-:W-:Y:S03]  /*1ba70*/  FFMA.FTZ R29, R108, UR4, -R132 ;  /* 0x000000046c1d7c23 */ /* 0x000fe60008010884 */
[C---:B------:R-:W-:Y:S01]  /*1ba80*/  HMMA.16816.F32.BF16 R208, R8.reuse, R20, R208 ;  /* 0x0000001408d0723c */ /* 0x040fe200000418d0 */
[----:B------:R-:W-:Y:S10]  /*1ba90*/  MUFU.EX2 R28, R28 ;  /* 0x0000001c001c7308 */ /* 0x000ff40000000800 */
[----:B------:R-:W-:Y:S01]  /*1baa0*/  MUFU.EX2 R29, R29 ;  /* 0x0000001d001d7308 */ /* 0x000fe20000000800 */
[----:B------:R-:W-:Y:S01]  /*1bab0*/  FFMA.FTZ R20, R102, UR4, -R4 ;  /* 0x0000000466147c23 */ /* 0x000fe20008010804 */
[----:B------:R-:W-:Y:S01]  /*1bac0*/  FADD.FTZ R33, R33, R32 ;  /* 0x0000002021217221 */ /* 0x000fe20000010000 */
[C---:B------:R-:W-:Y:S07]  /*1bad0*/  HMMA.16816.F32.BF16 R204, R8.reuse, R22, R204 ;  /* 0x0000001608cc723c */ /* 0x040fee00000418cc */
[----:B------:R-:W-:Y:S01]  /*1bae0*/  MUFU.EX2 R23, R103 ;  /* 0x0000006700177308 */ /* 0x000fe20000000800 */
[--C-:B------:R-:W-:Y:S01]  /*1baf0*/  FFMA.FTZ R22, R106, UR4, -R4.reuse ;  /* 0x000000046a167c23 */ /* 0x100fe20008010804 */
[--C-:B------:R-:W-:Y:S08]  /*1bb00*/  FFMA.FTZ R32, R114, UR4, -R4.reuse ;  /* 0x0000000472207c23 */ /* 0x100ff00008010804 */
[----:B------:R-:W3:Y:S01]  /*1bb10*/  MUFU.EX2 R20, R20 ;  /* 0x0000001400147308 */ /* 0x000ee20000000800 */
[----:B------:R-:W-:Y:S01]  /*1bb20*/  FADD.FTZ R30, R30, R33 ;  /* 0x000000211e1e7221 */ /* 0x000fe20000010000 */
[----:B------:R-:W-:Y:S01]  /*1bb30*/  FFMA.FTZ R33, R111, UR4, -R4 ;  /* 0x000000046f217c23 */ /* 0x000fe20008010804 */
[C---:B-1----:R-:W-:Y:S07]  /*1bb40*/  HMMA.16816.F32.BF16 R200, R8.reuse, R16, R200 ;  /* 0x0000001008c8723c */ /* 0x042fee00000418c8 */
[----:B------:R-:W-:Y:S01]  /*1bb50*/  MUFU.EX2 R22, R22 ;  /* 0x0000001600167308 */ /* 0x000fe20000000800 */
[----:B------:R-:W-:Y:S01]  /*1bb60*/  FADD.FTZ R17, R35, R34 ;  /* 0x0000002223117221 */ /* 0x000fe20000010000 */
[----:B------:R-:W-:Y:S08]  /*1bb70*/  FADD.FTZ R37, R37, R30 ;  /* 0x0000001e25257221 */ /* 0x000ff00000010000 */
[----:B------:R-:W1:Y:S01]  /*1bb80*/  MUFU.EX2 R21, R105 ;  /* 0x0000006900157308 */ /* 0x000e620000000800 */
[----:B------:R-:W-:Y:S01]  /*1bb90*/  FFMA.FTZ R30, R109, UR4, -R132 ;  /* 0x000000046d1e7c23 */ /* 0x000fe20008010884 */
[----:B------:R-:W-:Y:S01]  /*1bba0*/  FADD.FTZ R17, R36, R17 ;  /* 0x0000001124117221 */ /* 0x000fe20000010000 */
[----:B------:R-:W-:Y:S07]  /*1bbb0*/  HMMA.16816.F32.BF16 R196, R8, R18, R196 ;  /* 0x0000001208c4723c */ /* 0x000fee00000418c4 */
[----:B------:R-:W-:Y:S01]  /*1bbc0*/  MUFU.EX2 R33, R33 ;  /* 0x0000002100217308 */ /* 0x000fe20000000800 */
[----:B------:R-:W-:Y:S01]  /*1bbd0*/  FADD.FTZ R38, R38, R17 ;  /* 0x0000001126267221 */ /* 0x000fe20000010000 */
[----:B------:R-:W-:Y:S01]  /*1bbe0*/  FADD.FTZ R40, R40, R37 ;  /* 0x0000002528287221 */ /* 0x000fe20000010000 */
[----:B------:R-:W4:Y:S01]  /*1bbf0*/  LDSM.16.MT88.4 R16, [R152+0x3000] ;  /* 0x003000009810783b */ /* 0x000f220000004200 */
[----:B------:R-:W-:Y:S01]  /*1bc00*/  F2FP.BF16.F32.PACK_AB R8, R92, R93 ;  /* 0x0000005d5c08723e */ /* 0x000fe200000010ff */
[----:B------:R-:W-:Y:S01]  /*1bc10*/  FADD.FTZ R39, R39, R38 ;  /* 0x0000002627277221 */ /* 0x000fe20000010000 */
[----:B------:R-:W-:Y:S01]  /*1bc20*/  FADD.FTZ R41, R41, R40 ;  /* 0x0000002829297221 */ /* 0x000fe20000010000 */
[----:B---3--:R-:W-:Y:S01]  /*1bc30*/  F2FP.BF16.F32.PACK_AB R9, R23, R20 ;  /* 0x000000141709723e */ /* 0x008fe200000010ff */
[--C-:B------:R-:W-:Y:S01]  /*1bc40*/  FFMA.FTZ R34, R110, UR4, -R4.reuse ;  /* 0x000000046e227c23 */ /* 0x100fe20008010804 */
[----:B------:R-:W-:Y:S01]  /*1bc50*/  FADD.FTZ R42, R42, R39 ;  /* 0x000000272a2a7221 */ /* 0x000fe20000010000 */
[----:B------:R-:W-:Y:S01]  /*1bc60*/  FADD.FTZ R44, R44, R41 ;  /* 0x000000292c2c7221 */ /* 0x000fe20000010000 */
[----:B-1----:R-:W-:Y:S01]  /*1bc70*/  F2FP.BF16.F32.PACK_AB R10, R21, R94 ;  /* 0x0000005e150a723e */ /* 0x002fe200000010ff */
[----:B------:R-:W-:Y:S01]  /*1bc80*/  FFMA.FTZ R35, R115, UR4, -R4 ;  /* 0x0000000473237c23 */ /* 0x000fe20008010804 */
[----:B------:R-:W-:Y:S01]  /*1bc90*/  FADD.FTZ R43, R43, R42 ;  /* 0x0000002a2b2b7221 */ /* 0x000fe20000010000 */
[----:B------:R-:W-:Y:S01]  /*1bca0*/  FADD.FTZ R45, R45, R44 ;  /* 0x0000002c2d2d7221 */ /* 0x000fe20000010000 */
[----:B------:R-:W-:Y:S01]  /*1bcb0*/  F2FP.BF16.F32.PACK_AB R11, R95, R22 ;  /* 0x000000165f0b723e */ /* 0x000fe200000010ff */
[----:B------:R-:W1:Y:S01]  /*1bcc0*/  MUFU.EX2 R30, R30 ;  /* 0x0000001e001e7308 */ /* 0x000e620000000800 */
[----:B------:R-:W-:Y:S01]  /*1bcd0*/  FADD.FTZ R46, R46, R43 ;  /* 0x0000002b2e2e7221 */ /* 0x000fe20000010000 */
[----:B------:R-:W-:Y:S01]  /*1bce0*/  FADD.FTZ R48, R48, R45 ;  /* 0x0000002d30307221 */ /* 0x000fe20000010000 */
[----:B------:R-:W-:Y:S07]  /*1bcf0*/  FFMA.FTZ R36, R116, UR4, -R132 ;  /* 0x0000000474247c23 */ /* 0x000fee0008010884 */
[----:B------:R-:W3:Y:S01]  /*1bd00*/  MUFU.EX2 R34, R34 ;  /* 0x0000002200227308 */ /* 0x000ee20000000800 */
        /* <DEDUP_REMOVED lines=9> */
[----:B------:R-:W5:Y:S07]  /*1bda0*/  LDSM.16.MT88.4 R12, [R220+0x8400] ;  /* 0x00840000dc0c783b */ /* 0x000f6e0000004200 */
[----:B------:R-:W-:Y:S01]  /*1bdb0*/  MUFU.EX2 R36, R36 ;  /* 0x0000002400247308 */ /* 0x000fe20000000800 */
[----:B------:R-:W-:Y:S01]  /*1bdc0*/  FADD.FTZ R52, R52, R49 ;  /* 0x0000003134347221 */ /* 0x000fe20000010000 */
[----:B------:R-:W-:Y:S01]  /*1bdd0*/  FADD.FTZ R55, R55, R50 ;  /* 0x0000003237377221 */ /* 0x000fe20000010000 */
[----:B------:R-:W-:Y:S07]  /*1bde0*/  FFMA.FTZ R37, R120, UR4, -R132 ;  /* 0x0000000478257c23 */ /* 0x000fee0008010884 */
[----:B------:R-:W5:Y:S01]  /*1bdf0*/  MUFU.EX2 R39, R39 ;  /* 0x0000002700277308 */ /* 0x000f620000000800 */
[----:B------:R-:W-:Y:S01]  /*1be00*/  FADD.FTZ R53, R53, R52 ;  /* 0x0000003435357221 */ /* 0x000fe20000010000 */
[----:B------:R-:W-:Y:S01]  /*1be10*/  FADD.FTZ R58, R58, R55 ;  /* 0x000000373a3a7221 */ /* 0x000fe20000010000 */
[----:B------:R-:W-:Y:S01]  /*1be20*/  FFMA.FTZ R38, R121, UR4, -R132 ;  /* 0x0000000479267c23 */ /* 0x000fe20008010884 */
[----:B------:R-:W-:Y:S01]  /*1be30*/  FFMA.FTZ R40, R118, UR4, -R4 ;  /* 0x0000000476287c23 */ /* 0x000fe20008010804 */
[----:B------:R-:W-:Y:S01]  /*1be40*/  FADD.FTZ R56, R56, R53 ;  /* 0x0000003538387221 */ /* 0x000fe20000010000 */
[----:B------:R-:W-:Y:S01]  /*1be50*/  FADD.FTZ R59, R59, R58 ;  /* 0x0000003a3b3b7221 */ /* 0x000fe20000010000 */
[C---:B----4-:R-:W-:Y:S03]  /*1be60*/  HMMA.16816.F32.BF16 R200, R8.reuse, R16, R200 ;  /* 0x0000001008c8723c */ /* 0x050fe600000418c8 */
[----:B------:R-:W-:Y:S01]  /*1be70*/  MUFU.EX2 R37, R37 ;  /* 0x0000002500257308 */ /* 0x000fe20000000800 */
[----:B------:R-:W-:Y:S01]  /*1be80*/  FADD.FTZ R57, R57, R56 ;  /* 0x0000003839397221 */ /* 0x000fe20000010000 */
[----:B------:R-:W-:Y:S08]  /*1be90*/  FADD.FTZ R59, R60, R59 ;  /* 0x0000003b3c3b7221 */ /* 0x000ff00000010000 */
[----:B------:R-:W4:Y:S01]  /*1bea0*/  MUFU.EX2 R38, R38 ;  /* 0x0000002600267308 */ /* 0x000f220000000800 */
[----:B------:R-:W-:Y:S01]  /*1beb0*/  FFMA.FTZ R43, R119, UR4, -R4 ;  /* 0x00000004772b7c23 */ /* 0x000fe20008010804 */
[----:B------:R-:W-:Y:S01]  /*1bec0*/  FADD.FTZ R54, R54, R57 ;  /* 0x0000003936367221 */ /* 0x000fe20000010000 */
[----:B------:R-:W-:Y:S01]  /*1bed0*/  HMMA.16816.F32.BF16 R196, R8, R18, R196 ;  /* 0x0000001208c4723c */ /* 0x000fe200000418c4 */
[----:B------:R-:W4:Y:S06]  /*1bee0*/  LDSM.16.MT88.4 R16, [R152+0x3400] ;  /* 0x003400009810783b */ /* 0x000f2c0000004200 */
[----:B------:R-:W-:Y:S01]  /*1bef0*/  MUFU.EX2 R40, R40 ;  /* 0x0000002800287308 */ /* 0x000fe20000000800 */
        /* <DEDUP_REMOVED lines=10> */
[----:B---3--:R-:W-:Y:S01]  /*1bfa0*/  F2FP.BF16.F32.PACK_AB R9, R33, R34 ;  /* 0x000000222109723e */ /* 0x008fe200000010ff */
[----:B------:R-:W1:Y:S01]  /*1bfb0*/  MUFU.EX2 R43, R43 ;  /* 0x0000002b002b7308 */ /* 0x000e620000000800 */
[----:B------:R-:W-:Y:S01]  /*1bfc0*/  FADD.FTZ R67, R67, R66 ;  /* 0x0000004243437221 */ /* 0x000fe20000010000 */
[----:B------:R-:W-:Y:S01]  /*1bfd0*/  FADD.FTZ R68, R68, R65 ;  /* 0x0000004144447221 */ /* 0x000fe20000010000 */
[----:B--2---:R-:W-:Y:S07]  /*1bfe0*/  F2FP.BF16.F32.PACK_AB R11, R35, R32 ;  /* 0x00000020230b723e */ /* 0x004fee00000010ff */
[----:B------:R-:W-:Y:S01]  /*1bff0*/  MUFU.EX2 R41, R41 ;  /* 0x0000002900297308 */ /* 0x000fe20000000800 */
[----:B------:R-:W-:Y:S01]  /*1c000*/  FADD.FTZ R70, R70, R67 ;  /* 0x0000004346467221 */ /* 0x000fe20000010000 */
[----:B------:R-:W-:Y:S01]  /*1c010*/  FADD.FTZ R69, R69, R68 ;  /* 0x0000004445457221 */ /* 0x000fe20000010000 */
[----:B------:R-:W-:Y:S07]  /*1c020*/  FFMA.FTZ R132, R129, UR4, -R132 ;  /* 0x0000000481847c23 */ /* 0x000fee0008010884 */
[----:B------:R-:W2:Y:S01]  /*1c030*/  MUFU.EX2 R42, R42 ;  /* 0x0000002a002a7308 */ /* 0x000ea20000000800 */
[----:B------:R-:W-:Y:S01]  /*1c040*/  FADD.FTZ R71, R71, R70 ;  /* 0x0000004647477221 */ /* 0x000fe20000010000 */
[C---:B-----5:R-:W-:Y:S03]  /*1c050*/  HMMA.16816.F32.BF16 R208, R8.reuse, R12, R208 ;  /* 0x0000000c08d0723c */ /* 0x060fe600000418d0 */
[----:B------:R-:W-:Y:S01]  /*1c060*/  FADD.FTZ R72, R72, R69 ;  /* 0x0000004548487221 */ /* 0x000fe20000010000 */
[----:B------:R-:W-:Y:S01]  /*1c070*/  FADD.FTZ R74, R74, R71 ;  /* 0x000000474a4a7221 */ /* 0x000fe20000010000 */
[----:B------:R-:W-:Y:S02]  /*1c080*/  FFMA.FTZ R4, R131, UR4, -R4 ;  /* 0x0000000483047c23 */ /* 0x000fe40008010804 */
[----:B------:R-:W-:Y:S01]  /*1c090*/  FADD.FTZ R73, R73, R72 ;  /* 0x0000004849497221 */ /* 0x000fe20000010000 */
[C---:B------:R-:W-:Y:S01]  /*1c0a0*/  HMMA.16816.F32.BF16 R204, R8.reuse, R14, R204 ;  /* 0x0000000e08cc723c */ /* 0x040fe200000418cc */
[----:B------:R-:W3:Y:S01]  /*1c0b0*/  LDSM.16.MT88.4 R12, [R220+0x8800] ;  /* 0x00880000dc0c783b */ /* 0x000ee20000004200 */
[----:B------:R-:W-:Y:S01]  /*1c0c0*/  MUFU.EX2 R191, R4 ;  /* 0x0000000400bf7308 */ /* 0x000fe20000000800 */
[----:B------:R-:W-:Y:S01]  /*1c0d0*/  FADD.FTZ R75, R75, R74 ;  /* 0x0000004a4b4b7221 */ /* 0x000fe20000010000 */
[----:B------:R-:W-:Y:S03]  /*1c0e0*/  FADD.FTZ R76, R76, R73 ;  /* 0x000000494c4c7221 */ /* 0x000fe60000010000 */
[----:B------:R-:W-:Y:S01]  /*1c0f0*/  FADD.FTZ R78, R78, R75 ;  /* 0x0000004b4e4e7221 */ /* 0x000fe20000010000 */
[----:B------:R-:W-:Y:S01]  /*1c100*/  FADD.FTZ R77, R77, R76 ;  /* 0x0000004c4d4d7221 */ /* 0x000fe20000010000 */
[C---:B----4-:R-:W-:Y:S03]  /*1c110*/  HMMA.16816.F32.BF16 R200, R8.reuse, R16, R200 ;  /* 0x0000001008c8723c */ /* 0x050fe600000418c8 */
        /* <DEDUP_REMOVED lines=11> */
[----:B-1----:R-:W-:Y:S02]  /*1c1d0*/  F2FP.BF16.F32.PACK_AB R17, R43, R40 ;  /* 0x000000282b11723e */ /* 0x002fe400000010ff */
[----:B------:R-:W-:Y:S01]  /*1c1e0*/  FADD.FTZ R85, R85, R84 ;  /* 0x0000005455557221 */ /* 0x000fe20000010000 */
[----:B------:R-:W-:Y:S01]  /*1c1f0*/  FADD.FTZ R87, R87, R86 ;  /* 0x0000005657577221 */ /* 0x000fe20000010000 */
[----:B--2---:R-:W-:Y:S02]  /*1c200*/  F2FP.BF16.F32.PACK_AB R19, R42, R41 ;  /* 0x000000292a13723e */ /* 0x004fe400000010ff */
[----:B------:R-:W-:Y:S01]  /*1c210*/  FADD.FTZ R88, R88, R85 ;  /* 0x0000005558587221 */ /* 0x000fe20000010000 */
[----:B------:R-:W-:Y:S03]  /*1c220*/  FADD.FTZ R90, R90, R87 ;  /* 0x000000575a5a7221 */ /* 0x000fe60000010000 */
[----:B------:R-:W-:Y:S01]  /*1c230*/  FADD.FTZ R88, R89, R88 ;  /* 0x0000005859587221 */ /* 0x000fe20000010000 */
[----:B------:R-:W-:Y:S03]  /*1c240*/  FADD.FTZ R25, R25, R90 ;  /* 0x0000005a19197221 */ /* 0x000fe60000010000 */
[----:B------:R-:W-:Y:S01]  /*1c250*/  FADD.FTZ R5, R5, R88 ;  /* 0x0000005805057221 */ /* 0x000fe20000010000 */
[C---:B---3--:R-:W-:Y:S05]  /*1c260*/  HMMA.16816.F32.BF16 R208, R16.reuse, R12, R208 ;  /* 0x0000000c10d0723c */ /* 0x048fea00000418d0 */
[----:B------:R-:W-:Y:S01]  /*1c270*/  FADD.FTZ R24, R24, R25 ;  /* 0x0000001918187221 */ /* 0x000fe20000010000 */
[----:B------:R-:W-:Y:S02]  /*1c280*/  FADD.FTZ R5, R0, R5 ;  /* 0x0000000500057221 */ /* 0x000fe40000010000 */
[C---:B------:R-:W-:Y:S01]  /*1c290*/  HMMA.16816.F32.BF16 R204, R16.reuse, R14, R204 ;  /* 0x0000000e10cc723c */ /* 0x040fe200000418cc */
[----:B------:R-:W1:Y:S01]  /*1c2a0*/  LDSM.16.MT88.4 R12, [R220+0x8c00] ;  /* 0x008c0000dc0c783b */ /* 0x000e620000004200 */
[----:B------:R-:W-:Y:S01]  /*1c2b0*/  MUFU.EX2 R0, R124 ;  /* 0x0000007c00007308 */ /* 0x000fe20000000800 */
[----:B------:R-:W-:Y:S01]  /*1c2c0*/  FADD.FTZ R27, R27, R24 ;  /* 0x000000181b1b7221 */ /* 0x000fe20000010000 */
[----:B------:R-:W-:Y:S08]  /*1c2d0*/  FADD.FTZ R2, R2, R5 ;  /* 0x0000000502027221 */ /* 0x000ff00000010000 */
[----:B------:R-:W2:Y:S01]  /*1c2e0*/  MUFU.EX2 R5, R125 ;  /* 0x0000007d00057308 */ /* 0x000ea20000000800 */
[----:B------:R-:W-:Y:S01]  /*1c2f0*/  FADD.FTZ R26, R26, R27 ;  /* 0x0000001b1a1a7221 */ /* 0x000fe20000010000 */
[----:B------:R-:W-:Y:S01]  /*1c300*/  FADD.FTZ R24, R7, R2 ;  /* 0x0000000207187221 */ /* 0x000fe20000010000 */
[C---:B----4-:R-:W-:Y:S07]  /*1c310*/  HMMA.16816.F32.BF16 R200, R16.reuse, R8, R200 ;  /* 0x0000000810c8723c */ /* 0x050fee00000418c8 */
[----:B------:R-:W-:Y:S01]  /*1c320*/  MUFU.EX2 R2, R128 ;  /* 0x0000008000027308 */ /* 0x000fe20000000800 */
[----:B------:R-:W-:Y:S01]  /*1c330*/  FADD.FTZ R91, R91, R26 ;  /* 0x0000001a5b5b7221 */ /* 0x000fe20000010000 */
[----:B------:R-:W-:Y:S08]  /*1c340*/  FADD.FTZ R93, R93, R24 ;  /* 0x000000185d5d7221 */ /* 0x000ff00000010000 */
[----:B------:R-:W3:Y:S01]  /*1c350*/  MUFU.EX2 R7, R132 ;  /* 0x0000008400077308 */ /* 0x000ee20000000800 */
[----:B------:R-:W-:Y:S01]  /*1c360*/  FADD.FTZ R24, R20, R91 ;  /* 0x0000005b14187221 */ /* 0x000fe20000010000 */
[----:B------:R-:W-:Y:S08]  /*1c370*/  HMMA.16816.F32.BF16 R196, R16, R10, R196 ;  /* 0x0000000a10c4723c */ /* 0x000ff000000418c4 */
[----:B------:R-:W-:Y:S01]  /*1c380*/  MUFU.EX2 R20, R126 ;  /* 0x0000007e00147308 */ /* 0x000fe20000000800 */
[----:B------:R-:W-:Y:S01]  /*1c390*/  FADD.FTZ R25, R23, R24 ;  /* 0x0000001817197221 */ /* 0x000fe20000010000 */
[----:B------:R-:W-:Y:S08]  /*1c3a0*/  FADD.FTZ R93, R92, R93 ;  /* 0x0000005d5c5d7221 */ /* 0x000ff00000010000 */
[----:B------:R-:W4:Y:S01]  /*1c3b0*/  MUFU.EX2 R23, R127 ;  /* 0x0000007f00177308 */ /* 0x000f220000000800 */
[----:B--2---:R-:W-:Y:S01]  /*1c3c0*/  F2FP.BF16.F32.PACK_AB R8, R5, R0 ;  /* 0x000000000508723e */ /* 0x004fe200000010ff */
[----:B------:R-:W-:Y:S01]  /*1c3d0*/  FADD.FTZ R44, R22, R25 ;  /* 0x00000019162c7221 */ /* 0x000fe20000010000 */
[----:B------:R-:W-:Y:S01]  /*1c3e0*/  FADD.FTZ R46, R94, R93 ;  /* 0x0000005d5e2e7221 */ /* 0x000fe20000010000 */
[----:B------:R-:W2:Y:S06]  /*1c3f0*/  LDSM.16.MT88.4 R24, [R152+0x3c00] ;  /* 0x003c00009818783b */ /* 0x000eac0000004200 */
[----:B------:R-:W5:Y:S01]  /*1c400*/  MUFU.EX2 R22, R130 ;  /* 0x0000008200167308 */ /* 0x000f620000000800 */
[----:B------:R-:W-:Y:S01]  /*1c410*/  FADD.FTZ R95, R95, R44 ;  /* 0x0000002c5f5f7221 */ /* 0x000fe20000010000 */
[----:B------:R-:W-:Y:S01]  /*1c420*/  FADD.FTZ R46, R21, R46 ;  /* 0x0000002e152e7221 */ /* 0x000fe20000010000 */
[----:B---3--:R-:W-:Y:S02]  /*1c430*/  F2FP.BF16.F32.PACK_AB R10, R7, R2 ;  /* 0x00000002070a723e */ /* 0x008fe400000010ff */
[----:B------:R-:W-:Y:S01]  /*1c440*/  FADD.FTZ R34, R34, R95 ;  /* 0x0000005f22227221 */ /* 0x000fe20000010000 */
[----:B------:R-:W-:Y:S03]  /*1c450*/  FADD.FTZ R29, R29, R46 ;  /* 0x0000002e1d1d7221 */ /* 0x000fe60000010000 */
[----:B------:R-:W-:Y:S01]  /*1c460*/  FADD.FTZ R33, R33, R34 ;  /* 0x0000002221217221 */ /* 0x000fe20000010000 */
[----:B------:R-:W-:Y:S01]  /*1c470*/  FADD.FTZ R30, R30, R29 ;  /* 0x0000001d1e1e7221 */ /* 0x000fe20000010000 */
[----:B----4-:R-:W-:Y:S02]  /*1c480*/  F2FP.BF16.F32.PACK_AB R9, R23, R20 ;  /* 0x000000141709723e */ /* 0x010fe400000010ff */
        /* <DEDUP_REMOVED lines=26> */
.L_x_2528:
[----:B------:R-:W2:Y:S01]  /*1c630*/  SHFL.BFLY PT, R0, R191, 0x2, 0x1f ;  /* 0x0c401f00bf007f89 */ /* 0x000ea200000e0000 */
[C---:B------:R-:W-:Y:S01]  /*1c640*/  SHF.L.U32 R6, R3.reuse, 0x4, RZ ;  /* 0x0000000403067819 */ /* 0x040fe200000006ff */
[----:B------:R-:W-:Y:S01]  /*1c650*/  S2UR UR6, SR_CTAID.Y ;  /* 0x00000000000679c3 */ /* 0x000fe20000002600 */
[----:B------:R-:W-:Y:S01]  /*1c660*/  LOP3.LUT R218, R218, 0xc0, R219, 0xf8, !PT ;  /* 0x000000c0dada7812 */ /* 0x000fe200078ef8db */
[----:B------:R-:W3:Y:S01]  /*1c670*/  SHFL.BFLY PT, R5, R190, 0x2, 0x1f ;  /* 0x0c401f00be057f89 */ /* 0x000ee200000e0000 */
[C---:B------:R-:W-:Y:S01]  /*1c680*/  SHF.L.U32 R20, R3.reuse, 0x2, RZ ;  /* 0x0000000203147819 */ /* 0x040fe200000006ff */
[----:B------:R-:W4:Y:S01]  /*1c690*/  LDCU UR9, c[0x0][0x3e0] ;  /* 0x00007c00ff0977ac */ /* 0x000f220008000800 */
[--C-:B------:R-:W-:Y:S01]  /*1c6a0*/  SHF.R.U32.HI R12, RZ, 0x1, R3.reuse ;  /* 0x00000001ff0c7819 */ /* 0x100fe20000011603 */
[----:B------:R-:W-:Y:S01]  /*1c6b0*/  BSSY.RECONVERGENT B0, `(.L_x_2533) ;  /* 0x000005e000007945 */ /* 0x000fe20003800200 */
[----:B------:R-:W-:Y:S01]  /*1c6c0*/  LOP3.LUT P2, RZ, R3, 0x3, RZ, 0xc0, !PT ;  /* 0x0000000303ff7812 */ /* 0x000fe2000784c0ff */
[----:B------:R-:W4:Y:S01]  /*1c6d0*/  S2UR UR11, SR_CTAID.Z ;  /* 0x00000000000b79c3 */ /* 0x000f220000002700 */
[----:B------:R-:W5:Y:S01]  /*1c6e0*/  LDCU UR7, c[0x0][0x44c] ;  /* 0x00008980ff0777ac */ /* 0x000f620008000800 */
[----:B------:R-:W-:-:S02]  /*1c6f0*/  SHF.R.U32.HI R15, RZ, 0x2, R3 ;  /* 0x00000002ff0f7819 */ /* 0x000fc40000011603 */
[----:B------:R-:W-:Y:S01]  /*1c700*/  MOV R17, 0xff800000 ;  /* 0xff80000000117802 */ /* 0x000fe20000000f00 */
[----:B------:R-:W-:Y:S01]  /*1c710*/  UIADD3 UR10, UPT, UPT, -UR23, URZ, URZ ;  /* 0x000000ff170a7290 */ /* 0x000fe2000fffe1ff */
[----:B------:R-:W-:Y:S02]  /*1c720*/  MOV R16, 0xff800000 ;  /* 0xff80000000107802 */ /* 0x000fe40000000f00 */
[----:B------:R-:W1:Y:S01]  /*1c730*/  S2UR UR8, SR_CTAID.X ;  /* 0x00000000000879c3 */ /* 0x000e620000002500 */
[----:B--2---:R-:W-:Y:S01]  /*1c740*/  FADD.FTZ R9, R0, R191 ;  /* 0x000000bf00097221 */ /* 0x004fe20000010000 */
[----:B---3--:R-:W-:-:S04]  /*1c750*/  FADD.FTZ R8, R5, R190 ;  /* 0x000000be05087221 */ /* 0x008fc80000010000 */
[----:B------:R-:W2:Y:S04]  /*1c760*/  SHFL.BFLY PT, R0, R9, 0x1, 0x1f ;  /* 0x0c201f0009007f89 */ /* 0x000ea800000e0000 */
[----:B------:R-:W3:Y:S01]  /*1c770*/  SHFL.BFLY PT, R5, R8, 0x1, 0x1f ;  /* 0x0c201f0008057f89 */ /* 0x000ee200000e0000 */
[----:B----4-:R-:W-:Y:S02]  /*1c780*/  UIMAD UR10, UR9, UR10, UR11 ;  /* 0x0000000a090a72a4 */ /* 0x010fe4000f8e020b */
[----:B-1----:R-:W-:Y:S01]  /*1c790*/  USHF.L.U32 UR8, UR8, 0x6, URZ ;  /* 0x0000000608087899 */ /* 0x002fe200080006ff */
[----:B--2---:R-:W-:-:S04]  /*1c7a0*/  FADD.FTZ R0, R9, R0 ;  /* 0x0000000009007221 */ /* 0x004fc80000010000 */
[----:B------:R-:W1:Y:S01]  /*1c7b0*/  MUFU.RCP R4, R0 ;  /* 0x0000000000047308 */ /* 0x000e620000001000 */
[----:B---3--:R-:W-:Y:S01]  /*1c7c0*/  FADD.FTZ R2, R8, R5 ;  /* 0x0000000508027221 */ /* 0x008fe20000010000 */
[----:B------:R-:W-:Y:S01]  /*1c7d0*/  SHF.L.U32 R5, R3, 0x1, RZ ;  /* 0x0000000103057819 */ /* 0x000fe200000006ff */
[----:B------:R-:W-:Y:S01]  /*1c7e0*/  BAR.SYNC.DEFER_BLOCKING 0x0 ;  /* 0x0000000000007b1d */ /* 0x000fe20000010000 */
[----:B------:R-:W-:Y:S02]  /*1c7f0*/  FSETP.NE.FTZ.AND P0, PT, R0, RZ, PT ;  /* 0x000000ff0000720b */ /* 0x000fe40003f15000 */
[----:B------:R-:W-:Y:S02]  /*1c800*/  LOP3.LUT R5, R5, 0x6, RZ, 0xc0, !PT ;  /* 0x0000000605057812 */ /* 0x000fe400078ec0ff */
[----:B------:R-:W-:Y:S01]  /*1c810*/  FSETP.NE.FTZ.AND P1, PT, R2, RZ, PT ;  /* 0x000000ff0200720b */ /* 0x000fe20003f35000 */
[----:B------:R-:W2:Y:S01]  /*1c820*/  MUFU.RCP R7, R2 ;  /* 0x0000000200077308 */ /* 0x000ea20000001000 */
[----:B------:R-:W-:-:S02]  /*1c830*/  LOP3.LUT R6, R5, 0x3e00, R6, 0xf8, !PT ;  /* 0x00003e0005067812 */ /* 0x000fc400078ef806 */
[----:B------:R-:W-:Y:S02]  /*1c840*/  LOP3.LUT R8, R219, 0x80, RZ, 0xc0, !PT ;  /* 0x00000080db087812 */ /* 0x000fe400078ec0ff */
[----:B------:R-:W-:-:S03]  /*1c850*/  LOP3.LUT R5, R6, 0x20, R219, 0xf8, !PT ;  /* 0x0000002006057812 */ /* 0x000fc600078ef8db */
[----:B------:R-:W3:Y:S01]  /*1c860*/  @P0 MUFU.LG2 R0, R0 ;  /* 0x0000000000000308 */ /* 0x000ee20000000c00 */
[----:B------:R-:W-:Y:S02]  /*1c870*/  LOP3.LUT R5, R5, R218, RZ, 0xfc, !PT ;  /* 0x000000da05057212 */ /* 0x000fe400078efcff */
[----:B-1----:R-:W-:Y:S02]  /*1c880*/  FSEL R4, R4, 1, P0 ;  /* 0x3f80000004047808 */ /* 0x002fe40000000000 */
[----:B------:R-:W-:-:S03]  /*1c890*/  LEA R5, R5, UR5, 0x2 ;  /* 0x0000000505057c11 */ /* 0x000fc6000f8e10ff */
        /* <DEDUP_REMOVED lines=23> */
[----:B------:R-:W1:Y:S01]  /*1ca10*/  @P1 MUFU.LG2 R2, R2 ;  /* 0x0000000200021308 */ /* 0x000e620000000c00 */
[----:B------:R-:W-:Y:S01]  /*1ca20*/  STS.64 [R5+0x400], R210 ;  /* 0x000400d205007388 */ /* 0x000fe20000000a00 */
[----:B---3--:R-:W-:Y:S01]  /*1ca30*/  @P0 FMUL.FTZ R0, R0, 0.69314718246459960938 ;  /* 0x3f31721800000820 */ /* 0x008fe20000410000 */
        /* <DEDUP_REMOVED lines=8> */
[----:B------:R-:W2:Y:S03]  /*1cac0*/  LDCU.64 UR4, c[0x0][0x430] ;  /* 0x00008600ff0477ac */ /* 0x000ea60008000a00 */
[----:B------:R3:W-:Y:S01]  /*1cad0*/  STS.64 [R13+0x440], R202 ;  /* 0x000440ca0d007388 */ /* 0x0007e20000000a00 */
[----:B-1----:R-:W-:-:S03]  /*1cae0*/  @P1 FMUL.FTZ R19, R2, 0.69314718246459960938 ;  /* 0x3f31721802131820 */ /* 0x002fc60000410000 */
[----:B------:R-:W-:Y:S04]  /*1caf0*/  STS.64 [R14+0x60], R196 ;  /* 0x000060c40e007388 */ /* 0x000fe80000000a00 */
[----:B------:R1:W-:Y:S01]  /*1cb00*/  STS.64 [R14+0x460], R198 ;  /* 0x000460c60e007388 */ /* 0x0003e20000000a00 */
[----:B------:R-:W-:Y:S01]  /*1cb10*/  BAR.SYNC.DEFER_BLOCKING 0x0 ;  /* 0x0000000000007b1d */ /* 0x000fe20000010000 */
[----:B--2---:R-:W-:-:S04]  /*1cb20*/  UIMAD UR4, UR6, UR4, UR23 ;  /* 0x00000004060472a4 */ /* 0x004fc8000f8e0217 */
[----:B------:R-:W-:-:S04]  /*1cb30*/  UIMAD UR4, UR4, UR9, UR10 ;  /* 0x00000009040472a4 */ /* 0x000fc8000f8e020a */
[----:B------:R-:W-:Y:S01]  /*1cb40*/  UIMAD UR6, UR4, UR5, UR8 ;  /* 0x00000005040672a4 */ /* 0x000fe2000f8e0208 */
[----:B---3--:R-:W2:Y:S03]  /*1cb50*/  @P1 LDC R13, c[0x0][0x458] ;  /* 0x00011600ff0d1b82 */ /* 0x008ea60000000800 */
[----:B-----5:R-:W-:-:S05]  /*1cb60*/  UIMAD UR7, UR6, UR7, URZ ;  /* 0x00000007060772a4 */ /* 0x020fca000f8e02ff */
[----:B-1----:R-:W1:Y:S01]  /*1cb70*/  @P0 LDC R14, c[0x0][0x458] ;  /* 0x00011600ff0e0b82 */ /* 0x002e620000000800 */
[----:B------:R3:W4:Y:S04]  /*1cb80*/  LDS.128 R8, [R22] ;  /* 0x0000000016087984 */ /* 0x0007280000000c00 */
[----:B------:R3:W1:Y:S01]  /*1cb90*/  LDS.128 R4, [R22+0x800] ;  /* 0x0008000016047984 */ /* 0x0006620000000c00 */
[----:B--2---:R-:W-:Y:S01]  /*1cba0*/  @P1 FFMA.FTZ R17, R134, R13, R19 ;  /* 0x0000000d86111223 */ /* 0x004fe20000010013 */
[----:B-1----:R-:W-:Y:S01]  /*1cbb0*/  @P0 FFMA.FTZ R16, R133, R14, R0 ;  /* 0x0000000e85100223 */ /* 0x002fe20000010000 */
[----:B---34-:R-:W-:Y:S06]  /*1cbc0*/  @P2 BRA `(.L_x_2534) ;  /* 0x0000000000302947 */ /* 0x018fec0003800000 */
[----:B------:R-:W1:Y:S01]  /*1cbd0*/  LDCU.64 UR4, c[0x0][0x428] ;  /* 0x00008500ff0477ac */ /* 0x000e620008000a00 */
[C---:B------:R-:W-:Y:S01]  /*1cbe0*/  VIADD R13, R12.reuse, 0x8 ;  /* 0x000000080c0d7836 */ /* 0x040fe20000000000 */
[----:B------:R-:W-:Y:S01]  /*1cbf0*/  IADD3 R2, P0, PT, R12, UR6, RZ ;  /* 0x000000060c027c10 */ /* 0x000fe2000ff1e0ff */
[----:B------:R-:W-:Y:S01]  /*1cc00*/  IMAD.U32 R0, RZ, RZ, UR6 ;  /* 0x00000006ff007e24 */ /* 0x000fe2000f8e00ff */
[----:B------:R-:W-:-:S06]  /*1cc10*/  UIADD3 UR9, UPT, UPT, -UR8, UR21, URZ ;  /* 0x0000001508097290 */ /* 0x000fcc000fffe1ff */
[----:B------:R-:W-:Y:S02]  /*1cc20*/  ISETP.GE.AND P2, PT, R12, UR9, PT ;  /* 0x000000090c007c0c */ /* 0x000fe4000bf46270 */
[----:B------:R-:W-:Y:S02]  /*1cc30*/  ISETP.GE.AND P1, PT, R13, UR9, PT ;  /* 0x000000090d007c0c */ /* 0x000fe4000bf26270 */
[----:B------:R-:W-:Y:S02]  /*1cc40*/  LEA.HI.X.SX32 R13, R0, RZ, 0x1, P0 ;  /* 0x000000ff000d7211 */ /* 0x000fe400000f0eff */
[----:B-1----:R-:W-:-:S04]  /*1cc50*/  LEA R12, P0, R2, UR4, 0x2 ;  /* 0x00000004020c7c11 */ /* 0x002fc8000f8010ff */
[----:B------:R-:W-:-:S05]  /*1cc60*/  LEA.HI.X R13, R2, UR5, R13, 0x2, P0 ;  /* 0x00000005020d7c11 */ /* 0x000fca00080f140d */
[----:B------:R1:W-:Y:S04]  /*1cc70*/  @!P2 STG.E desc[UR14][R12.64], R17 ;  /* 0x000000110c00a986 */ /* 0x0003e8000c10190e */
[----:B------:R1:W-:Y:S02]  /*1cc80*/  @!P1 STG.E desc[UR14][R12.64+0x20], R16 ;  /* 0x000020100c009986 */ /* 0x0003e4000c10190e */
.L_x_2534:
[----:B------:R-:W-:Y:S05]  /*1cc90*/  BSYNC.RECONVERGENT B0 ;  /* 0x0000000000007941 */ /* 0x000fea0003800200 */
.L_x_2533:
[----:B-1----:R-:W1:Y:S01]  /*1cca0*/  LDS.128 R16, [R22+0x1000] ;  /* 0x0010000016107984 */ /* 0x002e620000000c00 */
[----:B------:R-:W2:Y:S01]  /*1ccb0*/  LDCU UR10, c[0x0][0x440] ;  /* 0x00008800ff0a77ac */ /* 0x000ea20008000800 */
[C---:B------:R-:W-:Y:S02]  /*1ccc0*/  LOP3.LUT R0, R20.reuse, 0x1c, RZ, 0xc0, !PT ;  /* 0x0000001c14007812 */ /* 0x040fe400078ec0ff */
[----:B------:R3:W4:Y:S01]  /*1ccd0*/  LDS.128 R12, [R22+0x1800] ;  /* 0x00180000160c7984 */ /* 0x0007220000000c00 */
[----:B------:R-:W5:Y:S01]  /*1cce0*/  LDCU.64 UR4, c[0x0][0x3f8] ;  /* 0x00007f00ff0477ac */ /* 0x000f620008000a00 */
[----:B------:R-:W-:Y:S02]  /*1ccf0*/  LOP3.LUT R21, R20, 0xfe0, RZ, 0xc0, !PT ;  /* 0x00000fe014157812 */ /* 0x000fe400078ec0ff */
[----:B------:R-:W-:Y:S01]  /*1cd00*/  SHF.R.U32.HI R3, RZ, 0x3, R3 ;  /* 0x00000003ff037819 */ /* 0x000fe20000011603 */
[----:B------:R-:W-:Y:S01]  /*1cd10*/  UIADD3 UR9, UPT, UPT, -UR8, UR21, URZ ;  /* 0x0000001508097290 */ /* 0x000fe2000fffe1ff */
        /* <DEDUP_REMOVED lines=20> */
.L_x_2535:
        /* <DEDUP_REMOVED lines=10> */
.L_x_4900:


//--------------------- .text._ZN5flash24flash_fwd_splitkv_kernelI23Flash_fwd_kernel_traitsILi32ELi64ELi256ELi4ELb0ELb0EN7cutlass10bfloat16_tE19Flash_kernel_traitsILi32ELi64ELi256ELi4ES3_EELb1ELb0ELb1ELb0ELb0ELb1ELb1ELb1EEEvNS_16Flash_fwd_paramsE --------------------------
	.section	.text._ZN5flash24flash_fwd_splitkv_kernelI23Flash_fwd_kernel_traitsILi32ELi64ELi256ELi4ELb0ELb0EN7cutlass10bfloat16_tE19Flash_kernel_traitsILi32ELi64ELi256ELi4ES3_EELb1ELb0ELb1ELb0ELb0ELb1ELb1ELb1EEEvNS_16Flash_fwd_paramsE,"ax",@progbits
	.align	128
        .global         _ZN5flash24flash_fwd_splitkv_kernelI23Flash_fwd_kernel_traitsILi32ELi64ELi256ELi4ELb0ELb0EN7cutlass10bfloat16_tE19Flash_kernel_traitsILi32ELi64ELi256ELi4ES3_EELb1ELb0ELb1ELb0ELb0ELb1ELb1ELb1EEEvNS_16Flash_fwd_paramsE
        .type           _ZN5flash24flash_fwd_splitkv_kernelI23Flash_fwd_kernel_traitsILi32ELi64ELi256ELi4ELb0ELb0EN7cutlass10bfloat16_tE19Flash_kernel_traitsILi32ELi64ELi256ELi4ES3_EELb1ELb0ELb1ELb0ELb0ELb1ELb1ELb1EEEvNS_16Flash_fwd_paramsE,@function
        .size           _ZN5flash24flash_fwd_splitkv_kernelI23Flash_fwd_kernel_traitsILi32ELi64ELi256ELi4ELb0ELb0EN7cutlass10bfloat16_tE19Flash_kernel_traitsILi32ELi64ELi256ELi4ES3_EELb1ELb0ELb1ELb0ELb0ELb1ELb1ELb1EEEvNS_16Flash_fwd_paramsE,(.L_x_4901 - _ZN5flash24flash_fwd_splitkv_kernelI23Flash_fwd_kernel_traitsILi32ELi64ELi256ELi4ELb0ELb0EN7cutlass10bfloat16_tE19Flash_kernel_traitsILi32ELi64ELi256ELi4ES3_EELb1ELb0ELb1ELb0ELb0ELb1ELb1ELb1EEEvNS_16Flash_fwd_paramsE)
        .other          _ZN5flash24flash_fwd_splitkv_kernelI23Flash_fwd_kernel_traitsILi32ELi64ELi256ELi4ELb0ELb0EN7cutlass10bfloat16_tE19Flash_kernel_traitsILi32ELi64ELi256ELi4ES3_EELb1ELb0ELb1ELb0ELb0ELb1ELb1ELb1EEEvNS_16Flash_fwd_paramsE,@"STO_CUDA_ENTRY STV_DEFAULT"
_ZN5flash24flash_fwd_splitkv_kernelI23Flash_fwd_kernel_traitsILi32ELi64ELi256ELi4ELb0ELb0EN7cutlass10bfloat16_tE19Flash_kernel_traitsILi32ELi64ELi256ELi4ES3_EELb1ELb0ELb1ELb0ELb0ELb1ELb1ELb1EEEvNS_16Flash_fwd_paramsE:
.text._ZN5flash24flash_fwd_splitkv_kernelI23Flash_fwd_kernel_traitsILi32ELi64ELi256ELi4ELb0ELb0EN7cutlass10bfloat16_tE19Flash_kernel_traitsILi32ELi64ELi256ELi4ES3_EELb1ELb0ELb1ELb0ELb0ELb1ELb1ELb1EEEvNS_16Flash_fwd_paramsE:
        /* <DEDUP_REMOVED lines=31> */
[----:B----4-:R-:W-:-:S04]  /*01f0*/  UISETP.NE.AND UP3, UPT, UR13, URZ, UPT ;  /* 0x000000ff0d00728c */ /* 0x010fc8000bf65270 */
[----:B------:R-:W-:Y:S01]  /*0200*/  UISETP.EQ.OR.EX UP4, UPT, UR7, URZ, !UP3, UP4 ;  /* 0x000000ff0700728c */ /* 0x000fe2000df82740 */
[----:B------:R-:W2:Y:S04]  /*0210*/  LDCU.64 UR8, c[0x0][0x470] ;  /* 0x00008e00ff0877ac */ /* 0x000ea80008000a00 */
[----:B------:R-:W-:Y:S02]  /*0220*/  @UP1 UIADD3 UR23, UPT, UPT, UR23, 0x1, URZ ;  /* 0x0000000117171890 */ /* 0x000fe4000fffe0ff */
[----:B------:R-:W-:-:S04]  /*0230*/  @!UP0 ULOP3.LUT UR23, URZ, UR12, URZ, 0x33, !UPT ;  /* 0x0000000cff178292 */ /* 0x000fc8000f8e33ff */
[----:B------:R-:W-:Y:S02]  /*0240*/  USHF.L.U32 UR11, UR23, 0x2, URZ ;  /* 0x00000002170b7899 */ /* 0x000fe400080006ff */
[----:B-----5:R-:W-:Y:S02]  /*0250*/  UIMAD.WIDE.U32 UR14, UR23, 0x4, UR14 ;  /* 0x00000004170e78a5 */ /* 0x020fe4000f8e000e */
[----:B------:R-:W-:Y:S02]  /*0260*/  USHF.R.U32.HI UR10, URZ, 0x1e, UR23 ;  /* 0x0000001eff0a7899 */ /* 0x000fe40008011617 */
[----:B------:R-:W-:Y:S01]  /*0270*/  UIADD3 UR13, UP1, UPT, UR11, UR6, URZ ;  /* 0x000000060b0d7290 */ /* 0x000fe2000ff3e0ff */
[----:B--2---:R-:W-:Y:S01]  /*0280*/  ISETP.NE.U32.AND P0, PT, RZ, UR8, PT ;  /* 0x00000008ff007c0c */ /* 0x004fe2000bf05070 */
[----:B------:R-:W-:Y:S01]  /*0290*/  UIADD3 UR8, UP0, UPT, UR11, UR8, URZ ;  /* 0x000000080b087290 */ /* 0x000fe2000ff1e0ff */
[----:B------:R-:W-:Y:S01]  /*02a0*/  IMAD.U32 R8, RZ, RZ, UR14 ;  /* 0x0000000eff087e24 */ /* 0x000fe2000f8e00ff */
[----:B------:R-:W-:Y:S01]  /*02b0*/  UIADD3.X UR14, UPT, UPT, UR10, UR7, URZ, UP1, !UPT ;  /* 0x000000070a0e7290 */ /* 0x000fe20008ffe4ff */
[----:B------:R-:W-:Y:S01]  /*02c0*/  ISETP.NE.AND.EX P3, PT, RZ, UR9, PT, P0 ;  /* 0x00000009ff007c0c */ /* 0x000fe2000bf65300 */
[----:B------:R-:W-:Y:S01]  /*02d0*/  UIADD3.X UR9, UPT, UPT, UR10, UR9, URZ, UP0, !UPT ;  /* 0x000000090a097290 */ /* 0x000fe200087fe4ff */
[----:B------:R-:W-:Y:S01]  /*02e0*/  PLOP3.LUT P0, PT, PT, PT, UP4, 0x80, 0x8 ;  /* 0x000000000008781c */ /* 0x000fe20003f0f048 */
[----:B------:R-:W-:-:S02]  /*02f0*/  IMAD.U32 R9, RZ, RZ, UR15 ;  /* 0x0000000fff097e24 */ /* 0x000fc4000f8e00ff */
[----:B------:R-:W-:Y:S02]  /*0300*/  IMAD.U32 R6, RZ, RZ, UR13 ;  /* 0x0000000dff067e24 */ /* 0x000fe4000f8e00ff */
[----:B------:R-:W-:Y:S01]  /*0310*/  IMAD.U32 R118, RZ, RZ, UR8 ;  /* 0x00000008ff767e24 */ /* 0x000fe2000f8e00ff */
[----:B-1----:R-:W2:Y:S01]  /*0320*/  @P2 LDG.E R4, desc[UR4][R8.64] ;  /* 0x0000000408042981 */ /* 0x002ea2000c1e1900 */
        /* <DEDUP_REMOVED lines=28> */
.L_x_2536:
        /* <DEDUP_REMOVED lines=89> */
[----:B-1----:R-:W-:-:S04]  /*0a80*/  UIMAD UR6, UR13, UR6, UR23 ;  /* 0x000000060d0672a4 */ /* 0x002fc8000f8e0217 */
[----:B------:R-:W-:-:S04]  /*0a90*/  UIMAD UR12, UR6, UR12, UR28 ;  /* 0x0000000c060c72a4 */ /* 0x000fc8000f8e021c */
[----:B------:R-:W-:Y:S01]  /*0aa0*/  UIMAD UR12, UR12, UR7, UR26 ;  /* 0x000000070c0c72a4 */ /* 0x000fe2000f8e021a */
[----:B---3--:R-:W-:Y:S01]  /*0ab0*/  ISETP.GE.AND P3, PT, R2, UR10, PT ;  /* 0x0000000a02007c0c */ /* 0x008fe2000bf66270 */
[----:B------:R-:W-:Y:S02]  /*0ac0*/  VIADD R2, R3, 0x20 ;  /* 0x0000002003027836 */ /* 0x000fe40000000000 */
[----:B--2---:R-:W-:Y:S02]  /*0ad0*/  UIMAD UR6, UR12, UR11, URZ ;  /* 0x0000000b0c0672a4 */ /* 0x004fe4000f8e02ff */
[----:B------:R-:W-:-:S04]  /*0ae0*/  UIADD3 UR11, UPT, UPT, -UR26, UR21, URZ ;  /* 0x000000151a0b7290 */ /* 0x000fc8000fffe1ff */
[----:B------:R-:W-:Y:S01]  /*0af0*/  IMAD.U32 R0, RZ, RZ, UR6 ;  /* 0x00000006ff007e24 */ /* 0x000fe2000f8e00ff */
[----:B------:R-:W-:Y:S02]  /*0b00*/  IADD3 R5, P0, PT, R5, UR6, RZ ;  /* 0x0000000605057c10 */ /* 0x000fe4000ff1e0ff */
[----:B------:R-:W-:Y:S02]  /*0b10*/  ISETP.GE.OR P4, PT, R3, UR11, P3 ;  /* 0x0000000b03007c0c */ /* 0x000fe40009f86670 */
[----:B------:R-:W-:Y:S01]  /*0b20*/  ISETP.GE.OR P5, PT, R4, UR11, P3 ;  /* 0x0000000b04007c0c */ /* 0x000fe20009fa6670 */
[----:B------:R-:W1:Y:S01]  /*0b30*/  LDCU.64 UR6, c[0x0][0x428] ;  /* 0x00008500ff0677ac */ /* 0x000e620008000a00 */
[----:B------:R-:W-:Y:S02]  /*0b40*/  LEA.HI.X.SX32 R0, R0, RZ, 0x1, P0 ;  /* 0x000000ff00007211 */ /* 0x000fe400000f0eff */
[----:B----4-:R-:W-:Y:S02]  /*0b50*/  LEA R8, P0, R5, UR8, 0x2 ;  /* 0x0000000805087c11 */ /* 0x010fe4000f8010ff */
[----:B------:R-:W-:-:S02]  /*0b60*/  ISETP.GE.OR P6, PT, R2, UR11, P3 ;  /* 0x0000000b02007c0c */ /* 0x000fc40009fc6670 */
[----:B------:R-:W-:Y:S01]  /*0b70*/  LEA.HI.X R9, R5, UR9, R0, 0x2, P0 ;  /* 0x0000000905097c11 */ /* 0x000fe200080f1400 */
[----:B------:R-:W-:Y:S01]  /*0b80*/  IMAD.U32 R0, RZ, RZ, UR12 ;  /* 0x0000000cff007e24 */ /* 0x000fe2000f8e00ff */
[----:B------:R-:W-:Y:S01]  /*0b90*/  ISETP.GE.OR P1, PT, R4, UR11, P2 ;  /* 0x0000000b04007c0c */ /* 0x000fe20009726670 */
[C---:B------:R-:W-:Y:S01]  /*0ba0*/  VIADD R4, R3.reuse, 0x30 ;  /* 0x0000003003047836 */ /* 0x040fe20000000000 */
[----:B------:R-:W-:Y:S01]  /*0bb0*/  ISETP.GE.OR P0, PT, R2, UR11, P2 ;  /* 0x0000000b02007c0c */ /* 0x000fe20009706670 */
[----:B------:R2:W-:Y:S01]  /*0bc0*/  @!P4 STG.E.128 desc[UR4][R8.64], RZ ;  /* 0x000000ff0800c986 */ /* 0x0005e2000c101d04 */
[C---:B------:R-:W-:Y:S02]  /*0bd0*/  ISETP.GE.OR P4, PT, R3.reuse, UR11, P2 ;  /* 0x0000000b03007c0c */ /* 0x040fe40009786670 */
[----:B------:R-:W-:Y:S01]  /*0be0*/  P2R R2, PR, RZ, 0x40 ;  /* 0x00000040ff027803 */ /* 0x000fe20000000000 */
[----:B------:R2:W-:Y:S01]  /*0bf0*/  @!P5 STG.E.128 desc[UR4][R8.64+0x800], RZ ;  /* 0x000800ff0800d986 */ /* 0x0005e2000c101d04 */
[----:B------:R-:W-:-:S02]  /*0c00*/  IADD3 R3, P5, PT, R3, UR12, RZ ;  /* 0x0000000c03037c10 */ /* 0x000fc4000ffbe0ff */
[----:B------:R-:W-:Y:S02]  /*0c10*/  ISETP.GE.OR P6, PT, R4, UR11, P3 ;  /* 0x0000000b04007c0c */ /* 0x000fe40009fc6670 */
[----:B------:R-:W-:Y:S02]  /*0c20*/  LEA.HI.X.SX32 R0, R0, RZ, 0x1, P5 ;  /* 0x000000ff00007211 */ /* 0x000fe400028f0eff */
[----:B------:R-:W-:Y:S01]  /*0c30*/  ISETP.NE.AND P5, PT, R2, RZ, PT ;  /* 0x000000ff0200720c */ /* 0x000fe20003fa5270 */
[----:B------:R-:W-:Y:S01]  /*0c40*/  @!P1 IMAD.MOV.U32 R2, RZ, RZ, -0x800000 ;  /* 0xff800000ff029424 */ /* 0x000fe200078e00ff */
[----:B-1----:R-:W-:-:S04]  /*0c50*/  LEA R6, P3, R3, UR6, 0x2 ;  /* 0x0000000603067c11 */ /* 0x002fc8000f8610ff */
[----:B------:R-:W-:Y:S01]  /*0c60*/  LEA.HI.X R7, R3, UR7, R0, 0x2, P3 ;  /* 0x0000000703077c11 */ /* 0x000fe200098f1400 */
[----:B------:R-:W-:Y:S02]  /*0c70*/  @!P0 IMAD.MOV.U32 R0, RZ, RZ, -0x800000 ;  /* 0xff800000ff008424 */ /* 0x000fe400078e00ff */
[----:B------:R2:W-:Y:S01]  /*0c80*/  @!P6 STG.E.128 desc[UR4][R8.64+0x1800], RZ ;  /* 0x001800ff0800e986 */ /* 0x0005e2000c101d04 */
[----:B------:R-:W-:-:S03]  /*0c90*/  @!P4 IMAD.MOV.U32 R3, RZ, RZ, -0x800000 ;  /* 0xff800000ff03c424 */ /* 0x000fc600078e00ff */
        /* <DEDUP_REMOVED lines=9> */
.L_x_2537:
        /* <DEDUP_REMOVED lines=11> */
.L_x_2538:
[----:B------:R-:W-:-:S04]  /*0de0*/  UISETP.NE.U32.AND UP0, UPT, UR12, URZ, UPT ;  /* 0x000000ff0c00728c */ /* 0x000fc8000bf05070 */
[----:B------:R-:W-:-:S09]  /*0df0*/  UISETP.NE.AND.EX UP0, UPT, UR13, URZ, UPT, UP0 ;  /* 0x000000ff0d00728c */ /* 0x000fd2000bf05300 */
[----:B------:R-:W-:Y:S05]  /*0e00*/  BRA.U !UP0, `(.L_x_2539) ;  /* 0x0000000508ac7547 */ /* 0x000fea000b800000 */
[----:B-1----:R-:W1:Y:S01]  /*0e10*/  LDC R3, c[0x0][0x4f0] ;  /* 0x00013c00ff037b82 */ /* 0x002e620000000800 */
[----:B------:R-:W-:Y:S01]  /*0e20*/  ULEA UR10, UR22, 0xffffff00, 0x8 ;  /* 0xffffff00160a7891 */ /* 0x000fe2000f8e40ff */
[----:B------:R-:W2:Y:S05]  /*0e30*/  LDCU.64 UR6, c[0x0][0x4e8] ;  /* 0x00009d00ff0677ac */ /* 0x000eaa0008000a00 */
[----:B------:R-:W-:Y:S01]  /*0e40*/  MOV R0, UR10 ;  /* 0x0000000a00007c02 */ /* 0x000fe20008000f00 */
[----:B------:R-:W3:Y:S01]  /*0e50*/  LDC R9, c[0x0][0x3e8] ;  /* 0x0000fa00ff097b82 */ /* 0x000ee20000000800 */
[----:B------:R-:W4:Y:S02]  /*0e60*/  LDCU.64 UR14, c[0x0][0x3b8] ;  /* 0x00007700ff0e77ac */ /* 0x000f240008000a00 */
        /* <DEDUP_REMOVED lines=13> */
[----:B-----5:R-:W1:Y:S02]  /*0f40*/  F2I.FTZ.U32.TRUNC.NTZ R7, R6 ;  /* 0x0000000600077305 */ /* 0x020e64000021f000 */
        /* <DEDUP_REMOVED lines=15> */
[----:B------:R-:W-:-:S05]  /*1040*/  MOV R0, R2 ;  /* 0x0000000200007202 */ /* 0x000fca0000000f00 */
[----:B------:R-:W-:Y:S01]  /*1050*/  @!P1 IMAD.MOV R0, RZ, RZ, -R0 ;  /* 0x000000ffff009224 */ /* 0x000fe200078e0a00 */
[----:B------:R-:W-:-:S05]  /*1060*/  @!P0 LOP3.LUT R0, RZ, R3, RZ, 0x33, !PT ;  /* 0x00000003ff008212 */ /* 0x000fca00078e33ff */
[----:B------:R-:W-:-:S05]  /*1070*/  IMAD.WIDE R12, R0, 0x4, R176 ;  /* 0x00000004000c7825 */ /* 0x000fca00078e02b0 */
[----:B------:R-:W2:Y:S01]  /*1080*/  LDG.E R4, desc[UR4][R12.64] ;  /* 0x000000040c047981 */ /* 0x000ea2000c1e1900 */
[----:B---3--:R-:W-:Y:S01]  /*1090*/  IABS R2, R9 ;  /* 0x0000000900027213 */ /* 0x008fe20000000000 */
[----:B------:R-:W-:Y:S01]  /*10a0*/  IMAD.MOV R0, RZ, RZ, -R0 ;  /* 0x000000ffff007224 */ /* 0x000fe200078e0a00 */
[----:B------:R-:W-:Y:S02]  /*10b0*/  MOV R5, UR28 ;  /* 0x0000001c00057c02 */ /* 0x000fe40008000f00 */
[----:B------:R-:W1:Y:S01]  /*10c0*/  I2F.RP R8, R2 ;  /* 0x0000000200087306 */ /* 0x000e620000209400 */
[----:B------:R-:W-:Y:S01]  /*10d0*/  IMAD R0, R3, R0, UR10 ;  /* 0x0000000a03007e24 */ /* 0x000fe2000f8e0200 */
[----:B------:R-:W-:-:S06]  /*10e0*/  IABS R5, R5 ;  /* 0x0000000500057213 */ /* 0x000fcc0000000000 */
[----:B-1----:R-:W1:Y:S02]  /*10f0*/  MUFU.RCP R10, R8 ;  /* 0x00000008000a7308 */ /* 0x002e640000001000 */
[----:B-1----:R-:W-:-:S06]  /*1100*/  IADD3 R10, PT, PT, R10, 0xffffffe, RZ ;  /* 0x0ffffffe0a0a7810 */ /* 0x002fcc0007ffe0ff */
        /* <DEDUP_REMOVED lines=13> */
[----:B------:R-:W-:-:S04]  /*11e0*/  LOP3.LUT R2, R9, UR28, RZ, 0x3c, !PT ;  /* 0x0000001c09027c12 */ /* 0x000fc8000f8e3cff */
[----:B------:R-:W-:-:S07]  /*11f0*/  ISETP.GE.AND P2, PT, R2, RZ, PT ;  /* 0x000000ff0200720c */ /* 0x000fce0003f46270 */
[----:B------:R-:W-:Y:S01]  /*1200*/  @P1 VIADD R16, R16, 0x1 ;  /* 0x0000000110101836 */ /* 0x000fe20000000000 */
[----:B------:R-:W-:Y:S02]  /*1210*/  ISETP.NE.AND P1, PT, R9, RZ, PT ;  /* 0x000000ff0900720c */ /* 0x000fe40003f25270 */
[----:B------:R-:W-:Y:S02]  /*1220*/  LOP3.LUT R9, RZ, R9, RZ, 0x33, !PT ;  /* 0x00000009ff097212 */ /* 0x000fe400078e33ff */
[----:B------:R-:W-:-:S04]  /*1230*/  MOV R8, R16 ;  /* 0x0000001000087202 */ /* 0x000fc80000000f00 */
[----:B------:R-:W-:-:S04]  /*1240*/  @!P2 IADD3 R8, PT, PT, -R8, RZ, RZ ;  /* 0x000000ff0808a210 */ /* 0x000fc80007ffe1ff */
[----:B------:R-:W-:Y:S02]  /*1250*/  SEL R8, R9, R8, !P1 ;  /* 0x0000000809087207 */ /* 0x000fe40004800000 */
[----:B--2---:R-:W-:Y:S01]  /*1260*/  SHF.R.S32.HI R5, RZ, 0x1f, R4 ;  /* 0x0000001fff057819 */ /* 0x004fe20000011404 */
[----:B------:R-:W-:-:S04]  /*1270*/  IMAD.WIDE.U32 R6, R4, UR8, RZ ;  /* 0x0000000804067c25 */ /* 0x000fc8000f8e00ff */
[C---:B------:R-:W-:Y:S02]  /*1280*/  IMAD R11, R5.reuse, UR8, RZ ;  /* 0x00000008050b7c24 */ /* 0x040fe4000f8e02ff */
[----:B----4-:R-:W-:Y:S02]  /*1290*/  IMAD R5, R5, UR6, RZ ;  /* 0x0000000605057c24 */ /* 0x010fe4000f8e02ff */
[C---:B------:R-:W-:Y:S01]  /*12a0*/  IMAD R12, R4.reuse, UR9, R11 ;  /* 0x00000009040c7c24 */ /* 0x040fe2000f8e020b */
[----:B------:R-:W1:Y:S01]  /*12b0*/  LDCU.128 UR8, c[0x0][0x3d0] ;  /* 0x00007a00ff0877ac */ /* 0x000e620008000c00 */
[C---:B------:R-:W-:Y:S02]  /*12c0*/  IMAD R10, R4.reuse, UR7, R5 ;  /* 0x00000007040a7c24 */ /* 0x040fe4000f8e0205 */
[----:B------:R-:W-:Y:S01]  /*12d0*/  IMAD.WIDE.U32 R4, R4, UR6, RZ ;  /* 0x0000000604047c25 */ /* 0x000fe2000f8e00ff */
[----:B------:R-:W2:Y:S01]  /*12e0*/  LDCU.64 UR6, c[0x0][0x3c0] ;  /* 0x00007800ff0677ac */ /* 0x000ea20008000a00 */
[----:B------:R-:W-:-:S02]  /*12f0*/  IADD3 R13, PT, PT, R7, R12, RZ ;  /* 0x0000000c070d7210 */ /* 0x000fc40007ffe0ff */
[----:B------:R-:W-:Y:S02]  /*1300*/  SHF.R.S32.HI R7, RZ, 0x1f, R0 ;  /* 0x0000001fff077819 */ /* 0x000fe40000011400 */
[----:B------:R-:W-:Y:S02]  /*1310*/  IADD3 R11, PT, PT, R5, R10, RZ ;  /* 0x0000000a050b7210 */ /* 0x000fe40007ffe0ff */
[----:B------:R-:W-:Y:S01]  /*1320*/  MOV R10, R4 ;  /* 0x00000004000a7202 */ /* 0x000fe20000000f00 */
[----:B------:R-:W-:Y:S01]  /*1330*/  IMAD.U32 R4, RZ, RZ, UR14 ;  /* 0x0000000eff047e24 */ /* 0x000fe2000f8e00ff */
[----:B------:R-:W-:Y:S02]  /*1340*/  MOV R12, R6 ;  /* 0x00000006000c7202 */ /* 0x000fe40000000f00 */
[----:B------:R-:W-:Y:S01]  /*1350*/  MOV R5, UR15 ;  /* 0x0000000f00057c02 */ /* 0x000fe20008000f00 */
[-C--:B------:R-:W-:Y:S02]  /*1360*/  IMAD R6, R7, R4.reuse, RZ ;  /* 0x0000000407067224 */ /* 0x080fe400078e02ff */
[----:B------:R-:W-:-:S04]  /*1370*/  IMAD.WIDE.U32 R12, R0, R4, R12 ;  /* 0x00000004000c7225 */ /* 0x000fc800078e000c */
[----:B--2---:R-:W-:Y:S01]  /*1380*/  IMAD.U32 R2, RZ, RZ, UR6 ;  /* 0x00000006ff027e24 */ /* 0x004fe2000f8e00ff */
[----:B------:R-:W-:Y:S01]  /*1390*/  MOV R3, UR7 ;  /* 0x0000000700037c02 */ /* 0x000fe20008000f00 */
[C---:B------:R-:W-:Y:S02]  /*13a0*/  IMAD R6, R0.reuse, R5, R6 ;  /* 0x0000000500067224 */ /* 0x040fe400078e0206 */
[-C--:B------:R-:W-:Y:S02]  /*13b0*/  IMAD R7, R7, R2.reuse, RZ ;  /* 0x0000000207077224 */ /* 0x080fe400078e02ff */
[----:B------:R-:W-:-:S04]  /*13c0*/  IMAD.WIDE.U32 R10, R0, R2, R10 ;  /* 0x00000002000a7225 */ /* 0x000fc800078e000a */
[----:B------:R-:W-:Y:S01]  /*13d0*/  IMAD R7, R0, R3, R7 ;  /* 0x0000000300077224 */ /* 0x000fe200078e0207 */
[----:B------:R-:W-:Y:S01]  /*13e0*/  SHF.R.S32.HI R0, RZ, 0x1f, R8 ;  /* 0x0000001fff007819 */ /* 0x000fe20000011408 */
[----:B------:R-:W-:Y:S01]  /*13f0*/  IMAD.IADD R13, R13, 0x1, R6 ;  /* 0x000000010d0d7824 */ /* 0x000fe200078e0206 */
[----:B------:R-:W-:Y:S02]  /*1400*/  MOV R14, R10 ;  /* 0x0000000a000e7202 */ /* 0x000fe40000000f00 */
[----:B------:R-:W-:Y:S01]  /*1410*/  IADD3 R15, PT, PT, R11, R7, RZ ;  /* 0x000000070b0f7210 */ /* 0x000fe20007ffe0ff */
[C---:B-1----:R-:W-:Y:S02]  /*1420*/  IMAD R11, R0.reuse, UR10, RZ ;  /* 0x0000000a000b7c24 */ /* 0x042fe4000f8e02ff */
[----:B------:R-:W-:Y:S02]  /*1430*/  IMAD R7, R0, UR8, RZ ;  /* 0x0000000800077c24 */ /* 0x000fe4000f8e02ff */
[----:B------:R-:W-:-:S04]  /*1440*/  IMAD.WIDE.U32 R12, R8, UR8, R12 ;  /* 0x00000008080c7c25 */ /* 0x000fc8000f8e000c */
[C---:B------:R-:W-:Y:S02]  /*1450*/  IMAD R11, R8.reuse, UR11, R11 ;  /* 0x0000000b080b7c24 */ /* 0x040fe4000f8e020b */
[----:B------:R-:W-:-:S04]  /*1460*/  IMAD.WIDE.U32 R14, R8, UR10, R14 ;  /* 0x0000000a080e7c25 */ /* 0x000fc8000f8e000e */
[----:B------:R-:W-:Y:S01]  /*1470*/  IMAD R7, R8, UR9, R7 ;  /* 0x0000000908077c24 */ /* 0x000fe2000f8e0207 */
[----:B------:R-:W-:Y:S02]  /*1480*/  MOV R8, R12 ;  /* 0x0000000c00087202 */ /* 0x000fe40000000f00 */
[----:B------:R-:W-:Y:S01]  /*1490*/  IADD3 R0, PT, PT, R15, R11, RZ ;  /* 0x0000000b0f007210 */ /* 0x000fe20007ffe0ff */
[----:B------:R-:W-:Y:S01]  /*14a0*/  IMAD.IADD R6, R13, 0x1, R7 ;  /* 0x000000010d067824 */ /* 0x000fe200078e0207 */
[----:B------:R-:W-:Y:S06]  /*14b0*/  BRA `(.L_x_2540) ;  /* 0x0000000400787947 */ /* 0x000fec0003800000 */
.L_x_2539:
        /* <DEDUP_REMOVED lines=15> */
.L_x_2541:
[----:B------:R-:W2:Y:S01]  /*15b0*/  LDC.64 R4, c[0x0][0x3b8] ;  /* 0x0000ee00ff047b82 */ /* 0x000ea20000000a00 */
[----:B------:R-:W-:-:S06]  /*15c0*/  UIADD3 UR6, UPT, UPT, UR8, UR9, URZ ;  /* 0x0000000908067290 */ /* 0x000fcc000fffe0ff */
[----:B--2---:R-:W-:Y:S02]  /*15d0*/  IMAD R15, R5, UR6, RZ ;  /* 0x00000006050f7c24 */ /* 0x004fe4000f8e02ff */
[----:B-1----:R-:W-:-:S05]  /*15e0*/  IMAD.WIDE.U32 R2, R4, UR6, RZ ;  /* 0x0000000604027c25 */ /* 0x002fca000f8e00ff */
[----:B------:R-:W-:Y:S02]  /*15f0*/  IADD3 R15, PT, PT, R3, R15, RZ ;  /* 0x0000000f030f7210 */ /* 0x000fe40007ffe0ff */
[----:B------:R-:W-:Y:S02]  /*1600*/  MOV R14, R2 ;  /* 0x00000002000e7202 */ /* 0x000fe40000000f00 */
.L_x_2542:
        /* <DEDUP_REMOVED lines=14> */
.L_x_2543:
[----:B------:R-:W1:Y:S01]  /*16f0*/  LDC.64 R2, c[0x0][0x3c0] ;  /* 0x0000f000ff027b82 */ /* 0x000e620000000a00 */
[----:B------:R-:W-:-:S06]  /*1700*/  UIADD3 UR8, UPT, UPT, UR8, UR9, URZ ;  /* 0x0000000908087290 */ /* 0x000fcc000fffe0ff */
[----:B-1---5:R-:W-:Y:S02]  /*1710*/  IMAD R7, R3, UR8, RZ ;  /* 0x0000000803077c24 */ /* 0x022fe4000f8e02ff */
[----:B------:R-:W-:-:S05]  /*1720*/  IMAD.WIDE.U32 R8, R2, UR8, RZ ;  /* 0x0000000802087c25 */ /* 0x000fca000f8e00ff */
[----:B------:R-:W-:Y:S02]  /*1730*/  IADD3 R7, PT, PT, R9, R7, RZ ;  /* 0x0000000709077210 */ /* 0x000fe40007ffe0ff */
[----:B------:R-:W-:-:S07]  /*1740*/  MOV R6, R8 ;  /* 0x0000000800067202 */ /* 0x000fce0000000f00 */
.L_x_2544:
[----:B------:R-:W1:Y:S01]  /*1750*/  LDC R9, c[0x0][0x3e8] ;  /* 0x0000fa00ff097b82 */ /* 0x000e620000000800 */
[----:B------:R-:W-:Y:S01]  /*1760*/  IMAD.U32 R8, RZ, RZ, UR28 ;  /* 0x0000001cff087e24 */ /* 0x000fe2000f8e00ff */
[----:B------:R-:W-:Y:S01]  /*1770*/  MOV R18, R6 ;  /* 0x0000000600127202 */ /* 0x000fe20000000f00 */
[----:B------:R-:W-:Y:S01]  /*1780*/  ULEA UR6, UR22, 0xffffff00, 0x8 ;  /* 0xffffff0016067891 */ /* 0x000fe2000f8e40ff */
[----:B------:R-:W-:Y:S02]  /*1790*/  MOV R19, R7 ;  /* 0x0000000700137202 */ /* 0x000fe40000000f00 */
[----:B------:R-:W-:Y:S02]  /*17a0*/  CS2R R176, SRZ ;  /* 0x0000000000b07805 */ /* 0x000fe4000001ff00 */
[----:B------:R-:W-:Y:S01]  /*17b0*/  IABS R8, R8 ;  /* 0x0000000800087213 */ /* 0x000fe20000000000 */
[----:B------:R-:W-:Y:S01]  /*17c0*/  USHF.R.S32.HI UR7, URZ, 0x1f, UR6 ;  /* 0x0000001fff077899 */ /* 0x000fe20008011406 */
[----:B------:R-:W2:Y:S01]  /*17d0*/  LDC.64 R6, c[0x0][0x3d0] ;  /* 0x0000f400ff067b82 */ /* 0x000ea20000000a00 */
[----:B------:R-:W-:-:S04]  /*17e0*/  IMAD.WIDE.U32 R14, R4, UR6, R14 ;  /* 0x00000006040e7c25 */ /* 0x000fc8000f8e000e */
[----:B------:R-:W-:Y:S01]  /*17f0*/  IMAD.WIDE.U32 R18, R2, UR6, R18 ;  /* 0x0000000602127c25 */ /* 0x000fe2000f8e0012 */
[----:B-1----:R-:W-:-:S04]  /*1800*/  IABS R0, R9 ;  /* 0x0000000900007213 */ /* 0x002fc80000000000 */
[----:B------:R-:W1:Y:S08]  /*1810*/  I2F.RP R16, R0 ;  /* 0x0000000000107306 */ /* 0x000e700000209400 */
[----:B-1----:R-:W1:Y:S02]  /*1820*/  MUFU.RCP R12, R16 ;  /* 0x00000010000c7308 */ /* 0x002e640000001000 */
[----:B-1----:R-:W-:-:S06]  /*1830*/  IADD3 R12, PT, PT, R12, 0xffffffe, RZ ;  /* 0x0ffffffe0c0c7810 */ /* 0x002fcc0007ffe0ff */
[----:B------:R-:W1:Y:S02]  /*1840*/  F2I.FTZ.U32.TRUNC.NTZ R13, R12 ;  /* 0x0000000c000d7305 */ /* 0x000e64000021f000 */
[----:B-1----:R-:W-:Y:S02]  /*1850*/  IADD3 R11, PT, PT, RZ, -R13, RZ ;  /* 0x8000000dff0b7210 */ /* 0x002fe40007ffe0ff */
[----:B------:R-:W-:-:S03]  /*1860*/  MOV R12, RZ ;  /* 0x000000ff000c7202 */ /* 0x000fc60000000f00 */
[----:B------:R-:W-:-:S04]  /*1870*/  IMAD R10, R11, R0, RZ ;  /* 0x000000000b0a7224 */ /* 0x000fc800078e02ff */
[----:B------:R-:W-:-:S06]  /*1880*/  IMAD.HI.U32 R13, R13, R10, R12 ;  /* 0x0000000a0d0d7227 */ /* 0x000fcc00078e000c */
[----:B------:R-:W-:-:S04]  /*1890*/  IMAD.HI.U32 R16, R13, R8, RZ ;  /* 0x000000080d107227 */ /* 0x000fc800078e00ff */
[----:B------:R-:W-:-:S04]  /*18a0*/  IMAD.MOV R11, RZ, RZ, -R16 ;  /* 0x000000ffff0b7224 */ /* 0x000fc800078e0a10 */
[----:B------:R-:W-:Y:S02]  /*18b0*/  IMAD R11, R0, R11, R8 ;  /* 0x0000000b000b7224 */ /* 0x000fe400078e0208 */
[----:B------:R-:W-:-:S03]  /*18c0*/  IMAD R8, R2, UR7, RZ ;  /* 0x0000000702087c24 */ /* 0x000fc6000f8e02ff */
[----:B------:R-:W-:Y:S01]  /*18d0*/  ISETP.GT.U32.AND P0, PT, R0, R11, PT ;  /* 0x0000000b0000720c */ /* 0x000fe20003f04070 */
[----:B------:R-:W-:-:S04]  /*18e0*/  IMAD R8, R3, UR6, R8 ;  /* 0x0000000603087c24 */ /* 0x000fc8000f8e0208 */
[----:B------:R-:W-:-:S08]  /*18f0*/  IMAD.IADD R19, R19, 0x1, R8 ;  /* 0x0000000113137824 */ /* 0x000fd000078e0208 */
[----:B------:R-:W-:Y:S01]  /*1900*/  @!P0 IADD3 R11, PT, PT, R11, -R0, RZ ;  /* 0x800000000b0b8210 */ /* 0x000fe20007ffe0ff */
[----:B------:R-:W-:-:S03]  /*1910*/  @!P0 VIADD R16, R16, 0x1 ;  /* 0x0000000110108836 */ /* 0x000fc60000000000 */
[----:B------:R-:W-:Y:S02]  /*1920*/  ISETP.GE.U32.AND P1, PT, R11, R0, PT ;  /* 0x000000000b00720c */ /* 0x000fe40003f26070 */
[----:B------:R-:W-:Y:S01]  /*1930*/  LOP3.LUT R0, R9, UR28, RZ, 0x3c, !PT ;  /* 0x0000001c09007c12 */ /* 0x000fe2000f8e3cff */
[----:B------:R-:W1:Y:S03]  /*1940*/  LDC.64 R10, c[0x0][0x3d8] ;  /* 0x0000f600ff0a7b82 */ /* 0x000e660000000a00 */
[----:B------:R-:W-:Y:S01]  /*1950*/  ISETP.GE.AND P2, PT, R0, RZ, PT ;  /* 0x000000ff0000720c */ /* 0x000fe20003f46270 */
[----:B------:R-:W-:-:S04]  /*1960*/  IMAD R0, R4, UR7, RZ ;  /* 0x0000000704007c24 */ /* 0x000fc8000f8e02ff */
[----:B------:R-:W-:Y:S02]  /*1970*/  IMAD R0, R5, UR6, R0 ;  /* 0x0000000605007c24 */ /* 0x000fe4000f8e0200 */
[----:B------:R-:W-:Y:S01]  /*1980*/  @P1 VIADD R16, R16, 0x1 ;  /* 0x0000000110101836 */ /* 0x000fe20000000000 */
[----:B------:R-:W-:Y:S02]  /*1990*/  ISETP.NE.AND P1, PT, R9, RZ, PT ;  /* 0x000000ff0900720c */ /* 0x000fe40003f25270 */
[----:B------:R-:W-:Y:S02]  /*19a0*/  LOP3.LUT R9, RZ, R9, RZ, 0x33, !PT ;  /* 0x00000009ff097212 */ /* 0x000fe400078e33ff */
[----:B------:R-:W-:Y:S02]  /*19b0*/  MOV R12, R16 ;  /* 0x00000010000c7202 */ /* 0x000fe40000000f00 */
[----:B------:R-:W-:Y:S02]  /*19c0*/  IADD3 R15, PT, PT, R15, R0, RZ ;  /* 0x000000000f0f7210 */ /* 0x000fe40007ffe0ff */
[----:B------:R-:W-:-:S04]  /*19d0*/  @!P2 IADD3 R12, PT, PT, -R12, RZ, RZ ;  /* 0x000000ff0c0ca210 */ /* 0x000fc80007ffe1ff */
[----:B------:R-:W-:-:S04]  /*19e0*/  SEL R12, R9, R12, !P1 ;  /* 0x0000000c090c7207 */ /* 0x000fc80004800000 */
        /* <DEDUP_REMOVED lines=11> */
.L_x_2540:
[----:B------:R-:W-:Y:S01]  /*1aa0*/  UISETP.NE.AND UP0, UPT, UR16, -0x1, UPT ;  /* 0xffffffff1000788c */ /* 0x000fe2000bf05270 */
[----:B------:R-:W-:Y:S01]  /*1ab0*/  IMAD.MOV.U32 R56, RZ, RZ, RZ ;  /* 0x000000ffff387224 */ /* 0x000fe200078e00ff */
[----:B------:R-:W1:Y:S01]  /*1ac0*/  LDCU.64 UR10, c[0x0][0x3b0] ;  /* 0x00007600ff0a77ac */ /* 0x000e620008000a00 */
[----:B------:R-:W2:Y:S01]  /*1ad0*/  LDCU.64 UR6, c[0x0][0x3c8] ;  /* 0x00007900ff0677ac */ /* 0x000ea20008000a00 */
[C---:B------:R-:W-:Y:S01]  /*1ae0*/  IMAD.SHL.U32 R68, R67.reuse, 0x8, RZ ;  /* 0x0000000843447824 */ /* 0x040fe200078e00ff */
[----:B------:R-:W3:Y:S01]  /*1af0*/  S2R R115, SR_CTAID.X ;  /* 0x0000000000737919 */ /* 0x000ee20000002500 */
[----:B------:R-:W4:Y:S05]  /*1b00*/  LDC R11, c[0x0][0x450] ;  /* 0x00011400ff0b7b82 */ /* 0x000f2a0000000800 */
[----:B------:R-:W2:Y:S01]  /*1b10*/  @!UP0 LDCU.64 UR8, c[0x0][0x398] ;  /* 0x00007300ff0887ac */ /* 0x000ea20008000a00 */
[----:B------:R-:W-:Y:S01]  /*1b20*/  LOP3.LUT R12, R68, 0x18, RZ, 0xc0, !PT ;  /* 0x00000018440c7812 */ /* 0x000fe200078ec0ff */
[----:B------:R3:W5:Y:S01]  /*1b30*/  @P3 LDG.E R56, desc[UR4][R118.64] ;  /* 0x0000000476383981 */ /* 0x000762000c1e1900 */
[----:B------:R-:W-:Y:S01]  /*1b40*/  SHF.R.U32.HI R116, RZ, 0x2, R67 ;  /* 0x00000002ff747819 */ /* 0x000fe20000011643 */
[----:B------:R-:W-:Y:S01]  /*1b50*/  USHF.R.S32.HI UR31, URZ, 0x1f, UR28 ;  /* 0x0000001fff1f7899 */ /* 0x000fe2000801141c */
[C---:B------:R-:W-:Y:S01]  /*1b60*/  IADD3 R18, P0, PT, R12.reuse, R8, RZ ;  /* 0x000000080c127210 */ /* 0x040fe20007f1e0ff */
[----:B------:R-:W-:Y:S01]  /*1b70*/  USHF.R.S32.HI UR30, URZ, 0x1f, UR25 ;  /* 0x0000001fff1e7899 */ /* 0x000fe20008011419 */
[----:B------:R-:W-:Y:S01]  /*1b80*/  IADD3 R14, P3, PT, R12, R14, RZ ;  /* 0x0000000e0c0e7210 */ /* 0x000fe20007f7e0ff */
[----:B------:R-:W-:Y:S01]  /*1b90*/  IMAD.SHL.U32 R110, R67, 0x4, RZ ;  /* 0x00000004436e7824 */ /* 0x000fe200078e00ff */
[----:B-1----:R-:W-:Y:S01]  /*1ba0*/  @UP0 UIMAD.WIDE.U32 UR18, UR16, UR10, URZ ;  /* 0x0000000a101202a5 */ /* 0x002fe2000f8e00ff */
[----:B------:R-:W-:Y:S01]  /*1bb0*/  IADD3.X R19, PT, PT, RZ, R6, RZ, P0, !PT ;  /* 0x00000006ff137210 */ /* 0x000fe200007fe4ff */
[----:B------:R-:W-:Y:S01]  /*1bc0*/  ULEA.HI UR30, UR30, UR25, URZ, 0x8 ;  /* 0x000000191e1e7291 */ /* 0x000fe2000f8f40ff */
[----:B------:R-:W-:Y:S01]  /*1bd0*/  IMAD.X R15, RZ, RZ, R0, P3 ;  /* 0x000000ffff0f7224 */ /* 0x000fe200018e0600 */
[----:B------:R-:W-:Y:S01]  /*1be0*/  LOP3.LUT R110, R110, 0xc, RZ, 0xc0, !PT ;  /* 0x0000000c6e6e7812 */ /* 0x000fe200078ec0ff */
[----:B--2---:R-:W-:Y:S01]  /*1bf0*/  IMAD.U32 R6, RZ, RZ, UR6 ;  /* 0x00000006ff067e24 */ /* 0x004fe2000f8e00ff */
[----:B------:R-:W-:Y:S01]  /*1c00*/  USHF.R.S32.HI UR30, URZ, 0x8, UR30 ;  /* 0x00000008ff1e7899 */ /* 0x000fe2000801141e */
[----:B------:R-:W-:Y:S01]  /*1c10*/  IMAD.MOV.U32 R117, RZ, RZ, RZ ;  /* 0x000000ffff757224 */ /* 0x000fe200078e00ff */
[----:B------:R-:W-:Y:S01]  /*1c20*/  USHF.L.U32 UR27, UR22, 0x8, URZ ;  /* 0x00000008161b7899 */ /* 0x000fe200080006ff */
[----:B------:R-:W-:Y:S01]  /*1c30*/  IMAD.WIDE.U32 R18, R116, R4, R18 ;  /* 0x0000000474127225 */ /* 0x000fe200078e0012 */
[----:B------:R-:W-:Y:S01]  /*1c40*/  @!UP0 UIMAD.WIDE.U32 UR14, UR23, UR8, URZ ;  /* 0x00000008170e82a5 */ /* 0x000fe2000f8e00ff */
[----:B------:R-:W-:Y:S01]  /*1c50*/  SHF.L.U64.HI R66, R4, 0x5, R5 ;  /* 0x0000000504427819 */ /* 0x000fe20000010205 */
[----:B------:R-:W-:Y:S01]  /*1c60*/  UIMAD UR8, UR31, UR6, URZ ;  /* 0x000000061f0872a4 */ /* 0x000fe2000f8e02ff */
[C---:B------:R-:W-:Y:S01]  /*1c70*/  IMAD.WIDE.U32 R14, R116.reuse, R2, R14 ;  /* 0x00000002740e7225 */ /* 0x040fe200078e000e */
[----:B------:R-:W-:Y:S01]  /*1c80*/  @!UP0 UIMAD UR9, UR23, UR9, UR15 ;  /* 0x00000009170982a4 */ /* 0x000fe2000f8e020f */
[----:B----4-:R-:W-:Y:S01]  /*1c90*/  LEA.HI R11, R11, R11, RZ, 0x1 ;  /* 0x0000000b0b0b7211 */ /* 0x010fe200078f08ff */
[----:B------:R-:W-:Y:S01]  /*1ca0*/  @UP0 UIMAD UR9, UR16, UR11, UR19 ;  /* 0x0000000b100902a4 */ /* 0x000fe2000f8e0213 */
[----:B------:R-:W-:Y:S01]  /*1cb0*/  IMAD R73, R116, R5, R19 ;  /* 0x0000000574497224 */ /* 0x000fe200078e0213 */
[----:B------:R-:W-:Y:S01]  /*1cc0*/  @UP0 UMOV UR14, UR18 ;  /* 0x00000012000e0c82 */ /* 0x000fe20008000000 */
[----:B------:R-:W-:Y:S01]  /*1cd0*/  UIMAD UR7, UR28, UR7, UR8 ;  /* 0x000000071c0772a4 */ /* 0x000fe2000f8e0208 */
[----:B------:R-:W-:Y:S01]  /*1ce0*/  IADD3 R20, P0, PT, R12, UR14, RZ ;  /* 0x0000000e0c147c10 */ /* 0x000fe2000ff1e0ff */
[----:B------:R-:W-:Y:S01]  /*1cf0*/  UISETP.LT.AND UP0, UPT, UR20, UR30, UPT ;  /* 0x0000001e1400728c */ /* 0x000fe2000bf01270 */
[----:B---3--:R-:W-:Y:S01]  /*1d00*/  IMAD.WIDE.U32 R114, R115, 0x40, R116 ;  /* 0x0000004073727825 */ /* 0x008fe200078e0074 */
[----:B------:R-:W-:Y:S01]  /*1d10*/  SHF.R.S32.HI R11, RZ, 0x1, R11 ;  /* 0x00000001ff0b7819 */ /* 0x000fe2000001140b */
[----:B------:R-:W-:Y:S01]  /*1d20*/  UIADD3 UR29, UPT, UPT, UR27, -0x100, URZ ;  /* 0xffffff001b1d7890 */ /* 0x000fe2000fffe0ff */
[----:B------:R-:W-:Y:S01]  /*1d30*/  IADD3.X R21, PT, PT, RZ, UR9, RZ, P0, !PT ;  /* 0x00000009ff157c10 */ /* 0x000fe200087fe4ff */
[----:B------:R-:W-:Y:S01]  /*1d40*/  USEL UR30, UR20, UR30, !UP0 ;  /* 0x0000001e141e7287 */ /* 0x000fe2000c000000 */
[----:B------:R-:W-:Y:S01]  /*1d50*/  IMAD.SHL.U32 R72, R18, 0x2, RZ ;  /* 0x0000000212487824 */ /* 0x000fe200078e00ff */
[----:B------:R-:W1:Y:S01]  /*1d60*/  LDCU.64 UR8, c[0x0][0x388] ;  /* 0x00007100ff0877ac */ /* 0x000e620008000a00 */
[----:B------:R-:W-:Y:S01]  /*1d70*/  IMAD R71, R116, R3, R15 ;  /* 0x0000000374477224 */ /* 0x000fe200078e020f */
[----:B------:R-:W-:Y:S01]  /*1d80*/  SHF.L.U32 R70, R14, 0x1, RZ ;  /* 0x000000010e467819 */ /* 0x000fe200000006ff */
[----:B------:R-:W-:Y:S01]  /*1d90*/  IMAD.WIDE.U32 R6, R6, UR28, R20 ;  /* 0x0000001c06067c25 */ /* 0x000fe2000f8e0014 */
[----:B------:R-:W-:Y:S01]  /*1da0*/  UISETP.GT.AND UP0, UPT, UR22, UR30, UPT ;  /* 0x0000001e1600728c */ /* 0x000fe2000bf04270 */
[----:B------:R-:W-:-:S02]  /*1db0*/  SHF.L.U64.HI R73, R18, 0x1, R73 ;  /* 0x0000000112497819 */ /* 0x000fc40000010249 */
[----:B------:R-:W-:Y:S01]  /*1dc0*/  VIADD R7, R7, UR7 ;  /* 0x0000000707077c36 */ /* 0x000fe20008000000 */
[----:B------:R-:W2:Y:S01]  /*1dd0*/  LDCU.64 UR6, c[0x0][0x390] ;  /* 0x00007200ff0677ac */ /* 0x000ea20008000a00 */
[----:B------:R-:W-:Y:S01]  /*1de0*/  IMAD R69, R115, UR10, RZ ;  /* 0x0000000a73457c24 */ /* 0x000fe2000f8e02ff */
[----:B------:R-:W-:Y:S01]  /*1df0*/  SHF.L.U64.HI R71, R14, 0x1, R71 ;  /* 0x000000010e477819 */ /* 0x000fe20000010247 */
[----:B------:R-:W-:Y:S01]  /*1e00*/  IMAD R111, R116, R11, R110 ;  /* 0x0000000b746f7224 */ /* 0x000fe200078e026e */
[----:B------:R-:W-:Y:S01]  /*1e10*/  SHF.L.U64.HI R64, R2, 0x5, R3 ;  /* 0x0000000502407819 */ /* 0x000fe20000010203 */
[----:B------:R-:W-:Y:S01]  /*1e20*/  IMAD R69, R114, UR11, R69 ;  /* 0x0000000b72457c24 */ /* 0x000fe2000f8e0245 */
[----:B------:R-:W-:Y:S01]  /*1e30*/  SHF.L.U32 R59, R2, 0x5, RZ ;  /* 0x00000005023b7819 */ /* 0x000fe200000006ff */
[----:B------:R-:W-:Y:S01]  /*1e40*/  IMAD.WIDE.U32 R114, R114, UR10, R6 ;  /* 0x0000000a72727c25 */ /* 0x000fe2000f8e0006 */
[----:B------:R-:W-:Y:S02]  /*1e50*/  LOP3.LUT R113, R68, 0x20, RZ, 0xc0, !PT ;  /* 0x0000002044717812 */ /* 0x000fe400078ec0ff */
[----:B-1----:R-:W-:Y:S01]  /*1e60*/  IADD3 R72, P3, PT, R72, UR8, RZ ;  /* 0x0000000848487c10 */ /* 0x002fe2000ff7e0ff */
[--C-:B------:R-:W-:Y:S01]  /*1e70*/  IMAD.IADD R110, R110, 0x1, R111.reuse ;  /* 0x000000016e6e7824 */ /* 0x100fe200078e026f */
[----:B------:R-:W-:Y:S01]  /*1e80*/  SHF.R.S32.HI R94, RZ, 0x1f, R111 ;  /* 0x0000001fff5e7819 */ /* 0x000fe2000001146f */
[----:B------:R-:W-:Y:S01]  /*1e90*/  IMAD.SHL.U32 R65, R4, 0x20, RZ ;  /* 0x0000002004417824 */ /* 0x000fe200078e00ff */
[----:B------:R-:W-:Y:S01]  /*1ea0*/  IADD3.X R73, PT, PT, R73, UR9, RZ, P3, !PT ;  /* 0x0000000949497c10 */ /* 0x000fe20009ffe4ff */
[----:B------:R-:W-:Y:S01]  /*1eb0*/  IMAD.MOV.U32 R172, RZ, RZ, R72 ;  /* 0x000000ffffac7224 */ /* 0x000fe200078e0048 */
[----:B------:R-:W-:-:S02]  /*1ec0*/  SHF.R.S32.HI R93, RZ, 0x1f, R110 ;  /* 0x0000001fff5d7819 */ /* 0x000fc4000001146e */
[----:B--2---:R-:W-:Y:S01]  /*1ed0*/  IADD3 R70, P0, PT, R70, UR6, RZ ;  /* 0x0000000646467c10 */ /* 0x004fe2000ff1e0ff */
[----:B------:R-:W-:Y:S01]  /*1ee0*/  IMAD.MOV.U32 R173, RZ, RZ, R73 ;  /* 0x000000ffffad7224 */ /* 0x000fe200078e0049 */
[----:B------:R-:W-:Y:S02]  /*1ef0*/  IADD3 R69, PT, PT, R115, R69, RZ ;  /* 0x0000004573457210 */ /* 0x000fe40007ffe0ff */
[----:B------:R-:W-:Y:S02]  /*1f00*/  IADD3.X R71, PT, PT, R71, UR7, RZ, P0, !PT ;  /* 0x0000000747477c10 */ /* 0x000fe400087fe4ff */
[----:B------:R-:W-:-:S03]  /*1f10*/  MOV R174, R70 ;  /* 0x0000004600ae7202 */ /* 0x000fc60000000f00 */
[----:B------:R-:W-:Y:S01]  /*1f20*/  IMAD.MOV.U32 R175, RZ, RZ, R71 ;  /* 0x000000ffffaf7224 */ /* 0x000fe200078e0047 */
[----:B------:R-:W-:Y:S06]  /*1f30*/  BRA.U !UP0, `(.L_x_2545) ;  /* 0x0000006508847547 */ /* 0x000fec000b800000 */
[----:B------:R-:W1:Y:S01]  /*1f40*/  LDC.64 R4, c[0x0][0x4a0] ;  /* 0x00012800ff047b82 */ /* 0x000e620000000a00 */
[----:B------:R-:W2:Y:S01]  /*1f50*/  LDCU.128 UR8, c[0x0][0x490] ;  /* 0x00009200ff0877ac */ /* 0x000ea20008000c00 */
[----:B------:R-:W-:Y:S01]  /*1f60*/  IMAD.MOV.U32 R13, RZ, RZ, RZ ;  /* 0x000000ffff0d7224 */ /* 0x000fe200078e00ff */
[----:B------:R-:W-:Y:S01]  /*1f70*/  LOP3.LUT R58, R58, 0xffffffef, RZ, 0xc0, !PT ;  /* 0xffffffef3a3a7812 */ /* 0x000fe200078ec0ff */
[----:B------:R-:W-:Y:S01]  /*1f80*/  @!P2 IMAD.MOV R16, RZ, RZ, -R16 ;  /* 0x000000ffff10a224 */ /* 0x000fe200078e0a10 */
[----:B------:R-:W3:Y:S01]  /*1f90*/  LDCU.128 UR16, c[0x0][0x4b0] ;  /* 0x00009600ff1077ac */ /* 0x000ee20008000c00 */
[----:B-----5:R-:W-:Y:S01]  /*1fa0*/  VIADD R56, R56, UR29 ;  /* 0x0000001d38387c36 */ /* 0x020fe20008000000 */
[----:B------:R-:W-:Y:S01]  /*1fb0*/  SHF.L.U32 R97, R11, 0x6, RZ ;  /* 0x000000060b617819 */ /* 0x000fe200000006ff */
        /* <DEDUP_REMOVED lines=13> */
[----:B------:R-:W2:Y:S01]  /*2090*/  LDCU.64 UR10, c[0x0][0x4d0] ;  /* 0x00009a00ff0a77ac */ /* 0x000ea20008000a00 */
        /* <DEDUP_REMOVED lines=11> */
[----:B------:R-:W3:Y:S01]  /*2150*/  LDCU UR34, c[0x0][0x450] ;  /* 0x00008a00ff2277ac */ /* 0x000ee20008000800 */
[----:B----4-:R-:W-:-:S02]  /*2160*/  SHF.L.U32 R82, R2, 0x8, RZ ;  /* 0x0000000802527819 */ /* 0x010fc400000006ff */
[----:B------:R-:W-:Y:S01]  /*2170*/  IMAD.WIDE.U32 R14, R4, UR29, R14 ;  /* 0x0000001d040e7c25 */ /* 0x000fe2000f8e000e */
[----:B------:R-:W-:Y:S01]  /*2180*/  IADD3 R4, P0, PT, R116, -UR25, RZ ;  /* 0x8000001974047c10 */ /* 0x000fe2000ff1e0ff */
[----:B------:R-:W4:Y:S01]  /*2190*/  LDCU.U8 UR36, c[0x0][0x533] ;  /* 0x0000a660ff2477ac */ /* 0x000f220008000000 */
[----:B------:R-:W-:Y:S01]  /*21a0*/  SHF.L.U64.HI R84, R2, 0x5, R3 ;  /* 0x0000000502547819 */ /* 0x000fe20000010203 */
[----:B------:R-:W-:Y:S01]  /*21b0*/  IMAD R19, R0, UR23, R19 ;  /* 0x0000001700137c24 */ /* 0x000fe2000f8e0213 */
[----:B------:R-:W-:Y:S01]  /*21c0*/  IADD3 R15, PT, PT, R15, UR7, RZ ;  /* 0x000000070f0f7c10 */ /* 0x000fe2000fffe0ff */
[----:B------:R-:W-:Y:S01]  /*21d0*/  IMAD R0, R2, UR6, RZ ;  /* 0x0000000602007c24 */ /* 0x000fe2000f8e02ff */
[----:B------:R-:W-:Y:S01]  /*21e0*/  USHF.R.S32.HI UR6, URZ, 0x1f, UR25 ;  /* 0x0000001fff067899 */ /* 0x000fe20008011419 */
[----:B------:R-:W-:Y:S01]  /*21f0*/  IMAD R7, R5, UR12, RZ ;  /* 0x0000000c05077c24 */ /* 0x000fe2000f8e02ff */
[----:B------:R-:W-:Y:S01]  /*2200*/  UMOV UR37, URZ ;  /* 0x000000ff00257c82 */ /* 0x000fe20008000000 */
[----:B------:R-:W-:Y:S01]  /*2210*/  IMAD.WIDE.U32 R8, R16, UR12, R14 ;  /* 0x0000000c10087c25 */ /* 0x000fe2000f8e000e */
[----:B------:R-:W-:Y:S01]  /*2220*/  USHF.L.U32 UR32, UR16, 0x8, URZ ;  /* 0x0000000810207899 */ /* 0x000fe200080006ff */
[----:B------:R-:W-:-:S02]  /*2230*/  SHF.R.S32.HI R90, RZ, 0x1f, R101 ;  /* 0x0000001fff5a7819 */ /* 0x000fc40000011465 */
[----:B------:R-:W-:Y:S01]  /*2240*/  IMAD R6, R16, UR13, R7 ;  /* 0x0000000d10067c24 */ /* 0x000fe2000f8e0207 */
[----:B------:R-:W-:Y:S01]  /*2250*/  SHF.R.S32.HI R88, RZ, 0x1f, R100 ;  /* 0x0000001fff587819 */ /* 0x000fe20000011464 */
[----:B------:R-:W-:Y:S01]  /*2260*/  IMAD R0, R3, UR29, R0 ;  /* 0x0000001d03007c24 */ /* 0x000fe2000f8e0200 */
[----:B------:R-:W-:Y:S01]  /*2270*/  SHF.R.S32.HI R87, RZ, 0x1f, R99 ;  /* 0x0000001fff577819 */ /* 0x000fe20000011463 */
[----:B------:R-:W-:Y:S01]  /*2280*/  IMAD.WIDE.U32 R18, R2, UR29, R18 ;  /* 0x0000001d02127c25 */ /* 0x000fe2000f8e0012 */
[----:B------:R-:W1:Y:S03]  /*2290*/  LDCU.64 UR12, c[0x0][0x4e0] ;  /* 0x00009c00ff0c77ac */ /* 0x000e660008000a00 */
[----:B------:R-:W-:Y:S01]  /*22a0*/  IMAD R5, R5, UR18, RZ ;  /* 0x0000001205057c24 */ /* 0x000fe2000f8e02ff */
[----:B----4-:R-:W-:Y:S01]  /*22b0*/  UISETP.NE.AND UP1, UPT, UR36, URZ, UPT ;  /* 0x000000ff2400728c */ /* 0x010fe2000bf25270 */
[----:B------:R-:W-:Y:S01]  /*22c0*/  IMAD.IADD R7, R9, 0x1, R6 ;  /* 0x0000000109077824 */ /* 0x000fe200078e0206 */
[----:B------:R-:W-:Y:S01]  /*22d0*/  MOV R6, R8 ;  /* 0x0000000800067202 */ /* 0x000fe20000000f00 */
[----:B------:R-:W-:-:S02]  /*22e0*/  IMAD.IADD R19, R19, 0x1, R0 ;  /* 0x0000000113137824 */ /* 0x000fc400078e0200 */
[----:B------:R-:W-:Y:S01]  /*22f0*/  IMAD.X R9, RZ, RZ, ~UR6, P0 ;  /* 0x80000006ff097e24 */ /* 0x000fe200080e06ff */
[----:B------:R-:W4:Y:S01]  /*2300*/  LDCU.64 UR6, c[0x0][0x488] ;  /* 0x00009100ff0677ac */ /* 0x000f220008000a00 */
[C---:B------:R-:W-:Y:S01]  /*2310*/  IMAD R14, R16.reuse, UR19, R5 ;  /* 0x00000013100e7c24 */ /* 0x040fe2000f8e0205 */
[----:B------:R-:W-:Y:S01]  /*2320*/  SHF.R.S32.HI R5, RZ, 0x1f, R56 ;  /* 0x0000001fff057819 */ /* 0x000fe20000011438 */
[----:B------:R-:W-:Y:S01]  /*2330*/  IMAD.WIDE.U32 R16, R16, UR18, R18 ;  /* 0x0000001210107c25 */ /* 0x000fe2000f8e0012 */
[C---:B------:R-:W-:Y:S01]  /*2340*/  IADD3 R76, P0, PT, R56.reuse, R110, RZ ;  /* 0x0000006e384c7210 */ /* 0x040fe20007f1e0ff */
[----:B------:R-:W-:Y:S01]  /*2350*/  USHF.L.U64.HI UR18, UR16, 0x6, UR17 ;  /* 0x0000000610127899 */ /* 0x000fe20008010211 */
[----:B------:R-:W-:Y:S01]  /*2360*/  IADD3 R56, P1, PT, R56, R111, RZ ;  /* 0x0000006f38387210 */ /* 0x000fe20007f3e0ff */
[----:B------:R-:W-:Y:S01]  /*2370*/  IMAD R75, R9, UR16, RZ ;  /* 0x00000010094b7c24 */ /* 0x000fe2000f8e02ff */
[----:B------:R-:W-:Y:S01]  /*2380*/  IADD3 R15, PT, PT, R17, R14, RZ ;  /* 0x0000000e110f7210 */ /* 0x000fe20007ffe0ff */
[C---:B------:R-:W-:Y:S01]  /*2390*/  IMAD.X R77, R5.reuse, 0x1, R93, P0 ;  /* 0x00000001054d7824 */ /* 0x040fe200000e065d */
[----:B------:R-:W-:Y:S01]  /*23a0*/  IADD3.X R5, PT, PT, R5, R94, RZ, P1, !PT ;  /* 0x0000005e05057210 */ /* 0x000fe20000ffe4ff */
[C---:B------:R-:W-:Y:S01]  /*23b0*/  IMAD R75, R4.reuse, UR17, R75 ;  /* 0x00000011044b7c24 */ /* 0x040fe2000f8e024b */
[----:B---3--:R-:W-:Y:S01]  /*23c0*/  MOV R17, UR34 ;  /* 0x0000002200117c02 */ /* 0x008fe20008000f00 */
[----:B------:R-:W-:Y:S01]  /*23d0*/  IMAD.WIDE.U32 R6, R4, UR16, R6 ;  /* 0x0000001004067c25 */ /* 0x000fe2000f8e0006 */
[----:B------:R-:W-:Y:S01]  /*23e0*/  SHF.L.U64.HI R0, R56, 0x1, R5 ;  /* 0x0000000138007819 */ /* 0x000fe20000010205 */
[----:B------:R-:W-:Y:S01]  /*23f0*/  USHF.L.U32 UR19, UR16, 0x6, URZ ;  /* 0x0000000610137899 */ /* 0x000fe200080006ff */
[----:B------:R-:W-:Y:S01]  /*2400*/  SHF.L.U64.HI R77, R76, 0x1, R77 ;  /* 0x000000014c4d7819 */ /* 0x000fe2000001024d */
[-C--:B------:R-:W-:Y:S01]  /*2410*/  IMAD R9, R9, R2.reuse, RZ ;  /* 0x0000000209097224 */ /* 0x080fe200078e02ff */
[----:B------:R-:W-:Y:S01]  /*2420*/  LEA R74, P2, R6, UR8, 0x1 ;  /* 0x00000008064a7c11 */ /* 0x000fe2000f8408ff */
[----:B------:R-:W-:Y:S01]  /*2430*/  IMAD.MOV.U32 R14, RZ, RZ, R16 ;  /* 0x000000ffff0e7224 */ /* 0x000fe200078e0010 */
[----:B------:R-:W-:Y:S01]  /*2440*/  IADD3 R75, PT, PT, R7, R75, RZ ;  /* 0x0000004b074b7210 */ /* 0x000fe20007ffe0ff */
[C---:B------:R-:W-:Y:S01]  /*2450*/  IMAD R9, R4.reuse, R3, R9 ;  /* 0x0000000304097224 */ /* 0x040fe200078e0209 */
[----:B------:R-:W-:Y:S01]  /*2460*/  UIMAD UR16, UR22, -0x100, UR25 ;  /* 0xffffff00161078a4 */ /* 0x000fe2000f8e0219 */
[----:B------:R-:W-:Y:S01]  /*2470*/  IMAD.WIDE.U32 R4, R4, R2, R14 ;  /* 0x0000000204047225 */ /* 0x000fe200078e000e */
[----:B------:R-:W-:Y:S01]  /*2480*/  LEA.HI.X R75, R6, UR9, R75, 0x1, P2 ;  /* 0x00000009064b7c11 */ /* 0x000fe200090f0c4b */
[----:B------:R-:W-:-:S02]  /*2490*/  UIMAD UR17, UR22, -0x100, UR24 ;  /* 0xffffff00161178a4 */ /* 0x000fc4000f8e0218 */
[----:B------:R-:W-:Y:S01]  /*24a0*/  IMAD.SHL.U32 R76, R76, 0x2, RZ ;  /* 0x000000024c4c7824 */ /* 0x000fe200078e00ff */
[----:B----4-:R-:W-:Y:S01]  /*24b0*/  LEA R10, P2, R4, UR6, 0x1 ;  /* 0x00000006040a7c11 */ /* 0x010fe2000f8408ff */
[----:B------:R-:W-:Y:S02]  /*24c0*/  IMAD.IADD R9, R5, 0x1, R9 ;  /* 0x0000000105097824 */ /* 0x000fe400078e0209 */
[----:B------:R-:W-:Y:S01]  /*24d0*/  IMAD.SHL.U32 R56, R56, 0x2, RZ ;  /* 0x0000000238387824 */ /* 0x000fe200078e00ff */
[----:B------:R-:W-:Y:S01]  /*24e0*/  IADD3 R78, P1, PT, R76, UR14, RZ ;  /* 0x0000000e4c4e7c10 */ /* 0x000fe2000ff3e0ff */
[C---:B------:R-:W-:Y:S01]  /*24f0*/  IMAD R98, R11.reuse, 0xe0, RZ ;  /* 0x000000e00b627824 */ /* 0x040fe200078e02ff */
[----:B------:R-:W-:Y:S01]  /*2500*/  LEA.HI.X R9, R4, UR7, R9, 0x1, P2 ;  /* 0x0000000704097c11 */ /* 0x000fe200090f0c09 */
[----:B------:R-:W-:Y:S01]  /*2510*/  IMAD.SHL.U32 R95, R11, 0x80, RZ ;  /* 0x000000800b5f7824 */ /* 0x000fe200078e00ff */
[----:B------:R-:W-:Y:S01]  /*2520*/  IADD3 R14, P0, PT, R56, UR14, RZ ;  /* 0x0000000e380e7c10 */ /* 0x000fe2000ff1e0ff */
[----:B------:R-:W-:Y:S01]  /*2530*/  IMAD.SHL.U32 R85, R2, 0x20, RZ ;  /* 0x0000002002557824 */ /* 0x000fe200078e00ff */
[----:B------:R-:W-:Y:S01]  /*2540*/  ISETP.GE.AND P2, PT, R12, UR35, PT ;  /* 0x000000230c007c0c */ /* 0x000fe2000bf46270 */
[C---:B------:R-:W-:Y:S01]  /*2550*/  VIADD R108, R116.reuse, 0x20 ;  /* 0x00000020746c7836 */ /* 0x040fe20000000000 */
[C---:B------:R-:W-:Y:S01]  /*2560*/  IADD3.X R79, PT, PT, R77.reuse, UR15, RZ, P1, !PT ;  /* 0x0000000f4d4f7c10 */ /* 0x040fe20008ffe4ff */
[----:B------:R-:W-:Y:S01]  /*2570*/  VIADD R106, R116, 0x60 ;  /* 0x00000060746a7836 */ /* 0x000fe20000000000 */
[----:B--2---:R-:W-:Y:S01]  /*2580*/  IADD3 R76, P1, PT, R76, UR10, RZ ;  /* 0x0000000a4c4c7c10 */ /* 0x004fe2000ff3e0ff */
[----:B------:R-:W-:Y:S01]  /*2590*/  VIADD R105, R116, 0x80 ;  /* 0x0000008074697836 */ /* 0x000fe20000000000 */
[----:B------:R-:W-:Y:S01]  /*25a0*/  IADD3.X R15, PT, PT, R0, UR15, RZ, P0, !PT ;  /* 0x0000000f000f7c10 */ /* 0x000fe200087fe4ff */
[----:B------:R-:W-:Y:S01]  /*25b0*/  VIADD R103, R116, 0xc0 ;  /* 0x000000c074677836 */ /* 0x000fe20000000000 */
[----:B------:R-:W-:Y:S01]  /*25c0*/  IADD3 R56, P0, PT, R56, UR10, RZ ;  /* 0x0000000a38387c10 */ /* 0x000fe2000ff1e0ff */
[----:B------:R-:W-:Y:S01]  /*25d0*/  VIADD R102, R116, 0xe0 ;  /* 0x000000e074667836 */ /* 0x000fe20000000000 */
[----:B------:R-:W-:Y:S01]  /*25e0*/  IADD3.X R77, PT, PT, R77, UR11, RZ, P1, !PT ;  /* 0x0000000b4d4d7c10 */ /* 0x000fe20008ffe4ff */
[----:B------:R-:W-:Y:S01]  /*25f0*/  IMAD.U32 R96, RZ, RZ, UR29 ;  /* 0x0000001dff607e24 */ /* 0x000fe2000f8e00ff */
[----:B-1----:R-:W-:Y:S01]  /*2600*/  ISETP.GE.AND P1, PT, R12, UR33, PT ;  /* 0x000000210c007c0c */ /* 0x002fe2000bf26270 */
[----:B------:R-:W1:Y:S01]  /*2610*/  LDCU.64 UR6, c[0x0][0x3b8] ;  /* 0x00007700ff0677ac */ /* 0x000e620008000a00 */
[----:B------:R-:W-:-:S02]  /*2620*/  IADD3.X R57, PT, PT, R0, UR11, RZ, P0, !PT ;  /* 0x0000000b00397c10 */ /* 0x000fc400087fe4ff */
[----:B------:R-:W-:Y:S01]  /*2630*/  IADD3 R83, P0, PT, RZ, -UR37, RZ ;  /* 0x80000025ff537c10 */ /* 0x000fe2000ff1e0ff */
[----:B------:R-:W2:Y:S01]  /*2640*/  LDCU.64 UR14, c[0x0][0x3c0] ;  /* 0x00007800ff0e77ac */ /* 0x000ea20008000a00 */
[----:B------:R-:W-:Y:S02]  /*2650*/  @P2 LOP3.LUT R58, R58, 0x10, RZ, 0xfc, !PT ;  /* 0x000000103a3a2812 */ /* 0x000fe400078efcff */
[----:B------:R-:W-:Y:S01]  /*2660*/  IADD3.X R80, PT, PT, RZ, ~UR32, RZ, P0, !PT ;  /* 0x80000020ff507c10 */ /* 0x000fe200087fe4ff */
[----:B------:R-:W-:Y:S01]  /*2670*/  IMAD.X R82, RZ, RZ, ~R82, P0 ;  /* 0x000000ffff527224 */ /* 0x000fe200000e0e52 */
[----:B------:R-:W-:Y:S01]  /*2680*/  LOP3.LUT R58, R58, 0xffffffdf, RZ, 0xc0, !PT ;  /* 0xffffffdf3a3a7812 */ /* 0x000fe200078ec0ff */
[----:B------:R-:W3:Y:S01]  /*2690*/  LDCU.128 UR8, c[0x0][0x3a0] ;  /* 0x00007400ff0877ac */ /* 0x000ee20008000c00 */
[C---:B------:R-:W-:Y:S02]  /*26a0*/  SHF.R.S64 R81, R83.reuse, 0x1f, R80 ;  /* 0x0000001f53517819 */ /* 0x040fe40000001050 */
[----:B------:R-:W-:Y:S01]  /*26b0*/  SHF.R.S64 R83, R83, 0x1f, R82 ;  /* 0x0000001f53537819 */ /* 0x000fe20000001052 */
[----:B------:R-:W-:Y:S01]  /*26c0*/  UMOV UR32, UR22 ;  /* 0x0000001600207c82 */ /* 0x000fe20008000000 */
[----:B------:R-:W-:-:S02]  /*26d0*/  @P1 LOP3.LUT R58, R58, 0x20, RZ, 0xfc, !PT ;  /* 0x000000203a3a1812 */ /* 0x000fc400078efcff */
[----:B------:R-:W-:Y:S02]  /*26e0*/  SHF.R.S32.HI R89, RZ, 0x1f, R95 ;  /* 0x0000001fff597819 */ /* 0x000fe4000001145f */
[----:B------:R-:W-:Y:S02]  /*26f0*/  SHF.R.S32.HI R86, RZ, 0x1f, R98 ;  /* 0x0000001fff567819 */ /* 0x000fe40000011462 */
[----:B------:R-:W-:Y:S02]  /*2700*/  SHF.R.S32.HI R80, RZ, 0x1f, R80 ;  /* 0x0000001fff507819 */ /* 0x000fe40000011450 */
[----:B-12---:R-:W-:-:S07]  /*2710*/  SHF.R.S32.HI R82, RZ, 0x1f, R82 ;  /* 0x0000001fff527819 */ /* 0x006fce0000011452 */
.L_x_2583:
[C---:B------:R-:W-:Y:S01]  /*2720*/  LOP3.LUT P2, RZ, R58.reuse, 0x10, RZ, 0xc0, !PT ;  /* 0x000000103aff7812 */ /* 0x040fe2000784c0ff */
[----:B------:R-:W-:Y:S01]  /*2730*/  UIADD3 UR17, UPT, UPT, UR17, 0x100, URZ ;  /* 0x0000010011117890 */ /* 0x000fe2000fffe0ff */
[C---:B------:R-:W-:Y:S01]  /*2740*/  LOP3.LUT P3, RZ, R58.reuse, 0x20, RZ, 0xc0, !PT ;  /* 0x000000203aff7812 */ /* 0x040fe2000786c0ff */
[----:B------:R-:W-:Y:S01]  /*2750*/  UIADD3 UR16, UPT, UPT, UR16, 0x100, URZ ;  /* 0x0000010010107890 */ /* 0x000fe2000fffe0ff */
[----:B------:R-:W-:Y:S01]  /*2760*/  LOP3.LUT R58, R58, 0xffffffef, RZ, 0xc0, !PT ;  /* 0xffffffef3a3a7812 */ /* 0x000fe200078ec0ff */
        /* <DEDUP_REMOVED lines=12> */
[----:B------:R-:W-:Y:S01]  /*2830*/  @P3 LOP3.LUT R58, R58, 0x10, RZ, 0xfc, !PT ;  /* 0x000000103a3a3812 */ /* 0x000fe200078efcff */
[----:B--2---:R-:W2:Y:S01]  /*2840*/  @!P1 LDG.E.128 R28, desc[UR4][R74.64] ;  /* 0x000000044a1c9981 */ /* 0x004ea2000c1e1d00 */
[----:B------:R-:W-:Y:S01]  /*2850*/  LEA.HI.X R19, R59, R71, R64, 0x1, P0 ;  /* 0x000000473b137211 */ /* 0x000fe200000f0c40 */
[----:B------:R-:W1:Y:S01]  /*2860*/  @!P5 LDC.64 R6, c[0x0][0x3c0] ;  /* 0x0000f000ff06db82 */ /* 0x000e620000000a00 */
[----:B------:R-:W-:Y:S07]  /*2870*/  LOP3.LUT R58, R58, 0xfffffffd, RZ, 0xc0, !PT ;  /* 0xfffffffd3a3a7812 */ /* 0x000fee00078ec0ff */
[----:B----4-:R-:W4:Y:S08]  /*2880*/  @!P6 LDC.64 R4, c[0x0][0x4b0] ;  /* 0x00012c00ff04eb82 */ /* 0x010f300000000a00 */
[----:B------:R-:W5:Y:S01]  /*2890*/  @!P6 LDC.64 R2, c[0x0][0x3c0] ;  /* 0x0000f000ff02eb82 */ /* 0x000f620000000a00 */
[C---:B-1----:R-:W-:Y:S04]  /*28a0*/  @!P5 LEA R40, P0, R6.reuse, R18, 0x6 ;  /* 0x000000120628d211 */ /* 0x042fe800078030ff */
[----:B------:R-:W-:Y:S02]  /*28b0*/  @!P5 LEA.HI.X R41, R6, R19, R7, 0x6, P0 ;  /* 0x000000130629d211 */ /* 0x000fe400000f3407 */
[----:B------:R-:W-:Y:S04]  /*28c0*/  IADD3 R32, P0, PT, R74, UR19, RZ ;  /* 0x000000134a207c10 */ /* 0x000fe8000ff1e0ff */
[----:B------:R-:W-:Y:S02]  /*28d0*/  IADD3.X R33, PT, PT, R75, UR18, RZ, P0, !PT ;  /* 0x000000124b217c10 */ /* 0x000fe400087fe4ff */
[C---:B----4-:R-:W-:Y:S04]  /*28e0*/  @!P6 LEA R20, P0, R4.reuse, R32, 0x7 ;  /* 0x000000200414e211 */ /* 0x050fe800078038ff */
[----:B------:R-:W-:Y:S02]  /*28f0*/  @!P6 LEA.HI.X R21, R4, R33, R5, 0x7, P0 ;  /* 0x000000210415e211 */ /* 0x000fe400000f3c05 */
[C---:B-----5:R-:W-:Y:S04]  /*2900*/  @!P6 LEA R38, P0, R2.reuse, R18, 0x7 ;  /* 0x000000120226e211 */ /* 0x060fe800078038ff */
[----:B------:R-:W-:Y:S02]  /*2910*/  @!P6 LEA.HI.X R39, R2, R19, R3, 0x7, P0 ;  /* 0x000000130227e211 */ /* 0x000fe400000f3c03 */
[----:B------:R-:W-:Y:S02]  /*2920*/  ISETP.GE.OR P0, PT, R104, UR17, P3 ;  /* 0x0000001168007c0c */ /* 0x000fe40009f06670 */
[----:B------:R-:W-:Y:S02]  /*2930*/  ISETP.LT.OR P3, PT, R108, UR16, P2 ;  /* 0x000000106c007c0c */ /* 0x000fe40009761670 */
[----:B------:R-:W-:Y:S02]  /*2940*/  ISETP.LT.OR P4, PT, R104, UR16, P0 ;  /* 0x0000001068007c0c */ /* 0x000fe40008781670 */
[----:B------:R-:W-:Y:S11]  /*2950*/  P2R R53, PR, RZ, 0x8 ;  /* 0x00000008ff357803 */ /* 0x000ff60000000000 */
[----:B------:R-:W1:Y:S01]  /*2960*/  @!P4 LDC.64 R2, c[0x0][0x4b0] ;  /* 0x00012c00ff02cb82 */ /* 0x000e620000000a00 */
[----:B------:R-:W-:Y:S04]  /*2970*/  @P4 LOP3.LUT R58, R58, 0x2, RZ, 0xfc, !PT ;  /* 0x000000023a3a4812 */ /* 0x000fe800078efcff */
[----:B------:R-:W-:Y:S02]  /*2980*/  LOP3.LUT P2, RZ, R58, 0x10, RZ, 0xc0, !PT ;  /* 0x000000103aff7812 */ /* 0x000fe4000784c0ff */
        /* <DEDUP_REMOVED lines=8> */
[----:B--2---:R-:W-:Y:S06]  /*2a10*/  @!P1 STG.E.128 desc[UR4][R70.64], R28 ;  /* 0x0000001c46009986 */ /* 0x004fec000c101d04 */
[----:B------:R-:W2:Y:S06]  /*2a20*/  @!P3 LDG.E.128 R24, desc[UR4][R32.64] ;  /* 0x000000042018b981 */ /* 0x000eac000c1e1d00 */
[----:B--2---:R1:W-:Y:S01]  /*2a30*/  @!P3 STG.E.128 desc[UR4][R18.64], R24 ;  /* 0x000000181200b986 */ /* 0x0043e2000c101d04 */
[----:B------:R-:W-:Y:S02]  /*2a40*/  ISETP.LT.OR P3, PT, R105, UR16, P0 ;  /* 0x0000001069007c0c */ /* 0x000fe40008761670 */
[----:B------:R-:W-:Y:S03]  /*2a50*/  ISETP.GE.OR P0, PT, R103, UR17, P2 ;  /* 0x0000001167007c0c */ /* 0x000fe60009706670 */
[----:B------:R-:W2:Y:S08]  /*2a60*/  @!P5 LDG.E.128 R4, desc[UR4][R42.64] ;  /* 0x000000042a04d981 */ /* 0x000eb0000c1e1d00 */
[----:B------:R-:W4:Y:S02]  /*2a70*/  @!P3 LDC.64 R2, c[0x0][0x4b0] ;  /* 0x00012c00ff02bb82 */ /* 0x000f240000000a00 */
[----:B----4-:R-:W-:Y:S04]  /*2a80*/  @!P3 IMAD.WIDE.U32 R44, R2, 0xc0, R32 ;  /* 0x000000c0022cb825 */ /* 0x010fe800078e0020 */
[----:B------:R-:W-:Y:S04]  /*2a90*/  @!P3 IMAD R3, R3, 0xc0, RZ ;  /* 0x000000c00303b824 */ /* 0x000fe800078e02ff */
[----:B------:R-:W-:Y:S02]  /*2aa0*/  @!P3 IMAD.IADD R45, R45, 0x1, R3 ;  /* 0x000000012d2db824 */ /* 0x000fe400078e0203 */
[----:B------:R-:W4:Y:S02]  /*2ab0*/  @!P3 LDC.64 R2, c[0x0][0x3c0] ;  /* 0x0000f000ff02bb82 */ /* 0x000f240000000a00 */
[----:B----4-:R-:W-:Y:S02]  /*2ac0*/  @!P3 IMAD R3, R3, 0xc0, RZ ;  /* 0x000000c00303b824 */ /* 0x010fe400078e02ff */
        /* <DEDUP_REMOVED lines=9> */
[C---:B------:R-:W-:Y:S02]  /*2b60*/  LOP3.LUT P0, RZ, R58.reuse, 0x2, RZ, 0xc0, !PT ;  /* 0x000000023aff7812 */ /* 0x040fe4000780c0ff */
[----:B------:R-:W-:Y:S09]  /*2b70*/  LOP3.LUT R58, R58, 0xfffffffe, RZ, 0xc0, !PT ;  /* 0xfffffffe3a3a7812 */ /* 0x000ff200078ec0ff */
[----:B------:R-:W1:Y:S08]  /*2b80*/  @!P4 LDC.64 R2, c[0x0][0x4b0] ;  /* 0x00012c00ff02cb82 */ /* 0x000e700000000a00 */
[----:B------:R-:W4:Y:S01]  /*2b90*/  @!P4 LDC.64 R4, c[0x0][0x3c0] ;  /* 0x0000f000ff04cb82 */ /* 0x000f220000000a00 */
[----:B-1----:R-:W-:Y:S02]  /*2ba0*/  @!P4 IMAD R3, R3, 0x140, RZ ;  /* 0x000001400303c824 */ /* 0x002fe400078e02ff */
[----:B------:R-:W-:Y:S04]  /*2bb0*/  @!P4 IMAD.WIDE.U32 R20, R2, 0x140, R32 ;  /* 0x000001400214c825 */ /* 0x000fe800078e0020 */
[----:B------:R-:W-:Y:S02]  /*2bc0*/  @!P4 IMAD.IADD R21, R21, 0x1, R3 ;  /* 0x000000011515c824 */ /* 0x000fe400078e0203 */
[----:B----4-:R-:W-:Y:S02]  /*2bd0*/  @!P4 IMAD R5, R5, 0x140, RZ ;  /* 0x000001400505c824 */ /* 0x010fe400078e02ff */
[----:B------:R-:W-:Y:S04]  /*2be0*/  @!P4 IMAD.WIDE.U32 R6, R4, 0x140, R18 ;  /* 0x000001400406c825 */ /* 0x000fe800078e0012 */
[----:B------:R-:W-:Y:S01]  /*2bf0*/  @!P4 IMAD.IADD R7, R7, 0x1, R5 ;  /* 0x000000010707c824 */ /* 0x000fe200078e0205 */
[----:B--2---:R-:W-:Y:S01]  /*2c00*/  @!P0 STG.E.128 desc[UR4][R34.64], R24 ;  /* 0x0000001822008986 */ /* 0x004fe2000c101d04 */
[C---:B------:R-:W-:Y:S05]  /*2c10*/  ISETP.GE.OR P0, PT, R102.reuse, UR17, P2 ;  /* 0x0000001166007c0c */ /* 0x040fea0009706670 */
[----:B------:R-:W2:Y:S01]  /*2c20*/  @!P4 LDG.E.128 R20, desc[UR4][R20.64] ;  /* 0x000000041414c981 */ /* 0x000ea2000c1e1d00 */
[----:B------:R-:W-:Y:S02]  /*2c30*/  ISETP.LT.OR P2, PT, R102, UR16, P0 ;  /* 0x0000001066007c0c */ /* 0x000fe40008741670 */
[----:B------:R-:W-:Y:S11]  /*2c40*/  ISETP.NE.AND P0, PT, R17, RZ, PT ;  /* 0x000000ff1100720c */ /* 0x000ff60003f05270 */
        /* <DEDUP_REMOVED lines=22> */
[----:B------:R-:W4:Y:S02]  /*2db0*/  @!P1 LDG.E.128 R20, desc[UR4][R8.64] ;  /* 0x0000000408149981 */ /* 0x000f24000c1e1d00 */
[----:B------:R-:W-:Y:S02]  /*2dc0*/  LEA.HI.X R33, R85, R9, R84, 0x1, P0 ;  /* 0x0000000955217211 */ /* 0x000fe400000f0c54 */
[C---:B-1----:R-:W-:Y:S04]  /*2dd0*/  LEA R18, P0, R65.reuse, R72, 0x1 ;  /* 0x0000004841127211 */ /* 0x042fe800078008ff */
[----:B------:R-:W-:Y:S01]  /*2de0*/  LEA.HI.X R19, R65, R73, R66, 0x1, P0 ;  /* 0x0000004941137211 */ /* 0x000fe200000f0c42 */
[----:B----4-:R-:W-:Y:S01]  /*2df0*/  @!P1 STG.E.128 desc[UR4][R72.64], R20 ;  /* 0x0000001448009986 */ /* 0x010fe2000c101d04 */
        /* <DEDUP_REMOVED lines=28> */
[----:B------:R2:W4:Y:S02]  /*2fc0*/  @!P3 LDG.E.128 R24, desc[UR4][R4.64] ;  /* 0x000000040418b981 */ /* 0x000524000c1e1d00 */
[----:B--2---:R-:W2:Y:S02]  /*2fd0*/  @!P3 LDC.64 R4, c[0x0][0x3b8] ;  /* 0x0000ee00ff04bb82 */ /* 0x004ea40000000a00 */
[----:B--2---:R-:W-:Y:S02]  /*2fe0*/  @!P3 IMAD R5, R5, 0xc0, RZ ;  /* 0x000000c00505b824 */ /* 0x004fe400078e02ff */
[----:B------:R-:W-:Y:S04]  /*2ff0*/  @!P3 IMAD.WIDE.U32 R6, R4, 0xc0, R18 ;  /* 0x000000c00406b825 */ /* 0x000fe800078e0012 */
[----:B------:R-:W-:Y:S02]  /*3000*/  @!P3 IMAD.IADD R7, R7, 0x1, R5 ;  /* 0x000000010707b824 */ /* 0x000fe400078e0205 */
[----:B------:R-:W2:Y:S02]  /*3010*/  @!P1 LDC.64 R4, c[0x0][0x3b8] ;  /* 0x0000ee00ff049b82 */ /* 0x000ea40000000a00 */
[C---:B--2---:R-:W-:Y:S04]  /*3020*/  @!P1 LEA R28, P0, R4.reuse, R18, 0x8 ;  /* 0x00000012041c9211 */ /* 0x044fe800078040ff */
[----:B------:R-:W-:Y:S01]  /*3030*/  @!P1 LEA.HI.X R29, R4, R19, R5, 0x8, P0 ;  /* 0x00000013041d9211 */ /* 0x000fe200000f4405 */
[----:B----4-:R2:W-:Y:S05]  /*3040*/  @!P3 STG.E.128 desc[UR4][R6.64], R24 ;  /* 0x000000180600b986 */ /* 0x0105ea000c101d04 */
[----:B-1----:R-:W4:Y:S01]  /*3050*/  @!P1 LDG.E.128 R20, desc[UR4][R30.64] ;  /* 0x000000041e149981 */ /* 0x002f22000c1e1d00 */
[----:B--2---:R-:W-:Y:S04]  /*3060*/  @!P4 IMAD.WIDE.U32 R6, R2, 0x140, R32 ;  /* 0x000001400206c825 */ /* 0x004fe800078e0020 */
[----:B------:R-:W-:Y:S02]  /*3070*/  @!P4 IMAD.IADD R7, R7, 0x1, R3 ;  /* 0x000000010707c824 */ /* 0x000fe400078e0203 */
[----:B------:R-:W1:Y:S02]  /*3080*/  @!P4 LDC.64 R2, c[0x0][0x3b8] ;  /* 0x0000ee00ff02cb82 */ /* 0x000e640000000a00 */
[----:B-1----:R-:W-:Y:S04]  /*3090*/  @!P4 IMAD.WIDE.U32 R24, R2, 0x140, R18 ;  /* 0x000001400218c825 */ /* 0x002fe800078e0012 */
[----:B------:R-:W-:Y:S04]  /*30a0*/  @!P4 IMAD R3, R3, 0x140, RZ ;  /* 0x000001400303c824 */ /* 0x000fe800078e02ff */
[----:B------:R-:W-:Y:S01]  /*30b0*/  @!P4 IMAD.IADD R25, R25, 0x1, R3 ;  /* 0x000000011919c824 */ /* 0x000fe200078e0203 */
[----:B----4-:R1:W-:Y:S05]  /*30c0*/  @!P1 STG.E.128 desc[UR4][R28.64], R20 ;  /* 0x000000141c009986 */ /* 0x0103ea000c101d04 */
        /* <DEDUP_REMOVED lines=8> */
[----:B-1----:R-:W4:Y:S01]  /*3150*/  LDG.E.128 R4, desc[UR4][R32.64] ;  /* 0x0000000420047981 */ /* 0x002f22000c1e1d00 */
[----:B--2---:R-:W-:Y:S02]  /*3160*/  IMAD R3, R3, 0x180, RZ ;  /* 0x0000018003037824 */ /* 0x004fe400078e02ff */
[----:B------:R-:W-:Y:S05]  /*3170*/  IMAD.WIDE.U32 R18, R2, 0x180, R18 ;  /* 0x0000018002127825 */ /* 0x000fea00078e0012 */
[----:B------:R-:W-:Y:S05]  /*3180*/  IADD3 R19, PT, PT, R19, R3, RZ ;  /* 0x0000000313137210 */ /* 0x000fea0007ffe0ff */
[----:B----4-:R1:W-:Y:S01]  /*3190*/  STG.E.128 desc[UR4][R18.64], R4 ;  /* 0x0000000412007986 */ /* 0x0103e2000c101d04 */
[----:B------:R-:W-:Y:S05]  /*31a0*/  BRA `(.L_x_2548) ;  /* 0x0000004c00647947 */ /* 0x000fea0003800000 */
.L_x_2547:
        /* <DEDUP_REMOVED lines=67> */
.L_x_2551:
[----:B---3--:R-:W-:Y:S05]  /*35e0*/  BSYNC.RECONVERGENT B0 ;  /* 0x0000000000007941 */ /* 0x008fea0003800200 */
.L_x_2550:
        /* <DEDUP_REMOVED lines=50> */
.L_x_2553:
[----:B------:R-:W-:Y:S05]  /*3910*/  BSYNC.RECONVERGENT B0 ;  /* 0x0000000000007941 */ /* 0x000fea0003800200 */
.L_x_2552:
        /* <DEDUP_REMOVED lines=56> */
.L_x_2555:
[----:B------:R-:W-:Y:S05]  /*3ca0*/  BSYNC.RECONVERGENT B0 ;  /* 0x0000000000007941 */ /* 0x000fea0003800200 */
.L_x_2554:
        /* <DEDUP_REMOVED lines=56> */
.L_x_2557:
[----:B------:R-:W-:Y:S05]  /*4030*/  BSYNC.RECONVERGENT B0 ;  /* 0x0000000000007941 */ /* 0x000fea0003800200 */
.L_x_2556:
        /* <DEDUP_REMOVED lines=58> */
.L_x_2559:
[----:B------:R-:W-:Y:S05]  /*43e0*/  BSYNC.RECONVERGENT B0 ;  /* 0x0000000000007941 */ /* 0x000fea0003800200 */
.L_x_2558:
        /* <DEDUP_REMOVED lines=58> */
.L_x_2561:
[----:B------:R-:W-:Y:S05]  /*4790*/  BSYNC.RECONVERGENT B0 ;  /* 0x0000000000007941 */ /* 0x000fea0003800200 */
.L_x_2560:
        /* <DEDUP_REMOVED lines=58> */
.L_x_2563:
[----:B------:R-:W-:Y:S05]  /*4b40*/  BSYNC.RECONVERGENT B0 ;  /* 0x0000000000007941 */ /* 0x000fea0003800200 */
.L_x_2562:
        /* <DEDUP_REMOVED lines=58> */
.L_x_2565:
[----:B------:R-:W-:Y:S05]  /*4ef0*/  BSYNC.RECONVERGENT B0 ;  /* 0x0000000000007941 */ /* 0x000fea0003800200 */
.L_x_2564:
[----:B-1----:R-:W1:Y:S01]  /*4f00*/  LDC R17, c[0x0][0x450] ;  /* 0x00011400ff117b82 */ /* 0x002e620000000800 */
[----:B------:R-:W-:Y:S05]  /*4f10*/  IMAD.U32 R3, R38, -0x80, RZ ;  /* 0xffffff8026037824 */ /* 0x000fea00078e00ff */
[C---:B------:R-:W-:Y:S02]  /*4f20*/  LEA R14, P1, R3.reuse, R14, 0x1 ;  /* 0x0000000e030e7211 */ /* 0x040fe400078208ff */
[C---:B------:R-:W-:Y:S02]  /*4f30*/  LEA R56, P0, R3.reuse, R56, 0x1 ;  /* 0x0000003803387211 */ /* 0x040fe400078008ff */
[C---:B------:R-:W-:Y:S02]  /*4f40*/  LEA.HI.X.SX32 R15, R3.reuse, R15, 0x1, P1 ;  /* 0x0000000f030f7211 */ /* 0x040fe400008f0eff */
[----:B------:R-:W-:Y:S01]  /*4f50*/  LEA.HI.X.SX32 R57, R3, R57, 0x1, P0 ;  /* 0x0000003903397211 */ /* 0x000fe200000f0eff */
[----:B------:R-:W-:Y:S05]  /*4f60*/  BRA `(.L_x_2548) ;  /* 0x0000002c00f47947 */ /* 0x000fea0003800000 */
.L_x_2549:
[C---:B------:R-:W-:Y:S01]  /*4f70*/  LEA R22, P0, R85.reuse, R10, 0x1 ;  /* 0x0000000a55167211 */ /* 0x040fe200078008ff */
[----:B------:R-:W-:Y:S01]  /*4f80*/  BSSY.RECONVERGENT B0, `(.L_x_2566) ;  /* 0x0000061000007945 */ /* 0x000fe20003800200 */
[----:B------:R-:W-:Y:S02]  /*4f90*/  LOP3.LUT P1, RZ, R58, 0x10, RZ, 0xc0, !PT ;  /* 0x000000103aff7812 */ /* 0x000fe4000782c0ff */
        /* <DEDUP_REMOVED lines=23> */
[----:B------:R-:W4:Y:S03]  /*5110*/  @!P0 LDG.E.128 R24, desc[UR4][R40.64] ;  /* 0x0000000428188981 */ /* 0x000f26000c1e1d00 */
[C---:B------:R-:W-:Y:S05]  /*5120*/  @!P0 IADD3 R124, P1, PT, R55.reuse, R76, RZ ;  /* 0x0000004c377c8210 */ /* 0x040fea0007f3e0ff */
[C---:B------:R-:W-:Y:S01]  /*5130*/  @!P0 IMAD.X R125, R54.reuse, 0x1, R77, P1 ;  /* 0x00000001367d8824 */ /* 0x040fe200008e064d */
[----:B------:R-:W-:Y:S04]  /*5140*/  @!P0 IADD3 R42, P1, PT, R55, R78, RZ ;  /* 0x0000004e372a8210 */ /* 0x000fe80007f3e0ff */
[----:B------:R-:W-:Y:S01]  /*5150*/  @!P0 IADD3.X R43, PT, PT, R54, R79, RZ, P1, !PT ;  /* 0x0000004f362b8210 */ /* 0x000fe20000ffe4ff */
[----:B------:R-:W5:Y:S08]  /*5160*/  @!P0 LDG.E.128 R124, desc[UR4][R124.64] ;  /* 0x000000047c7c8981 */ /* 0x000f70000c1e1d00 */
        /* <DEDUP_REMOVED lines=20> */
[C---:B---3--:R-:W-:Y:S01]  /*52b0*/  @!P0 SHF.L.U32 R38, R48.reuse, 0x10, RZ ;  /* 0x0000001030268819 */ /* 0x048fe200000006ff */
        /* <DEDUP_REMOVED lines=45> */
.L_x_2567:
[----:B---3--:R-:W-:Y:S05]  /*5590*/  BSYNC.RECONVERGENT B0 ;  /* 0x0000000000007941 */ /* 0x008fea0003800200 */
.L_x_2566:
        /* <DEDUP_REMOVED lines=89> */
.L_x_2569:
[----:B------:R-:W-:Y:S05]  /*5b30*/  BSYNC.RECONVERGENT B0 ;  /* 0x0000000000007941 */ /* 0x000fea0003800200 */
.L_x_2568:
        /* <DEDUP_REMOVED lines=93> */
.L_x_2571:
[----:B------:R-:W-:Y:S05]  /*6110*/  BSYNC.RECONVERGENT B0 ;  /* 0x0000000000007941 */ /* 0x000fea0003800200 */
.L_x_2570:
        /* <DEDUP_REMOVED lines=93> */
.L_x_2573:
[----:B------:R-:W-:Y:S05]  /*66f0*/  BSYNC.RECONVERGENT B0 ;  /* 0x0000000000007941 */ /* 0x000fea0003800200 */
.L_x_2572:
        /* <DEDUP_REMOVED lines=94> */
.L_x_2575:
[----:B------:R-:W-:Y:S05]  /*6ce0*/  BSYNC.RECONVERGENT B0 ;  /* 0x0000000000007941 */ /* 0x000fea0003800200 */
.L_x_2574:
        /* <DEDUP_REMOVED lines=94> */
.L_x_2577:
[----:B------:R-:W-:Y:S05]  /*72d0*/  BSYNC.RECONVERGENT B0 ;  /* 0x0000000000007941 */ /* 0x000fea0003800200 */
.L_x_2576:
        /* <DEDUP_REMOVED lines=94> */
.L_x_2579:
[----:B------:R-:W-:Y:S05]  /*78c0*/  BSYNC.RECONVERGENT B0 ;  /* 0x0000000000007941 */ /* 0x000fea0003800200 */
.L_x_2578:
[----:B------:R-:W-:Y:S01]  /*78d0*/  LOP3.LUT P0, RZ, R58, 0x1, RZ, 0xc0, !PT ;  /* 0x000000013aff7812 */ /* 0x000fe2000780c0ff */
[----:B------:R-:W-:Y:S11]  /*78e0*/  BSSY.RECONVERGENT B0, `(.L_x_2580) ;  /* 0x000005f000007945 */ /* 0x000ff60003800200 */
[----:B------:R-:W-:Y:S01]  /*78f0*/  @!UPT UIADD3 URZ, UPT, UPT, URZ, URZ, URZ ;  /* 0x000000fffffff290 */ /* 0x000fe2000fffe0ff */
[----:B------:R-:W-:Y:S05]  /*7900*/  @P0 BRA `(.L_x_2581) ;  /* 0x0000000400700947 */ /* 0x000fea0003800000 */
[C---:B------:R-:W-:Y:S01]  /*7910*/  ISETP.GE.AND P0, PT, R12.reuse, R17, PT ;  /* 0x000000110c00720c */ /* 0x040fe20003f06270 */
[----:B------:R-:W5:Y:S01]  /*7920*/  LDC.64 R48, c[0x0][0x4a8] ;  /* 0x00012a00ff307b82 */ /* 0x000f620000000a00 */
[----:B------:R-:W-:Y:S01]  /*7930*/  ISETP.GE.U32.AND P2, PT, R12, R21, PT ;  /* 0x000000150c00720c */ /* 0x000fe20003f46070 */
[----:B-----5:R-:W-:Y:S04]  /*7940*/  IMAD.WIDE.U32 R22, R48, 0x180, R22 ;  /* 0x0000018030167825 */ /* 0x020fe800078e0016 */
[----:B------:R-:W-:Y:S06]  /*7950*/  IMAD R51, R49, 0x180, RZ ;  /* 0x0000018031337824 */ /* 0x000fec00078e02ff */
[----:B------:R-:W-:Y:S01]  /*7960*/  @!P0 SEL R49, R16, RZ, P2 ;  /* 0x000000ff10318207 */ /* 0x000fe20001000000 */
[----:B------:R-:W-:Y:S01]  /*7970*/  IMAD.IADD R23, R51, 0x1, R23 ;  /* 0x0000000133177824 */ /* 0x000fe200078e0217 */
[----:B------:R-:W-:Y:S02]  /*7980*/  @!P0 SEL R51, R120, RZ, P2 ;  /* 0x000000ff78338207 */ /* 0x000fe40001000000 */
[----:B------:R-:W-:Y:S01]  /*7990*/  @!P0 IADD3 R49, P1, PT, R98, R49, RZ ;  /* 0x0000003162318210 */ /* 0x000fe20007f3e0ff */
[----:B------:R-:W-:Y:S01]  /*79a0*/  @!P0 IMAD.WIDE R30, R19, 0x2, R22 ;  /* 0x00000002131e8825 */ /* 0x000fe200078e0216 */
[----:B------:R-:W5:Y:S02]  /*79b0*/  LDG.E.128 R44, desc[UR4][R22.64] ;  /* 0x00000004162c7981 */ /* 0x000f64000c1e1d00 */
[----:B-1----:R-:W-:Y:S01]  /*79c0*/  @!P0 SHF.L.U32 R53, R49, 0x1, RZ ;  /* 0x0000000131358819 */ /* 0x002fe200000006ff */
[----:B------:R-:W-:Y:S03]  /*79d0*/  @!P0 IMAD.X R52, R86, 0x1, R51, P1 ;  /* 0x0000000156348824 */ /* 0x000fe600008e0633 */
[----:B------:R-:W-:Y:S02]  /*79e0*/  @!P0 IADD3 R54, P1, PT, R53, R76, RZ ;  /* 0x0000004c35368210 */ /* 0x000fe40007f3e0ff */
[----:B------:R-:W-:Y:S01]  /*79f0*/  @!P0 SHF.L.U64.HI R52, R49, 0x1, R52 ;  /* 0x0000000131348819 */ /* 0x000fe20000010234 */
[----:B------:R-:W2:Y:S04]  /*7a00*/  @!P0 LDG.E.128 R28, desc[UR4][R30.64] ;  /* 0x000000041e1c8981 */ /* 0x000ea8000c1e1d00 */
        /* <DEDUP_REMOVED lines=76> */
.L_x_2581:
[----:B------:R-:W-:Y:S05]  /*7ed0*/  BSYNC.RECONVERGENT B0 ;  /* 0x0000000000007941 */ /* 0x000fea0003800200 */
.L_x_2580:
[----:B------:R-:W1:Y:S01]  /*7ee0*/  LDC R17, c[0x0][0x450] ;  /* 0x00011400ff117b82 */ /* 0x000e620000000800 */
[----:B--2---:R-:W-:Y:S05]  /*7ef0*/  IMAD.U32 R121, R121, -0x80, RZ ;  /* 0xffffff8079797824 */ /* 0x004fea00078e00ff */
[C---:B------:R-:W-:Y:S02]  /*7f00*/  LEA R78, P1, R121.reuse, R78, 0x1 ;  /* 0x0000004e794e7211 */ /* 0x040fe400078208ff */
[C---:B------:R-:W-:Y:S02]  /*7f10*/  LEA R76, P0, R121.reuse, R76, 0x1 ;  /* 0x0000004c794c7211 */ /* 0x040fe400078008ff */
[C---:B------:R-:W-:Y:S02]  /*7f20*/  LEA.HI.X.SX32 R79, R121.reuse, R79, 0x1, P1 ;  /* 0x0000004f794f7211 */ /* 0x040fe400008f0eff */
[----:B------:R-:W-:Y:S09]  /*7f30*/  LEA.HI.X.SX32 R77, R121, R77, 0x1, P0 ;  /* 0x0000004d794d7211 */ /* 0x000ff200000f0eff */
.L_x_2548:
[----:B---3--:R-:W-:Y:S05]  /*7f40*/  BSYNC.RECONVERGENT B1 ;  /* 0x0000000000017941 */ /* 0x008fea0003800200 */
.L_x_2546:
[----:B------:R-:W-:Y:S04]  /*7f50*/  ISETP.NE.U32.AND P0, PT, RZ, UR12, PT ;  /* 0x0000000cff007c0c */ /* 0x000fe8000bf05070 */
[----:B------:R-:W-:Y:S11]  /*7f60*/  ISETP.NE.AND.EX P0, PT, RZ, UR13, PT, P0 ;  /* 0x0000000dff007c0c */ /* 0x000ff6000bf05300 */
[----:B------:R-:W-:Y:S02]  /*7f70*/  @!UPT UIADD3 URZ, UPT, UPT, URZ, URZ, URZ ;  /* 0x000000fffffff290 */ /* 0x000fe4000fffe0ff */
[----:B------:R-:W3:Y:S01]  /*7f80*/  @!P0 LDC R2, c[0x0][0x3c0] ;  /* 0x0000f000ff028b82 */ /* 0x000ee20000000800 */
[----:B------:R-:W-:Y:S07]  /*7f90*/  @!P0 IMAD.MOV.U32 R3, RZ, RZ, RZ ;  /* 0x000000ffff038224 */ /* 0x000fee00078e00ff */
[----:B------:R-:W5:Y:S01]  /*7fa0*/  @!P0 LDC R0, c[0x0][0x3b8] ;  /* 0x0000ee00ff008b82 */ /* 0x000f620000000800 */
[----:B------:R-:W-:Y:S01]  /*7fb0*/  @!P0 IADD3 R3, P1, PT, RZ, -R3, RZ ;  /* 0x80000003ff038210 */ /* 0x000fe20007f3e0ff */
[----:B-----5:R-:W-:Y:S02]  /*7fc0*/  @!P0 IMAD.SHL.U32 R0, R0, 0x100, RZ ;  /* 0x0000010000008824 */ /* 0x020fe400078e00ff */
[----:B---3--:R-:W-:Y:S02]  /*7fd0*/  @!P0 IMAD.SHL.U32 R2, R2, 0x100, RZ ;  /* 0x0000010002028824 */ /* 0x008fe400078e00ff */
        /* <DEDUP_REMOVED lines=17> */
[----:B--2-4-:R-:W-:Y:S08]  /*80f0*/  VIADD R20, R8, 0xffffffe ;  /* 0x0ffffffe08147836 */ /* 0x014ff00000000000 */
        /* <DEDUP_REMOVED lines=63> */
.L_x_2582:
[----:B------:R-:W-:Y:S01]  /*84f0*/  UISETP.GT.AND UP0, UPT, UR32, UR30, UPT ;  /* 0x0000001e2000728c */ /* 0x000fe2000bf04270 */
[----:B------:R-:W-:Y:S02]  /*8500*/  IADD3 R74, P1, PT, R74, R81, RZ ;  /* 0x000000514a4a7210 */ /* 0x000fe40007f3e0ff */
[----:B------:R-:W-:Y:S03]  /*8510*/  IADD3 R10, P0, PT, R10, R83, RZ ;  /* 0x000000530a0a7210 */ /* 0x000fe60007f1e0ff */
[----:B------:R-:W-:Y:S02]  /*8520*/  IMAD.X R75, R75, 0x1, R80, P1 ;  /* 0x000000014b4b7824 */ /* 0x000fe400008e0650 */
[----:B------:R-:W-:Y:S01]  /*8530*/  IMAD.X R9, R9, 0x1, R82, P0 ;  /* 0x0000000109097824 */ /* 0x000fe200000e0652 */
[----:B------:R-:W-:Y:S07]  /*8540*/  BRA.U UP0, `(.L_x_2583) ;  /* 0xffffffa100747547 */ /* 0x000fee000b83ffff */
.L_x_2545:
[----:B------:R-:W1:Y:S01]  /*8550*/  LDC R3, c[0x0][0x450] ;  /* 0x00011400ff037b82 */ /* 0x000e620000000800 */
[----:B------:R-:W-:Y:S01]  /*8560*/  LOP3.LUT R2, R68, 0xd8, RZ, 0xc0, !PT ;  /* 0x000000d844027812 */ /* 0x000fe200078ec0ff */
[----:B------:R-:W-:Y:S01]  /*8570*/  UMOV UR7, 0x400 ;  /* 0x0000040000077882 */ /* 0x000fe20000000000 */
[----:B------:R-:W-:Y:S01]  /*8580*/  LOP3.LUT R15, R113, 0x1f00, R68, 0xf8, !PT ;  /* 0x00001f00710f7812 */ /* 0x000fe200078ef844 */
[----:B------:R-:W-:Y:S01]  /*8590*/  BSSY.RECONVERGENT B2, `(.L_x_2584) ;  /* 0x0000184000027945 */ /* 0x000fe20003800200 */
[----:B------:R-:W-:-:S03]  /*85a0*/  LOP3.LUT R2, R2, 0x18, R67, 0x78, !PT ;  /* 0x0000001802027812 */ /* 0x000fc600078e7843 */
[----:B------:R-:W3:Y:S02]  /*85b0*/  S2UR UR6, SR_CgaCtaId ;  /* 0x00000000000679c3 */ /* 0x000ee40000008800 */
[----:B------:R-:W-:-:S06]  /*85c0*/  IMAD.IADD R15, R2, 0x1, R15 ;  /* 0x00000001020f7824 */ /* 0x000fcc00078e020f */
[----:B------:R-:W2:Y:S08]  /*85d0*/  LDC.64 R4, c[0x0][0x3b0] ;  /* 0x0000ec00ff047b82 */ /* 0x000eb00000000a00 */
[----:B------:R-:W-:Y:S01]  /*85e0*/  BAR.SYNC.DEFER_BLOCKING 0x0 ;  /* 0x0000000000007b1d */ /* 0x000fe20000010000 */
[----:B-1----:R-:W-:Y:S01]  /*85f0*/  ISETP.NE.AND P0, PT, R3, RZ, PT ;  /* 0x000000ff0300720c */ /* 0x002fe20003f05270 */
[----:B---3--:R-:W-:-:S06]  /*8600*/  ULEA UR6, UR6, UR7, 0x18 ;  /* 0x0000000706067291 */ /* 0x008fcc000f8ec0ff */
        /* <DEDUP_REMOVED lines=19> */
.L_x_2588:
[----:B------:R1:W-:Y:S02]  /*8740*/  STS.128 [R15], RZ ;  /* 0x000000ff0f007388 */ /* 0x0003e40000000c00 */
.L_x_2587:
[----:B------:R-:W-:Y:S05]  /*8750*/  BSYNC.RECONVERGENT B0 ;  /* 0x0000000000007941 */ /* 0x000fea0003800200 */
.L_x_2586:
[----:B------:R-:W-:-:S04]  /*8760*/  IADD3 R8, PT, PT, R116, 0x20, RZ ;  /* 0x0000002074087810 */ /* 0x000fc80007ffe0ff */
[----:B------:R-:W-:-:S13]  /*8770*/  ISETP.GE.AND P0, PT, R8, UR26, PT ;  /* 0x0000001a08007c0c */ /* 0x000fda000bf06270 */
[----:B------:R-:W-:Y:S05]  /*8780*/  @P0 BRA `(.L_x_2589) ;  /* 0x0000001400900947 */ /* 0x000fea0003800000 */
[----:B------:R-:W3:Y:S02]  /*8790*/  LDCU UR7, c[0x0][0x440] ;  /* 0x00008800ff0777ac */ /* 0x000ee40008000800 */
[----:B---3--:R-:W-:-:S13]  /*87a0*/  ISETP.GE.AND P0, PT, R12, UR7, PT ;  /* 0x000000070c007c0c */ /* 0x008fda000bf06270 */
        /* <DEDUP_REMOVED lines=9> */
.L_x_2585:
[----:B------:R-:W1:Y:S02]  /*8840*/  LDCU.64 UR8, c[0x0][0x470] ;  /* 0x00008e00ff0877ac */ /* 0x000e640008000a00 */
[----:B-1----:R-:W-:-:S04]  /*8850*/  ISETP.NE.U32.AND P0, PT, RZ, UR8, PT ;  /* 0x00000008ff007c0c */ /* 0x002fc8000bf05070 */
[----:B------:R-:W-:Y:S01]  /*8860*/  ISETP.NE.AND.EX P0, PT, RZ, UR9, PT, P0 ;  /* 0x00000009ff007c0c */ /* 0x000fe2000bf05300 */
[----:B------:R-:W-:Y:S01]  /*8870*/  UMOV UR10, URZ ;  /* 0x000000ff000a7c82 */ /* 0x000fe20008000000 */
[----:B------:R-:W1:Y:S01]  /*8880*/  LDCU.U8 UR7, c[0x0][0x533] ;  /* 0x0000a660ff0777ac */ /* 0x000e620008000000 */
[----:B------:R-:W2:Y:S10]  /*8890*/  LDCU.64 UR8, c[0x0][0x380] ;  /* 0x00007000ff0877ac */ /* 0x000eb40008000a00 */
[----:B------:R-:W3:Y:S01]  /*88a0*/  @P0 LDG.E R118, desc[UR4][R118.64] ;  /* 0x0000000476760981 */ /* 0x000ee2000c1e1900 */
[----:B------:R-:W-:Y:S01]  /*88b0*/  IMAD.SHL.U32 R27, R11, 0x20, RZ ;  /* 0x000000200b1b7824 */ /* 0x000fe200078e00ff */
[----:B-1----:R-:W-:Y:S01]  /*88c0*/  UISETP.NE.AND UP0, UPT, UR7, URZ, UPT ;  /* 0x000000ff0700728c */ /* 0x002fe2000bf05270 */
[----:B---3--:R-:W-:-:S02]  /*88d0*/  @P0 R2UR UR10, R118 ;  /* 0x00000000760a02ca */ /* 0x008fc400000e0000 */
[----:B--2---:R-:W-:-:S04]  /*88e0*/  LEA R36, P0, R114, UR8, 0x1 ;  /* 0x0000000872247c11 */ /* 0x004fc8000f8008ff */
[----:B------:R-:W-:-:S07]  /*88f0*/  LEA.HI.X R37, R114, UR9, R69, 0x1, P0 ;  /* 0x0000000972257c11 */ /* 0x000fce00080f0c45 */
[----:B------:R-:W-:-:S06]  /*8900*/  UIADD3 UR10, UPT, UPT, UR10, UR25, UR26 ;  /* 0x000000190a0a7290 */ /* 0x000fcc000fffe01a */
[----:B------:R-:W-:-:S05]  /*8910*/  IMAD R4, R11, UR10, RZ ;  /* 0x0000000a0b047c24 */ /* 0x000fca000f8e02ff */
[-C--:B----4-:R-:W-:Y:S02]  /*8920*/  IADD3 R20, P2, PT, R111, R4.reuse, RZ ;  /* 0x000000046f147210 */ /* 0x090fe40007f5e0ff */
        /* <DEDUP_REMOVED lines=64> */
.L_x_2595:
[----:B------:R-:W-:Y:S05]  /*8d30*/  BSYNC.RECONVERGENT B0 ;  /* 0x0000000000007941 */ /* 0x000fea0003800200 */
.L_x_2594:
[----:B-----5:R2:W-:Y:S01]  /*8d40*/  STS.128 [R15], R8 ;  /* 0x000000080f007388 */ /* 0x0205e20000000c00 */
[----:B------:R-:W-:Y:S05]  /*8d50*/  BRA `(.L_x_2592) ;  /* 0x0000000000047947 */ /* 0x000fea0003800000 */
.L_x_2593:
[----:B------:R3:W-:Y:S02]  /*8d60*/  STS.128 [R15], RZ ;  /* 0x000000ff0f007388 */ /* 0x0007e40000000c00 */
.L_x_2592:
[----:B------:R-:W-:Y:S05]  /*8d70*/  BSYNC.RECONVERGENT B1 ;  /* 0x0000000000017941 */ /* 0x000fea0003800200 */
.L_x_2591:
        /* <DEDUP_REMOVED lines=61> */
.L_x_2597:
[----:B------:R-:W-:Y:S05]  /*9150*/  BSYNC.RECONVERGENT B0 ;  /* 0x0000000000007941 */ /* 0x000fea0003800200 */
.L_x_2596:
[----:B-----5:R4:W-:Y:S01]  /*9160*/  STS.128 [R15+0x800], R16 ;  /* 0x000800100f007388 */ /* 0x0209e20000000c00 */
[----:B------:R-:W-:Y:S05]  /*9170*/  BRA `(.L_x_2589) ;  /* 0x0000000c00147947 */ /* 0x000fea0003800000 */
.L_x_2590:
        /* <DEDUP_REMOVED lines=98> */
.L_x_2602:
[----:B------:R-:W-:Y:S05]  /*97a0*/  BSYNC.RECONVERGENT B0 ;  /* 0x0000000000007941 */ /* 0x000fea0003800200 */
.L_x_2601:
[----:B-----5:R2:W-:Y:S01]  /*97b0*/  STS.128 [R15], R20 ;  /* 0x000000140f007388 */ /* 0x0205e20000000c00 */
[----:B------:R-:W-:Y:S05]  /*97c0*/  BRA `(.L_x_2599) ;  /* 0x0000000000047947 */ /* 0x000fea0003800000 */
.L_x_2600:
[----:B------:R3:W-:Y:S02]  /*97d0*/  STS.128 [R15], RZ ;  /* 0x000000ff0f007388 */ /* 0x0007e40000000c00 */
.L_x_2599:
[----:B------:R-:W-:Y:S05]  /*97e0*/  BSYNC.RECONVERGENT B1 ;  /* 0x0000000000017941 */ /* 0x000fea0003800200 */
.L_x_2598:
        /* <DEDUP_REMOVED lines=92> */
.L_x_2604:
[----:B------:R-:W-:Y:S05]  /*9db0*/  BSYNC.RECONVERGENT B0 ;  /* 0x0000000000007941 */ /* 0x000fea0003800200 */
.L_x_2603:
[----:B-----5:R1:W-:Y:S02]  /*9dc0*/  STS.128 [R15+0x800], R4 ;  /* 0x000800040f007388 */ /* 0x0203e40000000c00 */
.L_x_2589:
[----:B------:R-:W-:Y:S05]  /*9dd0*/  BSYNC.RECONVERGENT B2 ;  /* 0x0000000000027941 */ /* 0x000fea0003800200 */
.L_x_2584:
[----:B------:R-:W-:Y:S01]  /*9de0*/  UIADD3 UR29, UPT, UPT, -UR29, UR24, URZ ;  /* 0x000000181d1d7290 */ /* 0x000fe2000fffe1ff */
[----:B------:R-:W-:Y:S05]  /*9df0*/  BSSY.RECONVERGENT B0, `(.L_x_2605) ;  /* 0x000000c000007945 */ /* 0x000fea0003800200 */
[----:B------:R-:W-:-:S13]  /*9e00*/  ISETP.GE.AND P2, PT, R116, UR29, PT ;  /* 0x0000001d74007c0c */ /* 0x000fda000bf46270 */
        /* <DEDUP_REMOVED lines=9> */
.L_x_2607:
[----:B------:R2:W-:Y:S02]  /*9ea0*/  STS.128 [R15+0x1000], RZ ;  /* 0x001000ff0f007388 */ /* 0x0005e40000000c00 */
.L_x_2606:
[----:B------:R-:W-:Y:S05]  /*9eb0*/  BSYNC.RECONVERGENT B0 ;  /* 0x0000000000007941 */ /* 0x000fea0003800200 */
.L_x_2605:
        /* <DEDUP_REMOVED lines=13> */
.L_x_2610:
[----:B------:R1:W-:Y:S02]  /*9f90*/  STS.128 [R15+0x1800], RZ ;  /* 0x001800ff0f007388 */ /* 0x0003e40000000c00 */
.L_x_2609:
[----:B------:R-:W-:Y:S05]  /*9fa0*/  BSYNC.RECONVERGENT B0 ;  /* 0x0000000000007941 */ /* 0x000fea0003800200 */
.L_x_2608:
        /* <DEDUP_REMOVED lines=15> */
.L_x_2613:
[----:B------:R1:W-:Y:S02]  /*a0a0*/  STS.128 [R15+0x2000], RZ ;  /* 0x002000ff0f007388 */ /* 0x0003e40000000c00 */
.L_x_2612:
[----:B------:R-:W-:Y:S05]  /*a0b0*/  BSYNC.RECONVERGENT B0 ;  /* 0x0000000000007941 */ /* 0x000fea0003800200 */
.L_x_2611:
        /* <DEDUP_REMOVED lines=15> */
.L_x_2616:
[----:B------:R1:W-:Y:S02]  /*a1b0*/  STS.128 [R15+0x2800], RZ ;  /* 0x002800ff0f007388 */ /* 0x0003e40000000c00 */
.L_x_2615:
[----:B------:R-:W-:Y:S05]  /*a1c0*/  BSYNC.RECONVERGENT B0 ;  /* 0x0000000000007941 */ /* 0x000fea0003800200 */
.L_x_2614:
        /* <DEDUP_REMOVED lines=18> */
.L_x_2619:
[----:B------:R1:W-:Y:S02]  /*a2f0*/  STS.128 [R15+0x3000], RZ ;  /* 0x003000ff0f007388 */ /* 0x0003e40000000c00 */
.L_x_2618:
[----:B------:R-:W-:Y:S05]  /*a300*/  BSYNC.RECONVERGENT B0 ;  /* 0x0000000000007941 */ /* 0x000fea0003800200 */
.L_x_2617:
        /* <DEDUP_REMOVED lines=15> */
.L_x_2622:
[----:B------:R1:W-:Y:S02]  /*a400*/  STS.128 [R15+0x3800], RZ ;  /* 0x003800ff0f007388 */ /* 0x0003e40000000c00 */
.L_x_2621:
[----:B------:R-:W-:Y:S05]  /*a410*/  BSYNC.RECONVERGENT B0 ;  /* 0x0000000000007941 */ /* 0x000fea0003800200 */
.L_x_2620:
        /* <DEDUP_REMOVED lines=18> */
.L_x_2625:
[----:B------:R1:W-:Y:S02]  /*a540*/  STS.128 [R15+0x4000], RZ ;  /* 0x004000ff0f007388 */ /* 0x0003e40000000c00 */
.L_x_2624:
[----:B------:R-:W-:Y:S05]  /*a550*/  BSYNC.RECONVERGENT B0 ;  /* 0x0000000000007941 */ /* 0x000fea0003800200 */
.L_x_2623:
        /* <DEDUP_REMOVED lines=16> */
.L_x_2628:
[----:B------:R1:W-:Y:S02]  /*a660*/  STS.128 [R15+0x4800], RZ ;  /* 0x004800ff0f007388 */ /* 0x0003e40000000c00 */
.L_x_2627:
[----:B------:R-:W-:Y:S05]  /*a670*/  BSYNC.RECONVERGENT B0 ;  /* 0x0000000000007941 */ /* 0x000fea0003800200 */
.L_x_2626:
[----:B------:R-:W2:Y:S01]  /*a680*/  LDCU.64 UR10, c[0x0][0x540] ;  /* 0x0000a800ff0a77ac */ /* 0x000ea20008000a00 */
[----:B------:R-:W0:Y:S01]  /*a690*/  LDGDEPBAR ;  /* 0x00000000000079af */ /* 0x000e220000000000 */
[----:B------:R-:W3:Y:S01]  /*a6a0*/  LDCU.64 UR8, c[0x0][0x538] ;  /* 0x0000a700ff0877ac */ /* 0x000ee20008000a00 */
[----:B------:R-:W-:Y:S01]  /*a6b0*/  UMOV UR30, UR28 ;  /* 0x0000001c001e7c82 */ /* 0x000fe20008000000 */
[----:B------:R-:W4:Y:S01]  /*a6c0*/  LDCU UR7, c[0x0][0x458] ;  /* 0x00008b00ff0777ac */ /* 0x000f220008000800 */
[----:B--2---:R-:W-:-:S04]  /*a6d0*/  UIMAD.WIDE.U32 UR14, UR23, UR10, UR30 ;  /* 0x0000000a170e72a5 */ /* 0x004fc8000f8e001e */
[----:B------:R-:W-:Y:S02]  /*a6e0*/  UIMAD UR11, UR23, UR11, UR15 ;  /* 0x0000000b170b72a4 */ /* 0x000fe4000f8e020f */
[----:B---3--:R-:W-:Y:S01]  /*a6f0*/  ULEA UR8, UP0, UR14, UR8, 0x2 ;  /* 0x000000080e087291 */ /* 0x008fe2000f8010ff */
[----:B------:R-:W-:-:S04]  /*a700*/  DEPBAR.LE SB0, 0x0 ;  /* 0x000080000000791a */ /* 0x000fc80000000000 */
[----:B------:R-:W-:Y:S01]  /*a710*/  ULEA.HI.X UR9, UR14, UR9, UR11, 0x2, UP0 ;  /* 0x000000090e097291 */ /* 0x000fe200080f140b */
[----:B------:R-:W-:-:S05]  /*a720*/  MOV R4, UR8 ;  /* 0x0000000800047c02 */ /* 0x000fca0008000f00 */
[----:B------:R-:W-:-:S06]  /*a730*/  MOV R5, UR9 ;  /* 0x0000000900057c02 */ /* 0x000fcc0008000f00 */
[----:B------:R-:W2:Y:S01]  /*a740*/  LDG.E R5, desc[UR4][R4.64] ;  /* 0x0000000404057981 */ /* 0x000ea2000c1e1900 */
[----:B----4-:R-:W2:Y:S01]  /*a750*/  MUFU.RCP R0, UR7 ;  /* 0x0000000700007d08 */ /* 0x010ea20008001000 */
[----:B------:R-:W-:Y:S01]  /*a760*/  BSSY.RECONVERGENT B0, `(.L_x_2629) ;  /* 0x0000010000007945 */ /* 0x000fe20003800200 */
[----:B------:R-:W-:Y:S01]  /*a770*/  BAR.SYNC.DEFER_BLOCKING 0x0 ;  /* 0x0000000000007b1d */ /* 0x000fe20000010000 */
[----:B--2---:R-:W-:-:S05]  /*a780*/  FMUL.FTZ R0, R5, R0 ;  /* 0x0000000005007220 */ /* 0x004fca0000410000 */
        /* <DEDUP_REMOVED lines=10> */
.L_x_2631:
[----:B------:R3:W-:Y:S01]  /*a830*/  STS.128 [R15+0x5000], RZ ;  /* 0x005000ff0f007388 */ /* 0x0007e20000000c00 */
[----:B------:R-:W-:Y:S05]  /*a840*/  BRA `(.L_x_2632) ;  /* 0x0000000000047947 */ /* 0x000fea0003800000 */
.L_x_2630:
[----:B------:R2:W-:Y:S02]  /*a850*/  STS.128 [R15+0x5000], RZ ;  /* 0x005000ff0f007388 */ /* 0x0005e40000000c00 */
.L_x_2632:
[----:B------:R-:W-:Y:S05]  /*a860*/  BSYNC.RECONVERGENT B0 ;  /* 0x0000000000007941 */ /* 0x000fea0003800200 */
.L_x_2629:
        /* <DEDUP_REMOVED lines=14> */
.L_x_2635:
[----:B------:R2:W-:Y:S02]  /*a950*/  STS.128 [R15+0x5800], RZ ;  /* 0x005800ff0f007388 */ /* 0x0005e40000000c00 */
.L_x_2634:
[----:B------:R-:W-:Y:S05]  /*a960*/  BSYNC.RECONVERGENT B0 ;  /* 0x0000000000007941 */ /* 0x000fea0003800200 */
.L_x_2633:
        /* <DEDUP_REMOVED lines=15> */
.L_x_2638:
[----:B------:R2:W-:Y:S02]  /*aa60*/  STS.128 [R15+0x6000], RZ ;  /* 0x006000ff0f007388 */ /* 0x0005e40000000c00 */
.L_x_2637:
[----:B------:R-:W-:Y:S05]  /*aa70*/  BSYNC.RECONVERGENT B0 ;  /* 0x0000000000007941 */ /* 0x000fea0003800200 */
.L_x_2636:
        /* <DEDUP_REMOVED lines=15> */
.L_x_2641:
[----:B------:R2:W-:Y:S02]  /*ab70*/  STS.128 [R15+0x6800], RZ ;  /* 0x006800ff0f007388 */ /* 0x0005e40000000c00 */
.L_x_2640:
[----:B------:R-:W-:Y:S05]  /*ab80*/  BSYNC.RECONVERGENT B0 ;  /* 0x0000000000007941 */ /* 0x000fea0003800200 */
.L_x_2639:
        /* <DEDUP_REMOVED lines=18> */
.L_x_2644:
[----:B------:R2:W-:Y:S02]  /*acb0*/  STS.128 [R15+0x7000], RZ ;  /* 0x007000ff0f007388 */ /* 0x0005e40000000c00 */
.L_x_2643:
[----:B------:R-:W-:Y:S05]  /*acc0*/  BSYNC.RECONVERGENT B0 ;  /* 0x0000000000007941 */ /* 0x000fea0003800200 */
.L_x_2642:
        /* <DEDUP_REMOVED lines=15> */
.L_x_2647:
[----:B------:R2:W-:Y:S02]  /*adc0*/  STS.128 [R15+0x7800], RZ ;  /* 0x007800ff0f007388 */ /* 0x0005e40000000c00 */
.L_x_2646:
[----:B------:R-:W-:Y:S05]  /*add0*/  BSYNC.RECONVERGENT B0 ;  /* 0x0000000000007941 */ /* 0x000fea0003800200 */
.L_x_2645:
        /* <DEDUP_REMOVED lines=18> */
.L_x_2650:
[----:B------:R2:W-:Y:S02]  /*af00*/  STS.128 [R15+0x8000], RZ ;  /* 0x008000ff0f007388 */ /* 0x0005e40000000c00 */
.L_x_2649:
[----:B------:R-:W-:Y:S05]  /*af10*/  BSYNC.RECONVERGENT B0 ;  /* 0x0000000000007941 */ /* 0x000fea0003800200 */
.L_x_2648:
        /* <DEDUP_REMOVED lines=16> */
.L_x_2653:
[----:B------:R2:W-:Y:S02]  /*b020*/  STS.128 [R15+0x8800], RZ ;  /* 0x008800ff0f007388 */ /* 0x0005e40000000c00 */
.L_x_2652:
[----:B------:R-:W-:Y:S05]  /*b030*/  BSYNC.RECONVERGENT B0 ;  /* 0x0000000000007941 */ /* 0x000fea0003800200 */
.L_x_2651:
[----:B------:R-:W3:Y:S01]  /*b040*/  S2R R148, SR_TID.X ;  /* 0x0000000000947919 */ /* 0x000ee20000002100 */
[----:B------:R-:W-:Y:S01]  /*b050*/  IMAD.MOV.U32 R168, RZ, RZ, 0x20 ;  /* 0x00000020ffa87424 */ /* 0x000fe200078e00ff */
[----:B------:R-:W1:Y:S01]  /*b060*/  LDCU.64 UR8, c[0x0][0x508] ;  /* 0x0000a100ff0877ac */ /* 0x000e620008000a00 */
[----:B------:R-:W-:Y:S01]  /*b070*/  LOP3.LUT R58, R58, 0xfffffff7, RZ, 0xc0, !PT ;  /* 0xfffffff73a3a7812 */ /* 0x000fe200078ec0ff */
[----:B------:R-:W0:Y:S01]  /*b080*/  LDGDEPBAR ;  /* 0x00000000000079af */ /* 0x000e220000000000 */
[----:B------:R-:W-:-:S04]  /*b090*/  UIADD3 UR10, UPT, UPT, UR22, -0x1, URZ ;  /* 0xffffffff160a7890 */ /* 0x000fc8000fffe0ff */
[----:B------:R-:W-:Y:S01]  /*b0a0*/  USHF.L.U32 UR10, UR10, 0x8, URZ ;  /* 0x000000080a0a7899 */ /* 0x000fe200080006ff */
[C---:B---3--:R-:W-:Y:S01]  /*b0b0*/  IMAD.SHL.U32 R0, R148.reuse, 0x20, RZ ;  /* 0x0000002094007824 */ /* 0x048fe200078e00ff */
[C---:B------:R-:W-:Y:S01]  /*b0c0*/  LOP3.LUT P0, RZ, R148.reuse, 0x4, RZ, 0xc0, !PT ;  /* 0x0000000494ff7812 */ /* 0x040fe2000780c0ff */
[C---:B------:R-:W-:Y:S01]  /*b0d0*/  IMAD.SHL.U32 R5, R148.reuse, 0x10, RZ ;  /* 0x0000001094057824 */ /* 0x040fe200078e00ff */
[C---:B------:R-:W-:Y:S01]  /*b0e0*/  LOP3.LUT R180, R148.reuse, 0x18, RZ, 0xc0, !PT ;  /* 0x0000001894b47812 */ /* 0x040fe200078ec0ff */
[----:B------:R-:W-:Y:S01]  /*b0f0*/  IMAD.SHL.U32 R4, R148, 0x4, RZ ;  /* 0x0000000494047824 */ /* 0x000fe200078e00ff */
[----:B------:R-:W-:Y:S01]  /*b100*/  LOP3.LUT R3, R0, 0xc0, RZ, 0xc0, !PT ;  /* 0x000000c000037812 */ /* 0x000fe200078ec0ff */
[----:B------:R-:W-:Y:S01]  /*b110*/  IMAD.SHL.U32 R181, R148, 0x8, RZ ;  /* 0x0000000894b57824 */ /* 0x000fe200078e00ff */
[----:B------:R-:W-:Y:S02]  /*b120*/  LOP3.LUT R149, R5, 0x100, RZ, 0xc0, !PT ;  /* 0x0000010005957812 */ /* 0x000fe400078ec0ff */
[----:B------:R-:W-:-:S02]  /*b130*/  LOP3.LUT R4, R3, 0x18, R4, 0xf8, !PT ;  /* 0x0000001803047812 */ /* 0x000fc400078ef804 */
[----:B------:R-:W-:Y:S02]  /*b140*/  LOP3.LUT R170, R0, 0x120, RZ, 0xc0, !PT ;  /* 0x0000012000aa7812 */ /* 0x000fe400078ec0ff */
[----:B------:R-:W-:Y:S02]  /*b150*/  SHF.R.U32.HI R3, RZ, 0x1, R148 ;  /* 0x00000001ff037819 */ /* 0x000fe40000011694 */
        /* <DEDUP_REMOVED lines=10> */
[----:B------:R-:W-:-:S03]  /*b200*/  @P0 LOP3.LUT R58, R58, 0x8, RZ, 0xfc, !PT ;  /* 0x000000083a3a0812 */ /* 0x000fc600078efcff */
[----:B------:R-:W1:Y:S01]  /*b210*/  LDSM.16.M88.4 R156, [R150] ;  /* 0x00000000969c783b */ /* 0x000e620000000200 */
[----:B------:R-:W-:Y:S01]  /*b220*/  IMAD.IADD R0, R168, 0x1, R149 ;  /* 0x00000001a8007824 */ /* 0x000fe200078e0295 */
[----:B------:R-:W-:Y:S01]  /*b230*/  LOP3.LUT R58, R58, 0xfffffffe, RZ, 0xc0, !PT ;  /* 0xfffffffe3a3a7812 */ /* 0x000fe200078ec0ff */
[----:B-----5:R-:W-:Y:S01]  /*b240*/  IMAD.IADD R56, R150, 0x1, R168 ;  /* 0x0000000196387824 */ /* 0x020fe200078e02a8 */
[----:B------:R-:W3:Y:S04]  /*b250*/  LDSM.16.M88.4 R124, [R149+0x1400] ;  /* 0x00140000957c783b */ /* 0x000ee80000000200 */
[----:B------:R-:W-:Y:S04]  /*b260*/  LDSM.16.M88.4 R164, [R0+0x1000] ;  /* 0x0010000000a4783b */ /* 0x000fe80000000200 */
[----:B--2---:R-:W2:Y:S04]  /*b270*/  LDSM.16.M88.4 R8, [R56] ;  /* 0x000000003808783b */ /* 0x004ea80000000200 */
[----:B------:R-:W2:Y:S04]  /*b280*/  LDSM.16.M88.4 R116, [R149+0x1800] ;  /* 0x001800009574783b */ /* 0x000ea80000000200 */
[----:B------:R-:W2:Y:S04]  /*b290*/  LDSM.16.M88.4 R152, [R0+0x1400] ;  /* 0x001400000098783b */ /* 0x000ea80000000200 */
[----:B------:R-:W2:Y:S04]  /*b2a0*/  LDSM.16.M88.4 R144, [R0+0x1800] ;  /* 0x001800000090783b */ /* 0x000ea80000000200 */
[----:B------:R-:W2:Y:S04]  /*b2b0*/  LDSM.16.M88.4 R160, [R149+0x4c00] ;  /* 0x004c000095a0783b */ /* 0x000ea80000000200 */
[----:B------:R-:W2:Y:S04]  /*b2c0*/  LDSM.16.M88.4 R100, [R149+0x2000] ;  /* 0x002000009564783b */ /* 0x000ea80000000200 */
[----:B------:R-:W2:Y:S01]  /*b2d0*/  LDSM.16.M88.4 R92, [R149+0x2400] ;  /* 0x00240000955c783b */ /* 0x000ea20000000200 */
[C---:B-1--4-:R-:W-:Y:S03]  /*b2e0*/  HMMA.16816.F32.BF16 R12, R156.reuse, R132, RZ ;  /* 0x000000849c0c723c */ /* 0x052fe600000418ff */
[----:B------:R-:W1:Y:S04]  /*b2f0*/  LDSM.16.M88.4 R84, [R149+0x2800] ;  /* 0x002800009554783b */ /* 0x000e680000000200 */
[----:B------:R-:W4:Y:S01]  /*b300*/  LDSM.16.M88.4 R76, [R149+0x2c00] ;  /* 0x002c0000954c783b */ /* 0x000f220000000200 */
[C---:B---3--:R-:W-:Y:S03]  /*b310*/  HMMA.16816.F32.BF16 R128, R156.reuse, R124, RZ ;  /* 0x0000007c9c80723c */ /* 0x048fe600000418ff */
[----:B------:R-:W3:Y:S04]  /*b320*/  LDSM.16.M88.4 R108, [R149+0x1c00] ;  /* 0x001c0000956c783b */ /* 0x000ee80000000200 */
[----:B------:R-:W3:Y:S01]  /*b330*/  LDSM.16.M88.4 R68, [R149+0x3000] ;  /* 0x003000009544783b */ /* 0x000ee20000000200 */
[----:B------:R-:W-:Y:S03]  /*b340*/  HMMA.16816.F32.BF16 R124, R156, R126, RZ ;  /* 0x0000007e9c7c723c */ /* 0x000fe600000418ff */
[----:B------:R-:W3:Y:S04]  /*b350*/  LDSM.16.M88.4 R60, [R149+0x3400] ;  /* 0x00340000953c783b */ /* 0x000ee80000000200 */
[----:B------:R-:W3:Y:S01]  /*b360*/  LDSM.16.M88.4 R48, [R149+0x3800] ;  /* 0x003800009530783b */ /* 0x000ee20000000200 */
[----:B--2---:R-:W-:Y:S03]  /*b370*/  HMMA.16816.F32.BF16 R12, R8, R164, R12 ;  /* 0x000000a4080c723c */ /* 0x004fe6000004180c */
[----:B------:R-:W2:Y:S04]  /*b380*/  LDSM.16.M88.4 R40, [R149+0x3c00] ;  /* 0x003c00009528783b */ /* 0x000ea80000000200 */
[----:B------:R-:W2:Y:S01]  /*b390*/  LDSM.16.M88.4 R32, [R149+0x4000] ;  /* 0x004000009520783b */ /* 0x000ea20000000200 */
[C---:B------:R-:W-:Y:S03]  /*b3a0*/  HMMA.16816.F32.BF16 R120, R156.reuse, R116, RZ ;  /* 0x000000749c78723c */ /* 0x040fe600000418ff */
[----:B------:R-:W2:Y:S04]  /*b3b0*/  LDSM.16.M88.4 R24, [R149+0x4400] ;  /* 0x004400009518783b */ /* 0x000ea80000000200 */
[----:B------:R-:W2:Y:S01]  /*b3c0*/  LDSM.16.M88.4 R16, [R149+0x4800] ;  /* 0x004800009510783b */ /* 0x000ea20000000200 */
[----:B------:R-:W-:Y:S03]  /*b3d0*/  HMMA.16816.F32.BF16 R116, R156, R118, RZ ;  /* 0x000000769c74723c */ /* 0x000fe600000418ff */
[----:B------:R-:W2:Y:S01]  /*b3e0*/  LDSM.16.M88.4 R136, [R0+0x2000] ;  /* 0x002000000088783b */ /* 0x000ea20000000200 */
[----:B------:R-:W-:Y:S01]  /*b3f0*/  FMUL.FTZ R12, R12, UR9 ;  /* 0x000000090c0c7c20 */ /* 0x000fe20008410000 */
[----:B------:R-:W-:-:S02]  /*b400*/  FMUL.FTZ R151, R13, UR9 ;  /* 0x000000090d977c20 */ /* 0x000fc40008410000 */
[----:B------:R-:W-:Y:S01]  /*b410*/  LDSM.16.M88.4 R140, [R0+0x1c00] ;  /* 0x001c0000008c783b */ /* 0x000fe20000000200 */
[----:B------:R1:W-:Y:S01]  /*b420*/  MUFU.TANH R59, R12 ;  /* 0x0000000c003b7308 */ /* 0x0003e20000002400 */
[----:B------:R-:W-:Y:S07]  /*b430*/  HMMA.16816.F32.BF16 R132, R156, R134, RZ ;  /* 0x000000869c84723c */ /* 0x000fee00000418ff */
[----:B------:R-:W-:Y:S01]  /*b440*/  MUFU.TANH R151, R151 ;  /* 0x0000009700977308 */ /* 0x000fe20000002400 */
[C---:B------:R-:W-:Y:S08]  /*b450*/  HMMA.16816.F32.BF16 R128, R8.reuse, R152, R128 ;  /* 0x000000980880723c */ /* 0x040ff00000041880 */
[C---:B------:R-:W-:Y:S01]  /*b460*/  HMMA.16816.F32.BF16 R124, R8.reuse, R154, R124 ;  /* 0x0000009a087c723c */ /* 0x040fe2000004187c */
[----:B------:R-:W2:Y:S07]  /*b470*/  LDSM.16.M88.4 R152, [R0+0x2400] ;  /* 0x002400000098783b */ /* 0x000eae0000000200 */
[----:B------:R-:W-:Y:S03]  /*b480*/  HMMA.16816.F32.BF16 R120, R8, R144, R120 ;  /* 0x000000900878723c */ /* 0x000fe60000041878 */
[----:B------:R-:W-:Y:S01]  /*b490*/  FMUL.FTZ R128, R128, UR9 ;  /* 0x0000000980807c20 */ /* 0x000fe20008410000 */
[----:B------:R-:W-:Y:S01]  /*b4a0*/  FMUL.FTZ R129, R129, UR9 ;  /* 0x0000000981817c20 */ /* 0x000fe20008410000 */
[----:B------:R-:W-:-:S03]  /*b4b0*/  FMUL.FTZ R130, R130, UR9 ;  /* 0x0000000982827c20 */ /* 0x000fc60008410000 */
[----:B------:R-:W-:Y:S01]  /*b4c0*/  HMMA.16816.F32.BF16 R116, R8, R146, R116 ;  /* 0x000000920874723c */ /* 0x000fe20000041874 */
[----:B------:R-:W2:Y:S02]  /*b4d0*/  LDSM.16.M88.4 R144, [R0+0x2800] ;  /* 0x002800000090783b */ /* 0x000ea40000000200 */
[----:B------:R-:W-:-:S05]  /*b4e0*/  FMUL.FTZ R124, R124, UR9 ;  /* 0x000000097c7c7c20 */ /* 0x000fca0008410000 */
[C---:B------:R-:W-:Y:S01]  /*b4f0*/  HMMA.16816.F32.BF16 R4, R156.reuse, R160, RZ ;  /* 0x000000a09c04723c */ /* 0x040fe200000418ff */
[----:B------:R-:W-:Y:S01]  /*b500*/  FMUL.FTZ R160, R14, UR9 ;  /* 0x000000090ea07c20 */ /* 0x000fe20008410000 */
[----:B------:R-:W-:Y:S01]  /*b510*/  FMUL.FTZ R161, R15, UR9 ;  /* 0x000000090fa17c20 */ /* 0x000fe20008410000 */
[----:B------:R-:W-:Y:S01]  /*b520*/  FMUL.FTZ R120, R120, UR9 ;  /* 0x0000000978787c20 */ /* 0x000fe20008410000 */
[----:B-1----:R-:W1:Y:S01]  /*b530*/  LDSM.16.M88.4 R12, [R0+0x2c00] ;  /* 0x002c0000000c783b */ /* 0x002e620000000200 */
[----:B------:R-:W-:Y:S01]  /*b540*/  FMUL.FTZ R122, R122, UR9 ;  /* 0x000000097a7a7c20 */ /* 0x000fe20008410000 */
[----:B------:R-:W-:Y:S01]  /*b550*/  FMUL.FTZ R123, R123, UR9 ;  /* 0x000000097b7b7c20 */ /* 0x000fe20008410000 */
[----:B------:R-:W-:Y:S01]  /*b560*/  MUFU.TANH R160, R160 ;  /* 0x000000a000a07308 */ /* 0x000fe20000002400 */
[----:B------:R-:W-:Y:S01]  /*b570*/  HMMA.16816.F32.BF16 R104, R156, R100, RZ ;  /* 0x000000649c68723c */ /* 0x000fe200000418ff */
[----:B------:R-:W-:Y:S02]  /*b580*/  FMUL.FTZ R121, R121, UR9 ;  /* 0x0000000979797c20 */ /* 0x000fe40008410000 */
[----:B------:R-:W-:Y:S01]  /*b590*/  FMUL.FTZ R116, R116, UR9 ;  /* 0x0000000974747c20 */ /* 0x000fe20008410000 */
[----:B------:R-:W-:Y:S01]  /*b5a0*/  FMUL.FTZ R118, R118, UR9 ;  /* 0x0000000976767c20 */ /* 0x000fe20008410000 */
[----:B------:R-:W-:Y:S01]  /*b5b0*/  FMUL.FTZ R117, R117, UR9 ;  /* 0x0000000975757c20 */ /* 0x000fe20008410000 */
[----:B------:R-:W-:Y:S01]  /*b5c0*/  FMUL.FTZ R119, R119, UR9 ;  /* 0x0000000977777c20 */ /* 0x000fe20008410000 */
[----:B------:R-:W-:Y:S01]  /*b5d0*/  MUFU.TANH R161, R161 ;  /* 0x000000a100a17308 */ /* 0x000fe20000002400 */
[----:B------:R-:W-:Y:S07]  /*b5e0*/  HMMA.16816.F32.BF16 R132, R8, R166, R132 ;  /* 0x000000a60884723c */ /* 0x000fee0000041884 */
[----:B------:R-:W-:Y:S01]  /*b5f0*/  MUFU.TANH R120, R120 ;  /* 0x0000007800787308 */ /* 0x000fe20000002400 */
[C---:B------:R-:W-:Y:S07]  /*b600*/  HMMA.16816.F32.BF16 R100, R156.reuse, R102, RZ ;  /* 0x000000669c64723c */ /* 0x040fee00000418ff */
[----:B------:R-:W-:Y:S01]  /*b610*/  MUFU.TANH R122, R122 ;  /* 0x0000007a007a7308 */ /* 0x000fe20000002400 */
[----:B------:R-:W-:Y:S03]  /*b620*/  HMMA.16816.F32.BF16 R96, R156, R92, RZ ;  /* 0x0000005c9c60723c */ /* 0x000fe600000418ff */
[----:B------:R-:W-:-:S04]  /*b630*/  FMUL.FTZ R132, R132, UR9 ;  /* 0x0000000984847c20 */ /* 0x000fc80008410000 */
[----:B------:R-:W-:Y:S01]  /*b640*/  MUFU.TANH R123, R123 ;  /* 0x0000007b007b7308 */ /* 0x000fe20000002400 */
[C---:B------:R-:W-:Y:S07]  /*b650*/  HMMA.16816.F32.BF16 R88, R156.reuse, R84, RZ ;  /* 0x000000549c58723c */ /* 0x040fee00000418ff */
[----:B------:R-:W-:Y:S01]  /*b660*/  MUFU.TANH R121, R121 ;  /* 0x0000007900797308 */ /* 0x000fe20000002400 */
[C---:B------:R-:W-:Y:S07]  /*b670*/  HMMA.16816.F32.BF16 R84, R156.reuse, R86, RZ ;  /* 0x000000569c54723c */ /* 0x040fee00000418ff */
[----:B------:R-:W-:Y:S01]  /*b680*/  MUFU.TANH R116, R116 ;  /* 0x0000007400747308 */ /* 0x000fe20000002400 */
[C---:B----4-:R-:W-:Y:S07]  /*b690*/  HMMA.16816.F32.BF16 R80, R156.reuse, R76, RZ ;  /* 0x0000004c9c50723c */ /* 0x050fee00000418ff */
[----:B------:R-:W-:Y:S01]  /*b6a0*/  MUFU.TANH R118, R118 ;  /* 0x0000007600767308 */ /* 0x000fe20000002400 */
[C---:B------:R-:W-:Y:S07]  /*b6b0*/  HMMA.16816.F32.BF16 R76, R156.reuse, R78, RZ ;  /* 0x0000004e9c4c723c */ /* 0x040fee00000418ff */
[----:B------:R-:W-:Y:S01]  /*b6c0*/  MUFU.TANH R117, R117 ;  /* 0x0000007500757308 */ /* 0x000fe20000002400 */
[C---:B---3--:R-:W-:Y:S07]  /*b6d0*/  HMMA.16816.F32.BF16 R112, R156.reuse, R108, RZ ;  /* 0x0000006c9c70723c */ /* 0x048fee00000418ff */
[----:B------:R-:W-:Y:S01]  /*b6e0*/  MUFU.TANH R119, R119 ;  /* 0x0000007700777308 */ /* 0x000fe20000002400 */
[C---:B------:R-:W-:Y:S08]  /*b6f0*/  HMMA.16816.F32.BF16 R72, R156.reuse, R68, RZ ;  /* 0x000000449c48723c */ /* 0x040ff000000418ff */
[C---:B------:R-:W-:Y:S08]  /*b700*/  HMMA.16816.F32.BF16 R64, R156.reuse, R60, RZ ;  /* 0x0000003c9c40723c */ /* 0x040ff000000418ff */
[C---:B------:R-:W-:Y:S08]  /*b710*/  HMMA.16816.F32.BF16 R52, R156.reuse, R48, RZ ;  /* 0x000000309c34723c */ /* 0x040ff000000418ff */
[C---:B--2---:R-:W-:Y:S08]  /*b720*/  HMMA.16816.F32.BF16 R44, R156.reuse, R40, RZ ;  /* 0x000000289c2c723c */ /* 0x044ff000000418ff */
[C---:B------:R-:W-:Y:S08]  /*b730*/  HMMA.16816.F32.BF16 R36, R156.reuse, R32, RZ ;  /* 0x000000209c24723c */ /* 0x040ff000000418ff */
[C---:B------:R-:W-:Y:S08]  /*b740*/  HMMA.16816.F32.BF16 R28, R156.reuse, R24, RZ ;  /* 0x000000189c1c723c */ /* 0x040ff000000418ff */
[----:B------:R-:W-:Y:S08]  /*b750*/  HMMA.16816.F32.BF16 R20, R156, R16, RZ ;  /* 0x000000109c14723c */ /* 0x000ff000000418ff */
[C---:B------:R-:W-:Y:S08]  /*b760*/  HMMA.16816.F32.BF16 R104, R8.reuse, R136, R104 ;  /* 0x000000880868723c */ /* 0x040ff00000041868 */
[----:B------:R-:W-:Y:S01]  /*b770*/  HMMA.16816.F32.BF16 R100, R8, R138, R100 ;  /* 0x0000008a0864723c */ /* 0x000fe20000041864 */
[----:B------:R-:W2:Y:S07]  /*b780*/  LDSM.16.M88.4 R136, [R0+0x3000] ;  /* 0x003000000088783b */ /* 0x000eae0000000200 */
[----:B------:R-:W-:Y:S03]  /*b790*/  HMMA.16816.F32.BF16 R108, R156, R110, RZ ;  /* 0x0000006e9c6c723c */ /* 0x000fe600000418ff */
[----:B------:R-:W-:Y:S01]  /*b7a0*/  FMUL.FTZ R107, R107, UR9 ;  /* 0x000000096b6b7c20 */ /* 0x000fe20008410000 */
[----:B------:R-:W-:-:S04]  /*b7b0*/  FMUL.FTZ R106, R106, UR9 ;  /* 0x000000096a6a7c20 */ /* 0x000fc80008410000 */
[----:B------:R-:W-:Y:S03]  /*b7c0*/  HMMA.16816.F32.BF16 R92, R156, R94, RZ ;  /* 0x0000005e9c5c723c */ /* 0x000fe600000418ff */
[----:B------:R-:W-:-:S05]  /*b7d0*/  FMUL.FTZ R164, R100, UR9 ;  /* 0x0000000964a47c20 */ /* 0x000fca0008410000 */
        /* <DEDUP_REMOVED lines=8> */
[----:B------:R3:W-:Y:S01]  /*b860*/  MUFU.TANH R162, R132 ;  /* 0x0000008400a27308 */ /* 0x0007e20000002400 */
[----:B------:R-:W-:-:S06]  /*b870*/  FMUL.FTZ R163, R133, UR9 ;  /* 0x0000000985a37c20 */ /* 0x000fcc0008410000 */
[C---:B------:R-:W-:Y:S01]  /*b880*/  HMMA.16816.F32.BF16 R96, R8.reuse, R152, R96 ;  /* 0x000000980860723c */ /* 0x040fe20000041860 */
[----:B------:R-:W-:Y:S01]  /*b890*/  FMUL.FTZ R152, R134, UR9 ;  /* 0x0000000986987c20 */ /* 0x000fe20008410000 */
[----:B------:R-:W-:Y:S01]  /*b8a0*/  FMUL.FTZ R153, R135, UR9 ;  /* 0x0000000987997c20 */ /* 0x000fe20008410000 */
[----:B------:R-:W-:Y:S05]  /*b8b0*/  MUFU.TANH R163, R163 ;  /* 0x000000a300a37308 */ /* 0x000fea0000002400 */
[C---:B------:R-:W-:Y:S01]  /*b8c0*/  HMMA.16816.F32.BF16 R88, R8.reuse, R144, R88 ;  /* 0x000000900858723c */ /* 0x040fe20000041858 */
[----:B---3--:R-:W3:Y:S02]  /*b8d0*/  LDSM.16.M88.4 R132, [R0+0x3400] ;  /* 0x003400000084783b */ /* 0x008ee40000000200 */
[----:B------:R-:W-:Y:S05]  /*b8e0*/  MUFU.TANH R144, R128 ;  /* 0x0000008000907308 */ /* 0x000fea0000002400 */
[----:B------:R-:W-:Y:S01]  /*b8f0*/  HMMA.16816.F32.BF16 R84, R8, R146, R84 ;  /* 0x000000920854723c */ /* 0x000fe20000041854 */
[----:B------:R-:W-:-:S02]  /*b900*/  FMUL.FTZ R147, R131, UR9 ;  /* 0x0000000983937c20 */ /* 0x000fc40008410000 */
[----:B------:R-:W-:Y:S01]  /*b910*/  FMUL.FTZ R97, R97, UR9 ;  /* 0x0000000961617c20 */ /* 0x000fe20008410000 */
[----:B------:R-:W-:Y:S01]  /*b920*/  MUFU.TANH R145, R129 ;  /* 0x0000008100917308 */ /* 0x000fe20000002400 */
[----:B------:R-:W-:Y:S01]  /*b930*/  FMUL.FTZ R98, R98, UR9 ;  /* 0x0000000962627c20 */ /* 0x000fe20008410000 */
[----:B------:R-:W-:Y:S02]  /*b940*/  FMUL.FTZ R99, R99, UR9 ;  /* 0x0000000963637c20 */ /* 0x000fe40008410000 */
[C---:B-1----:R-:W-:Y:S03]  /*b950*/  HMMA.16816.F32.BF16 R80, R8.reuse, R12, R80 ;  /* 0x0000000c0850723c */ /* 0x042fe60000041850 */
[----:B------:R-:W-:Y:S01]  /*b960*/  FMUL.FTZ R90, R90, UR9 ;  /* 0x000000095a5a7c20 */ /* 0x000fe20008410000 */
[----:B------:R1:W-:Y:S04]  /*b970*/  MUFU.TANH R146, R130 ;  /* 0x0000008200927308 */ /* 0x0003e80000002400 */
[----:B------:R-:W-:Y:S01]  /*b980*/  HMMA.16816.F32.BF16 R76, R8, R14, R76 ;  /* 0x0000000e084c723c */ /* 0x000fe2000004184c */
[----:B------:R-:W-:Y:S02]  /*b990*/  LDSM.16.M88.4 R12, [R0+0x3c00] ;  /* 0x003c0000000c783b */ /* 0x000fe40000000200 */
[----:B------:R-:W-:Y:S01]  /*b9a0*/  FMUL.FTZ R85, R85, UR9 ;  /* 0x0000000955557c20 */ /* 0x000fe20008410000 */
[----:B------:R-:W-:Y:S01]  /*b9b0*/  MUFU.TANH R152, R152 ;  /* 0x0000009800987308 */ /* 0x000fe20000002400 */
[----:B------:R-:W-:-:S03]  /*b9c0*/  FMUL.FTZ R86, R86, UR9 ;  /* 0x0000000956567c20 */ /* 0x000fc60008410000 */
[C---:B--2---:R-:W-:Y:S01]  /*b9d0*/  HMMA.16816.F32.BF16 R72, R8.reuse, R136, R72 ;  /* 0x000000880848723c */ /* 0x044fe20000041848 */
[----:B------:R-:W-:Y:S02]  /*b9e0*/  FMUL.FTZ R137, R125, UR9 ;  /* 0x000000097d897c20 */ /* 0x000fe40008410000 */
[----:B------:R-:W-:Y:S01]  /*b9f0*/  FMUL.FTZ R81, R81, UR9 ;  /* 0x0000000951517c20 */ /* 0x000fe20008410000 */
[----:B------:R2:W-:Y:S01]  /*ba00*/  MUFU.TANH R136, R124 ;  /* 0x0000007c00887308 */ /* 0x0005e20000002400 */
[----:B------:R-:W-:Y:S01]  /*ba10*/  FMUL.FTZ R82, R82, UR9 ;  /* 0x0000000952527c20 */ /* 0x000fe20008410000 */
[----:B-1----:R-:W1:Y:S01]  /*ba20*/  LDSM.16.M88.4 R128, [R0+0x4000] ;  /* 0x004000000080783b */ /* 0x002e620000000200 */
[----:B------:R-:W-:Y:S01]  /*ba30*/  FMUL.FTZ R83, R83, UR9 ;  /* 0x0000000953537c20 */ /* 0x000fe20008410000 */
[C---:B------:R-:W-:Y:S01]  /*ba40*/  HMMA.16816.F32.BF16 R68, R8.reuse, R138, R68 ;  /* 0x0000008a0844723c */ /* 0x040fe20000041844 */
[----:B------:R-:W-:Y:S01]  /*ba50*/  FMUL.FTZ R138, R126, UR9 ;  /* 0x000000097e8a7c20 */ /* 0x000fe20008410000 */
[----:B------:R-:W-:Y:S01]  /*ba60*/  FMUL.FTZ R139, R127, UR9 ;  /* 0x000000097f8b7c20 */ /* 0x000fe20008410000 */
[----:B------:R-:W-:Y:S01]  /*ba70*/  FMUL.FTZ R77, R77, UR9 ;  /* 0x000000094d4d7c20 */ /* 0x000fe20008410000 */
[----:B------:R-:W-:Y:S01]  /*ba80*/  MUFU.TANH R153, R153 ;  /* 0x0000009900997308 */ /* 0x000fe20000002400 */
[----:B------:R-:W-:Y:S01]  /*ba90*/  FMUL.FTZ R76, R76, UR9 ;  /* 0x000000094c4c7c20 */ /* 0x000fe20008410000 */
[----:B------:R-:W-:Y:S01]  /*baa0*/  FMUL.FTZ R78, R78, UR9 ;  /* 0x000000094e4e7c20 */ /* 0x000fe20008410000 */
[----:B------:R-:W-:Y:S01]  /*bab0*/  FMUL.FTZ R79, R79, UR9 ;  /* 0x000000094f4f7c20 */ /* 0x000fe20008410000 */
[C---:B------:R-:W-:Y:S04]  /*bac0*/  HMMA.16816.F32.BF16 R112, R8.reuse, R140, R112 ;  /* 0x0000008c0870723c */ /* 0x040fe80000041870 */
[----:B------:R-:W-:Y:S01]  /*bad0*/  MUFU.TANH R147, R147 ;  /* 0x0000009300937308 */ /* 0x000fe20000002400 */
[----:B--2---:R-:W2:Y:S03]  /*bae0*/  LDSM.16.M88.4 R124, [R0+0x4400] ;  /* 0x00440000007c783b */ /* 0x004ea60000000200 */
[C---:B------:R-:W-:Y:S01]  /*baf0*/  HMMA.16816.F32.BF16 R108, R8.reuse, R142, R108 ;  /* 0x0000008e086c723c */ /* 0x040fe2000004186c */
[----:B------:R-:W4:Y:S03]  /*bb00*/  LDSM.16.M88.4 R140, [R0+0x3800] ;  /* 0x00380000008c783b */ /* 0x000f260000000200 */
[----:B------:R-:W-:Y:S04]  /*bb10*/  MUFU.TANH R137, R137 ;  /* 0x0000008900897308 */ /* 0x000fe80000002400 */
[C---:B---3--:R-:W-:Y:S03]  /*bb20*/  HMMA.16816.F32.BF16 R64, R8.reuse, R132, R64 ;  /* 0x000000840840723c */ /* 0x048fe60000041840 */
[----:B------:R-:W-:Y:S01]  /*bb30*/  FMUL.FTZ R112, R112, UR9 ;  /* 0x0000000970707c20 */ /* 0x000fe20008410000 */
[----:B------:R-:W-:Y:S01]  /*bb40*/  MUFU.TANH R139, R139 ;  /* 0x0000008b008b7308 */ /* 0x000fe20000002400 */
[----:B------:R-:W-:Y:S01]  /*bb50*/  FMUL.FTZ R114, R114, UR9 ;  /* 0x0000000972727c20 */ /* 0x000fe20008410000 */
[----:B------:R-:W-:Y:S01]  /*bb60*/  FMUL.FTZ R113, R113, UR9 ;  /* 0x0000000971717c20 */ /* 0x000fe20008410000 */
[----:B------:R-:W-:Y:S01]  /*bb70*/  FMUL.FTZ R115, R115, UR9 ;  /* 0x0000000973737c20 */ /* 0x000fe20008410000 */
[----:B------:R-:W-:Y:S01]  /*bb80*/  HMMA.16816.F32.BF16 R60, R8, R134, R60 ;  /* 0x00000086083c723c */ /* 0x000fe2000004183c */
[----:B------:R-:W3:Y:S02]  /*bb90*/  LDSM.16.M88.4 R132, [R0+0x4800] ;  /* 0x004800000084783b */ /* 0x000ee40000000200 */
[----:B------:R-:W-:Y:S01]  /*bba0*/  FMUL.FTZ R110, R110, UR9 ;  /* 0x000000096e6e7c20 */ /* 0x000fe20008410000 */
[----:B------:R-:W-:Y:S01]  /*bbb0*/  FMUL.FTZ R111, R111, UR9 ;  /* 0x000000096f6f7c20 */ /* 0x000fe20008410000 */
[----:B------:R-:W-:Y:S01]  /*bbc0*/  MUFU.TANH R138, R138 ;  /* 0x0000008a008a7308 */ /* 0x000fe20000002400 */
[----:B------:R-:W-:-:S02]  /*bbd0*/  FMUL.FTZ R108, R108, UR9 ;  /* 0x000000096c6c7c20 */ /* 0x000fc40008410000 */
[C---:B-1----:R-:W-:Y:S01]  /*bbe0*/  HMMA.16816.F32.BF16 R36, R8.reuse, R128, R36 ;  /* 0x000000800824723c */ /* 0x042fe20000041824 */
[----:B------:R-:W1:Y:S02]  /*bbf0*/  S2R R128, SR_CTAID.X ;  /* 0x0000000000807919 */ /* 0x000e640000002500 */
[----:B------:R-:W-:Y:S01]  /*bc00*/  FMUL.FTZ R171, R64, UR9 ;  /* 0x0000000940ab7c20 */ /* 0x000fe20008410000 */
[----:B------:R-:W-:Y:S01]  /*bc10*/  FMUL.FTZ R169, R66, UR9 ;  /* 0x0000000942a97c20 */ /* 0x000fe20008410000 */
[----:B------:R-:W-:Y:S01]  /*bc20*/  FMUL.FTZ R167, R65, UR9 ;  /* 0x0000000941a77c20 */ /* 0x000fe20008410000 */
[----:B------:R-:W-:Y:S01]  /*bc30*/  FMUL.FTZ R166, R67, UR9 ;  /* 0x0000000943a67c20 */ /* 0x000fe20008410000 */
[----:B------:R-:W-:Y:S01]  /*bc40*/  MUFU.TANH R114, R114 ;  /* 0x0000007200727308 */ /* 0x000fe20000002400 */
[----:B------:R-:W-:Y:S03]  /*bc50*/  HMMA.16816.F32.BF16 R44, R8, R12, R44 ;  /* 0x0000000c082c723c */ /* 0x000fe6000004182c */
[----:B------:R-:W-:-:S04]  /*bc60*/  FMUL.FTZ R165, R60, UR9 ;  /* 0x000000093ca57c20 */ /* 0x000fc80008410000 */
[----:B------:R-:W3:Y:S01]  /*bc70*/  MUFU.TANH R171, R171 ;  /* 0x000000ab00ab7308 */ /* 0x000ee20000002400 */
[----:B------:R-:W-:Y:S01]  /*bc80*/  HMMA.16816.F32.BF16 R40, R8, R14, R40 ;  /* 0x0000000e0828723c */ /* 0x000fe20000041828 */
[----:B------:R-:W3:Y:S01]  /*bc90*/  LDSM.16.M88.4 R12, [R0+0x4c00] ;  /* 0x004c0000000c783b */ /* 0x000ee20000000200 */
[----:B------:R-:W-:-:S05]  /*bca0*/  DEPBAR.LE SB0, 0x0 ;  /* 0x000080000000791a */ /* 0x000fca0000000000 */
[----:B------:R-:W3:Y:S01]  /*bcb0*/  MUFU.TANH R169, R169 ;  /* 0x000000a900a97308 */ /* 0x000ee20000002400 */
[----:B--2---:R-:W-:Y:S01]  /*bcc0*/  HMMA.16816.F32.BF16 R28, R8, R124, R28 ;  /* 0x0000007c081c723c */ /* 0x004fe2000004181c */
[----:B------:R-:W-:Y:S02]  /*bcd0*/  LOP3.LUT R125, R3, 0x1f0, RZ, 0xc0, !PT ;  /* 0x000001f0037d7812 */ /* 0x000fe400078ec0ff */
[----:B------:R-:W-:Y:S01]  /*bce0*/  SHF.R.U32.HI R3, RZ, 0x2, R148 ;  /* 0x00000002ff037819 */ /* 0x000fe20000011694 */
[----:B------:R-:W-:-:S03]  /*bcf0*/  FMUL.FTZ R129, R46, UR9 ;  /* 0x000000092e817c20 */ /* 0x000fc60008410000 */
[----:B------:R-:W-:Y:S01]  /*bd00*/  LOP3.LUT R3, R3, 0x7, RZ, 0xc0, !PT ;  /* 0x0000000703037812 */ /* 0x000fe200078ec0ff */
[C---:B----4-:R-:W-:Y:S01]  /*bd10*/  HMMA.16816.F32.BF16 R48, R8.reuse, R142, R48 ;  /* 0x0000008e0830723c */ /* 0x050fe20000041830 */
[----:B-1----:R-:W-:Y:S01]  /*bd20*/  IMAD R128, R128, 0x40, R125 ;  /* 0x0000004080807824 */ /* 0x002fe200078e027d */
[----:B------:R1:W-:Y:S01]  /*bd30*/  MUFU.TANH R124, R112 ;  /* 0x00000070007c7308 */ /* 0x0003e20000002400 */
[----:B------:R-:W-:Y:S01]  /*bd40*/  LOP3.LUT R125, R181, 0x1f20, RZ, 0xc0, !PT ;  /* 0x00001f20b57d7812 */ /* 0x000fe200078ec0ff */
[----:B------:R-:W-:Y:S02]  /*bd50*/  FMUL.FTZ R143, R62, UR9 ;  /* 0x000000093e8f7c20 */ /* 0x000fe40008410000 */
[----:B------:R-:W-:Y:S01]  /*bd60*/  IADD3 R3, PT, PT, R3, -UR21, R128 ;  /* 0x8000001503037c10 */ /* 0x000fe2000fffe080 */
[----:B------:R-:W-:Y:S01]  /*bd70*/  FMUL.FTZ R128, R101, UR9 ;  /* 0x0000000965807c20 */ /* 0x000fe20008410000 */
[C---:B---3--:R-:W-:Y:S01]  /*bd80*/  HMMA.16816.F32.BF16 R20, R8.reuse, R132, R20 ;  /* 0x000000840814723c */ /* 0x048fe20000041814 */
        /* <DEDUP_REMOVED lines=8> */
[----:B------:R-:W-:-:S02]  /*be10*/  IMAD.U32 R31, RZ, RZ, UR10 ;  /* 0x0000000aff1f7e24 */ /* 0x000fc4000f8e00ff */
[----:B------:R-:W-:Y:S01]  /*be20*/  FMUL.FTZ R67, R29, UR9 ;  /* 0x000000091d437c20 */ /* 0x000fe20008410000 */
[----:B------:R-:W-:Y:S01]  /*be30*/  FMUL.FTZ R135, R48, UR9 ;  /* 0x0000000930877c20 */ /* 0x000fe20008410000 */
[----:B------:R-:W-:Y:S01]  /*be40*/  FMUL.FTZ R133, R51, UR9 ;  /* 0x0000000933857c20 */ /* 0x000fe20008410000 */
[----:B------:R-:W-:Y:S01]  /*be50*/  FMUL.FTZ R134, R49, UR9 ;  /* 0x0000000931867c20 */ /* 0x000fe20008410000 */
[----:B------:R-:W-:Y:S02]  /*be60*/  IMAD.U32 R29, RZ, RZ, UR10 ;  /* 0x0000000aff1d7e24 */ /* 0x000fe4000f8e00ff */
[----:B------:R-:W-:Y:S01]  /*be70*/  FMUL.FTZ R66, R30, UR9 ;  /* 0x000000091e427c20 */ /* 0x000fe20008410000 */
[C---:B------:R-:W-:Y:S01]  /*be80*/  HMMA.16816.F32.BF16 R24, R8.reuse, R126, R24 ;  /* 0x0000007e0818723c */ /* 0x040fe20000041818 */
[----:B------:R-:W-:Y:S02]  /*be90*/  IMAD.U32 R126, RZ, RZ, UR8 ;  /* 0x00000008ff7e7e24 */ /* 0x000fe4000f8e00ff */
[----:B------:R-:W-:Y:S01]  /*bea0*/  FMUL.FTZ R127, R103, UR9 ;  /* 0x00000009677f7c20 */ /* 0x000fe20008410000 */
[----:B------:R-:W-:Y:S01]  /*beb0*/  FMUL.FTZ R51, R22, UR9 ;  /* 0x0000000916337c20 */ /* 0x000fe20008410000 */
[----:B------:R-:W-:Y:S01]  /*bec0*/  FMUL.FTZ R49, R23, UR9 ;  /* 0x0000000917317c20 */ /* 0x000fe20008410000 */
[----:B------:R-:W-:Y:S01]  /*bed0*/  FMUL.FTZ R103, R68, UR9 ;  /* 0x0000000944677c20 */ /* 0x000fe20008410000 */
[----:B-1----:R-:W-:Y:S01]  /*bee0*/  IADD3 R112, PT, PT, R3, UR24, R126 ;  /* 0x0000001803707c10 */ /* 0x002fe2000fffe07e */
[----:B------:R-:W-:Y:S01]  /*bef0*/  FMUL.FTZ R126, R40, UR9 ;  /* 0x00000009287e7c20 */ /* 0x000fe20008410000 */
[----:B------:R-:W-:Y:S01]  /*bf00*/  HMMA.16816.F32.BF16 R52, R8, R140, R52 ;  /* 0x0000008c0834723c */ /* 0x000fe20000041834 */
[----:B------:R1:W-:Y:S01]  /*bf10*/  MUFU.TANH R40, R128 ;  /* 0x0000008000287308 */ /* 0x0003e20000002400 */
[----:B------:R-:W-:-:S02]  /*bf20*/  IMAD.MOV.U32 R3, RZ, RZ, 0x1 ;  /* 0x00000001ff037424 */ /* 0x000fc400078e00ff */
[----:B------:R-:W-:Y:S01]  /*bf30*/  FMUL.FTZ R48, R16, UR9 ;  /* 0x0000000910307c20 */ /* 0x000fe20008410000 */
[----:B------:R-:W-:Y:S01]  /*bf40*/  FMUL.FTZ R46, R19, UR9 ;  /* 0x00000009132e7c20 */ /* 0x000fe20008410000 */
[----:B------:R-:W-:Y:S02]  /*bf50*/  IMAD.U32 R19, RZ, RZ, UR10 ;  /* 0x0000000aff137e24 */ /* 0x000fe4000f8e00ff */
[----:B--2---:R-:W-:Y:S01]  /*bf60*/  FMUL.FTZ R111, R72, UR9 ;  /* 0x00000009486f7c20 */ /* 0x004fe20008410000 */
[----:B------:R-:W-:Y:S01]  /*bf70*/  VIADDMNMX R3, R112, R3, UR24, PT ;  /* 0x0000001870037e46 */ /* 0x000fe2000b800103 */
[C---:B------:R-:W-:Y:S01]  /*bf80*/  HMMA.16816.F32.BF16 R92, R8.reuse, R154, R92 ;  /* 0x0000009a085c723c */ /* 0x040fe2000004185c */
[----:B------:R-:W-:Y:S01]  /*bf90*/  FMUL.FTZ R155, R61, UR9 ;  /* 0x000000093d9b7c20 */ /* 0x000fe20008410000 */
[----:B------:R-:W-:Y:S01]  /*bfa0*/  FMUL.FTZ R154, R63, UR9 ;  /* 0x000000093f9a7c20 */ /* 0x000fe20008410000 */
[----:B------:R-:W-:Y:S01]  /*bfb0*/  FMUL.FTZ R62, R24, UR9 ;  /* 0x00000009183e7c20 */ /* 0x000fe20008410000 */
[----:B------:R-:W-:Y:S01]  /*bfc0*/  FMUL.FTZ R63, R25, UR9 ;  /* 0x00000009193f7c20 */ /* 0x000fe20008410000 */
[----:B------:R-:W-:Y:S01]  /*bfd0*/  FMUL.FTZ R60, R26, UR9 ;  /* 0x000000091a3c7c20 */ /* 0x000fe20008410000 */
[----:B------:R-:W-:Y:S01]  /*bfe0*/  MUFU.TANH R113, R113 ;  /* 0x0000007100717308 */ /* 0x000fe20000002400 */
[----:B------:R-:W-:Y:S01]  /*bff0*/  UIADD3 UR8, UPT, UPT, UR22, -0x1, URZ ;  /* 0xffffffff16087890 */ /* 0x000fe2000fffe0ff */
[----:B------:R-:W-:Y:S01]  /*c000*/  HMMA.16816.F32.BF16 R156, R8, R14, R156 ;  /* 0x0000000e089c723c */ /* 0x000fe2000004189c */
[----:B------:R-:W-:Y:S01]  /*c010*/  FMUL.FTZ R15, R89, UR9 ;  /* 0x00000009590f7c20 */ /* 0x000fe20008410000 */
[----:B------:R-:W-:Y:S01]  /*c020*/  FMUL.FTZ R89, R50, UR9 ;  /* 0x0000000932597c20 */ /* 0x000fe20008410000 */
[----:B-1----:R-:W-:-:S02]  /*c030*/  IMAD.SHL.U32 R128, R148, 0x2, RZ ;  /* 0x0000000294807824 */ /* 0x002fc400078e00ff */
[----:B------:R-:W-:Y:S01]  /*c040*/  FMUL.FTZ R50, R21, UR9 ;  /* 0x0000000915327c20 */ /* 0x000fe20008410000 */
[----:B------:R-:W-:Y:S02]  /*c050*/  IMAD.U32 R21, RZ, RZ, UR10 ;  /* 0x0000000aff157e24 */ /* 0x000fe4000f8e00ff */
[----:B------:R-:W-:Y:S01]  /*c060*/  FMUL.FTZ R80, R55, UR9 ;  /* 0x0000000937507c20 */ /* 0x000fe20008410000 */
[----:B------:R-:W-:Y:S01]  /*c070*/  FMUL.FTZ R142, R52, UR9 ;  /* 0x00000009348e7c20 */ /* 0x000fe20008410000 */
[C---:B------:R-:W-:Y:S01]  /*c080*/  HMMA.16816.F32.BF16 R4, R8.reuse, R12, R4 ;  /* 0x0000000c0804723c */ /* 0x040fe20000041804 */
[----:B------:R-:W-:Y:S01]  /*c090*/  LOP3.LUT R128, R128, 0x6, RZ, 0xc0, !PT ;  /* 0x0000000680807812 */ /* 0x000fe200078ec0ff */
[----:B------:R1:W-:Y:S01]  /*c0a0*/  MUFU.TANH R55, R164 ;  /* 0x000000a400377308 */ /* 0x0003e20000002400 */
[----:B------:R-:W-:Y:S01]  /*c0b0*/  FMUL.FTZ R14, R93, UR9 ;  /* 0x000000095d0e7c20 */ /* 0x000fe20008410000 */
[----:B------:R-:W-:Y:S01]  /*c0c0*/  IMAD.MOV.U32 R13, RZ, RZ, 0x9 ;  /* 0x00000009ff0d7424 */ /* 0x000fe200078e00ff */
[----:B------:R-:W-:Y:S01]  /*c0d0*/  LOP3.LUT R16, R21, 0x90, R128, 0xfe, !PT ;  /* 0x0000009015107812 */ /* 0x000fe200078efe80 */
[----:B------:R-:W-:Y:S01]  /*c0e0*/  FMUL.FTZ R140, R54, UR9 ;  /* 0x00000009368c7c20 */ /* 0x000fe20008410000 */
[----:B------:R-:W-:Y:S01]  /*c0f0*/  FMUL.FTZ R54, R27, UR9 ;  /* 0x000000091b367c20 */ /* 0x000fe20008410000 */
[----:B------:R-:W-:Y:S01]  /*c100*/  HMMA.16816.F32.BF16 R32, R8, R130, R32 ;  /* 0x000000820820723c */ /* 0x000fe20000041820 */
[----:B------:R-:W-:Y:S01]  /*c110*/  LOP3.LUT R130, R125, R2, RZ, 0xfc, !PT ;  /* 0x000000027d827212 */ /* 0x000fe200078efcff */
[----:B------:R-:W-:Y:S01]  /*c120*/  FMUL.FTZ R125, R47, UR9 ;  /* 0x000000092f7d7c20 */ /* 0x000fe20008410000 */
[----:B------:R2:W-:Y:S01]  /*c130*/  MUFU.TANH R93, R110 ;  /* 0x0000006e005d7308 */ /* 0x0005e20000002400 */
[----:B------:R-:W-:Y:S01]  /*c140*/  FMUL.FTZ R47, R17, UR9 ;  /* 0x00000009112f7c20 */ /* 0x000fe20008410000 */
[----:B------:R-:W-:-:S02]  /*c150*/  IMAD.U32 R17, RZ, RZ, UR10 ;  /* 0x0000000aff117e24 */ /* 0x000fc4000f8e00ff */
[----:B------:R-:W-:Y:S01]  /*c160*/  FMUL.FTZ R61, R156, UR9 ;  /* 0x000000099c3d7c20 */ /* 0x000fe20008410000 */
[----:B------:R-:W-:Y:S01]  /*c170*/  VIADDMNMX R2, R112, R13, UR24, PT ;  /* 0x0000001870027e46 */ /* 0x000fe2000b80010d */
[----:B------:R-:W-:Y:S01]  /*c180*/  FMUL.FTZ R10, R87, UR9 ;  /* 0x00000009570a7c20 */ /* 0x000fe20008410000 */
[-C--:B------:R-:W-:Y:S01]  /*c190*/  ISETP.GE.AND P1, PT, R16, R3.reuse, PT ;  /* 0x000000031000720c */ /* 0x080fe20003f26270 */
[----:B------:R-:W-:Y:S01]  /*c1a0*/  FMUL.FTZ R87, R44, UR9 ;  /* 0x000000092c577c20 */ /* 0x000fe20008410000 */
[----:B------:R-:W-:Y:S01]  /*c1b0*/  LOP3.LUT R17, R17, 0x1, R128, 0xfe, !PT ;  /* 0x0000000111117812 */ /* 0x000fe200078efe80 */
[----:B------:R-:W3:Y:S01]  /*c1c0*/  MUFU.TANH R61, R61 ;  /* 0x0000003d003d7308 */ /* 0x000ee20000002400 */
[----:B-1----:R-:W-:Y:S01]  /*c1d0*/  I2FP.F32.S32 R164, R16 ;  /* 0x0000001000a47245 */ /* 0x002fe20000201400 */
[----:B------:R-:W-:Y:S01]  /*c1e0*/  FMUL.FTZ R22, R7, UR9 ;  /* 0x0000000907167c20 */ /* 0x000fe20008410000 */
[----:B------:R-:W-:Y:S01]  /*c1f0*/  ISETP.GE.AND P0, PT, R16, R2, PT ;  /* 0x000000021000720c */ /* 0x000fe20003f06270 */
[----:B------:R-:W-:Y:S01]  /*c200*/  IMAD.U32 R7, RZ, RZ, UR10 ;  /* 0x0000000aff077e24 */ /* 0x000fe2000f8e00ff */
[----:B------:R-:W-:Y:S01]  /*c210*/  I2FP.F32.S32 R16, R16 ;  /* 0x0000001000107245 */ /* 0x000fe20000201400 */
[----:B------:R-:W-:Y:S01]  /*c220*/  FFMA.FTZ R164, R164, UR7, R171 ;  /* 0x00000007a4a47c23 */ /* 0x000fe200080100ab */
[----:B------:R-:W-:Y:S01]  /*c230*/  FMUL.FTZ R44, R4, UR9 ;  /* 0x00000009042c7c20 */ /* 0x000fe20008410000 */
[----:B------:R-:W-:Y:S01]  /*c240*/  LOP3.LUT R4, R128, UR10, RZ, 0xfc, !PT ;  /* 0x0000000a80047c12 */ /* 0x000fe2000f8efcff */
[----:B--2---:R-:W-:Y:S01]  /*c250*/  FMUL.FTZ R110, R42, UR9 ;  /* 0x000000092a6e7c20 */ /* 0x004fe20008410000 */
[----:B------:R-:W-:Y:S01]  /*c260*/  FMUL.FTZ R42, R158, UR9 ;  /* 0x000000099e2a7c20 */ /* 0x000fe20008410000 */
[----:B------:R-:W-:Y:S01]  /*c270*/  FSEL R164, R164, -INF , !P1 ;  /* 0xff800000a4a47808 */ /* 0x000fe20004800000 */
[----:B------:R1:W-:Y:S01]  /*c280*/  MUFU.TANH R52, R107 ;  /* 0x0000006b00347308 */ /* 0x0003e20000002400 */
[----:B------:R-:W-:Y:S01]  /*c290*/  ISETP.GE.AND P1, PT, R17, R3, PT ;  /* 0x000000031100720c */ /* 0x000fe20003f26270 */
[----:B------:R-:W-:Y:S01]  /*c2a0*/  FMUL.FTZ R23, R157, UR9 ;  /* 0x000000099d177c20 */ /* 0x000fe20008410000 */
[----:B------:R-:W-:Y:S01]  /*c2b0*/  FMUL.FTZ R13, R104, UR9 ;  /* 0x00000009680d7c20 */ /* 0x000fe20008410000 */
[----:B------:R-:W-:Y:S01]  /*c2c0*/  FFMA.FTZ R157, R16, UR7, R169 ;  /* 0x00000007109d7c23 */ /* 0x000fe200080100a9 */
[----:B------:R-:W-:-:S02]  /*c2d0*/  IMAD.U32 R27, RZ, RZ, UR10 ;  /* 0x0000000aff1b7e24 */ /* 0x000fc4000f8e00ff */
[----:B------:R-:W-:Y:S01]  /*c2e0*/  FMUL.FTZ R104, R105, UR9 ;  /* 0x0000000969687c20 */ /* 0x000fe20008410000 */
[--C-:B------:R-:W-:Y:S01]  /*c2f0*/  LOP3.LUT R16, R7, 0xf8, R128.reuse, 0xfe, !PT ;  /* 0x000000f807107812 */ /* 0x100fe200078efe80 */
[----:B------:R-:W2:Y:S01]  /*c300*/  MUFU.TANH R42, R42 ;  /* 0x0000002a002a7308 */ /* 0x000ea20000002400 */
[CC--:B------:R-:W-:Y:S01]  /*c310*/  ISETP.GE.AND P3, PT, R4.reuse, R3.reuse, PT ;  /* 0x000000030400720c */ /* 0x0c0fe20003f66270 */
[----:B------:R-:W-:Y:S01]  /*c320*/  FMUL.FTZ R141, R53, UR9 ;  /* 0x00000009358d7c20 */ /* 0x000fe20008410000 */
[----:B------:R-:W-:Y:S01]  /*c330*/  ISETP.GE.AND P2, PT, R4, R2, PT ;  /* 0x000000020400720c */ /* 0x000fe20003f46270 */
[----:B------:R-:W-:Y:S01]  /*c340*/  FMUL.FTZ R68, R35, UR9 ;  /* 0x0000000923447c20 */ /* 0x000fe20008410000 */
[----:B------:R-:W-:Y:S01]  /*c350*/  I2FP.F32.S32 R4, R4 ;  /* 0x0000000400047245 */ /* 0x000fe20000201400 */
[----:B------:R-:W-:Y:S01]  /*c360*/  FMUL.FTZ R53, R20, UR9 ;  /* 0x0000000914357c20 */ /* 0x000fe20008410000 */
[C---:B------:R-:W-:Y:S01]  /*c370*/  ISETP.GE.AND P4, PT, R16.reuse, R3, PT ;  /* 0x000000031000720c */ /* 0x040fe20003f86270 */
[----:B------:R4:W-:Y:S01]  /*c380*/  MUFU.TANH R72, R104 ;  /* 0x0000006800487308 */ /* 0x0009e20000002400 */
[----:B------:R-:W-:Y:S01]  /*c390*/  ISETP.GE.AND P6, PT, R16, R2, PT ;  /* 0x000000021000720c */ /* 0x000fe20003fc6270 */
[----:B-1----:R-:W-:Y:S01]  /*c3a0*/  FMUL.FTZ R107, R41, UR9 ;  /* 0x00000009296b7c20 */ /* 0x002fe20008410000 */
[----:B------:R-:W-:Y:S01]  /*c3b0*/  FMUL.FTZ R41, R6, UR9 ;  /* 0x0000000906297c20 */ /* 0x000fe20008410000 */
[----:B------:R-:W-:Y:S01]  /*c3c0*/  I2FP.F32.S32 R6, R17 ;  /* 0x0000001100067245 */ /* 0x000fe20000201400 */
[C---:B------:R-:W-:Y:S01]  /*c3d0*/  FFMA.FTZ R20, R4.reuse, UR7, R59 ;  /* 0x0000000704147c23 */ /* 0x040fe2000801003b */
[----:B------:R-:W-:Y:S01]  /*c3e0*/  LOP3.LUT R27, R27, 0x8, R128, 0xfe, !PT ;  /* 0x000000081b1b7812 */ /* 0x000fe200078efe80 */
[----:B------:R-:W-:Y:S01]  /*c3f0*/  FFMA.FTZ R7, R4, UR7, R160 ;  /* 0x0000000704077c23 */ /* 0x000fe200080100a0 */
[----:B------:R-:W-:Y:S01]  /*c400*/  I2FP.F32.S32 R16, R16 ;  /* 0x0000001000107245 */ /* 0x000fe20000201400 */
[----:B------:R-:W-:Y:S01]  /*c410*/  FFMA.FTZ R35, R6, UR7, R161 ;  /* 0x0000000706237c23 */ /* 0x000fe200080100a1 */
[----:B------:R-:W-:Y:S01]  /*c420*/  FSEL R157, R157, -INF , !P0 ;  /* 0xff8000009d9d7808 */ /* 0x000fe20004000000 */
[----:B------:R-:W-:Y:S01]  /*c430*/  FMUL.FTZ R8, R95, UR9 ;  /* 0x000000095f087c20 */ /* 0x000fe20008410000 */
[-C--:B------:R-:W-:Y:S01]  /*c440*/  ISETP.GE.AND P0, PT, R17, R2.reuse, PT ;  /* 0x000000021100720c */ /* 0x080fe20003f06270 */
[----:B------:R-:W-:Y:S01]  /*c450*/  IMAD.U32 R17, RZ, RZ, UR10 ;  /* 0x0000000aff117e24 */ /* 0x000fe2000f8e00ff */
[----:B------:R-:W-:Y:S01]  /*c460*/  @P1 LOP3.LUT R58, R58, 0x1, RZ, 0xfc, !PT ;  /* 0x000000013a3a1812 */ /* 0x000fe200078efcff */
[C---:B---3--:R-:W-:Y:S01]  /*c470*/  FFMA.FTZ R61, R16.reuse, UR7, R61 ;  /* 0x00000007103d7c23 */ /* 0x048fe2000801003d */
[----:B------:R-:W-:Y:S01]  /*c480*/  ISETP.GE.AND P5, PT, R27, R3, PT ;  /* 0x000000031b00720c */ /* 0x000fe20003fa6270 */
[----:B--2---:R-:W-:Y:S01]  /*c490*/  FFMA.FTZ R42, R16, UR7, R42 ;  /* 0x00000007102a7c23 */ /* 0x004fe2000801002a */
[----:B----4-:R-:W-:Y:S01]  /*c4a0*/  FMUL.FTZ R104, R36, UR9 ;  /* 0x0000000924687c20 */ /* 0x010fe20008410000 */
[----:B------:R-:W-:Y:S01]  /*c4b0*/  FFMA.FTZ R36, R6, UR7, R151 ;  /* 0x0000000706247c23 */ /* 0x000fe20008010097 */
[--C-:B------:R-:W-:Y:S01]  /*c4c0*/  LOP3.LUT R6, R19, 0x9, R128.reuse, 0xfe, !PT ;  /* 0x0000000913067812 */ /* 0x100fe200078efe80 */
[----:B------:R-:W-:Y:S01]  /*c4d0*/  FMUL.FTZ R11, R74, UR9 ;  /* 0x000000094a0b7c20 */ /* 0x000fe20008410000 */
[----:B------:R-:W-:Y:S01]  /*c4e0*/  ISETP.GE.AND P1, PT, R27, R2, PT ;  /* 0x000000021b00720c */ /* 0x000fe20003f26270 */
[----:B------:R-:W-:Y:S01]  /*c4f0*/  FMUL.FTZ R95, R37, UR9 ;  /* 0x00000009255f7c20 */ /* 0x000fe20008410000 */
[----:B------:R-:W-:Y:S01]  /*c500*/  I2FP.F32.S32 R27, R27 ;  /* 0x0000001b001b7245 */ /* 0x000fe20000201400 */
[----:B------:R-:W-:Y:S01]  /*c510*/  FMUL.FTZ R74, R38, UR9 ;  /* 0x00000009264a7c20 */ /* 0x000fe20008410000 */
[----:B------:R-:W-:Y:S01]  /*c520*/  I2FP.F32.S32 R16, R6 ;  /* 0x0000000600107245 */ /* 0x000fe20000201400 */
[----:B------:R-:W-:Y:S01]  /*c530*/  FMUL.FTZ R9, R109, UR9 ;  /* 0x000000096d097c20 */ /* 0x000fe20008410000 */
[----:B------:R-:W-:Y:S01]  /*c540*/  FSEL R20, R20, -INF , !P3 ;  /* 0xff80000014147808 */ /* 0x000fe20005800000 */
[----:B------:R1:W-:Y:S01]  /*c550*/  MUFU.TANH R109, R108 ;  /* 0x0000006c006d7308 */ /* 0x0003e20000002400 */
[----:B------:R-:W-:Y:S01]  /*c560*/  FSEL R7, R7, -INF , !P2 ;  /* 0xff80000007077808 */ /* 0x000fe20005000000 */
[C---:B------:R-:W-:Y:S01]  /*c570*/  FFMA.FTZ R38, R16.reuse, UR7, R163 ;  /* 0x0000000710267c23 */ /* 0x040fe200080100a3 */
[----:B------:R-:W-:Y:S01]  /*c580*/  LOP3.LUT R17, R17, 0x10, R128, 0xfe, !PT ;  /* 0x0000001011117812 */ /* 0x000fe200078efe80 */
[----:B------:R-:W-:Y:S01]  /*c590*/  FFMA.FTZ R37, R16, UR7, R153 ;  /* 0x0000000710257c23 */ /* 0x000fe20008010099 */
[CC--:B------:R-:W-:Y:S01]  /*c5a0*/  ISETP.GE.AND P3, PT, R6.reuse, R3.reuse, PT ;  /* 0x000000030600720c */ /* 0x0c0fe20003f66270 */
[----:B------:R-:W-:Y:S01]  /*c5b0*/  FMUL.FTZ R112, R71, UR9 ;  /* 0x0000000947707c20 */ /* 0x000fe20008410000 */
[-C--:B------:R-:W-:Y:S01]  /*c5c0*/  ISETP.GE.AND P2, PT, R6, R2.reuse, PT ;  /* 0x000000020600720c */ /* 0x080fe20003f46270 */
[----:B------:R-:W-:Y:S01]  /*c5d0*/  FFMA.FTZ R6, R27, UR7, R162 ;  /* 0x000000071b067c23 */ /* 0x000fe200080100a2 */
[----:B------:R-:W-:Y:S01]  /*c5e0*/  FSEL R61, R61, -INF , !P4 ;  /* 0xff8000003d3d7808 */ /* 0x000fe20006000000 */
[----:B------:R-:W-:Y:S01]  /*c5f0*/  FFMA.FTZ R27, R27, UR7, R152 ;  /* 0x000000071b1b7c23 */ /* 0x000fe20008010098 */
[----:B------:R-:W-:Y:S01]  /*c600*/  FSEL R42, R42, -INF , !P6 ;  /* 0xff8000002a2a7808 */ /* 0x000fe20007000000 */
[----:B------:R-:W-:Y:S01]  /*c610*/  FMUL.FTZ R131, R45, UR9 ;  /* 0x000000092d837c20 */ /* 0x000fe20008410000 */
[----:B------:R-:W-:Y:S01]  /*c620*/  FSEL R35, R35, -INF , !P0 ;  /* 0xff80000023237808 */ /* 0x000fe20004000000 */
[----:B------:R-:W-:Y:S01]  /*c630*/  FMUL.FTZ R71, R33, UR9 ;  /* 0x0000000921477c20 */ /* 0x000fe20008410000 */
[----:B------:R-:W-:Y:S01]  /*c640*/  LOP3.LUT P4, RZ, R58, 0x1, RZ, 0xc0, !PT ;  /* 0x000000013aff7812 */ /* 0x000fe2000788c0ff */
[----:B------:R-:W-:Y:S01]  /*c650*/  FMUL.FTZ R45, R18, UR9 ;  /* 0x00000009122d7c20 */ /* 0x000fe20008410000 */
[----:B------:R-:W-:Y:S01]  /*c660*/  ISETP.GE.AND P6, PT, R17, R3, PT ;  /* 0x000000031100720c */ /* 0x000fe20003fc6270 */
[----:B-1----:R-:W-:Y:S01]  /*c670*/  FMUL.FTZ R108, R69, UR9 ;  /* 0x00000009456c7c20 */ /* 0x002fe20008410000 */
[-C--:B------:R-:W-:Y:S01]  /*c680*/  ISETP.GE.AND P0, PT, R17, R2.reuse, PT ;  /* 0x000000021100720c */ /* 0x080fe20003f06270 */
[----:B------:R-:W-:Y:S01]  /*c690*/  FMUL.FTZ R69, R28, UR9 ;  /* 0x000000091c457c20 */ /* 0x000fe20008410000 */
[----:B------:R-:W-:Y:S01]  /*c6a0*/  LOP3.LUT R16, R19, 0x11, R128, 0xfe, !PT ;  /* 0x0000001113107812 */ /* 0x000fe200078efe80 */
[----:B------:R-:W-:Y:S01]  /*c6b0*/  FMUL.FTZ R12, R75, UR9 ;  /* 0x000000094b0c7c20 */ /* 0x000fe20008410000 */
[----:B------:R-:W-:Y:S01]  /*c6c0*/  I2FP.F32.S32 R17, R17 ;  /* 0x0000001100117245 */ /* 0x000fe20000201400 */
[----:B------:R1:W-:Y:S01]  /*c6d0*/  MUFU.TANH R100, R9 ;  /* 0x0000000900647308 */ /* 0x0003e20000002400 */
[----:B------:R-:W-:Y:S01]  /*c6e0*/  FSEL R36, R36, -INF , !P4 ;  /* 0xff80000024247808 */ /* 0x000fe20006000000 */
[----:B------:R-:W-:Y:S01]  /*c6f0*/  FMUL.FTZ R75, R39, UR9 ;  /* 0x00000009274b7c20 */ /* 0x000fe20008410000 */
[----:B------:R-:W-:Y:S01]  /*c700*/  FSEL R27, R27, -INF , !P1 ;  /* 0xff8000001b1b7808 */ /* 0x000fe20004800000 */
[C---:B------:R-:W-:Y:S01]  /*c710*/  FFMA.FTZ R24, R17.reuse, UR7, R144 ;  /* 0x0000000711187c23 */ /* 0x040fe20008010090 */
[CC--:B------:R-:W-:Y:S01]  /*c720*/  ISETP.GE.AND P4, PT, R16.reuse, R3.reuse, PT ;  /* 0x000000031000720c */ /* 0x0c0fe20003f86270 */
[----:B------:R-:W-:Y:S01]  /*c730*/  FFMA.FTZ R25, R17, UR7, R146 ;  /* 0x0000000711197c23 */ /* 0x000fe20008010092 */
[----:B------:R-:W-:Y:S01]  /*c740*/  ISETP.GE.AND P1, PT, R16, R2, PT ;  /* 0x000000021000720c */ /* 0x000fe20003f26270 */
[----:B------:R-:W-:Y:S01]  /*c750*/  IMAD.U32 R17, RZ, RZ, UR10 ;  /* 0x0000000aff117e24 */ /* 0x000fe2000f8e00ff */
[----:B------:R-:W-:Y:S01]  /*c760*/  I2FP.F32.S32 R16, R16 ;  /* 0x0000001000107245 */ /* 0x000fe20000201400 */
[----:B------:R2:W-:Y:S01]  /*c770*/  MUFU.TANH R39, R127 ;  /* 0x0000007f00277308 */ /* 0x0005e20000002400 */
[----:B------:R-:W-:Y:S01]  /*c780*/  FSEL R38, R38, -INF , !P3 ;  /* 0xff80000026267808 */ /* 0x000fe20005800000 */
[----:B------:R-:W-:Y:S01]  /*c790*/  FMUL.FTZ R105, R73, UR9 ;  /* 0x0000000949697c20 */ /* 0x000fe20008410000 */
[--C-:B------:R-:W-:Y:S01]  /*c7a0*/  LOP3.LUT R17, R17, 0x18, R128.reuse, 0xfe, !PT ;  /* 0x0000001811117812 */ /* 0x100fe200078efe80 */
[C---:B------:R-:W-:Y:S01]  /*c7b0*/  FFMA.FTZ R26, R16.reuse, UR7, R145 ;  /* 0x00000007101a7c23 */ /* 0x040fe20008010091 */
[----:B------:R-:W-:Y:S01]  /*c7c0*/  FFMA.FTZ R19, R16, UR7, R147 ;  /* 0x0000000710137c23 */ /* 0x000fe20008010093 */
[----:B------:R-:W-:Y:S01]  /*c7d0*/  LOP3.LUT R16, R31, 0x19, R128, 0xfe, !PT ;  /* 0x000000191f107812 */ /* 0x000fe200078efe80 */
[----:B------:R-:W-:Y:S01]  /*c7e0*/  FMUL.FTZ R73, R32, UR9 ;  /* 0x0000000920497c20 */ /* 0x000fe20008410000 */
[----:B------:R-:W-:Y:S01]  /*c7f0*/  FSEL R37, R37, -INF , !P2 ;  /* 0xff80000025257808 */ /* 0x000fe20005000000 */
[----:B-1----:R-:W-:Y:S01]  /*c800*/  FMUL.FTZ R9, R91, UR9 ;  /* 0x000000095b097c20 */ /* 0x002fe20008410000 */
[C---:B------:R-:W-:Y:S01]  /*c810*/  ISETP.GE.AND P3, PT, R17.reuse, R3, PT ;  /* 0x000000031100720c */ /* 0x040fe20003f66270 */
[----:B------:R1:W-:Y:S01]  /*c820*/  MUFU.TANH R91, R13 ;  /* 0x0000000d005b7308 */ /* 0x0003e20000002400 */
[----:B------:R-:W-:Y:S01]  /*c830*/  ISETP.GE.AND P2, PT, R17, R2, PT ;  /* 0x000000021100720c */ /* 0x000fe20003f46270 */
[----:B------:R-:W-:Y:S01]  /*c840*/  FMUL.FTZ R159, R159, UR9 ;  /* 0x000000099f9f7c20 */ /* 0x000fe20008410000 */
[----:B------:R-:W-:Y:S01]  /*c850*/  I2FP.F32.S32 R28, R16 ;  /* 0x00000010001c7245 */ /* 0x000fe20000201400 */
[----:B------:R-:W-:Y:S01]  /*c860*/  FMUL.FTZ R92, R92, UR9 ;  /* 0x000000095c5c7c20 */ /* 0x000fe20008410000 */
[----:B------:R-:W-:Y:S01]  /*c870*/  I2FP.F32.S32 R17, R17 ;  /* 0x0000001100117245 */ /* 0x000fe20000201400 */
[----:B------:R-:W-:Y:S01]  /*c880*/  FMUL.FTZ R94, R94, UR9 ;  /* 0x000000095e5e7c20 */ /* 0x000fe20008410000 */
[----:B------:R-:W-:Y:S01]  /*c890*/  FSEL R6, R6, -INF , !P5 ;  /* 0xff80000006067808 */ /* 0x000fe20006800000 */
[----:B------:R-:W-:Y:S01]  /*c8a0*/  FFMA.FTZ R33, R28, UR7, R139 ;  /* 0x000000071c217c23 */ /* 0x000fe2000801008b */
[----:B------:R-:W-:Y:S01]  /*c8b0*/  FSEL R25, R25, -INF , !P0 ;  /* 0xff80000019197808 */ /* 0x000fe20004000000 */
[C---:B------:R-:W-:Y:S01]  /*c8c0*/  FFMA.FTZ R18, R17.reuse, UR7, R136 ;  /* 0x0000000711127c23 */ /* 0x040fe20008010088 */
[CC--:B------:R-:W-:Y:S01]  /*c8d0*/  ISETP.GE.AND P5, PT, R16.reuse, R3.reuse, PT ;  /* 0x000000031000720c */ /* 0x0c0fe20003fa6270 */
[----:B------:R-:W-:Y:S01]  /*c8e0*/  FFMA.FTZ R17, R17, UR7, R138 ;  /* 0x0000000711117c23 */ /* 0x000fe2000801008a */
[-C--:B------:R-:W-:Y:S01]  /*c8f0*/  ISETP.GE.AND P0, PT, R16, R2.reuse, PT ;  /* 0x000000021000720c */ /* 0x080fe20003f06270 */
[----:B------:R-:W-:Y:S01]  /*c900*/  FFMA.FTZ R16, R28, UR7, R137 ;  /* 0x000000071c107c23 */ /* 0x000fe20008010089 */
[--C-:B------:R-:W-:Y:S01]  /*c910*/  LOP3.LUT R29, R29, 0x20, R128.reuse, 0xfe, !PT ;  /* 0x000000201d1d7812 */ /* 0x100fe200078efe80 */
[----:B------:R-:W-:Y:S01]  /*c920*/  IMAD.U32 R137, RZ, RZ, UR10 ;  /* 0x0000000aff897e24 */ /* 0x000fe2000f8e00ff */
[----:B------:R-:W-:Y:S01]  /*c930*/  LOP3.LUT R28, R31, 0x21, R128, 0xfe, !PT ;  /* 0x000000211f1c7812 */ /* 0x000fe200078efe80 */
[----:B--2---:R-:W-:Y:S01]  /*c940*/  IMAD.U32 R127, RZ, RZ, UR10 ;  /* 0x0000000aff7f7e24 */ /* 0x004fe2000f8e00ff */
[----:B------:R-:W-:Y:S01]  /*c950*/  FSEL R26, R26, -INF , !P4 ;  /* 0xff8000001a1a7808 */ /* 0x000fe20006000000 */
[----:B-1----:R-:W-:Y:S01]  /*c960*/  FMUL.FTZ R13, R70, UR9 ;  /* 0x00000009460d7c20 */ /* 0x002fe20008410000 */
[----:B------:R-:W-:Y:S01]  /*c970*/  FSEL R19, R19, -INF , !P1 ;  /* 0xff80000013137808 */ /* 0x000fe20004800000 */
[----:B------:R-:W-:Y:S01]  /*c980*/  FMUL.FTZ R70, R34, UR9 ;  /* 0x0000000922467c20 */ /* 0x000fe20008410000 */
[C---:B------:R-:W-:Y:S01]  /*c990*/  ISETP.GE.AND P4, PT, R29.reuse, R3, PT ;  /* 0x000000031d00720c */ /* 0x040fe20003f86270 */
[----:B------:R-:W-:Y:S01]  /*c9a0*/  MUFU.TANH R21, R97 ;  /* 0x0000006100157308 */ /* 0x000fe20000002400 */
[----:B------:R-:W-:Y:S01]  /*c9b0*/  ISETP.GE.AND P1, PT, R29, R2, PT ;  /* 0x000000021d00720c */ /* 0x000fe20003f26270 */
[----:B------:R-:W-:Y:S01]  /*c9c0*/  UISETP.GT.AND UP0, UPT, UR8, UR20, UPT ;  /* 0x000000140800728c */ /* 0x000fe2000bf04270 */
[----:B------:R-:W-:-:S02]  /*c9d0*/  I2FP.F32.S32 R29, R29 ;  /* 0x0000001d001d7245 */ /* 0x000fc40000201400 */
[----:B------:R-:W-:Y:S02]  /*c9e0*/  I2FP.F32.S32 R30, R28 ;  /* 0x0000001c001e7245 */ /* 0x000fe40000201400 */
[----:B------:R-:W-:Y:S01]  /*c9f0*/  FSEL R18, R18, -INF , !P3 ;  /* 0xff80000012127808 */ /* 0x000fe20005800000 */
[----:B------:R-:W-:Y:S01]  /*ca00*/  FFMA.FTZ R31, R29, UR7, R122 ;  /* 0x000000071d1f7c23 */ /* 0x000fe2000801007a */
[----:B------:R-:W-:Y:S01]  /*ca10*/  FSEL R17, R17, -INF , !P2 ;  /* 0xff80000011117808 */ /* 0x000fe20005000000 */
[----:B------:R-:W-:Y:S01]  /*ca20*/  FFMA.FTZ R34, R30, UR7, R121 ;  /* 0x000000071e227c23 */ /* 0x000fe20008010079 */
[C---:B------:R-:W-:Y:S01]  /*ca30*/  ISETP.GE.AND P3, PT, R28.reuse, R3, PT ;  /* 0x000000031c00720c */ /* 0x040fe20003f66270 */
[----:B------:R-:W-:Y:S01]  /*ca40*/  IMAD.U32 R121, RZ, RZ, UR10 ;  /* 0x0000000aff797e24 */ /* 0x000fe2000f8e00ff */
[----:B------:R-:W-:Y:S01]  /*ca50*/  ISETP.GE.AND P2, PT, R28, R2, PT ;  /* 0x000000021c00720c */ /* 0x000fe20003f46270 */
[----:B------:R-:W-:Y:S01]  /*ca60*/  FFMA.FTZ R28, R29, UR7, R120 ;  /* 0x000000071d1c7c23 */ /* 0x000fe20008010078 */
[----:B------:R-:W-:Y:S01]  /*ca70*/  FFMA.FTZ R29, R30, UR7, R123 ;  /* 0x000000071e1d7c23 */ /* 0x000fe2000801007b */
[----:B------:R-:W-:Y:S01]  /*ca80*/  LOP3.LUT R123, R137, 0x28, R128, 0xfe, !PT ;  /* 0x00000028897b7812 */ /* 0x000fe200078efe80 */
[----:B------:R1:W-:Y:S01]  /*ca90*/  MUFU.TANH R97, R80 ;  /* 0x0000005000617308 */ /* 0x0003e20000002400 */
[----:B------:R-:W-:-:S02]  /*caa0*/  FSEL R16, R16, -INF , !P5 ;  /* 0xff80000010107808 */ /* 0x000fc40006800000 */
[----:B------:R-:W-:Y:S02]  /*cab0*/  FSEL R33, R33, -INF , !P0 ;  /* 0xff80000021217808 */ /* 0x000fe40004000000 */
[C---:B------:R-:W-:Y:S02]  /*cac0*/  ISETP.GE.AND P5, PT, R123.reuse, R3, PT ;  /* 0x000000037b00720c */ /* 0x040fe40003fa6270 */
[----:B------:R-:W-:Y:S01]  /*cad0*/  ISETP.GE.AND P0, PT, R123, R2, PT ;  /* 0x000000027b00720c */ /* 0x000fe20003f06270 */
[----:B------:R2:W-:Y:S01]  /*cae0*/  MUFU.TANH R4, R98 ;  /* 0x0000006200047308 */ /* 0x0005e20000002400 */
[----:B------:R-:W-:Y:S02]  /*caf0*/  I2FP.F32.S32 R123, R123 ;  /* 0x0000007b007b7245 */ /* 0x000fe40000201400 */
[--C-:B------:R-:W-:Y:S02]  /*cb00*/  LOP3.LUT R30, R127, 0x29, R128.reuse, 0xfe, !PT ;  /* 0x000000297f1e7812 */ /* 0x100fe400078efe80 */
[----:B------:R-:W-:Y:S01]  /*cb10*/  LOP3.LUT R121, R121, 0x30, R128, 0xfe, !PT ;  /* 0x0000003079797812 */ /* 0x000fe200078efe80 */
[----:B------:R-:W-:Y:S01]  /*cb20*/  FFMA.FTZ R32, R123, UR7, R116 ;  /* 0x000000077b207c23 */ /* 0x000fe20008010074 */
[----:B------:R-:W-:Y:S01]  /*cb30*/  FSEL R31, R31, -INF , !P1 ;  /* 0xff8000001f1f7808 */ /* 0x000fe20004800000 */
[----:B------:R-:W3:Y:S01]  /*cb40*/  MUFU.TANH R115, R115 ;  /* 0x0000007300737308 */ /* 0x000ee20000002400 */
[----:B------:R-:W-:-:S02]  /*cb50*/  FSEL R34, R34, -INF , !P3 ;  /* 0xff80000022227808 */ /* 0x000fc40005800000 */
[----:B-1----:R-:W-:Y:S01]  /*cb60*/  FSEL R80, R28, -INF , !P4 ;  /* 0xff8000001c507808 */ /* 0x002fe20006000000 */
[----:B------:R-:W-:Y:S01]  /*cb70*/  FFMA.FTZ R28, R123, UR7, R118 ;  /* 0x000000077b1c7c23 */ /* 0x000fe20008010076 */
[----:B------:R-:W-:Y:S01]  /*cb80*/  IMAD.U32 R123, RZ, RZ, UR10 ;  /* 0x0000000aff7b7e24 */ /* 0x000fe2000f8e00ff */
[----:B------:R-:W-:Y:S02]  /*cb90*/  FSEL R29, R29, -INF , !P2 ;  /* 0xff8000001d1d7808 */ /* 0x000fe40005000000 */
[CC--:B------:R-:W-:Y:S01]  /*cba0*/  ISETP.GE.AND P4, PT, R30.reuse, R3.reuse, PT ;  /* 0x000000031e00720c */ /* 0x0c0fe20003f86270 */
[----:B------:R1:W-:Y:S01]  /*cbb0*/  MUFU.TANH R118, R89 ;  /* 0x0000005900767308 */ /* 0x0003e20000002400 */
[----:B--2---:R-:W-:Y:S02]  /*cbc0*/  I2FP.F32.S32 R98, R30 ;  /* 0x0000001e00627245 */ /* 0x004fe40000201400 */
[-C--:B------:R-:W-:Y:S02]  /*cbd0*/  ISETP.GE.AND P1, PT, R30, R2.reuse, PT ;  /* 0x000000021e00720c */ /* 0x080fe40003f26270 */
[C---:B------:R-:W-:Y:S01]  /*cbe0*/  ISETP.GE.AND P3, PT, R121.reuse, R3, PT ;  /* 0x000000037900720c */ /* 0x040fe20003f66270 */
[C---:B------:R-:W-:Y:S01]  /*cbf0*/  FFMA.FTZ R30, R98.reuse, UR7, R117 ;  /* 0x00000007621e7c23 */ /* 0x040fe20008010075 */
[----:B------:R-:W-:Y:S01]  /*cc00*/  ISETP.GE.AND P2, PT, R121, R2, PT ;  /* 0x000000027900720c */ /* 0x000fe20003f46270 */
[----:B------:R-:W-:Y:S01]  /*cc10*/  FFMA.FTZ R119, R98, UR7, R119 ;  /* 0x0000000762777c23 */ /* 0x000fe20008010077 */
[----:B------:R-:W-:Y:S01]  /*cc20*/  I2FP.F32.S32 R121, R121 ;  /* 0x0000007900797245 */ /* 0x000fe20000201400 */
[----:B------:R2:W-:Y:S01]  /*cc30*/  MUFU.TANH R116, R87 ;  /* 0x0000005700747308 */ /* 0x0005e20000002400 */
[----:B------:R-:W-:-:S02]  /*cc40*/  LOP3.LUT R98, R123, 0x31, R128, 0xfe, !PT ;  /* 0x000000317b627812 */ /* 0x000fc400078efe80 */
[----:B------:R-:W-:Y:S01]  /*cc50*/  FSEL R32, R32, -INF , !P5 ;  /* 0xff80000020207808 */ /* 0x000fe20006800000 */
[C---:B------:R-:W-:Y:S01]  /*cc60*/  FFMA.FTZ R114, R121.reuse, UR7, R114 ;  /* 0x0000000779727c23 */ /* 0x040fe20008010072 */
[----:B------:R-:W-:Y:S02]  /*cc70*/  ISETP.GE.AND P5, PT, R98, R3, PT ;  /* 0x000000036200720c */ /* 0x000fe40003fa6270 */
[----:B------:R-:W-:Y:S01]  /*cc80*/  FSEL R30, R30, -INF , !P4 ;  /* 0xff8000001e1e7808 */ /* 0x000fe20006000000 */
[----:B------:R4:W4:Y:S01]  /*cc90*/  MUFU.TANH R64, R106 ;  /* 0x0000006a00407308 */ /* 0x0009220000002400 */
[----:B-1----:R-:W-:Y:S01]  /*cca0*/  FSEL R89, R28, -INF , !P0 ;  /* 0xff8000001c597808 */ /* 0x002fe20004000000 */
[----:B------:R-:W-:Y:S01]  /*ccb0*/  FFMA.FTZ R28, R121, UR7, R124 ;  /* 0x00000007791c7c23 */ /* 0x000fe2000801007c */
[----:B------:R-:W-:Y:S01]  /*ccc0*/  ISETP.GE.AND P0, PT, R98, R2, PT ;  /* 0x000000026200720c */ /* 0x000fe20003f06270 */
[----:B------:R-:W-:Y:S01]  /*ccd0*/  IMAD.U32 R121, RZ, RZ, UR10 ;  /* 0x0000000aff797e24 */ /* 0x000fe2000f8e00ff */
[----:B------:R-:W-:-:S02]  /*cce0*/  I2FP.F32.S32 R98, R98 ;  /* 0x0000006200627245 */ /* 0x000fc40000201400 */
[----:B------:R-:W-:Y:S01]  /*ccf0*/  FSEL R127, R114, -INF , !P2 ;  /* 0xff800000727f7808 */ /* 0x000fe20005000000 */
[----:B------:R-:W-:Y:S01]  /*cd00*/  MUFU.TANH R132, R132 ;  /* 0x0000008400847308 */ /* 0x000fe20000002400 */
[--C-:B------:R-:W-:Y:S01]  /*cd10*/  LOP3.LUT R122, R121, 0x38, R128.reuse, 0xfe, !PT ;  /* 0x00000038797a7812 */ /* 0x100fe200078efe80 */
[C---:B------:R-:W-:Y:S01]  /*cd20*/  FFMA.FTZ R117, R98.reuse, UR7, R113 ;  /* 0x0000000762757c23 */ /* 0x040fe20008010071 */
[----:B------:R-:W-:Y:S01]  /*cd30*/  IMAD.U32 R113, RZ, RZ, UR10 ;  /* 0x0000000aff717e24 */ /* 0x000fe2000f8e00ff */
[----:B--2---:R-:W-:Y:S01]  /*cd40*/  FSEL R87, R119, -INF , !P1 ;  /* 0xff80000077577808 */ /* 0x004fe20004800000 */
[----:B---3--:R-:W-:Y:S01]  /*cd50*/  FFMA.FTZ R115, R98, UR7, R115 ;  /* 0x0000000762737c23 */ /* 0x008fe20008010073 */
[C---:B------:R-:W-:Y:S02]  /*cd60*/  ISETP.GE.AND P4, PT, R122.reuse, R3, PT ;  /* 0x000000037a00720c */ /* 0x040fe40003f86270 */
[----:B------:R-:W-:Y:S01]  /*cd70*/  ISETP.GE.AND P1, PT, R122, R2, PT ;  /* 0x000000027a00720c */ /* 0x000fe20003f26270 */
[----:B------:R-:W1:Y:S01]  /*cd80*/  MUFU.TANH R167, R167 ;  /* 0x000000a700a77308 */ /* 0x000e620000002400 */
[----:B------:R-:W-:Y:S01]  /*cd90*/  I2FP.F32.S32 R122, R122 ;  /* 0x0000007a007a7245 */ /* 0x000fe20000201400 */
[----:B----4-:R-:W-:Y:S01]  /*cda0*/  FMUL.FTZ R106, R43, UR9 ;  /* 0x000000092b6a7c20 */ /* 0x010fe20008410000 */
[--C-:B------:R-:W-:Y:S01]  /*cdb0*/  LOP3.LUT R98, R113, 0x39, R128.reuse, 0xfe, !PT ;  /* 0x0000003971627812 */ /* 0x100fe200078efe80 */
[----:B------:R-:W-:Y:S01]  /*cdc0*/  FMUL.FTZ R43, R5, UR9 ;  /* 0x00000009052b7c20 */ /* 0x000fe20008410000 */
[----:B------:R-:W-:Y:S01]  /*cdd0*/  LOP3.LUT R121, R121, 0x40, R128, 0xfe, !PT ;  /* 0x0000004079797812 */ /* 0x000fe200078efe80 */
[----:B------:R-:W-:Y:S01]  /*cde0*/  FFMA.FTZ R119, R122, UR7, R109 ;  /* 0x000000077a777c23 */ /* 0x000fe2000801006d */
[----:B------:R-:W-:Y:S01]  /*cdf0*/  I2FP.F32.S32 R123, R98 ;  /* 0x00000062007b7245 */ /* 0x000fe20000201400 */
[----:B------:R-:W-:-:S02]  /*ce00*/  IMAD.U32 R109, RZ, RZ, UR10 ;  /* 0x0000000aff6d7e24 */ /* 0x000fc4000f8e00ff */
[----:B------:R-:W-:Y:S01]  /*ce10*/  FFMA.FTZ R93, R122, UR7, R93 ;  /* 0x000000077a5d7c23 */ /* 0x000fe2000801005d */
[----:B------:R-:W-:Y:S01]  /*ce20*/  MUFU.TANH R5, R102 ;  /* 0x0000006600057308 */ /* 0x000fe20000002400 */
[----:B------:R-:W-:Y:S01]  /*ce30*/  FSEL R28, R28, -INF , !P3 ;  /* 0xff8000001c1c7808 */ /* 0x000fe20005800000 */
[----:B------:R-:W-:Y:S01]  /*ce40*/  FFMA.FTZ R114, R123, UR7, R84 ;  /* 0x000000077b727c23 */ /* 0x000fe20008010054 */
[----:B------:R-:W-:Y:S02]  /*ce50*/  LOP3.LUT R122, R109, 0x41, R128, 0xfe, !PT ;  /* 0x000000416d7a7812 */ /* 0x000fe400078efe80 */
[----:B------:R-:W-:Y:S01]  /*ce60*/  FSEL R84, R117, -INF , !P5 ;  /* 0xff80000075547808 */ /* 0x000fe20006800000 */
[----:B------:R-:W-:Y:S01]  /*ce70*/  IMAD.U32 R117, RZ, RZ, UR10 ;  /* 0x0000000aff757e24 */ /* 0x000fe2000f8e00ff */
[C---:B------:R-:W-:Y:S01]  /*ce80*/  ISETP.GE.AND P3, PT, R98.reuse, R3, PT ;  /* 0x000000036200720c */ /* 0x040fe20003f66270 */
[----:B------:R-:W2:Y:S01]  /*ce90*/  MUFU.TANH R166, R166 ;  /* 0x000000a600a67308 */ /* 0x000ea20000002400 */
[----:B------:R-:W-:Y:S01]  /*cea0*/  ISETP.GE.AND P2, PT, R98, R2, PT ;  /* 0x000000026200720c */ /* 0x000fe20003f46270 */
[----:B------:R-:W-:Y:S01]  /*ceb0*/  FFMA.FTZ R98, R123, UR7, R100 ;  /* 0x000000077b627c23 */ /* 0x000fe20008010064 */
[----:B------:R-:W-:Y:S01]  /*cec0*/  I2FP.F32.S32 R124, R121 ;  /* 0x00000079007c7245 */ /* 0x000fe20000201400 */
[----:B------:R-:W-:Y:S01]  /*ced0*/  IMAD.U32 R123, RZ, RZ, UR10 ;  /* 0x0000000aff7b7e24 */ /* 0x000fe2000f8e00ff */
[----:B------:R-:W-:Y:S01]  /*cee0*/  FSEL R100, R119, -INF , !P4 ;  /* 0xff80000077647808 */ /* 0x000fe20006000000 */
[----:B------:R-:W-:Y:S01]  /*cef0*/  IMAD.U32 R119, RZ, RZ, UR10 ;  /* 0x0000000aff777e24 */ /* 0x000fe2000f8e00ff */
[----:B------:R-:W-:Y:S01]  /*cf00*/  LOP3.LUT R117, R117, 0x48, R128, 0xfe, !PT ;  /* 0x0000004875757812 */ /* 0x000fe200078efe80 */
[----:B------:R3:W-:Y:S01]  /*cf10*/  MUFU.TANH R102, R135 ;  /* 0x0000008700667308 */ /* 0x0007e20000002400 */
[C---:B------:R-:W-:Y:S01]  /*cf20*/  FFMA.FTZ R91, R124.reuse, UR7, R91 ;  /* 0x000000077c5b7c23 */ /* 0x040fe2000801005b */
[----:B------:R-:W-:Y:S01]  /*cf30*/  ISETP.GE.AND P5, PT, R121, R3, PT ;  /* 0x000000037900720c */ /* 0x000fe20003fa6270 */
[----:B------:R-:W-:Y:S01]  /*cf40*/  FFMA.FTZ R145, R124, UR7, R64 ;  /* 0x000000077c917c23 */ /* 0x000fe20008010040 */
[----:B------:R-:W-:Y:S01]  /*cf50*/  FSEL R109, R115, -INF , !P0 ;  /* 0xff800000736d7808 */ /* 0x000fe20004000000 */
[----:B------:R-:W-:Y:S01]  /*cf60*/  IMAD.U32 R115, RZ, RZ, UR10 ;  /* 0x0000000aff737e24 */ /* 0x000fe2000f8e00ff */
[----:B------:R-:W-:-:S02]  /*cf70*/  FSEL R136, R91, -INF , !P5 ;  /* 0xff8000005b887808 */ /* 0x000fc40006800000 */
[----:B------:R4:W-:Y:S01]  /*cf80*/  MUFU.TANH R113, R125 ;  /* 0x0000007d00717308 */ /* 0x0009e20000002400 */
[-C--:B------:R-:W-:Y:S02]  /*cf90*/  ISETP.GE.AND P4, PT, R122, R3.reuse, PT ;  /* 0x000000037a00720c */ /* 0x080fe40003f86270 */
[----:B------:R-:W-:Y:S02]  /*cfa0*/  FSEL R98, R98, -INF , !P3 ;  /* 0xff80000062627808 */ /* 0x000fe40005800000 */
[----:B------:R-:W-:Y:S02]  /*cfb0*/  ISETP.GE.AND P3, PT, R117, R3, PT ;  /* 0x000000037500720c */ /* 0x000fe40003f66270 */
[----:B------:R-:W-:Y:S01]  /*cfc0*/  LOP3.LUT R115, R115, 0x98, R128, 0xfe, !PT ;  /* 0x0000009873737812 */ /* 0x000fe200078efe80 */
[----:B------:R-:W-:Y:S01]  /*cfd0*/  MUFU.TANH R165, R165 ;  /* 0x000000a500a57308 */ /* 0x000fe20000002400 */
[----:B------:R-:W-:Y:S02]  /*cfe0*/  ISETP.GE.AND P0, PT, R121, R2, PT ;  /* 0x000000027900720c */ /* 0x000fe40003f06270 */
[----:B---3--:R-:W-:-:S02]  /*cff0*/  I2FP.F32.S32 R135, R122 ;  /* 0x0000007a00877245 */ /* 0x008fc40000201400 */
[----:B------:R-:W-:Y:S02]  /*d000*/  FSEL R145, R145, -INF , !P0 ;  /* 0xff80000091917808 */ /* 0x000fe40004000000 */
[----:B------:R-:W-:Y:S01]  /*d010*/  LOP3.LUT R123, R123, 0xa0, R128, 0xfe, !PT ;  /* 0x000000a07b7b7812 */ /* 0x000fe200078efe80 */
[C---:B------:R-:W-:Y:S01]  /*d020*/  FFMA.FTZ R72, R135.reuse, UR7, R72 ;  /* 0x0000000787487c23 */ /* 0x040fe20008010048 */
[----:B------:R-:W-:Y:S01]  /*d030*/  FFMA.FTZ R135, R135, UR7, R52 ;  /* 0x0000000787877c23 */ /* 0x000fe20008010034 */
[----:B----4-:R-:W-:Y:S01]  /*d040*/  FSEL R125, R93, -INF , !P1 ;  /* 0xff8000005d7d7808 */ /* 0x010fe20004800000 */
[----:B------:R-:W-:Y:S01]  /*d050*/  MUFU.TANH R143, R143 ;  /* 0x0000008f008f7308 */ /* 0x000fe20000002400 */
[----:B------:R-:W-:Y:S02]  /*d060*/  LOP3.LUT R52, R119, 0x91, R128, 0xfe, !PT ;  /* 0x0000009177347812 */ /* 0x000fe400078efe80 */
[----:B------:R-:W-:Y:S02]  /*d070*/  ISETP.GE.AND P1, PT, R122, R2, PT ;  /* 0x000000027a00720c */ /* 0x000fe40003f26270 */
[----:B------:R-:W-:-:S02]  /*d080*/  ISETP.GE.AND P5, PT, R52, R3, PT ;  /* 0x000000033400720c */ /* 0x000fc40003fa6270 */
[-C--:B------:R-:W-:Y:S01]  /*d090*/  ISETP.GE.AND P0, PT, R52, R2.reuse, PT ;  /* 0x000000023400720c */ /* 0x080fe20003f06270 */
[----:B------:R3:W-:Y:S01]  /*d0a0*/  MUFU.TANH R93, R107 ;  /* 0x0000006b005d7308 */ /* 0x0007e20000002400 */
[----:B------:R-:W-:Y:S02]  /*d0b0*/  FSEL R135, R135, -INF , !P1 ;  /* 0xff80000087877808 */ /* 0x000fe40004800000 */
[----:B------:R-:W-:Y:S02]  /*d0c0*/  ISETP.GE.AND P1, PT, R115, R2, PT ;  /* 0x000000027300720c */ /* 0x000fe40003f26270 */
[----:B------:R-:W-:Y:S02]  /*d0d0*/  FSEL R24, R24, -INF , !P6 ;  /* 0xff80000018187808 */ /* 0x000fe40007000000 */
[----:B------:R-:W-:Y:S01]  /*d0e0*/  LOP3.LUT R58, R58, 0xfffffffe, RZ, 0xc0, !PT ;  /* 0xfffffffe3a3a7812 */ /* 0x000fe200078ec0ff */
[----:B------:R-:W4:Y:S01]  /*d0f0*/  MUFU.TANH R155, R155 ;  /* 0x0000009b009b7308 */ /* 0x000f220000002400 */
[----:B------:R-:W-:-:S07]  /*d100*/  LEA R130, R130, UR6, 0x1 ;  /* 0x0000000682827c11 */ /* 0x000fce000f8e08ff */
[----:B------:R-:W4:Y:S01]  /*d110*/  MUFU.TANH R154, R154 ;  /* 0x0000009a009a7308 */ /* 0x000f220000002400 */
[----:B---3--:R-:W-:Y:S02]  /*d120*/  FSEL R107, R114, -INF , !P2 ;  /* 0xff800000726b7808 */ /* 0x008fe40005000000 */
[----:B------:R-:W-:Y:S02]  /*d130*/  I2FP.F32.S32 R114, R117 ;  /* 0x0000007500727245 */ /* 0x000fe40000201400 */
[----:B------:R-:W-:-:S03]  /*d140*/  ISETP.GE.AND P2, PT, R117, R2, PT ;  /* 0x000000027500720c */ /* 0x000fc60003f46270 */
[----:B------:R3:W-:Y:S01]  /*d150*/  MUFU.TANH R64, R110 ;  /* 0x0000006e00407308 */ /* 0x0007e20000002400 */
[----:B------:R-:W-:Y:S01]  /*d160*/  FFMA.FTZ R91, R114, UR7, R55 ;  /* 0x00000007725b7c23 */ /* 0x000fe20008010037 */
[----:B------:R-:W-:-:S06]  /*d170*/  IMAD.U32 R55, RZ, RZ, UR10 ;  /* 0x0000000aff377e24 */ /* 0x000fcc000f8e00ff */
[----:B------:R4:W-:Y:S08]  /*d180*/  MUFU.TANH R59, R141 ;  /* 0x0000008d003b7308 */ /* 0x0009f00000002400 */
[----:B------:R-:W4:Y:S01]  /*d190*/  MUFU.TANH R142, R142 ;  /* 0x0000008e008e7308 */ /* 0x000f220000002400 */
[----:B---3--:R-:W-:-:S05]  /*d1a0*/  I2FP.F32.S32 R110, R52 ;  /* 0x00000034006e7245 */ /* 0x008fca0000201400 */
[C---:B-1----:R-:W-:Y:S01]  /*d1b0*/  FFMA.FTZ R162, R110.reuse, UR7, R167 ;  /* 0x000000076ea27c23 */ /* 0x042fe200080100a7 */
[----:B--2---:R-:W-:Y:S01]  /*d1c0*/  FFMA.FTZ R153, R110, UR7, R166 ;  /* 0x000000076e997c23 */ /* 0x004fe200080100a6 */
[----:B------:R-:W-:Y:S01]  /*d1d0*/  LOP3.LUT R110, R55, 0x99, R128, 0xfe, !PT ;  /* 0x00000099376e7812 */ /* 0x000fe200078efe80 */
[----:B----4-:R-:W-:Y:S01]  /*d1e0*/  FFMA.FTZ R141, R114, UR7, R132 ;  /* 0x00000007728d7c23 */ /* 0x010fe20008010084 */
[----:B------:R-:W1:Y:S01]  /*d1f0*/  MUFU.TANH R140, R140 ;  /* 0x0000008c008c7308 */ /* 0x000e620000002400 */
[----:B------:R-:W-:Y:S01]  /*d200*/  FSEL R132, R91, -INF , !P3 ;  /* 0xff8000005b847808 */ /* 0x000fe20005800000 */
[----:B------:R-:W-:Y:S01]  /*d210*/  IMAD.U32 R91, RZ, RZ, UR10 ;  /* 0x0000000aff5b7e24 */ /* 0x000fe2000f8e00ff */
[C---:B------:R-:W-:Y:S02]  /*d220*/  ISETP.GE.AND P3, PT, R110.reuse, R3, PT ;  /* 0x000000036e00720c */ /* 0x040fe40003f66270 */
[----:B------:R-:W-:Y:S02]  /*d230*/  FSEL R141, R141, -INF , !P2 ;  /* 0xff8000008d8d7808 */ /* 0x000fe40005000000 */
[----:B------:R-:W-:Y:S01]  /*d240*/  ISETP.GE.AND P2, PT, R110, R2, PT ;  /* 0x000000026e00720c */ /* 0x000fe20003f46270 */
[----:B------:R2:W3:Y:S01]  /*d250*/  MUFU.TANH R120, R134 ;  /* 0x0000008600787308 */ /* 0x0004e20000002400 */
[----:B------:R-:W-:-:S02]  /*d260*/  I2FP.F32.S32 R110, R110 ;  /* 0x0000006e006e7245 */ /* 0x000fc40000201400 */
[----:B------:R-:W-:Y:S02]  /*d270*/  FSEL R162, R162, -INF , !P5 ;  /* 0xff800000a2a27808 */ /* 0x000fe40006800000 */
[----:B------:R-:W-:Y:S01]  /*d280*/  FSEL R153, R153, -INF , !P0 ;  /* 0xff80000099997808 */ /* 0x000fe20004000000 */
[C---:B------:R-:W-:Y:S01]  /*d290*/  FFMA.FTZ R155, R110.reuse, UR7, R155 ;  /* 0x000000076e9b7c23 */ /* 0x040fe2000801009b */
[----:B------:R-:W-:Y:S01]  /*d2a0*/  FFMA.FTZ R137, R110, UR7, R154 ;  /* 0x000000076e897c23 */ /* 0x000fe2000801009a */
[----:B------:R4:W-:Y:S01]  /*d2b0*/  MUFU.TANH R55, R95 ;  /* 0x0000005f00377308 */ /* 0x0009e20000002400 */
[C---:B------:R-:W-:Y:S02]  /*d2c0*/  ISETP.GE.AND P5, PT, R123.reuse, R3, PT ;  /* 0x000000037b00720c */ /* 0x040fe40003fa6270 */
[----:B------:R-:W-:Y:S02]  /*d2d0*/  ISETP.GE.AND P0, PT, R123, R2, PT ;  /* 0x000000027b00720c */ /* 0x000fe40003f06270 */
[----:B------:R-:W-:-:S02]  /*d2e0*/  LOP3.LUT R91, R91, 0xa8, R128, 0xfe, !PT ;  /* 0x000000a85b5b7812 */ /* 0x000fc400078efe80 */
[----:B------:R-:W-:Y:S01]  /*d2f0*/  I2FP.F32.S32 R123, R123 ;  /* 0x0000007b007b7245 */ /* 0x000fe20000201400 */
[----:B------:R-:W3:Y:S01]  /*d300*/  MUFU.TANH R133, R133 ;  /* 0x0000008500857308 */ /* 0x000ee20000002400 */
[----:B------:R-:W-:Y:S02]  /*d310*/  FSEL R154, R155, -INF , !P3 ;  /* 0xff8000009b9a7808 */ /* 0x000fe40005800000 */
[----:B--2---:R-:W-:Y:S01]  /*d320*/  FSEL R134, R72, -INF , !P4 ;  /* 0xff80000048867808 */ /* 0x004fe20006000000 */
[C---:B------:R-:W-:Y:S01]  /*d330*/  FFMA.FTZ R124, R123.reuse, UR7, R142 ;  /* 0x000000077b7c7c23 */ /* 0x040fe2000801008e */
[----:B------:R-:W-:Y:S01]  /*d340*/  I2FP.F32.S32 R72, R115 ;  /* 0x0000007300487245 */ /* 0x000fe20000201400 */
[----:B-1----:R-:W-:Y:S01]  /*d350*/  FFMA.FTZ R123, R123, UR7, R140 ;  /* 0x000000077b7b7c23 */ /* 0x002fe2000801008c */
[----:B------:R-:W-:Y:S01]  /*d360*/  ISETP.GE.AND P4, PT, R115, R3, PT ;  /* 0x000000037300720c */ /* 0x000fe20003f86270 */
[----:B------:R-:W1:Y:S01]  /*d370*/  MUFU.TANH R129, R129 ;  /* 0x0000008100817308 */ /* 0x000e620000002400 */
[----:B------:R-:W-:Y:S01]  /*d380*/  FSEL R137, R137, -INF , !P2 ;  /* 0xff80000089897808 */ /* 0x000fe20005000000 */
[----:B----4-:R-:W-:-:S02]  /*d390*/  IMAD.U32 R95, RZ, RZ, UR10 ;  /* 0x0000000aff5f7e24 */ /* 0x010fc4000f8e00ff */
[C---:B------:R-:W-:Y:S01]  /*d3a0*/  FFMA.FTZ R156, R72.reuse, UR7, R165 ;  /* 0x00000007489c7c23 */ /* 0x040fe200080100a5 */
[----:B------:R-:W-:Y:S01]  /*d3b0*/  FFMA.FTZ R139, R72, UR7, R143 ;  /* 0x00000007488b7c23 */ /* 0x000fe2000801008f */
[-C--:B------:R-:W-:Y:S01]  /*d3c0*/  ISETP.GE.AND P3, PT, R91, R3.reuse, PT ;  /* 0x000000035b00720c */ /* 0x080fe20003f66270 */
[----:B------:R-:W-:Y:S01]  /*d3d0*/  IMAD.U32 R115, RZ, RZ, UR10 ;  /* 0x0000000aff737e24 */ /* 0x000fe2000f8e00ff */
[----:B------:R-:W-:Y:S01]  /*d3e0*/  LOP3.LUT R72, R95, 0xa1, R128, 0xfe, !PT ;  /* 0x000000a15f487812 */ /* 0x000fe200078efe80 */
[----:B------:R-:W2:Y:S01]  /*d3f0*/  MUFU.TANH R131, R131 ;  /* 0x0000008300837308 */ /* 0x000ea20000002400 */
[----:B------:R-:W-:Y:S02]  /*d400*/  FSEL R156, R156, -INF , !P4 ;  /* 0xff8000009c9c7808 */ /* 0x000fe40006000000 */
[----:B------:R-:W-:Y:S02]  /*d410*/  FSEL R139, R139, -INF , !P1 ;  /* 0xff8000008b8b7808 */ /* 0x000fe40004800000 */
[----:B------:R-:W-:-:S02]  /*d420*/  ISETP.GE.AND P4, PT, R72, R3, PT ;  /* 0x000000034800720c */ /* 0x000fc40003f86270 */
[----:B------:R-:W-:Y:S01]  /*d430*/  ISETP.GE.AND P1, PT, R72, R2, PT ;  /* 0x000000024800720c */ /* 0x000fe20003f26270 */
[----:B------:R-:W4:Y:S01]  /*d440*/  MUFU.TANH R126, R126 ;  /* 0x0000007e007e7308 */ /* 0x000f220000002400 */
[----:B------:R-:W-:Y:S02]  /*d450*/  I2FP.F32.S32 R72, R72 ;  /* 0x0000004800487245 */ /* 0x000fe40000201400 */
[----:B------:R-:W-:Y:S02]  /*d460*/  ISETP.GE.AND P2, PT, R91, R2, PT ;  /* 0x000000025b00720c */ /* 0x000fe40003f46270 */
[----:B------:R-:W-:Y:S01]  /*d470*/  I2FP.F32.S32 R91, R91 ;  /* 0x0000005b005b7245 */ /* 0x000fe20000201400 */
[C---:B------:R-:W-:Y:S01]  /*d480*/  FFMA.FTZ R122, R72.reuse, UR7, R59 ;  /* 0x00000007487a7c23 */ /* 0x040fe2000801003b */
[----:B------:R-:W-:Y:S01]  /*d490*/  LOP3.LUT R59, R95, 0xa9, R128, 0xfe, !PT ;  /* 0x000000a95f3b7812 */ /* 0x000fe200078efe80 */
[----:B------:R-:W-:Y:S01]  /*d4a0*/  FFMA.FTZ R97, R72, UR7, R97 ;  /* 0x0000000748617c23 */ /* 0x000fe20008010061 */
[----:B------:R-:W-:Y:S01]  /*d4b0*/  FSEL R124, R124, -INF , !P5 ;  /* 0xff8000007c7c7808 */ /* 0x000fe20006800000 */
[C---:B------:R-:W-:Y:S01]  /*d4c0*/  FFMA.FTZ R102, R91.reuse, UR7, R102 ;  /* 0x000000075b667c23 */ /* 0x040fe20008010066 */
[----:B------:R-:W-:Y:S01]  /*d4d0*/  FFMA.FTZ R119, R91, UR7, R118 ;  /* 0x000000075b777c23 */ /* 0x000fe20008010076 */
[----:B------:R-:W-:Y:S01]  /*d4e0*/  IMAD.U32 R91, RZ, RZ, UR10 ;  /* 0x0000000aff5b7e24 */ /* 0x000fe2000f8e00ff */
[----:B------:R-:W-:Y:S01]  /*d4f0*/  FSEL R123, R123, -INF , !P0 ;  /* 0xff8000007b7b7808 */ /* 0x000fe20004000000 */
[----:B------:R-:W4:Y:S01]  /*d500*/  MUFU.TANH R106, R106 ;  /* 0x0000006a006a7308 */ /* 0x000f220000002400 */
[----:B------:R-:W-:-:S02]  /*d510*/  ISETP.GE.AND P5, PT, R59, R3, PT ;  /* 0x000000033b00720c */ /* 0x000fc40003fa6270 */
[----:B------:R-:W-:Y:S02]  /*d520*/  ISETP.GE.AND P0, PT, R59, R2, PT ;  /* 0x000000023b00720c */ /* 0x000fe40003f06270 */
[----:B------:R-:W-:Y:S02]  /*d530*/  I2FP.F32.S32 R59, R59 ;  /* 0x0000003b003b7245 */ /* 0x000fe40000201400 */
[--C-:B------:R-:W-:Y:S01]  /*d540*/  LOP3.LUT R91, R91, 0xb0, R128.reuse, 0xfe, !PT ;  /* 0x000000b05b5b7812 */ /* 0x100fe200078efe80 */
[----:B------:R4:W4:Y:S01]  /*d550*/  MUFU.TANH R52, R104 ;  /* 0x0000006800347308 */ /* 0x0009220000002400 */
[----:B------:R-:W-:Y:S01]  /*d560*/  LOP3.LUT R72, R95, 0xb1, R128, 0xfe, !PT ;  /* 0x000000b15f487812 */ /* 0x000fe200078efe80 */
[C---:B---3--:R-:W-:Y:S01]  /*d570*/  FFMA.FTZ R118, R59.reuse, UR7, R120 ;  /* 0x000000073b767c23 */ /* 0x048fe20008010078 */
[----:B------:R-:W-:Y:S01]  /*d580*/  FFMA.FTZ R117, R59, UR7, R133 ;  /* 0x000000073b757c23 */ /* 0x000fe20008010085 */
[----:B------:R-:W-:Y:S01]  /*d590*/  FSEL R121, R97, -INF , !P1 ;  /* 0xff80000061797808 */ /* 0x000fe20004800000 */
[----:B------:R-:W-:Y:S01]  /*d5a0*/  IMAD.U32 R59, RZ, RZ, UR10 ;  /* 0x0000000aff3b7e24 */ /* 0x000fe2000f8e00ff */
[----:B------:R-:W-:-:S02]  /*d5b0*/  I2FP.F32.S32 R97, R91 ;  /* 0x0000005b00617245 */ /* 0x000fc40000201400 */
[----:B------:R-:W-:Y:S01]  /*d5c0*/  FSEL R120, R102, -INF , !P3 ;  /* 0xff80000066787808 */ /* 0x000fe20005800000 */
[----:B------:R-:W3:Y:S01]  /*d5d0*/  MUFU.TANH R74, R74 ;  /* 0x0000004a004a7308 */ /* 0x000ee20000002400 */
[----:B------:R-:W-:Y:S01]  /*d5e0*/  FSEL R119, R119, -INF , !P2 ;  /* 0xff80000077777808 */ /* 0x000fe20005000000 */
[C---:B------:R-:W-:Y:S01]  /*d5f0*/  FFMA.FTZ R110, R97.reuse, UR7, R116 ;  /* 0x00000007616e7c23 */ /* 0x040fe20008010074 */
[----:B------:R-:W-:Y:S01]  /*d600*/  FSEL R122, R122, -INF , !P4 ;  /* 0xff8000007a7a7808 */ /* 0x000fe20006000000 */
[----:B-1----:R-:W-:Y:S01]  /*d610*/  FFMA.FTZ R97, R97, UR7, R129 ;  /* 0x0000000761617c23 */ /* 0x002fe20008010081 */
[CC--:B------:R-:W-:Y:S01]  /*d620*/  ISETP.GE.AND P3, PT, R72.reuse, R3.reuse, PT ;  /* 0x000000034800720c */ /* 0x0c0fe20003f66270 */
[----:B------:R-:W-:Y:S01]  /*d630*/  IMAD.U32 R129, RZ, RZ, UR10 ;  /* 0x0000000aff817e24 */ /* 0x000fe2000f8e00ff */
[----:B------:R-:W-:Y:S01]  /*d640*/  ISETP.GE.AND P2, PT, R72, R2, PT ;  /* 0x000000024800720c */ /* 0x000fe20003f46270 */
[----:B------:R-:W1:Y:S01]  /*d650*/  MUFU.TANH R75, R75 ;  /* 0x0000004b004b7308 */ /* 0x000e620000002400 */
[----:B------:R-:W-:-:S02]  /*d660*/  ISETP.GE.AND P4, PT, R91, R3, PT ;  /* 0x000000035b00720c */ /* 0x000fc40003f86270 */
[----:B------:R-:W-:Y:S01]  /*d670*/  ISETP.GE.AND P1, PT, R91, R2, PT ;  /* 0x000000025b00720c */ /* 0x000fe20003f26270 */
[----:B------:R-:W-:Y:S01]  /*d680*/  IMAD.U32 R91, RZ, RZ, UR10 ;  /* 0x0000000aff5b7e24 */ /* 0x000fe2000f8e00ff */
[----:B------:R-:W-:Y:S02]  /*d690*/  I2FP.F32.S32 R72, R72 ;  /* 0x0000004800487245 */ /* 0x000fe40000201400 */
[--C-:B------:R-:W-:Y:S01]  /*d6a0*/  LOP3.LUT R59, R59, 0xb8, R128.reuse, 0xfe, !PT ;  /* 0x000000b83b3b7812 */ /* 0x100fe200078efe80 */
[----:B------:R-:W-:Y:S01]  /*d6b0*/  MUFU.TANH R73, R73 ;  /* 0x0000004900497308 */ /* 0x000fe20000002400 */
[----:B------:R-:W-:Y:S01]  /*d6c0*/  FSEL R118, R118, -INF , !P5 ;  /* 0xff80000076767808 */ /* 0x000fe20006800000 */
[C---:B--2---:R-:W-:Y:S01]  /*d6d0*/  FFMA.FTZ R131, R72.reuse, UR7, R131 ;  /* 0x0000000748837c23 */ /* 0x044fe20008010083 */
[----:B------:R-:W-:Y:S01]  /*d6e0*/  FFMA.FTZ R95, R72, UR7, R113 ;  /* 0x00000007485f7c23 */ /* 0x000fe20008010071 */
[----:B------:R-:W-:Y:S01]  /*d6f0*/  LOP3.LUT R72, R91, 0xb9, R128, 0xfe, !PT ;  /* 0x000000b95b487812 */ /* 0x000fe200078efe80 */
[----:B------:R-:W-:Y:S01]  /*d700*/  IMAD.U32 R113, RZ, RZ, UR10 ;  /* 0x0000000aff717e24 */ /* 0x000fe2000f8e00ff */
[----:B------:R-:W-:-:S02]  /*d710*/  FSEL R117, R117, -INF , !P0 ;  /* 0xff80000075757808 */ /* 0x000fc40004000000 */
[C---:B------:R-:W-:Y:S01]  /*d720*/  ISETP.GE.AND P5, PT, R59.reuse, R3, PT ;  /* 0x000000033b00720c */ /* 0x040fe20003fa6270 */
[----:B------:R-:W-:Y:S01]  /*d730*/  MUFU.TANH R70, R70 ;  /* 0x0000004600467308 */ /* 0x000fe20000002400 */
[-C--:B------:R-:W-:Y:S02]  /*d740*/  ISETP.GE.AND P0, PT, R59, R2.reuse, PT ;  /* 0x000000023b00720c */ /* 0x080fe40003f06270 */
[----:B------:R-:W-:Y:S02]  /*d750*/  I2FP.F32.S32 R59, R59 ;  /* 0x0000003b003b7245 */ /* 0x000fe40000201400 */
[----:B------:R-:W-:Y:S02]  /*d760*/  FSEL R110, R110, -INF , !P4 ;  /* 0xff8000006e6e7808 */ /* 0x000fe40006000000 */
[----:B------:R-:W-:Y:S01]  /*d770*/  FSEL R97, R97, -INF , !P1 ;  /* 0xff80000061617808 */ /* 0x000fe20004800000 */
[C---:B----4-:R-:W-:Y:S01]  /*d780*/  FFMA.FTZ R104, R59.reuse, UR7, R126 ;  /* 0x000000073b687c23 */ /* 0x050fe2000801007e */
[C---:B------:R-:W-:Y:S01]  /*d790*/  ISETP.GE.AND P4, PT, R72.reuse, R3, PT ;  /* 0x000000034800720c */ /* 0x040fe20003f86270 */
[----:B------:R-:W-:Y:S01]  /*d7a0*/  FFMA.FTZ R64, R59, UR7, R64 ;  /* 0x000000073b407c23 */ /* 0x000fe20008010040 */
[----:B------:R-:W-:Y:S01]  /*d7b0*/  ISETP.GE.AND P1, PT, R72, R2, PT ;  /* 0x000000024800720c */ /* 0x000fe20003f26270 */
[----:B------:R-:W-:Y:S01]  /*d7c0*/  IMAD.U32 R59, RZ, RZ, UR10 ;  /* 0x0000000aff3b7e24 */ /* 0x000fe2000f8e00ff */
[----:B------:R-:W-:Y:S01]  /*d7d0*/  I2FP.F32.S32 R72, R72 ;  /* 0x0000004800487245 */ /* 0x000fe20000201400 */
[----:B------:R-:W2:Y:S01]  /*d7e0*/  MUFU.TANH R71, R71 ;  /* 0x0000004700477308 */ /* 0x000ea20000002400 */
[----:B------:R-:W-:-:S02]  /*d7f0*/  LOP3.LUT R115, R115, 0xc0, R128, 0xfe, !PT ;  /* 0x000000c073737812 */ /* 0x000fc400078efe80 */
[----:B------:R-:W-:Y:S01]  /*d800*/  FSEL R95, R95, -INF , !P2 ;  /* 0xff8000005f5f7808 */ /* 0x000fe20005000000 */
[C---:B------:R-:W-:Y:S01]  /*d810*/  FFMA.FTZ R91, R72.reuse, UR7, R106 ;  /* 0x00000007485b7c23 */ /* 0x040fe2000801006a */
[----:B------:R-:W-:Y:S01]  /*d820*/  FSEL R106, R131, -INF , !P3 ;  /* 0xff800000836a7808 */ /* 0x000fe20005800000 */
[----:B------:R-:W-:Y:S01]  /*d830*/  FFMA.FTZ R102, R72, UR7, R93 ;  /* 0x0000000748667c23 */ /* 0x000fe2000801005d */
[C---:B------:R-:W-:Y:S01]  /*d840*/  ISETP.GE.AND P3, PT, R115.reuse, R3, PT ;  /* 0x000000037300720c */ /* 0x040fe20003f66270 */
[----:B------:R-:W4:Y:S01]  /*d850*/  MUFU.TANH R68, R68 ;  /* 0x0000004400447308 */ /* 0x000f220000002400 */
[----:B------:R-:W-:Y:S01]  /*d860*/  ISETP.GE.AND P2, PT, R115, R2, PT ;  /* 0x000000027300720c */ /* 0x000fe20003f46270 */
[----:B------:R-:W-:Y:S01]  /*d870*/  IMAD.U32 R131, RZ, RZ, UR10 ;  /* 0x0000000aff837e24 */ /* 0x000fe2000f8e00ff */
[----:B------:R-:W-:Y:S02]  /*d880*/  LOP3.LUT R59, R59, 0xc1, R128, 0xfe, !PT ;  /* 0x000000c13b3b7812 */ /* 0x000fe400078efe80 */
[----:B------:R-:W-:-:S02]  /*d890*/  I2FP.F32.S32 R115, R115 ;  /* 0x0000007300737245 */ /* 0x000fc40000201400 */
[----:B------:R-:W-:Y:S01]  /*d8a0*/  FSEL R104, R104, -INF , !P5 ;  /* 0xff80000068687808 */ /* 0x000fe20006800000 */
[----:B------:R-:W4:Y:S01]  /*d8b0*/  MUFU.TANH R66, R66 ;  /* 0x0000004200427308 */ /* 0x000f220000002400 */
[----:B------:R-:W-:Y:S01]  /*d8c0*/  FSEL R93, R64, -INF , !P0 ;  /* 0xff800000405d7808 */ /* 0x000fe20004000000 */
[----:B------:R-:W-:Y:S01]  /*d8d0*/  FFMA.FTZ R52, R115, UR7, R52 ;  /* 0x0000000773347c23 */ /* 0x000fe20008010034 */
[C---:B------:R-:W-:Y:S02]  /*d8e0*/  ISETP.GE.AND P5, PT, R59.reuse, R3, PT ;  /* 0x000000033b00720c */ /* 0x040fe40003fa6270 */
[----:B------:R-:W-:Y:S02]  /*d8f0*/  ISETP.GE.AND P0, PT, R59, R2, PT ;  /* 0x000000023b00720c */ /* 0x000fe40003f06270 */
[----:B------:R-:W-:Y:S01]  /*d900*/  I2FP.F32.S32 R64, R59 ;  /* 0x0000003b00407245 */ /* 0x000fe20000201400 */
[----:B---3--:R-:W-:Y:S01]  /*d910*/  FFMA.FTZ R59, R115, UR7, R74 ;  /* 0x00000007733b7c23 */ /* 0x008fe2000801004a */
[----:B------:R-:W-:Y:S01]  /*d920*/  IMAD.U32 R115, RZ, RZ, UR10 ;  /* 0x0000000aff737e24 */ /* 0x000fe2000f8e00ff */
[--C-:B------:R-:W-:Y:S01]  /*d930*/  LOP3.LUT R113, R113, 0xc8, R128.reuse, 0xfe, !PT ;  /* 0x000000c871717812 */ /* 0x100fe200078efe80 */
[----:B------:R-:W3:Y:S01]  /*d940*/  MUFU.TANH R69, R69 ;  /* 0x0000004500457308 */ /* 0x000ee20000002400 */
[C---:B------:R-:W-:Y:S01]  /*d950*/  FFMA.FTZ R74, R64.reuse, UR7, R55 ;  /* 0x00000007404a7c23 */ /* 0x040fe20008010037 */
[----:B-1----:R-:W-:Y:S01]  /*d960*/  FFMA.FTZ R55, R64, UR7, R75 ;  /* 0x0000000740377c23 */ /* 0x002fe2000801004b */
[----:B------:R-:W-:-:S02]  /*d970*/  LOP3.LUT R72, R115, 0xc9, R128, 0xfe, !PT ;  /* 0x000000c973487812 */ /* 0x000fc400078efe80 */
[----:B------:R-:W-:Y:S02]  /*d980*/  FSEL R75, R52, -INF , !P3 ;  /* 0xff800000344b7808 */ /* 0x000fe40005800000 */
[----:B------:R-:W-:Y:S01]  /*d990*/  FSEL R59, R59, -INF , !P2 ;  /* 0xff8000003b3b7808 */ /* 0x000fe20005000000 */
[----:B------:R1:W-:Y:S01]  /*d9a0*/  MUFU.TANH R114, R54 ;  /* 0x0000003600727308 */ /* 0x0003e20000002400 */
[CC--:B------:R-:W-:Y:S02]  /*d9b0*/  ISETP.GE.AND P3, PT, R72.reuse, R3.reuse, PT ;  /* 0x000000034800720c */ /* 0x0c0fe40003f66270 */
[----:B------:R-:W-:Y:S02]  /*d9c0*/  ISETP.GE.AND P2, PT, R72, R2, PT ;  /* 0x000000024800720c */ /* 0x000fe40003f46270 */
[----:B------:R-:W-:Y:S02]  /*d9d0*/  I2FP.F32.S32 R72, R72 ;  /* 0x0000004800487245 */ /* 0x000fe40000201400 */
[----:B------:R-:W-:Y:S01]  /*d9e0*/  FSEL R102, R102, -INF , !P4 ;  /* 0xff80000066667808 */ /* 0x000fe20006000000 */
[----:B------:R-:W-:Y:S01]  /*d9f0*/  MUFU.TANH R65, R65 ;  /* 0x0000004100417308 */ /* 0x000fe20000002400 */
[----:B------:R-:W-:Y:S01]  /*da00*/  FSEL R91, R91, -INF , !P1 ;  /* 0xff8000005b5b7808 */ /* 0x000fe20004800000 */
[----:B--2---:R-:W-:Y:S01]  /*da10*/  FFMA.FTZ R71, R72, UR7, R71 ;  /* 0x0000000748477c23 */ /* 0x004fe20008010047 */
[----:B------:R-:W-:-:S02]  /*da20*/  ISETP.GE.AND P4, PT, R113, R3, PT ;  /* 0x000000037100720c */ /* 0x000fc40003f86270 */
[----:B------:R-:W-:Y:S02]  /*da30*/  ISETP.GE.AND P1, PT, R113, R2, PT ;  /* 0x000000027100720c */ /* 0x000fe40003f26270 */
[--C-:B------:R-:W-:Y:S01]  /*da40*/  LOP3.LUT R52, R129, 0xd1, R128.reuse, 0xfe, !PT ;  /* 0x000000d181347812 */ /* 0x100fe200078efe80 */
[----:B------:R-:W2:Y:S01]  /*da50*/  MUFU.TANH R67, R67 ;  /* 0x0000004300437308 */ /* 0x000ea20000002400 */
[----:B------:R-:W-:Y:S02]  /*da60*/  FSEL R74, R74, -INF , !P5 ;  /* 0xff8000004a4a7808 */ /* 0x000fe40006800000 */
[----:B-1----:R-:W-:Y:S02]  /*da70*/  I2FP.F32.S32 R54, R113 ;  /* 0x0000007100367245 */ /* 0x002fe40000201400 */
[----:B------:R-:W-:Y:S02]  /*da80*/  FSEL R55, R55, -INF , !P0 ;  /* 0xff80000037377808 */ /* 0x000fe40004000000 */
[----:B------:R-:W-:Y:S01]  /*da90*/  LOP3.LUT R126, R129, 0x60, R128, 0xfe, !PT ;  /* 0x00000060817e7812 */ /* 0x000fe200078efe80 */
[----:B------:R-:W-:Y:S01]  /*daa0*/  MUFU.TANH R60, R60 ;  /* 0x0000003c003c7308 */ /* 0x000fe20000002400 */
[C---:B------:R-:W-:Y:S01]  /*dab0*/  FFMA.FTZ R73, R54.reuse, UR7, R73 ;  /* 0x0000000736497c23 */ /* 0x040fe20008010049 */
[----:B------:R-:W-:Y:S01]  /*dac0*/  FFMA.FTZ R54, R54, UR7, R70 ;  /* 0x0000000736367c23 */ /* 0x000fe20008010046 */
[----:B------:R-:W-:-:S02]  /*dad0*/  LOP3.LUT R70, R115, 0xd0, R128, 0xfe, !PT ;  /* 0x000000d073467812 */ /* 0x000fc400078efe80 */
[----:B------:R-:W-:Y:S02]  /*dae0*/  LOP3.LUT R115, R115, 0xd8, R128, 0xfe, !PT ;  /* 0x000000d873737812 */ /* 0x000fe400078efe80 */
[CC--:B------:R-:W-:Y:S01]  /*daf0*/  ISETP.GE.AND P5, PT, R70.reuse, R3.reuse, PT ;  /* 0x000000034600720c */ /* 0x0c0fe20003fa6270 */
[----:B------:R-:W1:Y:S01]  /*db00*/  MUFU.TANH R62, R62 ;  /* 0x0000003e003e7308 */ /* 0x000e620000002400 */
[-C--:B------:R-:W-:Y:S02]  /*db10*/  ISETP.GE.AND P0, PT, R70, R2.reuse, PT ;  /* 0x000000024600720c */ /* 0x080fe40003f06270 */
[----:B------:R-:W-:Y:S02]  /*db20*/  FSEL R73, R73, -INF , !P4 ;  /* 0xff80000049497808 */ /* 0x000fe40006000000 */
[----:B------:R-:W-:Y:S02]  /*db30*/  FSEL R54, R54, -INF , !P1 ;  /* 0xff80000036367808 */ /* 0x000fe40004800000 */
[C---:B------:R-:W-:Y:S01]  /*db40*/  ISETP.GE.AND P4, PT, R52.reuse, R3, PT ;  /* 0x000000033400720c */ /* 0x040fe20003f86270 */
[----:B------:R-:W1:Y:S01]  /*db50*/  MUFU.TANH R63, R63 ;  /* 0x0000003f003f7308 */ /* 0x000e620000002400 */
[----:B------:R-:W-:-:S02]  /*db60*/  ISETP.GE.AND P1, PT, R52, R2, PT ;  /* 0x000000023400720c */ /* 0x000fc40003f26270 */
[----:B------:R-:W-:-:S05]  /*db70*/  LOP3.LUT R138, R131, 0x59, R128, 0xfe, !PT ;  /* 0x00000059838a7812 */ /* 0x000fca00078efe80 */
[----:B------:R4:W1:Y:S08]  /*db80*/  MUFU.TANH R64, R53 ;  /* 0x0000003500407308 */ /* 0x0008700000002400 */
[----:B------:R3:W-:Y:S08]  /*db90*/  MUFU.TANH R113, R50 ;  /* 0x0000003200717308 */ /* 0x0007f00000002400 */
[----:B------:R-:W-:Y:S01]  /*dba0*/  MUFU.TANH R49, R49 ;  /* 0x0000003100317308 */ /* 0x000fe20000002400 */
[----:B----4-:R-:W-:Y:S01]  /*dbb0*/  FFMA.FTZ R53, R72, UR7, R68 ;  /* 0x0000000748357c23 */ /* 0x010fe20008010044 */
[----:B------:R-:W-:-:S02]  /*dbc0*/  FSEL R72, R71, -INF , !P3 ;  /* 0xff80000047487808 */ /* 0x000fc40005800000 */
[----:B------:R-:W-:Y:S02]  /*dbd0*/  ISETP.GE.AND P3, PT, R115, R3, PT ;  /* 0x000000037300720c */ /* 0x000fe40003f66270 */
[----:B------:R-:W-:Y:S02]  /*dbe0*/  FSEL R53, R53, -INF , !P2 ;  /* 0xff80000035357808 */ /* 0x000fe40005000000 */
[----:B------:R4:W4:Y:S01]  /*dbf0*/  MUFU.TANH R68, R51 ;  /* 0x0000003300447308 */ /* 0x0009220000002400 */
[----:B------:R-:W-:Y:S02]  /*dc00*/  ISETP.GE.AND P2, PT, R115, R2, PT ;  /* 0x000000027300720c */ /* 0x000fe40003f46270 */
[----:B---3--:R-:W-:Y:S02]  /*dc10*/  I2FP.F32.S32 R50, R70 ;  /* 0x0000004600327245 */ /* 0x008fe40000201400 */
[----:B------:R-:W-:Y:S02]  /*dc20*/  I2FP.F32.S32 R70, R52 ;  /* 0x0000003400467245 */ /* 0x000fe40000201400 */
[----:B------:R-:W-:Y:S01]  /*dc30*/  I2FP.F32.S32 R115, R115 ;  /* 0x0000007300737245 */ /* 0x000fe20000201400 */
[C---:B------:R-:W-:Y:S01]  /*dc40*/  FFMA.FTZ R52, R50.reuse, UR7, R66 ;  /* 0x0000000732347c23 */ /* 0x040fe20008010042 */
[----:B------:R-:W-:Y:S01]  /*dc50*/  FFMA.FTZ R69, R50, UR7, R69 ;  /* 0x0000000732457c23 */ /* 0x000fe20008010045 */
[----:B------:R-:W-:Y:S01]  /*dc60*/  LOP3.LUT R50, R129, 0xd9, R128, 0xfe, !PT ;  /* 0x000000d981327812 */ /* 0x000fe200078efe80 */
[----:B------:R3:W3:Y:S01]  /*dc70*/  MUFU.TANH R66, R48 ;  /* 0x0000003000427308 */ /* 0x0006e20000002400 */
[----:B--2---:R-:W-:Y:S01]  /*dc80*/  FFMA.FTZ R67, R70, UR7, R67 ;  /* 0x0000000746437c23 */ /* 0x004fe20008010043 */
[----:B------:R-:W-:Y:S01]  /*dc90*/  FSEL R52, R52, -INF , !P0 ;  /* 0xff80000034347808 */ /* 0x000fe20004000000 */
[----:B-1----:R-:W-:Y:S01]  /*dca0*/  FFMA.FTZ R62, R115, UR7, R62 ;  /* 0x00000007733e7c23 */ /* 0x002fe2000801003e */
[----:B------:R-:W-:Y:S01]  /*dcb0*/  FSEL R71, R69, -INF , !P5 ;  /* 0xff80000045477808 */ /* 0x000fe20006800000 */
[----:B------:R-:W-:Y:S01]  /*dcc0*/  IMAD.U32 R69, RZ, RZ, UR10 ;  /* 0x0000000aff457e24 */ /* 0x000fe2000f8e00ff */
[----:B------:R-:W-:Y:S01]  /*dcd0*/  ISETP.GE.AND P6, PT, R50, R3, PT ;  /* 0x000000033200720c */ /* 0x000fe20003fc6270 */
[----:B----4-:R-:W-:Y:S01]  /*dce0*/  FFMA.FTZ R51, R70, UR7, R65 ;  /* 0x0000000746337c23 */ /* 0x010fe20008010041 */
[----:B------:R-:W-:Y:S01]  /*dcf0*/  IMAD.U32 R65, RZ, RZ, UR10 ;  /* 0x0000000aff417e24 */ /* 0x000fe2000f8e00ff */
[----:B------:R-:W-:Y:S01]  /*dd00*/  ISETP.GE.AND P0, PT, R50, R2, PT ;  /* 0x000000023200720c */ /* 0x000fe20003f06270 */
[----:B------:R-:W1:Y:S01]  /*dd10*/  MUFU.TANH R47, R47 ;  /* 0x0000002f002f7308 */ /* 0x000e620000002400 */
[----:B------:R-:W-:-:S02]  /*dd20*/  FSEL R70, R67, -INF , !P4 ;  /* 0xff80000043467808 */ /* 0x000fc40006000000 */
[----:B------:R-:W-:Y:S02]  /*dd30*/  FSEL R51, R51, -INF , !P1 ;  /* 0xff80000033337808 */ /* 0x000fe40004800000 */
[----:B---3--:R-:W-:Y:S01]  /*dd40*/  I2FP.F32.S32 R48, R50 ;  /* 0x0000003200307245 */ /* 0x008fe20000201400 */
[----:B------:R-:W-:Y:S01]  /*dd50*/  FFMA.FTZ R50, R115, UR7, R60 ;  /* 0x0000000773327c23 */ /* 0x000fe2000801003c */
[C-C-:B------:R-:W-:Y:S01]  /*dd60*/  LOP3.LUT R60, R65.reuse, 0xe0, R128.reuse, 0xfe, !PT ;  /* 0x000000e0413c7812 */ /* 0x140fe200078efe80 */
[----:B------:R-:W2:Y:S01]  /*dd70*/  MUFU.TANH R45, R45 ;  /* 0x0000002d002d7308 */ /* 0x000ea20000002400 */
[----:B------:R-:W-:Y:S01]  /*dd80*/  LOP3.LUT R65, R65, 0xe8, R128, 0xfe, !PT ;  /* 0x000000e841417812 */ /* 0x000fe200078efe80 */
[C---:B------:R-:W-:Y:S01]  /*dd90*/  FFMA.FTZ R63, R48.reuse, UR7, R63 ;  /* 0x00000007303f7c23 */ /* 0x040fe2000801003f */
[----:B------:R-:W-:Y:S01]  /*dda0*/  FFMA.FTZ R114, R48, UR7, R114 ;  /* 0x0000000730727c23 */ /* 0x000fe20008010072 */
[----:B------:R-:W-:Y:S01]  /*ddb0*/  LOP3.LUT R48, R69, 0xe1, R128, 0xfe, !PT ;  /* 0x000000e145307812 */ /* 0x000fe200078efe80 */
[----:B------:R-:W-:Y:S01]  /*ddc0*/  IMAD.U32 R115, RZ, RZ, UR10 ;  /* 0x0000000aff737e24 */ /* 0x000fe2000f8e00ff */
[----:B------:R-:W-:-:S02]  /*ddd0*/  I2FP.F32.S32 R67, R60 ;  /* 0x0000003c00437245 */ /* 0x000fc40000201400 */
[CC--:B------:R-:W-:Y:S01]  /*dde0*/  ISETP.GE.AND P5, PT, R60.reuse, R3.reuse, PT ;  /* 0x000000033c00720c */ /* 0x0c0fe20003fa6270 */
[----:B------:R-:W3:Y:S01]  /*ddf0*/  MUFU.TANH R46, R46 ;  /* 0x0000002e002e7308 */ /* 0x000ee20000002400 */
[-C--:B------:R-:W-:Y:S01]  /*de00*/  ISETP.GE.AND P1, PT, R60, R2.reuse, PT ;  /* 0x000000023c00720c */ /* 0x080fe20003f26270 */
[----:B------:R-:W-:Y:S01]  /*de10*/  FFMA.FTZ R64, R67, UR7, R64 ;  /* 0x0000000743407c23 */ /* 0x000fe20008010040 */
[----:B------:R-:W-:Y:S02]  /*de20*/  FSEL R69, R62, -INF , !P3 ;  /* 0xff8000003e457808 */ /* 0x000fe40005800000 */
[----:B------:R-:W-:Y:S02]  /*de30*/  ISETP.GE.AND P4, PT, R48, R3, PT ;  /* 0x000000033000720c */ /* 0x000fe40003f86270 */
[----:B------:R-:W-:Y:S01]  /*de40*/  FSEL R50, R50, -INF , !P2 ;  /* 0xff80000032327808 */ /* 0x000fe20005000000 */
[----:B------:R-:W4:Y:S01]  /*de50*/  MUFU.TANH R44, R44 ;  /* 0x0000002c002c7308 */ /* 0x000f220000002400 */
[----:B------:R-:W-:-:S02]  /*de60*/  ISETP.GE.AND P3, PT, R48, R2, PT ;  /* 0x000000023000720c */ /* 0x000fc40003f66270 */
[----:B------:R-:W-:Y:S01]  /*de70*/  I2FP.F32.S32 R60, R48 ;  /* 0x00000030003c7245 */ /* 0x000fe20000201400 */
[----:B------:R-:W-:Y:S01]  /*de80*/  FFMA.FTZ R48, R67, UR7, R68 ;  /* 0x0000000743307c23 */ /* 0x000fe20008010044 */
[----:B------:R-:W-:Y:S01]  /*de90*/  ISETP.GE.AND P2, PT, R65, R3, PT ;  /* 0x000000034100720c */ /* 0x000fe20003f46270 */
[----:B------:R-:W-:Y:S01]  /*dea0*/  IMAD.U32 R67, RZ, RZ, UR10 ;  /* 0x0000000aff437e24 */ /* 0x000fe2000f8e00ff */
[----:B------:R-:W-:Y:S01]  /*deb0*/  FSEL R68, R63, -INF , !P6 ;  /* 0xff8000003f447808 */ /* 0x000fe20007000000 */
[C---:B------:R-:W-:Y:S01]  /*dec0*/  FFMA.FTZ R113, R60.reuse, UR7, R113 ;  /* 0x000000073c717c23 */ /* 0x040fe20008010071 */
[----:B------:R-:W-:Y:S01]  /*ded0*/  FFMA.FTZ R60, R60, UR7, R49 ;  /* 0x000000073c3c7c23 */ /* 0x000fe20008010031 */
[----:B------:R-:W-:Y:S01]  /*dee0*/  FSEL R49, R114, -INF , !P0 ;  /* 0xff80000072317808 */ /* 0x000fe20004000000 */
[----:B------:R-:W4:Y:S01]  /*def0*/  MUFU.TANH R41, R41 ;  /* 0x0000002900297308 */ /* 0x000f220000002400 */
[----:B------:R-:W-:Y:S02]  /*df00*/  LOP3.LUT R62, R67, 0xe9, R128, 0xfe, !PT ;  /* 0x000000e9433e7812 */ /* 0x000fe400078efe80 */
[----:B------:R-:W-:-:S02]  /*df10*/  I2FP.F32.S32 R63, R65 ;  /* 0x00000041003f7245 */ /* 0x000fc40000201400 */
[----:B------:R-:W-:Y:S02]  /*df20*/  I2FP.F32.S32 R114, R62 ;  /* 0x0000003e00727245 */ /* 0x000fe40000201400 */
[----:B------:R-:W-:Y:S01]  /*df30*/  @P2 LOP3.LUT R58, R58, 0x1, RZ, 0xfc, !PT ;  /* 0x000000013a3a2812 */ /* 0x000fe200078efcff */
[----:B------:R-:W4:Y:S01]  /*df40*/  MUFU.TANH R23, R23 ;  /* 0x0000001700177308 */ /* 0x000f220000002400 */
[-C--:B------:R-:W-:Y:S01]  /*df50*/  ISETP.GE.AND P0, PT, R65, R2.reuse, PT ;  /* 0x000000024100720c */ /* 0x080fe20003f06270 */
[C---:B------:R-:W-:Y:S01]  /*df60*/  FFMA.FTZ R65, R63.reuse, UR7, R66 ;  /* 0x000000073f417c23 */ /* 0x040fe20008010042 */
[----:B------:R-:W-:Y:S01]  /*df70*/  FSEL R67, R64, -INF , !P5 ;  /* 0xff80000040437808 */ /* 0x000fe20006800000 */
[----:B-1----:R-:W-:Y:S01]  /*df80*/  FFMA.FTZ R64, R114, UR7, R47 ;  /* 0x0000000772407c23 */ /* 0x002fe2000801002f */
[C---:B------:R-:W-:Y:S01]  /*df90*/  ISETP.GE.AND P6, PT, R62.reuse, R3, PT ;  /* 0x000000033e00720c */ /* 0x040fe20003fc6270 */
[----:B------:R-:W-:Y:S01]  /*dfa0*/  IMAD.U32 R47, RZ, RZ, UR10 ;  /* 0x0000000aff2f7e24 */ /* 0x000fe2000f8e00ff */
[----:B------:R-:W-:Y:S01]  /*dfb0*/  ISETP.GE.AND P2, PT, R62, R2, PT ;  /* 0x000000023e00720c */ /* 0x000fe20003f46270 */
[----:B------:R-:W1:Y:S01]  /*dfc0*/  MUFU.TANH R159, R159 ;  /* 0x0000009f009f7308 */ /* 0x000e620000002400 */
[----:B--2---:R-:W-:Y:S01]  /*dfd0*/  FFMA.FTZ R62, R63, UR7, R45 ;  /* 0x000000073f3e7c23 */ /* 0x004fe2000801002d */
[----:B------:R-:W-:-:S02]  /*dfe0*/  IMAD.U32 R63, RZ, RZ, UR10 ;  /* 0x0000000aff3f7e24 */ /* 0x000fc4000f8e00ff */
[----:B---3--:R-:W-:Y:S01]  /*dff0*/  FFMA.FTZ R45, R114, UR7, R46 ;  /* 0x00000007722d7c23 */ /* 0x008fe2000801002e */
[--C-:B------:R-:W-:Y:S02]  /*e000*/  LOP3.LUT R46, R115, 0xf0, R128.reuse, 0xfe, !PT ;  /* 0x000000f0732e7812 */ /* 0x100fe400078efe80 */
[--C-:B------:R-:W-:Y:S01]  /*e010*/  LOP3.LUT R114, R47, 0xf1, R128.reuse, 0xfe, !PT ;  /* 0x000000f12f727812 */ /* 0x100fe200078efe80 */
[----:B------:R-:W2:Y:S01]  /*e020*/  MUFU.TANH R43, R43 ;  /* 0x0000002b002b7308 */ /* 0x000ea20000002400 */
[----:B------:R-:W-:Y:S02]  /*e030*/  LOP3.LUT R63, R63, 0xf9, R128, 0xfe, !PT ;  /* 0x000000f93f3f7812 */ /* 0x000fe400078efe80 */
[----:B------:R-:W-:Y:S02]  /*e040*/  FSEL R66, R113, -INF , !P4 ;  /* 0xff80000071427808 */ /* 0x000fe40006000000 */
[----:B------:R-:W-:Y:S02]  /*e050*/  FSEL R47, R60, -INF , !P3 ;  /* 0xff8000003c2f7808 */ /* 0x000fe40005800000 */
[C---:B------:R-:W-:Y:S01]  /*e060*/  ISETP.GE.AND P5, PT, R46.reuse, R3, PT ;  /* 0x000000032e00720c */ /* 0x040fe20003fa6270 */
[----:B------:R-:W3:Y:S01]  /*e070*/  MUFU.TANH R22, R22 ;  /* 0x0000001600167308 */ /* 0x000ee20000002400 */
[----:B------:R-:W-:-:S02]  /*e080*/  ISETP.GE.AND P3, PT, R46, R2, PT ;  /* 0x000000022e00720c */ /* 0x000fc40003f66270 */
[----:B------:R-:W-:Y:S02]  /*e090*/  I2FP.F32.S32 R113, R46 ;  /* 0x0000002e00717245 */ /* 0x000fe40000201400 */
[----:B------:R-:W-:Y:S02]  /*e0a0*/  FSEL R46, R62, -INF , !P0 ;  /* 0xff8000003e2e7808 */ /* 0x000fe40004000000 */
[----:B------:R-:W-:Y:S01]  /*e0b0*/  FSEL R64, R64, -INF , !P6 ;  /* 0xff80000040407808 */ /* 0x000fe20007000000 */
[----:B------:R-:W3:Y:S01]  /*e0c0*/  MUFU.TANH R92, R92 ;  /* 0x0000005c005c7308 */ /* 0x000ee20000002400 */
[----:B------:R-:W-:Y:S01]  /*e0d0*/  I2FP.F32.S32 R62, R63 ;  /* 0x0000003f003e7245 */ /* 0x000fe20000201400 */
[C---:B----4-:R-:W-:Y:S01]  /*e0e0*/  FFMA.FTZ R44, R113.reuse, UR7, R44 ;  /* 0x00000007712c7c23 */ /* 0x050fe2000801002c */
[----:B------:R-:W-:Y:S01]  /*e0f0*/  I2FP.F32.S32 R60, R114 ;  /* 0x00000072003c7245 */ /* 0x000fe20000201400 */
[----:B------:R-:W-:Y:S01]  /*e100*/  FFMA.FTZ R41, R113, UR7, R41 ;  /* 0x0000000771297c23 */ /* 0x000fe20008010029 */
[C---:B------:R-:W-:Y:S01]  /*e110*/  ISETP.GE.AND P6, PT, R63.reuse, R3, PT ;  /* 0x000000033f00720c */ /* 0x040fe20003fc6270 */
[----:B------:R-:W-:Y:S01]  /*e120*/  IMAD.U32 R113, RZ, RZ, UR10 ;  /* 0x0000000aff717e24 */ /* 0x000fe2000f8e00ff */
[----:B------:R-:W-:Y:S01]  /*e130*/  ISETP.GE.AND P0, PT, R63, R2, PT ;  /* 0x000000023f00720c */ /* 0x000fe20003f06270 */
[----:B------:R-:W-:Y:S01]  /*e140*/  IMAD.U32 R63, RZ, RZ, UR10 ;  /* 0x0000000aff3f7e24 */ /* 0x000fe2000f8e00ff */
[----:B------:R-:W-:Y:S01]  /*e150*/  FSEL R48, R48, -INF , !P1 ;  /* 0xff80000030307808 */ /* 0x000fe20004800000 */
[----:B------:R-:W-:Y:S01]  /*e160*/  FFMA.FTZ R23, R62, UR7, R23 ;  /* 0x000000073e177c23 */ /* 0x000fe20008010017 */
[----:B------:R-:W-:Y:S01]  /*e170*/  LOP3.LUT P1, RZ, R58, 0x1, RZ, 0xc0, !PT ;  /* 0x000000013aff7812 */ /* 0x000fe2000782c0ff */
[----:B-1----:R-:W-:Y:S01]  /*e180*/  FFMA.FTZ R159, R62, UR7, R159 ;  /* 0x000000073e9f7c23 */ /* 0x002fe2000801009f */
[C---:B--2---:R-:W-:Y:S01]  /*e190*/  FFMA.FTZ R43, R60.reuse, UR7, R43 ;  /* 0x000000073c2b7c23 */ /* 0x044fe2000801002b */
[----:B---3--:R-:W-:Y:S01]  /*e1a0*/  FFMA.FTZ R22, R60, UR7, R22 ;  /* 0x000000073c167c23 */ /* 0x008fe20008010016 */
[----:B------:R-:W-:Y:S01]  /*e1b0*/  LOP3.LUT R62, R129, 0x49, R128, 0xfe, !PT ;  /* 0x00000049813e7812 */ /* 0x000fe200078efe80 */
[----:B------:R-:W1:Y:S01]  /*e1c0*/  MUFU.TANH R96, R96 ;  /* 0x0000006000607308 */ /* 0x000e620000002400 */
[----:B------:R-:W-:-:S02]  /*e1d0*/  FSEL R65, R65, -INF , !P1 ;  /* 0xff80000041417808 */ /* 0x000fc40004800000 */
[--C-:B------:R-:W-:Y:S02]  /*e1e0*/  LOP3.LUT R60, R63, 0x58, R128.reuse, 0xfe, !PT ;  /* 0x000000583f3c7812 */ /* 0x100fe400078efe80 */
[C---:B------:R-:W-:Y:S02]  /*e1f0*/  ISETP.GE.AND P4, PT, R114.reuse, R3, PT ;  /* 0x000000037200720c */ /* 0x040fe40003f86270 */
[----:B------:R-:W-:Y:S01]  /*e200*/  ISETP.GE.AND P1, PT, R114, R2, PT ;  /* 0x000000027200720c */ /* 0x000fe20003f26270 */
[----:B------:R-:W2:Y:S01]  /*e210*/  MUFU.TANH R14, R14 ;  /* 0x0000000e000e7308 */ /* 0x000ea20000002400 */
[----:B------:R-:W-:Y:S02]  /*e220*/  LOP3.LUT R114, R113, 0x51, R128, 0xfe, !PT ;  /* 0x0000005171727812 */ /* 0x000fe400078efe80 */
[----:B------:R-:W-:Y:S02]  /*e230*/  FSEL R63, R44, -INF , !P5 ;  /* 0xff8000002c3f7808 */ /* 0x000fe40006800000 */
[----:B------:R-:W-:-:S02]  /*e240*/  I2FP.F32.S32 R113, R62 ;  /* 0x0000003e00717245 */ /* 0x000fc40000201400 */
[----:B------:R-:W-:Y:S01]  /*e250*/  FSEL R44, R41, -INF , !P3 ;  /* 0xff800000292c7808 */ /* 0x000fe20005800000 */
[----:B------:R-:W3:Y:S01]  /*e260*/  MUFU.TANH R15, R15 ;  /* 0x0000000f000f7308 */ /* 0x000ee20000002400 */
[----:B------:R-:W-:Y:S01]  /*e270*/  LOP3.LUT R116, R115, 0x50, R128, 0xfe, !PT ;  /* 0x0000005073747812 */ /* 0x000fe200078efe80 */
[----:B------:R-:W-:Y:S01]  /*e280*/  FFMA.FTZ R40, R113, UR7, R40 ;  /* 0x0000000771287c23 */ /* 0x000fe20008010028 */
[----:B------:R-:W-:Y:S01]  /*e290*/  I2FP.F32.S32 R41, R60 ;  /* 0x0000003c00297245 */ /* 0x000fe20000201400 */
[----:B------:R-:W-:Y:S01]  /*e2a0*/  IMAD.U32 R113, RZ, RZ, UR10 ;  /* 0x0000000aff717e24 */ /* 0x000fe2000f8e00ff */
[----:B------:R-:W-:Y:S02]  /*e2b0*/  FSEL R45, R45, -INF , !P2 ;  /* 0xff8000002d2d7808 */ /* 0x000fe40005000000 */
[-C--:B------:R-:W-:Y:S01]  /*e2c0*/  ISETP.GE.AND P2, PT, R114, R3.reuse, PT ;  /* 0x000000037200720c */ /* 0x080fe20003f46270 */
[----:B------:R-:W4:Y:S01]  /*e2d0*/  MUFU.TANH R88, R88 ;  /* 0x0000005800587308 */ /* 0x000f220000002400 */
[----:B------:R-:W-:Y:S01]  /*e2e0*/  ISETP.GE.AND P3, PT, R116, R3, PT ;  /* 0x000000037400720c */ /* 0x000fe20003f66270 */
[----:B------:R-:W-:Y:S01]  /*e2f0*/  FFMA.FTZ R92, R41, UR7, R92 ;  /* 0x00000007295c7c23 */ /* 0x000fe2000801005c */
[----:B------:R-:W-:Y:S01]  /*e300*/  I2FP.F32.S32 R114, R114 ;  /* 0x0000007200727245 */ /* 0x000fe20000201400 */
[----:B------:R-:W-:Y:S01]  /*e310*/  IMAD.U32 R41, RZ, RZ, UR10 ;  /* 0x0000000aff297e24 */ /* 0x000fe2000f8e00ff */
[----:B------:R-:W-:-:S02]  /*e320*/  I2FP.F32.S32 R116, R116 ;  /* 0x0000007400747245 */ /* 0x000fc40000201400 */
[-C--:B------:R-:W-:Y:S01]  /*e330*/  ISETP.GE.AND P5, PT, R62, R3.reuse, PT ;  /* 0x000000033e00720c */ /* 0x080fe20003fa6270 */
[----:B------:R-:W-:Y:S01]  /*e340*/  FFMA.FTZ R21, R114, UR7, R21 ;  /* 0x0000000772157c23 */ /* 0x000fe20008010015 */
[----:B------:R-:W-:Y:S01]  /*e350*/  FSEL R62, R43, -INF , !P4 ;  /* 0xff8000002b3e7808 */ /* 0x000fe20006000000 */
[----:B------:R-:W-:Y:S01]  /*e360*/  FFMA.FTZ R5, R116, UR7, R5 ;  /* 0x0000000774057c23 */ /* 0x000fe20008010005 */
[----:B------:R-:W-:Y:S01]  /*e370*/  FSEL R43, R22, -INF , !P1 ;  /* 0xff800000162b7808 */ /* 0x000fe20004800000 */
[----:B------:R-:W4:Y:S01]  /*e380*/  MUFU.TANH R85, R85 ;  /* 0x0000005500557308 */ /* 0x000f220000002400 */
[--C-:B------:R-:W-:Y:S02]  /*e390*/  LOP3.LUT R114, R113, 0x68, R128.reuse, 0xfe, !PT ;  /* 0x0000006871727812 */ /* 0x100fe400078efe80 */
[----:B------:R-:W-:Y:S02]  /*e3a0*/  ISETP.GE.AND P1, PT, R60, R3, PT ;  /* 0x000000033c00720c */ /* 0x000fe40003f26270 */
[----:B------:R-:W-:-:S02]  /*e3b0*/  LOP3.LUT R116, R115, 0x61, R128, 0xfe, !PT ;  /* 0x0000006173747812 */ /* 0x000fc400078efe80 */
[----:B------:R-:W-:Y:S01]  /*e3c0*/  LOP3.LUT R22, R41, 0x69, R128, 0xfe, !PT ;  /* 0x0000006929167812 */ /* 0x000fe200078efe80 */
[----:B------:R-:W4:Y:S01]  /*e3d0*/  MUFU.TANH R81, R81 ;  /* 0x0000005100517308 */ /* 0x000f220000002400 */
[----:B------:R-:W-:Y:S02]  /*e3e0*/  I2FP.F32.S32 R113, R126 ;  /* 0x0000007e00717245 */ /* 0x000fe40000201400 */
[----:B------:R-:W-:Y:S02]  /*e3f0*/  FSEL R60, R23, -INF , !P6 ;  /* 0xff800000173c7808 */ /* 0x000fe40007000000 */
[----:B------:R-:W-:Y:S01]  /*e400*/  FSEL R41, R159, -INF , !P0 ;  /* 0xff8000009f297808 */ /* 0x000fe20004000000 */
[----:B-1----:R-:W-:Y:S01]  /*e410*/  FFMA.FTZ R96, R113, UR7, R96 ;  /* 0x0000000771607c23 */ /* 0x002fe20008010060 */
[----:B------:R-:W-:Y:S01]  /*e420*/  I2FP.F32.S32 R23, R138 ;  /* 0x0000008a00177245 */ /* 0x000fe20000201400 */
[----:B------:R-:W1:Y:S01]  /*e430*/  MUFU.TANH R77, R77 ;  /* 0x0000004d004d7308 */ /* 0x000e620000002400 */
[-C--:B------:R-:W-:Y:S01]  /*e440*/  ISETP.GE.AND P0, PT, R126, R3.reuse, PT ;  /* 0x000000037e00720c */ /* 0x080fe20003f06270 */
[----:B------:R-:W-:Y:S01]  /*e450*/  IMAD.U32 R113, RZ, RZ, UR10 ;  /* 0x0000000aff717e24 */ /* 0x000fe2000f8e00ff */
[----:B------:R-:W-:Y:S01]  /*e460*/  FSEL R126, R40, -INF , !P5 ;  /* 0xff800000287e7808 */ /* 0x000fe20006800000 */
[----:B--2---:R-:W-:Y:S01]  /*e470*/  FFMA.FTZ R14, R23, UR7, R14 ;  /* 0x00000007170e7c23 */ /* 0x004fe2000801000e */
[----:B------:R-:W-:Y:S01]  /*e480*/  ISETP.GE.AND P5, PT, R116, R3, PT ;  /* 0x000000037400720c */ /* 0x000fe20003fa6270 */
[----:B------:R-:W-:Y:S01]  /*e490*/  IMAD.U32 R23, RZ, RZ, UR10 ;  /* 0x0000000aff177e24 */ /* 0x000fe2000f8e00ff */
[----:B------:R-:W-:Y:S01]  /*e4a0*/  I2FP.F32.S32 R116, R116 ;  /* 0x0000007400747245 */ /* 0x000fe20000201400 */
[----:B------:R-:W-:Y:S01]  /*e4b0*/  MUFU.TANH R111, R111 ;  /* 0x0000006f006f7308 */ /* 0x000fe20000002400 */
[----:B------:R-:W-:-:S02]  /*e4c0*/  FSEL R160, R5, -INF , !P3 ;  /* 0xff80000005a07808 */ /* 0x000fc40005800000 */
[----:B------:R-:W-:Y:S01]  /*e4d0*/  I2FP.F32.S32 R5, R114 ;  /* 0x0000007200057245 */ /* 0x000fe20000201400 */
[----:B---3--:R-:W-:Y:S01]  /*e4e0*/  FFMA.FTZ R15, R116, UR7, R15 ;  /* 0x00000007740f7c23 */ /* 0x008fe2000801000f */
[-C--:B------:R-:W-:Y:S02]  /*e4f0*/  ISETP.GE.AND P4, PT, R138, R3.reuse, PT ;  /* 0x000000038a00720c */ /* 0x080fe40003f86270 */
[----:B------:R-:W-:Y:S01]  /*e500*/  LOP3.LUT R138, R115, 0x70, R128, 0xfe, !PT ;  /* 0x00000070738a7812 */ /* 0x000fe200078efe80 */
[----:B----4-:R-:W-:Y:S01]  /*e510*/  FFMA.FTZ R5, R5, UR7, R88 ;  /* 0x0000000705057c23 */ /* 0x010fe20008010058 */
[----:B------:R-:W-:Y:S01]  /*e520*/  FSEL R158, R21, -INF , !P2 ;  /* 0xff800000159e7808 */ /* 0x000fe20005000000 */
[----:B------:R-:W-:Y:S01]  /*e530*/  MUFU.TANH R105, R105 ;  /* 0x0000006900697308 */ /* 0x000fe20000002400 */
[----:B------:R-:W-:Y:S01]  /*e540*/  LOP3.LUT R116, R113, 0x71, R128, 0xfe, !PT ;  /* 0x0000007171747812 */ /* 0x000fe200078efe80 */
[----:B------:R-:W-:Y:S01]  /*e550*/  IMAD.U32 R21, RZ, RZ, UR10 ;  /* 0x0000000aff157e24 */ /* 0x000fe2000f8e00ff */
[----:B------:R-:W-:-:S02]  /*e560*/  ISETP.GE.AND P3, PT, R114, R3, PT ;  /* 0x000000037200720c */ /* 0x000fc40003f66270 */
[-C--:B------:R-:W-:Y:S02]  /*e570*/  ISETP.GE.AND P2, PT, R22, R3.reuse, PT ;  /* 0x000000031600720c */ /* 0x080fe40003f46270 */
[----:B------:R-:W-:Y:S01]  /*e580*/  FSEL R140, R92, -INF , !P1 ;  /* 0xff8000005c8c7808 */ /* 0x000fe20004800000 */
[----:B------:R-:W-:Y:S01]  /*e590*/  MUFU.TANH R108, R108 ;  /* 0x0000006c006c7308 */ /* 0x000fe20000002400 */
[----:B------:R-:W-:Y:S02]  /*e5a0*/  I2FP.F32.S32 R22, R22 ;  /* 0x0000001600167245 */ /* 0x000fe40000201400 */
[----:B------:R-:W-:Y:S02]  /*e5b0*/  LOP3.LUT R88, R23, 0x79, R128, 0xfe, !PT ;  /* 0x0000007917587812 */ /* 0x000fe400078efe80 */
[----:B------:R-:W-:Y:S01]  /*e5c0*/  ISETP.GE.AND P1, PT, R138, R3, PT ;  /* 0x000000038a00720c */ /* 0x000fe20003f26270 */
[----:B------:R-:W-:Y:S01]  /*e5d0*/  FFMA.FTZ R22, R22, UR7, R85 ;  /* 0x0000000716167c23 */ /* 0x000fe20008010055 */
[----:B------:R-:W-:Y:S01]  /*e5e0*/  I2FP.F32.S32 R92, R138 ;  /* 0x0000008a005c7245 */ /* 0x000fe20000201400 */
[----:B------:R-:W-:Y:S01]  /*e5f0*/  IMAD.U32 R85, RZ, RZ, UR10 ;  /* 0x0000000aff557e24 */ /* 0x000fe2000f8e00ff */
[----:B------:R-:W-:Y:S01]  /*e600*/  FSEL R138, R14, -INF , !P4 ;  /* 0xff8000000e8a7808 */ /* 0x000fe20006000000 */
[----:B------:R-:W2:Y:S01]  /*e610*/  MUFU.TANH R101, R101 ;  /* 0x0000006500657308 */ /* 0x000ea20000002400 */
[----:B------:R-:W-:-:S02]  /*e620*/  I2FP.F32.S32 R14, R116 ;  /* 0x00000074000e7245 */ /* 0x000fc40000201400 */
[----:B------:R-:W-:Y:S01]  /*e630*/  FSEL R152, R5, -INF , !P3 ;  /* 0xff80000005987808 */ /* 0x000fe20005800000 */
[----:B------:R-:W-:Y:S01]  /*e640*/  IMAD.U32 R5, RZ, RZ, UR10 ;  /* 0x0000000aff057e24 */ /* 0x000fe2000f8e00ff */
[-C--:B------:R-:W-:Y:S01]  /*e650*/  ISETP.GE.AND P6, PT, R88, R3.reuse, PT ;  /* 0x000000035800720c */ /* 0x080fe20003fc6270 */
[----:B------:R-:W-:Y:S01]  /*e660*/  FFMA.FTZ R14, R14, UR7, R81 ;  /* 0x000000070e0e7c23 */ /* 0x000fe20008010051 */
[----:B------:R-:W-:Y:S01]  /*e670*/  I2FP.F32.S32 R88, R88 ;  /* 0x0000005800587245 */ /* 0x000fe20000201400 */
[----:B------:R-:W-:Y:S01]  /*e680*/  MUFU.TANH R76, R76 ;  /* 0x0000004c004c7308 */ /* 0x000fe20000002400 */
[----:B------:R-:W-:Y:S01]  /*e690*/  ISETP.GE.AND P4, PT, R116, R3, PT ;  /* 0x000000037400720c */ /* 0x000fe20003f86270 */
[----:B------:R-:W-:Y:S01]  /*e6a0*/  IMAD.U32 R81, RZ, RZ, UR10 ;  /* 0x0000000aff517e24 */ /* 0x000fe2000f8e00ff */
[--C-:B------:R-:W-:Y:S01]  /*e6b0*/  LOP3.LUT R5, R5, 0x49, R128.reuse, 0xfe, !PT ;  /* 0x0000004905057812 */ /* 0x100fe200078efe80 */
[----:B-1----:R-:W-:Y:S01]  /*e6c0*/  FFMA.FTZ R77, R88, UR7, R77 ;  /* 0x00000007584d7c23 */ /* 0x002fe2000801004d */
[----:B------:R-:W-:-:S02]  /*e6d0*/  LOP3.LUT R40, R21, 0x80, R128, 0xfe, !PT ;  /* 0x0000008015287812 */ /* 0x000fc400078efe80 */
[----:B------:R-:W-:Y:S01]  /*e6e0*/  LOP3.LUT R88, R85, 0x81, R128, 0xfe, !PT ;  /* 0x0000008155587812 */ /* 0x000fe200078efe80 */
[----:B------:R-:W-:Y:S01]  /*e6f0*/  MUFU.TANH R103, R103 ;  /* 0x0000006700677308 */ /* 0x000fe20000002400 */
[----:B------:R-:W-:Y:S01]  /*e700*/  FSEL R190, R14, -INF , !P4 ;  /* 0xff8000000ebe7808 */ /* 0x000fe20006000000 */
[----:B--2---:R-:W-:Y:S01]  /*e710*/  FFMA.FTZ R92, R92, UR7, R101 ;  /* 0x000000075c5c7c23 */ /* 0x004fe20008010065 */
[----:B------:R-:W-:Y:S02]  /*e720*/  I2FP.F32.S32 R14, R5 ;  /* 0x00000005000e7245 */ /* 0x000fe40000201400 */
[----:B------:R-:W-:Y:S02]  /*e730*/  ISETP.GE.AND P3, PT, R40, R3, PT ;  /* 0x000000032800720c */ /* 0x000fe40003f66270 */
[----:B------:R-:W-:Y:S01]  /*e740*/  FSEL R146, R22, -INF , !P2 ;  /* 0xff80000016927808 */ /* 0x000fe20005000000 */
[----:B------:R-:W-:Y:S01]  /*e750*/  FFMA.FTZ R14, R14, UR7, R39 ;  /* 0x000000070e0e7c23 */ /* 0x000fe20008010027 */
[----:B------:R-:W-:Y:S01]  /*e760*/  I2FP.F32.S32 R40, R40 ;  /* 0x0000002800287245 */ /* 0x000fe20000201400 */
[----:B------:R-:W-:Y:S01]  /*e770*/  IMAD.U32 R39, RZ, RZ, UR10 ;  /* 0x0000000aff277e24 */ /* 0x000fe2000f8e00ff */
[----:B------:R-:W-:Y:S01]  /*e780*/  I2FP.F32.S32 R22, R88 ;  /* 0x0000005800167245 */ /* 0x000fe20000201400 */
[----:B------:R-:W-:Y:S01]  /*e790*/  MUFU.TANH R8, R8 ;  /* 0x0000000800087308 */ /* 0x000fe20000002400 */
[----:B------:R-:W-:Y:S01]  /*e7a0*/  FSEL R186, R77, -INF , !P6 ;  /* 0xff8000004dba7808 */ /* 0x000fe20007000000 */
[----:B------:R-:W-:-:S02]  /*e7b0*/  IMAD.U32 R77, RZ, RZ, UR10 ;  /* 0x0000000aff4d7e24 */ /* 0x000fc4000f8e00ff */
[----:B------:R-:W-:Y:S01]  /*e7c0*/  FFMA.FTZ R111, R40, UR7, R111 ;  /* 0x00000007286f7c23 */ /* 0x000fe2000801006f */
[----:B------:R-:W-:Y:S01]  /*e7d0*/  FFMA.FTZ R22, R22, UR7, R105 ;  /* 0x0000000716167c23 */ /* 0x000fe20008010069 */
[--C-:B------:R-:W-:Y:S02]  /*e7e0*/  LOP3.LUT R40, R23, 0x89, R128.reuse, 0xfe, !PT ;  /* 0x0000008917287812 */ /* 0x100fe400078efe80 */
[----:B------:R-:W-:Y:S01]  /*e7f0*/  ISETP.GE.AND P2, PT, R88, R3, PT ;  /* 0x000000035800720c */ /* 0x000fe20003f46270 */
[----:B------:R-:W1:Y:S01]  /*e800*/  MUFU.TANH R99, R99 ;  /* 0x0000006300637308 */ /* 0x000e620000002400 */
[--C-:B------:R-:W-:Y:S02]  /*e810*/  LOP3.LUT R77, R77, 0x51, R128.reuse, 0xfe, !PT ;  /* 0x000000514d4d7812 */ /* 0x100fe400078efe80 */
[--C-:B------:R-:W-:Y:S02]  /*e820*/  LOP3.LUT R114, R85, 0x78, R128.reuse, 0xfe, !PT ;  /* 0x0000007855727812 */ /* 0x100fe400078efe80 */
[----:B------:R-:W-:-:S02]  /*e830*/  LOP3.LUT R39, R39, 0x50, R128, 0xfe, !PT ;  /* 0x0000005027277812 */ /* 0x000fc400078efe80 */
[----:B------:R-:W-:Y:S01]  /*e840*/  I2FP.F32.S32 R23, R40 ;  /* 0x0000002800177245 */ /* 0x000fe20000201400 */
[----:B------:R-:W2:Y:S01]  /*e850*/  MUFU.TANH R112, R112 ;  /* 0x0000007000707308 */ /* 0x000ea20000002400 */
[----:B------:R-:W-:Y:S02]  /*e860*/  FSEL R184, R111, -INF , !P3 ;  /* 0xff8000006fb87808 */ /* 0x000fe40005800000 */
[----:B------:R-:W-:Y:S01]  /*e870*/  FSEL R182, R22, -INF , !P2 ;  /* 0xff80000016b67808 */ /* 0x000fe20005000000 */
[----:B------:R-:W-:Y:S01]  /*e880*/  FFMA.FTZ R23, R23, UR7, R108 ;  /* 0x0000000717177c23 */ /* 0x000fe2000801006c */
[----:B------:R-:W-:Y:S02]  /*e890*/  ISETP.GE.AND P3, PT, R77, R2, PT ;  /* 0x000000024d00720c */ /* 0x000fe40003f66270 */
[----:B------:R-:W-:Y:S01]  /*e8a0*/  I2FP.F32.S32 R22, R77 ;  /* 0x0000004d00167245 */ /* 0x000fe20000201400 */
[----:B------:R-:W-:Y:S01]  /*e8b0*/  IMAD.U32 R77, RZ, RZ, UR10 ;  /* 0x0000000aff4d7e24 */ /* 0x000fe2000f8e00ff */
[----:B------:R-:W-:Y:S01]  /*e8c0*/  I2FP.F32.S32 R21, R114 ;  /* 0x0000007200157245 */ /* 0x000fe20000201400 */
[----:B------:R-:W3:Y:S01]  /*e8d0*/  MUFU.TANH R9, R9 ;  /* 0x0000000900097308 */ /* 0x000ee20000002400 */
[-C--:B------:R-:W-:Y:S01]  /*e8e0*/  ISETP.GE.AND P4, PT, R39, R2.reuse, PT ;  /* 0x000000022700720c */ /* 0x080fe20003f86270 */
[----:B-1----:R-:W-:Y:S01]  /*e8f0*/  FFMA.FTZ R22, R22, UR7, R99 ;  /* 0x0000000716167c23 */ /* 0x002fe20008010063 */
[----:B------:R-:W-:Y:S01]  /*e900*/  I2FP.F32.S32 R39, R39 ;  /* 0x0000002700277245 */ /* 0x000fe20000201400 */
[----:B------:R-:W-:Y:S01]  /*e910*/  FFMA.FTZ R21, R21, UR7, R76 ;  /* 0x0000000715157c23 */ /* 0x000fe2000801004c */
[----:B------:R-:W-:Y:S01]  /*e920*/  FSEL R144, R15, -INF , !P5 ;  /* 0xff8000000f907808 */ /* 0x000fe20006800000 */
[----:B------:R-:W-:Y:S01]  /*e930*/  IMAD.U32 R15, RZ, RZ, UR10 ;  /* 0x0000000aff0f7e24 */ /* 0x000fe2000f8e00ff */
[----:B------:R-:W-:Y:S01]  /*e940*/  ISETP.GE.AND P5, PT, R40, R3, PT ;  /* 0x000000032800720c */ /* 0x000fe20003fa6270 */
[----:B------:R-:W-:Y:S01]  /*e950*/  FFMA.FTZ R4, R39, UR7, R4 ;  /* 0x0000000727047c23 */ /* 0x000fe20008010004 */
[--C-:B------:R-:W-:Y:S01]  /*e960*/  LOP3.LUT R77, R77, 0x61, R128.reuse, 0xfe, !PT ;  /* 0x000000614d4d7812 */ /* 0x100fe200078efe80 */
[----:B------:R-:W-:Y:S01]  /*e970*/  IMAD.U32 R39, RZ, RZ, UR10 ;  /* 0x0000000aff277e24 */ /* 0x000fe2000f8e00ff */
[----:B------:R-:W-:Y:S01]  /*e980*/  LOP3.LUT R76, R81, 0x88, R128, 0xfe, !PT ;  /* 0x00000088514c7812 */ /* 0x000fe200078efe80 */
[----:B------:R-:W1:Y:S01]  /*e990*/  MUFU.TANH R94, R94 ;  /* 0x0000005e005e7308 */ /* 0x000e620000002400 */
[----:B------:R-:W-:Y:S01]  /*e9a0*/  FSEL R166, R23, -INF , !P5 ;  /* 0xff80000017a67808 */ /* 0x000fe20006800000 */
[----:B------:R-:W-:Y:S01]  /*e9b0*/  IMAD.U32 R23, RZ, RZ, UR10 ;  /* 0x0000000aff177e24 */ /* 0x000fe2000f8e00ff */
[----:B------:R-:W-:-:S02]  /*e9c0*/  ISETP.GE.AND P5, PT, R77, R2, PT ;  /* 0x000000024d00720c */ /* 0x000fc40003fa6270 */
[----:B------:R-:W-:Y:S02]  /*e9d0*/  FSEL R192, R92, -INF , !P1 ;  /* 0xff8000005cc07808 */ /* 0x000fe40004800000 */
[----:B------:R-:W-:Y:S01]  /*e9e0*/  ISETP.GE.AND P1, PT, R76, R3, PT ;  /* 0x000000034c00720c */ /* 0x000fe20003f26270 */
[----:B------:R-:W4:Y:S01]  /*e9f0*/  MUFU.TANH R90, R90 ;  /* 0x0000005a005a7308 */ /* 0x000f220000002400 */
[----:B------:R-:W-:Y:S02]  /*ea00*/  I2FP.F32.S32 R76, R76 ;  /* 0x0000004c004c7245 */ /* 0x000fe40000201400 */
[-C--:B------:R-:W-:Y:S01]  /*ea10*/  ISETP.GE.AND P6, PT, R5, R2.reuse, PT ;  /* 0x000000020500720c */ /* 0x080fe20003fc6270 */
[----:B------:R-:W-:Y:S01]  /*ea20*/  IMAD.U32 R5, RZ, RZ, UR10 ;  /* 0x0000000aff057e24 */ /* 0x000fe2000f8e00ff */
[----:B------:R-:W-:Y:S01]  /*ea30*/  LOP3.LUT R39, R39, 0x68, R128, 0xfe, !PT ;  /* 0x0000006827277812 */ /* 0x000fe200078efe80 */
[----:B------:R-:W-:Y:S01]  /*ea40*/  FFMA.FTZ R76, R76, UR7, R103 ;  /* 0x000000074c4c7c23 */ /* 0x000fe20008010067 */
[----:B------:R-:W-:Y:S01]  /*ea50*/  FSEL R143, R4, -INF , !P4 ;  /* 0xff800000048f7808 */ /* 0x000fe20006000000 */
[----:B------:R-:W-:Y:S01]  /*ea60*/  MUFU.TANH R82, R82 ;  /* 0x0000005200527308 */ /* 0x000fe20000002400 */
[----:B------:R-:W-:-:S02]  /*ea70*/  ISETP.GE.AND P4, PT, R39, R2, PT ;  /* 0x000000022700720c */ /* 0x000fc40003f86270 */
[----:B------:R-:W-:Y:S02]  /*ea80*/  LOP3.LUT R58, R58, 0xfffffffb, RZ, 0xc0, !PT ;  /* 0xfffffffb3a3a7812 */ /* 0x000fe400078ec0ff */
[----:B------:R-:W-:Y:S02]  /*ea90*/  FSEL R142, R96, -INF , !P0 ;  /* 0xff800000608e7808 */ /* 0x000fe40004000000 */
[----:B------:R-:W-:Y:S01]  /*eaa0*/  LOP3.LUT R5, R5, 0x59, R128, 0xfe, !PT ;  /* 0x0000005905057812 */ /* 0x000fe200078efe80 */
[----:B------:R-:W-:Y:S01]  /*eab0*/  MUFU.TANH R78, R78 ;  /* 0x0000004e004e7308 */ /* 0x000fe20000002400 */
[----:B------:R-:W-:Y:S02]  /*eac0*/  ISETP.GE.AND P0, PT, R114, R3, PT ;  /* 0x000000037200720c */ /* 0x000fe40003f06270 */
[----:B------:R-:W-:Y:S02]  /*ead0*/  FSEL R178, R76, -INF , !P1 ;  /* 0xff8000004cb27808 */ /* 0x000fe40004800000 */
[----:B------:R-:W-:-:S02]  /*eae0*/  @P5 LOP3.LUT R58, R58, 0x4, RZ, 0xfc, !PT ;  /* 0x000000043a3a5812 */ /* 0x000fc400078efcff */
[-C--:B------:R-:W-:Y:S01]  /*eaf0*/  ISETP.GE.AND P1, PT, R5, R2.reuse, PT ;  /* 0x000000020500720c */ /* 0x080fe20003f26270 */
[----:B------:R-:W4:Y:S01]  /*eb00*/  MUFU.TANH R10, R10 ;  /* 0x0000000a000a7308 */ /* 0x000f220000002400 */
[----:B------:R-:W-:Y:S01]  /*eb10*/  FSEL R188, R21, -INF , !P0 ;  /* 0xff80000015bc7808 */ /* 0x000fe20004000000 */
[----:B------:R-:W-:Y:S01]  /*eb20*/  IMAD.U32 R21, RZ, RZ, UR10 ;  /* 0x0000000aff157e24 */ /* 0x000fe2000f8e00ff */
[----:B------:R-:W-:Y:S02]  /*eb30*/  I2FP.F32.S32 R5, R5 ;  /* 0x0000000500057245 */ /* 0x000fe40000201400 */
[----:B------:R-:W-:Y:S02]  /*eb40*/  LOP3.LUT R15, R15, 0x89, R128, 0xfe, !PT ;  /* 0x000000890f0f7812 */ /* 0x000fe400078efe80 */
[----:B------:R-:W-:Y:S01]  /*eb50*/  LOP3.LUT R58, R58, 0xfffffffd, RZ, 0xc0, !PT ;  /* 0xfffffffd3a3a7812 */ /* 0x000fe200078ec0ff */
[----:B------:R-:W-:Y:S01]  /*eb60*/  FFMA.FTZ R5, R5, UR7, R8 ;  /* 0x0000000705057c23 */ /* 0x000fe20008010008 */
[----:B------:R-:W-:Y:S01]  /*eb70*/  LOP3.LUT R23, R23, 0x69, R128, 0xfe, !PT ;  /* 0x0000006917177812 */ /* 0x000fe200078efe80 */
[----:B------:R-:W4:Y:S01]  /*eb80*/  MUFU.TANH R83, R83 ;  /* 0x0000005300537308 */ /* 0x000f220000002400 */
[----:B------:R-:W-:-:S02]  /*eb90*/  ISETP.GE.AND P0, PT, R15, R2, PT ;  /* 0x000000020f00720c */ /* 0x000fc40003f06270 */
[----:B------:R-:W-:Y:S02]  /*eba0*/  I2FP.F32.S32 R15, R15 ;  /* 0x0000000f000f7245 */ /* 0x000fe40000201400 */
[----:B------:R-:W-:Y:S02]  /*ebb0*/  LOP3.LUT R21, R21, 0x58, R128, 0xfe, !PT ;  /* 0x0000005815157812 */ /* 0x000fe400078efe80 */
[----:B------:R-:W-:Y:S01]  /*ebc0*/  I2FP.F32.S32 R8, R77 ;  /* 0x0000004d00087245 */ /* 0x000fe20000201400 */
[----:B--2---:R-:W-:Y:S01]  /*ebd0*/  FFMA.FTZ R15, R15, UR7, R112 ;  /* 0x000000070f0f7c23 */ /* 0x004fe20008010070 */
[----:B------:R-:W-:Y:S01]  /*ebe0*/  @P4 LOP3.LUT R58, R58, 0x2, RZ, 0xfc, !PT ;  /* 0x000000023a3a4812 */ /* 0x000fe200078efcff */
[----:B------:R-:W-:Y:S01]  /*ebf0*/  IMAD.U32 R77, RZ, RZ, UR10 ;  /* 0x0000000aff4d7e24 */ /* 0x000fe2000f8e00ff */
[-C--:B------:R-:W-:Y:S01]  /*ec00*/  ISETP.GE.AND P4, PT, R23, R2.reuse, PT ;  /* 0x000000021700720c */ /* 0x080fe20003f86270 */
[----:B---3--:R-:W-:Y:S01]  /*ec10*/  FFMA.FTZ R8, R8, UR7, R9 ;  /* 0x0000000708087c23 */ /* 0x008fe20008010009 */
[----:B------:R-:W-:Y:S01]  /*ec20*/  ISETP.GE.AND P2, PT, R21, R2, PT ;  /* 0x000000021500720c */ /* 0x000fe20003f46270 */
[----:B------:R-:W-:Y:S01]  /*ec30*/  IMAD.U32 R9, RZ, RZ, UR10 ;  /* 0x0000000aff097e24 */ /* 0x000fe2000f8e00ff */
[----:B------:R-:W-:Y:S01]  /*ec40*/  I2FP.F32.S32 R21, R21 ;  /* 0x0000001500157245 */ /* 0x000fe20000201400 */
[----:B------:R-:W2:Y:S01]  /*ec50*/  MUFU.TANH R86, R86 ;  /* 0x0000005600567308 */ /* 0x000ea20000002400 */
[----:B------:R-:W-:-:S02]  /*ec60*/  LOP3.LUT R81, R81, 0x60, R128, 0xfe, !PT ;  /* 0x0000006051517812 */ /* 0x000fc400078efe80 */
[----:B------:R-:W-:Y:S01]  /*ec70*/  FSEL R155, R22, -INF , !P3 ;  /* 0xff800000169b7808 */ /* 0x000fe20005800000 */
[----:B-1----:R-:W-:Y:S01]  /*ec80*/  FFMA.FTZ R21, R21, UR7, R94 ;  /* 0x0000000715157c23 */ /* 0x002fe2000801005e */
[C---:B------:R-:W-:Y:S02]  /*ec90*/  LOP3.LUT P3, RZ, R58.reuse, 0x4, RZ, 0xc0, !PT ;  /* 0x000000043aff7812 */ /* 0x040fe4000786c0ff */
[----:B------:R-:W-:Y:S01]  /*eca0*/  FSEL R161, R15, -INF , !P0 ;  /* 0xff8000000fa17808 */ /* 0x000fe20004000000 */
[----:B------:R-:W1:Y:S01]  /*ecb0*/  MUFU.TANH R79, R79 ;  /* 0x0000004f004f7308 */ /* 0x000e620000002400 */
[----:B------:R-:W-:Y:S02]  /*ecc0*/  LOP3.LUT R58, R58, 0xfffffffe, RZ, 0xc0, !PT ;  /* 0xfffffffe3a3a7812 */ /* 0x000fe400078ec0ff */
[----:B------:R-:W-:Y:S02]  /*ecd0*/  I2FP.F32.S32 R15, R81 ;  /* 0x00000051000f7245 */ /* 0x000fe40000201400 */
[----:B------:R-:W-:-:S02]  /*ece0*/  LOP3.LUT R9, R9, 0x78, R128, 0xfe, !PT ;  /* 0x0000007809097812 */ /* 0x000fc400078efe80 */
[----:B------:R-:W-:Y:S01]  /*ecf0*/  LOP3.LUT R77, R77, 0x70, R128, 0xfe, !PT ;  /* 0x000000704d4d7812 */ /* 0x000fe200078efe80 */
[----:B----4-:R-:W-:Y:S01]  /*ed00*/  FFMA.FTZ R15, R15, UR7, R90 ;  /* 0x000000070f0f7c23 */ /* 0x010fe2000801005a */
[-C--:B------:R-:W-:Y:S01]  /*ed10*/  ISETP.GE.AND P0, PT, R81, R2.reuse, PT ;  /* 0x000000025100720c */ /* 0x080fe20003f06270 */
[----:B------:R-:W3:Y:S01]  /*ed20*/  MUFU.TANH R11, R11 ;  /* 0x0000000b000b7308 */ /* 0x000ee20000002400 */
[----:B------:R-:W-:Y:S02]  /*ed30*/  @P4 LOP3.LUT R58, R58, 0x1, RZ, 0xfc, !PT ;  /* 0x000000013a3a4812 */ /* 0x000fe400078efcff */
[----:B------:R-:W-:Y:S01]  /*ed40*/  I2FP.F32.S32 R81, R23 ;  /* 0x0000001700517245 */ /* 0x000fe20000201400 */
[----:B------:R-:W-:Y:S01]  /*ed50*/  IMAD.U32 R23, RZ, RZ, UR10 ;  /* 0x0000000aff177e24 */ /* 0x000fe2000f8e00ff */
[----:B------:R-:W-:Y:S02]  /*ed60*/  FSEL R151, R21, -INF , !P2 ;  /* 0xff80000015977808 */ /* 0x000fe40005000000 */
[----:B------:R-:W-:Y:S01]  /*ed70*/  ISETP.GE.AND P4, PT, R9, R2, PT ;  /* 0x000000020900720c */ /* 0x000fe20003f86270 */
[----:B------:R-:W4:Y:S01]  /*ed80*/  MUFU.TANH R12, R12 ;  /* 0x0000000c000c7308 */ /* 0x000f220000002400 */
[----:B------:R-:W-:Y:S01]  /*ed90*/  I2FP.F32.S32 R21, R77 ;  /* 0x0000004d00157245 */ /* 0x000fe20000201400 */
[----:B------:R-:W-:Y:S01]  /*eda0*/  FFMA.FTZ R10, R81, UR7, R10 ;  /* 0x00000007510a7c23 */ /* 0x000fe2000801000a */
[----:B------:R-:W-:-:S02]  /*edb0*/  I2FP.F32.S32 R9, R9 ;  /* 0x0000000900097245 */ /* 0x000fc40000201400 */
[----:B------:R-:W-:Y:S01]  /*edc0*/  LOP3.LUT R23, R23, 0x71, R128, 0xfe, !PT ;  /* 0x0000007117177812 */ /* 0x000fe200078efe80 */
[----:B------:R-:W-:Y:S01]  /*edd0*/  FFMA.FTZ R82, R21, UR7, R82 ;  /* 0x0000000715527c23 */ /* 0x000fe20008010052 */
[----:B------:R-:W-:Y:S01]  /*ede0*/  FSEL R147, R5, -INF , !P1 ;  /* 0xff80000005937808 */ /* 0x000fe20004800000 */
[----:B------:R-:W4:Y:S01]  /*edf0*/  MUFU.TANH R13, R13 ;  /* 0x0000000d000d7308 */ /* 0x000f220000002400 */
[----:B------:R-:W-:Y:S01]  /*ee00*/  FSEL R179, R15, -INF , !P0 ;  /* 0xff8000000fb37808 */ /* 0x000fe20004000000 */
[----:B------:R-:W-:Y:S01]  /*ee10*/  FFMA.FTZ R78, R9, UR7, R78 ;  /* 0x00000007094e7c23 */ /* 0x000fe2000801004e */
[----:B------:R-:W-:Y:S01]  /*ee20*/  IMAD.U32 R21, RZ, RZ, UR10 ;  /* 0x0000000aff157e24 */ /* 0x000fe2000f8e00ff */
[----:B------:R-:W-:Y:S01]  /*ee30*/  I2FP.F32.S32 R4, R23 ;  /* 0x0000001700047245 */ /* 0x000fe20000201400 */
[----:B------:R-:W-:Y:S01]  /*ee40*/  IMAD.U32 R15, RZ, RZ, UR10 ;  /* 0x0000000aff0f7e24 */ /* 0x000fe2000f8e00ff */
[----:B------:R-:W-:Y:S01]  /*ee50*/  I2FP.F32.S32 R39, R39 ;  /* 0x0000002700277245 */ /* 0x000fe20000201400 */
[----:B------:R-:W-:Y:S01]  /*ee60*/  IMAD.U32 R9, RZ, RZ, UR10 ;  /* 0x0000000aff097e24 */ /* 0x000fe2000f8e00ff */
[----:B------:R-:W-:Y:S01]  /*ee70*/  LOP3.LUT P1, RZ, R58, 0x1, RZ, 0xc0, !PT ;  /* 0x000000013aff7812 */ /* 0x000fe2000782c0ff */
[----:B------:R-:W-:Y:S01]  /*ee80*/  IMAD.U32 R5, RZ, RZ, UR10 ;  /* 0x0000000aff057e24 */ /* 0x000fe2000f8e00ff */
[--C-:B------:R-:W-:Y:S01]  /*ee90*/  LOP3.LUT R21, R21, 0x79, R128.reuse, 0xfe, !PT ;  /* 0x0000007915157812 */ /* 0x100fe200078efe80 */
[----:B------:R-:W-:Y:S01]  /*eea0*/  FFMA.FTZ R83, R4, UR7, R83 ;  /* 0x0000000704537c23 */ /* 0x000fe20008010053 */
[----:B------:R-:W-:Y:S01]  /*eeb0*/  LOP3.LUT R15, R15, 0x80, R128, 0xfe, !PT ;  /* 0x000000800f0f7812 */ /* 0x000fe200078efe80 */
[----:B--2---:R-:W-:Y:S01]  /*eec0*/  FFMA.FTZ R39, R39, UR7, R86 ;  /* 0x0000000727277c23 */ /* 0x004fe20008010056 */
[----:B------:R-:W-:-:S02]  /*eed0*/  LOP3.LUT R9, R9, 0x81, R128, 0xfe, !PT ;  /* 0x0000008109097812 */ /* 0x000fc400078efe80 */
[----:B------:R-:W-:Y:S02]  /*eee0*/  LOP3.LUT R5, R5, 0x88, R128, 0xfe, !PT ;  /* 0x0000008805057812 */ /* 0x000fe400078efe80 */
[----:B------:R-:W-:Y:S02]  /*eef0*/  FSEL R171, R8, -INF , !P3 ;  /* 0xff80000008ab7808 */ /* 0x000fe40005800000 */
[----:B------:R-:W-:Y:S02]  /*ef00*/  FSEL R165, R10, -INF , !P1 ;  /* 0xff8000000aa57808 */ /* 0x000fe40004800000 */
[----:B------:R-:W-:Y:S02]  /*ef10*/  I2FP.F32.S32 R4, R21 ;  /* 0x0000001500047245 */ /* 0x000fe40000201400 */
[----:B------:R-:W-:Y:S02]  /*ef20*/  I2FP.F32.S32 R8, R15 ;  /* 0x0000000f00087245 */ /* 0x000fe40000201400 */
[----:B------:R-:W-:Y:S01]  /*ef30*/  I2FP.F32.S32 R167, R9 ;  /* 0x0000000900a77245 */ /* 0x000fe20000201400 */
[----:B-1----:R-:W-:Y:S01]  /*ef40*/  FFMA.FTZ R79, R4, UR7, R79 ;  /* 0x00000007044f7c23 */ /* 0x002fe2000801004f */
[----:B------:R-:W-:Y:S01]  /*ef50*/  I2FP.F32.S32 R10, R5 ;  /* 0x00000005000a7245 */ /* 0x000fe20000201400 */
[----:B---3--:R-:W-:Y:S01]  /*ef60*/  FFMA.FTZ R169, R8, UR7, R11 ;  /* 0x0000000708a97c23 */ /* 0x008fe2000801000b */
[----:B------:R-:W-:Y:S01]  /*ef70*/  LOP3.LUT P2, RZ, R58, 0x2, RZ, 0xc0, !PT ;  /* 0x000000023aff7812 */ /* 0x000fe2000784c0ff */
[----:B----4-:R-:W-:Y:S01]  /*ef80*/  FFMA.FTZ R167, R167, UR7, R12 ;  /* 0x00000007a7a77c23 */ /* 0x010fe2000801000c */
[----:B------:R-:W-:Y:S01]  /*ef90*/  FSEL R133, R14, -INF , !P6 ;  /* 0xff8000000e857808 */ /* 0x000fe20007000000 */
[----:B------:R-:W-:Y:S01]  /*efa0*/  FFMA.FTZ R163, R10, UR7, R13 ;  /* 0x000000070aa37c23 */ /* 0x000fe2000801000d */
[----:B------:R-:W-:-:S02]  /*efb0*/  FSEL R159, R39, -INF , !P2 ;  /* 0xff800000279f7808 */ /* 0x000fc40005000000 */
[-C--:B------:R-:W-:Y:S02]  /*efc0*/  ISETP.GE.AND P6, PT, R77, R2.reuse, PT ;  /* 0x000000024d00720c */ /* 0x080fe40003fc6270 */
[-C--:B------:R-:W-:Y:S02]  /*efd0*/  ISETP.GE.AND P5, PT, R23, R2.reuse, PT ;  /* 0x000000021700720c */ /* 0x080fe40003fa6270 */
[-C--:B------:R-:W-:Y:S02]  /*efe0*/  ISETP.GE.AND P3, PT, R21, R2.reuse, PT ;  /* 0x000000021500720c */ /* 0x080fe40003f66270 */
[-C--:B------:R-:W-:Y:S02]  /*eff0*/  ISETP.GE.AND P2, PT, R15, R2.reuse, PT ;  /* 0x000000020f00720c */ /* 0x080fe40003f46270 */
[-C--:B------:R-:W-:Y:S02]  /*f000*/  ISETP.GE.AND P1, PT, R9, R2.reuse, PT ;  /* 0x000000020900720c */ /* 0x080fe40003f26270 */
[----:B------:R-:W-:-:S02]  /*f010*/  ISETP.GE.AND P0, PT, R5, R2, PT ;  /* 0x000000020500720c */ /* 0x000fc40003f06270 */
[----:B------:R-:W-:Y:S02]  /*f020*/  FSEL R191, R82, -INF , !P6 ;  /* 0xff80000052bf7808 */ /* 0x000fe40007000000 */
[----:B------:R-:W-:Y:S02]  /*f030*/  LOP3.LUT R40, R181, 0x18, RZ, 0xc0, !PT ;  /* 0x00000018b5287812 */ /* 0x000fe400078ec0ff */
[----:B------:R-:W-:Y:S02]  /*f040*/  FSEL R187, R83, -INF , !P5 ;  /* 0xff80000053bb7808 */ /* 0x000fe40006800000 */
[----:B------:R-:W-:Y:S02]  /*f050*/  FSEL R189, R78, -INF , !P4 ;  /* 0xff8000004ebd7808 */ /* 0x000fe40006000000 */
[----:B------:R-:W-:Y:S02]  /*f060*/  FSEL R185, R79, -INF , !P3 ;  /* 0xff8000004fb97808 */ /* 0x000fe40005800000 */
[----:B------:R-:W-:-:S02]  /*f070*/  FSEL R169, R169, -INF , !P2 ;  /* 0xff800000a9a97808 */ /* 0x000fc40005000000 */
[----:B------:R-:W-:Y:S02]  /*f080*/  FSEL R167, R167, -INF , !P1 ;  /* 0xff800000a7a77808 */ /* 0x000fe40004800000 */
[----:B------:R-:W-:Y:S01]  /*f090*/  FSEL R163, R163, -INF , !P0 ;  /* 0xff800000a3a37808 */ /* 0x000fe20004000000 */
[----:B------:R-:W-:Y:S06]  /*f0a0*/  BAR.SYNC.DEFER_BLOCKING 0x0 ;  /* 0x0000000000007b1d */ /* 0x000fec0000010000 */
[----:B------:R-:W-:Y:S05]  /*f0b0*/  BRA.U !UP0, `(.L_x_2654) ;  /* 0x0000000908187547 */ /* 0x000fea000b800000 */
        /* <DEDUP_REMOVED lines=13> */
.L_x_2655:
        /* <DEDUP_REMOVED lines=19> */
[----:B------:R-:W-:Y:S01]  /*f2c0*/  LOP3.LUT R9, RZ, R8, RZ, 0x33, !PT ;  /* 0x00000008ff097212 */ /* 0x000fe200078e33ff */
        /* <DEDUP_REMOVED lines=9> */
[----:B------:R-:W-:-:S02]  /*f360*/  LOP3.LUT R4, R8, UR11, RZ, 0x3c, !PT ;  /* 0x0000000b08047c12 */ /* 0x000fc4000f8e3cff */
[----:B------:R-:W-:Y:S01]  /*f370*/  LOP3.LUT R5, R8, UR10, RZ, 0x3c, !PT ;  /* 0x0000000a08057c12 */ /* 0x000fe2000f8e3cff */
[----:B------:R-:W1:Y:S01]  /*f380*/  LDCU.64 UR10, c[0x0][0x3a0] ;  /* 0x00007400ff0a77ac */ /* 0x000e620008000a00 */
[----:B------:R-:W-:Y:S02]  /*f390*/  ISETP.GE.AND P4, PT, R4, RZ, PT ;  /* 0x000000ff0400720c */ /* 0x000fe40003f86270 */
[----:B------:R-:W-:Y:S02]  /*f3a0*/  ISETP.GE.AND P5, PT, R5, RZ, PT ;  /* 0x000000ff0500720c */ /* 0x000fe40003fa6270 */
[----:B------:R-:W-:Y:S01]  /*f3b0*/  ISETP.NE.AND P0, PT, R8, RZ, PT ;  /* 0x000000ff0800720c */ /* 0x000fe20003f05270 */
[----:B------:R-:W-:Y:S01]  /*f3c0*/  @P2 VIADD R12, R12, 0x1 ;  /* 0x000000010c0c2836 */ /* 0x000fe20000000000 */
[----:B------:R-:W2:Y:S01]  /*f3d0*/  LDC.64 R4, c[0x0][0x3b8] ;  /* 0x0000ee00ff047b82 */ /* 0x000ea20000000a00 */
[----:B------:R-:W-:-:S06]  /*f3e0*/  @P3 IADD3 R13, PT, PT, R13, 0x1, RZ ;  /* 0x000000010d0d3810 */ /* 0x000fcc0007ffe0ff */
        /* <DEDUP_REMOVED lines=11> */
[-C--:B--2---:R-:W-:Y:S02]  /*f4a0*/  IMAD R8, R13, R4.reuse, RZ ;  /* 0x000000040d087224 */ /* 0x084fe400078e02ff */
[----:B------:R-:W-:-:S04]  /*f4b0*/  IMAD.WIDE.U32 R12, R9, R4, RZ ;  /* 0x00000004090c7225 */ /* 0x000fc800078e00ff */
[----:B------:R-:W-:-:S04]  /*f4c0*/  IMAD R5, R9, R5, R8 ;  /* 0x0000000509057224 */ /* 0x000fc800078e0208 */
[----:B------:R-:W-:Y:S01]  /*f4d0*/  IMAD.IADD R13, R13, 0x1, R5 ;  /* 0x000000010d0d7824 */ /* 0x000fe200078e0205 */
[----:B---3--:R-:W-:-:S04]  /*f4e0*/  IADD3 R10, PT, PT, R11, -R10, RZ ;  /* 0x8000000a0b0a7210 */ /* 0x008fc80007ffe0ff */
[----:B------:R-:W-:Y:S01]  /*f4f0*/  SHF.R.S32.HI R8, RZ, 0x1f, R10 ;  /* 0x0000001fff087819 */ /* 0x000fe2000001140a */
[----:B-1----:R-:W-:-:S04]  /*f500*/  IMAD.WIDE.U32 R12, R10, UR10, R12 ;  /* 0x0000000a0a0c7c25 */ /* 0x002fc8000f8e000c */
[----:B------:R-:W-:Y:S01]  /*f510*/  IMAD R5, R8, UR10, RZ ;  /* 0x0000000a08057c24 */ /* 0x000fe2000f8e02ff */
[----:B------:R-:W-:-:S03]  /*f520*/  LEA R172, P0, R12, R172, 0x1 ;  /* 0x000000ac0cac7211 */ /* 0x000fc600078008ff */
[----:B------:R-:W-:-:S05]  /*f530*/  IMAD R5, R10, UR11, R5 ;  /* 0x0000000b0a057c24 */ /* 0x000fca000f8e0205 */
[----:B------:R-:W-:-:S04]  /*f540*/  IADD3 R5, PT, PT, R13, R5, RZ ;  /* 0x000000050d057210 */ /* 0x000fc80007ffe0ff */
[----:B------:R-:W-:-:S07]  /*f550*/  LEA.HI.X R173, R12, R173, R5, 0x1, P0 ;  /* 0x000000ad0cad7211 */ /* 0x000fce00000f0c05 */
.L_x_2656:
        /* <DEDUP_REMOVED lines=60> */
.L_x_2654:
[----:B------:R-:W-:Y:S01]  /*f920*/  FMNMX3.FTZ R9, R20, R36, R6, !PT ;  /* 0x0000002414097276 */ /* 0x000fe20007810006 */
[----:B------:R-:W2:Y:S01]  /*f930*/  LDCU UR10, c[0x0][0x45c] ;  /* 0x00008b80ff0a77ac */ /* 0x000ea20008000800 */
[----:B-1----:R-:W-:Y:S02]  /*f940*/  FMNMX3.FTZ R4, R7, R35, R27, !PT ;  /* 0x0000002307047276 */ /* 0x002fe4000781001b */
        /* <DEDUP_REMOVED lines=66> */
[----:B------:R-:W3:Y:S03]  /*fd70*/  SHFL.BFLY PT, R8, R5, 0x2, 0x1f ;  /* 0x0c401f0005087f89 */ /* 0x000ee600000e0000 */
[----:B------:R-:W-:-:S02]  /*fd80*/  IADD3 R76, PT, PT, R168, R183, RZ ;  /* 0x000000b7a84c7210 */ /* 0x000fc40007ffe0ff */
        /* <DEDUP_REMOVED lines=20> */
[----:B------:R-:W2:Y:S01]  /*fed0*/  LDSM.16.MT88.4 R4, [R76+0x5000] ;  /* 0x005000004c04783b */ /* 0x000ea20000004200 */
        /* <DEDUP_REMOVED lines=14> */
[----:B------:R-:W5:Y:S01]  /*ffc0*/  MUFU.EX2 R94, R94 ;  /* 0x0000005e005e7308 */ /* 0x000f620000000800 */
[--C-:B------:R-:W-:Y:S01]  /*ffd0*/  FFMA.FTZ R79, R34, UR10, -R57.reuse ;  /* 0x0000000a224f7c23 */ /* 0x100fe20008010839 */
[--C-:B------:R-:W-:Y:S01]  /*ffe0*/  FFMA.FTZ R78, R32, UR10, -R57.reuse ;  /* 0x0000000a204e7c23 */ /* 0x100fe20008010839 */
[--C-:B------:R-:W-:Y:S01]  /*fff0*/  FFMA.FTZ R85, R30, UR10, -R57.reuse ;  /* 0x0000000a1e557c23 */ /* 0x100fe20008010839 */
[----:B------:R-:W-:Y:S01]  /*10000*/  MUFU.EX2 R112, R112 ;  /* 0x0000007000707308 */ /* 0x000fe20000000800 */
[----:B------:R-:W3:Y:S01]  /*10010*/  LDSM.16.MT88.4 R32, [R183+0x5800] ;  /* 0x00580000b720783b */ /* 0x000ee20000004200 */
[----:B----4-:R-:W-:Y:S01]  /*10020*/  F2FP.BF16.F32.PACK_AB R12, R113, R114 ;  /* 0x00000072710c723e */ /* 0x010fe200000010ff */
[--C-:B------:R-:W-:Y:S01]  /*10030*/  FFMA.FTZ R83, R28, UR10, -R57.reuse ;  /* 0x0000000a1c537c23 */ /* 0x100fe20008010839 */
[----:B------:R-:W4:Y:S01]  /*10040*/  MUFU.EX2 R115, R115 ;  /* 0x0000007300737308 */ /* 0x000f220000000800 */
[--C-:B------:R-:W-:Y:S01]  /*10050*/  FFMA.FTZ R82, R31, UR10, -R58.reuse ;  /* 0x0000000a1f527c23 */ /* 0x100fe2000801083a */
[--C-:B------:R-:W-:Y:S01]  /*10060*/  FFMA.FTZ R108, R29, UR10, -R58.reuse ;  /* 0x0000000a1d6c7c23 */ /* 0x100fe2000801083a */
[--C-:B------:R-:W-:Y:S01]  /*10070*/  FFMA.FTZ R80, R80, UR10, -R57.reuse ;  /* 0x0000000a50507c23 */ /* 0x100fe20008010839 */
[----:B------:R-:W-:Y:S01]  /*10080*/  MUFU.EX2 R111, R111 ;  /* 0x0000006f006f7308 */ /* 0x000fe20000000800 */
[----:B------:R-:W3:Y:S01]  /*10090*/  LDSM.16.MT88.4 R28, [R76+0x5800] ;  /* 0x005800004c1c783b */ /* 0x000ee20000004200 */
        /* <DEDUP_REMOVED lines=32> */
[--C-:B------:R-:W-:Y:S01]  /*102a0*/  FFMA.FTZ R139, R139, UR10, -R58.reuse ;  /* 0x0000000a8b8b7c23 */ /* 0x100fe2000801083a */
[----:B------:R-:W-:Y:S01]  /*102b0*/  FFMA.FTZ R119, R119, UR10, -R58 ;  /* 0x0000000a77777c23 */ /* 0x000fe2000801083a */
[----:B------:R-:W5:Y:S01]  /*102c0*/  MUFU.EX2 R77, R77 ;  /* 0x0000004d004d7308 */ /* 0x000f620000000800 */
[----:B------:R-:W-:Y:S01]  /*102d0*/  FADD.FTZ R114, R114, R113 ;  /* 0x0000007172727221 */ /* 0x000fe20000010000 */
[----:B------:R-:W-:Y:S01]  /*102e0*/  FADD.FTZ R112, R112, R115 ;  /* 0x0000007370707221 */ /* 0x000fe20000010000 */
[--C-:B------:R-:W-:Y:S01]  /*102f0*/  FFMA.FTZ R113, R110, UR10, -R57.reuse ;  /* 0x0000000a6e717c23 */ /* 0x100fe20008010839 */
[----:B------:R-:W-:Y:S01]  /*10300*/  MUFU.EX2 R80, R80 ;  /* 0x0000005000507308 */ /* 0x000fe20000000800 */
[C---:B--2---:R-:W-:Y:S01]  /*10310*/  HMMA.16816.F32.BF16 R16, R12.reuse, R4, RZ ;  /* 0x000000040c10723c */ /* 0x044fe200000418ff */
[----:B----4-:R-:W-:Y:S01]  /*10320*/  F2FP.BF16.F32.PACK_AB R4, R92, R101 ;  /* 0x000000655c04723e */ /* 0x010fe200000010ff */
[----:B------:R-:W-:Y:S01]  /*10330*/  FADD.FTZ R105, R105, R114 ;  /* 0x0000007269697221 */ /* 0x000fe20000010000 */
[----:B-1----:R-:W-:Y:S01]  /*10340*/  F2FP.BF16.F32.PACK_AB R5, R90, R99 ;  /* 0x000000635a05723e */ /* 0x002fe200000010ff */
[----:B------:R-:W1:Y:S01]  /*10350*/  MUFU.EX2 R79, R79 ;  /* 0x0000004f004f7308 */ /* 0x000e620000000800 */
[----:B------:R-:W-:Y:S01]  /*10360*/  FADD.FTZ R111, R111, R112 ;  /* 0x000000706f6f7221 */ /* 0x000fe20000010000 */
[--C-:B------:R-:W-:Y:S01]  /*10370*/  FFMA.FTZ R115, R106, UR10, -R57.reuse ;  /* 0x0000000a6a737c23 */ /* 0x100fe20008010839 */
[----:B------:R-:W-:Y:S01]  /*10380*/  FFMA.FTZ R110, R104, UR10, -R57 ;  /* 0x0000000a686e7c23 */ /* 0x000fe20008010839 */
[----:B------:R-:W-:Y:S01]  /*10390*/  HMMA.16816.F32.BF16 R12, R12, R6, RZ ;  /* 0x000000060c0c723c */ /* 0x000fe200000418ff */
[----:B------:R-:W-:Y:S01]  /*103a0*/  F2FP.BF16.F32.PACK_AB R6, R81, R88 ;  /* 0x000000585106723e */ /* 0x000fe200000010ff */
[----:B------:R-:W-:Y:S01]  /*103b0*/  MUFU.EX2 R78, R78 ;  /* 0x0000004e004e7308 */ /* 0x000fe20000000800 */
[----:B-----5:R-:W-:Y:S01]  /*103c0*/  F2FP.BF16.F32.PACK_AB R7, R77, R86 ;  /* 0x000000564d07723e */ /* 0x020fe200000010ff */
[----:B------:R-:W-:Y:S01]  /*103d0*/  FADD.FTZ R96, R96, R111 ;  /* 0x0000006f60607221 */ /* 0x000fe20000010000 */
[----:B------:R-:W-:Y:S01]  /*103e0*/  FFMA.FTZ R106, R102, UR10, -R57 ;  /* 0x0000000a666a7c23 */ /* 0x000fe20008010839 */
[----:B------:R-:W-:Y:S01]  /*103f0*/  MUFU.EX2 R85, R85 ;  /* 0x0000005500557308 */ /* 0x000fe20000000800 */
[----:B------:R-:W-:Y:S01]  /*10400*/  FFMA.FTZ R112, R97, UR10, -R58 ;  /* 0x0000000a61707c23 */ /* 0x000fe2000801083a */
[----:B------:R-:W-:Y:S01]  /*10410*/  FADD.FTZ R99, R99, R96 ;  /* 0x0000006063637221 */ /* 0x000fe20000010000 */
[----:B------:R-:W-:Y:S01]  /*10420*/  FFMA.FTZ R95, R95, UR10, -R58 ;  /* 0x0000000a5f5f7c23 */ /* 0x000fe2000801083a */
[C---:B------:R-:W-:Y:S01]  /*10430*/  HMMA.16816.F32.BF16 R24, R4.reuse, R8, R24 ;  /* 0x000000080418723c */ /* 0x040fe20000041818 */
[----:B------:R-:W-:Y:S01]  /*10440*/  MUFU.EX2 R82, R82 ;  /* 0x0000005200527308 */ /* 0x000fe20000000800 */
[----:B------:R-:W-:Y:S01]  /*10450*/  FADD.FTZ R99, R90, R99 ;  /* 0x000000635a637221 */ /* 0x000fe20000010000 */
[--C-:B------:R-:W-:Y:S01]  /*10460*/  FFMA.FTZ R75, R75, UR10, -R57.reuse ;  /* 0x0000000a4b4b7c23 */ /* 0x100fe20008010839 */
[----:B------:R-:W-:Y:S01]  /*10470*/  FFMA.FTZ R96, R74, UR10, -R57 ;  /* 0x0000000a4a607c23 */ /* 0x000fe20008010839 */
[----:B------:R2:W4:Y:S01]  /*10480*/  MUFU.EX2 R89, R108 ;  /* 0x0000006c00597308 */ /* 0x0005220000000800 */
[----:B------:R-:W-:Y:S01]  /*10490*/  FADD.FTZ R86, R86, R99 ;  /* 0x0000006356567221 */ /* 0x000fe20000010000 */
[--C-:B------:R-:W-:Y:S01]  /*104a0*/  FFMA.FTZ R99, R73, UR10, -R57.reuse ;  /* 0x0000000a49637c23 */ /* 0x100fe20008010839 */
[C---:B------:R-:W-:Y:S01]  /*104b0*/  HMMA.16816.F32.BF16 R20, R4.reuse, R10, R20 ;  /* 0x0000000a0414723c */ /* 0x040fe20000041814 */
[----:B------:R5:W-:Y:S01]  /*104c0*/  MUFU.EX2 R87, R170 ;  /* 0x000000aa00577308 */ /* 0x000be20000000800 */
[----:B------:R-:W5:Y:S01]  /*104d0*/  LDSM.16.MT88.4 R8, [R183+0x5c00] ;  /* 0x005c0000b708783b */ /* 0x000f620000004200 */
[----:B------:R-:W-:Y:S01]  /*104e0*/  FADD.FTZ R77, R77, R86 ;  /* 0x000000564d4d7221 */ /* 0x000fe20000010000 */
[--C-:B------:R-:W-:Y:S01]  /*104f0*/  FFMA.FTZ R68, R68, UR10, -R57.reuse ;  /* 0x0000000a44447c23 */ /* 0x100fe20008010839 */
[----:B------:R-:W5:Y:S01]  /*10500*/  MUFU.EX2 R84, R168 ;  /* 0x000000a800547308 */ /* 0x000f620000000800 */
[--C-:B------:R-:W-:Y:S01]  /*10510*/  FFMA.FTZ R52, R52, UR10, -R58.reuse ;  /* 0x0000000a34347c23 */ /* 0x100fe2000801083a */
[----:B------:R-:W-:Y:S01]  /*10520*/  FFMA.FTZ R67, R67, UR10, -R57 ;  /* 0x0000000a43437c23 */ /* 0x000fe20008010839 */
[C---:B---3--:R-:W-:Y:S01]  /*10530*/  HMMA.16816.F32.BF16 R16, R4.reuse, R36, R16 ;  /* 0x000000240410723c */ /* 0x048fe20000041810 */
[----:B------:R3:W-:Y:S01]  /*10540*/  MUFU.EX2 R100, R116 ;  /* 0x0000007400647308 */ /* 0x0007e20000000800 */
[----:B-1----:R-:W-:Y:S01]  /*10550*/  F2FP.BF16.F32.PACK_AB R36, R79, R80 ;  /* 0x000000504f24723e */ /* 0x002fe200000010ff */
[--C-:B--2---:R-:W-:Y:S01]  /*10560*/  FFMA.FTZ R108, R109, UR10, -R58.reuse ;  /* 0x0000000a6d6c7c23 */ /* 0x104fe2000801083a */
[----:B----4-:R-:W-:Y:S01]  /*10570*/  F2FP.BF16.F32.PACK_AB R37, R89, R82 ;  /* 0x000000525925723e */ /* 0x010fe200000010ff */
[----:B------:R-:W1:Y:S01]  /*10580*/  MUFU.EX2 R83, R83 ;  /* 0x0000005300537308 */ /* 0x000e620000000800 */
[----:B------:R-:W-:Y:S01]  /*10590*/  FADD.FTZ R82, R82, R77 ;  /* 0x0000004d52527221 */ /* 0x000fe20000010000 */
[--C-:B-----5:R-:W-:Y:S01]  /*105a0*/  FFMA.FTZ R170, R147, UR10, -R58.reuse ;  /* 0x0000000a93aa7c23 */ /* 0x120fe2000801083a */
[----:B------:R-:W-:Y:S01]  /*105b0*/  HMMA.16816.F32.BF16 R12, R4, R38, R12 ;  /* 0x00000026040c723c */ /* 0x000fe2000004180c */
[----:B------:R-:W-:Y:S01]  /*105c0*/  F2FP.BF16.F32.PACK_AB R38, R85, R78 ;  /* 0x0000004e5526723e */ /* 0x000fe200000010ff */
[----:B------:R-:W-:Y:S01]  /*105d0*/  MUFU.EX2 R103, R103 ;  /* 0x0000006700677308 */ /* 0x000fe20000000800 */
[----:B------:R-:W-:Y:S01]  /*105e0*/  F2FP.BF16.F32.PACK_AB R39, R84, R87 ;  /* 0x000000575427723e */ /* 0x000fe200000010ff */
[----:B------:R-:W2:Y:S01]  /*105f0*/  LDSM.16.MT88.4 R4, [R76+0x5c00] ;  /* 0x005c00004c04783b */ /* 0x000ea20000004200 */
[--C-:B------:R-:W-:Y:S01]  /*10600*/  FFMA.FTZ R168, R144, UR10, -R57.reuse ;  /* 0x0000000a90a87c23 */ /* 0x100fe20008010839 */
[----:B------:R-:W4:Y:S01]  /*10610*/  MUFU.EX2 R98, R98 ;  /* 0x0000006200627308 */ /* 0x000f220000000800 */
[----:B---3--:R-:W-:Y:S01]  /*10620*/  FFMA.FTZ R116, R107, UR10, -R58 ;  /* 0x0000000a6b747c23 */ /* 0x008fe2000801083a */
[----:B------:R-:W-:Y:S01]  /*10630*/  FADD.FTZ R82, R89, R82 ;  /* 0x0000005259527221 */ /* 0x000fe20000010000 */
[----:B------:R-:W-:Y:S01]  /*10640*/  FFMA.FTZ R48, R48, UR10, -R58 ;  /* 0x0000000a30307c23 */ /* 0x000fe2000801083a */
[----:B------:R3:W-:Y:S01]  /*10650*/  MUFU.EX2 R109, R127 ;  /* 0x0000007f006d7308 */ /* 0x0007e20000000800 */
[----:B------:R-:W-:Y:S01]  /*10660*/  HMMA.16816.F32.BF16 R24, R36, R32, R24 ;  /* 0x000000202418723c */ /* 0x000fe20000041818 */
[----:B-1----:R-:W-:Y:S01]  /*10670*/  F2FP.BF16.F32.PACK_AB R32, R100, R83 ;  /* 0x000000536420723e */ /* 0x002fe200000010ff */
[----:B------:R-:W-:Y:S01]  /*10680*/  FADD.FTZ R87, R87, R82 ;  /* 0x0000005257577221 */ /* 0x000fe20000010000 */
[----:B------:R-:W1:Y:S01]  /*10690*/  MUFU.EX2 R108, R108 ;  /* 0x0000006c006c7308 */ /* 0x000e620000000800 */
[----:B------:R-:W-:-:S02]  /*106a0*/  FFMA.FTZ R61, R61, UR10, -R57 ;  /* 0x0000000a3d3d7c23 */ /* 0x000fc40008010839 */
[----:B------:R-:W-:Y:S01]  /*106b0*/  FADD.FTZ R84, R84, R87 ;  /* 0x0000005754547221 */ /* 0x000fe20000010000 */
[----:B------:R5:W-:Y:S01]  /*106c0*/  MUFU.EX2 R107, R125 ;  /* 0x0000007d006b7308 */ /* 0x000be20000000800 */
[----:B------:R-:W-:Y:S01]  /*106d0*/  HMMA.16816.F32.BF16 R20, R36, R34, R20 ;  /* 0x000000222414723c */ /* 0x000fe20000041814 */
[----:B----4-:R-:W-:Y:S02]  /*106e0*/  F2FP.BF16.F32.PACK_AB R34, R98, R103 ;  /* 0x000000676222723e */ /* 0x010fe400000010ff */
[----:B------:R-:W4:Y:S01]  /*106f0*/  MUFU.EX2 R116, R116 ;  /* 0x0000007400747308 */ /* 0x000f220000000800 */
[----:B---3--:R-:W-:-:S03]  /*10700*/  FFMA.FTZ R127, R132, UR10, -R57 ;  /* 0x0000000a847f7c23 */ /* 0x008fc60008010839 */
[----:B------:R-:W-:Y:S01]  /*10710*/  MUFU.EX2 R126, R126 ;  /* 0x0000007e007e7308 */ /* 0x000fe20000000800 */
[C---:B------:R-:W-:Y:S01]  /*10720*/  HMMA.16816.F32.BF16 R16, R36.reuse, R28, R16 ;  /* 0x0000001c2410723c */ /* 0x040fe20000041810 */
[----:B-1----:R-:W-:Y:S01]  /*10730*/  F2FP.BF16.F32.PACK_AB R33, R108, R109 ;  /* 0x0000006d6c21723e */ /* 0x002fe200000010ff */
[----:B------:R-:W-:Y:S01]  /*10740*/  FADD.FTZ R109, R109, R84 ;  /* 0x000000546d6d7221 */ /* 0x000fe20000010000 */
[----:B------:R-:W-:Y:S01]  /*10750*/  MUFU.EX2 R127, R127 ;  /* 0x0000007f007f7308 */ /* 0x000fe20000000800 */
[--C-:B-----5:R-:W-:Y:S01]  /*10760*/  FFMA.FTZ R125, R136, UR10, -R57.reuse ;  /* 0x0000000a887d7c23 */ /* 0x120fe20008010839 */
[--C-:B------:R-:W-:Y:S02]  /*10770*/  FFMA.FTZ R136, R133, UR10, -R58.reuse ;  /* 0x0000000a85887c23 */ /* 0x100fe4000801083a */
[----:B------:R-:W-:Y:S01]  /*10780*/  MUFU.EX2 R147, R193 ;  /* 0x000000c100937308 */ /* 0x000fe20000000800 */
[----:B------:R-:W-:Y:S01]  /*10790*/  HMMA.16816.F32.BF16 R28, R36, R30, R12 ;  /* 0x0000001e241c723c */ /* 0x000fe2000004180c */
[----:B----4-:R-:W-:Y:S01]  /*107a0*/  F2FP.BF16.F32.PACK_AB R35, R116, R107 ;  /* 0x0000006b7423723e */ /* 0x010fe200000010ff */
[----:B------:R-:W1:Y:S01]  /*107b0*/  LDSM.16.MT88.4 R12, [R183+0x6000] ;  /* 0x00600000b70c783b */ /* 0x000e620000004200 */
[--C-:B------:R-:W-:Y:S01]  /*107c0*/  FFMA.FTZ R36, R134, UR10, -R57.reuse ;  /* 0x0000000a86247c23 */ /* 0x100fe20008010839 */
[--C-:B------:R-:W-:Y:S01]  /*107d0*/  FFMA.FTZ R134, R135, UR10, -R58.reuse ;  /* 0x0000000a87867c23 */ /* 0x100fe2000801083a */
[--C-:B------:R-:W-:Y:S01]  /*107e0*/  FFMA.FTZ R37, R141, UR10, -R58.reuse ;  /* 0x0000000a8d257c23 */ /* 0x100fe2000801083a */
[----:B------:R-:W-:Y:S01]  /*107f0*/  MUFU.EX2 R125, R125 ;  /* 0x0000007d007d7308 */ /* 0x000fe20000000800 */
[--C-:B------:R-:W-:Y:S01]  /*10800*/  FFMA.FTZ R141, R160, UR10, -R57.reuse ;  /* 0x0000000aa08d7c23 */ /* 0x100fe20008010839 */
[C---:B------:R-:W-:Y:S01]  /*10810*/  HMMA.16816.F32.BF16 R24, R32.reuse, R8, R24 ;  /* 0x000000082018723c */ /* 0x040fe20000041818 */
[--C-:B------:R-:W-:Y:S01]  /*10820*/  FFMA.FTZ R38, R158, UR10, -R57.reuse ;  /* 0x0000000a9e267c23 */ /* 0x100fe20008010839 */
[----:B------:R3:W4:Y:S01]  /*10830*/  MUFU.EX2 R132, R36 ;  /* 0x0000002400847308 */ /* 0x0007220000000800 */
[--C-:B------:R-:W-:Y:S01]  /*10840*/  FFMA.FTZ R158, R155, UR10, -R58.reuse ;  /* 0x0000000a9b9e7c23 */ /* 0x100fe2000801083a */
[--C-:B------:R-:W-:Y:S01]  /*10850*/  FFMA.FTZ R155, R152, UR10, -R57.reuse ;  /* 0x0000000a989b7c23 */ /* 0x100fe20008010839 */
[----:B------:R-:W-:Y:S01]  /*10860*/  FFMA.FTZ R160, R179, UR10, -R58 ;  /* 0x0000000ab3a07c23 */ /* 0x000fe2000801083a */
[----:B------:R5:W-:Y:S01]  /*10870*/  MUFU.EX2 R135, R145 ;  /* 0x0000009100877308 */ /* 0x000be20000000800 */
[--C-:B------:R-:W-:Y:S01]  /*10880*/  FFMA.FTZ R179, R190, UR10, -R57.reuse ;  /* 0x0000000abeb37c23 */ /* 0x100fe20008010839 */
[----:B------:R-:W-:Y:S01]  /*10890*/  HMMA.16816.F32.BF16 R20, R32, R10, R20 ;  /* 0x0000000a2014723c */ /* 0x000fe20000041814 */
[----:B------:R-:W1:Y:S01]  /*108a0*/  LDSM.16.MT88.4 R8, [R76+0x6000] ;  /* 0x006000004c08783b */ /* 0x000e620000004200 */
[----:B------:R-:W4:Y:S01]  /*108b0*/  MUFU.EX2 R134, R134 ;  /* 0x0000008600867308 */ /* 0x000f220000000800 */
[----:B------:R-:W-:Y:S01]  /*108c0*/  FFMA.FTZ R190, R154, UR10, -R57 ;  /* 0x0000000a9abe7c23 */ /* 0x000fe20008010839 */
[----:B------:R-:W-:-:S02]  /*108d0*/  FADD.FTZ R108, R108, R109 ;  /* 0x0000006d6c6c7221 */ /* 0x000fc40000010000 */
[----:B------:R4:W-:Y:S02]  /*108e0*/  MUFU.EX2 R133, R37 ;  /* 0x0000002500857308 */ /* 0x0009e40000000800 */
[C---:B--2---:R-:W-:Y:S01]  /*108f0*/  HMMA.16816.F32.BF16 R16, R32.reuse, R4, R16 ;  /* 0x000000042010723c */ /* 0x044fe20000041810 */
[--C-:B---3--:R-:W-:Y:S01]  /*10900*/  FFMA.FTZ R36, R142, UR10, -R57.reuse ;  /* 0x0000000a8e247c23 */ /* 0x108fe20008010839 */
[----:B------:R-:W2:Y:S01]  /*10910*/  MUFU.EX2 R136, R136 ;  /* 0x0000008800887308 */ /* 0x000ea20000000800 */
[----:B------:R-:W-:Y:S01]  /*10920*/  FFMA.FTZ R142, R143, UR10, -R58 ;  /* 0x0000000a8f8e7c23 */ /* 0x000fe2000801083a */
[--C-:B-----5:R-:W-:Y:S01]  /*10930*/  FFMA.FTZ R145, R138, UR10, -R57.reuse ;  /* 0x0000000a8a917c23 */ /* 0x120fe20008010839 */
[----:B------:R-:W-:Y:S01]  /*10940*/  FADD.FTZ R107, R107, R108 ;  /* 0x0000006c6b6b7221 */ /* 0x000fe20000010000 */
[----:B------:R-:W-:Y:S02]  /*10950*/  MUFU.EX2 R141, R141 ;  /* 0x0000008d008d7308 */ /* 0x000fe40000000800 */
[----:B------:R-:W-:Y:S01]  /*10960*/  HMMA.16816.F32.BF16 R28, R32, R6, R28 ;  /* 0x00000006201c723c */ /* 0x000fe2000004181c */
[----:B------:R-:W3:Y:S01]  /*10970*/  LDSM.16.MT88.4 R4, [R183+0x6400] ;  /* 0x00640000b704783b */ /* 0x000ee20000004200 */
[----:B----4-:R-:W-:Y:S01]  /*10980*/  F2FP.BF16.F32.PACK_AB R32, R132, R125 ;  /* 0x0000007d8420723e */ /* 0x010fe200000010ff */
[----:B------:R-:W-:Y:S01]  /*10990*/  MUFU.EX2 R145, R145 ;  /* 0x0000009100917308 */ /* 0x000fe20000000800 */
[----:B------:R-:W-:Y:S01]  /*109a0*/  F2FP.BF16.F32.PACK_AB R33, R134, R135 ;  /* 0x000000878621723e */ /* 0x000fe200000010ff */
[----:B------:R-:W-:Y:S01]  /*109b0*/  FFMA.FTZ R37, R140, UR10, -R57 ;  /* 0x0000000a8c257c23 */ /* 0x000fe20008010839 */
[----:B------:R-:W-:Y:S01]  /*109c0*/  F2FP.BF16.F32.PACK_AB R34, R126, R127 ;  /* 0x0000007f7e22723e */ /* 0x000fe200000010ff */
[----:B------:R-:W4:Y:S01]  /*109d0*/  MUFU.EX2 R140, R38 ;  /* 0x00000026008c7308 */ /* 0x000f220000000800 */
[----:B--2---:R-:W-:Y:S01]  /*109e0*/  F2FP.BF16.F32.PACK_AB R35, R136, R133 ;  /* 0x000000858823723e */ /* 0x004fe200000010ff */
[----:B------:R-:W-:-:S02]  /*109f0*/  FADD.FTZ R116, R116, R107 ;  /* 0x0000006b74747221 */ /* 0x000fc40000010000 */
[----:B------:R-:W-:Y:S02]  /*10a00*/  MUFU.EX2 R138, R37 ;  /* 0x00000025008a7308 */ /* 0x000fe40000000800 */
[----:B------:R-:W-:Y:S02]  /*10a10*/  FADD.FTZ R135, R135, R116 ;  /* 0x0000007487877221 */ /* 0x000fe40000010000 */
[----:B-1----:R-:W-:Y:S01]  /*10a20*/  HMMA.16816.F32.BF16 R24, R32, R12, R24 ;  /* 0x0000000c2018723c */ /* 0x002fe20000041818 */
[----:B------:R1:W-:Y:S01]  /*10a30*/  MUFU.EX2 R143, R36 ;  /* 0x00000024008f7308 */ /* 0x0003e20000000800 */
[----:B------:R-:W-:-:S03]  /*10a40*/  FADD.FTZ R134, R134, R135 ;  /* 0x0000008786867221 */ /* 0x000fc60000010000 */
[----:B------:R-:W-:Y:S03]  /*10a50*/  MUFU.EX2 R142, R142 ;  /* 0x0000008e008e7308 */ /* 0x000fe60000000800 */
[C---:B------:R-:W-:Y:S01]  /*10a60*/  HMMA.16816.F32.BF16 R20, R32.reuse, R14, R20 ;  /* 0x0000000e2014723c */ /* 0x040fe20000041814 */
[----:B------:R-:W2:Y:S01]  /*10a70*/  LDSM.16.MT88.4 R12, [R76+0x6400] ;  /* 0x006400004c0c783b */ /* 0x000ea20000004200 */
[----:B------:R-:W5:Y:S04]  /*10a80*/  MUFU.EX2 R151, R158 ;  /* 0x0000009e00977308 */ /* 0x000f680000000800 */
[----:B------:R-:W3:Y:S02]  /*10a90*/  MUFU.EX2 R144, R170 ;  /* 0x000000aa00907308 */ /* 0x000ee40000000800 */
[C---:B-1----:R-:W-:Y:S01]  /*10aa0*/  HMMA.16816.F32.BF16 R36, R32.reuse, R8, R16 ;  /* 0x000000082024723c */ /* 0x042fe20000041810 */
[----:B------:R-:W1:Y:S01]  /*10ab0*/  LDSM.16.MT88.4 R16, [R183+0x6800] ;  /* 0x00680000b710783b */ /* 0x000e620000004200 */
[----:B------:R3:W2:Y:S04]  /*10ac0*/  MUFU.EX2 R152, R168 ;  /* 0x000000a800987308 */ /* 0x0006a80000000800 */
[----:B------:R-:W-:Y:S02]  /*10ad0*/  MUFU.EX2 R155, R155 ;  /* 0x0000009b009b7308 */ /* 0x000fe40000000800 */
[----:B------:R-:W-:Y:S01]  /*10ae0*/  HMMA.16816.F32.BF16 R28, R32, R10, R28 ;  /* 0x0000000a201c723c */ /* 0x000fe2000004181c */
[----:B----4-:R-:W-:Y:S01]  /*10af0*/  F2FP.BF16.F32.PACK_AB R32, R140, R141 ;  /* 0x0000008d8c20723e */ /* 0x010fe200000010ff */
[----:B------:R-:W4:Y:S01]  /*10b00*/  LDSM.16.MT88.4 R8, [R76+0x6800] ;  /* 0x006800004c08783b */ /* 0x000f220000004200 */
[----:B-----5:R-:W-:Y:S01]  /*10b10*/  F2FP.BF16.F32.PACK_AB R33, R151, R142 ;  /* 0x0000008e9721723e */ /* 0x020fe200000010ff */
[--C-:B------:R-:W-:Y:S01]  /*10b20*/  FFMA.FTZ R158, R159, UR10, -R58.reuse ;  /* 0x0000000a9f9e7c23 */ /* 0x100fe2000801083a */
        /* <DEDUP_REMOVED lines=9> */
[----:B------:R3:W5:Y:S01]  /*10bc0*/  MUFU.EX2 R159, R171 ;  /* 0x000000ab009f7308 */ /* 0x0007620000000800 */
[C---:B------:R-:W-:Y:S03]  /*10bd0*/  HMMA.16816.F32.BF16 R24, R32.reuse, R4, R24 ;  /* 0x000000042018723c */ /* 0x040fe60000041818 */
[----:B------:R-:W-:Y:S04]  /*10be0*/  MUFU.EX2 R158, R158 ;  /* 0x0000009e009e7308 */ /* 0x000fe80000000800 */
[----:B------:R-:W1:Y:S01]  /*10bf0*/  MUFU.EX2 R165, R165 ;  /* 0x000000a500a57308 */ /* 0x000e620000000800 */
[----:B------:R-:W-:Y:S01]  /*10c00*/  HMMA.16816.F32.BF16 R20, R32, R6, R20 ;  /* 0x000000062014723c */ /* 0x000fe20000041814 */
[----:B------:R-:W4:Y:S02]  /*10c10*/  LDSM.16.MT88.4 R4, [R183+0x6c00] ;  /* 0x006c0000b704783b */ /* 0x000f240000004200 */
[----:B------:R-:W-:Y:S01]  /*10c20*/  MUFU.EX2 R168, R168 ;  /* 0x000000a800a87308 */ /* 0x000fe20000000800 */
[----:B---3--:R-:W-:Y:S01]  /*10c30*/  FFMA.FTZ R171, R188, UR10, -R57 ;  /* 0x0000000abcab7c23 */ /* 0x008fe20008010839 */
[----:B------:R-:W-:-:S02]  /*10c40*/  FFMA.FTZ R188, R185, UR10, -R58 ;  /* 0x0000000ab9bc7c23 */ /* 0x000fc4000801083a */
[----:B------:R-:W3:Y:S01]  /*10c50*/  MUFU.EX2 R179, R179 ;  /* 0x000000b300b37308 */ /* 0x000ee20000000800 */
[C---:B--2---:R-:W-:Y:S01]  /*10c60*/  HMMA.16816.F32.BF16 R36, R32.reuse, R12, R36 ;  /* 0x0000000c2024723c */ /* 0x044fe20000041824 */
[----:B------:R-:W-:Y:S02]  /*10c70*/  F2FP.BF16.F32.PACK_AB R12, R152, R143 ;  /* 0x0000008f980c723e */ /* 0x000fe400000010ff */
[----:B-----5:R-:W-:Y:S01]  /*10c80*/  F2FP.BF16.F32.PACK_AB R13, R159, R160 ;  /* 0x000000a09f0d723e */ /* 0x020fe200000010ff */
[----:B------:R-:W-:Y:S04]  /*10c90*/  MUFU.EX2 R171, R171 ;  /* 0x000000ab00ab7308 */ /* 0x000fe80000000800 */
[----:B------:R-:W-:Y:S01]  /*10ca0*/  HMMA.16816.F32.BF16 R28, R32, R14, R28 ;  /* 0x0000000e201c723c */ /* 0x000fe2000004181c */
[----:B------:R-:W-:Y:S01]  /*10cb0*/  F2FP.BF16.F32.PACK_AB R14, R146, R155 ;  /* 0x0000009b920e723e */ /* 0x000fe200000010ff */
[----:B------:R-:W-:Y:S01]  /*10cc0*/  MUFU.EX2 R170, R170 ;  /* 0x000000aa00aa7308 */ /* 0x000fe20000000800 */
[----:B-1----:R-:W-:Y:S01]  /*10cd0*/  F2FP.BF16.F32.PACK_AB R15, R165, R158 ;  /* 0x0000009ea50f723e */ /* 0x002fe200000010ff */
[--C-:B------:R-:W-:Y:S01]  /*10ce0*/  FFMA.FTZ R32, R178, UR10, -R57.reuse ;  /* 0x0000000ab2207c23 */ /* 0x100fe20008010839 */
[----:B------:R-:W-:Y:S01]  /*10cf0*/  FFMA.FTZ R33, R182, UR10, -R57 ;  /* 0x0000000ab6217c23 */ /* 0x000fe20008010839 */
[----:B------:R1:W-:Y:S01]  /*10d00*/  MUFU.EX2 R187, R191 ;  /* 0x000000bf00bb7308 */ /* 0x0003e20000000800 */
[----:B------:R-:W-:-:S03]  /*10d10*/  FFMA.FTZ R178, R167, UR10, -R58 ;  /* 0x0000000aa7b27c23 */ /* 0x000fc6000801083a */
[----:B------:R-:W2:Y:S01]  /*10d20*/  MUFU.EX2 R186, R186 ;  /* 0x000000ba00ba7308 */ /* 0x000ea20000000800 */
[C---:B------:R-:W-:Y:S03]  /*10d30*/  HMMA.16816.F32.BF16 R24, R12.reuse, R16, R24 ;  /* 0x000000100c18723c */ /* 0x040fe60000041818 */
[----:B------:R-:W-:Y:S04]  /*10d40*/  MUFU.EX2 R185, R189 ;  /* 0x000000bd00b97308 */ /* 0x000fe80000000800 */
[----:B------:R-:W5:Y:S01]  /*10d50*/  MUFU.EX2 R188, R188 ;  /* 0x000000bc00bc7308 */ /* 0x000f620000000800 */
[C---:B------:R-:W-:Y:S01]  /*10d60*/  HMMA.16816.F32.BF16 R20, R12.reuse, R18, R20 ;  /* 0x000000120c14723c */ /* 0x040fe20000041814 */
[----:B------:R-:W5:Y:S01]  /*10d70*/  LDSM.16.MT88.4 R16, [R76+0x6c00] ;  /* 0x006c00004c10783b */ /* 0x000f620000004200 */
[----:B-1----:R-:W-:Y:S01]  /*10d80*/  FFMA.FTZ R191, R166, UR10, -R57 ;  /* 0x0000000aa6bf7c23 */ /* 0x002fe20008010839 */
[----:B------:R1:W-:Y:S04]  /*10d90*/  MUFU.EX2 R182, R184 ;  /* 0x000000b800b67308 */ /* 0x0003e80000000800 */
[----:B------:R-:W5:Y:S01]  /*10da0*/  MUFU.EX2 R189, R33 ;  /* 0x0000002100bd7308 */ /* 0x000f620000000800 */
[C---:B----4-:R-:W-:Y:S03]  /*10db0*/  HMMA.16816.F32.BF16 R36, R12.reuse, R8, R36 ;  /* 0x000000080c24723c */ /* 0x050fe60000041824 */
[----:B------:R4:W-:Y:S04]  /*10dc0*/  MUFU.EX2 R166, R32 ;  /* 0x0000002000a67308 */ /* 0x0009e80000000800 */
[----:B------:R-:W-:Y:S01]  /*10dd0*/  MUFU.EX2 R191, R191 ;  /* 0x000000bf00bf7308 */ /* 0x000fe20000000800 */
[----:B------:R-:W-:Y:S01]  /*10de0*/  HMMA.16816.F32.BF16 R28, R12, R10, R28 ;  /* 0x0000000a0c1c723c */ /* 0x000fe2000004181c */
[----:B---3--:R-:W-:Y:S01]  /*10df0*/  F2FP.BF16.F32.PACK_AB R12, R179, R168 ;  /* 0x000000a8b30c723e */ /* 0x008fe200000010ff */
[----:B------:R-:W3:Y:S01]  /*10e00*/  LDSM.16.MT88.4 R8, [R183+0x7000] ;  /* 0x00700000b708783b */ /* 0x000ee20000004200 */
[----:B--2---:R-:W-:Y:S01]  /*10e10*/  F2FP.BF16.F32.PACK_AB R13, R186, R187 ;  /* 0x000000bbba0d723e */ /* 0x004fe200000010ff */
[--C-:B-1----:R-:W-:Y:S01]  /*10e20*/  FFMA.FTZ R184, R161, UR10, -R58.reuse ;  /* 0x0000000aa1b87c23 */ /* 0x102fe2000801083a */
[----:B------:R-:W-:Y:S01]  /*10e30*/  F2FP.BF16.F32.PACK_AB R14, R170, R171 ;  /* 0x000000abaa0e723e */ /* 0x000fe200000010ff */
[----:B------:R1:W-:Y:S01]  /*10e40*/  MUFU.EX2 R167, R169 ;  /* 0x000000a900a77308 */ /* 0x0003e20000000800 */
[----:B-----5:R-:W-:Y:S01]  /*10e50*/  F2FP.BF16.F32.PACK_AB R15, R188, R185 ;  /* 0x000000b9bc0f723e */ /* 0x020fe200000010ff */
[----:B----4-:R-:W-:Y:S02]  /*10e60*/  LDSM.16.MT88.4 R32, [R183+0x7400] ;  /* 0x00740000b720783b */ /* 0x010fe40000004200 */
[----:B------:R-:W2:Y:S04]  /*10e70*/  MUFU.EX2 R178, R178 ;  /* 0x000000b200b27308 */ /* 0x000ea80000000800 */
[----:B------:R-:W-:Y:S01]  /*10e80*/  HMMA.16816.F32.BF16 R24, R12, R4, R24 ;  /* 0x000000040c18723c */ /* 0x000fe20000041818 */
[----:B------:R4:W-:Y:S04]  /*10e90*/  MUFU.EX2 R161, R192 ;  /* 0x000000c000a17308 */ /* 0x0009e80000000800 */
[----:B------:R5:W5:Y:S01]  /*10ea0*/  MUFU.EX2 R162, R184 ;  /* 0x000000b800a27308 */ /* 0x000b620000000800 */
[----:B-1----:R-:W-:-:S02]  /*10eb0*/  FFMA.FTZ R169, R157, UR10, -R58 ;  /* 0x0000000a9da97c23 */ /* 0x002fc4000801083a */
[C---:B------:R-:W-:Y:S01]  /*10ec0*/  HMMA.16816.F32.BF16 R20, R12.reuse, R6, R20 ;  /* 0x000000060c14723c */ /* 0x040fe20000041814 */
[----:B------:R-:W1:Y:S01]  /*10ed0*/  LDSM.16.MT88.4 R4, [R76+0x7000] ;  /* 0x007000004c04783b */ /* 0x000e620000004200 */
[----:B------:R-:W-:Y:S04]  /*10ee0*/  MUFU.EX2 R154, R156 ;  /* 0x0000009c009a7308 */ /* 0x000fe80000000800 */
[----:B------:R-:W-:Y:S01]  /*10ef0*/  MUFU.EX2 R164, R164 ;  /* 0x000000a400a47308 */ /* 0x000fe20000000800 */
[--C-:B----4-:R-:W-:Y:S01]  /*10f00*/  FFMA.FTZ R192, R153, UR10, -R58.reuse ;  /* 0x0000000a99c07c23 */ /* 0x110fe2000801083a */
[----:B------:R-:W-:Y:S01]  /*10f10*/  HMMA.16816.F32.BF16 R36, R12, R16, R36 ;  /* 0x000000100c24723c */ /* 0x000fe20000041824 */
[----:B------:R-:W-:Y:S01]  /*10f20*/  F2FP.BF16.F32.PACK_AB R16, R189, R182 ;  /* 0x000000b6bd10723e */ /* 0x000fe200000010ff */
[----:B------:R-:W4:Y:S01]  /*10f30*/  MUFU.EX2 R163, R163 ;  /* 0x000000a300a37308 */ /* 0x000f220000000800 */
[----:B--2---:R-:W-:Y:S01]  /*10f40*/  F2FP.BF16.F32.PACK_AB R17, R178, R167 ;  /* 0x000000a7b211723e */ /* 0x004fe200000010ff */
[----:B-----5:R-:W-:-:S02]  /*10f50*/  FFMA.FTZ R184, R137, UR10, -R58 ;  /* 0x0000000a89b87c23 */ /* 0x020fc4000801083a */
[----:B------:R-:W-:Y:S02]  /*10f60*/  MUFU.EX2 R157, R190 ;  /* 0x000000be009d7308 */ /* 0x000fe40000000800 */
[----:B------:R-:W-:Y:S01]  /*10f70*/  HMMA.16816.F32.BF16 R28, R12, R18, R28 ;  /* 0x000000120c1c723c */ /* 0x000fe2000004181c */
[----:B------:R-:W-:Y:S01]  /*10f80*/  F2FP.BF16.F32.PACK_AB R18, R191, R166 ;  /* 0x000000a6bf12723e */ /* 0x000fe200000010ff */
[----:B------:R-:W-:Y:S01]  /*10f90*/  MUFU.EX2 R153, R169 ;  /* 0x000000a900997308 */ /* 0x000fe20000000800 */
[----:B------:R-:W-:Y:S01]  /*10fa0*/  F2FP.BF16.F32.PACK_AB R19, R162, R161 ;  /* 0x000000a1a213723e */ /* 0x000fe200000010ff */
[----:B------:R-:W2:Y:S02]  /*10fb0*/  LDSM.16.MT88.4 R12, [R76+0x7400] ;  /* 0x007400004c0c783b */ /* 0x000ea40000004200 */
[----:B------:R-:W5:Y:S04]  /*10fc0*/  MUFU.EX2 R156, R192 ;  /* 0x000000c0009c7308 */ /* 0x000f680000000800 */
[----:B------:R-:W-:Y:S01]  /*10fd0*/  MUFU.EX2 R137, R139 ;  /* 0x0000008b00897308 */ /* 0x000fe20000000800 */
[----:B---3--:R-:W-:Y:S01]  /*10fe0*/  HMMA.16816.F32.BF16 R24, R16, R8, R24 ;  /* 0x000000081018723c */ /* 0x008fe20000041818 */
[----:B----4-:R-:W-:-:S02]  /*10ff0*/  F2FP.BF16.F32.PACK_AB R8, R163, R164 ;  /* 0x000000a4a308723e */ /* 0x010fc400000010ff */
[----:B------:R-:W3:Y:S04]  /*11000*/  MUFU.EX2 R184, R184 ;  /* 0x000000b800b87308 */ /* 0x000ee80000000800 */
[----:B------:R-:W-:Y:S01]  /*11010*/  MUFU.EX2 R113, R113 ;  /* 0x0000007100717308 */ /* 0x000fe20000000800 */
[C---:B------:R-:W-:Y:S01]  /*11020*/  HMMA.16816.F32.BF16 R20, R16.reuse, R10, R20 ;  /* 0x0000000a1014723c */ /* 0x040fe20000041814 */
[----:B-----5:R-:W-:Y:S02]  /*11030*/  F2FP.BF16.F32.PACK_AB R9, R156, R153 ;  /* 0x000000999c09723e */ /* 0x020fe400000010ff */
[----:B------:R-:W-:Y:S01]  /*11040*/  F2FP.BF16.F32.PACK_AB R10, R157, R154 ;  /* 0x0000009a9d0a723e */ /* 0x000fe200000010ff */
[----:B------:R-:W-:Y:S04]  /*11050*/  MUFU.EX2 R104, R115 ;  /* 0x0000007300687308 */ /* 0x000fe80000000800 */
[C---:B-1----:R-:W-:Y:S01]  /*11060*/  HMMA.16816.F32.BF16 R36, R16.reuse, R4, R36 ;  /* 0x000000041024723c */ /* 0x042fe20000041824 */
[----:B---3--:R-:W-:Y:S01]  /*11070*/  F2FP.BF16.F32.PACK_AB R11, R184, R137 ;  /* 0x00000089b80b723e */ /* 0x008fe200000010ff */
[----:B------:R-:W-:Y:S04]  /*11080*/  MUFU.EX2 R102, R110 ;  /* 0x0000006e00667308 */ /* 0x000fe80000000800 */
[----:B------:R-:W-:Y:S02]  /*11090*/  MUFU.EX2 R97, R106 ;  /* 0x0000006a00617308 */ /* 0x000fe40000000800 */
[----:B------:R-:W-:Y:S01]  /*110a0*/  HMMA.16816.F32.BF16 R28, R16, R6, R28 ;  /* 0x00000006101c723c */ /* 0x000fe2000004181c */
[----:B------:R-:W1:Y:S01]  /*110b0*/  LDSM.16.MT88.4 R4, [R183+0x7800] ;  /* 0x00780000b704783b */ /* 0x000e620000004200 */
[--C-:B------:R-:W-:Y:S01]  /*110c0*/  FFMA.FTZ R17, R124, UR10, -R57.reuse ;  /* 0x0000000a7c117c23 */ /* 0x100fe20008010839 */
[--C-:B------:R-:W-:Y:S01]  /*110d0*/  FFMA.FTZ R124, R118, UR10, -R57.reuse ;  /* 0x0000000a767c7c23 */ /* 0x100fe20008010839 */
[--C-:B------:R-:W-:Y:S01]  /*110e0*/  FFMA.FTZ R118, R117, UR10, -R58.reuse ;  /* 0x0000000a75767c23 */ /* 0x100fe2000801083a */
[--C-:B------:R-:W-:Y:S01]  /*110f0*/  FFMA.FTZ R16, R122, UR10, -R57.reuse ;  /* 0x0000000a7a107c23 */ /* 0x100fe20008010839 */
[----:B------:R-:W-:Y:S02]  /*11100*/  MUFU.EX2 R117, R119 ;  /* 0x0000007700757308 */ /* 0x000fe40000000800 */
[C---:B------:R-:W-:Y:S01]  /*11110*/  HMMA.16816.F32.BF16 R24, R8.reuse, R32, R24 ;  /* 0x000000200818723c */ /* 0x040fe20000041818 */
[----:B------:R-:W-:Y:S01]  /*11120*/  FFMA.FTZ R32, R120, UR10, -R57 ;  /* 0x0000000a78207c23 */ /* 0x000fe20008010839 */
[--C-:B------:R-:W-:Y:S01]  /*11130*/  FFMA.FTZ R120, R123, UR10, -R58.reuse ;  /* 0x0000000a7b787c23 */ /* 0x100fe2000801083a */
[----:B------:R-:W-:Y:S04]  /*11140*/  MUFU.EX2 R122, R17 ;  /* 0x00000011007a7308 */ /* 0x000fe80000000800 */
[----:B------:R3:W4:Y:S01]  /*11150*/  MUFU.EX2 R33, R16 ;  /* 0x0000001000217308 */ /* 0x0007220000000800 */
[----:B------:R-:W-:Y:S01]  /*11160*/  HMMA.16816.F32.BF16 R20, R8, R34, R20 ;  /* 0x000000220814723c */ /* 0x000fe20000041814 */
[----:B------:R-:W-:-:S02]  /*11170*/  FFMA.FTZ R35, R121, UR10, -R58 ;  /* 0x0000000a79237c23 */ /* 0x000fc4000801083a */
[----:B------:R-:W-:Y:S04]  /*11180*/  MUFU.EX2 R32, R32 ;  /* 0x0000002000207308 */ /* 0x000fe80000000800 */
[----:B------:R-:W5:Y:S01]  /*11190*/  MUFU.EX2 R123, R124 ;  /* 0x0000007c007b7308 */ /* 0x000f620000000800 */
[----:B--2---:R-:W-:Y:S03]  /*111a0*/  HMMA.16816.F32.BF16 R36, R8, R12, R36 ;  /* 0x0000000c0824723c */ /* 0x004fe60000041824 */
[----:B------:R-:W-:Y:S01]  /*111b0*/  MUFU.EX2 R34, R120 ;  /* 0x0000007800227308 */ /* 0x000fe20000000800 */
[----:B---3--:R-:W2:Y:S01]  /*111c0*/  LDSM.16.MT88.4 R16, [R76+0x7800] ;  /* 0x007800004c10783b */ /* 0x008ea20000004200 */
[----:B----4-:R-:W-:-:S02]  /*111d0*/  F2FP.BF16.F32.PACK_AB R12, R33, R122 ;  /* 0x0000007a210c723e */ /* 0x010fc400000010ff */
[----:B------:R-:W3:Y:S01]  /*111e0*/  MUFU.EX2 R35, R35 ;  /* 0x0000002300237308 */ /* 0x000ee20000000800 */
[----:B------:R-:W-:Y:S01]  /*111f0*/  HMMA.16816.F32.BF16 R28, R8, R14, R28 ;  /* 0x0000000e081c723c */ /* 0x000fe2000004181c */
[----:B------:R-:W4:Y:S02]  /*11200*/  LDSM.16.MT88.4 R8, [R183+0x7c00] ;  /* 0x007c0000b708783b */ /* 0x000f240000004200 */
[----:B------:R-:W1:Y:S01]  /*11210*/  MUFU.EX2 R118, R118 ;  /* 0x0000007600767308 */ /* 0x000e620000000800 */
[----:B-----5:R-:W-:-:S03]  /*11220*/  F2FP.BF16.F32.PACK_AB R14, R123, R32 ;  /* 0x000000207b0e723e */ /* 0x020fc600000010ff */
[----:B------:R5:W-:Y:S04]  /*11230*/  MUFU.EX2 R74, R75 ;  /* 0x0000004b004a7308 */ /* 0x000be80000000800 */
[----:B------:R-:W-:Y:S01]  /*11240*/  MUFU.EX2 R73, R96 ;  /* 0x0000006000497308 */ /* 0x000fe20000000800 */
[----:B---3--:R-:W-:Y:S02]  /*11250*/  F2FP.BF16.F32.PACK_AB R13, R35, R34 ;  /* 0x00000022230d723e */ /* 0x008fe400000010ff */
[----:B-1----:R-:W-:Y:S01]  /*11260*/  F2FP.BF16.F32.PACK_AB R15, R118, R117 ;  /* 0x00000075760f723e */ /* 0x002fe200000010ff */
[----:B-----5:R-:W-:-:S06]  /*11270*/  FFMA.FTZ R75, R59, UR10, -R58 ;  /* 0x0000000a3b4b7c23 */ /* 0x020fcc000801083a */
[C---:B------:R-:W-:Y:S01]  /*11280*/  HMMA.16816.F32.BF16 R24, R12.reuse, R4, R24 ;  /* 0x000000040c18723c */ /* 0x040fe20000041818 */
[----:B------:R-:W-:Y:S01]  /*11290*/  FADD.FTZ R4, R94, R105 ;  /* 0x000000695e047221 */ /* 0x000fe20000010000 */
[----:B------:R-:W-:Y:S01]  /*112a0*/  FFMA.FTZ R105, R93, UR10, -R58 ;  /* 0x0000000a5d697c23 */ /* 0x000fe2000801083a */
[----:B------:R-:W-:Y:S02]  /*112b0*/  MUFU.EX2 R94, R112 ;  /* 0x00000070005e7308 */ /* 0x000fe40000000800 */
[----:B------:R-:W-:Y:S02]  /*112c0*/  FADD.FTZ R101, R101, R4 ;  /* 0x0000000465657221 */ /* 0x000fe40000010000 */
[----:B------:R-:W1:Y:S01]  /*112d0*/  MUFU.EX2 R93, R95 ;  /* 0x0000005f005d7308 */ /* 0x000e620000000800 */
[----:B------:R-:W-:Y:S01]  /*112e0*/  HMMA.16816.F32.BF16 R20, R12, R6, R20 ;  /* 0x000000060c14723c */ /* 0x000fe20000041814 */
[----:B------:R-:W-:Y:S01]  /*112f0*/  FADD.FTZ R101, R92, R101 ;  /* 0x000000655c657221 */ /* 0x000fe20000010000 */
[----:B------:R-:W-:Y:S01]  /*11300*/  FFMA.FTZ R92, R91, UR10, -R58 ;  /* 0x0000000a5b5c7c23 */ /* 0x000fe2000801083a */
[----:B------:R-:W3:Y:S01]  /*11310*/  LDSM.16.MT88.4 R4, [R76+0x7c00] ;  /* 0x007c00004c04783b */ /* 0x000ee20000004200 */
[----:B------:R-:W-:Y:S01]  /*11320*/  MUFU.EX2 R91, R105 ;  /* 0x00000069005b7308 */ /* 0x000fe20000000800 */
[----:B------:R-:W-:-:S03]  /*11330*/  FADD.FTZ R88, R88, R101 ;  /* 0x0000006558587221 */ /* 0x000fc60000010000 */
[----:B------:R-:W5:Y:S01]  /*11340*/  MUFU.EX2 R90, R92 ;  /* 0x0000005c005a7308 */ /* 0x000f620000000800 */
[----:B------:R-:W-:Y:S01]  /*11350*/  FADD.FTZ R81, R81, R88 ;  /* 0x0000005851517221 */ /* 0x000fe20000010000 */
[C---:B--2---:R-:W-:Y:S01]  /*11360*/  HMMA.16816.F32.BF16 R36, R12.reuse, R16, R36 ;  /* 0x000000100c24723c */ /* 0x044fe20000041824 */
[----:B------:R-:W-:Y:S02]  /*11370*/  F2FP.BF16.F32.PACK_AB R16, R104, R113 ;  /* 0x000000716810723e */ /* 0x000fe400000010ff */
[----:B-1----:R-:W-:Y:S01]  /*11380*/  F2FP.BF16.F32.PACK_AB R17, R93, R94 ;  /* 0x0000005e5d11723e */ /* 0x002fe200000010ff */
[----:B------:R-:W-:Y:S01]  /*11390*/  FADD.FTZ R80, R80, R81 ;  /* 0x0000005150507221 */ /* 0x000fe20000010000 */
[----:B------:R-:W-:Y:S02]  /*113a0*/  FFMA.FTZ R95, R72, UR10, -R57 ;  /* 0x0000000a485f7c23 */ /* 0x000fe40008010839 */
[----:B------:R-:W-:Y:S01]  /*113b0*/  MUFU.EX2 R72, R99 ;  /* 0x0000006300487308 */ /* 0x000fe20000000800 */
[----:B------:R-:W-:Y:S01]  /*113c0*/  HMMA.16816.F32.BF16 R28, R12, R18, R28 ;  /* 0x000000120c1c723c */ /* 0x000fe2000004181c */
[----:B------:R-:W-:Y:S01]  /*113d0*/  F2FP.BF16.F32.PACK_AB R18, R97, R102 ;  /* 0x000000666112723e */ /* 0x000fe200000010ff */
[----:B------:R-:W-:Y:S01]  /*113e0*/  FADD.FTZ R79, R79, R80 ;  /* 0x000000504f4f7221 */ /* 0x000fe20000010000 */
[----:B------:R-:W1:Y:S01]  /*113f0*/  LDSM.16.MT88.4 R12, [R183+0x8000] ;  /* 0x00800000b70c783b */ /* 0x000e620000004200 */
[----:B-----5:R-:W-:Y:S01]  /*11400*/  F2FP.BF16.F32.PACK_AB R19, R90, R91 ;  /* 0x0000005b5a13723e */ /* 0x020fe200000010ff */
[----:B------:R-:W2:Y:S06]  /*11410*/  MUFU.EX2 R59, R95 ;  /* 0x0000005f003b7308 */ /* 0x000eac0000000800 */
[----:B----4-:R-:W-:Y:S01]  /*11420*/  HMMA.16816.F32.BF16 R20, R16, R10, R20 ;  /* 0x0000000a1014723c */ /* 0x010fe20000041814 */
[----:B------:R-:W-:Y:S01]  /*11430*/  FADD.FTZ R10, R78, R79 ;  /* 0x0000004f4e0a7221 */ /* 0x000fe20000010000 */
[----:B------:R-:W-:-:S03]  /*11440*/  FFMA.FTZ R11, R53, UR10, -R58 ;  /* 0x0000000a350b7c23 */ /* 0x000fc6000801083a */
[----:B------:R-:W-:Y:S01]  /*11450*/  FADD.FTZ R10, R85, R10 ;  /* 0x0000000a550a7221 */ /* 0x000fe20000010000 */
[----:B------:R-:W-:Y:S02]  /*11460*/  MUFU.EX2 R78, R11 ;  /* 0x0000000b004e7308 */ /* 0x000fe40000000800 */
[----:B------:R-:W-:Y:S01]  /*11470*/  HMMA.16816.F32.BF16 R24, R16, R8, R24 ;  /* 0x000000081018723c */ /* 0x000fe20000041818 */
[----:B------:R-:W-:Y:S01]  /*11480*/  FADD.FTZ R83, R83, R10 ;  /* 0x0000000a53537221 */ /* 0x000fe20000010000 */
[--C-:B------:R-:W-:Y:S01]  /*11490*/  FFMA.FTZ R8, R55, UR10, -R58.reuse ;  /* 0x0000000a37087c23 */ /* 0x100fe2000801083a */
[----:B------:R-:W-:Y:S01]  /*114a0*/  FFMA.FTZ R9, R54, UR10, -R58 ;  /* 0x0000000a36097c23 */ /* 0x000fe2000801083a */
[----:B------:R-:W-:Y:S01]  /*114b0*/  MUFU.EX2 R55, R75 ;  /* 0x0000004b00377308 */ /* 0x000fe20000000800 */
[----:B------:R-:W-:-:S03]  /*114c0*/  FADD.FTZ R100, R100, R83 ;  /* 0x0000005364647221 */ /* 0x000fc60000010000 */
[----:B------:R-:W4:Y:S01]  /*114d0*/  MUFU.EX2 R54, R8 ;  /* 0x0000000800367308 */ /* 0x000f220000000800 */
[----:B------:R-:W-:Y:S01]  /*114e0*/  FADD.FTZ R103, R103, R100 ;  /* 0x0000006467677221 */ /* 0x000fe20000010000 */
[----:B---3--:R-:W-:Y:S01]  /*114f0*/  HMMA.16816.F32.BF16 R36, R16, R4, R36 ;  /* 0x000000041024723c */ /* 0x008fe20000041824 */
[----:B------:R-:W-:Y:S01]  /*11500*/  F2FP.BF16.F32.PACK_AB R4, R73, R74 ;  /* 0x0000004a4904723e */ /* 0x000fe200000010ff */
[----:B------:R3:W5:Y:S01]  /*11510*/  MUFU.EX2 R53, R9 ;  /* 0x0000000900357308 */ /* 0x0007620000000800 */
[----:B------:R-:W-:-:S04]  /*11520*/  FADD.FTZ R98, R98, R103 ;  /* 0x0000006762627221 */ /* 0x000fc80000010000 */
[----:B------:R-:W-:Y:S01]  /*11530*/  FADD.FTZ R125, R125, R98 ;  /* 0x000000627d7d7221 */ /* 0x000fe20000010000 */
[----:B------:R-:W-:Y:S01]  /*11540*/  HMMA.16816.F32.BF16 R28, R16, R6, R28 ;  /* 0x00000006101c723c */ /* 0x000fe2000004181c */
[----:B------:R-:W-:Y:S01]  /*11550*/  FADD.FTZ R19, R133, R134 ;  /* 0x0000008685137221 */ /* 0x000fe20000010000 */
[----:B--2---:R-:W-:Y:S01]  /*11560*/  F2FP.BF16.F32.PACK_AB R6, R59, R72 ;  /* 0x000000483b06723e */ /* 0x004fe200000010ff */
[----:B------:R-:W-:Y:S01]  /*11570*/  FADD.FTZ R132, R132, R125 ;  /* 0x0000007d84847221 */ /* 0x000fe20000010000 */
[----:B----4-:R-:W-:Y:S01]  /*11580*/  F2FP.BF16.F32.PACK_AB R5, R54, R55 ;  /* 0x000000373605723e */ /* 0x010fe200000010ff */
[----:B------:R-:W-:Y:S01]  /*11590*/  FADD.FTZ R19, R136, R19 ;  /* 0x0000001388137221 */ /* 0x000fe20000010000 */
[----:B------:R-:W-:Y:S01]  /*115a0*/  FFMA.FTZ R18, R71, UR10, -R57 ;  /* 0x0000000a47127c23 */ /* 0x000fe20008010839 */
[----:B------:R-:W-:Y:S01]  /*115b0*/  FADD.FTZ R127, R127, R132 ;  /* 0x000000847f7f7221 */ /* 0x000fe20000010000 */
[----:B---3--:R-:W2:Y:S01]  /*115c0*/  LDSM.16.MT88.4 R8, [R76+0x8000] ;  /* 0x008000004c08783b */ /* 0x008ea20000004200 */
[----:B------:R-:W-:Y:S01]  /*115d0*/  FADD.FTZ R142, R142, R19 ;  /* 0x000000138e8e7221 */ /* 0x000fe20000010000 */
[----:B-----5:R-:W-:Y:S01]  /*115e0*/  F2FP.BF16.F32.PACK_AB R7, R78, R53 ;  /* 0x000000354e07723e */ /* 0x020fe200000010ff */
[----:B------:R-:W-:Y:S01]  /*115f0*/  FADD.FTZ R126, R126, R127 ;  /* 0x0000007f7e7e7221 */ /* 0x000fe20000010000 */
[--C-:B------:R-:W-:Y:S01]  /*11600*/  FFMA.FTZ R17, R70, UR10, -R57.reuse ;  /* 0x0000000a46117c23 */ /* 0x100fe20008010839 */
[----:B------:R-:W-:Y:S01]  /*11610*/  FADD.FTZ R142, R151, R142 ;  /* 0x0000008e978e7221 */ /* 0x000fe20000010000 */
[----:B------:R-:W-:Y:S01]  /*11620*/  FFMA.FTZ R16, R69, UR10, -R57 ;  /* 0x0000000a45107c23 */ /* 0x000fe20008010839 */
[----:B------:R-:W-:Y:S01]  /*11630*/  FADD.FTZ R141, R141, R126 ;  /* 0x0000007e8d8d7221 */ /* 0x000fe20000010000 */
[----:B------:R3:W-:Y:S01]  /*11640*/  MUFU.EX2 R19, R68 ;  /* 0x0000004400137308 */ /* 0x0007e20000000800 */
        /* <DEDUP_REMOVED lines=11> */
[----:B------:R-:W1:Y:S01]  /*11700*/  LDSM.16.MT88.4 R12, [R183+0x8400] ;  /* 0x00840000b70c783b */ /* 0x000e620000004200 */
[----:B------:R-:W-:Y:S01]  /*11710*/  FADD.FTZ R159, R159, R160 ;  /* 0x000000a09f9f7221 */ /* 0x000fe20000010000 */
[----:B---3--:R-:W-:Y:S01]  /*11720*/  FFMA.FTZ R68, R49, UR10, -R58 ;  /* 0x0000000a31447c23 */ /* 0x008fe2000801083a */
[----:B------:R-:W-:Y:S01]  /*11730*/  FADD.FTZ R143, R143, R138 ;  /* 0x0000008a8f8f7221 */ /* 0x000fe20000010000 */
[----:B------:R-:W-:Y:S01]  /*11740*/  MUFU.EX2 R18, R18 ;  /* 0x0000001200127308 */ /* 0x000fe20000000800 */
[----:B------:R-:W-:Y:S01]  /*11750*/  FADD.FTZ R158, R158, R159 ;  /* 0x0000009f9e9e7221 */ /* 0x000fe20000010000 */
[----:B------:R-:W-:Y:S01]  /*11760*/  FFMA.FTZ R71, R46, UR10, -R58 ;  /* 0x0000000a2e477c23 */ /* 0x000fe2000801083a */
[----:B------:R-:W-:Y:S01]  /*11770*/  FADD.FTZ R152, R152, R143 ;  /* 0x0000008f98987221 */ /* 0x000fe20000010000 */
[----:B------:R-:W3:Y:S01]  /*11780*/  MUFU.EX2 R17, R17 ;  /* 0x0000001100117308 */ /* 0x000ee20000000800 */
[----:B------:R-:W-:Y:S01]  /*11790*/  FADD.FTZ R158, R165, R158 ;  /* 0x0000009ea59e7221 */ /* 0x000fe20000010000 */
[----:B------:R-:W-:Y:S01]  /*117a0*/  FFMA.FTZ R151, R60, UR10, -R57 ;  /* 0x0000000a3c977c23 */ /* 0x000fe20008010839 */
[----:B------:R-:W-:Y:S01]  /*117b0*/  FADD.FTZ R155, R155, R152 ;  /* 0x000000989b9b7221 */ /* 0x000fe20000010000 */
[----:B------:R-:W-:Y:S01]  /*117c0*/  MUFU.EX2 R16, R16 ;  /* 0x0000001000107308 */ /* 0x000fe20000000800 */
[----:B------:R-:W-:Y:S01]  /*117d0*/  FADD.FTZ R187, R187, R158 ;  /* 0x0000009ebbbb7221 */ /* 0x000fe20000010000 */
[----:B------:R-:W-:Y:S01]  /*117e0*/  FFMA.FTZ R152, R41, UR10, -R58 ;  /* 0x0000000a29987c23 */ /* 0x000fe2000801083a */
[----:B------:R-:W-:Y:S01]  /*117f0*/  FADD.FTZ R155, R146, R155 ;  /* 0x0000009b929b7221 */ /* 0x000fe20000010000 */
[----:B------:R4:W5:Y:S01]  /*11800*/  MUFU.EX2 R50, R69 ;  /* 0x0000004500327308 */ /* 0x0009620000000800 */
[----:B------:R-:W-:-:S02]  /*11810*/  FADD.FTZ R186, R186, R187 ;  /* 0x000000bbbaba7221 */ /* 0x000fc40000010000 */
[----:B------:R-:W-:Y:S01]  /*11820*/  FADD.FTZ R168, R168, R155 ;  /* 0x0000009ba8a87221 */ /* 0x000fe20000010000 */
[C---:B--2---:R-:W-:Y:S01]  /*11830*/  HMMA.16816.F32.BF16 R36, R4.reuse, R8, R36 ;  /* 0x000000080424723c */ /* 0x044fe20000041824 */
[----:B------:R-:W-:Y:S01]  /*11840*/  FADD.FTZ R185, R185, R186 ;  /* 0x000000bab9b97221 */ /* 0x000fe20000010000 */
[----:B------:R2:W-:Y:S01]  /*11850*/  MUFU.EX2 R49, R70 ;  /* 0x0000004600317308 */ /* 0x0005e20000000800 */
[----:B------:R-:W-:Y:S02]  /*11860*/  FADD.FTZ R168, R179, R168 ;  /* 0x000000a8b3a87221 */ /* 0x000fe40000010000 */
[----:B------:R-:W-:Y:S01]  /*11870*/  FADD.FTZ R188, R188, R185 ;  /* 0x000000b9bcbc7221 */ /* 0x000fe20000010000 */
[----:B------:R1:W1:Y:S01]  /*11880*/  MUFU.EX2 R52, R68 ;  /* 0x0000004400347308 */ /* 0x0002620000000800 */
[----:B------:R-:W-:Y:S01]  /*11890*/  FADD.FTZ R171, R171, R168 ;  /* 0x000000a8abab7221 */ /* 0x000fe20000010000 */
[----:B------:R-:W-:Y:S01]  /*118a0*/  HMMA.16816.F32.BF16 R28, R4, R10, R28 ;  /* 0x0000000a041c723c */ /* 0x000fe2000004181c */
[----:B------:R-:W1:Y:S01]  /*118b0*/  LDSM.16.MT88.4 R8, [R76+0x8400] ;  /* 0x008400004c08783b */ /* 0x000e620000004200 */
[----:B------:R-:W-:Y:S01]  /*118c0*/  FADD.FTZ R167, R167, R188 ;  /* 0x000000bca7a77221 */ /* 0x000fe20000010000 */
[----:B------:R-:W-:Y:S01]  /*118d0*/  FADD.FTZ R171, R170, R171 ;  /* 0x000000abaaab7221 */ /* 0x000fe20000010000 */
[----:B---3--:R-:W-:Y:S01]  /*118e0*/  F2FP.BF16.F32.PACK_AB R4, R17, R18 ;  /* 0x000000121104723e */ /* 0x008fe200000010ff */
[----:B----4-:R-:W-:Y:S01]  /*118f0*/  FFMA.FTZ R69, R65, UR10, -R57 ;  /* 0x0000000a41457c23 */ /* 0x010fe20008010839 */
[----:B------:R-:W-:Y:S01]  /*11900*/  FADD.FTZ R178, R178, R167 ;  /* 0x000000a7b2b27221 */ /* 0x000fe20000010000 */
[----:B------:R-:W-:Y:S01]  /*11910*/  FADD.FTZ R182, R182, R171 ;  /* 0x000000abb6b67221 */ /* 0x000fe20000010000 */
[----:B-----5:R-:W-:Y:S01]  /*11920*/  F2FP.BF16.F32.PACK_AB R5, R50, R51 ;  /* 0x000000333205723e */ /* 0x020fe200000010ff */
[--C-:B--2---:R-:W-:Y:S01]  /*11930*/  FFMA.FTZ R70, R64, UR10, -R57.reuse ;  /* 0x0000000a40467c23 */ /* 0x104fe20008010839 */
[----:B------:R-:W-:Y:S01]  /*11940*/  FADD.FTZ R161, R161, R178 ;  /* 0x000000b2a1a17221 */ /* 0x000fe20000010000 */
[----:B------:R-:W-:Y:S01]  /*11950*/  FADD.FTZ R189, R189, R182 ;  /* 0x000000b6bdbd7221 */ /* 0x000fe20000010000 */
[----:B------:R-:W-:Y:S01]  /*11960*/  F2FP.BF16.F32.PACK_AB R6, R19, R16 ;  /* 0x000000101306723e */ /* 0x000fe200000010ff */
[----:B-1----:R-:W-:Y:S01]  /*11970*/  FFMA.FTZ R68, R66, UR10, -R57 ;  /* 0x0000000a42447c23 */ /* 0x002fe20008010839 */
[----:B------:R-:W-:Y:S01]  /*11980*/  FADD.FTZ R162, R162, R161 ;  /* 0x000000a1a2a27221 */ /* 0x000fe20000010000 */
[----:B------:R-:W-:Y:S01]  /*11990*/  FADD.FTZ R166, R166, R189 ;  /* 0x000000bda6a67221 */ /* 0x000fe20000010000 */
[----:B------:R-:W-:Y:S01]  /*119a0*/  F2FP.BF16.F32.PACK_AB R7, R52, R49 ;  /* 0x000000313407723e */ /* 0x000fe200000010ff */
[----:B------:R1:W-:Y:S01]  /*119b0*/  MUFU.EX2 R65, R68 ;  /* 0x0000004400417308 */ /* 0x0003e20000000800 */
[----:B------:R-:W-:Y:S01]  /*119c0*/  FADD.FTZ R153, R153, R162 ;  /* 0x000000a299997221 */ /* 0x000fe20000010000 */
[----:B------:R-:W-:-:S02]  /*119d0*/  FADD.FTZ R191, R191, R166 ;  /* 0x000000a6bfbf7221 */ /* 0x000fc40000010000 */
[----:B------:R2:W-:Y:S01]  /*119e0*/  MUFU.EX2 R64, R69 ;  /* 0x0000004500407308 */ /* 0x0005e20000000800 */
[----:B------:R-:W-:Y:S01]  /*119f0*/  FADD.FTZ R156, R156, R153 ;  /* 0x000000999c9c7221 */ /* 0x000fe20000010000 */
[----:B------:R-:W-:Y:S01]  /*11a00*/  FADD.FTZ R164, R164, R191 ;  /* 0x000000bfa4a47221 */ /* 0x000fe20000010000 */
[C---:B------:R-:W-:Y:S01]  /*11a10*/  HMMA.16816.F32.BF16 R24, R4.reuse, R12, R24 ;  /* 0x0000000c0418723c */ /* 0x040fe20000041818 */
[----:B------:R-:W3:Y:S02]  /*11a20*/  MUFU.EX2 R66, R67 ;  /* 0x0000004300427308 */ /* 0x000ee40000000800 */
[----:B------:R-:W-:Y:S02]  /*11a30*/  FADD.FTZ R163, R163, R164 ;  /* 0x000000a4a3a37221 */ /* 0x000fe40000010000 */
[----:B------:R-:W-:Y:S01]  /*11a40*/  MUFU.EX2 R67, R70 ;  /* 0x0000004600437308 */ /* 0x000fe20000000800 */
[----:B------:R-:W-:Y:S01]  /*11a50*/  LDSM.16.MT88.4 R164, [R183+0x8c00] ;  /* 0x008c0000b7a4783b */ /* 0x000fe20000004200 */
[----:B------:R-:W-:Y:S01]  /*11a60*/  FADD.FTZ R154, R154, R163 ;  /* 0x000000a39a9a7221 */ /* 0x000fe20000010000 */
[C---:B------:R-:W-:Y:S01]  /*11a70*/  HMMA.16816.F32.BF16 R20, R4.reuse, R14, R20 ;  /* 0x0000000e0414723c */ /* 0x040fe20000041814 */
[----:B-1----:R-:W-:Y:S01]  /*11a80*/  FFMA.FTZ R68, R47, UR10, -R58 ;  /* 0x0000000a2f447c23 */ /* 0x002fe2000801083a */
[----:B------:R-:W1:Y:S01]  /*11a90*/  LDSM.16.MT88.4 R12, [R183+0x8800] ;  /* 0x00880000b70c783b */ /* 0x000e620000004200 */
[----:B------:R-:W-:Y:S01]  /*11aa0*/  FADD.FTZ R157, R157, R154 ;  /* 0x0000009a9d9d7221 */ /* 0x000fe20000010000 */
[----:B--2---:R-:W-:Y:S01]  /*11ab0*/  FFMA.FTZ R69, R45, UR10, -R58 ;  /* 0x0000000a2d457c23 */ /* 0x004fe2000801083a */
[----:B------:R-:W-:Y:S02]  /*11ac0*/  MUFU.EX2 R47, R48 ;  /* 0x00000030002f7308 */ /* 0x000fe40000000800 */
[----:B------:R-:W-:Y:S01]  /*11ad0*/  FADD.FTZ R122, R122, R157 ;  /* 0x0000009d7a7a7221 */ /* 0x000fe20000010000 */
[----:B------:R-:W-:Y:S01]  /*11ae0*/  HMMA.16816.F32.BF16 R36, R4, R8, R36 ;  /* 0x000000080424723c */ /* 0x000fe20000041824 */
[----:B------:R-:W-:-:S02]  /*11af0*/  FADD.FTZ R9, R137, R156 ;  /* 0x0000009c89097221 */ /* 0x000fc40000010000 */
        /* <DEDUP_REMOVED lines=14> */
[----:B------:R-:W-:Y:S01]  /*11be0*/  FFMA.FTZ R32, R43, UR10, -R58 ;  /* 0x0000000a2b207c23 */ /* 0x000fe2000801083a */
        /* <DEDUP_REMOVED lines=21> */
[----:B------:R-:W-:Y:S01]  /*11d40*/  FFMA.FTZ R13, R62, UR10, -R57 ;  /* 0x0000000a3e0d7c23 */ /* 0x000fe20008010839 */
[----:B------:R-:W1:Y:S01]  /*11d50*/  MUFU.EX2 R152, R152 ;  /* 0x0000009800987308 */ /* 0x000e620000000800 */
        /* <DEDUP_REMOVED lines=9> */
[----:B------:R-:W2:Y:S01]  /*11df0*/  MUFU.EX2 R13, R13 ;  /* 0x0000000d000d7308 */ /* 0x000ea20000000800 */
[C---:B----4-:R-:W-:Y:S01]  /*11e00*/  HMMA.16816.F32.BF16 R36, R8.reuse, R4, R36 ;  /* 0x000000040824723c */ /* 0x050fe20000041824 */
[----:B------:R-:W-:Y:S01]  /*11e10*/  FADD.FTZ R78, R78, R53 ;  /* 0x000000354e4e7221 */ /* 0x000fe20000010000 */
[----:B------:R-:W-:Y:S01]  /*11e20*/  FADD.FTZ R16, R16, R17 ;  /* 0x0000001110107221 */ /* 0x000fe20000010000 */
[----:B------:R-:W3:Y:S02]  /*11e30*/  MUFU.EX2 R14, R61 ;  /* 0x0000003d000e7308 */ /* 0x000ee40000000800 */
[----:B------:R-:W-:Y:S01]  /*11e40*/  FADD.FTZ R51, R51, R78 ;  /* 0x0000004e33337221 */ /* 0x000fe20000010000 */
[----:B------:R-:W-:Y:S01]  /*11e50*/  FADD.FTZ R19, R19, R16 ;  /* 0x0000001013137221 */ /* 0x000fe20000010000 */
[----:B------:R-:W4:Y:S01]  /*11e60*/  MUFU.EX2 R15, R15 ;  /* 0x0000000f000f7308 */ /* 0x000f220000000800 */
[----:B------:R-:W-:Y:S01]  /*11e70*/  HMMA.16816.F32.BF16 R28, R8, R6, R28 ;  /* 0x00000006081c723c */ /* 0x000fe2000004181c */
[----:B------:R-:W-:Y:S01]  /*11e80*/  FADD.FTZ R50, R50, R51 ;  /* 0x0000003332327221 */ /* 0x000fe20000010000 */
[----:B------:R-:W-:Y:S01]  /*11e90*/  FADD.FTZ R66, R66, R19 ;  /* 0x0000001342427221 */ /* 0x000fe20000010000 */
[----:B-1----:R-:W-:-:S02]  /*11ea0*/  F2FP.BF16.F32.PACK_AB R7, R152, R33 ;  /* 0x000000219807723e */ /* 0x002fc400000010ff */
[----:B------:R-:W-:Y:S01]  /*11eb0*/  FADD.FTZ R49, R49, R50 ;  /* 0x0000003231317221 */ /* 0x000fe20000010000 */
[----:B--2---:R-:W-:Y:S01]  /*11ec0*/  F2FP.BF16.F32.PACK_AB R4, R13, R12 ;  /* 0x0000000c0d04723e */ /* 0x004fe200000010ff */
[----:B------:R-:W-:Y:S02]  /*11ed0*/  FADD.FTZ R65, R65, R66 ;  /* 0x0000004241417221 */ /* 0x000fe40000010000 */
        /* <DEDUP_REMOVED lines=18> */
[----:B------:R-:W-:Y:S03]  /*12000*/  HMMA.16816.F32.BF16 R164, R4, R166, R20 ;  /* 0x000000a604a4723c */ /* 0x000fe60000041814 */
[----:B------:R-:W-:-:S05]  /*12010*/  FADD.FTZ R152, R152, R33 ;  /* 0x0000002198987221 */ /* 0x000fca0000010000 */
[----:B------:R-:W-:Y:S01]  /*12020*/  HMMA.16816.F32.BF16 R156, R4, R158, R28 ;  /* 0x0000009e049c723c */ /* 0x000fe2000004181c */
[----:B------:R-:W-:-:S04]  /*12030*/  NOP ;  /* 0x0000000000007918 */ /* 0x000fc80000000000 */
[----:B------:R-:W-:-:S15]  /*12040*/  BRA.U !UP0, `(.L_x_2657) ;  /* 0x0000007108dc7547 */ /* 0x000fde000b800000 */
        /* <DEDUP_REMOVED lines=70> */
.L_x_2658:
        /* <DEDUP_REMOVED lines=8> */
.L_x_2659:
[----:B------:R-:W1:Y:S01]  /*12530*/  LDCU UR8, c[0x0][0x3c4] ;  /* 0x00007880ff0877ac */ /* 0x000e620008000800 */
[----:B------:R-:W2:Y:S01]  /*12540*/  LDCU UR10, c[0x0][0x440] ;  /* 0x00008800ff0a77ac */ /* 0x000ea20008000800 */
[----:B------:R-:W-:-:S06]  /*12550*/  USHF.L.U32 UR11, UR14, 0x6, URZ ;  /* 0x000000060e0b7899 */ /* 0x000fcc00080006ff */
[----:B------:R-:W-:Y:S01]  /*12560*/  IADD3 R4, P0, PT, R174, UR11, RZ ;  /* 0x0000000bae047c10 */ /* 0x000fe2000ff1e0ff */
[----:B-1----:R-:W-:Y:S01]  /*12570*/  USHF.L.U64.HI UR8, UR14, 0x6, UR8 ;  /* 0x000000060e087899 */ /* 0x002fe20008010208 */
[----:B--2---:R-:W-:Y:S01]  /*12580*/  ISETP.GE.AND P4, PT, R40, UR10, PT ;  /* 0x0000000a28007c0c */ /* 0x004fe2000bf86270 */
[----:B------:R-:W-:-:S04]  /*12590*/  UIADD3 UR10, UPT, UPT, UR22, -0x2, URZ ;  /* 0xfffffffe160a7890 */ /* 0x000fc8000fffe0ff */
[----:B------:R-:W-:Y:S02]  /*125a0*/  IADD3.X R5, PT, PT, R175, UR8, RZ, P0, !PT ;  /* 0x00000008af057c10 */ /* 0x000fe400087fe4ff */
[----:B------:R-:W-:Y:S01]  /*125b0*/  IADD3 R10, P0, PT, R4, UR11, RZ ;  /* 0x0000000b040a7c10 */ /* 0x000fe2000ff1e0ff */
[----:B------:R-:W-:Y:S01]  /*125c0*/  UISETP.GT.AND UP1, UPT, UR10, UR20, UPT ;  /* 0x000000140a00728c */ /* 0x000fe2000bf24270 */
        /* <DEDUP_REMOVED lines=58> */
[----:B------:R-:W-:Y:S04]  /*12970*/  LDSM.16.M88.4 R144, [R0+0x1800] ;  /* 0x001800000090783b */ /* 0x000fe80000000200 */
[----:B------:R-:W2:Y:S04]  /*12980*/  LDSM.16.M88.4 R28, [R0+0x1400] ;  /* 0x00140000001c783b */ /* 0x000ea80000000200 */
        /* <DEDUP_REMOVED lines=18> */
[C---:B-1----:R-:W-:Y:S03]  /*12ab0*/  HMMA.16816.F32.BF16 R8, R12.reuse, R4, RZ ;  /* 0x000000040c08723c */ /* 0x042fe600000418ff */
[----:B------:R-:W-:Y:S01]  /*12ac0*/  LDSM.16.M88.4 R132, [R0+0x1c00] ;  /* 0x001c00000084783b */ /* 0x000fe20000000200 */
[----:B------:R-:W-:Y:S01]  /*12ad0*/  FMUL.FTZ R20, R20, UR9 ;  /* 0x0000000914147c20 */ /* 0x000fe20008410000 */
[----:B------:R-:W-:Y:S01]  /*12ae0*/  FMUL.FTZ R154, R22, UR9 ;  /* 0x00000009169a7c20 */ /* 0x000fe20008410000 */
[----:B------:R-:W-:Y:S01]  /*12af0*/  FMUL.FTZ R155, R23, UR9 ;  /* 0x00000009179b7c20 */ /* 0x000fe20008410000 */
[----:B------:R-:W0:Y:S01]  /*12b00*/  LDGDEPBAR ;  /* 0x00000000000079af */ /* 0x000e220000000000 */
[----:B------:R-:W-:Y:S03]  /*12b10*/  HMMA.16816.F32.BF16 R116, R12, R118, RZ ;  /* 0x000000760c74723c */ /* 0x000fe600000418ff */
[----:B------:R-:W1:Y:S01]  /*12b20*/  MUFU.TANH R154, R154 ;  /* 0x0000009a009a7308 */ /* 0x000e620000002400 */
[----:B------:R-:W-:Y:S01]  /*12b30*/  FMUL.FTZ R24, R24, UR9 ;  /* 0x0000000918187c20 */ /* 0x000fe20008410000 */
[----:B------:R-:W-:Y:S01]  /*12b40*/  FMUL.FTZ R25, R25, UR9 ;  /* 0x0000000919197c20 */ /* 0x000fe20008410000 */
[----:B------:R-:W-:Y:S01]  /*12b50*/  FMUL.FTZ R26, R26, UR9 ;  /* 0x000000091a1a7c20 */ /* 0x000fe20008410000 */
[----:B------:R-:W-:Y:S01]  /*12b60*/  FMUL.FTZ R27, R27, UR9 ;  /* 0x000000091b1b7c20 */ /* 0x000fe20008410000 */
[C---:B--2---:R-:W-:Y:S03]  /*12b70*/  HMMA.16816.F32.BF16 R16, R136.reuse, R28, R16 ;  /* 0x0000001c8810723c */ /* 0x044fe60000041810 */
[----:B------:R-:W-:Y:S05]  /*12b80*/  MUFU.TANH R178, R24 ;  /* 0x0000001800b27308 */ /* 0x000fea0000002400 */
[----:B------:R-:W-:Y:S01]  /*12b90*/  HMMA.16816.F32.BF16 R8, R136, R144, R8 ;  /* 0x000000908808723c */ /* 0x000fe20000041808 */
[----:B------:R-:W-:-:S02]  /*12ba0*/  FMUL.FTZ R145, R21, UR9 ;  /* 0x0000000915917c20 */ /* 0x000fc40008410000 */
[----:B------:R2:W-:Y:S05]  /*12bb0*/  MUFU.TANH R144, R20 ;  /* 0x0000001400907308 */ /* 0x0005ea0000002400 */
[----:B------:R-:W-:Y:S01]  /*12bc0*/  HMMA.16816.F32.BF16 R116, R136, R30, R116 ;  /* 0x0000001e8874723c */ /* 0x000fe20000041874 */
[----:B------:R-:W1:Y:S02]  /*12bd0*/  LDSM.16.M88.4 R28, [R149+0x4400] ;  /* 0x00440000951c783b */ /* 0x000e640000000200 */
[----:B------:R-:W-:Y:S01]  /*12be0*/  MUFU.TANH R179, R25 ;  /* 0x0000001900b37308 */ /* 0x000fe20000002400 */
[----:B------:R-:W-:Y:S01]  /*12bf0*/  FMUL.FTZ R16, R16, UR9 ;  /* 0x0000000910107c20 */ /* 0x000fe20008410000 */
[----:B------:R-:W-:Y:S01]  /*12c00*/  FMUL.FTZ R17, R17, UR9 ;  /* 0x0000000911117c20 */ /* 0x000fe20008410000 */
[----:B------:R-:W-:Y:S01]  /*12c10*/  FMUL.FTZ R187, R18, UR9 ;  /* 0x0000000912bb7c20 */ /* 0x000fe20008410000 */
[----:B------:R-:W-:Y:S01]  /*12c20*/  FMUL.FTZ R188, R19, UR9 ;  /* 0x0000000913bc7c20 */ /* 0x000fe20008410000 */
[C---:B------:R-:W-:Y:S03]  /*12c30*/  HMMA.16816.F32.BF16 R4, R12.reuse, R6, RZ ;  /* 0x000000060c04723c */ /* 0x040fe600000418ff */
[----:B------:R-:W-:Y:S01]  /*12c40*/  MUFU.TANH R182, R26 ;  /* 0x0000001a00b67308 */ /* 0x000fe20000002400 */
[----:B--2---:R-:W2:Y:S04]  /*12c50*/  LDSM.16.M88.4 R20, [R149+0x4800] ;  /* 0x004800009514783b */ /* 0x004ea80000000200 */
[----:B----4-:R-:W-:Y:S03]  /*12c60*/  HMMA.16816.F32.BF16 R96, R12, R92, RZ ;  /* 0x0000005c0c60723c */ /* 0x010fe600000418ff */
[----:B------:R2:W-:Y:S01]  /*12c70*/  MUFU.TANH R184, R27 ;  /* 0x0000001b00b87308 */ /* 0x0005e20000002400 */
[----:B------:R-:W-:-:S04]  /*12c80*/  FMUL.FTZ R189, R116, UR9 ;  /* 0x0000000974bd7c20 */ /* 0x000fc80008410000 */
[C---:B------:R-:W-:Y:S03]  /*12c90*/  HMMA.16816.F32.BF16 R92, R12.reuse, R94, RZ ;  /* 0x0000005e0c5c723c */ /* 0x040fe600000418ff */
[----:B------:R-:W-:Y:S05]  /*12ca0*/  MUFU.TANH R185, R16 ;  /* 0x0000001000b97308 */ /* 0x000fea0000002400 */
[C---:B------:R-:W-:Y:S03]  /*12cb0*/  HMMA.16816.F32.BF16 R104, R12.reuse, R100, RZ ;  /* 0x000000640c68723c */ /* 0x040fe600000418ff */
[----:B------:R4:W-:Y:S05]  /*12cc0*/  MUFU.TANH R186, R17 ;  /* 0x0000001100ba7308 */ /* 0x0009ea0000002400 */
[C---:B------:R-:W-:Y:S03]  /*12cd0*/  HMMA.16816.F32.BF16 R100, R12.reuse, R102, RZ ;  /* 0x000000660c64723c */ /* 0x040fe600000418ff */
[----:B------:R-:W-:Y:S05]  /*12ce0*/  MUFU.TANH R145, R145 ;  /* 0x0000009100917308 */ /* 0x000fea0000002400 */
[----:B------:R-:W-:Y:S03]  /*12cf0*/  HMMA.16816.F32.BF16 R112, R12, R108, RZ ;  /* 0x0000006c0c70723c */ /* 0x000fe600000418ff */
[----:B------:R-:W-:Y:S05]  /*12d00*/  MUFU.TANH R155, R155 ;  /* 0x0000009b009b7308 */ /* 0x000fea0000002400 */
[----:B------:R-:W-:Y:S01]  /*12d10*/  HMMA.16816.F32.BF16 R4, R136, R146, R4 ;  /* 0x000000928804723c */ /* 0x000fe20000041804 */
[----:B------:R-:W-:-:S02]  /*12d20*/  FMUL.FTZ R146, R9, UR9 ;  /* 0x0000000909927c20 */ /* 0x000fc40008410000 */
[----:B------:R-:W-:Y:S05]  /*12d30*/  MUFU.TANH R188, R188 ;  /* 0x000000bc00bc7308 */ /* 0x000fea0000002400 */
[----:B------:R-:W-:Y:S03]  /*12d40*/  HMMA.16816.F32.BF16 R108, R12, R110, RZ ;  /* 0x0000006e0c6c723c */ /* 0x000fe600000418ff */
[----:B------:R-:W-:Y:S05]  /*12d50*/  MUFU.TANH R187, R187 ;  /* 0x000000bb00bb7308 */ /* 0x000fea0000002400 */
[----:B-----5:R-:W-:Y:S03]  /*12d60*/  HMMA.16816.F32.BF16 R96, R136, R120, R96 ;  /* 0x000000788860723c */ /* 0x020fe60000041860 */
[----:B------:R-:W-:Y:S01]  /*12d70*/  MUFU.TANH R189, R189 ;  /* 0x000000bd00bd7308 */ /* 0x000fe20000002400 */
[----:B------:R-:W-:Y:S01]  /*12d80*/  FMUL.FTZ R147, R6, UR9 ;  /* 0x0000000906937c20 */ /* 0x000fe20008410000 */
[----:B------:R-:W-:-:S03]  /*12d90*/  FMUL.FTZ R190, R7, UR9 ;  /* 0x0000000907be7c20 */ /* 0x000fc60008410000 */
[----:B------:R-:W-:Y:S01]  /*12da0*/  HMMA.16816.F32.BF16 R92, R136, R122, R92 ;  /* 0x0000007a885c723c */ /* 0x000fe2000004185c */
[----:B------:R-:W5:Y:S02]  /*12db0*/  LDSM.16.M88.4 R120, [R0+0x3400] ;  /* 0x003400000078783b */ /* 0x000f640000000200 */
[----:B------:R-:W-:Y:S05]  /*12dc0*/  MUFU.TANH R146, R146 ;  /* 0x0000009200927308 */ /* 0x000fea0000002400 */
[----:B------:R-:W-:Y:S03]  /*12dd0*/  HMMA.16816.F32.BF16 R88, R12, R84, RZ ;  /* 0x000000540c58723c */ /* 0x000fe600000418ff */
[----:B------:R-:W-:Y:S01]  /*12de0*/  MUFU.TANH R147, R147 ;  /* 0x0000009300937308 */ /* 0x000fe20000002400 */
[----:B------:R-:W-:-:S04]  /*12df0*/  FMUL.FTZ R96, R96, UR9 ;  /* 0x0000000960607c20 */ /* 0x000fc80008410000 */
[C---:B------:R-:W-:Y:S03]  /*12e00*/  HMMA.16816.F32.BF16 R80, R12.reuse, R76, RZ ;  /* 0x0000004c0c50723c */ /* 0x040fe600000418ff */
[----:B------:R-:W-:Y:S05]  /*12e10*/  MUFU.TANH R190, R190 ;  /* 0x000000be00be7308 */ /* 0x000fea0000002400 */
[C---:B------:R-:W-:Y:S03]  /*12e20*/  HMMA.16816.F32.BF16 R72, R12.reuse, R68, RZ ;  /* 0x000000440c48723c */ /* 0x040fe600000418ff */
[----:B------:R-:W-:Y:S05]  /*12e30*/  MUFU.TANH R96, R96 ;  /* 0x0000006000607308 */ /* 0x000fea0000002400 */
[C---:B---3--:R-:W-:Y:S08]  /*12e40*/  HMMA.16816.F32.BF16 R64, R12.reuse, R60, RZ ;  /* 0x0000003c0c40723c */ /* 0x048ff000000418ff */
[C---:B------:R-:W-:Y:S08]  /*12e50*/  HMMA.16816.F32.BF16 R56, R12.reuse, R52, RZ ;  /* 0x000000340c38723c */ /* 0x040ff000000418ff */
[C---:B------:R-:W-:Y:S08]  /*12e60*/  HMMA.16816.F32.BF16 R48, R12.reuse, R44, RZ ;  /* 0x0000002c0c30723c */ /* 0x040ff000000418ff */
[C---:B------:R-:W-:Y:S08]  /*12e70*/  HMMA.16816.F32.BF16 R40, R12.reuse, R36, RZ ;  /* 0x000000240c28723c */ /* 0x040ff000000418ff */
[C---:B-1----:R-:W-:Y:S08]  /*12e80*/  HMMA.16816.F32.BF16 R32, R12.reuse, R28, RZ ;  /* 0x0000001c0c20723c */ /* 0x042ff000000418ff */
        /* <DEDUP_REMOVED lines=10> */
[----:B----4-:R-:W-:Y:S01]  /*12f30*/  HMMA.16816.F32.BF16 R16, R12, R140, RZ ;  /* 0x0000008c0c10723c */ /* 0x010fe200000418ff */
        /* <DEDUP_REMOVED lines=11> */
[----:B------:R-:W1:Y:S03]  /*12ff0*/  LDSM.16.M88.4 R8, [R0+0x3000] ;  /* 0x003000000008783b */ /* 0x000e660000000200 */
[----:B------:R-:W-:Y:S01]  /*13000*/  MUFU.TANH R124, R124 ;  /* 0x0000007c007c7308 */ /* 0x000fe20000002400 */
[C---:B------:R-:W-:Y:S01]  /*13010*/  HMMA.16816.F32.BF16 R100, R136.reuse, R126, R100 ;  /* 0x0000007e8864723c */ /* 0x040fe20000041864 */
[----:B------:R-:W-:Y:S01]  /*13020*/  FMUL.FTZ R126, R4, UR9 ;  /* 0x00000009047e7c20 */ /* 0x000fe20008410000 */
[----:B------:R-:W-:Y:S02]  /*13030*/  FMUL.FTZ R127, R5, UR9 ;  /* 0x00000009057f7c20 */ /* 0x000fe40008410000 */
[----:B------:R-:W2:Y:S03]  /*13040*/  LDSM.16.M88.4 R4, [R0+0x3800] ;  /* 0x003800000004783b */ /* 0x000ea60000000200 */
[----:B------:R-:W-:Y:S01]  /*13050*/  MUFU.TANH R142, R142 ;  /* 0x0000008e008e7308 */ /* 0x000fe20000002400 */
[----:B------:R-:W-:Y:S03]  /*13060*/  HMMA.16816.F32.BF16 R108, R136, R134, R108 ;  /* 0x00000086886c723c */ /* 0x000fe6000004186c */
[----:B------:R-:W-:Y:S01]  /*13070*/  FMUL.FTZ R105, R105, UR9 ;  /* 0x0000000969697c20 */ /* 0x000fe20008410000 */
[----:B------:R-:W-:-:S03]  /*13080*/  FMUL.FTZ R104, R104, UR9 ;  /* 0x0000000968687c20 */ /* 0x000fc60008410000 */
[----:B------:R-:W-:Y:S01]  /*13090*/  MUFU.TANH R143, R143 ;  /* 0x0000008f008f7308 */ /* 0x000fe20000002400 */
[----:B------:R-:W-:Y:S01]  /*130a0*/  HMMA.16816.F32.BF16 R112, R136, R132, R112 ;  /* 0x000000848870723c */ /* 0x000fe20000041870 */
[----:B------:R-:W3:Y:S02]  /*130b0*/  LDSM.16.M88.4 R132, [R0+0x2c00] ;  /* 0x002c00000084783b */ /* 0x000ee40000000200 */
[----:B------:R-:W-:Y:S01]  /*130c0*/  FMUL.FTZ R101, R101, UR9 ;  /* 0x0000000965657c20 */ /* 0x000fe20008410000 */
[----:B------:R-:W-:-:S03]  /*130d0*/  FMUL.FTZ R103, R103, UR9 ;  /* 0x0000000967677c20 */ /* 0x000fc60008410000 */
[----:B------:R-:W-:Y:S01]  /*130e0*/  MUFU.TANH R125, R125 ;  /* 0x0000007d007d7308 */ /* 0x000fe20000002400 */
[C---:B-----5:R-:W-:Y:S03]  /*130f0*/  HMMA.16816.F32.BF16 R64, R136.reuse, R120, R64 ;  /* 0x000000788840723c */ /* 0x060fe60000041840 */
[----:B------:R-:W-:Y:S01]  /*13100*/  FMUL.FTZ R108, R108, UR9 ;  /* 0x000000096c6c7c20 */ /* 0x000fe20008410000 */
[----:B------:R-:W-:Y:S01]  /*13110*/  FMUL.FTZ R109, R109, UR9 ;  /* 0x000000096d6d7c20 */ /* 0x000fe20008410000 */
[----:B------:R-:W-:Y:S02]  /*13120*/  FMUL.FTZ R192, R111, UR9 ;  /* 0x000000096fc07c20 */ /* 0x000fe40008410000 */
[----:B------:R-:W-:Y:S01]  /*13130*/  MUFU.TANH R120, R108 ;  /* 0x0000006c00787308 */ /* 0x000fe20000002400 */
[----:B------:R-:W-:Y:S01]  /*13140*/  HMMA.16816.F32.BF16 R60, R136, R122, R60 ;  /* 0x0000007a883c723c */ /* 0x000fe2000004183c */
[----:B------:R-:W-:-:S02]  /*13150*/  FMUL.FTZ R123, R110, UR9 ;  /* 0x000000096e7b7c20 */ /* 0x000fc40008410000 */
[----:B------:R-:W-:Y:S01]  /*13160*/  FMUL.FTZ R112, R112, UR9 ;  /* 0x0000000970707c20 */ /* 0x000fe20008410000 */
[----:B------:R-:W-:Y:S01]  /*13170*/  FMUL.FTZ R113, R113, UR9 ;  /* 0x0000000971717c20 */ /* 0x000fe20008410000 */
[----:B------:R-:W-:Y:S02]  /*13180*/  FMUL.FTZ R191, R115, UR9 ;  /* 0x0000000973bf7c20 */ /* 0x000fe40008410000 */
[----:B------:R4:W-:Y:S01]  /*13190*/  MUFU.TANH R121, R109 ;  /* 0x0000006d00797308 */ /* 0x0009e20000002400 */
[----:B-1----:R-:W-:Y:S03]  /*131a0*/  HMMA.16816.F32.BF16 R72, R136, R8, R72 ;  /* 0x000000088848723c */ /* 0x002fe60000041848 */
[----:B------:R-:W-:Y:S01]  /*131b0*/  FMUL.FTZ R67, R67, UR9 ;  /* 0x0000000943437c20 */ /* 0x000fe20008410000 */
[----:B------:R-:W-:-:S03]  /*131c0*/  FMUL.FTZ R66, R66, UR9 ;  /* 0x0000000942427c20 */ /* 0x000fc60008410000 */
[----:B------:R-:W-:Y:S01]  /*131d0*/  MUFU.TANH R126, R126 ;  /* 0x0000007e007e7308 */ /* 0x000fe20000002400 */
[C---:B------:R-:W-:Y:S01]  /*131e0*/  HMMA.16816.F32.BF16 R68, R136.reuse, R10, R68 ;  /* 0x0000000a8844723c */ /* 0x040fe20000041844 */
[----:B------:R-:W-:Y:S02]  /*131f0*/  LDSM.16.M88.4 R8, [R0+0x4000] ;  /* 0x004000000008783b */ /* 0x000fe40000000200 */
[----:B------:R-:W-:Y:S01]  /*13200*/  FMUL.FTZ R62, R62, UR9 ;  /* 0x000000093e3e7c20 */ /* 0x000fe20008410000 */
[----:B------:R-:W-:Y:S01]  /*13210*/  FMUL.FTZ R63, R63, UR9 ;  /* 0x000000093f3f7c20 */ /* 0x000fe20008410000 */
[----:B------:R-:W-:Y:S02]  /*13220*/  FMUL.FTZ R61, R61, UR9 ;  /* 0x000000093d3d7c20 */ /* 0x000fe40008410000 */
[----:B------:R-:W-:Y:S01]  /*13230*/  MUFU.TANH R127, R127 ;  /* 0x0000007f007f7308 */ /* 0x000fe20000002400 */
[C---:B--2---:R-:W-:Y:S01]  /*13240*/  HMMA.16816.F32.BF16 R56, R136.reuse, R4, R56 ;  /* 0x000000048838723c */ /* 0x044fe20000041838 */
[----:B----4-:R-:W1:Y:S06]  /*13250*/  LDSM.16.M88.4 R108, [R0+0x4c00] ;  /* 0x004c0000006c783b */ /* 0x010e6c0000000200 */
[----:B------:R-:W-:Y:S01]  /*13260*/  MUFU.TANH R191, R191 ;  /* 0x000000bf00bf7308 */ /* 0x000fe20000002400 */
[----:B------:R-:W-:Y:S01]  /*13270*/  HMMA.16816.F32.BF16 R52, R136, R6, R52 ;  /* 0x000000068834723c */ /* 0x000fe20000041834 */
[----:B------:R-:W2:Y:S02]  /*13280*/  LDSM.16.M88.4 R4, [R0+0x4800] ;  /* 0x004800000004783b */ /* 0x000ea40000000200 */
[----:B------:R-:W-:Y:S01]  /*13290*/  FMUL.FTZ R70, R70, UR9 ;  /* 0x0000000946467c20 */ /* 0x000fe20008410000 */
[----:B------:R-:W-:-:S03]  /*132a0*/  FMUL.FTZ R71, R71, UR9 ;  /* 0x0000000947477c20 */ /* 0x000fc60008410000 */
[----:B------:R-:W-:Y:S01]  /*132b0*/  MUFU.TANH R192, R192 ;  /* 0x000000c000c07308 */ /* 0x000fe20000002400 */
[C---:B------:R-:W-:Y:S03]  /*132c0*/  HMMA.16816.F32.BF16 R88, R136.reuse, R116, R88 ;  /* 0x000000748858723c */ /* 0x040fe60000041858 */
[----:B------:R-:W-:Y:S01]  /*132d0*/  FMUL.FTZ R58, R58, UR9 ;  /* 0x000000093a3a7c20 */ /* 0x000fe20008410000 */
[----:B------:R-:W-:Y:S01]  /*132e0*/  FMUL.FTZ R57, R57, UR9 ;  /* 0x0000000939397c20 */ /* 0x000fe20008410000 */
[----:B------:R-:W-:Y:S02]  /*132f0*/  FMUL.FTZ R59, R59, UR9 ;  /* 0x000000093b3b7c20 */ /* 0x000fe40008410000 */
[----:B------:R-:W-:Y:S01]  /*13300*/  MUFU.TANH R104, R104 ;  /* 0x0000006800687308 */ /* 0x000fe20000002400 */
[----:B------:R-:W-:Y:S01]  /*13310*/  HMMA.16816.F32.BF16 R84, R136, R118, R84 ;  /* 0x000000768854723c */ /* 0x000fe20000041854 */
[----:B------:R-:W4:Y:S02]  /*13320*/  LDSM.16.M88.4 R116, [R0+0x3c00] ;  /* 0x003c00000074783b */ /* 0x000f240000000200 */
[----:B------:R-:W-:Y:S01]  /*13330*/  FMUL.FTZ R54, R54, UR9 ;  /* 0x0000000936367c20 */ /* 0x000fe20008410000 */
[----:B------:R-:W-:Y:S01]  /*13340*/  FMUL.FTZ R53, R53, UR9 ;  /* 0x0000000935357c20 */ /* 0x000fe20008410000 */
[----:B------:R-:W-:-:S02]  /*13350*/  FMUL.FTZ R55, R55, UR9 ;  /* 0x0000000937377c20 */ /* 0x000fc40008410000 */
[----:B------:R-:W-:Y:S01]  /*13360*/  MUFU.TANH R123, R123 ;  /* 0x0000007b007b7308 */ /* 0x000fe20000002400 */
[----:B---3--:R-:W-:Y:S03]  /*13370*/  HMMA.16816.F32.BF16 R80, R136, R132, R80 ;  /* 0x000000848850723c */ /* 0x008fe60000041850 */
[----:B------:R-:W-:-:S04]  /*13380*/  FMUL.FTZ R90, R90, UR9 ;  /* 0x000000095a5a7c20 */ /* 0x000fc80008410000 */
[----:B------:R-:W-:Y:S01]  /*13390*/  MUFU.TANH R132, R112 ;  /* 0x0000007000847308 */ /* 0x000fe20000002400 */
[----:B------:R-:W-:Y:S01]  /*133a0*/  HMMA.16816.F32.BF16 R76, R136, R134, R76 ;  /* 0x00000086884c723c */ /* 0x000fe2000004184c */
[----:B------:R-:W-:-:S06]  /*133b0*/  FMUL.FTZ R135, R114, UR9 ;  /* 0x0000000972877c20 */ /* 0x000fcc0008410000 */
[----:B------:R3:W-:Y:S01]  /*133c0*/  MUFU.TANH R134, R113 ;  /* 0x0000007100867308 */ /* 0x0007e20000002400 */
[C---:B-1----:R-:W-:Y:S07]  /*133d0*/  HMMA.16816.F32.BF16 R12, R136.reuse, R110, R12 ;  /* 0x0000006e880c723c */ /* 0x042fee000004180c */
        /* <DEDUP_REMOVED lines=8> */
[----:B------:R-:W-:Y:S01]  /*13460*/  FMUL.FTZ R79, R74, UR9 ;  /* 0x000000094a4f7c20 */ /* 0x000fe20008410000 */
[C---:B--2---:R-:W-:Y:S01]  /*13470*/  HMMA.16816.F32.BF16 R24, R136.reuse, R4, R24 ;  /* 0x000000048818723c */ /* 0x044fe20000041818 */
[----:B---3--:R1:W2:Y:S01]  /*13480*/  LDSM.16.M88.4 R112, [R0+0x4400] ;  /* 0x004400000070783b */ /* 0x0082a20000000200 */
[----:B------:R-:W-:Y:S01]  /*13490*/  FMUL.FTZ R4, R95, UR9 ;  /* 0x000000095f047c20 */ /* 0x000fe20008410000 */
[----:B------:R-:W-:Y:S01]  /*134a0*/  FMUL.FTZ R95, R86, UR9 ;  /* 0x00000009565f7c20 */ /* 0x000fe20008410000 */
[----:B------:R-:W-:Y:S01]  /*134b0*/  FMUL.FTZ R86, R76, UR9 ;  /* 0x000000094c567c20 */ /* 0x000fe20008410000 */
[----:B------:R-:W-:Y:S01]  /*134c0*/  FMUL.FTZ R12, R12, UR9 ;  /* 0x000000090c0c7c20 */ /* 0x000fe20008410000 */
[----:B------:R3:W-:Y:S01]  /*134d0*/  MUFU.TANH R76, R100 ;  /* 0x00000064004c7308 */ /* 0x0007e20000002400 */
[----:B------:R-:W-:Y:S01]  /*134e0*/  FMUL.FTZ R5, R84, UR9 ;  /* 0x0000000954057c20 */ /* 0x000fe20008410000 */
[----:B----4-:R-:W-:Y:S01]  /*134f0*/  HMMA.16816.F32.BF16 R48, R136, R116, R48 ;  /* 0x000000748830723c */ /* 0x010fe20000041830 */
        /* <DEDUP_REMOVED lines=9> */
[----:B------:R-:W-:Y:S01]  /*13590*/  FMUL.FTZ R81, R73, UR9 ;  /* 0x0000000949517c20 */ /* 0x000fe20008410000 */
[----:B------:R-:W-:Y:S01]  /*135a0*/  IMAD.U32 R87, RZ, RZ, UR22 ;  /* 0x00000016ff577e24 */ /* 0x000fe2000f8e00ff */
[----:B------:R-:W4:Y:S01]  /*135b0*/  MUFU.TANH R12, R12 ;  /* 0x0000000c000c7308 */ /* 0x000f220000002400 */
[----:B---3--:R-:W-:Y:S01]  /*135c0*/  FMUL.FTZ R100, R14, UR9 ;  /* 0x000000090e647c20 */ /* 0x008fe20008410000 */
[C---:B------:R-:W-:Y:S01]  /*135d0*/  HMMA.16816.F32.BF16 R44, R136.reuse, R118, R44 ;  /* 0x00000076882c723c */ /* 0x040fe2000004182c */
[----:B------:R-:W-:Y:S01]  /*135e0*/  FMUL.FTZ R73, R69, UR9 ;  /* 0x0000000945497c20 */ /* 0x000fe20008410000 */
[----:B------:R-:W-:Y:S01]  /*135f0*/  FMUL.FTZ R69, R64, UR9 ;  /* 0x0000000940457c20 */ /* 0x000fe20008410000 */
[----:B-1----:R-:W-:Y:S01]  /*13600*/  FMUL.FTZ R0, R89, UR9 ;  /* 0x0000000959007c20 */ /* 0x002fe20008410000 */
[----:B------:R-:W-:Y:S01]  /*13610*/  FMUL.FTZ R89, R83, UR9 ;  /* 0x0000000953597c20 */ /* 0x000fe20008410000 */
[----:B------:R-:W-:Y:S01]  /*13620*/  FMUL.FTZ R83, R78, UR9 ;  /* 0x000000094e537c20 */ /* 0x000fe20008410000 */
[----:B------:R-:W1:Y:S01]  /*13630*/  MUFU.TANH R100, R100 ;  /* 0x0000006400647308 */ /* 0x000e620000002400 */
[----:B------:R-:W-:Y:S01]  /*13640*/  FMUL.FTZ R78, R68, UR9 ;  /* 0x00000009444e7c20 */ /* 0x000fe20008410000 */
[C---:B------:R-:W-:Y:S01]  /*13650*/  HMMA.16816.F32.BF16 R40, R136.reuse, R8, R40 ;  /* 0x000000088828723c */ /* 0x040fe20000041828 */
[----:B------:R-:W-:Y:S01]  /*13660*/  FMUL.FTZ R9, R107, UR9 ;  /* 0x000000096b097c20 */ /* 0x000fe20008410000 */
[----:B------:R-:W-:Y:S01]  /*13670*/  FMUL.FTZ R68, R65, UR9 ;  /* 0x0000000941447c20 */ /* 0x000fe20008410000 */
[----:B------:R-:W-:Y:S01]  /*13680*/  FMUL.FTZ R65, R60, UR9 ;  /* 0x000000093c417c20 */ /* 0x000fe20008410000 */
[----:B------:R-:W-:Y:S01]  /*13690*/  FMUL.FTZ R60, R56, UR9 ;  /* 0x00000009383c7c20 */ /* 0x000fe20008410000 */
[----:B------:R-:W-:Y:S01]  /*136a0*/  FMUL.FTZ R56, R52, UR9 ;  /* 0x0000000934387c20 */ /* 0x000fe20008410000 */
[----:B------:R3:W-:Y:S01]  /*136b0*/  MUFU.TANH R117, R105 ;  /* 0x0000006900757308 */ /* 0x0007e20000002400 */
[----:B------:R-:W-:Y:S01]  /*136c0*/  FMUL.FTZ R52, R48, UR9 ;  /* 0x0000000930347c20 */ /* 0x000fe20008410000 */
[C---:B--2---:R-:W-:Y:S01]  /*136d0*/  HMMA.16816.F32.BF16 R32, R136.reuse, R112, R32 ;  /* 0x000000708820723c */ /* 0x044fe20000041820 */
[----:B------:R-:W-:Y:S01]  /*136e0*/  FMUL.FTZ R112, R102, UR9 ;  /* 0x0000000966707c20 */ /* 0x000fe20008410000 */
[----:B------:R-:W-:Y:S01]  /*136f0*/  FMUL.FTZ R102, R98, UR9 ;  /* 0x0000000962667c20 */ /* 0x000fe20008410000 */
[----:B------:R-:W-:Y:S01]  /*13700*/  FMUL.FTZ R98, R94, UR9 ;  /* 0x000000095e627c20 */ /* 0x000fe20008410000 */
[----:B------:R-:W-:Y:S01]  /*13710*/  FMUL.FTZ R94, R80, UR9 ;  /* 0x00000009505e7c20 */ /* 0x000fe20008410000 */
[----:B------:R-:W-:Y:S01]  /*13720*/  FMUL.FTZ R80, R72, UR9 ;  /* 0x0000000948507c20 */ /* 0x000fe20008410000 */
[----:B------:R2:W-:Y:S01]  /*13730*/  MUFU.TANH R64, R6 ;  /* 0x0000000600407308 */ /* 0x0005e20000002400 */
        /* <DEDUP_REMOVED lines=9> */
[----:B---3--:R-:W-:Y:S01]  /*137d0*/  FMUL.FTZ R105, R97, UR9 ;  /* 0x0000000961697c20 */ /* 0x008fe20008410000 */
[----:B------:R-:W-:Y:S01]  /*137e0*/  FMUL.FTZ R97, R85, UR9 ;  /* 0x0000000955617c20 */ /* 0x000fe20008410000 */
[----:B------:R-:W-:Y:S01]  /*137f0*/  FMUL.FTZ R85, R77, UR9 ;  /* 0x000000094d557c20 */ /* 0x000fe20008410000 */
[----:B------:R-:W-:Y:S01]  /*13800*/  FMUL.FTZ R77, R75, UR9 ;  /* 0x000000094b4d7c20 */ /* 0x000fe20008410000 */
[----:B------:R-:W-:Y:S01]  /*13810*/  HMMA.16816.F32.BF16 R28, R136, R114, R28 ;  /* 0x00000072881c723c */ /* 0x000fe2000004181c */
[----:B------:R-:W-:Y:S01]  /*13820*/  FMUL.FTZ R47, R47, UR9 ;  /* 0x000000092f2f7c20 */ /* 0x000fe20008410000 */
[----:B------:R3:W-:Y:S01]  /*13830*/  MUFU.TANH R92, R105 ;  /* 0x00000069005c7308 */ /* 0x0007e20000002400 */
[----:B------:R-:W-:Y:S01]  /*13840*/  FMUL.FTZ R50, R50, UR9 ;  /* 0x0000000932327c20 */ /* 0x000fe20008410000 */
[----:B--2---:R-:W-:-:S02]  /*13850*/  IMAD R6, R87, 0x100, R128 ;  /* 0x0000010057067824 */ /* 0x004fc400078e0280 */
[----:B------:R-:W-:Y:S01]  /*13860*/  FMUL.FTZ R43, R43, UR9 ;  /* 0x000000092b2b7c20 */ /* 0x000fe20008410000 */
[----:B------:R-:W-:Y:S01]  /*13870*/  FMUL.FTZ R42, R42, UR9 ;  /* 0x000000092a2a7c20 */ /* 0x000fe20008410000 */
[----:B------:R-:W-:Y:S01]  /*13880*/  FMUL.FTZ R51, R51, UR9 ;  /* 0x0000000933337c20 */ /* 0x000fe20008410000 */
[C---:B------:R-:W-:Y:S02]  /*13890*/  VIADD R87, R6.reuse, 0xfffffe00 ;  /* 0xfffffe0006577836 */ /* 0x040fe40000000000 */
[----:B------:R-:W-:Y:S01]  /*138a0*/  FMUL.FTZ R33, R33, UR9 ;  /* 0x0000000921217c20 */ /* 0x000fe20008410000 */
[C---:B------:R-:W-:Y:S01]  /*138b0*/  VIADD R14, R6.reuse, 0xfffffe01 ;  /* 0xfffffe01060e7836 */ /* 0x040fe20000000000 */
[----:B------:R2:W-:Y:S01]  /*138c0*/  MUFU.TANH R84, R102 ;  /* 0x0000006600547308 */ /* 0x0005e20000002400 */
[C---:B------:R-:W-:Y:S01]  /*138d0*/  VIADD R113, R6.reuse, 0xfffffe20 ;  /* 0xfffffe2006717836 */ /* 0x040fe20000000000 */
[----:B-----5:R-:W-:Y:S01]  /*138e0*/  I2FP.F32.S32 R99, R87 ;  /* 0x0000005700637245 */ /* 0x020fe20000201400 */
[C---:B------:R-:W-:Y:S01]  /*138f0*/  VIADD R115, R6.reuse, 0xfffffe19 ;  /* 0xfffffe1906737836 */ /* 0x040fe20000000000 */
[----:B------:R-:W-:Y:S01]  /*13900*/  ISETP.GE.AND P2, PT, R87, R3, PT ;  /* 0x000000035700720c */ /* 0x000fe20003f46270 */
[----:B------:R-:W-:Y:S01]  /*13910*/  FMUL.FTZ R25, R25, UR9 ;  /* 0x0000000919197c20 */ /* 0x000fe20008410000 */
[----:B------:R-:W-:Y:S01]  /*13920*/  ISETP.GE.AND P0, PT, R87, R2, PT ;  /* 0x000000025700720c */ /* 0x000fe20003f06270 */
[----:B------:R-:W-:Y:S01]  /*13930*/  FMUL.FTZ R21, R21, UR9 ;  /* 0x0000000915157c20 */ /* 0x000fe20008410000 */
[----:B------:R-:W-:Y:S01]  /*13940*/  I2FP.F32.S32 R87, R87 ;  /* 0x0000005700577245 */ /* 0x000fe20000201400 */
[----:B---3--:R-:W-:Y:S01]  /*13950*/  VIADD R105, R6, 0xfffffef8 ;  /* 0xfffffef806697836 */ /* 0x008fe20000000000 */
[----:B------:R3:W-:Y:S01]  /*13960*/  MUFU.TANH R74, R4 ;  /* 0x00000004004a7308 */ /* 0x0007e20000002400 */
[-C--:B------:R-:W-:Y:S01]  /*13970*/  ISETP.GE.AND P4, PT, R14, R3.reuse, PT ;  /* 0x000000030e00720c */ /* 0x080fe20003f86270 */
[----:B------:R-:W-:Y:S01]  /*13980*/  FMUL.FTZ R30, R30, UR9 ;  /* 0x000000091e1e7c20 */ /* 0x000fe20008410000 */
[----:B------:R-:W-:Y:S01]  /*13990*/  FFMA.FTZ R87, R87, UR7, R154 ;  /* 0x0000000757577c23 */ /* 0x000fe2000801009a */
[----:B------:R-:W-:-:S02]  /*139a0*/  ISETP.GE.AND P1, PT, R105, R3, PT ;  /* 0x000000036900720c */ /* 0x000fc40003f26270 */
[----:B------:R-:W-:Y:S02]  /*139b0*/  ISETP.GE.AND P3, PT, R105, R2, PT ;  /* 0x000000026900720c */ /* 0x000fe40003f66270 */
[-C--:B------:R-:W-:Y:S01]  /*139c0*/  I2FP.F32.S32 R107, R105.reuse ;  /* 0x00000069006b7245 */ /* 0x080fe20000201400 */
[----:B------:R-:W-:Y:S01]  /*139d0*/  MUFU.TANH R75, R98 ;  /* 0x00000062004b7308 */ /* 0x000fe20000002400 */
[----:B------:R-:W-:Y:S02]  /*139e0*/  I2FP.F32.S32 R105, R105 ;  /* 0x0000006900697245 */ /* 0x000fe40000201400 */
[----:B--2---:R-:W-:Y:S01]  /*139f0*/  I2FP.F32.S32 R102, R14 ;  /* 0x0000000e00667245 */ /* 0x004fe20000201400 */
[----:B----4-:R-:W-:Y:S01]  /*13a00*/  FFMA.FTZ R44, R107, UR7, R12 ;  /* 0x000000076b2c7c23 */ /* 0x010fe2000801000c */
[C---:B------:R-:W-:Y:S02]  /*13a10*/  VIADD R107, R6.reuse, 0xfffffe08 ;  /* 0xfffffe08066b7836 */ /* 0x040fe40000000000 */
[----:B-1----:R-:W-:Y:S01]  /*13a20*/  FFMA.FTZ R12, R105, UR7, R100 ;  /* 0x00000007690c7c23 */ /* 0x002fe20008010064 */
[----:B------:R-:W-:-:S02]  /*13a30*/  VIADD R105, R6, 0xfffffe09 ;  /* 0xfffffe0906697836 */ /* 0x000fc40000000000 */
[----:B------:R-:W-:Y:S01]  /*13a40*/  FFMA.FTZ R145, R102, UR7, R145 ;  /* 0x0000000766917c23 */ /* 0x000fe20008010091 */
[----:B---3--:R-:W-:Y:S01]  /*13a50*/  FFMA.FTZ R4, R99, UR7, R144 ;  /* 0x0000000763047c23 */ /* 0x008fe20008010090 */
[----:B------:R-:W-:Y:S01]  /*13a60*/  FSEL R87, R87, -INF , !P0 ;  /* 0xff80000057577808 */ /* 0x000fe20004000000 */
[----:B------:R-:W-:Y:S01]  /*13a70*/  MUFU.TANH R98, R11 ;  /* 0x0000000b00627308 */ /* 0x000fe20000002400 */
[----:B------:R-:W-:Y:S02]  /*13a80*/  FSEL R44, R44, -INF , !P1 ;  /* 0xff8000002c2c7808 */ /* 0x000fe40004800000 */
[----:B------:R-:W-:Y:S02]  /*13a90*/  FSEL R4, R4, -INF , !P2 ;  /* 0xff80000004047808 */ /* 0x000fe40005000000 */
[C---:B------:R-:W-:Y:S02]  /*13aa0*/  ISETP.GE.AND P5, PT, R107.reuse, R3, PT ;  /* 0x000000036b00720c */ /* 0x040fe40003fa6270 */
[----:B------:R-:W-:Y:S01]  /*13ab0*/  ISETP.GE.AND P0, PT, R107, R2, PT ;  /* 0x000000026b00720c */ /* 0x000fe20003f06270 */
[----:B------:R1:W-:Y:S01]  /*13ac0*/  MUFU.TANH R99, R0 ;  /* 0x0000000000637308 */ /* 0x0003e20000002400 */
[----:B------:R-:W-:-:S02]  /*13ad0*/  I2FP.F32.S32 R111, R107 ;  /* 0x0000006b006f7245 */ /* 0x000fc40000201400 */
[C---:B------:R-:W-:Y:S02]  /*13ae0*/  ISETP.GE.AND P1, PT, R105.reuse, R3, PT ;  /* 0x000000036900720c */ /* 0x040fe40003f26270 */
[-C--:B------:R-:W-:Y:S02]  /*13af0*/  ISETP.GE.AND P2, PT, R105, R2.reuse, PT ;  /* 0x000000026900720c */ /* 0x080fe40003f46270 */
[----:B------:R-:W-:Y:S01]  /*13b00*/  I2FP.F32.S32 R102, R105 ;  /* 0x0000006900667245 */ /* 0x000fe20000201400 */
[----:B------:R2:W-:Y:S01]  /*13b10*/  MUFU.TANH R110, R7 ;  /* 0x00000007006e7308 */ /* 0x0005e20000002400 */
[----:B------:R-:W-:Y:S02]  /*13b20*/  I2FP.F32.S32 R107, R107 ;  /* 0x0000006b006b7245 */ /* 0x000fe40000201400 */
[----:B------:R-:W-:Y:S01]  /*13b30*/  I2FP.F32.S32 R105, R105 ;  /* 0x0000006900697245 */ /* 0x000fe20000201400 */
[----:B------:R-:W-:Y:S01]  /*13b40*/  FFMA.FTZ R179, R102, UR7, R179 ;  /* 0x0000000766b37c23 */ /* 0x000fe200080100b3 */
[----:B------:R-:W-:Y:S01]  /*13b50*/  ISETP.GE.AND P6, PT, R14, R2, PT ;  /* 0x000000020e00720c */ /* 0x000fe20003fc6270 */
[----:B------:R-:W-:Y:S01]  /*13b60*/  FFMA.FTZ R182, R107, UR7, R182 ;  /* 0x000000076bb67c23 */ /* 0x000fe200080100b6 */
[----:B------:R-:W-:Y:S01]  /*13b70*/  I2FP.F32.S32 R14, R14 ;  /* 0x0000000e000e7245 */ /* 0x000fe20000201400 */
[----:B------:R-:W-:Y:S01]  /*13b80*/  FFMA.FTZ R184, R105, UR7, R184 ;  /* 0x0000000769b87c23 */ /* 0x000fe200080100b8 */
[----:B------:R-:W-:Y:S01]  /*13b90*/  VIADD R105, R6, 0xfffffe11 ;  /* 0xfffffe1106697836 */ /* 0x000fe20000000000 */
[----:B-1----:R-:W-:Y:S01]  /*13ba0*/  FSEL R0, R12, -INF , !P3 ;  /* 0xff8000000c007808 */ /* 0x002fe20005800000 */
[----:B------:R-:W-:-:S02]  /*13bb0*/  VIADD R102, R6, 0xfffffe18 ;  /* 0xfffffe1806667836 */ /* 0x000fc40000000000 */
[----:B------:R-:W-:Y:S01]  /*13bc0*/  FFMA.FTZ R11, R14, UR7, R155 ;  /* 0x000000070e0b7c23 */ /* 0x000fe2000801009b */
[----:B------:R-:W-:Y:S01]  /*13bd0*/  VIADD R14, R6, 0xfffffe10 ;  /* 0xfffffe10060e7836 */ /* 0x000fe20000000000 */
[C---:B------:R-:W-:Y:S01]  /*13be0*/  ISETP.GE.AND P3, PT, R105.reuse, R3, PT ;  /* 0x000000036900720c */ /* 0x040fe20003f66270 */
[----:B------:R1:W-:Y:S01]  /*13bf0*/  MUFU.TANH R109, R90 ;  /* 0x0000005a006d7308 */ /* 0x0003e20000002400 */
[-C--:B------:R-:W-:Y:S02]  /*13c00*/  I2FP.F32.S32 R107, R105.reuse ;  /* 0x00000069006b7245 */ /* 0x080fe40000201400 */
[----:B--2---:R-:W-:Y:S02]  /*13c10*/  FSEL R7, R182, -INF , !P0 ;  /* 0xff800000b6077808 */ /* 0x004fe40004000000 */
[----:B------:R-:W-:Y:S01]  /*13c20*/  ISETP.GE.AND P0, PT, R105, R2, PT ;  /* 0x000000026900720c */ /* 0x000fe20003f06270 */
[----:B------:R-:W-:Y:S01]  /*13c30*/  FFMA.FTZ R186, R107, UR7, R186 ;  /* 0x000000076bba7c23 */ /* 0x000fe200080100ba */
[----:B------:R-:W-:Y:S01]  /*13c40*/  I2FP.F32.S32 R105, R105 ;  /* 0x0000006900697245 */ /* 0x000fe20000201400 */
[----:B------:R2:W-:Y:S01]  /*13c50*/  MUFU.TANH R108, R5 ;  /* 0x00000005006c7308 */ /* 0x0005e20000002400 */
[----:B------:R-:W-:-:S02]  /*13c60*/  I2FP.F32.S32 R106, R14 ;  /* 0x0000000e006a7245 */ /* 0x000fc40000201400 */
[----:B------:R-:W-:Y:S01]  /*13c70*/  I2FP.F32.S32 R100, R14 ;  /* 0x0000000e00647245 */ /* 0x000fe20000201400 */
[----:B------:R-:W-:Y:S01]  /*13c80*/  FFMA.FTZ R188, R105, UR7, R188 ;  /* 0x0000000769bc7c23 */ /* 0x000fe200080100bc */
[----:B------:R-:W-:Y:S01]  /*13c90*/  I2FP.F32.S32 R114, R102 ;  /* 0x0000006600727245 */ /* 0x000fe20000201400 */
[----:B------:R-:W-:Y:S01]  /*13ca0*/  FFMA.FTZ R187, R106, UR7, R187 ;  /* 0x000000076abb7c23 */ /* 0x000fe200080100bb */
[----:B------:R-:W-:Y:S01]  /*13cb0*/  FSEL R11, R11, -INF , !P6 ;  /* 0xff8000000b0b7808 */ /* 0x000fe20007000000 */
[----:B------:R-:W-:Y:S01]  /*13cc0*/  FFMA.FTZ R100, R100, UR7, R185 ;  /* 0x0000000764647c23 */ /* 0x000fe200080100b9 */
[----:B------:R-:W-:Y:S01]  /*13cd0*/  FSEL R208, R186, -INF , !P3 ;  /* 0xff800000bad07808 */ /* 0x000fe20005800000 */
[----:B-1----:R-:W-:Y:S01]  /*13ce0*/  FFMA.FTZ R90, R111, UR7, R178 ;  /* 0x000000076f5a7c23 */ /* 0x002fe200080100b2 */
[----:B------:R-:W-:Y:S01]  /*13cf0*/  FFMA.FTZ R106, R114, UR7, R189 ;  /* 0x00000007726a7c23 */ /* 0x000fe200080100bd */
[----:B------:R-:W-:Y:S01]  /*13d00*/  FSEL R213, R188, -INF , !P0 ;  /* 0xff800000bcd57808 */ /* 0x000fe20004000000 */
[----:B------:R-:W-:Y:S01]  /*13d10*/  VIADD R105, R6, 0xfffffe21 ;  /* 0xfffffe2106697836 */ /* 0x000fe20000000000 */
[----:B------:R-:W-:Y:S01]  /*13d20*/  ISETP.GE.AND P6, PT, R14, R3, PT ;  /* 0x000000030e00720c */ /* 0x000fe20003fc6270 */
[----:B------:R-:W1:Y:S01]  /*13d30*/  MUFU.TANH R8, R8 ;  /* 0x0000000800087308 */ /* 0x000e620000002400 */
[----:B------:R-:W-:-:S02]  /*13d40*/  FSEL R90, R90, -INF , !P5 ;  /* 0xff8000005a5a7808 */ /* 0x000fc40006800000 */
[-C--:B------:R-:W-:Y:S02]  /*13d50*/  ISETP.GE.AND P5, PT, R14, R2.reuse, PT ;  /* 0x000000020e00720c */ /* 0x080fe40003fa6270 */
[C---:B------:R-:W-:Y:S02]  /*13d60*/  ISETP.GE.AND P3, PT, R113.reuse, R3, PT ;  /* 0x000000037100720c */ /* 0x040fe40003f66270 */
[-C--:B------:R-:W-:Y:S01]  /*13d70*/  ISETP.GE.AND P0, PT, R113, R2.reuse, PT ;  /* 0x000000027100720c */ /* 0x080fe20003f06270 */
[----:B------:R-:W3:Y:S01]  /*13d80*/  MUFU.TANH R10, R10 ;  /* 0x0000000a000a7308 */ /* 0x000ee20000002400 */
[-C--:B------:R-:W-:Y:S02]  /*13d90*/  I2FP.F32.S32 R114, R113.reuse ;  /* 0x0000007100727245 */ /* 0x080fe40000201400 */
[----:B------:R-:W-:Y:S02]  /*13da0*/  I2FP.F32.S32 R113, R113 ;  /* 0x0000007100717245 */ /* 0x000fe40000201400 */
[----:B------:R-:W-:Y:S01]  /*13db0*/  FSEL R14, R179, -INF , !P1 ;  /* 0xff800000b30e7808 */ /* 0x000fe20004800000 */
[----:B------:R-:W-:Y:S01]  /*13dc0*/  FFMA.FTZ R143, R114, UR7, R143 ;  /* 0x00000007728f7c23 */ /* 0x000fe2000801008f */
[----:B--2---:R-:W-:Y:S01]  /*13dd0*/  FSEL R5, R184, -INF , !P2 ;  /* 0xff800000b8057808 */ /* 0x004fe20005000000 */
[----:B------:R-:W-:Y:S01]  /*13de0*/  FFMA.FTZ R124, R113, UR7, R124 ;  /* 0x00000007717c7c23 */ /* 0x000fe2000801007c */
[----:B------:R-:W-:Y:S01]  /*13df0*/  ISETP.GE.AND P1, PT, R102, R3, PT ;  /* 0x000000036600720c */ /* 0x000fe20003f26270 */
[----:B------:R-:W-:Y:S01]  /*13e00*/  VIADD R113, R6, 0xfffffe28 ;  /* 0xfffffe2806717836 */ /* 0x000fe20000000000 */
[----:B------:R-:W-:Y:S01]  /*13e10*/  FSEL R100, R100, -INF , !P6 ;  /* 0xff80000064647808 */ /* 0x000fe20007000000 */
[----:B------:R-:W-:Y:S01]  /*13e20*/  MUFU.TANH R9, R9 ;  /* 0x0000000900097308 */ /* 0x000fe20000002400 */
[----:B------:R-:W-:-:S02]  /*13e30*/  ISETP.GE.AND P2, PT, R102, R2, PT ;  /* 0x000000026600720c */ /* 0x000fc40003f46270 */
[----:B------:R-:W-:Y:S02]  /*13e40*/  FSEL R215, R187, -INF , !P5 ;  /* 0xff800000bbd77808 */ /* 0x000fe40006800000 */
[----:B------:R-:W-:Y:S02]  /*13e50*/  I2FP.F32.S32 R102, R102 ;  /* 0x0000006600667245 */ /* 0x000fe40000201400 */
[C---:B------:R-:W-:Y:S01]  /*13e60*/  ISETP.GE.AND P6, PT, R115.reuse, R3, PT ;  /* 0x000000037300720c */ /* 0x040fe20003fc6270 */
[----:B------:R-:W-:Y:S01]  /*13e70*/  MUFU.TANH R101, R101 ;  /* 0x0000006500657308 */ /* 0x000fe20000002400 */
[----:B------:R-:W-:Y:S01]  /*13e80*/  ISETP.GE.AND P5, PT, R115, R2, PT ;  /* 0x000000027300720c */ /* 0x000fe20003fa6270 */
[----:B------:R-:W-:Y:S01]  /*13e90*/  FFMA.FTZ R107, R102, UR7, R141 ;  /* 0x00000007666b7c23 */ /* 0x000fe2000801008d */
[-C--:B------:R-:W-:Y:S02]  /*13ea0*/  I2FP.F32.S32 R119, R115.reuse ;  /* 0x0000007300777245 */ /* 0x080fe40000201400 */
[----:B------:R-:W-:-:S02]  /*13eb0*/  I2FP.F32.S32 R115, R115 ;  /* 0x0000007300737245 */ /* 0x000fc40000201400 */
[-C--:B------:R-:W-:Y:S01]  /*13ec0*/  I2FP.F32.S32 R111, R105.reuse ;  /* 0x00000069006f7245 */ /* 0x080fe20000201400 */
[----:B------:R-:W-:Y:S01]  /*13ed0*/  FFMA.FTZ R102, R119, UR7, R140 ;  /* 0x0000000777667c23 */ /* 0x000fe2000801008c */
[----:B------:R-:W-:Y:S01]  /*13ee0*/  I2FP.F32.S32 R114, R105 ;  /* 0x0000006900727245 */ /* 0x000fe20000201400 */
[----:B------:R-:W-:Y:S01]  /*13ef0*/  FFMA.FTZ R142, R115, UR7, R142 ;  /* 0x00000007738e7c23 */ /* 0x000fe2000801008e */
[----:B------:R-:W-:Y:S01]  /*13f00*/  I2FP.F32.S32 R115, R113 ;  /* 0x0000007100737245 */ /* 0x000fe20000201400 */
[----:B------:R-:W-:Y:S01]  /*13f10*/  FFMA.FTZ R146, R111, UR7, R146 ;  /* 0x000000076f927c23 */ /* 0x000fe20008010092 */
[----:B------:R-:W-:Y:S01]  /*13f20*/  VIADD R111, R6, 0xfffffe29 ;  /* 0xfffffe29066f7836 */ /* 0x000fe20000000000 */
        /* <DEDUP_REMOVED lines=8> */
[----:B------:R-:W-:Y:S01]  /*13fb0*/  FSEL R102, R102, -INF , !P6 ;  /* 0xff80000066667808 */ /* 0x000fe20007000000 */
[----:B------:R-:W2:Y:S01]  /*13fc0*/  MUFU.TANH R112, R112 ;  /* 0x0000007000707308 */ /* 0x000ea20000002400 */
[----:B------:R-:W-:-:S02]  /*13fd0*/  FSEL R105, R142, -INF , !P5 ;  /* 0xff8000008e697808 */ /* 0x000fc40006800000 */
[----:B------:R-:W-:Y:S02]  /*13fe0*/  I2FP.F32.S32 R118, R111 ;  /* 0x0000006f00767245 */ /* 0x000fe40000201400 */
[C---:B------:R-:W-:Y:S02]  /*13ff0*/  ISETP.GE.AND P6, PT, R113.reuse, R3, PT ;  /* 0x000000037100720c */ /* 0x040fe40003fc6270 */
[----:B------:R-:W-:Y:S01]  /*14000*/  ISETP.GE.AND P5, PT, R113, R2, PT ;  /* 0x000000027100720c */ /* 0x000fe20003fa6270 */
[----:B------:R-:W-:Y:S01]  /*14010*/  FFMA.FTZ R114, R118, UR7, R127 ;  /* 0x0000000776727c23 */ /* 0x000fe2000801007f */
[----:B------:R-:W-:Y:S01]  /*14020*/  I2FP.F32.S32 R122, R113 ;  /* 0x00000071007a7245 */ /* 0x000fe20000201400 */
[----:B------:R-:W-:Y:S01]  /*14030*/  VIADD R113, R6, 0xfffffe31 ;  /* 0xfffffe3106717836 */ /* 0x000fe20000000000 */
[----:B------:R-:W-:Y:S01]  /*14040*/  FSEL R206, R143, -INF , !P3 ;  /* 0xff8000008fce7808 */ /* 0x000fe20005800000 */
[----:B------:R-:W4:Y:S01]  /*14050*/  MUFU.TANH R103, R103 ;  /* 0x0000006700677308 */ /* 0x000f220000002400 */
[----:B------:R-:W-:Y:S01]  /*14060*/  FSEL R211, R124, -INF , !P0 ;  /* 0xff8000007cd37808 */ /* 0x000fe20004000000 */
[----:B------:R-:W-:Y:S01]  /*14070*/  FFMA.FTZ R133, R122, UR7, R147 ;  /* 0x000000077a857c23 */ /* 0x000fe20008010093 */
[----:B------:R-:W-:Y:S01]  /*14080*/  FSEL R204, R146, -INF , !P1 ;  /* 0xff80000092cc7808 */ /* 0x000fe20004800000 */
[----:B------:R-:W-:Y:S01]  /*14090*/  VIADD R124, R6, 0xfffffe39 ;  /* 0xfffffe39067c7836 */ /* 0x000fe20000000000 */
[----:B------:R-:W-:-:S02]  /*140a0*/  FSEL R209, R125, -INF , !P2 ;  /* 0xff8000007dd17808 */ /* 0x000fc40005000000 */
[CC--:B------:R-:W-:Y:S01]  /*140b0*/  ISETP.GE.AND P3, PT, R111.reuse, R3.reuse, PT ;  /* 0x000000036f00720c */ /* 0x0c0fe20003f66270 */
[----:B------:R-:W5:Y:S01]  /*140c0*/  MUFU.TANH R95, R95 ;  /* 0x0000005f005f7308 */ /* 0x000f620000002400 */
[-C--:B------:R-:W-:Y:S02]  /*140d0*/  ISETP.GE.AND P0, PT, R111, R2.reuse, PT ;  /* 0x000000026f00720c */ /* 0x080fe40003f06270 */
[C---:B------:R-:W-:Y:S02]  /*140e0*/  ISETP.GE.AND P1, PT, R115.reuse, R3, PT ;  /* 0x000000037300720c */ /* 0x040fe40003f26270 */
[----:B------:R-:W-:Y:S02]  /*140f0*/  ISETP.GE.AND P2, PT, R115, R2, PT ;  /* 0x000000027300720c */ /* 0x000fe40003f46270 */
[-C--:B------:R-:W-:Y:S01]  /*14100*/  I2FP.F32.S32 R119, R115.reuse ;  /* 0x0000007300777245 */ /* 0x080fe20000201400 */
[----:B------:R-:W5:Y:S01]  /*14110*/  MUFU.TANH R97, R97 ;  /* 0x0000006100617308 */ /* 0x000f620000002400 */
[----:B------:R-:W-:-:S02]  /*14120*/  I2FP.F32.S32 R118, R115 ;  /* 0x0000007300767245 */ /* 0x000fc40000201400 */
[----:B------:R-:W-:Y:S01]  /*14130*/  I2FP.F32.S32 R111, R111 ;  /* 0x0000006f006f7245 */ /* 0x000fe20000201400 */
[----:B------:R-:W-:Y:S01]  /*14140*/  FFMA.FTZ R119, R119, UR7, R132 ;  /* 0x0000000777777c23 */ /* 0x000fe20008010084 */
[-C--:B------:R-:W-:Y:S01]  /*14150*/  I2FP.F32.S32 R115, R113.reuse ;  /* 0x0000007100737245 */ /* 0x080fe20000201400 */
[----:B------:R-:W-:Y:S01]  /*14160*/  FFMA.FTZ R207, R118, UR7, R135 ;  /* 0x0000000776cf7c23 */ /* 0x000fe20008010087 */
[----:B------:R-:W-:Y:S01]  /*14170*/  FSEL R116, R116, -INF , !P6 ;  /* 0xff80000074747808 */ /* 0x000fe20007000000 */
[----:B------:R-:W-:Y:S01]  /*14180*/  FFMA.FTZ R111, R111, UR7, R190 ;  /* 0x000000076f6f7c23 */ /* 0x000fe200080100be */
[----:B------:R-:W-:Y:S01]  /*14190*/  FSEL R133, R133, -INF , !P5 ;  /* 0xff80000085857808 */ /* 0x000fe20006800000 */
[----:B------:R-:W-:Y:S01]  /*141a0*/  FFMA.FTZ R115, R115, UR7, R134 ;  /* 0x0000000773737c23 */ /* 0x000fe20008010086 */
[----:B------:R-:W-:Y:S01]  /*141b0*/  I2FP.F32.S32 R122, R113 ;  /* 0x00000071007a7245 */ /* 0x000fe20000201400 */
[----:B------:R-:W5:Y:S01]  /*141c0*/  MUFU.TANH R93, R93 ;  /* 0x0000005d005d7308 */ /* 0x000f620000002400 */
[----:B------:R-:W-:-:S02]  /*141d0*/  ISETP.GE.AND P6, PT, R113, R3, PT ;  /* 0x000000037100720c */ /* 0x000fc40003fc6270 */
[----:B------:R-:W-:Y:S01]  /*141e0*/  ISETP.GE.AND P5, PT, R113, R2, PT ;  /* 0x000000027100720c */ /* 0x000fe20003fa6270 */
[----:B------:R-:W-:Y:S02]  /*141f0*/  VIADD R113, R6, 0xfffffe40 ;  /* 0xfffffe4006717836 */ /* 0x000fe40000000000 */
[----:B------:R-:W-:Y:S01]  /*14200*/  FFMA.FTZ R155, R122, UR7, R191 ;  /* 0x000000077a9b7c23 */ /* 0x000fe200080100bf */
[----:B------:R-:W-:Y:S02]  /*14210*/  FSEL R135, R111, -INF , !P0 ;  /* 0xff8000006f877808 */ /* 0x000fe40004000000 */
[----:B------:R-:W-:Y:S01]  /*14220*/  FSEL R118, R119, -INF , !P1 ;  /* 0xff80000077767808 */ /* 0x000fe20004800000 */
[----:B------:R-:W-:Y:S01]  /*14230*/  MUFU.TANH R91, R91 ;  /* 0x0000005b005b7308 */ /* 0x000fe20000002400 */
[----:B------:R-:W-:Y:S02]  /*14240*/  FSEL R122, R115, -INF , !P6 ;  /* 0xff800000737a7808 */ /* 0x000fe40007000000 */
[----:B------:R-:W-:-:S02]  /*14250*/  I2FP.F32.S32 R111, R126 ;  /* 0x0000007e006f7245 */ /* 0x000fc40000201400 */
[-C--:B------:R-:W-:Y:S02]  /*14260*/  I2FP.F32.S32 R132, R124.reuse ;  /* 0x0000007c00847245 */ /* 0x080fe40000201400 */
[----:B------:R-:W-:Y:S01]  /*14270*/  I2FP.F32.S32 R115, R124 ;  /* 0x0000007c00737245 */ /* 0x000fe20000201400 */
[----:B------:R-:W-:Y:S01]  /*14280*/  FFMA.FTZ R111, R111, UR7, R120 ;  /* 0x000000076f6f7c23 */ /* 0x000fe20008010078 */
[----:B------:R-:W-:Y:S01]  /*14290*/  I2FP.F32.S32 R119, R113 ;  /* 0x0000007100777245 */ /* 0x000fe20000201400 */
[----:B------:R-:W-:Y:S01]  /*142a0*/  FFMA.FTZ R121, R132, UR7, R121 ;  /* 0x0000000784797c23 */ /* 0x000fe20008010079 */
        /* <DEDUP_REMOVED lines=8> */
[----:B------:R-:W-:Y:S01]  /*14330*/  I2FP.F32.S32 R126, R126 ;  /* 0x0000007e007e7245 */ /* 0x000fe20000201400 */
[----:B------:R-:W-:Y:S01]  /*14340*/  MUFU.TANH R88, R88 ;  /* 0x0000005800587308 */ /* 0x000fe20000002400 */
[----:B------:R-:W-:-:S02]  /*14350*/  FSEL R207, R207, -INF , !P2 ;  /* 0xff800000cfcf7808 */ /* 0x000fc40005000000 */
[CC--:B------:R-:W-:Y:S01]  /*14360*/  ISETP.GE.AND P6, PT, R113.reuse, R3.reuse, PT ;  /* 0x000000037100720c */ /* 0x0c0fe20003fc6270 */
[----:B------:R-:W-:Y:S01]  /*14370*/  FFMA.FTZ R123, R126, UR7, R123 ;  /* 0x000000077e7b7c23 */ /* 0x000fe2000801007b */
[-C--:B------:R-:W-:Y:S02]  /*14380*/  ISETP.GE.AND P5, PT, R113, R2.reuse, PT ;  /* 0x000000027100720c */ /* 0x080fe40003fa6270 */
[C---:B------:R-:W-:Y:S01]  /*14390*/  ISETP.GE.AND P1, PT, R124.reuse, R3, PT ;  /* 0x000000037c00720c */ /* 0x040fe20003f26270 */
[----:B------:R-:W-:Y:S01]  /*143a0*/  MUFU.TANH R89, R89 ;  /* 0x0000005900597308 */ /* 0x000fe20000002400 */
[----:B------:R-:W-:Y:S02]  /*143b0*/  ISETP.GE.AND P2, PT, R124, R2, PT ;  /* 0x000000027c00720c */ /* 0x000fe40003f46270 */
[----:B------:R-:W-:Y:S02]  /*143c0*/  I2FP.F32.S32 R113, R113 ;  /* 0x0000007100717245 */ /* 0x000fe40000201400 */
[----:B------:R-:W-:-:S02]  /*143d0*/  FSEL R138, R111, -INF , !P3 ;  /* 0xff8000006f8a7808 */ /* 0x000fc40005800000 */
[----:B------:R-:W-:Y:S01]  /*143e0*/  FSEL R124, R121, -INF , !P1 ;  /* 0xff800000797c7808 */ /* 0x000fe20004800000 */
[----:B-1----:R-:W-:Y:S01]  /*143f0*/  FFMA.FTZ R8, R113, UR7, R8 ;  /* 0x0000000771087c23 */ /* 0x002fe20008010008 */
[----:B------:R-:W-:Y:S01]  /*14400*/  FSEL R139, R115, -INF , !P2 ;  /* 0xff800000738b7808 */ /* 0x000fe20005000000 */
[----:B------:R-:W-:Y:S01]  /*14410*/  VIADD R113, R6, 0xfffffe50 ;  /* 0xfffffe5006717836 */ /* 0x000fe20000000000 */
[CC--:B------:R-:W-:Y:S01]  /*14420*/  ISETP.GE.AND P1, PT, R104.reuse, R3.reuse, PT ;  /* 0x000000036800720c */ /* 0x0c0fe20003f26270 */
[----:B------:R-:W-:Y:S01]  /*14430*/  MUFU.TANH R83, R83 ;  /* 0x0000005300537308 */ /* 0x000fe20000002400 */
[----:B------:R-:W-:Y:S02]  /*14440*/  ISETP.GE.AND P2, PT, R104, R2, PT ;  /* 0x000000026800720c */ /* 0x000fe40003f46270 */
[-C--:B------:R-:W-:Y:S02]  /*14450*/  I2FP.F32.S32 R115, R104.reuse ;  /* 0x0000006800737245 */ /* 0x080fe40000201400 */
[----:B------:R-:W-:Y:S01]  /*14460*/  I2FP.F32.S32 R111, R104 ;  /* 0x00000068006f7245 */ /* 0x000fe20000201400 */
[----:B------:R-:W-:Y:S01]  /*14470*/  VIADD R104, R6, 0xfffffe49 ;  /* 0xfffffe4906687836 */ /* 0x000fe20000000000 */
[----:B------:R-:W-:Y:S01]  /*14480*/  FSEL R137, R123, -INF , !P0 ;  /* 0xff8000007b897808 */ /* 0x000fe20004000000 */
[----:B---3--:R-:W-:Y:S01]  /*14490*/  FFMA.FTZ R200, R115, UR7, R10 ;  /* 0x0000000773c87c23 */ /* 0x008fe2000801000a */
[C---:B------:R-:W-:Y:S01]  /*144a0*/  ISETP.GE.AND P3, PT, R120.reuse, R3, PT ;  /* 0x000000037800720c */ /* 0x040fe20003f66270 */
[----:B--2---:R-:W-:Y:S01]  /*144b0*/  FFMA.FTZ R112, R111, UR7, R112 ;  /* 0x000000076f707c23 */ /* 0x004fe20008010070 */
[----:B------:R-:W-:Y:S01]  /*144c0*/  ISETP.GE.AND P0, PT, R120, R2, PT ;  /* 0x000000027800720c */ /* 0x000fe20003f06270 */
[----:B------:R-:W1:Y:S01]  /*144d0*/  MUFU.TANH R94, R94 ;  /* 0x0000005e005e7308 */ /* 0x000e620000002400 */
[----:B------:R-:W-:-:S02]  /*144e0*/  I2FP.F32.S32 R126, R120 ;  /* 0x00000078007e7245 */ /* 0x000fc40000201400 */
[----:B------:R-:W-:Y:S02]  /*144f0*/  FSEL R205, R8, -INF , !P5 ;  /* 0xff80000008cd7808 */ /* 0x000fe40006800000 */
[----:B------:R-:W-:Y:S01]  /*14500*/  I2FP.F32.S32 R120, R120 ;  /* 0x0000007800787245 */ /* 0x000fe20000201400 */
[----:B------:R-:W-:Y:S01]  /*14510*/  FFMA.FTZ R117, R126, UR7, R117 ;  /* 0x000000077e757c23 */ /* 0x000fe20008010075 */
[-C--:B------:R-:W-:Y:S01]  /*14520*/  I2FP.F32.S32 R10, R104.reuse ;  /* 0x00000068000a7245 */ /* 0x080fe20000201400 */
[----:B------:R-:W2:Y:S01]  /*14530*/  MUFU.TANH R86, R86 ;  /* 0x0000005600567308 */ /* 0x000ea20000002400 */
[----:B------:R-:W-:Y:S01]  /*14540*/  I2FP.F32.S32 R8, R104 ;  /* 0x0000006800087245 */ /* 0x000fe20000201400 */
[----:B------:R-:W-:Y:S01]  /*14550*/  FFMA.FTZ R203, R120, UR7, R9 ;  /* 0x0000000778cb7c23 */ /* 0x000fe20008010009 */
[----:B------:R-:W-:Y:S01]  /*14560*/  FSEL R202, R119, -INF , !P6 ;  /* 0xff80000077ca7808 */ /* 0x000fe20007000000 */
[----:B------:R-:W-:Y:S01]  /*14570*/  FFMA.FTZ R101, R10, UR7, R101 ;  /* 0x000000070a657c23 */ /* 0x000fe20008010065 */
[----:B------:R-:W-:-:S02]  /*14580*/  VIADD R9, R6, 0xfffffe51 ;  /* 0xfffffe5106097836 */ /* 0x000fc40000000000 */
[----:B----4-:R-:W-:Y:S01]  /*14590*/  FFMA.FTZ R103, R8, UR7, R103 ;  /* 0x0000000708677c23 */ /* 0x010fe20008010067 */
[----:B------:R-:W-:Y:S01]  /*145a0*/  ISETP.GE.AND P6, PT, R104, R3, PT ;  /* 0x000000036800720c */ /* 0x000fe20003fc6270 */
[----:B------:R-:W-:Y:S01]  /*145b0*/  VIADD R10, R6, 0xfffffe58 ;  /* 0xfffffe58060a7836 */ /* 0x000fe20000000000 */
[----:B------:R-:W-:Y:S01]  /*145c0*/  ISETP.GE.AND P5, PT, R104, R2, PT ;  /* 0x000000026800720c */ /* 0x000fe20003fa6270 */
[----:B------:R-:W-:Y:S01]  /*145d0*/  VIADD R8, R6, 0xfffffe59 ;  /* 0xfffffe5906087836 */ /* 0x000fe20000000000 */
[----:B------:R-:W-:Y:S01]  /*145e0*/  FSEL R200, R200, -INF , !P1 ;  /* 0xff800000c8c87808 */ /* 0x000fe20004800000 */
[----:B------:R-:W3:Y:S01]  /*145f0*/  MUFU.TANH R79, R79 ;  /* 0x0000004f004f7308 */ /* 0x000ee20000002400 */
[----:B------:R-:W-:Y:S02]  /*14600*/  FSEL R201, R112, -INF , !P2 ;  /* 0xff80000070c97808 */ /* 0x000fe40005000000 */
[----:B------:R-:W-:Y:S02]  /*14610*/  FSEL R154, R101, -INF , !P6 ;  /* 0xff800000659a7808 */ /* 0x000fe40007000000 */
[----:B------:R-:W-:-:S02]  /*14620*/  FSEL R199, R103, -INF , !P5 ;  /* 0xff80000067c77808 */ /* 0x000fc40006800000 */
[----:B------:R-:W-:Y:S01]  /*14630*/  I2FP.F32.S32 R111, R9 ;  /* 0x00000009006f7245 */ /* 0x000fe20000201400 */
[----:B------:R-:W4:Y:S01]  /*14640*/  MUFU.TANH R81, R81 ;  /* 0x0000005100517308 */ /* 0x000f220000002400 */
[CC--:B------:R-:W-:Y:S02]  /*14650*/  ISETP.GE.AND P1, PT, R9.reuse, R3.reuse, PT ;  /* 0x000000030900720c */ /* 0x0c0fe40003f26270 */
[-C--:B------:R-:W-:Y:S01]  /*14660*/  ISETP.GE.AND P2, PT, R9, R2.reuse, PT ;  /* 0x000000020900720c */ /* 0x080fe20003f46270 */
        /* <DEDUP_REMOVED lines=8> */
[----:B------:R-:W-:Y:S01]  /*146f0*/  I2FP.F32.S32 R9, R9 ;  /* 0x0000000900097245 */ /* 0x000fe20000201400 */
[----:B------:R-:W-:Y:S01]  /*14700*/  MUFU.TANH R82, R82 ;  /* 0x0000005200527308 */ /* 0x000fe20000002400 */
[----:B------:R-:W-:Y:S02]  /*14710*/  I2FP.F32.S32 R10, R10 ;  /* 0x0000000a000a7245 */ /* 0x000fe40000201400 */
[----:B------:R-:W-:Y:S01]  /*14720*/  ISETP.GE.AND P3, PT, R113, R3, PT ;  /* 0x000000037100720c */ /* 0x000fe20003f66270 */
[----:B------:R-:W-:Y:S01]  /*14730*/  FFMA.FTZ R76, R9, UR7, R76 ;  /* 0x00000007094c7c23 */ /* 0x000fe2000801004c */
[----:B------:R-:W-:Y:S01]  /*14740*/  ISETP.GE.AND P0, PT, R113, R2, PT ;  /* 0x000000027100720c */ /* 0x000fe20003f06270 */
[----:B------:R-:W-:Y:S01]  /*14750*/  FFMA.FTZ R75, R10, UR7, R75 ;  /* 0x000000070a4b7c23 */ /* 0x000fe2000801004b */
[-C--:B------:R-:W-:Y:S01]  /*14760*/  I2FP.F32.S32 R115, R113.reuse ;  /* 0x0000007100737245 */ /* 0x080fe20000201400 */
[C---:B------:R-:W-:Y:S01]  /*14770*/  VIADD R10, R6.reuse, 0xfffffe60 ;  /* 0xfffffe60060a7836 */ /* 0x040fe20000000000 */
[----:B------:R-:W-:Y:S01]  /*14780*/  I2FP.F32.S32 R113, R113 ;  /* 0x0000007100717245 */ /* 0x000fe20000201400 */
[----:B------:R-:W-:Y:S01]  /*14790*/  VIADD R9, R6, 0xfffffe61 ;  /* 0xfffffe6106097836 */ /* 0x000fe20000000000 */
[----:B------:R-:W-:Y:S01]  /*147a0*/  I2FP.F32.S32 R101, R8 ;  /* 0x0000000800657245 */ /* 0x000fe20000201400 */
[----:B------:R-:W-:Y:S01]  /*147b0*/  FFMA.FTZ R96, R115, UR7, R96 ;  /* 0x0000000773607c23 */ /* 0x000fe20008010060 */
[----:B------:R-:W-:Y:S01]  /*147c0*/  FSEL R196, R92, -INF , !P1 ;  /* 0xff8000005cc47808 */ /* 0x000fe20004800000 */
[----:B------:R-:W-:Y:S01]  /*147d0*/  FFMA.FTZ R84, R113, UR7, R84 ;  /* 0x0000000771547c23 */ /* 0x000fe20008010054 */
[----:B------:R-:W-:Y:S01]  /*147e0*/  FSEL R195, R76, -INF , !P2 ;  /* 0xff8000004cc37808 */ /* 0x000fe20005000000 */
[C---:B------:R-:W-:Y:S01]  /*147f0*/  FFMA.FTZ R64, R101.reuse, UR7, R64 ;  /* 0x0000000765407c23 */ /* 0x040fe20008010040 */
[C---:B------:R-:W-:Y:S01]  /*14800*/  ISETP.GE.AND P1, PT, R10.reuse, R3, PT ;  /* 0x000000030a00720c */ /* 0x040fe20003f26270 */
[----:B------:R-:W-:Y:S01]  /*14810*/  FFMA.FTZ R74, R101, UR7, R74 ;  /* 0x00000007654a7c23 */ /* 0x000fe2000801004a */
[----:B------:R-:W-:Y:S01]  /*14820*/  ISETP.GE.AND P2, PT, R10, R2, PT ;  /* 0x000000020a00720c */ /* 0x000fe20003f46270 */
[----:B------:R-:W-:Y:S01]  /*14830*/  MUFU.TANH R78, R78 ;  /* 0x0000004e004e7308 */ /* 0x000fe20000002400 */
[----:B------:R-:W-:-:S02]  /*14840*/  I2FP.F32.S32 R103, R10 ;  /* 0x0000000a00677245 */ /* 0x000fc40000201400 */
[----:B------:R-:W-:Y:S02]  /*14850*/  FSEL R198, R96, -INF , !P3 ;  /* 0xff80000060c67808 */ /* 0x000fe40005800000 */
[----:B------:R-:W-:Y:S01]  /*14860*/  FSEL R197, R84, -INF , !P0 ;  /* 0xff80000054c57808 */ /* 0x000fe20004000000 */
[----:B------:R-:W-:Y:S01]  /*14870*/  FFMA.FTZ R98, R103, UR7, R98 ;  /* 0x0000000767627c23 */ /* 0x000fe20008010062 */
[----:B------:R-:W-:Y:S01]  /*14880*/  FSEL R194, R72, -INF , !P6 ;  /* 0xff80000048c27808 */ /* 0x000fe20007000000 */
[----:B------:R-:W-:Y:S01]  /*14890*/  VIADD R72, R6, 0xfffffe68 ;  /* 0xfffffe6806487836 */ /* 0x000fe20000000000 */
[----:B------:R-:W-:Y:S01]  /*148a0*/  I2FP.F32.S32 R10, R10 ;  /* 0x0000000a000a7245 */ /* 0x000fe20000201400 */
[----:B------:R-:W-:Y:S01]  /*148b0*/  MUFU.TANH R70, R70 ;  /* 0x0000004600467308 */ /* 0x000fe20000002400 */
[C---:B------:R-:W-:Y:S02]  /*148c0*/  ISETP.GE.AND P3, PT, R8.reuse, R3, PT ;  /* 0x000000030800720c */ /* 0x040fe40003f66270 */
[----:B------:R-:W-:Y:S01]  /*148d0*/  ISETP.GE.AND P0, PT, R8, R2, PT ;  /* 0x000000020800720c */ /* 0x000fe20003f06270 */
[----:B------:R-:W-:Y:S01]  /*148e0*/  FFMA.FTZ R10, R10, UR7, R109 ;  /* 0x000000070a0a7c23 */ /* 0x000fe2000801006d */
[----:B------:R-:W-:-:S02]  /*148f0*/  FSEL R193, R75, -INF , !P5 ;  /* 0xff8000004bc17808 */ /* 0x000fc40006800000 */
[C---:B------:R-:W-:Y:S01]  /*14900*/  ISETP.GE.AND P6, PT, R9.reuse, R3, PT ;  /* 0x000000030900720c */ /* 0x040fe20003fc6270 */
[----:B------:R-:W4:Y:S01]  /*14910*/  MUFU.TANH R80, R80 ;  /* 0x0000005000507308 */ /* 0x000f220000002400 */
[----:B------:R-:W-:Y:S01]  /*14920*/  FSEL R192, R64, -INF , !P3 ;  /* 0xff80000040c07808 */ /* 0x000fe20005800000 */
[----:B------:R-:W-:Y:S01]  /*14930*/  VIADD R64, R6, 0xfffffe69 ;  /* 0xfffffe6906407836 */ /* 0x000fe20000000000 */
[-C--:B------:R-:W-:Y:S02]  /*14940*/  ISETP.GE.AND P5, PT, R9, R2.reuse, PT ;  /* 0x000000020900720c */ /* 0x080fe40003fa6270 */
[-C--:B------:R-:W-:Y:S02]  /*14950*/  I2FP.F32.S32 R8, R9.reuse ;  /* 0x0000000900087245 */ /* 0x080fe40000201400 */
[----:B------:R-:W-:Y:S01]  /*14960*/  FSEL R191, R74, -INF , !P0 ;  /* 0xff8000004abf7808 */ /* 0x000fe20004000000 */
[----:B------:R-:W-:Y:S01]  /*14970*/  VIADD R74, R6, 0xfffffe71 ;  /* 0xfffffe71064a7836 */ /* 0x000fe20000000000 */
[----:B------:R-:W-:Y:S01]  /*14980*/  I2FP.F32.S32 R9, R9 ;  /* 0x0000000900097245 */ /* 0x000fe20000201400 */
[----:B------:R-:W-:Y:S01]  /*14990*/  FFMA.FTZ R99, R8, UR7, R99 ;  /* 0x0000000708637c23 */ /* 0x000fe20008010063 */
[----:B------:R-:W-:Y:S01]  /*149a0*/  ISETP.GE.AND P3, PT, R72, R3, PT ;  /* 0x000000034800720c */ /* 0x000fe20003f66270 */
[----:B------:R-:W-:Y:S01]  /*149b0*/  VIADD R8, R6, 0xfffffe70 ;  /* 0xfffffe7006087836 */ /* 0x000fe20000000000 */
[----:B------:R-:W-:Y:S01]  /*149c0*/  ISETP.GE.AND P0, PT, R72, R2, PT ;  /* 0x000000024800720c */ /* 0x000fe20003f06270 */
[----:B------:R-:W-:Y:S01]  /*149d0*/  FFMA.FTZ R9, R9, UR7, R110 ;  /* 0x0000000709097c23 */ /* 0x000fe2000801006e */
[-C--:B------:R-:W-:Y:S01]  /*149e0*/  I2FP.F32.S32 R75, R72.reuse ;  /* 0x00000048004b7245 */ /* 0x080fe20000201400 */
[----:B------:R-:W4:Y:S01]  /*149f0*/  MUFU.TANH R77, R77 ;  /* 0x0000004d004d7308 */ /* 0x000f220000002400 */
[----:B------:R-:W-:-:S02]  /*14a00*/  I2FP.F32.S32 R72, R72 ;  /* 0x0000004800487245 */ /* 0x000fc40000201400 */
[----:B------:R-:W-:Y:S01]  /*14a10*/  FSEL R190, R98, -INF , !P1 ;  /* 0xff80000062be7808 */ /* 0x000fe20004800000 */
[----:B------:R-:W-:Y:S01]  /*14a20*/  FFMA.FTZ R75, R75, UR7, R108 ;  /* 0x000000074b4b7c23 */ /* 0x000fe2000801006c */
[----:B------:R-:W-:Y:S01]  /*14a30*/  FSEL R189, R10, -INF , !P2 ;  /* 0xff8000000abd7808 */ /* 0x000fe20005000000 */
[----:B-----5:R-:W-:Y:S01]  /*14a40*/  FFMA.FTZ R72, R72, UR7, R95 ;  /* 0x0000000748487c23 */ /* 0x020fe2000801005f */
[C---:B------:R-:W-:Y:S01]  /*14a50*/  ISETP.GE.AND P1, PT, R64.reuse, R3, PT ;  /* 0x000000034000720c */ /* 0x040fe20003f26270 */
[----:B------:R-:W-:Y:S01]  /*14a60*/  MUFU.TANH R68, R68 ;  /* 0x0000004400447308 */ /* 0x000fe20000002400 */
[----:B------:R-:W-:Y:S02]  /*14a70*/  ISETP.GE.AND P2, PT, R64, R2, PT ;  /* 0x000000024000720c */ /* 0x000fe40003f46270 */
[-C--:B------:R-:W-:Y:S02]  /*14a80*/  I2FP.F32.S32 R10, R64.reuse ;  /* 0x00000040000a7245 */ /* 0x080fe40000201400 */
[----:B------:R-:W-:-:S02]  /*14a90*/  I2FP.F32.S32 R64, R64 ;  /* 0x0000004000407245 */ /* 0x000fc40000201400 */
[----:B------:R-:W-:Y:S01]  /*14aa0*/  FSEL R188, R99, -INF , !P6 ;  /* 0xff80000063bc7808 */ /* 0x000fe20007000000 */
[----:B------:R-:W-:Y:S01]  /*14ab0*/  FFMA.FTZ R97, R10, UR7, R97 ;  /* 0x000000070a617c23 */ /* 0x000fe20008010061 */
[----:B------:R-:W-:Y:S01]  /*14ac0*/  FSEL R187, R9, -INF , !P5 ;  /* 0xff80000009bb7808 */ /* 0x000fe20006800000 */
[----:B------:R-:W-:Y:S01]  /*14ad0*/  FFMA.FTZ R64, R64, UR7, R93 ;  /* 0x0000000740407c23 */ /* 0x000fe2000801005d */
[----:B------:R-:W-:Y:S01]  /*14ae0*/  I2FP.F32.S32 R99, R8 ;  /* 0x0000000800637245 */ /* 0x000fe20000201400 */
[----:B------:R-:W-:Y:S01]  /*14af0*/  VIADD R10, R6, 0xfffffe78 ;  /* 0xfffffe78060a7836 */ /* 0x000fe20000000000 */
[C---:B------:R-:W-:Y:S01]  /*14b00*/  ISETP.GE.AND P6, PT, R8.reuse, R3, PT ;  /* 0x000000030800720c */ /* 0x040fe20003fc6270 */
[----:B------:R-:W-:Y:S01]  /*14b10*/  MUFU.TANH R67, R67 ;  /* 0x0000004300437308 */ /* 0x000fe20000002400 */
[----:B------:R-:W-:Y:S01]  /*14b20*/  FSEL R186, R75, -INF , !P3 ;  /* 0xff8000004bba7808 */ /* 0x000fe20005800000 */
[----:B-1----:R-:W-:Y:S01]  /*14b30*/  FFMA.FTZ R94, R99, UR7, R94 ;  /* 0x00000007635e7c23 */ /* 0x002fe2000801005e */
[----:B------:R-:W-:-:S02]  /*14b40*/  ISETP.GE.AND P5, PT, R8, R2, PT ;  /* 0x000000020800720c */ /* 0x000fc40003fa6270 */
[----:B------:R-:W-:Y:S02]  /*14b50*/  I2FP.F32.S32 R9, R8 ;  /* 0x0000000800097245 */ /* 0x000fe40000201400 */
[----:B------:R-:W-:Y:S01]  /*14b60*/  FSEL R185, R72, -INF , !P0 ;  /* 0xff80000048b97808 */ /* 0x000fe20004000000 */
[----:B------:R-:W1:Y:S01]  /*14b70*/  MUFU.TANH R73, R73 ;  /* 0x0000004900497308 */ /* 0x000e620000002400 */
[CC--:B------:R-:W-:Y:S01]  /*14b80*/  ISETP.GE.AND P3, PT, R74.reuse, R3.reuse, PT ;  /* 0x000000034a00720c */ /* 0x0c0fe20003f66270 */
[----:B------:R-:W-:Y:S01]  /*14b90*/  FFMA.FTZ R9, R9, UR7, R88 ;  /* 0x0000000709097c23 */ /* 0x000fe20008010058 */
[----:B------:R-:W-:Y:S02]  /*14ba0*/  ISETP.GE.AND P0, PT, R74, R2, PT ;  /* 0x000000024a00720c */ /* 0x000fe40003f06270 */
[-C--:B------:R-:W-:Y:S02]  /*14bb0*/  I2FP.F32.S32 R8, R74.reuse ;  /* 0x0000004a00087245 */ /* 0x080fe40000201400 */
[----:B------:R-:W-:Y:S01]  /*14bc0*/  I2FP.F32.S32 R74, R74 ;  /* 0x0000004a004a7245 */ /* 0x000fe20000201400 */
[----:B------:R-:W5:Y:S01]  /*14bd0*/  MUFU.TANH R71, R71 ;  /* 0x0000004700477308 */ /* 0x000f620000002400 */
[----:B------:R-:W-:Y:S01]  /*14be0*/  FSEL R184, R97, -INF , !P1 ;  /* 0xff80000061b87808 */ /* 0x000fe20004800000 */
[----:B------:R-:W-:Y:S01]  /*14bf0*/  FFMA.FTZ R8, R8, UR7, R91 ;  /* 0x0000000708087c23 */ /* 0x000fe2000801005b */
[----:B------:R-:W-:Y:S01]  /*14c00*/  FSEL R179, R64, -INF , !P2 ;  /* 0xff80000040b37808 */ /* 0x000fe20005000000 */
[----:B------:R-:W-:Y:S01]  /*14c10*/  FFMA.FTZ R89, R74, UR7, R89 ;  /* 0x000000074a597c23 */ /* 0x000fe20008010059 */
[----:B------:R-:W-:Y:S01]  /*14c20*/  ISETP.GE.AND P1, PT, R10, R3, PT ;  /* 0x000000030a00720c */ /* 0x000fe20003f26270 */
[----:B------:R-:W-:Y:S01]  /*14c30*/  VIADD R64, R6, 0xfffffe80 ;  /* 0xfffffe8006407836 */ /* 0x000fe20000000000 */
[----:B------:R-:W-:Y:S01]  /*14c40*/  ISETP.GE.AND P2, PT, R10, R2, PT ;  /* 0x000000020a00720c */ /* 0x000fe20003f46270 */
[----:B------:R-:W5:Y:S01]  /*14c50*/  MUFU.TANH R69, R69 ;  /* 0x0000004500457308 */ /* 0x000f620000002400 */
[----:B------:R-:W-:-:S02]  /*14c60*/  I2FP.F32.S32 R75, R10 ;  /* 0x0000000a004b7245 */ /* 0x000fc40000201400 */
[----:B------:R-:W-:Y:S02]  /*14c70*/  I2FP.F32.S32 R10, R10 ;  /* 0x0000000a000a7245 */ /* 0x000fe40000201400 */
[----:B------:R-:W-:Y:S01]  /*14c80*/  FSEL R12, R145, -INF , !P4 ;  /* 0xff800000910c7808 */ /* 0x000fe20006000000 */
[----:B--2---:R-:W-:Y:S01]  /*14c90*/  FFMA.FTZ R86, R75, UR7, R86 ;  /* 0x000000074b567c23 */ /* 0x004fe20008010056 */
[----:B------:R-:W-:Y:S01]  /*14ca0*/  FSEL R147, R9, -INF , !P5 ;  /* 0xff80000009937808 */ /* 0x000fe20006800000 */
[----:B------:R-:W-:Y:S01]  /*14cb0*/  FFMA.FTZ R83, R10, UR7, R83 ;  /* 0x000000070a537c23 */ /* 0x000fe20008010053 */
[----:B------:R-:W-:Y:S01]  /*14cc0*/  FSEL R178, R8, -INF , !P3 ;  /* 0xff80000008b27808 */ /* 0x000fe20005800000 */
[C---:B------:R-:W-:Y:S01]  /*14cd0*/  VIADD R10, R6.reuse, 0xfffffe81 ;  /* 0xfffffe81060a7836 */ /* 0x040fe20000000000 */
[----:B------:R-:W-:Y:S01]  /*14ce0*/  FSEL R145, R89, -INF , !P0 ;  /* 0xff80000059917808 */ /* 0x000fe20004000000 */
[----:B------:R-:W-:Y:S01]  /*14cf0*/  VIADD R75, R6, 0xfffffe79 ;  /* 0xfffffe79064b7836 */ /* 0x000fe20000000000 */
[C---:B------:R-:W-:Y:S01]  /*14d00*/  ISETP.GE.AND P3, PT, R64.reuse, R3, PT ;  /* 0x000000034000720c */ /* 0x040fe20003f66270 */
[----:B------:R-:W2:Y:S01]  /*14d10*/  MUFU.TANH R66, R66 ;  /* 0x0000004200427308 */ /* 0x000ea20000002400 */
[----:B------:R-:W-:-:S02]  /*14d20*/  ISETP.GE.AND P0, PT, R64, R2, PT ;  /* 0x000000024000720c */ /* 0x000fc40003f06270 */
[-C--:B------:R-:W-:Y:S02]  /*14d30*/  I2FP.F32.S32 R9, R64.reuse ;  /* 0x0000004000097245 */ /* 0x080fe40000201400 */
[----:B------:R-:W-:Y:S02]  /*14d40*/  I2FP.F32.S32 R64, R64 ;  /* 0x0000004000407245 */ /* 0x000fe40000201400 */
[----:B------:R-:W-:Y:S01]  /*14d50*/  FSEL R182, R94, -INF , !P6 ;  /* 0xff8000005eb67808 */ /* 0x000fe20007000000 */
[----:B------:R-:W-:Y:S01]  /*14d60*/  MUFU.TANH R65, R65 ;  /* 0x0000004100417308 */ /* 0x000fe20000002400 */
[----:B------:R-:W-:Y:S01]  /*14d70*/  I2FP.F32.S32 R8, R10 ;  /* 0x0000000a00087245 */ /* 0x000fe20000201400 */
[----:B---3--:R-:W-:Y:S01]  /*14d80*/  FFMA.FTZ R79, R64, UR7, R79 ;  /* 0x00000007404f7c23 */ /* 0x008fe2000801004f */
[C---:B------:R-:W-:Y:S01]  /*14d90*/  ISETP.GE.AND P6, PT, R75.reuse, R3, PT ;  /* 0x000000034b00720c */ /* 0x040fe20003fc6270 */
[----:B------:R-:W-:Y:S01]  /*14da0*/  VIADD R64, R6, 0xfffffe88 ;  /* 0xfffffe8806407836 */ /* 0x000fe20000000000 */
[----:B------:R-:W-:Y:S01]  /*14db0*/  ISETP.GE.AND P5, PT, R75, R2, PT ;  /* 0x000000024b00720c */ /* 0x000fe20003fa6270 */
[----:B----4-:R-:W-:Y:S01]  /*14dc0*/  FFMA.FTZ R81, R8, UR7, R81 ;  /* 0x0000000708517c23 */ /* 0x010fe20008010051 */
[-C--:B------:R-:W-:Y:S01]  /*14dd0*/  I2FP.F32.S32 R72, R75.reuse ;  /* 0x0000004b00487245 */ /* 0x080fe20000201400 */
[----:B------:R3:W-:Y:S01]  /*14de0*/  MUFU.TANH R8, R49 ;  /* 0x0000003100087308 */ /* 0x0007e20000002400 */
        /* <DEDUP_REMOVED lines=8> */
[----:B------:R-:W-:Y:S01]  /*14e70*/  FSEL R142, R85, -INF , !P6 ;  /* 0xff800000558e7808 */ /* 0x000fe20007000000 */
[----:B------:R-:W-:Y:S01]  /*14e80*/  MUFU.TANH R62, R62 ;  /* 0x0000003e003e7308 */ /* 0x000fe20000002400 */
[----:B------:R-:W-:Y:S01]  /*14e90*/  FSEL R141, R82, -INF , !P5 ;  /* 0xff800000528d7808 */ /* 0x000fe20006800000 */
[----:B------:R-:W-:Y:S01]  /*14ea0*/  VIADD R9, R6, 0xfffffe89 ;  /* 0xfffffe8906097836 */ /* 0x000fe20000000000 */
[----:B------:R-:W-:Y:S01]  /*14eb0*/  ISETP.GE.AND P6, PT, R64, R3, PT ;  /* 0x000000034000720c */ /* 0x000fe20003fc6270 */
[----:B------:R-:W-:Y:S01]  /*14ec0*/  VIADD R72, R6, 0xfffffe90 ;  /* 0xfffffe9006487836 */ /* 0x000fe20000000000 */
[----:B------:R-:W-:-:S02]  /*14ed0*/  ISETP.GE.AND P5, PT, R64, R2, PT ;  /* 0x000000024000720c */ /* 0x000fc40003fa6270 */
[C---:B------:R-:W-:Y:S01]  /*14ee0*/  ISETP.GE.AND P1, PT, R10.reuse, R3, PT ;  /* 0x000000030a00720c */ /* 0x040fe20003f26270 */
[----:B------:R-:W4:Y:S01]  /*14ef0*/  MUFU.TANH R60, R60 ;  /* 0x0000003c003c7308 */ /* 0x000f220000002400 */
[----:B---3--:R-:W-:Y:S02]  /*14f00*/  I2FP.F32.S32 R49, R64 ;  /* 0x0000004000317245 */ /* 0x008fe40000201400 */
[----:B------:R-:W-:Y:S02]  /*14f10*/  ISETP.GE.AND P2, PT, R10, R2, PT ;  /* 0x000000020a00720c */ /* 0x000fe40003f46270 */
[----:B------:R-:W-:Y:S01]  /*14f20*/  I2FP.F32.S32 R10, R10 ;  /* 0x0000000a000a7245 */ /* 0x000fe20000201400 */
[----:B------:R-:W-:Y:S01]  /*14f30*/  FFMA.FTZ R78, R49, UR7, R78 ;  /* 0x00000007314e7c23 */ /* 0x000fe2000801004e */
[----:B------:R-:W-:Y:S01]  /*14f40*/  VIADD R49, R6, 0xfffffe91 ;  /* 0xfffffe9106317836 */ /* 0x000fe20000000000 */
[----:B------:R-:W-:Y:S01]  /*14f50*/  FSEL R117, R117, -INF , !P5 ;  /* 0xff80000075757808 */ /* 0x000fe20006800000 */
[----:B------:R-:W-:Y:S01]  /*14f60*/  MUFU.TANH R58, R58 ;  /* 0x0000003a003a7308 */ /* 0x000fe20000002400 */
[----:B------:R-:W-:Y:S01]  /*14f70*/  I2FP.F32.S32 R64, R9 ;  /* 0x0000000900407245 */ /* 0x000fe20000201400 */
[----:B------:R-:W-:Y:S01]  /*14f80*/  FFMA.FTZ R77, R10, UR7, R77 ;  /* 0x000000070a4d7c23 */ /* 0x000fe2000801004d */
[----:B------:R-:W-:-:S02]  /*14f90*/  FSEL R134, R78, -INF , !P6 ;  /* 0xff8000004e867808 */ /* 0x000fc40007000000 */
[C---:B------:R-:W-:Y:S01]  /*14fa0*/  ISETP.GE.AND P6, PT, R49.reuse, R3, PT ;  /* 0x000000033100720c */ /* 0x040fe20003fc6270 */
[----:B-1----:R-:W-:Y:S01]  /*14fb0*/  FFMA.FTZ R73, R64, UR7, R73 ;  /* 0x0000000740497c23 */ /* 0x002fe20008010049 */
[----:B------:R-:W-:Y:S01]  /*14fc0*/  ISETP.GE.AND P5, PT, R49, R2, PT ;  /* 0x000000023100720c */ /* 0x000fe20003fa6270 */
[----:B------:R1:W-:Y:S01]  /*14fd0*/  MUFU.TANH R10, R48 ;  /* 0x00000030000a7308 */ /* 0x0003e20000002400 */
[----:B------:R-:W-:Y:S02]  /*14fe0*/  I2FP.F32.S32 R49, R49 ;  /* 0x0000003100317245 */ /* 0x000fe40000201400 */
[----:B------:R-:W-:Y:S02]  /*14ff0*/  I2FP.F32.S32 R70, R9 ;  /* 0x0000000900467245 */ /* 0x000fe40000201400 */
[----:B------:R-:W-:Y:S01]  /*15000*/  FSEL R136, R81, -INF , !P1 ;  /* 0xff80000051887808 */ /* 0x000fe20004800000 */
[C---:B------:R-:W-:Y:S01]  /*15010*/  FFMA.FTZ R68, R49.reuse, UR7, R68 ;  /* 0x0000000731447c23 */ /* 0x040fe20008010044 */
[----:B------:R-:W-:Y:S01]  /*15020*/  FFMA.FTZ R113, R49, UR7, R67 ;  /* 0x0000000731717c23 */ /* 0x000fe20008010043 */
[----:B------:R-:W-:Y:S01]  /*15030*/  VIADD R49, R6, 0xfffffea0 ;  /* 0xfffffea006317836 */ /* 0x000fe20000000000 */
[----:B------:R-:W-:Y:S01]  /*15040*/  MUFU.TANH R63, R63 ;  /* 0x0000003f003f7308 */ /* 0x000fe20000002400 */
[----:B------:R-:W-:Y:S01]  /*15050*/  FSEL R123, R77, -INF , !P2 ;  /* 0xff8000004d7b7808 */ /* 0x000fe20005000000 */
[----:B-----5:R-:W-:Y:S01]  /*15060*/  FFMA.FTZ R70, R70, UR7, R71 ;  /* 0x0000000746467c23 */ /* 0x020fe20008010047 */
[----:B------:R-:W-:-:S02]  /*15070*/  ISETP.GE.AND P1, PT, R72, R3, PT ;  /* 0x000000034800720c */ /* 0x000fc40003f26270 */
[----:B------:R-:W-:Y:S02]  /*15080*/  ISETP.GE.AND P2, PT, R72, R2, PT ;  /* 0x000000024800720c */ /* 0x000fe40003f46270 */
[----:B------:R-:W-:Y:S01]  /*15090*/  FSEL R140, R80, -INF , !P3 ;  /* 0xff800000508c7808 */ /* 0x000fe20005800000 */
[----:B------:R-:W-:Y:S01]  /*150a0*/  MUFU.TANH R61, R61 ;  /* 0x0000003d003d7308 */ /* 0x000fe20000002400 */
[----:B-1----:R-:W-:Y:S01]  /*150b0*/  VIADD R48, R6, 0xfffffe98 ;  /* 0xfffffe9806307836 */ /* 0x002fe20000000000 */
[----:B------:R-:W-:Y:S02]  /*150c0*/  FSEL R125, R79, -INF , !P0 ;  /* 0xff8000004f7d7808 */ /* 0x000fe40004000000 */
[----:B------:R-:W-:Y:S02]  /*150d0*/  I2FP.F32.S32 R72, R72 ;  /* 0x0000004800487245 */ /* 0x000fe40000201400 */
[C---:B------:R-:W-:Y:S02]  /*150e0*/  ISETP.GE.AND P3, PT, R9.reuse, R3, PT ;  /* 0x000000030900720c */ /* 0x040fe40003f66270 */
[----:B------:R-:W1:Y:S01]  /*150f0*/  MUFU.TANH R57, R57 ;  /* 0x0000003900397308 */ /* 0x000e620000002400 */
[----:B------:R-:W-:Y:S01]  /*15100*/  ISETP.GE.AND P0, PT, R9, R2, PT ;  /* 0x000000020900720c */ /* 0x000fe20003f06270 */
[----:B------:R-:W-:Y:S01]  /*15110*/  FFMA.FTZ R69, R72, UR7, R69 ;  /* 0x0000000748457c23 */ /* 0x000fe20008010045 */
[----:B------:R-:W-:Y:S01]  /*15120*/  FSEL R112, R68, -INF , !P6 ;  /* 0xff80000044707808 */ /* 0x000fe20007000000 */
[----:B--2---:R-:W-:Y:S01]  /*15130*/  FFMA.FTZ R115, R72, UR7, R66 ;  /* 0x0000000748737c23 */ /* 0x004fe20008010042 */
[----:B------:R-:W-:-:S02]  /*15140*/  FSEL R113, R113, -INF , !P5 ;  /* 0xff80000071717808 */ /* 0x000fc40006800000 */
[C---:B------:R-:W-:Y:S01]  /*15150*/  ISETP.GE.AND P6, PT, R49.reuse, R3, PT ;  /* 0x000000033100720c */ /* 0x040fe20003fc6270 */
[----:B------:R-:W2:Y:S01]  /*15160*/  MUFU.TANH R59, R59 ;  /* 0x0000003b003b7308 */ /* 0x000ea20000002400 */
[-C--:B------:R-:W-:Y:S02]  /*15170*/  ISETP.GE.AND P5, PT, R49, R2.reuse, PT ;  /* 0x000000023100720c */ /* 0x080fe40003fa6270 */
[----:B------:R-:W-:Y:S02]  /*15180*/  I2FP.F32.S32 R49, R49 ;  /* 0x0000003100317245 */ /* 0x000fe40000201400 */
[----:B------:R-:W-:Y:S02]  /*15190*/  FSEL R132, R73, -INF , !P3 ;  /* 0xff80000049847808 */ /* 0x000fe40005800000 */
[----:B------:R-:W-:Y:S01]  /*151a0*/  FSEL R119, R70, -INF , !P0 ;  /* 0xff80000046777808 */ /* 0x000fe20004000000 */
[----:B------:R3:W-:Y:S01]  /*151b0*/  MUFU.TANH R64, R46 ;  /* 0x0000002e00407308 */ /* 0x0007e20000002400 */
[C---:B------:R-:W-:Y:S01]  /*151c0*/  ISETP.GE.AND P3, PT, R48.reuse, R3, PT ;  /* 0x000000033000720c */ /* 0x040fe20003f66270 */
[----:B----4-:R-:W-:Y:S01]  /*151d0*/  FFMA.FTZ R60, R49, UR7, R60 ;  /* 0x00000007313c7c23 */ /* 0x010fe2000801003c */
[----:B------:R-:W-:-:S02]  /*151e0*/  ISETP.GE.AND P0, PT, R48, R2, PT ;  /* 0x000000023000720c */ /* 0x000fc40003f06270 */
[----:B------:R-:W-:Y:S02]  /*151f0*/  FSEL R126, R69, -INF , !P1 ;  /* 0xff800000457e7808 */ /* 0x000fe40004800000 */
[----:B------:R-:W-:Y:S01]  /*15200*/  FSEL R115, R115, -INF , !P2 ;  /* 0xff80000073737808 */ /* 0x000fe20005000000 */
[----:B------:R-:W4:Y:S08]  /*15210*/  MUFU.TANH R54, R54 ;  /* 0x0000003600367308 */ /* 0x000f300000002400 */
[----:B------:R-:W5:Y:S01]  /*15220*/  MUFU.TANH R53, R53 ;  /* 0x0000003500357308 */ /* 0x000f620000002400 */
[----:B---3--:R-:W-:Y:S01]  /*15230*/  I2FP.F32.S32 R46, R48 ;  /* 0x00000030002e7245 */ /* 0x008fe20000201400 */
[----:B------:R-:W-:-:S04]  /*15240*/  FMUL.FTZ R48, R36, UR9 ;  /* 0x0000000924307c20 */ /* 0x000fc80008410000 */
[C---:B------:R-:W-:Y:S02]  /*15250*/  FFMA.FTZ R110, R46.reuse, UR7, R65 ;  /* 0x000000072e6e7c23 */ /* 0x040fe40008010041 */
[----:B------:R-:W3:Y:S01]  /*15260*/  MUFU.TANH R56, R56 ;  /* 0x0000003800387308 */ /* 0x000ee20000002400 */
[----:B------:R-:W-:Y:S01]  /*15270*/  FFMA.FTZ R62, R46, UR7, R62 ;  /* 0x000000072e3e7c23 */ /* 0x000fe2000801003e */
[----:B------:R-:W-:Y:S01]  /*15280*/  VIADD R46, R6, 0xfffffea1 ;  /* 0xfffffea1062e7836 */ /* 0x000fe20000000000 */
[----:B------:R-:W-:-:S03]  /*15290*/  FSEL R110, R110, -INF , !P3 ;  /* 0xff8000006e6e7808 */ /* 0x000fc60005800000 */
[----:B------:R-:W-:Y:S01]  /*152a0*/  FSEL R111, R62, -INF , !P0 ;  /* 0xff8000003e6f7808 */ /* 0x000fe20004000000 */
[----:B------:R-:W-:Y:S01]  /*152b0*/  FMUL.FTZ R62, R26, UR9 ;  /* 0x000000091a3e7c20 */ /* 0x000fe20008410000 */
[----:B------:R-:W3:Y:S01]  /*152c0*/  MUFU.TANH R55, R55 ;  /* 0x0000003700377308 */ /* 0x000ee20000002400 */
[C---:B------:R-:W-:Y:S02]  /*152d0*/  ISETP.GE.AND P3, PT, R46.reuse, R3, PT ;  /* 0x000000032e00720c */ /* 0x040fe40003f66270 */
[----:B------:R-:W-:Y:S02]  /*152e0*/  ISETP.GE.AND P0, PT, R46, R2, PT ;  /* 0x000000022e00720c */ /* 0x000fe40003f06270 */
[----:B------:R-:W-:-:S03]  /*152f0*/  I2FP.F32.S32 R46, R46 ;  /* 0x0000002e002e7245 */ /* 0x000fc60000201400 */
[----:B------:R4:W-:Y:S02]  /*15300*/  MUFU.TANH R9, R45 ;  /* 0x0000002d00097308 */ /* 0x0009e40000002400 */
[C---:B-1----:R-:W-:Y:S01]  /*15310*/  FFMA.FTZ R57, R46.reuse, UR7, R57 ;  /* 0x000000072e397c23 */ /* 0x042fe20008010039 */
[----:B--2---:R-:W-:-:S05]  /*15320*/  FFMA.FTZ R59, R46, UR7, R59 ;  /* 0x000000072e3b7c23 */ /* 0x004fca000801003b */
[----:B------:R1:W-:Y:S08]  /*15330*/  MUFU.TANH R66, R40 ;  /* 0x0000002800427308 */ /* 0x0003f00000002400 */
[----:B------:R2:W-:Y:S01]  /*15340*/  MUFU.TANH R65, R41 ;  /* 0x0000002900417308 */ /* 0x0005e20000002400 */
[----:B----4-:R-:W-:-:S05]  /*15350*/  VIADD R45, R6, 0xfffffe99 ;  /* 0xfffffe99062d7836 */ /* 0x010fca0000000000 */
[C---:B------:R-:W-:Y:S02]  /*15360*/  ISETP.GE.AND P1, PT, R45.reuse, R3, PT ;  /* 0x000000032d00720c */ /* 0x040fe40003f26270 */
[----:B------:R4:W-:Y:S01]  /*15370*/  MUFU.TANH R67, R47 ;  /* 0x0000002f00437308 */ /* 0x0009e20000002400 */
[----:B------:R-:W-:Y:S01]  /*15380*/  ISETP.GE.AND P2, PT, R45, R2, PT ;  /* 0x000000022d00720c */ /* 0x000fe20003f46270 */
[----:B-1----:R-:W-:Y:S01]  /*15390*/  FFMA.FTZ R40, R49, UR7, R58 ;  /* 0x0000000731287c23 */ /* 0x002fe2000801003a */
[----:B------:R-:W-:Y:S01]  /*153a0*/  VIADD R49, R6, 0xfffffea9 ;  /* 0xfffffea906317836 */ /* 0x000fe20000000000 */
[----:B------:R-:W-:Y:S01]  /*153b0*/  I2FP.F32.S32 R68, R45 ;  /* 0x0000002d00447245 */ /* 0x000fe20000201400 */
[----:B------:R-:W-:Y:S01]  /*153c0*/  FMUL.FTZ R45, R38, UR9 ;  /* 0x00000009262d7c20 */ /* 0x000fe20008410000 */
[----:B------:R-:W-:Y:S01]  /*153d0*/  FMUL.FTZ R58, R34, UR9 ;  /* 0x00000009223a7c20 */ /* 0x000fe20008410000 */
[----:B------:R-:W-:Y:S01]  /*153e0*/  FSEL R40, R40, -INF , !P5 ;  /* 0xff80000028287808 */ /* 0x000fe20006800000 */
[----:B------:R-:W-:Y:S01]  /*153f0*/  MUFU.TANH R52, R52 ;  /* 0x0000003400347308 */ /* 0x000fe20000002400 */
[----:B------:R-:W-:Y:S01]  /*15400*/  FFMA.FTZ R63, R68, UR7, R63 ;  /* 0x00000007443f7c23 */ /* 0x000fe2000801003f */
[----:B--2---:R-:W-:-:S02]  /*15410*/  VIADD R41, R6, 0xfffffea8 ;  /* 0xfffffea806297836 */ /* 0x004fc40000000000 */
[----:B------:R-:W-:Y:S01]  /*15420*/  FFMA.FTZ R61, R68, UR7, R61 ;  /* 0x00000007443d7c23 */ /* 0x000fe2000801003d */
[-C--:B------:R-:W-:Y:S02]  /*15430*/  ISETP.GE.AND P5, PT, R49, R2.reuse, PT ;  /* 0x000000023100720c */ /* 0x080fe40003fa6270 */
[----:B------:R-:W-:Y:S01]  /*15440*/  FSEL R109, R63, -INF , !P2 ;  /* 0xff8000003f6d7808 */ /* 0x000fe20005000000 */
[C---:B------:R-:W-:Y:S01]  /*15450*/  VIADD R63, R6.reuse, 0xfffffeb8 ;  /* 0xfffffeb8063f7836 */ /* 0x040fe20000000000 */
[----:B------:R1:W-:Y:S01]  /*15460*/  MUFU.TANH R38, R48 ;  /* 0x0000003000267308 */ /* 0x0003e20000002400 */
[----:B------:R-:W-:Y:S01]  /*15470*/  FSEL R108, R61, -INF , !P1 ;  /* 0xff8000003d6c7808 */ /* 0x000fe20004800000 */
[----:B----4-:R-:W-:Y:S01]  /*15480*/  FMUL.FTZ R47, R39, UR9 ;  /* 0x00000009272f7c20 */ /* 0x010fe20008410000 */
[C---:B------:R-:W-:Y:S01]  /*15490*/  ISETP.GE.AND P1, PT, R41.reuse, R3, PT ;  /* 0x000000032900720c */ /* 0x040fe20003f26270 */
[----:B------:R-:W-:Y:S01]  /*154a0*/  VIADD R61, R6, 0xfffffeb1 ;  /* 0xfffffeb1063d7836 */ /* 0x000fe20000000000 */
[----:B------:R-:W-:-:S03]  /*154b0*/  ISETP.GE.AND P2, PT, R41, R2, PT ;  /* 0x000000022900720c */ /* 0x000fc60003f46270 */
[----:B------:R2:W-:Y:S08]  /*154c0*/  MUFU.TANH R39, R43 ;  /* 0x0000002b00277308 */ /* 0x0005f00000002400 */
[----:B------:R-:W-:Y:S01]  /*154d0*/  MUFU.TANH R50, R50 ;  /* 0x0000003200327308 */ /* 0x000fe20000002400 */
[----:B-1----:R-:W-:-:S07]  /*154e0*/  I2FP.F32.S32 R48, R49 ;  /* 0x0000003100307245 */ /* 0x002fce0000201400 */
[----:B------:R1:W-:Y:S01]  /*154f0*/  MUFU.TANH R36, R42 ;  /* 0x0000002a00247308 */ /* 0x0003e20000002400 */
[----:B--2---:R-:W-:Y:S02]  /*15500*/  I2FP.F32.S32 R43, R41 ;  /* 0x00000029002b7245 */ /* 0x004fe40000201400 */
[----:B------:R-:W-:Y:S01]  /*15510*/  FSEL R41, R57, -INF , !P3 ;  /* 0xff80000039297808 */ /* 0x000fe20005800000 */
[----:B------:R-:W-:Y:S02]  /*15520*/  FMUL.FTZ R57, R35, UR9 ;  /* 0x0000000923397c20 */ /* 0x000fe40008410000 */
[----:B------:R-:W-:Y:S01]  /*15530*/  FFMA.FTZ R46, R43, UR7, R54 ;  /* 0x000000072b2e7c23 */ /* 0x000fe20008010036 */
[----:B-----5:R-:W-:Y:S01]  /*15540*/  FFMA.FTZ R54, R48, UR7, R53 ;  /* 0x0000000730367c23 */ /* 0x020fe20008010035 */
[----:B------:R-:W-:Y:S01]  /*15550*/  VIADD R53, R6, 0xfffffeb0 ;  /* 0xfffffeb006357836 */ /* 0x000fe20000000000 */
[----:B------:R-:W2:Y:S02]  /*15560*/  MUFU.TANH R51, R51 ;  /* 0x0000003300337308 */ /* 0x000ea40000002400 */
[----:B------:R-:W-:-:S02]  /*15570*/  FSEL R46, R46, -INF , !P2 ;  /* 0xff8000002e2e7808 */ /* 0x000fc40005000000 */
[-C--:B------:R-:W-:Y:S02]  /*15580*/  ISETP.GE.AND P3, PT, R53, R3.reuse, PT ;  /* 0x000000033500720c */ /* 0x080fe40003f66270 */
[-C--:B------:R-:W-:Y:S02]  /*15590*/  ISETP.GE.AND P2, PT, R61, R2.reuse, PT ;  /* 0x000000023d00720c */ /* 0x080fe40003f46270 */
[----:B-1----:R-:W-:Y:S01]  /*155a0*/  FSEL R42, R60, -INF , !P6 ;  /* 0xff8000003c2a7808 */ /* 0x002fe20007000000 */
[----:B------:R-:W-:Y:S01]  /*155b0*/  FMUL.FTZ R60, R32, UR9 ;  /* 0x00000009203c7c20 */ /* 0x000fe20008410000 */
[-C--:B------:R-:W-:Y:S01]  /*155c0*/  ISETP.GE.AND P6, PT, R49, R3.reuse, PT ;  /* 0x000000033100720c */ /* 0x080fe20003fc6270 */
[----:B---3--:R-:W-:Y:S01]  /*155d0*/  FFMA.FTZ R49, R43, UR7, R56 ;  /* 0x000000072b317c23 */ /* 0x008fe20008010038 */
[----:B------:R-:W-:Y:S01]  /*155e0*/  FFMA.FTZ R43, R48, UR7, R55 ;  /* 0x00000007302b7c23 */ /* 0x000fe20008010037 */
[----:B------:R1:W-:Y:S01]  /*155f0*/  MUFU.TANH R32, R45 ;  /* 0x0000002d00207308 */ /* 0x0003e20000002400 */
[----:B------:R-:W-:Y:S01]  /*15600*/  FSEL R48, R54, -INF , !P6 ;  /* 0xff80000036307808 */ /* 0x000fe20007000000 */
[----:B------:R-:W-:Y:S01]  /*15610*/  FMUL.FTZ R55, R29, UR9 ;  /* 0x000000091d377c20 */ /* 0x000fe20008410000 */
[----:B------:R-:W-:Y:S01]  /*15620*/  ISETP.GE.AND P6, PT, R63, R3, PT ;  /* 0x000000033f00720c */ /* 0x000fe20003fc6270 */
[----:B------:R-:W-:Y:S01]  /*15630*/  FMUL.FTZ R29, R31, UR9 ;  /* 0x000000091f1d7c20 */ /* 0x000fe20008410000 */
[----:B------:R-:W-:Y:S01]  /*15640*/  FSEL R43, R43, -INF , !P5 ;  /* 0xff8000002b2b7808 */ /* 0x000fe20006800000 */
[----:B------:R-:W-:Y:S01]  /*15650*/  VIADD R31, R6, 0xfffffec0 ;  /* 0xfffffec0061f7836 */ /* 0x000fe20000000000 */
[----:B------:R-:W-:Y:S01]  /*15660*/  ISETP.GE.AND P5, PT, R63, R2, PT ;  /* 0x000000023f00720c */ /* 0x000fe20003fa6270 */
[----:B------:R3:W-:Y:S01]  /*15670*/  MUFU.TANH R35, R47 ;  /* 0x0000002f00237308 */ /* 0x0007e20000002400 */
[----:B------:R-:W-:-:S02]  /*15680*/  I2FP.F32.S32 R63, R63 ;  /* 0x0000003f003f7245 */ /* 0x000fc40000201400 */
[----:B------:R-:W-:Y:S02]  /*15690*/  FSEL R49, R49, -INF , !P1 ;  /* 0xff80000031317808 */ /* 0x000fe40004800000 */
[----:B------:R-:W-:Y:S01]  /*156a0*/  ISETP.GE.AND P1, PT, R61, R3, PT ;  /* 0x000000033d00720c */ /* 0x000fe20003f26270 */
[----:B------:R-:W-:Y:S01]  /*156b0*/  FFMA.FTZ R54, R63, UR7, R10 ;  /* 0x000000073f367c23 */ /* 0x000fe2000801000a */
[----:B------:R-:W-:Y:S01]  /*156c0*/  I2FP.F32.S32 R61, R61 ;  /* 0x0000003d003d7245 */ /* 0x000fe20000201400 */
[----:B------:R4:W5:Y:S01]  /*156d0*/  MUFU.TANH R34, R60 ;  /* 0x0000003c00227308 */ /* 0x0009620000002400 */
[----:B-1----:R-:W-:Y:S01]  /*156e0*/  FSEL R45, R59, -INF , !P0 ;  /* 0xff8000003b2d7808 */ /* 0x002fe20004000000 */
[----:B------:R-:W-:Y:S01]  /*156f0*/  FMUL.FTZ R59, R28, UR9 ;  /* 0x000000091c3b7c20 */ /* 0x000fe20008410000 */
[----:B------:R-:W-:Y:S01]  /*15700*/  ISETP.GE.AND P0, PT, R53, R2, PT ;  /* 0x000000023500720c */ /* 0x000fe20003f06270 */
[C---:B------:R-:W-:Y:S01]  /*15710*/  FFMA.FTZ R8, R61.reuse, UR7, R8 ;  /* 0x000000073d087c23 */ /* 0x040fe20008010008 */
[----:B------:R-:W-:Y:S01]  /*15720*/  I2FP.F32.S32 R53, R53 ;  /* 0x0000003500357245 */ /* 0x000fe20000201400 */
[----:B--2---:R-:W-:-:S02]  /*15730*/  FFMA.FTZ R51, R61, UR7, R51 ;  /* 0x000000073d337c23 */ /* 0x004fc40008010033 */
[----:B------:R1:W2:Y:S01]  /*15740*/  MUFU.TANH R28, R58 ;  /* 0x0000003a001c7308 */ /* 0x0002a20000002400 */
[----:B------:R-:W-:Y:S01]  /*15750*/  FSEL R54, R54, -INF , !P6 ;  /* 0xff80000036367808 */ /* 0x000fe20007000000 */
[C---:B---3--:R-:W-:Y:S01]  /*15760*/  FFMA.FTZ R47, R53.reuse, UR7, R52 ;  /* 0x00000007352f7c23 */ /* 0x048fe20008010034 */
[----:B------:R-:W-:Y:S01]  /*15770*/  FFMA.FTZ R52, R53, UR7, R50 ;  /* 0x0000000735347c23 */ /* 0x000fe20008010032 */
[----:B------:R-:W-:Y:S01]  /*15780*/  FFMA.FTZ R50, R63, UR7, R64 ;  /* 0x000000073f327c23 */ /* 0x000fe20008010040 */
[----:B------:R-:W-:Y:S01]  /*15790*/  VIADD R53, R6, 0xfffffeb9 ;  /* 0xfffffeb906357836 */ /* 0x000fe20000000000 */
[----:B------:R-:W-:Y:S02]  /*157a0*/  FSEL R56, R8, -INF , !P1 ;  /* 0xff80000008387808 */ /* 0x000fe40004800000 */
[----:B------:R3:W-:Y:S01]  /*157b0*/  MUFU.TANH R10, R57 ;  /* 0x00000039000a7308 */ /* 0x0007e20000002400 */
[----:B------:R-:W-:Y:S01]  /*157c0*/  FSEL R47, R47, -INF , !P3 ;  /* 0xff8000002f2f7808 */ /* 0x000fe20005800000 */
[----:B----4-:R-:W-:Y:S01]  /*157d0*/  VIADD R60, R6, 0xfffffec1 ;  /* 0xfffffec1063c7836 */ /* 0x010fe20000000000 */
[----:B------:R-:W-:Y:S01]  /*157e0*/  FSEL R50, R50, -INF , !P5 ;  /* 0xff80000032327808 */ /* 0x000fe20006800000 */
[----:B------:R-:W-:Y:S01]  /*157f0*/  VIADD R63, R6, 0xfffffed0 ;  /* 0xfffffed0063f7836 */ /* 0x000fe20000000000 */
[----:B------:R-:W-:Y:S01]  /*15800*/  FSEL R52, R52, -INF , !P0 ;  /* 0xff80000034347808 */ /* 0x000fe20004000000 */
[----:B------:R-:W-:Y:S01]  /*15810*/  VIADD R64, R6, 0xfffffec9 ;  /* 0xfffffec906407836 */ /* 0x000fe20000000000 */
[C---:B------:R-:W-:Y:S01]  /*15820*/  ISETP.GE.AND P6, PT, R60.reuse, R3, PT ;  /* 0x000000033c00720c */ /* 0x040fe20003fc6270 */
[----:B------:R-:W4:Y:S01]  /*15830*/  MUFU.TANH R37, R37 ;  /* 0x0000002500257308 */ /* 0x000f220000002400 */
[----:B------:R-:W-:-:S02]  /*15840*/  ISETP.GE.AND P5, PT, R60, R2, PT ;  /* 0x000000023c00720c */ /* 0x000fc40003fa6270 */
[----:B-1----:R-:W-:Y:S02]  /*15850*/  I2FP.F32.S32 R58, R53 ;  /* 0x00000035003a7245 */ /* 0x002fe40000201400 */
[----:B------:R-:W-:Y:S02]  /*15860*/  I2FP.F32.S32 R60, R60 ;  /* 0x0000003c003c7245 */ /* 0x000fe40000201400 */
[C---:B------:R-:W-:Y:S01]  /*15870*/  ISETP.GE.AND P3, PT, R53.reuse, R3, PT ;  /* 0x000000033500720c */ /* 0x040fe20003f66270 */
[C---:B------:R-:W-:Y:S01]  /*15880*/  FFMA.FTZ R67, R58.reuse, UR7, R67 ;  /* 0x000000073a437c23 */ /* 0x040fe20008010043 */
[----:B------:R-:W-:Y:S01]  /*15890*/  ISETP.GE.AND P0, PT, R53, R2, PT ;  /* 0x000000023500720c */ /* 0x000fe20003f06270 */
[----:B------:R-:W-:Y:S01]  /*158a0*/  FFMA.FTZ R53, R58, UR7, R9 ;  /* 0x000000073a357c23 */ /* 0x000fe20008010009 */
[----:B------:R-:W-:Y:S01]  /*158b0*/  FFMA.FTZ R65, R60, UR7, R65 ;  /* 0x000000073c417c23 */ /* 0x000fe20008010041 */
[----:B------:R1:W-:Y:S01]  /*158c0*/  MUFU.TANH R9, R55 ;  /* 0x0000003700097308 */ /* 0x0003e20000002400 */
[----:B---3--:R-:W-:-:S02]  /*158d0*/  I2FP.F32.S32 R57, R31 ;  /* 0x0000001f00397245 */ /* 0x008fc40000201400 */
[----:B------:R-:W-:Y:S02]  /*158e0*/  FSEL R51, R51, -INF , !P2 ;  /* 0xff80000033337808 */ /* 0x000fe40005000000 */
[----:B------:R-:W-:Y:S01]  /*158f0*/  ISETP.GE.AND P1, PT, R31, R3, PT ;  /* 0x000000031f00720c */ /* 0x000fe20003f26270 */
[----:B------:R-:W-:Y:S01]  /*15900*/  FFMA.FTZ R61, R57, UR7, R66 ;  /* 0x00000007393d7c23 */ /* 0x000fe20008010042 */
[----:B------:R-:W-:Y:S01]  /*15910*/  ISETP.GE.AND P2, PT, R31, R2, PT ;  /* 0x000000021f00720c */ /* 0x000fe20003f46270 */
[----:B------:R-:W-:Y:S01]  /*15920*/  FMUL.FTZ R31, R27, UR9 ;  /* 0x000000091b1f7c20 */ /* 0x000fe20008410000 */
[----:B------:R-:W-:Y:S01]  /*15930*/  FFMA.FTZ R36, R57, UR7, R36 ;  /* 0x0000000739247c23 */ /* 0x000fe20008010024 */
[----:B------:R-:W3:Y:S01]  /*15940*/  MUFU.TANH R33, R33 ;  /* 0x0000002100217308 */ /* 0x000ee20000002400 */
[----:B------:R-:W-:Y:S02]  /*15950*/  FSEL R53, R53, -INF , !P3 ;  /* 0xff80000035357808 */ /* 0x000fe40005800000 */
[----:B------:R-:W-:-:S02]  /*15960*/  FSEL R57, R67, -INF , !P0 ;  /* 0xff80000043397808 */ /* 0x000fc40004000000 */
[----:B------:R-:W-:Y:S02]  /*15970*/  FSEL R61, R61, -INF , !P1 ;  /* 0xff8000003d3d7808 */ /* 0x000fe40004800000 */
[-C--:B------:R-:W-:Y:S01]  /*15980*/  ISETP.GE.AND P1, PT, R64, R3.reuse, PT ;  /* 0x000000034000720c */ /* 0x080fe20003f26270 */
[----:B-1----:R-:W-:Y:S01]  /*15990*/  FFMA.FTZ R55, R60, UR7, R39 ;  /* 0x000000073c377c23 */ /* 0x002fe20008010027 */
[----:B------:R-:W-:Y:S01]  /*159a0*/  VIADD R39, R6, 0xfffffec8 ;  /* 0xfffffec806277836 */ /* 0x000fe20000000000 */
[----:B------:R-:W-:Y:S01]  /*159b0*/  FSEL R60, R65, -INF , !P6 ;  /* 0xff800000413c7808 */ /* 0x000fe20007000000 */
[----:B------:R1:W3:Y:S01]  /*159c0*/  MUFU.TANH R27, R29 ;  /* 0x0000001d001b7308 */ /* 0x0002e20000002400 */
[----:B------:R-:W-:Y:S02]  /*159d0*/  ISETP.GE.AND P6, PT, R63, R3, PT ;  /* 0x000000033f00720c */ /* 0x000fe40003fc6270 */
[----:B------:R-:W-:Y:S02]  /*159e0*/  FSEL R55, R55, -INF , !P5 ;  /* 0xff80000037377808 */ /* 0x000fe40006800000 */
[----:B------:R-:W-:-:S02]  /*159f0*/  ISETP.GE.AND P5, PT, R63, R2, PT ;  /* 0x000000023f00720c */ /* 0x000fc40003fa6270 */
[----:B------:R-:W-:Y:S01]  /*15a00*/  I2FP.F32.S32 R63, R63 ;  /* 0x0000003f003f7245 */ /* 0x000fe20000201400 */
[----:B------:R3:W-:Y:S01]  /*15a10*/  MUFU.TANH R8, R59 ;  /* 0x0000003b00087308 */ /* 0x0007e20000002400 */
[C---:B------:R-:W-:Y:S02]  /*15a20*/  ISETP.GE.AND P3, PT, R39.reuse, R3, PT ;  /* 0x000000032700720c */ /* 0x040fe40003f66270 */
[----:B------:R-:W-:Y:S01]  /*15a30*/  ISETP.GE.AND P0, PT, R39, R2, PT ;  /* 0x000000022700720c */ /* 0x000fe20003f06270 */
[C---:B-----5:R-:W-:Y:S01]  /*15a40*/  FFMA.FTZ R34, R63.reuse, UR7, R34 ;  /* 0x000000073f227c23 */ /* 0x060fe20008010022 */
[----:B------:R-:W-:Y:S01]  /*15a50*/  I2FP.F32.S32 R39, R39 ;  /* 0x0000002700277245 */ /* 0x000fe20000201400 */
[----:B--2---:R-:W-:Y:S01]  /*15a60*/  FFMA.FTZ R63, R63, UR7, R28 ;  /* 0x000000073f3f7c23 */ /* 0x004fe2000801001c */
[----:B------:R-:W-:Y:S01]  /*15a70*/  VIADD R28, R6, 0xfffffed9 ;  /* 0xfffffed9061c7836 */ /* 0x000fe20000000000 */
[----:B------:R-:W-:Y:S01]  /*15a80*/  MUFU.TANH R25, R25 ;  /* 0x0000001900197308 */ /* 0x000fe20000002400 */
[----:B------:R-:W-:Y:S01]  /*15a90*/  FSEL R68, R34, -INF , !P6 ;  /* 0xff80000022447808 */ /* 0x000fe20007000000 */
[C---:B-1----:R-:W-:Y:S01]  /*15aa0*/  FFMA.FTZ R29, R39.reuse, UR7, R38 ;  /* 0x00000007271d7c23 */ /* 0x042fe20008010026 */
[----:B------:R-:W-:Y:S01]  /*15ab0*/  FFMA.FTZ R32, R39, UR7, R32 ;  /* 0x0000000727207c23 */ /* 0x000fe20008010020 */
[----:B------:R-:W-:Y:S01]  /*15ac0*/  I2FP.F32.S32 R38, R64 ;  /* 0x0000004000267245 */ /* 0x000fe20000201400 */
[----:B------:R-:W-:Y:S01]  /*15ad0*/  VIADD R39, R6, 0xfffffed1 ;  /* 0xfffffed106277836 */ /* 0x000fe20000000000 */
[----:B------:R-:W-:-:S02]  /*15ae0*/  FSEL R63, R63, -INF , !P5 ;  /* 0xff8000003f3f7808 */ /* 0x000fc40006800000 */
[----:B------:R-:W-:Y:S01]  /*15af0*/  FSEL R65, R32, -INF , !P0 ;  /* 0xff80000020417808 */ /* 0x000fe20004000000 */
[----:B----4-:R-:W-:Y:S01]  /*15b00*/  FFMA.FTZ R37, R38, UR7, R37 ;  /* 0x0000000726257c23 */ /* 0x010fe20008010025 */
[----:B---3--:R-:W-:Y:S01]  /*15b10*/  FMUL.FTZ R59, R24, UR9 ;  /* 0x00000009183b7c20 */ /* 0x008fe20008410000 */
[C---:B------:R-:W-:Y:S01]  /*15b20*/  ISETP.GE.AND P6, PT, R28.reuse, R3, PT ;  /* 0x000000031c00720c */ /* 0x040fe20003fc6270 */
[----:B------:R1:W-:Y:S01]  /*15b30*/  MUFU.TANH R24, R30 ;  /* 0x0000001e00187308 */ /* 0x0003e20000002400 */
[----:B------:R-:W-:Y:S01]  /*15b40*/  ISETP.GE.AND P5, PT, R28, R2, PT ;  /* 0x000000021c00720c */ /* 0x000fe20003fa6270 */
[----:B------:R-:W-:Y:S01]  /*15b50*/  FFMA.FTZ R35, R38, UR7, R35 ;  /* 0x0000000726237c23 */ /* 0x000fe20008010023 */
[----:B------:R-:W-:Y:S01]  /*15b60*/  I2FP.F32.S32 R32, R39 ;  /* 0x0000002700207245 */ /* 0x000fe20000201400 */
[----:B------:R-:W-:Y:S01]  /*15b70*/  VIADD R38, R6, 0xfffffed8 ;  /* 0xfffffed806267836 */ /* 0x000fe20000000000 */
[----:B------:R-:W-:Y:S02]  /*15b80*/  I2FP.F32.S32 R28, R28 ;  /* 0x0000001c001c7245 */ /* 0x000fe40000201400 */
[----:B------:R-:W-:Y:S01]  /*15b90*/  FSEL R70, R37, -INF , !P1 ;  /* 0xff80000025467808 */ /* 0x000fe20004800000 */
[----:B------:R2:W3:Y:S01]  /*15ba0*/  MUFU.TANH R26, R59 ;  /* 0x0000003b001a7308 */ /* 0x0004e20000002400 */
[C---:B------:R-:W-:Y:S01]  /*15bb0*/  FFMA.FTZ R33, R32.reuse, UR7, R33 ;  /* 0x0000000720217c23 */ /* 0x040fe20008010021 */
[----:B------:R-:W-:Y:S01]  /*15bc0*/  FFMA.FTZ R10, R32, UR7, R10 ;  /* 0x00000007200a7c23 */ /* 0x000fe2000801000a */
[----:B------:R-:W-:Y:S01]  /*15bd0*/  FFMA.FTZ R69, R28, UR7, R27 ;  /* 0x000000071c457c23 */ /* 0x000fe2000801001b */
[-C--:B------:R-:W-:Y:S01]  /*15be0*/  ISETP.GE.AND P1, PT, R39, R2.reuse, PT ;  /* 0x000000022700720c */ /* 0x080fe20003f26270 */
[----:B------:R-:W-:Y:S01]  /*15bf0*/  VIADD R27, R6, 0xfffffee0 ;  /* 0xfffffee0061b7836 */ /* 0x000fe20000000000 */
[----:B------:R-:W-:Y:S01]  /*15c00*/  FSEL R58, R36, -INF , !P2 ;  /* 0xff800000243a7808 */ /* 0x000fe20005000000 */
[----:B------:R-:W-:Y:S01]  /*15c10*/  FMUL.FTZ R36, R20, UR9 ;  /* 0x0000000914247c20 */ /* 0x000fe20008410000 */
[----:B------:R-:W-:Y:S01]  /*15c20*/  FFMA.FTZ R9, R28, UR7, R9 ;  /* 0x000000071c097c23 */ /* 0x000fe20008010009 */
[----:B------:R4:W5:Y:S01]  /*15c30*/  MUFU.TANH R20, R62 ;  /* 0x0000003e00147308 */ /* 0x0009620000002400 */
[----:B-1----:R-:W-:Y:S01]  /*15c40*/  FMUL.FTZ R30, R22, UR9 ;  /* 0x00000009161e7c20 */ /* 0x002fe20008410000 */
[----:B------:R-:W-:Y:S01]  /*15c50*/  VIADD R28, R6, 0xfffffee1 ;  /* 0xfffffee1061c7836 */ /* 0x000fe20000000000 */
[----:B------:R-:W-:-:S02]  /*15c60*/  ISETP.GE.AND P2, PT, R64, R2, PT ;  /* 0x000000024000720c */ /* 0x000fc40003f46270 */
[CC--:B------:R-:W-:Y:S02]  /*15c70*/  ISETP.GE.AND P0, PT, R38.reuse, R2.reuse, PT ;  /* 0x000000022600720c */ /* 0x0c0fe40003f06270 */
[----:B------:R-:W-:Y:S01]  /*15c80*/  FSEL R64, R35, -INF , !P2 ;  /* 0xff80000023407808 */ /* 0x000fe20005000000 */
[----:B------:R-:W-:Y:S01]  /*15c90*/  MUFU.TANH R22, R36 ;  /* 0x0000002400167308 */ /* 0x000fe20000002400 */
[----:B--2---:R-:W-:Y:S01]  /*15ca0*/  FSEL R59, R29, -INF , !P3 ;  /* 0xff8000001d3b7808 */ /* 0x004fe20005800000 */
[----:B------:R-:W-:Y:S01]  /*15cb0*/  FMUL.FTZ R29, R23, UR9 ;  /* 0x00000009171d7c20 */ /* 0x000fe20008410000 */
[-C--:B------:R-:W-:Y:S02]  /*15cc0*/  ISETP.GE.AND P3, PT, R39, R3.reuse, PT ;  /* 0x000000032700720c */ /* 0x080fe40003f66270 */
[----:B------:R-:W-:Y:S02]  /*15cd0*/  ISETP.GE.AND P2, PT, R38, R3, PT ;  /* 0x000000032600720c */ /* 0x000fe40003f46270 */
[----:B------:R-:W-:Y:S01]  /*15ce0*/  FSEL R67, R33, -INF , !P3 ;  /* 0xff80000021437808 */ /* 0x000fe20005800000 */
[----:B------:R1:W2:Y:S01]  /*15cf0*/  MUFU.TANH R23, R31 ;  /* 0x0000001f00177308 */ /* 0x0002a20000002400 */
[----:B------:R-:W-:-:S02]  /*15d00*/  ISETP.GE.AND P3, PT, R27, R2, PT ;  /* 0x000000021b00720c */ /* 0x000fc40003f66270 */
[----:B----4-:R-:W-:Y:S02]  /*15d10*/  FSEL R62, R10, -INF , !P1 ;  /* 0xff8000000a3e7808 */ /* 0x010fe40004800000 */
[----:B------:R-:W-:Y:S02]  /*15d20*/  ISETP.GE.AND P1, PT, R27, R3, PT ;  /* 0x000000031b00720c */ /* 0x000fe40003f26270 */
[----:B------:R-:W-:Y:S01]  /*15d30*/  I2FP.F32.S32 R27, R27 ;  /* 0x0000001b001b7245 */ /* 0x000fe20000201400 */
[----:B------:R-:W-:Y:S01]  /*15d40*/  MUFU.TANH R10, R29 ;  /* 0x0000001d000a7308 */ /* 0x000fe20000002400 */
[----:B------:R-:W-:Y:S02]  /*15d50*/  FSEL R71, R9, -INF , !P6 ;  /* 0xff80000009477808 */ /* 0x000fe40007000000 */
[----:B------:R-:W-:Y:S01]  /*15d60*/  FSEL R69, R69, -INF , !P5 ;  /* 0xff80000045457808 */ /* 0x000fe20006800000 */
[C---:B---3--:R-:W-:Y:S01]  /*15d70*/  FFMA.FTZ R73, R27.reuse, UR7, R26 ;  /* 0x000000071b497c23 */ /* 0x048fe2000801001a */
[----:B------:R-:W-:Y:S01]  /*15d80*/  I2FP.F32.S32 R26, R28 ;  /* 0x0000001c001a7245 */ /* 0x000fe20000201400 */
[----:B-----5:R-:W-:-:S02]  /*15d90*/  FFMA.FTZ R20, R27, UR7, R20 ;  /* 0x000000071b147c23 */ /* 0x020fc40008010014 */
[----:B------:R-:W-:Y:S01]  /*15da0*/  MUFU.TANH R13, R13 ;  /* 0x0000000d000d7308 */ /* 0x000fe20000002400 */
[----:B------:R-:W-:Y:S01]  /*15db0*/  FSEL R73, R73, -INF , !P1 ;  /* 0xff80000049497808 */ /* 0x000fe20004800000 */
[C---:B------:R-:W-:Y:S01]  /*15dc0*/  FFMA.FTZ R25, R26.reuse, UR7, R25 ;  /* 0x000000071a197c23 */ /* 0x040fe20008010019 */
[----:B-1----:R-:W-:Y:S01]  /*15dd0*/  I2FP.F32.S32 R31, R38 ;  /* 0x00000026001f7245 */ /* 0x002fe20000201400 */
[----:B--2---:R-:W-:Y:S01]  /*15de0*/  FFMA.FTZ R23, R26, UR7, R23 ;  /* 0x000000071a177c23 */ /* 0x004fe20008010017 */
[----:B------:R-:W-:Y:S01]  /*15df0*/  VIADD R26, R6, 0xfffffee9 ;  /* 0xfffffee9061a7836 */ /* 0x000fe20000000000 */
[----:B------:R-:W-:Y:S02]  /*15e00*/  FSEL R74, R20, -INF , !P3 ;  /* 0xff800000144a7808 */ /* 0x000fe40005800000 */
[C---:B------:R-:W-:Y:S01]  /*15e10*/  FFMA.FTZ R72, R31.reuse, UR7, R24 ;  /* 0x000000071f487c23 */ /* 0x040fe20008010018 */
[----:B------:R-:W-:Y:S01]  /*15e20*/  FFMA.FTZ R66, R31, UR7, R8 ;  /* 0x000000071f427c23 */ /* 0x000fe20008010008 */
[----:B------:R1:W2:Y:S01]  /*15e30*/  MUFU.TANH R24, R30 ;  /* 0x0000001e00187308 */ /* 0x0002a20000002400 */
[----:B------:R-:W-:Y:S01]  /*15e40*/  VIADD R8, R6, 0xfffffee8 ;  /* 0xfffffee806087836 */ /* 0x000fe20000000000 */
[----:B------:R-:W-:-:S02]  /*15e50*/  ISETP.GE.AND P6, PT, R26, R3, PT ;  /* 0x000000031a00720c */ /* 0x000fc40003fc6270 */
[----:B------:R-:W-:Y:S02]  /*15e60*/  FSEL R72, R72, -INF , !P0 ;  /* 0xff80000048487808 */ /* 0x000fe40004000000 */
[----:B------:R-:W-:Y:S01]  /*15e70*/  FSEL R66, R66, -INF , !P2 ;  /* 0xff80000042427808 */ /* 0x000fe20005000000 */
[----:B------:R-:W-:Y:S01]  /*15e80*/  BAR.SYNC.DEFER_BLOCKING 0x0 ;  /* 0x0000000000007b1d */ /* 0x000fe20000010000 */
[CC--:B------:R-:W-:Y:S02]  /*15e90*/  ISETP.GE.AND P0, PT, R28.reuse, R3.reuse, PT ;  /* 0x000000031c00720c */ /* 0x0c0fe40003f06270 */
[----:B------:R-:W-:Y:S01]  /*15ea0*/  ISETP.GE.AND P2, PT, R28, R2, PT ;  /* 0x000000021c00720c */ /* 0x000fe20003f46270 */
[----:B------:R-:W-:Y:S01]  /*15eb0*/  FMUL.FTZ R28, R17, UR9 ;  /* 0x00000009111c7c20 */ /* 0x000fe20008410000 */
[----:B------:R-:W-:Y:S01]  /*15ec0*/  FSEL R76, R25, -INF , !P0 ;  /* 0xff800000194c7808 */ /* 0x000fe20004000000 */
[----:B------:R-:W3:Y:S01]  /*15ed0*/  MUFU.TANH R21, R21 ;  /* 0x0000001500157308 */ /* 0x000ee20000002400 */
[----:B------:R-:W-:-:S02]  /*15ee0*/  ISETP.GE.AND P4, PT, R8, R3, PT ;  /* 0x000000030800720c */ /* 0x000fc40003f86270 */
[----:B------:R-:W-:Y:S01]  /*15ef0*/  ISETP.GE.AND P1, PT, R8, R2, PT ;  /* 0x000000020800720c */ /* 0x000fe20003f26270 */
[----:B-1----:R-:W-:Y:S01]  /*15f00*/  FMUL.FTZ R30, R16, UR9 ;  /* 0x00000009101e7c20 */ /* 0x002fe20008410000 */
[----:B------:R-:W-:Y:S01]  /*15f10*/  FMUL.FTZ R16, R18, UR9 ;  /* 0x0000000912107c20 */ /* 0x000fe20008410000 */
[----:B------:R-:W-:Y:S01]  /*15f20*/  FMUL.FTZ R18, R19, UR9 ;  /* 0x0000000913127c20 */ /* 0x000fe20008410000 */
[----:B------:R-:W-:Y:S01]  /*15f30*/  I2FP.F32.S32 R17, R8 ;  /* 0x0000000800117245 */ /* 0x000fe20000201400 */
[----:B------:R-:W1:Y:S01]  /*15f40*/  MUFU.TANH R9, R30 ;  /* 0x0000001e00097308 */ /* 0x000e620000002400 */
[----:B------:R-:W-:Y:S01]  /*15f50*/  ISETP.GE.AND P0, PT, R26, R2, PT ;  /* 0x000000021a00720c */ /* 0x000fe20003f06270 */
[C---:B------:R-:W-:Y:S01]  /*15f60*/  VIADD R19, R6.reuse, 0xfffffef0 ;  /* 0xfffffef006137836 */ /* 0x040fe20000000000 */
[----:B------:R-:W-:Y:S01]  /*15f70*/  I2FP.F32.S32 R26, R26 ;  /* 0x0000001a001a7245 */ /* 0x000fe20000201400 */
[C---:B------:R-:W-:Y:S01]  /*15f80*/  FFMA.FTZ R22, R17.reuse, UR7, R22 ;  /* 0x0000000711167c23 */ /* 0x040fe20008010016 */
[----:B--2---:R-:W-:Y:S01]  /*15f90*/  FFMA.FTZ R24, R17, UR7, R24 ;  /* 0x0000000711187c23 */ /* 0x004fe20008010018 */
[----:B------:R-:W-:Y:S01]  /*15fa0*/  VIADD R17, R6, 0xfffffef1 ;  /* 0xfffffef106117836 */ /* 0x000fe20000000000 */
[----:B------:R-:W-:Y:S01]  /*15fb0*/  FSEL R77, R23, -INF , !P2 ;  /* 0xff800000174d7808 */ /* 0x000fe20005000000 */
[----:B------:R-:W-:Y:S01]  /*15fc0*/  MUFU.TANH R8, R28 ;  /* 0x0000001c00087308 */ /* 0x000fe20000002400 */
[----:B------:R-:W-:Y:S01]  /*15fd0*/  FFMA.FTZ R10, R26, UR7, R10 ;  /* 0x000000071a0a7c23 */ /* 0x000fe2000801000a */
[----:B------:R-:W-:Y:S01]  /*15fe0*/  VIADD R6, R6, 0xfffffef9 ;  /* 0xfffffef906067836 */ /* 0x000fe20000000000 */
[----:B------:R-:W-:Y:S01]  /*15ff0*/  FSEL R78, R22, -INF , !P4 ;  /* 0xff800000164e7808 */ /* 0x000fe20006000000 */
[----:B---3--:R-:W-:Y:S01]  /*16000*/  FFMA.FTZ R21, R26, UR7, R21 ;  /* 0x000000071a157c23 */ /* 0x008fe20008010015 */
[----:B------:R-:W-:-:S02]  /*16010*/  FSEL R75, R24, -INF , !P1 ;  /* 0xff800000184b7808 */ /* 0x000fc40004800000 */
[----:B------:R-:W-:Y:S01]  /*16020*/  FSEL R80, R10, -INF , !P0 ;  /* 0xff8000000a507808 */ /* 0x000fe20004000000 */
[----:B------:R-:W2:Y:S01]  /*16030*/  MUFU.TANH R16, R16 ;  /* 0x0000001000107308 */ /* 0x000ea20000002400 */
[CC--:B------:R-:W-:Y:S02]  /*16040*/  ISETP.GE.AND P4, PT, R6.reuse, R3.reuse, PT ;  /* 0x000000030600720c */ /* 0x0c0fe40003f86270 */
[-C--:B------:R-:W-:Y:S02]  /*16050*/  ISETP.GE.AND P0, PT, R6, R2.reuse, PT ;  /* 0x000000020600720c */ /* 0x080fe40003f06270 */
[-C--:B------:R-:W-:Y:S02]  /*16060*/  ISETP.GE.AND P5, PT, R19, R3.reuse, PT ;  /* 0x000000031300720c */ /* 0x080fe40003fa6270 */
[----:B------:R-:W-:Y:S01]  /*16070*/  ISETP.GE.AND P3, PT, R17, R3, PT ;  /* 0x000000031100720c */ /* 0x000fe20003f66270 */
[----:B------:R-:W3:Y:S01]  /*16080*/  MUFU.TANH R18, R18 ;  /* 0x0000001200127308 */ /* 0x000ee20000002400 */
[----:B------:R-:W-:-:S02]  /*16090*/  ISETP.GE.AND P2, PT, R19, R2, PT ;  /* 0x000000021300720c */ /* 0x000fc40003f46270 */
[----:B------:R-:W-:Y:S02]  /*160a0*/  ISETP.GE.AND P1, PT, R17, R2, PT ;  /* 0x000000021100720c */ /* 0x000fe40003f26270 */
[----:B------:R-:W-:Y:S02]  /*160b0*/  I2FP.F32.S32 R6, R6 ;  /* 0x0000000600067245 */ /* 0x000fe40000201400 */
[----:B------:R-:W-:Y:S01]  /*160c0*/  I2FP.F32.S32 R19, R19 ;  /* 0x0000001300137245 */ /* 0x000fe20000201400 */
[----:B------:R-:W4:Y:S01]  /*160d0*/  MUFU.TANH R15, R15 ;  /* 0x0000000f000f7308 */ /* 0x000f220000002400 */
[----:B------:R-:W-:Y:S01]  /*160e0*/  I2FP.F32.S32 R17, R17 ;  /* 0x0000001100117245 */ /* 0x000fe20000201400 */
[----:B------:R-:W-:Y:S01]  /*160f0*/  FFMA.FTZ R13, R6, UR7, R13 ;  /* 0x00000007060d7c23 */ /* 0x000fe2000801000d */
[----:B------:R-:W-:Y:S01]  /*16100*/  FSEL R79, R21, -INF , !P6 ;  /* 0xff800000154f7808 */ /* 0x000fe20007000000 */
[C---:B-1----:R-:W-:Y:S01]  /*16110*/  FFMA.FTZ R3, R19.reuse, UR7, R9 ;  /* 0x0000000713037c23 */ /* 0x042fe20008010009 */
[----:B--2---:R-:W-:Y:S01]  /*16120*/  FFMA.FTZ R16, R19, UR7, R16 ;  /* 0x0000000713107c23 */ /* 0x004fe20008010010 */
[----:B------:R-:W-:Y:S01]  /*16130*/  FFMA.FTZ R8, R17, UR7, R8 ;  /* 0x0000000711087c23 */ /* 0x000fe20008010008 */
[----:B------:R-:W-:-:S02]  /*16140*/  FSEL R83, R13, -INF , !P4 ;  /* 0xff8000000d537808 */ /* 0x000fc40006000000 */
[----:B------:R-:W-:Y:S01]  /*16150*/  FSEL R3, R3, -INF , !P5 ;  /* 0xff80000003037808 */ /* 0x000fe20006800000 */
[----:B---3--:R-:W-:Y:S01]  /*16160*/  FFMA.FTZ R2, R17, UR7, R18 ;  /* 0x0000000711027c23 */ /* 0x008fe20008010012 */
[----:B------:R-:W-:Y:S02]  /*16170*/  FSEL R81, R16, -INF , !P2 ;  /* 0xff80000010517808 */ /* 0x000fe40005000000 */
[----:B------:R-:W-:Y:S02]  /*16180*/  FSEL R82, R8, -INF , !P3 ;  /* 0xff80000008527808 */ /* 0x000fe40005800000 */
[----:B------:R-:W-:Y:S02]  /*16190*/  FSEL R2, R2, -INF , !P1 ;  /* 0xff80000002027808 */ /* 0x000fe40004800000 */
[----:B------:R-:W-:Y:S01]  /*161a0*/  ISETP.NE.AND P4, PT, R153, RZ, PT ;  /* 0x000000ff9900720c */ /* 0x000fe20003f85270 */
[----:B----4-:R-:W-:-:S05]  /*161b0*/  FFMA.FTZ R15, R6, UR7, R15 ;  /* 0x00000007060f7c23 */ /* 0x010fca000801000f */
[----:B------:R-:W-:Y:S01]  /*161c0*/  FSEL R85, R15, -INF , !P0 ;  /* 0xff8000000f557808 */ /* 0x000fe20004000000 */
[----:B------:R-:W-:Y:S06]  /*161d0*/  BRA.U !UP1, `(.L_x_2660) ;  /* 0x0000000909247547 */ /* 0x000fec000b800000 */
        /* <DEDUP_REMOVED lines=25> */
[C---:B------:R-:W-:Y:S01]  /*16370*/  IMAD R9, R10.reuse, R6, R9 ;  /* 0x000000060a097224 */ /* 0x040fe200078e0209 */
[----:B------:R-:W-:Y:S02]  /*16380*/  LOP3.LUT R6, R13, UR4, RZ, 0x3c, !PT ;  /* 0x000000040d067c12 */ /* 0x000fe4000f8e3cff */
[C---:B------:R-:W-:Y:S02]  /*16390*/  ISETP.GT.U32.AND P1, PT, R10.reuse, R15, PT ;  /* 0x0000000f0a00720c */ /* 0x040fe40003f24070 */
[----:B------:R-:W-:Y:S02]  /*163a0*/  ISETP.GT.U32.AND P0, PT, R10, R9, PT ;  /* 0x000000090a00720c */ /* 0x000fe40003f04070 */
[----:B------:R-:W-:-:S09]  /*163b0*/  ISETP.GE.AND P6, PT, R6, RZ, PT ;  /* 0x000000ff0600720c */ /* 0x000fd20003fc6270 */
[----:B------:R-:W-:Y:S01]  /*163c0*/  @!P1 IMAD.IADD R15, R15, 0x1, -R10 ;  /* 0x000000010f0f9824 */ /* 0x000fe200078e0a0a */
[----:B------:R-:W-:Y:S01]  /*163d0*/  @!P1 IADD3 R17, PT, PT, R17, 0x1, RZ ;  /* 0x0000000111119810 */ /* 0x000fe20007ffe0ff */
[----:B------:R-:W-:Y:S01]  /*163e0*/  @!P0 VIADD R8, R8, 0x1 ;  /* 0x0000000108088836 */ /* 0x000fe20000000000 */
[-C--:B------:R-:W-:Y:S02]  /*163f0*/  @!P0 IADD3 R9, PT, PT, R9, -R10.reuse, RZ ;  /* 0x8000000a09098210 */ /* 0x080fe40007ffe0ff */
[-C--:B------:R-:W-:Y:S02]  /*16400*/  ISETP.GE.U32.AND P5, PT, R15, R10.reuse, PT ;  /* 0x0000000a0f00720c */ /* 0x080fe40003fa6070 */
[----:B------:R-:W-:Y:S02]  /*16410*/  ISETP.GE.U32.AND P2, PT, R9, R10, PT ;  /* 0x0000000a0900720c */ /* 0x000fe40003f46070 */
[C---:B------:R-:W-:Y:S01]  /*16420*/  LOP3.LUT R9, R13.reuse, UR5, RZ, 0x3c, !PT ;  /* 0x000000050d097c12 */ /* 0x040fe2000f8e3cff */
[----:B------:R-:W2:Y:S01]  /*16430*/  LDCU.64 UR4, c[0x0][0x3b8] ;  /* 0x00007700ff0477ac */ /* 0x000ea20008000a00 */
[----:B------:R-:W-:-:S02]  /*16440*/  ISETP.NE.AND P0, PT, R13, RZ, PT ;  /* 0x000000ff0d00720c */ /* 0x000fc40003f05270 */
[----:B------:R-:W-:Y:S02]  /*16450*/  ISETP.GE.AND P3, PT, R9, RZ, PT ;  /* 0x000000ff0900720c */ /* 0x000fe40003f66270 */
[----:B------:R-:W-:-:S03]  /*16460*/  LOP3.LUT R15, RZ, R13, RZ, 0x33, !PT ;  /* 0x0000000dff0f7212 */ /* 0x000fc600078e33ff */
[----:B------:R-:W-:Y:S02]  /*16470*/  @P5 VIADD R17, R17, 0x1 ;  /* 0x0000000111115836 */ /* 0x000fe40000000000 */
[----:B------:R-:W-:-:S05]  /*16480*/  @P2 IADD3 R8, PT, PT, R8, 0x1, RZ ;  /* 0x0000000108082810 */ /* 0x000fca0007ffe0ff */
[----:B------:R-:W-:Y:S01]  /*16490*/  IMAD.MOV.U32 R6, RZ, RZ, R8 ;  /* 0x000000ffff067224 */ /* 0x000fe200078e0008 */
[----:B------:R-:W-:-:S03]  /*164a0*/  @!P3 IADD3 R17, PT, PT, -R17, RZ, RZ ;  /* 0x000000ff1111b210 */ /* 0x000fc60007ffe1ff */
[----:B------:R-:W-:Y:S01]  /*164b0*/  @!P6 IMAD.MOV R6, RZ, RZ, -R6 ;  /* 0x000000ffff06e224 */ /* 0x000fe200078e0a06 */
[----:B------:R-:W-:-:S04]  /*164c0*/  SEL R8, R15, R17, !P0 ;  /* 0x000000110f087207 */ /* 0x000fc80004000000 */
[----:B------:R-:W-:Y:S01]  /*164d0*/  SEL R15, R15, R6, !P0 ;  /* 0x000000060f0f7207 */ /* 0x000fe20004000000 */
        /* <DEDUP_REMOVED lines=21> */
.L_x_2661:
        /* <DEDUP_REMOVED lines=8> */
.L_x_2662:
[----:B------:R-:W2:Y:S01]  /*166b0*/  LDC R10, c[0x0][0x3bc] ;  /* 0x0000ef00ff0a7b82 */ /* 0x000ea20000000800 */
[C---:B------:R-:W-:Y:S01]  /*166c0*/  IMAD.SHL.U32 R8, R13.reuse, 0x20, RZ ;  /* 0x000000200d087824 */ /* 0x040fe200078e00ff */
[----:B------:R-:W-:Y:S01]  /*166d0*/  @!PT LDS RZ, [RZ] ;  /* 0x00000000fffff984 */ /* 0x000fe20000000800 */
[----:B------:R-:W-:Y:S01]  /*166e0*/  @!PT LDS RZ, [RZ] ;  /* 0x00000000fffff984 */ /* 0x000fe20000000800 */
[----:B------:R-:W-:Y:S01]  /*166f0*/  @!PT LDS RZ, [RZ] ;  /* 0x00000000fffff984 */ /* 0x000fe20000000800 */
[----:B-1----:R1:W-:Y:S01]  /*16700*/  @!P4 LDGSTS.E.BYPASS.LTC128B.128 [R130+0x1000], desc[UR14][R172.64] ;  /* 0x01000000ac82cfae */ /* 0x0023e2000b981a0e */
[----:B------:R-:W-:-:S03]  /*16710*/  IMAD.SHL.U32 R6, R13, 0x40, RZ ;  /* 0x000000400d067824 */ /* 0x000fc600078e00ff */
[----:B------:R-:W-:Y:S01]  /*16720*/  LEA R16, P0, R8, R172, 0x1 ;  /* 0x000000ac08107211 */ /* 0x000fe200078008ff */
[----:B------:R1:W-:Y:S03]  /*16730*/  @P4 STS.128 [R130+0x1000], RZ ;  /* 0x001000ff82004388 */ /* 0x0003e60000000c00 */
[----:B------:R-:W-:-:S04]  /*16740*/  IADD3 R18, P3, P2, R6, R16, R6 ;  /* 0x0000001006127210 */ /* 0x000fc80007a7e006 */
[----:B------:R-:W-:Y:S02]  /*16750*/  IADD3 R20, P1, PT, R18, R6, RZ ;  /* 0x0000000612147210 */ /* 0x000fe40007f3e0ff */
[C-C-:B--2---:R-:W-:Y:S02]  /*16760*/  SHF.L.U64.HI R9, R13.reuse, 0x5, R10.reuse ;  /* 0x000000050d097819 */ /* 0x144fe4000001020a */
[----:B------:R-:W-:Y:S02]  /*16770*/  SHF.L.U64.HI R10, R13, 0x6, R10 ;  /* 0x000000060d0a7819 */ /* 0x000fe4000001020a */
[----:B------:R-:W-:Y:S02]  /*16780*/  LEA.HI.X R17, R8, R173, R9, 0x1, P0 ;  /* 0x000000ad08117211 */ /* 0x000fe400000f0c09 */
[----:B------:R-:W-:Y:S02]  /*16790*/  @!P4 IADD3 R22, P0, PT, R6, R16, RZ ;  /* 0x000000100616c210 */ /* 0x000fe40007f1e0ff */
[C-C-:B------:R-:W-:Y:S01]  /*167a0*/  IADD3.X R19, PT, PT, R10.reuse, R17, R10.reuse, P3, P2 ;  /* 0x000000110a137210 */ /* 0x140fe20001fe440a */
[----:B------:R-:W-:Y:S01]  /*167b0*/  @!PT LDS RZ, [RZ] ;  /* 0x00000000fffff984 */ /* 0x000fe20000000800 */
[----:B------:R-:W-:Y:S01]  /*167c0*/  @!PT LDS RZ, [RZ] ;  /* 0x00000000fffff984 */ /* 0x000fe20000000800 */
[----:B------:R-:W-:Y:S01]  /*167d0*/  @!PT LDS RZ, [RZ] ;  /* 0x00000000fffff984 */ /* 0x000fe20000000800 */
[----:B------:R1:W-:Y:S02]  /*167e0*/  @!P4 LDGSTS.E.BYPASS.LTC128B.128 [R130+0x1800], desc[UR14][R16.64] ;  /* 0x018000001082cfae */ /* 0x0003e4000b981a0e */
[----:B------:R-:W-:Y:S01]  /*167f0*/  @!P4 IMAD.X R23, R10, 0x1, R17, P0 ;  /* 0x000000010a17c824 */ /* 0x000fe200000e0611 */
[-C--:B------:R-:W-:Y:S01]  /*16800*/  IADD3 R8, P0, PT, R20, R6.reuse, RZ ;  /* 0x0000000614087210 */ /* 0x080fe20007f1e0ff */
[--C-:B------:R-:W-:Y:S01]  /*16810*/  IMAD.X R21, R19, 0x1, R10.reuse, P1 ;  /* 0x0000000113157824 */ /* 0x100fe200008e060a */
[----:B------:R1:W-:Y:S02]  /*16820*/  @P4 STS.128 [R130+0x1800], RZ ;  /* 0x001800ff82004388 */ /* 0x0003e40000000c00 */
[-C--:B------:R-:W-:Y:S01]  /*16830*/  IADD3 R24, P1, PT, R8, R6.reuse, RZ ;  /* 0x0000000608187210 */ /* 0x080fe20007f3e0ff */
[--C-:B------:R-:W-:Y:S01]  /*16840*/  IMAD.X R9, R21, 0x1, R10.reuse, P0 ;  /* 0x0000000115097824 */ /* 0x100fe200000e060a */
[----:B------:R-:W-:Y:S01]  /*16850*/  @!PT LDS RZ, [RZ] ;  /* 0x00000000fffff984 */ /* 0x000fe20000000800 */
[----:B------:R-:W-:Y:S01]  /*16860*/  @!PT LDS RZ, [RZ] ;  /* 0x00000000fffff984 */ /* 0x000fe20000000800 */
[----:B------:R-:W-:Y:S01]  /*16870*/  @!PT LDS RZ, [RZ] ;  /* 0x00000000fffff984 */ /* 0x000fe20000000800 */
[----:B------:R1:W-:Y:S02]  /*16880*/  @!P4 LDGSTS.E.BYPASS.LTC128B.128 [R130+0x2000], desc[UR14][R22.64] ;  /* 0x020000001682cfae */ /* 0x0003e4000b981a0e */
[----:B------:R-:W-:Y:S01]  /*16890*/  @!P4 IADD3 R26, P0, PT, R24, R6, RZ ;  /* 0x00000006181ac210 */ /* 0x000fe20007f1e0ff */
[--C-:B------:R-:W-:Y:S01]  /*168a0*/  IMAD.X R25, R9, 0x1, R10.reuse, P1 ;  /* 0x0000000109197824 */ /* 0x100fe200008e060a */
[----:B------:R1:W-:Y:S03]  /*168b0*/  @P4 STS.128 [R130+0x2000], RZ ;  /* 0x002000ff82004388 */ /* 0x0003e60000000c00 */
[----:B------:R-:W-:Y:S01]  /*168c0*/  @!P4 IMAD.X R27, R25, 0x1, R10, P0 ;  /* 0x00000001191bc824 */ /* 0x000fe200000e060a */
        /* <DEDUP_REMOVED lines=26> */
.L_x_2660:
        /* <DEDUP_REMOVED lines=8> */
[----:B------:R-:W-:Y:S01]  /*16af0*/  FMNMX3.FTZ R9, R9, R100, R208, !PT ;  /* 0x0000006409097276 */ /* 0x000fe200078100d0 */
[----:B------:R-:W-:Y:S01]  /*16b00*/  UMOV UR8, UR10 ;  /* 0x0000000a00087c82 */ /* 0x000fe20008000000 */
[----:B------:R-:W-:-:S02]  /*16b10*/  FMNMX3.FTZ R6, R6, R215, R213, !PT ;  /* 0x000000d706067276 */ /* 0x000fc400078100d5 */
[----:B------:R-:W-:Y:S02]  /*16b20*/  FMNMX3.FTZ R9, R9, R106, R102, !PT ;  /* 0x0000006a09097276 */ /* 0x000fe40007810066 */
[----:B------:R-:W-:Y:S02]  /*16b30*/  FMNMX3.FTZ R6, R6, R107, R105, !PT ;  /* 0x0000006b06067276 */ /* 0x000fe40007810069 */
[----:B------:R-:W-:Y:S01]  /*16b40*/  FMNMX3.FTZ R9, R9, R206, R204, !PT ;  /* 0x000000ce09097276 */ /* 0x000fe200078100cc */
[----:B------:R-:W-:Y:S01]  /*16b50*/  @UP0 UIADD3 UR22, UPT, UPT, UR22, -0x3, URZ ;  /* 0xfffffffd16160890 */ /* 0x000fe2000fffe0ff */
        /* <DEDUP_REMOVED lines=56> */
[----:B------:R-:W2:Y:S01]  /*16ee0*/  SHFL.BFLY PT, R13, R8, 0x2, 0x1f ;  /* 0x0c401f00080d7f89 */ /* 0x000ea200000e0000 */
[----:B------:R-:W-:-:S03]  /*16ef0*/  IADD3 R99, PT, PT, R183, 0x5020, RZ ;  /* 0x00005020b7637810 */ /* 0x000fc60007ffe0ff */
[----:B------:R-:W3:Y:S01]  /*16f00*/  SHFL.BFLY PT, R9, R6, 0x2, 0x1f ;  /* 0x0c401f0006097f89 */ /* 0x000ee200000e0000 */
[----:B--2---:R-:W-:Y:S02]  /*16f10*/  FMNMX.FTZ R13, R8, R13, !PT ;  /* 0x0000000d080d7209 */ /* 0x004fe40007810000 */
[----:B---3--:R-:W-:-:S03]  /*16f20*/  FMNMX.FTZ R9, R6, R9, !PT ;  /* 0x0000000906097209 */ /* 0x008fc60007810000 */
[----:B------:R-:W2:Y:S04]  /*16f30*/  SHFL.BFLY PT, R86, R13, 0x1, 0x1f ;  /* 0x0c201f000d567f89 */ /* 0x000ea800000e0000 */
[----:B------:R-:W3:Y:S01]  /*16f40*/  SHFL.BFLY PT, R84, R9, 0x1, 0x1f ;  /* 0x0c201f0009547f89 */ /* 0x000ee200000e0000 */
[----:B--2---:R-:W-:-:S04]  /*16f50*/  FMNMX.FTZ R86, R13, R86, !PT ;  /* 0x000000560d567209 */ /* 0x004fc80007810000 */
[C---:B------:R-:W-:Y:S01]  /*16f60*/  FSETP.NEU.FTZ.AND P1, PT, R86.reuse, -INF , PT ;  /* 0xff8000005600780b */ /* 0x040fe20003f3d000 */
[C---:B-1----:R-:W-:Y:S01]  /*16f70*/  FMUL.FTZ R93, R86.reuse, UR4 ;  /* 0x00000004565d7c20 */ /* 0x042fe20008410000 */
        /* <DEDUP_REMOVED lines=9> */
[----:B------:R-:W-:Y:S01]  /*17010*/  FSEL R88, R88, RZ, P0 ;  /* 0x000000ff58587208 */ /* 0x000fe20000000000 */
[--C-:B------:R-:W-:Y:S01]  /*17020*/  FFMA.FTZ R91, R90, UR4, -R93.reuse ;  /* 0x000000045a5b7c23 */ /* 0x100fe2000801085d */
[--C-:B------:R-:W-:Y:S01]  /*17030*/  FFMA.FTZ R92, R12, UR4, -R93.reuse ;  /* 0x000000040c5c7c23 */ /* 0x100fe2000801085d */
[----:B------:R-:W-:Y:S01]  /*17040*/  FADD.FTZ R4, R129, -R4 ;  /* 0x8000000481047221 */ /* 0x000fe20000010000 */
[--C-:B------:R-:W-:Y:S01]  /*17050*/  FFMA.FTZ R90, R14, UR4, -R93.reuse ;  /* 0x000000040e5a7c23 */ /* 0x100fe2000801085d */
[--C-:B------:R-:W-:Y:S01]  /*17060*/  FFMA.FTZ R95, R7, UR4, -R88.reuse ;  /* 0x00000004075f7c23 */ /* 0x100fe20008010858 */
[--C-:B------:R-:W-:Y:S01]  /*17070*/  FFMA.FTZ R96, R5, UR4, -R88.reuse ;  /* 0x0000000405607c23 */ /* 0x100fe20008010858 */
[----:B------:R-:W-:Y:S01]  /*17080*/  FMUL.FTZ R97, R4, UR4 ;  /* 0x0000000404617c20 */ /* 0x000fe20008410000 */
[----:B------:R-:W-:Y:S01]  /*17090*/  IADD3 R4, PT, PT, R183, 0x5000, RZ ;  /* 0x00005000b7047810 */ /* 0x000fe20007ffe0ff */
[--C-:B------:R-:W-:Y:S01]  /*170a0*/  FFMA.FTZ R89, R87, UR4, -R88.reuse ;  /* 0x0000000457597c23 */ /* 0x100fe20008010858 */
[--C-:B------:R-:W-:Y:S01]  /*170b0*/  FFMA.FTZ R87, R11, UR4, -R88.reuse ;  /* 0x000000040b577c23 */ /* 0x100fe20008010858 */
[----:B------:R-:W-:Y:S01]  /*170c0*/  MUFU.EX2 R94, R94 ;  /* 0x0000005e005e7308 */ /* 0x000fe20000000800 */
[----:B------:R-:W-:Y:S01]  /*170d0*/  @P2 IADD3 R99, PT, PT, R4, -0x20, RZ ;  /* 0xffffffe004632810 */ /* 0x000fe20007ffe0ff */
[--C-:B------:R-:W-:Y:S01]  /*170e0*/  FFMA.FTZ R103, R106, UR4, -R93.reuse ;  /* 0x000000046a677c23 */ /* 0x100fe2000801085d */
[--C-:B------:R-:W-:Y:S01]  /*170f0*/  FFMA.FTZ R100, R100, UR4, -R93.reuse ;  /* 0x0000000464647c23 */ /* 0x100fe2000801085d */
[----:B------:R-:W1:Y:S01]  /*17100*/  MUFU.EX2 R92, R92 ;  /* 0x0000005c005c7308 */ /* 0x000e620000000800 */
[--C-:B------:R-:W-:Y:S01]  /*17110*/  FFMA.FTZ R101, R208, UR4, -R93.reuse ;  /* 0x00000004d0657c23 */ /* 0x100fe2000801085d */
[----:B------:R-:W2:Y:S01]  /*17120*/  LDSM.16.MT88.4 R4, [R99] ;  /* 0x000000006304783b */ /* 0x000ea20000004200 */
[--C-:B------:R-:W-:Y:S01]  /*17130*/  FFMA.FTZ R102, R102, UR4, -R93.reuse ;  /* 0x0000000466667c23 */ /* 0x100fe2000801085d */
[----:B------:R-:W-:Y:S01]  /*17140*/  MUFU.EX2 R91, R91 ;  /* 0x0000005b005b7308 */ /* 0x000fe20000000800 */
[--C-:B------:R-:W-:Y:S01]  /*17150*/  FFMA.FTZ R104, R215, UR4, -R88.reuse ;  /* 0x00000004d7687c23 */ /* 0x100fe20008010858 */
[----:B------:R-:W3:Y:S01]  /*17160*/  LDSM.16.MT88.4 R28, [R99+0x400] ;  /* 0x00040000631c783b */ /* 0x000ee20000004200 */
        /* <DEDUP_REMOVED lines=38> */
[-C--:B------:R-:W-:Y:S01]  /*173d0*/  FMUL.FTZ R165, R165, R98.reuse ;  /* 0x00000062a5a57220 */ /* 0x080fe20000410000 */
[-C--:B-1----:R-:W-:Y:S01]  /*173e0*/  FMUL.FTZ R14, R170, R97.reuse ;  /* 0x00000061aa0e7220 */ /* 0x082fe20000410000 */
        /* <DEDUP_REMOVED lines=17> */
[--C-:B------:R-:W-:Y:S01]  /*17500*/  FFMA.FTZ R162, R198, UR4, -R93.reuse ;  /* 0x00000004c6a27c23 */ /* 0x100fe2000801085d */
[--C-:B------:R-:W-:Y:S01]  /*17510*/  FFMA.FTZ R161, R196, UR4, -R93.reuse ;  /* 0x00000004c4a17c23 */ /* 0x100fe2000801085d */
[--C-:B------:R-:W-:Y:S01]  /*17520*/  FFMA.FTZ R160, R194, UR4, -R93.reuse ;  /* 0x00000004c2a07c23 */ /* 0x100fe2000801085d */
[----:B------:R5:W-:Y:S01]  /*17530*/  MUFU.EX2 R105, R32 ;  /* 0x0000002000697308 */ /* 0x000be20000000800 */
[--C-:B------:R-:W-:Y:S01]  /*17540*/  FFMA.FTZ R165, R192, UR4, -R93.reuse ;  /* 0x00000004c0a57c23 */ /* 0x100fe2000801085d */
[----:B-1----:R-:W-:Y:S01]  /*17550*/  F2FP.BF16.F32.PACK_AB R34, R102, R103 ;  /* 0x000000676622723e */ /* 0x002fe200000010ff */
[C---:B--2---:R-:W-:Y:S01]  /*17560*/  HMMA.16816.F32.BF16 R24, R8.reuse, R4, R24 ;  /* 0x000000040818723c */ /* 0x044fe20000041818 */
        /* <DEDUP_REMOVED lines=8> */
[----:B------:R-:W2:Y:S01]  /*175f0*/  LDSM.16.MT88.4 R4, [R183+0x5800] ;  /* 0x00580000b704783b */ /* 0x000ea20000004200 */
[----:B------:R-:W4:Y:S01]  /*17600*/  MUFU.EX2 R116, R204 ;  /* 0x000000cc00747308 */ /* 0x000f220000000800 */
[----:B-----5:R-:W-:Y:S01]  /*17610*/  F2FP.BF16.F32.PACK_AB R32, R101, R100 ;  /* 0x000000646520723e */ /* 0x020fe200000010ff */
[--C-:B------:R-:W-:Y:S01]  /*17620*/  FFMA.FTZ R158, R205, UR4, -R88.reuse ;  /* 0x00000004cd9e7c23 */ /* 0x100fe20008010858 */
[--C-:B------:R-:W-:Y:S01]  /*17630*/  FFMA.FTZ R157, R203, UR4, -R88.reuse ;  /* 0x00000004cb9d7c23 */ /* 0x100fe20008010858 */
[----:B------:R3:W-:Y:S01]  /*17640*/  MUFU.EX2 R114, R36 ;  /* 0x0000002400727308 */ /* 0x0007e20000000800 */
        /* <DEDUP_REMOVED lines=16> */
[----:B------:R-:W5:Y:S01]  /*17750*/  LDSM.16.MT88.4 R20, [R99+0x800] ;  /* 0x000800006314783b */ /* 0x000f620000004200 */
[----:B------:R-:W-:Y:S01]  /*17760*/  MUFU.EX2 R129, R129 ;  /* 0x0000008100817308 */ /* 0x000fe20000000800 */
[--C-:B------:R-:W-:Y:S01]  /*17770*/  FFMA.FTZ R145, R145, UR4, -R88.reuse ;  /* 0x0000000491917c23 */ /* 0x100fe20008010858 */
[--C-:B------:R-:W-:Y:S01]  /*17780*/  FFMA.FTZ R134, R134, UR4, -R93.reuse ;  /* 0x0000000486867c23 */ /* 0x100fe2000801085d */
[--C-:B------:R-:W-:Y:S01]  /*17790*/  FFMA.FTZ R189, R132, UR4, -R93.reuse ;  /* 0x0000000484bd7c23 */ /* 0x100fe2000801085d */
[----:B------:R2:W2:Y:S01]  /*177a0*/  MUFU.EX2 R122, R130 ;  /* 0x00000082007a7308 */ /* 0x0004a20000000800 */
[--C-:B------:R-:W-:Y:S01]  /*177b0*/  FFMA.FTZ R117, R117, UR4, -R88.reuse ;  /* 0x0000000475757c23 */ /* 0x100fe20008010858 */
[C---:B---3--:R-:W-:Y:S01]  /*177c0*/  HMMA.16816.F32.BF16 R36, R32.reuse, R28, R24 ;  /* 0x0000001c2024723c */ /* 0x048fe20000041818 */
[----:B------:R-:W3:Y:S01]  /*177d0*/  LDSM.16.MT88.4 R24, [R183+0x5c00] ;  /* 0x005c0000b718783b */ /* 0x000ee20000004200 */
[----:B------:R-:W-:Y:S01]  /*177e0*/  MUFU.EX2 R120, R120 ;  /* 0x0000007800787308 */ /* 0x000fe20000000800 */
[--C-:B------:R-:W-:Y:S01]  /*177f0*/  FFMA.FTZ R140, R140, UR4, -R93.reuse ;  /* 0x000000048c8c7c23 */ /* 0x100fe2000801085d */
[--C-:B------:R-:W-:Y:S01]  /*17800*/  FFMA.FTZ R191, R119, UR4, -R88.reuse ;  /* 0x0000000477bf7c23 */ /* 0x100fe20008010858 */
[--C-:B------:R-:W-:Y:S01]  /*17810*/  FFMA.FTZ R119, R115, UR4, -R88.reuse ;  /* 0x0000000473777c23 */ /* 0x100fe20008010858 */
[----:B------:R-:W5:Y:S01]  /*17820*/  MUFU.EX2 R135, R135 ;  /* 0x0000008700877308 */ /* 0x000f620000000800 */
[--C-:B------:R-:W-:Y:S01]  /*17830*/  FFMA.FTZ R190, R113, UR4, -R88.reuse ;  /* 0x0000000471be7c23 */ /* 0x100fe20008010858 */
[----:B------:R-:W-:Y:S01]  /*17840*/  HMMA.16816.F32.BF16 R28, R32, R30, R8 ;  /* 0x0000001e201c723c */ /* 0x000fe20000041808 */
[----:B----4-:R-:W-:Y:S01]  /*17850*/  F2FP.BF16.F32.PACK_AB R32, R116, R121 ;  /* 0x000000797420723e */ /* 0x010fe200000010ff */
[----:B------:R-:W4:Y:S01]  /*17860*/  LDSM.16.MT88.4 R8, [R99+0xc00] ;  /* 0x000c00006308783b */ /* 0x000f220000004200 */
[----:B-1----:R-:W-:Y:S01]  /*17870*/  F2FP.BF16.F32.PACK_AB R33, R131, R118 ;  /* 0x000000768321723e */ /* 0x002fe200000010ff */
[--C-:B--2---:R-:W-:Y:S01]  /*17880*/  FFMA.FTZ R130, R137, UR4, -R88.reuse ;  /* 0x0000000489827c23 */ /* 0x104fe20008010858 */
[----:B------:R-:W-:Y:S01]  /*17890*/  F2FP.BF16.F32.PACK_AB R34, R127, R114 ;  /* 0x000000727f22723e */ /* 0x000fe200000010ff */
[----:B------:R-:W-:Y:S01]  /*178a0*/  MUFU.EX2 R133, R133 ;  /* 0x0000008500857308 */ /* 0x000fe20000000800 */
[----:B------:R-:W-:Y:S01]  /*178b0*/  F2FP.BF16.F32.PACK_AB R35, R122, R129 ;  /* 0x000000817a23723e */ /* 0x000fe200000010ff */
[--C-:B------:R-:W-:Y:S01]  /*178c0*/  FFMA.FTZ R111, R111, UR4, -R88.reuse ;  /* 0x000000046f6f7c23 */ /* 0x100fe20008010858 */
[----:B------:R-:W-:Y:S01]  /*178d0*/  FFMA.FTZ R42, R42, UR4, -R93 ;  /* 0x000000042a2a7c23 */ /* 0x000fe2000801085d */
[----:B------:R-:W-:Y:S01]  /*178e0*/  MUFU.EX2 R124, R124 ;  /* 0x0000007c007c7308 */ /* 0x000fe20000000800 */
[----:B------:R-:W-:Y:S01]  /*178f0*/  FFMA.FTZ R43, R43, UR4, -R88 ;  /* 0x000000042b2b7c23 */ /* 0x000fe20008010858 */
[----:B------:R-:W-:Y:S01]  /*17900*/  FFMA.FTZ R151, R151, R98, R94 ;  /* 0x0000006297977223 */ /* 0x000fe2000001005e */
[----:B------:R-:W-:Y:S01]  /*17910*/  FFMA.FTZ R152, R152, R97, R89 ;  /* 0x0000006198987223 */ /* 0x000fe20000010059 */
[----:B------:R-:W-:Y:S01]  /*17920*/  MUFU.EX2 R138, R138 ;  /* 0x0000008a008a7308 */ /* 0x000fe20000000800 */
[C---:B------:R-:W-:Y:S01]  /*17930*/  HMMA.16816.F32.BF16 R12, R32.reuse, R4, R12 ;  /* 0x00000004200c723c */ /* 0x040fe2000004180c */
[----:B------:R-:W-:Y:S01]  /*17940*/  FADD.FTZ R92, R92, R151 ;  /* 0x000000975c5c7221 */ /* 0x000fe20000010000 */
[----:B------:R-:W-:Y:S01]  /*17950*/  FADD.FTZ R152, R87, R152 ;  /* 0x0000009857987221 */ /* 0x000fe20000010000 */
[----:B------:R1:W2:Y:S01]  /*17960*/  MUFU.EX2 R137, R155 ;  /* 0x0000009b00897308 */ /* 0x0002a20000000800 */
[----:B------:R-:W-:Y:S01]  /*17970*/  FFMA.FTZ R59, R59, UR4, -R93 ;  /* 0x000000043b3b7c23 */ /* 0x000fe2000801085d */
[----:B------:R-:W-:Y:S01]  /*17980*/  FADD.FTZ R91, R91, R92 ;  /* 0x0000005c5b5b7221 */ /* 0x000fe20000010000 */
[----:B------:R-:W-:Y:S01]  /*17990*/  FADD.FTZ R95, R95, R152 ;  /* 0x000000985f5f7221 */ /* 0x000fe20000010000 */
[----:B------:R-:W-:Y:S01]  /*179a0*/  MUFU.EX2 R130, R130 ;  /* 0x0000008200827308 */ /* 0x000fe20000000800 */
[C---:B------:R-:W-:Y:S01]  /*179b0*/  HMMA.16816.F32.BF16 R16, R32.reuse, R6, R16 ;  /* 0x000000062010723c */ /* 0x040fe20000041810 */
[----:B------:R-:W4:Y:S01]  /*179c0*/  LDSM.16.MT88.4 R4, [R183+0x6000] ;  /* 0x00600000b704783b */ /* 0x000f220000004200 */
[----:B------:R-:W-:Y:S01]  /*179d0*/  FADD.FTZ R91, R90, R91 ;  /* 0x0000005b5a5b7221 */ /* 0x000fe20000010000 */
[----:B------:R-:W3:Y:S01]  /*179e0*/  MUFU.EX2 R139, R139 ;  /* 0x0000008b008b7308 */ /* 0x000ee20000000800 */
[----:B------:R-:W-:Y:S01]  /*179f0*/  FADD.FTZ R95, R96, R95 ;  /* 0x0000005f605f7221 */ /* 0x000fe20000010000 */
[--C-:B------:R-:W-:Y:S01]  /*17a00*/  FFMA.FTZ R63, R63, UR4, -R88.reuse ;  /* 0x000000043f3f7c23 */ /* 0x100fe20008010858 */
[----:B------:R-:W-:Y:S01]  /*17a10*/  FADD.FTZ R100, R100, R91 ;  /* 0x0000005b64647221 */ /* 0x000fe20000010000 */
[----:B------:R-:W-:Y:S01]  /*17a20*/  MUFU.EX2 R154, R200 ;  /* 0x000000c8009a7308 */ /* 0x000fe20000000800 */
[C---:B-----5:R-:W-:Y:S01]  /*17a30*/  HMMA.16816.F32.BF16 R36, R32.reuse, R20, R36 ;  /* 0x000000142024723c */ /* 0x060fe20000041824 */
[----:B------:R-:W-:Y:S01]  /*17a40*/  F2FP.BF16.F32.PACK_AB R20, R135, R120 ;  /* 0x000000788714723e */ /* 0x000fe200000010ff */
[--C-:B-1----:R-:W-:Y:S01]  /*17a50*/  FFMA.FTZ R155, R146, UR4, -R93.reuse ;  /* 0x00000004929b7c23 */ /* 0x102fe2000801085d */
[----:B--2---:R-:W-:Y:S01]  /*17a60*/  F2FP.BF16.F32.PACK_AB R21, R137, R138 ;  /* 0x0000008a8915723e */ /* 0x004fe200000010ff */
[----:B------:R-:W-:Y:S01]  /*17a70*/  MUFU.EX2 R146, R202 ;  /* 0x000000ca00927308 */ /* 0x000fe20000000800 */
[--C-:B------:R-:W-:Y:S01]  /*17a80*/  FFMA.FTZ R62, R62, UR4, -R88.reuse ;  /* 0x000000043e3e7c23 */ /* 0x100fe20008010858 */
[--C-:B------:R-:W-:Y:S01]  /*17a90*/  FFMA.FTZ R151, R83, UR4, -R93.reuse ;  /* 0x0000000453977c23 */ /* 0x100fe2000801085d */
[--C-:B------:R-:W-:Y:S01]  /*17aa0*/  FFMA.FTZ R0, R0, UR4, -R88.reuse ;  /* 0x0000000400007c23 */ /* 0x100fe20008010858 */
[----:B------:R-:W-:Y:S01]  /*17ab0*/  HMMA.16816.F32.BF16 R28, R32, R22, R28 ;  /* 0x00000016201c723c */ /* 0x000fe2000004181c */
[----:B------:R-:W-:Y:S01]  /*17ac0*/  F2FP.BF16.F32.PACK_AB R22, R124, R133 ;  /* 0x000000857c16723e */ /* 0x000fe200000010ff */
[----:B------:R-:W1:Y:S01]  /*17ad0*/  MUFU.EX2 R155, R155 ;  /* 0x0000009b009b7308 */ /* 0x000e620000000800 */
[----:B---3--:R-:W-:Y:S01]  /*17ae0*/  F2FP.BF16.F32.PACK_AB R23, R139, R130 ;  /* 0x000000828b17723e */ /* 0x008fe200000010ff */
[----:B------:R-:W-:Y:S01]  /*17af0*/  LDSM.16.MT88.4 R32, [R183+0x6800] ;  /* 0x00680000b720783b */ /* 0x000fe20000004200 */
[----:B------:R-:W-:Y:S01]  /*17b00*/  FFMA.FTZ R44, R44, UR4, -R93 ;  /* 0x000000042c2c7c23 */ /* 0x000fe2000801085d */
[----:B------:R-:W-:Y:S01]  /*17b10*/  MUFU.EX2 R153, R153 ;  /* 0x0000009900997308 */ /* 0x000fe20000000800 */
[----:B------:R-:W-:Y:S01]  /*17b20*/  FFMA.FTZ R81, R81, UR4, -R88 ;  /* 0x0000000451517c23 */ /* 0x000fe20008010858 */
[----:B------:R-:W-:-:S02]  /*17b30*/  PLOP3.LUT P0, PT, PT, PT, UP0, 0x80, 0x8 ;  /* 0x000000000008781c */ /* 0x000fc40003f0f008 */
[----:B------:R-:W-:Y:S01]  /*17b40*/  MUFU.EX2 R158, R158 ;  /* 0x0000009e009e7308 */ /* 0x000fe20000000800 */
[C---:B------:R-:W-:Y:S03]  /*17b50*/  HMMA.16816.F32.BF16 R12, R20.reuse, R24, R12 ;  /* 0x00000018140c723c */ /* 0x040fe6000004180c */
[----:B------:R-:W2:Y:S04]  /*17b60*/  MUFU.EX2 R157, R157 ;  /* 0x0000009d009d7308 */ /* 0x000ea80000000800 */
[----:B------:R-:W-:Y:S01]  /*17b70*/  MUFU.EX2 R156, R156 ;  /* 0x0000009c009c7308 */ /* 0x000fe20000000800 */
[C---:B------:R-:W-:Y:S01]  /*17b80*/  HMMA.16816.F32.BF16 R16, R20.reuse, R26, R16 ;  /* 0x0000001a1410723c */ /* 0x040fe20000041810 */
[----:B------:R-:W3:Y:S02]  /*17b90*/  LDSM.16.MT88.4 R24, [R99+0x1000] ;  /* 0x001000006318783b */ /* 0x000ee40000004200 */
[----:B------:R-:W5:Y:S04]  /*17ba0*/  MUFU.EX2 R159, R159 ;  /* 0x0000009f009f7308 */ /* 0x000f680000000800 */
[----:B------:R-:W-:Y:S01]  /*17bb0*/  MUFU.EX2 R162, R162 ;  /* 0x000000a200a27308 */ /* 0x000fe20000000800 */
[C---:B----4-:R-:W-:Y:S03]  /*17bc0*/  HMMA.16816.F32.BF16 R36, R20.reuse, R8, R36 ;  /* 0x000000081424723c */ /* 0x050fe60000041824 */
[----:B------:R-:W4:Y:S04]  /*17bd0*/  MUFU.EX2 R161, R161 ;  /* 0x000000a100a17308 */ /* 0x000f280000000800 */
        /* <DEDUP_REMOVED lines=16> */
[----:B------:R-:W1:Y:S02]  /*17ce0*/  MUFU.EX2 R171, R171 ;  /* 0x000000ab00ab7308 */ /* 0x000e640000000800 */
[----:B---3--:R-:W-:Y:S01]  /*17cf0*/  HMMA.16816.F32.BF16 R36, R20, R24, R36 ;  /* 0x000000181424723c */ /* 0x008fe20000041824 */
[----:B----4-:R-:W-:Y:S01]  /*17d00*/  F2FP.BF16.F32.PACK_AB R24, R161, R162 ;  /* 0x000000a2a118723e */ /* 0x010fe200000010ff */
[----:B------:R-:W-:Y:S01]  /*17d10*/  MUFU.EX2 R170, R170 ;  /* 0x000000aa00aa7308 */ /* 0x000fe20000000800 */
[----:B--2---:R-:W-:-:S03]  /*17d20*/  F2FP.BF16.F32.PACK_AB R25, R168, R163 ;  /* 0x000000a3a819723e */ /* 0x004fc600000010ff */
[----:B------:R-:W2:Y:S02]  /*17d30*/  MUFU.EX2 R169, R169 ;  /* 0x000000a900a97308 */ /* 0x000ea40000000800 */
[----:B------:R-:W-:Y:S01]  /*17d40*/  HMMA.16816.F32.BF16 R28, R20, R26, R28 ;  /* 0x0000001a141c723c */ /* 0x000fe2000004181c */
[----:B------:R-:W-:Y:S01]  /*17d50*/  F2FP.BF16.F32.PACK_AB R26, R165, R160 ;  /* 0x000000a0a51a723e */ /* 0x000fe200000010ff */
[----:B------:R-:W3:Y:S01]  /*17d60*/  LDSM.16.MT88.4 R20, [R99+0x1800] ;  /* 0x001800006314783b */ /* 0x000ee20000004200 */
[----:B-----5:R-:W-:Y:S01]  /*17d70*/  F2FP.BF16.F32.PACK_AB R27, R166, R167 ;  /* 0x000000a7a61b723e */ /* 0x020fe200000010ff */
[----:B------:R-:W-:Y:S04]  /*17d80*/  MUFU.EX2 R184, R184 ;  /* 0x000000b800b87308 */ /* 0x000fe80000000800 */
[----:B------:R-:W4:Y:S02]  /*17d90*/  MUFU.EX2 R185, R188 ;  /* 0x000000bc00b97308 */ /* 0x000f240000000800 */
[C---:B-1----:R-:W-:Y:S01]  /*17da0*/  HMMA.16816.F32.BF16 R12, R24.reuse, R8, R12 ;  /* 0x00000008180c723c */ /* 0x042fe2000004180c */
[----:B------:R-:W-:Y:S01]  /*17db0*/  F2FP.BF16.F32.PACK_AB R8, R171, R164 ;  /* 0x000000a4ab08723e */ /* 0x000fe200000010ff */
[----:B------:R1:W-:Y:S04]  /*17dc0*/  MUFU.EX2 R179, R187 ;  /* 0x000000bb00b37308 */ /* 0x0003e80000000800 */
[----:B------:R-:W5:Y:S02]  /*17dd0*/  MUFU.EX2 R186, R186 ;  /* 0x000000ba00ba7308 */ /* 0x000f640000000800 */
[----:B------:R-:W-:Y:S01]  /*17de0*/  HMMA.16816.F32.BF16 R16, R24, R10, R16 ;  /* 0x0000000a1810723c */ /* 0x000fe20000041810 */
[----:B--2---:R-:W-:Y:S01]  /*17df0*/  F2FP.BF16.F32.PACK_AB R10, R169, R170 ;  /* 0x000000aaa90a723e */ /* 0x004fe200000010ff */
[----:B------:R2:W-:Y:S01]  /*17e00*/  MUFU.EX2 R132, R134 ;  /* 0x0000008600847308 */ /* 0x0005e20000000800 */
[----:B----4-:R-:W-:Y:S01]  /*17e10*/  F2FP.BF16.F32.PACK_AB R9, R185, R184 ;  /* 0x000000b8b909723e */ /* 0x010fe200000010ff */
[----:B------:R-:W-:-:S02]  /*17e20*/  FFMA.FTZ R188, R108, UR4, -R93 ;  /* 0x000000046cbc7c23 */ /* 0x000fc4000801085d */
[----:B------:R-:W-:Y:S02]  /*17e30*/  MUFU.EX2 R189, R189 ;  /* 0x000000bd00bd7308 */ /* 0x000fe40000000800 */
[----:B------:R-:W-:Y:S01]  /*17e40*/  HMMA.16816.F32.BF16 R36, R24, R4, R36 ;  /* 0x000000041824723c */ /* 0x000fe20000041824 */
[----:B-1----:R-:W-:Y:S01]  /*17e50*/  FFMA.FTZ R187, R178, UR4, -R93 ;  /* 0x00000004b2bb7c23 */ /* 0x002fe2000801085d */
[----:B------:R-:W-:Y:S01]  /*17e60*/  MUFU.EX2 R117, R117 ;  /* 0x0000007500757308 */ /* 0x000fe20000000800 */
[----:B-----5:R-:W-:-:S03]  /*17e70*/  F2FP.BF16.F32.PACK_AB R11, R186, R179 ;  /* 0x000000b3ba0b723e */ /* 0x020fc600000010ff */
[----:B------:R1:W-:Y:S02]  /*17e80*/  MUFU.EX2 R178, R182 ;  /* 0x000000b600b27308 */ /* 0x0003e40000000800 */
[----:B------:R-:W-:Y:S01]  /*17e90*/  HMMA.16816.F32.BF16 R28, R24, R6, R28 ;  /* 0x00000006181c723c */ /* 0x000fe2000004181c */
[----:B------:R-:W4:Y:S01]  /*17ea0*/  LDSM.16.MT88.4 R4, [R183+0x6c00] ;  /* 0x006c0000b704783b */ /* 0x000f220000004200 */
[----:B------:R-:W5:Y:S01]  /*17eb0*/  MUFU.EX2 R187, R187 ;  /* 0x000000bb00bb7308 */ /* 0x000f620000000800 */
[--C-:B--2---:R-:W-:Y:S02]  /*17ec0*/  FFMA.FTZ R134, R112, UR4, -R93.reuse ;  /* 0x0000000470867c23 */ /* 0x104fe4000801085d */
[----:B------:R-:W2:Y:S01]  /*17ed0*/  LDSM.16.MT88.4 R24, [R99+0x1c00] ;  /* 0x001c00006318783b */ /* 0x000ea20000004200 */
[----:B------:R-:W-:Y:S02]  /*17ee0*/  MUFU.EX2 R112, R191 ;  /* 0x000000bf00707308 */ /* 0x000fe40000000800 */
[C---:B------:R-:W-:Y:S01]  /*17ef0*/  HMMA.16816.F32.BF16 R12, R8.reuse, R32, R12 ;  /* 0x00000020080c723c */ /* 0x040fe2000004180c */
[--C-:B------:R-:W-:Y:S01]  /*17f00*/  FFMA.FTZ R33, R144, UR4, -R93.reuse ;  /* 0x0000000490217c23 */ /* 0x100fe2000801085d */
[--C-:B------:R-:W-:Y:S01]  /*17f10*/  FFMA.FTZ R144, R147, UR4, -R88.reuse ;  /* 0x0000000493907c23 */ /* 0x100fe20008010858 */
[--C-:B------:R-:W-:Y:S01]  /*17f20*/  FFMA.FTZ R32, R142, UR4, -R93.reuse ;  /* 0x000000048e207c23 */ /* 0x100fe2000801085d */
[--C-:B-1----:R-:W-:Y:S01]  /*17f30*/  FFMA.FTZ R182, R141, UR4, -R88.reuse ;  /* 0x000000048db67c23 */ /* 0x102fe20008010858 */
[----:B------:R1:W-:Y:S03]  /*17f40*/  MUFU.EX2 R142, R33 ;  /* 0x00000021008e7308 */ /* 0x0003e60000000800 */
[----:B------:R-:W-:Y:S01]  /*17f50*/  HMMA.16816.F32.BF16 R16, R8, R34, R16 ;  /* 0x000000220810723c */ /* 0x000fe20000041810 */
[----:B------:R-:W-:Y:S01]  /*17f60*/  FFMA.FTZ R34, R143, UR4, -R88 ;  /* 0x000000048f227c23 */ /* 0x000fe20008010858 */
[----:B------:R-:W1:Y:S01]  /*17f70*/  MUFU.EX2 R147, R32 ;  /* 0x0000002000937308 */ /* 0x000e620000000800 */
[----:B------:R-:W-:-:S03]  /*17f80*/  FFMA.FTZ R35, R136, UR4, -R93 ;  /* 0x0000000488237c23 */ /* 0x000fc6000801085d */
[----:B------:R-:W-:Y:S02]  /*17f90*/  MUFU.EX2 R144, R144 ;  /* 0x0000009000907308 */ /* 0x000fe40000000800 */
[C---:B---3--:R-:W-:Y:S01]  /*17fa0*/  HMMA.16816.F32.BF16 R36, R8.reuse, R20, R36 ;  /* 0x000000140824723c */ /* 0x048fe20000041824 */
[----:B-----5:R-:W-:Y:S01]  /*17fb0*/  F2FP.BF16.F32.PACK_AB R20, R187, R178 ;  /* 0x000000b2bb14723e */ /* 0x020fe200000010ff */
[----:B------:R-:W3:Y:S01]  /*17fc0*/  MUFU.EX2 R143, R145 ;  /* 0x00000091008f7308 */ /* 0x000ee20000000800 */
[----:B-1----:R-:W-:Y:S01]  /*17fd0*/  FFMA.FTZ R33, R126, UR4, -R93 ;  /* 0x000000047e217c23 */ /* 0x002fe2000801085d */
[--C-:B------:R-:W-:Y:S02]  /*17fe0*/  FFMA.FTZ R126, R123, UR4, -R88.reuse ;  /* 0x000000047b7e7c23 */ /* 0x100fe40008010858 */
[----:B------:R-:W-:Y:S02]  /*17ff0*/  MUFU.EX2 R141, R34 ;  /* 0x00000022008d7308 */ /* 0x000fe40000000800 */
[----:B------:R-:W-:Y:S01]  /*18000*/  HMMA.16816.F32.BF16 R28, R8, R22, R28 ;  /* 0x00000016081c723c */ /* 0x000fe2000004181c */
[----:B------:R-:W1:Y:S01]  /*18010*/  LDSM.16.MT88.4 R8, [R183+0x7000] ;  /* 0x00700000b708783b */ /* 0x000e620000004200 */
[----:B------:R-:W5:Y:S01]  /*18020*/  MUFU.EX2 R182, R182 ;  /* 0x000000b600b67308 */ /* 0x000f620000000800 */
[----:B------:R-:W-:Y:S01]  /*18030*/  F2FP.BF16.F32.PACK_AB R22, R147, R142 ;  /* 0x0000008e9316723e */ /* 0x000fe200000010ff */
[----:B------:R-:W-:-:S02]  /*18040*/  FFMA.FTZ R32, R125, UR4, -R88 ;  /* 0x000000047d207c23 */ /* 0x000fc40008010858 */
[----:B------:R4:W-:Y:S01]  /*18050*/  MUFU.EX2 R136, R140 ;  /* 0x0000008c00887308 */ /* 0x0009e20000000800 */
[----:B---3--:R-:W-:-:S03]  /*18060*/  F2FP.BF16.F32.PACK_AB R21, R143, R144 ;  /* 0x000000908f15723e */ /* 0x008fc600000010ff */
[----:B------:R-:W3:Y:S04]  /*18070*/  MUFU.EX2 R145, R35 ;  /* 0x0000002300917308 */ /* 0x000ee80000000800 */
[----:B------:R-:W-:Y:S01]  /*18080*/  MUFU.EX2 R125, R33 ;  /* 0x00000021007d7308 */ /* 0x000fe20000000800 */
[----:B-----5:R-:W-:-:S03]  /*18090*/  F2FP.BF16.F32.PACK_AB R23, R182, R141 ;  /* 0x0000008db617723e */ /* 0x020fc600000010ff */
[----:B------:R5:W-:Y:S01]  /*180a0*/  MUFU.EX2 R123, R32 ;  /* 0x00000020007b7308 */ /* 0x000be20000000800 */
[----:B----4-:R-:W-:-:S03]  /*180b0*/  FFMA.FTZ R140, R110, UR4, -R93 ;  /* 0x000000046e8c7c23 */ /* 0x010fc6000801085d */
[----:B------:R-:W4:Y:S01]  /*180c0*/  MUFU.EX2 R126, R126 ;  /* 0x0000007e007e7308 */ /* 0x000f220000000800 */
[C---:B------:R-:W-:Y:S03]  /*180d0*/  HMMA.16816.F32.BF16 R12, R20.reuse, R4, R12 ;  /* 0x00000004140c723c */ /* 0x040fe6000004180c */
[----:B------:R4:W-:Y:S04]  /*180e0*/  MUFU.EX2 R108, R140 ;  /* 0x0000008c006c7308 */ /* 0x0009e80000000800 */
[----:B------:R-:W1:Y:S01]  /*180f0*/  MUFU.EX2 R110, R134 ;  /* 0x00000086006e7308 */ /* 0x000e620000000800 */
[C---:B------:R-:W-:Y:S01]  /*18100*/  HMMA.16816.F32.BF16 R16, R20.reuse, R6, R16 ;  /* 0x000000061410723c */ /* 0x040fe20000041810 */
[----:B------:R-:W1:Y:S02]  /*18110*/  LDSM.16.MT88.4 R4, [R99+0x2000] ;  /* 0x002000006304783b */ /* 0x000e640000004200 */
[----:B------:R-:W-:Y:S02]  /*18120*/  MUFU.EX2 R115, R188 ;  /* 0x000000bc00737308 */ /* 0x000fe40000000800 */
[----:B-----5:R-:W5:Y:S02]  /*18130*/  LDSM.16.MT88.4 R32, [R183+0x7400] ;  /* 0x00740000b720783b */ /* 0x020f640000004200 */
[----:B------:R-:W-:Y:S01]  /*18140*/  MUFU.EX2 R113, R119 ;  /* 0x0000007700717308 */ /* 0x000fe20000000800 */
[C---:B--2---:R-:W-:Y:S01]  /*18150*/  HMMA.16816.F32.BF16 R36, R20.reuse, R24, R36 ;  /* 0x000000181424723c */ /* 0x044fe20000041824 */
[----:B---3--:R-:W-:Y:S01]  /*18160*/  F2FP.BF16.F32.PACK_AB R24, R145, R136 ;  /* 0x000000889118723e */ /* 0x008fe200000010ff */
[----:B----4-:R-:W-:Y:S01]  /*18170*/  FFMA.FTZ R140, R109, UR4, -R88 ;  /* 0x000000046d8c7c23 */ /* 0x010fe20008010858 */
[----:B------:R-:W-:Y:S01]  /*18180*/  F2FP.BF16.F32.PACK_AB R25, R126, R123 ;  /* 0x0000007b7e19723e */ /* 0x000fe200000010ff */
[----:B------:R-:W2:Y:S04]  /*18190*/  MUFU.EX2 R134, R190 ;  /* 0x000000be00867308 */ /* 0x000ea80000000800 */
[----:B------:R-:W-:Y:S01]  /*181a0*/  HMMA.16816.F32.BF16 R28, R20, R26, R28 ;  /* 0x0000001a141c723c */ /* 0x000fe2000004181c */
[----:B------:R-:W-:Y:S01]  /*181b0*/  F2FP.BF16.F32.PACK_AB R26, R189, R132 ;  /* 0x00000084bd1a723e */ /* 0x000fe200000010ff */
[----:B------:R-:W-:Y:S01]  /*181c0*/  MUFU.EX2 R109, R111 ;  /* 0x0000006f006d7308 */ /* 0x000fe20000000800 */
[----:B------:R-:W-:Y:S01]  /*181d0*/  F2FP.BF16.F32.PACK_AB R27, R112, R117 ;  /* 0x00000075701b723e */ /* 0x000fe200000010ff */
[----:B------:R-:W3:Y:S02]  /*181e0*/  LDSM.16.MT88.4 R20, [R99+0x2400] ;  /* 0x002400006314783b */ /* 0x000ee40000004200 */
[----:B------:R-:W4:Y:S04]  /*181f0*/  MUFU.EX2 R140, R140 ;  /* 0x0000008c008c7308 */ /* 0x000f280000000800 */
[C---:B-1----:R-:W-:Y:S01]  /*18200*/  HMMA.16816.F32.BF16 R12, R24.reuse, R8, R12 ;  /* 0x00000008180c723c */ /* 0x042fe2000004180c */
[----:B------:R-:W-:Y:S04]  /*18210*/  MUFU.EX2 R43, R43 ;  /* 0x0000002b002b7308 */ /* 0x000fe80000000800 */
[----:B------:R-:W-:Y:S03]  /*18220*/  MUFU.EX2 R63, R63 ;  /* 0x0000003f003f7308 */ /* 0x000fe60000000800 */
[C---:B------:R-:W-:Y:S01]  /*18230*/  HMMA.16816.F32.BF16 R16, R24.reuse, R10, R16 ;  /* 0x0000000a1810723c */ /* 0x040fe20000041810 */
[----:B------:R-:W1:Y:S01]  /*18240*/  LDSM.16.MT88.4 R8, [R183+0x7800] ;  /* 0x00780000b708783b */ /* 0x000e620000004200 */
[----:B------:R-:W-:Y:S04]  /*18250*/  MUFU.EX2 R62, R62 ;  /* 0x0000003e003e7308 */ /* 0x000fe80000000800 */
[----:B------:R-:W-:Y:S02]  /*18260*/  MUFU.EX2 R151, R151 ;  /* 0x0000009700977308 */ /* 0x000fe40000000800 */
[----:B------:R-:W-:Y:S01]  /*18270*/  HMMA.16816.F32.BF16 R36, R24, R4, R36 ;  /* 0x000000041824723c */ /* 0x000fe20000041824 */
[----:B------:R-:W-:Y:S01]  /*18280*/  F2FP.BF16.F32.PACK_AB R4, R110, R125 ;  /* 0x0000007d6e04723e */ /* 0x000fe200000010ff */
[----:B------:R-:W-:Y:S01]  /*18290*/  MUFU.EX2 R0, R0 ;  /* 0x0000000000007308 */ /* 0x000fe20000000800 */
[----:B--2---:R-:W-:-:S05]  /*182a0*/  F2FP.BF16.F32.PACK_AB R5, R134, R113 ;  /* 0x000000718605723e */ /* 0x004fca00000010ff */
[----:B------:R-:W-:Y:S01]  /*182b0*/  HMMA.16816.F32.BF16 R28, R24, R6, R28 ;  /* 0x00000006181c723c */ /* 0x000fe2000004181c */
[----:B------:R-:W-:Y:S01]  /*182c0*/  F2FP.BF16.F32.PACK_AB R6, R115, R108 ;  /* 0x0000006c7306723e */ /* 0x000fe200000010ff */
[--C-:B------:R-:W-:Y:S01]  /*182d0*/  FFMA.FTZ R24, R41, UR4, -R93.reuse ;  /* 0x0000000429187c23 */ /* 0x100fe2000801085d */
[----:B----4-:R-:W-:Y:S01]  /*182e0*/  F2FP.BF16.F32.PACK_AB R7, R140, R109 ;  /* 0x0000006d8c07723e */ /* 0x010fe200000010ff */
[----:B------:R2:W-:Y:S06]  /*182f0*/  MUFU.EX2 R41, R42 ;  /* 0x0000002a00297308 */ /* 0x0005ec0000000800 */
[C---:B-----5:R-:W-:Y:S01]  /*18300*/  HMMA.16816.F32.BF16 R12, R4.reuse, R32, R12 ;  /* 0x00000020040c723c */ /* 0x060fe2000004180c */
[--C-:B------:R-:W-:Y:S01]  /*18310*/  FFMA.FTZ R33, R49, UR4, -R93.reuse ;  /* 0x0000000431217c23 */ /* 0x100fe2000801085d */
[--C-:B------:R-:W-:Y:S01]  /*18320*/  FFMA.FTZ R49, R48, UR4, -R93.reuse ;  /* 0x0000000430317c23 */ /* 0x100fe2000801085d */
[--C-:B------:R-:W-:Y:S01]  /*18330*/  FFMA.FTZ R48, R40, UR4, -R88.reuse ;  /* 0x0000000428307c23 */ /* 0x100fe20008010858 */
[----:B------:R4:W5:Y:S04]  /*18340*/  MUFU.EX2 R32, R24 ;  /* 0x0000001800207308 */ /* 0x0009680000000800 */
[C---:B------:R-:W-:Y:S01]  /*18350*/  HMMA.16816.F32.BF16 R16, R4.reuse, R34, R16 ;  /* 0x000000220410723c */ /* 0x040fe20000041810 */
[--C-:B------:R-:W-:Y:S01]  /*18360*/  FFMA.FTZ R35, R45, UR4, -R88.reuse ;  /* 0x000000042d237c23 */ /* 0x100fe20008010858 */
[----:B--2---:R-:W-:Y:S01]  /*18370*/  FFMA.FTZ R42, R46, UR4, -R88 ;  /* 0x000000042e2a7c23 */ /* 0x004fe20008010858 */
[----:B------:R-:W-:Y:S01]  /*18380*/  MUFU.EX2 R33, R33 ;  /* 0x0000002100217308 */ /* 0x000fe20000000800 */
[--C-:B------:R-:W-:Y:S01]  /*18390*/  FFMA.FTZ R46, R47, UR4, -R93.reuse ;  /* 0x000000042f2e7c23 */ /* 0x100fe2000801085d */
[--C-:B------:R-:W-:Y:S01]  /*183a0*/  FFMA.FTZ R45, R56, UR4, -R93.reuse ;  /* 0x00000004382d7c23 */ /* 0x100fe2000801085d */
[----:B------:R-:W-:Y:S01]  /*183b0*/  FFMA.FTZ R47, R54, UR4, -R93 ;  /* 0x00000004362f7c23 */ /* 0x000fe2000801085d */
[----:B------:R-:W2:Y:S01]  /*183c0*/  MUFU.EX2 R40, R49 ;  /* 0x0000003100287308 */ /* 0x000ea20000000800 */
[C---:B---3--:R-:W-:Y:S01]  /*183d0*/  HMMA.16816.F32.BF16 R36, R4.reuse, R20, R36 ;  /* 0x000000140424723c */ /* 0x048fe20000041824 */
[----:B------:R-:W-:Y:S01]  /*183e0*/  FADD.FTZ R56, R104, R95 ;  /* 0x0000005f68387221 */ /* 0x000fe20000010000 */
[----:B----4-:R-:W3:Y:S01]  /*183f0*/  LDSM.16.MT88.4 R24, [R99+0x2800] ;  /* 0x002800006318783b */ /* 0x010ee20000004200 */
[----:B------:R4:W-:Y:S01]  /*18400*/  MUFU.EX2 R34, R48 ;  /* 0x0000003000227308 */ /* 0x0009e20000000800 */
[--C-:B------:R-:W-:Y:S01]  /*18410*/  FFMA.FTZ R54, R61, UR4, -R93.reuse ;  /* 0x000000043d367c23 */ /* 0x100fe2000801085d */
[----:B------:R-:W-:Y:S01]  /*18420*/  FADD.FTZ R56, R107, R56 ;  /* 0x000000386b387221 */ /* 0x000fe20000010000 */
[----:B------:R-:W-:Y:S01]  /*18430*/  FFMA.FTZ R61, R72, UR4, -R88 ;  /* 0x00000004483d7c23 */ /* 0x000fe20008010858 */
[----:B------:R-:W1:Y:S01]  /*18440*/  MUFU.EX2 R35, R35 ;  /* 0x0000002300237308 */ /* 0x000e620000000800 */
[----:B------:R-:W-:Y:S01]  /*18450*/  HMMA.16816.F32.BF16 R28, R4, R22, R28 ;  /* 0x00000016041c723c */ /* 0x000fe2000004181c */
[----:B-----5:R-:W-:Y:S01]  /*18460*/  F2FP.BF16.F32.PACK_AB R4, R32, R41 ;  /* 0x000000292004723e */ /* 0x020fe200000010ff */
[----:B------:R-:W5:Y:S01]  /*18470*/  LDSM.16.MT88.4 R20, [R183+0x7c00] ;  /* 0x007c0000b714783b */ /* 0x000f620000004200 */
[----:B------:R-:W1:Y:S01]  /*18480*/  MUFU.EX2 R42, R42 ;  /* 0x0000002a002a7308 */ /* 0x000e620000000800 */
[----:B------:R-:W-:Y:S01]  /*18490*/  FADD.FTZ R105, R105, R56 ;  /* 0x0000003869697221 */ /* 0x000fe20000010000 */
[----:B--2---:R-:W-:Y:S01]  /*184a0*/  F2FP.BF16.F32.PACK_AB R6, R40, R33 ;  /* 0x000000212806723e */ /* 0x004fe200000010ff */
[--C-:B------:R-:W-:Y:S01]  /*184b0*/  FFMA.FTZ R49, R52, UR4, -R88.reuse ;  /* 0x0000000434317c23 */ /* 0x100fe20008010858 */
[--C-:B------:R-:W-:Y:S01]  /*184c0*/  FFMA.FTZ R52, R57, UR4, -R88.reuse ;  /* 0x0000000439347c23 */ /* 0x100fe20008010858 */
[----:B------:R-:W-:Y:S01]  /*184d0*/  MUFU.EX2 R46, R46 ;  /* 0x0000002e002e7308 */ /* 0x000fe20000000800 */
[----:B----4-:R-:W-:Y:S01]  /*184e0*/  FFMA.FTZ R48, R53, UR4, -R93 ;  /* 0x0000000435307c23 */ /* 0x010fe2000801085d */
[--C-:B------:R-:W-:Y:S01]  /*184f0*/  FFMA.FTZ R53, R51, UR4, -R88.reuse ;  /* 0x0000000433357c23 */ /* 0x100fe20008010858 */
[--C-:B------:R-:W-:Y:S01]  /*18500*/  FFMA.FTZ R51, R50, UR4, -R88.reuse ;  /* 0x0000000432337c23 */ /* 0x100fe20008010858 */
[----:B------:R-:W2:Y:S01]  /*18510*/  MUFU.EX2 R45, R45 ;  /* 0x0000002d002d7308 */ /* 0x000ea20000000800 */
[----:B-1----:R-:W-:Y:S01]  /*18520*/  F2FP.BF16.F32.PACK_AB R5, R35, R34 ;  /* 0x000000222305723e */ /* 0x002fe200000010ff */
[----:B------:R-:W-:Y:S01]  /*18530*/  FADD.FTZ R105, R106, R105 ;  /* 0x000000696a697221 */ /* 0x000fe20000010000 */
[--C-:B------:R-:W-:Y:S01]  /*18540*/  FFMA.FTZ R57, R70, UR4, -R93.reuse ;  /* 0x0000000446397c23 */ /* 0x100fe2000801085d */
[----:B------:R-:W-:Y:S01]  /*18550*/  MUFU.EX2 R47, R47 ;  /* 0x0000002f002f7308 */ /* 0x000fe20000000800 */
[----:B------:R-:W-:Y:S01]  /*18560*/  F2FP.BF16.F32.PACK_AB R7, R43, R42 ;  /* 0x0000002a2b07723e */ /* 0x000fe200000010ff */
[--C-:B------:R-:W-:Y:S01]  /*18570*/  FFMA.FTZ R72, R77, UR4, -R88.reuse ;  /* 0x000000044d487c23 */ /* 0x100fe20008010858 */
[----:B------:R-:W-:Y:S01]  /*18580*/  FFMA.FTZ R70, R75, UR4, -R88 ;  /* 0x000000044b467c23 */ /* 0x000fe20008010858 */
[----:B------:R-:W-:Y:S04]  /*18590*/  MUFU.EX2 R48, R48 ;  /* 0x0000003000307308 */ /* 0x000fe80000000800 */
[C---:B------:R-:W-:Y:S01]  /*185a0*/  HMMA.16816.F32.BF16 R12, R4.reuse, R8, R12 ;  /* 0x00000008040c723c */ /* 0x040fe2000004180c */
[----:B------:R-:W-:Y:S04]  /*185b0*/  MUFU.EX2 R49, R49 ;  /* 0x0000003100317308 */ /* 0x000fe80000000800 */
[----:B------:R1:W4:Y:S03]  /*185c0*/  MUFU.EX2 R50, R53 ;  /* 0x0000003500327308 */ /* 0x0003260000000800 */
[C---:B------:R-:W-:Y:S01]  /*185d0*/  HMMA.16816.F32.BF16 R16, R4.reuse, R10, R16 ;  /* 0x0000000a0410723c */ /* 0x040fe20000041810 */
[----:B------:R-:W5:Y:S01]  /*185e0*/  LDSM.16.MT88.4 R8, [R99+0x2c00] ;  /* 0x002c00006308783b */ /* 0x000f620000004200 */
[----:B------:R-:W-:Y:S04]  /*185f0*/  MUFU.EX2 R51, R51 ;  /* 0x0000003300337308 */ /* 0x000fe80000000800 */
[----:B------:R-:W4:Y:S02]  /*18600*/  MUFU.EX2 R52, R52 ;  /* 0x0000003400347308 */ /* 0x000f240000000800 */
[C---:B---3--:R-:W-:Y:S01]  /*18610*/  HMMA.16816.F32.BF16 R36, R4.reuse, R24, R36 ;  /* 0x000000180424723c */ /* 0x048fe20000041824 */
[----:B------:R-:W-:Y:S01]  /*18620*/  FADD.FTZ R24, R101, R100 ;  /* 0x0000006465187221 */ /* 0x000fe20000010000 */
[----:B------:R3:W-:Y:S01]  /*18630*/  MUFU.EX2 R56, R59 ;  /* 0x0000003b00387308 */ /* 0x0007e20000000800 */
[----:B-1----:R-:W-:Y:S01]  /*18640*/  FFMA.FTZ R53, R60, UR4, -R93 ;  /* 0x000000043c357c23 */ /* 0x002fe2000801085d */
[----:B------:R-:W-:Y:S01]  /*18650*/  FFMA.FTZ R60, R64, UR4, -R88 ;  /* 0x00000004403c7c23 */ /* 0x000fe20008010858 */
[----:B------:R-:W-:Y:S01]  /*18660*/  FADD.FTZ R103, R103, R24 ;  /* 0x0000001867677221 */ /* 0x000fe20000010000 */
[----:B------:R-:W-:Y:S01]  /*18670*/  MUFU.EX2 R54, R54 ;  /* 0x0000003600367308 */ /* 0x000fe20000000800 */
[----:B------:R-:W-:Y:S01]  /*18680*/  FFMA.FTZ R64, R69, UR4, -R88 ;  /* 0x0000000445407c23 */ /* 0x000fe20008010858 */
[----:B------:R-:W-:Y:S01]  /*18690*/  HMMA.16816.F32.BF16 R28, R4, R26, R28 ;  /* 0x0000001a041c723c */ /* 0x000fe2000004181c */
[----:B--2---:R-:W-:Y:S01]  /*186a0*/  F2FP.BF16.F32.PACK_AB R4, R45, R46 ;  /* 0x0000002e2d04723e */ /* 0x004fe200000010ff */
[----:B------:R-:W-:Y:S01]  /*186b0*/  FADD.FTZ R102, R102, R103 ;  /* 0x0000006766667221 */ /* 0x000fe20000010000 */
[----:B----4-:R-:W-:Y:S01]  /*186c0*/  F2FP.BF16.F32.PACK_AB R5, R50, R49 ;  /* 0x000000313205723e */ /* 0x010fe200000010ff */
[----:B------:R-:W1:Y:S01]  /*186d0*/  LDSM.16.MT88.4 R24, [R183+0x8000] ;  /* 0x00800000b718783b */ /* 0x000e620000004200 */
[----:B------:R-:W-:Y:S01]  /*186e0*/  F2FP.BF16.F32.PACK_AB R6, R48, R47 ;  /* 0x0000002f3006723e */ /* 0x000fe200000010ff */
[----:B------:R-:W-:Y:S01]  /*186f0*/  FADD.FTZ R121, R121, R102 ;  /* 0x0000006679797221 */ /* 0x000fe20000010000 */
[----:B------:R-:W-:Y:S01]  /*18700*/  F2FP.BF16.F32.PACK_AB R7, R52, R51 ;  /* 0x000000333407723e */ /* 0x000fe200000010ff */
[--C-:B---3--:R-:W-:Y:S01]  /*18710*/  FFMA.FTZ R59, R65, UR4, -R88.reuse ;  /* 0x00000004413b7c23 */ /* 0x108fe20008010858 */
[----:B------:R-:W2:Y:S01]  /*18720*/  MUFU.EX2 R53, R53 ;  /* 0x0000003500357308 */ /* 0x000ea20000000800 */
[----:B------:R-:W-:Y:S01]  /*18730*/  FADD.FTZ R121, R116, R121 ;  /* 0x0000007974797221 */ /* 0x000fe20000010000 */
[----:B------:R-:W-:Y:S01]  /*18740*/  FFMA.FTZ R65, R76, UR4, -R93 ;  /* 0x000000044c417c23 */ /* 0x000fe2000801085d */
[----:B------:R-:W-:Y:S01]  /*18750*/  FFMA.FTZ R69, R74, UR4, -R88 ;  /* 0x000000044a457c23 */ /* 0x000fe20008010858 */
[----:B------:R-:W3:Y:S01]  /*18760*/  MUFU.EX2 R57, R57 ;  /* 0x0000003900397308 */ /* 0x000ee20000000800 */
[C---:B-----5:R-:W-:Y:S01]  /*18770*/  HMMA.16816.F32.BF16 R16, R4.reuse, R22, R16 ;  /* 0x000000160410723c */ /* 0x060fe20000041810 */
[----:B------:R-:W-:Y:S01]  /*18780*/  FADD.FTZ R22, R118, R105 ;  /* 0x0000006976167221 */ /* 0x000fe20000010000 */
[----:B------:R-:W-:Y:S01]  /*18790*/  FADD.FTZ R114, R114, R121 ;  /* 0x0000007972727221 */ /* 0x000fe20000010000 */
[----:B------:R-:W-:Y:S02]  /*187a0*/  MUFU.EX2 R59, R59 ;  /* 0x0000003b003b7308 */ /* 0x000fe40000000800 */
[----:B------:R-:W-:Y:S01]  /*187b0*/  FADD.FTZ R22, R131, R22 ;  /* 0x0000001683167221 */ /* 0x000fe20000010000 */
[----:B------:R-:W-:Y:S01]  /*187c0*/  FADD.FTZ R127, R127, R114 ;  /* 0x000000727f7f7221 */ /* 0x000fe20000010000 */
[----:B------:R-:W4:Y:S01]  /*187d0*/  MUFU.EX2 R60, R60 ;  /* 0x0000003c003c7308 */ /* 0x000f220000000800 */
[C---:B------:R-:W-:Y:S01]  /*187e0*/  HMMA.16816.F32.BF16 R12, R4.reuse, R20, R12 ;  /* 0x00000014040c723c */ /* 0x040fe2000004180c */
[--C-:B------:R-:W-:Y:S01]  /*187f0*/  FFMA.FTZ R20, R58, UR4, -R88.reuse ;  /* 0x000000043a147c23 */ /* 0x100fe20008010858 */
[----:B------:R-:W-:Y:S01]  /*18800*/  FADD.FTZ R120, R120, R127 ;  /* 0x0000007f78787221 */ /* 0x000fe20000010000 */
[----:B------:R-:W-:Y:S01]  /*18810*/  FFMA.FTZ R58, R55, UR4, -R88 ;  /* 0x00000004373a7c23 */ /* 0x000fe20008010858 */
[----:B------:R-:W-:Y:S01]  /*18820*/  MUFU.EX2 R61, R61 ;  /* 0x0000003d003d7308 */ /* 0x000fe20000000800 */
[-C--:B------:R-:W-:Y:S01]  /*18830*/  MOV R131, R86.reuse ;  /* 0x0000005600837202 */ /* 0x080fe20000000f00 */
[----:B------:R-:W-:Y:S01]  /*18840*/  FADD.FTZ R120, R135, R120 ;  /* 0x0000007887787221 */ /* 0x000fe20000010000 */
[----:B------:R-:W-:Y:S01]  /*18850*/  @P0 MOV R131, R86 ;  /* 0x0000005600830202 */ /* 0x000fe20000000f00 */
[C---:B------:R-:W-:Y:S01]  /*18860*/  HMMA.16816.F32.BF16 R36, R4.reuse, R8, R36 ;  /* 0x000000080424723c */ /* 0x040fe20000041824 */
[----:B------:R-:W-:Y:S01]  /*18870*/  FADD.FTZ R9, R129, R22 ;  /* 0x0000001681097221 */ /* 0x000fe20000010000 */
[----:B------:R-:W-:Y:S01]  /*18880*/  FADD.FTZ R133, R133, R120 ;  /* 0x0000007885857221 */ /* 0x000fe20000010000 */
[----:B------:R5:W-:Y:S01]  /*18890*/  MUFU.EX2 R55, R20 ;  /* 0x0000001400377308 */ /* 0x000be20000000800 */
[----:B------:R-:W-:Y:S01]  /*188a0*/  MOV R129, R84 ;  /* 0x0000005400817202 */ /* 0x000fe20000000f00 */
[----:B------:R-:W-:Y:S01]  /*188b0*/  FADD.FTZ R9, R122, R9 ;  /* 0x000000097a097221 */ /* 0x000fe20000010000 */
[----:B------:R-:W-:Y:S01]  /*188c0*/  FADD.FTZ R133, R124, R133 ;  /* 0x000000857c857221 */ /* 0x000fe20000010000 */
[----:B------:R-:W1:Y:S01]  /*188d0*/  MUFU.EX2 R58, R58 ;  /* 0x0000003a003a7308 */ /* 0x000e620000000800 */
[----:B------:R-:W-:Y:S01]  /*188e0*/  HMMA.16816.F32.BF16 R28, R4, R10, R28 ;  /* 0x0000000a041c723c */ /* 0x000fe2000004181c */
[----:B------:R-:W-:Y:S01]  /*188f0*/  FADD.FTZ R138, R138, R9 ;  /* 0x000000098a8a7221 */ /* 0x000fe20000010000 */
[----:B------:R-:W-:Y:S01]  /*18900*/  FADD.FTZ R146, R146, R133 ;  /* 0x0000008592927221 */ /* 0x000fe20000010000 */
[----:B------:R-:W1:Y:S01]  /*18910*/  LDSM.16.MT88.4 R8, [R99+0x3000] ;  /* 0x003000006308783b */ /* 0x000e620000004200 */
[----:B--2---:R-:W-:Y:S01]  /*18920*/  F2FP.BF16.F32.PACK_AB R4, R53, R54 ;  /* 0x000000363504723e */ /* 0x004fe200000010ff */
[----:B------:R-:W-:Y:S01]  /*18930*/  FADD.FTZ R137, R137, R138 ;  /* 0x0000008a89897221 */ /* 0x000fe20000010000 */
[----:B------:R-:W-:Y:S01]  /*18940*/  FADD.FTZ R155, R155, R146 ;  /* 0x000000929b9b7221 */ /* 0x000fe20000010000 */
[----:B---3--:R-:W-:Y:S01]  /*18950*/  F2FP.BF16.F32.PACK_AB R6, R57, R56 ;  /* 0x000000383906723e */ /* 0x008fe200000010ff */
[----:B------:R-:W-:Y:S01]  /*18960*/  MUFU.EX2 R64, R64 ;  /* 0x0000004000407308 */ /* 0x000fe20000000800 */
[----:B------:R-:W-:Y:S01]  /*18970*/  FADD.FTZ R130, R130, R137 ;  /* 0x0000008982827221 */ /* 0x000fe20000010000 */
[----:B------:R-:W-:Y:S01]  /*18980*/  FADD.FTZ R154, R154, R155 ;  /* 0x0000009b9a9a7221 */ /* 0x000fe20000010000 */
[----:B----4-:R-:W-:Y:S01]  /*18990*/  F2FP.BF16.F32.PACK_AB R7, R60, R59 ;  /* 0x0000003b3c07723e */ /* 0x010fe200000010ff */
[----:B-----5:R-:W2:Y:S01]  /*189a0*/  LDSM.16.MT88.4 R20, [R183+0x8400] ;  /* 0x00840000b714783b */ /* 0x020ea20000004200 */
[----:B------:R-:W-:Y:S01]  /*189b0*/  FADD.FTZ R139, R139, R130 ;  /* 0x000000828b8b7221 */ /* 0x000fe20000010000 */
[----:B------:R-:W-:Y:S01]  /*189c0*/  FADD.FTZ R153, R153, R154 ;  /* 0x0000009a99997221 */ /* 0x000fe20000010000 */
[----:B-1----:R-:W-:Y:S01]  /*189d0*/  F2FP.BF16.F32.PACK_AB R5, R58, R55 ;  /* 0x000000373a05723e */ /* 0x002fe200000010ff */
[----:B------:R-:W-:Y:S01]  /*189e0*/  MUFU.EX2 R65, R65 ;  /* 0x0000004100417308 */ /* 0x000fe20000000800 */
[----:B------:R-:W-:Y:S01]  /*189f0*/  FADD.FTZ R158, R158, R139 ;  /* 0x0000008b9e9e7221 */ /* 0x000fe20000010000 */
[----:B------:R-:W-:Y:S01]  /*18a00*/  FADD.FTZ R162, R162, R153 ;  /* 0x00000099a2a27221 */ /* 0x000fe20000010000 */
[----:B------:R-:W-:Y:S01]  /*18a10*/  @P0 MOV R129, R84 ;  /* 0x0000005400810202 */ /* 0x000fe20000000f00 */
        /* <DEDUP_REMOVED lines=8> */
[--C-:B------:R-:W-:Y:S01]  /*18aa0*/  FFMA.FTZ R67, R78, UR4, -R93.reuse ;  /* 0x000000044e437c23 */ /* 0x100fe2000801085d */
[----:B------:R-:W-:Y:S01]  /*18ab0*/  FADD.FTZ R156, R159, R156 ;  /* 0x0000009c9f9c7221 */ /* 0x000fe20000010000 */
[----:B------:R-:W-:Y:S01]  /*18ac0*/  FADD.FTZ R165, R165, R160 ;  /* 0x000000a0a5a57221 */ /* 0x000fe20000010000 */
[C---:B------:R-:W-:Y:S01]  /*18ad0*/  HMMA.16816.F32.BF16 R16, R4.reuse, R26, R16 ;  /* 0x0000001a0410723c */ /* 0x040fe20000041810 */
        /* <DEDUP_REMOVED lines=31> */
[----:B---3--:R-:W-:Y:S01]  /*18cd0*/  F2FP.BF16.F32.PACK_AB R6, R25, R26 ;  /* 0x0000001a1906723e */ /* 0x008fe200000010ff */
[----:B------:R-:W-:Y:S01]  /*18ce0*/  MUFU.EX2 R67, R67 ;  /* 0x0000004300437308 */ /* 0x000fe20000000800 */
[----:B------:R-:W-:Y:S01]  /*18cf0*/  FADD.FTZ R144, R144, R179 ;  /* 0x000000b390907221 */ /* 0x000fe20000010000 */
[----:B------:R-:W-:Y:S01]  /*18d00*/  FADD.FTZ R136, R136, R147 ;  /* 0x0000009388887221 */ /* 0x000fe20000010000 */
[----:B------:R-:W-:Y:S01]  /*18d10*/  F2FP.BF16.F32.PACK_AB R7, R64, R61 ;  /* 0x0000003d4007723e */ /* 0x000fe200000010ff */
[----:B------:R-:W3:Y:S01]  /*18d20*/  MUFU.EX2 R66, R66 ;  /* 0x0000004200427308 */ /* 0x000ee20000000800 */
[----:B------:R-:W-:Y:S01]  /*18d30*/  FADD.FTZ R144, R143, R144 ;  /* 0x000000908f907221 */ /* 0x000fe20000010000 */
[----:B------:R-:W-:Y:S01]  /*18d40*/  FADD.FTZ R145, R145, R136 ;  /* 0x0000008891917221 */ /* 0x000fe20000010000 */
[----:B------:R-:W-:Y:S01]  /*18d50*/  LDSM.16.MT88.4 R164, [R183+0x8c00] ;  /* 0x008c0000b7a4783b */ /* 0x000fe20000004200 */
[----:B------:R-:W-:Y:S01]  /*18d60*/  MUFU.EX2 R72, R72 ;  /* 0x0000004800487308 */ /* 0x000fe20000000800 */
        /* <DEDUP_REMOVED lines=11> */
[----:B------:R-:W5:Y:S01]  /*18e20*/  LDSM.16.MT88.4 R20, [R183+0x8800] ;  /* 0x00880000b714783b */ /* 0x000f620000004200 */
[----:B------:R-:W-:Y:S01]  /*18e30*/  FADD.FTZ R126, R126, R123 ;  /* 0x0000007b7e7e7221 */ /* 0x000fe20000010000 */
[----:B------:R-:W-:-:S03]  /*18e40*/  FADD.FTZ R125, R110, R125 ;  /* 0x0000007d6e7d7221 */ /* 0x000fc60000010000 */
[----:B------:R-:W-:Y:S01]  /*18e50*/  FADD.FTZ R117, R117, R126 ;  /* 0x0000007e75757221 */ /* 0x000fe20000010000 */
[----:B------:R-:W-:Y:S01]  /*18e60*/  FADD.FTZ R108, R108, R125 ;  /* 0x0000007d6c6c7221 */ /* 0x000fe20000010000 */
[C---:B----4-:R-:W-:Y:S02]  /*18e70*/  HMMA.16816.F32.BF16 R36, R4.reuse, R8, R36 ;  /* 0x000000080424723c */ /* 0x050fe40000041824 */
[----:B------:R-:W-:Y:S01]  /*18e80*/  FADD.FTZ R112, R112, R117 ;  /* 0x0000007570707221 */ /* 0x000fe20000010000 */
[----:B------:R-:W-:Y:S01]  /*18e90*/  FADD.FTZ R108, R115, R108 ;  /* 0x0000006c736c7221 */ /* 0x000fe20000010000 */
[----:B-1----:R-:W-:Y:S02]  /*18ea0*/  F2FP.BF16.F32.PACK_AB R8, R65, R68 ;  /* 0x000000444108723e */ /* 0x002fe400000010ff */
[----:B------:R-:W-:Y:S01]  /*18eb0*/  FADD.FTZ R113, R113, R112 ;  /* 0x0000007071717221 */ /* 0x000fe20000010000 */
[----:B------:R-:W-:Y:S01]  /*18ec0*/  FADD.FTZ R41, R41, R108 ;  /* 0x0000006c29297221 */ /* 0x000fe20000010000 */
[----:B------:R-:W-:Y:S02]  /*18ed0*/  HMMA.16816.F32.BF16 R28, R4, R10, R28 ;  /* 0x0000000a041c723c */ /* 0x000fe4000004181c */
[----:B------:R-:W-:Y:S01]  /*18ee0*/  FADD.FTZ R134, R134, R113 ;  /* 0x0000007186867221 */ /* 0x000fe20000010000 */
[----:B------:R-:W1:Y:S01]  /*18ef0*/  LDSM.16.MT88.4 R4, [R99+0x3800] ;  /* 0x003800006304783b */ /* 0x000e620000004200 */
[----:B------:R-:W-:Y:S01]  /*18f00*/  FADD.FTZ R32, R32, R41 ;  /* 0x0000002920207221 */ /* 0x000fe20000010000 */
[----:B---3--:R-:W-:Y:S01]  /*18f10*/  F2FP.BF16.F32.PACK_AB R10, R66, R67 ;  /* 0x00000043420a723e */ /* 0x008fe200000010ff */
[----:B------:R-:W-:Y:S01]  /*18f20*/  FADD.FTZ R9, R109, R134 ;  /* 0x000000866d097221 */ /* 0x000fe20000010000 */
[----:B--2---:R-:W-:Y:S01]  /*18f30*/  F2FP.BF16.F32.PACK_AB R11, R71, R70 ;  /* 0x00000046470b723e */ /* 0x004fe200000010ff */
[----:B------:R-:W-:-:S02]  /*18f40*/  FADD.FTZ R33, R33, R32 ;  /* 0x0000002021217221 */ /* 0x000fc40000010000 */
[----:B------:R-:W-:Y:S02]  /*18f50*/  FADD.FTZ R9, R140, R9 ;  /* 0x000000098c097221 */ /* 0x000fe40000010000 */
[----:B------:R-:W-:Y:S02]  /*18f60*/  FADD.FTZ R33, R40, R33 ;  /* 0x0000002128217221 */ /* 0x000fe40000010000 */
[----:B------:R-:W-:Y:S01]  /*18f70*/  FADD.FTZ R34, R34, R9 ;  /* 0x0000000922227221 */ /* 0x000fe20000010000 */
[----:B------:R-:W-:Y:S01]  /*18f80*/  F2FP.BF16.F32.PACK_AB R9, R72, R69 ;  /* 0x000000454809723e */ /* 0x000fe200000010ff */
[----:B------:R-:W-:Y:S02]  /*18f90*/  FADD.FTZ R46, R46, R33 ;  /* 0x000000212e2e7221 */ /* 0x000fe40000010000 */
[----:B------:R-:W-:Y:S02]  /*18fa0*/  FADD.FTZ R35, R35, R34 ;  /* 0x0000002223237221 */ /* 0x000fe40000010000 */
[----:B------:R-:W-:-:S02]  /*18fb0*/  FADD.FTZ R46, R45, R46 ;  /* 0x0000002e2d2e7221 */ /* 0x000fc40000010000 */
[----:B------:R-:W-:Y:S02]  /*18fc0*/  FADD.FTZ R42, R42, R35 ;  /* 0x000000232a2a7221 */ /* 0x000fe40000010000 */
[----:B------:R-:W-:Y:S01]  /*18fd0*/  FADD.FTZ R47, R47, R46 ;  /* 0x0000002e2f2f7221 */ /* 0x000fe20000010000 */
[C---:B-----5:R-:W-:Y:S01]  /*18fe0*/  HMMA.16816.F32.BF16 R12, R8.reuse, R20, R12 ;  /* 0x00000014080c723c */ /* 0x060fe2000004180c */
[----:B------:R-:W-:Y:S01]  /*18ff0*/  FADD.FTZ R42, R43, R42 ;  /* 0x0000002a2b2a7221 */ /* 0x000fe20000010000 */
[----:B------:R-:W-:Y:S01]  /*19000*/  FFMA.FTZ R20, R3, UR4, -R93 ;  /* 0x0000000403147c23 */ /* 0x000fe2000801085d */
[----:B------:R-:W-:Y:S01]  /*19010*/  FADD.FTZ R47, R48, R47 ;  /* 0x0000002f302f7221 */ /* 0x000fe20000010000 */
[----:B------:R-:W-:Y:S01]  /*19020*/  FFMA.FTZ R3, R82, UR4, -R93 ;  /* 0x0000000452037c23 */ /* 0x000fe2000801085d */
[----:B------:R-:W-:Y:S01]  /*19030*/  FADD.FTZ R49, R49, R42 ;  /* 0x0000002a31317221 */ /* 0x000fe20000010000 */
[--C-:B------:R-:W-:Y:S01]  /*19040*/  FFMA.FTZ R21, R2, UR4, -R88.reuse ;  /* 0x0000000402157c23 */ /* 0x100fe20008010858 */
[----:B------:R-:W-:Y:S01]  /*19050*/  FADD.FTZ R54, R54, R47 ;  /* 0x0000002f36367221 */ /* 0x000fe20000010000 */
[----:B------:R-:W-:Y:S01]  /*19060*/  HMMA.16816.F32.BF16 R16, R8, R22, R16 ;  /* 0x000000160810723c */ /* 0x000fe20000041810 */
[----:B------:R-:W-:Y:S01]  /*19070*/  FADD.FTZ R50, R50, R49 ;  /* 0x0000003132327221 */ /* 0x000fe20000010000 */
[----:B------:R-:W-:Y:S01]  /*19080*/  FFMA.FTZ R23, R85, UR4, -R88 ;  /* 0x0000000455177c23 */ /* 0x000fe20008010858 */
[----:B------:R-:W-:Y:S01]  /*19090*/  FADD.FTZ R53, R53, R54 ;  /* 0x0000003635357221 */ /* 0x000fe20000010000 */
[----:B------:R-:W-:Y:S01]  /*190a0*/  MUFU.EX2 R20, R20 ;  /* 0x0000001400147308 */ /* 0x000fe20000000800 */
[----:B------:R-:W-:-:S03]  /*190b0*/  FADD.FTZ R51, R51, R50 ;  /* 0x0000003233337221 */ /* 0x000fc60000010000 */
[----:B------:R-:W2:Y:S01]  /*190c0*/  MUFU.EX2 R3, R3 ;  /* 0x0000000300037308 */ /* 0x000ea20000000800 */
        /* <DEDUP_REMOVED lines=10> */
[----:B------:R-:W3:Y:S01]  /*19170*/  MUFU.EX2 R21, R21 ;  /* 0x0000001500157308 */ /* 0x000ee20000000800 */
[----:B------:R-:W-:Y:S01]  /*19180*/  FADD.FTZ R59, R59, R58 ;  /* 0x0000003a3b3b7221 */ /* 0x000fe20000010000 */
[----:B--2---:R-:W-:Y:S01]  /*19190*/  F2FP.BF16.F32.PACK_AB R4, R3, R20 ;  /* 0x000000140304723e */ /* 0x004fe200000010ff */
[----:B------:R-:W-:Y:S01]  /*191a0*/  FADD.FTZ R27, R24, R27 ;  /* 0x0000001b181b7221 */ /* 0x000fe20000010000 */
[----:B------:R-:W2:Y:S01]  /*191b0*/  MUFU.EX2 R23, R23 ;  /* 0x0000001700177308 */ /* 0x000ea20000000800 */
[----:B------:R-:W-:Y:S01]  /*191c0*/  FADD.FTZ R60, R60, R59 ;  /* 0x0000003b3c3c7221 */ /* 0x000fe20000010000 */
[----:B-1----:R-:W-:Y:S01]  /*191d0*/  F2FP.BF16.F32.PACK_AB R6, R151, R22 ;  /* 0x000000169706723e */ /* 0x002fe200000010ff */
[----:B------:R-:W-:-:S02]  /*191e0*/  FADD.FTZ R26, R26, R27 ;  /* 0x0000001b1a1a7221 */ /* 0x000fc40000010000 */
[----:B------:R-:W-:Y:S02]  /*191f0*/  FADD.FTZ R63, R63, R60 ;  /* 0x0000003c3f3f7221 */ /* 0x000fe40000010000 */
[----:B------:R-:W-:Y:S02]  /*19200*/  FADD.FTZ R25, R25, R26 ;  /* 0x0000001a19197221 */ /* 0x000fe40000010000 */
[----:B------:R-:W-:Y:S01]  /*19210*/  FADD.FTZ R62, R62, R63 ;  /* 0x0000003f3e3e7221 */ /* 0x000fe20000010000 */
[----:B---3--:R-:W-:Y:S01]  /*19220*/  F2FP.BF16.F32.PACK_AB R5, R21, R2 ;  /* 0x000000021505723e */ /* 0x008fe200000010ff */
[----:B------:R-:W-:Y:S02]  /*19230*/  FADD.FTZ R68, R68, R25 ;  /* 0x0000001944447221 */ /* 0x000fe40000010000 */
[----:B------:R-:W-:Y:S01]  /*19240*/  FADD.FTZ R61, R61, R62 ;  /* 0x0000003e3d3d7221 */ /* 0x000fe20000010000 */
[----:B--2---:R-:W-:Y:S01]  /*19250*/  F2FP.BF16.F32.PACK_AB R7, R23, R0 ;  /* 0x000000001707723e */ /* 0x004fe200000010ff */
        /* <DEDUP_REMOVED lines=18> */
[----:B------:R-:W-:Y:S03]  /*19380*/  HMMA.16816.F32.BF16 R156, R4, R158, R28 ;  /* 0x0000009e049c723c */ /* 0x000fe6000004181c */
[----:B------:R-:W-:Y:S01]  /*19390*/  FADD.FTZ R152, R23, R0 ;  /* 0x0000000017987221 */ /* 0x000fe20000010000 */
[----:B------:R-:W-:-:S01]  /*193a0*/  NOP ;  /* 0x0000000000007918 */ /* 0x000fc20000000000 */
[----:B------:R-:W-:-:S15]  /*193b0*/  BRA.U UP0, `(.L_x_2663) ;  /* 0x0000000100047547 */ /* 0x000fde000b800000 */
.L_x_2657:
[----:B------:R-:W-:-:S12]  /*193c0*/  UIADD3 UR22, UPT, UPT, UR8, -0x1, URZ ;  /* 0xffffffff08167890 */ /* 0x000fd8000fffe0ff */
.L_x_2663:
        /* <DEDUP_REMOVED lines=22> */
[----:B------:R-:W1:Y:S01]  /*19530*/  LDCU UR5, c[0x0][0x50c] ;  /* 0x0000a180ff0577ac */ /* 0x000e620008000800 */
[----:B------:R-:W1:Y:S01]  /*19540*/  LDCU.64 UR8, c[0x0][0x3a0] ;  /* 0x00007400ff0877ac */ /* 0x000e620008000a00 */
[----:B------:R-:W1:Y:S01]  /*19550*/  LDCU.64 UR10, c[0x0][0x3a8] ;  /* 0x00007500ff0a77ac */ /* 0x000e620008000a00 */
[----:B--2---:R-:W-:-:S12]  /*19560*/  ULEA UR6, UR6, UR17, 0x18 ;  /* 0x0000001106067291 */ /* 0x004fd8000f8ec0ff */
.L_x_2668:
        /* <DEDUP_REMOVED lines=82> */
.L_x_2665:
[----:B------:R-:W-:Y:S01]  /*19a90*/  LOP3.LUT R188, R191, R188, RZ, 0xfc, !PT ;  /* 0x000000bcbfbc7212 */ /* 0x000fe200078efcff */
[----:B------:R-:W-:Y:S01]  /*19aa0*/  UIADD3 UR13, UPT, UPT, UR13, -0x1, URZ ;  /* 0xffffffff0d0d7890 */ /* 0x000fe2000fffe0ff */
[----:B------:R-:W-:Y:S02]  /*19ab0*/  SHF.L.U32 R193, R186, 0x6, RZ ;  /* 0x00000006bac17819 */ /* 0x000fe400000006ff */
[----:B------:R-:W-:Y:S01]  /*19ac0*/  LEA R187, R188, UR6, 0x1 ;  /* 0x00000006bcbb7c11 */ /* 0x000fe2000f8e08ff */
[----:B------:R-:W-:Y:S01]  /*19ad0*/  UISETP.GT.AND UP0, UPT, UR13, UR20, UPT ;  /* 0x000000140d00728c */ /* 0x000fe2000bf04270 */
        /* <DEDUP_REMOVED lines=25> */
[----:B------:R-:W-:Y:S05]  /*19c70*/  @!P1 IADD3.X R193, PT, PT, R189, R186, RZ, P0, !PT ;  /* 0x000000babdc19210 */ /* 0x000fea00007fe4ff */
        /* <DEDUP_REMOVED lines=29> */
[----:B------:R-:W-:Y:S01]  /*19e50*/  @P1 STS.128 [R187+0x8800], RZ ;  /* 0x008800ffbb001388 */ /* 0x000fe20000000c00 */
[----:B------:R-:W-:Y:S04]  /*19e60*/  LOP3.LUT P1, RZ, R148, 0x4, RZ, 0xc0, !PT ;  /* 0x0000000494ff7812 */ /* 0x000fe8000782c0ff */
[----:B------:R-:W-:Y:S03]  /*19e70*/  SEL R0, R0, 0xffffffe0, !P1 ;  /* 0xffffffe000007807 */ /* 0x000fe60004800000 */
[----:B------:R-:W0:Y:S01]  /*19e80*/  LDGDEPBAR ;  /* 0x00000000000079af */ /* 0x000e220000000000 */
[----:B------:R-:W-:Y:S02]  /*19e90*/  IADD3 R2, PT, PT, R150, R0, RZ ;  /* 0x0000000096027210 */ /* 0x000fe40007ffe0ff */
[----:B------:R-:W-:Y:S05]  /*19ea0*/  IADD3 R136, PT, PT, R0, R149, RZ ;  /* 0x0000009500887210 */ /* 0x000fea0007ffe0ff */
        /* <DEDUP_REMOVED lines=357> */
[----:B------:R-:W-:Y:S01]  /*1b500*/  ISETP.GE.AND P2, PT, R185, UR12, PT ;  /* 0x0000000cb9007c0c */ /* 0x000fe2000bf46270 */
        /* <DEDUP_REMOVED lines=78> */
.L_x_2667:
        /* <DEDUP_REMOVED lines=59> */
.L_x_2666:
[C---:B--2---:R-:W-:Y:S01]  /*1bda0*/  IADD3 R133, PT, PT, R153.reuse, -0x80, RZ ;  /* 0xffffff8099857810 */ /* 0x044fe20007ffe0ff */
[----:B------:R-:W-:Y:S01]  /*1bdb0*/  UISETP.GT.AND UP0, UPT, UR13, UR20, UPT ;  /* 0x000000140d00728c */ /* 0x000fe2000bf04270 */
[C---:B------:R-:W-:Y:S02]  /*1bdc0*/  IADD3 R136, PT, PT, R153.reuse, -0x7f, RZ ;  /* 0xffffff8199887810 */ /* 0x040fe40007ffe0ff */
[----:B------:R-:W-:Y:S02]  /*1bdd0*/  I2FP.F32.S32 R133, R133 ;  /* 0x0000008500857245 */ /* 0x000fe40000201400 */
[----:B------:R-:W-:Y:S02]  /*1bde0*/  IADD3 R135, PT, PT, R153, -0x78, RZ ;  /* 0xffffff8899877810 */ /* 0x000fe40007ffe0ff */
[----:B------:R-:W-:Y:S01]  /*1bdf0*/  I2FP.F32.S32 R130, R136 ;  /* 0x0000008800827245 */ /* 0x000fe20000201400 */
[----:B------:R-:W-:Y:S01]  /*1be00*/  FFMA.FTZ R0, R133, UR7, R0 ;  /* 0x0000000785007c23 */ /* 0x000fe20008010000 */
        /* <DEDUP_REMOVED lines=22> */
[C---:B-1----:R-:W-:Y:S01]  /*1bf70*/  FFMA.FTZ R13, R132.reuse, UR7, R13 ;  /* 0x00000007840d7c23 */ /* 0x042fe2000801000d */
        /* <DEDUP_REMOVED lines=145> */
[----:B------:R-:W-:Y:S02]  /*1c890*/  IADD3 R129, PT, PT, R153, 0x31, RZ ;  /* 0x0000003199817810 */ /* 0x000fe40007ffe0ff */
[----:B------:R-:W-:Y:S01]  /*1c8a0*/  I2FP.F32.S32 R130, R131 ;  /* 0x0000008300827245 */ /* 0x000fe20000201400 */
[C---:B------:R-:W-:Y:S01]  /*1c8b0*/  FFMA.FTZ R87, R132.reuse, UR7, R87 ;  /* 0x0000000784577c23 */ /* 0x040fe20008010057 */
[----:B------:R-:W-:Y:S01]  /*1c8c0*/  I2FP.F32.S32 R134, R129 ;  /* 0x0000008100867245 */ /* 0x000fe20000201400 */
[----:B------:R-:W-:Y:S01]  /*1c8d0*/  FFMA.FTZ R88, R132, UR7, R88 ;  /* 0x0000000784587c23 */ /* 0x000fe20008010058 */
[----:B------:R-:W-:Y:S01]  /*1c8e0*/  FMNMX3.FTZ R137, R155, R2, R4, !PT ;  /* 0x000000029b897276 */ /* 0x000fe20007810004 */
[C---:B------:R-:W-:Y:S01]  /*1c8f0*/  FFMA.FTZ R89, R130.reuse, UR7, R89 ;  /* 0x0000000782597c23 */ /* 0x040fe20008010059 */
[----:B------:R-:W-:Y:S01]  /*1c900*/  FFMA.FTZ R90, R130, UR7, R90 ;  /* 0x00000007825a7c23 */ /* 0x000fe2000801005a */
[----:B------:R-:W-:Y:S01]  /*1c910*/  FMNMX3.FTZ R130, R154, R0, R3, !PT ;  /* 0x000000009a827276 */ /* 0x000fe20007810003 */
[C---:B------:R-:W-:Y:S01]  /*1c920*/  FFMA.FTZ R91, R134.reuse, UR7, R91 ;  /* 0x00000007865b7c23 */ /* 0x040fe2000801005b */
[----:B------:R-:W-:Y:S01]  /*1c930*/  FFMA.FTZ R92, R134, UR7, R92 ;  /* 0x00000007865c7c23 */ /* 0x000fe2000801005c */
[----:B------:R-:W-:Y:S02]  /*1c940*/  IADD3 R131, PT, PT, R153, 0x39, RZ ;  /* 0x0000003999837810 */ /* 0x000fe40007ffe0ff */
[----:B------:R-:W-:Y:S02]  /*1c950*/  FMNMX3.FTZ R134, R130, R5, R7, !PT ;  /* 0x0000000582867276 */ /* 0x000fe40007810007 */
[----:B------:R-:W-:Y:S02]  /*1c960*/  FMNMX3.FTZ R137, R137, R6, R8, !PT ;  /* 0x0000000689897276 */ /* 0x000fe40007810008 */
        /* <DEDUP_REMOVED lines=88> */
[----:B------:R-:W-:Y:S02]  /*1cef0*/  I2FP.F32.S32 R130, R130 ;  /* 0x0000008200827245 */ /* 0x000fe40000201400 */
[----:B------:R-:W-:Y:S02]  /*1cf00*/  IADD3 R131, PT, PT, R153, 0x69, RZ ;  /* 0x0000006999837810 */ /* 0x000fe40007ffe0ff */
[----:B------:R-:W-:Y:S01]  /*1cf10*/  FMNMX3.FTZ R137, R137, R86, R88, !PT ;  /* 0x0000005689897276 */ /* 0x000fe20007810058 */
[C---:B------:R-:W-:Y:S01]  /*1cf20*/  FFMA.FTZ R117, R130.reuse, UR7, R117 ;  /* 0x0000000782757c23 */ /* 0x040fe20008010075 */
[----:B------:R-:W-:Y:S01]  /*1cf30*/  IADD3 R129, PT, PT, R153, 0x70, RZ ;  /* 0x0000007099817810 */ /* 0x000fe20007ffe0ff */
[----:B------:R-:W-:Y:S01]  /*1cf40*/  FFMA.FTZ R118, R130, UR7, R118 ;  /* 0x0000000782767c23 */ /* 0x000fe20008010076 */
[----:B------:R-:W-:Y:S02]  /*1cf50*/  FMNMX3.FTZ R134, R134, R93, R95, !PT ;  /* 0x0000005d86867276 */ /* 0x000fe4000781005f */
[----:B------:R-:W-:Y:S02]  /*1cf60*/  I2FP.F32.S32 R132, R131 ;  /* 0x0000008300847245 */ /* 0x000fe40000201400 */
[----:B------:R-:W-:Y:S02]  /*1cf70*/  FMNMX3.FTZ R131, R137, R90, R92, !PT ;  /* 0x0000005a89837276 */ /* 0x000fe4000781005c */
[----:B------:R-:W-:Y:S01]  /*1cf80*/  I2FP.F32.S32 R130, R129 ;  /* 0x0000008100827245 */ /* 0x000fe20000201400 */
[----:B------:R-:W-:Y:S01]  /*1cf90*/  FFMA.FTZ R119, R132, UR7, R119 ;  /* 0x0000000784777c23 */ /* 0x000fe20008010077 */
        /* <DEDUP_REMOVED lines=30> */
[----:B------:R-:W-:Y:S01]  /*1d180*/  FMNMX3.FTZ R129, R129, R122, R124, !PT ;  /* 0x0000007a81817276 */ /* 0x000fe2000781007c */
[----:B------:R-:W-:Y:S01]  /*1d190*/  LDSM.16.MT88.4 R140, [R183+0x5000] ;  /* 0x00500000b78c783b */ /* 0x000fe20000004200 */
[----:B------:R-:W-:Y:S02]  /*1d1a0*/  IADD3 R184, PT, PT, R184, -0x100, RZ ;  /* 0xffffff00b8b87810 */ /* 0x000fe40007ffe0ff */
[----:B------:R-:W-:Y:S02]  /*1d1b0*/  FMNMX3.FTZ R134, R129, R126, R128, !PT ;  /* 0x0000007e81867276 */ /* 0x000fe40007810080 */
[----:B------:R-:W-:Y:S03]  /*1d1c0*/  IADD3 R153, PT, PT, R153, -0x100, RZ ;  /* 0xffffff0099997810 */ /* 0x000fe60007ffe0ff */
        /* <DEDUP_REMOVED lines=13> */
[C---:B------:R-:W-:Y:S01]  /*1d2a0*/  FMUL.FTZ R132, R129.reuse, UR4 ;  /* 0x0000000481847c20 */ /* 0x040fe20008410000 */
[----:B------:R-:W-:Y:S01]  /*1d2b0*/  FSEL R130, R130, RZ, P0 ;  /* 0x000000ff82827208 */ /* 0x000fe20000000000 */
[C---:B------:R-:W-:Y:S01]  /*1d2c0*/  FADD.FTZ R136, -R129.reuse, R155 ;  /* 0x0000009b81887221 */ /* 0x040fe20000010100 */
[----:B------:R-:W-:Y:S01]  /*1d2d0*/  FSETP.NEU.FTZ.AND P0, PT, R129, -INF , PT ;  /* 0xff8000008100780b */ /* 0x000fe20003f1d000 */
[----:B------:R-:W-:Y:S02]  /*1d2e0*/  FMUL.FTZ R133, R137, UR4 ;  /* 0x0000000489857c20 */ /* 0x000fe40008410000 */
[--C-:B------:R-:W-:Y:S01]  /*1d2f0*/  FFMA.FTZ R139, R7, UR4, -R130.reuse ;  /* 0x00000004078b7c23 */ /* 0x100fe20008010882 */
[--C-:B------:R-:W-:Y:S01]  /*1d300*/  FFMA.FTZ R5, R5, UR4, -R130.reuse ;  /* 0x0000000405057c23 */ /* 0x100fe20008010882 */
[--C-:B------:R-:W-:Y:S01]  /*1d310*/  FFMA.FTZ R154, R9, UR4, -R130.reuse ;  /* 0x00000004099a7c23 */ /* 0x100fe20008010882 */
[--C-:B------:R-:W-:Y:S01]  /*1d320*/  FFMA.FTZ R187, R11, UR4, -R130.reuse ;  /* 0x000000040bbb7c23 */ /* 0x100fe20008010882 */
[----:B------:R-:W1:Y:S01]  /*1d330*/  MUFU.EX2 R133, R133 ;  /* 0x0000008500857308 */ /* 0x000e620000000800 */
[--C-:B------:R-:W-:Y:S01]  /*1d340*/  FFMA.FTZ R137, R3, UR4, -R130.reuse ;  /* 0x0000000403897c23 */ /* 0x100fe20008010882 */
[----:B------:R-:W-:Y:S01]  /*1d350*/  FSEL R3, R132, RZ, P0 ;  /* 0x000000ff84037208 */ /* 0x000fe20000000000 */
[--C-:B------:R-:W-:Y:S07]  /*1d360*/  FFMA.FTZ R186, R13, UR4, -R130.reuse ;  /* 0x000000040dba7c23 */ /* 0x100fee0008010882 */
[----:B------:R2:W-:Y:S01]  /*1d370*/  MUFU.EX2 R132, R5 ;  /* 0x0000000500847308 */ /* 0x0005e20000000800 */
[--C-:B------:R-:W-:Y:S01]  /*1d380*/  FFMA.FTZ R189, R15, UR4, -R130.reuse ;  /* 0x000000040fbd7c23 */ /* 0x100fe20008010882 */
[--C-:B------:R-:W-:Y:S01]  /*1d390*/  FFMA.FTZ R19, R19, UR4, -R130.reuse ;  /* 0x0000000413137c23 */ /* 0x100fe20008010882 */
[--C-:B------:R-:W-:Y:S07]  /*1d3a0*/  FFMA.FTZ R155, R4, UR4, -R3.reuse ;  /* 0x00000004049b7c23 */ /* 0x100fee0008010803 */
[----:B------:R-:W-:Y:S01]  /*1d3b0*/  MUFU.EX2 R137, R137 ;  /* 0x0000008900897308 */ /* 0x000fe20000000800 */
[--C-:B------:R-:W-:Y:S01]  /*1d3c0*/  FFMA.FTZ R185, R6, UR4, -R3.reuse ;  /* 0x0000000406b97c23 */ /* 0x100fe20008010803 */
[--C-:B------:R-:W-:Y:S01]  /*1d3d0*/  FFMA.FTZ R134, R8, UR4, -R3.reuse ;  /* 0x0000000408867c23 */ /* 0x100fe20008010803 */
[--C-:B------:R-:W-:Y:S01]  /*1d3e0*/  FFMA.FTZ R188, R10, UR4, -R3.reuse ;  /* 0x000000040abc7c23 */ /* 0x100fe20008010803 */
[--C-:B------:R-:W-:Y:S01]  /*1d3f0*/  FFMA.FTZ R191, R12, UR4, -R3.reuse ;  /* 0x000000040cbf7c23 */ /* 0x100fe20008010803 */
[----:B------:R-:W-:Y:S01]  /*1d400*/  LDSM.16.MT88.4 R8, [R138+0x400] ;  /* 0x000400008a08783b */ /* 0x000fe20000004200 */
[--C-:B------:R-:W-:Y:S01]  /*1d410*/  FFMA.FTZ R190, R14, UR4, -R3.reuse ;  /* 0x000000040ebe7c23 */ /* 0x100fe20008010803 */
[--C-:B------:R-:W-:Y:S01]  /*1d420*/  FFMA.FTZ R193, R16, UR4, -R3.reuse ;  /* 0x0000000410c17c23 */ /* 0x100fe20008010803 */
[--C-:B------:R-:W-:Y:S01]  /*1d430*/  FFMA.FTZ R22, R22, UR4, -R3.reuse ;  /* 0x0000000416167c23 */ /* 0x100fe20008010803 */
[C---:B-1----:R-:W-:Y:S01]  /*1d440*/  FMUL.FTZ R168, R133.reuse, R168 ;  /* 0x000000a885a87220 */ /* 0x042fe20000410000 */
[C---:B------:R-:W-:Y:S01]  /*1d450*/  FMUL.FTZ R169, R133.reuse, R169 ;  /* 0x000000a985a97220 */ /* 0x040fe20000410000 */
[C---:B------:R-:W-:Y:S01]  /*1d460*/  FMUL.FTZ R164, R133.reuse, R164 ;  /* 0x000000a485a47220 */ /* 0x040fe20000410000 */
[C---:B------:R-:W-:Y:S01]  /*1d470*/  FMUL.FTZ R165, R133.reuse, R165 ;  /* 0x000000a585a57220 */ /* 0x040fe20000410000 */
[----:B--2---:R-:W1:Y:S01]  /*1d480*/  LDSM.16.MT88.4 R4, [R138] ;  /* 0x000000008a04783b */ /* 0x004e620000004200 */
[----:B------:R-:W2:Y:S01]  /*1d490*/  MUFU.EX2 R139, R139 ;  /* 0x0000008b008b7308 */ /* 0x000ea20000000800 */
[C---:B------:R-:W-:Y:S01]  /*1d4a0*/  FMUL.FTZ R160, R133.reuse, R160 ;  /* 0x000000a085a07220 */ /* 0x040fe20000410000 */
[C---:B------:R-:W-:Y:S01]  /*1d4b0*/  FMUL.FTZ R161, R133.reuse, R161 ;  /* 0x000000a185a17220 */ /* 0x040fe20000410000 */
[C---:B------:R-:W-:Y:S07]  /*1d4c0*/  FMUL.FTZ R156, R133.reuse, R156 ;  /* 0x0000009c859c7220 */ /* 0x040fee0000410000 */
[----:B------:R-:W-:Y:S01]  /*1d4d0*/  MUFU.EX2 R155, R155 ;  /* 0x0000009b009b7308 */ /* 0x000fe20000000800 */
[----:B------:R-:W-:Y:S01]  /*1d4e0*/  FMUL.FTZ R157, R133, R157 ;  /* 0x0000009d859d7220 */ /* 0x000fe20000410000 */
[--C-:B------:R-:W-:Y:S01]  /*1d4f0*/  FFMA.FTZ R58, R58, UR4, -R3.reuse ;  /* 0x000000043a3a7c23 */ /* 0x100fe20008010803 */
[----:B------:R-:W-:Y:S07]  /*1d500*/  LDSM.16.MT88.4 R12, [R183+0x5800] ;  /* 0x00580000b70c783b */ /* 0x000fee0000004200 */
[----:B------:R-:W-:Y:S01]  /*1d510*/  MUFU.EX2 R185, R185 ;  /* 0x000000b900b97308 */ /* 0x000fe20000000800 */
        /* <DEDUP_REMOVED lines=23> */
[----:B------:R-:W4:Y:S01]  /*1d690*/  MUFU.EX2 R2, R2 ;  /* 0x0000000200027308 */ /* 0x000f220000000800 */
[--C-:B------:R-:W-:Y:S01]  /*1d6a0*/  FFMA.FTZ R41, R43, UR4, -R130.reuse ;  /* 0x000000042b297c23 */ /* 0x100fe20008010882 */
[--C-:B------:R-:W-:Y:S01]  /*1d6b0*/  FFMA.FTZ R43, R47, UR4, -R130.reuse ;  /* 0x000000042f2b7c23 */ /* 0x100fe20008010882 */
[--C-:B------:R-:W-:Y:S07]  /*1d6c0*/  FFMA.FTZ R42, R42, UR4, -R3.reuse ;  /* 0x000000042a2a7c23 */ /* 0x100fee0008010803 */
[----:B------:R-:W5:Y:S01]  /*1d6d0*/  MUFU.EX2 R134, R134 ;  /* 0x0000008600867308 */ /* 0x000f620000000800 */
[--C-:B------:R-:W-:Y:S01]  /*1d6e0*/  FFMA.FTZ R47, R48, UR4, -R3.reuse ;  /* 0x00000004302f7c23 */ /* 0x100fe20008010803 */
[C---:B--2---:R-:W-:Y:S01]  /*1d6f0*/  FMUL.FTZ R170, R135.reuse, R170 ;  /* 0x000000aa87aa7220 */ /* 0x044fe20000410000 */
[C---:B------:R-:W-:Y:S01]  /*1d700*/  FMUL.FTZ R171, R135.reuse, R171 ;  /* 0x000000ab87ab7220 */ /* 0x040fe20000410000 */
[C---:B------:R-:W-:Y:S01]  /*1d710*/  FMUL.FTZ R166, R135.reuse, R166 ;  /* 0x000000a687a67220 */ /* 0x040fe20000410000 */
[----:B------:R-:W-:Y:S01]  /*1d720*/  FMUL.FTZ R167, R135, R167 ;  /* 0x000000a787a77220 */ /* 0x000fe20000410000 */
[----:B---3--:R-:W-:Y:S04]  /*1d730*/  F2FP.BF16.F32.PACK_AB R144, R137, R0 ;  /* 0x000000008990723e */ /* 0x008fe800000010ff */
[----:B------:R-:W-:Y:S01]  /*1d740*/  MUFU.EX2 R154, R154 ;  /* 0x0000009a009a7308 */ /* 0x000fe20000000800 */
[C---:B------:R-:W-:Y:S01]  /*1d750*/  FMUL.FTZ R162, R135.reuse, R162 ;  /* 0x000000a287a27220 */ /* 0x040fe20000410000 */
[----:B------:R-:W-:Y:S01]  /*1d760*/  FMUL.FTZ R163, R135, R163 ;  /* 0x000000a387a37220 */ /* 0x000fe20000410000 */
[----:B----4-:R-:W-:Y:S07]  /*1d770*/  F2FP.BF16.F32.PACK_AB R145, R155, R2 ;  /* 0x000000029b91723e */ /* 0x010fee00000010ff */
[----:B------:R-:W2:Y:S01]  /*1d780*/  MUFU.EX2 R187, R187 ;  /* 0x000000bb00bb7308 */ /* 0x000ea20000000800 */
[C---:B------:R-:W-:Y:S01]  /*1d790*/  FMUL.FTZ R158, R135.reuse, R158 ;  /* 0x0000009e879e7220 */ /* 0x040fe20000410000 */
[----:B------:R-:W-:Y:S01]  /*1d7a0*/  FMUL.FTZ R159, R135, R159 ;  /* 0x0000009f879f7220 */ /* 0x000fe20000410000 */
[----:B-----5:R-:W-:Y:S07]  /*1d7b0*/  F2FP.BF16.F32.PACK_AB R147, R134, R185 ;  /* 0x000000b98693723e */ /* 0x020fee00000010ff */
[----:B------:R-:W-:Y:S01]  /*1d7c0*/  MUFU.EX2 R186, R186 ;  /* 0x000000ba00ba7308 */ /* 0x000fe20000000800 */
[----:B------:R-:W-:Y:S01]  /*1d7d0*/  FFMA.FTZ R48, R53, UR4, -R130 ;  /* 0x0000000435307c23 */ /* 0x000fe20008010882 */
[--C-:B------:R-:W-:Y:S01]  /*1d7e0*/  FFMA.FTZ R53, R52, UR4, -R3.reuse ;  /* 0x0000000434357c23 */ /* 0x100fe20008010803 */
[--C-:B------:R-:W-:Y:S07]  /*1d7f0*/  FFMA.FTZ R54, R54, UR4, -R3.reuse ;  /* 0x0000000436367c23 */ /* 0x100fee0008010803 */
[----:B------:R-:W-:Y:S01]  /*1d800*/  MUFU.EX2 R189, R189 ;  /* 0x000000bd00bd7308 */ /* 0x000fe20000000800 */
[--C-:B------:R-:W-:Y:S01]  /*1d810*/  FFMA.FTZ R74, R74, UR4, -R3.reuse ;  /* 0x000000044a4a7c23 */ /* 0x100fe20008010803 */
[C---:B------:R-:W-:Y:S08]  /*1d820*/  HMMA.16816.F32.BF16 R168, R144.reuse, R140, R168 ;  /* 0x0000008c90a8723c */ /* 0x040ff000000418a8 */
[----:B------:R-:W-:Y:S01]  /*1d830*/  MUFU.EX2 R188, R188 ;  /* 0x000000bc00bc7308 */ /* 0x000fe20000000800 */
[----:B------:R-:W-:Y:S09]  /*1d840*/  FFMA.FTZ R0, R133, R151, R0 ;  /* 0x0000009785007223 */ /* 0x000ff20000010000 */
[----:B------:R-:W3:Y:S01]  /*1d850*/  MUFU.EX2 R191, R191 ;  /* 0x000000bf00bf7308 */ /* 0x000ee20000000800 */
[----:B------:R-:W-:Y:S01]  /*1d860*/  FFMA.FTZ R2, R135, R152, R2 ;  /* 0x0000009887027223 */ /* 0x000fe20000010002 */
[C---:B------:R-:W-:Y:S01]  /*1d870*/  HMMA.16816.F32.BF16 R164, R144.reuse, R142, R164 ;  /* 0x0000008e90a4723c */ /* 0x040fe200000418a4 */
[----:B------:R-:W4:Y:S07]  /*1d880*/  LDSM.16.MT88.4 R140, [R183+0x5400] ;  /* 0x00540000b78c783b */ /* 0x000f2e0000004200 */
[----:B------:R-:W-:Y:S01]  /*1d890*/  MUFU.EX2 R190, R190 ;  /* 0x000000be00be7308 */ /* 0x000fe20000000800 */
[----:B------:R-:W-:Y:S01]  /*1d8a0*/  FADD.FTZ R2, R155, R2 ;  /* 0x000000029b027221 */ /* 0x000fe20000010000 */
[----:B------:R-:W-:Y:S01]  /*1d8b0*/  FADD.FTZ R137, R137, R0 ;  /* 0x0000000089897221 */ /* 0x000fe20000010000 */
[----:B------:R-:W-:Y:S07]  /*1d8c0*/  FFMA.FTZ R0, R91, UR4, -R130 ;  /* 0x000000045b007c23 */ /* 0x000fee0008010882 */
[----:B------:R-:W5:Y:S01]  /*1d8d0*/  MUFU.EX2 R193, R193 ;  /* 0x000000c100c17308 */ /* 0x000f620000000800 */
[----:B------:R-:W-:Y:S01]  /*1d8e0*/  FADD.FTZ R185, R185, R2 ;  /* 0x00000002b9b97221 */ /* 0x000fe20000010000 */
[C---:B-1----:R-:W-:Y:S08]  /*1d8f0*/  HMMA.16816.F32.BF16 R160, R144.reuse, R4, R160 ;  /* 0x0000000490a0723c */ /* 0x042ff000000418a0 */
[----:B------:R1:W-:Y:S01]  /*1d900*/  MUFU.EX2 R2, R93 ;  /* 0x0000005d00027308 */ /* 0x0003e20000000800 */
[----:B--2---:R-:W-:Y:S01]  /*1d910*/  F2FP.BF16.F32.PACK_AB R4, R187, R154 ;  /* 0x0000009abb04723e */ /* 0x004fe200000010ff */
[--C-:B------:R-:W-:Y:S01]  /*1d920*/  FFMA.FTZ R91, R96, UR4, -R3.reuse ;  /* 0x00000004605b7c23 */ /* 0x100fe20008010803 */
[----:B---3--:R-:W-:Y:S07]  /*1d930*/  F2FP.BF16.F32.PACK_AB R5, R191, R188 ;  /* 0x000000bcbf05723e */ /* 0x008fee00000010ff */
[----:B------:R-:W-:Y:S01]  /*1d940*/  MUFU.EX2 R0, R0 ;  /* 0x0000000000007308 */ /* 0x000fe20000000800 */
[--C-:B------:R-:W-:Y:S01]  /*1d950*/  FFMA.FTZ R89, R89, UR4, -R130.reuse ;  /* 0x0000000459597c23 */ /* 0x100fe20008010882 */
[----:B------:R-:W-:Y:S08]  /*1d960*/  HMMA.16816.F32.BF16 R156, R144, R6, R156 ;  /* 0x00000006909c723c */ /* 0x000ff0000004189c */
[----:B------:R-:W-:Y:S01]  /*1d970*/  MUFU.EX2 R91, R91 ;  /* 0x0000005b005b7308 */ /* 0x000fe20000000800 */
[--C-:B------:R-:W-:Y:S01]  /*1d980*/  FFMA.FTZ R144, R17, UR4, -R130.reuse ;  /* 0x0000000411907c23 */ /* 0x100fe20008010882 */
[--C-:B------:R-:W-:Y:S01]  /*1d990*/  FFMA.FTZ R145, R23, UR4, -R130.reuse ;  /* 0x0000000417917c23 */ /* 0x100fe20008010882 */
[----:B------:R-:W-:Y:S01]  /*1d9a0*/  F2FP.BF16.F32.PACK_AB R6, R189, R186 ;  /* 0x000000babd06723e */ /* 0x000fe200000010ff */
[--C-:B------:R-:W-:Y:S01]  /*1d9b0*/  FFMA.FTZ R147, R24, UR4, -R3.reuse ;  /* 0x0000000418937c23 */ /* 0x100fe20008010803 */
[----:B-----5:R-:W-:Y:S05]  /*1d9c0*/  F2FP.BF16.F32.PACK_AB R7, R193, R190 ;  /* 0x000000bec107723e */ /* 0x020fea00000010ff */
[----:B------:R-:W-:Y:S01]  /*1d9d0*/  MUFU.EX2 R24, R22 ;  /* 0x0000001600187308 */ /* 0x000fe20000000800 */
[--C-:B------:R-:W-:Y:S01]  /*1d9e0*/  FFMA.FTZ R146, R27, UR4, -R130.reuse ;  /* 0x000000041b927c23 */ /* 0x100fe20008010882 */
[--C-:B------:R-:W-:Y:S01]  /*1d9f0*/  FFMA.FTZ R27, R29, UR4, -R130.reuse ;  /* 0x000000041d1b7c23 */ /* 0x100fe20008010882 */
[----:B------:R-:W-:Y:S07]  /*1da00*/  FFMA.FTZ R29, R28, UR4, -R3 ;  /* 0x000000041c1d7c23 */ /* 0x000fee0008010803 */
[----:B------:R-:W-:Y:S01]  /*1da10*/  MUFU.EX2 R144, R144 ;  /* 0x0000009000907308 */ /* 0x000fe20000000800 */
[--C-:B-1----:R-:W-:Y:S01]  /*1da20*/  FFMA.FTZ R93, R97, UR4, -R130.reuse ;  /* 0x00000004615d7c23 */ /* 0x102fe20008010882 */
[C---:B------:R-:W-:Y:S08]  /*1da30*/  HMMA.16816.F32.BF16 R160, R4.reuse, R8, R160 ;  /* 0x0000000804a0723c */ /* 0x040ff000000418a0 */
[----:B------:R-:W-:Y:S01]  /*1da40*/  MUFU.EX2 R145, R145 ;  /* 0x0000009100917308 */ /* 0x000fe20000000800 */
[----:B------:R-:W-:Y:S09]  /*1da50*/  FFMA.FTZ R103, R103, UR4, -R130 ;  /* 0x0000000467677c23 */ /* 0x000ff20008010882 */
[----:B------:R-:W1:Y:S01]  /*1da60*/  MUFU.EX2 R147, R147 ;  /* 0x0000009300937308 */ /* 0x000e620000000800 */
[----:B------:R-:W-:Y:S01]  /*1da70*/  FADD.FTZ R185, R134, R185 ;  /* 0x000000b986b97221 */ /* 0x000fe20000010000 */
[C---:B------:R-:W-:Y:S01]  /*1da80*/  HMMA.16816.F32.BF16 R156, R4.reuse, R10, R156 ;  /* 0x0000000a049c723c */ /* 0x040fe2000004189c */
[----:B------:R-:W-:Y:S07]  /*1da90*/  LDSM.16.MT88.4 R8, [R183+0x5c00] ;  /* 0x005c0000b708783b */ /* 0x000fee0000004200 */
[----:B------:R-:W-:Y:S01]  /*1daa0*/  MUFU.EX2 R25, R25 ;  /* 0x0000001900197308 */ /* 0x000fe20000000800 */
[----:B------:R-:W-:Y:S01]  /*1dab0*/  FADD.FTZ R188, R188, R185 ;  /* 0x000000b9bcbc7221 */ /* 0x000fe20000010000 */
[----:B------:R-:W-:Y:S01]  /*1dac0*/  FADD.FTZ R132, R132, R137 ;  /* 0x0000008984847221 */ /* 0x000fe20000010000 */
[--C-:B------:R-:W-:Y:S07]  /*1dad0*/  FFMA.FTZ R122, R122, UR4, -R3.reuse ;  /* 0x000000047a7a7c23 */ /* 0x100fee0008010803 */
[----:B------:R-:W-:Y:S01]  /*1dae0*/  MUFU.EX2 R146, R146 ;  /* 0x0000009200927308 */ /* 0x000fe20000000800 */
[----:B------:R-:W-:Y:S01]  /*1daf0*/  FADD.FTZ R191, R191, R188 ;  /* 0x000000bcbfbf7221 */ /* 0x000fe20000010000 */
[C---:B----4-:R-:W-:Y:S08]  /*1db00*/  HMMA.16816.F32.BF16 R168, R4.reuse, R140, R168 ;  /* 0x0000008c04a8723c */ /* 0x050ff000000418a8 */
[----:B------:R2:W3:Y:S01]  /*1db10*/  MUFU.EX2 R141, R19 ;  /* 0x00000013008d7308 */ /* 0x0004e20000000800 */
[----:B------:R-:W-:Y:S01]  /*1db20*/  FFMA.FTZ R140, R21, UR4, -R130 ;  /* 0x00000004158c7c23 */ /* 0x000fe20008010882 */
[----:B------:R-:W-:Y:S01]  /*1db30*/  FFMA.FTZ R21, R18, UR4, -R3 ;  /* 0x0000000412157c23 */ /* 0x000fe20008010803 */
[----:B------:R-:W-:Y:S07]  /*1db40*/  FADD.FTZ R190, R190, R191 ;  /* 0x000000bfbebe7221 */ /* 0x000fee0000010000 */
[----:B------:R-:W-:Y:S01]  /*1db50*/  MUFU.EX2 R27, R27 ;  /* 0x0000001b001b7308 */ /* 0x000fe20000000800 */
[----:B------:R-:W-:Y:S01]  /*1db60*/  FADD.FTZ R139, R139, R132 ;  /* 0x000000848b8b7221 */ /* 0x000fe20000010000 */
[----:B------:R-:W-:Y:S08]  /*1db70*/  HMMA.16816.F32.BF16 R164, R4, R142, R164 ;  /* 0x0000008e04a4723c */ /* 0x000ff000000418a4 */
[----:B------:R4:W-:Y:S01]  /*1db80*/  MUFU.EX2 R142, R21 ;  /* 0x00000015008e7308 */ /* 0x0009e20000000800 */
[--C-:B------:R-:W-:Y:S01]  /*1db90*/  FFMA.FTZ R143, R20, UR4, -R3.reuse ;  /* 0x00000004148f7c23 */ /* 0x100fe20008010803 */
[----:B------:R-:W-:Y:S01]  /*1dba0*/  FFMA.FTZ R20, R26, UR4, -R3 ;  /* 0x000000041a147c23 */ /* 0x000fe20008010803 */
[----:B-1----:R-:W-:Y:S07]  /*1dbb0*/  F2FP.BF16.F32.PACK_AB R7, R147, R24 ;  /* 0x000000189307723e */ /* 0x002fee00000010ff */
[----:B------:R-:W1:Y:S01]  /*1dbc0*/  MUFU.EX2 R140, R140 ;  /* 0x0000008c008c7308 */ /* 0x000e620000000800 */
[----:B------:R-:W-:Y:S01]  /*1dbd0*/  FADD.FTZ R193, R193, R190 ;  /* 0x000000bec1c17221 */ /* 0x000fe20000010000 */
[----:B--2---:R-:W2:Y:S01]  /*1dbe0*/  LDSM.16.MT88.4 R16, [R138+0x800] ;  /* 0x000800008a10783b */ /* 0x004ea20000004200 */
[----:B---3--:R-:W-:Y:S07]  /*1dbf0*/  F2FP.BF16.F32.PACK_AB R4, R141, R144 ;  /* 0x000000908d04723e */ /* 0x008fee00000010ff */
[----:B------:R-:W-:Y:S01]  /*1dc00*/  MUFU.EX2 R28, R20 ;  /* 0x00000014001c7308 */ /* 0x000fe20000000800 */
[----:B------:R-:W-:Y:S01]  /*1dc10*/  FADD.FTZ R154, R154, R139 ;  /* 0x0000008b9a9a7221 */ /* 0x000fe20000010000 */
[--C-:B------:R-:W-:Y:S01]  /*1dc20*/  FFMA.FTZ R124, R124, UR4, -R3.reuse ;  /* 0x000000047c7c7c23 */ /* 0x100fe20008010803 */
[----:B------:R-:W-:Y:S07]  /*1dc30*/  MOV R155, R129 ;  /* 0x00000081009b7202 */ /* 0x000fee0000000f00 */
[----:B------:R-:W3:Y:S01]  /*1dc40*/  MUFU.EX2 R143, R143 ;  /* 0x0000008f008f7308 */ /* 0x000ee20000000800 */
[----:B------:R-:W-:Y:S01]  /*1dc50*/  FADD.FTZ R187, R187, R154 ;  /* 0x0000009abbbb7221 */ /* 0x000fe20000010000 */
[--C-:B----4-:R-:W-:Y:S01]  /*1dc60*/  FFMA.FTZ R21, R33, UR4, -R130.reuse ;  /* 0x0000000421157c23 */ /* 0x110fe20008010882 */
[--C-:B------:R-:W-:Y:S07]  /*1dc70*/  FFMA.FTZ R33, R35, UR4, -R130.reuse ;  /* 0x0000000423217c23 */ /* 0x100fee0008010882 */
[----:B------:R-:W4:Y:S01]  /*1dc80*/  MUFU.EX2 R192, R192 ;  /* 0x000000c000c07308 */ /* 0x000f220000000800 */
[--C-:B------:R-:W-:Y:S01]  /*1dc90*/  FFMA.FTZ R35, R39, UR4, -R130.reuse ;  /* 0x0000000427237c23 */ /* 0x100fe20008010882 */
[----:B-1----:R-:W-:Y:S01]  /*1dca0*/  F2FP.BF16.F32.PACK_AB R6, R145, R140 ;  /* 0x0000008c9106723e */ /* 0x002fe200000010ff */
[--C-:B------:R-:W-:Y:S07]  /*1dcb0*/  FFMA.FTZ R39, R40, UR4, -R3.reuse ;  /* 0x0000000428277c23 */ /* 0x100fee0008010803 */
[----:B------:R1:W-:Y:S01]  /*1dcc0*/  MUFU.EX2 R26, R21 ;  /* 0x00000015001a7308 */ /* 0x0003e20000000800 */
[--C-:B------:R-:W-:Y:S01]  /*1dcd0*/  FFMA.FTZ R40, R45, UR4, -R130.reuse ;  /* 0x000000042d287c23 */ /* 0x100fe20008010882 */
[--C-:B------:R-:W-:Y:S01]  /*1dce0*/  FFMA.FTZ R45, R44, UR4, -R3.reuse ;  /* 0x000000042c2d7c23 */ /* 0x100fe20008010803 */
[--C-:B------:R-:W-:Y:S07]  /*1dcf0*/  FFMA.FTZ R44, R46, UR4, -R3.reuse ;  /* 0x000000042e2c7c23 */ /* 0x100fee0008010803 */
[----:B------:R-:W5:Y:S01]  /*1dd00*/  MUFU.EX2 R29, R29 ;  /* 0x0000001d001d7308 */ /* 0x000f620000000800 */
[--C-:B------:R-:W-:Y:S01]  /*1dd10*/  FFMA.FTZ R46, R49, UR4, -R130.reuse ;  /* 0x00000004312e7c23 */ /* 0x100fe20008010882 */
[----:B---3--:R-:W-:Y:S01]  /*1dd20*/  F2FP.BF16.F32.PACK_AB R5, R143, R142 ;  /* 0x0000008e8f05723e */ /* 0x008fe200000010ff */
[--C-:B------:R-:W-:Y:S07]  /*1dd30*/  FFMA.FTZ R49, R51, UR4, -R130.reuse ;  /* 0x0000000433317c23 */ /* 0x100fee0008010882 */
[----:B------:R-:W-:Y:S01]  /*1dd40*/  MUFU.EX2 R30, R30 ;  /* 0x0000001e001e7308 */ /* 0x000fe20000000800 */
[--C-:B------:R-:W-:Y:S01]  /*1dd50*/  FFMA.FTZ R51, R55, UR4, -R130.reuse ;  /* 0x0000000437337c23 */ /* 0x100fe20008010882 */
[--C-:B------:R-:W-:Y:S01]  /*1dd60*/  FFMA.FTZ R55, R56, UR4, -R3.reuse ;  /* 0x0000000438377c23 */ /* 0x100fe20008010803 */
[--C-:B------:R-:W-:Y:S07]  /*1dd70*/  FFMA.FTZ R56, R61, UR4, -R130.reuse ;  /* 0x000000043d387c23 */ /* 0x100fee0008010882 */
[----:B------:R-:W3:Y:S01]  /*1dd80*/  MUFU.EX2 R31, R31 ;  /* 0x0000001f001f7308 */ /* 0x000ee20000000800 */
[C---:B------:R-:W-:Y:S01]  /*1dd90*/  HMMA.16816.F32.BF16 R168, R4.reuse, R12, R168 ;  /* 0x0000000c04a8723c */ /* 0x040fe200000418a8 */
[----:B-1----:R-:W-:Y:S08]  /*1dda0*/  LDSM.16.MT88.4 R20, [R183+0x6000] ;  /* 0x00600000b714783b */ /* 0x002ff00000004200 */
[----:B------:R-:W1:Y:S01]  /*1ddb0*/  MUFU.EX2 R33, R33 ;  /* 0x0000002100217308 */ /* 0x000e620000000800 */
[--C-:B------:R-:W-:Y:S01]  /*1ddc0*/  FFMA.FTZ R61, R60, UR4, -R3.reuse ;  /* 0x000000043c3d7c23 */ /* 0x100fe20008010803 */
[--C-:B------:R-:W-:Y:S01]  /*1ddd0*/  FFMA.FTZ R60, R62, UR4, -R3.reuse ;  /* 0x000000043e3c7c23 */ /* 0x100fe20008010803 */
[--C-:B------:R-:W-:Y:S07]  /*1dde0*/  FFMA.FTZ R62, R65, UR4, -R130.reuse ;  /* 0x00000004413e7c23 */ /* 0x100fee0008010882 */
[----:B------:R-:W-:Y:S01]  /*1ddf0*/  MUFU.EX2 R56, R56 ;  /* 0x0000003800387308 */ /* 0x000fe20000000800 */
[C---:B------:R-:W-:Y:S01]  /*1de00*/  HMMA.16816.F32.BF16 R164, R4.reuse, R14, R164 ;  /* 0x0000000e04a4723c */ /* 0x040fe200000418a4 */
[----:B------:R-:W1:Y:S08]  /*1de10*/  LDSM.16.MT88.4 R12, [R138+0xc00] ;  /* 0x000c00008a0c783b */ /* 0x000e700000004200 */
[----:B------:R-:W-:Y:S01]  /*1de20*/  MUFU.EX2 R61, R61 ;  /* 0x0000003d003d7308 */ /* 0x000fe20000000800 */
[--C-:B------:R-:W-:Y:S01]  /*1de30*/  FFMA.FTZ R65, R67, UR4, -R130.reuse ;  /* 0x0000000443417c23 */ /* 0x100fe20008010882 */
[--C-:B------:R-:W-:Y:S01]  /*1de40*/  FFMA.FTZ R67, R71, UR4, -R130.reuse ;  /* 0x0000000447437c23 */ /* 0x100fe20008010882 */
[--C-:B------:R-:W-:Y:S07]  /*1de50*/  FFMA.FTZ R71, R72, UR4, -R3.reuse ;  /* 0x0000000448477c23 */ /* 0x100fee0008010803 */
[----:B------:R-:W-:Y:S01]  /*1de60*/  MUFU.EX2 R60, R60 ;  /* 0x0000003c003c7308 */ /* 0x000fe20000000800 */
[C---:B--2---:R-:W-:Y:S09]  /*1de70*/  HMMA.16816.F32.BF16 R160, R4.reuse, R16, R160 ;  /* 0x0000001004a0723c */ /* 0x044ff200000418a0 */
[----:B------:R-:W-:Y:S01]  /*1de80*/  MUFU.EX2 R62, R62 ;  /* 0x0000003e003e7308 */ /* 0x000fe20000000800 */
[--C-:B------:R-:W-:Y:S01]  /*1de90*/  FFMA.FTZ R72, R77, UR4, -R130.reuse ;  /* 0x000000044d487c23 */ /* 0x100fe20008010882 */
[--C-:B------:R-:W-:Y:S01]  /*1dea0*/  FFMA.FTZ R77, R76, UR4, -R3.reuse ;  /* 0x000000044c4d7c23 */ /* 0x100fe20008010803 */
[--C-:B------:R-:W-:Y:S07]  /*1deb0*/  FFMA.FTZ R76, R78, UR4, -R3.reuse ;  /* 0x000000044e4c7c23 */ /* 0x100fee0008010803 */
[----:B------:R-:W-:Y:S01]  /*1dec0*/  MUFU.EX2 R65, R65 ;  /* 0x0000004100417308 */ /* 0x000fe20000000800 */
[----:B------:R-:W-:Y:S01]  /*1ded0*/  HMMA.16816.F32.BF16 R156, R4, R18, R156 ;  /* 0x00000012049c723c */ /* 0x000fe2000004189c */
[----:B------:R-:W2:Y:S02]  /*1dee0*/  LDSM.16.MT88.4 R16, [R138+0x1000] ;  /* 0x001000008a10783b */ /* 0x000ea40000004200 */
[----:B------:R-:W-:Y:S06]  /*1def0*/  F2FP.BF16.F32.PACK_AB R4, R146, R25 ;  /* 0x000000199204723e */ /* 0x000fec00000010ff */
[----:B------:R-:W-:Y:S01]  /*1df00*/  MUFU.EX2 R67, R67 ;  /* 0x0000004300437308 */ /* 0x000fe20000000800 */
[----:B----4-:R-:W-:Y:S01]  /*1df10*/  F2FP.BF16.F32.PACK_AB R6, R192, R27 ;  /* 0x0000001bc006723e */ /* 0x010fe200000010ff */
[--C-:B------:R-:W-:Y:S01]  /*1df20*/  FFMA.FTZ R78, R81, UR4, -R130.reuse ;  /* 0x00000004514e7c23 */ /* 0x100fe20008010882 */
[----:B-----5:R-:W-:Y:S07]  /*1df30*/  F2FP.BF16.F32.PACK_AB R5, R29, R28 ;  /* 0x0000001c1d05723e */ /* 0x020fee00000010ff */
[----:B------:R-:W-:Y:S01]  /*1df40*/  MUFU.EX2 R71, R71 ;  /* 0x0000004700477308 */ /* 0x000fe20000000800 */
[----:B---3--:R-:W-:Y:S01]  /*1df50*/  F2FP.BF16.F32.PACK_AB R7, R31, R30 ;  /* 0x0000001e1f07723e */ /* 0x008fe200000010ff */
[--C-:B------:R-:W-:Y:S01]  /*1df60*/  FFMA.FTZ R81, R83, UR4, -R130.reuse ;  /* 0x0000000453517c23 */ /* 0x100fe20008010882 */
[--C-:B------:R-:W-:Y:S07]  /*1df70*/  FFMA.FTZ R83, R87, UR4, -R130.reuse ;  /* 0x0000000457537c23 */ /* 0x100fee0008010882 */
[----:B------:R-:W-:Y:S01]  /*1df80*/  MUFU.EX2 R78, R78 ;  /* 0x0000004e004e7308 */ /* 0x000fe20000000800 */
[----:B------:R-:W-:Y:S01]  /*1df90*/  FFMA.FTZ R87, R95, UR4, -R130 ;  /* 0x000000045f577c23 */ /* 0x000fe20008010882 */
[----:B------:R-:W-:Y:S01]  /*1dfa0*/  FFMA.FTZ R95, R104, UR4, -R3 ;  /* 0x00000004685f7c23 */ /* 0x000fe20008010803 */
[----:B------:R-:W-:Y:S01]  /*1dfb0*/  FADD.FTZ R142, R142, R193 ;  /* 0x000000c18e8e7221 */ /* 0x000fe20000010000 */
[C---:B------:R-:W-:Y:S06]  /*1dfc0*/  HMMA.16816.F32.BF16 R168, R4.reuse, R8, R168 ;  /* 0x0000000804a8723c */ /* 0x040fec00000418a8 */
[----:B------:R-:W-:Y:S01]  /*1dfd0*/  MUFU.EX2 R81, R81 ;  /* 0x0000005100517308 */ /* 0x000fe20000000800 */
[----:B------:R-:W-:Y:S01]  /*1dfe0*/  FADD.FTZ R143, R143, R142 ;  /* 0x0000008e8f8f7221 */ /* 0x000fe20000010000 */
[----:B------:R-:W-:Y:S08]  /*1dff0*/  FADD.FTZ R186, R186, R187 ;  /* 0x000000bbbaba7221 */ /* 0x000ff00000010000 */
[----:B------:R-:W-:Y:S01]  /*1e000*/  MUFU.EX2 R83, R83 ;  /* 0x0000005300537308 */ /* 0x000fe20000000800 */
[----:B------:R-:W-:Y:S01]  /*1e010*/  FFMA.FTZ R126, R126, UR4, -R3 ;  /* 0x000000047e7e7c23 */ /* 0x000fe20008010803 */
[----:B------:R-:W-:Y:S01]  /*1e020*/  MOV R154, R131 ;  /* 0x00000083009a7202 */ /* 0x000fe20000000f00 */
[C---:B------:R-:W-:Y:S01]  /*1e030*/  HMMA.16816.F32.BF16 R164, R4.reuse, R10, R164 ;  /* 0x0000000a04a4723c */ /* 0x040fe200000418a4 */
[----:B------:R-:W3:Y:S06]  /*1e040*/  LDSM.16.MT88.4 R8, [R183+0x6400] ;  /* 0x00640000b708783b */ /* 0x000eec0000004200 */
[----:B------:R-:W-:Y:S01]  /*1e050*/  MUFU.EX2 R32, R32 ;  /* 0x0000002000207308 */ /* 0x000fe20000000800 */
[----:B------:R-:W-:Y:S01]  /*1e060*/  FADD.FTZ R189, R189, R186 ;  /* 0x000000babdbd7221 */ /* 0x000fe20000010000 */
[--C-:B------:R-:W-:Y:S01]  /*1e070*/  FFMA.FTZ R121, R121, UR4, -R130.reuse ;  /* 0x0000000479797c23 */ /* 0x100fe20008010882 */
[----:B------:R-:W-:Y:S07]  /*1e080*/  FFMA.FTZ R125, R125, UR4, -R130 ;  /* 0x000000047d7d7c23 */ /* 0x000fee0008010882 */
[----:B------:R-:W4:Y:S01]  /*1e090*/  MUFU.EX2 R35, R35 ;  /* 0x0000002300237308 */ /* 0x000f220000000800 */
[----:B------:R-:W-:Y:S01]  /*1e0a0*/  FADD.FTZ R144, R144, R189 ;  /* 0x000000bd90907221 */ /* 0x000fe20000010000 */
[C---:B-1----:R-:W-:Y:S08]  /*1e0b0*/  HMMA.16816.F32.BF16 R160, R4.reuse, R12, R160 ;  /* 0x0000000c04a0723c */ /* 0x042ff000000418a0 */
[----:B------:R-:W-:Y:S01]  /*1e0c0*/  MUFU.EX2 R34, R34 ;  /* 0x0000002200227308 */ /* 0x000fe20000000800 */
[----:B------:R-:W-:Y:S09]  /*1e0d0*/  FADD.FTZ R141, R141, R144 ;  /* 0x000000908d8d7221 */ /* 0x000ff20000010000 */
[----:B------:R-:W1:Y:S01]  /*1e0e0*/  MUFU.EX2 R37, R37 ;  /* 0x0000002500257308 */ /* 0x000e620000000800 */
[----:B------:R-:W-:Y:S01]  /*1e0f0*/  FADD.FTZ R140, R140, R141 ;  /* 0x0000008d8c8c7221 */ /* 0x000fe20000010000 */
[----:B------:R-:W-:Y:S01]  /*1e100*/  HMMA.16816.F32.BF16 R156, R4, R14, R156 ;  /* 0x0000000e049c723c */ /* 0x000fe2000004189c */
[----:B------:R-:W5:Y:S07]  /*1e110*/  LDSM.16.MT88.4 R12, [R138+0x1400] ;  /* 0x001400008a0c783b */ /* 0x000f6e0000004200 */
[----:B------:R-:W-:Y:S01]  /*1e120*/  MUFU.EX2 R36, R36 ;  /* 0x0000002400247308 */ /* 0x000fe20000000800 */
[----:B------:R-:W-:Y:S02]  /*1e130*/  F2FP.BF16.F32.PACK_AB R4, R33, R26 ;  /* 0x0000001a2104723e */ /* 0x000fe400000010ff */
[----:B----4-:R-:W-:Y:S07]  /*1e140*/  F2FP.BF16.F32.PACK_AB R6, R35, R32 ;  /* 0x000000202306723e */ /* 0x010fee00000010ff */
[----:B------:R-:W4:Y:S10]  /*1e150*/  MUFU.EX2 R39, R39 ;  /* 0x0000002700277308 */ /* 0x000f340000000800 */
[----:B------:R-:W-:Y:S01]  /*1e160*/  MUFU.EX2 R38, R38 ;  /* 0x0000002600267308 */ /* 0x000fe20000000800 */
[----:B-1----:R-:W-:Y:S09]  /*1e170*/  F2FP.BF16.F32.PACK_AB R5, R37, R34 ;  /* 0x000000222505723e */ /* 0x002ff200000010ff */
[----:B------:R-:W1:Y:S10]  /*1e180*/  MUFU.EX2 R41, R41 ;  /* 0x0000002900297308 */ /* 0x000e740000000800 */
[----:B------:R-:W-:Y:S01]  /*1e190*/  MUFU.EX2 R40, R40 ;  /* 0x0000002800287308 */ /* 0x000fe20000000800 */
[----:B----4-:R-:W-:Y:S09]  /*1e1a0*/  F2FP.BF16.F32.PACK_AB R7, R39, R36 ;  /* 0x000000242707723e */ /* 0x010ff200000010ff */
[----:B------:R-:W4:Y:S10]  /*1e1b0*/  MUFU.EX2 R43, R43 ;  /* 0x0000002b002b7308 */ /* 0x000f340000000800 */
[----:B------:R-:W-:Y:S01]  /*1e1c0*/  MUFU.EX2 R42, R42 ;  /* 0x0000002a002a7308 */ /* 0x000fe20000000800 */
[C---:B------:R-:W-:Y:S03]  /*1e1d0*/  HMMA.16816.F32.BF16 R168, R4.reuse, R20, R168 ;  /* 0x0000001404a8723c */ /* 0x040fe600000418a8 */
[--C-:B------:R-:W-:Y:S01]  /*1e1e0*/  FFMA.FTZ R21, R57, UR4, -R130.reuse ;  /* 0x0000000439157c23 */ /* 0x100fe20008010882 */
[--C-:B------:R-:W-:Y:S05]  /*1e1f0*/  FFMA.FTZ R20, R50, UR4, -R3.reuse ;  /* 0x0000000432147c23 */ /* 0x100fea0008010803 */
[----:B------:R-:W3:Y:S01]  /*1e200*/  MUFU.EX2 R45, R45 ;  /* 0x0000002d002d7308 */ /* 0x000ee20000000800 */
[--C-:B------:R-:W-:Y:S01]  /*1e210*/  FFMA.FTZ R57, R59, UR4, -R130.reuse ;  /* 0x000000043b397c23 */ /* 0x100fe20008010882 */
[--C-:B------:R-:W-:Y:S01]  /*1e220*/  FFMA.FTZ R59, R63, UR4, -R130.reuse ;  /* 0x000000043f3b7c23 */ /* 0x100fe20008010882 */
[C---:B------:R-:W-:Y:S07]  /*1e230*/  HMMA.16816.F32.BF16 R164, R4.reuse, R22, R164 ;  /* 0x0000001604a4723c */ /* 0x040fee00000418a4 */
[----:B------:R-:W-:Y:S01]  /*1e240*/  MUFU.EX2 R50, R21 ;  /* 0x0000001500327308 */ /* 0x000fe20000000800 */
[--C-:B------:R-:W-:Y:S01]  /*1e250*/  FFMA.FTZ R63, R64, UR4, -R3.reuse ;  /* 0x00000004403f7c23 */ /* 0x100fe20008010803 */
[--C-:B------:R-:W-:Y:S08]  /*1e260*/  FFMA.FTZ R64, R69, UR4, -R130.reuse ;  /* 0x0000000445407c23 */ /* 0x100ff00008010882 */
[----:B------:R5:W-:Y:S01]  /*1e270*/  MUFU.EX2 R52, R20 ;  /* 0x0000001400347308 */ /* 0x000be20000000800 */
[--C-:B------:R-:W-:Y:S01]  /*1e280*/  FFMA.FTZ R69, R68, UR4, -R3.reuse ;  /* 0x0000000444457c23 */ /* 0x100fe20008010803 */
[--C-:B------:R-:W-:Y:S01]  /*1e290*/  FFMA.FTZ R68, R70, UR4, -R3.reuse ;  /* 0x0000000446447c23 */ /* 0x100fe20008010803 */
[C---:B--2---:R-:W-:Y:S07]  /*1e2a0*/  HMMA.16816.F32.BF16 R160, R4.reuse, R16, R160 ;  /* 0x0000001004a0723c */ /* 0x044fee00000418a0 */
[----:B------:R-:W-:Y:S01]  /*1e2b0*/  MUFU.EX2 R44, R44 ;  /* 0x0000002c002c7308 */ /* 0x000fe20000000800 */
        /* <DEDUP_REMOVED lines=8> */
[----:B-1----:R-:W-:Y:S01]  /*1e340*/  F2FP.BF16.F32.PACK_AB R4, R41, R38 ;  /* 0x000000262904723e */ /* 0x002fe200000010ff */
[--C-:B------:R-:W-:Y:S01]  /*1e350*/  FFMA.FTZ R80, R85, UR4, -R130.reuse ;  /* 0x0000000455507c23 */ /* 0x100fe20008010882 */
[----:B----4-:R-:W-:Y:S07]  /*1e360*/  F2FP.BF16.F32.PACK_AB R6, R43, R40 ;  /* 0x000000282b06723e */ /* 0x010fee00000010ff */
[----:B------:R-:W-:Y:S01]  /*1e370*/  MUFU.EX2 R59, R59 ;  /* 0x0000003b003b7308 */ /* 0x000fe20000000800 */
[----:B---3--:R-:W-:Y:S01]  /*1e380*/  F2FP.BF16.F32.PACK_AB R5, R45, R42 ;  /* 0x0000002a2d05723e */ /* 0x008fe200000010ff */
[--C-:B------:R-:W-:Y:S01]  /*1e390*/  FFMA.FTZ R85, R84, UR4, -R3.reuse ;  /* 0x0000000454557c23 */ /* 0x100fe20008010803 */
[----:B-----5:R-:W-:Y:S07]  /*1e3a0*/  LDSM.16.MT88.4 R20, [R183+0x6c00] ;  /* 0x006c0000b714783b */ /* 0x020fee0000004200 */
[----:B------:R-:W-:Y:S01]  /*1e3b0*/  MUFU.EX2 R63, R63 ;  /* 0x0000003f003f7308 */ /* 0x000fe20000000800 */
[----:B--2---:R-:W-:Y:S01]  /*1e3c0*/  F2FP.BF16.F32.PACK_AB R7, R47, R44 ;  /* 0x0000002c2f07723e */ /* 0x004fe200000010ff */
[--C-:B------:R-:W-:Y:S01]  /*1e3d0*/  FFMA.FTZ R84, R86, UR4, -R3.reuse ;  /* 0x0000000456547c23 */ /* 0x100fe20008010803 */
[----:B------:R-:W-:Y:S07]  /*1e3e0*/  FFMA.FTZ R86, R99, UR4, -R130 ;  /* 0x0000000463567c23 */ /* 0x000fee0008010882 */
        /* <DEDUP_REMOVED lines=9> */
[----:B------:R-:W-:Y:S10]  /*1e480*/  MUFU.EX2 R84, R84 ;  /* 0x0000005400547308 */ /* 0x000ff40000000800 */
[----:B------:R-:W-:Y:S01]  /*1e490*/  MUFU.EX2 R46, R46 ;  /* 0x0000002e002e7308 */ /* 0x000fe20000000800 */
[----:B------:R-:W-:Y:S01]  /*1e4a0*/  HMMA.16816.F32.BF16 R156, R4, R14, R156 ;  /* 0x0000000e049c723c */ /* 0x000fe2000004189c */
[----:B------:R-:W2:Y:S08]  /*1e4b0*/  LDSM.16.MT88.4 R12, [R138+0x1c00] ;  /* 0x001c00008a0c783b */ /* 0x000eb00000004200 */
[----:B------:R-:W3:Y:S10]  /*1e4c0*/  MUFU.EX2 R49, R49 ;  /* 0x0000003100317308 */ /* 0x000ef40000000800 */
[----:B------:R-:W-:Y:S10]  /*1e4d0*/  MUFU.EX2 R48, R48 ;  /* 0x0000003000307308 */ /* 0x000ff40000000800 */
[----:B------:R-:W4:Y:S10]  /*1e4e0*/  MUFU.EX2 R51, R51 ;  /* 0x0000003300337308 */ /* 0x000f340000000800 */
[----:B------:R-:W5:Y:S01]  /*1e4f0*/  MUFU.EX2 R53, R53 ;  /* 0x0000003500357308 */ /* 0x000f620000000800 */
[----:B---3--:R-:W-:Y:S09]  /*1e500*/  F2FP.BF16.F32.PACK_AB R4, R49, R46 ;  /* 0x0000002e3104723e */ /* 0x008ff200000010ff */
[----:B------:R-:W-:Y:S10]  /*1e510*/  MUFU.EX2 R54, R54 ;  /* 0x0000003600367308 */ /* 0x000ff40000000800 */
[----:B------:R-:W3:Y:S01]  /*1e520*/  MUFU.EX2 R55, R55 ;  /* 0x0000003700377308 */ /* 0x000ee20000000800 */
[----:B----4-:R-:W-:Y:S09]  /*1e530*/  F2FP.BF16.F32.PACK_AB R6, R51, R48 ;  /* 0x000000303306723e */ /* 0x010ff200000010ff */
[----:B------:R-:W-:Y:S01]  /*1e540*/  MUFU.EX2 R70, R70 ;  /* 0x0000004600467308 */ /* 0x000fe20000000800 */
[----:B-----5:R-:W-:Y:S09]  /*1e550*/  F2FP.BF16.F32.PACK_AB R5, R53, R52 ;  /* 0x000000343505723e */ /* 0x020ff200000010ff */
[----:B------:R-:W4:Y:S10]  /*1e560*/  MUFU.EX2 R73, R73 ;  /* 0x0000004900497308 */ /* 0x000f340000000800 */
[----:B------:R-:W-:Y:S01]  /*1e570*/  MUFU.EX2 R72, R72 ;  /* 0x0000004800487308 */ /* 0x000fe20000000800 */
[----:B---3--:R-:W-:Y:S09]  /*1e580*/  F2FP.BF16.F32.PACK_AB R7, R55, R54 ;  /* 0x000000363707723e */ /* 0x008ff200000010ff */
[----:B------:R-:W-:Y:S10]  /*1e590*/  MUFU.EX2 R75, R75 ;  /* 0x0000004b004b7308 */ /* 0x000ff40000000800 */
[----:B------:R-:W-:Y:S01]  /*1e5a0*/  MUFU.EX2 R74, R74 ;  /* 0x0000004a004a7308 */ /* 0x000fe20000000800 */
[C---:B------:R-:W-:Y:S09]  /*1e5b0*/  HMMA.16816.F32.BF16 R168, R4.reuse, R16, R168 ;  /* 0x0000001004a8723c */ /* 0x040ff200000418a8 */
[----:B------:R-:W3:Y:S10]  /*1e5c0*/  MUFU.EX2 R77, R77 ;  /* 0x0000004d004d7308 */ /* 0x000ef40000000800 */
[----:B------:R-:W-:Y:S01]  /*1e5d0*/  MUFU.EX2 R76, R76 ;  /* 0x0000004c004c7308 */ /* 0x000fe20000000800 */
[C---:B------:R-:W-:Y:S01]  /*1e5e0*/  HMMA.16816.F32.BF16 R164, R4.reuse, R18, R164 ;  /* 0x0000001204a4723c */ /* 0x040fe200000418a4 */
[----:B------:R-:W-:Y:S08]  /*1e5f0*/  LDSM.16.MT88.4 R16, [R138+0x2000] ;  /* 0x002000008a10783b */ /* 0x000ff00000004200 */
[----:B------:R-:W5:Y:S10]  /*1e600*/  MUFU.EX2 R79, R79 ;  /* 0x0000004f004f7308 */ /* 0x000f740000000800 */
[----:B------:R-:W-:Y:S01]  /*1e610*/  MUFU.EX2 R87, R87 ;  /* 0x0000005700577308 */ /* 0x000fe20000000800 */
[C---:B-1----:R-:W-:Y:S09]  /*1e620*/  HMMA.16816.F32.BF16 R160, R4.reuse, R8, R160 ;  /* 0x0000000804a0723c */ /* 0x042ff200000418a0 */
[----:B------:R-:W-:Y:S10]  /*1e630*/  MUFU.EX2 R93, R93 ;  /* 0x0000005d005d7308 */ /* 0x000ff40000000800 */
[----:B------:R-:W-:Y:S01]  /*1e640*/  MUFU.EX2 R86, R86 ;  /* 0x0000005600567308 */ /* 0x000fe20000000800 */
[----:B------:R-:W-:Y:S01]  /*1e650*/  HMMA.16816.F32.BF16 R156, R4, R10, R156 ;  /* 0x0000000a049c723c */ /* 0x000fe2000004189c */
[----:B------:R-:W1:Y:S02]  /*1e660*/  LDSM.16.MT88.4 R8, [R183+0x7000] ;  /* 0x00700000b708783b */ /* 0x000e640000004200 */
[----:B------:R-:W-:Y:S06]  /*1e670*/  F2FP.BF16.F32.PACK_AB R4, R57, R50 ;  /* 0x000000323904723e */ /* 0x000fec00000010ff */
[----:B------:R-:W-:Y:S01]  /*1e680*/  MUFU.EX2 R95, R95 ;  /* 0x0000005f005f7308 */ /* 0x000fe20000000800 */
[----:B------:R-:W-:Y:S02]  /*1e690*/  F2FP.BF16.F32.PACK_AB R6, R59, R56 ;  /* 0x000000383b06723e */ /* 0x000fe400000010ff */
[----:B------:R-:W-:Y:S02]  /*1e6a0*/  F2FP.BF16.F32.PACK_AB R5, R61, R58 ;  /* 0x0000003a3d05723e */ /* 0x000fe400000010ff */
[----:B------:R-:W-:Y:S07]  /*1e6b0*/  F2FP.BF16.F32.PACK_AB R7, R63, R60 ;  /* 0x0000003c3f07723e */ /* 0x000fee00000010ff */
[C---:B------:R-:W-:Y:S08]  /*1e6c0*/  HMMA.16816.F32.BF16 R168, R4.reuse, R20, R168 ;  /* 0x0000001404a8723c */ /* 0x040ff000000418a8 */
[C---:B------:R-:W-:Y:S01]  /*1e6d0*/  HMMA.16816.F32.BF16 R164, R4.reuse, R22, R164 ;  /* 0x0000001604a4723c */ /* 0x040fe200000418a4 */
[----:B------:R-:W-:Y:S07]  /*1e6e0*/  LDSM.16.MT88.4 R20, [R138+0x2400] ;  /* 0x002400008a14783b */ /* 0x000fee0000004200 */
[C---:B--2---:R-:W-:Y:S03]  /*1e6f0*/  HMMA.16816.F32.BF16 R160, R4.reuse, R12, R160 ;  /* 0x0000000c04a0723c */ /* 0x044fe600000418a0 */
[----:B------:R-:W-:Y:S02]  /*1e700*/  F2FP.BF16.F32.PACK_AB R12, R65, R62 ;  /* 0x0000003e410c723e */ /* 0x000fe400000010ff */
[----:B------:R-:W-:Y:S03]  /*1e710*/  F2FP.BF16.F32.PACK_AB R13, R69, R66 ;  /* 0x00000042450d723e */ /* 0x000fe600000010ff */
[----:B------:R-:W-:Y:S01]  /*1e720*/  HMMA.16816.F32.BF16 R156, R4, R14, R156 ;  /* 0x0000000e049c723c */ /* 0x000fe2000004189c */
[----:B------:R-:W2:Y:S02]  /*1e730*/  LDSM.16.MT88.4 R4, [R183+0x7400] ;  /* 0x00740000b704783b */ /* 0x000ea40000004200 */
[----:B------:R-:W-:Y:S02]  /*1e740*/  F2FP.BF16.F32.PACK_AB R14, R67, R64 ;  /* 0x00000040430e723e */ /* 0x000fe400000010ff */
[----:B------:R-:W-:Y:S07]  /*1e750*/  F2FP.BF16.F32.PACK_AB R15, R71, R68 ;  /* 0x00000044470f723e */ /* 0x000fee00000010ff */
[C---:B-1----:R-:W-:Y:S05]  /*1e760*/  HMMA.16816.F32.BF16 R168, R12.reuse, R8, R168 ;  /* 0x000000080ca8723c */ /* 0x042fea00000418a8 */
[----:B----4-:R-:W-:Y:S02]  /*1e770*/  F2FP.BF16.F32.PACK_AB R8, R73, R70 ;  /* 0x000000464908723e */ /* 0x010fe400000010ff */
[----:B---3--:R-:W-:Y:S01]  /*1e780*/  F2FP.BF16.F32.PACK_AB R9, R77, R74 ;  /* 0x0000004a4d09723e */ /* 0x008fe200000010ff */
[C---:B------:R-:W-:Y:S03]  /*1e790*/  HMMA.16816.F32.BF16 R164, R12.reuse, R10, R164 ;  /* 0x0000000a0ca4723c */ /* 0x040fe600000418a4 */
[----:B------:R-:W-:Y:S02]  /*1e7a0*/  F2FP.BF16.F32.PACK_AB R10, R75, R72 ;  /* 0x000000484b0a723e */ /* 0x000fe400000010ff */
[----:B-----5:R-:W-:Y:S03]  /*1e7b0*/  F2FP.BF16.F32.PACK_AB R11, R79, R76 ;  /* 0x0000004c4f0b723e */ /* 0x020fe600000010ff */
[C---:B------:R-:W-:Y:S08]  /*1e7c0*/  HMMA.16816.F32.BF16 R160, R12.reuse, R16, R160 ;  /* 0x000000100ca0723c */ /* 0x040ff000000418a0 */
[----:B------:R-:W-:Y:S01]  /*1e7d0*/  HMMA.16816.F32.BF16 R156, R12, R18, R156 ;  /* 0x000000120c9c723c */ /* 0x000fe2000004189c */
[----:B------:R-:W1:Y:S07]  /*1e7e0*/  LDSM.16.MT88.4 R12, [R183+0x7800] ;  /* 0x00780000b70c783b */ /* 0x000e6e0000004200 */
[C---:B--2---:R-:W-:Y:S01]  /*1e7f0*/  HMMA.16816.F32.BF16 R168, R8.reuse, R4, R168 ;  /* 0x0000000408a8723c */ /* 0x044fe200000418a8 */
[----:B------:R-:W-:Y:S07]  /*1e800*/  LDSM.16.MT88.4 R16, [R183+0x7c00] ;  /* 0x007c0000b710783b */ /* 0x000fee0000004200 */
[C---:B------:R-:W-:Y:S01]  /*1e810*/  HMMA.16816.F32.BF16 R164, R8.reuse, R6, R164 ;  /* 0x0000000608a4723c */ /* 0x040fe200000418a4 */
[----:B------:R-:W2:Y:S07]  /*1e820*/  LDSM.16.MT88.4 R4, [R138+0x2800] ;  /* 0x002800008a04783b */ /* 0x000eae0000004200 */
[C---:B------:R-:W-:Y:S01]  /*1e830*/  HMMA.16816.F32.BF16 R160, R8.reuse, R20, R160 ;  /* 0x0000001408a0723c */ /* 0x040fe200000418a0 */
[----:B------:R-:W3:Y:S02]  /*1e840*/  MUFU.EX2 R21, R88 ;  /* 0x0000005800157308 */ /* 0x000ee40000000800 */
[----:B------:R-:W-:Y:S01]  /*1e850*/  FFMA.FTZ R20, R90, UR4, -R3 ;  /* 0x000000045a147c23 */ /* 0x000fe20008010803 */
[----:B------:R-:W-:Y:S01]  /*1e860*/  FADD.FTZ R90, R24, R143 ;  /* 0x0000008f185a7221 */ /* 0x000fe20000010000 */
[----:B------:R-:W-:Y:S03]  /*1e870*/  FADD.FTZ R24, R145, R140 ;  /* 0x0000008c91187221 */ /* 0x000fe60000010000 */
[----:B------:R-:W-:Y:S03]  /*1e880*/  HMMA.16816.F32.BF16 R156, R8, R22, R156 ;  /* 0x00000016089c723c */ /* 0x000fe6000004189c */
[----:B------:R4:W5:Y:S01]  /*1e890*/  MUFU.EX2 R23, R89 ;  /* 0x0000005900177308 */ /* 0x0009620000000800 */
[----:B------:R-:W-:Y:S01]  /*1e8a0*/  FADD.FTZ R147, R147, R90 ;  /* 0x0000005a93937221 */ /* 0x000fe20000010000 */
[----:B------:R-:W-:Y:S01]  /*1e8b0*/  FADD.FTZ R25, R25, R24 ;  /* 0x0000001819197221 */ /* 0x000fe20000010000 */
[----:B------:R-:W-:Y:S01]  /*1e8c0*/  F2FP.BF16.F32.PACK_AB R8, R81, R78 ;  /* 0x0000004e5108723e */ /* 0x000fe200000010ff */
[----:B------:R-:W-:Y:S01]  /*1e8d0*/  FFMA.FTZ R22, R94, UR4, -R3 ;  /* 0x000000045e167c23 */ /* 0x000fe20008010803 */
        /* <DEDUP_REMOVED lines=8> */
[----:B----4-:R-:W-:Y:S01]  /*1e960*/  FFMA.FTZ R89, R92, UR4, -R3 ;  /* 0x000000045c597c23 */ /* 0x010fe20008010803 */
[----:B------:R-:W-:Y:S01]  /*1e970*/  FADD.FTZ R30, R30, R29 ;  /* 0x0000001d1e1e7221 */ /* 0x000fe20000010000 */
[--C-:B------:R-:W-:Y:S07]  /*1e980*/  FFMA.FTZ R25, R105, UR4, -R130.reuse ;  /* 0x0000000469197c23 */ /* 0x100fee0008010882 */
[----:B------:R-:W-:Y:S01]  /*1e990*/  MUFU.EX2 R20, R20 ;  /* 0x0000001400147308 */ /* 0x000fe20000000800 */
[C---:B-1----:R-:W-:Y:S09]  /*1e9a0*/  HMMA.16816.F32.BF16 R168, R8.reuse, R12, R168 ;  /* 0x0000000c08a8723c */ /* 0x042ff200000418a8 */
[----:B------:R-:W1:Y:S01]  /*1e9b0*/  MUFU.EX2 R89, R89 ;  /* 0x0000005900597308 */ /* 0x000e620000000800 */
[----:B------:R-:W-:Y:S01]  /*1e9c0*/  FFMA.FTZ R24, R111, UR4, -R130 ;  /* 0x000000046f187c23 */ /* 0x000fe20008010882 */
[--C-:B------:R-:W-:Y:S01]  /*1e9d0*/  FFMA.FTZ R29, R108, UR4, -R3.reuse ;  /* 0x000000046c1d7c23 */ /* 0x100fe20008010803 */
[----:B------:R-:W-:Y:S07]  /*1e9e0*/  FFMA.FTZ R28, R110, UR4, -R3 ;  /* 0x000000046e1c7c23 */ /* 0x000fee0008010803 */
[----:B------:R-:W-:Y:S01]  /*1e9f0*/  MUFU.EX2 R25, R25 ;  /* 0x0000001900197308 */ /* 0x000fe20000000800 */
[C---:B------:R-:W-:Y:S01]  /*1ea00*/  HMMA.16816.F32.BF16 R164, R8.reuse, R14, R164 ;  /* 0x0000000e08a4723c */ /* 0x040fe200000418a4 */
[----:B------:R-:W3:Y:S02]  /*1ea10*/  LDSM.16.MT88.4 R12, [R138+0x2c00] ;  /* 0x002c00008a0c783b */ /* 0x000ee40000004200 */
[----:B------:R-:W-:Y:S01]  /*1ea20*/  FADD.FTZ R27, R192, R27 ;  /* 0x0000001bc01b7221 */ /* 0x000fe20000010000 */
[----:B------:R-:W-:Y:S05]  /*1ea30*/  FADD.FTZ R31, R31, R30 ;  /* 0x0000001e1f1f7221 */ /* 0x000fea0000010000 */
[----:B------:R-:W-:Y:S01]  /*1ea40*/  MUFU.EX2 R24, R24 ;  /* 0x0000001800187308 */ /* 0x000fe20000000800 */
[----:B------:R-:W-:Y:S01]  /*1ea50*/  FFMA.FTZ R30, R106, UR4, -R3 ;  /* 0x000000046a1e7c23 */ /* 0x000fe20008010803 */
[----:B------:R-:W-:Y:S01]  /*1ea60*/  FADD.FTZ R26, R26, R27 ;  /* 0x0000001b1a1a7221 */ /* 0x000fe20000010000 */
[C---:B--2---:R-:W-:Y:S07]  /*1ea70*/  HMMA.16816.F32.BF16 R160, R8.reuse, R4, R160 ;  /* 0x0000000408a0723c */ /* 0x044fee00000418a0 */
[----:B------:R-:W-:Y:S01]  /*1ea80*/  MUFU.EX2 R29, R29 ;  /* 0x0000001d001d7308 */ /* 0x000fe20000000800 */
[----:B------:R-:W-:Y:S01]  /*1ea90*/  FADD.FTZ R34, R34, R31 ;  /* 0x0000001f22227221 */ /* 0x000fe20000010000 */
[----:B-----5:R-:W-:Y:S08]  /*1eaa0*/  F2FP.BF16.F32.PACK_AB R4, R0, R23 ;  /* 0x000000170004723e */ /* 0x020ff000000010ff */
[----:B------:R-:W-:Y:S01]  /*1eab0*/  MUFU.EX2 R30, R30 ;  /* 0x0000001e001e7308 */ /* 0x000fe20000000800 */
[----:B-1----:R-:W-:Y:S01]  /*1eac0*/  F2FP.BF16.F32.PACK_AB R5, R89, R20 ;  /* 0x000000145905723e */ /* 0x002fe200000010ff */
[----:B------:R-:W-:Y:S01]  /*1ead0*/  FFMA.FTZ R27, R109, UR4, -R130 ;  /* 0x000000046d1b7c23 */ /* 0x000fe20008010882 */
[----:B------:R-:W-:Y:S01]  /*1eae0*/  HMMA.16816.F32.BF16 R156, R8, R6, R156 ;  /* 0x00000006089c723c */ /* 0x000fe2000004189c */
[----:B------:R-:W1:Y:S06]  /*1eaf0*/  LDSM.16.MT88.4 R8, [R183+0x8000] ;  /* 0x00800000b708783b */ /* 0x000e6c0000004200 */
[----:B------:R-:W-:Y:S01]  /*1eb00*/  MUFU.EX2 R28, R28 ;  /* 0x0000001c001c7308 */ /* 0x000fe20000000800 */
[----:B------:R-:W-:Y:S01]  /*1eb10*/  FADD.FTZ R33, R33, R26 ;  /* 0x0000001a21217221 */ /* 0x000fe20000010000 */
[----:B------:R-:W-:Y:S01]  /*1eb20*/  FADD.FTZ R37, R37, R34 ;  /* 0x0000002225257221 */ /* 0x000fe20000010000 */
[----:B------:R-:W-:Y:S01]  /*1eb30*/  F2FP.BF16.F32.PACK_AB R6, R87, R2 ;  /* 0x000000025706723e */ /* 0x000fe200000010ff */
[----:B------:R-:W-:Y:S01]  /*1eb40*/  FFMA.FTZ R88, R101, UR4, -R130 ;  /* 0x0000000465587c23 */ /* 0x000fe20008010882 */
[----:B------:R-:W-:Y:S01]  /*1eb50*/  FADD.FTZ R32, R32, R33 ;  /* 0x0000002120207221 */ /* 0x000fe20000010000 */
[----:B------:R-:W-:Y:S01]  /*1eb60*/  FADD.FTZ R36, R36, R37 ;  /* 0x0000002524247221 */ /* 0x000fe20000010000 */
[----:B------:R-:W-:Y:S03]  /*1eb70*/  F2FP.BF16.F32.PACK_AB R7, R91, R22 ;  /* 0x000000165b07723e */ /* 0x000fe600000010ff */
[----:B------:R-:W-:Y:S01]  /*1eb80*/  MUFU.EX2 R27, R27 ;  /* 0x0000001b001b7308 */ /* 0x000fe20000000800 */
[----:B------:R-:W-:Y:S01]  /*1eb90*/  FADD.FTZ R35, R35, R32 ;  /* 0x0000002023237221 */ /* 0x000fe20000010000 */
[----:B------:R-:W-:Y:S01]  /*1eba0*/  FADD.FTZ R39, R39, R36 ;  /* 0x0000002427277221 */ /* 0x000fe20000010000 */
[----:B------:R-:W-:Y:S07]  /*1ebb0*/  FFMA.FTZ R26, R107, UR4, -R130 ;  /* 0x000000046b1a7c23 */ /* 0x000fee0008010882 */
[----:B------:R-:W-:Y:S01]  /*1ebc0*/  MUFU.EX2 R88, R88 ;  /* 0x0000005800587308 */ /* 0x000fe20000000800 */
[----:B------:R-:W-:Y:S01]  /*1ebd0*/  FADD.FTZ R38, R38, R35 ;  /* 0x0000002326267221 */ /* 0x000fe20000010000 */
[C---:B------:R-:W-:Y:S08]  /*1ebe0*/  HMMA.16816.F32.BF16 R168, R4.reuse, R16, R168 ;  /* 0x0000001004a8723c */ /* 0x040ff000000418a8 */
[----:B------:R-:W2:Y:S01]  /*1ebf0*/  MUFU.EX2 R17, R103 ;  /* 0x0000006700117308 */ /* 0x000ea20000000800 */
[----:B------:R-:W-:Y:S09]  /*1ec00*/  FFMA.FTZ R16, R98, UR4, -R3 ;  /* 0x0000000462107c23 */ /* 0x000ff20008010803 */
[----:B------:R-:W-:Y:S01]  /*1ec10*/  MUFU.EX2 R26, R26 ;  /* 0x0000001a001a7308 */ /* 0x000fe20000000800 */
[----:B------:R-:W-:Y:S01]  /*1ec20*/  FADD.FTZ R41, R41, R38 ;  /* 0x0000002629297221 */ /* 0x000fe20000010000 */
[C---:B------:R-:W-:Y:S08]  /*1ec30*/  HMMA.16816.F32.BF16 R164, R4.reuse, R18, R164 ;  /* 0x0000001204a4723c */ /* 0x040ff000000418a4 */
[----:B------:R-:W-:Y:S01]  /*1ec40*/  MUFU.EX2 R19, R100 ;  /* 0x0000006400137308 */ /* 0x000fe20000000800 */
[----:B------:R-:W-:Y:S01]  /*1ec50*/  FADD.FTZ R42, R42, R39 ;  /* 0x000000272a2a7221 */ /* 0x000fe20000010000 */
[----:B------:R-:W-:Y:S01]  /*1ec60*/  FFMA.FTZ R18, R102, UR4, -R3 ;  /* 0x0000000466127c23 */ /* 0x000fe20008010803 */
[----:B------:R-:W-:Y:S07]  /*1ec70*/  FADD.FTZ R40, R40, R41 ;  /* 0x0000002928287221 */ /* 0x000fee0000010000 */
[----:B------:R-:W4:Y:S01]  /*1ec80*/  MUFU.EX2 R16, R16 ;  /* 0x0000001000107308 */ /* 0x000f220000000800 */
[----:B------:R-:W-:Y:S01]  /*1ec90*/  FADD.FTZ R45, R45, R42 ;  /* 0x0000002a2d2d7221 */ /* 0x000fe20000010000 */
[C---:B---3--:R-:W-:Y:S08]  /*1eca0*/  HMMA.16816.F32.BF16 R160, R4.reuse, R12, R160 ;  /* 0x0000000c04a0723c */ /* 0x048ff000000418a0 */
[----:B------:R-:W3:Y:S01]  /*1ecb0*/  MUFU.EX2 R18, R18 ;  /* 0x0000001200127308 */ /* 0x000ee20000000800 */
[----:B------:R-:W-:Y:S01]  /*1ecc0*/  FADD.FTZ R44, R44, R45 ;  /* 0x0000002d2c2c7221 */ /* 0x000fe20000010000 */
[----:B------:R-:W-:Y:S01]  /*1ecd0*/  FADD.FTZ R43, R43, R40 ;  /* 0x000000282b2b7221 */ /* 0x000fe20000010000 */
[----:B------:R-:W-:Y:S01]  /*1ece0*/  FFMA.FTZ R31, R112, UR4, -R3 ;  /* 0x00000004701f7c23 */ /* 0x000fe20008010803 */
[----:B------:R-:W-:Y:S01]  /*1ecf0*/  FFMA.FTZ R32, R113, UR4, -R130 ;  /* 0x0000000471207c23 */ /* 0x000fe20008010882 */
[----:B------:R-:W-:Y:S01]  /*1ed00*/  FADD.FTZ R47, R47, R44 ;  /* 0x0000002c2f2f7221 */ /* 0x000fe20000010000 */
[----:B------:R-:W-:Y:S01]  /*1ed10*/  HMMA.16816.F32.BF16 R156, R4, R14, R156 ;  /* 0x0000000e049c723c */ /* 0x000fe2000004189c */
[----:B------:R-:W5:Y:S02]  /*1ed20*/  LDSM.16.MT88.4 R12, [R138+0x3000] ;  /* 0x003000008a0c783b */ /* 0x000f640000004200 */
[----:B------:R-:W-:Y:S01]  /*1ed30*/  FADD.FTZ R46, R46, R43 ;  /* 0x0000002b2e2e7221 */ /* 0x000fe20000010000 */
[----:B------:R-:W-:Y:S01]  /*1ed40*/  FADD.FTZ R52, R52, R47 ;  /* 0x0000002f34347221 */ /* 0x000fe20000010000 */
[----:B------:R-:W-:Y:S01]  /*1ed50*/  F2FP.BF16.F32.PACK_AB R4, R86, R93 ;  /* 0x0000005d5604723e */ /* 0x000fe200000010ff */
[----:B------:R-:W5:Y:S01]  /*1ed60*/  MUFU.EX2 R31, R31 ;  /* 0x0000001f001f7308 */ /* 0x000f620000000800 */
[----:B------:R-:W-:Y:S01]  /*1ed70*/  FADD.FTZ R49, R49, R46 ;  /* 0x0000002e31317221 */ /* 0x000fe20000010000 */
[----:B------:R-:W-:Y:S01]  /*1ed80*/  FADD.FTZ R53, R53, R52 ;  /* 0x0000003435357221 */ /* 0x000fe20000010000 */
[----:B--2---:R-:W-:Y:S07]  /*1ed90*/  F2FP.BF16.F32.PACK_AB R6, R17, R88 ;  /* 0x000000581106723e */ /* 0x004fee00000010ff */
[----:B------:R-:W-:Y:S01]  /*1eda0*/  MUFU.EX2 R32, R32 ;  /* 0x0000002000207308 */ /* 0x000fe20000000800 */
[----:B----4-:R-:W-:Y:S01]  /*1edb0*/  F2FP.BF16.F32.PACK_AB R5, R19, R16 ;  /* 0x000000101305723e */ /* 0x010fe200000010ff */
[----:B------:R-:W-:Y:S01]  /*1edc0*/  FADD.FTZ R48, R48, R49 ;  /* 0x0000003130307221 */ /* 0x000fe20000010000 */
[----:B---3--:R-:W-:Y:S01]  /*1edd0*/  F2FP.BF16.F32.PACK_AB R7, R95, R18 ;  /* 0x000000125f07723e */ /* 0x008fe200000010ff */
[----:B------:R-:W-:Y:S01]  /*1ede0*/  FADD.FTZ R54, R54, R53 ;  /* 0x0000003536367221 */ /* 0x000fe20000010000 */
[----:B------:R-:W-:Y:S01]  /*1edf0*/  FFMA.FTZ R35, R115, UR4, -R130 ;  /* 0x0000000473237c23 */ /* 0x000fe20008010882 */
[----:B------:R-:W-:Y:S01]  /*1ee00*/  FADD.FTZ R51, R51, R48 ;  /* 0x0000003033337221 */ /* 0x000fe20000010000 */
[--C-:B------:R-:W-:Y:S01]  /*1ee10*/  FFMA.FTZ R33, R117, UR4, -R130.reuse ;  /* 0x0000000475217c23 */ /* 0x100fe20008010882 */
[----:B------:R-:W-:Y:S01]  /*1ee20*/  FFMA.FTZ R34, R119, UR4, -R130 ;  /* 0x0000000477227c23 */ /* 0x000fe20008010882 */
[--C-:B------:R-:W-:Y:S01]  /*1ee30*/  FFMA.FTZ R36, R114, UR4, -R3.reuse ;  /* 0x0000000472247c23 */ /* 0x100fe20008010803 */
[C---:B-1----:R-:W-:Y:S01]  /*1ee40*/  HMMA.16816.F32.BF16 R168, R4.reuse, R8, R168 ;  /* 0x0000000804a8723c */ /* 0x042fe200000418a8 */
[----:B------:R-:W1:Y:S02]  /*1ee50*/  MUFU.EX2 R35, R35 ;  /* 0x0000002300237308 */ /* 0x000e640000000800 */
[--C-:B------:R-:W-:Y:S01]  /*1ee60*/  FFMA.FTZ R39, R116, UR4, -R3.reuse ;  /* 0x0000000474277c23 */ /* 0x100fe20008010803 */
[--C-:B------:R-:W-:Y:S07]  /*1ee70*/  FFMA.FTZ R37, R118, UR4, -R3.reuse ;  /* 0x0000000476257c23 */ /* 0x100fee0008010803 */
        /* <DEDUP_REMOVED lines=10> */
[----:B------:R-:W-:Y:S01]  /*1ef20*/  FADD.FTZ R57, R57, R50 ;  /* 0x0000003239397221 */ /* 0x000fe20000010000 */
[----:B------:R-:W-:Y:S01]  /*1ef30*/  FADD.FTZ R61, R61, R58 ;  /* 0x0000003a3d3d7221 */ /* 0x000fe20000010000 */
[----:B------:R-:W-:Y:S07]  /*1ef40*/  FFMA.FTZ R3, R128, UR4, -R3 ;  /* 0x0000000480037c23 */ /* 0x000fee0008010803 */
[----:B------:R-:W4:Y:S01]  /*1ef50*/  MUFU.EX2 R39, R39 ;  /* 0x0000002700277308 */ /* 0x000f220000000800 */
[----:B------:R-:W-:Y:S01]  /*1ef60*/  FADD.FTZ R56, R56, R57 ;  /* 0x0000003938387221 */ /* 0x000fe20000010000 */
[----:B------:R-:W-:Y:S01]  /*1ef70*/  FADD.FTZ R60, R60, R61 ;  /* 0x0000003d3c3c7221 */ /* 0x000fe20000010000 */
[C---:B-----5:R-:W-:Y:S07]  /*1ef80*/  HMMA.16816.F32.BF16 R160, R4.reuse, R12, R160 ;  /* 0x0000000c04a0723c */ /* 0x060fee00000418a0 */
[----:B------:R-:W-:Y:S01]  /*1ef90*/  MUFU.EX2 R37, R37 ;  /* 0x0000002500257308 */ /* 0x000fe20000000800 */
[----:B------:R-:W-:Y:S01]  /*1efa0*/  FADD.FTZ R59, R59, R56 ;  /* 0x000000383b3b7221 */ /* 0x000fe20000010000 */
[----:B------:R-:W-:Y:S08]  /*1efb0*/  FADD.FTZ R63, R63, R60 ;  /* 0x0000003c3f3f7221 */ /* 0x000ff00000010000 */
[----:B------:R-:W5:Y:S01]  /*1efc0*/  MUFU.EX2 R38, R38 ;  /* 0x0000002600267308 */ /* 0x000f620000000800 */
[----:B------:R-:W-:Y:S01]  /*1efd0*/  FFMA.FTZ R130, R127, UR4, -R130 ;  /* 0x000000047f827c23 */ /* 0x000fe20008010882 */
[----:B------:R-:W-:Y:S01]  /*1efe0*/  FADD.FTZ R62, R62, R59 ;  /* 0x0000003b3e3e7221 */ /* 0x000fe20000010000 */
[----:B------:R-:W-:Y:S01]  /*1eff0*/  HMMA.16816.F32.BF16 R156, R4, R14, R156 ;  /* 0x0000000e049c723c */ /* 0x000fe2000004189c */
[----:B------:R-:W1:Y:S06]  /*1f000*/  LDSM.16.MT88.4 R12, [R138+0x3400] ;  /* 0x003400008a0c783b */ /* 0x000e6c0000004200 */
[----:B------:R-:W-:Y:S01]  /*1f010*/  MUFU.EX2 R41, R41 ;  /* 0x0000002900297308 */ /* 0x000fe20000000800 */
[----:B------:R-:W-:Y:S01]  /*1f020*/  FADD.FTZ R66, R66, R63 ;  /* 0x0000003f42427221 */ /* 0x000fe20000010000 */
[----:B------:R-:W-:Y:S01]  /*1f030*/  FADD.FTZ R65, R65, R62 ;  /* 0x0000003e41417221 */ /* 0x000fe20000010000 */
[----:B------:R-:W-:Y:S07]  /*1f040*/  F2FP.BF16.F32.PACK_AB R4, R26, R25 ;  /* 0x000000191a04723e */ /* 0x000fee00000010ff */
[----:B------:R-:W-:Y:S01]  /*1f050*/  MUFU.EX2 R151, R130 ;  /* 0x0000008200977308 */ /* 0x000fe20000000800 */
[----:B------:R-:W-:Y:S01]  /*1f060*/  FADD.FTZ R69, R69, R66 ;  /* 0x0000004245457221 */ /* 0x000fe20000010000 */
[----:B------:R-:W-:Y:S01]  /*1f070*/  FADD.FTZ R64, R64, R65 ;  /* 0x0000004140407221 */ /* 0x000fe20000010000 */
[----:B------:R-:W-:Y:S07]  /*1f080*/  F2FP.BF16.F32.PACK_AB R6, R24, R27 ;  /* 0x0000001b1806723e */ /* 0x000fee00000010ff */
[----:B------:R-:W-:Y:S01]  /*1f090*/  MUFU.EX2 R3, R3 ;  /* 0x0000000300037308 */ /* 0x000fe20000000800 */
[----:B------:R-:W-:Y:S01]  /*1f0a0*/  FADD.FTZ R68, R68, R69 ;  /* 0x0000004544447221 */ /* 0x000fe20000010000 */
[----:B------:R-:W-:Y:S01]  /*1f0b0*/  FADD.FTZ R67, R67, R64 ;  /* 0x0000004043437221 */ /* 0x000fe20000010000 */
[----:B------:R-:W-:Y:S02]  /*1f0c0*/  F2FP.BF16.F32.PACK_AB R5, R29, R30 ;  /* 0x0000001e1d05723e */ /* 0x000fe400000010ff */
[----:B------:R-:W-:Y:S01]  /*1f0d0*/  FADD.FTZ R71, R71, R68 ;  /* 0x0000004447477221 */ /* 0x000fe20000010000 */
[----:B------:R-:W-:Y:S01]  /*1f0e0*/  F2FP.BF16.F32.PACK_AB R7, R31, R28 ;  /* 0x0000001c1f07723e */ /* 0x000fe200000010ff */
[----:B------:R-:W-:Y:S02]  /*1f0f0*/  FADD.FTZ R70, R70, R67 ;  /* 0x0000004346467221 */ /* 0x000fe40000010000 */
[----:B------:R-:W-:Y:S02]  /*1f100*/  FADD.FTZ R74, R74, R71 ;  /* 0x000000474a4a7221 */ /* 0x000fe40000010000 */
[----:B------:R-:W-:Y:S02]  /*1f110*/  FADD.FTZ R73, R73, R70 ;  /* 0x0000004649497221 */ /* 0x000fe40000010000 */
[C---:B--2---:R-:W-:Y:S03]  /*1f120*/  HMMA.16816.F32.BF16 R168, R4.reuse, R8, R168 ;  /* 0x0000000804a8723c */ /* 0x044fe600000418a8 */
[----:B------:R-:W-:Y:S01]  /*1f130*/  FADD.FTZ R77, R77, R74 ;  /* 0x0000004a4d4d7221 */ /* 0x000fe20000010000 */
[----:B------:R-:W-:Y:S03]  /*1f140*/  FADD.FTZ R72, R72, R73 ;  /* 0x0000004948487221 */ /* 0x000fe60000010000 */
[----:B------:R-:W-:Y:S01]  /*1f150*/  FADD.FTZ R76, R76, R77 ;  /* 0x0000004d4c4c7221 */ /* 0x000fe20000010000 */
[C---:B------:R-:W-:Y:S01]  /*1f160*/  HMMA.16816.F32.BF16 R164, R4.reuse, R10, R164 ;  /* 0x0000000a04a4723c */ /* 0x040fe200000418a4 */
[----:B------:R-:W2:Y:S02]  /*1f170*/  LDSM.16.MT88.4 R8, [R183+0x8800] ;  /* 0x00880000b708783b */ /* 0x000ea40000004200 */
[----:B------:R-:W-:Y:S01]  /*1f180*/  FADD.FTZ R75, R75, R72 ;  /* 0x000000484b4b7221 */ /* 0x000fe20000010000 */
[----:B------:R-:W-:Y:S03]  /*1f190*/  FADD.FTZ R79, R79, R76 ;  /* 0x0000004c4f4f7221 */ /* 0x000fe60000010000 */
[----:B------:R-:W-:Y:S01]  /*1f1a0*/  FADD.FTZ R78, R78, R75 ;  /* 0x0000004b4e4e7221 */ /* 0x000fe20000010000 */
[----:B------:R-:W-:Y:S01]  /*1f1b0*/  FADD.FTZ R82, R82, R79 ;  /* 0x0000004f52527221 */ /* 0x000fe20000010000 */
[C---:B-1----:R-:W-:Y:S03]  /*1f1c0*/  HMMA.16816.F32.BF16 R160, R4.reuse, R12, R160 ;  /* 0x0000000c04a0723c */ /* 0x042fe600000418a0 */
[----:B------:R-:W-:Y:S01]  /*1f1d0*/  FADD.FTZ R81, R81, R78 ;  /* 0x0000004e51517221 */ /* 0x000fe20000010000 */
[----:B------:R-:W-:Y:S01]  /*1f1e0*/  FADD.FTZ R85, R85, R82 ;  /* 0x0000005255557221 */ /* 0x000fe20000010000 */
[----:B------:R-:W-:Y:S02]  /*1f1f0*/  F2FP.BF16.F32.PACK_AB R12, R35, R32 ;  /* 0x00000020230c723e */ /* 0x000fe400000010ff */
[----:B------:R-:W-:Y:S01]  /*1f200*/  FADD.FTZ R80, R80, R81 ;  /* 0x0000005150507221 */ /* 0x000fe20000010000 */
[----:B------:R-:W-:Y:S01]  /*1f210*/  HMMA.16816.F32.BF16 R156, R4, R14, R156 ;  /* 0x0000000e049c723c */ /* 0x000fe2000004189c */
[----:B------:R-:W1:Y:S02]  /*1f220*/  LDSM.16.MT88.4 R4, [R138+0x3800] ;  /* 0x003800008a04783b */ /* 0x000e640000004200 */
[----:B------:R-:W-:Y:S01]  /*1f230*/  FADD.FTZ R84, R84, R85 ;  /* 0x0000005554547221 */ /* 0x000fe20000010000 */
[----:B------:R-:W-:Y:S01]  /*1f240*/  FADD.FTZ R80, R83, R80 ;  /* 0x0000005053507221 */ /* 0x000fe20000010000 */
[----:B---3--:R-:W-:Y:S02]  /*1f250*/  F2FP.BF16.F32.PACK_AB R14, R34, R33 ;  /* 0x00000021220e723e */ /* 0x008fe400000010ff */
[----:B------:R-:W-:Y:S01]  /*1f260*/  FADD.FTZ R21, R21, R84 ;  /* 0x0000005415157221 */ /* 0x000fe20000010000 */
[----:B------:R-:W-:Y:S01]  /*1f270*/  FADD.FTZ R23, R23, R80 ;  /* 0x0000005017177221 */ /* 0x000fe20000010000 */
[----:B----4-:R-:W-:Y:S02]  /*1f280*/  F2FP.BF16.F32.PACK_AB R13, R39, R36 ;  /* 0x00000024270d723e */ /* 0x010fe400000010ff */
[----:B------:R-:W-:Y:S01]  /*1f290*/  FADD.FTZ R20, R20, R21 ;  /* 0x0000001514147221 */ /* 0x000fe20000010000 */
[----:B------:R-:W-:Y:S01]  /*1f2a0*/  FADD.FTZ R23, R0, R23 ;  /* 0x0000001700177221 */ /* 0x000fe20000010000 */
[----:B-----5:R-:W-:Y:S01]  /*1f2b0*/  F2FP.BF16.F32.PACK_AB R15, R38, R37 ;  /* 0x00000025260f723e */ /* 0x020fe200000010ff */
[----:B------:R-:W3:Y:S01]  /*1f2c0*/  MUFU.EX2 R0, R121 ;  /* 0x0000007900007308 */ /* 0x000ee20000000800 */
[----:B------:R-:W-:Y:S01]  /*1f2d0*/  FADD.FTZ R89, R89, R20 ;  /* 0x0000001459597221 */ /* 0x000fe20000010000 */
[----:B------:R-:W-:Y:S03]  /*1f2e0*/  FADD.FTZ R2, R2, R23 ;  /* 0x0000001702027221 */ /* 0x000fe60000010000 */
[----:B------:R-:W-:Y:S01]  /*1f2f0*/  FADD.FTZ R22, R22, R89 ;  /* 0x0000005916167221 */ /* 0x000fe20000010000 */
[----:B------:R-:W-:Y:S04]  /*1f300*/  FADD.FTZ R20, R87, R2 ;  /* 0x0000000257147221 */ /* 0x000fe80000010000 */
[----:B------:R-:W4:Y:S01]  /*1f310*/  MUFU.EX2 R2, R125 ;  /* 0x0000007d00027308 */ /* 0x000f220000000800 */
[C---:B--2---:R-:W-:Y:S05]  /*1f320*/  HMMA.16816.F32.BF16 R168, R12.reuse, R8, R168 ;  /* 0x000000080ca8723c */ /* 0x044fea00000418a8 */
[----:B------:R-:W-:Y:S01]  /*1f330*/  FADD.FTZ R91, R91, R22 ;  /* 0x000000165b5b7221 */ /* 0x000fe20000010000 */
[----:B------:R-:W-:Y:S02]  /*1f340*/  FADD.FTZ R93, R93, R20 ;  /* 0x000000145d5d7221 */ /* 0x000fe40000010000 */
[C---:B------:R-:W-:Y:S01]  /*1f350*/  HMMA.16816.F32.BF16 R164, R12.reuse, R10, R164 ;  /* 0x0000000a0ca4723c */ /* 0x040fe200000418a4 */
[----:B------:R-:W2:Y:S02]  /*1f360*/  LDSM.16.MT88.4 R8, [R183+0x8c00] ;  /* 0x008c0000b708783b */ /* 0x000ea40000004200 */
[----:B------:R-:W-:Y:S01]  /*1f370*/  FADD.FTZ R20, R16, R91 ;  /* 0x0000005b10147221 */ /* 0x000fe20000010000 */
[----:B------:R-:W-:Y:S01]  /*1f380*/  FADD.FTZ R93, R86, R93 ;  /* 0x0000005d565d7221 */ /* 0x000fe20000010000 */
[----:B------:R-:W-:Y:S02]  /*1f390*/  MUFU.EX2 R16, R122 ;  /* 0x0000007a00107308 */ /* 0x000fe40000000800 */
[----:B------:R-:W-:Y:S01]  /*1f3a0*/  FADD.FTZ R21, R19, R20 ;  /* 0x0000001413157221 */ /* 0x000fe20000010000 */
[----:B------:R-:W-:Y:S07]  /*1f3b0*/  FADD.FTZ R42, R88, R93 ;  /* 0x0000005d582a7221 */ /* 0x000fee0000010000 */
[----:B------:R-:W5:Y:S01]  /*1f3c0*/  MUFU.EX2 R19, R124 ;  /* 0x0000007c00137308 */ /* 0x000f620000000800 */
[C---:B-1----:R-:W-:Y:S03]  /*1f3d0*/  HMMA.16816.F32.BF16 R160, R12.reuse, R4, R160 ;  /* 0x000000040ca0723c */ /* 0x042fe600000418a0 */
[----:B------:R-:W-:Y:S01]  /*1f3e0*/  FADD.FTZ R40, R18, R21 ;  /* 0x0000001512287221 */ /* 0x000fe20000010000 */
[----:B------:R-:W-:Y:S01]  /*1f3f0*/  FADD.FTZ R42, R17, R42 ;  /* 0x0000002a112a7221 */ /* 0x000fe20000010000 */
[----:B------:R-:W1:Y:S04]  /*1f400*/  LDSM.16.MT88.4 R20, [R138+0x3c00] ;  /* 0x003c00008a14783b */ /* 0x000e680000004200 */
[----:B------:R-:W2:Y:S01]  /*1f410*/  MUFU.EX2 R18, R126 ;  /* 0x0000007e00127308 */ /* 0x000ea20000000800 */
[----:B------:R-:W-:Y:S01]  /*1f420*/  FADD.FTZ R95, R95, R40 ;  /* 0x000000285f5f7221 */ /* 0x000fe20000010000 */
[----:B------:R-:W-:Y:S03]  /*1f430*/  HMMA.16816.F32.BF16 R156, R12, R6, R156 ;  /* 0x000000060c9c723c */ /* 0x000fe6000004189c */
[----:B------:R-:W-:Y:S01]  /*1f440*/  FADD.FTZ R25, R25, R42 ;  /* 0x0000002a19197221 */ /* 0x000fe20000010000 */
[----:B------:R-:W-:Y:S01]  /*1f450*/  FADD.FTZ R30, R30, R95 ;  /* 0x0000005f1e1e7221 */ /* 0x000fe20000010000 */
[----:B---3--:R-:W-:Y:S02]  /*1f460*/  F2FP.BF16.F32.PACK_AB R4, R41, R0 ;  /* 0x000000002904723e */ /* 0x008fe400000010ff */
[----:B------:R-:W-:Y:S01]  /*1f470*/  FADD.FTZ R26, R26, R25 ;  /* 0x000000191a1a7221 */ /* 0x000fe20000010000 */
[----:B------:R-:W-:Y:S01]  /*1f480*/  FADD.FTZ R29, R29, R30 ;  /* 0x0000001e1d1d7221 */ /* 0x000fe20000010000 */
[----:B----4-:R-:W-:Y:S02]  /*1f490*/  F2FP.BF16.F32.PACK_AB R6, R151, R2 ;  /* 0x000000029706723e */ /* 0x010fe400000010ff */
[----:B------:R-:W-:Y:S01]  /*1f4a0*/  FADD.FTZ R13, R27, R26 ;  /* 0x0000001a1b0d7221 */ /* 0x000fe20000010000 */
[----:B-----5:R-:W-:Y:S01]  /*1f4b0*/  F2FP.BF16.F32.PACK_AB R5, R19, R16 ;  /* 0x000000101305723e */ /* 0x020fe200000010ff */
[----:B------:R-:W-:Y:S01]  /*1f4c0*/  FADD.FTZ R28, R28, R29 ;  /* 0x0000001d1c1c7221 */ /* 0x000fe20000010000 */
[----:B--2---:R-:W-:Y:S01]  /*1f4d0*/  F2FP.BF16.F32.PACK_AB R7, R3, R18 ;  /* 0x000000120307723e */ /* 0x004fe200000010ff */
[----:B------:R-:W-:Y:S02]  /*1f4e0*/  FADD.FTZ R13, R24, R13 ;  /* 0x0000000d180d7221 */ /* 0x000fe40000010000 */
[----:B------:R-:W-:Y:S04]  /*1f4f0*/  FADD.FTZ R31, R31, R28 ;  /* 0x0000001c1f1f7221 */ /* 0x000fe80000010000 */
        /* <DEDUP_REMOVED lines=8> */
[C---:B-1----:R-:W-:Y:S03]  /*1f580*/  HMMA.16816.F32.BF16 R160, R4.reuse, R20, R160 ;  /* 0x0000001404a0723c */ /* 0x042fe600000418a0 */
        /* <DEDUP_REMOVED lines=11> */
[----:B------:R-:W-:Y:S06]  /*1f640*/  BRA.U UP0, `(.L_x_2668) ;  /* 0xffffff9d00c87547 */ /* 0x000fec000b83ffff */
.L_x_2664:
[----:B------:R-:W2:Y:S01]  /*1f650*/  SHFL.BFLY PT, R0, R151, 0x2, 0x1f ;  /* 0x0c401f0097007f89 */ /* 0x000ea200000e0000 */
[C---:B------:R-:W-:Y:S01]  /*1f660*/  SHF.L.U32 R4, R148.reuse, 0x1, RZ ;  /* 0x0000000194047819 */ /* 0x040fe200000006ff */
[----:B------:R-:W3:Y:S01]  /*1f670*/  S2UR UR7, SR_CTAID.Y ;  /* 0x00000000000779c3 */ /* 0x000ee20000002600 */
[----:B------:R-:W-:Y:S01]  /*1f680*/  SHF.L.U32 R5, R148, 0x4, RZ ;  /* 0x0000000494057819 */ /* 0x000fe200000006ff */
        /* <DEDUP_REMOVED lines=88> */
[----:B------:R-:W-:Y:S01]  /*1fc10*/  IADD3 R2, P0, PT, R12, UR7, RZ ;  /* 0x000000070c027c10 */ /* 0x000fe2000ff1e0ff */
[----:B------:R-:W-:Y:S01]  /*1fc20*/  IMAD.U32 R0, RZ, RZ, UR7 ;  /* 0x00000007ff007e24 */ /* 0x000fe2000f8e00ff */
[----:B------:R-:W-:-:S06]  /*1fc30*/  UIADD3 UR9, UPT, UPT, -UR8, UR21, URZ ;  /* 0x0000001508097290 */ /* 0x000fcc000fffe1ff */
[----:B------:R-:W-:Y:S02]  /*1fc40*/  ISETP.GE.AND P2, PT, R12, UR9, PT ;  /* 0x000000090c007c0c */ /* 0x000fe4000bf46270 */
[----:B------:R-:W-:Y:S02]  /*1fc50*/  ISETP.GE.AND P1, PT, R13, UR9, PT ;  /* 0x000000090d007c0c */ /* 0x000fe4000bf26270 */
[----:B------:R-:W-:Y:S02]  /*1fc60*/  LEA.HI.X.SX32 R13, R0, RZ, 0x1, P0 ;  /* 0x000000ff000d7211 */ /* 0x000fe400000f0eff */
[----:B----4-:R-:W-:-:S04]  /*1fc70*/  LEA R12, P0, R2, UR4, 0x2 ;  /* 0x00000004020c7c11 */ /* 0x010fc8000f8010ff */
[----:B------:R-:W-:-:S05]  /*1fc80*/  LEA.HI.X R13, R2, UR5, R13, 0x2, P0 ;  /* 0x00000005020d7c11 */ /* 0x000fca00080f140d */
[----:B------:R4:W-:Y:S04]  /*1fc90*/  @!P2 STG.E desc[UR14][R12.64], R17 ;  /* 0x000000110c00a986 */ /* 0x0009e8000c10190e */
[----:B------:R4:W-:Y:S02]  /*1fca0*/  @!P1 STG.E desc[UR14][R12.64+0x20], R15 ;  /* 0x0000200f0c009986 */ /* 0x0009e4000c10190e */
.L_x_2670:
[----:B------:R-:W-:Y:S05]  /*1fcb0*/  BSYNC.RECONVERGENT B0 ;  /* 0x0000000000007941 */ /* 0x000fea0003800200 */
.L_x_2669:
[----:B----4-:R-:W4:Y:S01]  /*1fcc0*/  LDS.128 R16, [R21+0x1000] ;  /* 0x0010000015107984 */ /* 0x010f220000000c00 */
[----:B------:R-:W5:Y:S01]  /*1fcd0*/  LDCU UR10, c[0x0][0x440] ;  /* 0x00008800ff0a77ac */ /* 0x000f620008000800 */
[C---:B------:R-:W-:Y:S02]  /*1fce0*/  LOP3.LUT R0, R3.reuse, 0x1c, RZ, 0xc0, !PT ;  /* 0x0000001c03007812 */ /* 0x040fe400078ec0ff */
[----:B------:R1:W1:Y:S01]  /*1fcf0*/  LDS.128 R12, [R21+0x1800] ;  /* 0x00180000150c7984 */ /* 0x0002620000000c00 */
[----:B------:R-:W2:Y:S01]  /*1fd00*/  LDCU.64 UR4, c[0x0][0x3f8] ;  /* 0x00007f00ff0477ac */ /* 0x000ea20008000a00 */
[----:B------:R-:W-:Y:S02]  /*1fd10*/  LOP3.LUT R20, R3, 0xfe0, RZ, 0xc0, !PT ;  /* 0x00000fe003147812 */ /* 0x000fe400078ec0ff */
[----:B------:R-:W-:Y:S01]  /*1fd20*/  SHF.R.U32.HI R148, RZ, 0x3, R148 ;  /* 0x00000003ff947819 */ /* 0x000fe20000011694 */
[----:B------:R-:W-:Y:S01]  /*1fd30*/  UIADD3 UR9, UPT, UPT, -UR8, UR21, URZ ;  /* 0x0000001508097290 */ /* 0x000fe2000fffe1ff */
        /* <DEDUP_REMOVED lines=20> */
.L_x_2671:
        /* <DEDUP_REMOVED lines=16> */
.L_x_4901:


//--------------------- .text._ZN5flash32flash_fwd_splitkv_combine_kernelI23Flash_fwd_kernel_traitsILi32ELi64ELi128ELi4ELb0ELb0EN7cutlass10bfloat16_tE19Flash_kernel_traitsILi32ELi64ELi128ELi4ES3_EELi16ELi7ELb0EEEvNS_16Flash_fwd_paramsE --------------------------
	.section	.text._ZN5flash32flash_fwd_splitkv_combine_kernelI23Flash_fwd_kernel_traitsILi32ELi64ELi128ELi4ELb0ELb0EN7cutlass10bfloat16_tE19Flash_kernel_traitsILi32ELi64ELi128ELi4ES3_EELi16ELi7ELb0EEEvNS_16Flash_fwd_paramsE,"ax",@progbits
	.align	128
        .global         _ZN5flash32flash_fwd_splitkv_combine_kernelI23Flash_fwd_kernel_traitsILi32ELi64ELi128ELi4ELb0ELb0EN7cutlass10bfloat16_tE19Flash_kernel_traitsILi32ELi64ELi128ELi4ES3_EELi16ELi7ELb0EEEvNS_16Flash_fwd_paramsE
        .type           _ZN5flash32flash_fwd_splitkv_combine_kernelI23Flash_fwd_kernel_traitsILi32ELi64ELi128ELi4ELb0ELb0EN7cutlass10bfloat16_tE19Flash_kernel_traitsILi32ELi64ELi128ELi4ES3_EELi16ELi7ELb0EEEvNS_16Flash_fwd_paramsE,@function
        .size           _ZN5flash32flash_fwd_splitkv_combine_kernelI23Flash_fwd_kernel_traitsILi32ELi64ELi128ELi4ELb0ELb0EN7cutlass10bfloat16_tE19Flash_kernel_traitsILi32ELi64ELi128ELi4ES3_EELi16ELi7ELb0EEEvNS_16Flash_fwd_paramsE,(.L_x_4846 - _ZN5flash32flash_fwd_splitkv_combine_kernelI23Flash_fwd_kernel_traitsILi32ELi64ELi128ELi4ELb0ELb0EN7cutlass10bfloat16_tE19Flash_kernel_traitsILi32ELi64ELi128ELi4ES3_EELi16ELi7ELb0EEEvNS_16Flash_fwd_paramsE)
        .other          _ZN5flash32flash_fwd_splitkv_combine_kernelI23Flash_fwd_kernel_traitsILi32ELi64ELi128ELi4ELb0ELb0EN7cutlass10bfloat16_tE19Flash_kernel_traitsILi32ELi64ELi128ELi4ES3_EELi16ELi7ELb0EEEvNS_16Flash_fwd_paramsE,@"STO_CUDA_ENTRY STV_DEFAULT"
_ZN5flash32flash_fwd_splitkv_combine_kernelI23Flash_fwd_kernel_traitsILi32ELi64ELi128ELi4ELb0ELb0EN7cutlass10bfloat16_tE19Flash_kernel_traitsILi32ELi64ELi128ELi4ES3_EELi16ELi7ELb0EEEvNS_16Flash_fwd_paramsE:
.text._ZN5flash32flash_fwd_splitkv_combine_kernelI23Flash_fwd_kernel_traitsILi32ELi64ELi128ELi4ELb0ELb0EN7cutlass10bfloat16_tE19Flash_kernel_traitsILi32ELi64ELi128ELi4ES3_EELi16ELi7ELb0EEEvNS_16Flash_fwd_paramsE:
        /* <DEDUP_REMOVED lines=38> */
.L_x_2672:
[----:B------:R-:W-:Y:S01]  /*0260*/  IMAD.U32 R39, RZ, RZ, UR20 ;  /* 0x00000014ff277e24 */ /* 0x000fe2000f8e00ff */
[----:B------:R-:W-:Y:S01]  /*0270*/  MOV R18, UR18 ;  /* 0x0000001200127c02 */ /* 0x000fe20008000f00 */
[----:B------:R-:W-:Y:S01]  /*0280*/  IMAD.U32 R17, RZ, RZ, UR14 ;  /* 0x0000000eff117e24 */ /* 0x000fe2000f8e00ff */
[----:B------:R-:W-:Y:S02]  /*0290*/  MOV R15, UR5 ;  /* 0x00000005000f7c02 */ /* 0x000fe40008000f00 */
[----:B------:R-:W-:Y:S02]  /*02a0*/  MOV R16, 0x2c0 ;  /* 0x000002c000107802 */ /* 0x000fe40000000f00 */
[----:B------:R-:W-:Y:S05]  /*02b0*/  CALL.REL.NOINC `($__internal_14_$__cuda_sm20_div_s64) ;  /* 0x0000005400487944 */ /* 0x000fea0003c00000 */
[----:B------:R-:W-:-:S07]  /*02c0*/  MOV R10, R0 ;  /* 0x00000000000a7202 */ /* 0x000fce0000000f00 */
.L_x_2673:
        /* <DEDUP_REMOVED lines=30> */
.L_x_2675:
[----:B------:R-:W-:Y:S01]  /*04b0*/  IMAD.MOV.U32 R39, RZ, RZ, R10 ;  /* 0x000000ffff277224 */ /* 0x000fe200078e000a */
[----:B------:R-:W-:Y:S02]  /*04c0*/  MOV R17, R11 ;  /* 0x0000000b00117202 */ /* 0x000fe40000000f00 */
[----:B------:R-:W-:Y:S02]  /*04d0*/  MOV R16, 0x4f0 ;  /* 0x000004f000107802 */ /* 0x000fe40000000f00 */
[----:B------:R-:W-:Y:S05]  /*04e0*/  CALL.REL.NOINC `($__internal_14_$__cuda_sm20_div_s64) ;  /* 0x0000005000bc7944 */ /* 0x000fea0003c00000 */
[----:B------:R-:W-:Y:S02]  /*04f0*/  MOV R6, R0 ;  /* 0x0000000000067202 */ /* 0x000fe40000000f00 */
[----:B------:R-:W-:Y:S02]  /*0500*/  MOV R7, R11 ;  /* 0x0000000b00077202 */ /* 0x000fe40000000f00 */
.L_x_2676:
[----:B------:R-:W-:Y:S05]  /*0510*/  BSYNC.RECONVERGENT B0 ;  /* 0x0000000000007941 */ /* 0x000fea0003800200 */
.L_x_2674:
        /* <DEDUP_REMOVED lines=58> */
.L_x_2678:
[----:B------:R-:W-:Y:S01]  /*08c0*/  IMAD.MOV.U32 R39, RZ, RZ, R18 ;  /* 0x000000ffff277224 */ /* 0x000fe200078e0012 */
[----:B------:R-:W-:Y:S01]  /*08d0*/  MOV R18, R10 ;  /* 0x0000000a00127202 */ /* 0x000fe20000000f00 */
[----:B------:R-:W-:Y:S01]  /*08e0*/  IMAD.MOV.U32 R17, RZ, RZ, R15 ;  /* 0x000000ffff117224 */ /* 0x000fe200078e000f */
[----:B------:R-:W-:Y:S02]  /*08f0*/  MOV R15, R2 ;  /* 0x00000002000f7202 */ /* 0x000fe40000000f00 */
[----:B------:R-:W-:Y:S02]  /*0900*/  MOV R16, 0x920 ;  /* 0x0000092000107802 */ /* 0x000fe40000000f00 */
[----:B------:R-:W-:Y:S05]  /*0910*/  CALL.REL.NOINC `($__internal_14_$__cuda_sm20_div_s64) ;  /* 0x0000004c00b07944 */ /* 0x000fea0003c00000 */
[----:B------:R-:W-:Y:S02]  /*0920*/  MOV R16, R0 ;  /* 0x0000000000107202 */ /* 0x000fe40000000f00 */
[----:B------:R-:W-:Y:S02]  /*0930*/  MOV R17, R11 ;  /* 0x0000000b00117202 */ /* 0x000fe40000000f00 */
.L_x_2679:
[----:B------:R-:W-:Y:S05]  /*0940*/  BSYNC.RECONVERGENT B0 ;  /* 0x0000000000007941 */ /* 0x000fea0003800200 */
.L_x_2677:
        /* <DEDUP_REMOVED lines=125> */
.L_x_2681:
[----:B------:R-:W-:Y:S01]  /*1120*/  IMAD.MOV.U32 R39, RZ, RZ, R16 ;  /* 0x000000ffff277224 */ /* 0x000fe200078e0010 */
[----:B------:R-:W-:Y:S01]  /*1130*/  MOV R18, R9 ;  /* 0x0000000900127202 */ /* 0x000fe20000000f00 */
[----:B------:R-:W-:Y:S01]  /*1140*/  IMAD.MOV.U32 R15, RZ, RZ, R3 ;  /* 0x000000ffff0f7224 */ /* 0x000fe200078e0003 */
[----:B------:R-:W-:Y:S02]  /*1150*/  MOV R16, 0x1170 ;  /* 0x0000117000107802 */ /* 0x000fe40000000f00 */
[----:B------:R-:W-:Y:S05]  /*1160*/  CALL.REL.NOINC `($__internal_14_$__cuda_sm20_div_s64) ;  /* 0x00000044009c7944 */ /* 0x000fea0003c00000 */
[----:B------:R-:W-:Y:S02]  /*1170*/  MOV R44, R0 ;  /* 0x00000000002c7202 */ /* 0x000fe40000000f00 */
[----:B------:R-:W-:Y:S02]  /*1180*/  MOV R45, R11 ;  /* 0x0000000b002d7202 */ /* 0x000fe40000000f00 */
.L_x_2682:
[----:B------:R-:W-:Y:S05]  /*1190*/  BSYNC.RECONVERGENT B0 ;  /* 0x0000000000007941 */ /* 0x000fea0003800200 */
.L_x_2680:
        /* <DEDUP_REMOVED lines=57> */
.L_x_2684:
[----:B------:R-:W-:Y:S01]  /*1530*/  IMAD.MOV.U32 R39, RZ, RZ, R6 ;  /* 0x000000ffff277224 */ /* 0x000fe200078e0006 */
[----:B------:R-:W-:Y:S01]  /*1540*/  MOV R17, R7 ;  /* 0x0000000700117202 */ /* 0x000fe20000000f00 */
[----:B------:R-:W-:Y:S01]  /*1550*/  IMAD.MOV.U32 R18, RZ, RZ, R8 ;  /* 0x000000ffff127224 */ /* 0x000fe200078e0008 */
[----:B------:R-:W-:Y:S02]  /*1560*/  MOV R16, 0x1580 ;  /* 0x0000158000107802 */ /* 0x000fe40000000f00 */
[----:B------:R-:W-:Y:S05]  /*1570*/  CALL.REL.NOINC `($__internal_14_$__cuda_sm20_div_s64) ;  /* 0x0000004000987944 */ /* 0x000fea0003c00000 */
[----:B------:R-:W-:Y:S02]  /*1580*/  MOV R16, R0 ;  /* 0x0000000000107202 */ /* 0x000fe40000000f00 */
[----:B------:R-:W-:Y:S02]  /*1590*/  MOV R17, R11 ;  /* 0x0000000b00117202 */ /* 0x000fe40000000f00 */
.L_x_2685:
[----:B------:R-:W-:Y:S05]  /*15a0*/  BSYNC.RECONVERGENT B0 ;  /* 0x0000000000007941 */ /* 0x000fea0003800200 */
.L_x_2683:
        /* <DEDUP_REMOVED lines=484> */
.L_x_2689:
[----:B------:R-:W0:Y:S01]  /*33f0*/  S2R R0, SR_CTAID.X ;  /* 0x0000000000007919 */ /* 0x000e220000002500 */
[----:B------:R-:W-:Y:S01]  /*3400*/  MOV R17, RZ ;  /* 0x000000ff00117202 */ /* 0x000fe20000000f00 */
[----:B------:R-:W-:Y:S01]  /*3410*/  IMAD.MOV.U32 R18, RZ, RZ, R42 ;  /* 0x000000ffff127224 */ /* 0x000fe200078e002a */
[----:B------:R-:W-:Y:S01]  /*3420*/  MOV R16, 0x3450 ;  /* 0x0000345000107802 */ /* 0x000fe20000000f00 */
[----:B0-----:R-:W-:Y:S02]  /*3430*/  IMAD R39, R0, 0x10, R13 ;  /* 0x0000001000277824 */ /* 0x001fe400078e020d */
[----:B------:R-:W-:Y:S05]  /*3440*/  CALL.REL.NOINC `($__internal_14_$__cuda_sm20_div_s64) ;  /* 0x0000002000e47944 */ /* 0x000fea0003c00000 */
[----:B------:R-:W-:Y:S02]  /*3450*/  IADD3 R12, PT, PT, -R0, RZ, RZ ;  /* 0x000000ff000c7210 */ /* 0x000fe40007ffe1ff */
[----:B------:R-:W-:-:S03]  /*3460*/  MOV R43, R11 ;  /* 0x0000000b002b7202 */ /* 0x000fc60000000f00 */
[----:B------:R-:W-:Y:S01]  /*3470*/  IMAD R39, R42, R12, R39 ;  /* 0x0000000c2a277224 */ /* 0x000fe200078e0227 */
[----:B------:R-:W-:-:S07]  /*3480*/  MOV R42, R0 ;  /* 0x00000000002a7202 */ /* 0x000fce0000000f00 */
.L_x_2690:
        /* <DEDUP_REMOVED lines=60> */
.L_x_2692:
[----:B------:R-:W-:Y:S01]  /*3850*/  IMAD.MOV.U32 R39, RZ, RZ, R42 ;  /* 0x000000ffff277224 */ /* 0x000fe200078e002a */
[----:B------:R-:W-:Y:S01]  /*3860*/  MOV R17, R43 ;  /* 0x0000002b00117202 */ /* 0x000fe20000000f00 */
[----:B------:R-:W-:Y:S01]  /*3870*/  IMAD.MOV.U32 R18, RZ, RZ, R46 ;  /* 0x000000ffff127224 */ /* 0x000fe200078e002e */
[----:B------:R-:W-:Y:S02]  /*3880*/  MOV R16, 0x38a0 ;  /* 0x000038a000107802 */ /* 0x000fe40000000f00 */
[----:B------:R-:W-:Y:S05]  /*3890*/  CALL.REL.NOINC `($__internal_14_$__cuda_sm20_div_s64) ;  /* 0x0000001c00d07944 */ /* 0x000fea0003c00000 */
[----:B------:R-:W-:-:S05]  /*38a0*/  IADD3 R43, PT, PT, -R0, RZ, RZ ;  /* 0x000000ff002b7210 */ /* 0x000fca0007ffe1ff */
[----:B------:R-:W-:Y:S02]  /*38b0*/  IMAD R43, R43, R46, R42 ;  /* 0x0000002e2b2b7224 */ /* 0x000fe400078e022a */
.L_x_2693:
[----:B------:R-:W-:Y:S05]  /*38c0*/  BSYNC.RECONVERGENT B0 ;  /* 0x0000000000007941 */ /* 0x000fea0003800200 */
.L_x_2691:
        /* <DEDUP_REMOVED lines=163> */
.L_x_2688:
[----:B------:R-:W0:Y:S01]  /*4300*/  LDC.64 R2, c[0x0][0x420] ;  /* 0x00010800ff027b82 */ /* 0x000e220000000a00 */
[----:B------:R-:W-:-:S05]  /*4310*/  IADD3 R0, PT, PT, R13, UR19, RZ ;  /* 0x000000130d007c10 */ /* 0x000fca000fffe0ff */
[----:B0-----:R-:W-:-:S05]  /*4320*/  IMAD.WIDE.U32 R2, R0, 0x4, R2 ;  /* 0x0000000400027825 */ /* 0x001fca00078e0002 */
[----:B------:R1:W-:Y:S02]  /*4330*/  STG.E desc[UR8][R2.64], R21 ;  /* 0x0000001502007986 */ /* 0x0003e4000c101908 */
.L_x_2687:
[----:B------:R-:W-:Y:S05]  /*4340*/  BSYNC.RECONVERGENT B1 ;  /* 0x0000000000017941 */ /* 0x000fea0003800200 */
.L_x_2686:
        /* <DEDUP_REMOVED lines=159> */
.L_x_2704:
        /* <DEDUP_REMOVED lines=9> */
.L_x_2697:
[----:B0-----:R-:W-:Y:S05]  /*4dd0*/  BSYNC.RECONVERGENT B0 ;  /* 0x0000000000007941 */ /* 0x001fea0003800200 */
.L_x_2696:
        /* <DEDUP_REMOVED lines=13> */
.L_x_2699:
[----:B------:R-:W-:Y:S05]  /*4eb0*/  BSYNC.RECONVERGENT B0 ;  /* 0x0000000000007941 */ /* 0x000fea0003800200 */
.L_x_2698:
        /* <DEDUP_REMOVED lines=12> */
.L_x_2701:
[----:B------:R-:W-:Y:S05]  /*4f80*/  BSYNC.RECONVERGENT B0 ;  /* 0x0000000000007941 */ /* 0x000fea0003800200 */
.L_x_2700:
        /* <DEDUP_REMOVED lines=12> */
.L_x_2703:
[----:B------:R-:W-:Y:S05]  /*5050*/  BSYNC.RECONVERGENT B0 ;  /* 0x0000000000007941 */ /* 0x000fea0003800200 */
.L_x_2702:
        /* <DEDUP_REMOVED lines=11> */
.L_x_2695:
        /* <DEDUP_REMOVED lines=8> */
.L_x_2707:
        /* <DEDUP_REMOVED lines=8> */
.L_x_2706:
[----:B-1----:R-:W-:Y:S05]  /*5210*/  BSYNC.RECONVERGENT B0 ;  /* 0x0000000000007941 */ /* 0x002fea0003800200 */
.L_x_2705:
        /* <DEDUP_REMOVED lines=9> */
.L_x_2694:
        /* <DEDUP_REMOVED lines=83> */
        .weak           $__internal_14_$__cuda_sm20_div_s64
        .type           $__internal_14_$__cuda_sm20_div_s64,@function
        .size           $__internal_14_$__cuda_sm20_div_s64,(.L_x_4846 - $__internal_14_$__cuda_sm20_div_s64)
$__internal_14_$__cuda_sm20_div_s64:
        /* <DEDUP_REMOVED lines=85> */
[----:B------:R-:W-:Y:S06]  /*5d30*/  RET.REL.NODEC R16 `(_ZN5flash32flash_fwd_splitkv_combine_kernelI23Flash_fwd_kernel_traitsILi32ELi64ELi128ELi4ELb0ELb0EN7cutlass10bfloat16_tE19Flash_kernel_traitsILi32ELi64ELi128ELi4ES3_EELi16ELi7ELb0EEEvNS_16Flash_fwd_paramsE) ;  /* 0xffffffa010b07950 */ /* 0x000fec0003c3ffff */
.L_x_2708:
        /* <DEDUP_REMOVED lines=12> */
.L_x_4846:


//--------------------- .text._ZN5flash32flash_fwd_splitkv_combine_kernelI23Flash_fwd_kernel_traitsILi32ELi64ELi128ELi4ELb0ELb0EN7cutlass10bfloat16_tE19Flash_kernel_traitsILi32ELi64ELi128ELi4ES3_EELi16ELi6ELb0EEEvNS_16Flash_fwd_paramsE --------------------------
	.section	.text._ZN5flash32flash_fwd_splitkv_combine_kernelI23Flash_fwd_kernel_traitsILi32ELi64ELi128ELi4ELb0ELb0EN7cutlass10bfloat16_tE19Flash_kernel_traitsILi32ELi64ELi128ELi4ES3_EELi16ELi6ELb0EEEvNS_16Flash_fwd_paramsE,"ax",@progbits
	.align	128
        .global         _ZN5flash32flash_fwd_splitkv_combine_kernelI23Flash_fwd_kernel_traitsILi32ELi64ELi128ELi4ELb0ELb0EN7cutlass10bfloat16_tE19Flash_kernel_traitsILi32ELi64ELi128ELi4ES3_EELi16ELi6ELb0EEEvNS_16Flash_fwd_paramsE
        .type           _ZN5flash32flash_fwd_splitkv_combine_kernelI23Flash_fwd_kernel_traitsILi32ELi64ELi128ELi4ELb0ELb0EN7cutlass10bfloat16_tE19Flash_kernel_traitsILi32ELi64ELi128ELi4ES3_EELi16ELi6ELb0EEEvNS_16Flash_fwd_paramsE,@function
        .size           _ZN5flash32flash_fwd_splitkv_combine_kernelI23Flash_fwd_kernel_traitsILi32ELi64ELi128ELi4ELb0ELb0EN7cutlass10bfloat16_tE19Flash_kernel_traitsILi32ELi64ELi128ELi4ES3_EELi16ELi6ELb0EEEvNS_16Flash_fwd_paramsE,(.L_x_4847 - _ZN5flash32flash_fwd_splitkv_combine_kernelI23Flash_fwd_kernel_traitsILi32ELi64ELi128ELi4ELb0ELb0EN7cutlass10bfloat16_tE19Flash_kernel_traitsILi32ELi64ELi128ELi4ES3_EELi16ELi6ELb0EEEvNS_16Flash_fwd_paramsE)
        .other          _ZN5flash32flash_fwd_splitkv_combine_kernelI23Flash_fwd_kernel_traitsILi32ELi64ELi128ELi4ELb0ELb0EN7cutlass10bfloat16_tE19Flash_kernel_traitsILi32ELi64ELi128ELi4ES3_EELi16ELi6ELb0EEEvNS_16Flash_fwd_paramsE,@"STO_CUDA_ENTRY STV_DEFAULT"
_ZN5flash32flash_fwd_splitkv_combine_kernelI23Flash_fwd_kernel_traitsILi32ELi64ELi128ELi4ELb0ELb0EN7cutlass10bfloat16_tE19Flash_kernel_traitsILi32ELi64ELi128ELi4ES3_EELi16ELi6ELb0EEEvNS_16Flash_fwd_paramsE:
.text._ZN5flash32flash_fwd_splitkv_combine_kernelI23Flash_fwd_kernel_traitsILi32ELi64ELi128ELi4ELb0ELb0EN7cutlass10bfloat16_tE19Flash_kernel_traitsILi32ELi64ELi128ELi4ES3_EELi16ELi6ELb0EEEvNS_16Flash_fwd_paramsE:
        /* <DEDUP_REMOVED lines=38> */
.L_x_2709:
[----:B------:R-:W-:Y:S01]  /*0260*/  IMAD.U32 R22, RZ, RZ, UR21 ;  /* 0x00000015ff167e24 */ /* 0x000fe2000f8e00ff */
[----:B------:R-:W-:Y:S01]  /*0270*/  MOV R20, UR19 ;  /* 0x0000001300147c02 */ /* 0x000fe20008000f00 */
[----:B------:R-:W-:Y:S01]  /*0280*/  IMAD.U32 R21, RZ, RZ, UR15 ;  /* 0x0000000fff157e24 */ /* 0x000fe2000f8e00ff */
[----:B------:R-:W-:Y:S02]  /*0290*/  MOV R19, UR14 ;  /* 0x0000000e00137c02 */ /* 0x000fe40008000f00 */
[----:B------:R-:W-:Y:S02]  /*02a0*/  MOV R18, 0x2c0 ;  /* 0x000002c000127802 */ /* 0x000fe40000000f00 */
[----:B------:R-:W-:Y:S05]  /*02b0*/  CALL.REL.NOINC `($__internal_15_$__cuda_sm20_div_s64) ;  /* 0x0000004400e07944 */ /* 0x000fea0003c00000 */
[----:B------:R-:W-:-:S07]  /*02c0*/  MOV R13, R11 ;  /* 0x0000000b000d7202 */ /* 0x000fce0000000f00 */
.L_x_2710:
        /* <DEDUP_REMOVED lines=30> */
.L_x_2712:
[----:B------:R-:W-:Y:S01]  /*04b0*/  IMAD.MOV.U32 R22, RZ, RZ, R12 ;  /* 0x000000ffff167224 */ /* 0x000fe200078e000c */
[----:B------:R-:W-:Y:S02]  /*04c0*/  MOV R21, R13 ;  /* 0x0000000d00157202 */ /* 0x000fe40000000f00 */
[----:B------:R-:W-:Y:S02]  /*04d0*/  MOV R18, 0x4f0 ;  /* 0x000004f000127802 */ /* 0x000fe40000000f00 */
[----:B------:R-:W-:Y:S05]  /*04e0*/  CALL.REL.NOINC `($__internal_15_$__cuda_sm20_div_s64) ;  /* 0x0000004400547944 */ /* 0x000fea0003c00000 */
[----:B------:R-:W-:Y:S02]  /*04f0*/  MOV R4, R12 ;  /* 0x0000000c00047202 */ /* 0x000fe40000000f00 */
[----:B------:R-:W-:Y:S02]  /*0500*/  MOV R5, R11 ;  /* 0x0000000b00057202 */ /* 0x000fe40000000f00 */
.L_x_2713:
[----:B------:R-:W-:Y:S05]  /*0510*/  BSYNC.RECONVERGENT B0 ;  /* 0x0000000000007941 */ /* 0x000fea0003800200 */
.L_x_2711:
        /* <DEDUP_REMOVED lines=58> */
.L_x_2715:
[----:B------:R-:W-:Y:S01]  /*08c0*/  IMAD.MOV.U32 R22, RZ, RZ, R20 ;  /* 0x000000ffff167224 */ /* 0x000fe200078e0014 */
[----:B------:R-:W-:Y:S01]  /*08d0*/  MOV R20, R10 ;  /* 0x0000000a00147202 */ /* 0x000fe20000000f00 */
[----:B------:R-:W-:Y:S01]  /*08e0*/  IMAD.MOV.U32 R21, RZ, RZ, R19 ;  /* 0x000000ffff157224 */ /* 0x000fe200078e0013 */
[----:B------:R-:W-:Y:S02]  /*08f0*/  MOV R19, R0 ;  /* 0x0000000000137202 */ /* 0x000fe40000000f00 */
[----:B------:R-:W-:Y:S02]  /*0900*/  MOV R18, 0x920 ;  /* 0x0000092000127802 */ /* 0x000fe40000000f00 */
[----:B------:R-:W-:Y:S05]  /*0910*/  CALL.REL.NOINC `($__internal_15_$__cuda_sm20_div_s64) ;  /* 0x0000004000487944 */ /* 0x000fea0003c00000 */
[----:B------:R-:W-:Y:S02]  /*0920*/  MOV R13, R11 ;  /* 0x0000000b000d7202 */ /* 0x000fe40000000f00 */
.L_x_2716:
[----:B------:R-:W-:Y:S05]  /*0930*/  BSYNC.RECONVERGENT B0 ;  /* 0x0000000000007941 */ /* 0x000fea0003800200 */
.L_x_2714:
        /* <DEDUP_REMOVED lines=124> */
.L_x_2718:
[----:B------:R-:W-:Y:S01]  /*1100*/  IMAD.MOV.U32 R22, RZ, RZ, R12 ;  /* 0x000000ffff167224 */ /* 0x000fe200078e000c */
[----:B------:R-:W-:Y:S01]  /*1110*/  MOV R20, R9 ;  /* 0x0000000900147202 */ /* 0x000fe20000000f00 */
[----:B------:R-:W-:Y:S01]  /*1120*/  IMAD.MOV.U32 R21, RZ, RZ, R13 ;  /* 0x000000ffff157224 */ /* 0x000fe200078e000d */
[----:B------:R-:W-:Y:S02]  /*1130*/  MOV R19, R37 ;  /* 0x0000002500137202 */ /* 0x000fe40000000f00 */
[----:B------:R-:W-:Y:S02]  /*1140*/  MOV R18, 0x1160 ;  /* 0x0000116000127802 */ /* 0x000fe40000000f00 */
[----:B------:R-:W-:Y:S05]  /*1150*/  CALL.REL.NOINC `($__internal_15_$__cuda_sm20_div_s64) ;  /* 0x0000003800387944 */ /* 0x000fea0003c00000 */
[----:B------:R-:W-:Y:S02]  /*1160*/  MOV R42, R12 ;  /* 0x0000000c002a7202 */ /* 0x000fe40000000f00 */
[----:B------:R-:W-:Y:S02]  /*1170*/  MOV R43, R11 ;  /* 0x0000000b002b7202 */ /* 0x000fe40000000f00 */
.L_x_2719:
[----:B------:R-:W-:Y:S05]  /*1180*/  BSYNC.RECONVERGENT B0 ;  /* 0x0000000000007941 */ /* 0x000fea0003800200 */
.L_x_2717:
        /* <DEDUP_REMOVED lines=57> */
.L_x_2721:
[----:B------:R-:W-:Y:S01]  /*1520*/  IMAD.MOV.U32 R22, RZ, RZ, R4 ;  /* 0x000000ffff167224 */ /* 0x000fe200078e0004 */
[----:B------:R-:W-:Y:S01]  /*1530*/  MOV R21, R5 ;  /* 0x0000000500157202 */ /* 0x000fe20000000f00 */
[----:B------:R-:W-:Y:S01]  /*1540*/  IMAD.MOV.U32 R20, RZ, RZ, R8 ;  /* 0x000000ffff147224 */ /* 0x000fe200078e0008 */
[----:B------:R-:W-:Y:S02]  /*1550*/  MOV R18, 0x1570 ;  /* 0x0000157000127802 */ /* 0x000fe40000000f00 */
[----:B------:R-:W-:Y:S05]  /*1560*/  CALL.REL.NOINC `($__internal_15_$__cuda_sm20_div_s64) ;  /* 0x0000003400347944 */ /* 0x000fea0003c00000 */
[----:B------:R-:W-:Y:S02]  /*1570*/  MOV R18, R12 ;  /* 0x0000000c00127202 */ /* 0x000fe40000000f00 */
[----:B------:R-:W-:Y:S02]  /*1580*/  MOV R19, R11 ;  /* 0x0000000b00137202 */ /* 0x000fe40000000f00 */
.L_x_2722:
[----:B------:R-:W-:Y:S05]  /*1590*/  BSYNC.RECONVERGENT B0 ;  /* 0x0000000000007941 */ /* 0x000fea0003800200 */
.L_x_2720:
        /* <DEDUP_REMOVED lines=331> */
.L_x_2726:
[----:B------:R-:W-:Y:S01]  /*2a50*/  IMAD.MOV.U32 R22, RZ, RZ, R2 ;  /* 0x000000ffff167224 */ /* 0x000fe200078e0002 */
[----:B------:R-:W-:Y:S01]  /*2a60*/  MOV R21, RZ ;  /* 0x000000ff00157202 */ /* 0x000fe20000000f00 */
[----:B------:R-:W-:Y:S01]  /*2a70*/  IMAD.MOV.U32 R20, RZ, RZ, R40 ;  /* 0x000000ffff147224 */ /* 0x000fe200078e0028 */
[----:B------:R-:W-:Y:S02]  /*2a80*/  MOV R18, 0x2aa0 ;  /* 0x00002aa000127802 */ /* 0x000fe40000000f00 */
[----:B------:R-:W-:Y:S05]  /*2a90*/  CALL.REL.NOINC `($__internal_15_$__cuda_sm20_div_s64) ;  /* 0x0000001c00e87944 */ /* 0x000fea0003c00000 */
[----:B------:R-:W-:Y:S02]  /*2aa0*/  IADD3 R15, PT, PT, -R12, RZ, RZ ;  /* 0x000000ff0c0f7210 */ /* 0x000fe40007ffe1ff */
[----:B------:R-:W-:-:S03]  /*2ab0*/  MOV R41, R11 ;  /* 0x0000000b00297202 */ /* 0x000fc60000000f00 */
[----:B------:R-:W-:Y:S01]  /*2ac0*/  IMAD R14, R40, R15, R2 ;  /* 0x0000000f280e7224 */ /* 0x000fe200078e0202 */
[----:B------:R-:W-:-:S07]  /*2ad0*/  MOV R40, R12 ;  /* 0x0000000c00287202 */ /* 0x000fce0000000f00 */
.L_x_2727:
        /* <DEDUP_REMOVED lines=59> */
.L_x_2729:
[----:B------:R-:W-:Y:S01]  /*2e90*/  IMAD.MOV.U32 R22, RZ, RZ, R40 ;  /* 0x000000ffff167224 */ /* 0x000fe200078e0028 */
[----:B------:R-:W-:Y:S01]  /*2ea0*/  MOV R21, R41 ;  /* 0x0000002900157202 */ /* 0x000fe20000000f00 */
[----:B------:R-:W-:Y:S01]  /*2eb0*/  IMAD.MOV.U32 R20, RZ, RZ, R36 ;  /* 0x000000ffff147224 */ /* 0x000fe200078e0024 */
[----:B------:R-:W-:Y:S02]  /*2ec0*/  MOV R18, 0x2ee0 ;  /* 0x00002ee000127802 */ /* 0x000fe40000000f00 */
[----:B------:R-:W-:Y:S05]  /*2ed0*/  CALL.REL.NOINC `($__internal_15_$__cuda_sm20_div_s64) ;  /* 0x0000001800d87944 */ /* 0x000fea0003c00000 */
[----:B------:R-:W-:-:S05]  /*2ee0*/  IADD3 R37, PT, PT, -R12, RZ, RZ ;  /* 0x000000ff0c257210 */ /* 0x000fca0007ffe1ff */
[----:B------:R-:W-:Y:S02]  /*2ef0*/  IMAD R37, R37, R36, R40 ;  /* 0x0000002425257224 */ /* 0x000fe400078e0228 */
.L_x_2730:
[----:B------:R-:W-:Y:S05]  /*2f00*/  BSYNC.RECONVERGENT B0 ;  /* 0x0000000000007941 */ /* 0x000fea0003800200 */
.L_x_2728:
        /* <DEDUP_REMOVED lines=160> */
.L_x_2725:
[----:B------:R-:W0:Y:S01]  /*3910*/  LDC.64 R2, c[0x0][0x420] ;  /* 0x00010800ff027b82 */ /* 0x000e220000000a00 */
[----:B------:R-:W-:-:S05]  /*3920*/  IADD3 R0, PT, PT, R13, UR20, RZ ;  /* 0x000000140d007c10 */ /* 0x000fca000fffe0ff */
[----:B0-----:R-:W-:-:S05]  /*3930*/  IMAD.WIDE.U32 R2, R0, 0x4, R2 ;  /* 0x0000000400027825 */ /* 0x001fca00078e0002 */
[----:B------:R1:W-:Y:S02]  /*3940*/  STG.E desc[UR10][R2.64], R24 ;  /* 0x0000001802007986 */ /* 0x0003e4000c10190a */
.L_x_2724:
[----:B------:R-:W-:Y:S05]  /*3950*/  BSYNC.RECONVERGENT B1 ;  /* 0x0000000000017941 */ /* 0x000fea0003800200 */
.L_x_2723:
        /* <DEDUP_REMOVED lines=98> */
.L_x_2741:
        /* <DEDUP_REMOVED lines=9> */
.L_x_2734:
[----:B------:R-:W-:Y:S05]  /*4010*/  BSYNC.RECONVERGENT B0 ;  /* 0x0000000000007941 */ /* 0x000fea0003800200 */
.L_x_2733:
        /* <DEDUP_REMOVED lines=12> */
.L_x_2736:
[----:B------:R-:W-:Y:S05]  /*40e0*/  BSYNC.RECONVERGENT B0 ;  /* 0x0000000000007941 */ /* 0x000fea0003800200 */
.L_x_2735:
        /* <DEDUP_REMOVED lines=12> */
.L_x_2738:
[----:B------:R-:W-:Y:S05]  /*41b0*/  BSYNC.RECONVERGENT B0 ;  /* 0x0000000000007941 */ /* 0x000fea0003800200 */
.L_x_2737:
        /* <DEDUP_REMOVED lines=12> */
.L_x_2740:
[----:B------:R-:W-:Y:S05]  /*4280*/  BSYNC.RECONVERGENT B0 ;  /* 0x0000000000007941 */ /* 0x000fea0003800200 */
.L_x_2739:
        /* <DEDUP_REMOVED lines=11> */
.L_x_2732:
        /* <DEDUP_REMOVED lines=11> */
.L_x_2744:
        /* <DEDUP_REMOVED lines=8> */
.L_x_2743:
[----:B------:R-:W-:Y:S05]  /*4470*/  BSYNC.RECONVERGENT B0 ;  /* 0x0000000000007941 */ /* 0x000fea0003800200 */
.L_x_2742:
        /* <DEDUP_REMOVED lines=9> */
.L_x_2731:
        /* <DEDUP_REMOVED lines=83> */
        .weak           $__internal_15_$__cuda_sm20_div_s64
        .type           $__internal_15_$__cuda_sm20_div_s64,@function
        .size           $__internal_15_$__cuda_sm20_div_s64,(.L_x_4847 - $__internal_15_$__cuda_sm20_div_s64)
$__internal_15_$__cuda_sm20_div_s64:
        /* <DEDUP_REMOVED lines=86> */
[----:B------:R-:W-:Y:S05]  /*4fa0*/  RET.REL.NODEC R14 `(_ZN5flash32flash_fwd_splitkv_combine_kernelI23Flash_fwd_kernel_traitsILi32ELi64ELi128ELi4ELb0ELb0EN7cutlass10bfloat16_tE19Flash_kernel_traitsILi32ELi64ELi128ELi4ES3_EELi16ELi6ELb0EEEvNS_16Flash_fwd_paramsE) ;  /* 0xffffffb00e147950 */ /* 0x000fea0003c3ffff */
.L_x_2745:
        /* <DEDUP_REMOVED lines=13> */
.L_x_4847:


//--------------------- .text._ZN5flash32flash_fwd_splitkv_combine_kernelI23Flash_fwd_kernel_traitsILi32ELi64ELi128ELi4ELb0ELb0EN7cutlass10bfloat16_tE19Flash_kernel_traitsILi32ELi64ELi128ELi4ES3_EELi16ELi5ELb0EEEvNS_16Flash_fwd_paramsE --------------------------
	.section	.text._ZN5flash32flash_fwd_splitkv_combine_kernelI23Flash_fwd_kernel_traitsILi32ELi64ELi128ELi4ELb0ELb0EN7cutlass10bfloat16_tE19Flash_kernel_traitsILi32ELi64ELi128ELi4ES3_EELi16ELi5ELb0EEEvNS_16Flash_fwd_paramsE,"ax",@progbits
	.align	128
        .global         _ZN5flash32flash_fwd_splitkv_combine_kernelI23Flash_fwd_kernel_traitsILi32ELi64ELi128ELi4ELb0ELb0EN7cutlass10bfloat16_tE19Flash_kernel_traitsILi32ELi64ELi128ELi4ES3_EELi16ELi5ELb0EEEvNS_16Flash_fwd_paramsE
        .type           _ZN5flash32flash_fwd_splitkv_combine_kernelI23Flash_fwd_kernel_traitsILi32ELi64ELi128ELi4ELb0ELb0EN7cutlass10bfloat16_tE19Flash_kernel_traitsILi32ELi64ELi128ELi4ES3_EELi16ELi5ELb0EEEvNS_16Flash_fwd_paramsE,@function
        .size           _ZN5flash32flash_fwd_splitkv_combine_kernelI23Flash_fwd_kernel_traitsILi32ELi64ELi128ELi4ELb0ELb0EN7cutlass10bfloat16_tE19Flash_kernel_traitsILi32ELi64ELi128ELi4ES3_EELi16ELi5ELb0EEEvNS_16Flash_fwd_paramsE,(.L_x_4848 - _ZN5flash32flash_fwd_splitkv_combine_kernelI23Flash_fwd_kernel_traitsILi32ELi64ELi128ELi4ELb0ELb0EN7cutlass10bfloat16_tE19Flash_kernel_traitsILi32ELi64ELi128ELi4ES3_EELi16ELi5ELb0EEEvNS_16Flash_fwd_paramsE)
        .other          _ZN5flash32flash_fwd_splitkv_combine_kernelI23Flash_fwd_kernel_traitsILi32ELi64ELi128ELi4ELb0ELb0EN7cutlass10bfloat16_tE19Flash_kernel_traitsILi32ELi64ELi128ELi4ES3_EELi16ELi5ELb0EEEvNS_16Flash_fwd_paramsE,@"STO_CUDA_ENTRY STV_DEFAULT"
_ZN5flash32flash_fwd_splitkv_combine_kernelI23Flash_fwd_kernel_traitsILi32ELi64ELi128ELi4ELb0ELb0EN7cutlass10bfloat16_tE19Flash_kernel_traitsILi32ELi64ELi128ELi4ES3_EELi16ELi5ELb0EEEvNS_16Flash_fwd_paramsE:
.text._ZN5flash32flash_fwd_splitkv_combine_kernelI23Flash_fwd_kernel_traitsILi32ELi64ELi128ELi4ELb0ELb0EN7cutlass10bfloat16_tE19Flash_kernel_traitsILi32ELi64ELi128ELi4ES3_EELi16ELi5ELb0EEEvNS_16Flash_fwd_paramsE:
        /* <DEDUP_REMOVED lines=38> */
.L_x_2746:
[----:B------:R-:W-:Y:S01]  /*0260*/  IMAD.U32 R26, RZ, RZ, UR21 ;  /* 0x00000015ff1a7e24 */ /* 0x000fe2000f8e00ff */
[----:B------:R-:W-:Y:S01]  /*0270*/  MOV R18, UR19 ;  /* 0x0000001300127c02 */ /* 0x000fe20008000f00 */
[----:B------:R-:W-:Y:S01]  /*0280*/  IMAD.U32 R19, RZ, RZ, UR15 ;  /* 0x0000000fff137e24 */ /* 0x000fe2000f8e00ff */
[----:B------:R-:W-:Y:S02]  /*0290*/  MOV R16, UR14 ;  /* 0x0000000e00107c02 */ /* 0x000fe40008000f00 */
[----:B------:R-:W-:Y:S02]  /*02a0*/  MOV R14, 0x2c0 ;  /* 0x000002c0000e7802 */ /* 0x000fe40000000f00 */
[----:B------:R-:W-:Y:S05]  /*02b0*/  CALL.REL.NOINC `($__internal_16_$__cuda_sm20_div_s64) ;  /* 0x0000004000b07944 */ /* 0x000fea0003c00000 */
[----:B------:R-:W-:-:S07]  /*02c0*/  MOV R13, R11 ;  /* 0x0000000b000d7202 */ /* 0x000fce0000000f00 */
.L_x_2747:
        /* <DEDUP_REMOVED lines=30> */
.L_x_2749:
[----:B------:R-:W-:Y:S01]  /*04b0*/  IMAD.MOV.U32 R26, RZ, RZ, R12 ;  /* 0x000000ffff1a7224 */ /* 0x000fe200078e000c */
[----:B------:R-:W-:Y:S02]  /*04c0*/  MOV R19, R13 ;  /* 0x0000000d00137202 */ /* 0x000fe40000000f00 */
[----:B------:R-:W-:Y:S02]  /*04d0*/  MOV R14, 0x4f0 ;  /* 0x000004f0000e7802 */ /* 0x000fe40000000f00 */
[----:B------:R-:W-:Y:S05]  /*04e0*/  CALL.REL.NOINC `($__internal_16_$__cuda_sm20_div_s64) ;  /* 0x0000004000247944 */ /* 0x000fea0003c00000 */
[----:B------:R-:W-:Y:S02]  /*04f0*/  MOV R4, R12 ;  /* 0x0000000c00047202 */ /* 0x000fe40000000f00 */
[----:B------:R-:W-:Y:S02]  /*0500*/  MOV R5, R11 ;  /* 0x0000000b00057202 */ /* 0x000fe40000000f00 */
.L_x_2750:
[----:B------:R-:W-:Y:S05]  /*0510*/  BSYNC.RECONVERGENT B0 ;  /* 0x0000000000007941 */ /* 0x000fea0003800200 */
.L_x_2748:
        /* <DEDUP_REMOVED lines=58> */
.L_x_2752:
[----:B------:R-:W-:Y:S01]  /*08c0*/  IMAD.MOV.U32 R26, RZ, RZ, R18 ;  /* 0x000000ffff1a7224 */ /* 0x000fe200078e0012 */
[----:B------:R-:W-:Y:S01]  /*08d0*/  MOV R18, R10 ;  /* 0x0000000a00127202 */ /* 0x000fe20000000f00 */
[----:B------:R-:W-:Y:S01]  /*08e0*/  IMAD.MOV.U32 R19, RZ, RZ, R16 ;  /* 0x000000ffff137224 */ /* 0x000fe200078e0010 */
[----:B------:R-:W-:Y:S02]  /*08f0*/  MOV R16, R0 ;  /* 0x0000000000107202 */ /* 0x000fe40000000f00 */
[----:B------:R-:W-:Y:S02]  /*0900*/  MOV R14, 0x920 ;  /* 0x00000920000e7802 */ /* 0x000fe40000000f00 */
[----:B------:R-:W-:Y:S05]  /*0910*/  CALL.REL.NOINC `($__internal_16_$__cuda_sm20_div_s64) ;  /* 0x0000003c00187944 */ /* 0x000fea0003c00000 */
[----:B------:R-:W-:Y:S02]  /*0920*/  MOV R13, R11 ;  /* 0x0000000b000d7202 */ /* 0x000fe40000000f00 */
.L_x_2753:
[----:B------:R-:W-:Y:S05]  /*0930*/  BSYNC.RECONVERGENT B0 ;  /* 0x0000000000007941 */ /* 0x000fea0003800200 */
.L_x_2751:
        /* <DEDUP_REMOVED lines=124> */
.L_x_2755:
[----:B------:R-:W-:Y:S01]  /*1100*/  IMAD.MOV.U32 R26, RZ, RZ, R12 ;  /* 0x000000ffff1a7224 */ /* 0x000fe200078e000c */
[----:B------:R-:W-:Y:S01]  /*1110*/  MOV R18, R9 ;  /* 0x0000000900127202 */ /* 0x000fe20000000f00 */
[----:B------:R-:W-:Y:S01]  /*1120*/  IMAD.MOV.U32 R19, RZ, RZ, R13 ;  /* 0x000000ffff137224 */ /* 0x000fe200078e000d */
[----:B------:R-:W-:Y:S02]  /*1130*/  MOV R16, R31 ;  /* 0x0000001f00107202 */ /* 0x000fe40000000f00 */
[----:B------:R-:W-:Y:S02]  /*1140*/  MOV R14, 0x1160 ;  /* 0x00001160000e7802 */ /* 0x000fe40000000f00 */
[----:B------:R-:W-:Y:S05]  /*1150*/  CALL.REL.NOINC `($__internal_16_$__cuda_sm20_div_s64) ;  /* 0x0000003400087944 */ /* 0x000fea0003c00000 */
[----:B------:R-:W-:Y:S02]  /*1160*/  MOV R34, R12 ;  /* 0x0000000c00227202 */ /* 0x000fe40000000f00 */
[----:B------:R-:W-:Y:S02]  /*1170*/  MOV R35, R11 ;  /* 0x0000000b00237202 */ /* 0x000fe40000000f00 */
.L_x_2756:
[----:B------:R-:W-:Y:S05]  /*1180*/  BSYNC.RECONVERGENT B0 ;  /* 0x0000000000007941 */ /* 0x000fea0003800200 */
.L_x_2754:
        /* <DEDUP_REMOVED lines=57> */
.L_x_2758:
[----:B------:R-:W-:Y:S01]  /*1520*/  IMAD.MOV.U32 R26, RZ, RZ, R4 ;  /* 0x000000ffff1a7224 */ /* 0x000fe200078e0004 */
[----:B------:R-:W-:Y:S01]  /*1530*/  MOV R19, R5 ;  /* 0x0000000500137202 */ /* 0x000fe20000000f00 */
[----:B------:R-:W-:Y:S01]  /*1540*/  IMAD.MOV.U32 R18, RZ, RZ, R8 ;  /* 0x000000ffff127224 */ /* 0x000fe200078e0008 */
[----:B------:R-:W-:Y:S02]  /*1550*/  MOV R14, 0x1570 ;  /* 0x00001570000e7802 */ /* 0x000fe40000000f00 */
[----:B------:R-:W-:Y:S05]  /*1560*/  CALL.REL.NOINC `($__internal_16_$__cuda_sm20_div_s64) ;  /* 0x0000003000047944 */ /* 0x000fea0003c00000 */
[----:B------:R-:W-:Y:S02]  /*1570*/  MOV R18, R12 ;  /* 0x0000000c00127202 */ /* 0x000fe40000000f00 */
[----:B------:R-:W-:Y:S02]  /*1580*/  MOV R19, R11 ;  /* 0x0000000b00137202 */ /* 0x000fe40000000f00 */
.L_x_2759:
[----:B------:R-:W-:Y:S05]  /*1590*/  BSYNC.RECONVERGENT B0 ;  /* 0x0000000000007941 */ /* 0x000fea0003800200 */
.L_x_2757:
        /* <DEDUP_REMOVED lines=281> */
.L_x_2763:
[----:B------:R-:W-:Y:S01]  /*2730*/  IMAD.MOV.U32 R26, RZ, RZ, R2 ;  /* 0x000000ffff1a7224 */ /* 0x000fe200078e0002 */
[----:B------:R-:W-:Y:S01]  /*2740*/  MOV R19, RZ ;  /* 0x000000ff00137202 */ /* 0x000fe20000000f00 */
[----:B------:R-:W-:Y:S01]  /*2750*/  IMAD.MOV.U32 R18, RZ, RZ, R32 ;  /* 0x000000ffff127224 */ /* 0x000fe200078e0020 */
[----:B------:R-:W-:Y:S02]  /*2760*/  MOV R14, 0x2780 ;  /* 0x00002780000e7802 */ /* 0x000fe40000000f00 */
[----:B------:R-:W-:Y:S05]  /*2770*/  CALL.REL.NOINC `($__internal_16_$__cuda_sm20_div_s64) ;  /* 0x0000001c00807944 */ /* 0x000fea0003c00000 */
[----:B------:R-:W-:Y:S02]  /*2780*/  IADD3 R15, PT, PT, -R12, RZ, RZ ;  /* 0x000000ff0c0f7210 */ /* 0x000fe40007ffe1ff */
[----:B------:R-:W-:-:S03]  /*2790*/  MOV R33, R11 ;  /* 0x0000000b00217202 */ /* 0x000fc60000000f00 */
[----:B------:R-:W-:Y:S01]  /*27a0*/  IMAD R14, R32, R15, R2 ;  /* 0x0000000f200e7224 */ /* 0x000fe200078e0202 */
[----:B------:R-:W-:-:S07]  /*27b0*/  MOV R32, R12 ;  /* 0x0000000c00207202 */ /* 0x000fce0000000f00 */
.L_x_2764:
        /* <DEDUP_REMOVED lines=59> */
.L_x_2766:
[----:B------:R-:W-:Y:S01]  /*2b70*/  IMAD.MOV.U32 R26, RZ, RZ, R32 ;  /* 0x000000ffff1a7224 */ /* 0x000fe200078e0020 */
[----:B------:R-:W-:Y:S01]  /*2b80*/  MOV R19, R33 ;  /* 0x0000002100137202 */ /* 0x000fe20000000f00 */
[----:B------:R-:W-:Y:S01]  /*2b90*/  IMAD.MOV.U32 R18, RZ, RZ, R30 ;  /* 0x000000ffff127224 */ /* 0x000fe200078e001e */
[----:B------:R-:W-:Y:S02]  /*2ba0*/  MOV R14, 0x2bc0 ;  /* 0x00002bc0000e7802 */ /* 0x000fe40000000f00 */
[----:B------:R-:W-:Y:S05]  /*2bb0*/  CALL.REL.NOINC `($__internal_16_$__cuda_sm20_div_s64) ;  /* 0x0000001800707944 */ /* 0x000fea0003c00000 */
[----:B------:R-:W-:-:S05]  /*2bc0*/  IADD3 R31, PT, PT, -R12, RZ, RZ ;  /* 0x000000ff0c1f7210 */ /* 0x000fca0007ffe1ff */
[----:B------:R-:W-:Y:S02]  /*2bd0*/  IMAD R31, R31, R30, R32 ;  /* 0x0000001e1f1f7224 */ /* 0x000fe400078e0220 */
.L_x_2767:
[----:B------:R-:W-:Y:S05]  /*2be0*/  BSYNC.RECONVERGENT B0 ;  /* 0x0000000000007941 */ /* 0x000fea0003800200 */
.L_x_2765:
        /* <DEDUP_REMOVED lines=161> */
.L_x_2762:
[----:B------:R-:W0:Y:S01]  /*3600*/  LDC.64 R2, c[0x0][0x420] ;  /* 0x00010800ff027b82 */ /* 0x000e220000000a00 */
[----:B------:R-:W-:-:S05]  /*3610*/  IADD3 R0, PT, PT, R13, UR20, RZ ;  /* 0x000000140d007c10 */ /* 0x000fca000fffe0ff */
[----:B0-----:R-:W-:-:S05]  /*3620*/  IMAD.WIDE.U32 R2, R0, 0x4, R2 ;  /* 0x0000000400027825 */ /* 0x001fca00078e0002 */
[----:B------:R1:W-:Y:S02]  /*3630*/  STG.E desc[UR8][R2.64], R22 ;  /* 0x0000001602007986 */ /* 0x0003e4000c101908 */
.L_x_2761:
[----:B------:R-:W-:Y:S05]  /*3640*/  BSYNC.RECONVERGENT B1 ;  /* 0x0000000000017941 */ /* 0x000fea0003800200 */
.L_x_2760:
        /* <DEDUP_REMOVED lines=74> */
.L_x_2778:
        /* <DEDUP_REMOVED lines=9> */
.L_x_2771:
[----:B0-----:R-:W-:Y:S05]  /*3b80*/  BSYNC.RECONVERGENT B0 ;  /* 0x0000000000007941 */ /* 0x001fea0003800200 */
.L_x_2770:
        /* <DEDUP_REMOVED lines=12> */
.L_x_2773:
[----:B------:R-:W-:Y:S05]  /*3c50*/  BSYNC.RECONVERGENT B0 ;  /* 0x0000000000007941 */ /* 0x000fea0003800200 */
.L_x_2772:
        /* <DEDUP_REMOVED lines=12> */
.L_x_2775:
[----:B------:R-:W-:Y:S05]  /*3d20*/  BSYNC.RECONVERGENT B0 ;  /* 0x0000000000007941 */ /* 0x000fea0003800200 */
.L_x_2774:
        /* <DEDUP_REMOVED lines=12> */
.L_x_2777:
[----:B------:R-:W-:Y:S05]  /*3df0*/  BSYNC.RECONVERGENT B0 ;  /* 0x0000000000007941 */ /* 0x000fea0003800200 */
.L_x_2776:
        /* <DEDUP_REMOVED lines=11> */
.L_x_2769:
        /* <DEDUP_REMOVED lines=8> */
.L_x_2781:
        /* <DEDUP_REMOVED lines=8> */
.L_x_2780:
[----:B-1----:R-:W-:Y:S05]  /*3fb0*/  BSYNC.RECONVERGENT B0 ;  /* 0x0000000000007941 */ /* 0x002fea0003800200 */
.L_x_2779:
        /* <DEDUP_REMOVED lines=9> */
.L_x_2768:
        /* <DEDUP_REMOVED lines=83> */
        .weak           $__internal_16_$__cuda_sm20_div_s64
        .type           $__internal_16_$__cuda_sm20_div_s64,@function
        .size           $__internal_16_$__cuda_sm20_div_s64,(.L_x_4848 - $__internal_16_$__cuda_sm20_div_s64)
$__internal_16_$__cuda_sm20_div_s64:
        /* <DEDUP_REMOVED lines=85> */
[----:B------:R-:W-:Y:S06]  /*4ad0*/  RET.REL.NODEC R14 `(_ZN5flash32flash_fwd_splitkv_combine_kernelI23Flash_fwd_kernel_traitsILi32ELi64ELi128ELi4ELb0ELb0EN7cutlass10bfloat16_tE19Flash_kernel_traitsILi32ELi64ELi128ELi4ES3_EELi16ELi5ELb0EEEvNS_16Flash_fwd_paramsE) ;  /* 0xffffffb40e487950 */ /* 0x000fec0003c3ffff */
.L_x_2782:
        /* <DEDUP_REMOVED lines=10> */
.L_x_4848:


//--------------------- .text._ZN5flash32flash_fwd_splitkv_combine_kernelI23Flash_fwd_kernel_traitsILi32ELi64ELi128ELi4ELb0ELb0EN7cutlass10bfloat16_tE19Flash_kernel_traitsILi32ELi64ELi128ELi4ES3_EELi16ELi4ELb0EEEvNS_16Flash_fwd_paramsE --------------------------
	.section	.text._ZN5flash32flash_fwd_splitkv_combine_kernelI23Flash_fwd_kernel_traitsILi32ELi64ELi128ELi4ELb0ELb0EN7cutlass10bfloat16_tE19Flash_kernel_traitsILi32ELi64ELi128ELi4ES3_EELi16ELi4ELb0EEEvNS_16Flash_fwd_paramsE,"ax",@progbits
	.align	128
        .global         _ZN5flash32flash_fwd_splitkv_combine_kernelI23Flash_fwd_kernel_traitsILi32ELi64ELi128ELi4ELb0ELb0EN7cutlass10bfloat16_tE19Flash_kernel_traitsILi32ELi64ELi128ELi4ES3_EELi16ELi4ELb0EEEvNS_16Flash_fwd_paramsE
        .type           _ZN5flash32flash_fwd_splitkv_combine_kernelI23Flash_fwd_kernel_traitsILi32ELi64ELi128ELi4ELb0ELb0EN7cutlass10bfloat16_tE19Flash_kernel_traitsILi32ELi64ELi128ELi4ES3_EELi16ELi4ELb0EEEvNS_16Flash_fwd_paramsE,@function
        .size           _ZN5flash32flash_fwd_splitkv_combine_kernelI23Flash_fwd_kernel_traitsILi32ELi64ELi128ELi4ELb0ELb0EN7cutlass10bfloat16_tE19Flash_kernel_traitsILi32ELi64ELi128ELi4ES3_EELi16ELi4ELb0EEEvNS_16Flash_fwd_paramsE,(.L_x_4849 - _ZN5flash32flash_fwd_splitkv_combine_kernelI23Flash_fwd_kernel_traitsILi32ELi64ELi128ELi4ELb0ELb0EN7cutlass10bfloat16_tE19Flash_kernel_traitsILi32ELi64ELi128ELi4ES3_EELi16ELi4ELb0EEEvNS_16Flash_fwd_paramsE)
        .other          _ZN5flash32flash_fwd_splitkv_combine_kernelI23Flash_fwd_kernel_traitsILi32ELi64ELi128ELi4ELb0ELb0EN7cutlass10bfloat16_tE19Flash_kernel_traitsILi32ELi64ELi128ELi4ES3_EELi16ELi4ELb0EEEvNS_16Flash_fwd_paramsE,@"STO_CUDA_ENTRY STV_DEFAULT"
_ZN5flash32flash_fwd_splitkv_combine_kernelI23Flash_fwd_kernel_traitsILi32ELi64ELi128ELi4ELb0ELb0EN7cutlass10bfloat16_tE19Flash_kernel_traitsILi32ELi64ELi128ELi4ES3_EELi16ELi4ELb0EEEvNS_16Flash_fwd_paramsE:
.text._ZN5flash32flash_fwd_splitkv_combine_kernelI23Flash_fwd_kernel_traitsILi32ELi64ELi128ELi4ELb0ELb0EN7cutlass10bfloat16_tE19Flash_kernel_traitsILi32ELi64ELi128ELi4ES3_EELi16ELi4ELb0EEEvNS_16Flash_fwd_paramsE:
        /* <DEDUP_REMOVED lines=38> */
.L_x_2783:
[----:B------:R-:W-:Y:S01]  /*0260*/  IMAD.U32 R14, RZ, RZ, UR21 ;  /* 0x00000015ff0e7e24 */ /* 0x000fe2000f8e00ff */
[----:B------:R-:W-:Y:S01]  /*0270*/  MOV R20, UR19 ;  /* 0x0000001300147c02 */ /* 0x000fe20008000f00 */
[----:B------:R-:W-:Y:S01]  /*0280*/  IMAD.U32 R19, RZ, RZ, UR15 ;  /* 0x0000000fff137e24 */ /* 0x000fe2000f8e00ff */
[----:B------:R-:W-:Y:S02]  /*0290*/  MOV R18, UR14 ;  /* 0x0000000e00127c02 */ /* 0x000fe40008000f00 */
[----:B------:R-:W-:Y:S02]  /*02a0*/  MOV R16, 0x2c0 ;  /* 0x000002c000107802 */ /* 0x000fe40000000f00 */
[----:B------:R-:W-:Y:S05]  /*02b0*/  CALL.REL.NOINC `($__internal_17_$__cuda_sm20_div_s64) ;  /* 0x0000003c00a47944 */ /* 0x000fea0003c00000 */
[----:B------:R-:W-:-:S07]  /*02c0*/  MOV R13, R11 ;  /* 0x0000000b000d7202 */ /* 0x000fce0000000f00 */
.L_x_2784:
        /* <DEDUP_REMOVED lines=30> */
.L_x_2786:
[----:B------:R-:W-:Y:S01]  /*04b0*/  IMAD.MOV.U32 R14, RZ, RZ, R12 ;  /* 0x000000ffff0e7224 */ /* 0x000fe200078e000c */
[----:B------:R-:W-:Y:S02]  /*04c0*/  MOV R19, R13 ;  /* 0x0000000d00137202 */ /* 0x000fe40000000f00 */
[----:B------:R-:W-:Y:S02]  /*04d0*/  MOV R16, 0x4f0 ;  /* 0x000004f000107802 */ /* 0x000fe40000000f00 */
[----:B------:R-:W-:Y:S05]  /*04e0*/  CALL.REL.NOINC `($__internal_17_$__cuda_sm20_div_s64) ;  /* 0x0000003c00187944 */ /* 0x000fea0003c00000 */
[----:B------:R-:W-:Y:S02]  /*04f0*/  MOV R4, R12 ;  /* 0x0000000c00047202 */ /* 0x000fe40000000f00 */
[----:B------:R-:W-:Y:S02]  /*0500*/  MOV R5, R11 ;  /* 0x0000000b00057202 */ /* 0x000fe40000000f00 */
.L_x_2787:
[----:B------:R-:W-:Y:S05]  /*0510*/  BSYNC.RECONVERGENT B0 ;  /* 0x0000000000007941 */ /* 0x000fea0003800200 */
.L_x_2785:
        /* <DEDUP_REMOVED lines=57> */
.L_x_2789:
[----:B------:R-:W-:Y:S01]  /*08b0*/  IMAD.MOV.U32 R14, RZ, RZ, R20 ;  /* 0x000000ffff0e7224 */ /* 0x000fe200078e0014 */
[----:B------:R-:W-:Y:S01]  /*08c0*/  MOV R20, R9 ;  /* 0x0000000900147202 */ /* 0x000fe20000000f00 */
[----:B------:R-:W-:Y:S01]  /*08d0*/  IMAD.MOV.U32 R19, RZ, RZ, R18 ;  /* 0x000000ffff137224 */ /* 0x000fe200078e0012 */
[----:B------:R-:W-:Y:S02]  /*08e0*/  MOV R18, R29 ;  /* 0x0000001d00127202 */ /* 0x000fe40000000f00 */
[----:B------:R-:W-:Y:S02]  /*08f0*/  MOV R16, 0x910 ;  /* 0x0000091000107802 */ /* 0x000fe40000000f00 */
[----:B------:R-:W-:Y:S05]  /*0900*/  CALL.REL.NOINC `($__internal_17_$__cuda_sm20_div_s64) ;  /* 0x0000003800107944 */ /* 0x000fea0003c00000 */
[----:B------:R-:W-:Y:S02]  /*0910*/  MOV R10, R12 ;  /* 0x0000000c000a7202 */ /* 0x000fe40000000f00 */
.L_x_2790:
[----:B------:R-:W-:Y:S05]  /*0920*/  BSYNC.RECONVERGENT B0 ;  /* 0x0000000000007941 */ /* 0x000fea0003800200 */
.L_x_2788:
        /* <DEDUP_REMOVED lines=124> */
.L_x_2792:
[----:B------:R-:W-:Y:S01]  /*10f0*/  IMAD.MOV.U32 R14, RZ, RZ, R10 ;  /* 0x000000ffff0e7224 */ /* 0x000fe200078e000a */
[----:B------:R-:W-:Y:S01]  /*1100*/  MOV R20, R8 ;  /* 0x0000000800147202 */ /* 0x000fe20000000f00 */
[----:B------:R-:W-:Y:S01]  /*1110*/  IMAD.MOV.U32 R19, RZ, RZ, R11 ;  /* 0x000000ffff137224 */ /* 0x000fe200078e000b */
[----:B------:R-:W-:Y:S02]  /*1120*/  MOV R18, R0 ;  /* 0x0000000000127202 */ /* 0x000fe40000000f00 */
[----:B------:R-:W-:Y:S02]  /*1130*/  MOV R16, 0x1150 ;  /* 0x0000115000107802 */ /* 0x000fe40000000f00 */
[----:B------:R-:W-:Y:S05]  /*1140*/  CALL.REL.NOINC `($__internal_17_$__cuda_sm20_div_s64) ;  /* 0x0000003000007944 */ /* 0x000fea0003c00000 */
[----:B------:R-:W-:Y:S02]  /*1150*/  MOV R32, R12 ;  /* 0x0000000c00207202 */ /* 0x000fe40000000f00 */
[----:B------:R-:W-:Y:S02]  /*1160*/  MOV R33, R11 ;  /* 0x0000000b00217202 */ /* 0x000fe40000000f00 */
.L_x_2793:
[----:B------:R-:W-:Y:S05]  /*1170*/  BSYNC.RECONVERGENT B0 ;  /* 0x0000000000007941 */ /* 0x000fea0003800200 */
.L_x_2791:
        /* <DEDUP_REMOVED lines=57> */
.L_x_2795:
[----:B------:R-:W-:Y:S01]  /*1510*/  IMAD.MOV.U32 R14, RZ, RZ, R4 ;  /* 0x000000ffff0e7224 */ /* 0x000fe200078e0004 */
[----:B------:R-:W-:Y:S01]  /*1520*/  MOV R19, R5 ;  /* 0x0000000500137202 */ /* 0x000fe20000000f00 */
[----:B------:R-:W-:Y:S01]  /*1530*/  IMAD.MOV.U32 R20, RZ, RZ, R7 ;  /* 0x000000ffff147224 */ /* 0x000fe200078e0007 */
[----:B------:R-:W-:Y:S02]  /*1540*/  MOV R16, 0x1560 ;  /* 0x0000156000107802 */ /* 0x000fe40000000f00 */
[----:B------:R-:W-:Y:S05]  /*1550*/  CALL.REL.NOINC `($__internal_17_$__cuda_sm20_div_s64) ;  /* 0x0000002800fc7944 */ /* 0x000fea0003c00000 */
[----:B------:R-:W-:Y:S02]  /*1560*/  MOV R14, R12 ;  /* 0x0000000c000e7202 */ /* 0x000fe40000000f00 */
[----:B------:R-:W-:Y:S02]  /*1570*/  MOV R15, R11 ;  /* 0x0000000b000f7202 */ /* 0x000fe40000000f00 */
.L_x_2796:
[----:B------:R-:W-:Y:S05]  /*1580*/  BSYNC.RECONVERGENT B0 ;  /* 0x0000000000007941 */ /* 0x000fea0003800200 */
.L_x_2794:
        /* <DEDUP_REMOVED lines=229> */
.L_x_2800:
[----:B------:R-:W-:Y:S01]  /*23e0*/  IMAD.MOV.U32 R14, RZ, RZ, R2 ;  /* 0x000000ffff0e7224 */ /* 0x000fe200078e0002 */
[----:B------:R-:W-:Y:S01]  /*23f0*/  MOV R19, RZ ;  /* 0x000000ff00137202 */ /* 0x000fe20000000f00 */
[----:B------:R-:W-:Y:S01]  /*2400*/  IMAD.MOV.U32 R20, RZ, RZ, R30 ;  /* 0x000000ffff147224 */ /* 0x000fe200078e001e */
[----:B------:R-:W-:Y:S02]  /*2410*/  MOV R16, 0x2430 ;  /* 0x0000243000107802 */ /* 0x000fe40000000f00 */
[----:B------:R-:W-:Y:S05]  /*2420*/  CALL.REL.NOINC `($__internal_17_$__cuda_sm20_div_s64) ;  /* 0x0000001c00487944 */ /* 0x000fea0003c00000 */
[----:B------:R-:W-:Y:S02]  /*2430*/  IADD3 R15, PT, PT, -R12, RZ, RZ ;  /* 0x000000ff0c0f7210 */ /* 0x000fe40007ffe1ff */
[----:B------:R-:W-:-:S03]  /*2440*/  MOV R31, R11 ;  /* 0x0000000b001f7202 */ /* 0x000fc60000000f00 */
[----:B------:R-:W-:Y:S01]  /*2450*/  IMAD R10, R30, R15, R2 ;  /* 0x0000000f1e0a7224 */ /* 0x000fe200078e0202 */
[----:B------:R-:W-:-:S07]  /*2460*/  MOV R30, R12 ;  /* 0x0000000c001e7202 */ /* 0x000fce0000000f00 */
.L_x_2801:
        /* <DEDUP_REMOVED lines=59> */
.L_x_2803:
[----:B------:R-:W-:Y:S01]  /*2820*/  IMAD.MOV.U32 R14, RZ, RZ, R30 ;  /* 0x000000ffff0e7224 */ /* 0x000fe200078e001e */
[----:B------:R-:W-:Y:S01]  /*2830*/  MOV R19, R31 ;  /* 0x0000001f00137202 */ /* 0x000fe20000000f00 */
[----:B------:R-:W-:Y:S01]  /*2840*/  IMAD.MOV.U32 R20, RZ, RZ, R28 ;  /* 0x000000ffff147224 */ /* 0x000fe200078e001c */
[----:B------:R-:W-:Y:S02]  /*2850*/  MOV R16, 0x2870 ;  /* 0x0000287000107802 */ /* 0x000fe40000000f00 */
[----:B------:R-:W-:Y:S05]  /*2860*/  CALL.REL.NOINC `($__internal_17_$__cuda_sm20_div_s64) ;  /* 0x0000001800387944 */ /* 0x000fea0003c00000 */
[----:B------:R-:W-:-:S05]  /*2870*/  IADD3 R11, PT, PT, -R12, RZ, RZ ;  /* 0x000000ff0c0b7210 */ /* 0x000fca0007ffe1ff */
[----:B------:R-:W-:Y:S02]  /*2880*/  IMAD R28, R11, R28, R30 ;  /* 0x0000001c0b1c7224 */ /* 0x000fe400078e021e */
.L_x_2804:
[----:B------:R-:W-:Y:S05]  /*2890*/  BSYNC.RECONVERGENT B0 ;  /* 0x0000000000007941 */ /* 0x000fea0003800200 */
.L_x_2802:
        /* <DEDUP_REMOVED lines=160> */
.L_x_2799:
[----:B------:R-:W0:Y:S01]  /*32a0*/  LDC.64 R2, c[0x0][0x420] ;  /* 0x00010800ff027b82 */ /* 0x000e220000000a00 */
[----:B------:R-:W-:-:S05]  /*32b0*/  IADD3 R0, PT, PT, R13, UR20, RZ ;  /* 0x000000140d007c10 */ /* 0x000fca000fffe0ff */
[----:B0-----:R-:W-:-:S05]  /*32c0*/  IMAD.WIDE.U32 R2, R0, 0x4, R2 ;  /* 0x0000000400027825 */ /* 0x001fca00078e0002 */
[----:B------:R1:W-:Y:S02]  /*32d0*/  STG.E desc[UR10][R2.64], R22 ;  /* 0x0000001602007986 */ /* 0x0003e4000c10190a */
.L_x_2798:
[----:B------:R-:W-:Y:S05]  /*32e0*/  BSYNC.RECONVERGENT B1 ;  /* 0x0000000000017941 */ /* 0x000fea0003800200 */
.L_x_2797:
        /* <DEDUP_REMOVED lines=61> */
.L_x_2815:
        /* <DEDUP_REMOVED lines=9> */
.L_x_2808:
[----:B0-----:R-:W-:Y:S05]  /*3750*/  BSYNC.RECONVERGENT B0 ;  /* 0x0000000000007941 */ /* 0x001fea0003800200 */
.L_x_2807:
        /* <DEDUP_REMOVED lines=12> */
.L_x_2810:
[----:B------:R-:W-:Y:S05]  /*3820*/  BSYNC.RECONVERGENT B0 ;  /* 0x0000000000007941 */ /* 0x000fea0003800200 */
.L_x_2809:
        /* <DEDUP_REMOVED lines=12> */
.L_x_2812:
[----:B------:R-:W-:Y:S05]  /*38f0*/  BSYNC.RECONVERGENT B0 ;  /* 0x0000000000007941 */ /* 0x000fea0003800200 */
.L_x_2811:
        /* <DEDUP_REMOVED lines=12> */
.L_x_2814:
[----:B------:R-:W-:Y:S05]  /*39c0*/  BSYNC.RECONVERGENT B0 ;  /* 0x0000000000007941 */ /* 0x000fea0003800200 */
.L_x_2813:
        /* <DEDUP_REMOVED lines=11> */
.L_x_2806:
        /* <DEDUP_REMOVED lines=8> */
.L_x_2818:
        /* <DEDUP_REMOVED lines=8> */
.L_x_2817:
[----:B-1----:R-:W-:Y:S05]  /*3b80*/  BSYNC.RECONVERGENT B0 ;  /* 0x0000000000007941 */ /* 0x002fea0003800200 */
.L_x_2816:
        /* <DEDUP_REMOVED lines=9> */
.L_x_2805:
        /* <DEDUP_REMOVED lines=83> */
        .weak           $__internal_17_$__cuda_sm20_div_s64
        .type           $__internal_17_$__cuda_sm20_div_s64,@function
        .size           $__internal_17_$__cuda_sm20_div_s64,(.L_x_4849 - $__internal_17_$__cuda_sm20_div_s64)
$__internal_17_$__cuda_sm20_div_s64:
        /* <DEDUP_REMOVED lines=86> */
[----:B------:R-:W-:Y:S06]  /*46b0*/  RET.REL.NODEC R14 `(_ZN5flash32flash_fwd_splitkv_combine_kernelI23Flash_fwd_kernel_traitsILi32ELi64ELi128ELi4ELb0ELb0EN7cutlass10bfloat16_tE19Flash_kernel_traitsILi32ELi64ELi128ELi4ES3_EELi16ELi4ELb0EEEvNS_16Flash_fwd_paramsE) ;  /* 0xffffffb80e507950 */ /* 0x000fec0003c3ffff */
.L_x_2819:
        /* <DEDUP_REMOVED lines=12> */
.L_x_4849:


//--------------------- .text._ZN5flash32flash_fwd_splitkv_combine_kernelI23Flash_fwd_kernel_traitsILi32ELi64ELi128ELi4ELb0ELb0EN7cutlass10bfloat16_tE19Flash_kernel_traitsILi32ELi64ELi128ELi4ES3_EELi16ELi3ELb0EEEvNS_16Flash_fwd_paramsE --------------------------
	.section	.text._ZN5flash32flash_fwd_splitkv_combine_kernelI23Flash_fwd_kernel_traitsILi32ELi64ELi128ELi4ELb0ELb0EN7cutlass10bfloat16_tE19Flash_kernel_traitsILi32ELi64ELi128ELi4ES3_EELi16ELi3ELb0EEEvNS_16Flash_fwd_paramsE,"ax",@progbits
	.align	128
        .global         _ZN5flash32flash_fwd_splitkv_combine_kernelI23Flash_fwd_kernel_traitsILi32ELi64ELi128ELi4ELb0ELb0EN7cutlass10bfloat16_tE19Flash_kernel_traitsILi32ELi64ELi128ELi4ES3_EELi16ELi3ELb0EEEvNS_16Flash_fwd_paramsE
        .type           _ZN5flash32flash_fwd_splitkv_combine_kernelI23Flash_fwd_kernel_traitsILi32ELi64ELi128ELi4ELb0ELb0EN7cutlass10bfloat16_tE19Flash_kernel_traitsILi32ELi64ELi128ELi4ES3_EELi16ELi3ELb0EEEvNS_16Flash_fwd_paramsE,@function
        .size           _ZN5flash32flash_fwd_splitkv_combine_kernelI23Flash_fwd_kernel_traitsILi32ELi64ELi128ELi4ELb0ELb0EN7cutlass10bfloat16_tE19Flash_kernel_traitsILi32ELi64ELi128ELi4ES3_EELi16ELi3ELb0EEEvNS_16Flash_fwd_paramsE,(.L_x_4850 - _ZN5flash32flash_fwd_splitkv_combine_kernelI23Flash_fwd_kernel_traitsILi32ELi64ELi128ELi4ELb0ELb0EN7cutlass10bfloat16_tE19Flash_kernel_traitsILi32ELi64ELi128ELi4ES3_EELi16ELi3ELb0EEEvNS_16Flash_fwd_paramsE)
        .other          _ZN5flash32flash_fwd_splitkv_combine_kernelI23Flash_fwd_kernel_traitsILi32ELi64ELi128ELi4ELb0ELb0EN7cutlass10bfloat16_tE19Flash_kernel_traitsILi32ELi64ELi128ELi4ES3_EELi16ELi3ELb0EEEvNS_16Flash_fwd_paramsE,@"STO_CUDA_ENTRY STV_DEFAULT"
_ZN5flash32flash_fwd_splitkv_combine_kernelI23Flash_fwd_kernel_traitsILi32ELi64ELi128ELi4ELb0ELb0EN7cutlass10bfloat16_tE19Flash_kernel_traitsILi32ELi64ELi128ELi4ES3_EELi16ELi3ELb0EEEvNS_16Flash_fwd_paramsE:
.text._ZN5flash32flash_fwd_splitkv_combine_kernelI23Flash_fwd_kernel_traitsILi32ELi64ELi128ELi4ELb0ELb0EN7cutlass10bfloat16_tE19Flash_kernel_traitsILi32ELi64ELi128ELi4ES3_EELi16ELi3ELb0EEEvNS_16Flash_fwd_paramsE:
        /* <DEDUP_REMOVED lines=38> */
.L_x_2820:
[----:B------:R-:W-:Y:S01]  /*0260*/  IMAD.U32 R22, RZ, RZ, UR13 ;  /* 0x0000000dff167e24 */ /* 0x000fe2000f8e00ff */
[----:B------:R-:W-:Y:S01]  /*0270*/  MOV R20, UR11 ;  /* 0x0000000b00147c02 */ /* 0x000fe20008000f00 */
[----:B------:R-:W-:Y:S01]  /*0280*/  IMAD.U32 R21, RZ, RZ, UR15 ;  /* 0x0000000fff157e24 */ /* 0x000fe2000f8e00ff */
[----:B------:R-:W-:Y:S02]  /*0290*/  MOV R19, UR7 ;  /* 0x0000000700137c02 */ /* 0x000fe40008000f00 */
[----:B------:R-:W-:Y:S02]  /*02a0*/  MOV R18, 0x2c0 ;  /* 0x000002c000127802 */ /* 0x000fe40000000f00 */
[----:B------:R-:W-:Y:S05]  /*02b0*/  CALL.REL.NOINC `($__internal_18_$__cuda_sm20_div_s64) ;  /* 0x0000003c00507944 */ /* 0x000fea0003c00000 */
[----:B------:R-:W-:-:S07]  /*02c0*/  MOV R13, R11 ;  /* 0x0000000b000d7202 */ /* 0x000fce0000000f00 */
.L_x_2821:
        /* <DEDUP_REMOVED lines=30> */
.L_x_2823:
[----:B------:R-:W-:Y:S01]  /*04b0*/  IMAD.MOV.U32 R22, RZ, RZ, R12 ;  /* 0x000000ffff167224 */ /* 0x000fe200078e000c */
[----:B------:R-:W-:Y:S02]  /*04c0*/  MOV R21, R13 ;  /* 0x0000000d00157202 */ /* 0x000fe40000000f00 */
[----:B------:R-:W-:Y:S02]  /*04d0*/  MOV R18, 0x4f0 ;  /* 0x000004f000127802 */ /* 0x000fe40000000f00 */
[----:B------:R-:W-:Y:S05]  /*04e0*/  CALL.REL.NOINC `($__internal_18_$__cuda_sm20_div_s64) ;  /* 0x0000003800c47944 */ /* 0x000fea0003c00000 */
[----:B------:R-:W-:Y:S02]  /*04f0*/  MOV R4, R12 ;  /* 0x0000000c00047202 */ /* 0x000fe40000000f00 */
[----:B------:R-:W-:Y:S02]  /*0500*/  MOV R5, R11 ;  /* 0x0000000b00057202 */ /* 0x000fe40000000f00 */
.L_x_2824:
[----:B------:R-:W-:Y:S05]  /*0510*/  BSYNC.RECONVERGENT B0 ;  /* 0x0000000000007941 */ /* 0x000fea0003800200 */
.L_x_2822:
        /* <DEDUP_REMOVED lines=58> */
.L_x_2826:
[----:B------:R-:W-:Y:S01]  /*08c0*/  IMAD.MOV.U32 R22, RZ, RZ, R20 ;  /* 0x000000ffff167224 */ /* 0x000fe200078e0014 */
[----:B------:R-:W-:Y:S01]  /*08d0*/  MOV R20, R10 ;  /* 0x0000000a00147202 */ /* 0x000fe20000000f00 */
[----:B------:R-:W-:Y:S01]  /*08e0*/  IMAD.MOV.U32 R21, RZ, RZ, R19 ;  /* 0x000000ffff157224 */ /* 0x000fe200078e0013 */
[----:B------:R-:W-:Y:S02]  /*08f0*/  MOV R19, R0 ;  /* 0x0000000000137202 */ /* 0x000fe40000000f00 */
[----:B------:R-:W-:Y:S02]  /*0900*/  MOV R18, 0x920 ;  /* 0x0000092000127802 */ /* 0x000fe40000000f00 */
[----:B------:R-:W-:Y:S05]  /*0910*/  CALL.REL.NOINC `($__internal_18_$__cuda_sm20_div_s64) ;  /* 0x0000003400b87944 */ /* 0x000fea0003c00000 */
[----:B------:R-:W-:Y:S02]  /*0920*/  MOV R13, R11 ;  /* 0x0000000b000d7202 */ /* 0x000fe40000000f00 */
.L_x_2827:
[----:B------:R-:W-:Y:S05]  /*0930*/  BSYNC.RECONVERGENT B0 ;  /* 0x0000000000007941 */ /* 0x000fea0003800200 */
.L_x_2825:
        /* <DEDUP_REMOVED lines=124> */
.L_x_2829:
[----:B------:R-:W-:Y:S01]  /*1100*/  IMAD.MOV.U32 R22, RZ, RZ, R12 ;  /* 0x000000ffff167224 */ /* 0x000fe200078e000c */
[----:B------:R-:W-:Y:S01]  /*1110*/  MOV R20, R9 ;  /* 0x0000000900147202 */ /* 0x000fe20000000f00 */
[----:B------:R-:W-:Y:S01]  /*1120*/  IMAD.MOV.U32 R21, RZ, RZ, R13 ;  /* 0x000000ffff157224 */ /* 0x000fe200078e000d */
[----:B------:R-:W-:Y:S02]  /*1130*/  MOV R19, R29 ;  /* 0x0000001d00137202 */ /* 0x000fe40000000f00 */
[----:B------:R-:W-:Y:S02]  /*1140*/  MOV R18, 0x1160 ;  /* 0x0000116000127802 */ /* 0x000fe40000000f00 */
[----:B------:R-:W-:Y:S05]  /*1150*/  CALL.REL.NOINC `($__internal_18_$__cuda_sm20_div_s64) ;  /* 0x0000002c00a87944 */ /* 0x000fea0003c00000 */
[----:B------:R-:W-:Y:S02]  /*1160*/  MOV R34, R12 ;  /* 0x0000000c00227202 */ /* 0x000fe40000000f00 */
[----:B------:R-:W-:Y:S02]  /*1170*/  MOV R35, R11 ;  /* 0x0000000b00237202 */ /* 0x000fe40000000f00 */
.L_x_2830:
[----:B------:R-:W-:Y:S05]  /*1180*/  BSYNC.RECONVERGENT B0 ;  /* 0x0000000000007941 */ /* 0x000fea0003800200 */
.L_x_2828:
        /* <DEDUP_REMOVED lines=57> */
.L_x_2832:
[----:B------:R-:W-:Y:S01]  /*1520*/  IMAD.MOV.U32 R22, RZ, RZ, R4 ;  /* 0x000000ffff167224 */ /* 0x000fe200078e0004 */
[----:B------:R-:W-:Y:S01]  /*1530*/  MOV R21, R5 ;  /* 0x0000000500157202 */ /* 0x000fe20000000f00 */
[----:B------:R-:W-:Y:S01]  /*1540*/  IMAD.MOV.U32 R20, RZ, RZ, R8 ;  /* 0x000000ffff147224 */ /* 0x000fe200078e0008 */
[----:B------:R-:W-:Y:S02]  /*1550*/  MOV R18, 0x1570 ;  /* 0x0000157000127802 */ /* 0x000fe40000000f00 */
[----:B------:R-:W-:Y:S05]  /*1560*/  CALL.REL.NOINC `($__internal_18_$__cuda_sm20_div_s64) ;  /* 0x0000002800a47944 */ /* 0x000fea0003c00000 */
[----:B------:R-:W-:Y:S02]  /*1570*/  MOV R14, R12 ;  /* 0x0000000c000e7202 */ /* 0x000fe40000000f00 */
[----:B------:R-:W-:Y:S02]  /*1580*/  MOV R15, R11 ;  /* 0x0000000b000f7202 */ /* 0x000fe40000000f00 */
.L_x_2833:
[----:B------:R-:W-:Y:S05]  /*1590*/  BSYNC.RECONVERGENT B0 ;  /* 0x0000000000007941 */ /* 0x000fea0003800200 */
.L_x_2831:
        /* <DEDUP_REMOVED lines=70> */
.L_x_2835:
[----:B0-----:R-:W-:Y:S05]  /*1a00*/  BSYNC.RECONVERGENT B0 ;  /* 0x0000000000007941 */ /* 0x001fea0003800200 */
.L_x_2834:
        /* <DEDUP_REMOVED lines=136> */
.L_x_2839:
[----:B------:R-:W-:Y:S01]  /*2290*/  IMAD.MOV.U32 R22, RZ, RZ, R2 ;  /* 0x000000ffff167224 */ /* 0x000fe200078e0002 */
[----:B------:R-:W-:Y:S01]  /*22a0*/  MOV R21, RZ ;  /* 0x000000ff00157202 */ /* 0x000fe20000000f00 */
[----:B------:R-:W-:Y:S01]  /*22b0*/  IMAD.MOV.U32 R20, RZ, RZ, R32 ;  /* 0x000000ffff147224 */ /* 0x000fe200078e0020 */
[----:B------:R-:W-:Y:S02]  /*22c0*/  MOV R18, 0x22e0 ;  /* 0x000022e000127802 */ /* 0x000fe40000000f00 */
[----:B------:R-:W-:Y:S05]  /*22d0*/  CALL.REL.NOINC `($__internal_18_$__cuda_sm20_div_s64) ;  /* 0x0000001c00487944 */ /* 0x000fea0003c00000 */
[----:B------:R-:W-:Y:S02]  /*22e0*/  IADD3 R15, PT, PT, -R12, RZ, RZ ;  /* 0x000000ff0c0f7210 */ /* 0x000fe40007ffe1ff */
[----:B------:R-:W-:-:S03]  /*22f0*/  MOV R33, R11 ;  /* 0x0000000b00217202 */ /* 0x000fc60000000f00 */
[----:B------:R-:W-:Y:S01]  /*2300*/  IMAD R14, R32, R15, R2 ;  /* 0x0000000f200e7224 */ /* 0x000fe200078e0202 */
[----:B------:R-:W-:-:S07]  /*2310*/  MOV R32, R12 ;  /* 0x0000000c00207202 */ /* 0x000fce0000000f00 */
.L_x_2840:
        /* <DEDUP_REMOVED lines=59> */
.L_x_2842:
[----:B------:R-:W-:Y:S01]  /*26d0*/  IMAD.MOV.U32 R22, RZ, RZ, R32 ;  /* 0x000000ffff167224 */ /* 0x000fe200078e0020 */
[----:B------:R-:W-:Y:S01]  /*26e0*/  MOV R21, R33 ;  /* 0x0000002100157202 */ /* 0x000fe20000000f00 */
[----:B------:R-:W-:Y:S01]  /*26f0*/  IMAD.MOV.U32 R20, RZ, RZ, R28 ;  /* 0x000000ffff147224 */ /* 0x000fe200078e001c */
[----:B------:R-:W-:Y:S02]  /*2700*/  MOV R18, 0x2720 ;  /* 0x0000272000127802 */ /* 0x000fe40000000f00 */
[----:B------:R-:W-:Y:S05]  /*2710*/  CALL.REL.NOINC `($__internal_18_$__cuda_sm20_div_s64) ;  /* 0x0000001800387944 */ /* 0x000fea0003c00000 */
[----:B------:R-:W-:-:S05]  /*2720*/  IADD3 R29, PT, PT, -R12, RZ, RZ ;  /* 0x000000ff0c1d7210 */ /* 0x000fca0007ffe1ff */
[----:B------:R-:W-:Y:S02]  /*2730*/  IMAD R29, R29, R28, R32 ;  /* 0x0000001c1d1d7224 */ /* 0x000fe400078e0220 */
.L_x_2843:
[----:B------:R-:W-:Y:S05]  /*2740*/  BSYNC.RECONVERGENT B0 ;  /* 0x0000000000007941 */ /* 0x000fea0003800200 */
.L_x_2841:
        /* <DEDUP_REMOVED lines=160> */
.L_x_2838:
[----:B------:R-:W0:Y:S01]  /*3150*/  LDC.64 R2, c[0x0][0x420] ;  /* 0x00010800ff027b82 */ /* 0x000e220000000a00 */
[----:B------:R-:W-:-:S05]  /*3160*/  IADD3 R0, PT, PT, R13, UR12, RZ ;  /* 0x0000000c0d007c10 */ /* 0x000fca000fffe0ff */
[----:B0-----:R-:W-:-:S05]  /*3170*/  IMAD.WIDE.U32 R2, R0, 0x4, R2 ;  /* 0x0000000400027825 */ /* 0x001fca00078e0002 */
[----:B------:R1:W-:Y:S02]  /*3180*/  STG.E desc[UR8][R2.64], R24 ;  /* 0x0000001802007986 */ /* 0x0003e4000c101908 */
.L_x_2837:
[----:B------:R-:W-:Y:S05]  /*3190*/  BSYNC.RECONVERGENT B1 ;  /* 0x0000000000017941 */ /* 0x000fea0003800200 */
.L_x_2836:
        /* <DEDUP_REMOVED lines=14> */
.L_x_2845:
[----:B------:R-:W-:Y:S05]  /*3280*/  BSYNC.RECONVERGENT B0 ;  /* 0x0000000000007941 */ /* 0x000fea0003800200 */
.L_x_2844:
        /* <DEDUP_REMOVED lines=43> */
.L_x_2856:
        /* <DEDUP_REMOVED lines=9> */
.L_x_2849:
[----:B------:R-:W-:Y:S05]  /*35d0*/  BSYNC.RECONVERGENT B0 ;  /* 0x0000000000007941 */ /* 0x000fea0003800200 */
.L_x_2848:
        /* <DEDUP_REMOVED lines=12> */
.L_x_2851:
[----:B------:R-:W-:Y:S05]  /*36a0*/  BSYNC.RECONVERGENT B0 ;  /* 0x0000000000007941 */ /* 0x000fea0003800200 */
.L_x_2850:
        /* <DEDUP_REMOVED lines=12> */
.L_x_2853:
[----:B------:R-:W-:Y:S05]  /*3770*/  BSYNC.RECONVERGENT B0 ;  /* 0x0000000000007941 */ /* 0x000fea0003800200 */
.L_x_2852:
        /* <DEDUP_REMOVED lines=12> */
.L_x_2855:
[----:B------:R-:W-:Y:S05]  /*3840*/  BSYNC.RECONVERGENT B0 ;  /* 0x0000000000007941 */ /* 0x000fea0003800200 */
.L_x_2854:
        /* <DEDUP_REMOVED lines=11> */
.L_x_2847:
        /* <DEDUP_REMOVED lines=11> */
.L_x_2859:
        /* <DEDUP_REMOVED lines=8> */
.L_x_2858:
[----:B------:R-:W-:Y:S05]  /*3a30*/  BSYNC.RECONVERGENT B0 ;  /* 0x0000000000007941 */ /* 0x000fea0003800200 */
.L_x_2857:
        /* <DEDUP_REMOVED lines=9> */
.L_x_2846:
        /* <DEDUP_REMOVED lines=83> */
        .weak           $__internal_18_$__cuda_sm20_div_s64
        .type           $__internal_18_$__cuda_sm20_div_s64,@function
        .size           $__internal_18_$__cuda_sm20_div_s64,(.L_x_4850 - $__internal_18_$__cuda_sm20_div_s64)
$__internal_18_$__cuda_sm20_div_s64:
        /* <DEDUP_REMOVED lines=86> */
[----:B------:R-:W-:Y:S05]  /*4560*/  RET.REL.NODEC R14 `(_ZN5flash32flash_fwd_splitkv_combine_kernelI23Flash_fwd_kernel_traitsILi32ELi64ELi128ELi4ELb0ELb0EN7cutlass10bfloat16_tE19Flash_kernel_traitsILi32ELi64ELi128ELi4ES3_EELi16ELi3ELb0EEEvNS_16Flash_fwd_paramsE) ;  /* 0xffffffb80ea47950 */ /* 0x000fea0003c3ffff */
.L_x_2860:
        /* <DEDUP_REMOVED lines=9> */
.L_x_4850:


//--------------------- .text._ZN5flash32flash_fwd_splitkv_combine_kernelI23Flash_fwd_kernel_traitsILi32ELi64ELi128ELi4ELb0ELb0EN7cutlass10bfloat16_tE19Flash_kernel_traitsILi32ELi64ELi128ELi4ES3_EELi16ELi2ELb0EEEvNS_16Flash_fwd_paramsE --------------------------
	.section	.text._ZN5flash32flash_fwd_splitkv_combine_kernelI23Flash_fwd_kernel_traitsILi32ELi64ELi128ELi4ELb0ELb0EN7cutlass10bfloat16_tE19Flash_kernel_traitsILi32ELi64ELi128ELi4ES3_EELi16ELi2ELb0EEEvNS_16Flash_fwd_paramsE,"ax",@progbits
	.align	128
        .global         _ZN5flash32flash_fwd_splitkv_combine_kernelI23Flash_fwd_kernel_traitsILi32ELi64ELi128ELi4ELb0ELb0EN7cutlass10bfloat16_tE19Flash_kernel_traitsILi32ELi64ELi128ELi4ES3_EELi16ELi2ELb0EEEvNS_16Flash_fwd_paramsE
        .type           _ZN5flash32flash_fwd_splitkv_combine_kernelI23Flash_fwd_kernel_traitsILi32ELi64ELi128ELi4ELb0ELb0EN7cutlass10bfloat16_tE19Flash_kernel_traitsILi32ELi64ELi128ELi4ES3_EELi16ELi2ELb0EEEvNS_16Flash_fwd_paramsE,@function
        .size           _ZN5flash32flash_fwd_splitkv_combine_kernelI23Flash_fwd_kernel_traitsILi32ELi64ELi128ELi4ELb0ELb0EN7cutlass10bfloat16_tE19Flash_kernel_traitsILi32ELi64ELi128ELi4ES3_EELi16ELi2ELb0EEEvNS_16Flash_fwd_paramsE,(.L_x_4851 - _ZN5flash32flash_fwd_splitkv_combine_kernelI23Flash_fwd_kernel_traitsILi32ELi64ELi128ELi4ELb0ELb0EN7cutlass10bfloat16_tE19Flash_kernel_traitsILi32ELi64ELi128ELi4ES3_EELi16ELi2ELb0EEEvNS_16Flash_fwd_paramsE)
        .other          _ZN5flash32flash_fwd_splitkv_combine_kernelI23Flash_fwd_kernel_traitsILi32ELi64ELi128ELi4ELb0ELb0EN7cutlass10bfloat16_tE19Flash_kernel_traitsILi32ELi64ELi128ELi4ES3_EELi16ELi2ELb0EEEvNS_16Flash_fwd_paramsE,@"STO_CUDA_ENTRY STV_DEFAULT"
_ZN5flash32flash_fwd_splitkv_combine_kernelI23Flash_fwd_kernel_traitsILi32ELi64ELi128ELi4ELb0ELb0EN7cutlass10bfloat16_tE19Flash_kernel_traitsILi32ELi64ELi128ELi4ES3_EELi16ELi2ELb0EEEvNS_16Flash_fwd_paramsE:
.text._ZN5flash32flash_fwd_splitkv_combine_kernelI23Flash_fwd_kernel_traitsILi32ELi64ELi128ELi4ELb0ELb0EN7cutlass10bfloat16_tE19Flash_kernel_traitsILi32ELi64ELi128ELi4ES3_EELi16ELi2ELb0EEEvNS_16Flash_fwd_paramsE:
        /* <DEDUP_REMOVED lines=38> */
.L_x_2861:
[----:B------:R-:W-:Y:S01]  /*0260*/  IMAD.U32 R22, RZ, RZ, UR15 ;  /* 0x0000000fff167e24 */ /* 0x000fe2000f8e00ff */
[----:B------:R-:W-:Y:S01]  /*0270*/  MOV R18, UR13 ;  /* 0x0000000d00127c02 */ /* 0x000fe20008000f00 */
[----:B------:R-:W-:Y:S01]  /*0280*/  IMAD.U32 R17, RZ, RZ, UR17 ;  /* 0x00000011ff117e24 */ /* 0x000fe2000f8e00ff */
[----:B------:R-:W-:Y:S02]  /*0290*/  MOV R16, UR10 ;  /* 0x0000000a00107c02 */ /* 0x000fe40008000f00 */
[----:B------:R-:W-:Y:S02]  /*02a0*/  MOV R14, 0x2c0 ;  /* 0x000002c0000e7802 */ /* 0x000fe40000000f00 */
[----:B------:R-:W-:Y:S05]  /*02b0*/  CALL.REL.NOINC `($__internal_19_$__cuda_sm20_div_s64) ;  /* 0x0000003c003c7944 */ /* 0x000fea0003c00000 */
.L_x_2862:
        /* <DEDUP_REMOVED lines=30> */
.L_x_2864:
[----:B------:R-:W-:Y:S01]  /*04a0*/  IMAD.MOV.U32 R22, RZ, RZ, R10 ;  /* 0x000000ffff167224 */ /* 0x000fe200078e000a */
[----:B------:R-:W-:Y:S02]  /*04b0*/  MOV R17, R11 ;  /* 0x0000000b00117202 */ /* 0x000fe40000000f00 */
[----:B------:R-:W-:Y:S02]  /*04c0*/  MOV R14, 0x4e0 ;  /* 0x000004e0000e7802 */ /* 0x000fe40000000f00 */
[----:B------:R-:W-:Y:S05]  /*04d0*/  CALL.REL.NOINC `($__internal_19_$__cuda_sm20_div_s64) ;  /* 0x0000003800b47944 */ /* 0x000fea0003c00000 */
[----:B------:R-:W-:Y:S02]  /*04e0*/  MOV R4, R10 ;  /* 0x0000000a00047202 */ /* 0x000fe40000000f00 */
[----:B------:R-:W-:Y:S02]  /*04f0*/  MOV R5, R11 ;  /* 0x0000000b00057202 */ /* 0x000fe40000000f00 */
.L_x_2865:
[----:B------:R-:W-:Y:S05]  /*0500*/  BSYNC.RECONVERGENT B0 ;  /* 0x0000000000007941 */ /* 0x000fea0003800200 */
.L_x_2863:
        /* <DEDUP_REMOVED lines=58> */
.L_x_2867:
[----:B------:R-:W-:Y:S01]  /*08b0*/  IMAD.MOV.U32 R22, RZ, RZ, R18 ;  /* 0x000000ffff167224 */ /* 0x000fe200078e0012 */
[----:B------:R-:W-:Y:S01]  /*08c0*/  MOV R18, R8 ;  /* 0x0000000800127202 */ /* 0x000fe20000000f00 */
[----:B------:R-:W-:Y:S01]  /*08d0*/  IMAD.MOV.U32 R17, RZ, RZ, R16 ;  /* 0x000000ffff117224 */ /* 0x000fe200078e0010 */
[----:B------:R-:W-:Y:S02]  /*08e0*/  MOV R16, R0 ;  /* 0x0000000000107202 */ /* 0x000fe40000000f00 */
[----:B------:R-:W-:Y:S02]  /*08f0*/  MOV R14, 0x910 ;  /* 0x00000910000e7802 */ /* 0x000fe40000000f00 */
[----:B------:R-:W-:Y:S05]  /*0900*/  CALL.REL.NOINC `($__internal_19_$__cuda_sm20_div_s64) ;  /* 0x0000003400a87944 */ /* 0x000fea0003c00000 */
.L_x_2868:
[----:B------:R-:W-:Y:S05]  /*0910*/  BSYNC.RECONVERGENT B0 ;  /* 0x0000000000007941 */ /* 0x000fea0003800200 */
.L_x_2866:
        /* <DEDUP_REMOVED lines=124> */
.L_x_2870:
[----:B------:R-:W-:Y:S01]  /*10e0*/  IMAD.MOV.U32 R22, RZ, RZ, R10 ;  /* 0x000000ffff167224 */ /* 0x000fe200078e000a */
[----:B------:R-:W-:Y:S01]  /*10f0*/  MOV R18, R7 ;  /* 0x0000000700127202 */ /* 0x000fe20000000f00 */
[----:B------:R-:W-:Y:S01]  /*1100*/  IMAD.MOV.U32 R17, RZ, RZ, R11 ;  /* 0x000000ffff117224 */ /* 0x000fe200078e000b */
[----:B------:R-:W-:Y:S02]  /*1110*/  MOV R16, R25 ;  /* 0x0000001900107202 */ /* 0x000fe40000000f00 */
[----:B------:R-:W-:Y:S02]  /*1120*/  MOV R14, 0x1140 ;  /* 0x00001140000e7802 */ /* 0x000fe40000000f00 */
[----:B------:R-:W-:Y:S05]  /*1130*/  CALL.REL.NOINC `($__internal_19_$__cuda_sm20_div_s64) ;  /* 0x0000002c009c7944 */ /* 0x000fea0003c00000 */
[----:B------:R-:W-:Y:S02]  /*1140*/  MOV R32, R10 ;  /* 0x0000000a00207202 */ /* 0x000fe40000000f00 */
[----:B------:R-:W-:Y:S02]  /*1150*/  MOV R33, R11 ;  /* 0x0000000b00217202 */ /* 0x000fe40000000f00 */
.L_x_2871:
[----:B------:R-:W-:Y:S05]  /*1160*/  BSYNC.RECONVERGENT B0 ;  /* 0x0000000000007941 */ /* 0x000fea0003800200 */
.L_x_2869:
        /* <DEDUP_REMOVED lines=57> */
.L_x_2873:
[----:B------:R-:W-:Y:S01]  /*1500*/  IMAD.MOV.U32 R22, RZ, RZ, R4 ;  /* 0x000000ffff167224 */ /* 0x000fe200078e0004 */
[----:B------:R-:W-:Y:S01]  /*1510*/  MOV R17, R5 ;  /* 0x0000000500117202 */ /* 0x000fe20000000f00 */
[----:B------:R-:W-:Y:S01]  /*1520*/  IMAD.MOV.U32 R18, RZ, RZ, R6 ;  /* 0x000000ffff127224 */ /* 0x000fe200078e0006 */
[----:B------:R-:W-:Y:S02]  /*1530*/  MOV R14, 0x1550 ;  /* 0x00001550000e7802 */ /* 0x000fe40000000f00 */
[----:B------:R-:W-:Y:S05]  /*1540*/  CALL.REL.NOINC `($__internal_19_$__cuda_sm20_div_s64) ;  /* 0x0000002800987944 */ /* 0x000fea0003c00000 */
[----:B------:R-:W-:Y:S02]  /*1550*/  MOV R26, R10 ;  /* 0x0000000a001a7202 */ /* 0x000fe40000000f00 */
[----:B------:R-:W-:Y:S02]  /*1560*/  MOV R27, R11 ;  /* 0x0000000b001b7202 */ /* 0x000fe40000000f00 */
.L_x_2874:
[----:B------:R-:W-:Y:S05]  /*1570*/  BSYNC.RECONVERGENT B0 ;  /* 0x0000000000007941 */ /* 0x000fea0003800200 */
.L_x_2872:
        /* <DEDUP_REMOVED lines=71> */
.L_x_2876:
[----:B0-----:R-:W-:Y:S05]  /*19f0*/  BSYNC.RECONVERGENT B0 ;  /* 0x0000000000007941 */ /* 0x001fea0003800200 */
.L_x_2875:
        /* <DEDUP_REMOVED lines=132> */
.L_x_2880:
[----:B------:R-:W-:Y:S01]  /*2240*/  LEA.HI R2, R19, UR14, RZ, 0x1e ;  /* 0x0000000e13027c11 */ /* 0x000fe2000f8ff0ff */
[----:B------:R-:W-:Y:S01]  /*2250*/  IMAD.MOV.U32 R17, RZ, RZ, RZ ;  /* 0x000000ffff117224 */ /* 0x000fe200078e00ff */
[----:B------:R-:W-:Y:S02]  /*2260*/  MOV R18, R30 ;  /* 0x0000001e00127202 */ /* 0x000fe40000000f00 */
[----:B------:R-:W-:Y:S01]  /*2270*/  MOV R14, 0x22a0 ;  /* 0x000022a0000e7802 */ /* 0x000fe20000000f00 */
[----:B------:R-:W-:Y:S02]  /*2280*/  IMAD.MOV.U32 R22, RZ, RZ, R2 ;  /* 0x000000ffff167224 */ /* 0x000fe400078e0002 */
[----:B------:R-:W-:Y:S05]  /*2290*/  CALL.REL.NOINC `($__internal_19_$__cuda_sm20_div_s64) ;  /* 0x0000001c00447944 */ /* 0x000fea0003c00000 */
[----:B------:R-:W-:Y:S02]  /*22a0*/  IADD3 R9, PT, PT, -R10, RZ, RZ ;  /* 0x000000ff0a097210 */ /* 0x000fe40007ffe1ff */
[----:B------:R-:W-:-:S03]  /*22b0*/  MOV R31, R11 ;  /* 0x0000000b001f7202 */ /* 0x000fc60000000f00 */
[----:B------:R-:W-:Y:S01]  /*22c0*/  IMAD R9, R30, R9, R2 ;  /* 0x000000091e097224 */ /* 0x000fe200078e0202 */
[----:B------:R-:W-:-:S07]  /*22d0*/  MOV R30, R10 ;  /* 0x0000000a001e7202 */ /* 0x000fce0000000f00 */
.L_x_2881:
        /* <DEDUP_REMOVED lines=59> */
.L_x_2883:
[----:B------:R-:W-:Y:S01]  /*2690*/  IMAD.MOV.U32 R22, RZ, RZ, R30 ;  /* 0x000000ffff167224 */ /* 0x000fe200078e001e */
[----:B------:R-:W-:Y:S01]  /*26a0*/  MOV R17, R31 ;  /* 0x0000001f00117202 */ /* 0x000fe20000000f00 */
[----:B------:R-:W-:Y:S01]  /*26b0*/  IMAD.MOV.U32 R18, RZ, RZ, R34 ;  /* 0x000000ffff127224 */ /* 0x000fe200078e0022 */
[----:B------:R-:W-:Y:S02]  /*26c0*/  MOV R14, 0x26e0 ;  /* 0x000026e0000e7802 */ /* 0x000fe40000000f00 */
[----:B------:R-:W-:Y:S05]  /*26d0*/  CALL.REL.NOINC `($__internal_19_$__cuda_sm20_div_s64) ;  /* 0x0000001800347944 */ /* 0x000fea0003c00000 */
[----:B------:R-:W-:-:S05]  /*26e0*/  IADD3 R31, PT, PT, -R10, RZ, RZ ;  /* 0x000000ff0a1f7210 */ /* 0x000fca0007ffe1ff */
[----:B------:R-:W-:Y:S02]  /*26f0*/  IMAD R31, R31, R34, R30 ;  /* 0x000000221f1f7224 */ /* 0x000fe400078e021e */
.L_x_2884:
[----:B------:R-:W-:Y:S05]  /*2700*/  BSYNC.RECONVERGENT B0 ;  /* 0x0000000000007941 */ /* 0x000fea0003800200 */
.L_x_2882:
        /* <DEDUP_REMOVED lines=157> */
.L_x_2879:
[----:B------:R-:W0:Y:S01]  /*30e0*/  LDC.64 R4, c[0x0][0x420] ;  /* 0x00010800ff047b82 */ /* 0x000e220000000a00 */
[----:B------:R-:W-:-:S05]  /*30f0*/  IADD3 R2, PT, PT, R2, UR14, RZ ;  /* 0x0000000e02027c10 */ /* 0x000fca000fffe0ff */
[----:B0-----:R-:W-:-:S05]  /*3100*/  IMAD.WIDE.U32 R2, R2, 0x4, R4 ;  /* 0x0000000402027825 */ /* 0x001fca00078e0004 */
[----:B------:R1:W-:Y:S02]  /*3110*/  STG.E desc[UR8][R2.64], R21 ;  /* 0x0000001502007986 */ /* 0x0003e4000c101908 */
.L_x_2878:
[----:B------:R-:W-:Y:S05]  /*3120*/  BSYNC.RECONVERGENT B1 ;  /* 0x0000000000017941 */ /* 0x000fea0003800200 */
.L_x_2877:
        /* <DEDUP_REMOVED lines=16> */
.L_x_2886:
[----:B------:R-:W-:Y:S05]  /*3230*/  BSYNC.RECONVERGENT B0 ;  /* 0x0000000000007941 */ /* 0x000fea0003800200 */
.L_x_2885:
        /* <DEDUP_REMOVED lines=43> */
.L_x_2897:
        /* <DEDUP_REMOVED lines=9> */
.L_x_2890:
[----:B------:R-:W-:Y:S05]  /*3580*/  BSYNC.RECONVERGENT B0 ;  /* 0x0000000000007941 */ /* 0x000fea0003800200 */
.L_x_2889:
        /* <DEDUP_REMOVED lines=12> */
.L_x_2892:
[----:B------:R-:W-:Y:S05]  /*3650*/  BSYNC.RECONVERGENT B0 ;  /* 0x0000000000007941 */ /* 0x000fea0003800200 */
.L_x_2891:
        /* <DEDUP_REMOVED lines=12> */
.L_x_2894:
[----:B------:R-:W-:Y:S05]  /*3720*/  BSYNC.RECONVERGENT B0 ;  /* 0x0000000000007941 */ /* 0x000fea0003800200 */
.L_x_2893:
        /* <DEDUP_REMOVED lines=12> */
.L_x_2896:
[----:B------:R-:W-:Y:S05]  /*37f0*/  BSYNC.RECONVERGENT B0 ;  /* 0x0000000000007941 */ /* 0x000fea0003800200 */
.L_x_2895:
        /* <DEDUP_REMOVED lines=11> */
.L_x_2888:
        /* <DEDUP_REMOVED lines=11> */
.L_x_2900:
        /* <DEDUP_REMOVED lines=8> */
.L_x_2899:
[----:B------:R-:W-:Y:S05]  /*39e0*/  BSYNC.RECONVERGENT B0 ;  /* 0x0000000000007941 */ /* 0x000fea0003800200 */
.L_x_2898:
        /* <DEDUP_REMOVED lines=9> */
.L_x_2887:
        /* <DEDUP_REMOVED lines=83> */
        .weak           $__internal_19_$__cuda_sm20_div_s64
        .type           $__internal_19_$__cuda_sm20_div_s64,@function
        .size           $__internal_19_$__cuda_sm20_div_s64,(.L_x_4851 - $__internal_19_$__cuda_sm20_div_s64)
$__internal_19_$__cuda_sm20_div_s64:
        /* <DEDUP_REMOVED lines=86> */
[----:B------:R-:W-:Y:S06]  /*4510*/  RET.REL.NODEC R12 `(_ZN5flash32flash_fwd_splitkv_combine_kernelI23Flash_fwd_kernel_traitsILi32ELi64ELi128ELi4ELb0ELb0EN7cutlass10bfloat16_tE19Flash_kernel_traitsILi32ELi64ELi128ELi4ES3_EELi16ELi2ELb0EEEvNS_16Flash_fwd_paramsE) ;  /* 0xffffffb80cb87950 */ /* 0x000fec0003c3ffff */
.L_x_2901:
        /* <DEDUP_REMOVED lines=14> */
.L_x_4851:


//--------------------- .text._ZN5flash32flash_fwd_splitkv_combine_kernelI23Flash_fwd_kernel_traitsILi32ELi64ELi128ELi4ELb0ELb0EN7cutlass10bfloat16_tE19Flash_kernel_traitsILi32ELi64ELi128ELi4ES3_EELi16ELi1ELb0EEEvNS_16Flash_fwd_paramsE --------------------------
	.section	.text._ZN5flash32flash_fwd_splitkv_combine_kernelI23Flash_fwd_kernel_traitsILi32ELi64ELi128ELi4ELb0ELb0EN7cutlass10bfloat16_tE19Flash_kernel_traitsILi32ELi64ELi128ELi4ES3_EELi16ELi1ELb0EEEvNS_16Flash_fwd_paramsE,"ax",@progbits
	.align	128
        .global         _ZN5flash32flash_fwd_splitkv_combine_kernelI23Flash_fwd_kernel_traitsILi32ELi64ELi128ELi4ELb0ELb0EN7cutlass10bfloat16_tE19Flash_kernel_traitsILi32ELi64ELi128ELi4ES3_EELi16ELi1ELb0EEEvNS_16Flash_fwd_paramsE
        .type           _ZN5flash32flash_fwd_splitkv_combine_kernelI23Flash_fwd_kernel_traitsILi32ELi64ELi128ELi4ELb0ELb0EN7cutlass10bfloat16_tE19Flash_kernel_traitsILi32ELi64ELi128ELi4ES3_EELi16ELi1ELb0EEEvNS_16Flash_fwd_paramsE,@function
        .size           _ZN5flash32flash_fwd_splitkv_combine_kernelI23Flash_fwd_kernel_traitsILi32ELi64ELi128ELi4ELb0ELb0EN7cutlass10bfloat16_tE19Flash_kernel_traitsILi32ELi64ELi128ELi4ES3_EELi16ELi1ELb0EEEvNS_16Flash_fwd_paramsE,(.L_x_4852 - _ZN5flash32flash_fwd_splitkv_combine_kernelI23Flash_fwd_kernel_traitsILi32ELi64ELi128ELi4ELb0ELb0EN7cutlass10bfloat16_tE19Flash_kernel_traitsILi32ELi64ELi128ELi4ES3_EELi16ELi1ELb0EEEvNS_16Flash_fwd_paramsE)
        .other          _ZN5flash32flash_fwd_splitkv_combine_kernelI23Flash_fwd_kernel_traitsILi32ELi64ELi128ELi4ELb0ELb0EN7cutlass10bfloat16_tE19Flash_kernel_traitsILi32ELi64ELi128ELi4ES3_EELi16ELi1ELb0EEEvNS_16Flash_fwd_paramsE,@"STO_CUDA_ENTRY STV_DEFAULT"
_ZN5flash32flash_fwd_splitkv_combine_kernelI23Flash_fwd_kernel_traitsILi32ELi64ELi128ELi4ELb0ELb0EN7cutlass10bfloat16_tE19Flash_kernel_traitsILi32ELi64ELi128ELi4ES3_EELi16ELi1ELb0EEEvNS_16Flash_fwd_paramsE:
.text._ZN5flash32flash_fwd_splitkv_combine_kernelI23Flash_fwd_kernel_traitsILi32ELi64ELi128ELi4ELb0ELb0EN7cutlass10bfloat16_tE19Flash_kernel_traitsILi32ELi64ELi128ELi4ES3_EELi16ELi1ELb0EEEvNS_16Flash_fwd_paramsE:
        /* <DEDUP_REMOVED lines=38> */
.L_x_2902:
[----:B------:R-:W-:Y:S01]  /*0260*/  IMAD.U32 R22, RZ, RZ, UR15 ;  /* 0x0000000fff167e24 */ /* 0x000fe2000f8e00ff */
[----:B------:R-:W-:Y:S01]  /*0270*/  MOV R18, UR13 ;  /* 0x0000000d00127c02 */ /* 0x000fe20008000f00 */
[----:B------:R-:W-:Y:S01]  /*0280*/  IMAD.U32 R17, RZ, RZ, UR17 ;  /* 0x00000011ff117e24 */ /* 0x000fe2000f8e00ff */
[----:B------:R-:W-:Y:S02]  /*0290*/  MOV R16, UR10 ;  /* 0x0000000a00107c02 */ /* 0x000fe40008000f00 */
[----:B------:R-:W-:Y:S02]  /*02a0*/  MOV R14, 0x2c0 ;  /* 0x000002c0000e7802 */ /* 0x000fe40000000f00 */
[----:B------:R-:W-:Y:S05]  /*02b0*/  CALL.REL.NOINC `($__internal_20_$__cuda_sm20_div_s64) ;  /* 0x0000003c00307944 */ /* 0x000fea0003c00000 */
.L_x_2903:
        /* <DEDUP_REMOVED lines=30> */
.L_x_2905:
[----:B------:R-:W-:Y:S01]  /*04a0*/  IMAD.MOV.U32 R22, RZ, RZ, R10 ;  /* 0x000000ffff167224 */ /* 0x000fe200078e000a */
[----:B------:R-:W-:Y:S02]  /*04b0*/  MOV R17, R11 ;  /* 0x0000000b00117202 */ /* 0x000fe40000000f00 */
[----:B------:R-:W-:Y:S02]  /*04c0*/  MOV R14, 0x4e0 ;  /* 0x000004e0000e7802 */ /* 0x000fe40000000f00 */
[----:B------:R-:W-:Y:S05]  /*04d0*/  CALL.REL.NOINC `($__internal_20_$__cuda_sm20_div_s64) ;  /* 0x0000003800a87944 */ /* 0x000fea0003c00000 */
[----:B------:R-:W-:Y:S02]  /*04e0*/  MOV R4, R10 ;  /* 0x0000000a00047202 */ /* 0x000fe40000000f00 */
[----:B------:R-:W-:Y:S02]  /*04f0*/  MOV R5, R11 ;  /* 0x0000000b00057202 */ /* 0x000fe40000000f00 */
.L_x_2906:
[----:B------:R-:W-:Y:S05]  /*0500*/  BSYNC.RECONVERGENT B0 ;  /* 0x0000000000007941 */ /* 0x000fea0003800200 */
.L_x_2904:
        /* <DEDUP_REMOVED lines=58> */
.L_x_2908:
[----:B------:R-:W-:Y:S01]  /*08b0*/  IMAD.MOV.U32 R22, RZ, RZ, R18 ;  /* 0x000000ffff167224 */ /* 0x000fe200078e0012 */
[----:B------:R-:W-:Y:S01]  /*08c0*/  MOV R18, R8 ;  /* 0x0000000800127202 */ /* 0x000fe20000000f00 */
[----:B------:R-:W-:Y:S01]  /*08d0*/  IMAD.MOV.U32 R17, RZ, RZ, R16 ;  /* 0x000000ffff117224 */ /* 0x000fe200078e0010 */
[----:B------:R-:W-:Y:S02]  /*08e0*/  MOV R16, R0 ;  /* 0x0000000000107202 */ /* 0x000fe40000000f00 */
[----:B------:R-:W-:Y:S02]  /*08f0*/  MOV R14, 0x910 ;  /* 0x00000910000e7802 */ /* 0x000fe40000000f00 */
[----:B------:R-:W-:Y:S05]  /*0900*/  CALL.REL.NOINC `($__internal_20_$__cuda_sm20_div_s64) ;  /* 0x00000034009c7944 */ /* 0x000fea0003c00000 */
.L_x_2909:
[----:B------:R-:W-:Y:S05]  /*0910*/  BSYNC.RECONVERGENT B0 ;  /* 0x0000000000007941 */ /* 0x000fea0003800200 */
.L_x_2907:
        /* <DEDUP_REMOVED lines=124> */
.L_x_2911:
[----:B------:R-:W-:Y:S01]  /*10e0*/  IMAD.MOV.U32 R22, RZ, RZ, R10 ;  /* 0x000000ffff167224 */ /* 0x000fe200078e000a */
[----:B------:R-:W-:Y:S01]  /*10f0*/  MOV R18, R7 ;  /* 0x0000000700127202 */ /* 0x000fe20000000f00 */
[----:B------:R-:W-:Y:S01]  /*1100*/  IMAD.MOV.U32 R17, RZ, RZ, R11 ;  /* 0x000000ffff117224 */ /* 0x000fe200078e000b */
[----:B------:R-:W-:Y:S02]  /*1110*/  MOV R16, R25 ;  /* 0x0000001900107202 */ /* 0x000fe40000000f00 */
[----:B------:R-:W-:Y:S02]  /*1120*/  MOV R14, 0x1140 ;  /* 0x00001140000e7802 */ /* 0x000fe40000000f00 */
[----:B------:R-:W-:Y:S05]  /*1130*/  CALL.REL.NOINC `($__internal_20_$__cuda_sm20_div_s64) ;  /* 0x0000002c00907944 */ /* 0x000fea0003c00000 */
[----:B------:R-:W-:Y:S02]  /*1140*/  MOV R32, R10 ;  /* 0x0000000a00207202 */ /* 0x000fe40000000f00 */
[----:B------:R-:W-:Y:S02]  /*1150*/  MOV R33, R11 ;  /* 0x0000000b00217202 */ /* 0x000fe40000000f00 */
.L_x_2912:
[----:B------:R-:W-:Y:S05]  /*1160*/  BSYNC.RECONVERGENT B0 ;  /* 0x0000000000007941 */ /* 0x000fea0003800200 */
.L_x_2910:
        /* <DEDUP_REMOVED lines=57> */
.L_x_2914:
[----:B------:R-:W-:Y:S01]  /*1500*/  IMAD.MOV.U32 R22, RZ, RZ, R4 ;  /* 0x000000ffff167224 */ /* 0x000fe200078e0004 */
[----:B------:R-:W-:Y:S01]  /*1510*/  MOV R17, R5 ;  /* 0x0000000500117202 */ /* 0x000fe20000000f00 */
[----:B------:R-:W-:Y:S01]  /*1520*/  IMAD.MOV.U32 R18, RZ, RZ, R6 ;  /* 0x000000ffff127224 */ /* 0x000fe200078e0006 */
[----:B------:R-:W-:Y:S02]  /*1530*/  MOV R14, 0x1550 ;  /* 0x00001550000e7802 */ /* 0x000fe40000000f00 */
[----:B------:R-:W-:Y:S05]  /*1540*/  CALL.REL.NOINC `($__internal_20_$__cuda_sm20_div_s64) ;  /* 0x00000028008c7944 */ /* 0x000fea0003c00000 */
[----:B------:R-:W-:Y:S02]  /*1550*/  MOV R20, R10 ;  /* 0x0000000a00147202 */ /* 0x000fe40000000f00 */
[----:B------:R-:W-:Y:S02]  /*1560*/  MOV R21, R11 ;  /* 0x0000000b00157202 */ /* 0x000fe40000000f00 */
.L_x_2915:
[----:B------:R-:W-:Y:S05]  /*1570*/  BSYNC.RECONVERGENT B0 ;  /* 0x0000000000007941 */ /* 0x000fea0003800200 */
.L_x_2913:
        /* <DEDUP_REMOVED lines=73> */
.L_x_2917:
[----:B0-----:R-:W-:Y:S05]  /*1a10*/  BSYNC.RECONVERGENT B0 ;  /* 0x0000000000007941 */ /* 0x001fea0003800200 */
.L_x_2916:
        /* <DEDUP_REMOVED lines=126> */
.L_x_2921:
[----:B------:R-:W-:Y:S01]  /*2200*/  LEA.HI R2, R19, UR14, RZ, 0x1f ;  /* 0x0000000e13027c11 */ /* 0x000fe2000f8ff8ff */
[----:B------:R-:W-:Y:S01]  /*2210*/  IMAD.MOV.U32 R17, RZ, RZ, RZ ;  /* 0x000000ffff117224 */ /* 0x000fe200078e00ff */
[----:B------:R-:W-:Y:S02]  /*2220*/  MOV R18, R30 ;  /* 0x0000001e00127202 */ /* 0x000fe40000000f00 */
[----:B------:R-:W-:Y:S01]  /*2230*/  MOV R14, 0x2260 ;  /* 0x00002260000e7802 */ /* 0x000fe20000000f00 */
[----:B------:R-:W-:Y:S02]  /*2240*/  IMAD.MOV.U32 R22, RZ, RZ, R2 ;  /* 0x000000ffff167224 */ /* 0x000fe400078e0002 */
[----:B------:R-:W-:Y:S05]  /*2250*/  CALL.REL.NOINC `($__internal_20_$__cuda_sm20_div_s64) ;  /* 0x0000001c00487944 */ /* 0x000fea0003c00000 */
[----:B------:R-:W-:Y:S02]  /*2260*/  IADD3 R9, PT, PT, -R10, RZ, RZ ;  /* 0x000000ff0a097210 */ /* 0x000fe40007ffe1ff */
[----:B------:R-:W-:-:S03]  /*2270*/  MOV R31, R11 ;  /* 0x0000000b001f7202 */ /* 0x000fc60000000f00 */
[----:B------:R-:W-:Y:S01]  /*2280*/  IMAD R9, R30, R9, R2 ;  /* 0x000000091e097224 */ /* 0x000fe200078e0202 */
[----:B------:R-:W-:-:S07]  /*2290*/  MOV R30, R10 ;  /* 0x0000000a001e7202 */ /* 0x000fce0000000f00 */
.L_x_2922:
        /* <DEDUP_REMOVED lines=59> */
.L_x_2924:
[----:B------:R-:W-:Y:S01]  /*2650*/  IMAD.MOV.U32 R22, RZ, RZ, R30 ;  /* 0x000000ffff167224 */ /* 0x000fe200078e001e */
[----:B------:R-:W-:Y:S01]  /*2660*/  MOV R17, R31 ;  /* 0x0000001f00117202 */ /* 0x000fe20000000f00 */
[----:B------:R-:W-:Y:S01]  /*2670*/  IMAD.MOV.U32 R18, RZ, RZ, R34 ;  /* 0x000000ffff127224 */ /* 0x000fe200078e0022 */
[----:B------:R-:W-:Y:S02]  /*2680*/  MOV R14, 0x26a0 ;  /* 0x000026a0000e7802 */ /* 0x000fe40000000f00 */
[----:B------:R-:W-:Y:S05]  /*2690*/  CALL.REL.NOINC `($__internal_20_$__cuda_sm20_div_s64) ;  /* 0x0000001800387944 */ /* 0x000fea0003c00000 */
[----:B------:R-:W-:-:S05]  /*26a0*/  IADD3 R31, PT, PT, -R10, RZ, RZ ;  /* 0x000000ff0a1f7210 */ /* 0x000fca0007ffe1ff */
[----:B------:R-:W-:Y:S02]  /*26b0*/  IMAD R31, R31, R34, R30 ;  /* 0x000000221f1f7224 */ /* 0x000fe400078e021e */
.L_x_2925:
[----:B------:R-:W-:Y:S05]  /*26c0*/  BSYNC.RECONVERGENT B0 ;  /* 0x0000000000007941 */ /* 0x000fea0003800200 */
.L_x_2923:
        /* <DEDUP_REMOVED lines=157> */
.L_x_2920:
[----:B------:R-:W0:Y:S01]  /*30a0*/  LDC.64 R4, c[0x0][0x420] ;  /* 0x00010800ff047b82 */ /* 0x000e220000000a00 */
[----:B------:R-:W-:-:S05]  /*30b0*/  IADD3 R2, PT, PT, R2, UR14, RZ ;  /* 0x0000000e02027c10 */ /* 0x000fca000fffe0ff */
[----:B0-----:R-:W-:-:S05]  /*30c0*/  IMAD.WIDE.U32 R2, R2, 0x4, R4 ;  /* 0x0000000402027825 */ /* 0x001fca00078e0004 */
[----:B------:R1:W-:Y:S02]  /*30d0*/  STG.E desc[UR8][R2.64], R21 ;  /* 0x0000001502007986 */ /* 0x0003e4000c101908 */
.L_x_2919:
[----:B------:R-:W-:Y:S05]  /*30e0*/  BSYNC.RECONVERGENT B1 ;  /* 0x0000000000017941 */ /* 0x000fea0003800200 */
.L_x_2918:
        /* <DEDUP_REMOVED lines=17> */
.L_x_2927:
[----:B------:R-:W-:Y:S05]  /*3200*/  BSYNC.RECONVERGENT B0 ;  /* 0x0000000000007941 */ /* 0x000fea0003800200 */
.L_x_2926:
        /* <DEDUP_REMOVED lines=43> */
.L_x_2938:
        /* <DEDUP_REMOVED lines=9> */
.L_x_2931:
[----:B------:R-:W-:Y:S05]  /*3550*/  BSYNC.RECONVERGENT B0 ;  /* 0x0000000000007941 */ /* 0x000fea0003800200 */
.L_x_2930:
        /* <DEDUP_REMOVED lines=12> */
.L_x_2933:
[----:B------:R-:W-:Y:S05]  /*3620*/  BSYNC.RECONVERGENT B0 ;  /* 0x0000000000007941 */ /* 0x000fea0003800200 */
.L_x_2932:
        /* <DEDUP_REMOVED lines=12> */
.L_x_2935:
[----:B------:R-:W-:Y:S05]  /*36f0*/  BSYNC.RECONVERGENT B0 ;  /* 0x0000000000007941 */ /* 0x000fea0003800200 */
.L_x_2934:
        /* <DEDUP_REMOVED lines=12> */
.L_x_2937:
[----:B------:R-:W-:Y:S05]  /*37c0*/  BSYNC.RECONVERGENT B0 ;  /* 0x0000000000007941 */ /* 0x000fea0003800200 */
.L_x_2936:
        /* <DEDUP_REMOVED lines=11> */
.L_x_2929:
        /* <DEDUP_REMOVED lines=11> */
.L_x_2941:
        /* <DEDUP_REMOVED lines=8> */
.L_x_2940:
[----:B------:R-:W-:Y:S05]  /*39b0*/  BSYNC.RECONVERGENT B0 ;  /* 0x0000000000007941 */ /* 0x000fea0003800200 */
.L_x_2939:
        /* <DEDUP_REMOVED lines=9> */
.L_x_2928:
        /* <DEDUP_REMOVED lines=83> */
        .weak           $__internal_20_$__cuda_sm20_div_s64
        .type           $__internal_20_$__cuda_sm20_div_s64,@function
        .size           $__internal_20_$__cuda_sm20_div_s64,(.L_x_4852 - $__internal_20_$__cuda_sm20_div_s64)
$__internal_20_$__cuda_sm20_div_s64:
        /* <DEDUP_REMOVED lines=86> */
[----:B------:R-:W-:Y:S06]  /*44e0*/  RET.REL.NODEC R12 `(_ZN5flash32flash_fwd_splitkv_combine_kernelI23Flash_fwd_kernel_traitsILi32ELi64ELi128ELi4ELb0ELb0EN7cutlass10bfloat16_tE19Flash_kernel_traitsILi32ELi64ELi128ELi4ES3_EELi16ELi1ELb0EEEvNS_16Flash_fwd_paramsE) ;  /* 0xffffffb80cc47950 */ /* 0x000fec0003c3ffff */
.L_x_2942:
        /* <DEDUP_REMOVED lines=9> */
.L_x_4852:


//--------------------- .text._ZN5flash32flash_fwd_splitkv_combine_kernelI23Flash_fwd_kernel_traitsILi32ELi64ELi128ELi4ELb0ELb0EN7cutlass10bfloat16_tE19Flash_kernel_traitsILi32ELi64ELi128ELi4ES3_EELi16ELi7ELb1EEEvNS_16Flash_fwd_paramsE --------------------------
	.section	.text._ZN5flash32flash_fwd_splitkv_combine_kernelI23Flash_fwd_kernel_traitsILi32ELi64ELi128ELi4ELb0ELb0EN7cutlass10bfloat16_tE19Flash_kernel_traitsILi32ELi64ELi128ELi4ES3_EELi16ELi7ELb1EEEvNS_16Flash_fwd_paramsE,"ax",@progbits
	.align	128
        .global         _ZN5flash32flash_fwd_splitkv_combine_kernelI23Flash_fwd_kernel_traitsILi32ELi64ELi128ELi4ELb0ELb0EN7cutlass10bfloat16_tE19Flash_kernel_traitsILi32ELi64ELi128ELi4ES3_EELi16ELi7ELb1EEEvNS_16Flash_fwd_paramsE
        .type           _ZN5flash32flash_fwd_splitkv_combine_kernelI23Flash_fwd_kernel_traitsILi32ELi64ELi128ELi4ELb0ELb0EN7cutlass10bfloat16_tE19Flash_kernel_traitsILi32ELi64ELi128ELi4ES3_EELi16ELi7ELb1EEEvNS_16Flash_fwd_paramsE,@function
        .size           _ZN5flash32flash_fwd_splitkv_combine_kernelI23Flash_fwd_kernel_traitsILi32ELi64ELi128ELi4ELb0ELb0EN7cutlass10bfloat16_tE19Flash_kernel_traitsILi32ELi64ELi128ELi4ES3_EELi16ELi7ELb1EEEvNS_16Flash_fwd_paramsE,(.L_x_4853 - _ZN5flash32flash_fwd_splitkv_combine_kernelI23Flash_fwd_kernel_traitsILi32ELi64ELi128ELi4ELb0ELb0EN7cutlass10bfloat16_tE19Flash_kernel_traitsILi32ELi64ELi128ELi4ES3_EELi16ELi7ELb1EEEvNS_16Flash_fwd_paramsE)
        .other          _ZN5flash32flash_fwd_splitkv_combine_kernelI23Flash_fwd_kernel_traitsILi32ELi64ELi128ELi4ELb0ELb0EN7cutlass10bfloat16_tE19Flash_kernel_traitsILi32ELi64ELi128ELi4ES3_EELi16ELi7ELb1EEEvNS_16Flash_fwd_paramsE,@"STO_CUDA_ENTRY STV_DEFAULT"
_ZN5flash32flash_fwd_splitkv_combine_kernelI23Flash_fwd_kernel_traitsILi32ELi64ELi128ELi4ELb0ELb0EN7cutlass10bfloat16_tE19Flash_kernel_traitsILi32ELi64ELi128ELi4ES3_EELi16ELi7ELb1EEEvNS_16Flash_fwd_paramsE:
.text._ZN5flash32flash_fwd_splitkv_combine_kernelI23Flash_fwd_kernel_traitsILi32ELi64ELi128ELi4ELb0ELb0EN7cutlass10bfloat16_tE19Flash_kernel_traitsILi32ELi64ELi128ELi4ES3_EELi16ELi7ELb1EEEvNS_16Flash_fwd_paramsE:
        /* <DEDUP_REMOVED lines=38> */
.L_x_2943:
[----:B------:R-:W-:Y:S01]  /*0260*/  IMAD.U32 R40, RZ, RZ, UR20 ;  /* 0x00000014ff287e24 */ /* 0x000fe2000f8e00ff */
[----:B------:R-:W-:Y:S01]  /*0270*/  MOV R34, UR18 ;  /* 0x0000001200227c02 */ /* 0x000fe20008000f00 */
[----:B------:R-:W-:Y:S01]  /*0280*/  IMAD.U32 R33, RZ, RZ, UR14 ;  /* 0x0000000eff217e24 */ /* 0x000fe2000f8e00ff */
[----:B------:R-:W-:Y:S02]  /*0290*/  MOV R32, UR5 ;  /* 0x0000000500207c02 */ /* 0x000fe40008000f00 */
[----:B------:R-:W-:Y:S02]  /*02a0*/  MOV R30, 0x2c0 ;  /* 0x000002c0001e7802 */ /* 0x000fe40000000f00 */
[----:B------:R-:W-:Y:S05]  /*02b0*/  CALL.REL.NOINC `($__internal_21_$__cuda_sm20_div_s64) ;  /* 0x00000060002c7944 */ /* 0x000fea0003c00000 */
[----:B------:R-:W-:-:S07]  /*02c0*/  MOV R15, R29 ;  /* 0x0000001d000f7202 */ /* 0x000fce0000000f00 */
.L_x_2944:
        /* <DEDUP_REMOVED lines=30> */
.L_x_2946:
[----:B------:R-:W-:Y:S01]  /*04b0*/  IMAD.MOV.U32 R40, RZ, RZ, R14 ;  /* 0x000000ffff287224 */ /* 0x000fe200078e000e */
[----:B------:R-:W-:Y:S02]  /*04c0*/  MOV R33, R15 ;  /* 0x0000000f00217202 */ /* 0x000fe40000000f00 */
[----:B------:R-:W-:Y:S02]  /*04d0*/  MOV R30, 0x4f0 ;  /* 0x000004f0001e7802 */ /* 0x000fe40000000f00 */
[----:B------:R-:W-:Y:S05]  /*04e0*/  CALL.REL.NOINC `($__internal_21_$__cuda_sm20_div_s64) ;  /* 0x0000005c00a07944 */ /* 0x000fea0003c00000 */
[----:B------:R-:W-:Y:S02]  /*04f0*/  MOV R2, R14 ;  /* 0x0000000e00027202 */ /* 0x000fe40000000f00 */
[----:B------:R-:W-:Y:S02]  /*0500*/  MOV R3, R29 ;  /* 0x0000001d00037202 */ /* 0x000fe40000000f00 */
.L_x_2947:
[----:B------:R-:W-:Y:S05]  /*0510*/  BSYNC.RECONVERGENT B0 ;  /* 0x0000000000007941 */ /* 0x000fea0003800200 */
.L_x_2945:
        /* <DEDUP_REMOVED lines=57> */
.L_x_2949:
[----:B------:R-:W-:Y:S01]  /*08b0*/  IMAD.MOV.U32 R40, RZ, RZ, R34 ;  /* 0x000000ffff287224 */ /* 0x000fe200078e0022 */
[----:B------:R-:W-:Y:S01]  /*08c0*/  MOV R34, R27 ;  /* 0x0000001b00227202 */ /* 0x000fe20000000f00 */
[----:B------:R-:W-:Y:S01]  /*08d0*/  IMAD.MOV.U32 R33, RZ, RZ, R32 ;  /* 0x000000ffff217224 */ /* 0x000fe200078e0020 */
[----:B------:R-:W-:Y:S02]  /*08e0*/  MOV R32, R17 ;  /* 0x0000001100207202 */ /* 0x000fe40000000f00 */
[----:B------:R-:W-:Y:S02]  /*08f0*/  MOV R30, 0x910 ;  /* 0x00000910001e7802 */ /* 0x000fe40000000f00 */
[----:B------:R-:W-:Y:S05]  /*0900*/  CALL.REL.NOINC `($__internal_21_$__cuda_sm20_div_s64) ;  /* 0x0000005800987944 */ /* 0x000fea0003c00000 */
[----:B------:R-:W-:Y:S02]  /*0910*/  MOV R15, R29 ;  /* 0x0000001d000f7202 */ /* 0x000fe40000000f00 */
.L_x_2950:
[----:B------:R-:W-:Y:S05]  /*0920*/  BSYNC.RECONVERGENT B0 ;  /* 0x0000000000007941 */ /* 0x000fea0003800200 */
.L_x_2948:
        /* <DEDUP_REMOVED lines=125> */
.L_x_2952:
[----:B------:R-:W-:Y:S01]  /*1100*/  IMAD.MOV.U32 R40, RZ, RZ, R14 ;  /* 0x000000ffff287224 */ /* 0x000fe200078e000e */
[----:B------:R-:W-:Y:S01]  /*1110*/  MOV R34, R26 ;  /* 0x0000001a00227202 */ /* 0x000fe20000000f00 */
[----:B------:R-:W-:Y:S01]  /*1120*/  IMAD.MOV.U32 R33, RZ, RZ, R15 ;  /* 0x000000ffff217224 */ /* 0x000fe200078e000f */
[----:B------:R-:W-:Y:S02]  /*1130*/  MOV R32, R20 ;  /* 0x0000001400207202 */ /* 0x000fe40000000f00 */
[----:B------:R-:W-:Y:S02]  /*1140*/  MOV R30, 0x1160 ;  /* 0x00001160001e7802 */ /* 0x000fe40000000f00 */
[----:B------:R-:W-:Y:S05]  /*1150*/  CALL.REL.NOINC `($__internal_21_$__cuda_sm20_div_s64) ;  /* 0x0000005000847944 */ /* 0x000fea0003c00000 */
[----:B------:R-:W-:Y:S02]  /*1160*/  MOV R44, R14 ;  /* 0x0000000e002c7202 */ /* 0x000fe40000000f00 */
[----:B------:R-:W-:Y:S02]  /*1170*/  MOV R45, R29 ;  /* 0x0000001d002d7202 */ /* 0x000fe40000000f00 */
.L_x_2953:
[----:B------:R-:W-:Y:S05]  /*1180*/  BSYNC.RECONVERGENT B0 ;  /* 0x0000000000007941 */ /* 0x000fea0003800200 */
.L_x_2951:
        /* <DEDUP_REMOVED lines=57> */
.L_x_2955:
[----:B------:R-:W-:Y:S01]  /*1520*/  IMAD.MOV.U32 R40, RZ, RZ, R2 ;  /* 0x000000ffff287224 */ /* 0x000fe200078e0002 */
[----:B------:R-:W-:Y:S01]  /*1530*/  MOV R33, R3 ;  /* 0x0000000300217202 */ /* 0x000fe20000000f00 */
[----:B------:R-:W-:Y:S01]  /*1540*/  IMAD.MOV.U32 R34, RZ, RZ, R25 ;  /* 0x000000ffff227224 */ /* 0x000fe200078e0019 */
[----:B------:R-:W-:Y:S02]  /*1550*/  MOV R30, 0x1570 ;  /* 0x00001570001e7802 */ /* 0x000fe40000000f00 */
[----:B------:R-:W-:Y:S05]  /*1560*/  CALL.REL.NOINC `($__internal_21_$__cuda_sm20_div_s64) ;  /* 0x0000004c00807944 */ /* 0x000fea0003c00000 */
[----:B------:R-:W-:Y:S02]  /*1570*/  MOV R28, R14 ;  /* 0x0000000e001c7202 */ /* 0x000fe40000000f00 */
.L_x_2956:
[----:B------:R-:W-:Y:S05]  /*1580*/  BSYNC.RECONVERGENT B0 ;  /* 0x0000000000007941 */ /* 0x000fea0003800200 */
.L_x_2954:
        /* <DEDUP_REMOVED lines=483> */
.L_x_2960:
[----:B------:R-:W0:Y:S01]  /*33c0*/  S2R R29, SR_CTAID.X ;  /* 0x00000000001d7919 */ /* 0x000e220000002500 */
[----:B------:R-:W-:Y:S01]  /*33d0*/  MOV R33, RZ ;  /* 0x000000ff00217202 */ /* 0x000fe20000000f00 */
[----:B------:R-:W-:Y:S01]  /*33e0*/  IMAD.MOV.U32 R34, RZ, RZ, R42 ;  /* 0x000000ffff227224 */ /* 0x000fe200078e002a */
[----:B------:R-:W-:Y:S01]  /*33f0*/  MOV R30, 0x3420 ;  /* 0x00003420001e7802 */ /* 0x000fe20000000f00 */
[----:B0-----:R-:W-:Y:S02]  /*3400*/  IMAD R40, R29, 0x10, R12 ;  /* 0x000000101d287824 */ /* 0x001fe400078e020c */
[----:B------:R-:W-:Y:S05]  /*3410*/  CALL.REL.NOINC `($__internal_21_$__cuda_sm20_div_s64) ;  /* 0x0000002c00d47944 */ /* 0x000fea0003c00000 */
[----:B------:R-:W-:Y:S02]  /*3420*/  IADD3 R33, PT, PT, -R14, RZ, RZ ;  /* 0x000000ff0e217210 */ /* 0x000fe40007ffe1ff */
[----:B------:R-:W-:-:S03]  /*3430*/  MOV R43, R29 ;  /* 0x0000001d002b7202 */ /* 0x000fc60000000f00 */
[----:B------:R-:W-:Y:S01]  /*3440*/  IMAD R40, R42, R33, R40 ;  /* 0x000000212a287224 */ /* 0x000fe200078e0228 */
[----:B------:R-:W-:-:S07]  /*3450*/  MOV R42, R14 ;  /* 0x0000000e002a7202 */ /* 0x000fce0000000f00 */
.L_x_2961:
        /* <DEDUP_REMOVED lines=60> */
.L_x_2963:
[----:B------:R-:W-:Y:S01]  /*3820*/  IMAD.MOV.U32 R40, RZ, RZ, R42 ;  /* 0x000000ffff287224 */ /* 0x000fe200078e002a */
[----:B------:R-:W-:Y:S01]  /*3830*/  MOV R33, R43 ;  /* 0x0000002b00217202 */ /* 0x000fe20000000f00 */
[----:B------:R-:W-:Y:S01]  /*3840*/  IMAD.MOV.U32 R34, RZ, RZ, R46 ;  /* 0x000000ffff227224 */ /* 0x000fe200078e002e */
[----:B------:R-:W-:Y:S02]  /*3850*/  MOV R30, 0x3870 ;  /* 0x00003870001e7802 */ /* 0x000fe40000000f00 */
[----:B------:R-:W-:Y:S05]  /*3860*/  CALL.REL.NOINC `($__internal_21_$__cuda_sm20_div_s64) ;  /* 0x0000002800c07944 */ /* 0x000fea0003c00000 */
[----:B------:R-:W-:-:S05]  /*3870*/  IADD3 R29, PT, PT, -R14, RZ, RZ ;  /* 0x000000ff0e1d7210 */ /* 0x000fca0007ffe1ff */
[----:B------:R-:W-:Y:S02]  /*3880*/  IMAD R42, R29, R46, R42 ;  /* 0x0000002e1d2a7224 */ /* 0x000fe400078e022a */
.L_x_2964:
[----:B------:R-:W-:Y:S05]  /*3890*/  BSYNC.RECONVERGENT B0 ;  /* 0x0000000000007941 */ /* 0x000fea0003800200 */
.L_x_2962:
        /* <DEDUP_REMOVED lines=162> */
.L_x_2959:
[----:B------:R-:W0:Y:S01]  /*42c0*/  LDC.64 R22, c[0x0][0x420] ;  /* 0x00010800ff167b82 */ /* 0x000e220000000a00 */
[----:B------:R-:W-:-:S05]  /*42d0*/  IADD3 R14, PT, PT, R12, UR19, RZ ;  /* 0x000000130c0e7c10 */ /* 0x000fca000fffe0ff */
[----:B0-----:R-:W-:-:S05]  /*42e0*/  IMAD.WIDE.U32 R22, R14, 0x4, R22 ;  /* 0x000000040e167825 */ /* 0x001fca00078e0016 */
[----:B------:R1:W-:Y:S02]  /*42f0*/  STG.E desc[UR10][R22.64], R0 ;  /* 0x0000000016007986 */ /* 0x0003e4000c10190a */
.L_x_2958:
[----:B------:R-:W-:Y:S05]  /*4300*/  BSYNC.RECONVERGENT B1 ;  /* 0x0000000000017941 */ /* 0x000fea0003800200 */
.L_x_2957:
        /* <DEDUP_REMOVED lines=165> */
.L_x_2969:
        /* <DEDUP_REMOVED lines=135> */
.L_x_2968:
        /* <DEDUP_REMOVED lines=74> */
.L_x_2970:
[----:B------:R-:W-:-:S09]  /*5a70*/  UISETP.NE.OR UP1, UPT, UR7, URZ, UP1 ;  /* 0x000000ff0700728c */ /* 0x000fd20008f25670 */
[----:B------:R-:W-:Y:S05]  /*5a80*/  BRA.U !UP1, `(.L_x_2966) ;  /* 0x0000000109a47547 */ /* 0x000fea000b800000 */
.L_x_2967:
[C---:B------:R-:W-:Y:S02]  /*5a90*/  ISETP.GE.AND P1, PT, R12.reuse, UR8, PT ;  /* 0x000000080c007c0c */ /* 0x040fe4000bf26270 */
[----:B------:R-:W-:-:S13]  /*5aa0*/  ISETP.GE.AND P0, PT, R12, UR8, PT ;  /* 0x000000080c007c0c */ /* 0x000fda000bf06270 */
.L_x_2971:
        /* <DEDUP_REMOVED lines=39> */
.L_x_2966:
[----:B------:R-:W-:-:S09]  /*5d20*/  UISETP.NE.AND UP0, UPT, UR4, URZ, UPT ;  /* 0x000000ff0400728c */ /* 0x000fd2000bf05270 */
[----:B------:R-:W-:Y:S05]  /*5d30*/  BRA.U !UP0, `(.L_x_2965) ;  /* 0x0000000108487547 */ /* 0x000fea000b800000 */
[----:B------:R-:W-:Y:S01]  /*5d40*/  IMAD R15, R15, 0x44, R17 ;  /* 0x000000440f0f7824 */ /* 0x000fe200078e0211 */
[----:B------:R-:W-:Y:S01]  /*5d50*/  ISETP.GE.AND P0, PT, R12, UR8, PT ;  /* 0x000000080c007c0c */ /* 0x000fe2000bf06270 */
[----:B------:R-:W-:-:S03]  /*5d60*/  UIADD3 UR4, UPT, UPT, -UR4, URZ, URZ ;  /* 0x000000ff04047290 */ /* 0x000fc6000fffe1ff */
[----:B------:R-:W-:Y:S01]  /*5d70*/  IADD3 R6, PT, PT, R14, R15, RZ ;  /* 0x0000000f0e067210 */ /* 0x000fe20007ffe0ff */
[----:B------:R-:W-:-:S08]  /*5d80*/  IMAD.WIDE R14, R13, 0x4, RZ ;  /* 0x000000040d0e7825 */ /* 0x000fd000078e02ff */
.L_x_2972:
        /* <DEDUP_REMOVED lines=13> */
.L_x_2965:
        /* <DEDUP_REMOVED lines=81> */
        .weak           $__internal_21_$__cuda_sm20_div_s64
        .type           $__internal_21_$__cuda_sm20_div_s64,@function
        .size           $__internal_21_$__cuda_sm20_div_s64,(.L_x_4853 - $__internal_21_$__cuda_sm20_div_s64)
$__internal_21_$__cuda_sm20_div_s64:
        /* <DEDUP_REMOVED lines=86> */
[----:B------:R-:W-:Y:S06]  /*68d0*/  RET.REL.NODEC R38 `(_ZN5flash32flash_fwd_splitkv_combine_kernelI23Flash_fwd_kernel_traitsILi32ELi64ELi128ELi4ELb0ELb0EN7cutlass10bfloat16_tE19Flash_kernel_traitsILi32ELi64ELi128ELi4ES3_EELi16ELi7ELb1EEEvNS_16Flash_fwd_paramsE) ;  /* 0xffffff9426c87950 */ /* 0x000fec0003c3ffff */
.L_x_2973:
        /* <DEDUP_REMOVED lines=10> */
.L_x_4853:


//--------------------- .text._ZN5flash32flash_fwd_splitkv_combine_kernelI23Flash_fwd_kernel_traitsILi32ELi64ELi128ELi4ELb0ELb0EN7cutlass10bfloat16_tE19Flash_kernel_traitsILi32ELi64ELi128ELi4ES3_EELi16ELi6ELb1EEEvNS_16Flash_fwd_paramsE --------------------------
	.section	.text._ZN5flash32flash_fwd_splitkv_combine_kernelI23Flash_fwd_kernel_traitsILi32ELi64ELi128ELi4ELb0ELb0EN7cutlass10bfloat16_tE19Flash_kernel_traitsILi32ELi64ELi128ELi4ES3_EELi16ELi6ELb1EEEvNS_16Flash_fwd_paramsE,"ax",@progbits
	.align	128
        .global         _ZN5flash32flash_fwd_splitkv_combine_kernelI23Flash_fwd_kernel_traitsILi32ELi64ELi128ELi4ELb0ELb0EN7cutlass10bfloat16_tE19Flash_kernel_traitsILi32ELi64ELi128ELi4ES3_EELi16ELi6ELb1EEEvNS_16Flash_fwd_paramsE
        .type           _ZN5flash32flash_fwd_splitkv_combine_kernelI23Flash_fwd_kernel_traitsILi32ELi64ELi128ELi4ELb0ELb0EN7cutlass10bfloat16_tE19Flash_kernel_traitsILi32ELi64ELi128ELi4ES3_EELi16ELi6ELb1EEEvNS_16Flash_fwd_paramsE,@function
        .size           _ZN5flash32flash_fwd_splitkv_combine_kernelI23Flash_fwd_kernel_traitsILi32ELi64ELi128ELi4ELb0ELb0EN7cutlass10bfloat16_tE19Flash_kernel_traitsILi32ELi64ELi128ELi4ES3_EELi16ELi6ELb1EEEvNS_16Flash_fwd_paramsE,(.L_x_4854 - _ZN5flash32flash_fwd_splitkv_combine_kernelI23Flash_fwd_kernel_traitsILi32ELi64ELi128ELi4ELb0ELb0EN7cutlass10bfloat16_tE19Flash_kernel_traitsILi32ELi64ELi128ELi4ES3_EELi16ELi6ELb1EEEvNS_16Flash_fwd_paramsE)
        .other          _ZN5flash32flash_fwd_splitkv_combine_kernelI23Flash_fwd_kernel_traitsILi32ELi64ELi128ELi4ELb0ELb0EN7cutlass10bfloat16_tE19Flash_kernel_traitsILi32ELi64ELi128ELi4ES3_EELi16ELi6ELb1EEEvNS_16Flash_fwd_paramsE,@"STO_CUDA_ENTRY STV_DEFAULT"
_ZN5flash32flash_fwd_splitkv_combine_kernelI23Flash_fwd_kernel_traitsILi32ELi64ELi128ELi4ELb0ELb0EN7cutlass10bfloat16_tE19Flash_kernel_traitsILi32ELi64ELi128ELi4ES3_EELi16ELi6ELb1EEEvNS_16Flash_fwd_paramsE:
.text._ZN5flash32flash_fwd_splitkv_combine_kernelI23Flash_fwd_kernel_traitsILi32ELi64ELi128ELi4ELb0ELb0EN7cutlass10bfloat16_tE19Flash_kernel_traitsILi32ELi64ELi128ELi4ES3_EELi16ELi6ELb1EEEvNS_16Flash_fwd_paramsE:
        /* <DEDUP_REMOVED lines=38> */
.L_x_2974:
[----:B------:R-:W-:Y:S01]  /*0260*/  IMAD.U32 R16, RZ, RZ, UR21 ;  /* 0x00000015ff107e24 */ /* 0x000fe2000f8e00ff */
[----:B------:R-:W-:Y:S01]  /*0270*/  MOV R20, UR19 ;  /* 0x0000001300147c02 */ /* 0x000fe20008000f00 */
[----:B------:R-:W-:Y:S01]  /*0280*/  IMAD.U32 R21, RZ, RZ, UR15 ;  /* 0x0000000fff157e24 */ /* 0x000fe2000f8e00ff */
[----:B------:R-:W-:Y:S02]  /*0290*/  MOV R19, UR14 ;  /* 0x0000000e00137c02 */ /* 0x000fe40008000f00 */
[----:B------:R-:W-:Y:S02]  /*02a0*/  MOV R18, 0x2c0 ;  /* 0x000002c000127802 */ /* 0x000fe40000000f00 */
[----:B------:R-:W-:Y:S05]  /*02b0*/  CALL.REL.NOINC `($__internal_22_$__cuda_sm20_div_s64) ;  /* 0x0000005000e87944 */ /* 0x000fea0003c00000 */
[----:B------:R-:W-:-:S07]  /*02c0*/  MOV R11, R13 ;  /* 0x0000000d000b7202 */ /* 0x000fce0000000f00 */
.L_x_2975:
        /* <DEDUP_REMOVED lines=30> */
.L_x_2977:
[----:B------:R-:W-:Y:S01]  /*04b0*/  IMAD.MOV.U32 R16, RZ, RZ, R10 ;  /* 0x000000ffff107224 */ /* 0x000fe200078e000a */
[----:B------:R-:W-:Y:S02]  /*04c0*/  MOV R21, R11 ;  /* 0x0000000b00157202 */ /* 0x000fe40000000f00 */
[----:B------:R-:W-:Y:S02]  /*04d0*/  MOV R18, 0x4f0 ;  /* 0x000004f000127802 */ /* 0x000fe40000000f00 */
[----:B------:R-:W-:Y:S05]  /*04e0*/  CALL.REL.NOINC `($__internal_22_$__cuda_sm20_div_s64) ;  /* 0x00000050005c7944 */ /* 0x000fea0003c00000 */
[----:B------:R-:W-:Y:S02]  /*04f0*/  MOV R4, R10 ;  /* 0x0000000a00047202 */ /* 0x000fe40000000f00 */
[----:B------:R-:W-:Y:S02]  /*0500*/  MOV R5, R13 ;  /* 0x0000000d00057202 */ /* 0x000fe40000000f00 */
.L_x_2978:
[----:B------:R-:W-:Y:S05]  /*0510*/  BSYNC.RECONVERGENT B0 ;  /* 0x0000000000007941 */ /* 0x000fea0003800200 */
.L_x_2976:
        /* <DEDUP_REMOVED lines=57> */
.L_x_2980:
[----:B------:R-:W-:Y:S01]  /*08b0*/  IMAD.MOV.U32 R16, RZ, RZ, R20 ;  /* 0x000000ffff107224 */ /* 0x000fe200078e0014 */
[----:B------:R-:W-:Y:S01]  /*08c0*/  MOV R20, R11 ;  /* 0x0000000b00147202 */ /* 0x000fe20000000f00 */
[----:B------:R-:W-:Y:S01]  /*08d0*/  IMAD.MOV.U32 R21, RZ, RZ, R19 ;  /* 0x000000ffff157224 */ /* 0x000fe200078e0013 */
[----:B------:R-:W-:Y:S02]  /*08e0*/  MOV R19, R37 ;  /* 0x0000002500137202 */ /* 0x000fe40000000f00 */
[----:B------:R-:W-:Y:S02]  /*08f0*/  MOV R18, 0x910 ;  /* 0x0000091000127802 */ /* 0x000fe40000000f00 */
[----:B------:R-:W-:Y:S05]  /*0900*/  CALL.REL.NOINC `($__internal_22_$__cuda_sm20_div_s64) ;  /* 0x0000004c00547944 */ /* 0x000fea0003c00000 */
[----:B------:R-:W-:Y:S02]  /*0910*/  MOV R12, R10 ;  /* 0x0000000a000c7202 */ /* 0x000fe40000000f00 */
.L_x_2981:
[----:B------:R-:W-:Y:S05]  /*0920*/  BSYNC.RECONVERGENT B0 ;  /* 0x0000000000007941 */ /* 0x000fea0003800200 */
.L_x_2979:
        /* <DEDUP_REMOVED lines=124> */
.L_x_2983:
[----:B------:R-:W-:Y:S01]  /*10f0*/  IMAD.MOV.U32 R16, RZ, RZ, R12 ;  /* 0x000000ffff107224 */ /* 0x000fe200078e000c */
[----:B------:R-:W-:Y:S01]  /*1100*/  MOV R20, R8 ;  /* 0x0000000800147202 */ /* 0x000fe20000000f00 */
[----:B------:R-:W-:Y:S01]  /*1110*/  IMAD.MOV.U32 R21, RZ, RZ, R13 ;  /* 0x000000ffff157224 */ /* 0x000fe200078e000d */
[----:B------:R-:W-:Y:S02]  /*1120*/  MOV R19, R0 ;  /* 0x0000000000137202 */ /* 0x000fe40000000f00 */
[----:B------:R-:W-:Y:S02]  /*1130*/  MOV R18, 0x1150 ;  /* 0x0000115000127802 */ /* 0x000fe40000000f00 */
[----:B------:R-:W-:Y:S05]  /*1140*/  CALL.REL.NOINC `($__internal_22_$__cuda_sm20_div_s64) ;  /* 0x0000004400447944 */ /* 0x000fea0003c00000 */
[----:B------:R-:W-:Y:S02]  /*1150*/  MOV R42, R10 ;  /* 0x0000000a002a7202 */ /* 0x000fe40000000f00 */
[----:B------:R-:W-:Y:S02]  /*1160*/  MOV R43, R13 ;  /* 0x0000000d002b7202 */ /* 0x000fe40000000f00 */
.L_x_2984:
[----:B------:R-:W-:Y:S05]  /*1170*/  BSYNC.RECONVERGENT B0 ;  /* 0x0000000000007941 */ /* 0x000fea0003800200 */
.L_x_2982:
        /* <DEDUP_REMOVED lines=57> */
.L_x_2986:
[----:B------:R-:W-:Y:S01]  /*1510*/  IMAD.MOV.U32 R16, RZ, RZ, R4 ;  /* 0x000000ffff107224 */ /* 0x000fe200078e0004 */
[----:B------:R-:W-:Y:S01]  /*1520*/  MOV R21, R5 ;  /* 0x0000000500157202 */ /* 0x000fe20000000f00 */
[----:B------:R-:W-:Y:S01]  /*1530*/  IMAD.MOV.U32 R20, RZ, RZ, R7 ;  /* 0x000000ffff147224 */ /* 0x000fe200078e0007 */
[----:B------:R-:W-:Y:S02]  /*1540*/  MOV R18, 0x1560 ;  /* 0x0000156000127802 */ /* 0x000fe40000000f00 */
[----:B------:R-:W-:Y:S05]  /*1550*/  CALL.REL.NOINC `($__internal_22_$__cuda_sm20_div_s64) ;  /* 0x0000004000407944 */ /* 0x000fea0003c00000 */
[----:B------:R-:W-:Y:S02]  /*1560*/  MOV R20, R10 ;  /* 0x0000000a00147202 */ /* 0x000fe40000000f00 */
[----:B------:R-:W-:Y:S02]  /*1570*/  MOV R21, R13 ;  /* 0x0000000d00157202 */ /* 0x000fe40000000f00 */
.L_x_2987:
[----:B------:R-:W-:Y:S05]  /*1580*/  BSYNC.RECONVERGENT B0 ;  /* 0x0000000000007941 */ /* 0x000fea0003800200 */
.L_x_2985:
        /* <DEDUP_REMOVED lines=330> */
.L_x_2991:
[----:B------:R-:W-:Y:S01]  /*2a30*/  IMAD.MOV.U32 R16, RZ, RZ, R2 ;  /* 0x000000ffff107224 */ /* 0x000fe200078e0002 */
[----:B------:R-:W-:Y:S01]  /*2a40*/  MOV R21, RZ ;  /* 0x000000ff00157202 */ /* 0x000fe20000000f00 */
[----:B------:R-:W-:Y:S01]  /*2a50*/  IMAD.MOV.U32 R20, RZ, RZ, R40 ;  /* 0x000000ffff147224 */ /* 0x000fe200078e0028 */
[----:B------:R-:W-:Y:S02]  /*2a60*/  MOV R18, 0x2a80 ;  /* 0x00002a8000127802 */ /* 0x000fe40000000f00 */
[----:B------:R-:W-:Y:S05]  /*2a70*/  CALL.REL.NOINC `($__internal_22_$__cuda_sm20_div_s64) ;  /* 0x0000002800f87944 */ /* 0x000fea0003c00000 */
[----:B------:R-:W-:Y:S02]  /*2a80*/  IADD3 R15, PT, PT, -R10, RZ, RZ ;  /* 0x000000ff0a0f7210 */ /* 0x000fe40007ffe1ff */
[----:B------:R-:W-:-:S03]  /*2a90*/  MOV R41, R13 ;  /* 0x0000000d00297202 */ /* 0x000fc60000000f00 */
[----:B------:R-:W-:Y:S01]  /*2aa0*/  IMAD R14, R40, R15, R2 ;  /* 0x0000000f280e7224 */ /* 0x000fe200078e0202 */
[----:B------:R-:W-:-:S07]  /*2ab0*/  MOV R40, R10 ;  /* 0x0000000a00287202 */ /* 0x000fce0000000f00 */
.L_x_2992:
        /* <DEDUP_REMOVED lines=59> */
.L_x_2994:
[----:B------:R-:W-:Y:S01]  /*2e70*/  IMAD.MOV.U32 R16, RZ, RZ, R40 ;  /* 0x000000ffff107224 */ /* 0x000fe200078e0028 */
[----:B------:R-:W-:Y:S01]  /*2e80*/  MOV R21, R41 ;  /* 0x0000002900157202 */ /* 0x000fe20000000f00 */
[----:B------:R-:W-:Y:S01]  /*2e90*/  IMAD.MOV.U32 R20, RZ, RZ, R36 ;  /* 0x000000ffff147224 */ /* 0x000fe200078e0024 */
[----:B------:R-:W-:Y:S02]  /*2ea0*/  MOV R18, 0x2ec0 ;  /* 0x00002ec000127802 */ /* 0x000fe40000000f00 */
[----:B------:R-:W-:Y:S05]  /*2eb0*/  CALL.REL.NOINC `($__internal_22_$__cuda_sm20_div_s64) ;  /* 0x0000002400e87944 */ /* 0x000fea0003c00000 */
[----:B------:R-:W-:-:S05]  /*2ec0*/  IADD3 R13, PT, PT, -R10, RZ, RZ ;  /* 0x000000ff0a0d7210 */ /* 0x000fca0007ffe1ff */
[----:B------:R-:W-:Y:S02]  /*2ed0*/  IMAD R36, R13, R36, R40 ;  /* 0x000000240d247224 */ /* 0x000fe400078e0228 */
.L_x_2995:
[----:B------:R-:W-:Y:S05]  /*2ee0*/  BSYNC.RECONVERGENT B0 ;  /* 0x0000000000007941 */ /* 0x000fea0003800200 */
.L_x_2993:
        /* <DEDUP_REMOVED lines=160> */
.L_x_2990:
[----:B------:R-:W0:Y:S01]  /*38f0*/  LDC.64 R2, c[0x0][0x420] ;  /* 0x00010800ff027b82 */ /* 0x000e220000000a00 */
[----:B------:R-:W-:-:S05]  /*3900*/  IADD3 R0, PT, PT, R12, UR20, RZ ;  /* 0x000000140c007c10 */ /* 0x000fca000fffe0ff */
[----:B0-----:R-:W-:-:S05]  /*3910*/  IMAD.WIDE.U32 R2, R0, 0x4, R2 ;  /* 0x0000000400027825 */ /* 0x001fca00078e0002 */
[----:B------:R1:W-:Y:S02]  /*3920*/  STG.E desc[UR10][R2.64], R24 ;  /* 0x0000001802007986 */ /* 0x0003e4000c10190a */
.L_x_2989:
[----:B------:R-:W-:Y:S05]  /*3930*/  BSYNC.RECONVERGENT B1 ;  /* 0x0000000000017941 */ /* 0x000fea0003800200 */
.L_x_2988:
        /* <DEDUP_REMOVED lines=104> */
.L_x_3000:
        /* <DEDUP_REMOVED lines=144> */
.L_x_2999:
        /* <DEDUP_REMOVED lines=74> */
.L_x_3001:
[----:B------:R-:W-:-:S09]  /*4d60*/  UISETP.NE.OR UP1, UPT, UR6, URZ, UP1 ;  /* 0x000000ff0600728c */ /* 0x000fd20008f25670 */
[----:B------:R-:W-:Y:S05]  /*4d70*/  BRA.U !UP1, `(.L_x_2997) ;  /* 0x0000000109987547 */ /* 0x000fea000b800000 */
.L_x_2998:
[----:B------:R-:W-:-:S13]  /*4d80*/  ISETP.GE.AND P0, PT, R12, UR7, PT ;  /* 0x000000070c007c0c */ /* 0x000fda000bf06270 */
.L_x_3002:
        /* <DEDUP_REMOVED lines=37> */
.L_x_2997:
        /* <DEDUP_REMOVED lines=10> */
.L_x_3003:
        /* <DEDUP_REMOVED lines=13> */
.L_x_2996:
        /* <DEDUP_REMOVED lines=81> */
        .weak           $__internal_22_$__cuda_sm20_div_s64
        .type           $__internal_22_$__cuda_sm20_div_s64,@function
        .size           $__internal_22_$__cuda_sm20_div_s64,(.L_x_4854 - $__internal_22_$__cuda_sm20_div_s64)
$__internal_22_$__cuda_sm20_div_s64:
        /* <DEDUP_REMOVED lines=86> */
[----:B------:R-:W-:Y:S05]  /*5bc0*/  RET.REL.NODEC R14 `(_ZN5flash32flash_fwd_splitkv_combine_kernelI23Flash_fwd_kernel_traitsILi32ELi64ELi128ELi4ELb0ELb0EN7cutlass10bfloat16_tE19Flash_kernel_traitsILi32ELi64ELi128ELi4ES3_EELi16ELi6ELb1EEEvNS_16Flash_fwd_paramsE) ;  /* 0xffffffa40e0c7950 */ /* 0x000fea0003c3ffff */
.L_x_3004:
        /* <DEDUP_REMOVED lines=11> */
.L_x_4854:


//--------------------- .text._ZN5flash32flash_fwd_splitkv_combine_kernelI23Flash_fwd_kernel_traitsILi32ELi64ELi128ELi4ELb0ELb0EN7cutlass10bfloat16_tE19Flash_kernel_traitsILi32ELi64ELi128ELi4ES3_EELi16ELi5ELb1EEEvNS_16Flash_fwd_paramsE --------------------------
	.section	.text._ZN5flash32flash_fwd_splitkv_combine_kernelI23Flash_fwd_kernel_traitsILi32ELi64ELi128ELi4ELb0ELb0EN7cutlass10bfloat16_tE19Flash_kernel_traitsILi32ELi64ELi128ELi4ES3_EELi16ELi5ELb1EEEvNS_16Flash_fwd_paramsE,"ax",@progbits
	.align	128
        .global         _ZN5flash32flash_fwd_splitkv_combine_kernelI23Flash_fwd_kernel_traitsILi32ELi64ELi128ELi4ELb0ELb0EN7cutlass10bfloat16_tE19Flash_kernel_traitsILi32ELi64ELi128ELi4ES3_EELi16ELi5ELb1EEEvNS_16Flash_fwd_paramsE
        .type           _ZN5flash32flash_fwd_splitkv_combine_kernelI23Flash_fwd_kernel_traitsILi32ELi64ELi128ELi4ELb0ELb0EN7cutlass10bfloat16_tE19Flash_kernel_traitsILi32ELi64ELi128ELi4ES3_EELi16ELi5ELb1EEEvNS_16Flash_fwd_paramsE,@function
        .size           _ZN5flash32flash_fwd_splitkv_combine_kernelI23Flash_fwd_kernel_traitsILi32ELi64ELi128ELi4ELb0ELb0EN7cutlass10bfloat16_tE19Flash_kernel_traitsILi32ELi64ELi128ELi4ES3_EELi16ELi5ELb1EEEvNS_16Flash_fwd_paramsE,(.L_x_4855 - _ZN5flash32flash_fwd_splitkv_combine_kernelI23Flash_fwd_kernel_traitsILi32ELi64ELi128ELi4ELb0ELb0EN7cutlass10bfloat16_tE19Flash_kernel_traitsILi32ELi64ELi128ELi4ES3_EELi16ELi5ELb1EEEvNS_16Flash_fwd_paramsE)
        .other          _ZN5flash32flash_fwd_splitkv_combine_kernelI23Flash_fwd_kernel_traitsILi32ELi64ELi128ELi4ELb0ELb0EN7cutlass10bfloat16_tE19Flash_kernel_traitsILi32ELi64ELi128ELi4ES3_EELi16ELi5ELb1EEEvNS_16Flash_fwd_paramsE,@"STO_CUDA_ENTRY STV_DEFAULT"
_ZN5flash32flash_fwd_splitkv_combine_kernelI23Flash_fwd_kernel_traitsILi32ELi64ELi128ELi4ELb0ELb0EN7cutlass10bfloat16_tE19Flash_kernel_traitsILi32ELi64ELi128ELi4ES3_EELi16ELi5ELb1EEEvNS_16Flash_fwd_paramsE:
.text._ZN5flash32flash_fwd_splitkv_combine_kernelI23Flash_fwd_kernel_traitsILi32ELi64ELi128ELi4ELb0ELb0EN7cutlass10bfloat16_tE19Flash_kernel_traitsILi32ELi64ELi128ELi4ES3_EELi16ELi5ELb1EEEvNS_16Flash_fwd_paramsE:
        /* <DEDUP_REMOVED lines=38> */
.L_x_3005:
[----:B------:R-:W-:Y:S01]  /*0260*/  IMAD.U32 R20, RZ, RZ, UR21 ;  /* 0x00000015ff147e24 */ /* 0x000fe2000f8e00ff */
[----:B------:R-:W-:Y:S01]  /*0270*/  MOV R18, UR19 ;  /* 0x0000001300127c02 */ /* 0x000fe20008000f00 */
[----:B------:R-:W-:Y:S01]  /*0280*/  IMAD.U32 R19, RZ, RZ, UR15 ;  /* 0x0000000fff137e24 */ /* 0x000fe2000f8e00ff */
[----:B------:R-:W-:Y:S02]  /*0290*/  MOV R17, UR14 ;  /* 0x0000000e00117c02 */ /* 0x000fe40008000f00 */
[----:B------:R-:W-:Y:S02]  /*02a0*/  MOV R16, 0x2c0 ;  /* 0x000002c000107802 */ /* 0x000fe40000000f00 */
[----:B------:R-:W-:Y:S05]  /*02b0*/  CALL.REL.NOINC `($__internal_23_$__cuda_sm20_div_s64) ;  /* 0x0000004c00607944 */ /* 0x000fea0003c00000 */
[----:B------:R-:W-:-:S07]  /*02c0*/  MOV R11, R13 ;  /* 0x0000000d000b7202 */ /* 0x000fce0000000f00 */
.L_x_3006:
        /* <DEDUP_REMOVED lines=30> */
.L_x_3008:
[----:B------:R-:W-:Y:S01]  /*04b0*/  IMAD.MOV.U32 R20, RZ, RZ, R10 ;  /* 0x000000ffff147224 */ /* 0x000fe200078e000a */
[----:B------:R-:W-:Y:S02]  /*04c0*/  MOV R19, R11 ;  /* 0x0000000b00137202 */ /* 0x000fe40000000f00 */
[----:B------:R-:W-:Y:S02]  /*04d0*/  MOV R16, 0x4f0 ;  /* 0x000004f000107802 */ /* 0x000fe40000000f00 */
[----:B------:R-:W-:Y:S05]  /*04e0*/  CALL.REL.NOINC `($__internal_23_$__cuda_sm20_div_s64) ;  /* 0x0000004800d47944 */ /* 0x000fea0003c00000 */
[----:B------:R-:W-:Y:S02]  /*04f0*/  MOV R4, R10 ;  /* 0x0000000a00047202 */ /* 0x000fe40000000f00 */
[----:B------:R-:W-:Y:S02]  /*0500*/  MOV R5, R13 ;  /* 0x0000000d00057202 */ /* 0x000fe40000000f00 */
.L_x_3009:
[----:B------:R-:W-:Y:S05]  /*0510*/  BSYNC.RECONVERGENT B0 ;  /* 0x0000000000007941 */ /* 0x000fea0003800200 */
.L_x_3007:
        /* <DEDUP_REMOVED lines=57> */
.L_x_3011:
[----:B------:R-:W-:Y:S01]  /*08b0*/  IMAD.MOV.U32 R20, RZ, RZ, R18 ;  /* 0x000000ffff147224 */ /* 0x000fe200078e0012 */
[----:B------:R-:W-:Y:S01]  /*08c0*/  MOV R18, R11 ;  /* 0x0000000b00127202 */ /* 0x000fe20000000f00 */
[----:B------:R-:W-:Y:S01]  /*08d0*/  IMAD.MOV.U32 R19, RZ, RZ, R17 ;  /* 0x000000ffff137224 */ /* 0x000fe200078e0011 */
[----:B------:R-:W-:Y:S02]  /*08e0*/  MOV R17, R31 ;  /* 0x0000001f00117202 */ /* 0x000fe40000000f00 */
[----:B------:R-:W-:Y:S02]  /*08f0*/  MOV R16, 0x910 ;  /* 0x0000091000107802 */ /* 0x000fe40000000f00 */
[----:B------:R-:W-:Y:S05]  /*0900*/  CALL.REL.NOINC `($__internal_23_$__cuda_sm20_div_s64) ;  /* 0x0000004400cc7944 */ /* 0x000fea0003c00000 */
[----:B------:R-:W-:Y:S02]  /*0910*/  MOV R12, R10 ;  /* 0x0000000a000c7202 */ /* 0x000fe40000000f00 */
.L_x_3012:
[----:B------:R-:W-:Y:S05]  /*0920*/  BSYNC.RECONVERGENT B0 ;  /* 0x0000000000007941 */ /* 0x000fea0003800200 */
.L_x_3010:
        /* <DEDUP_REMOVED lines=124> */
.L_x_3014:
[----:B------:R-:W-:Y:S01]  /*10f0*/  IMAD.MOV.U32 R20, RZ, RZ, R12 ;  /* 0x000000ffff147224 */ /* 0x000fe200078e000c */
[----:B------:R-:W-:Y:S01]  /*1100*/  MOV R18, R8 ;  /* 0x0000000800127202 */ /* 0x000fe20000000f00 */
[----:B------:R-:W-:Y:S01]  /*1110*/  IMAD.MOV.U32 R19, RZ, RZ, R13 ;  /* 0x000000ffff137224 */ /* 0x000fe200078e000d */
[----:B------:R-:W-:Y:S02]  /*1120*/  MOV R17, R0 ;  /* 0x0000000000117202 */ /* 0x000fe40000000f00 */
[----:B------:R-:W-:Y:S02]  /*1130*/  MOV R16, 0x1150 ;  /* 0x0000115000107802 */ /* 0x000fe40000000f00 */
[----:B------:R-:W-:Y:S05]  /*1140*/  CALL.REL.NOINC `($__internal_23_$__cuda_sm20_div_s64) ;  /* 0x0000003c00bc7944 */ /* 0x000fea0003c00000 */
[----:B------:R-:W-:Y:S02]  /*1150*/  MOV R34, R10 ;  /* 0x0000000a00227202 */ /* 0x000fe40000000f00 */
[----:B------:R-:W-:Y:S02]  /*1160*/  MOV R35, R13 ;  /* 0x0000000d00237202 */ /* 0x000fe40000000f00 */
.L_x_3015:
[----:B------:R-:W-:Y:S05]  /*1170*/  BSYNC.RECONVERGENT B0 ;  /* 0x0000000000007941 */ /* 0x000fea0003800200 */
.L_x_3013:
        /* <DEDUP_REMOVED lines=57> */
.L_x_3017:
[----:B------:R-:W-:Y:S01]  /*1510*/  IMAD.MOV.U32 R20, RZ, RZ, R4 ;  /* 0x000000ffff147224 */ /* 0x000fe200078e0004 */
[----:B------:R-:W-:Y:S01]  /*1520*/  MOV R19, R5 ;  /* 0x0000000500137202 */ /* 0x000fe20000000f00 */
[----:B------:R-:W-:Y:S01]  /*1530*/  IMAD.MOV.U32 R18, RZ, RZ, R7 ;  /* 0x000000ffff127224 */ /* 0x000fe200078e0007 */
[----:B------:R-:W-:Y:S02]  /*1540*/  MOV R16, 0x1560 ;  /* 0x0000156000107802 */ /* 0x000fe40000000f00 */
[----:B------:R-:W-:Y:S05]  /*1550*/  CALL.REL.NOINC `($__internal_23_$__cuda_sm20_div_s64) ;  /* 0x0000003800b87944 */ /* 0x000fea0003c00000 */
[----:B------:R-:W-:Y:S02]  /*1560*/  MOV R20, R10 ;  /* 0x0000000a00147202 */ /* 0x000fe40000000f00 */
[----:B------:R-:W-:Y:S02]  /*1570*/  MOV R21, R13 ;  /* 0x0000000d00157202 */ /* 0x000fe40000000f00 */
.L_x_3018:
[----:B------:R-:W-:Y:S05]  /*1580*/  BSYNC.RECONVERGENT B0 ;  /* 0x0000000000007941 */ /* 0x000fea0003800200 */
.L_x_3016:
        /* <DEDUP_REMOVED lines=271> */
.L_x_3022:
[----:B------:R-:W-:Y:S01]  /*2680*/  IMAD.MOV.U32 R20, RZ, RZ, R2 ;  /* 0x000000ffff147224 */ /* 0x000fe200078e0002 */
[----:B------:R-:W-:Y:S01]  /*2690*/  MOV R19, RZ ;  /* 0x000000ff00137202 */ /* 0x000fe20000000f00 */
[----:B------:R-:W-:Y:S01]  /*26a0*/  IMAD.MOV.U32 R18, RZ, RZ, R32 ;  /* 0x000000ffff127224 */ /* 0x000fe200078e0020 */
[----:B------:R-:W-:Y:S02]  /*26b0*/  MOV R16, 0x26d0 ;  /* 0x000026d000107802 */ /* 0x000fe40000000f00 */
[----:B------:R-:W-:Y:S05]  /*26c0*/  CALL.REL.NOINC `($__internal_23_$__cuda_sm20_div_s64) ;  /* 0x00000028005c7944 */ /* 0x000fea0003c00000 */
[----:B------:R-:W-:Y:S02]  /*26d0*/  IADD3 R17, PT, PT, -R10, RZ, RZ ;  /* 0x000000ff0a117210 */ /* 0x000fe40007ffe1ff */
[----:B------:R-:W-:-:S03]  /*26e0*/  MOV R33, R13 ;  /* 0x0000000d00217202 */ /* 0x000fc60000000f00 */
[----:B------:R-:W-:Y:S01]  /*26f0*/  IMAD R14, R32, R17, R2 ;  /* 0x00000011200e7224 */ /* 0x000fe200078e0202 */
[----:B------:R-:W-:-:S07]  /*2700*/  MOV R32, R10 ;  /* 0x0000000a00207202 */ /* 0x000fce0000000f00 */
.L_x_3023:
        /* <DEDUP_REMOVED lines=59> */
.L_x_3025:
[----:B------:R-:W-:Y:S01]  /*2ac0*/  IMAD.MOV.U32 R20, RZ, RZ, R32 ;  /* 0x000000ffff147224 */ /* 0x000fe200078e0020 */
[----:B------:R-:W-:Y:S01]  /*2ad0*/  MOV R19, R33 ;  /* 0x0000002100137202 */ /* 0x000fe20000000f00 */
[----:B------:R-:W-:Y:S01]  /*2ae0*/  IMAD.MOV.U32 R18, RZ, RZ, R30 ;  /* 0x000000ffff127224 */ /* 0x000fe200078e001e */
[----:B------:R-:W-:Y:S02]  /*2af0*/  MOV R16, 0x2b10 ;  /* 0x00002b1000107802 */ /* 0x000fe40000000f00 */
[----:B------:R-:W-:Y:S05]  /*2b00*/  CALL.REL.NOINC `($__internal_23_$__cuda_sm20_div_s64) ;  /* 0x00000024004c7944 */ /* 0x000fea0003c00000 */
[----:B------:R-:W-:-:S05]  /*2b10*/  IADD3 R13, PT, PT, -R10, RZ, RZ ;  /* 0x000000ff0a0d7210 */ /* 0x000fca0007ffe1ff */
[----:B------:R-:W-:Y:S02]  /*2b20*/  IMAD R30, R13, R30, R32 ;  /* 0x0000001e0d1e7224 */ /* 0x000fe400078e0220 */
.L_x_3026:
[----:B------:R-:W-:Y:S05]  /*2b30*/  BSYNC.RECONVERGENT B0 ;  /* 0x0000000000007941 */ /* 0x000fea0003800200 */
.L_x_3024:
        /* <DEDUP_REMOVED lines=162> */
.L_x_3021:
[----:B------:R-:W0:Y:S01]  /*3560*/  LDC.64 R2, c[0x0][0x420] ;  /* 0x00010800ff027b82 */ /* 0x000e220000000a00 */
[----:B------:R-:W-:-:S05]  /*3570*/  IADD3 R0, PT, PT, R12, UR20, RZ ;  /* 0x000000140c007c10 */ /* 0x000fca000fffe0ff */
[----:B0-----:R-:W-:-:S05]  /*3580*/  IMAD.WIDE.U32 R2, R0, 0x4, R2 ;  /* 0x0000000400027825 */ /* 0x001fca00078e0002 */
[----:B------:R1:W-:Y:S02]  /*3590*/  STG.E desc[UR8][R2.64], R22 ;  /* 0x0000001602007986 */ /* 0x0003e4000c101908 */
.L_x_3020:
[----:B------:R-:W-:Y:S05]  /*35a0*/  BSYNC.RECONVERGENT B1 ;  /* 0x0000000000017941 */ /* 0x000fea0003800200 */
.L_x_3019:
        /* <DEDUP_REMOVED lines=80> */
.L_x_3031:
        /* <DEDUP_REMOVED lines=133> */
.L_x_3030:
        /* <DEDUP_REMOVED lines=73> */
.L_x_3032:
[----:B------:R-:W-:-:S09]  /*4790*/  UISETP.NE.OR UP1, UPT, UR10, URZ, UP1 ;  /* 0x000000ff0a00728c */ /* 0x000fd20008f25670 */
[----:B------:R-:W-:Y:S05]  /*47a0*/  BRA.U !UP1, `(.L_x_3028) ;  /* 0x0000000109947547 */ /* 0x000fea000b800000 */
.L_x_3029:
[----:B------:R-:W-:-:S13]  /*47b0*/  ISETP.GE.AND P0, PT, R12, UR7, PT ;  /* 0x000000070c007c0c */ /* 0x000fda000bf06270 */
.L_x_3033:
        /* <DEDUP_REMOVED lines=36> */
.L_x_3028:
[----:B------:R-:W-:-:S09]  /*4a00*/  UISETP.NE.AND UP0, UPT, UR4, URZ, UPT ;  /* 0x000000ff0400728c */ /* 0x000fd2000bf05270 */
[----:B------:R-:W-:Y:S05]  /*4a10*/  BRA.U !UP0, `(.L_x_3027) ;  /* 0x0000000108447547 */ /* 0x000fea000b800000 */
[----:B------:R-:W-:Y:S01]  /*4a20*/  IMAD R13, R13, 0x44, R14 ;  /* 0x000000440d0d7824 */ /* 0x000fe200078e020e */
[----:B------:R-:W-:Y:S01]  /*4a30*/  ISETP.GE.AND P0, PT, R12, UR7, PT ;  /* 0x000000070c007c0c */ /* 0x000fe2000bf06270 */
[----:B------:R-:W-:Y:S02]  /*4a40*/  UIMAD.WIDE UR10, UR11, 0x4, URZ ;  /* 0x000000040b0a78a5 */ /* 0x000fe4000f8e02ff */
[----:B------:R-:W-:Y:S01]  /*4a50*/  UIADD3 UR4, UPT, UPT, -UR4, URZ, URZ ;  /* 0x000000ff04047290 */ /* 0x000fe2000fffe1ff */
[----:B------:R-:W-:-:S11]  /*4a60*/  IADD3 R6, PT, PT, R13, UR6, RZ ;  /* 0x000000060d067c10 */ /* 0x000fd6000fffe0ff */
.L_x_3034:
        /* <DEDUP_REMOVED lines=12> */
.L_x_3027:
        /* <DEDUP_REMOVED lines=81> */
        .weak           $__internal_23_$__cuda_sm20_div_s64
        .type           $__internal_23_$__cuda_sm20_div_s64,@function
        .size           $__internal_23_$__cuda_sm20_div_s64,(.L_x_4855 - $__internal_23_$__cuda_sm20_div_s64)
$__internal_23_$__cuda_sm20_div_s64:
        /* <DEDUP_REMOVED lines=86> */
[----:B------:R-:W-:Y:S06]  /*55a0*/  RET.REL.NODEC R20 `(_ZN5flash32flash_fwd_splitkv_combine_kernelI23Flash_fwd_kernel_traitsILi32ELi64ELi128ELi4ELb0ELb0EN7cutlass10bfloat16_tE19Flash_kernel_traitsILi32ELi64ELi128ELi4ES3_EELi16ELi5ELb1EEEvNS_16Flash_fwd_paramsE) ;  /* 0xffffffa814947950 */ /* 0x000fec0003c3ffff */
.L_x_3035:
        /* <DEDUP_REMOVED lines=13> */
.L_x_4855:


//--------------------- .text._ZN5flash32flash_fwd_splitkv_combine_kernelI23Flash_fwd_kernel_traitsILi32ELi64ELi128ELi4ELb0ELb0EN7cutlass10bfloat16_tE19Flash_kernel_traitsILi32ELi64ELi128ELi4ES3_EELi16ELi4ELb1EEEvNS_16Flash_fwd_paramsE --------------------------
	.section	.text._ZN5flash32flash_fwd_splitkv_combine_kernelI23Flash_fwd_kernel_traitsILi32ELi64ELi128ELi4ELb0ELb0EN7cutlass10bfloat16_tE19Flash_kernel_traitsILi32ELi64ELi128ELi4ES3_EELi16ELi4ELb1EEEvNS_16Flash_fwd_paramsE,"ax",@progbits
	.align	128
        .global         _ZN5flash32flash_fwd_splitkv_combine_kernelI23Flash_fwd_kernel_traitsILi32ELi64ELi128ELi4ELb0ELb0EN7cutlass10bfloat16_tE19Flash_kernel_traitsILi32ELi64ELi128ELi4ES3_EELi16ELi4ELb1EEEvNS_16Flash_fwd_paramsE
        .type           _ZN5flash32flash_fwd_splitkv_combine_kernelI23Flash_fwd_kernel_traitsILi32ELi64ELi128ELi4ELb0ELb0EN7cutlass10bfloat16_tE19Flash_kernel_traitsILi32ELi64ELi128ELi4ES3_EELi16ELi4ELb1EEEvNS_16Flash_fwd_paramsE,@function
        .size           _ZN5flash32flash_fwd_splitkv_combine_kernelI23Flash_fwd_kernel_traitsILi32ELi64ELi128ELi4ELb0ELb0EN7cutlass10bfloat16_tE19Flash_kernel_traitsILi32ELi64ELi128ELi4ES3_EELi16ELi4ELb1EEEvNS_16Flash_fwd_paramsE,(.L_x_4856 - _ZN5flash32flash_fwd_splitkv_combine_kernelI23Flash_fwd_kernel_traitsILi32ELi64ELi128ELi4ELb0ELb0EN7cutlass10bfloat16_tE19Flash_kernel_traitsILi32ELi64ELi128ELi4ES3_EELi16ELi4ELb1EEEvNS_16Flash_fwd_paramsE)
        .other          _ZN5flash32flash_fwd_splitkv_combine_kernelI23Flash_fwd_kernel_traitsILi32ELi64ELi128ELi4ELb0ELb0EN7cutlass10bfloat16_tE19Flash_kernel_traitsILi32ELi64ELi128ELi4ES3_EELi16ELi4ELb1EEEvNS_16Flash_fwd_paramsE,@"STO_CUDA_ENTRY STV_DEFAULT"
_ZN5flash32flash_fwd_splitkv_combine_kernelI23Flash_fwd_kernel_traitsILi32ELi64ELi128ELi4ELb0ELb0EN7cutlass10bfloat16_tE19Flash_kernel_traitsILi32ELi64ELi128ELi4ES3_EELi16ELi4ELb1EEEvNS_16Flash_fwd_paramsE:
.text._ZN5flash32flash_fwd_splitkv_combine_kernelI23Flash_fwd_kernel_traitsILi32ELi64ELi128ELi4ELb0ELb0EN7cutlass10bfloat16_tE19Flash_kernel_traitsILi32ELi64ELi128ELi4ES3_EELi16ELi4ELb1EEEvNS_16Flash_fwd_paramsE:
        /* <DEDUP_REMOVED lines=38> */
.L_x_3036:
[----:B------:R-:W-:Y:S01]  /*0260*/  IMAD.U32 R22, RZ, RZ, UR21 ;  /* 0x00000015ff167e24 */ /* 0x000fe2000f8e00ff */
[----:B------:R-:W-:Y:S01]  /*0270*/  MOV R20, UR19 ;  /* 0x0000001300147c02 */ /* 0x000fe20008000f00 */
[----:B------:R-:W-:Y:S01]  /*0280*/  IMAD.U32 R19, RZ, RZ, UR15 ;  /* 0x0000000fff137e24 */ /* 0x000fe2000f8e00ff */
[----:B------:R-:W-:Y:S02]  /*0290*/  MOV R18, UR14 ;  /* 0x0000000e00127c02 */ /* 0x000fe40008000f00 */
[----:B------:R-:W-:Y:S02]  /*02a0*/  MOV R16, 0x2c0 ;  /* 0x000002c000107802 */ /* 0x000fe40000000f00 */
[----:B------:R-:W-:Y:S05]  /*02b0*/  CALL.REL.NOINC `($__internal_24_$__cuda_sm20_div_s64) ;  /* 0x0000004800787944 */ /* 0x000fea0003c00000 */
.L_x_3037:
        /* <DEDUP_REMOVED lines=30> */
.L_x_3039:
[----:B------:R-:W-:Y:S01]  /*04a0*/  IMAD.MOV.U32 R22, RZ, RZ, R10 ;  /* 0x000000ffff167224 */ /* 0x000fe200078e000a */
[----:B------:R-:W-:Y:S02]  /*04b0*/  MOV R19, R11 ;  /* 0x0000000b00137202 */ /* 0x000fe40000000f00 */
[----:B------:R-:W-:Y:S02]  /*04c0*/  MOV R16, 0x4e0 ;  /* 0x000004e000107802 */ /* 0x000fe40000000f00 */
[----:B------:R-:W-:Y:S05]  /*04d0*/  CALL.REL.NOINC `($__internal_24_$__cuda_sm20_div_s64) ;  /* 0x0000004400f07944 */ /* 0x000fea0003c00000 */
[----:B------:R-:W-:Y:S02]  /*04e0*/  MOV R4, R10 ;  /* 0x0000000a00047202 */ /* 0x000fe40000000f00 */
[----:B------:R-:W-:Y:S02]  /*04f0*/  MOV R5, R11 ;  /* 0x0000000b00057202 */ /* 0x000fe40000000f00 */
.L_x_3040:
[----:B------:R-:W-:Y:S05]  /*0500*/  BSYNC.RECONVERGENT B0 ;  /* 0x0000000000007941 */ /* 0x000fea0003800200 */
.L_x_3038:
        /* <DEDUP_REMOVED lines=57> */
.L_x_3042:
[----:B------:R-:W-:Y:S01]  /*08a0*/  IMAD.MOV.U32 R22, RZ, RZ, R20 ;  /* 0x000000ffff167224 */ /* 0x000fe200078e0014 */
[----:B------:R-:W-:Y:S01]  /*08b0*/  MOV R20, R9 ;  /* 0x0000000900147202 */ /* 0x000fe20000000f00 */
[----:B------:R-:W-:Y:S01]  /*08c0*/  IMAD.MOV.U32 R19, RZ, RZ, R18 ;  /* 0x000000ffff137224 */ /* 0x000fe200078e0012 */
[----:B------:R-:W-:Y:S02]  /*08d0*/  MOV R18, R29 ;  /* 0x0000001d00127202 */ /* 0x000fe40000000f00 */
[----:B------:R-:W-:Y:S02]  /*08e0*/  MOV R16, 0x900 ;  /* 0x0000090000107802 */ /* 0x000fe40000000f00 */
[----:B------:R-:W-:Y:S05]  /*08f0*/  CALL.REL.NOINC `($__internal_24_$__cuda_sm20_div_s64) ;  /* 0x0000004000e87944 */ /* 0x000fea0003c00000 */
.L_x_3043:
[----:B------:R-:W-:Y:S05]  /*0900*/  BSYNC.RECONVERGENT B0 ;  /* 0x0000000000007941 */ /* 0x000fea0003800200 */
.L_x_3041:
        /* <DEDUP_REMOVED lines=124> */
.L_x_3045:
[----:B------:R-:W-:Y:S01]  /*10d0*/  IMAD.MOV.U32 R22, RZ, RZ, R10 ;  /* 0x000000ffff167224 */ /* 0x000fe200078e000a */
[----:B------:R-:W-:Y:S01]  /*10e0*/  MOV R20, R8 ;  /* 0x0000000800147202 */ /* 0x000fe20000000f00 */
[----:B------:R-:W-:Y:S01]  /*10f0*/  IMAD.MOV.U32 R19, RZ, RZ, R11 ;  /* 0x000000ffff137224 */ /* 0x000fe200078e000b */
[----:B------:R-:W-:Y:S02]  /*1100*/  MOV R18, R0 ;  /* 0x0000000000127202 */ /* 0x000fe40000000f00 */
[----:B------:R-:W-:Y:S02]  /*1110*/  MOV R16, 0x1130 ;  /* 0x0000113000107802 */ /* 0x000fe40000000f00 */
[----:B------:R-:W-:Y:S05]  /*1120*/  CALL.REL.NOINC `($__internal_24_$__cuda_sm20_div_s64) ;  /* 0x0000003800dc7944 */ /* 0x000fea0003c00000 */
[----:B------:R-:W-:Y:S02]  /*1130*/  MOV R32, R10 ;  /* 0x0000000a00207202 */ /* 0x000fe40000000f00 */
[----:B------:R-:W-:Y:S02]  /*1140*/  MOV R33, R11 ;  /* 0x0000000b00217202 */ /* 0x000fe40000000f00 */
.L_x_3046:
[----:B------:R-:W-:Y:S05]  /*1150*/  BSYNC.RECONVERGENT B0 ;  /* 0x0000000000007941 */ /* 0x000fea0003800200 */
.L_x_3044:
        /* <DEDUP_REMOVED lines=57> */
.L_x_3048:
[----:B------:R-:W-:Y:S01]  /*14f0*/  IMAD.MOV.U32 R22, RZ, RZ, R4 ;  /* 0x000000ffff167224 */ /* 0x000fe200078e0004 */
[----:B------:R-:W-:Y:S01]  /*1500*/  MOV R19, R5 ;  /* 0x0000000500137202 */ /* 0x000fe20000000f00 */
[----:B------:R-:W-:Y:S01]  /*1510*/  IMAD.MOV.U32 R20, RZ, RZ, R7 ;  /* 0x000000ffff147224 */ /* 0x000fe200078e0007 */
[----:B------:R-:W-:Y:S02]  /*1520*/  MOV R16, 0x1540 ;  /* 0x0000154000107802 */ /* 0x000fe40000000f00 */
[----:B------:R-:W-:Y:S05]  /*1530*/  CALL.REL.NOINC `($__internal_24_$__cuda_sm20_div_s64) ;  /* 0x0000003400d87944 */ /* 0x000fea0003c00000 */
[----:B------:R-:W-:Y:S02]  /*1540*/  MOV R14, R10 ;  /* 0x0000000a000e7202 */ /* 0x000fe40000000f00 */
[----:B------:R-:W-:Y:S02]  /*1550*/  MOV R15, R11 ;  /* 0x0000000b000f7202 */ /* 0x000fe40000000f00 */
.L_x_3049:
[----:B------:R-:W-:Y:S05]  /*1560*/  BSYNC.RECONVERGENT B0 ;  /* 0x0000000000007941 */ /* 0x000fea0003800200 */
.L_x_3047:
        /* <DEDUP_REMOVED lines=230> */
.L_x_3053:
[----:B------:R-:W-:Y:S01]  /*23d0*/  IMAD.MOV.U32 R22, RZ, RZ, R2 ;  /* 0x000000ffff167224 */ /* 0x000fe200078e0002 */
[----:B------:R-:W-:Y:S01]  /*23e0*/  MOV R19, RZ ;  /* 0x000000ff00137202 */ /* 0x000fe20000000f00 */
[----:B------:R-:W-:Y:S01]  /*23f0*/  IMAD.MOV.U32 R20, RZ, RZ, R30 ;  /* 0x000000ffff147224 */ /* 0x000fe200078e001e */
[----:B------:R-:W-:Y:S02]  /*2400*/  MOV R16, 0x2420 ;  /* 0x0000242000107802 */ /* 0x000fe40000000f00 */
[----:B------:R-:W-:Y:S05]  /*2410*/  CALL.REL.NOINC `($__internal_24_$__cuda_sm20_div_s64) ;  /* 0x0000002800207944 */ /* 0x000fea0003c00000 */
[----:B------:R-:W-:Y:S02]  /*2420*/  IADD3 R13, PT, PT, -R10, RZ, RZ ;  /* 0x000000ff0a0d7210 */ /* 0x000fe40007ffe1ff */
[----:B------:R-:W-:-:S03]  /*2430*/  MOV R31, R11 ;  /* 0x0000000b001f7202 */ /* 0x000fc60000000f00 */
[----:B------:R-:W-:Y:S01]  /*2440*/  IMAD R13, R30, R13, R2 ;  /* 0x0000000d1e0d7224 */ /* 0x000fe200078e0202 */
[----:B------:R-:W-:-:S07]  /*2450*/  MOV R30, R10 ;  /* 0x0000000a001e7202 */ /* 0x000fce0000000f00 */
.L_x_3054:
        /* <DEDUP_REMOVED lines=59> */
.L_x_3056:
[----:B------:R-:W-:Y:S01]  /*2810*/  IMAD.MOV.U32 R22, RZ, RZ, R30 ;  /* 0x000000ffff167224 */ /* 0x000fe200078e001e */
[----:B------:R-:W-:Y:S01]  /*2820*/  MOV R19, R31 ;  /* 0x0000001f00137202 */ /* 0x000fe20000000f00 */
[----:B------:R-:W-:Y:S01]  /*2830*/  IMAD.MOV.U32 R20, RZ, RZ, R28 ;  /* 0x000000ffff147224 */ /* 0x000fe200078e001c */
[----:B------:R-:W-:Y:S02]  /*2840*/  MOV R16, 0x2860 ;  /* 0x0000286000107802 */ /* 0x000fe40000000f00 */
[----:B------:R-:W-:Y:S05]  /*2850*/  CALL.REL.NOINC `($__internal_24_$__cuda_sm20_div_s64) ;  /* 0x0000002400107944 */ /* 0x000fea0003c00000 */
[----:B------:R-:W-:-:S05]  /*2860*/  IADD3 R11, PT, PT, -R10, RZ, RZ ;  /* 0x000000ff0a0b7210 */ /* 0x000fca0007ffe1ff */
[----:B------:R-:W-:Y:S02]  /*2870*/  IMAD R28, R11, R28, R30 ;  /* 0x0000001c0b1c7224 */ /* 0x000fe400078e021e */
.L_x_3057:
[----:B------:R-:W-:Y:S05]  /*2880*/  BSYNC.RECONVERGENT B0 ;  /* 0x0000000000007941 */ /* 0x000fea0003800200 */
.L_x_3055:
        /* <DEDUP_REMOVED lines=160> */
.L_x_3052:
[----:B------:R-:W0:Y:S01]  /*3290*/  LDC.64 R2, c[0x0][0x420] ;  /* 0x00010800ff027b82 */ /* 0x000e220000000a00 */
[----:B------:R-:W-:-:S05]  /*32a0*/  IADD3 R0, PT, PT, R12, UR20, RZ ;  /* 0x000000140c007c10 */ /* 0x000fca000fffe0ff */
[----:B0-----:R-:W-:-:S05]  /*32b0*/  IMAD.WIDE.U32 R2, R0, 0x4, R2 ;  /* 0x0000000400027825 */ /* 0x001fca00078e0002 */
[----:B------:R0:W-:Y:S02]  /*32c0*/  STG.E desc[UR10][R2.64], R23 ;  /* 0x0000001702007986 */ /* 0x0001e4000c10190a */
.L_x_3051:
[----:B------:R-:W-:Y:S05]  /*32d0*/  BSYNC.RECONVERGENT B1 ;  /* 0x0000000000017941 */ /* 0x000fea0003800200 */
.L_x_3050:
        /* <DEDUP_REMOVED lines=67> */
.L_x_3062:
        /* <DEDUP_REMOVED lines=133> */
.L_x_3061:
        /* <DEDUP_REMOVED lines=73> */
.L_x_3063:
[----:B------:R-:W-:-:S09]  /*43f0*/  UISETP.NE.OR UP1, UPT, UR8, URZ, UP1 ;  /* 0x000000ff0800728c */ /* 0x000fd20008f25670 */
[----:B------:R-:W-:Y:S05]  /*4400*/  BRA.U !UP1, `(.L_x_3059) ;  /* 0x0000000109947547 */ /* 0x000fea000b800000 */
.L_x_3060:
[----:B------:R-:W-:-:S13]  /*4410*/  ISETP.GE.AND P0, PT, R12, UR7, PT ;  /* 0x000000070c007c0c */ /* 0x000fda000bf06270 */
.L_x_3064:
        /* <DEDUP_REMOVED lines=36> */
.L_x_3059:
[----:B------:R-:W-:-:S09]  /*4660*/  UISETP.NE.AND UP0, UPT, UR4, URZ, UPT ;  /* 0x000000ff0400728c */ /* 0x000fd2000bf05270 */
[----:B------:R-:W-:Y:S05]  /*4670*/  BRA.U !UP0, `(.L_x_3058) ;  /* 0x0000000108447547 */ /* 0x000fea000b800000 */
[----:B------:R-:W-:Y:S01]  /*4680*/  IMAD R13, R13, 0x44, R14 ;  /* 0x000000440d0d7824 */ /* 0x000fe200078e020e */
[----:B------:R-:W-:Y:S01]  /*4690*/  ISETP.GE.AND P0, PT, R12, UR7, PT ;  /* 0x000000070c007c0c */ /* 0x000fe2000bf06270 */
[----:B------:R-:W-:Y:S02]  /*46a0*/  UIMAD.WIDE UR8, UR9, 0x4, URZ ;  /* 0x00000004090878a5 */ /* 0x000fe4000f8e02ff */
[----:B------:R-:W-:Y:S01]  /*46b0*/  UIADD3 UR4, UPT, UPT, -UR4, URZ, URZ ;  /* 0x000000ff04047290 */ /* 0x000fe2000fffe1ff */
[----:B------:R-:W-:-:S11]  /*46c0*/  IADD3 R6, PT, PT, R13, UR6, RZ ;  /* 0x000000060d067c10 */ /* 0x000fd6000fffe0ff */
.L_x_3065:
        /* <DEDUP_REMOVED lines=12> */
.L_x_3058:
        /* <DEDUP_REMOVED lines=81> */
        .weak           $__internal_24_$__cuda_sm20_div_s64
        .type           $__internal_24_$__cuda_sm20_div_s64,@function
        .size           $__internal_24_$__cuda_sm20_div_s64,(.L_x_4856 - $__internal_24_$__cuda_sm20_div_s64)
$__internal_24_$__cuda_sm20_div_s64:
        /* <DEDUP_REMOVED lines=86> */
[----:B------:R-:W-:Y:S06]  /*5200*/  RET.REL.NODEC R14 `(_ZN5flash32flash_fwd_splitkv_combine_kernelI23Flash_fwd_kernel_traitsILi32ELi64ELi128ELi4ELb0ELb0EN7cutlass10bfloat16_tE19Flash_kernel_traitsILi32ELi64ELi128ELi4ES3_EELi16ELi4ELb1EEEvNS_16Flash_fwd_paramsE) ;  /* 0xffffffac0e7c7950 */ /* 0x000fec0003c3ffff */
.L_x_3066:
        /* <DEDUP_REMOVED lines=15> */
.L_x_4856:


//--------------------- .text._ZN5flash32flash_fwd_splitkv_combine_kernelI23Flash_fwd_kernel_traitsILi32ELi64ELi128ELi4ELb0ELb0EN7cutlass10bfloat16_tE19Flash_kernel_traitsILi32ELi64ELi128ELi4ES3_EELi16ELi3ELb1EEEvNS_16Flash_fwd_paramsE --------------------------
	.section	.text._ZN5flash32flash_fwd_splitkv_combine_kernelI23Flash_fwd_kernel_traitsILi32ELi64ELi128ELi4ELb0ELb0EN7cutlass10bfloat16_tE19Flash_kernel_traitsILi32ELi64ELi128ELi4ES3_EELi16ELi3ELb1EEEvNS_16Flash_fwd_paramsE,"ax",@progbits
	.align	128
        .global         _ZN5flash32flash_fwd_splitkv_combine_kernelI23Flash_fwd_kernel_traitsILi32ELi64ELi128ELi4ELb0ELb0EN7cutlass10bfloat16_tE19Flash_kernel_traitsILi32ELi64ELi128ELi4ES3_EELi16ELi3ELb1EEEvNS_16Flash_fwd_paramsE
        .type           _ZN5flash32flash_fwd_splitkv_combine_kernelI23Flash_fwd_kernel_traitsILi32ELi64ELi128ELi4ELb0ELb0EN7cutlass10bfloat16_tE19Flash_kernel_traitsILi32ELi64ELi128ELi4ES3_EELi16ELi3ELb1EEEvNS_16Flash_fwd_paramsE,@function
        .size           _ZN5flash32flash_fwd_splitkv_combine_kernelI23Flash_fwd_kernel_traitsILi32ELi64ELi128ELi4ELb0ELb0EN7cutlass10bfloat16_tE19Flash_kernel_traitsILi32ELi64ELi128ELi4ES3_EELi16ELi3ELb1EEEvNS_16Flash_fwd_paramsE,(.L_x_4857 - _ZN5flash32flash_fwd_splitkv_combine_kernelI23Flash_fwd_kernel_traitsILi32ELi64ELi128ELi4ELb0ELb0EN7cutlass10bfloat16_tE19Flash_kernel_traitsILi32ELi64ELi128ELi4ES3_EELi16ELi3ELb1EEEvNS_16Flash_fwd_paramsE)
        .other          _ZN5flash32flash_fwd_splitkv_combine_kernelI23Flash_fwd_kernel_traitsILi32ELi64ELi128ELi4ELb0ELb0EN7cutlass10bfloat16_tE19Flash_kernel_traitsILi32ELi64ELi128ELi4ES3_EELi16ELi3ELb1EEEvNS_16Flash_fwd_paramsE,@"STO_CUDA_ENTRY STV_DEFAULT"
_ZN5flash32flash_fwd_splitkv_combine_kernelI23Flash_fwd_kernel_traitsILi32ELi64ELi128ELi4ELb0ELb0EN7cutlass10bfloat16_tE19Flash_kernel_traitsILi32ELi64ELi128ELi4ES3_EELi16ELi3ELb1EEEvNS_16Flash_fwd_paramsE:
.text._ZN5flash32flash_fwd_splitkv_combine_kernelI23Flash_fwd_kernel_traitsILi32ELi64ELi128ELi4ELb0ELb0EN7cutlass10bfloat16_tE19Flash_kernel_traitsILi32ELi64ELi128ELi4ES3_EELi16ELi3ELb1EEEvNS_16Flash_fwd_paramsE:
        /* <DEDUP_REMOVED lines=38> */
.L_x_3067:
[----:B------:R-:W-:Y:S01]  /*0260*/  IMAD.U32 R16, RZ, RZ, UR14 ;  /* 0x0000000eff107e24 */ /* 0x000fe2000f8e00ff */
[----:B------:R-:W-:Y:S01]  /*0270*/  MOV R20, UR12 ;  /* 0x0000000c00147c02 */ /* 0x000fe20008000f00 */
[----:B------:R-:W-:Y:S01]  /*0280*/  IMAD.U32 R21, RZ, RZ, UR15 ;  /* 0x0000000fff157e24 */ /* 0x000fe2000f8e00ff */
[----:B------:R-:W-:Y:S02]  /*0290*/  MOV R19, UR7 ;  /* 0x0000000700137c02 */ /* 0x000fe40008000f00 */
[----:B------:R-:W-:Y:S02]  /*02a0*/  MOV R18, 0x2c0 ;  /* 0x000002c000127802 */ /* 0x000fe40000000f00 */
[----:B------:R-:W-:Y:S05]  /*02b0*/  CALL.REL.NOINC `($__internal_25_$__cuda_sm20_div_s64) ;  /* 0x0000004800207944 */ /* 0x000fea0003c00000 */
[----:B------:R-:W-:-:S07]  /*02c0*/  MOV R11, R13 ;  /* 0x0000000d000b7202 */ /* 0x000fce0000000f00 */
.L_x_3068:
        /* <DEDUP_REMOVED lines=30> */
.L_x_3070:
[----:B------:R-:W-:Y:S01]  /*04b0*/  IMAD.MOV.U32 R16, RZ, RZ, R10 ;  /* 0x000000ffff107224 */ /* 0x000fe200078e000a */
[----:B------:R-:W-:Y:S02]  /*04c0*/  MOV R21, R11 ;  /* 0x0000000b00157202 */ /* 0x000fe40000000f00 */
[----:B------:R-:W-:Y:S02]  /*04d0*/  MOV R18, 0x4f0 ;  /* 0x000004f000127802 */ /* 0x000fe40000000f00 */
[----:B------:R-:W-:Y:S05]  /*04e0*/  CALL.REL.NOINC `($__internal_25_$__cuda_sm20_div_s64) ;  /* 0x0000004400947944 */ /* 0x000fea0003c00000 */
[----:B------:R-:W-:Y:S02]  /*04f0*/  MOV R4, R10 ;  /* 0x0000000a00047202 */ /* 0x000fe40000000f00 */
[----:B------:R-:W-:Y:S02]  /*0500*/  MOV R5, R13 ;  /* 0x0000000d00057202 */ /* 0x000fe40000000f00 */
.L_x_3071:
[----:B------:R-:W-:Y:S05]  /*0510*/  BSYNC.RECONVERGENT B0 ;  /* 0x0000000000007941 */ /* 0x000fea0003800200 */
.L_x_3069:
        /* <DEDUP_REMOVED lines=57> */
.L_x_3073:
[----:B------:R-:W-:Y:S01]  /*08b0*/  IMAD.MOV.U32 R16, RZ, RZ, R20 ;  /* 0x000000ffff107224 */ /* 0x000fe200078e0014 */
[----:B------:R-:W-:Y:S01]  /*08c0*/  MOV R20, R11 ;  /* 0x0000000b00147202 */ /* 0x000fe20000000f00 */
[----:B------:R-:W-:Y:S01]  /*08d0*/  IMAD.MOV.U32 R21, RZ, RZ, R19 ;  /* 0x000000ffff157224 */ /* 0x000fe200078e0013 */
[----:B------:R-:W-:Y:S02]  /*08e0*/  MOV R19, R29 ;  /* 0x0000001d00137202 */ /* 0x000fe40000000f00 */
[----:B------:R-:W-:Y:S02]  /*08f0*/  MOV R18, 0x910 ;  /* 0x0000091000127802 */ /* 0x000fe40000000f00 */
[----:B------:R-:W-:Y:S05]  /*0900*/  CALL.REL.NOINC `($__internal_25_$__cuda_sm20_div_s64) ;  /* 0x00000040008c7944 */ /* 0x000fea0003c00000 */
[----:B------:R-:W-:Y:S02]  /*0910*/  MOV R12, R10 ;  /* 0x0000000a000c7202 */ /* 0x000fe40000000f00 */
.L_x_3074:
[----:B------:R-:W-:Y:S05]  /*0920*/  BSYNC.RECONVERGENT B0 ;  /* 0x0000000000007941 */ /* 0x000fea0003800200 */
.L_x_3072:
        /* <DEDUP_REMOVED lines=124> */
.L_x_3076:
[----:B------:R-:W-:Y:S01]  /*10f0*/  IMAD.MOV.U32 R16, RZ, RZ, R12 ;  /* 0x000000ffff107224 */ /* 0x000fe200078e000c */
[----:B------:R-:W-:Y:S01]  /*1100*/  MOV R20, R8 ;  /* 0x0000000800147202 */ /* 0x000fe20000000f00 */
[----:B------:R-:W-:Y:S01]  /*1110*/  IMAD.MOV.U32 R21, RZ, RZ, R13 ;  /* 0x000000ffff157224 */ /* 0x000fe200078e000d */
[----:B------:R-:W-:Y:S02]  /*1120*/  MOV R19, R0 ;  /* 0x0000000000137202 */ /* 0x000fe40000000f00 */
[----:B------:R-:W-:Y:S02]  /*1130*/  MOV R18, 0x1150 ;  /* 0x0000115000127802 */ /* 0x000fe40000000f00 */
[----:B------:R-:W-:Y:S05]  /*1140*/  CALL.REL.NOINC `($__internal_25_$__cuda_sm20_div_s64) ;  /* 0x00000038007c7944 */ /* 0x000fea0003c00000 */
[----:B------:R-:W-:Y:S02]  /*1150*/  MOV R34, R10 ;  /* 0x0000000a00227202 */ /* 0x000fe40000000f00 */
[----:B------:R-:W-:Y:S02]  /*1160*/  MOV R35, R13 ;  /* 0x0000000d00237202 */ /* 0x000fe40000000f00 */
.L_x_3077:
[----:B------:R-:W-:Y:S05]  /*1170*/  BSYNC.RECONVERGENT B0 ;  /* 0x0000000000007941 */ /* 0x000fea0003800200 */
.L_x_3075:
        /* <DEDUP_REMOVED lines=57> */
.L_x_3079:
[----:B------:R-:W-:Y:S01]  /*1510*/  IMAD.MOV.U32 R16, RZ, RZ, R4 ;  /* 0x000000ffff107224 */ /* 0x000fe200078e0004 */
[----:B------:R-:W-:Y:S01]  /*1520*/  MOV R21, R5 ;  /* 0x0000000500157202 */ /* 0x000fe20000000f00 */
[----:B------:R-:W-:Y:S01]  /*1530*/  IMAD.MOV.U32 R20, RZ, RZ, R7 ;  /* 0x000000ffff147224 */ /* 0x000fe200078e0007 */
[----:B------:R-:W-:Y:S02]  /*1540*/  MOV R18, 0x1560 ;  /* 0x0000156000127802 */ /* 0x000fe40000000f00 */
[----:B------:R-:W-:Y:S05]  /*1550*/  CALL.REL.NOINC `($__internal_25_$__cuda_sm20_div_s64) ;  /* 0x0000003400787944 */ /* 0x000fea0003c00000 */
[----:B------:R-:W-:Y:S02]  /*1560*/  MOV R14, R10 ;  /* 0x0000000a000e7202 */ /* 0x000fe40000000f00 */
[----:B------:R-:W-:Y:S02]  /*1570*/  MOV R15, R13 ;  /* 0x0000000d000f7202 */ /* 0x000fe40000000f00 */
.L_x_3080:
[----:B------:R-:W-:Y:S05]  /*1580*/  BSYNC.RECONVERGENT B0 ;  /* 0x0000000000007941 */ /* 0x000fea0003800200 */
.L_x_3078:
        /* <DEDUP_REMOVED lines=70> */
.L_x_3082:
[----:B0-----:R-:W-:Y:S05]  /*19f0*/  BSYNC.RECONVERGENT B0 ;  /* 0x0000000000007941 */ /* 0x001fea0003800200 */
.L_x_3081:
        /* <DEDUP_REMOVED lines=135> */
.L_x_3086:
[----:B------:R-:W-:Y:S01]  /*2270*/  IMAD.MOV.U32 R16, RZ, RZ, R2 ;  /* 0x000000ffff107224 */ /* 0x000fe200078e0002 */
[----:B------:R-:W-:Y:S01]  /*2280*/  MOV R21, RZ ;  /* 0x000000ff00157202 */ /* 0x000fe20000000f00 */
[----:B------:R-:W-:Y:S01]  /*2290*/  IMAD.MOV.U32 R20, RZ, RZ, R32 ;  /* 0x000000ffff147224 */ /* 0x000fe200078e0020 */
[----:B------:R-:W-:Y:S02]  /*22a0*/  MOV R18, 0x22c0 ;  /* 0x000022c000127802 */ /* 0x000fe40000000f00 */
[----:B------:R-:W-:Y:S05]  /*22b0*/  CALL.REL.NOINC `($__internal_25_$__cuda_sm20_div_s64) ;  /* 0x0000002800207944 */ /* 0x000fea0003c00000 */
[----:B------:R-:W-:Y:S02]  /*22c0*/  IADD3 R15, PT, PT, -R10, RZ, RZ ;  /* 0x000000ff0a0f7210 */ /* 0x000fe40007ffe1ff */
[----:B------:R-:W-:-:S03]  /*22d0*/  MOV R33, R13 ;  /* 0x0000000d00217202 */ /* 0x000fc60000000f00 */
[----:B------:R-:W-:Y:S01]  /*22e0*/  IMAD R14, R32, R15, R2 ;  /* 0x0000000f200e7224 */ /* 0x000fe200078e0202 */
[----:B------:R-:W-:-:S07]  /*22f0*/  MOV R32, R10 ;  /* 0x0000000a00207202 */ /* 0x000fce0000000f00 */
.L_x_3087:
        /* <DEDUP_REMOVED lines=59> */
.L_x_3089:
[----:B------:R-:W-:Y:S01]  /*26b0*/  IMAD.MOV.U32 R16, RZ, RZ, R32 ;  /* 0x000000ffff107224 */ /* 0x000fe200078e0020 */
[----:B------:R-:W-:Y:S01]  /*26c0*/  MOV R21, R33 ;  /* 0x0000002100157202 */ /* 0x000fe20000000f00 */
[----:B------:R-:W-:Y:S01]  /*26d0*/  IMAD.MOV.U32 R20, RZ, RZ, R28 ;  /* 0x000000ffff147224 */ /* 0x000fe200078e001c */
[----:B------:R-:W-:Y:S02]  /*26e0*/  MOV R18, 0x2700 ;  /* 0x0000270000127802 */ /* 0x000fe40000000f00 */
[----:B------:R-:W-:Y:S05]  /*26f0*/  CALL.REL.NOINC `($__internal_25_$__cuda_sm20_div_s64) ;  /* 0x0000002400107944 */ /* 0x000fea0003c00000 */
[----:B------:R-:W-:-:S05]  /*2700*/  IADD3 R13, PT, PT, -R10, RZ, RZ ;  /* 0x000000ff0a0d7210 */ /* 0x000fca0007ffe1ff */
[----:B------:R-:W-:Y:S02]  /*2710*/  IMAD R28, R13, R28, R32 ;  /* 0x0000001c0d1c7224 */ /* 0x000fe400078e0220 */
.L_x_3090:
[----:B------:R-:W-:Y:S05]  /*2720*/  BSYNC.RECONVERGENT B0 ;  /* 0x0000000000007941 */ /* 0x000fea0003800200 */
.L_x_3088:
        /* <DEDUP_REMOVED lines=160> */
.L_x_3085:
[----:B------:R-:W0:Y:S01]  /*3130*/  LDC.64 R2, c[0x0][0x420] ;  /* 0x00010800ff027b82 */ /* 0x000e220000000a00 */
[----:B------:R-:W-:-:S05]  /*3140*/  IADD3 R0, PT, PT, R12, UR13, RZ ;  /* 0x0000000d0c007c10 */ /* 0x000fca000fffe0ff */
[----:B0-----:R-:W-:-:S05]  /*3150*/  IMAD.WIDE.U32 R2, R0, 0x4, R2 ;  /* 0x0000000400027825 */ /* 0x001fca00078e0002 */
[----:B------:R1:W-:Y:S02]  /*3160*/  STG.E desc[UR10][R2.64], R24 ;  /* 0x0000001802007986 */ /* 0x0003e4000c10190a */
.L_x_3084:
[----:B------:R-:W-:Y:S05]  /*3170*/  BSYNC.RECONVERGENT B1 ;  /* 0x0000000000017941 */ /* 0x000fea0003800200 */
.L_x_3083:
        /* <DEDUP_REMOVED lines=14> */
.L_x_3092:
[----:B------:R-:W-:Y:S05]  /*3260*/  BSYNC.RECONVERGENT B0 ;  /* 0x0000000000007941 */ /* 0x000fea0003800200 */
.L_x_3091:
        /* <DEDUP_REMOVED lines=49> */
.L_x_3097:
        /* <DEDUP_REMOVED lines=133> */
.L_x_3096:
        /* <DEDUP_REMOVED lines=73> */
.L_x_3098:
[----:B------:R-:W-:-:S09]  /*4260*/  UISETP.NE.OR UP1, UPT, UR5, URZ, UP1 ;  /* 0x000000ff0500728c */ /* 0x000fd20008f25670 */
[----:B------:R-:W-:Y:S05]  /*4270*/  BRA.U !UP1, `(.L_x_3094) ;  /* 0x0000000109947547 */ /* 0x000fea000b800000 */
.L_x_3095:
[----:B------:R-:W-:-:S13]  /*4280*/  ISETP.GE.AND P0, PT, R12, UR15, PT ;  /* 0x0000000f0c007c0c */ /* 0x000fda000bf06270 */
.L_x_3099:
        /* <DEDUP_REMOVED lines=36> */
.L_x_3094:
        /* <DEDUP_REMOVED lines=10> */
.L_x_3100:
        /* <DEDUP_REMOVED lines=12> */
.L_x_3093:
        /* <DEDUP_REMOVED lines=81> */
        .weak           $__internal_25_$__cuda_sm20_div_s64
        .type           $__internal_25_$__cuda_sm20_div_s64,@function
        .size           $__internal_25_$__cuda_sm20_div_s64,(.L_x_4857 - $__internal_25_$__cuda_sm20_div_s64)
$__internal_25_$__cuda_sm20_div_s64:
        /* <DEDUP_REMOVED lines=86> */
[----:B------:R-:W-:Y:S05]  /*50a0*/  RET.REL.NODEC R14 `(_ZN5flash32flash_fwd_splitkv_combine_kernelI23Flash_fwd_kernel_traitsILi32ELi64ELi128ELi4ELb0ELb0EN7cutlass10bfloat16_tE19Flash_kernel_traitsILi32ELi64ELi128ELi4ES3_EELi16ELi3ELb1EEEvNS_16Flash_fwd_paramsE) ;  /* 0xffffffac0ed47950 */ /* 0x000fea0003c3ffff */
.L_x_3101:
        /* <DEDUP_REMOVED lines=13> */
.L_x_4857:


//--------------------- .text._ZN5flash32flash_fwd_splitkv_combine_kernelI23Flash_fwd_kernel_traitsILi32ELi64ELi128ELi4ELb0ELb0EN7cutlass10bfloat16_tE19Flash_kernel_traitsILi32ELi64ELi128ELi4ES3_EELi16ELi2ELb1EEEvNS_16Flash_fwd_paramsE --------------------------
	.section	.text._ZN5flash32flash_fwd_splitkv_combine_kernelI23Flash_fwd_kernel_traitsILi32ELi64ELi128ELi4ELb0ELb0EN7cutlass10bfloat16_tE19Flash_kernel_traitsILi32ELi64ELi128ELi4ES3_EELi16ELi2ELb1EEEvNS_16Flash_fwd_paramsE,"ax",@progbits
	.align	128
        .global         _ZN5flash32flash_fwd_splitkv_combine_kernelI23Flash_fwd_kernel_traitsILi32ELi64ELi128ELi4ELb0ELb0EN7cutlass10bfloat16_tE19Flash_kernel_traitsILi32ELi64ELi128ELi4ES3_EELi16ELi2ELb1EEEvNS_16Flash_fwd_paramsE
        .type           _ZN5flash32flash_fwd_splitkv_combine_kernelI23Flash_fwd_kernel_traitsILi32ELi64ELi128ELi4ELb0ELb0EN7cutlass10bfloat16_tE19Flash_kernel_traitsILi32ELi64ELi128ELi4ES3_EELi16ELi2ELb1EEEvNS_16Flash_fwd_paramsE,@function
        .size           _ZN5flash32flash_fwd_splitkv_combine_kernelI23Flash_fwd_kernel_traitsILi32ELi64ELi128ELi4ELb0ELb0EN7cutlass10bfloat16_tE19Flash_kernel_traitsILi32ELi64ELi128ELi4ES3_EELi16ELi2ELb1EEEvNS_16Flash_fwd_paramsE,(.L_x_4858 - _ZN5flash32flash_fwd_splitkv_combine_kernelI23Flash_fwd_kernel_traitsILi32ELi64ELi128ELi4ELb0ELb0EN7cutlass10bfloat16_tE19Flash_kernel_traitsILi32ELi64ELi128ELi4ES3_EELi16ELi2ELb1EEEvNS_16Flash_fwd_paramsE)
        .other          _ZN5flash32flash_fwd_splitkv_combine_kernelI23Flash_fwd_kernel_traitsILi32ELi64ELi128ELi4ELb0ELb0EN7cutlass10bfloat16_tE19Flash_kernel_traitsILi32ELi64ELi128ELi4ES3_EELi16ELi2ELb1EEEvNS_16Flash_fwd_paramsE,@"STO_CUDA_ENTRY STV_DEFAULT"
_ZN5flash32flash_fwd_splitkv_combine_kernelI23Flash_fwd_kernel_traitsILi32ELi64ELi128ELi4ELb0ELb0EN7cutlass10bfloat16_tE19Flash_kernel_traitsILi32ELi64ELi128ELi4ES3_EELi16ELi2ELb1EEEvNS_16Flash_fwd_paramsE:
.text._ZN5flash32flash_fwd_splitkv_combine_kernelI23Flash_fwd_kernel_traitsILi32ELi64ELi128ELi4ELb0ELb0EN7cutlass10bfloat16_tE19Flash_kernel_traitsILi32ELi64ELi128ELi4ES3_EELi16ELi2ELb1EEEvNS_16Flash_fwd_paramsE:
        /* <DEDUP_REMOVED lines=38> */
.L_x_3102:
[----:B------:R-:W-:Y:S01]  /*0260*/  IMAD.U32 R14, RZ, RZ, UR16 ;  /* 0x00000010ff0e7e24 */ /* 0x000fe2000f8e00ff */
[----:B------:R-:W-:Y:S01]  /*0270*/  MOV R18, UR14 ;  /* 0x0000000e00127c02 */ /* 0x000fe20008000f00 */
[----:B------:R-:W-:Y:S01]  /*0280*/  IMAD.U32 R19, RZ, RZ, UR17 ;  /* 0x00000011ff137e24 */ /* 0x000fe2000f8e00ff */
[----:B------:R-:W-:Y:S02]  /*0290*/  MOV R17, UR9 ;  /* 0x0000000900117c02 */ /* 0x000fe40008000f00 */
[----:B------:R-:W-:Y:S02]  /*02a0*/  MOV R16, 0x2c0 ;  /* 0x000002c000107802 */ /* 0x000fe40000000f00 */
[----:B------:R-:W-:Y:S05]  /*02b0*/  CALL.REL.NOINC `($__internal_26_$__cuda_sm20_div_s64) ;  /* 0x00000048001c7944 */ /* 0x000fea0003c00000 */
.L_x_3103:
        /* <DEDUP_REMOVED lines=30> */
.L_x_3105:
[----:B------:R-:W-:Y:S01]  /*04a0*/  IMAD.MOV.U32 R14, RZ, RZ, R10 ;  /* 0x000000ffff0e7224 */ /* 0x000fe200078e000a */
[----:B------:R-:W-:Y:S02]  /*04b0*/  MOV R19, R11 ;  /* 0x0000000b00137202 */ /* 0x000fe40000000f00 */
[----:B------:R-:W-:Y:S02]  /*04c0*/  MOV R16, 0x4e0 ;  /* 0x000004e000107802 */ /* 0x000fe40000000f00 */
[----:B------:R-:W-:Y:S05]  /*04d0*/  CALL.REL.NOINC `($__internal_26_$__cuda_sm20_div_s64) ;  /* 0x0000004400947944 */ /* 0x000fea0003c00000 */
[----:B------:R-:W-:Y:S02]  /*04e0*/  MOV R4, R10 ;  /* 0x0000000a00047202 */ /* 0x000fe40000000f00 */
[----:B------:R-:W-:Y:S02]  /*04f0*/  MOV R5, R11 ;  /* 0x0000000b00057202 */ /* 0x000fe40000000f00 */
.L_x_3106:
[----:B------:R-:W-:Y:S05]  /*0500*/  BSYNC.RECONVERGENT B0 ;  /* 0x0000000000007941 */ /* 0x000fea0003800200 */
.L_x_3104:
        /* <DEDUP_REMOVED lines=57> */
.L_x_3108:
[----:B------:R-:W-:Y:S01]  /*08a0*/  IMAD.MOV.U32 R14, RZ, RZ, R18 ;  /* 0x000000ffff0e7224 */ /* 0x000fe200078e0012 */
[----:B------:R-:W-:Y:S01]  /*08b0*/  MOV R18, R9 ;  /* 0x0000000900127202 */ /* 0x000fe20000000f00 */
[----:B------:R-:W-:Y:S01]  /*08c0*/  IMAD.MOV.U32 R19, RZ, RZ, R17 ;  /* 0x000000ffff137224 */ /* 0x000fe200078e0011 */
[----:B------:R-:W-:Y:S02]  /*08d0*/  MOV R17, R25 ;  /* 0x0000001900117202 */ /* 0x000fe40000000f00 */
[----:B------:R-:W-:Y:S02]  /*08e0*/  MOV R16, 0x900 ;  /* 0x0000090000107802 */ /* 0x000fe40000000f00 */
[----:B------:R-:W-:Y:S05]  /*08f0*/  CALL.REL.NOINC `($__internal_26_$__cuda_sm20_div_s64) ;  /* 0x00000040008c7944 */ /* 0x000fea0003c00000 */
.L_x_3109:
[----:B------:R-:W-:Y:S05]  /*0900*/  BSYNC.RECONVERGENT B0 ;  /* 0x0000000000007941 */ /* 0x000fea0003800200 */
.L_x_3107:
        /* <DEDUP_REMOVED lines=123> */
.L_x_3111:
[----:B------:R-:W-:Y:S01]  /*10c0*/  IMAD.MOV.U32 R14, RZ, RZ, R10 ;  /* 0x000000ffff0e7224 */ /* 0x000fe200078e000a */
[----:B------:R-:W-:Y:S01]  /*10d0*/  MOV R18, R8 ;  /* 0x0000000800127202 */ /* 0x000fe20000000f00 */
[----:B------:R-:W-:Y:S01]  /*10e0*/  IMAD.MOV.U32 R19, RZ, RZ, R11 ;  /* 0x000000ffff137224 */ /* 0x000fe200078e000b */
[----:B------:R-:W-:Y:S02]  /*10f0*/  MOV R17, R0 ;  /* 0x0000000000117202 */ /* 0x000fe40000000f00 */
[----:B------:R-:W-:Y:S02]  /*1100*/  MOV R16, 0x1120 ;  /* 0x0000112000107802 */ /* 0x000fe40000000f00 */
[----:B------:R-:W-:Y:S05]  /*1110*/  CALL.REL.NOINC `($__internal_26_$__cuda_sm20_div_s64) ;  /* 0x0000003800847944 */ /* 0x000fea0003c00000 */
[----:B------:R-:W-:Y:S02]  /*1120*/  MOV R32, R10 ;  /* 0x0000000a00207202 */ /* 0x000fe40000000f00 */
[----:B------:R-:W-:Y:S02]  /*1130*/  MOV R33, R11 ;  /* 0x0000000b00217202 */ /* 0x000fe40000000f00 */
.L_x_3112:
[----:B------:R-:W-:Y:S05]  /*1140*/  BSYNC.RECONVERGENT B0 ;  /* 0x0000000000007941 */ /* 0x000fea0003800200 */
.L_x_3110:
        /* <DEDUP_REMOVED lines=57> */
.L_x_3114:
[----:B------:R-:W-:Y:S01]  /*14e0*/  IMAD.MOV.U32 R14, RZ, RZ, R4 ;  /* 0x000000ffff0e7224 */ /* 0x000fe200078e0004 */
[----:B------:R-:W-:Y:S01]  /*14f0*/  MOV R19, R5 ;  /* 0x0000000500137202 */ /* 0x000fe20000000f00 */
[----:B------:R-:W-:Y:S01]  /*1500*/  IMAD.MOV.U32 R18, RZ, RZ, R6 ;  /* 0x000000ffff127224 */ /* 0x000fe200078e0006 */
[----:B------:R-:W-:Y:S02]  /*1510*/  MOV R16, 0x1530 ;  /* 0x0000153000107802 */ /* 0x000fe40000000f00 */
[----:B------:R-:W-:Y:S05]  /*1520*/  CALL.REL.NOINC `($__internal_26_$__cuda_sm20_div_s64) ;  /* 0x0000003400807944 */ /* 0x000fea0003c00000 */
[----:B------:R-:W-:Y:S02]  /*1530*/  MOV R20, R10 ;  /* 0x0000000a00147202 */ /* 0x000fe40000000f00 */
[----:B------:R-:W-:Y:S02]  /*1540*/  MOV R21, R11 ;  /* 0x0000000b00157202 */ /* 0x000fe40000000f00 */
.L_x_3115:
[----:B------:R-:W-:Y:S05]  /*1550*/  BSYNC.RECONVERGENT B0 ;  /* 0x0000000000007941 */ /* 0x000fea0003800200 */
.L_x_3113:
        /* <DEDUP_REMOVED lines=72> */
.L_x_3117:
[----:B0-----:R-:W-:Y:S05]  /*19e0*/  BSYNC.RECONVERGENT B0 ;  /* 0x0000000000007941 */ /* 0x001fea0003800200 */
.L_x_3116:
        /* <DEDUP_REMOVED lines=133> */
.L_x_3121:
[----:B------:R-:W-:Y:S01]  /*2240*/  LEA.HI R2, R7, UR15, RZ, 0x1e ;  /* 0x0000000f07027c11 */ /* 0x000fe2000f8ff0ff */
[----:B------:R-:W-:Y:S01]  /*2250*/  IMAD.MOV.U32 R19, RZ, RZ, RZ ;  /* 0x000000ffff137224 */ /* 0x000fe200078e00ff */
[----:B------:R-:W-:Y:S02]  /*2260*/  MOV R18, R30 ;  /* 0x0000001e00127202 */ /* 0x000fe40000000f00 */
[----:B------:R-:W-:Y:S01]  /*2270*/  MOV R16, 0x22a0 ;  /* 0x000022a000107802 */ /* 0x000fe20000000f00 */
[----:B------:R-:W-:Y:S02]  /*2280*/  IMAD.MOV.U32 R14, RZ, RZ, R2 ;  /* 0x000000ffff0e7224 */ /* 0x000fe400078e0002 */
[----:B------:R-:W-:Y:S05]  /*2290*/  CALL.REL.NOINC `($__internal_26_$__cuda_sm20_div_s64) ;  /* 0x0000002800247944 */ /* 0x000fea0003c00000 */
[----:B------:R-:W-:Y:S02]  /*22a0*/  IADD3 R13, PT, PT, -R10, RZ, RZ ;  /* 0x000000ff0a0d7210 */ /* 0x000fe40007ffe1ff */
[----:B------:R-:W-:-:S03]  /*22b0*/  MOV R31, R11 ;  /* 0x0000000b001f7202 */ /* 0x000fc60000000f00 */
[----:B------:R-:W-:Y:S01]  /*22c0*/  IMAD R12, R30, R13, R2 ;  /* 0x0000000d1e0c7224 */ /* 0x000fe200078e0202 */
[----:B------:R-:W-:-:S07]  /*22d0*/  MOV R30, R10 ;  /* 0x0000000a001e7202 */ /* 0x000fce0000000f00 */
.L_x_3122:
        /* <DEDUP_REMOVED lines=59> */
.L_x_3124:
[----:B------:R-:W-:Y:S01]  /*2690*/  IMAD.MOV.U32 R14, RZ, RZ, R30 ;  /* 0x000000ffff0e7224 */ /* 0x000fe200078e001e */
[----:B------:R-:W-:Y:S01]  /*26a0*/  MOV R19, R31 ;  /* 0x0000001f00137202 */ /* 0x000fe20000000f00 */
[----:B------:R-:W-:Y:S01]  /*26b0*/  IMAD.MOV.U32 R18, RZ, RZ, R34 ;  /* 0x000000ffff127224 */ /* 0x000fe200078e0022 */
[----:B------:R-:W-:Y:S02]  /*26c0*/  MOV R16, 0x26e0 ;  /* 0x000026e000107802 */ /* 0x000fe40000000f00 */
[----:B------:R-:W-:Y:S05]  /*26d0*/  CALL.REL.NOINC `($__internal_26_$__cuda_sm20_div_s64) ;  /* 0x0000002400147944 */ /* 0x000fea0003c00000 */
[----:B------:R-:W-:-:S05]  /*26e0*/  IADD3 R11, PT, PT, -R10, RZ, RZ ;  /* 0x000000ff0a0b7210 */ /* 0x000fca0007ffe1ff */
[----:B------:R-:W-:Y:S02]  /*26f0*/  IMAD R30, R11, R34, R30 ;  /* 0x000000220b1e7224 */ /* 0x000fe400078e021e */
.L_x_3125:
[----:B------:R-:W-:Y:S05]  /*2700*/  BSYNC.RECONVERGENT B0 ;  /* 0x0000000000007941 */ /* 0x000fea0003800200 */
.L_x_3123:
        /* <DEDUP_REMOVED lines=159> */
.L_x_3120:
[----:B------:R-:W0:Y:S01]  /*3100*/  LDC.64 R4, c[0x0][0x420] ;  /* 0x00010800ff047b82 */ /* 0x000e220000000a00 */
[----:B------:R-:W-:-:S05]  /*3110*/  IADD3 R2, PT, PT, R2, UR15, RZ ;  /* 0x0000000f02027c10 */ /* 0x000fca000fffe0ff */
[----:B0-----:R-:W-:-:S05]  /*3120*/  IMAD.WIDE.U32 R2, R2, 0x4, R4 ;  /* 0x0000000402027825 */ /* 0x001fca00078e0004 */
[----:B------:R1:W-:Y:S02]  /*3130*/  STG.E desc[UR10][R2.64], R22 ;  /* 0x0000001602007986 */ /* 0x0003e4000c10190a */
.L_x_3119:
[----:B------:R-:W-:Y:S05]  /*3140*/  BSYNC.RECONVERGENT B1 ;  /* 0x0000000000017941 */ /* 0x000fea0003800200 */
.L_x_3118:
        /* <DEDUP_REMOVED lines=16> */
.L_x_3127:
[----:B------:R-:W-:Y:S05]  /*3250*/  BSYNC.RECONVERGENT B0 ;  /* 0x0000000000007941 */ /* 0x000fea0003800200 */
.L_x_3126:
        /* <DEDUP_REMOVED lines=49> */
.L_x_3132:
        /* <DEDUP_REMOVED lines=133> */
.L_x_3131:
        /* <DEDUP_REMOVED lines=73> */
.L_x_3133:
[----:B------:R-:W-:-:S09]  /*4250*/  UISETP.NE.OR UP1, UPT, UR5, URZ, UP1 ;  /* 0x000000ff0500728c */ /* 0x000fd20008f25670 */
[----:B------:R-:W-:Y:S05]  /*4260*/  BRA.U !UP1, `(.L_x_3129) ;  /* 0x0000000109947547 */ /* 0x000fea000b800000 */
.L_x_3130:
[----:B------:R-:W-:-:S13]  /*4270*/  ISETP.GE.AND P0, PT, R12, UR13, PT ;  /* 0x0000000d0c007c0c */ /* 0x000fda000bf06270 */
.L_x_3134:
        /* <DEDUP_REMOVED lines=36> */
.L_x_3129:
        /* <DEDUP_REMOVED lines=10> */
.L_x_3135:
        /* <DEDUP_REMOVED lines=12> */
.L_x_3128:
        /* <DEDUP_REMOVED lines=81> */
        .weak           $__internal_26_$__cuda_sm20_div_s64
        .type           $__internal_26_$__cuda_sm20_div_s64,@function
        .size           $__internal_26_$__cuda_sm20_div_s64,(.L_x_4858 - $__internal_26_$__cuda_sm20_div_s64)
$__internal_26_$__cuda_sm20_div_s64:
        /* <DEDUP_REMOVED lines=86> */
[----:B------:R-:W-:Y:S05]  /*5090*/  RET.REL.NODEC R12 `(_ZN5flash32flash_fwd_splitkv_combine_kernelI23Flash_fwd_kernel_traitsILi32ELi64ELi128ELi4ELb0ELb0EN7cutlass10bfloat16_tE19Flash_kernel_traitsILi32ELi64ELi128ELi4ES3_EELi16ELi2ELb1EEEvNS_16Flash_fwd_paramsE) ;  /* 0xffffffac0cd87950 */ /* 0x000fea0003c3ffff */
.L_x_3136:
        /* <DEDUP_REMOVED lines=14> */
.L_x_4858:


//--------------------- .text._ZN5flash32flash_fwd_splitkv_combine_kernelI23Flash_fwd_kernel_traitsILi32ELi64ELi128ELi4ELb0ELb0EN7cutlass10bfloat16_tE19Flash_kernel_traitsILi32ELi64ELi128ELi4ES3_EELi16ELi1ELb1EEEvNS_16Flash_fwd_paramsE --------------------------
	.section	.text._ZN5flash32flash_fwd_splitkv_combine_kernelI23Flash_fwd_kernel_traitsILi32ELi64ELi128ELi4ELb0ELb0EN7cutlass10bfloat16_tE19Flash_kernel_traitsILi32ELi64ELi128ELi4ES3_EELi16ELi1ELb1EEEvNS_16Flash_fwd_paramsE,"ax",@progbits
	.align	128
        .global         _ZN5flash32flash_fwd_splitkv_combine_kernelI23Flash_fwd_kernel_traitsILi32ELi64ELi128ELi4ELb0ELb0EN7cutlass10bfloat16_tE19Flash_kernel_traitsILi32ELi64ELi128ELi4ES3_EELi16ELi1ELb1EEEvNS_16Flash_fwd_paramsE
        .type           _ZN5flash32flash_fwd_splitkv_combine_kernelI23Flash_fwd_kernel_traitsILi32ELi64ELi128ELi4ELb0ELb0EN7cutlass10bfloat16_tE19Flash_kernel_traitsILi32ELi64ELi128ELi4ES3_EELi16ELi1ELb1EEEvNS_16Flash_fwd_paramsE,@function
        .size           _ZN5flash32flash_fwd_splitkv_combine_kernelI23Flash_fwd_kernel_traitsILi32ELi64ELi128ELi4ELb0ELb0EN7cutlass10bfloat16_tE19Flash_kernel_traitsILi32ELi64ELi128ELi4ES3_EELi16ELi1ELb1EEEvNS_16Flash_fwd_paramsE,(.L_x_4859 - _ZN5flash32flash_fwd_splitkv_combine_kernelI23Flash_fwd_kernel_traitsILi32ELi64ELi128ELi4ELb0ELb0EN7cutlass10bfloat16_tE19Flash_kernel_traitsILi32ELi64ELi128ELi4ES3_EELi16ELi1ELb1EEEvNS_16Flash_fwd_paramsE)
        .other          _ZN5flash32flash_fwd_splitkv_combine_kernelI23Flash_fwd_kernel_traitsILi32ELi64ELi128ELi4ELb0ELb0EN7cutlass10bfloat16_tE19Flash_kernel_traitsILi32ELi64ELi128ELi4ES3_EELi16ELi1ELb1EEEvNS_16Flash_fwd_paramsE,@"STO_CUDA_ENTRY STV_DEFAULT"
_ZN5flash32flash_fwd_splitkv_combine_kernelI23Flash_fwd_kernel_traitsILi32ELi64ELi128ELi4ELb0ELb0EN7cutlass10bfloat16_tE19Flash_kernel_traitsILi32ELi64ELi128ELi4ES3_EELi16ELi1ELb1EEEvNS_16Flash_fwd_paramsE:
.text._ZN5flash32flash_fwd_splitkv_combine_kernelI23Flash_fwd_kernel_traitsILi32ELi64ELi128ELi4ELb0ELb0EN7cutlass10bfloat16_tE19Flash_kernel_traitsILi32ELi64ELi128ELi4ES3_EELi16ELi1ELb1EEEvNS_16Flash_fwd_paramsE:
        /* <DEDUP_REMOVED lines=38> */
.L_x_3137:
[----:B------:R-:W-:Y:S01]  /*0260*/  IMAD.U32 R14, RZ, RZ, UR16 ;  /* 0x00000010ff0e7e24 */ /* 0x000fe2000f8e00ff */
[----:B------:R-:W-:Y:S01]  /*0270*/  MOV R18, UR14 ;  /* 0x0000000e00127c02 */ /* 0x000fe20008000f00 */
[----:B------:R-:W-:Y:S01]  /*0280*/  IMAD.U32 R19, RZ, RZ, UR17 ;  /* 0x00000011ff137e24 */ /* 0x000fe2000f8e00ff */
[----:B------:R-:W-:Y:S02]  /*0290*/  MOV R17, UR9 ;  /* 0x0000000900117c02 */ /* 0x000fe40008000f00 */
[----:B------:R-:W-:Y:S02]  /*02a0*/  MOV R16, 0x2c0 ;  /* 0x000002c000107802 */ /* 0x000fe40000000f00 */
[----:B------:R-:W-:Y:S05]  /*02b0*/  CALL.REL.NOINC `($__internal_27_$__cuda_sm20_div_s64) ;  /* 0x0000004800087944 */ /* 0x000fea0003c00000 */
.L_x_3138:
        /* <DEDUP_REMOVED lines=30> */
.L_x_3140:
[----:B------:R-:W-:Y:S01]  /*04a0*/  IMAD.MOV.U32 R14, RZ, RZ, R10 ;  /* 0x000000ffff0e7224 */ /* 0x000fe200078e000a */
[----:B------:R-:W-:Y:S02]  /*04b0*/  MOV R19, R11 ;  /* 0x0000000b00137202 */ /* 0x000fe40000000f00 */
[----:B------:R-:W-:Y:S02]  /*04c0*/  MOV R16, 0x4e0 ;  /* 0x000004e000107802 */ /* 0x000fe40000000f00 */
[----:B------:R-:W-:Y:S05]  /*04d0*/  CALL.REL.NOINC `($__internal_27_$__cuda_sm20_div_s64) ;  /* 0x0000004400807944 */ /* 0x000fea0003c00000 */
[----:B------:R-:W-:Y:S02]  /*04e0*/  MOV R4, R10 ;  /* 0x0000000a00047202 */ /* 0x000fe40000000f00 */
[----:B------:R-:W-:Y:S02]  /*04f0*/  MOV R5, R11 ;  /* 0x0000000b00057202 */ /* 0x000fe40000000f00 */
.L_x_3141:
[----:B------:R-:W-:Y:S05]  /*0500*/  BSYNC.RECONVERGENT B0 ;  /* 0x0000000000007941 */ /* 0x000fea0003800200 */
.L_x_3139:
        /* <DEDUP_REMOVED lines=57> */
.L_x_3143:
[----:B------:R-:W-:Y:S01]  /*08a0*/  IMAD.MOV.U32 R14, RZ, RZ, R18 ;  /* 0x000000ffff0e7224 */ /* 0x000fe200078e0012 */
[----:B------:R-:W-:Y:S01]  /*08b0*/  MOV R18, R9 ;  /* 0x0000000900127202 */ /* 0x000fe20000000f00 */
[----:B------:R-:W-:Y:S01]  /*08c0*/  IMAD.MOV.U32 R19, RZ, RZ, R17 ;  /* 0x000000ffff137224 */ /* 0x000fe200078e0011 */
[----:B------:R-:W-:Y:S02]  /*08d0*/  MOV R17, R25 ;  /* 0x0000001900117202 */ /* 0x000fe40000000f00 */
[----:B------:R-:W-:Y:S02]  /*08e0*/  MOV R16, 0x900 ;  /* 0x0000090000107802 */ /* 0x000fe40000000f00 */
[----:B------:R-:W-:Y:S05]  /*08f0*/  CALL.REL.NOINC `($__internal_27_$__cuda_sm20_div_s64) ;  /* 0x0000004000787944 */ /* 0x000fea0003c00000 */
.L_x_3144:
[----:B------:R-:W-:Y:S05]  /*0900*/  BSYNC.RECONVERGENT B0 ;  /* 0x0000000000007941 */ /* 0x000fea0003800200 */
.L_x_3142:
        /* <DEDUP_REMOVED lines=123> */
.L_x_3146:
[----:B------:R-:W-:Y:S01]  /*10c0*/  IMAD.MOV.U32 R14, RZ, RZ, R10 ;  /* 0x000000ffff0e7224 */ /* 0x000fe200078e000a */
[----:B------:R-:W-:Y:S01]  /*10d0*/  MOV R18, R8 ;  /* 0x0000000800127202 */ /* 0x000fe20000000f00 */
[----:B------:R-:W-:Y:S01]  /*10e0*/  IMAD.MOV.U32 R19, RZ, RZ, R11 ;  /* 0x000000ffff137224 */ /* 0x000fe200078e000b */
[----:B------:R-:W-:Y:S02]  /*10f0*/  MOV R17, R0 ;  /* 0x0000000000117202 */ /* 0x000fe40000000f00 */
[----:B------:R-:W-:Y:S02]  /*1100*/  MOV R16, 0x1120 ;  /* 0x0000112000107802 */ /* 0x000fe40000000f00 */
[----:B------:R-:W-:Y:S05]  /*1110*/  CALL.REL.NOINC `($__internal_27_$__cuda_sm20_div_s64) ;  /* 0x0000003800707944 */ /* 0x000fea0003c00000 */
[----:B------:R-:W-:Y:S02]  /*1120*/  MOV R32, R10 ;  /* 0x0000000a00207202 */ /* 0x000fe40000000f00 */
[----:B------:R-:W-:Y:S02]  /*1130*/  MOV R33, R11 ;  /* 0x0000000b00217202 */ /* 0x000fe40000000f00 */
.L_x_3147:
[----:B------:R-:W-:Y:S05]  /*1140*/  BSYNC.RECONVERGENT B0 ;  /* 0x0000000000007941 */ /* 0x000fea0003800200 */
.L_x_3145:
        /* <DEDUP_REMOVED lines=57> */
.L_x_3149:
[----:B------:R-:W-:Y:S01]  /*14e0*/  IMAD.MOV.U32 R14, RZ, RZ, R4 ;  /* 0x000000ffff0e7224 */ /* 0x000fe200078e0004 */
[----:B------:R-:W-:Y:S01]  /*14f0*/  MOV R19, R5 ;  /* 0x0000000500137202 */ /* 0x000fe20000000f00 */
[----:B------:R-:W-:Y:S01]  /*1500*/  IMAD.MOV.U32 R18, RZ, RZ, R6 ;  /* 0x000000ffff127224 */ /* 0x000fe200078e0006 */
[----:B------:R-:W-:Y:S02]  /*1510*/  MOV R16, 0x1530 ;  /* 0x0000153000107802 */ /* 0x000fe40000000f00 */
[----:B------:R-:W-:Y:S05]  /*1520*/  CALL.REL.NOINC `($__internal_27_$__cuda_sm20_div_s64) ;  /* 0x00000034006c7944 */ /* 0x000fea0003c00000 */
[----:B------:R-:W-:Y:S02]  /*1530*/  MOV R20, R10 ;  /* 0x0000000a00147202 */ /* 0x000fe40000000f00 */
[----:B------:R-:W-:Y:S02]  /*1540*/  MOV R21, R11 ;  /* 0x0000000b00157202 */ /* 0x000fe40000000f00 */
.L_x_3150:
[----:B------:R-:W-:Y:S05]  /*1550*/  BSYNC.RECONVERGENT B0 ;  /* 0x0000000000007941 */ /* 0x000fea0003800200 */
.L_x_3148:
        /* <DEDUP_REMOVED lines=73> */
.L_x_3152:
[----:B0-----:R-:W-:Y:S05]  /*19f0*/  BSYNC.RECONVERGENT B0 ;  /* 0x0000000000007941 */ /* 0x001fea0003800200 */
.L_x_3151:
        /* <DEDUP_REMOVED lines=126> */
.L_x_3156:
[----:B------:R-:W-:Y:S01]  /*21e0*/  LEA.HI R2, R7, UR15, RZ, 0x1f ;  /* 0x0000000f07027c11 */ /* 0x000fe2000f8ff8ff */
[----:B------:R-:W-:Y:S01]  /*21f0*/  IMAD.MOV.U32 R19, RZ, RZ, RZ ;  /* 0x000000ffff137224 */ /* 0x000fe200078e00ff */
[----:B------:R-:W-:Y:S02]  /*2200*/  MOV R18, R30 ;  /* 0x0000001e00127202 */ /* 0x000fe40000000f00 */
[----:B------:R-:W-:Y:S01]  /*2210*/  MOV R16, 0x2240 ;  /* 0x0000224000107802 */ /* 0x000fe20000000f00 */
[----:B------:R-:W-:Y:S02]  /*2220*/  IMAD.MOV.U32 R14, RZ, RZ, R2 ;  /* 0x000000ffff0e7224 */ /* 0x000fe400078e0002 */
[----:B------:R-:W-:Y:S05]  /*2230*/  CALL.REL.NOINC `($__internal_27_$__cuda_sm20_div_s64) ;  /* 0x0000002800287944 */ /* 0x000fea0003c00000 */
[----:B------:R-:W-:Y:S02]  /*2240*/  IADD3 R13, PT, PT, -R10, RZ, RZ ;  /* 0x000000ff0a0d7210 */ /* 0x000fe40007ffe1ff */
[----:B------:R-:W-:-:S03]  /*2250*/  MOV R31, R11 ;  /* 0x0000000b001f7202 */ /* 0x000fc60000000f00 */
[----:B------:R-:W-:Y:S01]  /*2260*/  IMAD R12, R30, R13, R2 ;  /* 0x0000000d1e0c7224 */ /* 0x000fe200078e0202 */
[----:B------:R-:W-:-:S07]  /*2270*/  MOV R30, R10 ;  /* 0x0000000a001e7202 */ /* 0x000fce0000000f00 */
.L_x_3157:
        /* <DEDUP_REMOVED lines=59> */
.L_x_3159:
[----:B------:R-:W-:Y:S01]  /*2630*/  IMAD.MOV.U32 R14, RZ, RZ, R30 ;  /* 0x000000ffff0e7224 */ /* 0x000fe200078e001e */
[----:B------:R-:W-:Y:S01]  /*2640*/  MOV R19, R31 ;  /* 0x0000001f00137202 */ /* 0x000fe20000000f00 */
[----:B------:R-:W-:Y:S01]  /*2650*/  IMAD.MOV.U32 R18, RZ, RZ, R34 ;  /* 0x000000ffff127224 */ /* 0x000fe200078e0022 */
[----:B------:R-:W-:Y:S02]  /*2660*/  MOV R16, 0x2680 ;  /* 0x0000268000107802 */ /* 0x000fe40000000f00 */
[----:B------:R-:W-:Y:S05]  /*2670*/  CALL.REL.NOINC `($__internal_27_$__cuda_sm20_div_s64) ;  /* 0x0000002400187944 */ /* 0x000fea0003c00000 */
[----:B------:R-:W-:-:S05]  /*2680*/  IADD3 R11, PT, PT, -R10, RZ, RZ ;  /* 0x000000ff0a0b7210 */ /* 0x000fca0007ffe1ff */
[----:B------:R-:W-:Y:S02]  /*2690*/  IMAD R30, R11, R34, R30 ;  /* 0x000000220b1e7224 */ /* 0x000fe400078e021e */
.L_x_3160:
[----:B------:R-:W-:Y:S05]  /*26a0*/  BSYNC.RECONVERGENT B0 ;  /* 0x0000000000007941 */ /* 0x000fea0003800200 */
.L_x_3158:
        /* <DEDUP_REMOVED lines=159> */
.L_x_3155:
[----:B------:R-:W0:Y:S01]  /*30a0*/  LDC.64 R4, c[0x0][0x420] ;  /* 0x00010800ff047b82 */ /* 0x000e220000000a00 */
[----:B------:R-:W-:-:S05]  /*30b0*/  IADD3 R2, PT, PT, R2, UR15, RZ ;  /* 0x0000000f02027c10 */ /* 0x000fca000fffe0ff */
[----:B0-----:R-:W-:-:S05]  /*30c0*/  IMAD.WIDE.U32 R2, R2, 0x4, R4 ;  /* 0x0000000402027825 */ /* 0x001fca00078e0004 */
[----:B------:R1:W-:Y:S02]  /*30d0*/  STG.E desc[UR10][R2.64], R22 ;  /* 0x0000001602007986 */ /* 0x0003e4000c10190a */
.L_x_3154:
[----:B------:R-:W-:Y:S05]  /*30e0*/  BSYNC.RECONVERGENT B1 ;  /* 0x0000000000017941 */ /* 0x000fea0003800200 */
.L_x_3153:
        /* <DEDUP_REMOVED lines=17> */
.L_x_3162:
[----:B------:R-:W-:Y:S05]  /*3200*/  BSYNC.RECONVERGENT B0 ;  /* 0x0000000000007941 */ /* 0x000fea0003800200 */
.L_x_3161:
        /* <DEDUP_REMOVED lines=49> */
.L_x_3167:
        /* <DEDUP_REMOVED lines=133> */
.L_x_3166:
        /* <DEDUP_REMOVED lines=73> */
.L_x_3168:
[----:B------:R-:W-:-:S09]  /*4200*/  UISETP.NE.OR UP1, UPT, UR5, URZ, UP1 ;  /* 0x000000ff0500728c */ /* 0x000fd20008f25670 */
[----:B------:R-:W-:Y:S05]  /*4210*/  BRA.U !UP1, `(.L_x_3164) ;  /* 0x0000000109947547 */ /* 0x000fea000b800000 */
.L_x_3165:
[----:B------:R-:W-:-:S13]  /*4220*/  ISETP.GE.AND P0, PT, R12, UR13, PT ;  /* 0x0000000d0c007c0c */ /* 0x000fda000bf06270 */
.L_x_3169:
        /* <DEDUP_REMOVED lines=36> */
.L_x_3164:
        /* <DEDUP_REMOVED lines=10> */
.L_x_3170:
        /* <DEDUP_REMOVED lines=12> */
.L_x_3163:
        /* <DEDUP_REMOVED lines=81> */
        .weak           $__internal_27_$__cuda_sm20_div_s64
        .type           $__internal_27_$__cuda_sm20_div_s64,@function
        .size           $__internal_27_$__cuda_sm20_div_s64,(.L_x_4859 - $__internal_27_$__cuda_sm20_div_s64)
$__internal_27_$__cuda_sm20_div_s64:
        /* <DEDUP_REMOVED lines=86> */
[----:B------:R-:W-:Y:S05]  /*5040*/  RET.REL.NODEC R12 `(_ZN5flash32flash_fwd_splitkv_combine_kernelI23Flash_fwd_kernel_traitsILi32ELi64ELi128ELi4ELb0ELb0EN7cutlass10bfloat16_tE19Flash_kernel_traitsILi32ELi64ELi128ELi4ES3_EELi16ELi1ELb1EEEvNS_16Flash_fwd_paramsE) ;  /* 0xffffffac0cec7950 */ /* 0x000fea0003c3ffff */
.L_x_3171:
        /* <DEDUP_REMOVED lines=11> */
.L_x_4859:


//--------------------- .text._ZN5flash24flash_fwd_splitkv_kernelI23Flash_fwd_kernel_traitsILi32ELi64ELi128ELi4ELb0ELb0EN7cutlass10bfloat16_tE19Flash_kernel_traitsILi32ELi64ELi128ELi4ES3_EELb1ELb0ELb0ELb0ELb0ELb0ELb0ELb0EEEvNS_16Flash_fwd_paramsE --------------------------
	.section	.text._ZN5flash24flash_fwd_splitkv_kernelI23Flash_fwd_kernel_traitsILi32ELi64ELi128ELi4ELb0ELb0EN7cutlass10bfloat16_tE19Flash_kernel_traitsILi32ELi64ELi128ELi4ES3_EELb1ELb0ELb0ELb0ELb0ELb0ELb0ELb0EEEvNS_16Flash_fwd_paramsE,"ax",@progbits
	.align	128
        .global         _ZN5flash24flash_fwd_splitkv_kernelI23Flash_fwd_kernel_traitsILi32ELi64ELi128ELi4ELb0ELb0EN7cutlass10bfloat16_tE19Flash_kernel_traitsILi32ELi64ELi128ELi4ES3_EELb1ELb0ELb0ELb0ELb0ELb0ELb0ELb0EEEvNS_16Flash_fwd_paramsE
        .type           _ZN5flash24flash_fwd_splitkv_kernelI23Flash_fwd_kernel_traitsILi32ELi64ELi128ELi4ELb0ELb0EN7cutlass10bfloat16_tE19Flash_kernel_traitsILi32ELi64ELi128ELi4ES3_EELb1ELb0ELb0ELb0ELb0ELb0ELb0ELb0EEEvNS_16Flash_fwd_paramsE,@function
        .size           _ZN5flash24flash_fwd_splitkv_kernelI23Flash_fwd_kernel_traitsILi32ELi64ELi128ELi4ELb0ELb0EN7cutlass10bfloat16_tE19Flash_kernel_traitsILi32ELi64ELi128ELi4ES3_EELb1ELb0ELb0ELb0ELb0ELb0ELb0ELb0EEEvNS_16Flash_fwd_paramsE,(.L_x_4916 - _ZN5flash24flash_fwd_splitkv_kernelI23Flash_fwd_kernel_traitsILi32ELi64ELi128ELi4ELb0ELb0EN7cutlass10bfloat16_tE19Flash_kernel_traitsILi32ELi64ELi128ELi4ES3_EELb1ELb0ELb0ELb0ELb0ELb0ELb0ELb0EEEvNS_16Flash_fwd_paramsE)
        .other          _ZN5flash24flash_fwd_splitkv_kernelI23Flash_fwd_kernel_traitsILi32ELi64ELi128ELi4ELb0ELb0EN7cutlass10bfloat16_tE19Flash_kernel_traitsILi32ELi64ELi128ELi4ES3_EELb1ELb0ELb0ELb0ELb0ELb0ELb0ELb0EEEvNS_16Flash_fwd_paramsE,@"STO_CUDA_ENTRY STV_DEFAULT"
_ZN5flash24flash_fwd_splitkv_kernelI23Flash_fwd_kernel_traitsILi32ELi64ELi128ELi4ELb0ELb0EN7cutlass10bfloat16_tE19Flash_kernel_traitsILi32ELi64ELi128ELi4ES3_EELb1ELb0ELb0ELb0ELb0ELb0ELb0ELb0EEEvNS_16Flash_fwd_paramsE:
.text._ZN5flash24flash_fwd_splitkv_kernelI23Flash_fwd_kernel_traitsILi32ELi64ELi128ELi4ELb0ELb0EN7cutlass10bfloat16_tE19Flash_kernel_traitsILi32ELi64ELi128ELi4ES3_EELb1ELb0ELb0ELb0ELb0ELb0ELb0ELb0EEEvNS_16Flash_fwd_paramsE:
[----:B------:R-:W-:Y:S08]  /*0000*/  LDC R1, c[0x0][0x37c] ;  /* 0x0000df00ff017b82 */ /* 0x000ff00000000800 */
[----:B------:R-:W1:Y:S01]  /*0010*/  LDC.64 R2, c[0x0][0x460] ;  /* 0x00011800ff027b82 */ /* 0x000e620000000a00 */
[----:B------:R-:W2:Y:S01]  /*0020*/  S2R R8, SR_CTAID.Y ;  /* 0x0000000000087919 */ /* 0x000ea20000002600 */
[----:B------:R-:W3:Y:S01]  /*0030*/  LDCU.64 UR16, c[0x0][0x358] ;  /* 0x00006b00ff1077ac */ /* 0x000ee20008000a00 */
[----:B------:R-:W-:Y:S01]  /*0040*/  IMAD.MOV.U32 R142, RZ, RZ, -0x1 ;  /* 0xffffffffff8e7424 */ /* 0x000fe200078e00ff */
[----:B------:R-:W4:Y:S04]  /*0050*/  LDCU.64 UR4, c[0x0][0x478] ;  /* 0x00008f00ff0477ac */ /* 0x000f280008000a00 */
[----:B------:R-:W2:Y:S01]  /*0060*/  LDC.64 R4, c[0x0][0x460] ;  /* 0x00011800ff047b82 */ /* 0x000ea20000000a00 */
[----:B------:R-:W3:Y:S01]  /*0070*/  LDCU.64 UR6, c[0x0][0x470] ;  /* 0x00008e00ff0677ac */ /* 0x000ee20008000a00 */
[----:B-1----:R-:W-:-:S02]  /*0080*/  ISETP.NE.U32.AND P0, PT, R2, RZ, PT ;  /* 0x000000ff0200720c */ /* 0x002fc40003f05070 */
[----:B------:R-:W-:Y:S02]  /*0090*/  ISETP.NE.U32.AND P4, PT, R2, RZ, PT ;  /* 0x000000ff0200720c */ /* 0x000fe40003f85070 */
[C---:B------:R-:W-:Y:S02]  /*00a0*/  ISETP.NE.AND.EX P0, PT, R3.reuse, RZ, PT, P0 ;  /* 0x000000ff0300720c */ /* 0x040fe40003f05300 */
[----:B------:R-:W-:Y:S02]  /*00b0*/  ISETP.NE.AND.EX P4, PT, R3, RZ, PT, P4 ;  /* 0x000000ff0300720c */ /* 0x000fe40003f85340 */
[----:B------:R-:W1:Y:S01]  /*00c0*/  LDC.64 R2, c[0x0][0x468] ;  /* 0x00011a00ff027b82 */ /* 0x000e620000000a00 */
[----:B--2---:R-:W-:Y:S01]  /*00d0*/  IMAD.WIDE.U32 R16, R8, 0x4, R4 ;  /* 0x0000000408107825 */ /* 0x004fe200078e0004 */
[----:B----4-:R-:W-:Y:S02]  /*00e0*/  ISETP.NE.U32.AND P2, PT, RZ, UR4, PT ;  /* 0x00000004ff007c0c */ /* 0x010fe4000bf45070 */
[----:B---3--:R-:W-:-:S02]  /*00f0*/  ISETP.NE.U32.AND P3, PT, RZ, UR6, PT ;  /* 0x00000006ff007c0c */ /* 0x008fc4000bf65070 */
[----:B------:R-:W-:Y:S01]  /*0100*/  ISETP.NE.AND.EX P2, PT, RZ, UR5, PT, P2 ;  /* 0x00000005ff007c0c */ /* 0x000fe2000bf45320 */
[----:B------:R-:W-:Y:S01]  /*0110*/  IMAD.SHL.U32 R11, R8, 0x4, RZ ;  /* 0x00000004080b7824 */ /* 0x000fe200078e00ff */
[----:B------:R-:W-:Y:S01]  /*0120*/  ISETP.NE.AND.EX P3, PT, RZ, UR7, PT, P3 ;  /* 0x00000007ff007c0c */ /* 0x000fe2000bf65330 */
[----:B------:R-:W2:Y:S04]  /*0130*/  @P0 LDG.E R142, desc[UR16][R16.64] ;  /* 0x00000010108e0981 */ /* 0x000ea8000c1e1900 */
[----:B------:R1:W2:Y:S01]  /*0140*/  @P4 LDG.E R19, desc[UR16][R16.64+0x4] ;  /* 0x0000041010134981 */ /* 0x0002a2000c1e1900 */
[----:B------:R-:W-:Y:S01]  /*0150*/  SHF.R.U32.HI R12, RZ, 0x1e, R8 ;  /* 0x0000001eff0c7819 */ /* 0x000fe20000011608 */
[----:B------:R-:W-:-:S04]  /*0160*/  IMAD.MOV.U32 R4, RZ, RZ, RZ ;  /* 0x000000ffff047224 */ /* 0x000fc800078e00ff */
[C---:B------:R-:W-:Y:S01]  /*0170*/  @P2 IADD3 R6, P0, PT, R11.reuse, UR4, RZ ;  /* 0x000000040b062c10 */ /* 0x040fe2000ff1e0ff */
[----:B------:R-:W3:Y:S01]  /*0180*/  LDCU.U8 UR4, c[0x0][0x532] ;  /* 0x0000a640ff0477ac */ /* 0x000ee20008000000 */
[----:B------:R-:W4:Y:S01]  /*0190*/  S2R R13, SR_CTAID.X ;  /* 0x00000000000d7919 */ /* 0x000f220000002500 */
[----:B------:R-:W-:Y:S01]  /*01a0*/  @P3 IADD3 R20, P1, PT, R11, UR6, RZ ;  /* 0x000000060b143c10 */ /* 0x000fe2000ff3e0ff */
[----:B------:R-:W2:Y:S01]  /*01b0*/  @!P4 LDC R9, c[0x0][0x434] ;  /* 0x00010d00ff09cb82 */ /* 0x000ea20000000800 */
[C---:B------:R-:W-:Y:S02]  /*01c0*/  @P2 IADD3.X R7, PT, PT, R12.reuse, UR5, RZ, P0, !PT ;  /* 0x000000050c072c10 */ /* 0x040fe400087fe4ff */
[----:B------:R-:W-:-:S03]  /*01d0*/  @P3 IADD3.X R21, PT, PT, R12, UR7, RZ, P1, !PT ;  /* 0x000000070c153c10 */ /* 0x000fc60008ffe4ff */
[----:B------:R2:W5:Y:S02]  /*01e0*/  @P2 LDG.E R15, desc[UR16][R6.64] ;  /* 0x00000010060f2981 */ /* 0x000564000c1e1900 */
[----:B------:R-:W2:Y:S02]  /*01f0*/  @!P2 LDC R0, c[0x0][0x43c] ;  /* 0x00010f00ff00ab82 */ /* 0x000ea40000000800 */
[----:B------:R2:W5:Y:S01]  /*0200*/  @P3 LDG.E R4, desc[UR16][R20.64] ;  /* 0x0000001014043981 */ /* 0x000562000c1e1900 */
[----:B-1----:R-:W-:-:S05]  /*0210*/  IADD3 R16, P0, PT, R11, R2, RZ ;  /* 0x000000020b107210 */ /* 0x002fca0007f1e0ff */
[----:B------:R-:W-:Y:S01]  /*0220*/  IMAD.X R17, R12, 0x1, R3, P0 ;  /* 0x000000010c117824 */ /* 0x000fe200000e0603 */
[----:B------:R-:W-:-:S04]  /*0230*/  ISETP.NE.U32.AND P0, PT, R2, RZ, PT ;  /* 0x000000ff0200720c */ /* 0x000fc80003f05070 */
[C---:B------:R-:W-:Y:S02]  /*0240*/  ISETP.NE.AND.EX P0, PT, R3.reuse, RZ, PT, P0 ;  /* 0x000000ff0300720c */ /* 0x040fe40003f05300 */
[----:B---3--:R-:W-:Y:S02]  /*0250*/  ISETP.NE.AND P1, PT, RZ, UR4, PT ;  /* 0x00000004ff007c0c */ /* 0x008fe4000bf25270 */
[----:B------:R-:W-:Y:S01]  /*0260*/  ISETP.EQ.U32.AND P3, PT, R2, RZ, PT ;  /* 0x000000ff0200720c */ /* 0x000fe20003f62070 */
[----:B------:R-:W1:Y:S03]  /*0270*/  @!P2 LDC.64 R6, c[0x0][0x488] ;  /* 0x00012200ff06ab82 */ /* 0x000e660000000a00 */
[----:B------:R-:W-:-:S05]  /*0280*/  ISETP.EQ.OR.EX P3, PT, R3, RZ, !P1, P3 ;  /* 0x000000ff0300720c */ /* 0x000fca0004f62730 */
[----:B------:R-:W3:Y:S01]  /*0290*/  @!P0 LDC R3, c[0x0][0x438] ;  /* 0x00010e00ff038b82 */ /* 0x000ee20000000800 */
[----:B------:R-:W-:Y:S02]  /*02a0*/  IMAD.MOV.U32 R5, RZ, RZ, -0x1 ;  /* 0xffffffffff057424 */ /* 0x000fe400078e00ff */
[----:B----4-:R-:W-:-:S05]  /*02b0*/  IMAD.SHL.U32 R2, R13, 0x40, RZ ;  /* 0x000000400d027824 */ /* 0x010fca00078e00ff */
[----:B------:R4:W5:Y:S01]  /*02c0*/  @!P3 LDG.E R5, desc[UR16][R16.64] ;  /* 0x000000101005b981 */ /* 0x000962000c1e1900 */
[----:B--2---:R-:W-:-:S05]  /*02d0*/  @P4 IMAD.IADD R9, R19, 0x1, -R142 ;  /* 0x0000000113094824 */ /* 0x004fca00078e0a8e */
[----:B------:R-:W-:Y:S01]  /*02e0*/  ISETP.GT.AND P3, PT, R9, R2, PT ;  /* 0x000000020900720c */ /* 0x000fe20003f64270 */
[----:B-1-34-:R-:W-:-:S12]  /*02f0*/  @!P0 BRA `(.L_x_3172) ;  /* 0x00000000000c8947 */ /* 0x01afd80003800000 */
[----:B------:R-:W2:Y:S02]  /*0300*/  @P1 LDG.E R10, desc[UR16][R16.64+0x4] ;  /* 0x00000410100a1981 */ /* 0x000ea4000c1e1900 */
[----:B--2--5:R-:W-:-:S06]  /*0310*/  @P1 IADD3 R3, PT, PT, R10, -R5, RZ ;  /* 0x800000050a031210 */ /* 0x024fcc0007ffe0ff */
[----:B------:R1:W5:Y:S02]  /*0320*/  @!P1 LDG.E R3, desc[UR16][R16.64] ;  /* 0x0000001010039981 */ /* 0x000364000c1e1900 */
.L_x_3172:
[----:B------:R-:W-:Y:S01]  /*0330*/  @!P2 ISETP.NE.U32.AND P0, PT, R6, RZ, PT ;  /* 0x000000ff0600a20c */ /* 0x000fe20003f05070 */
[----:B------:R-:W-:-:S12]  /*0340*/  @!P3 EXIT ;  /* 0x000000000000b94d */ /* 0x000fd80003800000 */
[----:B------:R-:W2:Y:S01]  /*0350*/  LDCU UR5, c[0x0][0x438] ;  /* 0x00008700ff0577ac */ /* 0x000ea20008000800 */
[----:B------:R-:W-:Y:S01]  /*0360*/  @!P2 ISETP.NE.AND.EX P0, PT, R7, RZ, PT, P0 ;  /* 0x000000ff0700a20c */ /* 0x000fe20003f05300 */
[----:B-1----:R-:W1:Y:S01]  /*0370*/  S2R R17, SR_CTAID.Z ;  /* 0x0000000000117919 */ /* 0x002e620000002700 */
[----:B------:R-:W3:Y:S02]  /*0380*/  LDCU UR14, c[0x0][0x508] ;  /* 0x0000a100ff0e77ac */ /* 0x000ee40008000800 */
[----:B------:R-:W-:Y:S01]  /*0390*/  @!P2 SEL R6, R0, RZ, P0 ;  /* 0x000000ff0006a207 */ /* 0x000fe20000000000 */
[--C-:B-----5:R-:W-:Y:S01]  /*03a0*/  @P2 IMAD.IADD R0, R15, 0x1, -R4.reuse ;  /* 0x000000010f002824 */ /* 0x120fe200078e0a04 */
[----:B------:R-:W4:Y:S02]  /*03b0*/  S2R R86, SR_TID.X ;  /* 0x0000000000567919 */ /* 0x000f240000002100 */
[----:B------:R-:W-:Y:S01]  /*03c0*/  @!P2 IADD3 R0, PT, PT, R6, R3, -R4 ;  /* 0x000000030600a210 */ /* 0x000fe20007ffe804 */
[----:B------:R-:W-:-:S04]  /*03d0*/  VIADD R6, R13, 0x1 ;  /* 0x000000010d067836 */ /* 0x000fc80000000000 */
[----:B------:R-:W-:Y:S02]  /*03e0*/  VIADD R10, R0, 0x7f ;  /* 0x0000007f000a7836 */ /* 0x000fe40000000000 */
[----:B------:R-:W-:Y:S01]  /*03f0*/  IMAD R3, R6, 0x40, -R9 ;  /* 0x0000004006037824 */ /* 0x000fe200078e0a09 */
[----:B--2---:R-:W-:Y:S02]  /*0400*/  UIADD3 UR5, UPT, UPT, UR5, 0x7f, URZ ;  /* 0x0000007f05057890 */ /* 0x004fe4000fffe0ff */
[----:B------:R-:W-:Y:S02]  /*0410*/  SHF.R.S32.HI R7, RZ, 0x1f, R10 ;  /* 0x0000001fff077819 */ /* 0x000fe4000001140a */
[----:B---3--:R-:W-:Y:S01]  /*0420*/  IADD3 R6, PT, PT, R10, UR14, R3 ;  /* 0x0000000e0a067c10 */ /* 0x008fe2000fffe003 */
[----:B------:R-:W-:Y:S01]  /*0430*/  USHF.R.S32.HI UR4, URZ, 0x1f, UR5 ;  /* 0x0000001fff047899 */ /* 0x000fe20008011405 */
[----:B------:R-:W-:Y:S01]  /*0440*/  LEA.HI R7, R7, R10, RZ, 0x7 ;  /* 0x0000000a07077211 */ /* 0x000fe200078f38ff */
[----:B------:R-:W-:Y:S01]  /*0450*/  IMAD.MOV.U32 R10, RZ, RZ, R8 ;  /* 0x000000ffff0a7224 */ /* 0x000fe200078e0008 */
        /* <DEDUP_REMOVED lines=28> */
[----:B------:R-:W-:Y:S02]  /*0620*/  @P0 MOV R6, R14 ;  /* 0x0000000e00060202 */ /* 0x000fe40000000f00 */
[----:B------:R-:W-:Y:S01]  /*0630*/  IADD3 R8, PT, PT, R86, 0x20, RZ ;  /* 0x0000002056087810 */ /* 0x000fe20007ffe0ff */
[-C--:B------:R-:W-:Y:S01]  /*0640*/  @P0 IMAD R0, R142, R5.reuse, R15 ;  /* 0x000000058e000224 */ /* 0x080fe200078e020f */
[----:B------:R-:W-:Y:S01]  /*0650*/  IADD3 R14, P0, PT, R6, R18, RZ ;  /* 0x00000012060e7210 */ /* 0x000fe20007f1e0ff */
[----:B------:R-:W-:Y:S01]  /*0660*/  IMAD R3, R2, R5, R19 ;  /* 0x0000000502037224 */ /* 0x000fe200078e0213 */
[----:B------:R-:W2:Y:S01]  /*0670*/  @!P1 LDC.64 R6, c[0x0][0x3f0] ;  /* 0x0000fc00ff069b82 */ /* 0x000ea20000000a00 */
[----:B------:R-:W-:-:S02]  /*0680*/  ISETP.GE.OR P2, PT, R8, R9, P2 ;  /* 0x000000090800720c */ /* 0x000fc40001746670 */
        /* <DEDUP_REMOVED lines=24> */
.L_x_3175:
[----:B------:R-:W-:Y:S05]  /*0810*/  BSYNC.RECONVERGENT B0 ;  /* 0x0000000000007941 */ /* 0x000fea0003800200 */
.L_x_3174:
[----:B------:R-:W2:Y:S01]  /*0820*/  LDCU.64 UR4, c[0x0][0x420] ;  /* 0x00008400ff0477ac */ /* 0x000ea20008000a00 */
[----:B------:R-:W-:-:S04]  /*0830*/  ISETP.NE.AND P2, PT, R12, RZ, PT ;  /* 0x000000ff0c00720c */ /* 0x000fc80003f45270 */
[-C--:B------:R-:W-:Y:S02]  /*0840*/  ISETP.GE.OR P1, PT, R86, R9.reuse, P2 ;  /* 0x000000095600720c */ /* 0x080fe40001726670 */
[C---:B------:R-:W-:Y:S02]  /*0850*/  IADD3 R86, P0, PT, R17.reuse, R86, RZ ;  /* 0x0000005611567210 */ /* 0x040fe40007f1e0ff */
[----:B------:R-:W-:Y:S02]  /*0860*/  ISETP.GE.OR P2, PT, R8, R9, P2 ;  /* 0x000000090800720c */ /* 0x000fe40001746670 */
        /* <DEDUP_REMOVED lines=9> */
.L_x_3173:
        /* <DEDUP_REMOVED lines=10> */
.L_x_3176:
        /* <DEDUP_REMOVED lines=39> */
[----:B------:R-:W-:Y:S01]  /*0c10*/  IADD3 R5, PT, PT, -R5, RZ, RZ ;  /* 0x000000ff05057210 */ /* 0x000fe20007ffe1ff */
[----:B---3--:R-:W-:Y:S01]  /*0c20*/  IMAD.U32 R100, RZ, RZ, UR10 ;  /* 0x0000000aff647e24 */ /* 0x008fe2000f8e00ff */
[----:B----4-:R-:W-:Y:S01]  /*0c30*/  MOV R84, UR12 ;  /* 0x0000000c00547c02 */ /* 0x010fe20008000f00 */
[----:B------:R-:W-:Y:S01]  /*0c40*/  IMAD.U32 R101, RZ, RZ, UR11 ;  /* 0x0000000bff657e24 */ /* 0x000fe2000f8e00ff */
[----:B------:R-:W-:Y:S01]  /*0c50*/  MOV R85, UR13 ;  /* 0x0000000d00557c02 */ /* 0x000fe20008000f00 */
[----:B------:R-:W-:-:S05]  /*0c60*/  IMAD R4, R11, R5, R4 ;  /* 0x000000050b047224 */ /* 0x000fca00078e0204 */
[----:B------:R-:W-:Y:S02]  /*0c70*/  SHF.R.S32.HI R5, RZ, 0x1f, R4 ;  /* 0x0000001fff057819 */ /* 0x000fe40000011404 */
[----:B--2---:R-:W-:-:S04]  /*0c80*/  IABS R12, R6 ;  /* 0x00000006000c7213 */ /* 0x004fc80000000000 */
[----:B------:R-:W2:Y:S08]  /*0c90*/  I2F.RP R15, R12 ;  /* 0x0000000c000f7306 */ /* 0x000eb00000209400 */
[----:B--2---:R-:W2:Y:S02]  /*0ca0*/  MUFU.RCP R18, R15 ;  /* 0x0000000f00127308 */ /* 0x004ea40000001000 */
[----:B--2---:R-:W-:-:S06]  /*0cb0*/  VIADD R18, R18, 0xffffffe ;  /* 0x0ffffffe12127836 */ /* 0x004fcc0000000000 */
[----:B------:R-:W2:Y:S02]  /*0cc0*/  F2I.FTZ.U32.TRUNC.NTZ R19, R18 ;  /* 0x0000001200137305 */ /* 0x000ea4000021f000 */
[----:B--2---:R-:W-:Y:S02]  /*0cd0*/  IADD3 R7, PT, PT, RZ, -R19, RZ ;  /* 0x80000013ff077210 */ /* 0x004fe40007ffe0ff */
        /* <DEDUP_REMOVED lines=35> */
[----:B------:R-:W-:Y:S02]  /*0f10*/  IADD3 R15, PT, PT, R15, R6, RZ ;  /* 0x000000060f0f7210 */ /* 0x000fe40007ffe0ff */
        /* <DEDUP_REMOVED lines=11> */
.L_x_3177:
        /* <DEDUP_REMOVED lines=15> */
.L_x_3179:
[----:B------:R-:W2:Y:S01]  /*10c0*/  LDC.64 R84, c[0x0][0x3b8] ;  /* 0x0000ee00ff547b82 */ /* 0x000ea20000000a00 */
[----:B------:R-:W-:-:S05]  /*10d0*/  IADD3 R6, PT, PT, R4, R5, RZ ;  /* 0x0000000504067210 */ /* 0x000fca0007ffe0ff */
[C---:B--2---:R-:W-:Y:S02]  /*10e0*/  IMAD R15, R6.reuse, R85, RZ ;  /* 0x00000055060f7224 */ /* 0x044fe400078e02ff */
[----:B------:R-:W-:-:S05]  /*10f0*/  IMAD.WIDE.U32 R6, R6, R84, RZ ;  /* 0x0000005406067225 */ /* 0x000fca00078e00ff */
[----:B------:R-:W-:Y:S02]  /*1100*/  IADD3 R15, PT, PT, R7, R15, RZ ;  /* 0x0000000f070f7210 */ /* 0x000fe40007ffe0ff */
[----:B------:R-:W-:Y:S02]  /*1110*/  MOV R14, R6 ;  /* 0x00000006000e7202 */ /* 0x000fe40000000f00 */
.L_x_3180:
        /* <DEDUP_REMOVED lines=14> */
.L_x_3181:
[----:B------:R-:W2:Y:S01]  /*1200*/  LDC.64 R100, c[0x0][0x3c0] ;  /* 0x0000f000ff647b82 */ /* 0x000ea20000000a00 */
[----:B------:R-:W-:-:S05]  /*1210*/  IADD3 R4, PT, PT, R4, R5, RZ ;  /* 0x0000000504047210 */ /* 0x000fca0007ffe0ff */
[C---:B--2---:R-:W-:Y:S02]  /*1220*/  IMAD R19, R4.reuse, R101, RZ ;  /* 0x0000006504137224 */ /* 0x044fe400078e02ff */
[----:B------:R-:W-:-:S05]  /*1230*/  IMAD.WIDE.U32 R4, R4, R100, RZ ;  /* 0x0000006404047225 */ /* 0x000fca00078e00ff */
[----:B------:R-:W-:Y:S02]  /*1240*/  IADD3 R19, PT, PT, R5, R19, RZ ;  /* 0x0000001305137210 */ /* 0x000fe40007ffe0ff */
[----:B------:R-:W-:-:S07]  /*1250*/  MOV R18, R4 ;  /* 0x0000000400127202 */ /* 0x000fce0000000f00 */
.L_x_3182:
        /* <DEDUP_REMOVED lines=17> */
[----:B------:R-:W-:Y:S02]  /*1370*/  IMAD.MOV R5, RZ, RZ, -R12 ;  /* 0x000000ffff057224 */ /* 0x000fe400078e0a0c */
[----:B------:R-:W-:-:S04]  /*1380*/  IMAD.WIDE.U32 R20, R11, R84, R14 ;  /* 0x000000540b147225 */ /* 0x000fc800078e000e */
[C---:B------:R-:W-:Y:S02]  /*1390*/  IMAD R5, R4.reuse, R5, R6 ;  /* 0x0000000504057224 */ /* 0x040fe400078e0206 */
[----:B------:R-:W1:Y:S01]  /*13a0*/  LDC.64 R6, c[0x0][0x3d8] ;  /* 0x0000f600ff067b82 */ /* 0x000e620000000a00 */
[----:B------:R-:W-:Y:S02]  /*13b0*/  IMAD R21, R11, R85, R21 ;  /* 0x000000550b157224 */ /* 0x000fe400078e0215 */
[----:B------:R-:W-:-:S13]  /*13c0*/  ISETP.GT.U32.AND P0, PT, R4, R5, PT ;  /* 0x000000050400720c */ /* 0x000fda0003f04070 */
[-C--:B------:R-:W-:Y:S01]  /*13d0*/  @!P0 IADD3 R5, PT, PT, R5, -R4.reuse, RZ ;  /* 0x8000000405058210 */ /* 0x080fe20007ffe0ff */
[----:B------:R-:W-:Y:S01]  /*13e0*/  @!P0 VIADD R12, R12, 0x1 ;  /* 0x000000010c0c8836 */ /* 0x000fe20000000000 */
[----:B------:R-:W-:Y:S02]  /*13f0*/  ISETP.NE.AND P0, PT, R10, RZ, PT ;  /* 0x000000ff0a00720c */ /* 0x000fe40003f05270 */
[----:B------:R-:W-:Y:S02]  /*1400*/  ISETP.GE.U32.AND P2, PT, R5, R4, PT ;  /* 0x000000040500720c */ /* 0x000fe40003f46070 */
[----:B------:R-:W-:-:S04]  /*1410*/  LOP3.LUT R4, R17, R10, RZ, 0x3c, !PT ;  /* 0x0000000a11047212 */ /* 0x000fc800078e3cff */
[----:B------:R-:W-:Y:S02]  /*1420*/  ISETP.GE.AND P1, PT, R4, RZ, PT ;  /* 0x000000ff0400720c */ /* 0x000fe40003f26270 */
[----:B------:R-:W2:Y:S05]  /*1430*/  LDC.64 R4, c[0x0][0x3d0] ;  /* 0x0000f400ff047b82 */ /* 0x000eaa0000000a00 */
[----:B------:R-:W-:-:S06]  /*1440*/  @P2 IADD3 R12, PT, PT, R12, 0x1, RZ ;  /* 0x000000010c0c2810 */ /* 0x000fcc0007ffe0ff */
[----:B------:R-:W-:Y:S02]  /*1450*/  @!P1 IADD3 R12, PT, PT, -R12, RZ, RZ ;  /* 0x000000ff0c0c9210 */ /* 0x000fe40007ffe1ff */
[----:B------:R-:W-:-:S04]  /*1460*/  @!P0 LOP3.LUT R12, RZ, R10, RZ, 0x33, !PT ;  /* 0x0000000aff0c8212 */ /* 0x000fc800078e33ff */
[----:B------:R-:W-:Y:S01]  /*1470*/  SHF.R.S32.HI R15, RZ, 0x1f, R12 ;  /* 0x0000001fff0f7819 */ /* 0x000fe2000001140c */
[----:B-1----:R-:W-:-:S04]  /*1480*/  IMAD.WIDE.U32 R18, R12, R6, R18 ;  /* 0x000000060c127225 */ /* 0x002fc800078e0012 */
[C---:B------:R-:W-:Y:S02]  /*1490*/  IMAD R10, R15.reuse, R6, RZ ;  /* 0x000000060f0a7224 */ /* 0x040fe400078e02ff */
[-C--:B--2---:R-:W-:Y:S02]  /*14a0*/  IMAD R15, R15, R4.reuse, RZ ;  /* 0x000000040f0f7224 */ /* 0x084fe400078e02ff */
[----:B------:R-:W-:-:S04]  /*14b0*/  IMAD.WIDE.U32 R20, R12, R4, R20 ;  /* 0x000000040c147225 */ /* 0x000fc800078e0014 */
[C---:B------:R-:W-:Y:S01]  /*14c0*/  IMAD R15, R12.reuse, R5, R15 ;  /* 0x000000050c0f7224 */ /* 0x040fe200078e020f */
[----:B------:R-:W-:Y:S01]  /*14d0*/  MOV R16, R20 ;  /* 0x0000001400107202 */ /* 0x000fe20000000f00 */
[----:B------:R-:W-:-:S03]  /*14e0*/  IMAD R7, R12, R7, R10 ;  /* 0x000000070c077224 */ /* 0x000fc600078e020a */
[----:B------:R-:W-:Y:S01]  /*14f0*/  IADD3 R15, PT, PT, R21, R15, RZ ;  /* 0x0000000f150f7210 */ /* 0x000fe20007ffe0ff */
[----:B------:R-:W-:-:S07]  /*1500*/  IMAD.IADD R14, R19, 0x1, R7 ;  /* 0x00000001130e7824 */ /* 0x000fce00078e0207 */
.L_x_3178:
[----:B------:R-:W-:Y:S01]  /*1510*/  ISETP.NE.AND P0, PT, R142, -0x1, PT ;  /* 0xffffffff8e00780c */ /* 0x000fe20003f05270 */
[----:B------:R-:W-:Y:S01]  /*1520*/  IMAD.SHL.U32 R137, R86, 0x8, RZ ;  /* 0x0000000856897824 */ /* 0x000fe200078e00ff */
[----:B------:R-:W1:Y:S01]  /*1530*/  S2UR UR5, SR_CgaCtaId ;  /* 0x00000000000579c3 */ /* 0x000e620000008800 */
[----:B------:R-:W2:Y:S01]  /*1540*/  LDCU.64 UR12, c[0x0][0x388] ;  /* 0x00007100ff0c77ac */ /* 0x000ea20008000a00 */
[----:B------:R-:W-:Y:S01]  /*1550*/  SHF.R.U32.HI R10, RZ, 0x2, R86 ;  /* 0x00000002ff0a7819 */ /* 0x000fe20000011656 */
[----:B------:R-:W-:Y:S01]  /*1560*/  IMAD.MOV.U32 R11, RZ, RZ, RZ ;  /* 0x000000ffff0b7224 */ /* 0x000fe200078e00ff */
[C---:B------:R-:W-:Y:S01]  /*1570*/  LOP3.LUT R136, R137.reuse, 0x18, RZ, 0xc0, !PT ;  /* 0x0000001889887812 */ /* 0x040fe200078ec0ff */
[----:B------:R-:W3:Y:S01]  /*1580*/  LDCU.64 UR10, c[0x0][0x390] ;  /* 0x00007200ff0a77ac */ /* 0x000ee20008000a00 */
[----:B------:R-:W-:Y:S01]  /*1590*/  IADD3 R135, PT, PT, -R2, R9, RZ ;  /* 0x0000000902877210 */ /* 0x000fe20007ffe1ff */
[----:B------:R-:W-:Y:S01]  /*15a0*/  BSSY.RECONVERGENT B0, `(.L_x_3183) ;  /* 0x0000037000007945 */ /* 0x000fe20003800200 */
[----:B------:R-:W-:Y:S01]  /*15b0*/  LOP3.LUT R144, R86, 0x18, RZ, 0xc0, !PT ;  /* 0x0000001856907812 */ /* 0x000fe200078ec0ff */
[----:B------:R-:W4:Y:S01]  /*15c0*/  LDCU.64 UR6, c[0x0][0x3c8] ;  /* 0x00007900ff0677ac */ /* 0x000f220008000a00 */
[----:B------:R-:W-:Y:S01]  /*15d0*/  ISETP.GE.AND P2, PT, R10, R135, PT ;  /* 0x000000870a00720c */ /* 0x000fe20003f46270 */
[----:B------:R-:W5:Y:S01]  /*15e0*/  @!P0 LDC.64 R6, c[0x0][0x398] ;  /* 0x0000e600ff068b82 */ /* 0x000f620000000a00 */
[----:B------:R-:W-:Y:S01]  /*15f0*/  LOP3.LUT R143, R137, 0xd8, RZ, 0xc0, !PT ;  /* 0x000000d8898f7812 */ /* 0x000fe200078ec0ff */
[----:B------:R-:W-:Y:S01]  /*1600*/  UMOV UR4, 0x400 ;  /* 0x0000040000047882 */ /* 0x000fe20000000000 */
[----:B------:R-:W-:-:S02]  /*1610*/  IMAD.WIDE.U32 R12, R13, 0x40, R10 ;  /* 0x000000400d0c7825 */ /* 0x000fc400078e000a */
[----:B------:R-:W-:-:S03]  /*1620*/  LOP3.LUT R143, R143, R144, RZ, 0x3c, !PT ;  /* 0x000000908f8f7212 */ /* 0x000fc600078e3cff */
[----:B------:R-:W2:Y:S01]  /*1630*/  @P0 LDC.64 R4, c[0x0][0x3b0] ;  /* 0x0000ec00ff040b82 */ /* 0x000ea20000000a00 */
[----:B-1----:R-:W-:Y:S01]  /*1640*/  ULEA UR5, UR5, UR4, 0x18 ;  /* 0x0000000405057291 */ /* 0x002fe2000f8ec0ff */
[----:B-----5:R-:W-:-:S04]  /*1650*/  @!P0 IMAD.WIDE.U32 R20, R8, R6, RZ ;  /* 0x0000000608148225 */ /* 0x020fc800078e00ff */
[----:B------:R-:W-:Y:S02]  /*1660*/  @!P0 IMAD R8, R8, R7, R21 ;  /* 0x0000000708088224 */ /* 0x000fe400078e0215 */
[----:B------:R-:W-:Y:S02]  /*1670*/  @!P0 IMAD.MOV.U32 R6, RZ, RZ, R20 ;  /* 0x000000ffff068224 */ /* 0x000fe400078e0014 */
[----:B--2---:R-:W-:Y:S01]  /*1680*/  @P0 IMAD.WIDE.U32 R22, R142, R4, RZ ;  /* 0x000000048e160225 */ /* 0x004fe200078e00ff */
[----:B------:R-:W-:-:S03]  /*1690*/  LOP3.LUT R4, R137, 0x1f20, RZ, 0xc0, !PT ;  /* 0x00001f2089047812 */ /* 0x000fc600078ec0ff */
[----:B------:R-:W-:Y:S01]  /*16a0*/  @P0 IMAD R8, R142, R5, R23 ;  /* 0x000000058e080224 */ /* 0x000fe200078e0217 */
[----:B------:R-:W-:Y:S01]  /*16b0*/  LOP3.LUT R143, R4, R143, RZ, 0xfc, !PT ;  /* 0x0000008f048f7212 */ /* 0x000fe200078efcff */
[----:B------:R-:W-:Y:S01]  /*16c0*/  @P0 IMAD.MOV.U32 R6, RZ, RZ, R22 ;  /* 0x000000ffff060224 */ /* 0x000fe200078e0016 */
[C---:B------:R-:W-:Y:S02]  /*16d0*/  IADD3 R20, P0, PT, R136.reuse, R18, RZ ;  /* 0x0000001288147210 */ /* 0x040fe40007f1e0ff */
[C---:B------:R-:W-:Y:S02]  /*16e0*/  IADD3 R22, P1, PT, R136.reuse, R16, RZ ;  /* 0x0000001088167210 */ /* 0x040fe40007f3e0ff */
[----:B------:R-:W-:Y:S01]  /*16f0*/  LEA R143, R143, UR5, 0x1 ;  /* 0x000000058f8f7c11 */ /* 0x000fe2000f8e08ff */
[----:B------:R-:W-:Y:S01]  /*1700*/  IMAD.X R21, RZ, RZ, R14, P0 ;  /* 0x000000ffff157224 */ /* 0x000fe200000e060e */
[----:B------:R-:W-:Y:S01]  /*1710*/  IADD3 R14, P0, PT, R136, R6, RZ ;  /* 0x00000006880e7210 */ /* 0x000fe20007f1e0ff */
[----:B------:R-:W-:-:S02]  /*1720*/  IMAD.X R23, RZ, RZ, R15, P1 ;  /* 0x000000ffff177224 */ /* 0x000fc400008e060f */
[----:B------:R-:W-:Y:S01]  /*1730*/  IMAD.WIDE.U32 R6, R10, R100, R20 ;  /* 0x000000640a067225 */ /* 0x000fe200078e0014 */
[----:B------:R-:W-:-:S03]  /*1740*/  IADD3.X R15, PT, PT, RZ, R8, RZ, P0, !PT ;  /* 0x00000008ff0f7210 */ /* 0x000fc600007fe4ff */
[----:B------:R-:W-:Y:S01]  /*1750*/  IMAD.WIDE.U32 R18, R10, R84, R22 ;  /* 0x000000540a127225 */ /* 0x000fe200078e0016 */
[----:B---3--:R-:W-:-:S03]  /*1760*/  LEA R140, P0, R6, UR10, 0x1 ;  /* 0x0000000a068c7c11 */ /* 0x008fc6000f8008ff */
[----:B------:R-:W-:Y:S01]  /*1770*/  IMAD R139, R10, R85, R19 ;  /* 0x000000550a8b7224 */ /* 0x000fe200078e0213 */
[----:B------:R-:W-:Y:S01]  /*1780*/  LEA R138, P1, R18, UR12, 0x1 ;  /* 0x0000000c128a7c11 */ /* 0x000fe2000f8208ff */
[----:B------:R-:W-:Y:S02]  /*1790*/  IMAD R141, R10, R101, R7 ;  /* 0x000000650a8d7224 */ /* 0x000fe400078e0207 */
[C---:B----4-:R-:W-:Y:S01]  /*17a0*/  IMAD.WIDE.U32 R14, R17.reuse, UR6, R14 ;  /* 0x00000006110e7c25 */ /* 0x050fe2000f8e000e */
[----:B------:R-:W-:Y:S02]  /*17b0*/  LEA.HI.X R139, R18, UR13, R139, 0x1, P1 ;  /* 0x0000000d128b7c11 */ /* 0x000fe400088f0c8b */
        /* <DEDUP_REMOVED lines=20> */
.L_x_3185:
[----:B------:R2:W-:Y:S02]  /*1900*/  STS.128 [R143], RZ ;  /* 0x000000ff8f007388 */ /* 0x0005e40000000c00 */
.L_x_3184:
[----:B------:R-:W-:Y:S05]  /*1910*/  BSYNC.RECONVERGENT B0 ;  /* 0x0000000000007941 */ /* 0x000fea0003800200 */
.L_x_3183:
[----:B------:R-:W-:Y:S01]  /*1920*/  VIADD R4, R10, 0x20 ;  /* 0x000000200a047836 */ /* 0x000fe20000000000 */
[----:B------:R-:W-:Y:S01]  /*1930*/  BSSY.RECONVERGENT B0, `(.L_x_3186) ;  /* 0x000001a000007945 */ /* 0x000fe20003800200 */
[----:B------:R-:W-:-:S03]  /*1940*/  IMAD R5, R3, -0x80, R0 ;  /* 0xffffff8003057824 */ /* 0x000fc600078e0200 */
[----:B------:R-:W-:Y:S02]  /*1950*/  ISETP.GE.AND P0, PT, R4, R135, PT ;  /* 0x000000870400720c */ /* 0x000fe40003f06270 */
[----:B------:R-:W-:-:S04]  /*1960*/  IADD3 R5, PT, PT, R5, 0x80, RZ ;  /* 0x0000008005057810 */ /* 0x000fc80007ffe0ff */
[----:B------:R-:W-:-:S07]  /*1970*/  ISETP.GE.AND P4, PT, R10, R5, PT ;  /* 0x000000050a00720c */ /* 0x000fce0003f86270 */
[----:B------:R-:W-:Y:S06]  /*1980*/  @P0 BRA `(.L_x_3187) ;  /* 0x0000000000500947 */ /* 0x000fec0003800000 */
        /* <DEDUP_REMOVED lines=20> */
.L_x_3187:
[----:B------:R-:W-:Y:S05]  /*1ad0*/  BSYNC.RECONVERGENT B0 ;  /* 0x0000000000007941 */ /* 0x000fea0003800200 */
.L_x_3186:
        /* <DEDUP_REMOVED lines=12> */
.L_x_3190:
[----:B------:R4:W-:Y:S02]  /*1ba0*/  STS.128 [R143+0x1000], RZ ;  /* 0x001000ff8f007388 */ /* 0x0009e40000000c00 */
.L_x_3189:
[----:B------:R-:W-:Y:S05]  /*1bb0*/  BSYNC.RECONVERGENT B0 ;  /* 0x0000000000007941 */ /* 0x000fea0003800200 */
.L_x_3188:
[-C--:B------:R-:W-:Y:S01]  /*1bc0*/  ISETP.GE.AND P3, PT, R4, R5.reuse, PT ;  /* 0x000000050400720c */ /* 0x080fe20003f66270 */
[C---:B------:R-:W-:Y:S01]  /*1bd0*/  VIADD R8, R10.reuse, 0x40 ;  /* 0x000000400a087836 */ /* 0x040fe20000000000 */
[C---:B------:R-:W-:Y:S01]  /*1be0*/  LEA R14, P0, R7.reuse, R138, 0x1 ;  /* 0x0000008a070e7211 */ /* 0x040fe200078008ff */
[----:B------:R-:W-:Y:S01]  /*1bf0*/  VIADD R6, R10, 0x60 ;  /* 0x000000600a067836 */ /* 0x000fe20000000000 */
[----:B------:R-:W-:Y:S02]  /*1c00*/  BSSY.RECONVERGENT B0, `(.L_x_3191) ;  /* 0x000000d000007945 */ /* 0x000fe40003800200 */
[-C--:B------:R-:W-:Y:S02]  /*1c10*/  ISETP.GE.AND P2, PT, R8, R5.reuse, PT ;  /* 0x000000050800720c */ /* 0x080fe40003f46270 */
[----:B------:R-:W-:Y:S02]  /*1c20*/  ISETP.GE.AND P1, PT, R6, R5, PT ;  /* 0x000000050600720c */ /* 0x000fe40003f26270 */
[----:B------:R-:W-:-:S03]  /*1c30*/  LEA.HI.X R15, R7, R139, R12, 0x1, P0 ;  /* 0x0000008b070f7211 */ /* 0x000fc600000f0c0c */
[----:B------:R-:W-:Y:S08]  /*1c40*/  @P3 BRA `(.L_x_3192) ;  /* 0x0000000000203947 */ /* 0x000ff00003800000 */
        /* <DEDUP_REMOVED lines=8> */
.L_x_3192:
[----:B------:R-:W-:Y:S05]  /*1cd0*/  BSYNC.RECONVERGENT B0 ;  /* 0x0000000000007941 */ /* 0x000fea0003800200 */
.L_x_3191:
[----:B------:R-:W-:Y:S04]  /*1ce0*/  BSSY.RECONVERGENT B0, `(.L_x_3193) ;  /* 0x000000c000007945 */ /* 0x000fe80003800200 */
        /* <DEDUP_REMOVED lines=11> */
.L_x_3194:
[----:B------:R-:W-:Y:S05]  /*1da0*/  BSYNC.RECONVERGENT B0 ;  /* 0x0000000000007941 */ /* 0x000fea0003800200 */
.L_x_3193:
        /* <DEDUP_REMOVED lines=12> */
.L_x_3196:
[----:B------:R-:W-:Y:S05]  /*1e70*/  BSYNC.RECONVERGENT B0 ;  /* 0x0000000000007941 */ /* 0x000fea0003800200 */
.L_x_3195:
        /* <DEDUP_REMOVED lines=21> */
.L_x_3199:
[----:B------:R1:W-:Y:S01]  /*1fd0*/  STS.128 [R143+0x3000], RZ ;  /* 0x003000ff8f007388 */ /* 0x0003e20000000c00 */
[----:B------:R-:W-:Y:S05]  /*1fe0*/  BRA `(.L_x_3200) ;  /* 0x0000000000047947 */ /* 0x000fea0003800000 */
.L_x_3198:
[----:B------:R1:W-:Y:S02]  /*1ff0*/  STS.128 [R143+0x3000], RZ ;  /* 0x003000ff8f007388 */ /* 0x0003e40000000c00 */
.L_x_3200:
[----:B------:R-:W-:Y:S05]  /*2000*/  BSYNC.RECONVERGENT B0 ;  /* 0x0000000000007941 */ /* 0x000fea0003800200 */
.L_x_3197:
[-C--:B------:R-:W-:Y:S01]  /*2010*/  ISETP.GE.AND P3, PT, R4, R5.reuse, PT ;  /* 0x000000050400720c */ /* 0x080fe20003f66270 */
[----:B------:R-:W-:Y:S01]  /*2020*/  IMAD.SHL.U32 R107, R86, 0x20, RZ ;  /* 0x00000020566b7824 */ /* 0x000fe200078e00ff */
[-C--:B------:R-:W-:Y:S01]  /*2030*/  ISETP.GE.AND P2, PT, R8, R5.reuse, PT ;  /* 0x000000050800720c */ /* 0x080fe20003f46270 */
[----:B------:R-:W-:Y:S01]  /*2040*/  IMAD.SHL.U32 R4, R86, 0x10, RZ ;  /* 0x0000001056047824 */ /* 0x000fe200078e00ff */
[----:B------:R-:W-:Y:S01]  /*2050*/  ISETP.GE.AND P1, PT, R6, R5, PT ;  /* 0x000000050600720c */ /* 0x000fe20003f26270 */
[----:B------:R-:W-:Y:S01]  /*2060*/  IMAD.SHL.U32 R8, R86, 0x4, RZ ;  /* 0x0000000456087824 */ /* 0x000fe200078e00ff */
[C---:B------:R-:W-:Y:S01]  /*2070*/  LOP3.LUT R11, R107.reuse, 0xc0, RZ, 0xc0, !PT ;  /* 0x000000c06b0b7812 */ /* 0x040fe200078ec0ff */
[----:B------:R-:W-:Y:S01]  /*2080*/  BSSY.RECONVERGENT B0, `(.L_x_3201) ;  /* 0x0000016000007945 */ /* 0x000fe20003800200 */
[----:B------:R-:W-:Y:S02]  /*2090*/  LOP3.LUT R9, R107, 0x120, RZ, 0xc0, !PT ;  /* 0x000001206b097812 */ /* 0x000fe400078ec0ff */
[----:B------:R-:W-:-:S02]  /*20a0*/  LOP3.LUT R6, R4, 0x100, RZ, 0xc0, !PT ;  /* 0x0000010004067812 */ /* 0x000fc400078ec0ff */
[----:B------:R-:W-:Y:S01]  /*20b0*/  LOP3.LUT R5, R11, 0x18, R8, 0xf8, !PT ;  /* 0x000000180b057812 */ /* 0x000fe200078ef808 */
[----:B------:R1:W-:Y:S01]  /*20c0*/  @P3 STS.128 [R143+0x3800], RZ ;  /* 0x003800ff8f003388 */ /* 0x0003e20000000c00 */
[----:B------:R-:W-:Y:S02]  /*20d0*/  LOP3.LUT R9, R9, 0x3e00, R4, 0xf8, !PT ;  /* 0x00003e0009097812 */ /* 0x000fe400078ef804 */
[----:B------:R-:W-:Y:S02]  /*20e0*/  LOP3.LUT R133, R6, 0x20, R107, 0xf8, !PT ;  /* 0x0000002006857812 */ /* 0x000fe400078ef86b */
[----:B------:R-:W-:Y:S02]  /*20f0*/  LEA R4, P0, R7, R140, 0x1 ;  /* 0x0000008c07047211 */ /* 0x000fe400078008ff */
[C---:B------:R-:W-:Y:S02]  /*2100*/  LOP3.LUT R6, R5.reuse, 0x8, R86, 0x78, !PT ;  /* 0x0000000805067812 */ /* 0x040fe400078e7856 */
[----:B------:R-:W-:-:S02]  /*2110*/  LOP3.LUT R132, R5, 0x8, R132, 0x78, !PT ;  /* 0x0000000805847812 */ /* 0x000fc400078e7884 */
[----:B------:R-:W-:Y:S02]  /*2120*/  LEA.HI.X R5, R7, R141, R2, 0x1, P0 ;  /* 0x0000008d07057211 */ /* 0x000fe400000f0c02 */
[----:B------:R-:W-:Y:S02]  /*2130*/  LOP3.LUT R133, R133, R6, RZ, 0xfc, !PT ;  /* 0x0000000685857212 */ /* 0x000fe400078efcff */
[----:B------:R-:W-:Y:S01]  /*2140*/  LOP3.LUT R134, R9, R132, RZ, 0xfc, !PT ;  /* 0x0000008409867212 */ /* 0x000fe200078efcff */
[----:B------:R-:W-:Y:S06]  /*2150*/  @P3 BRA `(.L_x_3202) ;  /* 0x0000000000203947 */ /* 0x000fec0003800000 */
        /* <DEDUP_REMOVED lines=8> */
.L_x_3202:
[----:B------:R-:W-:Y:S05]  /*21e0*/  BSYNC.RECONVERGENT B0 ;  /* 0x0000000000007941 */ /* 0x000fea0003800200 */
.L_x_3201:
        /* <DEDUP_REMOVED lines=15> */
.L_x_3204:
[----:B------:R-:W-:Y:S05]  /*22e0*/  BSYNC.RECONVERGENT B0 ;  /* 0x0000000000007941 */ /* 0x000fea0003800200 */
.L_x_3203:
        /* <DEDUP_REMOVED lines=13> */
.L_x_3206:
[----:B------:R-:W-:Y:S05]  /*23c0*/  BSYNC.RECONVERGENT B0 ;  /* 0x0000000000007941 */ /* 0x000fea0003800200 */
.L_x_3205:
[----:B------:R-:W-:Y:S01]  /*23d0*/  LDSM.16.M88.4 R20, [R134] ;  /* 0x000000008614783b */ /* 0x000fe20000000200 */
[----:B------:R-:W-:Y:S01]  /*23e0*/  IMAD.MOV.U32 R103, RZ, RZ, 0x20 ;  /* 0x00000020ff677424 */ /* 0x000fe200078e00ff */
[----:B------:R-:W-:Y:S02]  /*23f0*/  LOP3.LUT P6, RZ, R86, 0x4, RZ, 0xc0, !PT ;  /* 0x0000000456ff7812 */ /* 0x000fe400078cc0ff */
[----:B-1----:R-:W1:Y:S01]  /*2400*/  LDSM.16.M88.4 R12, [R133+0x1000] ;  /* 0x00100000850c783b */ /* 0x002e620000000200 */
[----:B------:R-:W-:Y:S02]  /*2410*/  ISETP.NE.AND P2, PT, R3, 0x1, PT ;  /* 0x000000010300780c */ /* 0x000fe40003f45270 */
[----:B------:R-:W-:Y:S01]  /*2420*/  SEL R103, R103, 0xffffffe0, !P6 ;  /* 0xffffffe067677807 */ /* 0x000fe20007000000 */
[----:B------:R-:W5:Y:S01]  /*2430*/  LDSM.16.M88.4 R4, [R133+0x1400] ;  /* 0x001400008504783b */ /* 0x000f620000000200 */
[C---:B------:R-:W-:Y:S02]  /*2440*/  VIMNMX R106, PT, PT, R105.reuse, R0, PT ;  /* 0x00000000696a7248 */ /* 0x040fe40003fe0100 */
[----:B------:R-:W-:Y:S01]  /*2450*/  VIADDMNMX R105, R105, 0x8, R0, PT ;  /* 0x0000000869697846 */ /* 0x000fe20003800100 */
[----:B------:R-:W-:Y:S01]  /*2460*/  IMAD.IADD R102, R134, 0x1, R103 ;  /* 0x0000000186667824 */ /* 0x000fe200078e0267 */
[----:B------:R-:W2:Y:S01]  /*2470*/  LDSM.16.M88.4 R60, [R133+0x1800] ;  /* 0x00180000853c783b */ /* 0x000ea20000000200 */
[----:B------:R-:W-:-:S03]  /*2480*/  IMAD.IADD R87, R103, 0x1, R133 ;  /* 0x0000000167577824 */ /* 0x000fc600078e0285 */
[----:B------:R-:W3:Y:S04]  /*2490*/  LDSM.16.M88.4 R52, [R133+0x1c00] ;  /* 0x001c00008534783b */ /* 0x000ee80000000200 */
[----:B------:R-:W4:Y:S04]  /*24a0*/  LDSM.16.M88.4 R44, [R133+0x2000] ;  /* 0x00200000852c783b */ /* 0x000f280000000200 */
[----:B------:R-:W4:Y:S04]  /*24b0*/  LDSM.16.M88.4 R36, [R133+0x2400] ;  /* 0x002400008524783b */ /* 0x000f280000000200 */
[----:B------:R-:W4:Y:S04]  /*24c0*/  LDSM.16.M88.4 R28, [R133+0x2800] ;  /* 0x00280000851c783b */ /* 0x000f280000000200 */
[----:B------:R-:W4:Y:S04]  /*24d0*/  LDSM.16.M88.4 R76, [R133+0x2c00] ;  /* 0x002c0000854c783b */ /* 0x000f280000000200 */
[----:B------:R-:W-:Y:S04]  /*24e0*/  LDSM.16.M88.4 R96, [R102] ;  /* 0x000000006660783b */ /* 0x000fe80000000200 */
[----:B------:R-:W4:Y:S01]  /*24f0*/  LDSM.16.M88.4 R72, [R87+0x1000] ;  /* 0x001000005748783b */ /* 0x000f220000000200 */
[C---:B-1----:R-:W-:Y:S03]  /*2500*/  HMMA.16816.F32.BF16 R16, R20.reuse, R12, RZ ;  /* 0x0000000c1410723c */ /* 0x042fe600000418ff */
[----:B------:R-:W1:Y:S04]  /*2510*/  LDSM.16.M88.4 R68, [R87+0x1400] ;  /* 0x001400005744783b */ /* 0x000e680000000200 */
[----:B------:R-:W1:Y:S01]  /*2520*/  LDSM.16.M88.4 R92, [R87+0x1800] ;  /* 0x00180000575c783b */ /* 0x000e620000000200 */
[C---:B-----5:R-:W-:Y:S03]  /*2530*/  HMMA.16816.F32.BF16 R8, R20.reuse, R4, RZ ;  /* 0x000000041408723c */ /* 0x060fe600000418ff */
[----:B------:R-:W5:Y:S04]  /*2540*/  LDSM.16.M88.4 R88, [R87+0x1c00] ;  /* 0x001c00005758783b */ /* 0x000f680000000200 */
[----:B------:R-:W5:Y:S01]  /*2550*/  LDSM.16.M88.4 R80, [R87+0x2000] ;  /* 0x002000005750783b */ /* 0x000f620000000200 */
[C---:B------:R-:W-:Y:S03]  /*2560*/  HMMA.16816.F32.BF16 R12, R20.reuse, R14, RZ ;  /* 0x0000000e140c723c */ /* 0x040fe600000418ff */
[----:B------:R-:W0:Y:S05]  /*2570*/  LDGDEPBAR ;  /* 0x00000000000079af */ /* 0x000e2a0000000000 */
[C---:B------:R-:W-:Y:S08]  /*2580*/  HMMA.16816.F32.BF16 R4, R20.reuse, R6, RZ ;  /* 0x000000061404723c */ /* 0x040ff000000418ff */
[C---:B--2---:R-:W-:Y:S08]  /*2590*/  HMMA.16816.F32.BF16 R64, R20.reuse, R60, RZ ;  /* 0x0000003c1440723c */ /* 0x044ff000000418ff */
[C---:B---3--:R-:W-:Y:S08]  /*25a0*/  HMMA.16816.F32.BF16 R56, R20.reuse, R52, RZ ;  /* 0x000000341438723c */ /* 0x048ff000000418ff */
        /* <DEDUP_REMOVED lines=14> */
[C---:B-1----:R-:W-:Y:S08]  /*2690*/  HMMA.16816.F32.BF16 R8, R96.reuse, R68, R8 ;  /* 0x000000446008723c */ /* 0x042ff00000041808 */
[----:B------:R-:W-:Y:S01]  /*26a0*/  HMMA.16816.F32.BF16 R4, R96, R70, R4 ;  /* 0x000000466004723c */ /* 0x000fe20000041804 */
[----:B------:R-:W1:Y:S01]  /*26b0*/  LDSM.16.M88.4 R68, [R87+0x2c00] ;  /* 0x002c00005744783b */ /* 0x000e620000000200 */
[----:B------:R-:W-:-:S06]  /*26c0*/  DEPBAR.LE SB0, 0x0 ;  /* 0x000080000000791a */ /* 0x000fcc0000000000 */
[C---:B------:R-:W-:Y:S08]  /*26d0*/  HMMA.16816.F32.BF16 R64, R96.reuse, R92, R64 ;  /* 0x0000005c6040723c */ /* 0x040ff00000041840 */
[C---:B------:R-:W-:Y:S08]  /*26e0*/  HMMA.16816.F32.BF16 R60, R96.reuse, R94, R60 ;  /* 0x0000005e603c723c */ /* 0x040ff0000004183c */
[C---:B-----5:R-:W-:Y:S08]  /*26f0*/  HMMA.16816.F32.BF16 R56, R96.reuse, R88, R56 ;  /* 0x000000586038723c */ /* 0x060ff00000041838 */
[C---:B------:R-:W-:Y:S08]  /*2700*/  HMMA.16816.F32.BF16 R52, R96.reuse, R90, R52 ;  /* 0x0000005a6034723c */ /* 0x040ff00000041834 */
[C---:B------:R-:W-:Y:S08]  /*2710*/  HMMA.16816.F32.BF16 R48, R96.reuse, R80, R48 ;  /* 0x000000506030723c */ /* 0x040ff00000041830 */
[C---:B------:R-:W-:Y:S08]  /*2720*/  HMMA.16816.F32.BF16 R44, R96.reuse, R82, R44 ;  /* 0x00000052602c723c */ /* 0x040ff0000004182c */
[C---:B--2---:R-:W-:Y:S08]  /*2730*/  HMMA.16816.F32.BF16 R40, R96.reuse, R76, R40 ;  /* 0x0000004c6028723c */ /* 0x044ff00000041828 */
[C---:B------:R-:W-:Y:S08]  /*2740*/  HMMA.16816.F32.BF16 R36, R96.reuse, R78, R36 ;  /* 0x0000004e6024723c */ /* 0x040ff00000041824 */
[C---:B---3--:R-:W-:Y:S08]  /*2750*/  HMMA.16816.F32.BF16 R32, R96.reuse, R72, R32 ;  /* 0x000000486020723c */ /* 0x048ff00000041820 */
[C---:B------:R-:W-:Y:S08]  /*2760*/  HMMA.16816.F32.BF16 R28, R96.reuse, R74, R28 ;  /* 0x0000004a601c723c */ /* 0x040ff0000004181c */
[C---:B-1----:R-:W-:Y:S08]  /*2770*/  HMMA.16816.F32.BF16 R24, R96.reuse, R68, R24 ;  /* 0x000000446018723c */ /* 0x042ff00000041818 */
        /* <DEDUP_REMOVED lines=14> */
.L_x_3208:
        /* <DEDUP_REMOVED lines=60> */
.L_x_3209:
[----:B------:R-:W1:Y:S01]  /*2c20*/  LDCU UR4, c[0x0][0x440] ;  /* 0x00008800ff0477ac */ /* 0x000e620008000800 */
[----:B------:R-:W-:Y:S01]  /*2c30*/  IMAD.WIDE.U32 R70, R84, 0x40, RZ ;  /* 0x0000004054467825 */ /* 0x000fe200078e00ff */
[----:B------:R-:W-:Y:S03]  /*2c40*/  BSSY.RECONVERGENT B0, `(.L_x_3210) ;  /* 0x0000023000007945 */ /* 0x000fe60003800200 */
[----:B------:R-:W-:Y:S01]  /*2c50*/  IMAD.SHL.U32 R0, R85, 0x40, RZ ;  /* 0x0000004055007824 */ /* 0x000fe200078e00ff */
[C---:B-1----:R-:W-:Y:S02]  /*2c60*/  ISETP.GE.AND P0, PT, R136.reuse, UR4, PT ;  /* 0x0000000488007c0c */ /* 0x042fe4000bf06270 */
[----:B------:R-:W-:-:S11]  /*2c70*/  ISETP.GE.AND P1, PT, R136, UR4, PT ;  /* 0x0000000488007c0c */ /* 0x000fd6000bf26270 */
[----:B------:R-:W-:Y:S01]  /*2c80*/  @!P0 IMAD.SHL.U32 R69, R84, 0x40, RZ ;  /* 0x0000004054458824 */ /* 0x000fe200078e00ff */
[----:B------:R-:W-:Y:S01]  /*2c90*/  @!P0 IADD3 R68, P5, PT, R138, R70, RZ ;  /* 0x000000468a448210 */ /* 0x000fe20007fbe0ff */
[----:B------:R-:W-:Y:S01]  /*2ca0*/  @!PT LDS RZ, [RZ] ;  /* 0x00000000fffff984 */ /* 0x000fe20000000800 */
[----:B------:R-:W-:Y:S01]  /*2cb0*/  @!PT LDS RZ, [RZ] ;  /* 0x00000000fffff984 */ /* 0x000fe20000000800 */
[----:B------:R-:W-:Y:S01]  /*2cc0*/  @!PT LDS RZ, [RZ] ;  /* 0x00000000fffff984 */ /* 0x000fe20000000800 */
[----:B------:R1:W-:Y:S01]  /*2cd0*/  @!P1 LDGSTS.E.BYPASS.LTC128B.128 [R143+0x1000], desc[UR16][R138.64] ;  /* 0x010000008a8f9fae */ /* 0x0003e2000b981a10 */
[----:B------:R-:W-:Y:S02]  /*2ce0*/  @!P0 SHF.L.U64.HI R2, R84, 0x6, R85 ;  /* 0x0000000654028819 */ /* 0x000fe40000010255 */
[----:B------:R-:W-:Y:S01]  /*2cf0*/  @!P0 IADD3 R70, P4, P3, R69, R138, R69 ;  /* 0x0000008a45468210 */ /* 0x000fe20007b9e045 */
[----:B------:R1:W-:Y:S01]  /*2d00*/  @P1 STS.128 [R143+0x1000], RZ ;  /* 0x001000ff8f001388 */ /* 0x0003e20000000c00 */
[----:B------:R-:W-:Y:S02]  /*2d10*/  @!P0 IADD3.X R69, PT, PT, R139, R71, R0, P5, !PT ;  /* 0x000000478b458210 */ /* 0x000fe40002ffe400 */
[----:B------:R-:W-:Y:S01]  /*2d20*/  @!P0 IADD3.X R71, PT, PT, R2, R139, R2, P4, P3 ;  /* 0x0000008b02478210 */ /* 0x000fe200027e6402 */
        /* <DEDUP_REMOVED lines=12> */
[----:B-1----:R-:W-:-:S04]  /*2df0*/  LEA R69, P1, R84, R138, 0x6 ;  /* 0x0000008a54457211 */ /* 0x002fc800078230ff */
[C---:B------:R-:W-:Y:S02]  /*2e00*/  LEA R68, P0, R84.reuse, R69, 0x7 ;  /* 0x0000004554447211 */ /* 0x040fe400078038ff */
[----:B------:R-:W-:-:S04]  /*2e10*/  LEA.HI.X R0, R84, R139, R85, 0x6, P1 ;  /* 0x0000008b54007211 */ /* 0x000fc800008f3455 */
[----:B------:R-:W-:-:S05]  /*2e20*/  LEA.HI.X R69, R84, R0, R85, 0x7, P0 ;  /* 0x0000000054457211 */ /* 0x000fca00000f3c55 */
[----:B------:R-:W-:Y:S01]  /*2e30*/  @!PT LDS RZ, [RZ] ;  /* 0x00000000fffff984 */ /* 0x000fe20000000800 */
[----:B------:R-:W-:Y:S01]  /*2e40*/  @!PT LDS RZ, [RZ] ;  /* 0x00000000fffff984 */ /* 0x000fe20000000800 */
[----:B------:R-:W-:Y:S01]  /*2e50*/  @!PT LDS RZ, [RZ] ;  /* 0x00000000fffff984 */ /* 0x000fe20000000800 */
[----:B------:R2:W-:Y:S02]  /*2e60*/  LDGSTS.E.BYPASS.LTC128B.128 [R143+0x2800], desc[UR16][R68.64] ;  /* 0x02800000448f7fae */ /* 0x0005e4000b981a10 */
.L_x_3211:
[----:B------:R-:W-:Y:S05]  /*2e70*/  BSYNC.RECONVERGENT B0 ;  /* 0x0000000000007941 */ /* 0x000fea0003800200 */
.L_x_3210:
[----:B------:R-:W0:Y:S02]  /*2e80*/  LDGDEPBAR ;  /* 0x00000000000079af */ /* 0x000e240000000000 */
.L_x_3207:
[----:B------:R-:W-:Y:S01]  /*2e90*/  IMAD.SHL.U32 R104, R86, 0x2, RZ ;  /* 0x0000000256687824 */ /* 0x000fe200078e00ff */
[----:B------:R-:W3:Y:S01]  /*2ea0*/  LDCU UR4, c[0x0][0x45c] ;  /* 0x00008b80ff0477ac */ /* 0x000ee20008000800 */
[----:B------:R-:W-:Y:S01]  /*2eb0*/  LOP3.LUT R132, R132, 0x120, R107, 0xf8, !PT ;  /* 0x0000012084847812 */ /* 0x000fe200078ef86b */
[----:B------:R-:W-:Y:S02]  /*2ec0*/  IMAD.MOV.U32 R150, RZ, RZ, -0x1 ;  /* 0xffffffffff967424 */ /* 0x000fe400078e00ff */
[----:B------:R-:W-:Y:S02]  /*2ed0*/  LOP3.LUT R104, R104, 0x6, RZ, 0xc0, !PT ;  /* 0x0000000668687812 */ /* 0x000fe400078ec0ff */
[----:B------:R-:W-:-:S03]  /*2ee0*/  LEA R132, R132, UR5, 0x1 ;  /* 0x0000000584847c11 */ /* 0x000fc6000f8e08ff */
[----:B------:R-:W-:-:S04]  /*2ef0*/  IMAD R104, R3, 0x80, R104 ;  /* 0x0000008003687824 */ /* 0x000fc800078e0268 */
[C---:B------:R-:W-:Y:S02]  /*2f00*/  VIADD R0, R104.reuse, 0xffffff80 ;  /* 0xffffff8068007836 */ /* 0x040fe40000000000 */
[----:B------:R-:W-:-:S03]  /*2f10*/  VIADD R2, R104, 0xffffff81 ;  /* 0xffffff8168027836 */ /* 0x000fc60000000000 */
[CC--:B------:R-:W-:Y:S02]  /*2f20*/  ISETP.GE.AND P3, PT, R0.reuse, R106.reuse, PT ;  /* 0x0000006a0000720c */ /* 0x0c0fe40003f66270 */
[-C--:B------:R-:W-:Y:S01]  /*2f30*/  ISETP.GE.AND P5, PT, R0, R105.reuse, PT ;  /* 0x000000690000720c */ /* 0x080fe20003fa6270 */
[----:B------:R-:W-:Y:S01]  /*2f40*/  VIADD R0, R104, 0xffffff88 ;  /* 0xffffff8868007836 */ /* 0x000fe20000000000 */
[CC--:B------:R-:W-:Y:S02]  /*2f50*/  ISETP.GE.AND P1, PT, R2.reuse, R106.reuse, PT ;  /* 0x0000006a0200720c */ /* 0x0c0fe40003f26270 */
[----:B------:R-:W-:Y:S01]  /*2f60*/  ISETP.GE.AND P4, PT, R2, R105, PT ;  /* 0x000000690200720c */ /* 0x000fe20003f86270 */
[----:B------:R-:W-:Y:S01]  /*2f70*/  VIADD R2, R104, 0xffffff89 ;  /* 0xffffff8968027836 */ /* 0x000fe20000000000 */
[----:B------:R-:W-:Y:S02]  /*2f80*/  FSEL R73, R16, -INF , !P3 ;  /* 0xff80000010497808 */ /* 0x000fe40005800000 */
[----:B------:R-:W-:-:S02]  /*2f90*/  ISETP.GE.AND P0, PT, R0, R106, PT ;  /* 0x0000006a0000720c */ /* 0x000fc40003f06270 */
[-C--:B------:R-:W-:Y:S01]  /*2fa0*/  ISETP.GE.AND P3, PT, R0, R105.reuse, PT ;  /* 0x000000690000720c */ /* 0x080fe20003f66270 */
[----:B------:R-:W-:Y:S01]  /*2fb0*/  VIADD R0, R104, 0xffffff90 ;  /* 0xffffff9068007836 */ /* 0x000fe20000000000 */
[----:B-12---:R-:W-:Y:S02]  /*2fc0*/  FSEL R68, R18, -INF , !P5 ;  /* 0xff80000012447808 */ /* 0x006fe40006800000 */
[----:B------:R-:W-:Y:S02]  /*2fd0*/  FSEL R75, R17, -INF , !P1 ;  /* 0xff800000114b7808 */ /* 0x000fe40004800000 */
        /* <DEDUP_REMOVED lines=63> */
[----:B------:R-:W-:-:S02]  /*33d0*/  FMNMX3.FTZ R4, R73, R75, R71, !PT ;  /* 0x0000004b49047276 */ /* 0x000fc40007810047 */
[----:B------:R-:W-:Y:S02]  /*33e0*/  FSEL R96, R59, -INF , !P1 ;  /* 0xff8000003b607808 */ /* 0x000fe40004800000 */
[----:B------:R-:W-:Y:S02]  /*33f0*/  FSEL R99, R52, -INF , !P4 ;  /* 0xff80000034637808 */ /* 0x000fe40006000000 */
[C---:B------:R-:W-:Y:S02]  /*3400*/  ISETP.GE.AND P1, PT, R0.reuse, R106, PT ;  /* 0x0000006a0000720c */ /* 0x040fe40003f26270 */
[----:B------:R-:W-:Y:S01]  /*3410*/  ISETP.GE.AND P4, PT, R0, R105, PT ;  /* 0x000000690000720c */ /* 0x000fe20003f86270 */
[----:B------:R-:W-:Y:S01]  /*3420*/  VIADD R0, R104, 0xffffffc8 ;  /* 0xffffffc868007836 */ /* 0x000fe20000000000 */
[----:B------:R-:W-:Y:S02]  /*3430*/  FSEL R98, R54, -INF , !P0 ;  /* 0xff80000036627808 */ /* 0x000fe40004000000 */
[----:B------:R-:W-:-:S02]  /*3440*/  FSEL R109, R53, -INF , !P3 ;  /* 0xff800000356d7808 */ /* 0x000fc40005800000 */
[----:B------:R-:W-:Y:S02]  /*3450*/  FMNMX3.FTZ R4, R4, R69, R15, !PT ;  /* 0x0000004504047276 */ /* 0x000fe4000781000f */
[C---:B------:R-:W-:Y:S02]  /*3460*/  ISETP.GE.AND P0, PT, R2.reuse, R106, PT ;  /* 0x0000006a0200720c */ /* 0x040fe40003f06270 */
[----:B------:R-:W-:Y:S01]  /*3470*/  ISETP.GE.AND P3, PT, R2, R105, PT ;  /* 0x000000690200720c */ /* 0x000fe20003f66270 */
[----:B------:R-:W-:Y:S01]  /*3480*/  VIADD R2, R104, 0xffffffc9 ;  /* 0xffffffc968027836 */ /* 0x000fe20000000000 */
[----:B------:R-:W-:Y:S02]  /*3490*/  FMNMX3.FTZ R4, R4, R9, R11, !PT ;  /* 0x0000000904047276 */ /* 0x000fe4000781000b */
[----:B------:R-:W-:Y:S02]  /*34a0*/  FSEL R108, R55, -INF , !P5 ;  /* 0xff800000376c7808 */ /* 0x000fe40006800000 */
        /* <DEDUP_REMOVED lines=52> */
[----:B------:R-:W-:Y:S02]  /*37f0*/  FSEL R36, R39, -INF , !P1 ;  /* 0xff80000027247808 */ /* 0x000fe40004800000 */
[C---:B------:R-:W-:Y:S02]  /*3800*/  ISETP.GE.AND P0, PT, R0.reuse, R106, PT ;  /* 0x0000006a0000720c */ /* 0x040fe40003f06270 */
[----:B------:R-:W-:Y:S01]  /*3810*/  ISETP.GE.AND P3, PT, R0, R105, PT ;  /* 0x000000690000720c */ /* 0x000fe20003f66270 */
[----:B------:R-:W-:Y:S01]  /*3820*/  VIADD R0, R104, 0xfffffff0 ;  /* 0xfffffff068007836 */ /* 0x000fe20000000000 */
[----:B------:R-:W-:Y:S02]  /*3830*/  FMNMX3.FTZ R5, R5, R114, R110, !PT ;  /* 0x0000007205057276 */ /* 0x000fe4000781006e */
[----:B------:R-:W-:Y:S02]  /*3840*/  ISETP.GE.AND P1, PT, R2, R106, PT ;  /* 0x0000006a0200720c */ /* 0x000fe40003f26270 */
[----:B------:R-:W-:-:S02]  /*3850*/  FMNMX3.FTZ R4, R4, R89, R45, !PT ;  /* 0x0000005904047276 */ /* 0x000fc4000781002d */
[----:B------:R-:W-:Y:S02]  /*3860*/  FMNMX3.FTZ R5, R5, R96, R98, !PT ;  /* 0x0000006005057276 */ /* 0x000fe40007810062 */
[----:B------:R-:W-:Y:S02]  /*3870*/  FSEL R18, R35, -INF , !P5 ;  /* 0xff80000023127808 */ /* 0x000fe40006800000 */
[----:B------:R-:W-:Y:S02]  /*3880*/  FSEL R17, R28, -INF , !P1 ;  /* 0xff8000001c117808 */ /* 0x000fe40004800000 */
[----:B------:R-:W-:Y:S02]  /*3890*/  FSEL R37, R32, -INF , !P4 ;  /* 0xff80000020257808 */ /* 0x000fe40006000000 */
[C---:B------:R-:W-:Y:S02]  /*38a0*/  ISETP.GE.AND P5, PT, R0.reuse, R106, PT ;  /* 0x0000006a0000720c */ /* 0x040fe40003fa6270 */
[----:B------:R-:W-:Y:S01]  /*38b0*/  ISETP.GE.AND P1, PT, R0, R105, PT ;  /* 0x000000690000720c */ /* 0x000fe20003f26270 */
[----:B------:R-:W-:Y:S01]  /*38c0*/  VIADD R0, R104, 0xfffffff1 ;  /* 0xfffffff168007836 */ /* 0x000fe20000000000 */
[----:B------:R-:W-:-:S02]  /*38d0*/  FMNMX3.FTZ R4, R4, R47, R41, !PT ;  /* 0x0000002f04047276 */ /* 0x000fc40007810029 */
        /* <DEDUP_REMOVED lines=24> */
[-C--:B------:R-:W-:Y:S02]  /*3a60*/  ISETP.GE.AND P3, PT, R2, R105.reuse, PT ;  /* 0x000000690200720c */ /* 0x080fe40003f66270 */
[----:B------:R-:W-:Y:S01]  /*3a70*/  FSEL R20, R26, -INF , !P1 ;  /* 0xff8000001a147808 */ /* 0x000fe20004800000 */
[----:B------:R-:W1:Y:S01]  /*3a80*/  SHFL.BFLY PT, R7, R4, 0x2, 0x1f ;  /* 0x0c401f0004077f89 */ /* 0x000e6200000e0000 */
[----:B------:R-:W-:Y:S01]  /*3a90*/  FMNMX3.FTZ R5, R5, R18, R32, !PT ;  /* 0x0000001205057276 */ /* 0x000fe20007810020 */
[----:B------:R-:W-:Y:S01]  /*3aa0*/  IMAD.IADD R26, R103, 0x1, R132 ;  /* 0x00000001671a7824 */ /* 0x000fe200078e0284 */
[----:B------:R-:W-:-:S02]  /*3ab0*/  ISETP.GE.AND P4, PT, R0, R105, PT ;  /* 0x000000690000720c */ /* 0x000fc40003f86270 */
        /* <DEDUP_REMOVED lines=22> */
[----:B--2---:R-:W-:Y:S01]  /*3c20*/  FMNMX.FTZ R0, R5, R0, !PT ;  /* 0x0000000005007209 */ /* 0x004fe20007810000 */
[--C-:B------:R-:W-:Y:S01]  /*3c30*/  FFMA.FTZ R31, R11, UR4, -R30.reuse ;  /* 0x000000040b1f7c23 */ /* 0x100fe2000801081e */
[----:B------:R-:W2:Y:S01]  /*3c40*/  LDSM.16.MT88.4 R4, [R26+0x3000] ;  /* 0x003000001a04783b */ /* 0x000ea20000004200 */
        /* <DEDUP_REMOVED lines=18> */
[----:B------:R-:W-:Y:S01]  /*3d70*/  MUFU.EX2 R64, R64 ;  /* 0x0000004000407308 */ /* 0x000fe20000000800 */
[----:B---3--:R-:W-:Y:S01]  /*3d80*/  F2FP.BF16.F32.PACK_AB R80, R65, R88 ;  /* 0x000000584150723e */ /* 0x008fe200000010ff */
[--C-:B------:R-:W-:Y:S01]  /*3d90*/  FFMA.FTZ R39, R92, UR4, -R27.reuse ;  /* 0x000000045c277c23 */ /* 0x100fe2000801081b */
[----:B------:R-:W3:Y:S01]  /*3da0*/  LDSM.16.MT88.4 R8, [R26+0x3400] ;  /* 0x003400001a08783b */ /* 0x000ee20000004200 */
[----:B------:R-:W1:Y:S01]  /*3db0*/  MUFU.EX2 R59, R59 ;  /* 0x0000003b003b7308 */ /* 0x000e620000000800 */
        /* <DEDUP_REMOVED lines=33> */
[----:B------:R-:W-:Y:S01]  /*3fd0*/  FFMA.FTZ R38, R38, UR4, -R27 ;  /* 0x0000000426267c23 */ /* 0x000fe2000801081b */
[----:B------:R-:W-:Y:S01]  /*3fe0*/  FADD.FTZ R59, R64, R59 ;  /* 0x0000003b403b7221 */ /* 0x000fe20000010000 */
        /* <DEDUP_REMOVED lines=8> */
[----:B------:R-:W-:Y:S01]  /*4070*/  MUFU.EX2 R94, R94 ;  /* 0x0000005e005e7308 */ /* 0x000fe20000000800 */
[C---:B--2---:R-:W-:Y:S01]  /*4080*/  HMMA.16816.F32.BF16 R76, R80.reuse, R4, RZ ;  /* 0x00000004504c723c */ /* 0x044fe200000418ff */
[----:B-1----:R-:W-:Y:S01]  /*4090*/  F2FP.BF16.F32.PACK_AB R4, R49, R50 ;  /* 0x000000323104723e */ /* 0x002fe200000010ff */
[----:B------:R-:W-:Y:S01]  /*40a0*/  FADD.FTZ R64, R50, R63 ;  /* 0x0000003f32407221 */ /* 0x000fe20000010000 */
[----:B----4-:R-:W-:Y:S01]  /*40b0*/  F2FP.BF16.F32.PACK_AB R5, R39, R60 ;  /* 0x0000003c2705723e */ /* 0x010fe200000010ff */
[----:B------:R-:W1:Y:S01]  /*40c0*/  MUFU.EX2 R91, R91 ;  /* 0x0000005b005b7308 */ /* 0x000e620000000800 */
[----:B------:R-:W-:Y:S01]  /*40d0*/  FFMA.FTZ R50, R33, UR4, -R30 ;  /* 0x0000000421327c23 */ /* 0x000fe2000801081e */
        /* <DEDUP_REMOVED lines=8> */
[----:B------:R-:W2:Y:S01]  /*4160*/  MUFU.EX2 R61, R61 ;  /* 0x0000003d003d7308 */ /* 0x000ea20000000800 */
[----:B------:R-:W-:Y:S01]  /*4170*/  FFMA.FTZ R49, R16, UR4, -R27 ;  /* 0x0000000410317c23 */ /* 0x000fe2000801081b */
[----:B------:R-:W-:Y:S01]  /*4180*/  FADD.FTZ R17, R46, R17 ;  /* 0x000000112e117221 */ /* 0x000fe20000010000 */
[----:B------:R-:W-:Y:S01]  /*4190*/  FADD.FTZ R39, R39, R62 ;  /* 0x0000003e27277221 */ /* 0x000fe20000010000 */
[C---:B------:R-:W-:Y:S01]  /*41a0*/  HMMA.16816.F32.BF16 R68, R4.reuse, R12, R68 ;  /* 0x0000000c0444723c */ /* 0x040fe20000041844 */
[----:B------:R-:W-:Y:S01]  /*41b0*/  MUFU.EX2 R93, R93 ;  /* 0x0000005d005d7308 */ /* 0x000fe20000000800 */
[--C-:B------:R-:W-:Y:S01]  /*41c0*/  FFMA.FTZ R60, R18, UR4, -R27.reuse ;  /* 0x00000004123c7c23 */ /* 0x100fe2000801081b */
[--C-:B------:R-:W-:Y:S01]  /*41d0*/  FFMA.FTZ R32, R32, UR4, -R27.reuse ;  /* 0x0000000420207c23 */ /* 0x100fe2000801081b */
[--C-:B------:R-:W-:Y:S01]  /*41e0*/  FFMA.FTZ R34, R34, UR4, -R27.reuse ;  /* 0x0000000422227c23 */ /* 0x100fe2000801081b */
[----:B------:R-:W4:Y:S01]  /*41f0*/  MUFU.EX2 R90, R90 ;  /* 0x0000005a005a7308 */ /* 0x000f220000000800 */
[--C-:B------:R-:W-:Y:S01]  /*4200*/  FFMA.FTZ R24, R24, UR4, -R30.reuse ;  /* 0x0000000418187c23 */ /* 0x100fe2000801081e */
[--C-:B------:R-:W-:Y:S01]  /*4210*/  FFMA.FTZ R25, R25, UR4, -R30.reuse ;  /* 0x0000000419197c23 */ /* 0x100fe2000801081e */
[C---:B---3--:R-:W-:Y:S01]  /*4220*/  HMMA.16816.F32.BF16 R76, R4.reuse, R8, R76 ;  /* 0x00000008044c723c */ /* 0x048fe2000004184c */
[----:B------:R-:W-:Y:S01]  /*4230*/  MUFU.EX2 R58, R58 ;  /* 0x0000003a003a7308 */ /* 0x000fe20000000800 */
[--C-:B------:R-:W-:Y:S01]  /*4240*/  FFMA.FTZ R28, R28, UR4, -R30.reuse ;  /* 0x000000041c1c7c23 */ /* 0x100fe2000801081e */
[----:B------:R-:W-:Y:S01]  /*4250*/  FFMA.FTZ R153, R29, UR4, -R30 ;  /* 0x000000041d997c23 */ /* 0x000fe2000801081e */
[--C-:B------:R-:W-:Y:S01]  /*4260*/  FFMA.FTZ R20, R20, UR4, -R27.reuse ;  /* 0x0000000414147c23 */ /* 0x100fe2000801081b */
[----:B------:R-:W3:Y:S01]  /*4270*/  MUFU.EX2 R57, R57 ;  /* 0x0000003900397308 */ /* 0x000ee20000000800 */
[--C-:B------:R-:W-:Y:S01]  /*4280*/  FFMA.FTZ R21, R21, UR4, -R27.reuse ;  /* 0x0000000415157c23 */ /* 0x100fe2000801081b */
[--C-:B------:R-:W-:Y:S01]  /*4290*/  FFMA.FTZ R22, R22, UR4, -R27.reuse ;  /* 0x0000000416167c23 */ /* 0x100fe2000801081b */
[----:B------:R-:W-:Y:S01]  /*42a0*/  HMMA.16816.F32.BF16 R80, R4, R10, R80 ;  /* 0x0000000a0450723c */ /* 0x000fe20000041850 */
[----:B------:R-:W5:Y:S01]  /*42b0*/  LDSM.16.MT88.4 R8, [R26+0x3800] ;  /* 0x003800001a08783b */ /* 0x000f620000004200 */
[----:B------:R3:W-:Y:S01]  /*42c0*/  MUFU.EX2 R99, R97 ;  /* 0x0000006100637308 */ /* 0x0007e20000000800 */
[----:B------:R-:W-:-:S03]  /*42d0*/  FFMA.FTZ R23, R23, UR4, -R27 ;  /* 0x0000000417177c23 */ /* 0x000fc6000801081b */
[----:B------:R-:W5:Y:S02]  /*42e0*/  MUFU.EX2 R112, R112 ;  /* 0x0000007000707308 */ /* 0x000f640000000800 */
[----:B------:R-:W-:Y:S01]  /*42f0*/  HMMA.16816.F32.BF16 R72, R4, R14, R72 ;  /* 0x0000000e0448723c */ /* 0x000fe20000041848 */
[----:B------:R-:W5:Y:S01]  /*4300*/  LDSM.16.MT88.4 R12, [R132+0x3800] ;  /* 0x00380000840c783b */ /* 0x000f620000004200 */
[----:B-1----:R-:W-:Y:S01]  /*4310*/  F2FP.BF16.F32.PACK_AB R4, R91, R94 ;  /* 0x0000005e5b04723e */ /* 0x002fe200000010ff */
[----:B------:R-:W-:Y:S01]  /*4320*/  MUFU.EX2 R95, R95 ;  /* 0x0000005f005f7308 */ /* 0x000fe20000000800 */
[----:B--2---:R-:W-:Y:S01]  /*4330*/  F2FP.BF16.F32.PACK_AB R6, R61, R92 ;  /* 0x0000005c3d06723e */ /* 0x004fe200000010ff */
[----:B------:R-:W-:Y:S01]  /*4340*/  FADD.FTZ R94, R94, R17 ;  /* 0x000000115e5e7221 */ /* 0x000fe20000010000 */
[----:B----4-:R-:W-:Y:S01]  /*4350*/  F2FP.BF16.F32.PACK_AB R5, R90, R93 ;  /* 0x0000005d5a05723e */ /* 0x010fe200000010ff */
[----:B------:R-:W1:Y:S01]  /*4360*/  MUFU.EX2 R110, R109 ;  /* 0x0000006d006e7308 */ /* 0x000e620000000800 */
[----:B---3--:R-:W-:Y:S01]  /*4370*/  F2FP.BF16.F32.PACK_AB R7, R57, R58 ;  /* 0x0000003a3907723e */ /* 0x008fe200000010ff */
[--C-:B------:R-:W-:Y:S01]  /*4380*/  FFMA.FTZ R97, R108, UR4, -R27.reuse ;  /* 0x000000046c617c23 */ /* 0x100fe2000801081b */
[--C-:B------:R-:W-:Y:S01]  /*4390*/  FFMA.FTZ R108, R53, UR4, -R30.reuse ;  /* 0x00000004356c7c23 */ /* 0x100fe2000801081e */
[----:B------:R-:W-:Y:S01]  /*43a0*/  MUFU.EX2 R103, R103 ;  /* 0x0000006700677308 */ /* 0x000fe20000000800 */
[----:B------:R-:W-:Y:S01]  /*43b0*/  FFMA.FTZ R53, R67, UR4, -R30 ;  /* 0x0000000443357c23 */ /* 0x000fe2000801081e */
[----:B------:R-:W-:Y:S01]  /*43c0*/  FFMA.FTZ R67, R52, UR4, -R27 ;  /* 0x0000000434437c23 */ /* 0x000fe2000801081b */
[----:B------:R-:W-:Y:S01]  /*43d0*/  FADD.FTZ R91, R91, R94 ;  /* 0x0000005e5b5b7221 */ /* 0x000fe20000010000 */
[----:B------:R-:W2:Y:S03]  /*43e0*/  MUFU.EX2 R96, R96 ;  /* 0x0000006000607308 */ /* 0x000ea60000000800 */
[----:B------:R-:W-:Y:S01]  /*43f0*/  FADD.FTZ R92, R92, R91 ;  /* 0x0000005b5c5c7221 */ /* 0x000fe20000010000 */
[----:B------:R-:W-:Y:S03]  /*4400*/  MUFU.EX2 R98, R98 ;  /* 0x0000006200627308 */ /* 0x000fe60000000800 */
[----:B------:R-:W-:Y:S01]  /*4410*/  FADD.FTZ R61, R61, R92 ;  /* 0x0000005c3d3d7221 */ /* 0x000fe20000010000 */
[----:B------:R-:W3:Y:S04]  /*4420*/  MUFU.EX2 R97, R97 ;  /* 0x0000006100617308 */ /* 0x000ee80000000800 */
[----:B------:R-:W-:Y:S04]  /*4430*/  MUFU.EX2 R108, R108 ;  /* 0x0000006c006c7308 */ /* 0x000fe80000000800 */
[----:B------:R-:W4:Y:S01]  /*4440*/  MUFU.EX2 R55, R55 ;  /* 0x0000003700377308 */ /* 0x000f220000000800 */
[C---:B-----5:R-:W-:Y:S03]  /*4450*/  HMMA.16816.F32.BF16 R76, R4.reuse, R8, R76 ;  /* 0x00000008044c723c */ /* 0x060fe6000004184c */
[----:B------:R-:W-:Y:S04]  /*4460*/  MUFU.EX2 R53, R53 ;  /* 0x0000003500357308 */ /* 0x000fe80000000800 */
[----:B------:R-:W-:Y:S01]  /*4470*/  MUFU.EX2 R52, R107 ;  /* 0x0000006b00347308 */ /* 0x000fe20000000800 */
[C---:B------:R-:W-:Y:S01]  /*4480*/  HMMA.16816.F32.BF16 R80, R4.reuse, R10, R80 ;  /* 0x0000000a0450723c */ /* 0x040fe20000041850 */
[----:B------:R-:W5:Y:S02]  /*4490*/  LDSM.16.MT88.4 R8, [R26+0x3c00] ;  /* 0x003c00001a08783b */ /* 0x000f640000004200 */
[----:B------:R-:W-:Y:S04]  /*44a0*/  MUFU.EX2 R67, R67 ;  /* 0x0000004300437308 */ /* 0x000fe80000000800 */
[----:B------:R-:W4:Y:S01]  /*44b0*/  MUFU.EX2 R48, R48 ;  /* 0x0000003000307308 */ /* 0x000f220000000800 */
[C---:B------:R-:W-:Y:S03]  /*44c0*/  HMMA.16816.F32.BF16 R68, R4.reuse, R12, R68 ;  /* 0x0000000c0444723c */ /* 0x040fe60000041844 */
[----:B------:R-:W-:Y:S04]  /*44d0*/  MUFU.EX2 R54, R54 ;  /* 0x0000003600367308 */ /* 0x000fe80000000800 */
[----:B------:R-:W-:Y:S01]  /*44e0*/  MUFU.EX2 R45, R45 ;  /* 0x0000002d002d7308 */ /* 0x000fe20000000800 */
[----:B------:R-:W-:Y:S01]  /*44f0*/  HMMA.16816.F32.BF16 R72, R4, R14, R72 ;  /* 0x0000000e0448723c */ /* 0x000fe20000041848 */
[----:B------:R-:W4:Y:S01]  /*4500*/  LDSM.16.MT88.4 R12, [R132+0x3c00] ;  /* 0x003c0000840c783b */ /* 0x000f220000004200 */
[----:B------:R-:W-:Y:S01]  /*4510*/  F2FP.BF16.F32.PACK_AB R4, R99, R112 ;  /* 0x000000706304723e */ /* 0x000fe200000010ff */
[----:B------:R-:W-:Y:S01]  /*4520*/  MUFU.EX2 R41, R41 ;  /* 0x0000002900297308 */ /* 0x000fe20000000800 */
[----:B-1----:R-:W-:Y:S01]  /*4530*/  F2FP.BF16.F32.PACK_AB R6, R110, R95 ;  /* 0x0000005f6e06723e */ /* 0x002fe200000010ff */
[----:B------:R-:W-:Y:S01]  /*4540*/  FADD.FTZ R112, R112, R61 ;  /* 0x0000003d70707221 */ /* 0x000fe20000010000 */
[----:B--2---:R-:W-:Y:S01]  /*4550*/  F2FP.BF16.F32.PACK_AB R5, R96, R103 ;  /* 0x000000676005723e */ /* 0x004fe200000010ff */
[----:B------:R-:W-:Y:S01]  /*4560*/  MUFU.EX2 R47, R47 ;  /* 0x0000002f002f7308 */ /* 0x000fe20000000800 */
[----:B---3--:R-:W-:Y:S01]  /*4570*/  F2FP.BF16.F32.PACK_AB R7, R97, R98 ;  /* 0x000000626107723e */ /* 0x008fe200000010ff */
[----:B------:R-:W-:-:S02]  /*4580*/  FADD.FTZ R112, R99, R112 ;  /* 0x0000007063707221 */ /* 0x000fc40000010000 */
[----:B------:R-:W-:Y:S02]  /*4590*/  MUFU.EX2 R37, R37 ;  /* 0x0000002500257308 */ /* 0x000fe40000000800 */
[----:B------:R-:W-:Y:S02]  /*45a0*/  FADD.FTZ R95, R95, R112 ;  /* 0x000000705f5f7221 */ /* 0x000fe40000010000 */
[----:B------:R-:W-:Y:S02]  /*45b0*/  MUFU.EX2 R50, R50 ;  /* 0x0000003200327308 */ /* 0x000fe40000000800 */
[----:B------:R-:W-:Y:S02]  /*45c0*/  FADD.FTZ R95, R110, R95 ;  /* 0x0000005f6e5f7221 */ /* 0x000fe40000010000 */
[----:B------:R-:W-:Y:S04]  /*45d0*/  MUFU.EX2 R33, R33 ;  /* 0x0000002100217308 */ /* 0x000fe80000000800 */
[----:B------:R-:W-:Y:S01]  /*45e0*/  MUFU.EX2 R49, R49 ;  /* 0x0000003100317308 */ /* 0x000fe20000000800 */
[C---:B-----5:R-:W-:Y:S03]  /*45f0*/  HMMA.16816.F32.BF16 R76, R4.reuse, R8, R76 ;  /* 0x00000008044c723c */ /* 0x060fe6000004184c */
[----:B------:R-:W-:Y:S04]  /*4600*/  MUFU.EX2 R60, R60 ;  /* 0x0000003c003c7308 */ /* 0x000fe80000000800 */
[----:B------:R-:W-:Y:S01]  /*4610*/  MUFU.EX2 R32, R32 ;  /* 0x0000002000207308 */ /* 0x000fe20000000800 */
[C---:B------:R-:W-:Y:S01]  /*4620*/  HMMA.16816.F32.BF16 R80, R4.reuse, R10, R80 ;  /* 0x0000000a0450723c */ /* 0x040fe20000041850 */
[----:B------:R-:W1:Y:S02]  /*4630*/  LDSM.16.MT88.4 R8, [R26+0x4000] ;  /* 0x004000001a08783b */ /* 0x000e640000004200 */
[----:B------:R-:W-:Y:S04]  /*4640*/  MUFU.EX2 R31, R34 ;  /* 0x00000022001f7308 */ /* 0x000fe80000000800 */
[----:B------:R-:W-:Y:S01]  /*4650*/  MUFU.EX2 R24, R24 ;  /* 0x0000001800187308 */ /* 0x000fe20000000800 */
[C---:B----4-:R-:W-:Y:S03]  /*4660*/  HMMA.16816.F32.BF16 R68, R4.reuse, R12, R68 ;  /* 0x0000000c0444723c */ /* 0x050fe60000041844 */
[----:B------:R-:W-:Y:S04]  /*4670*/  MUFU.EX2 R25, R25 ;  /* 0x0000001900197308 */ /* 0x000fe80000000800 */
[----:B------:R-:W-:Y:S01]  /*4680*/  MUFU.EX2 R28, R28 ;  /* 0x0000001c001c7308 */ /* 0x000fe20000000800 */
[----:B------:R-:W-:Y:S01]  /*4690*/  HMMA.16816.F32.BF16 R72, R4, R14, R72 ;  /* 0x0000000e0448723c */ /* 0x000fe20000041848 */
[----:B------:R-:W2:Y:S01]  /*46a0*/  LDSM.16.MT88.4 R12, [R132+0x4000] ;  /* 0x00400000840c783b */ /* 0x000ea20000004200 */
[----:B------:R-:W-:Y:S01]  /*46b0*/  FFMA.FTZ R5, R89, UR4, -R30 ;  /* 0x0000000459057c23 */ /* 0x000fe2000801081e */
[----:B------:R-:W-:Y:S01]  /*46c0*/  FFMA.FTZ R89, R56, UR4, -R27 ;  /* 0x0000000438597c23 */ /* 0x000fe2000801081b */
[----:B------:R-:W-:Y:S01]  /*46d0*/  F2FP.BF16.F32.PACK_AB R4, R55, R108 ;  /* 0x0000006c3704723e */ /* 0x000fe200000010ff */
[----:B------:R-:W-:Y:S01]  /*46e0*/  MUFU.EX2 R153, R153 ;  /* 0x0000009900997308 */ /* 0x000fe20000000800 */
[----:B------:R-:W-:-:S03]  /*46f0*/  F2FP.BF16.F32.PACK_AB R7, R48, R67 ;  /* 0x000000433007723e */ /* 0x000fc600000010ff */
[----:B------:R-:W3:Y:S04]  /*4700*/  MUFU.EX2 R56, R5 ;  /* 0x0000000500387308 */ /* 0x000ee80000000800 */
[----:B------:R-:W4:Y:S04]  /*4710*/  MUFU.EX2 R89, R89 ;  /* 0x0000005900597308 */ /* 0x000f280000000800 */
[----:B------:R-:W-:Y:S04]  /*4720*/  MUFU.EX2 R20, R20 ;  /* 0x0000001400147308 */ /* 0x000fe80000000800 */
[----:B------:R-:W-:Y:S01]  /*4730*/  MUFU.EX2 R21, R21 ;  /* 0x0000001500157308 */ /* 0x000fe20000000800 */
[----:B---3--:R-:W-:-:S03]  /*4740*/  F2FP.BF16.F32.PACK_AB R6, R56, R53 ;  /* 0x000000353806723e */ /* 0x008fc600000010ff */
[----:B------:R-:W-:Y:S01]  /*4750*/  MUFU.EX2 R22, R22 ;  /* 0x0000001600167308 */ /* 0x000fe20000000800 */
[----:B----4-:R-:W-:-:S07]  /*4760*/  F2FP.BF16.F32.PACK_AB R5, R52, R89 ;  /* 0x000000593405723e */ /* 0x010fce00000010ff */
[C---:B-1----:R-:W-:Y:S08]  /*4770*/  HMMA.16816.F32.BF16 R76, R4.reuse, R8, R76 ;  /* 0x00000008044c723c */ /* 0x042ff0000004184c */
[C---:B------:R-:W-:Y:S01]  /*4780*/  HMMA.16816.F32.BF16 R80, R4.reuse, R10, R80 ;  /* 0x0000000a0450723c */ /* 0x040fe20000041850 */
[----:B------:R-:W1:Y:S07]  /*4790*/  LDSM.16.MT88.4 R8, [R132+0x4400] ;  /* 0x004400008408783b */ /* 0x000e6e0000004200 */
[C---:B--2---:R-:W-:Y:S08]  /*47a0*/  HMMA.16816.F32.BF16 R68, R4.reuse, R12, R68 ;  /* 0x0000000c0444723c */ /* 0x044ff00000041844 */
[----:B------:R-:W-:Y:S01]  /*47b0*/  HMMA.16816.F32.BF16 R72, R4, R14, R72 ;  /* 0x0000000e0448723c */ /* 0x000fe20000041848 */
[----:B------:R-:W2:Y:S01]  /*47c0*/  LDSM.16.MT88.4 R12, [R26+0x4400] ;  /* 0x004400001a0c783b */ /* 0x000ea20000004200 */
[--C-:B------:R-:W-:Y:S01]  /*47d0*/  FFMA.FTZ R5, R43, UR4, -R30.reuse ;  /* 0x000000042b057c23 */ /* 0x100fe2000801081e */
[--C-:B------:R-:W-:Y:S01]  /*47e0*/  FFMA.FTZ R43, R36, UR4, -R27.reuse ;  /* 0x00000004242b7c23 */ /* 0x100fe2000801081b */
[----:B------:R-:W-:Y:S01]  /*47f0*/  FFMA.FTZ R4, R42, UR4, -R27 ;  /* 0x000000042a047c23 */ /* 0x000fe2000801081b */
[----:B------:R3:W-:Y:S04]  /*4800*/  MUFU.EX2 R36, R38 ;  /* 0x0000002600247308 */ /* 0x0007e80000000800 */
[----:B------:R-:W4:Y:S04]  /*4810*/  MUFU.EX2 R42, R5 ;  /* 0x00000005002a7308 */ /* 0x000f280000000800 */
[----:B------:R5:W1:Y:S04]  /*4820*/  MUFU.EX2 R40, R4 ;  /* 0x0000000400287308 */ /* 0x000a680000000800 */
[----:B------:R-:W1:Y:S01]  /*4830*/  MUFU.EX2 R43, R43 ;  /* 0x0000002b002b7308 */ /* 0x000e620000000800 */
[----:B---3--:R-:W-:Y:S01]  /*4840*/  FFMA.FTZ R38, R19, UR4, -R30 ;  /* 0x0000000413267c23 */ /* 0x008fe2000801081e */
[----:B------:R-:W-:Y:S01]  /*4850*/  FADD.FTZ R30, R108, R95 ;  /* 0x0000005f6c1e7221 */ /* 0x000fe20000010000 */
[----:B------:R-:W3:Y:S01]  /*4860*/  LDSM.16.MT88.4 R16, [R26+0x4800] ;  /* 0x004800001a10783b */ /* 0x000ee20000004200 */
[----:B----4-:R-:W-:-:S02]  /*4870*/  F2FP.BF16.F32.PACK_AB R6, R42, R41 ;  /* 0x000000292a06723e */ /* 0x010fc400000010ff */
[----:B------:R-:W-:Y:S01]  /*4880*/  FADD.FTZ R30, R55, R30 ;  /* 0x0000001e371e7221 */ /* 0x000fe20000010000 */
[----:B------:R-:W4:Y:S01]  /*4890*/  MUFU.EX2 R38, R38 ;  /* 0x0000002600267308 */ /* 0x000f220000000800 */
[----:B-----5:R-:W-:Y:S02]  /*48a0*/  F2FP.BF16.F32.PACK_AB R4, R45, R54 ;  /* 0x000000362d04723e */ /* 0x020fe400000010ff */
[----:B------:R-:W-:Y:S01]  /*48b0*/  FADD.FTZ R27, R53, R30 ;  /* 0x0000001e351b7221 */ /* 0x000fe20000010000 */
[----:B-1----:R-:W-:Y:S02]  /*48c0*/  F2FP.BF16.F32.PACK_AB R5, R47, R40 ;  /* 0x000000282f05723e */ /* 0x002fe400000010ff */
[----:B------:R-:W-:Y:S01]  /*48d0*/  F2FP.BF16.F32.PACK_AB R7, R43, R36 ;  /* 0x000000242b07723e */ /* 0x000fe200000010ff */
[----:B------:R-:W-:-:S06]  /*48e0*/  FADD.FTZ R27, R56, R27 ;  /* 0x0000001b381b7221 */ /* 0x000fcc0000010000 */
[C---:B------:R-:W-:Y:S08]  /*48f0*/  HMMA.16816.F32.BF16 R68, R4.reuse, R8, R68 ;  /* 0x000000080444723c */ /* 0x040ff00000041844 */
[C---:B------:R-:W-:Y:S01]  /*4900*/  HMMA.16816.F32.BF16 R72, R4.reuse, R10, R72 ;  /* 0x0000000a0448723c */ /* 0x040fe20000041848 */
[----:B------:R-:W1:Y:S07]  /*4910*/  LDSM.16.MT88.4 R8, [R132+0x4800] ;  /* 0x004800008408783b */ /* 0x000e6e0000004200 */
[----:B--2---:R-:W-:Y:S01]  /*4920*/  HMMA.16816.F32.BF16 R76, R4, R12, R76 ;  /* 0x0000000c044c723c */ /* 0x004fe2000004184c */
[----:B------:R-:W-:-:S04]  /*4930*/  FADD.FTZ R12, R44, R39 ;  /* 0x000000272c0c7221 */ /* 0x000fc80000010000 */
[----:B------:R-:W-:-:S03]  /*4940*/  FADD.FTZ R12, R35, R12 ;  /* 0x0000000c230c7221 */ /* 0x000fc60000010000 */
[----:B------:R-:W-:Y:S01]  /*4950*/  HMMA.16816.F32.BF16 R80, R4, R14, R80 ;  /* 0x0000000e0450723c */ /* 0x000fe20000041850 */
[----:B------:R-:W-:Y:S01]  /*4960*/  FADD.FTZ R13, R93, R12 ;  /* 0x0000000c5d0d7221 */ /* 0x000fe20000010000 */
[----:B------:R-:W-:Y:S02]  /*4970*/  F2FP.BF16.F32.PACK_AB R4, R50, R37 ;  /* 0x000000253204723e */ /* 0x000fe400000010ff */
[----:B----4-:R-:W-:Y:S01]  /*4980*/  F2FP.BF16.F32.PACK_AB R6, R38, R33 ;  /* 0x000000212606723e */ /* 0x010fe200000010ff */
[----:B------:R-:W-:Y:S01]  /*4990*/  FADD.FTZ R13, R90, R13 ;  /* 0x0000000d5a0d7221 */ /* 0x000fe20000010000 */
[----:B------:R-:W-:Y:S02]  /*49a0*/  F2FP.BF16.F32.PACK_AB R5, R60, R49 ;  /* 0x000000313c05723e */ /* 0x000fe400000010ff */
[----:B------:R-:W-:Y:S01]  /*49b0*/  F2FP.BF16.F32.PACK_AB R7, R31, R32 ;  /* 0x000000201f07723e */ /* 0x000fe200000010ff */
[----:B------:R-:W-:Y:S02]  /*49c0*/  FADD.FTZ R58, R58, R13 ;  /* 0x0000000d3a3a7221 */ /* 0x000fe40000010000 */
[----:B------:R-:W2:Y:S02]  /*49d0*/  LDSM.16.MT88.4 R12, [R132+0x4c00] ;  /* 0x004c0000840c783b */ /* 0x000ea40000004200 */
[----:B------:R-:W-:-:S02]  /*49e0*/  FADD.FTZ R58, R57, R58 ;  /* 0x0000003a393a7221 */ /* 0x000fc40000010000 */
[----:B---3--:R-:W-:Y:S01]  /*49f0*/  HMMA.16816.F32.BF16 R76, R4, R16, R76 ;  /* 0x00000010044c723c */ /* 0x008fe2000004184c */
[----:B------:R-:W3:Y:S01]  /*4a00*/  MUFU.EX2 R17, R23 ;  /* 0x0000001700117308 */ /* 0x000ee20000000800 */
        /* <DEDUP_REMOVED lines=15> */
[----:B------:R-:W1:Y:S01]  /*4b00*/  LDSM.16.MT88.4 R8, [R26+0x4c00] ;  /* 0x004c00001a08783b */ /* 0x000e620000004200 */
[----:B------:R-:W-:Y:S01]  /*4b10*/  FADD.FTZ R67, R67, R52 ;  /* 0x0000003443437221 */ /* 0x000fe20000010000 */
[----:B------:R-:W-:Y:S02]  /*4b20*/  F2FP.BF16.F32.PACK_AB R4, R25, R24 ;  /* 0x000000181904723e */ /* 0x000fe400000010ff */
[----:B------:R-:W-:Y:S01]  /*4b30*/  F2FP.BF16.F32.PACK_AB R6, R153, R28 ;  /* 0x0000001c9906723e */ /* 0x000fe200000010ff */
[----:B------:R-:W-:Y:S01]  /*4b40*/  FADD.FTZ R67, R48, R67 ;  /* 0x0000004330437221 */ /* 0x000fe20000010000 */
[----:B------:R-:W-:Y:S02]  /*4b50*/  F2FP.BF16.F32.PACK_AB R5, R21, R20 ;  /* 0x000000141505723e */ /* 0x000fe400000010ff */
[----:B---3--:R-:W-:Y:S01]  /*4b60*/  F2FP.BF16.F32.PACK_AB R7, R17, R22 ;  /* 0x000000161107723e */ /* 0x008fe200000010ff */
[----:B------:R-:W-:-:S04]  /*4b70*/  FADD.FTZ R40, R40, R67 ;  /* 0x0000004328287221 */ /* 0x000fc80000010000 */
[----:B------:R-:W-:Y:S02]  /*4b80*/  FADD.FTZ R47, R47, R40 ;  /* 0x000000282f2f7221 */ /* 0x000fe40000010000 */
[----:B--2---:R-:W-:Y:S02]  /*4b90*/  HMMA.16816.F32.BF16 R68, R4, R12, R68 ;  /* 0x0000000c0444723c */ /* 0x004fe40000041844 */
[----:B------:R-:W-:-:S04]  /*4ba0*/  FADD.FTZ R12, R36, R47 ;  /* 0x0000002f240c7221 */ /* 0x000fc80000010000 */
[----:B------:R-:W-:Y:S02]  /*4bb0*/  FADD.FTZ R12, R43, R12 ;  /* 0x0000000c2b0c7221 */ /* 0x000fe40000010000 */
[----:B------:R-:W-:Y:S02]  /*4bc0*/  HMMA.16816.F32.BF16 R72, R4, R14, R72 ;  /* 0x0000000e0448723c */ /* 0x000fe40000041848 */
[----:B------:R-:W-:-:S04]  /*4bd0*/  FADD.FTZ R13, R49, R12 ;  /* 0x0000000c310d7221 */ /* 0x000fc80000010000 */
[----:B------:R-:W-:-:S04]  /*4be0*/  FADD.FTZ R13, R60, R13 ;  /* 0x0000000d3c0d7221 */ /* 0x000fc80000010000 */
[----:B------:R-:W-:-:S04]  /*4bf0*/  FADD.FTZ R32, R32, R13 ;  /* 0x0000000d20207221 */ /* 0x000fc80000010000 */
[----:B------:R-:W-:Y:S01]  /*4c00*/  FADD.FTZ R31, R31, R32 ;  /* 0x000000201f1f7221 */ /* 0x000fe20000010000 */
[C---:B-1----:R-:W-:Y:S01]  /*4c10*/  HMMA.16816.F32.BF16 R76, R4.reuse, R8, R76 ;  /* 0x00000008044c723c */ /* 0x042fe2000004184c */
        /* <DEDUP_REMOVED lines=8> */
[----:B------:R-:W-:Y:S02]  /*4ca0*/  FADD.FTZ R152, R17, R22 ;  /* 0x0000001611987221 */ /* 0x000fe40000010000 */
[----:B------:R-:W-:-:S04]  /*4cb0*/  FADD.FTZ R28, R28, R25 ;  /* 0x000000191c1c7221 */ /* 0x000fc80000010000 */
[----:B------:R-:W-:Y:S01]  /*4cc0*/  FADD.FTZ R153, R153, R28 ;  /* 0x0000001c99997221 */ /* 0x000fe20000010000 */
[----:B------:R-:W-:Y:S06]  /*4cd0*/  @!P2 BRA `(.L_x_3212) ;  /* 0x000000300014a947 */ /* 0x000fec0003800000 */
[----:B------:R-:W-:-:S04]  /*4ce0*/  DEPBAR.LE SB0, 0x0 ;  /* 0x000080000000791a */ /* 0x000fc80000000000 */
[----:B------:R-:W-:Y:S01]  /*4cf0*/  SHF.L.U32 R14, R3, 0x7, RZ ;  /* 0x00000007030e7819 */ /* 0x000fe200000006ff */
[----:B------:R-:W-:Y:S06]  /*4d00*/  BAR.SYNC.DEFER_BLOCKING 0x0 ;  /* 0x0000000000007b1d */ /* 0x000fec0000010000 */
        /* <DEDUP_REMOVED lines=62> */
.L_x_3213:
[----:B------:R-:W-:Y:S01]  /*50f0*/  UMOV UR4, URZ ;  /* 0x000000ff00047c82 */ /* 0x000fe20008000000 */
[----:B------:R-:W-:Y:S01]  /*5100*/  IMAD.SHL.U32 R4, R100, 0x80, RZ ;  /* 0x0000008064047824 */ /* 0x000fe200078e00ff */
[----:B------:R-:W-:-:S05]  /*5110*/  IADD3 R5, P0, PT, RZ, -UR4, RZ ;  /* 0x80000004ff057c10 */ /* 0x000fca000ff1e0ff */
[----:B------:R-:W-:-:S05]  /*5120*/  IMAD.X R4, RZ, RZ, ~R4, P0 ;  /* 0x000000ffff047224 */ /* 0x000fca00000e0e04 */
[----:B------:R-:W-:-:S04]  /*5130*/  SHF.R.S64 R5, R5, 0x1f, R4 ;  /* 0x0000001f05057819 */ /* 0x000fc80000001004 */
[----:B------:R-:W-:-:S04]  /*5140*/  IADD3 R140, P0, PT, R5, R140, RZ ;  /* 0x0000008c058c7210 */ /* 0x000fc80007f1e0ff */
[----:B------:R-:W-:-:S09]  /*5150*/  LEA.HI.X.SX32 R141, R4, R141, 0x1, P0 ;  /* 0x0000008d048d7211 */ /* 0x000fd200000f0eff */
.L_x_3214:
        /* <DEDUP_REMOVED lines=8> */
[----:B------:R-:W-:-:S03]  /*51e0*/  @!P0 LEA R6, P1, R100, R12, 0x7 ;  /* 0x0000000c64068211 */ /* 0x000fc600078238ff */
[----:B------:R-:W-:Y:S01]  /*51f0*/  @!P0 IMAD.X R17, R13, 0x1, R4, P2 ;  /* 0x000000010d118824 */ /* 0x000fe200010e0604 */
[----:B------:R-:W-:Y:S01]  /*5200*/  @!PT LDS RZ, [RZ] ;  /* 0x00000000fffff984 */ /* 0x000fe20000000800 */
[----:B------:R-:W-:Y:S01]  /*5210*/  @!PT LDS RZ, [RZ] ;  /* 0x00000000fffff984 */ /* 0x000fe20000000800 */
[----:B------:R-:W-:Y:S01]  /*5220*/  @!PT LDS RZ, [RZ] ;  /* 0x00000000fffff984 */ /* 0x000fe20000000800 */
[----:B------:R-:W-:Y:S01]  /*5230*/  @!P0 LDGSTS.E.BYPASS.LTC128B.128 [R143+0x3000], desc[UR16][R140.64] ;  /* 0x030000008c8f8fae */ /* 0x000fe2000b981a10 */
[----:B------:R-:W-:-:S03]  /*5240*/  @!P0 LEA.HI.X R7, R100, R13, R101, 0x7, P1 ;  /* 0x0000000d64078211 */ /* 0x000fc600008f3c65 */
        /* <DEDUP_REMOVED lines=16> */
[----:B------:R-:W3:Y:S04]  /*5350*/  LDSM.16.M88.4 R40, [R133+0x1000] ;  /* 0x001000008528783b */ /* 0x000ee80000000200 */
[----:B------:R-:W-:Y:S04]  /*5360*/  LDSM.16.M88.4 R96, [R102] ;  /* 0x000000006660783b */ /* 0x000fe80000000200 */
[----:B------:R-:W-:Y:S04]  /*5370*/  LDSM.16.M88.4 R8, [R87+0x1000] ;  /* 0x001000005708783b */ /* 0x000fe80000000200 */
[----:B------:R-:W4:Y:S04]  /*5380*/  LDSM.16.M88.4 R32, [R133+0x1400] ;  /* 0x001400008520783b */ /* 0x000f280000000200 */
[----:B------:R-:W5:Y:S04]  /*5390*/  LDSM.16.M88.4 R24, [R133+0x1800] ;  /* 0x001800008518783b */ /* 0x000f680000000200 */
[----:B-1----:R-:W1:Y:S04]  /*53a0*/  LDSM.16.M88.4 R16, [R133+0x1c00] ;  /* 0x001c00008510783b */ /* 0x002e680000000200 */
[----:B------:R-:W1:Y:S04]  /*53b0*/  LDSM.16.M88.4 R12, [R87+0x1400] ;  /* 0x00140000570c783b */ /* 0x000e680000000200 */
[----:B--2---:R-:W-:Y:S04]  /*53c0*/  LDSM.16.M88.4 R4, [R87+0x1800] ;  /* 0x001800005704783b */ /* 0x004fe80000000200 */
[----:B------:R-:W-:Y:S04]  /*53d0*/  LDSM.16.M88.4 R52, [R87+0x1c00] ;  /* 0x001c00005734783b */ /* 0x000fe80000000200 */
[----:B------:R-:W-:Y:S01]  /*53e0*/  LDSM.16.M88.4 R64, [R133+0x2400] ;  /* 0x002400008540783b */ /* 0x000fe20000000200 */
[C---:B---3--:R-:W-:Y:S03]  /*53f0*/  HMMA.16816.F32.BF16 R44, R48.reuse, R40, RZ ;  /* 0x00000028302c723c */ /* 0x048fe600000418ff */
[----:B------:R-:W-:Y:S04]  /*5400*/  LDSM.16.M88.4 R56, [R133+0x2800] ;  /* 0x002800008538783b */ /* 0x000fe80000000200 */
[----:B------:R-:W-:Y:S01]  /*5410*/  LDSM.16.M88.4 R92, [R133+0x2c00] ;  /* 0x002c0000855c783b */ /* 0x000fe20000000200 */
[C---:B------:R-:W-:Y:S03]  /*5420*/  HMMA.16816.F32.BF16 R40, R48.reuse, R42, RZ ;  /* 0x0000002a3028723c */ /* 0x040fe600000418ff */
[----:B------:R-:W-:Y:S04]  /*5430*/  LDSM.16.M88.4 R88, [R87+0x2000] ;  /* 0x002000005758783b */ /* 0x000fe80000000200 */
[----:B------:R-:W-:Y:S01]  /*5440*/  LDSM.16.M88.4 R100, [R87+0x2400] ;  /* 0x002400005764783b */ /* 0x000fe20000000200 */
[----:B----4-:R-:W-:Y:S03]  /*5450*/  HMMA.16816.F32.BF16 R36, R48, R32, RZ ;  /* 0x000000203024723c */ /* 0x010fe600000418ff */
[----:B------:R-:W0:Y:S05]  /*5460*/  LDGDEPBAR ;  /* 0x00000000000079af */ /* 0x000e2a0000000000 */
[C---:B------:R-:W-:Y:S08]  /*5470*/  HMMA.16816.F32.BF16 R44, R96.reuse, R8, R44 ;  /* 0x00000008602c723c */ /* 0x040ff0000004182c */
[----:B------:R-:W-:Y:S01]  /*5480*/  HMMA.16816.F32.BF16 R40, R96, R10, R40 ;  /* 0x0000000a6028723c */ /* 0x000fe20000041828 */
[----:B------:R-:W2:Y:S07]  /*5490*/  LDSM.16.M88.4 R8, [R133+0x2000] ;  /* 0x002000008508783b */ /* 0x000eae0000000200 */
[C---:B------:R-:W-:Y:S08]  /*54a0*/  HMMA.16816.F32.BF16 R32, R48.reuse, R34, RZ ;  /* 0x000000223020723c */ /* 0x040ff000000418ff */
[C---:B-----5:R-:W-:Y:S08]  /*54b0*/  HMMA.16816.F32.BF16 R28, R48.reuse, R24, RZ ;  /* 0x00000018301c723c */ /* 0x060ff000000418ff */
[C---:B------:R-:W-:Y:S08]  /*54c0*/  HMMA.16816.F32.BF16 R24, R48.reuse, R26, RZ ;  /* 0x0000001a3018723c */ /* 0x040ff000000418ff */
[C---:B-1----:R-:W-:Y:S08]  /*54d0*/  HMMA.16816.F32.BF16 R20, R48.reuse, R16, RZ ;  /* 0x000000103014723c */ /* 0x042ff000000418ff */
[----:B------:R-:W-:Y:S08]  /*54e0*/  HMMA.16816.F32.BF16 R16, R48, R18, RZ ;  /* 0x000000123010723c */ /* 0x000ff000000418ff */
[C---:B------:R-:W-:Y:S08]  /*54f0*/  HMMA.16816.F32.BF16 R36, R96.reuse, R12, R36 ;  /* 0x0000000c6024723c */ /* 0x040ff00000041824 */
[----:B------:R-:W-:Y:S08]  /*5500*/  HMMA.16816.F32.BF16 R32, R96, R14, R32 ;  /* 0x0000000e6020723c */ /* 0x000ff00000041820 */
[C---:B--2---:R-:W-:Y:S08]  /*5510*/  HMMA.16816.F32.BF16 R12, R48.reuse, R8, RZ ;  /* 0x00000008300c723c */ /* 0x044ff000000418ff */
[----:B------:R-:W-:Y:S08]  /*5520*/  HMMA.16816.F32.BF16 R8, R48, R10, RZ ;  /* 0x0000000a3008723c */ /* 0x000ff000000418ff */
[C---:B------:R-:W-:Y:S08]  /*5530*/  HMMA.16816.F32.BF16 R28, R96.reuse, R4, R28 ;  /* 0x00000004601c723c */ /* 0x040ff0000004181c */
[C---:B------:R-:W-:Y:S08]  /*5540*/  HMMA.16816.F32.BF16 R24, R96.reuse, R6, R24 ;  /* 0x000000066018723c */ /* 0x040ff00000041818 */
[----:B------:R-:W-:Y:S08]  /*5550*/  HMMA.16816.F32.BF16 R20, R96, R52, R20 ;  /* 0x000000346014723c */ /* 0x000ff00000041814 */
[----:B------:R-:W-:Y:S08]  /*5560*/  HMMA.16816.F32.BF16 R4, R48, R64, RZ ;  /* 0x000000403004723c */ /* 0x000ff000000418ff */
[----:B------:R-:W-:Y:S08]  /*5570*/  HMMA.16816.F32.BF16 R16, R96, R54, R16 ;  /* 0x000000366010723c */ /* 0x000ff00000041810 */
[C---:B------:R-:W-:Y:S08]  /*5580*/  HMMA.16816.F32.BF16 R60, R48.reuse, R56, RZ ;  /* 0x00000038303c723c */ /* 0x040ff000000418ff */
[C---:B------:R-:W-:Y:S08]  /*5590*/  HMMA.16816.F32.BF16 R64, R48.reuse, R66, RZ ;  /* 0x000000423040723c */ /* 0x040ff000000418ff */
[C---:B------:R-:W-:Y:S08]  /*55a0*/  HMMA.16816.F32.BF16 R56, R48.reuse, R58, RZ ;  /* 0x0000003a3038723c */ /* 0x040ff000000418ff */
[C---:B------:R-:W-:Y:S08]  /*55b0*/  HMMA.16816.F32.BF16 R52, R48.reuse, R92, RZ ;  /* 0x0000005c3034723c */ /* 0x040ff000000418ff */
[----:B------:R-:W-:Y:S01]  /*55c0*/  HMMA.16816.F32.BF16 R48, R48, R94, RZ ;  /* 0x0000005e3030723c */ /* 0x000fe200000418ff */
[----:B------:R-:W1:Y:S07]  /*55d0*/  LDSM.16.M88.4 R92, [R87+0x2800] ;  /* 0x00280000575c783b */ /* 0x000e6e0000000200 */
[C---:B------:R-:W-:Y:S08]  /*55e0*/  HMMA.16816.F32.BF16 R12, R96.reuse, R88, R12 ;  /* 0x00000058600c723c */ /* 0x040ff0000004180c */
[----:B------:R-:W-:Y:S01]  /*55f0*/  HMMA.16816.F32.BF16 R8, R96, R90, R8 ;  /* 0x0000005a6008723c */ /* 0x000fe20000041808 */
[----:B------:R2:W3:Y:S01]  /*5600*/  LDSM.16.M88.4 R88, [R87+0x2c00] ;  /* 0x002c00005758783b */ /* 0x0004e20000000200 */
[----:B------:R-:W-:-:S06]  /*5610*/  DEPBAR.LE SB0, 0x0 ;  /* 0x000080000000791a */ /* 0x000fcc0000000000 */
[C---:B------:R-:W-:Y:S08]  /*5620*/  HMMA.16816.F32.BF16 R4, R96.reuse, R100, R4 ;  /* 0x000000646004723c */ /* 0x040ff00000041804 */
[----:B------:R-:W-:Y:S01]  /*5630*/  HMMA.16816.F32.BF16 R64, R96, R102, R64 ;  /* 0x000000666040723c */ /* 0x000fe20000041840 */
[----:B--2---:R-:W-:-:S07]  /*5640*/  VIADD R87, R104, 0xffffff09 ;  /* 0xffffff0968577836 */ /* 0x004fce0000000000 */
[C---:B-1----:R-:W-:Y:S01]  /*5650*/  HMMA.16816.F32.BF16 R60, R96.reuse, R92, R60 ;  /* 0x0000005c603c723c */ /* 0x042fe2000004183c */
[----:B------:R-:W-:Y:S01]  /*5660*/  VIADD R92, R104, 0xffffff00 ;  /* 0xffffff00685c7836 */ /* 0x000fe20000000000 */
[----:B------:R-:W-:Y:S04]  /*5670*/  BAR.SYNC.DEFER_BLOCKING 0x0 ;  /* 0x0000000000007b1d */ /* 0x000fe80000010000 */
[CC--:B------:R-:W-:Y:S02]  /*5680*/  ISETP.GE.AND P5, PT, R92.reuse, R106.reuse, PT ;  /* 0x0000006a5c00720c */ /* 0x0c0fe40003fa6270 */
[----:B------:R-:W-:Y:S01]  /*5690*/  ISETP.GE.AND P4, PT, R92, R105, PT ;  /* 0x000000695c00720c */ /* 0x000fe20003f86270 */
[----:B------:R-:W-:Y:S01]  /*56a0*/  HMMA.16816.F32.BF16 R56, R96, R94, R56 ;  /* 0x0000005e6038723c */ /* 0x000fe20000041838 */
[----:B------:R-:W-:Y:S01]  /*56b0*/  FSEL R125, R44, -INF , !P5 ;  /* 0xff8000002c7d7808 */ /* 0x000fe20006800000 */
[----:B------:R-:W-:Y:S01]  /*56c0*/  VIADD R44, R104, 0xffffff11 ;  /* 0xffffff11682c7836 */ /* 0x000fe20000000000 */
[----:B------:R-:W-:Y:S01]  /*56d0*/  FSEL R150, R46, -INF , !P4 ;  /* 0xff8000002e967808 */ /* 0x000fe20006000000 */
[----:B------:R-:W-:Y:S01]  /*56e0*/  VIADD R46, R104, 0xffffff10 ;  /* 0xffffff10682e7836 */ /* 0x000fe20000000000 */
[----:B------:R-:W-:-:S03]  /*56f0*/  ISETP.GE.AND P4, PT, R87, R106, PT ;  /* 0x0000006a5700720c */ /* 0x000fc60003f86270 */
[C---:B---3--:R-:W-:Y:S01]  /*5700*/  HMMA.16816.F32.BF16 R52, R96.reuse, R88, R52 ;  /* 0x000000586034723c */ /* 0x048fe20000041834 */
[C---:B------:R-:W-:Y:S01]  /*5710*/  VIADD R89, R104.reuse, 0xffffff01 ;  /* 0xffffff0168597836 */ /* 0x040fe20000000000 */
[----:B------:R-:W-:Y:S01]  /*5720*/  FSEL R129, R41, -INF , !P4 ;  /* 0xff80000029817808 */ /* 0x000fe20006000000 */
[----:B------:R-:W-:Y:S01]  /*5730*/  VIADD R88, R104, 0xffffff08 ;  /* 0xffffff0868587836 */ /* 0x000fe20000000000 */
[-C--:B------:R-:W-:Y:S02]  /*5740*/  ISETP.GE.AND P4, PT, R44, R105.reuse, PT ;  /* 0x000000692c00720c */ /* 0x080fe40003f86270 */
[CC--:B------:R-:W-:Y:S02]  /*5750*/  ISETP.GE.AND P3, PT, R89.reuse, R106.reuse, PT ;  /* 0x0000006a5900720c */ /* 0x0c0fe40003f66270 */
[----:B------:R-:W-:Y:S01]  /*5760*/  ISETP.GE.AND P2, PT, R89, R105, PT ;  /* 0x000000695900720c */ /* 0x000fe20003f46270 */
[----:B------:R-:W-:Y:S01]  /*5770*/  HMMA.16816.F32.BF16 R48, R96, R90, R48 ;  /* 0x0000005a6030723c */ /* 0x000fe20000041830 */
[----:B------:R-:W-:-:S02]  /*5780*/  ISETP.GE.AND P1, PT, R88, R106, PT ;  /* 0x0000006a5800720c */ /* 0x000fc40003f26270 */
[-C--:B------:R-:W-:Y:S02]  /*5790*/  ISETP.GE.AND P5, PT, R88, R105.reuse, PT ;  /* 0x000000695800720c */ /* 0x080fe40003fa6270 */
[----:B------:R-:W-:Y:S02]  /*57a0*/  FSEL R127, R45, -INF , !P3 ;  /* 0xff8000002d7f7808 */ /* 0x000fe40005800000 */
[----:B------:R-:W-:Y:S02]  /*57b0*/  FSEL R148, R47, -INF , !P2 ;  /* 0xff8000002f947808 */ /* 0x000fe40005000000 */
[----:B------:R-:W-:Y:S01]  /*57c0*/  FSEL R131, R40, -INF , !P1 ;  /* 0xff80000028837808 */ /* 0x000fe20004800000 */
[----:B------:R-:W-:Y:S01]  /*57d0*/  VIADD R40, R104, 0xffffff19 ;  /* 0xffffff1968287836 */ /* 0x000fe20000000000 */
        /* <DEDUP_REMOVED lines=14> */
[----:B------:R-:W-:Y:S02]  /*58c0*/  FSEL R122, R39, -INF , !P4 ;  /* 0xff800000277a7808 */ /* 0x000fe40006000000 */
[----:B------:R-:W-:Y:S01]  /*58d0*/  FSEL R117, R32, -INF , !P3 ;  /* 0xff80000020757808 */ /* 0x000fe20005800000 */
[----:B------:R-:W-:Y:S01]  /*58e0*/  VIADD R32, R104, 0xffffff29 ;  /* 0xffffff2968207836 */ /* 0x000fe20000000000 */
[----:B------:R-:W-:Y:S01]  /*58f0*/  FSEL R124, R34, -INF , !P2 ;  /* 0xff800000227c7808 */ /* 0x000fe20005000000 */
[----:B------:R-:W-:Y:S01]  /*5900*/  VIADD R34, R104, 0xffffff28 ;  /* 0xffffff2868227836 */ /* 0x000fe20000000000 */
[----:B------:R-:W-:-:S02]  /*5910*/  ISETP.GE.AND P1, PT, R40, R106, PT ;  /* 0x0000006a2800720c */ /* 0x000fc40003f26270 */
[-C--:B------:R-:W-:Y:S02]  /*5920*/  ISETP.GE.AND P5, PT, R40, R105.reuse, PT ;  /* 0x000000692800720c */ /* 0x080fe40003fa6270 */
        /* <DEDUP_REMOVED lines=40> */
[C---:B------:R-:W-:Y:S02]  /*5bb0*/  ISETP.GE.AND P3, PT, R22.reuse, R106, PT ;  /* 0x0000006a1600720c */ /* 0x040fe40003f66270 */
        /* <DEDUP_REMOVED lines=10> */
[-C--:B------:R-:W-:Y:S02]  /*5c60*/  ISETP.GE.AND P1, PT, R20, R106.reuse, PT ;  /* 0x0000006a1400720c */ /* 0x080fe40003f26270 */
[----:B------:R-:W-:Y:S02]  /*5c70*/  FSEL R88, R15, -INF , !P5 ;  /* 0xff8000000f587808 */ /* 0x000fe40006800000 */
[----:B------:R-:W-:Y:S01]  /*5c80*/  FSEL R87, R8, -INF , !P4 ;  /* 0xff80000008577808 */ /* 0x000fe20006000000 */
[----:B------:R-:W-:Y:S01]  /*5c90*/  VIADD R8, R104, 0xffffff59 ;  /* 0xffffff5968087836 */ /* 0x000fe20000000000 */
[----:B------:R-:W-:Y:S01]  /*5ca0*/  FSEL R92, R10, -INF , !P3 ;  /* 0xff8000000a5c7808 */ /* 0x000fe20005800000 */
[----:B------:R-:W-:Y:S01]  /*5cb0*/  VIADD R10, R104, 0xffffff58 ;  /* 0xffffff58680a7836 */ /* 0x000fe20000000000 */
[----:B------:R-:W-:-:S02]  /*5cc0*/  ISETP.GE.AND P2, PT, R16, R106, PT ;  /* 0x0000006a1000720c */ /* 0x000fc40003f46270 */
[----:B------:R-:W-:Y:S02]  /*5cd0*/  FSEL R29, R13, -INF , !P1 ;  /* 0xff8000000d1d7808 */ /* 0x000fe40004800000 */
[CC--:B------:R-:W-:Y:S02]  /*5ce0*/  ISETP.GE.AND P5, PT, R14.reuse, R106.reuse, PT ;  /* 0x0000006a0e00720c */ /* 0x0c0fe40003fa6270 */
[-C--:B------:R-:W-:Y:S02]  /*5cf0*/  ISETP.GE.AND P4, PT, R14, R105.reuse, PT ;  /* 0x000000690e00720c */ /* 0x080fe40003f86270 */
        /* <DEDUP_REMOVED lines=9> */
[----:B------:R-:W-:Y:S02]  /*5d90*/  ISETP.GE.AND P5, PT, R10, R105, PT ;  /* 0x000000690a00720c */ /* 0x000fe40003fa6270 */
[-C--:B------:R-:W-:Y:S02]  /*5da0*/  ISETP.GE.AND P4, PT, R8, R106.reuse, PT ;  /* 0x0000006a0800720c */ /* 0x080fe40003f86270 */
[----:B------:R-:W-:Y:S02]  /*5db0*/  ISETP.GE.AND P1, PT, R10, R106, PT ;  /* 0x0000006a0a00720c */ /* 0x000fe40003f26270 */
[----:B------:R-:W-:Y:S01]  /*5dc0*/  FSEL R33, R5, -INF , !P3 ;  /* 0xff80000005217808 */ /* 0x000fe20005800000 */
[----:B------:R-:W-:Y:S01]  /*5dd0*/  VIADD R5, R104, 0xffffff68 ;  /* 0xffffff6868057836 */ /* 0x000fe20000000000 */
[----:B------:R-:W-:-:S02]  /*5de0*/  FSEL R32, R7, -INF , !P2 ;  /* 0xff80000007207808 */ /* 0x000fc40005000000 */
[----:B------:R-:W-:Y:S02]  /*5df0*/  FSEL R35, R66, -INF , !P5 ;  /* 0xff80000042237808 */ /* 0x000fe40006800000 */
[----:B------:R-:W-:Y:S02]  /*5e00*/  FSEL R37, R65, -INF , !P4 ;  /* 0xff80000041257808 */ /* 0x000fe40006000000 */
[----:B------:R-:W-:Y:S02]  /*5e10*/  ISETP.GE.AND P3, PT, R8, R105, PT ;  /* 0x000000690800720c */ /* 0x000fe40003f66270 */
[-C--:B------:R-:W-:Y:S02]  /*5e20*/  ISETP.GE.AND P2, PT, R6, R106.reuse, PT ;  /* 0x0000006a0600720c */ /* 0x080fe40003f46270 */
[----:B------:R-:W-:Y:S02]  /*5e30*/  FSEL R34, R64, -INF , !P1 ;  /* 0xff80000040227808 */ /* 0x000fe40004800000 */
[----:B------:R-:W-:-:S02]  /*5e40*/  ISETP.GE.AND P5, PT, R4, R106, PT ;  /* 0x0000006a0400720c */ /* 0x000fc40003fa6270 */
[-C--:B------:R-:W-:Y:S01]  /*5e50*/  ISETP.GE.AND P4, PT, R4, R105.reuse, PT ;  /* 0x000000690400720c */ /* 0x080fe20003f86270 */
[----:B------:R-:W-:Y:S01]  /*5e60*/  VIADD R4, R104, 0xffffff69 ;  /* 0xffffff6968047836 */ /* 0x000fe20000000000 */
[-C--:B------:R-:W-:Y:S02]  /*5e70*/  ISETP.GE.AND P1, PT, R6, R105.reuse, PT ;  /* 0x000000690600720c */ /* 0x080fe40003f26270 */
        /* <DEDUP_REMOVED lines=11> */
[----:B------:R-:W-:Y:S02]  /*5f30*/  ISETP.GE.AND P4, PT, R5, R106, PT ;  /* 0x0000006a0500720c */ /* 0x000fe40003f86270 */
[----:B------:R-:W-:-:S02]  /*5f40*/  FSEL R45, R57, -INF , !P1 ;  /* 0xff800000392d7808 */ /* 0x000fc40004800000 */
[-C--:B------:R-:W-:Y:S02]  /*5f50*/  ISETP.GE.AND P1, PT, R4, R105.reuse, PT ;  /* 0x000000690400720c */ /* 0x080fe40003f26270 */
[----:B------:R-:W-:Y:S02]  /*5f60*/  FSEL R46, R52, -INF , !P4 ;  /* 0xff800000342e7808 */ /* 0x000fe40006000000 */
[----:B------:R-:W-:Y:S02]  /*5f70*/  FSEL R52, R55, -INF , !P1 ;  /* 0xff80000037347808 */ /* 0x000fe40004800000 */
[----:B------:R-:W-:Y:S02]  /*5f80*/  ISETP.GE.U32.AND P1, PT, R3, 0x3, PT ;  /* 0x000000030300780c */ /* 0x000fe40003f26070 */
[----:B------:R-:W-:Y:S02]  /*5f90*/  FSEL R43, R58, -INF , !P2 ;  /* 0xff8000003a2b7808 */ /* 0x000fe40005000000 */
        /* <DEDUP_REMOVED lines=9> */
[----:B------:R-:W-:Y:S02]  /*6030*/  ISETP.GE.AND P4, PT, R104, R106, PT ;  /* 0x0000006a6800720c */ /* 0x000fe40003f86270 */
[----:B------:R-:W-:-:S02]  /*6040*/  ISETP.GE.AND P3, PT, R4, R105, PT ;  /* 0x000000690400720c */ /* 0x000fc40003f66270 */
[----:B------:R-:W-:Y:S02]  /*6050*/  ISETP.GE.AND P2, PT, R104, R105, PT ;  /* 0x000000696800720c */ /* 0x000fe40003f46270 */
[----:B------:R-:W-:Y:S02]  /*6060*/  FSEL R48, R48, -INF , !P5 ;  /* 0xff80000030307808 */ /* 0x000fe40006800000 */
[----:B------:R-:W-:Y:S02]  /*6070*/  FSEL R49, R49, -INF , !P4 ;  /* 0xff80000031317808 */ /* 0x000fe40006000000 */
[----:B------:R-:W-:Y:S02]  /*6080*/  FSEL R50, R50, -INF , !P3 ;  /* 0xff80000032327808 */ /* 0x000fe40005800000 */
[----:B------:R-:W-:Y:S01]  /*6090*/  FSEL R51, R51, -INF , !P2 ;  /* 0xff80000033337808 */ /* 0x000fe20005000000 */
[----:B------:R-:W-:Y:S06]  /*60a0*/  @!P1 BRA `(.L_x_3215) ;  /* 0x0000000400a89947 */ /* 0x000fec0003800000 */
[----:B------:R-:W-:Y:S05]  /*60b0*/  BRA.U !UP1, `(.L_x_3216) ;  /* 0x0000000109f87547 */ /* 0x000fea000b800000 */
[----:B------:R-:W1:Y:S01]  /*60c0*/  LDC R5, c[0x0][0x4f0] ;  /* 0x00013c00ff057b82 */ /* 0x000e620000000800 */
[----:B------:R-:W-:Y:S01]  /*60d0*/  SHF.L.U32 R6, R3, 0x7, RZ ;  /* 0x0000000703067819 */ /* 0x000fe200000006ff */
[----:B------:R-:W2:Y:S04]  /*60e0*/  LDCU.64 UR6, c[0x0][0x3a0] ;  /* 0x00007400ff0677ac */ /* 0x000ea80008000a00 */
[C---:B------:R-:W-:Y:S02]  /*60f0*/  VIADD R12, R6.reuse, 0xfffffe80 ;  /* 0xfffffe80060c7836 */ /* 0x040fe40000000000 */
[----:B------:R-:W-:-:S03]  /*6100*/  VIADD R6, R6, 0xffffff00 ;  /* 0xffffff0006067836 */ /* 0x000fc60000000000 */
[----:B------:R-:W-:Y:S02]  /*6110*/  IABS R8, R12 ;  /* 0x0000000c00087213 */ /* 0x000fe40000000000 */
[----:B------:R-:W-:Y:S02]  /*6120*/  IABS R10, R6 ;  /* 0x00000006000a7213 */ /* 0x000fe40000000000 */
[-C--:B-1----:R-:W-:Y:S02]  /*6130*/  IABS R4, R5.reuse ;  /* 0x0000000500047213 */ /* 0x082fe40000000000 */
[-C--:B------:R-:W-:Y:S02]  /*6140*/  LOP3.LUT R12, R12, R5.reuse, RZ, 0x3c, !PT ;  /* 0x000000050c0c7212 */ /* 0x080fe400078e3cff */
        /* <DEDUP_REMOVED lines=53> */
.L_x_3216:
[----:B------:R-:W-:Y:S01]  /*64a0*/  UMOV UR4, URZ ;  /* 0x000000ff00047c82 */ /* 0x000fe20008000000 */
[----:B------:R-:W-:Y:S01]  /*64b0*/  IMAD.SHL.U32 R4, R84, 0x80, RZ ;  /* 0x0000008054047824 */ /* 0x000fe200078e00ff */
[----:B------:R-:W-:-:S05]  /*64c0*/  IADD3 R5, P1, PT, RZ, -UR4, RZ ;  /* 0x80000004ff057c10 */ /* 0x000fca000ff3e0ff */
[----:B------:R-:W-:-:S05]  /*64d0*/  IMAD.X R4, RZ, RZ, ~R4, P1 ;  /* 0x000000ffff047224 */ /* 0x000fca00008e0e04 */
[----:B------:R-:W-:-:S04]  /*64e0*/  SHF.R.S64 R5, R5, 0x1f, R4 ;  /* 0x0000001f05057819 */ /* 0x000fc80000001004 */
[----:B------:R-:W-:-:S04]  /*64f0*/  IADD3 R138, P1, PT, R5, R138, RZ ;  /* 0x0000008a058a7210 */ /* 0x000fc80007f3e0ff */
[----:B------:R-:W-:-:S09]  /*6500*/  LEA.HI.X.SX32 R139, R4, R139, 0x1, P1 ;  /* 0x0000008b048b7211 */ /* 0x000fd200008f0eff */
.L_x_3217:
[C---:B------:R-:W-:Y:S01]  /*6510*/  IMAD.WIDE.U32 R8, R84.reuse, 0x40, RZ ;  /* 0x0000004054087825 */ /* 0x040fe200078e00ff */
[C---:B------:R-:W-:Y:S01]  /*6520*/  @!P0 SHF.L.U64.HI R4, R84.reuse, 0x6, R85 ;  /* 0x0000000654048819 */ /* 0x040fe20000010255 */
[----:B------:R1:W-:Y:S01]  /*6530*/  @P0 STS.128 [R143+0x1000], RZ ;  /* 0x001000ff8f000388 */ /* 0x0003e20000000c00 */
[----:B------:R-:W-:Y:S01]  /*6540*/  BSSY.RECONVERGENT B0, `(.L_x_3218) ;  /* 0x000001f000007945 */ /* 0x000fe20003800200 */
[----:B------:R-:W-:Y:S01]  /*6550*/  @!P0 IMAD.SHL.U32 R5, R84, 0x40, RZ ;  /* 0x0000004054058824 */ /* 0x000fe200078e00ff */
[----:B------:R-:W-:Y:S01]  /*6560*/  @!P0 IADD3 R8, P3, PT, R138, R8, RZ ;  /* 0x000000088a088210 */ /* 0x000fe20007f7e0ff */
[----:B------:R-:W-:Y:S01]  /*6570*/  IMAD.SHL.U32 R6, R85, 0x40, RZ ;  /* 0x0000004055067824 */ /* 0x000fe200078e00ff */
[----:B------:R-:W-:Y:S01]  /*6580*/  @!PT LDS RZ, [RZ] ;  /* 0x00000000fffff984 */ /* 0x000fe20000000800 */
[----:B------:R-:W-:Y:S01]  /*6590*/  @!PT LDS RZ, [RZ] ;  /* 0x00000000fffff984 */ /* 0x000fe20000000800 */
[----:B------:R-:W-:Y:S01]  /*65a0*/  @!PT LDS RZ, [RZ] ;  /* 0x00000000fffff984 */ /* 0x000fe20000000800 */
[----:B------:R1:W-:Y:S02]  /*65b0*/  @!P0 LDGSTS.E.BYPASS.LTC128B.128 [R143+0x1000], desc[UR16][R138.64] ;  /* 0x010000008a8f8fae */ /* 0x0003e4000b981a10 */
[----:B------:R-:W-:Y:S02]  /*65c0*/  @!P0 IADD3 R10, P2, P1, R5, R138, R5 ;  /* 0x0000008a050a8210 */ /* 0x000fe4000795e005 */
[----:B------:R-:W-:Y:S01]  /*65d0*/  @!P0 IADD3.X R9, PT, PT, R139, R9, R6, P3, !PT ;  /* 0x000000098b098210 */ /* 0x000fe20001ffe406 */
[----:B------:R1:W-:Y:S01]  /*65e0*/  @P0 STS.128 [R143+0x1800], RZ ;  /* 0x001800ff8f000388 */ /* 0x0003e20000000c00 */
[----:B------:R-:W-:-:S03]  /*65f0*/  @!P0 IADD3.X R11, PT, PT, R4, R139, R4, P2, P1 ;  /* 0x0000008b040b8210 */ /* 0x000fc600017e2404 */
        /* <DEDUP_REMOVED lines=11> */
[----:B------:R-:W-:-:S04]  /*66b0*/  LEA R7, P1, R84, R138, 0x6 ;  /* 0x0000008a54077211 */ /* 0x000fc800078230ff */
[C---:B------:R-:W-:Y:S02]  /*66c0*/  LEA R6, P0, R84.reuse, R7, 0x7 ;  /* 0x0000000754067211 */ /* 0x040fe400078038ff */
[----:B------:R-:W-:-:S04]  /*66d0*/  LEA.HI.X R4, R84, R139, R85, 0x6, P1 ;  /* 0x0000008b54047211 */ /* 0x000fc800008f3455 */
[----:B------:R-:W-:-:S05]  /*66e0*/  LEA.HI.X R7, R84, R4, R85, 0x7, P0 ;  /* 0x0000000454077211 */ /* 0x000fca00000f3c55 */
[----:B------:R-:W-:Y:S01]  /*66f0*/  @!PT LDS RZ, [RZ] ;  /* 0x00000000fffff984 */ /* 0x000fe20000000800 */
[----:B------:R-:W-:Y:S01]  /*6700*/  @!PT LDS RZ, [RZ] ;  /* 0x00000000fffff984 */ /* 0x000fe20000000800 */
[----:B------:R-:W-:Y:S01]  /*6710*/  @!PT LDS RZ, [RZ] ;  /* 0x00000000fffff984 */ /* 0x000fe20000000800 */
[----:B------:R2:W-:Y:S02]  /*6720*/  LDGSTS.E.BYPASS.LTC128B.128 [R143+0x2800], desc[UR16][R6.64] ;  /* 0x02800000068f7fae */ /* 0x0005e4000b981a10 */
.L_x_3219:
[----:B------:R-:W-:Y:S05]  /*6730*/  BSYNC.RECONVERGENT B0 ;  /* 0x0000000000007941 */ /* 0x000fea0003800200 */
.L_x_3218:
[----:B------:R-:W0:Y:S02]  /*6740*/  LDGDEPBAR ;  /* 0x00000000000079af */ /* 0x000e240000000000 */
.L_x_3215:
[----:B------:R-:W-:Y:S01]  /*6750*/  FMNMX3.FTZ R4, R2, R125, R127, !PT ;  /* 0x0000007d02047276 */ /* 0x000fe2000781007f */
[----:B------:R-:W3:Y:S01]  /*6760*/  LDCU UR4, c[0x0][0x45c] ;  /* 0x00008b80ff0477ac */ /* 0x000ee20008000800 */
[----:B------:R-:W-:Y:S01]  /*6770*/  FMNMX3.FTZ R5, R0, R150, R148, !PT ;  /* 0x0000009600057276 */ /* 0x000fe20007810094 */
[----:B------:R-:W-:Y:S01]  /*6780*/  LDSM.16.MT88.4 R20, [R132+0x3400] ;  /* 0x003400008414783b */ /* 0x000fe20000004200 */
        /* <DEDUP_REMOVED lines=16> */
[----:B--2---:R-:W-:Y:S02]  /*6890*/  FMNMX3.FTZ R7, R4, R87, R93, !PT ;  /* 0x0000005704077276 */ /* 0x004fe4000781005d */
        /* <DEDUP_REMOVED lines=12> */
[----:B------:R-:W-:-:S03]  /*6960*/  FMNMX3.FTZ R6, R6, R50, R51, !PT ;  /* 0x0000003206067276 */ /* 0x000fc60007810033 */
[----:B------:R-:W2:Y:S04]  /*6970*/  SHFL.BFLY PT, R4, R7, 0x2, 0x1f ;  /* 0x0c401f0007047f89 */ /* 0x000ea800000e0000 */
[----:B------:R-:W4:Y:S01]  /*6980*/  SHFL.BFLY PT, R5, R6, 0x2, 0x1f ;  /* 0x0c401f0006057f89 */ /* 0x000f2200000e0000 */
[----:B--2---:R-:W-:Y:S02]  /*6990*/  FMNMX.FTZ R4, R7, R4, !PT ;  /* 0x0000000407047209 */ /* 0x004fe40007810000 */
[----:B----4-:R-:W-:-:S03]  /*69a0*/  FMNMX.FTZ R5, R6, R5, !PT ;  /* 0x0000000506057209 */ /* 0x010fc60007810000 */
[----:B------:R-:W2:Y:S04]  /*69b0*/  SHFL.BFLY PT, R57, R4, 0x1, 0x1f ;  /* 0x0c201f0004397f89 */ /* 0x000ea800000e0000 */
[----:B------:R-:W4:Y:S01]  /*69c0*/  SHFL.BFLY PT, R56, R5, 0x1, 0x1f ;  /* 0x0c201f0005387f89 */ /* 0x000f2200000e0000 */
[----:B--2---:R-:W-:Y:S02]  /*69d0*/  FMNMX.FTZ R57, R4, R57, !PT ;  /* 0x0000003904397209 */ /* 0x004fe40007810000 */
[----:B----4-:R-:W-:-:S03]  /*69e0*/  FMNMX.FTZ R56, R5, R56, !PT ;  /* 0x0000003805387209 */ /* 0x010fc60007810000 */
[C---:B---3--:R-:W-:Y:S01]  /*69f0*/  FMUL.FTZ R54, R57.reuse, UR4 ;  /* 0x0000000439367c20 */ /* 0x048fe20008410000 */
[C---:B------:R-:W-:Y:S01]  /*6a00*/  FSETP.NEU.FTZ.AND P1, PT, R57.reuse, -INF , PT ;  /* 0xff8000003900780b */ /* 0x040fe20003f3d000 */
[----:B------:R-:W2:Y:S01]  /*6a10*/  LDSM.16.MT88.4 R4, [R132+0x3000] ;  /* 0x003000008404783b */ /* 0x000ea20000004200 */
[C---:B------:R-:W-:Y:S01]  /*6a20*/  FSETP.NEU.FTZ.AND P0, PT, R56.reuse, -INF , PT ;  /* 0xff8000003800780b */ /* 0x040fe20003f1d000 */
[C---:B------:R-:W-:Y:S01]  /*6a30*/  FMUL.FTZ R55, R56.reuse, UR4 ;  /* 0x0000000438377c20 */ /* 0x040fe20008410000 */
[----:B-1----:R-:W-:Y:S02]  /*6a40*/  FSEL R11, R57, RZ, P1 ;  /* 0x000000ff390b7208 */ /* 0x002fe40000800000 */
[----:B------:R-:W-:Y:S02]  /*6a50*/  FSEL R9, R56, RZ, P0 ;  /* 0x000000ff38097208 */ /* 0x000fe40000000000 */
[----:B------:R-:W-:Y:S01]  /*6a60*/  FSEL R54, R54, RZ, P1 ;  /* 0x000000ff36367208 */ /* 0x000fe20000800000 */
[----:B------:R-:W-:Y:S01]  /*6a70*/  FADD.FTZ R11, R2, -R11 ;  /* 0x8000000b020b7221 */ /* 0x000fe20000010000 */
[----:B------:R-:W-:Y:S01]  /*6a80*/  IADD3 R2, PT, PT, R132, 0x3000, RZ ;  /* 0x0000300084027810 */ /* 0x000fe20007ffe0ff */
[----:B------:R-:W-:Y:S01]  /*6a90*/  FADD.FTZ R9, R0, -R9 ;  /* 0x8000000900097221 */ /* 0x000fe20000010000 */
[----:B------:R-:W-:Y:S01]  /*6aa0*/  IADD3 R0, PT, PT, R132, 0x3020, RZ ;  /* 0x0000302084007810 */ /* 0x000fe20007ffe0ff */
[----:B------:R-:W-:Y:S01]  /*6ab0*/  FMUL.FTZ R85, R11, UR4 ;  /* 0x000000040b557c20 */ /* 0x000fe20008410000 */
[----:B------:R-:W-:Y:S01]  /*6ac0*/  @P6 IADD3 R0, PT, PT, R2, -0x20, RZ ;  /* 0xffffffe002006810 */ /* 0x000fe20007ffe0ff */
[----:B------:R-:W-:Y:S01]  /*6ad0*/  FMUL.FTZ R84, R9, UR4 ;  /* 0x0000000409547c20 */ /* 0x000fe20008410000 */
[----:B------:R-:W-:Y:S01]  /*6ae0*/  FSEL R55, R55, RZ, P0 ;  /* 0x000000ff37377208 */ /* 0x000fe20000000000 */
[--C-:B------:R-:W-:Y:S01]  /*6af0*/  FFMA.FTZ R64, R125, UR4, -R54.reuse ;  /* 0x000000047d407c23 */ /* 0x100fe20008010836 */
[--C-:B------:R-:W-:Y:S01]  /*6b00*/  FFMA.FTZ R60, R127, UR4, -R54.reuse ;  /* 0x000000047f3c7c23 */ /* 0x100fe20008010836 */
[----:B------:R-:W1:Y:S01]  /*6b10*/  LDSM.16.MT88.4 R8, [R0] ;  /* 0x000000000008783b */ /* 0x000e620000004200 */
        /* <DEDUP_REMOVED lines=30> */
[----:B------:R-:W5:Y:S01]  /*6d00*/  MUFU.EX2 R85, R85 ;  /* 0x0000005500557308 */ /* 0x000f620000000800 */
        /* <DEDUP_REMOVED lines=13> */
[-C--:B-----5:R-:W-:Y:S01]  /*6de0*/  FMUL.FTZ R68, R68, R85.reuse ;  /* 0x0000005544447220 */ /* 0x0a0fe20000410000 */
[-C--:B------:R-:W-:Y:S01]  /*6df0*/  FMUL.FTZ R69, R69, R85.reuse ;  /* 0x0000005545457220 */ /* 0x080fe20000410000 */
[-C--:B------:R-:W-:Y:S01]  /*6e00*/  FMUL.FTZ R16, R76, R85.reuse ;  /* 0x000000554c107220 */ /* 0x080fe20000410000 */
[-C--:B------:R-:W-:Y:S01]  /*6e10*/  FMUL.FTZ R17, R77, R85.reuse ;  /* 0x000000554d117220 */ /* 0x080fe20000410000 */
[-C--:B----4-:R-:W-:Y:S01]  /*6e20*/  FMUL.FTZ R70, R70, R84.reuse ;  /* 0x0000005446467220 */ /* 0x090fe20000410000 */
[-C--:B------:R-:W-:Y:S01]  /*6e30*/  FMUL.FTZ R71, R71, R84.reuse ;  /* 0x0000005447477220 */ /* 0x080fe20000410000 */
[-C--:B------:R-:W-:Y:S01]  /*6e40*/  FMUL.FTZ R18, R78, R84.reuse ;  /* 0x000000544e127220 */ /* 0x080fe20000410000 */
[-C--:B------:R-:W-:Y:S01]  /*6e50*/  FMUL.FTZ R19, R79, R84.reuse ;  /* 0x000000544f137220 */ /* 0x080fe20000410000 */
[-C--:B------:R-:W-:Y:S01]  /*6e60*/  FMUL.FTZ R72, R72, R85.reuse ;  /* 0x0000005548487220 */ /* 0x080fe20000410000 */
[----:B------:R-:W-:Y:S01]  /*6e70*/  FMUL.FTZ R73, R73, R85 ;  /* 0x0000005549497220 */ /* 0x000fe20000410000 */
[-C--:B------:R-:W-:Y:S01]  /*6e80*/  FMUL.FTZ R74, R74, R84.reuse ;  /* 0x000000544a4a7220 */ /* 0x080fe20000410000 */
[-C--:B------:R-:W-:Y:S01]  /*6e90*/  FMUL.FTZ R75, R75, R84.reuse ;  /* 0x000000544b4b7220 */ /* 0x080fe20000410000 */
[----:B---3--:R-:W-:Y:S01]  /*6ea0*/  F2FP.BF16.F32.PACK_AB R15, R2, R61 ;  /* 0x0000003d020f723e */ /* 0x008fe200000010ff */
[-C--:B------:R-:W-:Y:S01]  /*6eb0*/  FMUL.FTZ R80, R80, R85.reuse ;  /* 0x0000005550507220 */ /* 0x080fe20000410000 */
[-C--:B------:R-:W-:Y:S01]  /*6ec0*/  FMUL.FTZ R81, R81, R85.reuse ;  /* 0x0000005551517220 */ /* 0x080fe20000410000 */
[-C--:B------:R-:W-:Y:S01]  /*6ed0*/  FMUL.FTZ R82, R82, R84.reuse ;  /* 0x0000005452527220 */ /* 0x080fe20000410000 */
[-C--:B------:R-:W-:Y:S01]  /*6ee0*/  FMUL.FTZ R83, R83, R84.reuse ;  /* 0x0000005453537220 */ /* 0x080fe20000410000 */
[--C-:B------:R-:W-:Y:S01]  /*6ef0*/  FFMA.FTZ R76, R123, UR4, -R54.reuse ;  /* 0x000000047b4c7c23 */ /* 0x100fe20008010836 */
[----:B------:R-:W-:Y:S01]  /*6f00*/  MUFU.EX2 R67, R67 ;  /* 0x0000004300437308 */ /* 0x000fe20000000800 */
[C---:B--2---:R-:W-:Y:S01]  /*6f10*/  HMMA.16816.F32.BF16 R68, R12.reuse, R4, R68 ;  /* 0x000000040c44723c */ /* 0x044fe20000041844 */
[--C-:B------:R-:W-:Y:S01]  /*6f20*/  FFMA.FTZ R78, R109, UR4, -R54.reuse ;  /* 0x000000046d4e7c23 */ /* 0x100fe20008010836 */
[----:B------:R-:W-:Y:S01]  /*6f30*/  FFMA.FTZ R79, R111, UR4, -R54 ;  /* 0x000000046f4f7c23 */ /* 0x000fe20008010836 */
[----:B------:R-:W-:Y:S01]  /*6f40*/  MUFU.EX2 R66, R66 ;  /* 0x0000004200427308 */ /* 0x000fe20000000800 */
[----:B------:R-:W-:Y:S01]  /*6f50*/  FFMA.FTZ R77, R118, UR4, -R55 ;  /* 0x00000004764d7c23 */ /* 0x000fe20008010837 */
[----:B------:R-:W-:Y:S01]  /*6f60*/  FFMA.FTZ R29, R152, R84, R63 ;  /* 0x00000054981d7223 */ /* 0x000fe2000001003f */
[----:B------:R-:W-:Y:S01]  /*6f70*/  FFMA.FTZ R85, R153, R85, R64 ;  /* 0x0000005599557223 */ /* 0x000fe20000010040 */
[----:B------:R-:W-:Y:S01]  /*6f80*/  MUFU.EX2 R76, R76 ;  /* 0x0000004c004c7308 */ /* 0x000fe20000000800 */
[C---:B-1----:R-:W-:Y:S01]  /*6f90*/  HMMA.16816.F32.BF16 R16, R12.reuse, R8, R16 ;  /* 0x000000080c10723c */ /* 0x042fe20000041810 */
[--C-:B------:R-:W-:Y:S01]  /*6fa0*/  FFMA.FTZ R64, R33, UR4, -R54.reuse ;  /* 0x0000000421407c23 */ /* 0x100fe20008010836 */
[--C-:B------:R-:W-:Y:S01]  /*6fb0*/  FFMA.FTZ R33, R37, UR4, -R54.reuse ;  /* 0x0000000425217c23 */ /* 0x100fe20008010836 */
[----:B------:R-:W1:Y:S01]  /*6fc0*/  MUFU.EX2 R65, R65 ;  /* 0x0000004100417308 */ /* 0x000e620000000800 */
[--C-:B------:R-:W-:Y:S01]  /*6fd0*/  FFMA.FTZ R63, R30, UR4, -R54.reuse ;  /* 0x000000041e3f7c23 */ /* 0x100fe20008010836 */
[----:B------:R-:W-:Y:S01]  /*6fe0*/  FFMA.FTZ R37, R31, UR4, -R55 ;  /* 0x000000041f257c23 */ /* 0x000fe20008010837 */
[----:B------:R-:W-:Y:S01]  /*6ff0*/  FADD.FTZ R62, R62, R29 ;  /* 0x0000001d3e3e7221 */ /* 0x000fe20000010000 */
[----:B------:R-:W-:Y:S01]  /*7000*/  MUFU.EX2 R78, R78 ;  /* 0x0000004e004e7308 */ /* 0x000fe20000000800 */
[C---:B------:R-:W-:Y:S01]  /*7010*/  HMMA.16816.F32.BF16 R4, R12.reuse, R6, R72 ;  /* 0x000000060c04723c */ /* 0x040fe20000041848 */
[--C-:B------:R-:W-:Y:S01]  /*7020*/  FFMA.FTZ R75, R121, UR4, -R54.reuse ;  /* 0x00000004794b7c23 */ /* 0x100fe20008010836 */
[--C-:B------:R-:W-:Y:S01]  /*7030*/  FFMA.FTZ R73, R117, UR4, -R54.reuse ;  /* 0x0000000475497c23 */ /* 0x100fe20008010836 */
[----:B------:R-:W-:Y:S01]  /*7040*/  FFMA.FTZ R72, R119, UR4, -R54 ;  /* 0x0000000477487c23 */ /* 0x000fe20008010836 */
[----:B------:R-:W-:Y:S01]  /*7050*/  FFMA.FTZ R74, R120, UR4, -R55 ;  /* 0x00000004784a7c23 */ /* 0x000fe20008010837 */
[----:B------:R-:W-:Y:S01]  /*7060*/  MUFU.EX2 R79, R79 ;  /* 0x0000004f004f7308 */ /* 0x000fe20000000800 */
[----:B------:R-:W-:Y:S01]  /*7070*/  FADD.FTZ R60, R60, R85 ;  /* 0x000000553c3c7221 */ /* 0x000fe20000010000 */
[----:B------:R-:W-:Y:S01]  /*7080*/  FADD.FTZ R61, R61, R62 ;  /* 0x0000003e3d3d7221 */ /* 0x000fe20000010000 */
[----:B------:R-:W-:Y:S01]  /*7090*/  HMMA.16816.F32.BF16 R8, R12, R10, R80 ;  /* 0x0000000a0c08723c */ /* 0x000fe20000041850 */
[----:B------:R-:W2:Y:S01]  /*70a0*/  LDSM.16.MT88.4 R12, [R0+0x400] ;  /* 0x00040000000c783b */ /* 0x000ea20000004200 */
[----:B------:R-:W3:Y:S01]  /*70b0*/  MUFU.EX2 R75, R75 ;  /* 0x0000004b004b7308 */ /* 0x000ee20000000800 */
[----:B-1----:R-:W-:Y:S01]  /*70c0*/  F2FP.BF16.F32.PACK_AB R27, R65, R66 ;  /* 0x00000042411b723e */ /* 0x002fe200000010ff */
[--C-:B------:R-:W-:Y:S01]  /*70d0*/  FFMA.FTZ R82, R115, UR4, -R54.reuse ;  /* 0x0000000473527c23 */ /* 0x100fe20008010836 */
[----:B------:R-:W-:Y:S01]  /*70e0*/  FFMA.FTZ R81, R113, UR4, -R54 ;  /* 0x0000000471517c23 */ /* 0x000fe20008010836 */
[----:B------:R-:W-:Y:S01]  /*70f0*/  MUFU.EX2 R73, R73 ;  /* 0x0000004900497308 */ /* 0x000fe20000000800 */
[--C-:B------:R-:W-:Y:S01]  /*7100*/  FFMA.FTZ R83, R114, UR4, -R55.reuse ;  /* 0x0000000472537c23 */ /* 0x100fe20008010837 */
[--C-:B------:R-:W-:Y:S01]  /*7110*/  FFMA.FTZ R80, R116, UR4, -R55.reuse ;  /* 0x0000000474507c23 */ /* 0x100fe20008010837 */
[----:B------:R-:W-:Y:S01]  /*7120*/  FADD.FTZ R59, R59, R60 ;  /* 0x0000003c3b3b7221 */ /* 0x000fe20000010000 */
[----:B------:R-:W1:Y:S01]  /*7130*/  MUFU.EX2 R72, R72 ;  /* 0x0000004800487308 */ /* 0x000e620000000800 */
[--C-:B------:R-:W-:Y:S01]  /*7140*/  FFMA.FTZ R84, R35, UR4, -R55.reuse ;  /* 0x0000000423547c23 */ /* 0x100fe20008010837 */
[----:B------:R-:W-:Y:S01]  /*7150*/  FFMA.FTZ R35, R36, UR4, -R55 ;  /* 0x0000000424237c23 */ /* 0x000fe20008010837 */
[----:B------:R-:W-:Y:S01]  /*7160*/  FADD.FTZ R59, R58, R59 ;  /* 0x0000003b3a3b7221 */ /* 0x000fe20000010000 */
[----:B------:R-:W4:Y:S01]  /*7170*/  MUFU.EX2 R74, R74 ;  /* 0x0000004a004a7308 */ /* 0x000f220000000800 */
[----:B------:R-:W-:Y:S01]  /*7180*/  FADD.FTZ R61, R2, R61 ;  /* 0x0000003d023d7221 */ /* 0x000fe20000010000 */
[----:B---3--:R-:W-:Y:S01]  /*7190*/  F2FP.BF16.F32.PACK_AB R24, R75, R76 ;  /* 0x0000004c4b18723e */ /* 0x008fe200000010ff */
[----:B------:R-:W-:Y:S01]  /*71a0*/  FADD.FTZ R58, R76, R59 ;  /* 0x0000003b4c3a7221 */ /* 0x000fe20000010000 */
[----:B------:R-:W-:Y:S01]  /*71b0*/  MUFU.EX2 R82, R82 ;  /* 0x0000005200527308 */ /* 0x000fe20000000800 */
[--C-:B------:R-:W-:Y:S01]  /*71c0*/  FFMA.FTZ R60, R38, UR4, -R54.reuse ;  /* 0x00000004263c7c23 */ /* 0x100fe20008010836 */
[----:B------:R-:W-:Y:S01]  /*71d0*/  FFMA.FTZ R38, R41, UR4, -R54 ;  /* 0x0000000429267c23 */ /* 0x000fe20008010836 */
[----:B------:R-:W-:Y:S01]  /*71e0*/  FADD.FTZ R58, R75, R58 ;  /* 0x0000003a4b3a7221 */ /* 0x000fe20000010000 */
[----:B------:R-:W3:Y:S01]  /*71f0*/  MUFU.EX2 R81, R81 ;  /* 0x0000005100517308 */ /* 0x000ee20000000800 */
[----:B------:R-:W-:Y:S01]  /*7200*/  FFMA.FTZ R153, R49, UR4, -R54 ;  /* 0x0000000431997c23 */ /* 0x000fe20008010836 */
[----:B-1----:R-:W-:Y:S01]  /*7210*/  F2FP.BF16.F32.PACK_AB R26, R72, R73 ;  /* 0x00000049481a723e */ /* 0x002fe200000010ff */
[----:B------:R-:W-:Y:S01]  /*7220*/  FADD.FTZ R73, R73, R58 ;  /* 0x0000003a49497221 */ /* 0x000fe20000010000 */
[----:B------:R-:W-:Y:S01]  /*7230*/  MUFU.EX2 R90, R90 ;  /* 0x0000005a005a7308 */ /* 0x000fe20000000800 */
[----:B------:R-:W-:Y:S01]  /*7240*/  FFMA.FTZ R48, R48, UR4, -R54 ;  /* 0x0000000430307c23 */ /* 0x000fe20008010836 */
[----:B----4-:R-:W-:Y:S01]  /*7250*/  F2FP.BF16.F32.PACK_AB R25, R67, R74 ;  /* 0x0000004a4319723e */ /* 0x010fe200000010ff */
[----:B------:R-:W-:Y:S01]  /*7260*/  FADD.FTZ R74, R74, R61 ;  /* 0x0000003d4a4a7221 */ /* 0x000fe20000010000 */
[----:B------:R-:W1:Y:S01]  /*7270*/  MUFU.EX2 R83, R83 ;  /* 0x0000005300537308 */ /* 0x000e620000000800 */
[----:B------:R-:W-:Y:S01]  /*7280*/  FADD.FTZ R73, R72, R73 ;  /* 0x0000004948497221 */ /* 0x000fe20000010000 */
[----:B------:R-:W-:Y:S01]  /*7290*/  IADD3 R150, PT, PT, R3, -0x3, RZ ;  /* 0xfffffffd03967810 */ /* 0x000fe20007ffe0ff */
[----:B------:R-:W-:Y:S01]  /*72a0*/  FADD.FTZ R67, R67, R74 ;  /* 0x0000004a43437221 */ /* 0x000fe20000010000 */
[----:B------:R-:W-:Y:S01]  /*72b0*/  MUFU.EX2 R80, R80 ;  /* 0x0000005000507308 */ /* 0x000fe20000000800 */
[C---:B------:R-:W-:Y:S02]  /*72c0*/  HMMA.16816.F32.BF16 R68, R24.reuse, R20, R68 ;  /* 0x000000141844723c */ /* 0x040fe40000041844 */
[----:B------:R-:W-:Y:S01]  /*72d0*/  FADD.FTZ R66, R66, R67 ;  /* 0x0000004342427221 */ /* 0x000fe20000010000 */
[----:B------:R-:W4:Y:S03]  /*72e0*/  MUFU.EX2 R77, R77 ;  /* 0x0000004d004d7308 */ /* 0x000f260000000800 */
[----:B------:R-:W-:Y:S01]  /*72f0*/  FADD.FTZ R65, R65, R66 ;  /* 0x0000004241417221 */ /* 0x000fe20000010000 */
[----:B------:R-:W-:Y:S01]  /*7300*/  MUFU.EX2 R97, R97 ;  /* 0x0000006100617308 */ /* 0x000fe20000000800 */
[C---:B--2---:R-:W-:Y:S03]  /*7310*/  HMMA.16816.F32.BF16 R16, R24.reuse, R12, R16 ;  /* 0x0000000c1810723c */ /* 0x044fe60000041810 */
[----:B------:R-:W2:Y:S04]  /*7320*/  MUFU.EX2 R104, R104 ;  /* 0x0000006800687308 */ /* 0x000ea80000000800 */
[----:B------:R-:W-:Y:S01]  /*7330*/  MUFU.EX2 R98, R98 ;  /* 0x0000006200627308 */ /* 0x000fe20000000800 */
[C---:B------:R-:W-:Y:S01]  /*7340*/  HMMA.16816.F32.BF16 R8, R24.reuse, R14, R8 ;  /* 0x0000000e1808723c */ /* 0x040fe20000041808 */
[----:B------:R-:W5:Y:S02]  /*7350*/  LDSM.16.MT88.4 R12, [R0+0x800] ;  /* 0x00080000000c783b */ /* 0x000f640000004200 */
[----:B------:R-:W-:Y:S04]  /*7360*/  MUFU.EX2 R91, R91 ;  /* 0x0000005b005b7308 */ /* 0x000fe80000000800 */
[----:B------:R-:W-:Y:S01]  /*7370*/  MUFU.EX2 R100, R100 ;  /* 0x0000006400647308 */ /* 0x000fe20000000800 */
[----:B------:R-:W-:Y:S01]  /*7380*/  HMMA.16816.F32.BF16 R4, R24, R22, R4 ;  /* 0x000000161804723c */ /* 0x000fe20000041804 */
[----:B------:R-:W2:Y:S01]  /*7390*/  LDSM.16.MT88.4 R20, [R132+0x3800] ;  /* 0x003800008414783b */ /* 0x000ea20000004200 */
[----:B---3--:R-:W-:Y:S01]  /*73a0*/  F2FP.BF16.F32.PACK_AB R24, R81, R82 ;  /* 0x000000525118723e */ /* 0x008fe200000010ff */
[----:B------:R-:W3:Y:S01]  /*73b0*/  MUFU.EX2 R99, R99 ;  /* 0x0000006300637308 */ /* 0x000ee20000000800 */
[----:B-1----:R-:W-:Y:S01]  /*73c0*/  F2FP.BF16.F32.PACK_AB R25, R83, R90 ;  /* 0x0000005a5319723e */ /* 0x002fe200000010ff */
[----:B------:R-:W-:Y:S01]  /*73d0*/  FADD.FTZ R82, R82, R73 ;  /* 0x0000004952527221 */ /* 0x000fe20000010000 */
[----:B------:R-:W-:Y:S01]  /*73e0*/  F2FP.BF16.F32.PACK_AB R26, R79, R78 ;  /* 0x0000004e4f1a723e */ /* 0x000fe200000010ff */
[----:B------:R-:W-:Y:S01]  /*73f0*/  MUFU.EX2 R96, R96 ;  /* 0x0000006000607308 */ /* 0x000fe20000000800 */
[----:B----4-:R-:W-:Y:S01]  /*7400*/  F2FP.BF16.F32.PACK_AB R27, R77, R80 ;  /* 0x000000504d1b723e */ /* 0x010fe200000010ff */
[----:B------:R-:W-:Y:S01]  /*7410*/  FADD.FTZ R90, R90, R65 ;  /* 0x000000415a5a7221 */ /* 0x000fe20000010000 */
[----:B------:R-:W-:Y:S01]  /*7420*/  FADD.FTZ R81, R81, R82 ;  /* 0x0000005251517221 */ /* 0x000fe20000010000 */
[----:B------:R-:W1:Y:S01]  /*7430*/  MUFU.EX2 R95, R95 ;  /* 0x0000005f005f7308 */ /* 0x000e620000000800 */
[----:B------:R-:W-:Y:S01]  /*7440*/  LDSM.16.MT88.4 R72, [R132+0x4c00] ;  /* 0x004c00008448783b */ /* 0x000fe20000004200 */
[----:B------:R-:W-:-:S02]  /*7450*/  FADD.FTZ R83, R83, R90 ;  /* 0x0000005a53537221 */ /* 0x000fc40000010000 */
[----:B------:R-:W-:Y:S02]  /*7460*/  MUFU.EX2 R101, R101 ;  /* 0x0000006500657308 */ /* 0x000fe40000000800 */
[----:B------:R-:W-:Y:S02]  /*7470*/  FADD.FTZ R80, R80, R83 ;  /* 0x0000005350507221 */ /* 0x000fe40000010000 */
[----:B------:R-:W4:Y:S02]  /*7480*/  MUFU.EX2 R106, R106 ;  /* 0x0000006a006a7308 */ /* 0x000f240000000800 */
[----:B------:R-:W-:Y:S02]  /*7490*/  FADD.FTZ R77, R77, R80 ;  /* 0x000000504d4d7221 */ /* 0x000fe40000010000 */
[----:B------:R-:W-:Y:S04]  /*74a0*/  MUFU.EX2 R102, R102 ;  /* 0x0000006600667308 */ /* 0x000fe80000000800 */
[----:B------:R-:W-:Y:S04]  /*74b0*/  MUFU.EX2 R87, R87 ;  /* 0x0000005700577308 */ /* 0x000fe80000000800 */
[----:B------:R-:W-:Y:S01]  /*74c0*/  MUFU.EX2 R93, R93 ;  /* 0x0000005d005d7308 */ /* 0x000fe20000000800 */
[C---:B-----5:R-:W-:Y:S03]  /*74d0*/  HMMA.16816.F32.BF16 R16, R24.reuse, R12, R16 ;  /* 0x0000000c1810723c */ /* 0x060fe60000041810 */
[----:B------:R5:W4:Y:S04]  /*74e0*/  MUFU.EX2 R92, R28 ;  /* 0x0000001c005c7308 */ /* 0x000b280000000800 */
[----:B------:R-:W-:Y:S01]  /*74f0*/  MUFU.EX2 R89, R89 ;  /* 0x0000005900597308 */ /* 0x000fe20000000800 */
[C---:B------:R-:W-:Y:S01]  /*7500*/  HMMA.16816.F32.BF16 R8, R24.reuse, R14, R8 ;  /* 0x0000000e1808723c */ /* 0x040fe20000041808 */
[----:B------:R-:W4:Y:S02]  /*7510*/  LDSM.16.MT88.4 R12, [R0+0xc00] ;  /* 0x000c0000000c783b */ /* 0x000f240000004200 */
[----:B------:R-:W4:Y:S04]  /*7520*/  MUFU.EX2 R88, R88 ;  /* 0x0000005800587308 */ /* 0x000f280000000800 */
[----:B------:R-:W-:Y:S01]  /*7530*/  MUFU.EX2 R63, R63 ;  /* 0x0000003f003f7308 */ /* 0x000fe20000000800 */
[C---:B--2---:R-:W-:Y:S01]  /*7540*/  HMMA.16816.F32.BF16 R68, R24.reuse, R20, R68 ;  /* 0x000000141844723c */ /* 0x044fe20000041844 */
[----:B-----5:R-:W-:Y:S02]  /*7550*/  LDSM.16.MT88.4 R28, [R0+0x1400] ;  /* 0x00140000001c783b */ /* 0x020fe40000004200 */
[----:B------:R-:W2:Y:S04]  /*7560*/  MUFU.EX2 R64, R64 ;  /* 0x0000004000407308 */ /* 0x000ea80000000800 */
[----:B------:R-:W-:Y:S01]  /*7570*/  MUFU.EX2 R34, R34 ;  /* 0x0000002200227308 */ /* 0x000fe20000000800 */
[----:B------:R-:W-:Y:S01]  /*7580*/  HMMA.16816.F32.BF16 R4, R24, R22, R4 ;  /* 0x000000161804723c */ /* 0x000fe20000041804 */
[----:B------:R-:W5:Y:S01]  /*7590*/  LDSM.16.MT88.4 R20, [R132+0x3c00] ;  /* 0x003c00008414783b */ /* 0x000f620000004200 */
[----:B------:R-:W-:Y:S01]  /*75a0*/  F2FP.BF16.F32.PACK_AB R24, R104, R97 ;  /* 0x000000616818723e */ /* 0x000fe200000010ff */
[----:B------:R-:W-:Y:S01]  /*75b0*/  MUFU.EX2 R33, R33 ;  /* 0x0000002100217308 */ /* 0x000fe20000000800 */
[----:B---3--:R-:W-:Y:S01]  /*75c0*/  F2FP.BF16.F32.PACK_AB R25, R99, R100 ;  /* 0x000000646319723e */ /* 0x008fe200000010ff */
[----:B------:R-:W-:Y:S01]  /*75d0*/  FADD.FTZ R100, R100, R77 ;  /* 0x0000004d64647221 */ /* 0x000fe20000010000 */
[----:B------:R-:W-:Y:S01]  /*75e0*/  F2FP.BF16.F32.PACK_AB R26, R91, R98 ;  /* 0x000000625b1a723e */ /* 0x000fe200000010ff */
[----:B------:R-:W-:Y:S01]  /*75f0*/  MUFU.EX2 R37, R37 ;  /* 0x0000002500257308 */ /* 0x000fe20000000800 */
[----:B-1----:R-:W-:Y:S01]  /*7600*/  F2FP.BF16.F32.PACK_AB R27, R95, R96 ;  /* 0x000000605f1b723e */ /* 0x002fe200000010ff */
[----:B------:R-:W-:-:S02]  /*7610*/  FADD.FTZ R99, R99, R100 ;  /* 0x0000006463637221 */ /* 0x000fc40000010000 */
[----:B------:R-:W1:Y:S02]  /*7620*/  MUFU.EX2 R32, R32 ;  /* 0x0000002000207308 */ /* 0x000e640000000800 */
[----:B------:R-:W-:Y:S02]  /*7630*/  FADD.FTZ R96, R96, R99 ;  /* 0x0000006360607221 */ /* 0x000fe40000010000 */
[----:B------:R-:W-:Y:S02]  /*7640*/  MUFU.EX2 R36, R84 ;  /* 0x0000005400247308 */ /* 0x000fe40000000800 */
[----:B------:R-:W-:Y:S02]  /*7650*/  FADD.FTZ R96, R95, R96 ;  /* 0x000000605f607221 */ /* 0x000fe40000010000 */
[----:B------:R-:W3:Y:S04]  /*7660*/  MUFU.EX2 R35, R35 ;  /* 0x0000002300237308 */ /* 0x000ee80000000800 */
[----:B------:R2:W-:Y:S01]  /*7670*/  MUFU.EX2 R2, R42 ;  /* 0x0000002a00027308 */ /* 0x0005e20000000800 */
[C---:B----4-:R-:W-:Y:S03]  /*7680*/  HMMA.16816.F32.BF16 R16, R24.reuse, R12, R16 ;  /* 0x0000000c1810723c */ /* 0x050fe60000041810 */
[----:B------:R-:W-:Y:S04]  /*7690*/  MUFU.EX2 R41, R60 ;  /* 0x0000003c00297308 */ /* 0x000fe80000000800 */
[----:B------:R-:W4:Y:S01]  /*76a0*/  MUFU.EX2 R38, R38 ;  /* 0x0000002600267308 */ /* 0x000f220000000800 */
[----:B------:R-:W-:Y:S01]  /*76b0*/  HMMA.16816.F32.BF16 R8, R24, R14, R8 ;  /* 0x0000000e1808723c */ /* 0x000fe20000041808 */
[----:B------:R-:W1:Y:S02]  /*76c0*/  LDSM.16.MT88.4 R12, [R132+0x4000] ;  /* 0x00400000840c783b */ /* 0x000e640000004200 */
[----:B------:R-:W-:Y:S01]  /*76d0*/  MUFU.EX2 R153, R153 ;  /* 0x0000009900997308 */ /* 0x000fe20000000800 */
[----:B--2---:R-:W-:-:S04]  /*76e0*/  FFMA.FTZ R42, R43, UR4, -R55 ;  /* 0x000000042b2a7c23 */ /* 0x004fc80008010837 */
[C---:B-----5:R-:W-:Y:S02]  /*76f0*/  HMMA.16816.F32.BF16 R68, R24.reuse, R20, R68 ;  /* 0x000000141844723c */ /* 0x060fe40000041844 */
[----:B------:R-:W-:Y:S06]  /*7700*/  MUFU.EX2 R42, R42 ;  /* 0x0000002a002a7308 */ /* 0x000fec0000000800 */
[----:B------:R-:W-:Y:S01]  /*7710*/  HMMA.16816.F32.BF16 R4, R24, R22, R4 ;  /* 0x000000161804723c */ /* 0x000fe20000041804 */
[----:B------:R-:W2:Y:S01]  /*7720*/  LDSM.16.MT88.4 R20, [R0+0x1000] ;  /* 0x001000000014783b */ /* 0x000ea20000004200 */
[----:B------:R-:W-:-:S02]  /*7730*/  F2FP.BF16.F32.PACK_AB R24, R106, R101 ;  /* 0x000000656a18723e */ /* 0x000fc400000010ff */
[----:B------:R-:W-:Y:S01]  /*7740*/  F2FP.BF16.F32.PACK_AB R25, R92, R93 ;  /* 0x0000005d5c19723e */ /* 0x000fe200000010ff */
[----:B------:R-:W-:Y:S01]  /*7750*/  FADD.FTZ R93, R93, R96 ;  /* 0x000000605d5d7221 */ /* 0x000fe20000010000 */
[----:B------:R-:W-:Y:S02]  /*7760*/  F2FP.BF16.F32.PACK_AB R26, R87, R102 ;  /* 0x00000066571a723e */ /* 0x000fe400000010ff */
[----:B------:R-:W-:Y:S01]  /*7770*/  F2FP.BF16.F32.PACK_AB R27, R88, R89 ;  /* 0x00000059581b723e */ /* 0x000fe200000010ff */
[----:B------:R-:W-:-:S04]  /*7780*/  FADD.FTZ R92, R92, R93 ;  /* 0x0000005d5c5c7221 */ /* 0x000fc80000010000 */
[----:B------:R-:W-:-:S04]  /*7790*/  FADD.FTZ R89, R89, R92 ;  /* 0x0000005c59597221 */ /* 0x000fc80000010000 */
[----:B------:R-:W-:Y:S01]  /*77a0*/  FADD.FTZ R88, R88, R89 ;  /* 0x0000005958587221 */ /* 0x000fe20000010000 */
[C---:B-1----:R-:W-:Y:S08]  /*77b0*/  HMMA.16816.F32.BF16 R68, R24.reuse, R12, R68 ;  /* 0x0000000c1844723c */ /* 0x042ff00000041844 */
[C---:B------:R-:W-:Y:S01]  /*77c0*/  HMMA.16816.F32.BF16 R4, R24.reuse, R14, R4 ;  /* 0x0000000e1804723c */ /* 0x040fe20000041804 */
[----:B------:R-:W1:Y:S07]  /*77d0*/  LDSM.16.MT88.4 R12, [R132+0x4400] ;  /* 0x00440000840c783b */ /* 0x000e6e0000004200 */
[----:B--2---:R-:W-:Y:S01]  /*77e0*/  HMMA.16816.F32.BF16 R16, R24, R20, R16 ;  /* 0x000000141810723c */ /* 0x004fe20000041810 */
[----:B------:R-:W-:-:S02]  /*77f0*/  F2FP.BF16.F32.PACK_AB R20, R64, R63 ;  /* 0x0000003f4014723e */ /* 0x000fc400000010ff */
[----:B------:R-:W-:Y:S01]  /*7800*/  F2FP.BF16.F32.PACK_AB R21, R32, R37 ;  /* 0x000000252015723e */ /* 0x000fe200000010ff */
[----:B------:R-:W-:-:S04]  /*7810*/  FADD.FTZ R37, R37, R88 ;  /* 0x0000005825257221 */ /* 0x000fc80000010000 */
[----:B------:R-:W-:Y:S01]  /*7820*/  HMMA.16816.F32.BF16 R8, R24, R22, R8 ;  /* 0x000000161808723c */ /* 0x000fe20000041808 */
[----:B------:R-:W-:Y:S01]  /*7830*/  F2FP.BF16.F32.PACK_AB R22, R33, R34 ;  /* 0x000000222116723e */ /* 0x000fe200000010ff */
[----:B------:R-:W2:Y:S01]  /*7840*/  LDSM.16.MT88.4 R24, [R132+0x4800] ;  /* 0x004800008418783b */ /* 0x000ea20000004200 */
[----:B---3--:R-:W-:Y:S01]  /*7850*/  F2FP.BF16.F32.PACK_AB R23, R35, R36 ;  /* 0x000000242317723e */ /* 0x008fe200000010ff */
[----:B------:R-:W-:-:S04]  /*7860*/  FADD.FTZ R37, R32, R37 ;  /* 0x0000002520257221 */ /* 0x000fc80000010000 */
[----:B------:R-:W-:-:S04]  /*7870*/  FADD.FTZ R36, R36, R37 ;  /* 0x0000002524247221 */ /* 0x000fc80000010000 */
[----:B------:R-:W-:Y:S01]  /*7880*/  HMMA.16816.F32.BF16 R16, R20, R28, R16 ;  /* 0x0000001c1410723c */ /* 0x000fe20000041810 */
[----:B------:R-:W-:Y:S01]  /*7890*/  FADD.FTZ R28, R78, R81 ;  /* 0x000000514e1c7221 */ /* 0x000fe20000010000 */
[----:B------:R-:W3:Y:S01]  /*78a0*/  MUFU.EX2 R29, R44 ;  /* 0x0000002c001d7308 */ /* 0x000ee20000000800 */
[----:B------:R-:W-:Y:S01]  /*78b0*/  LDSM.16.MT88.4 R80, [R0+0x1c00] ;  /* 0x001c00000050783b */ /* 0x000fe20000004200 */
[----:B------:R-:W-:Y:S01]  /*78c0*/  FADD.FTZ R35, R35, R36 ;  /* 0x0000002423237221 */ /* 0x000fe20000010000 */
[----:B------:R-:W-:-:S03]  /*78d0*/  FADD.FTZ R28, R79, R28 ;  /* 0x0000001c4f1c7221 */ /* 0x000fc60000010000 */
[----:B------:R-:W-:Y:S01]  /*78e0*/  HMMA.16816.F32.BF16 R8, R20, R30, R8 ;  /* 0x0000001e1408723c */ /* 0x000fe20000041808 */
[----:B------:R-:W-:Y:S01]  /*78f0*/  FADD.FTZ R97, R97, R28 ;  /* 0x0000001c61617221 */ /* 0x000fe20000010000 */
[--C-:B------:R-:W-:Y:S01]  /*7900*/  FFMA.FTZ R28, R47, UR4, -R55.reuse ;  /* 0x000000042f1c7c23 */ /* 0x100fe20008010837 */
[--C-:B------:R-:W-:Y:S01]  /*7910*/  FFMA.FTZ R30, R50, UR4, -R55.reuse ;  /* 0x00000004321e7c23 */ /* 0x100fe20008010837 */
[----:B------:R-:W-:Y:S01]  /*7920*/  FFMA.FTZ R31, R51, UR4, -R55 ;  /* 0x00000004331f7c23 */ /* 0x000fe20008010837 */
[----:B------:R-:W-:-:S03]  /*7930*/  FADD.FTZ R97, R104, R97 ;  /* 0x0000006168617221 */ /* 0x000fc60000010000 */
[----:B-1----:R-:W-:Y:S01]  /*7940*/  HMMA.16816.F32.BF16 R68, R20, R12, R68 ;  /* 0x0000000c1444723c */ /* 0x002fe20000041844 */
[--C-:B------:R-:W-:Y:S01]  /*7950*/  FFMA.FTZ R12, R39, UR4, -R55.reuse ;  /* 0x00000004270c7c23 */ /* 0x100fe20008010837 */
[----:B------:R-:W-:Y:S01]  /*7960*/  FFMA.FTZ R13, R40, UR4, -R55 ;  /* 0x00000004280d7c23 */ /* 0x000fe20008010837 */
[----:B------:R-:W1:Y:S01]  /*7970*/  MUFU.EX2 R39, R45 ;  /* 0x0000002d00277308 */ /* 0x000e620000000800 */
[----:B------:R-:W-:-:S03]  /*7980*/  FADD.FTZ R98, R98, R97 ;  /* 0x0000006162627221 */ /* 0x000fc60000010000 */
[----:B------:R-:W-:Y:S01]  /*7990*/  MUFU.EX2 R40, R12 ;  /* 0x0000000c00287308 */ /* 0x000fe20000000800 */
[----:B------:R-:W-:Y:S01]  /*79a0*/  HMMA.16816.F32.BF16 R4, R20, R14, R4 ;  /* 0x0000000e1404723c */ /* 0x000fe20000041804 */
[----:B------:R-:W-:Y:S01]  /*79b0*/  FADD.FTZ R98, R91, R98 ;  /* 0x000000625b627221 */ /* 0x000fe20000010000 */
[----:B----4-:R-:W-:Y:S01]  /*79c0*/  F2FP.BF16.F32.PACK_AB R20, R38, R41 ;  /* 0x000000292614723e */ /* 0x010fe200000010ff */
[----:B------:R4:W5:Y:S01]  /*79d0*/  MUFU.EX2 R43, R13 ;  /* 0x0000000d002b7308 */ /* 0x0009620000000800 */
[----:B---3--:R-:W-:Y:S01]  /*79e0*/  F2FP.BF16.F32.PACK_AB R23, R29, R42 ;  /* 0x0000002a1d17723e */ /* 0x008fe200000010ff */
[----:B------:R-:W-:Y:S02]  /*79f0*/  FADD.FTZ R101, R101, R98 ;  /* 0x0000006265657221 */ /* 0x000fe40000010000 */
[----:B------:R-:W-:Y:S02]  /*7a00*/  MUFU.EX2 R28, R28 ;  /* 0x0000001c001c7308 */ /* 0x000fe40000000800 */
[----:B------:R-:W-:Y:S01]  /*7a10*/  FADD.FTZ R101, R106, R101 ;  /* 0x000000656a657221 */ /* 0x000fe20000010000 */
[----:B-1----:R-:W-:Y:S01]  /*7a20*/  F2FP.BF16.F32.PACK_AB R22, R39, R2 ;  /* 0x000000022716723e */ /* 0x002fe200000010ff */
[----:B------:R-:W-:Y:S02]  /*7a30*/  MUFU.EX2 R30, R30 ;  /* 0x0000001e001e7308 */ /* 0x000fe40000000800 */
[----:B------:R-:W-:-:S02]  /*7a40*/  FADD.FTZ R102, R102, R101 ;  /* 0x0000006566667221 */ /* 0x000fc40000010000 */
[----:B------:R-:W-:Y:S01]  /*7a50*/  MUFU.EX2 R31, R31 ;  /* 0x0000001f001f7308 */ /* 0x000fe20000000800 */
[----:B----4-:R1:W3:Y:S01]  /*7a60*/  LDSM.16.MT88.4 R12, [R0+0x1800] ;  /* 0x00180000000c783b */ /* 0x0102e20000004200 */
[----:B-----5:R-:W-:Y:S01]  /*7a70*/  F2FP.BF16.F32.PACK_AB R21, R43, R40 ;  /* 0x000000282b15723e */ /* 0x020fe200000010ff */
        /* <DEDUP_REMOVED lines=10> */
[----:B------:R-:W-:Y:S01]  /*7b20*/  HMMA.16816.F32.BF16 R4, R20, R26, R4 ;  /* 0x0000001a1404723c */ /* 0x000fe20000041804 */
[----:B------:R-:W-:Y:S01]  /*7b30*/  FFMA.FTZ R27, R52, UR4, -R55 ;  /* 0x00000004341b7c23 */ /* 0x000fe20008010837 */
[----:B------:R-:W-:Y:S01]  /*7b40*/  FADD.FTZ R34, R34, R63 ;  /* 0x0000003f22227221 */ /* 0x000fe20000010000 */
[----:B------:R-:W2:Y:S01]  /*7b50*/  MUFU.EX2 R24, R24 ;  /* 0x0000001800187308 */ /* 0x000ea20000000800 */
[----:B------:R-:W-:Y:S02]  /*7b60*/  FADD.FTZ R29, R29, R42 ;  /* 0x0000002a1d1d7221 */ /* 0x000fe40000010000 */
[----:B------:R-:W-:Y:S01]  /*7b70*/  FADD.FTZ R34, R33, R34 ;  /* 0x0000002221227221 */ /* 0x000fe20000010000 */
[----:B------:R-:W-:Y:S01]  /*7b80*/  MUFU.EX2 R26, R48 ;  /* 0x00000030001a7308 */ /* 0x000fe20000000800 */
[----:B-1----:R-:W-:Y:S02]  /*7b90*/  MOV R0, R56 ;  /* 0x0000003800007202 */ /* 0x002fe40000000f00 */
[----:B------:R-:W-:Y:S01]  /*7ba0*/  FADD.FTZ R41, R41, R34 ;  /* 0x0000002229297221 */ /* 0x000fe20000010000 */
[----:B------:R-:W1:Y:S03]  /*7bb0*/  MUFU.EX2 R27, R27 ;  /* 0x0000001b001b7308 */ /* 0x000e660000000800 */
[----:B------:R-:W-:-:S04]  /*7bc0*/  FADD.FTZ R41, R38, R41 ;  /* 0x0000002926297221 */ /* 0x000fc80000010000 */
[----:B------:R-:W-:-:S04]  /*7bd0*/  FADD.FTZ R2, R2, R41 ;  /* 0x0000002902027221 */ /* 0x000fc80000010000 */
[----:B------:R-:W-:Y:S01]  /*7be0*/  FADD.FTZ R2, R39, R2 ;  /* 0x0000000227027221 */ /* 0x000fe20000010000 */
[C---:B---3--:R-:W-:Y:S01]  /*7bf0*/  HMMA.16816.F32.BF16 R16, R20.reuse, R12, R16 ;  /* 0x0000000c1410723c */ /* 0x048fe20000041810 */
[----:B--2---:R-:W-:Y:S02]  /*7c00*/  F2FP.BF16.F32.PACK_AB R12, R24, R25 ;  /* 0x00000019180c723e */ /* 0x004fe400000010ff */
[----:B------:R-:W-:Y:S01]  /*7c10*/  FADD.FTZ R25, R25, R2 ;  /* 0x0000000219197221 */ /* 0x000fe20000010000 */
[----:B-1----:R-:W-:Y:S01]  /*7c20*/  F2FP.BF16.F32.PACK_AB R13, R27, R28 ;  /* 0x0000001c1b0d723e */ /* 0x002fe200000010ff */
[----:B------:R-:W-:Y:S01]  /*7c30*/  FADD.FTZ R28, R28, R29 ;  /* 0x0000001d1c1c7221 */ /* 0x000fe20000010000 */
[----:B------:R-:W-:Y:S01]  /*7c40*/  MOV R2, R57 ;  /* 0x0000003900027202 */ /* 0x000fe20000000f00 */
[----:B------:R-:W-:Y:S01]  /*7c50*/  FADD.FTZ R25, R24, R25 ;  /* 0x0000001918197221 */ /* 0x000fe20000010000 */
[----:B------:R-:W-:Y:S01]  /*7c60*/  HMMA.16816.F32.BF16 R8, R20, R14, R8 ;  /* 0x0000000e1408723c */ /* 0x000fe20000041808 */
        /* <DEDUP_REMOVED lines=8> */
[C---:B------:R-:W-:Y:S08]  /*7cf0*/  HMMA.16816.F32.BF16 R76, R12.reuse, R80, R16 ;  /* 0x000000500c4c723c */ /* 0x040ff00000041810 */
[C---:B------:R-:W-:Y:S08]  /*7d00*/  HMMA.16816.F32.BF16 R72, R12.reuse, R74, R4 ;  /* 0x0000004a0c48723c */ /* 0x040ff00000041804 */
[----:B------:R-:W-:-:S15]  /*7d10*/  HMMA.16816.F32.BF16 R80, R12, R82, R8 ;  /* 0x000000520c50723c */ /* 0x000fde0000041808 */
[----:B------:R-:W-:-:S05]  /*7d20*/  NOP ;  /* 0x0000000000007918 */ /* 0x000fca0000000000 */
.L_x_3212:
[----:B------:R-:W-:-:S13]  /*7d30*/  ISETP.GE.AND P0, PT, R150, RZ, PT ;  /* 0x000000ff9600720c */ /* 0x000fda0003f06270 */
[----:B------:R-:W-:Y:S05]  /*7d40*/  @!P0 BRA `(.L_x_3220) ;  /* 0x0000002800248947 */ /* 0x000fea0003800000 */
[----:B------:R-:W1:Y:S01]  /*7d50*/  S2UR UR5, SR_CgaCtaId ;  /* 0x00000000000579c3 */ /* 0x000e620000008800 */
[----:B------:R-:W-:Y:S01]  /*7d60*/  UISETP.NE.U32.AND UP0, UPT, UR8, URZ, UPT ;  /* 0x000000ff0800728c */ /* 0x000fe2000bf05070 */
[C---:B------:R-:W-:Y:S01]  /*7d70*/  LEA R151, R150.reuse, 0x80, 0x7 ;  /* 0x0000008096977811 */ /* 0x040fe200078e38ff */
[----:B------:R-:W-:Y:S01]  /*7d80*/  IMAD.MOV.U32 R85, RZ, RZ, R0 ;  /* 0x000000ffff557224 */ /* 0x000fe200078e0000 */
[----:B------:R-:W-:Y:S01]  /*7d90*/  IADD3 R150, PT, PT, R150, 0x1, RZ ;  /* 0x0000000196967810 */ /* 0x000fe20007ffe0ff */
[----:B------:R-:W-:Y:S01]  /*7da0*/  UISETP.NE.AND.EX UP0, UPT, UR9, URZ, UPT, UP0 ;  /* 0x000000ff0900728c */ /* 0x000fe2000bf05300 */
[----:B------:R-:W-:Y:S01]  /*7db0*/  IMAD.MOV.U32 R3, RZ, RZ, R2 ;  /* 0x000000ffff037224 */ /* 0x000fe200078e0002 */
[C---:B------:R-:W-:Y:S01]  /*7dc0*/  IADD3 R145, PT, PT, R132.reuse, 0x3020, RZ ;  /* 0x0000302084917810 */ /* 0x040fe20007ffe0ff */
[----:B------:R-:W-:Y:S01]  /*7dd0*/  VIADD R148, R132, 0x3000 ;  /* 0x0000300084947836 */ /* 0x000fe20000000000 */
[----:B------:R-:W-:Y:S01]  /*7de0*/  UMOV UR11, 0x400 ;  /* 0x00000400000b7882 */ /* 0x000fe20000000000 */
[----:B------:R-:W-:Y:S01]  /*7df0*/  IMAD.MOV.U32 R149, RZ, RZ, RZ ;  /* 0x000000ffff957224 */ /* 0x000fe200078e00ff */
[----:B------:R-:W-:Y:S01]  /*7e00*/  PLOP3.LUT P6, PT, PT, PT, UP0, 0x80, 0x8 ;  /* 0x000000000008781c */ /* 0x000fe20003fcf008 */
[----:B------:R-:W2:Y:S01]  /*7e10*/  LDCU UR10, c[0x0][0x440] ;  /* 0x00008800ff0a77ac */ /* 0x000ea20008000800 */
[----:B------:R-:W3:Y:S01]  /*7e20*/  LDCU UR4, c[0x0][0x45c] ;  /* 0x00008b80ff0477ac */ /* 0x000ee20008000800 */
[----:B------:R-:W4:Y:S01]  /*7e30*/  LDCU.64 UR6, c[0x0][0x3a0] ;  /* 0x00007400ff0677ac */ /* 0x000f220008000a00 */
[----:B------:R-:W2:Y:S01]  /*7e40*/  LDCU.64 UR8, c[0x0][0x3a8] ;  /* 0x00007500ff0877ac */ /* 0x000ea20008000a00 */
[----:B-1----:R-:W-:-:S12]  /*7e50*/  ULEA UR5, UR5, UR11, 0x18 ;  /* 0x0000000b05057291 */ /* 0x002fd8000f8ec0ff */
.L_x_3224:
[----:B------:R-:W-:Y:S01]  /*7e60*/  @!P6 IADD3 R5, P0, PT, RZ, -R149, RZ ;  /* 0x80000095ff05e210 */ /* 0x000fe20007f1e0ff */
[----:B------:R-:W1:Y:S01]  /*7e70*/  @!P6 LDC R154, c[0x0][0x3c0] ;  /* 0x0000f000ff9aeb82 */ /* 0x000e620000000800 */
[C---:B------:R-:W-:Y:S01]  /*7e80*/  LOP3.LUT R144, R86.reuse, 0x18, RZ, 0xc0, !PT ;  /* 0x0000001856907812 */ /* 0x040fe200078ec0ff */
[----:B------:R-:W-:Y:S06]  /*7e90*/  DEPBAR.LE SB0, 0x0 ;  /* 0x000080000000791a */ /* 0x000fec0000000000 */
[----:B------:R-:W2:Y:S08]  /*7ea0*/  LDC R87, c[0x0][0x3c4] ;  /* 0x0000f100ff577b82 */ /* 0x000eb00000000800 */
[----:B------:R-:W-:Y:S01]  /*7eb0*/  BAR.SYNC.DEFER_BLOCKING 0x0 ;  /* 0x0000000000007b1d */ /* 0x000fe20000010000 */
[----:B------:R-:W-:Y:S02]  /*7ec0*/  IMAD.MOV.U32 R2, RZ, RZ, R140 ;  /* 0x000000ffff027224 */ /* 0x000fe400078e008c */
[----:B------:R-:W-:Y:S02]  /*7ed0*/  IMAD.SHL.U32 R137, R86, 0x8, RZ ;  /* 0x0000000856897824 */ /* 0x000fe400078e00ff */
[----:B------:R-:W-:Y:S03]  /*7ee0*/  IMAD.MOV.U32 R0, RZ, RZ, R141 ;  /* 0x000000ffff007224 */ /* 0x000fe600078e008d */
[C---:B------:R-:W-:Y:S02]  /*7ef0*/  LOP3.LUT R136, R137.reuse, 0x18, RZ, 0xc0, !PT ;  /* 0x0000001889887812 */ /* 0x040fe400078ec0ff */
[----:B------:R-:W-:Y:S01]  /*7f00*/  LOP3.LUT R143, R137, 0xd8, RZ, 0xc0, !PT ;  /* 0x000000d8898f7812 */ /* 0x000fe200078ec0ff */
[----:B-1----:R-:W-:Y:S04]  /*7f10*/  @!P6 IMAD.SHL.U32 R4, R154, 0x80, RZ ;  /* 0x000000809a04e824 */ /* 0x002fe800078e00ff */
[----:B------:R-:W-:Y:S05]  /*7f20*/  @!P6 IMAD.X R4, RZ, RZ, ~R4, P0 ;  /* 0x000000ffff04e224 */ /* 0x000fea00000e0e04 */
[----:B------:R-:W-:Y:S04]  /*7f30*/  @!P6 SHF.R.S64 R5, R5, 0x1f, R4 ;  /* 0x0000001f0505e819 */ /* 0x000fe80000001004 */
[----:B------:R-:W-:Y:S04]  /*7f40*/  @!P6 IADD3 R140, P0, PT, R140, R5, RZ ;  /* 0x000000058c8ce210 */ /* 0x000fe80007f1e0ff */
[----:B------:R-:W-:Y:S01]  /*7f50*/  @!P6 LEA.HI.X.SX32 R141, R4, R141, 0x1, P0 ;  /* 0x0000008d048de211 */ /* 0x000fe200000f0eff */
[----:B--2---:R-:W-:Y:S08]  /*7f60*/  @!P6 BRA `(.L_x_3221) ;  /* 0x0000000000f4e947 */ /* 0x004ff00003800000 */
        /* <DEDUP_REMOVED lines=61> */
.L_x_3221:
[----:B------:R-:W-:Y:S01]  /*8340*/  ISETP.GE.AND P5, PT, R136, UR10, PT ;  /* 0x0000000a88007c0c */ /* 0x000fe2000bfa6270 */
[----:B------:R-:W-:Y:S01]  /*8350*/  IMAD.SHL.U32 R155, R154, 0x40, RZ ;  /* 0x000000409a9b7824 */ /* 0x000fe200078e00ff */
[----:B------:R-:W-:Y:S01]  /*8360*/  LOP3.LUT R143, R143, R144, RZ, 0x3c, !PT ;  /* 0x000000908f8f7212 */ /* 0x000fe200078e3cff */
[----:B------:R-:W1:Y:S01]  /*8370*/  S2R R86, SR_TID.X ;  /* 0x0000000000567919 */ /* 0x000e620000002100 */
[----:B------:R-:W-:Y:S01]  /*8380*/  LOP3.LUT R156, R137, 0x1f20, RZ, 0xc0, !PT ;  /* 0x00001f20899c7812 */ /* 0x000fe200078ec0ff */
[----:B------:R-:W-:Y:S01]  /*8390*/  IMAD.MOV.U32 R2, RZ, RZ, 0x20 ;  /* 0x00000020ff027424 */ /* 0x000fe200078e00ff */
[----:B------:R-:W-:Y:S02]  /*83a0*/  ISETP.GE.AND P4, PT, R136, UR10, PT ;  /* 0x0000000a88007c0c */ /* 0x000fe4000bf86270 */
[----:B------:R-:W-:Y:S02]  /*83b0*/  LOP3.LUT R156, R156, R143, RZ, 0xfc, !PT ;  /* 0x0000008f9c9c7212 */ /* 0x000fe400078efcff */
[----:B------:R-:W-:Y:S02]  /*83c0*/  IADD3 R158, P0, PT, R155, R140, RZ ;  /* 0x0000008c9b9e7210 */ /* 0x000fe40007f1e0ff */
[----:B------:R-:W-:Y:S02]  /*83d0*/  LEA R143, R156, UR5, 0x1 ;  /* 0x000000059c8f7c11 */ /* 0x000fe4000f8e08ff */
[----:B------:R-:W-:Y:S03]  /*83e0*/  SHF.L.U64.HI R84, R154, 0x6, R87 ;  /* 0x000000069a547819 */ /* 0x000fe60000010257 */
[----:B------:R-:W-:Y:S01]  /*83f0*/  @!PT LDS RZ, [RZ] ;  /* 0x00000000fffff984 */ /* 0x000fe20000000800 */
[----:B------:R-:W-:Y:S01]  /*8400*/  @!PT LDS RZ, [RZ] ;  /* 0x00000000fffff984 */ /* 0x000fe20000000800 */
[----:B------:R-:W-:Y:S01]  /*8410*/  @!PT LDS RZ, [RZ] ;  /* 0x00000000fffff984 */ /* 0x000fe20000000800 */
[----:B------:R2:W-:Y:S02]  /*8420*/  @!P5 LDGSTS.E.BYPASS.LTC128B.128 [R143+0x3000], desc[UR16][R140.64] ;  /* 0x030000008c8fdfae */ /* 0x0005e4000b981a10 */
[----:B------:R-:W-:Y:S01]  /*8430*/  IMAD.X R159, R84, 0x1, R141, P0 ;  /* 0x00000001549f7824 */ /* 0x000fe200000e068d */
[----:B------:R-:W-:Y:S01]  /*8440*/  @!P4 IADD3 R160, P0, PT, R158, R155, RZ ;  /* 0x0000009b9ea0c210 */ /* 0x000fe20007f1e0ff */
[----:B------:R-:W-:Y:S01]  /*8450*/  @P5 STS.128 [R143+0x3000], RZ ;  /* 0x003000ff8f005388 */ /* 0x000fe20000000c00 */
[C---:B------:R-:W-:Y:S03]  /*8460*/  @!P4 LEA R156, P1, R154.reuse, R158, 0x7 ;  /* 0x0000009e9a9cc211 */ /* 0x040fe600078238ff */
[----:B------:R-:W-:Y:S01]  /*8470*/  @P4 STS.128 [R143+0x3800], RZ ;  /* 0x003800ff8f004388 */ /* 0x000fe20000000c00 */
[----:B------:R-:W-:Y:S01]  /*8480*/  @!P4 IMAD.X R161, R159, 0x1, R84, P0 ;  /* 0x000000019fa1c824 */ /* 0x000fe200000e0654 */
[----:B------:R-:W-:Y:S02]  /*8490*/  @!P4 LEA.HI.X R157, R154, R159, R87, 0x7, P1 ;  /* 0x0000009f9a9dc211 */ /* 0x000fe400008f3c57 */
[----:B------:R-:W-:Y:S01]  /*84a0*/  @!PT LDS RZ, [RZ] ;  /* 0x00000000fffff984 */ /* 0x000fe20000000800 */
[----:B------:R-:W-:Y:S01]  /*84b0*/  @!PT LDS RZ, [RZ] ;  /* 0x00000000fffff984 */ /* 0x000fe20000000800 */
[----:B------:R-:W-:Y:S01]  /*84c0*/  @!PT LDS RZ, [RZ] ;  /* 0x00000000fffff984 */ /* 0x000fe20000000800 */
[----:B------:R2:W-:Y:S01]  /*84d0*/  @!P4 LDGSTS.E.BYPASS.LTC128B.128 [R143+0x3800], desc[UR16][R158.64] ;  /* 0x038000009e8fcfae */ /* 0x0005e2000b981a10 */
[----:B------:R-:W-:Y:S03]  /*84e0*/  ISETP.NE.AND P1, PT, R150, 0x1, PT ;  /* 0x000000019600780c */ /* 0x000fe60003f25270 */
[----:B------:R-:W-:Y:S01]  /*84f0*/  @P4 STS.128 [R143+0x4000], RZ ;  /* 0x004000ff8f004388 */ /* 0x000fe20000000c00 */
[----:B-1----:R-:W-:Y:S03]  /*8500*/  LOP3.LUT P0, RZ, R86, 0x4, RZ, 0xc0, !PT ;  /* 0x0000000456ff7812 */ /* 0x002fe6000780c0ff */
[----:B------:R-:W-:Y:S01]  /*8510*/  @!PT LDS RZ, [RZ] ;  /* 0x00000000fffff984 */ /* 0x000fe20000000800 */
[----:B------:R-:W-:Y:S01]  /*8520*/  @!PT LDS RZ, [RZ] ;  /* 0x00000000fffff984 */ /* 0x000fe20000000800 */
[----:B------:R-:W-:Y:S01]  /*8530*/  @!PT LDS RZ, [RZ] ;  /* 0x00000000fffff984 */ /* 0x000fe20000000800 */
[----:B------:R2:W-:Y:S01]  /*8540*/  @!P4 LDGSTS.E.BYPASS.LTC128B.128 [R143+0x4000], desc[UR16][R160.64] ;  /* 0x04000000a08fcfae */ /* 0x0005e2000b981a10 */
[----:B------:R-:W-:Y:S03]  /*8550*/  SEL R2, R2, 0xffffffe0, !P0 ;  /* 0xffffffe002027807 */ /* 0x000fe60004000000 */
[----:B------:R-:W-:Y:S02]  /*8560*/  @P4 STS.128 [R143+0x4800], RZ ;  /* 0x004800ff8f004388 */ /* 0x000fe40000000c00 */
[----:B------:R-:W-:Y:S02]  /*8570*/  IMAD.IADD R124, R134, 0x1, R2 ;  /* 0x00000001867c7824 */ /* 0x000fe400078e0202 */
[----:B------:R-:W-:Y:S01]  /*8580*/  @!PT LDS RZ, [RZ] ;  /* 0x00000000fffff984 */ /* 0x000fe20000000800 */
[----:B------:R-:W-:Y:S01]  /*8590*/  @!PT LDS RZ, [RZ] ;  /* 0x00000000fffff984 */ /* 0x000fe20000000800 */
[----:B------:R-:W-:Y:S01]  /*85a0*/  @!PT LDS RZ, [RZ] ;  /* 0x00000000fffff984 */ /* 0x000fe20000000800 */
[----:B------:R2:W-:Y:S01]  /*85b0*/  @!P4 LDGSTS.E.BYPASS.LTC128B.128 [R143+0x4800], desc[UR16][R156.64] ;  /* 0x048000009c8fcfae */ /* 0x0005e2000b981a10 */
[----:B------:R-:W-:Y:S03]  /*85c0*/  IMAD.IADD R0, R2, 0x1, R133 ;  /* 0x0000000102007824 */ /* 0x000fe600078e0285 */
[----:B------:R-:W-:Y:S04]  /*85d0*/  LDSM.16.M88.4 R88, [R134] ;  /* 0x000000008658783b */ /* 0x000fe80000000200 */
[----:B------:R-:W1:Y:S04]  /*85e0*/  LDSM.16.M88.4 R92, [R133+0x1000] ;  /* 0x00100000855c783b */ /* 0x000e680000000200 */
[----:B------:R-:W5:Y:S04]  /*85f0*/  LDSM.16.M88.4 R96, [R133+0x1400] ;  /* 0x001400008560783b */ /* 0x000f680000000200 */
[----:B------:R-:W3:Y:S04]  /*8600*/  LDSM.16.M88.4 R100, [R133+0x1800] ;  /* 0x001800008564783b */ /* 0x000ee80000000200 */
[----:B------:R-:W0:Y:S04]  /*8610*/  LDGDEPBAR ;  /* 0x00000000000079af */ /* 0x000e280000000000 */
[----:B------:R-:W4:Y:S04]  /*8620*/  LDSM.16.M88.4 R104, [R133+0x1c00] ;  /* 0x001c00008568783b */ /* 0x000f280000000200 */
[----:B------:R-:W2:Y:S04]  /*8630*/  LDSM.16.M88.4 R108, [R133+0x2000] ;  /* 0x00200000856c783b */ /* 0x000ea80000000200 */
[----:B------:R-:W2:Y:S04]  /*8640*/  LDSM.16.M88.4 R112, [R133+0x2400] ;  /* 0x002400008570783b */ /* 0x000ea80000000200 */
[----:B------:R-:W2:Y:S04]  /*8650*/  LDSM.16.M88.4 R116, [R133+0x2800] ;  /* 0x002800008574783b */ /* 0x000ea80000000200 */
[----:B------:R-:W2:Y:S04]  /*8660*/  LDSM.16.M88.4 R120, [R133+0x2c00] ;  /* 0x002c00008578783b */ /* 0x000ea80000000200 */
[----:B------:R-:W-:Y:S01]  /*8670*/  LDSM.16.M88.4 R124, [R124] ;  /* 0x000000007c7c783b */ /* 0x000fe20000000200 */
[C---:B-1----:R-:W-:Y:S03]  /*8680*/  HMMA.16816.F32.BF16 R4, R88.reuse, R92, RZ ;  /* 0x0000005c5804723c */ /* 0x042fe600000418ff */
[----:B------:R-:W1:Y:S05]  /*8690*/  LDSM.16.M88.4 R128, [R0+0x1000] ;  /* 0x001000000080783b */ /* 0x000e6a0000000200 */
[C---:B------:R-:W-:Y:S01]  /*86a0*/  HMMA.16816.F32.BF16 R8, R88.reuse, R94, RZ ;  /* 0x0000005e5808723c */ /* 0x040fe200000418ff */
[----:B------:R-:W-:Y:S07]  /*86b0*/  LDSM.16.M88.4 R92, [R0+0x1800] ;  /* 0x00180000005c783b */ /* 0x000fee0000000200 */
[C---:B-----5:R-:W-:Y:S08]  /*86c0*/  HMMA.16816.F32.BF16 R12, R88.reuse, R96, RZ ;  /* 0x00000060580c723c */ /* 0x060ff000000418ff */
[C---:B------:R-:W-:Y:S01]  /*86d0*/  HMMA.16816.F32.BF16 R16, R88.reuse, R98, RZ ;  /* 0x000000625810723c */ /* 0x040fe200000418ff */
[----:B------:R-:W-:Y:S07]  /*86e0*/  LDSM.16.M88.4 R96, [R0+0x2000] ;  /* 0x002000000060783b */ /* 0x000fee0000000200 */
[C---:B---3--:R-:W-:Y:S08]  /*86f0*/  HMMA.16816.F32.BF16 R20, R88.reuse, R100, RZ ;  /* 0x000000645814723c */ /* 0x048ff000000418ff */
        /* <DEDUP_REMOVED lines=13> */
[C---:B------:R-:W-:Y:S08]  /*87d0*/  HMMA.16816.F32.BF16 R8, R124.reuse, R130, R8 ;  /* 0x000000827c08723c */ /* 0x040ff00000041808 */
[C---:B--2---:R-:W-:Y:S08]  /*87e0*/  HMMA.16816.F32.BF16 R12, R124.reuse, R88, R12 ;  /* 0x000000587c0c723c */ /* 0x044ff0000004180c */
[C---:B------:R-:W-:Y:S01]  /*87f0*/  HMMA.16816.F32.BF16 R16, R124.reuse, R90, R16 ;  /* 0x0000005a7c10723c */ /* 0x040fe20000041810 */
[----:B------:R-:W1:Y:S07]  /*8800*/  LDSM.16.M88.4 R88, [R0+0x1c00] ;  /* 0x001c00000058783b */ /* 0x000e6e0000000200 */
        /* <DEDUP_REMOVED lines=8> */
[----:B------:R-:W2:Y:S01]  /*8890*/  LDSM.16.M88.4 R96, [R0+0x2c00] ;  /* 0x002c00000060783b */ /* 0x000ea20000000200 */
[----:B------:R-:W-:Y:S04]  /*88a0*/  DEPBAR.LE SB0, 0x0 ;  /* 0x000080000000791a */ /* 0x000fe80000000000 */
[----:B------:R-:W-:Y:S02]  /*88b0*/  BAR.SYNC.DEFER_BLOCKING 0x0 ;  /* 0x0000000000007b1d */ /* 0x000fe40000010000 */
[C---:B-1----:R-:W-:Y:S08]  /*88c0*/  HMMA.16816.F32.BF16 R44, R124.reuse, R88, R44 ;  /* 0x000000587c2c723c */ /* 0x042ff0000004182c */
        /* <DEDUP_REMOVED lines=83> */
.L_x_3223:
[----:B------:R-:W-:Y:S01]  /*8e00*/  @!PT LDS RZ, [RZ] ;  /* 0x00000000fffff984 */ /* 0x000fe20000000800 */
[----:B------:R-:W-:Y:S01]  /*8e10*/  @!PT LDS RZ, [RZ] ;  /* 0x00000000fffff984 */ /* 0x000fe20000000800 */
[----:B------:R-:W-:Y:S01]  /*8e20*/  @!PT LDS RZ, [RZ] ;  /* 0x00000000fffff984 */ /* 0x000fe20000000800 */
[----:B------:R1:W-:Y:S01]  /*8e30*/  @!P5 LDGSTS.E.BYPASS.LTC128B.128 [R143+0x1000], desc[UR16][R138.64] ;  /* 0x010000008a8fdfae */ /* 0x0003e2000b981a10 */
[C---:B------:R-:W-:Y:S01]  /*8e40*/  LEA R92, P2, R88.reuse, RZ, 0x6 ;  /* 0x000000ff585c7211 */ /* 0x040fe200078430ff */
[C---:B------:R-:W-:Y:S01]  /*8e50*/  @!P4 IMAD.SHL.U32 R91, R88.reuse, 0x40, RZ ;  /* 0x00000040585bc824 */ /* 0x040fe200078e00ff */
[C---:B------:R-:W-:Y:S01]  /*8e60*/  @!P4 SHF.L.U64.HI R2, R88.reuse, 0x6, R87 ;  /* 0x000000065802c819 */ /* 0x040fe20000010257 */
[----:B------:R1:W-:Y:S01]  /*8e70*/  @P5 STS.128 [R143+0x1000], RZ ;  /* 0x001000ff8f005388 */ /* 0x0003e20000000c00 */
[C---:B------:R-:W-:Y:S01]  /*8e80*/  LEA.HI.X R93, R88.reuse, RZ, RZ, 0x6, P2 ;  /* 0x000000ff585d7211 */ /* 0x040fe200010f34ff */
[----:B------:R-:W-:Y:S01]  /*8e90*/  IMAD.SHL.U32 R84, R87, 0x40, RZ ;  /* 0x0000004057547824 */ /* 0x000fe200078e00ff */
[-C--:B------:R-:W-:Y:S01]  /*8ea0*/  @!P4 IADD3 R90, P3, P2, R91, R138.reuse, R91 ;  /* 0x0000008a5b5ac210 */ /* 0x080fe20007a7e05b */
[----:B------:R1:W-:Y:S01]  /*8eb0*/  @P4 STS.128 [R143+0x1800], RZ ;  /* 0x001800ff8f004388 */ /* 0x0003e20000000c00 */
[----:B------:R-:W-:Y:S02]  /*8ec0*/  @!P4 LEA R89, P1, R88, R138, 0x6 ;  /* 0x0000008a5859c211 */ /* 0x000fe400078230ff */
[-C--:B------:R-:W-:Y:S02]  /*8ed0*/  @!P4 IADD3.X R91, PT, PT, R2, R139.reuse, R2, P3, P2 ;  /* 0x0000008b025bc210 */ /* 0x080fe40001fe4402 */
[----:B------:R-:W-:Y:S02]  /*8ee0*/  @!P4 IADD3 R92, P2, PT, R138, R92, RZ ;  /* 0x0000005c8a5cc210 */ /* 0x000fe40007f5e0ff */
[C-C-:B------:R-:W-:Y:S02]  /*8ef0*/  @!P4 LEA.HI.X R0, R88.reuse, R139, R87.reuse, 0x6, P1 ;  /* 0x0000008b5800c211 */ /* 0x140fe400008f3457 */
[----:B------:R-:W-:Y:S02]  /*8f00*/  @!P4 IADD3.X R93, PT, PT, R139, R93, R84, P2, !PT ;  /* 0x0000005d8b5dc210 */ /* 0x000fe400017fe454 */
[C---:B------:R-:W-:Y:S03]  /*8f10*/  @!P4 LEA R94, P1, R88.reuse, R89, 0x7 ;  /* 0x00000059585ec211 */ /* 0x040fe600078238ff */
[----:B------:R-:W-:Y:S01]  /*8f20*/  @!PT LDS RZ, [RZ] ;  /* 0x00000000fffff984 */ /* 0x000fe20000000800 */
[----:B------:R-:W-:Y:S01]  /*8f30*/  @!PT LDS RZ, [RZ] ;  /* 0x00000000fffff984 */ /* 0x000fe20000000800 */
[----:B------:R-:W-:Y:S01]  /*8f40*/  @!PT LDS RZ, [RZ] ;  /* 0x00000000fffff984 */ /* 0x000fe20000000800 */
[----:B------:R1:W-:Y:S01]  /*8f50*/  @!P4 LDGSTS.E.BYPASS.LTC128B.128 [R143+0x1800], desc[UR16][R92.64] ;  /* 0x018000005c8fcfae */ /* 0x0003e2000b981a10 */
[----:B------:R-:W-:Y:S03]  /*8f60*/  @!P4 LEA.HI.X R95, R88, R0, R87, 0x7, P1 ;  /* 0x00000000585fc211 */ /* 0x000fe600008f3c57 */
        /* <DEDUP_REMOVED lines=11> */
.L_x_3222:
        /* <DEDUP_REMOVED lines=34> */
[----:B-1----:R-:W-:Y:S01]  /*9240*/  SHFL.BFLY PT, R93, R88, 0x2, 0x1f ;  /* 0x0c401f00585d7f89 */ /* 0x002fe200000e0000 */
[----:B------:R-:W-:Y:S07]  /*9250*/  IADD3 R151, PT, PT, R151, -0x80, RZ ;  /* 0xffffff8097977810 */ /* 0x000fee0007ffe0ff */
[----:B------:R-:W1:Y:S02]  /*9260*/  SHFL.BFLY PT, R2, R89, 0x2, 0x1f ;  /* 0x0c401f0059027f89 */ /* 0x000e6400000e0000 */
[----:B-1----:R-:W-:Y:S02]  /*9270*/  FMNMX.FTZ R87, R89, R2, !PT ;  /* 0x0000000259577209 */ /* 0x002fe40007810000 */
[----:B------:R-:W-:Y:S04]  /*9280*/  FMNMX.FTZ R91, R88, R93, !PT ;  /* 0x0000005d585b7209 */ /* 0x000fe80007810000 */
[----:B------:R-:W1:Y:S08]  /*9290*/  SHFL.BFLY PT, R0, R87, 0x1, 0x1f ;  /* 0x0c201f0057007f89 */ /* 0x000e7000000e0000 */
[----:B------:R-:W2:Y:S01]  /*92a0*/  SHFL.BFLY PT, R84, R91, 0x1, 0x1f ;  /* 0x0c201f005b547f89 */ /* 0x000ea200000e0000 */
[----:B-1----:R-:W-:Y:S02]  /*92b0*/  FMNMX.FTZ R0, R87, R0, !PT ;  /* 0x0000000057007209 */ /* 0x002fe40007810000 */
[----:B------:R-:W-:Y:S02]  /*92c0*/  MOV R87, R145 ;  /* 0x0000009100577202 */ /* 0x000fe40000000f00 */
[----:B--2---:R-:W-:Y:S01]  /*92d0*/  FMNMX.FTZ R2, R91, R84, !PT ;  /* 0x000000545b027209 */ /* 0x004fe20007810000 */
[C---:B------:R-:W-:Y:S01]  /*92e0*/  FMUL.FTZ R88, R0.reuse, UR4 ;  /* 0x0000000400587c20 */ /* 0x040fe20008410000 */
[----:B------:R-:W-:Y:S01]  /*92f0*/  FADD.FTZ R85, -R0, R85 ;  /* 0x0000005500557221 */ /* 0x000fe20000010100 */
[----:B------:R-:W-:Y:S02]  /*9300*/  @P0 IADD3 R87, PT, PT, R148, -0x20, RZ ;  /* 0xffffffe094570810 */ /* 0x000fe40007ffe0ff */
[C---:B------:R-:W-:Y:S01]  /*9310*/  FMUL.FTZ R90, R2.reuse, UR4 ;  /* 0x00000004025a7c20 */ /* 0x040fe20008410000 */
[C---:B------:R-:W-:Y:S01]  /*9320*/  FSETP.NEU.FTZ.AND P1, PT, R2.reuse, -INF , PT ;  /* 0xff8000000200780b */ /* 0x040fe20003f3d000 */
[----:B------:R-:W-:Y:S01]  /*9330*/  FADD.FTZ R3, -R2, R3 ;  /* 0x0000000302037221 */ /* 0x000fe20000010100 */
[----:B------:R-:W1:Y:S01]  /*9340*/  LDSM.16.MT88.4 R100, [R87] ;  /* 0x000000005764783b */ /* 0x000e620000004200 */
[----:B------:R-:W-:Y:S02]  /*9350*/  ISETP.NE.AND P0, PT, R150, RZ, PT ;  /* 0x000000ff9600720c */ /* 0x000fe40003f05270 */
[----:B------:R-:W-:Y:S01]  /*9360*/  FSEL R90, R90, RZ, P1 ;  /* 0x000000ff5a5a7208 */ /* 0x000fe20000800000 */
[----:B------:R-:W-:Y:S01]  /*9370*/  FMUL.FTZ R84, R3, UR4 ;  /* 0x0000000403547c20 */ /* 0x000fe20008410000 */
[----:B------:R-:W-:Y:S01]  /*9380*/  FSETP.NEU.FTZ.AND P1, PT, R0, -INF , PT ;  /* 0xff8000000000780b */ /* 0x000fe20003f3d000 */
[----:B------:R-:W-:Y:S01]  /*9390*/  FMUL.FTZ R3, R85, UR4 ;  /* 0x0000000455037c20 */ /* 0x000fe20008410000 */
[----:B------:R-:W-:Y:S01]  /*93a0*/  MOV R85, R0 ;  /* 0x0000000000557202 */ /* 0x000fe20000000f00 */
[--C-:B------:R-:W-:Y:S01]  /*93b0*/  FFMA.FTZ R105, R4, UR4, -R90.reuse ;  /* 0x0000000404697c23 */ /* 0x100fe2000801085a */
[----:B------:R-:W-:Y:S01]  /*93c0*/  FSEL R88, R88, RZ, P1 ;  /* 0x000000ff58587208 */ /* 0x000fe20000800000 */
[----:B------:R-:W2:Y:S01]  /*93d0*/  MUFU.EX2 R84, R84 ;  /* 0x0000005400547308 */ /* 0x000ea20000000800 */
[--C-:B------:R-:W-:Y:S01]  /*93e0*/  FFMA.FTZ R112, R5, UR4, -R90.reuse ;  /* 0x0000000405707c23 */ /* 0x100fe2000801085a */
[--C-:B------:R-:W-:Y:S01]  /*93f0*/  FFMA.FTZ R110, R8, UR4, -R90.reuse ;  /* 0x00000004086e7c23 */ /* 0x100fe2000801085a */
[----:B------:R-:W-:Y:S07]  /*9400*/  FFMA.FTZ R109, R9, UR4, -R90 ;  /* 0x00000004096d7c23 */ /* 0x000fee000801085a */
[----:B------:R-:W3:Y:S01]  /*9410*/  MUFU.EX2 R3, R3 ;  /* 0x0000000300037308 */ /* 0x000ee20000000800 */
[--C-:B------:R-:W-:Y:S01]  /*9420*/  FFMA.FTZ R104, R6, UR4, -R88.reuse ;  /* 0x0000000406687c23 */ /* 0x100fe20008010858 */
[--C-:B------:R-:W-:Y:S01]  /*9430*/  FFMA.FTZ R111, R7, UR4, -R88.reuse ;  /* 0x00000004076f7c23 */ /* 0x100fe20008010858 */
[--C-:B------:R-:W-:Y:S07]  /*9440*/  FFMA.FTZ R108, R10, UR4, -R88.reuse ;  /* 0x000000040a6c7c23 */ /* 0x100fee0008010858 */
[----:B------:R-:W-:Y:S01]  /*9450*/  MUFU.EX2 R105, R105 ;  /* 0x0000006900697308 */ /* 0x000fe20000000800 */
[----:B------:R-:W-:Y:S01]  /*9460*/  FFMA.FTZ R91, R11, UR4, -R88 ;  /* 0x000000040b5b7c23 */ /* 0x000fe20008010858 */
[--C-:B------:R-:W-:Y:S01]  /*9470*/  FFMA.FTZ R117, R12, UR4, -R90.reuse ;  /* 0x000000040c757c23 */ /* 0x100fe2000801085a */
[----:B------:R-:W-:Y:S07]  /*9480*/  FFMA.FTZ R124, R13, UR4, -R90 ;  /* 0x000000040d7c7c23 */ /* 0x000fee000801085a */
        /* <DEDUP_REMOVED lines=13> */
[----:B------:R-:W-:Y:S01]  /*9560*/  FFMA.FTZ R118, R15, UR4, -R88 ;  /* 0x000000040f767c23 */ /* 0x000fe20008010858 */
[--C-:B------:R-:W-:Y:S01]  /*9570*/  FFMA.FTZ R121, R16, UR4, -R90.reuse ;  /* 0x0000000410797c23 */ /* 0x100fe2000801085a */
[----:B------:R-:W-:Y:S07]  /*9580*/  FFMA.FTZ R114, R17, UR4, -R90 ;  /* 0x0000000411727c23 */ /* 0x000fee000801085a */
[----:B------:R-:W4:Y:S01]  /*9590*/  MUFU.EX2 R91, R91 ;  /* 0x0000005b005b7308 */ /* 0x000f220000000800 */
[--C-:B------:R-:W-:Y:S01]  /*95a0*/  FFMA.FTZ R116, R18, UR4, -R88.reuse ;  /* 0x0000000412747c23 */ /* 0x100fe20008010858 */
[----:B--2---:R-:W-:Y:S01]  /*95b0*/  F2FP.BF16.F32.PACK_AB R92, R112, R105 ;  /* 0x00000069705c723e */ /* 0x004fe200000010ff */
[----:B------:R-:W-:Y:S07]  /*95c0*/  FFMA.FTZ R113, R19, UR4, -R88 ;  /* 0x0000000413717c23 */ /* 0x000fee0008010858 */
[----:B------:R-:W-:Y:S01]  /*95d0*/  MUFU.EX2 R110, R110 ;  /* 0x0000006e006e7308 */ /* 0x000fe20000000800 */
[C---:B------:R-:W-:Y:S01]  /*95e0*/  FMUL.FTZ R76, R84.reuse, R76 ;  /* 0x0000004c544c7220 */ /* 0x040fe20000410000 */
[----:B---3--:R-:W-:Y:S01]  /*95f0*/  F2FP.BF16.F32.PACK_AB R93, R111, R104 ;  /* 0x000000686f5d723e */ /* 0x008fe200000010ff */
[C---:B------:R-:W-:Y:S07]  /*9600*/  FMUL.FTZ R77, R84.reuse, R77 ;  /* 0x0000004d544d7220 */ /* 0x040fee0000410000 */
[----:B------:R-:W2:Y:S01]  /*9610*/  MUFU.EX2 R109, R109 ;  /* 0x0000006d006d7308 */ /* 0x000ea20000000800 */
[C---:B------:R-:W-:Y:S01]  /*9620*/  FMUL.FTZ R78, R3.reuse, R78 ;  /* 0x0000004e034e7220 */ /* 0x040fe20000410000 */
[----:B------:R-:W-:Y:S01]  /*9630*/  FMUL.FTZ R79, R3, R79 ;  /* 0x0000004f034f7220 */ /* 0x000fe20000410000 */
[C---:B------:R-:W-:Y:S07]  /*9640*/  FMUL.FTZ R80, R84.reuse, R80 ;  /* 0x0000005054507220 */ /* 0x040fee0000410000 */
[----:B------:R-:W-:Y:S01]  /*9650*/  MUFU.EX2 R117, R117 ;  /* 0x0000007500757308 */ /* 0x000fe20000000800 */
[C---:B------:R-:W-:Y:S01]  /*9660*/  FMUL.FTZ R81, R84.reuse, R81 ;  /* 0x0000005154517220 */ /* 0x040fe20000410000 */
[----:B----4-:R-:W-:Y:S01]  /*9670*/  F2FP.BF16.F32.PACK_AB R95, R91, R108 ;  /* 0x0000006c5b5f723e */ /* 0x010fe200000010ff */
[C---:B------:R-:W-:Y:S07]  /*9680*/  FMUL.FTZ R82, R3.reuse, R82 ;  /* 0x0000005203527220 */ /* 0x040fee0000410000 */
[----:B------:R-:W3:Y:S01]  /*9690*/  MUFU.EX2 R124, R124 ;  /* 0x0000007c007c7308 */ /* 0x000ee20000000800 */
[C---:B------:R-:W-:Y:S01]  /*96a0*/  FMUL.FTZ R83, R3.reuse, R83 ;  /* 0x0000005303537220 */ /* 0x040fe20000410000 */
[----:B------:R-:W-:Y:S01]  /*96b0*/  FFMA.FTZ R159, R84, R153, R105 ;  /* 0x00000099549f7223 */ /* 0x000fe20000010069 */
[----:B------:R-:W-:Y:S07]  /*96c0*/  FFMA.FTZ R156, R3, R152, R104 ;  /* 0x00000098039c7223 */ /* 0x000fee0000010068 */
[----:B------:R-:W-:Y:S01]  /*96d0*/  MUFU.EX2 R123, R123 ;  /* 0x0000007b007b7308 */ /* 0x000fe20000000800 */
[----:B------:R-:W-:Y:S01]  /*96e0*/  LDSM.16.MT88.4 R104, [R87+0xc00] ;  /* 0x000c00005768783b */ /* 0x000fe20000004200 */
[----:B--2---:R-:W-:Y:S01]  /*96f0*/  F2FP.BF16.F32.PACK_AB R94, R109, R110 ;  /* 0x0000006e6d5e723e */ /* 0x004fe200000010ff */
[--C-:B------:R-:W-:Y:S07]  /*9700*/  FFMA.FTZ R160, R38, UR4, -R88.reuse ;  /* 0x0000000426a07c23 */ /* 0x100fee0008010858 */
[----:B------:R-:W2:Y:S01]  /*9710*/  MUFU.EX2 R118, R118 ;  /* 0x0000007600767308 */ /* 0x000ea20000000800 */
[--C-:B------:R-:W-:Y:S01]  /*9720*/  FFMA.FTZ R120, R26, UR4, -R88.reuse ;  /* 0x000000041a787c23 */ /* 0x100fe20008010858 */
[----:B------:R-:W-:Y:S01]  /*9730*/  FFMA.FTZ R115, R27, UR4, -R88 ;  /* 0x000000041b737c23 */ /* 0x000fe20008010858 */
[----:B------:R-:W-:Y:S07]  /*9740*/  FFMA.FTZ R84, R33, UR4, -R90 ;  /* 0x0000000421547c23 */ /* 0x000fee000801085a */
[----:B------:R-:W-:Y:S01]  /*9750*/  MUFU.EX2 R121, R121 ;  /* 0x0000007900797308 */ /* 0x000fe20000000800 */
[C---:B------:R-:W-:Y:S09]  /*9760*/  HMMA.16816.F32.BF16 R68, R92.reuse, R96, R68 ;  /* 0x000000605c44723c */ /* 0x040ff20000041844 */
[----:B------:R-:W-:Y:S01]  /*9770*/  MUFU.EX2 R120, R120 ;  /* 0x0000007800787308 */ /* 0x000fe20000000800 */
[----:B------:R-:W-:Y:S01]  /*9780*/  FFMA.FTZ R161, R35, UR4, -R88 ;  /* 0x0000000423a17c23 */ /* 0x000fe20008010858 */
[--C-:B------:R-:W-:Y:S08]  /*9790*/  FFMA.FTZ R155, R36, UR4, -R90.reuse ;  /* 0x00000004249b7c23 */ /* 0x100ff0000801085a */
[----:B------:R-:W-:Y:S01]  /*97a0*/  MUFU.EX2 R115, R115 ;  /* 0x0000007300737308 */ /* 0x000fe20000000800 */
[C---:B------:R-:W-:Y:S01]  /*97b0*/  HMMA.16816.F32.BF16 R72, R92.reuse, R98, R72 ;  /* 0x000000625c48723c */ /* 0x040fe20000041848 */
[----:B------:R-:W4:Y:S08]  /*97c0*/  LDSM.16.MT88.4 R96, [R132+0x3400] ;  /* 0x003400008460783b */ /* 0x000f300000004200 */
[----:B------:R-:W5:Y:S01]  /*97d0*/  MUFU.EX2 R114, R114 ;  /* 0x0000007200727308 */ /* 0x000f620000000800 */
[--C-:B------:R-:W-:Y:S01]  /*97e0*/  FFMA.FTZ R128, R20, UR4, -R90.reuse ;  /* 0x0000000414807c23 */ /* 0x100fe2000801085a */
[----:B------:R-:W-:Y:S01]  /*97f0*/  FFMA.FTZ R125, R21, UR4, -R90 ;  /* 0x00000004157d7c23 */ /* 0x000fe2000801085a */
[--C-:B------:R-:W-:Y:S07]  /*9800*/  FFMA.FTZ R127, R22, UR4, -R88.reuse ;  /* 0x00000004167f7c23 */ /* 0x100fee0008010858 */
[----:B------:R-:W-:Y:S01]  /*9810*/  MUFU.EX2 R116, R116 ;  /* 0x0000007400747308 */ /* 0x000fe20000000800 */
[C---:B-1----:R-:W-:Y:S09]  /*9820*/  HMMA.16816.F32.BF16 R76, R92.reuse, R100, R76 ;  /* 0x000000645c4c723c */ /* 0x042ff2000004184c */
[----:B------:R-:W1:Y:S01]  /*9830*/  MUFU.EX2 R113, R113 ;  /* 0x0000007100717308 */ /* 0x000e620000000800 */
[----:B------:R-:W-:Y:S01]  /*9840*/  FFMA.FTZ R122, R23, UR4, -R88 ;  /* 0x00000004177a7c23 */ /* 0x000fe20008010858 */
[--C-:B------:R-:W-:Y:S01]  /*9850*/  FFMA.FTZ R126, R24, UR4, -R90.reuse ;  /* 0x00000004187e7c23 */ /* 0x100fe2000801085a */
[--C-:B------:R-:W-:Y:S07]  /*9860*/  FFMA.FTZ R119, R25, UR4, -R90.reuse ;  /* 0x0000000419777c23 */ /* 0x100fee000801085a */
[----:B------:R-:W-:Y:S01]  /*9870*/  MUFU.EX2 R84, R84 ;  /* 0x0000005400547308 */ /* 0x000fe20000000800 */
[----:B------:R-:W-:Y:S01]  /*9880*/  HMMA.16816.F32.BF16 R80, R92, R102, R80 ;  /* 0x000000665c50723c */ /* 0x000fe20000041850 */
[----:B------:R-:W4:Y:S02]  /*9890*/  LDSM.16.MT88.4 R100, [R87+0x400] ;  /* 0x000400005764783b */ /* 0x000f240000004200 */
[----:B---3--:R-:W-:Y:S06]  /*98a0*/  F2FP.BF16.F32.PACK_AB R92, R124, R117 ;  /* 0x000000757c5c723e */ /* 0x008fec00000010ff */
[----:B------:R-:W-:Y:S01]  /*98b0*/  MUFU.EX2 R128, R128 ;  /* 0x0000008000807308 */ /* 0x000fe20000000800 */
[----:B--2---:R-:W-:Y:S01]  /*98c0*/  F2FP.BF16.F32.PACK_AB R93, R118, R123 ;  /* 0x0000007b765d723e */ /* 0x004fe200000010ff */
[--C-:B------:R-:W-:Y:S01]  /*98d0*/  FFMA.FTZ R129, R28, UR4, -R90.reuse ;  /* 0x000000041c817c23 */ /* 0x100fe2000801085a */
[----:B-----5:R-:W-:Y:S07]  /*98e0*/  F2FP.BF16.F32.PACK_AB R94, R114, R121 ;  /* 0x00000079725e723e */ /* 0x020fee00000010ff */
[----:B------:R-:W2:Y:S01]  /*98f0*/  MUFU.EX2 R125, R125 ;  /* 0x0000007d007d7308 */ /* 0x000ea20000000800 */
[----:B-1----:R-:W-:Y:S01]  /*9900*/  F2FP.BF16.F32.PACK_AB R95, R113, R116 ;  /* 0x00000074715f723e */ /* 0x002fe200000010ff */
[----:B------:R-:W-:Y:S01]  /*9910*/  FFMA.FTZ R154, R29, UR4, -R90 ;  /* 0x000000041d9a7c23 */ /* 0x000fe2000801085a */
[--C-:B------:R-:W-:Y:S07]  /*9920*/  FFMA.FTZ R153, R30, UR4, -R88.reuse ;  /* 0x000000041e997c23 */ /* 0x100fee0008010858 */
[----:B------:R-:W-:Y:S01]  /*9930*/  MUFU.EX2 R155, R155 ;  /* 0x0000009b009b7308 */ /* 0x000fe20000000800 */
[----:B------:R-:W-:Y:S01]  /*9940*/  FFMA.FTZ R130, R31, UR4, -R88 ;  /* 0x000000041f827c23 */ /* 0x000fe20008010858 */
[----:B------:R-:W-:Y:S01]  /*9950*/  FFMA.FTZ R131, R32, UR4, -R90 ;  /* 0x0000000420837c23 */ /* 0x000fe2000801085a */
[----:B------:R-:W-:Y:S07]  /*9960*/  FFMA.FTZ R157, R34, UR4, -R88 ;  /* 0x00000004229d7c23 */ /* 0x000fee0008010858 */
[----:B------:R-:W-:Y:S01]  /*9970*/  MUFU.EX2 R127, R127 ;  /* 0x0000007f007f7308 */ /* 0x000fe20000000800 */
[----:B------:R-:W-:Y:S01]  /*9980*/  FFMA.FTZ R162, R37, UR4, -R90 ;  /* 0x0000000425a27c23 */ /* 0x000fe2000801085a */
[----:B------:R-:W-:Y:S01]  /*9990*/  FADD.FTZ R159, R112, R159 ;  /* 0x0000009f709f7221 */ /* 0x000fe20000010000 */
[----:B------:R-:W-:Y:S07]  /*99a0*/  FFMA.FTZ R158, R39, UR4, -R88 ;  /* 0x00000004279e7c23 */ /* 0x000fee0008010858 */
[----:B------:R-:W1:Y:S01]  /*99b0*/  MUFU.EX2 R122, R122 ;  /* 0x0000007a007a7308 */ /* 0x000e620000000800 */
[----:B------:R-:W-:Y:S01]  /*99c0*/  FFMA.FTZ R164, R41, UR4, -R90 ;  /* 0x0000000429a47c23 */ /* 0x000fe2000801085a */
[----:B------:R-:W-:Y:S01]  /*99d0*/  FFMA.FTZ R163, R42, UR4, -R88 ;  /* 0x000000042aa37c23 */ /* 0x000fe20008010858 */
[----:B------:R-:W-:Y:S07]  /*99e0*/  MOV R3, R2 ;  /* 0x0000000200037202 */ /* 0x000fee0000000f00 */
[----:B------:R-:W-:Y:S01]  /*99f0*/  MUFU.EX2 R126, R126 ;  /* 0x0000007e007e7308 */ /* 0x000fe20000000800 */
[C---:B----4-:R-:W-:Y:S09]  /*9a00*/  HMMA.16816.F32.BF16 R68, R92.reuse, R96, R68 ;  /* 0x000000605c44723c */ /* 0x050ff20000041844 */
[----:B------:R-:W3:Y:S10]  /*9a10*/  MUFU.EX2 R119, R119 ;  /* 0x0000007700777308 */ /* 0x000ef40000000800 */
[----:B------:R4:W-:Y:S01]  /*9a20*/  MUFU.EX2 R152, R161 ;  /* 0x000000a100987308 */ /* 0x0009e20000000800 */
[C---:B------:R-:W-:Y:S01]  /*9a30*/  HMMA.16816.F32.BF16 R72, R92.reuse, R98, R72 ;  /* 0x000000625c48723c */ /* 0x040fe20000041848 */
[----:B------:R-:W5:Y:S08]  /*9a40*/  LDSM.16.MT88.4 R96, [R132+0x3800] ;  /* 0x003800008460783b */ /* 0x000f700000004200 */
[----:B------:R-:W-:Y:S10]  /*9a50*/  MUFU.EX2 R129, R129 ;  /* 0x0000008100817308 */ /* 0x000ff40000000800 */
[----:B------:R-:W5:Y:S01]  /*9a60*/  MUFU.EX2 R154, R154 ;  /* 0x0000009a009a7308 */ /* 0x000f620000000800 */
[C---:B------:R-:W-:Y:S09]  /*9a70*/  HMMA.16816.F32.BF16 R76, R92.reuse, R100, R76 ;  /* 0x000000645c4c723c */ /* 0x040ff2000004184c */
[----:B------:R-:W-:Y:S01]  /*9a80*/  MUFU.EX2 R153, R153 ;  /* 0x0000009900997308 */ /* 0x000fe20000000800 */
[----:B----4-:R-:W-:Y:S01]  /*9a90*/  FADD.FTZ R161, R111, R156 ;  /* 0x0000009c6fa17221 */ /* 0x010fe20000010000 */
[----:B------:R-:W-:Y:S08]  /*9aa0*/  FADD.FTZ R156, R110, R159 ;  /* 0x0000009f6e9c7221 */ /* 0x000ff00000010000 */
[----:B------:R-:W-:Y:S01]  /*9ab0*/  MUFU.EX2 R111, R160 ;  /* 0x000000a0006f7308 */ /* 0x000fe20000000800 */
[----:B------:R-:W-:Y:S01]  /*9ac0*/  HMMA.16816.F32.BF16 R80, R92, R102, R80 ;  /* 0x000000665c50723c */ /* 0x000fe20000041850 */
[----:B------:R-:W4:Y:S02]  /*9ad0*/  LDSM.16.MT88.4 R100, [R87+0x800] ;  /* 0x000800005764783b */ /* 0x000f240000004200 */
[----:B--2---:R-:W-:Y:S06]  /*9ae0*/  F2FP.BF16.F32.PACK_AB R92, R125, R128 ;  /* 0x000000807d5c723e */ /* 0x004fec00000010ff */
[----:B------:R-:W2:Y:S01]  /*9af0*/  MUFU.EX2 R130, R130 ;  /* 0x0000008200827308 */ /* 0x000ea20000000800 */
[----:B-1----:R-:W-:Y:S01]  /*9b00*/  F2FP.BF16.F32.PACK_AB R93, R122, R127 ;  /* 0x0000007f7a5d723e */ /* 0x002fe200000010ff */
[----:B------:R-:W-:Y:S01]  /*9b10*/  FFMA.FTZ R159, R40, UR4, -R90 ;  /* 0x00000004289f7c23 */ /* 0x000fe2000801085a */
[----:B---3--:R-:W-:Y:S07]  /*9b20*/  F2FP.BF16.F32.PACK_AB R94, R119, R126 ;  /* 0x0000007e775e723e */ /* 0x008fee00000010ff */
[----:B------:R-:W1:Y:S01]  /*9b30*/  MUFU.EX2 R131, R131 ;  /* 0x0000008300837308 */ /* 0x000e620000000800 */
[----:B------:R-:W-:Y:S01]  /*9b40*/  F2FP.BF16.F32.PACK_AB R95, R115, R120 ;  /* 0x00000078735f723e */ /* 0x000fe200000010ff */
[----:B------:R-:W-:Y:S01]  /*9b50*/  FADD.FTZ R156, R109, R156 ;  /* 0x0000009c6d9c7221 */ /* 0x000fe20000010000 */
[----:B------:R-:W-:Y:S07]  /*9b60*/  FFMA.FTZ R109, R44, UR4, -R90 ;  /* 0x000000042c6d7c23 */ /* 0x000fee000801085a */
[----:B------:R-:W3:Y:S01]  /*9b70*/  MUFU.EX2 R157, R157 ;  /* 0x0000009d009d7308 */ /* 0x000ee20000000800 */
[----:B------:R-:W-:Y:S09]  /*9b80*/  FADD.FTZ R117, R117, R156 ;  /* 0x0000009c75757221 */ /* 0x000ff20000010000 */
[----:B------:R2:W3:Y:S01]  /*9b90*/  MUFU.EX2 R112, R162 ;  /* 0x000000a200707308 */ /* 0x0004e20000000800 */
[----:B------:R-:W-:Y:S01]  /*9ba0*/  FADD.FTZ R124, R124, R117 ;  /* 0x000000757c7c7221 */ /* 0x000fe20000010000 */
[----:B------:R-:W-:Y:S08]  /*9bb0*/  FFMA.FTZ R117, R47, UR4, -R88 ;  /* 0x000000042f757c23 */ /* 0x000ff00008010858 */
[----:B------:R1:W3:Y:S01]  /*9bc0*/  MUFU.EX2 R110, R158 ;  /* 0x0000009e006e7308 */ /* 0x0002e20000000800 */
[----:B------:R-:W-:Y:S09]  /*9bd0*/  FADD.FTZ R121, R121, R124 ;  /* 0x0000007c79797221 */ /* 0x000ff20000010000 */
[----:B------:R-:W-:Y:S01]  /*9be0*/  MUFU.EX2 R159, R159 ;  /* 0x0000009f009f7308 */ /* 0x000fe20000000800 */
[C---:B-----5:R-:W-:Y:S09]  /*9bf0*/  HMMA.16816.F32.BF16 R68, R92.reuse, R96, R68 ;  /* 0x000000605c44723c */ /* 0x060ff20000041844 */
[----:B------:R-:W-:Y:S01]  /*9c00*/  MUFU.EX2 R156, R163 ;  /* 0x000000a3009c7308 */ /* 0x000fe20000000800 */
[----:B------:R-:W-:Y:S01]  /*9c10*/  FADD.FTZ R121, R114, R121 ;  /* 0x0000007972797221 */ /* 0x000fe20000010000 */
[----:B--2---:R-:W-:Y:S01]  /*9c20*/  FFMA.FTZ R162, R43, UR4, -R88 ;  /* 0x000000042ba27c23 */ /* 0x004fe20008010858 */
[----:B------:R-:W-:Y:S07]  /*9c30*/  FFMA.FTZ R114, R48, UR4, -R90 ;  /* 0x0000000430727c23 */ /* 0x000fee000801085a */
[----:B------:R-:W-:Y:S01]  /*9c40*/  MUFU.EX2 R109, R109 ;  /* 0x0000006d006d7308 */ /* 0x000fe20000000800 */
[C---:B------:R-:W-:Y:S01]  /*9c50*/  HMMA.16816.F32.BF16 R72, R92.reuse, R98, R72 ;  /* 0x000000625c48723c */ /* 0x040fe20000041848 */
[----:B------:R-:W2:Y:S08]  /*9c60*/  LDSM.16.MT88.4 R96, [R132+0x3c00] ;  /* 0x003c00008460783b */ /* 0x000eb00000004200 */
[----:B------:R-:W-:Y:S01]  /*9c70*/  MUFU.EX2 R117, R117 ;  /* 0x0000007500757308 */ /* 0x000fe20000000800 */
[----:B-1----:R-:W-:Y:S01]  /*9c80*/  FFMA.FTZ R158, R46, UR4, -R88 ;  /* 0x000000042e9e7c23 */ /* 0x002fe20008010858 */
[----:B------:R-:W-:Y:S08]  /*9c90*/  FADD.FTZ R128, R128, R121 ;  /* 0x0000007980807221 */ /* 0x000ff00000010000 */
[----:B------:R-:W-:Y:S01]  /*9ca0*/  MUFU.EX2 R114, R114 ;  /* 0x0000007200727308 */ /* 0x000fe20000000800 */
[C---:B----4-:R-:W-:Y:S03]  /*9cb0*/  HMMA.16816.F32.BF16 R76, R92.reuse, R100, R76 ;  /* 0x000000645c4c723c */ /* 0x050fe6000004184c */
[----:B------:R-:W-:Y:S01]  /*9cc0*/  FADD.FTZ R125, R125, R128 ;  /* 0x000000807d7d7221 */ /* 0x000fe20000010000 */
[----:B------:R-:W-:Y:S03]  /*9cd0*/  FFMA.FTZ R128, R54, UR4, -R88 ;  /* 0x0000000436807c23 */ /* 0x000fe60008010858 */
[----:B------:R-:W-:Y:S01]  /*9ce0*/  FADD.FTZ R126, R126, R125 ;  /* 0x0000007d7e7e7221 */ /* 0x000fe20000010000 */
[----:B------:R-:W-:Y:S01]  /*9cf0*/  HMMA.16816.F32.BF16 R80, R92, R102, R80 ;  /* 0x000000665c50723c */ /* 0x000fe20000041850 */
[----:B------:R-:W1:Y:S02]  /*9d00*/  LDSM.16.MT88.4 R100, [R132+0x4000] ;  /* 0x004000008464783b */ /* 0x000e640000004200 */
[----:B------:R-:W-:Y:S01]  /*9d10*/  F2FP.BF16.F32.PACK_AB R92, R154, R129 ;  /* 0x000000819a5c723e */ /* 0x000fe200000010ff */
[----:B------:R-:W-:Y:S01]  /*9d20*/  FADD.FTZ R126, R119, R126 ;  /* 0x0000007e777e7221 */ /* 0x000fe20000010000 */
[----:B------:R-:W-:Y:S01]  /*9d30*/  F2FP.BF16.F32.PACK_AB R93, R130, R153 ;  /* 0x00000099825d723e */ /* 0x000fe200000010ff */
[----:B------:R-:W-:Y:S01]  /*9d40*/  FFMA.FTZ R125, R55, UR4, -R88 ;  /* 0x00000004377d7c23 */ /* 0x000fe20008010858 */
[----:B------:R-:W-:Y:S01]  /*9d50*/  F2FP.BF16.F32.PACK_AB R94, R84, R131 ;  /* 0x00000083545e723e */ /* 0x000fe200000010ff */
[----:B------:R-:W-:Y:S01]  /*9d60*/  FADD.FTZ R129, R129, R126 ;  /* 0x0000007e81817221 */ /* 0x000fe20000010000 */
[----:B---3--:R-:W-:Y:S01]  /*9d70*/  F2FP.BF16.F32.PACK_AB R95, R152, R157 ;  /* 0x0000009d985f723e */ /* 0x008fe200000010ff */
[----:B------:R-:W-:Y:S02]  /*9d80*/  FFMA.FTZ R126, R57, UR4, -R90 ;  /* 0x00000004397e7c23 */ /* 0x000fe4000801085a */
[----:B------:R-:W-:Y:S01]  /*9d90*/  FADD.FTZ R154, R154, R129 ;  /* 0x000000819a9a7221 */ /* 0x000fe20000010000 */
[----:B------:R-:W-:Y:S03]  /*9da0*/  FFMA.FTZ R129, R63, UR4, -R88 ;  /* 0x000000043f817c23 */ /* 0x000fe60008010858 */
[----:B------:R-:W-:Y:S01]  /*9db0*/  FADD.FTZ R131, R131, R154 ;  /* 0x0000009a83837221 */ /* 0x000fe20000010000 */
[----:B------:R-:W-:Y:S10]  /*9dc0*/  MUFU.EX2 R126, R126 ;  /* 0x0000007e007e7308 */ /* 0x000ff40000000800 */
[----:B------:R-:W-:Y:S01]  /*9dd0*/  MUFU.EX2 R129, R129 ;  /* 0x0000008100817308 */ /* 0x000fe20000000800 */
[C---:B--2---:R-:W-:Y:S03]  /*9de0*/  HMMA.16816.F32.BF16 R68, R92.reuse, R96, R68 ;  /* 0x000000605c44723c */ /* 0x044fe60000041844 */
[----:B------:R-:W-:Y:S01]  /*9df0*/  FADD.FTZ R96, R108, R161 ;  /* 0x000000a16c607221 */ /* 0x000fe20000010000 */
[----:B------:R-:W-:Y:S05]  /*9e00*/  FFMA.FTZ R161, R49, UR4, -R90 ;  /* 0x0000000431a17c23 */ /* 0x000fea000801085a */
[----:B------:R-:W2:Y:S01]  /*9e10*/  MUFU.EX2 R108, R164 ;  /* 0x000000a4006c7308 */ /* 0x000ea20000000800 */
[----:B------:R-:W-:Y:S01]  /*9e20*/  FADD.FTZ R160, R91, R96 ;  /* 0x000000605ba07221 */ /* 0x000fe20000010000 */
[C---:B------:R-:W-:Y:S01]  /*9e30*/  HMMA.16816.F32.BF16 R72, R92.reuse, R98, R72 ;  /* 0x000000625c48723c */ /* 0x040fe20000041848 */
[----:B------:R-:W3:Y:S07]  /*9e40*/  LDSM.16.MT88.4 R96, [R87+0x1000] ;  /* 0x001000005760783b */ /* 0x000eee0000004200 */
[----:B------:R-:W4:Y:S01]  /*9e50*/  MUFU.EX2 R91, R162 ;  /* 0x000000a2005b7308 */ /* 0x000f220000000800 */
[----:B------:R-:W-:Y:S01]  /*9e60*/  FADD.FTZ R123, R123, R160 ;  /* 0x000000a07b7b7221 */ /* 0x000fe20000010000 */
[----:B------:R-:W-:Y:S03]  /*9e70*/  FFMA.FTZ R160, R45, UR4, -R90 ;  /* 0x000000042da07c23 */ /* 0x000fe6000801085a */
[----:B------:R-:W-:Y:S01]  /*9e80*/  FADD.FTZ R123, R118, R123 ;  /* 0x0000007b767b7221 */ /* 0x000fe20000010000 */
[C---:B------:R-:W-:Y:S04]  /*9e90*/  HMMA.16816.F32.BF16 R76, R92.reuse, R104, R76 ;  /* 0x000000685c4c723c */ /* 0x040fe8000004184c */
[----:B------:R5:W3:Y:S01]  /*9ea0*/  MUFU.EX2 R118, R160 ;  /* 0x000000a000767308 */ /* 0x000ae20000000800 */
[----:B------:R-:W-:Y:S01]  /*9eb0*/  FADD.FTZ R124, R116, R123 ;  /* 0x0000007b747c7221 */ /* 0x000fe20000010000 */
[----:B------:R-:W-:Y:S08]  /*9ec0*/  FFMA.FTZ R123, R51, UR4, -R88 ;  /* 0x00000004337b7c23 */ /* 0x000ff00008010858 */
[----:B------:R1:W3:Y:S01]  /*9ed0*/  MUFU.EX2 R116, R158 ;  /* 0x0000009e00747308 */ /* 0x0002e20000000800 */
[----:B------:R-:W-:Y:S01]  /*9ee0*/  FADD.FTZ R124, R113, R124 ;  /* 0x0000007c717c7221 */ /* 0x000fe20000010000 */
[----:B------:R-:W-:Y:S01]  /*9ef0*/  HMMA.16816.F32.BF16 R80, R92, R106, R80 ;  /* 0x0000006a5c50723c */ /* 0x000fe20000041850 */
[----:B------:R-:W3:Y:S07]  /*9f00*/  LDSM.16.MT88.4 R104, [R132+0x4400] ;  /* 0x004400008468783b */ /* 0x000eee0000004200 */
[----:B------:R1:W3:Y:S01]  /*9f10*/  MUFU.EX2 R113, R161 ;  /* 0x000000a100717308 */ /* 0x0002e20000000800 */
[----:B------:R-:W-:Y:S01]  /*9f20*/  F2FP.BF16.F32.PACK_AB R92, R112, R155 ;  /* 0x0000009b705c723e */ /* 0x000fe200000010ff */
[----:B------:R-:W-:Y:S01]  /*9f30*/  FADD.FTZ R127, R127, R124 ;  /* 0x0000007c7f7f7221 */ /* 0x000fe20000010000 */
[----:B------:R-:W-:Y:S07]  /*9f40*/  F2FP.BF16.F32.PACK_AB R93, R110, R111 ;  /* 0x0000006f6e5d723e */ /* 0x000fee00000010ff */
[----:B------:R3:W-:Y:S01]  /*9f50*/  MUFU.EX2 R121, R123 ;  /* 0x0000007b00797308 */ /* 0x0007e20000000800 */
[----:B--2---:R-:W-:Y:S01]  /*9f60*/  F2FP.BF16.F32.PACK_AB R94, R108, R159 ;  /* 0x0000009f6c5e723e */ /* 0x004fe200000010ff */
[----:B-----5:R-:W-:Y:S01]  /*9f70*/  FFMA.FTZ R160, R50, UR4, -R88 ;  /* 0x0000000432a07c23 */ /* 0x020fe20008010858 */
[----:B----4-:R-:W-:Y:S01]  /*9f80*/  F2FP.BF16.F32.PACK_AB R95, R91, R156 ;  /* 0x0000009c5b5f723e */ /* 0x010fe200000010ff */
[----:B------:R-:W-:Y:S01]  /*9f90*/  FADD.FTZ R127, R122, R127 ;  /* 0x0000007f7a7f7221 */ /* 0x000fe20000010000 */
[--C-:B-1----:R-:W-:Y:S05]  /*9fa0*/  FFMA.FTZ R158, R53, UR4, -R90.reuse ;  /* 0x00000004359e7c23 */ /* 0x102fea000801085a */
[----:B------:R-:W1:Y:S01]  /*9fb0*/  MUFU.EX2 R124, R160 ;  /* 0x000000a0007c7308 */ /* 0x000e620000000800 */
[----:B------:R-:W-:Y:S01]  /*9fc0*/  FFMA.FTZ R122, R52, UR4, -R90 ;  /* 0x00000004347a7c23 */ /* 0x000fe2000801085a */
[C---:B------:R-:W-:Y:S08]  /*9fd0*/  HMMA.16816.F32.BF16 R68, R92.reuse, R100, R68 ;  /* 0x000000645c44723c */ /* 0x040ff00000041844 */
[----:B------:R2:W-:Y:S01]  /*9fe0*/  MUFU.EX2 R119, R158 ;  /* 0x0000009e00777308 */ /* 0x0005e20000000800 */
[----:B------:R-:W-:Y:S01]  /*9ff0*/  FFMA.FTZ R161, R58, UR4, -R88 ;  /* 0x000000043aa17c23 */ /* 0x000fe20008010858 */
[----:B---3--:R-:W-:Y:S08]  /*a000*/  FFMA.FTZ R123, R56, UR4, -R90 ;  /* 0x00000004387b7c23 */ /* 0x008ff0000801085a */
[----:B------:R-:W3:Y:S01]  /*a010*/  MUFU.EX2 R122, R122 ;  /* 0x0000007a007a7308 */ /* 0x000ee20000000800 */
[C---:B------:R-:W-:Y:S01]  /*a020*/  HMMA.16816.F32.BF16 R72, R92.reuse, R102, R72 ;  /* 0x000000665c48723c */ /* 0x040fe20000041848 */
[----:B------:R-:W4:Y:S08]  /*a030*/  LDSM.16.MT88.4 R100, [R87+0x1400] ;  /* 0x001400005764783b */ /* 0x000f300000004200 */
[----:B------:R-:W-:Y:S01]  /*a040*/  MUFU.EX2 R123, R123 ;  /* 0x0000007b007b7308 */ /* 0x000fe20000000800 */
[----:B--2---:R-:W-:Y:S01]  /*a050*/  FFMA.FTZ R158, R59, UR4, -R88 ;  /* 0x000000043b9e7c23 */ /* 0x004fe20008010858 */
[C---:B------:R-:W-:Y:S03]  /*a060*/  HMMA.16816.F32.BF16 R76, R92.reuse, R96, R76 ;  /* 0x000000605c4c723c */ /* 0x040fe6000004184c */
[----:B------:R-:W-:Y:S01]  /*a070*/  FADD.FTZ R96, R120, R127 ;  /* 0x0000007f78607221 */ /* 0x000fe20000010000 */
[----:B------:R-:W-:Y:S04]  /*a080*/  FFMA.FTZ R127, R60, UR4, -R90 ;  /* 0x000000043c7f7c23 */ /* 0x000fe8000801085a */
[----:B------:R-:W-:Y:S01]  /*a090*/  MUFU.EX2 R120, R128 ;  /* 0x0000008000787308 */ /* 0x000fe20000000800 */
[----:B------:R-:W-:Y:S01]  /*a0a0*/  FADD.FTZ R160, R115, R96 ;  /* 0x0000006073a07221 */ /* 0x000fe20000010000 */
[----:B------:R-:W-:Y:S01]  /*a0b0*/  HMMA.16816.F32.BF16 R80, R92, R98, R80 ;  /* 0x000000625c50723c */ /* 0x000fe20000041850 */
[----:B------:R-:W2:Y:S07]  /*a0c0*/  LDSM.16.MT88.4 R96, [R132+0x4800] ;  /* 0x004800008460783b */ /* 0x000eae0000004200 */
[----:B------:R-:W5:Y:S01]  /*a0d0*/  MUFU.EX2 R115, R125 ;  /* 0x0000007d00737308 */ /* 0x000f620000000800 */
[----:B------:R-:W-:Y:S01]  /*a0e0*/  F2FP.BF16.F32.PACK_AB R92, R118, R109 ;  /* 0x0000006d765c723e */ /* 0x000fe200000010ff */
[----:B------:R-:W-:Y:S01]  /*a0f0*/  FADD.FTZ R153, R153, R160 ;  /* 0x000000a099997221 */ /* 0x000fe20000010000 */
[----:B------:R-:W-:Y:S07]  /*a100*/  F2FP.BF16.F32.PACK_AB R93, R117, R116 ;  /* 0x00000074755d723e */ /* 0x000fee00000010ff */
[----:B------:R-:W-:Y:S01]  /*a110*/  MUFU.EX2 R128, R161 ;  /* 0x000000a100807308 */ /* 0x000fe20000000800 */
[----:B------:R-:W-:Y:S01]  /*a120*/  F2FP.BF16.F32.PACK_AB R94, R113, R114 ;  /* 0x00000072715e723e */ /* 0x000fe200000010ff */
[----:B------:R-:W-:Y:S01]  /*a130*/  FADD.FTZ R130, R130, R153 ;  /* 0x0000009982827221 */ /* 0x000fe20000010000 */
[----:B-1----:R-:W-:Y:S07]  /*a140*/  F2FP.BF16.F32.PACK_AB R95, R121, R124 ;  /* 0x0000007c795f723e */ /* 0x002fee00000010ff */
[----:B------:R-:W1:Y:S01]  /*a150*/  MUFU.EX2 R125, R158 ;  /* 0x0000009e007d7308 */ /* 0x000e620000000800 */
[----:B------:R-:W-:Y:S01]  /*a160*/  FFMA.FTZ R153, R61, UR4, -R90 ;  /* 0x000000043d997c23 */ /* 0x000fe2000801085a */
[----:B------:R-:W-:Y:S01]  /*a170*/  FADD.FTZ R157, R157, R130 ;  /* 0x000000829d9d7221 */ /* 0x000fe20000010000 */
[----:B------:R-:W-:Y:S07]  /*a180*/  FFMA.FTZ R130, R62, UR4, -R88 ;  /* 0x000000043e827c23 */ /* 0x000fee0008010858 */
[----:B------:R-:W-:Y:S01]  /*a190*/  MUFU.EX2 R127, R127 ;  /* 0x0000007f007f7308 */ /* 0x000fe20000000800 */
[C---:B------:R-:W-:Y:S03]  /*a1a0*/  HMMA.16816.F32.BF16 R68, R92.reuse, R104, R68 ;  /* 0x000000685c44723c */ /* 0x040fe60000041844 */
[----:B------:R-:W-:Y:S06]  /*a1b0*/  FADD.FTZ R152, R152, R157 ;  /* 0x0000009d98987221 */ /* 0x000fec0000010000 */
[----:B------:R-:W-:Y:S01]  /*a1c0*/  MUFU.EX2 R130, R130 ;  /* 0x0000008200827308 */ /* 0x000fe20000000800 */
[C---:B------:R-:W-:Y:S01]  /*a1d0*/  HMMA.16816.F32.BF16 R72, R92.reuse, R106, R72 ;  /* 0x0000006a5c48723c */ /* 0x040fe20000041848 */
[----:B------:R-:W2:Y:S07]  /*a1e0*/  LDSM.16.MT88.4 R104, [R87+0x1800] ;  /* 0x001800005768783b */ /* 0x000eae0000004200 */
[C---:B----4-:R-:W-:Y:S03]  /*a1f0*/  HMMA.16816.F32.BF16 R76, R92.reuse, R100, R76 ;  /* 0x000000645c4c723c */ /* 0x050fe6000004184c */
[----:B------:R-:W-:Y:S01]  /*a200*/  FADD.FTZ R100, R84, R131 ;  /* 0x0000008354647221 */ /* 0x000fe20000010000 */
[--C-:B------:R-:W-:Y:S01]  /*a210*/  FFMA.FTZ R131, R64, UR4, -R90.reuse ;  /* 0x0000000440837c23 */ /* 0x100fe2000801085a */
[----:B------:R4:W2:Y:S01]  /*a220*/  MUFU.EX2 R84, R153 ;  /* 0x0000009900547308 */ /* 0x0008a20000000800 */
[----:B------:R-:W-:Y:S01]  /*a230*/  FFMA.FTZ R90, R65, UR4, -R90 ;  /* 0x00000004415a7c23 */ /* 0x000fe2000801085a */
[----:B------:R-:W-:Y:S01]  /*a240*/  FADD.FTZ R155, R155, R100 ;  /* 0x000000649b9b7221 */ /* 0x000fe20000010000 */
[----:B------:R-:W-:Y:S01]  /*a250*/  HMMA.16816.F32.BF16 R80, R92, R102, R80 ;  /* 0x000000665c50723c */ /* 0x000fe20000041850 */
[----:B------:R-:W2:Y:S02]  /*a260*/  LDSM.16.MT88.4 R100, [R132+0x4c00] ;  /* 0x004c00008464783b */ /* 0x000ea40000004200 */
[----:B---3--:R-:W-:Y:S04]  /*a270*/  F2FP.BF16.F32.PACK_AB R92, R119, R122 ;  /* 0x0000007a775c723e */ /* 0x008fe800000010ff */
[----:B------:R-:W-:Y:S01]  /*a280*/  MUFU.EX2 R90, R90 ;  /* 0x0000005a005a7308 */ /* 0x000fe20000000800 */
[----:B-----5:R-:W-:Y:S01]  /*a290*/  F2FP.BF16.F32.PACK_AB R93, R115, R120 ;  /* 0x00000078735d723e */ /* 0x020fe200000010ff */
[----:B------:R-:W-:Y:S01]  /*a2a0*/  FADD.FTZ R112, R112, R155 ;  /* 0x0000009b70707221 */ /* 0x000fe20000010000 */
[----:B------:R-:W-:Y:S02]  /*a2b0*/  F2FP.BF16.F32.PACK_AB R94, R126, R123 ;  /* 0x0000007b7e5e723e */ /* 0x000fe400000010ff */
[----:B-1----:R-:W-:Y:S01]  /*a2c0*/  F2FP.BF16.F32.PACK_AB R95, R125, R128 ;  /* 0x000000807d5f723e */ /* 0x002fe200000010ff */
[----:B------:R-:W-:Y:S01]  /*a2d0*/  FADD.FTZ R159, R159, R112 ;  /* 0x000000709f9f7221 */ /* 0x000fe20000010000 */
[----:B----4-:R-:W-:Y:S03]  /*a2e0*/  FADD.FTZ R153, R111, R152 ;  /* 0x000000986f997221 */ /* 0x010fe60000010000 */
[----:B------:R-:W1:Y:S01]  /*a2f0*/  MUFU.EX2 R111, R131 ;  /* 0x00000083006f7308 */ /* 0x000e620000000800 */
[----:B------:R-:W-:Y:S01]  /*a300*/  FADD.FTZ R108, R108, R159 ;  /* 0x0000009f6c6c7221 */ /* 0x000fe20000010000 */
[----:B------:R-:W-:Y:S01]  /*a310*/  FADD.FTZ R153, R110, R153 ;  /* 0x000000996e997221 */ /* 0x000fe20000010000 */
[C---:B--2---:R-:W-:Y:S03]  /*a320*/  HMMA.16816.F32.BF16 R68, R92.reuse, R96, R68 ;  /* 0x000000605c44723c */ /* 0x044fe60000041844 */
[--C-:B------:R-:W-:Y:S01]  /*a330*/  FFMA.FTZ R110, R66, UR4, -R88.reuse ;  /* 0x00000004426e7c23 */ /* 0x100fe20008010858 */
[----:B------:R-:W-:Y:S01]  /*a340*/  FFMA.FTZ R88, R67, UR4, -R88 ;  /* 0x0000000443587c23 */ /* 0x000fe20008010858 */
[----:B------:R-:W-:Y:S01]  /*a350*/  FADD.FTZ R156, R156, R153 ;  /* 0x000000999c9c7221 */ /* 0x000fe20000010000 */
[----:B------:R-:W-:Y:S02]  /*a360*/  FADD.FTZ R109, R109, R108 ;  /* 0x0000006c6d6d7221 */ /* 0x000fe40000010000 */
[C---:B------:R-:W-:Y:S01]  /*a370*/  HMMA.16816.F32.BF16 R72, R92.reuse, R98, R72 ;  /* 0x000000625c48723c */ /* 0x040fe20000041848 */
[----:B------:R-:W2:Y:S01]  /*a380*/  LDSM.16.MT88.4 R96, [R87+0x1c00] ;  /* 0x001c00005760783b */ /* 0x000ea20000004200 */
[----:B------:R-:W-:Y:S01]  /*a390*/  MUFU.EX2 R110, R110 ;  /* 0x0000006e006e7308 */ /* 0x000fe20000000800 */
[----:B------:R-:W-:Y:S09]  /*a3a0*/  FADD.FTZ R91, R91, R156 ;  /* 0x0000009c5b5b7221 */ /* 0x000ff20000010000 */
[----:B------:R-:W3:Y:S01]  /*a3b0*/  MUFU.EX2 R131, R88 ;  /* 0x0000005800837308 */ /* 0x000ee20000000800 */
[----:B------:R-:W-:Y:S01]  /*a3c0*/  FADD.FTZ R116, R116, R91 ;  /* 0x0000005b74747221 */ /* 0x000fe20000010000 */
[C---:B------:R-:W-:Y:S03]  /*a3d0*/  HMMA.16816.F32.BF16 R76, R92.reuse, R104, R76 ;  /* 0x000000685c4c723c */ /* 0x040fe6000004184c */
[----:B------:R-:W-:Y:S01]  /*a3e0*/  FADD.FTZ R91, R118, R109 ;  /* 0x0000006d765b7221 */ /* 0x000fe20000010000 */
[----:B------:R-:W-:Y:S03]  /*a3f0*/  FADD.FTZ R117, R117, R116 ;  /* 0x0000007475757221 */ /* 0x000fe60000010000 */
[----:B------:R-:W-:Y:S01]  /*a400*/  FADD.FTZ R114, R114, R91 ;  /* 0x0000005b72727221 */ /* 0x000fe20000010000 */
[----:B------:R-:W-:Y:S03]  /*a410*/  HMMA.16816.F32.BF16 R80, R92, R106, R80 ;  /* 0x0000006a5c50723c */ /* 0x000fe60000041850 */
[----:B------:R-:W-:Y:S01]  /*a420*/  F2FP.BF16.F32.PACK_AB R92, R84, R127 ;  /* 0x0000007f545c723e */ /* 0x000fe200000010ff */
[----:B------:R-:W-:Y:S01]  /*a430*/  FADD.FTZ R124, R124, R117 ;  /* 0x000000757c7c7221 */ /* 0x000fe20000010000 */
[----:B------:R-:W-:Y:S01]  /*a440*/  F2FP.BF16.F32.PACK_AB R93, R129, R130 ;  /* 0x00000082815d723e */ /* 0x000fe200000010ff */
[----:B------:R-:W-:Y:S01]  /*a450*/  FADD.FTZ R113, R113, R114 ;  /* 0x0000007271717221 */ /* 0x000fe20000010000 */
[----:B-1----:R-:W-:Y:S01]  /*a460*/  F2FP.BF16.F32.PACK_AB R94, R90, R111 ;  /* 0x0000006f5a5e723e */ /* 0x002fe200000010ff */
[----:B------:R-:W-:Y:S01]  /*a470*/  FADD.FTZ R121, R121, R124 ;  /* 0x0000007c79797221 */ /* 0x000fe20000010000 */
[----:B---3--:R-:W-:Y:S01]  /*a480*/  F2FP.BF16.F32.PACK_AB R95, R131, R110 ;  /* 0x0000006e835f723e */ /* 0x008fe200000010ff */
[----:B------:R-:W-:Y:S02]  /*a490*/  FADD.FTZ R88, R122, R113 ;  /* 0x000000717a587221 */ /* 0x000fe40000010000 */
[----:B------:R-:W-:Y:S02]  /*a4a0*/  FADD.FTZ R120, R120, R121 ;  /* 0x0000007978787221 */ /* 0x000fe40000010000 */
[----:B------:R-:W-:Y:S02]  /*a4b0*/  FADD.FTZ R88, R119, R88 ;  /* 0x0000005877587221 */ /* 0x000fe40000010000 */
[C---:B------:R-:W-:Y:S03]  /*a4c0*/  HMMA.16816.F32.BF16 R68, R92.reuse, R100, R68 ;  /* 0x000000645c44723c */ /* 0x040fe60000041844 */
[----:B------:R-:W-:Y:S01]  /*a4d0*/  FADD.FTZ R115, R115, R120 ;  /* 0x0000007873737221 */ /* 0x000fe20000010000 */
[----:B------:R-:W-:Y:S03]  /*a4e0*/  FADD.FTZ R123, R123, R88 ;  /* 0x000000587b7b7221 */ /* 0x000fe60000010000 */
[----:B------:R-:W-:Y:S01]  /*a4f0*/  FADD.FTZ R128, R128, R115 ;  /* 0x0000007380807221 */ /* 0x000fe20000010000 */
        /* <DEDUP_REMOVED lines=14> */
.L_x_3220:
[----:B------:R-:W1:Y:S01]  /*a5e0*/  SHFL.BFLY PT, R4, R153, 0x2, 0x1f ;  /* 0x0c401f0099047f89 */ /* 0x000e6200000e0000 */
[----:B------:R-:W2:Y:S01]  /*a5f0*/  LDC.U8 R9, c[0x0][0x548] ;  /* 0x00015200ff097b82 */ /* 0x000ea20000000000 */
[----:B------:R-:W-:Y:S01]  /*a600*/  ISETP.NE.AND P1, PT, R142, -0x1, PT ;  /* 0xffffffff8e00780c */ /* 0x000fe20003f25270 */
[----:B------:R-:W-:Y:S01]  /*a610*/  BSSY.RECONVERGENT B0, `(.L_x_3225) ;  /* 0x000006b000007945 */ /* 0x000fe20003800200 */
[----:B------:R-:W3:Y:S01]  /*a620*/  SHFL.BFLY PT, R3, R152, 0x2, 0x1f ;  /* 0x0c401f0098037f89 */ /* 0x000ee200000e0000 */
[C---:B------:R-:W-:Y:S02]  /*a630*/  SHF.L.U32 R10, R86.reuse, 0x1, RZ ;  /* 0x00000001560a7819 */ /* 0x040fe400000006ff */
[----:B------:R-:W-:Y:S01]  /*a640*/  SHF.L.U32 R5, R86, 0x4, RZ ;  /* 0x0000000456057819 */ /* 0x000fe200000006ff */
[----:B------:R-:W4:Y:S01]  /*a650*/  S2R R11, SR_CTAID.Z ;  /* 0x00000000000b7919 */ /* 0x000f220000002700 */
[----:B------:R-:W-:Y:S01]  /*a660*/  LOP3.LUT R10, R10, 0x6, RZ, 0xc0, !PT ;  /* 0x000000060a0a7812 */ /* 0x000fe200078ec0ff */
[----:B------:R-:W5:Y:S01]  /*a670*/  S2UR UR6, SR_CTAID.X ;  /* 0x00000000000679c3 */ /* 0x000f620000002500 */
[----:B------:R-:W-:-:S02]  /*a680*/  SHF.L.U32 R16, R86, 0x2, RZ ;  /* 0x0000000256107819 */ /* 0x000fc400000006ff */
[----:B------:R-:W-:Y:S02]  /*a690*/  LOP3.LUT R12, R10, 0x3e00, R5, 0xf8, !PT ;  /* 0x00003e000a0c7812 */ /* 0x000fe400078ef805 */
[--C-:B------:R-:W-:Y:S02]  /*a6a0*/  LOP3.LUT R10, R144, 0xc0, R137.reuse, 0xf8, !PT ;  /* 0x000000c0900a7812 */ /* 0x100fe400078ef889 */
[----:B------:R-:W-:Y:S02]  /*a6b0*/  LOP3.LUT R137, R12, 0x20, R137, 0xf8, !PT ;  /* 0x000000200c897812 */ /* 0x000fe400078ef889 */
[----:B------:R-:W4:Y:S01]  /*a6c0*/  LDC R12, c[0x0][0x434] ;  /* 0x00010d00ff0c7b82 */ /* 0x000f220000000800 */
[----:B------:R-:W-:Y:S02]  /*a6d0*/  LOP3.LUT P5, RZ, R86, 0x3, RZ, 0xc0, !PT ;  /* 0x0000000356ff7812 */ /* 0x000fe400078ac0ff */
[----:B------:R-:W-:Y:S01]  /*a6e0*/  LOP3.LUT R10, R137, R10, RZ, 0xfc, !PT ;  /* 0x0000000a890a7212 */ /* 0x000fe200078efcff */
[----:B-1----:R-:W-:Y:S01]  /*a6f0*/  FADD.FTZ R7, R4, R153 ;  /* 0x0000009904077221 */ /* 0x002fe20000010000 */
[----:B--2---:R-:W-:-:S02]  /*a700*/  ISETP.NE.AND P2, PT, R9, RZ, PT ;  /* 0x000000ff0900720c */ /* 0x004fc40003f45270 */
[----:B------:R-:W-:Y:S01]  /*a710*/  LEA R13, R10, UR5, 0x1 ;  /* 0x000000050a0d7c11 */ /* 0x000fe2000f8e08ff */
[----:B---3--:R-:W-:Y:S01]  /*a720*/  FADD.FTZ R14, R3, R152 ;  /* 0x00000098030e7221 */ /* 0x008fe20000010000 */
[----:B------:R-:W1:Y:S01]  /*a730*/  SHFL.BFLY PT, R6, R7, 0x1, 0x1f ;  /* 0x0c201f0007067f89 */ /* 0x000e6200000e0000 */
[----:B------:R-:W-:-:S03]  /*a740*/  ISETP.NE.OR P0, PT, R142, -0x1, !P2 ;  /* 0xffffffff8e00780c */ /* 0x000fc60005705670 */
[----:B------:R-:W2:Y:S01]  /*a750*/  SHFL.BFLY PT, R3, R14, 0x1, 0x1f ;  /* 0x0c201f000e037f89 */ /* 0x000ea200000e0000 */
[----:B-----5:R-:W-:-:S04]  /*a760*/  USHF.L.U32 UR6, UR6, 0x6, URZ ;  /* 0x0000000606067899 */ /* 0x020fc800080006ff */
[----:B------:R-:W4:Y:S01]  /*a770*/  @!P2 LDC R10, c[0x0][0x3e0] ;  /* 0x0000f800ff0aab82 */ /* 0x000f220000000800 */
[----:B-1----:R-:W-:Y:S02]  /*a780*/  FADD.FTZ R6, R7, R6 ;  /* 0x0000000607067221 */ /* 0x002fe40000010000 */
[----:B------:R-:W4:Y:S02]  /*a790*/  S2R R7, SR_CTAID.Y ;  /* 0x0000000000077919 */ /* 0x000f240000002600 */
[----:B------:R-:W1:Y:S01]  /*a7a0*/  MUFU.RCP R4, R6 ;  /* 0x0000000600047308 */ /* 0x000e620000001000 */
[----:B--2---:R-:W-:Y:S01]  /*a7b0*/  FADD.FTZ R3, R14, R3 ;  /* 0x000000030e037221 */ /* 0x004fe20000010000 */
[----:B------:R-:W-:Y:S02]  /*a7c0*/  FSETP.NE.FTZ.AND P4, PT, R6, RZ, PT ;  /* 0x000000ff0600720b */ /* 0x000fe40003f95000 */
[----:B------:R-:W-:Y:S02]  /*a7d0*/  LOP3.LUT R14, R16, 0x40, RZ, 0xc0, !PT ;  /* 0x00000040100e7812 */ /* 0x000fe400078ec0ff */
[----:B------:R-:W-:-:S02]  /*a7e0*/  FSETP.NE.FTZ.AND P3, PT, R3, RZ, PT ;  /* 0x000000ff0300720b */ /* 0x000fc40003f75000 */
[----:B------:R-:W2:Y:S01]  /*a7f0*/  MUFU.RCP R8, R3 ;  /* 0x0000000300087308 */ /* 0x000ea20000001000 */
[----:B------:R-:W-:Y:S02]  /*a800*/  LOP3.LUT R16, R16, 0x20, RZ, 0xc0, !PT ;  /* 0x0000002010107812 */ /* 0x000fe400078ec0ff */
[C---:B------:R-:W-:Y:S02]  /*a810*/  IADD3 R17, PT, PT, R13.reuse, -R14, RZ ;  /* 0x8000000e0d117210 */ /* 0x040fe40007ffe0ff */
[----:B------:R-:W-:Y:S02]  /*a820*/  IADD3 R23, PT, PT, R13, -R16, RZ ;  /* 0x800000100d177210 */ /* 0x000fe40007ffe0ff */
[----:B------:R-:W3:Y:S01]  /*a830*/  @P4 LDC R15, c[0x0][0x458] ;  /* 0x00011600ff0f4b82 */ /* 0x000ee20000000800 */
[----:B------:R-:W-:Y:S01]  /*a840*/  @P4 MUFU.LG2 R6, R6 ;  /* 0x0000000600064308 */ /* 0x000fe20000000c00 */
        /* <DEDUP_REMOVED lines=11> */
[----:B------:R-:W2:Y:S01]  /*a900*/  @P3 MUFU.LG2 R3, R3 ;  /* 0x0000000300033308 */ /* 0x000ea20000000c00 */
[----:B------:R-:W-:Y:S01]  /*a910*/  F2FP.BF16.F32.PACK_AB R68, R69, R68 ;  /* 0x000000444544723e */ /* 0x000fe200000010ff */
[----:B----4-:R-:W-:-:S02]  /*a920*/  @!P2 IMAD R27, R7, R10, R11 ;  /* 0x0000000a071ba224 */ /* 0x010fc400078e020b */
        /* <DEDUP_REMOVED lines=8> */
[----:B------:R-:W4:Y:S01]  /*a9b0*/  @P3 LDC R21, c[0x0][0x458] ;  /* 0x00011600ff153b82 */ /* 0x000f220000000800 */
        /* <DEDUP_REMOVED lines=8> */
[----:B------:R-:W-:Y:S01]  /*aa40*/  STS [R23+0x10], R72 ;  /* 0x0000104817007388 */ /* 0x000fe20000000800 */
[----:B------:R-:W-:Y:S01]  /*aa50*/  F2FP.BF16.F32.PACK_AB R80, R81, R80 ;  /* 0x000000505150723e */ /* 0x000fe200000010ff */
[----:B-1----:R-:W-:Y:S01]  /*aa60*/  @!P1 IMAD.WIDE.U32 R18, R7, R4, RZ ;  /* 0x0000000407129225 */ /* 0x002fe200078e00ff */
[----:B------:R-:W-:Y:S01]  /*aa70*/  F2FP.BF16.F32.PACK_AB R82, R83, R82 ;  /* 0x000000525352723e */ /* 0x000fe200000010ff */
[----:B------:R1:W-:Y:S02]  /*aa80*/  STS [R23+0x210], R74 ;  /* 0x0002104a17007388 */ /* 0x0003e40000000800 */
[----:B--2---:R-:W-:Y:S01]  /*aa90*/  @P3 FMUL.FTZ R3, R3, 0.69314718246459960938 ;  /* 0x3f31721803033820 */ /* 0x004fe20000410000 */
[----:B------:R-:W2:Y:S01]  /*aaa0*/  @P2 LDC R4, c[0x0][0x454] ;  /* 0x00011500ff042b82 */ /* 0x000ea20000000800 */
[----:B------:R-:W-:Y:S01]  /*aab0*/  @!P1 IMAD R5, R7, R5, R19 ;  /* 0x0000000507059224 */ /* 0x000fe200078e0213 */
[----:B------:R2:W-:Y:S01]  /*aac0*/  STS [R17+0x20], R76 ;  /* 0x0000204c11007388 */ /* 0x0005e20000000800 */
[----:B------:R-:W-:-:S03]  /*aad0*/  MOV R10, 0x7f800000 ;  /* 0x7f800000000a7802 */ /* 0x000fc60000000f00 */
[----:B------:R2:W-:Y:S01]  /*aae0*/  STS [R17+0x220], R78 ;  /* 0x0002204e11007388 */ /* 0x0005e20000000800 */
[----:B-----5:R-:W-:Y:S01]  /*aaf0*/  IADD3 R13, PT, PT, -R16, R17, RZ ;  /* 0x00000011100d7210 */ /* 0x020fe20007ffe1ff */
[----:B---3--:R-:W-:-:S04]  /*ab00*/  @P1 IMAD.WIDE.U32 R24, R142, R8, RZ ;  /* 0x000000088e181225 */ /* 0x008fc800078e00ff */
[----:B------:R-:W-:Y:S01]  /*ab10*/  @P1 IMAD R5, R142, R9, R25 ;  /* 0x000000098e051224 */ /* 0x000fe200078e0219 */
[----:B------:R3:W-:Y:S01]  /*ab20*/  STS [R13+0x30], R80 ;  /* 0x000030500d007388 */ /* 0x0007e20000000800 */
[-C--:B------:R-:W-:Y:S02]  /*ab30*/  @!P0 IMAD R142, R7, R12.reuse, RZ ;  /* 0x0000000c078e8224 */ /* 0x080fe400078e02ff */
[----:B-1----:R-:W-:Y:S01]  /*ab40*/  @P4 FMUL.FTZ R23, R6, 0.69314718246459960938 ;  /* 0x3f31721806174820 */ /* 0x002fe20000410000 */
[----:B------:R-:W-:Y:S01]  /*ab50*/  MOV R9, 0x7f800000 ;  /* 0x7f80000000097802 */ /* 0x000fe20000000f00 */
[----:B------:R3:W-:Y:S01]  /*ab60*/  STS [R13+0x230], R82 ;  /* 0x000230520d007388 */ /* 0x0007e20000000800 */
[----:B------:R-:W-:Y:S02]  /*ab70*/  @!P2 IMAD R8, R27, R12, RZ ;  /* 0x0000000c1b08a224 */ /* 0x000fe400078e02ff */
[----:B----4-:R-:W-:Y:S01]  /*ab80*/  @P3 FFMA.FTZ R9, R0, R21, R3 ;  /* 0x0000001500093223 */ /* 0x010fe20000010003 */
[----:B------:R-:W-:Y:S01]  /*ab90*/  @P4 FFMA.FTZ R10, R2, R15, R23 ;  /* 0x0000000f020a4223 */ /* 0x000fe20000010017 */
[----:B--2---:R-:W-:Y:S01]  /*aba0*/  @P2 IMAD R8, R11, R4, R142 ;  /* 0x000000040b082224 */ /* 0x004fe200078e028e */
[----:B------:R-:W-:Y:S01]  /*abb0*/  SHF.R.U32.HI R0, RZ, 0x2, R86 ;  /* 0x00000002ff007819 */ /* 0x000fe20000011656 */
        /* <DEDUP_REMOVED lines=16> */
.L_x_3226:
[----:B------:R-:W-:Y:S05]  /*acc0*/  BSYNC.RECONVERGENT B0 ;  /* 0x0000000000007941 */ /* 0x000fea0003800200 */
.L_x_3225:
        /* <DEDUP_REMOVED lines=37> */
.L_x_3227:
        /* <DEDUP_REMOVED lines=14> */
.L_x_4916:


//--------------------- .text._ZN5flash24flash_fwd_splitkv_kernelI23Flash_fwd_kernel_traitsILi32ELi64ELi128ELi4ELb0ELb0EN7cutlass10bfloat16_tE19Flash_kernel_traitsILi32ELi64ELi128ELi4ES3_EELb1ELb0ELb0ELb0ELb0ELb1ELb0ELb0EEEvNS_16Flash_fwd_paramsE --------------------------
	.section	.text._ZN5flash24flash_fwd_splitkv_kernelI23Flash_fwd_kernel_traitsILi32ELi64ELi128ELi4ELb0ELb0EN7cutlass10bfloat16_tE19Flash_kernel_traitsILi32ELi64ELi128ELi4ES3_EELb1ELb0ELb0ELb0ELb0ELb1ELb0ELb0EEEvNS_16Flash_fwd_paramsE,"ax",@progbits
	.align	128
        .global         _ZN5flash24flash_fwd_splitkv_kernelI23Flash_fwd_kernel_traitsILi32ELi64ELi128ELi4ELb0ELb0EN7cutlass10bfloat16_tE19Flash_kernel_traitsILi32ELi64ELi128ELi4ES3_EELb1ELb0ELb0ELb0ELb0ELb1ELb0ELb0EEEvNS_16Flash_fwd_paramsE
        .type           _ZN5flash24flash_fwd_splitkv_kernelI23Flash_fwd_kernel_traitsILi32ELi64ELi128ELi4ELb0ELb0EN7cutlass10bfloat16_tE19Flash_kernel_traitsILi32ELi64ELi128ELi4ES3_EELb1ELb0ELb0ELb0ELb0ELb1ELb0ELb0EEEvNS_16Flash_fwd_paramsE,@function
        .size           _ZN5flash24flash_fwd_splitkv_kernelI23Flash_fwd_kernel_traitsILi32ELi64ELi128ELi4ELb0ELb0EN7cutlass10bfloat16_tE19Flash_kernel_traitsILi32ELi64ELi128ELi4ES3_EELb1ELb0ELb0ELb0ELb0ELb1ELb0ELb0EEEvNS_16Flash_fwd_paramsE,(.L_x_4917 - _ZN5flash24flash_fwd_splitkv_kernelI23Flash_fwd_kernel_traitsILi32ELi64ELi128ELi4ELb0ELb0EN7cutlass10bfloat16_tE19Flash_kernel_traitsILi32ELi64ELi128ELi4ES3_EELb1ELb0ELb0ELb0ELb0ELb1ELb0ELb0EEEvNS_16Flash_fwd_paramsE)
        .other          _ZN5flash24flash_fwd_splitkv_kernelI23Flash_fwd_kernel_traitsILi32ELi64ELi128ELi4ELb0ELb0EN7cutlass10bfloat16_tE19Flash_kernel_traitsILi32ELi64ELi128ELi4ES3_EELb1ELb0ELb0ELb0ELb0ELb1ELb0ELb0EEEvNS_16Flash_fwd_paramsE,@"STO_CUDA_ENTRY STV_DEFAULT"
_ZN5flash24flash_fwd_splitkv_kernelI23Flash_fwd_kernel_traitsILi32ELi64ELi128ELi4ELb0ELb0EN7cutlass10bfloat16_tE19Flash_kernel_traitsILi32ELi64ELi128ELi4ES3_EELb1ELb0ELb0ELb0ELb0ELb1ELb0ELb0EEEvNS_16Flash_fwd_paramsE:
.text._ZN5flash24flash_fwd_splitkv_kernelI23Flash_fwd_kernel_traitsILi32ELi64ELi128ELi4ELb0ELb0EN7cutlass10bfloat16_tE19Flash_kernel_traitsILi32ELi64ELi128ELi4ES3_EELb1ELb0ELb0ELb0ELb0ELb1ELb0ELb0EEEvNS_16Flash_fwd_paramsE:
        /* <DEDUP_REMOVED lines=18> */
[----:B------:R-:W-:-:S02]  /*0120*/  SHF.R.U32.HI R11, RZ, 0x1e, R12 ;  /* 0x0000001eff0b7819 */ /* 0x000fc4000001160c */
[----:B------:R-:W-:Y:S01]  /*0130*/  ISETP.NE.AND.EX P3, PT, RZ, UR7, PT, P3 ;  /* 0x00000007ff007c0c */ /* 0x000fe2000bf65330 */
[----:B------:R-:W2:Y:S04]  /*0140*/  @P0 LDG.E R110, desc[UR16][R4.64] ;  /* 0x00000010046e0981 */ /* 0x000ea8000c1e1900 */
[----:B------:R1:W2:Y:S04]  /*0150*/  @P4 LDG.E R0, desc[UR16][R4.64+0x4] ;  /* 0x0000041004004981 */ /* 0x0002a8000c1e1900 */
[----:B------:R-:W-:-:S04]  /*0160*/  @P2 IADD3 R2, P0, PT, R13, UR4, RZ ;  /* 0x000000040d022c10 */ /* 0x000fc8000ff1e0ff */
[----:B------:R-:W-:Y:S02]  /*0170*/  @P2 IADD3.X R3, PT, PT, R11, UR5, RZ, P0, !PT ;  /* 0x000000050b032c10 */ /* 0x000fe400087fe4ff */
[C---:B------:R-:W-:Y:S01]  /*0180*/  IADD3 R14, P0, PT, R13.reuse, R8, RZ ;  /* 0x000000080d0e7210 */ /* 0x040fe20007f1e0ff */
[----:B------:R-:W3:Y:S01]  /*0190*/  S2R R10, SR_CTAID.X ;  /* 0x00000000000a7919 */ /* 0x000ee20000002500 */
[----:B------:R-:W4:Y:S01]  /*01a0*/  LDCU.U8 UR4, c[0x0][0x532] ;  /* 0x0000a640ff0477ac */ /* 0x000f220008000000 */
[----:B------:R-:W-:Y:S02]  /*01b0*/  @P3 IADD3 R6, P1, PT, R13, UR6, RZ ;  /* 0x000000060d063c10 */ /* 0x000fe4000ff3e0ff */
[C---:B------:R-:W-:Y:S01]  /*01c0*/  IMAD.X R15, R11.reuse, 0x1, R9, P0 ;  /* 0x000000010b0f7824 */ /* 0x040fe200000e0609 */
[----:B------:R-:W-:Y:S01]  /*01d0*/  ISETP.NE.U32.AND P0, PT, R8, RZ, PT ;  /* 0x000000ff0800720c */ /* 0x000fe20003f05070 */
[----:B------:R4:W5:Y:S01]  /*01e0*/  @P2 LDG.E R23, desc[UR16][R2.64] ;  /* 0x0000001002172981 */ /* 0x000962000c1e1900 */
[----:B------:R-:W-:-:S02]  /*01f0*/  @P3 IADD3.X R7, PT, PT, R11, UR7, RZ, P1, !PT ;  /* 0x000000070b073c10 */ /* 0x000fc40008ffe4ff */
[----:B------:R-:W-:Y:S01]  /*0200*/  ISETP.NE.AND.EX P0, PT, R9, RZ, PT, P0 ;  /* 0x000000ff0900720c */ /* 0x000fe20003f05300 */
[----:B-1----:R-:W-:-:S06]  /*0210*/  IMAD.MOV.U32 R4, RZ, RZ, RZ ;  /* 0x000000ffff047224 */ /* 0x002fcc00078e00ff */
[----:B------:R1:W5:Y:S01]  /*0220*/  @P3 LDG.E R4, desc[UR16][R6.64] ;  /* 0x0000001006043981 */ /* 0x000362000c1e1900 */
[----:B------:R-:W-:Y:S01]  /*0230*/  ISETP.EQ.U32.AND P3, PT, R8, RZ, PT ;  /* 0x000000ff0800720c */ /* 0x000fe20003f62070 */
[----:B----4-:R-:W4:Y:S01]  /*0240*/  @!P4 LDC R2, c[0x0][0x434] ;  /* 0x00010d00ff02cb82 */ /* 0x010f220000000800 */
[----:B------:R-:W-:-:S07]  /*0250*/  ISETP.NE.AND P1, PT, RZ, UR4, PT ;  /* 0x00000004ff007c0c */ /* 0x000fce000bf25270 */
[----:B------:R-:W2:Y:S01]  /*0260*/  @!P2 LDC R3, c[0x0][0x43c] ;  /* 0x00010f00ff03ab82 */ /* 0x000ea20000000800 */
[----:B------:R-:W-:-:S07]  /*0270*/  ISETP.EQ.OR.EX P3, PT, R9, RZ, !P1, P3 ;  /* 0x000000ff0900720c */ /* 0x000fce0004f62730 */
[----:B-1----:R-:W1:Y:S08]  /*0280*/  @!P2 LDC.64 R6, c[0x0][0x488] ;  /* 0x00012200ff06ab82 */ /* 0x002e700000000a00 */
[----:B------:R-:W1:Y:S01]  /*0290*/  @!P0 LDC R8, c[0x0][0x438] ;  /* 0x00010e00ff088b82 */ /* 0x000e620000000800 */
[----:B------:R-:W-:-:S06]  /*02a0*/  IMAD.MOV.U32 R5, RZ, RZ, -0x1 ;  /* 0xffffffffff057424 */ /* 0x000fcc00078e00ff */
[----:B------:R1:W5:Y:S01]  /*02b0*/  @!P3 LDG.E R5, desc[UR16][R14.64] ;  /* 0x000000100e05b981 */ /* 0x000362000c1e1900 */
[----:B--2---:R-:W-:Y:S02]  /*02c0*/  @P4 IMAD.IADD R2, R0, 0x1, -R110 ;  /* 0x0000000100024824 */ /* 0x004fe400078e0a6e */
[----:B---3--:R-:W-:-:S05]  /*02d0*/  IMAD.SHL.U32 R0, R10, 0x40, RZ ;  /* 0x000000400a007824 */ /* 0x008fca00078e00ff */
[----:B----4-:R-:W-:Y:S01]  /*02e0*/  ISETP.GT.AND P3, PT, R2, R0, PT ;  /* 0x000000000200720c */ /* 0x010fe20003f64270 */
[----:B-1----:R-:W-:-:S12]  /*02f0*/  @!P0 BRA `(.L_x_3228) ;  /* 0x00000000000c8947 */ /* 0x002fd80003800000 */
[----:B------:R-:W2:Y:S02]  /*0300*/  @P1 LDG.E R8, desc[UR16][R14.64+0x4] ;  /* 0x000004100e081981 */ /* 0x000ea4000c1e1900 */
[----:B--2--5:R-:W-:-:S06]  /*0310*/  @P1 IADD3 R8, PT, PT, R8, -R5, RZ ;  /* 0x8000000508081210 */ /* 0x024fcc0007ffe0ff */
[----:B------:R1:W5:Y:S02]  /*0320*/  @!P1 LDG.E R8, desc[UR16][R14.64] ;  /* 0x000000100e089981 */ /* 0x000364000c1e1900 */
.L_x_3228:
        /* <DEDUP_REMOVED lines=17> */
[----:B------:R-:W-:Y:S01]  /*0440*/  LEA.HI R7, R7, R8, RZ, 0x7 ;  /* 0x0000000807077211 */ /* 0x000fe200078f38ff */
[----:B------:R-:W-:Y:S01]  /*0450*/  IMAD.MOV.U32 R8, RZ, RZ, R12 ;  /* 0x000000ffff087224 */ /* 0x000fe200078e000c */
[----:B------:R-:W-:Y:S01]  /*0460*/  SHF.R.S32.HI R3, RZ, 0x1f, R6 ;  /* 0x0000001fff037819 */ /* 0x000fe20000011406 */
[----:B------:R-:W-:Y:S01]  /*0470*/  ULEA.HI UR4, UR4, UR5, URZ, 0x7 ;  /* 0x0000000504047291 */ /* 0x000fe2000f8f38ff */
[----:B------:R-:W-:Y:S02]  /*0480*/  SHF.R.S32.HI R7, RZ, 0x7, R7 ;  /* 0x00000007ff077819 */ /* 0x000fe40000011407 */
        /* <DEDUP_REMOVED lines=22> */
[----:B----4-:R-:W-:Y:S01]  /*05f0*/  @!P0 IMAD.WIDE.U32 R2, R12, R6, RZ ;  /* 0x000000060c028225 */ /* 0x010fe200078e00ff */
[----:B------:R-:W-:-:S03]  /*0600*/  @P0 MOV R2, R16 ;  /* 0x0000001000020202 */ /* 0x000fc60000000f00 */
[----:B------:R-:W-:Y:S02]  /*0610*/  @!P0 IMAD R7, R12, R7, R3 ;  /* 0x000000070c078224 */ /* 0x000fe400078e0203 */
[----:B------:R-:W-:-:S04]  /*0620*/  IMAD.WIDE.U32 R12, R0, R4, R10 ;  /* 0x00000004000c7225 */ /* 0x000fc800078e000a */
        /* <DEDUP_REMOVED lines=29> */
.L_x_3231:
[----:B------:R-:W-:Y:S05]  /*0800*/  BSYNC.RECONVERGENT B0 ;  /* 0x0000000000007941 */ /* 0x000fea0003800200 */
.L_x_3230:
[----:B------:R-:W1:Y:S01]  /*0810*/  LDCU.64 UR4, c[0x0][0x420] ;  /* 0x00008400ff0477ac */ /* 0x000e620008000a00 */
[----:B------:R-:W-:-:S04]  /*0820*/  ISETP.NE.AND P2, PT, R10, RZ, PT ;  /* 0x000000ff0a00720c */ /* 0x000fc80003f45270 */
[-C--:B------:R-:W-:Y:S02]  /*0830*/  ISETP.GE.OR P1, PT, R86, R9.reuse, P2 ;  /* 0x000000095600720c */ /* 0x080fe40001726670 */
[C---:B------:R-:W-:Y:S02]  /*0840*/  IADD3 R86, P0, PT, R8.reuse, R86, RZ ;  /* 0x0000005608567210 */ /* 0x040fe40007f1e0ff */
[----:B------:R-:W-:Y:S02]  /*0850*/  ISETP.GE.OR P2, PT, R7, R9, P2 ;  /* 0x000000090700720c */ /* 0x000fe40001746670 */
        /* <DEDUP_REMOVED lines=9> */
.L_x_3229:
        /* <DEDUP_REMOVED lines=10> */
.L_x_3232:
        /* <DEDUP_REMOVED lines=8> */
[----:B--2---:R-:W-:-:S04]  /*0a10*/  IABS R7, R11 ;  /* 0x0000000b00077213 */ /* 0x004fc80000000000 */
        /* <DEDUP_REMOVED lines=21> */
[----:B------:R-:W1:Y:S01]  /*0b70*/  LDCU.64 UR4, c[0x0][0x3a8] ;  /* 0x00007500ff0477ac */ /* 0x000e620008000a00 */
        /* <DEDUP_REMOVED lines=9> */
[----:B------:R2:W3:Y:S01]  /*0c10*/  LDG.E R8, desc[UR16][R6.64] ;  /* 0x0000001006087981 */ /* 0x0004e2000c1e1900 */
[----:B------:R-:W-:Y:S01]  /*0c20*/  IADD3 R9, PT, PT, -R9, RZ, RZ ;  /* 0x000000ff09097210 */ /* 0x000fe20007ffe1ff */
[----:B----4-:R-:W-:Y:S01]  /*0c30*/  IMAD.U32 R20, RZ, RZ, UR10 ;  /* 0x0000000aff147e24 */ /* 0x010fe2000f8e00ff */
[----:B------:R-:W-:Y:S01]  /*0c40*/  MOV R84, UR12 ;  /* 0x0000000c00547c02 */ /* 0x000fe20008000f00 */
[----:B------:R-:W-:Y:S01]  /*0c50*/  IMAD.U32 R21, RZ, RZ, UR11 ;  /* 0x0000000bff157e24 */ /* 0x000fe2000f8e00ff */
[----:B------:R-:W-:Y:S01]  /*0c60*/  MOV R85, UR13 ;  /* 0x0000000d00557c02 */ /* 0x000fe20008000f00 */
[----:B------:R-:W-:Y:S01]  /*0c70*/  IMAD R5, R11, R9, R5 ;  /* 0x000000090b057224 */ /* 0x000fe200078e0205 */
        /* <DEDUP_REMOVED lines=25> */
[----:B---3--:R-:W-:Y:S01]  /*0e10*/  SHF.R.S32.HI R6, RZ, 0x1f, R8 ;  /* 0x0000001fff067819 */ /* 0x008fe20000011408 */
        /* <DEDUP_REMOVED lines=13> */
[----:B------:R-:W-:Y:S01]  /*0ef0*/  IMAD R4, R5, R21, R4 ;  /* 0x0000001505047224 */ /* 0x000fe200078e0204 */
        /* <DEDUP_REMOVED lines=14> */
.L_x_3233:
        /* <DEDUP_REMOVED lines=16> */
.L_x_3235:
[----:B------:R-:W2:Y:S01]  /*10e0*/  LDC.64 R84, c[0x0][0x3b8] ;  /* 0x0000ee00ff547b82 */ /* 0x000ea20000000a00 */
[----:B------:R-:W-:-:S05]  /*10f0*/  IADD3 R6, PT, PT, R4, R5, RZ ;  /* 0x0000000504067210 */ /* 0x000fca0007ffe0ff */
[C---:B--2---:R-:W-:Y:S02]  /*1100*/  IMAD R11, R6.reuse, R85, RZ ;  /* 0x00000055060b7224 */ /* 0x044fe400078e02ff */
[----:B------:R-:W-:-:S05]  /*1110*/  IMAD.WIDE.U32 R6, R6, R84, RZ ;  /* 0x0000005406067225 */ /* 0x000fca00078e00ff */
[----:B------:R-:W-:Y:S02]  /*1120*/  IADD3 R11, PT, PT, R7, R11, RZ ;  /* 0x0000000b070b7210 */ /* 0x000fe40007ffe0ff */
[----:B------:R-:W-:Y:S02]  /*1130*/  MOV R13, R6 ;  /* 0x00000006000d7202 */ /* 0x000fe40000000f00 */
.L_x_3236:
        /* <DEDUP_REMOVED lines=16> */
.L_x_3237:
[----:B------:R-:W2:Y:S01]  /*1240*/  LDC.64 R20, c[0x0][0x3c0] ;  /* 0x0000f000ff147b82 */ /* 0x000ea20000000a00 */
[----:B------:R-:W-:-:S05]  /*1250*/  IADD3 R4, PT, PT, R4, R5, RZ ;  /* 0x0000000504047210 */ /* 0x000fca0007ffe0ff */
[C---:B--2---:R-:W-:Y:S02]  /*1260*/  IMAD R15, R4.reuse, R21, RZ ;  /* 0x00000015040f7224 */ /* 0x044fe400078e02ff */
[----:B------:R-:W-:-:S05]  /*1270*/  IMAD.WIDE.U32 R16, R4, R20, RZ ;  /* 0x0000001404107225 */ /* 0x000fca00078e00ff */
[----:B------:R-:W-:-:S07]  /*1280*/  IADD3 R15, PT, PT, R17, R15, RZ ;  /* 0x0000000f110f7210 */ /* 0x000fce0007ffe0ff */
.L_x_3238:
[----:B-----5:R-:W2:Y:S01]  /*1290*/  LDC R8, c[0x0][0x3e8] ;  /* 0x0000fa00ff087b82 */ /* 0x020ea20000000800 */
[----:B-1----:R-:W-:Y:S01]  /*12a0*/  LEA R9, R3, 0xffffff80, 0x7 ;  /* 0xffffff8003097811 */ /* 0x002fe200078e38ff */
[----:B------:R-:W-:Y:S01]  /*12b0*/  IMAD.MOV.U32 R24, RZ, RZ, R13 ;  /* 0x000000ffff187224 */ /* 0x000fe200078e000d */
[----:B------:R-:W-:Y:S02]  /*12c0*/  MOV R25, R11 ;  /* 0x0000000b00197202 */ /* 0x000fe40000000f00 */
[----:B------:R-:W-:Y:S01]  /*12d0*/  CS2R R114, SRZ ;  /* 0x0000000000727805 */ /* 0x000fe2000001ff00 */
        /* <DEDUP_REMOVED lines=11> */
[----:B------:R-:W-:Y:S01]  /*1390*/  IMAD.HI.U32 R17, R19, R6, R18 ;  /* 0x0000000613117227 */ /* 0x000fe200078e0012 */
[----:B------:R-:W-:-:S03]  /*13a0*/  MOV R19, R15 ;  /* 0x0000000f00137202 */ /* 0x000fc60000000f00 */
[----:B------:R-:W-:Y:S02]  /*13b0*/  IMAD.MOV.U32 R6, RZ, RZ, R5 ;  /* 0x000000ffff067224 */ /* 0x000fe400078e0005 */
[----:B------:R-:W-:Y:S02]  /*13c0*/  IMAD.MOV.U32 R18, RZ, RZ, R16 ;  /* 0x000000ffff127224 */ /* 0x000fe400078e0010 */
        /* <DEDUP_REMOVED lines=28> */
.L_x_3234:
[----:B------:R-:W-:Y:S01]  /*1590*/  ISETP.NE.AND P0, PT, R110, -0x1, PT ;  /* 0xffffffff6e00780c */ /* 0x000fe20003f05270 */
[----:B------:R-:W-:Y:S01]  /*15a0*/  IMAD.SHL.U32 R104, R86, 0x8, RZ ;  /* 0x0000000856687824 */ /* 0x000fe200078e00ff */
[----:B------:R-:W1:Y:S01]  /*15b0*/  S2UR UR5, SR_CgaCtaId ;  /* 0x00000000000579c3 */ /* 0x000e620000008800 */
[----:B------:R-:W2:Y:S01]  /*15c0*/  LDCU.64 UR12, c[0x0][0x388] ;  /* 0x00007100ff0c77ac */ /* 0x000ea20008000a00 */
[----:B------:R-:W-:Y:S01]  /*15d0*/  IMAD.IADD R102, R2, 0x1, -R0 ;  /* 0x0000000102667824 */ /* 0x000fe200078e0a00 */
[----:B------:R-:W-:Y:S01]  /*15e0*/  SHF.R.U32.HI R8, RZ, 0x2, R86 ;  /* 0x00000002ff087819 */ /* 0x000fe20000011656 */
[----:B------:R-:W-:Y:S01]  /*15f0*/  IMAD.MOV.U32 R9, RZ, RZ, RZ ;  /* 0x000000ffff097224 */ /* 0x000fe200078e00ff */
[----:B------:R-:W-:Y:S01]  /*1600*/  LOP3.LUT R103, R104, 0x18, RZ, 0xc0, !PT ;  /* 0x0000001868677812 */ /* 0x000fe200078ec0ff */
[----:B------:R-:W3:Y:S01]  /*1610*/  LDCU.64 UR10, c[0x0][0x390] ;  /* 0x00007200ff0a77ac */ /* 0x000ee20008000a00 */
[----:B------:R-:W-:Y:S01]  /*1620*/  ISETP.GE.AND P2, PT, R8, R102, PT ;  /* 0x000000660800720c */ /* 0x000fe20003f46270 */
[----:B------:R-:W-:Y:S01]  /*1630*/  BSSY.RECONVERGENT B0, `(.L_x_3239) ;  /* 0x0000039000007945 */ /* 0x000fe20003800200 */
[----:B------:R-:W-:Y:S01]  /*1640*/  IADD3 R16, P1, PT, R103, R16, RZ ;  /* 0x0000001067107210 */ /* 0x000fe20007f3e0ff */
[----:B------:R-:W4:Y:S01]  /*1650*/  LDCU.64 UR6, c[0x0][0x3c8] ;  /* 0x00007900ff0677ac */ /* 0x000f220008000a00 */
[----:B------:R-:W5:Y:S01]  /*1660*/  @!P0 LDC.64 R6, c[0x0][0x398] ;  /* 0x0000e600ff068b82 */ /* 0x000f620000000a00 */
[----:B------:R-:W-:Y:S01]  /*1670*/  LOP3.LUT R112, R86, 0x18, RZ, 0xc0, !PT ;  /* 0x0000001856707812 */ /* 0x000fe200078ec0ff */
[----:B------:R-:W-:Y:S01]  /*1680*/  IMAD.WIDE.U32 R10, R10, 0x40, R8 ;  /* 0x000000400a0a7825 */ /* 0x000fe200078e0008 */
[----:B------:R-:W-:Y:S01]  /*1690*/  LOP3.LUT R111, R104, 0xd8, RZ, 0xc0, !PT ;  /* 0x000000d8686f7812 */ /* 0x000fe200078ec0ff */
[----:B------:R-:W-:Y:S01]  /*16a0*/  UMOV UR4, 0x400 ;  /* 0x0000040000047882 */ /* 0x000fe20000000000 */
[----:B------:R-:W-:-:S02]  /*16b0*/  LOP3.LUT R115, R115, R114, RZ, 0x3c, !PT ;  /* 0x0000007273737212 */ /* 0x000fc400078e3cff */
[----:B------:R-:W-:Y:S01]  /*16c0*/  LOP3.LUT R111, R111, R112, RZ, 0x3c, !PT ;  /* 0x000000706f6f7212 */ /* 0x000fe200078e3cff */
[----:B------:R-:W2:Y:S01]  /*16d0*/  @P0 LDC.64 R4, c[0x0][0x3b0] ;  /* 0x0000ec00ff040b82 */ /* 0x000ea20000000a00 */
[----:B------:R-:W-:Y:S01]  /*16e0*/  LOP3.LUT R114, R115, R114, RZ, 0x3c, !PT ;  /* 0x0000007273727212 */ /* 0x000fe200078e3cff */
[----:B-1----:R-:W-:-:S03]  /*16f0*/  ULEA UR5, UR5, UR4, 0x18 ;  /* 0x0000000405057291 */ /* 0x002fc6000f8ec0ff */
[----:B------:R-:W-:Y:S01]  /*1700*/  LOP3.LUT R115, R115, R114, RZ, 0x3c, !PT ;  /* 0x0000007273737212 */ /* 0x000fe200078e3cff */
        /* <DEDUP_REMOVED lines=8> */
[----:B------:R-:W-:Y:S01]  /*1790*/  IADD3 R24, P0, PT, R103, R17, RZ ;  /* 0x0000001167187210 */ /* 0x000fe20007f1e0ff */
[----:B------:R-:W-:Y:S01]  /*17a0*/  IMAD.X R17, RZ, RZ, R15, P1 ;  /* 0x000000ffff117224 */ /* 0x000fe200008e060f */
[----:B------:R-:W-:-:S03]  /*17b0*/  LEA R111, R111, UR5, 0x1 ;  /* 0x000000056f6f7c11 */ /* 0x000fc6000f8e08ff */
[----:B------:R-:W-:Y:S01]  /*17c0*/  IMAD.X R25, RZ, RZ, R13, P0 ;  /* 0x000000ffff197224 */ /* 0x000fe200000e060d */
[----:B------:R-:W-:Y:S01]  /*17d0*/  IADD3 R18, P0, PT, R103, R6, RZ ;  /* 0x0000000667127210 */ /* 0x000fe20007f1e0ff */
[----:B------:R-:W-:-:S04]  /*17e0*/  IMAD.WIDE.U32 R16, R8, R84, R16 ;  /* 0x0000005408107225 */ /* 0x000fc800078e0010 */
[----:B------:R-:W-:Y:S01]  /*17f0*/  IMAD.WIDE.U32 R6, R8, R20, R24 ;  /* 0x0000001408067225 */ /* 0x000fe200078e0018 */
[----:B------:R-:W-:-:S03]  /*1800*/  LEA R106, P1, R16, UR12, 0x1 ;  /* 0x0000000c106a7c11 */ /* 0x000fc6000f8208ff */
[----:B------:R-:W-:Y:S01]  /*1810*/  IMAD.X R19, RZ, RZ, R12, P0 ;  /* 0x000000ffff137224 */ /* 0x000fe200000e060c */
[----:B---3--:R-:W-:Y:S01]  /*1820*/  LEA R109, P0, R6, UR10, 0x1 ;  /* 0x0000000a066d7c11 */ /* 0x008fe2000f8008ff */
[C---:B------:R-:W-:Y:S02]  /*1830*/  IMAD R105, R8.reuse, R85, R17 ;  /* 0x0000005508697224 */ /* 0x040fe400078e0211 */
[----:B------:R-:W-:Y:S02]  /*1840*/  IMAD R108, R8, R21, R7 ;  /* 0x00000015086c7224 */ /* 0x000fe400078e0207 */
[----:B----4-:R-:W-:Y:S01]  /*1850*/  IMAD.WIDE.U32 R12, R14, UR6, R18 ;  /* 0x000000060e0c7c25 */ /* 0x010fe2000f8e0012 */
        /* <DEDUP_REMOVED lines=21> */
.L_x_3241:
[----:B------:R2:W-:Y:S02]  /*19b0*/  STS.128 [R111], RZ ;  /* 0x000000ff6f007388 */ /* 0x0005e40000000c00 */
.L_x_3240:
[----:B------:R-:W-:Y:S05]  /*19c0*/  BSYNC.RECONVERGENT B0 ;  /* 0x0000000000007941 */ /* 0x000fea0003800200 */
.L_x_3239:
        /* <DEDUP_REMOVED lines=27> */
.L_x_3243:
[----:B------:R-:W-:Y:S05]  /*1b80*/  BSYNC.RECONVERGENT B0 ;  /* 0x0000000000007941 */ /* 0x000fea0003800200 */
.L_x_3242:
[----:B------:R-:W-:Y:S01]  /*1b90*/  BSSY.RECONVERGENT B0, `(.L_x_3244) ;  /* 0x000000f000007945 */ /* 0x000fe20003800200 */
[C---:B----4-:R-:W-:Y:S02]  /*1ba0*/  SHF.L.U64.HI R6, R84.reuse, 0x5, R85 ;  /* 0x0000000554067819 */ /* 0x050fe40000010255 */
[----:B------:R-:W-:Y:S01]  /*1bb0*/  SHF.L.U32 R11, R84, 0x5, RZ ;  /* 0x00000005540b7819 */ /* 0x000fe200000006ff */
[----:B------:R-:W-:Y:S05]  /*1bc0*/  @P4 BRA `(.L_x_3245) ;  /* 0x00000000002c4947 */ /* 0x000fea0003800000 */
[----:B------:R-:W4:Y:S02]  /*1bd0*/  LDCU UR4, c[0x0][0x440] ;  /* 0x00008800ff0477ac */ /* 0x000f240008000800 */
[----:B----4-:R-:W-:-:S13]  /*1be0*/  ISETP.GE.AND P0, PT, R103, UR4, PT ;  /* 0x0000000467007c0c */ /* 0x010fda000bf06270 */
        /* <DEDUP_REMOVED lines=8> */
.L_x_3246:
[----:B------:R4:W-:Y:S02]  /*1c70*/  STS.128 [R111+0x1000], RZ ;  /* 0x001000ff6f007388 */ /* 0x0009e40000000c00 */
.L_x_3245:
[----:B------:R-:W-:Y:S05]  /*1c80*/  BSYNC.RECONVERGENT B0 ;  /* 0x0000000000007941 */ /* 0x000fea0003800200 */
.L_x_3244:
[----:B------:R-:W-:Y:S01]  /*1c90*/  ISETP.GE.AND P3, PT, R5, R4, PT ;  /* 0x000000040500720c */ /* 0x000fe20003f66270 */
[C---:B------:R-:W-:Y:S01]  /*1ca0*/  VIADD R10, R8.reuse, 0x40 ;  /* 0x00000040080a7836 */ /* 0x040fe20000000000 */
[----:B----4-:R-:W-:Y:S01]  /*1cb0*/  LEA R12, P0, R11, R106, 0x1 ;  /* 0x0000006a0b0c7211 */ /* 0x010fe200078008ff */
[----:B------:R-:W-:Y:S01]  /*1cc0*/  VIADD R7, R8, 0x60 ;  /* 0x0000006008077836 */ /* 0x000fe20000000000 */
[----:B------:R-:W-:Y:S02]  /*1cd0*/  BSSY.RECONVERGENT B0, `(.L_x_3247) ;  /* 0x000000d000007945 */ /* 0x000fe40003800200 */
[-C--:B------:R-:W-:Y:S02]  /*1ce0*/  ISETP.GE.AND P2, PT, R10, R4.reuse, PT ;  /* 0x000000040a00720c */ /* 0x080fe40003f46270 */
[----:B------:R-:W-:Y:S02]  /*1cf0*/  ISETP.GE.AND P1, PT, R7, R4, PT ;  /* 0x000000040700720c */ /* 0x000fe40003f26270 */
[----:B------:R-:W-:-:S03]  /*1d00*/  LEA.HI.X R13, R11, R105, R6, 0x1, P0 ;  /* 0x000000690b0d7211 */ /* 0x000fc600000f0c06 */
[----:B------:R-:W-:Y:S08]  /*1d10*/  @P3 BRA `(.L_x_3248) ;  /* 0x0000000000203947 */ /* 0x000ff00003800000 */
        /* <DEDUP_REMOVED lines=8> */
.L_x_3248:
[----:B------:R-:W-:Y:S05]  /*1da0*/  BSYNC.RECONVERGENT B0 ;  /* 0x0000000000007941 */ /* 0x000fea0003800200 */
.L_x_3247:
        /* <DEDUP_REMOVED lines=12> */
.L_x_3250:
[----:B------:R-:W-:Y:S05]  /*1e70*/  BSYNC.RECONVERGENT B0 ;  /* 0x0000000000007941 */ /* 0x000fea0003800200 */
.L_x_3249:
        /* <DEDUP_REMOVED lines=12> */
.L_x_3252:
[----:B------:R-:W-:Y:S05]  /*1f40*/  BSYNC.RECONVERGENT B0 ;  /* 0x0000000000007941 */ /* 0x000fea0003800200 */
.L_x_3251:
        /* <DEDUP_REMOVED lines=16> */
[----:B-1----:R-:W-:Y:S02]  /*2050*/  MOV R12, R109 ;  /* 0x0000006d000c7202 */ /* 0x002fe40000000f00 */
[----:B------:R-:W-:-:S05]  /*2060*/  MOV R13, R108 ;  /* 0x0000006c000d7202 */ /* 0x000fca0000000f00 */
[----:B------:R-:W-:Y:S01]  /*2070*/  @!PT LDS RZ, [RZ] ;  /* 0x00000000fffff984 */ /* 0x000fe20000000800 */
[----:B------:R-:W-:Y:S01]  /*2080*/  @!PT LDS RZ, [RZ] ;  /* 0x00000000fffff984 */ /* 0x000fe20000000800 */
[----:B------:R-:W-:Y:S01]  /*2090*/  @!PT LDS RZ, [RZ] ;  /* 0x00000000fffff984 */ /* 0x000fe20000000800 */
[----:B------:R1:W-:Y:S01]  /*20a0*/  LDGSTS.E.BYPASS.LTC128B.128 [R111+0x3000], desc[UR16][R12.64] ;  /* 0x030000000c6f7fae */ /* 0x0003e2000b981a10 */
[----:B------:R-:W-:Y:S05]  /*20b0*/  BRA `(.L_x_3256) ;  /* 0x00000000000c7947 */ /* 0x000fea0003800000 */
.L_x_3255:
[----:B------:R1:W-:Y:S01]  /*20c0*/  STS.128 [R111+0x3000], RZ ;  /* 0x003000ff6f007388 */ /* 0x0003e20000000c00 */
[----:B------:R-:W-:Y:S05]  /*20d0*/  BRA `(.L_x_3256) ;  /* 0x0000000000047947 */ /* 0x000fea0003800000 */
.L_x_3254:
[----:B------:R1:W-:Y:S02]  /*20e0*/  STS.128 [R111+0x3000], RZ ;  /* 0x003000ff6f007388 */ /* 0x0003e40000000c00 */
.L_x_3256:
[----:B------:R-:W-:Y:S05]  /*20f0*/  BSYNC.RECONVERGENT B0 ;  /* 0x0000000000007941 */ /* 0x000fea0003800200 */
.L_x_3253:
[-C--:B------:R-:W-:Y:S01]  /*2100*/  ISETP.GE.AND P3, PT, R5, R4.reuse, PT ;  /* 0x000000040500720c */ /* 0x080fe20003f66270 */
[----:B------:R-:W-:Y:S01]  /*2110*/  IMAD.SHL.U32 R41, R86, 0x20, RZ ;  /* 0x0000002056297824 */ /* 0x000fe200078e00ff */
[-C--:B------:R-:W-:Y:S01]  /*2120*/  ISETP.GE.AND P2, PT, R10, R4.reuse, PT ;  /* 0x000000040a00720c */ /* 0x080fe20003f46270 */
[C---:B------:R-:W-:Y:S01]  /*2130*/  IMAD.SHL.U32 R0, R86.reuse, 0x4, RZ ;  /* 0x0000000456007824 */ /* 0x040fe200078e00ff */
[----:B------:R-:W-:Y:S01]  /*2140*/  ISETP.GE.AND P1, PT, R7, R4, PT ;  /* 0x000000040700720c */ /* 0x000fe20003f26270 */
[----:B------:R-:W-:Y:S01]  /*2150*/  IMAD.SHL.U32 R5, R86, 0x10, RZ ;  /* 0x0000001056057824 */ /* 0x000fe200078e00ff */
[C---:B------:R-:W-:Y:S01]  /*2160*/  LOP3.LUT R10, R41.reuse, 0xc0, RZ, 0xc0, !PT ;  /* 0x000000c0290a7812 */ /* 0x040fe200078ec0ff */
[----:B------:R-:W-:Y:S01]  /*2170*/  BSSY.RECONVERGENT B0, `(.L_x_3257) ;  /* 0x0000016000007945 */ /* 0x000fe20003800200 */
[----:B------:R-:W-:Y:S02]  /*2180*/  LOP3.LUT R101, R41, 0x120, RZ, 0xc0, !PT ;  /* 0x0000012029657812 */ /* 0x000fe400078ec0ff */
[----:B------:R-:W-:-:S02]  /*2190*/  LOP3.LUT R0, R10, 0x18, R0, 0xf8, !PT ;  /* 0x000000180a007812 */ /* 0x000fc400078ef800 */
[----:B------:R-:W-:Y:S01]  /*21a0*/  LOP3.LUT R100, R5, 0x100, RZ, 0xc0, !PT ;  /* 0x0000010005647812 */ /* 0x000fe200078ec0ff */
[----:B------:R1:W-:Y:S01]  /*21b0*/  @P3 STS.128 [R111+0x3800], RZ ;  /* 0x003800ff6f003388 */ /* 0x0003e20000000c00 */
[----:B------:R-:W-:Y:S02]  /*21c0*/  LOP3.LUT R7, R0, 0x8, R86, 0x78, !PT ;  /* 0x0000000800077812 */ /* 0x000fe400078e7856 */
[----:B------:R-:W-:Y:S02]  /*21d0*/  LOP3.LUT R101, R101, 0x3e00, R5, 0xf8, !PT ;  /* 0x00003e0065657812 */ /* 0x000fe400078ef805 */
[----:B------:R-:W-:Y:S02]  /*21e0*/  LEA R4, P0, R9, R109, 0x1 ;  /* 0x0000006d09047211 */ /* 0x000fe400078008ff */
[----:B------:R-:W-:Y:S02]  /*21f0*/  LOP3.LUT R100, R100, 0x20, R41, 0xf8, !PT ;  /* 0x0000002064647812 */ /* 0x000fe400078ef829 */
        /* <DEDUP_REMOVED lines=13> */
.L_x_3258:
[----:B------:R-:W-:Y:S05]  /*22d0*/  BSYNC.RECONVERGENT B0 ;  /* 0x0000000000007941 */ /* 0x000fea0003800200 */
.L_x_3257:
        /* <DEDUP_REMOVED lines=15> */
.L_x_3260:
[----:B------:R-:W-:Y:S05]  /*23d0*/  BSYNC.RECONVERGENT B0 ;  /* 0x0000000000007941 */ /* 0x000fea0003800200 */
.L_x_3259:
        /* <DEDUP_REMOVED lines=13> */
.L_x_3262:
[----:B------:R-:W-:Y:S05]  /*24b0*/  BSYNC.RECONVERGENT B0 ;  /* 0x0000000000007941 */ /* 0x000fea0003800200 */
.L_x_3261:
[----:B------:R-:W-:Y:S01]  /*24c0*/  LDSM.16.M88.4 R28, [R101] ;  /* 0x00000000651c783b */ /* 0x000fe20000000200 */
[----:B------:R-:W-:Y:S01]  /*24d0*/  LOP3.LUT P6, RZ, R86, 0x4, RZ, 0xc0, !PT ;  /* 0x0000000456ff7812 */ /* 0x000fe200078cc0ff */
[----:B------:R-:W5:Y:S01]  /*24e0*/  LDCU UR4, c[0x0][0x50c] ;  /* 0x0000a180ff0477ac */ /* 0x000f620008000800 */
[----:B------:R-:W-:Y:S01]  /*24f0*/  MOV R40, 0x20 ;  /* 0x0000002000287802 */ /* 0x000fe20000000f00 */
[----:B------:R-:W2:Y:S01]  /*2500*/  LDSM.16.M88.4 R32, [R100+0x1000] ;  /* 0x001000006420783b */ /* 0x000ea20000000200 */
[----:B------:R-:W-:Y:S02]  /*2510*/  ISETP.NE.AND P2, PT, R3, 0x1, PT ;  /* 0x000000010300780c */ /* 0x000fe40003f45270 */
[----:B------:R-:W-:Y:S01]  /*2520*/  SEL R40, R40, 0xffffffe0, !P6 ;  /* 0xffffffe028287807 */ /* 0x000fe20007000000 */
[----:B------:R-:W3:Y:S01]  /*2530*/  LDSM.16.M88.4 R24, [R100+0x1400] ;  /* 0x001400006418783b */ /* 0x000ee20000000200 */
[----:B------:R-:W-:Y:S02]  /*2540*/  VIMNMX R122, PT, PT, R2, R23, PT ;  /* 0x00000017027a7248 */ /* 0x000fe40003fe0100 */
[----:B------:R-:W-:Y:S01]  /*2550*/  IADD3 R22, PT, PT, R101, R40, RZ ;  /* 0x0000002865167210 */ /* 0x000fe20007ffe0ff */
[----:B------:R-:W0:Y:S01]  /*2560*/  LDGDEPBAR ;  /* 0x00000000000079af */ /* 0x000e220000000000 */
[----:B------:R-:W-:-:S02]  /*2570*/  IADD3 R123, PT, PT, R40, R100, RZ ;  /* 0x00000064287b7210 */ /* 0x000fc40007ffe0ff */
[----:B------:R-:W-:Y:S01]  /*2580*/  VIADDMNMX R113, R2, 0x8, R23, PT ;  /* 0x0000000802717846 */ /* 0x000fe20003800117 */
[----:B-1----:R-:W-:Y:S04]  /*2590*/  LDSM.16.M88.4 R16, [R22] ;  /* 0x000000001610783b */ /* 0x002fe80000000200 */
[----:B------:R-:W1:Y:S04]  /*25a0*/  LDSM.16.M88.4 R4, [R123+0x1000] ;  /* 0x001000007b04783b */ /* 0x000e680000000200 */
[----:B------:R-:W4:Y:S01]  /*25b0*/  LDSM.16.M88.4 R36, [R123+0x1400] ;  /* 0x001400007b24783b */ /* 0x000f220000000200 */
[C---:B--2---:R-:W-:Y:S08]  /*25c0*/  HMMA.16816.F32.BF16 R8, R28.reuse, R32, RZ ;  /* 0x000000201c08723c */ /* 0x044ff000000418ff */
[C---:B------:R-:W-:Y:S08]  /*25d0*/  HMMA.16816.F32.BF16 R32, R28.reuse, R34, RZ ;  /* 0x000000221c20723c */ /* 0x040ff000000418ff */
[----:B---3--:R-:W-:Y:S08]  /*25e0*/  HMMA.16816.F32.BF16 R12, R28, R24, RZ ;  /* 0x000000181c0c723c */ /* 0x008ff000000418ff */
[C---:B-1----:R-:W-:Y:S08]  /*25f0*/  HMMA.16816.F32.BF16 R8, R16.reuse, R4, R8 ;  /* 0x000000041008723c */ /* 0x042ff00000041808 */
[C---:B------:R-:W-:Y:S01]  /*2600*/  HMMA.16816.F32.BF16 R32, R16.reuse, R6, R32 ;  /* 0x000000061020723c */ /* 0x040fe20000041820 */
[----:B------:R-:W1:Y:S07]  /*2610*/  LDSM.16.M88.4 R4, [R100+0x1800] ;  /* 0x001800006404783b */ /* 0x000e6e0000000200 */
[----:B----4-:R-:W-:Y:S03]  /*2620*/  HMMA.16816.F32.BF16 R12, R16, R36, R12 ;  /* 0x00000024100c723c */ /* 0x010fe6000004180c */
[----:B-----5:R-:W-:Y:S01]  /*2630*/  FMUL.FTZ R8, R8, UR4 ;  /* 0x0000000408087c20 */ /* 0x020fe20008410000 */
[----:B------:R-:W-:Y:S01]  /*2640*/  FMUL.FTZ R9, R9, UR4 ;  /* 0x0000000409097c20 */ /* 0x000fe20008410000 */
[----:B------:R-:W-:Y:S01]  /*2650*/  FMUL.FTZ R10, R10, UR4 ;  /* 0x000000040a0a7c20 */ /* 0x000fe20008410000 */
[----:B------:R-:W-:Y:S01]  /*2660*/  FMUL.FTZ R11, R11, UR4 ;  /* 0x000000040b0b7c20 */ /* 0x000fe20008410000 */
[----:B------:R-:W2:Y:S04]  /*2670*/  MUFU.TANH R42, R8 ;  /* 0x00000008002a7308 */ /* 0x000ea80000002400 */
[----:B------:R-:W-:Y:S01]  /*2680*/  FMUL.FTZ R32, R32, UR4 ;  /* 0x0000000420207c20 */ /* 0x000fe20008410000 */
[----:B------:R-:W-:Y:S01]  /*2690*/  FMUL.FTZ R33, R33, UR4 ;  /* 0x0000000421217c20 */ /* 0x000fe20008410000 */
[----:B------:R-:W-:Y:S01]  /*26a0*/  FMUL.FTZ R34, R34, UR4 ;  /* 0x0000000422227c20 */ /* 0x000fe20008410000 */
[----:B------:R-:W-:Y:S01]  /*26b0*/  FMUL.FTZ R35, R35, UR4 ;  /* 0x0000000423237c20 */ /* 0x000fe20008410000 */
[----:B------:R-:W3:Y:S04]  /*26c0*/  MUFU.TANH R43, R9 ;  /* 0x00000009002b7308 */ /* 0x000ee80000002400 */
[----:B------:R-:W-:Y:S01]  /*26d0*/  FMUL.FTZ R12, R12, UR4 ;  /* 0x000000040c0c7c20 */ /* 0x000fe20008410000 */
[----:B------:R-:W-:Y:S01]  /*26e0*/  FMUL.FTZ R13, R13, UR4 ;  /* 0x000000040d0d7c20 */ /* 0x000fe20008410000 */
[----:B------:R-:W-:Y:S01]  /*26f0*/  FMUL.FTZ R14, R14, UR4 ;  /* 0x000000040e0e7c20 */ /* 0x000fe20008410000 */
[----:B------:R-:W-:Y:S01]  /*2700*/  FMUL.FTZ R15, R15, UR4 ;  /* 0x000000040f0f7c20 */ /* 0x000fe20008410000 */
[----:B------:R-:W4:Y:S08]  /*2710*/  MUFU.TANH R44, R10 ;  /* 0x0000000a002c7308 */ /* 0x000f300000002400 */
[----:B------:R5:W1:Y:S08]  /*2720*/  MUFU.TANH R45, R11 ;  /* 0x0000000b002d7308 */ /* 0x000a700000002400 */
[----:B------:R-:W1:Y:S08]  /*2730*/  MUFU.TANH R46, R32 ;  /* 0x00000020002e7308 */ /* 0x000e700000002400 */
[----:B------:R-:W1:Y:S01]  /*2740*/  MUFU.TANH R47, R33 ;  /* 0x00000021002f7308 */ /* 0x000e620000002400 */
[----:B-----5:R-:W-:Y:S01]  /*2750*/  HMMA.16816.F32.BF16 R8, R28, R26, RZ ;  /* 0x0000001a1c08723c */ /* 0x020fe200000418ff */
[----:B------:R-:W5:Y:S06]  /*2760*/  LDSM.16.M88.4 R24, [R123+0x1800] ;  /* 0x001800007b18783b */ /* 0x000f6c0000000200 */
[----:B------:R-:W1:Y:S08]  /*2770*/  MUFU.TANH R48, R34 ;  /* 0x0000002200307308 */ /* 0x000e700000002400 */
[----:B------:R1:W1:Y:S05]  /*2780*/  MUFU.TANH R49, R35 ;  /* 0x0000002300317308 */ /* 0x00026a0000002400 */
[----:B------:R-:W-:Y:S01]  /*2790*/  HMMA.16816.F32.BF16 R8, R16, R38, R8 ;  /* 0x000000261008723c */ /* 0x000fe20000041808 */
[----:B------:R-:W2:Y:S02]  /*27a0*/  LDSM.16.M88.4 R36, [R100+0x1c00] ;  /* 0x001c00006424783b */ /* 0x000ea40000000200 */
[----:B------:R-:W2:Y:S08]  /*27b0*/  MUFU.TANH R50, R12 ;  /* 0x0000000c00327308 */ /* 0x000eb00000002400 */
        /* <DEDUP_REMOVED lines=8> */
[----:B------:R3:W1:Y:S05]  /*2840*/  MUFU.TANH R53, R15 ;  /* 0x0000000f00357308 */ /* 0x00066a0000002400 */
[C---:B-----5:R-:W-:Y:S03]  /*2850*/  HMMA.16816.F32.BF16 R32, R16.reuse, R24, R32 ;  /* 0x000000181020723c */ /* 0x060fe60000041820 */
[----:B------:R-:W1:Y:S06]  /*2860*/  MUFU.TANH R54, R8 ;  /* 0x0000000800367308 */ /* 0x000e6c0000002400 */
[----:B------:R-:W-:Y:S01]  /*2870*/  HMMA.16816.F32.BF16 R4, R16, R26, R4 ;  /* 0x0000001a1004723c */ /* 0x000fe20000041804 */
[----:B------:R-:W-:Y:S01]  /*2880*/  LDSM.16.M88.4 R24, [R100+0x2000] ;  /* 0x002000006418783b */ /* 0x000fe20000000200 */
[----:B------:R-:W1:Y:S03]  /*2890*/  MUFU.TANH R55, R9 ;  /* 0x0000000900377308 */ /* 0x000e660000002400 */
[----:B---3--:R-:W3:Y:S05]  /*28a0*/  LDSM.16.M88.4 R12, [R123+0x1c00] ;  /* 0x001c00007b0c783b */ /* 0x008eea0000000200 */
        /* <DEDUP_REMOVED lines=91> */
[----:B------:R-:W-:-:S05]  /*2e60*/  DEPBAR.LE SB0, 0x0 ;  /* 0x000080000000791a */ /* 0x000fca0000000000 */
[----:B------:R-:W1:Y:S08]  /*2e70*/  MUFU.TANH R4, R4 ;  /* 0x0000000400047308 */ /* 0x000e700000002400 */
[----:B------:R-:W1:Y:S01]  /*2e80*/  MUFU.TANH R5, R5 ;  /* 0x0000000500057308 */ /* 0x000e620000002400 */
[C---:B-----5:R-:W-:Y:S07]  /*2e90*/  HMMA.16816.F32.BF16 R12, R28.reuse, R24, RZ ;  /* 0x000000181c0c723c */ /* 0x060fee00000418ff */
[----:B------:R-:W1:Y:S01]  /*2ea0*/  MUFU.TANH R74, R8 ;  /* 0x00000008004a7308 */ /* 0x000e620000002400 */
[----:B------:R-:W-:Y:S01]  /*2eb0*/  HMMA.16816.F32.BF16 R24, R28, R26, RZ ;  /* 0x0000001a1c18723c */ /* 0x000fe200000418ff */
[----:B------:R-:W-:Y:S01]  /*2ec0*/  FMUL.FTZ R28, R37, UR4 ;  /* 0x00000004251c7c20 */ /* 0x000fe20008410000 */
[----:B------:R-:W-:Y:S01]  /*2ed0*/  FMUL.FTZ R31, R38, UR4 ;  /* 0x00000004261f7c20 */ /* 0x000fe20008410000 */
[----:B------:R-:W-:-:S04]  /*2ee0*/  FMUL.FTZ R30, R39, UR4 ;  /* 0x00000004271e7c20 */ /* 0x000fc80008410000 */
[----:B------:R-:W1:Y:S08]  /*2ef0*/  MUFU.TANH R6, R6 ;  /* 0x0000000600067308 */ /* 0x000e700000002400 */
[----:B------:R-:W1:Y:S01]  /*2f00*/  MUFU.TANH R75, R10 ;  /* 0x0000000a004b7308 */ /* 0x000e620000002400 */
[----:B--2---:R-:W-:Y:S01]  /*2f10*/  HMMA.16816.F32.BF16 R12, R16, R32, R12 ;  /* 0x00000020100c723c */ /* 0x004fe2000004180c */
[----:B------:R-:W-:-:S06]  /*2f20*/  FMUL.FTZ R32, R36, UR4 ;  /* 0x0000000424207c20 */ /* 0x000fcc0008410000 */
[----:B------:R-:W2:Y:S01]  /*2f30*/  MUFU.TANH R7, R7 ;  /* 0x0000000700077308 */ /* 0x000ea20000002400 */
[----:B------:R-:W-:Y:S07]  /*2f40*/  HMMA.16816.F32.BF16 R24, R16, R34, R24 ;  /* 0x000000221018723c */ /* 0x000fee0000041818 */
[----:B------:R-:W1:Y:S04]  /*2f50*/  MUFU.TANH R32, R32 ;  /* 0x0000002000207308 */ /* 0x000e680000002400 */
[----:B------:R-:W-:Y:S01]  /*2f60*/  FMUL.FTZ R12, R12, UR4 ;  /* 0x000000040c0c7c20 */ /* 0x000fe20008410000 */
[----:B------:R-:W-:Y:S01]  /*2f70*/  FMUL.FTZ R13, R13, UR4 ;  /* 0x000000040d0d7c20 */ /* 0x000fe20008410000 */
[----:B------:R-:W-:Y:S01]  /*2f80*/  FMUL.FTZ R14, R14, UR4 ;  /* 0x000000040e0e7c20 */ /* 0x000fe20008410000 */
[----:B------:R-:W-:Y:S01]  /*2f90*/  FMUL.FTZ R15, R15, UR4 ;  /* 0x000000040f0f7c20 */ /* 0x000fe20008410000 */
[----:B------:R-:W1:Y:S04]  /*2fa0*/  MUFU.TANH R28, R28 ;  /* 0x0000001c001c7308 */ /* 0x000e680000002400 */
[----:B------:R-:W-:Y:S01]  /*2fb0*/  FMUL.FTZ R24, R24, UR4 ;  /* 0x0000000418187c20 */ /* 0x000fe20008410000 */
[----:B------:R-:W-:Y:S01]  /*2fc0*/  FMUL.FTZ R25, R25, UR4 ;  /* 0x0000000419197c20 */ /* 0x000fe20008410000 */
[----:B------:R-:W-:-:S02]  /*2fd0*/  FMUL.FTZ R27, R27, UR4 ;  /* 0x000000041b1b7c20 */ /* 0x000fc40008410000 */
[----:B------:R5:W1:Y:S08]  /*2fe0*/  MUFU.TANH R78, R24 ;  /* 0x00000018004e7308 */ /* 0x000a700000002400 */
[----:B------:R-:W1:Y:S08]  /*2ff0*/  MUFU.TANH R31, R31 ;  /* 0x0000001f001f7308 */ /* 0x000e700000002400 */
[----:B------:R-:W1:Y:S01]  /*3000*/  MUFU.TANH R30, R30 ;  /* 0x0000001e001e7308 */ /* 0x000e620000002400 */
[----:B-----5:R-:W-:-:S07]  /*3010*/  FMUL.FTZ R24, R26, UR4 ;  /* 0x000000041a187c20 */ /* 0x020fce0008410000 */
[----:B------:R1:W1:Y:S08]  /*3020*/  MUFU.TANH R29, R12 ;  /* 0x0000000c001d7308 */ /* 0x0002700000002400 */
[----:B------:R1:W1:Y:S08]  /*3030*/  MUFU.TANH R77, R13 ;  /* 0x0000000d004d7308 */ /* 0x0002700000002400 */
[----:B------:R1:W1:Y:S08]  /*3040*/  MUFU.TANH R76, R14 ;  /* 0x0000000e004c7308 */ /* 0x0002700000002400 */
[----:B------:R1:W1:Y:S08]  /*3050*/  MUFU.TANH R33, R15 ;  /* 0x0000000f00217308 */ /* 0x0002700000002400 */
        /* <DEDUP_REMOVED lines=16> */
.L_x_3264:
[----:B------:R-:W2:Y:S01]  /*3160*/  LDC R8, c[0x0][0x4f0] ;  /* 0x00013c00ff087b82 */ /* 0x000ea20000000800 */
[C---:B-1----:R-:W-:Y:S01]  /*3170*/  LEA R14, R3.reuse, 0xffffff00, 0x7 ;  /* 0xffffff00030e7811 */ /* 0x042fe200078e38ff */
[----:B------:R-:W1:Y:S01]  /*3180*/  LDCU.64 UR6, c[0x0][0x3a0] ;  /* 0x00007400ff0677ac */ /* 0x000e620008000a00 */
[----:B------:R-:W-:Y:S02]  /*3190*/  LEA R16, R3, 0xffffff80, 0x7 ;  /* 0xffffff8003107811 */ /* 0x000fe400078e38ff */
        /* <DEDUP_REMOVED lines=22> */
[-C--:B------:R-:W-:Y:S02]  /*3300*/  @!P1 IADD3 R9, PT, PT, R9, -R2.reuse, RZ ;  /* 0x8000000209099210 */ /* 0x080fe40007ffe0ff */
[----:B------:R-:W-:Y:S02]  /*3310*/  @!P1 IADD3 R13, PT, PT, R13, 0x1, RZ ;  /* 0x000000010d0d9810 */ /* 0x000fe40007ffe0ff */
[-C--:B------:R-:W-:Y:S02]  /*3320*/  ISETP.GE.U32.AND P4, PT, R9, R2.reuse, PT ;  /* 0x000000020900720c */ /* 0x080fe40003f86070 */
[----:B------:R-:W-:Y:S01]  /*3330*/  @!P0 IMAD.IADD R11, R11, 0x1, -R2 ;  /* 0x000000010b0b8824 */ /* 0x000fe200078e0a02 */
[----:B------:R-:W-:Y:S01]  /*3340*/  ISETP.NE.AND P1, PT, R8, RZ, PT ;  /* 0x000000ff0800720c */ /* 0x000fe20003f25270 */
[----:B------:R-:W-:Y:S01]  /*3350*/  @!P0 VIADD R15, R15, 0x1 ;  /* 0x000000010f0f8836 */ /* 0x000fe20000000000 */
[----:B------:R-:W-:Y:S02]  /*3360*/  ISETP.GE.AND P0, PT, R14, RZ, PT ;  /* 0x000000ff0e00720c */ /* 0x000fe40003f06270 */
[----:B------:R-:W-:-:S02]  /*3370*/  ISETP.GE.U32.AND P5, PT, R11, R2, PT ;  /* 0x000000020b00720c */ /* 0x000fc40003fa6070 */
        /* <DEDUP_REMOVED lines=15> */
[----:B------:R-:W-:-:S04]  /*3470*/  IMAD R2, R2, R84, RZ ;  /* 0x0000005402027224 */ /* 0x000fc800078e02ff */
[----:B------:R-:W-:Y:S01]  /*3480*/  IMAD R2, R8, R85, R2 ;  /* 0x0000005508027224 */ /* 0x000fe200078e0202 */
[----:B--2---:R-:W-:Y:S01]  /*3490*/  IADD3 R9, PT, PT, R10, -R9, RZ ;  /* 0x800000090a097210 */ /* 0x004fe20007ffe0ff */
        /* <DEDUP_REMOVED lines=9> */
.L_x_3265:
[----:B------:R-:W2:Y:S01]  /*3530*/  LDCU UR6, c[0x0][0x440] ;  /* 0x00008800ff0677ac */ /* 0x000ea20008000800 */
[----:B------:R-:W-:Y:S01]  /*3540*/  IMAD.WIDE.U32 R10, R84, 0x40, RZ ;  /* 0x00000040540a7825 */ /* 0x000fe200078e00ff */
[----:B------:R-:W-:Y:S03]  /*3550*/  BSSY.RECONVERGENT B0, `(.L_x_3266) ;  /* 0x0000025000007945 */ /* 0x000fe60003800200 */
[----:B------:R-:W-:Y:S01]  /*3560*/  IMAD.SHL.U32 R2, R85, 0x40, RZ ;  /* 0x0000004055027824 */ /* 0x000fe200078e00ff */
[C---:B--2---:R-:W-:Y:S02]  /*3570*/  ISETP.GE.AND P0, PT, R103.reuse, UR6, PT ;  /* 0x0000000667007c0c */ /* 0x044fe4000bf06270 */
[----:B------:R-:W-:-:S11]  /*3580*/  ISETP.GE.AND P1, PT, R103, UR6, PT ;  /* 0x0000000667007c0c */ /* 0x000fd6000bf26270 */
[----:B------:R-:W-:Y:S01]  /*3590*/  @!P0 IMAD.SHL.U32 R9, R84, 0x40, RZ ;  /* 0x0000004054098824 */ /* 0x000fe200078e00ff */
[----:B------:R-:W-:Y:S01]  /*35a0*/  @!P0 IADD3 R10, P5, PT, R106, R10, RZ ;  /* 0x0000000a6a0a8210 */ /* 0x000fe20007fbe0ff */
[----:B-1----:R-:W-:Y:S01]  /*35b0*/  @!P1 IMAD.MOV.U32 R14, RZ, RZ, R106 ;  /* 0x000000ffff0e9224 */ /* 0x002fe200078e006a */
[----:B------:R-:W-:Y:S01]  /*35c0*/  @!P0 SHF.L.U64.HI R8, R84, 0x6, R85 ;  /* 0x0000000654088819 */ /* 0x000fe20000010255 */
[----:B------:R-:W-:Y:S01]  /*35d0*/  @!P1 IMAD.MOV.U32 R15, RZ, RZ, R105 ;  /* 0x000000ffff0f9224 */ /* 0x000fe200078e0069 */
[----:B------:R-:W-:Y:S02]  /*35e0*/  @!P0 IADD3 R12, P4, P3, R9, R106, R9 ;  /* 0x0000006a090c8210 */ /* 0x000fe40007b9e009 */
[----:B------:R-:W-:Y:S02]  /*35f0*/  @!P0 IADD3.X R11, PT, PT, R105, R11, R2, P5, !PT ;  /* 0x0000000b690b8210 */ /* 0x000fe40002ffe402 */
[----:B------:R-:W-:Y:S01]  /*3600*/  @!P0 IADD3.X R13, PT, PT, R8, R105, R8, P4, P3 ;  /* 0x00000069080d8210 */ /* 0x000fe200027e6408 */
[----:B------:R-:W-:Y:S01]  /*3610*/  @!PT LDS RZ, [RZ] ;  /* 0x00000000fffff984 */ /* 0x000fe20000000800 */
[----:B------:R-:W-:Y:S01]  /*3620*/  @!PT LDS RZ, [RZ] ;  /* 0x00000000fffff984 */ /* 0x000fe20000000800 */
[----:B------:R-:W-:Y:S01]  /*3630*/  @!PT LDS RZ, [RZ] ;  /* 0x00000000fffff984 */ /* 0x000fe20000000800 */
[----:B------:R1:W-:Y:S04]  /*3640*/  @!P1 LDGSTS.E.BYPASS.LTC128B.128 [R111+0x1000], desc[UR16][R14.64] ;  /* 0x010000000e6f9fae */ /* 0x0003e8000b981a10 */
[----:B------:R1:W-:Y:S04]  /*3650*/  @P1 STS.128 [R111+0x1000], RZ ;  /* 0x001000ff6f001388 */ /* 0x0003e80000000c00 */
        /* <DEDUP_REMOVED lines=20> */
.L_x_3267:
[----:B------:R-:W-:Y:S05]  /*37a0*/  BSYNC.RECONVERGENT B0 ;  /* 0x0000000000007941 */ /* 0x000fea0003800200 */
.L_x_3266:
[----:B------:R-:W0:Y:S02]  /*37b0*/  LDGDEPBAR ;  /* 0x00000000000079af */ /* 0x000e240000000000 */
.L_x_3263:
[----:B------:R-:W-:Y:S01]  /*37c0*/  IMAD.SHL.U32 R107, R86, 0x2, RZ ;  /* 0x00000002566b7824 */ /* 0x000fe200078e00ff */
[----:B------:R-:W3:Y:S01]  /*37d0*/  LDCU UR6, c[0x0][0x45c] ;  /* 0x00008b80ff0677ac */ /* 0x000ee20008000800 */
[----:B------:R-:W-:-:S03]  /*37e0*/  LOP3.LUT R87, R0, 0x120, R41, 0xf8, !PT ;  /* 0x0000012000577812 */ /* 0x000fc600078ef829 */
[----:B------:R-:W-:Y:S02]  /*37f0*/  LOP3.LUT R107, R107, 0x6, RZ, 0xc0, !PT ;  /* 0x000000066b6b7812 */ /* 0x000fe400078ec0ff */
[----:B------:R-:W-:-:S03]  /*3800*/  LEA R87, R87, UR5, 0x1 ;  /* 0x0000000557577c11 */ /* 0x000fc6000f8e08ff */
[----:B------:R-:W-:-:S04]  /*3810*/  IMAD R107, R3, 0x80, R107 ;  /* 0x00000080036b7824 */ /* 0x000fc800078e026b */
[C---:B--2---:R-:W-:Y:S02]  /*3820*/  VIADD R8, R107.reuse, 0xffffff80 ;  /* 0xffffff806b087836 */ /* 0x044fe40000000000 */
[C---:B------:R-:W-:Y:S02]  /*3830*/  VIADD R2, R107.reuse, 0xffffff81 ;  /* 0xffffff816b027836 */ /* 0x040fe40000000000 */
[C---:B-1----:R-:W-:Y:S01]  /*3840*/  VIADD R10, R107.reuse, 0xffffffa0 ;  /* 0xffffffa06b0a7836 */ /* 0x042fe20000000000 */
[CC--:B------:R-:W-:Y:S01]  /*3850*/  ISETP.GE.AND P3, PT, R8.reuse, R122.reuse, PT ;  /* 0x0000007a0800720c */ /* 0x0c0fe20003f66270 */
[C---:B------:R-:W-:Y:S01]  /*3860*/  VIADD R16, R107.reuse, 0xffffffa8 ;  /* 0xffffffa86b107836 */ /* 0x040fe20000000000 */
[-C--:B------:R-:W-:Y:S01]  /*3870*/  ISETP.GE.AND P5, PT, R8, R113.reuse, PT ;  /* 0x000000710800720c */ /* 0x080fe20003fa6270 */
[C---:B------:R-:W-:Y:S01]  /*3880*/  VIADD R8, R107.reuse, 0xffffff88 ;  /* 0xffffff886b087836 */ /* 0x040fe20000000000 */
[C---:B------:R-:W-:Y:S02]  /*3890*/  ISETP.GE.AND P1, PT, R2.reuse, R122, PT ;  /* 0x0000007a0200720c */ /* 0x040fe40003f26270 */
[----:B------:R-:W-:Y:S01]  /*38a0*/  ISETP.GE.AND P4, PT, R2, R113, PT ;  /* 0x000000710200720c */ /* 0x000fe20003f86270 */
        /* <DEDUP_REMOVED lines=101> */
[-C--:B------:R-:W-:Y:S02]  /*3f00*/  ISETP.GE.AND P5, PT, R2, R122.reuse, PT ;  /* 0x0000007a0200720c */ /* 0x080fe40003fa6270 */
[C---:B------:R-:W-:Y:S02]  /*3f10*/  ISETP.GE.AND P0, PT, R16.reuse, R122, PT ;  /* 0x0000007a1000720c */ /* 0x040fe40003f06270 */
[----:B------:R-:W-:Y:S01]  /*3f20*/  ISETP.GE.AND P3, PT, R16, R113, PT ;  /* 0x000000711000720c */ /* 0x000fe20003f66270 */
[----:B------:R-:W-:Y:S01]  /*3f30*/  VIADD R16, R107, 0xffffffe0 ;  /* 0xffffffe06b107836 */ /* 0x000fe20000000000 */
[----:B------:R-:W-:-:S02]  /*3f40*/  FSEL R50, R5, -INF , !P5 ;  /* 0xff80000005327808 */ /* 0x000fc40006800000 */
[----:B------:R-:W-:Y:S02]  /*3f50*/  FMNMX3.FTZ R5, R37, R43, R15, !PT ;  /* 0x0000002b25057276 */ /* 0x000fe4000781000f */
[----:B------:R-:W-:Y:S02]  /*3f60*/  FSEL R63, R68, -INF , !P1 ;  /* 0xff800000443f7808 */ /* 0x000fe40004800000 */
[----:B------:R-:W-:Y:S02]  /*3f70*/  FSEL R48, R69, -INF , !P4 ;  /* 0xff80000045307808 */ /* 0x000fe40006000000 */
[----:B------:R-:W-:Y:S01]  /*3f80*/  FSEL R51, R4, -INF , !P0 ;  /* 0xff80000004337808 */ /* 0x000fe20004000000 */
[C---:B------:R-:W-:Y:S01]  /*3f90*/  VIADD R4, R107.reuse, 0xffffffe8 ;  /* 0xffffffe86b047836 */ /* 0x040fe20000000000 */
[----:B------:R-:W-:Y:S01]  /*3fa0*/  ISETP.GE.AND P1, PT, R2, R113, PT ;  /* 0x000000710200720c */ /* 0x000fe20003f26270 */
[----:B------:R-:W-:Y:S01]  /*3fb0*/  VIADD R2, R107, 0xffffffe1 ;  /* 0xffffffe16b027836 */ /* 0x000fe20000000000 */
[----:B------:R-:W-:-:S02]  /*3fc0*/  ISETP.GE.AND P4, PT, R16, R122, PT ;  /* 0x0000007a1000720c */ /* 0x000fc40003f86270 */
[----:B------:R-:W-:Y:S02]  /*3fd0*/  FMNMX3.FTZ R5, R5, R14, R11, !PT ;  /* 0x0000000e05057276 */ /* 0x000fe4000781000b */
[----:B------:R-:W-:Y:S02]  /*3fe0*/  FSEL R46, R72, -INF , !P1 ;  /* 0xff800000482e7808 */ /* 0x000fe40004800000 */
[----:B------:R-:W-:Y:S02]  /*3ff0*/  FSEL R38, R74, -INF , !P4 ;  /* 0xff8000004a267808 */ /* 0x000fe40006000000 */
[C---:B------:R-:W-:Y:S02]  /*4000*/  ISETP.GE.AND P1, PT, R4.reuse, R122, PT ;  /* 0x0000007a0400720c */ /* 0x040fe40003f26270 */
[----:B------:R-:W-:Y:S02]  /*4010*/  ISETP.GE.AND P4, PT, R4, R113, PT ;  /* 0x000000710400720c */ /* 0x000fe40003f86270 */
[----:B------:R-:W-:-:S02]  /*4020*/  FMNMX3.FTZ R4, R5, R9, R54, !PT ;  /* 0x0000000905047276 */ /* 0x000fc40007810036 */
[----:B------:R-:W-:Y:S02]  /*4030*/  FMNMX3.FTZ R5, R44, R45, R12, !PT ;  /* 0x0000002d2c057276 */ /* 0x000fe4000781000c */
[----:B------:R-:W-:Y:S02]  /*4040*/  FSEL R47, R73, -INF , !P3 ;  /* 0xff800000492f7808 */ /* 0x000fe40005800000 */
[----:B------:R-:W-:Y:S02]  /*4050*/  FMNMX3.FTZ R5, R5, R13, R8, !PT ;  /* 0x0000000d05057276 */ /* 0x000fe40007810008 */
[----:B------:R-:W-:Y:S02]  /*4060*/  ISETP.GE.AND P3, PT, R2, R122, PT ;  /* 0x0000007a0200720c */ /* 0x000fe40003f66270 */
[----:B------:R-:W-:Y:S02]  /*4070*/  FMNMX3.FTZ R4, R4, R10, R66, !PT ;  /* 0x0000000a04047276 */ /* 0x000fe40007810042 */
[----:B------:R-:W-:-:S02]  /*4080*/  FMNMX3.FTZ R5, R5, R39, R42, !PT ;  /* 0x0000002705057276 */ /* 0x000fc4000781002a */
[----:B------:R-:W-:Y:S02]  /*4090*/  FSEL R36, R6, -INF , !P3 ;  /* 0xff80000006247808 */ /* 0x000fe40005800000 */
[----:B------:R-:W-:Y:S01]  /*40a0*/  FMNMX3.FTZ R6, R4, R67, R88, !PT ;  /* 0x0000004304067276 */ /* 0x000fe20007810058 */
[----:B------:R-:W-:Y:S01]  /*40b0*/  VIADD R4, R107, 0xfffffff8 ;  /* 0xfffffff86b047836 */ /* 0x000fe20000000000 */
[----:B------:R-:W-:Y:S02]  /*40c0*/  FMNMX3.FTZ R5, R5, R89, R58, !PT ;  /* 0x0000005905057276 */ /* 0x000fe4000781003a */
[----:B------:R-:W-:Y:S02]  /*40d0*/  FMNMX3.FTZ R6, R6, R125, R116, !PT ;  /* 0x0000007d06067276 */ /* 0x000fe40007810074 */
[----:B------:R-:W-:Y:S02]  /*40e0*/  FMNMX3.FTZ R5, R5, R52, R53, !PT ;  /* 0x0000003405057276 */ /* 0x000fe40007810035 */
[----:B------:R-:W-:-:S02]  /*40f0*/  FMNMX3.FTZ R6, R6, R99, R98, !PT ;  /* 0x0000006306067276 */ /* 0x000fc40007810062 */
[----:B------:R-:W-:Y:S02]  /*4100*/  FMNMX3.FTZ R5, R5, R124, R93, !PT ;  /* 0x0000007c05057276 */ /* 0x000fe4000781005d */
[-C--:B------:R-:W-:Y:S01]  /*4110*/  ISETP.GE.AND P5, PT, R2, R113.reuse, PT ;  /* 0x000000710200720c */ /* 0x080fe20003fa6270 */
[----:B------:R-:W-:Y:S01]  /*4120*/  VIADD R2, R107, 0xffffffe9 ;  /* 0xffffffe96b027836 */ /* 0x000fe20000000000 */
[----:B------:R-:W-:Y:S02]  /*4130*/  FMNMX3.FTZ R6, R6, R94, R121, !PT ;  /* 0x0000005e06067276 */ /* 0x000fe40007810079 */
[----:B------:R-:W-:Y:S02]  /*4140*/  ISETP.GE.AND P0, PT, R16, R113, PT ;  /* 0x000000711000720c */ /* 0x000fe40003f06270 */
        /* <DEDUP_REMOVED lines=23> */
[----:B------:R-:W-:-:S02]  /*42c0*/  FSEL R16, R30, -INF , !P3 ;  /* 0xff8000001e107808 */ /* 0x000fc40005800000 */
[----:B------:R-:W-:Y:S02]  /*42d0*/  ISETP.GE.AND P3, PT, R4, R122, PT ;  /* 0x0000007a0400720c */ /* 0x000fe40003f66270 */
[----:B------:R-:W-:Y:S02]  /*42e0*/  FSEL R32, R29, -INF , !P5 ;  /* 0xff8000001d207808 */ /* 0x000fe40006800000 */
[----:B------:R-:W-:Y:S02]  /*42f0*/  FMNMX3.FTZ R6, R6, R36, R35, !PT ;  /* 0x0000002406067276 */ /* 0x000fe40007810023 */
[----:B------:R-:W-:Y:S02]  /*4300*/  FMNMX3.FTZ R5, R5, R46, R19, !PT ;  /* 0x0000002e05057276 */ /* 0x000fe40007810013 */
[----:B------:R-:W-:Y:S02]  /*4310*/  FSEL R31, R77, -INF , !P4 ;  /* 0xff8000004d1f7808 */ /* 0x000fe40006000000 */
[----:B------:R-:W-:-:S02]  /*4320*/  ISETP.GE.AND P5, PT, R2, R122, PT ;  /* 0x0000007a0200720c */ /* 0x000fc40003fa6270 */
[----:B------:R-:W-:Y:S02]  /*4330*/  FSEL R30, R78, -INF , !P3 ;  /* 0xff8000004e1e7808 */ /* 0x000fe40005800000 */
[----:B------:R-:W-:Y:S02]  /*4340*/  FMNMX3.FTZ R6, R6, R34, R32, !PT ;  /* 0x0000002206067276 */ /* 0x000fe40007810020 */
[-C--:B------:R-:W-:Y:S02]  /*4350*/  ISETP.GE.AND P4, PT, R2, R113.reuse, PT ;  /* 0x000000710200720c */ /* 0x080fe40003f86270 */
[----:B------:R-:W-:Y:S02]  /*4360*/  ISETP.GE.AND P3, PT, R4, R113, PT ;  /* 0x000000710400720c */ /* 0x000fe40003f66270 */
[----:B------:R-:W-:Y:S02]  /*4370*/  FSEL R26, R76, -INF , !P1 ;  /* 0xff8000004c1a7808 */ /* 0x000fe40004800000 */
[----:B------:R-:W-:Y:S01]  /*4380*/  FMNMX3.FTZ R2, R5, R18, R17, !PT ;  /* 0x0000001205027276 */ /* 0x000fe20007810011 */
[----:B------:R-:W-:Y:S01]  /*4390*/  LDSM.16.MT88.4 R76, [R87+0x3000] ;  /* 0x00300000574c783b */ /* 0x000fe20000004200 */
[----:B------:R-:W-:-:S02]  /*43a0*/  FSEL R29, R25, -INF , !P5 ;  /* 0xff800000191d7808 */ /* 0x000fc40006800000 */
[----:B------:R-:W-:Y:S02]  /*43b0*/  FMNMX3.FTZ R6, R6, R31, R30, !PT ;  /* 0x0000001f06067276 */ /* 0x000fe4000781001e */
[----:B------:R-:W-:Y:S02]  /*43c0*/  FSEL R25, R33, -INF , !P0 ;  /* 0xff80000021197808 */ /* 0x000fe40004000000 */
[----:B------:R-:W-:Y:S02]  /*43d0*/  FSEL R24, R24, -INF , !P3 ;  /* 0xff80000018187808 */ /* 0x000fe40005800000 */
[----:B------:R-:W-:Y:S02]  /*43e0*/  FMNMX3.FTZ R4, R2, R16, R26, !PT ;  /* 0x0000001002047276 */ /* 0x000fe4000781001a */
[----:B------:R-:W-:Y:S02]  /*43f0*/  FMNMX.FTZ R6, R29, R6, !PT ;  /* 0x000000061d067209 */ /* 0x000fe40007810000 */
[----:B------:R-:W-:Y:S01]  /*4400*/  FSEL R23, R27, -INF , !P4 ;  /* 0xff8000001b177808 */ /* 0x000fe20006000000 */
[----:B------:R-:W-:Y:S01]  /*4410*/  IMAD.IADD R27, R40, 0x1, R87 ;  /* 0x00000001281b7824 */ /* 0x000fe200078e0257 */
[----:B------:R-:W-:Y:S01]  /*4420*/  FMNMX3.FTZ R4, R4, R25, R24, !PT ;  /* 0x0000001904047276 */ /* 0x000fe20007810018 */
[----:B------:R-:W1:Y:S03]  /*4430*/  SHFL.BFLY PT, R2, R6, 0x2, 0x1f ;  /* 0x0c401f0006027f89 */ /* 0x000e6600000e0000 */
        /* <DEDUP_REMOVED lines=8> */
[----:B---3--:R-:W-:Y:S01]  /*44c0*/  FMUL.FTZ R33, R2, UR6 ;  /* 0x0000000602217c20 */ /* 0x008fe20008410000 */
[----:B--2---:R-:W-:Y:S02]  /*44d0*/  FMNMX.FTZ R0, R5, R4, !PT ;  /* 0x0000000405007209 */ /* 0x004fe40007810000 */
[----:B------:R-:W1:Y:S02]  /*44e0*/  LDSM.16.MT88.4 R4, [R27+0x3000] ;  /* 0x003000001b04783b */ /* 0x000e640000004200 */
[----:B------:R-:W-:Y:S01]  /*44f0*/  FSEL R33, R33, RZ, P0 ;  /* 0x000000ff21217208 */ /* 0x000fe20000000000 */
[C---:B------:R-:W-:Y:S01]  /*4500*/  FMUL.FTZ R28, R0.reuse, UR6 ;  /* 0x00000006001c7c20 */ /* 0x040fe20008410000 */
[----:B------:R-:W-:-:S03]  /*4510*/  FSETP.NEU.FTZ.AND P0, PT, R0, -INF , PT ;  /* 0xff8000000000780b */ /* 0x000fc60003f1d000 */
[--C-:B------:R-:W-:Y:S01]  /*4520*/  FFMA.FTZ R62, R37, UR6, -R33.reuse ;  /* 0x00000006253e7c23 */ /* 0x100fe20008010821 */
[--C-:B------:R-:W-:Y:S01]  /*4530*/  FFMA.FTZ R61, R43, UR6, -R33.reuse ;  /* 0x000000062b3d7c23 */ /* 0x100fe20008010821 */
[----:B------:R-:W-:Y:S01]  /*4540*/  FSEL R28, R28, RZ, P0 ;  /* 0x000000ff1c1c7208 */ /* 0x000fe20000000000 */
[--C-:B------:R-:W-:Y:S01]  /*4550*/  FFMA.FTZ R60, R15, UR6, -R33.reuse ;  /* 0x000000060f3c7c23 */ /* 0x100fe20008010821 */
        /* <DEDUP_REMOVED lines=13> */
[----:B------:R-:W3:Y:S01]  /*4630*/  LDSM.16.MT88.4 R12, [R87+0x3400] ;  /* 0x00340000570c783b */ /* 0x000ee20000004200 */
[--C-:B------:R-:W-:Y:S01]  /*4640*/  FFMA.FTZ R39, R39, UR6, -R28.reuse ;  /* 0x0000000627277c23 */ /* 0x100fe2000801081c */
[----:B------:R-:W4:Y:S01]  /*4650*/  MUFU.EX2 R59, R59 ;  /* 0x0000003b003b7308 */ /* 0x000f220000000800 */
[--C-:B------:R-:W-:Y:S01]  /*4660*/  FFMA.FTZ R40, R42, UR6, -R28.reuse ;  /* 0x000000062a287c23 */ /* 0x100fe2000801081c */
[----:B------:R-:W5:Y:S01]  /*4670*/  LDSM.16.MT88.4 R8, [R27+0x3400] ;  /* 0x003400001b08783b */ /* 0x000f620000004200 */
        /* <DEDUP_REMOVED lines=20> */
[----:B------:R-:W-:Y:S01]  /*47c0*/  FFMA.FTZ R95, R95, UR6, -R28 ;  /* 0x000000065f5f7c23 */ /* 0x000fe2000801081c */
[----:B------:R-:W2:Y:S01]  /*47d0*/  MUFU.EX2 R44, R44 ;  /* 0x0000002c002c7308 */ /* 0x000ea20000000800 */
[----:B------:R-:W-:Y:S01]  /*47e0*/  FFMA.FTZ R64, R64, UR6, -R33 ;  /* 0x0000000640407c23 */ /* 0x000fe20008010821 */
[----:B------:R-:W-:Y:S01]  /*47f0*/  FADD.FTZ R61, R62, R61 ;  /* 0x0000003d3e3d7221 */ /* 0x000fe20000010000 */
[----:B------:R-:W-:Y:S01]  /*4800*/  FADD.FTZ R56, R57, R56 ;  /* 0x0000003839387221 */ /* 0x000fe20000010000 */
[----:B------:R-:W3:Y:S01]  /*4810*/  MUFU.EX2 R43, R43 ;  /* 0x0000002b002b7308 */ /* 0x000ee20000000800 */
[----:B------:R-:W-:Y:S01]  /*4820*/  FFMA.FTZ R38, R38, UR6, -R33 ;  /* 0x0000000626267c23 */ /* 0x000fe20008010821 */
[----:B----4-:R-:W-:Y:S01]  /*4830*/  F2FP.BF16.F32.PACK_AB R71, R45, R55 ;  /* 0x000000372d47723e */ /* 0x010fe200000010ff */
[----:B------:R-:W-:Y:S01]  /*4840*/  FADD.FTZ R61, R60, R61 ;  /* 0x0000003d3c3d7221 */ /* 0x000fe20000010000 */
[----:B------:R-:W-:Y:S01]  /*4850*/  MUFU.EX2 R37, R37 ;  /* 0x0000002500257308 */ /* 0x000fe20000000800 */
[----:B------:R-:W-:Y:S01]  /*4860*/  FADD.FTZ R55, R55, R56 ;  /* 0x0000003837377221 */ /* 0x000fe20000010000 */
[--C-:B-1----:R-:W-:Y:S01]  /*4870*/  FFMA.FTZ R39, R89, UR6, -R28.reuse ;  /* 0x0000000659277c23 */ /* 0x102fe2000801081c */
[--C-:B------:R-:W-:Y:S01]  /*4880*/  FFMA.FTZ R89, R66, UR6, -R33.reuse ;  /* 0x0000000642597c23 */ /* 0x100fe20008010821 */
[----:B------:R-:W-:Y:S01]  /*4890*/  MUFU.EX2 R41, R41 ;  /* 0x0000002900297308 */ /* 0x000fe20000000800 */
[C---:B------:R-:W-:Y:S01]  /*48a0*/  HMMA.16816.F32.BF16 R80, R68.reuse, R76, RZ ;  /* 0x0000004c4450723c */ /* 0x040fe200000418ff */
[----:B------:R-:W-:Y:S01]  /*48b0*/  FFMA.FTZ R66, R88, UR6, -R33 ;  /* 0x0000000658427c23 */ /* 0x000fe20008010821 */
[--C-:B------:R-:W-:Y:S01]  /*48c0*/  FFMA.FTZ R88, R58, UR6, -R28.reuse ;  /* 0x000000063a587c23 */ /* 0x100fe2000801081c */
[----:B------:R-:W1:Y:S01]  /*48d0*/  MUFU.EX2 R54, R54 ;  /* 0x0000003600367308 */ /* 0x000e620000000800 */
[----:B------:R-:W-:Y:S01]  /*48e0*/  FADD.FTZ R59, R59, R61 ;  /* 0x0000003d3b3b7221 */ /* 0x000fe20000010000 */
[----:B------:R-:W-:Y:S01]  /*48f0*/  FADD.FTZ R45, R45, R55 ;  /* 0x000000372d2d7221 */ /* 0x000fe20000010000 */
[--C-:B------:R-:W-:Y:S01]  /*4900*/  FFMA.FTZ R17, R17, UR6, -R28.reuse ;  /* 0x0000000611117c23 */ /* 0x100fe2000801081c */
[----:B------:R-:W-:Y:S01]  /*4910*/  MUFU.EX2 R40, R40 ;  /* 0x0000002800287308 */ /* 0x000fe20000000800 */
[----:B------:R-:W-:Y:S01]  /*4920*/  HMMA.16816.F32.BF16 R76, R68, R78, RZ ;  /* 0x0000004e444c723c */ /* 0x000fe200000418ff */
[----:B--2---:R-:W-:Y:S01]  /*4930*/  FADD.FTZ R59, R44, R59 ;  /* 0x0000003b2c3b7221 */ /* 0x004fe20000010000 */
[----:B------:R-:W-:Y:S01]  /*4940*/  FFMA.FTZ R16, R16, UR6, -R28 ;  /* 0x0000000610107c23 */ /* 0x000fe2000801081c */
[----:B------:R-:W2:Y:S01]  /*4950*/  MUFU.EX2 R39, R39 ;  /* 0x0000002700277308 */ /* 0x000ea20000000800 */
[----:B------:R-:W-:-:S03]  /*4960*/  FFMA.FTZ R32, R32, UR6, -R33 ;  /* 0x0000000620207c23 */ /* 0x000fc60008010821 */
[----:B------:R-:W4:Y:S01]  /*4970*/  MUFU.EX2 R89, R89 ;  /* 0x0000005900597308 */ /* 0x000f220000000800 */
[C---:B------:R-:W-:Y:S01]  /*4980*/  HMMA.16816.F32.BF16 R72, R68.reuse, R4, RZ ;  /* 0x000000044448723c */ /* 0x040fe200000418ff */
[C---:B---3--:R-:W-:Y:S01]  /*4990*/  F2FP.BF16.F32.PACK_AB R4, R43.reuse, R44 ;  /* 0x0000002c2b04723e */ /* 0x048fe200000010ff */
[----:B------:R-:W-:Y:S01]  /*49a0*/  FFMA.FTZ R44, R36, UR6, -R33 ;  /* 0x00000006242c7c23 */ /* 0x000fe20008010821 */
        /* <DEDUP_REMOVED lines=8> */
[----:B--2---:R-:W-:Y:S01]  /*4a30*/  F2FP.BF16.F32.PACK_AB R7, R39, R40 ;  /* 0x000000282707723e */ /* 0x004fe200000010ff */
[----:B------:R-:W-:Y:S01]  /*4a40*/  FADD.FTZ R54, R42, R54 ;  /* 0x000000362a367221 */ /* 0x000fe20000010000 */
[----:B------:R-:W-:Y:S01]  /*4a50*/  FADD.FTZ R45, R37, R45 ;  /* 0x0000002d252d7221 */ /* 0x000fe20000010000 */
[----:B------:R-:W-:Y:S01]  /*4a60*/  MUFU.EX2 R58, R125 ;  /* 0x0000007d003a7308 */ /* 0x000fe20000000800 */
[----:B------:R-:W-:Y:S01]  /*4a70*/  FFMA.FTZ R35, R34, UR6, -R33 ;  /* 0x0000000622237c23 */ /* 0x000fe20008010821 */
[----:B------:R-:W-:Y:S01]  /*4a80*/  FADD.FTZ R54, R40, R54 ;  /* 0x0000003628367221 */ /* 0x000fe20000010000 */
[----:B------:R-:W-:Y:S01]  /*4a90*/  FADD.FTZ R45, R41, R45 ;  /* 0x0000002d292d7221 */ /* 0x000fe20000010000 */
[----:B------:R-:W-:Y:S01]  /*4aa0*/  HMMA.16816.F32.BF16 R80, R4, R12, R80 ;  /* 0x0000000c0450723c */ /* 0x000fe20000041850 */
[----:B------:R-:W2:Y:S01]  /*4ab0*/  MUFU.EX2 R88, R88 ;  /* 0x0000005800587308 */ /* 0x000ea20000000800 */
[----:B------:R-:W-:Y:S01]  /*4ac0*/  FADD.FTZ R39, R39, R54 ;  /* 0x0000003627277221 */ /* 0x000fe20000010000 */
[----:B----4-:R-:W-:-:S02]  /*4ad0*/  FADD.FTZ R45, R89, R45 ;  /* 0x0000002d592d7221 */ /* 0x010fc40000010000 */
[----:B------:R-:W3:Y:S02]  /*4ae0*/  MUFU.EX2 R65, R65 ;  /* 0x0000004100417308 */ /* 0x000ee40000000800 */
[C---:B-1----:R-:W-:Y:S01]  /*4af0*/  FADD.FTZ R45, R67.reuse, R45 ;  /* 0x0000002d432d7221 */ /* 0x042fe20000010000 */
[C---:B------:R-:W-:Y:S01]  /*4b00*/  HMMA.16816.F32.BF16 R76, R4.reuse, R14, R76 ;  /* 0x0000000e044c723c */ /* 0x040fe2000004184c */
[----:B------:R-:W1:Y:S01]  /*4b10*/  LDSM.16.MT88.4 R12, [R87+0x3800] ;  /* 0x00380000570c783b */ /* 0x000e620000004200 */
[----:B------:R-:W-:Y:S04]  /*4b20*/  MUFU.EX2 R53, R53 ;  /* 0x0000003500357308 */ /* 0x000fe80000000800 */
[----:B------:R-:W4:Y:S01]  /*4b30*/  MUFU.EX2 R52, R52 ;  /* 0x0000003400347308 */ /* 0x000f220000000800 */
[----:B--2---:R-:W-:Y:S01]  /*4b40*/  FADD.FTZ R39, R88, R39 ;  /* 0x0000002758277221 */ /* 0x004fe20000010000 */
[C---:B-----5:R-:W-:Y:S02]  /*4b50*/  HMMA.16816.F32.BF16 R72, R4.reuse, R8, R72 ;  /* 0x000000080448723c */ /* 0x060fe40000041848 */
[----:B------:R-:W2:Y:S04]  /*4b60*/  MUFU.EX2 R116, R116 ;  /* 0x0000007400747308 */ /* 0x000ea80000000800 */
[----:B------:R-:W5:Y:S02]  /*4b70*/  MUFU.EX2 R99, R99 ;  /* 0x0000006300637308 */ /* 0x000f640000000800 */
[----:B------:R-:W-:Y:S01]  /*4b80*/  HMMA.16816.F32.BF16 R68, R4, R10, R68 ;  /* 0x0000000a0444723c */ /* 0x000fe20000041844 */
[----:B------:R-:W1:Y:S01]  /*4b90*/  LDSM.16.MT88.4 R8, [R27+0x3800] ;  /* 0x003800001b08783b */ /* 0x000e620000004200 */
[----:B------:R-:W-:Y:S01]  /*4ba0*/  F2FP.BF16.F32.PACK_AB R4, R67, R89 ;  /* 0x000000594304723e */ /* 0x000fe200000010ff */
[----:B------:R-:W-:Y:S01]  /*4bb0*/  MUFU.EX2 R92, R92 ;  /* 0x0000005c005c7308 */ /* 0x000fe20000000800 */
[----:B------:R-:W-:Y:S01]  /*4bc0*/  F2FP.BF16.F32.PACK_AB R6, R58, R66 ;  /* 0x000000423a06723e */ /* 0x000fe200000010ff */
[----:B------:R-:W-:Y:S01]  /*4bd0*/  FADD.FTZ R66, R66, R45 ;  /* 0x0000002d42427221 */ /* 0x000fe20000010000 */
[C---:B---3--:R-:W-:Y:S01]  /*4be0*/  F2FP.BF16.F32.PACK_AB R5, R65.reuse, R88 ;  /* 0x000000584105723e */ /* 0x048fe200000010ff */
[----:B------:R-:W-:Y:S01]  /*4bf0*/  MUFU.EX2 R91, R91 ;  /* 0x0000005b005b7308 */ /* 0x000fe20000000800 */
[----:B----4-:R-:W-:Y:S01]  /*4c00*/  F2FP.BF16.F32.PACK_AB R7, R52, R53 ;  /* 0x000000353407723e */ /* 0x010fe200000010ff */
[----:B------:R-:W-:Y:S01]  /*4c10*/  FADD.FTZ R65, R65, R39 ;  /* 0x0000002741417221 */ /* 0x000fe20000010000 */
[----:B------:R-:W-:Y:S01]  /*4c20*/  FADD.FTZ R66, R58, R66 ;  /* 0x000000423a427221 */ /* 0x000fe20000010000 */
[----:B------:R-:W3:Y:S02]  /*4c30*/  MUFU.EX2 R90, R90 ;  /* 0x0000005a005a7308 */ /* 0x000ee40000000800 */
[----:B------:R-:W-:Y:S01]  /*4c40*/  FADD.FTZ R65, R53, R65 ;  /* 0x0000004135417221 */ /* 0x000fe20000010000 */
[----:B--2---:R-:W-:Y:S01]  /*4c50*/  FADD.FTZ R66, R116, R66 ;  /* 0x0000004274427221 */ /* 0x004fe20000010000 */
[----:B------:R-:W-:Y:S02]  /*4c60*/  MUFU.EX2 R95, R95 ;  /* 0x0000005f005f7308 */ /* 0x000fe40000000800 */
[----:B------:R-:W-:Y:S01]  /*4c70*/  FADD.FTZ R65, R52, R65 ;  /* 0x0000004134417221 */ /* 0x000fe20000010000 */
[----:B-----5:R-:W-:Y:S01]  /*4c80*/  FADD.FTZ R66, R99, R66 ;  /* 0x0000004263427221 */ /* 0x020fe20000010000 */
[----:B------:R-:W-:Y:S04]  /*4c90*/  MUFU.EX2 R36, R38 ;  /* 0x0000002600247308 */ /* 0x000fe80000000800 */
[----:B------:R2:W-:Y:S01]  /*4ca0*/  MUFU.EX2 R38, R44 ;  /* 0x0000002c00267308 */ /* 0x0005e20000000800 */
[C---:B-1----:R-:W-:Y:S03]  /*4cb0*/  HMMA.16816.F32.BF16 R80, R4.reuse, R12, R80 ;  /* 0x0000000c0450723c */ /* 0x042fe60000041850 */
[----:B------:R1:W-:Y:S04]  /*4cc0*/  MUFU.EX2 R34, R43 ;  /* 0x0000002b00227308 */ /* 0x0003e80000000800 */
[----:B------:R-:W-:Y:S01]  /*4cd0*/  MUFU.EX2 R35, R35 ;  /* 0x0000002300237308 */ /* 0x000fe20000000800 */
[----:B------:R-:W-:Y:S01]  /*4ce0*/  HMMA.16816.F32.BF16 R76, R4, R14, R76 ;  /* 0x0000000e044c723c */ /* 0x000fe2000004184c */
[----:B------:R-:W4:Y:S02]  /*4cf0*/  LDSM.16.MT88.4 R12, [R87+0x3c00] ;  /* 0x003c0000570c783b */ /* 0x000f240000004200 */
[----:B------:R-:W-:Y:S01]  /*4d00*/  MUFU.EX2 R42, R17 ;  /* 0x00000011002a7308 */ /* 0x000fe20000000800 */
[----:B--2---:R-:W-:-:S03]  /*4d10*/  FFMA.FTZ R44, R18, UR6, -R28 ;  /* 0x00000006122c7c23 */ /* 0x004fc6000801081c */
[----:B------:R2:W-:Y:S01]  /*4d20*/  MUFU.EX2 R37, R16 ;  /* 0x0000001000257308 */ /* 0x0005e20000000800 */
[C---:B------:R-:W-:Y:S01]  /*4d30*/  HMMA.16816.F32.BF16 R72, R4.reuse, R8, R72 ;  /* 0x000000080448723c */ /* 0x040fe20000041848 */
[--C-:B-1----:R-:W-:Y:S02]  /*4d40*/  FFMA.FTZ R43, R19, UR6, -R28.reuse ;  /* 0x00000006132b7c23 */ /* 0x102fe4000801081c */
[----:B------:R-:W-:Y:S04]  /*4d50*/  MUFU.EX2 R44, R44 ;  /* 0x0000002c002c7308 */ /* 0x000fe80000000800 */
[----:B------:R-:W-:Y:S01]  /*4d60*/  MUFU.EX2 R43, R43 ;  /* 0x0000002b002b7308 */ /* 0x000fe20000000800 */
[----:B------:R-:W-:Y:S01]  /*4d70*/  HMMA.16816.F32.BF16 R68, R4, R10, R68 ;  /* 0x0000000a0444723c */ /* 0x000fe20000041844 */
[----:B------:R-:W1:Y:S01]  /*4d80*/  LDSM.16.MT88.4 R8, [R27+0x3c00] ;  /* 0x003c00001b08783b */ /* 0x000e620000004200 */
[----:B------:R-:W-:Y:S01]  /*4d90*/  FFMA.FTZ R4, R94, UR6, -R33 ;  /* 0x000000065e047c23 */ /* 0x000fe20008010821 */
[----:B---3--:R-:W-:Y:S01]  /*4da0*/  F2FP.BF16.F32.PACK_AB R7, R90, R91 ;  /* 0x0000005b5a07723e */ /* 0x008fe200000010ff */
[----:B------:R3:W5:Y:S01]  /*4db0*/  MUFU.EX2 R94, R98 ;  /* 0x00000062005e7308 */ /* 0x0007620000000800 */
[----:B--2---:R-:W-:Y:S01]  /*4dc0*/  LDSM.16.MT88.4 R16, [R27+0x4800] ;  /* 0x004800001b10783b */ /* 0x004fe20000004200 */
[----:B---3--:R-:W-:Y:S01]  /*4dd0*/  FFMA.FTZ R98, R93, UR6, -R28 ;  /* 0x000000065d627c23 */ /* 0x008fe2000801081c */
[----:B-----5:R-:W-:Y:S01]  /*4de0*/  FADD.FTZ R66, R94, R66 ;  /* 0x000000425e427221 */ /* 0x020fe20000010000 */
[----:B------:R2:W3:Y:S04]  /*4df0*/  MUFU.EX2 R93, R4 ;  /* 0x00000004005d7308 */ /* 0x0004e80000000800 */
[----:B------:R-:W5:Y:S01]  /*4e00*/  MUFU.EX2 R98, R98 ;  /* 0x0000006200627308 */ /* 0x000f620000000800 */
[----:B--2---:R-:W-:Y:S01]  /*4e10*/  F2FP.BF16.F32.PACK_AB R4, R99, R116 ;  /* 0x000000746304723e */ /* 0x004fe200000010ff */
[C---:B---3--:R-:W-:Y:S01]  /*4e20*/  FADD.FTZ R66, R93.reuse, R66 ;  /* 0x000000425d427221 */ /* 0x048fe20000010000 */
[----:B------:R-:W-:-:S02]  /*4e30*/  F2FP.BF16.F32.PACK_AB R6, R93, R94 ;  /* 0x0000005e5d06723e */ /* 0x000fc400000010ff */
[----:B-----5:R-:W-:Y:S01]  /*4e40*/  F2FP.BF16.F32.PACK_AB R5, R92, R98 ;  /* 0x000000625c05723e */ /* 0x020fe200000010ff */
[----:B------:R-:W-:-:S04]  /*4e50*/  FADD.FTZ R65, R98, R65 ;  /* 0x0000004162417221 */ /* 0x000fc80000010000 */
[----:B------:R-:W-:Y:S02]  /*4e60*/  FADD.FTZ R65, R92, R65 ;  /* 0x000000415c417221 */ /* 0x000fe40000010000 */
[----:B----4-:R-:W-:Y:S02]  /*4e70*/  HMMA.16816.F32.BF16 R80, R4, R12, R80 ;  /* 0x0000000c0450723c */ /* 0x010fe40000041850 */
[----:B------:R-:W-:-:S04]  /*4e80*/  FADD.FTZ R65, R91, R65 ;  /* 0x000000415b417221 */ /* 0x000fc80000010000 */
[----:B------:R-:W-:Y:S02]  /*4e90*/  FADD.FTZ R65, R90, R65 ;  /* 0x000000415a417221 */ /* 0x000fe40000010000 */
[C---:B------:R-:W-:Y:S01]  /*4ea0*/  HMMA.16816.F32.BF16 R76, R4.reuse, R14, R76 ;  /* 0x0000000e044c723c */ /* 0x040fe2000004184c */
[----:B------:R-:W2:Y:S07]  /*4eb0*/  LDSM.16.MT88.4 R12, [R87+0x4000] ;  /* 0x00400000570c783b */ /* 0x000eae0000004200 */
[C---:B-1----:R-:W-:Y:S08]  /*4ec0*/  HMMA.16816.F32.BF16 R72, R4.reuse, R8, R72 ;  /* 0x000000080448723c */ /* 0x042ff00000041848 */
[----:B------:R-:W-:Y:S01]  /*4ed0*/  HMMA.16816.F32.BF16 R68, R4, R10, R68 ;  /* 0x0000000a0444723c */ /* 0x000fe20000041844 */
[----:B------:R-:W1:Y:S01]  /*4ee0*/  LDSM.16.MT88.4 R8, [R27+0x4000] ;  /* 0x004000001b08783b */ /* 0x000e620000004200 */
[--C-:B------:R-:W-:Y:S01]  /*4ef0*/  FFMA.FTZ R4, R120, UR6, -R33.reuse ;  /* 0x0000000678047c23 */ /* 0x100fe20008010821 */
[--C-:B------:R-:W-:Y:S01]  /*4f00*/  FFMA.FTZ R5, R119, UR6, -R33.reuse ;  /* 0x0000000677057c23 */ /* 0x100fe20008010821 */
[----:B------:R3:W4:Y:S04]  /*4f10*/  MUFU.EX2 R120, R121 ;  /* 0x0000007900787308 */ /* 0x0007280000000800 */
[----:B------:R5:W-:Y:S01]  /*4f20*/  MUFU.EX2 R119, R4 ;  /* 0x0000000400777308 */ /* 0x000be20000000800 */
[----:B---3--:R-:W-:Y:S01]  /*4f30*/  FFMA.FTZ R121, R117, UR6, -R28 ;  /* 0x0000000675797c23 */ /* 0x008fe2000801081c */
[----:B----4-:R-:W-:Y:S01]  /*4f40*/  FADD.FTZ R66, R120, R66 ;  /* 0x0000004278427221 */ /* 0x010fe20000010000 */
[----:B-----5:R-:W-:-:S02]  /*4f50*/  FFMA.FTZ R4, R118, UR6, -R33 ;  /* 0x0000000676047c23 */ /* 0x020fc40008010821 */
[----:B------:R-:W-:Y:S04]  /*4f60*/  MUFU.EX2 R118, R5 ;  /* 0x0000000500767308 */ /* 0x000fe80000000800 */
[----:B------:R3:W4:Y:S04]  /*4f70*/  MUFU.EX2 R117, R4 ;  /* 0x0000000400757308 */ /* 0x0007280000000800 */
[----:B------:R-:W-:Y:S01]  /*4f80*/  MUFU.EX2 R121, R121 ;  /* 0x0000007900797308 */ /* 0x000fe20000000800 */
[--C-:B---3--:R-:W-:Y:S01]  /*4f90*/  FFMA.FTZ R4, R97, UR6, -R28.reuse ;  /* 0x0000000661047c23 */ /* 0x108fe2000801081c */
[----:B------:R-:W-:Y:S01]  /*4fa0*/  FFMA.FTZ R97, R96, UR6, -R28 ;  /* 0x0000000660617c23 */ /* 0x000fe2000801081c */
[----:B----4-:R-:W-:-:S02]  /*4fb0*/  F2FP.BF16.F32.PACK_AB R6, R117, R118 ;  /* 0x000000767506723e */ /* 0x010fc400000010ff */
[----:B------:R3:W4:Y:S04]  /*4fc0*/  MUFU.EX2 R96, R4 ;  /* 0x0000000400607308 */ /* 0x0007280000000800 */
[----:B------:R-:W5:Y:S01]  /*4fd0*/  MUFU.EX2 R97, R97 ;  /* 0x0000006100617308 */ /* 0x000f620000000800 */
[C---:B---3--:R-:W-:Y:S01]  /*4fe0*/  F2FP.BF16.F32.PACK_AB R4, R119.reuse, R120 ;  /* 0x000000787704723e */ /* 0x048fe200000010ff */
[----:B------:R-:W-:Y:S01]  /*4ff0*/  FADD.FTZ R119, R119, R66 ;  /* 0x0000004277777221 */ /* 0x000fe20000010000 */
[----:B----4-:R-:W-:Y:S01]  /*5000*/  F2FP.BF16.F32.PACK_AB R5, R96, R121 ;  /* 0x000000796005723e */ /* 0x010fe200000010ff */
[----:B------:R-:W-:Y:S01]  /*5010*/  FADD.FTZ R121, R121, R65 ;  /* 0x0000004179797221 */ /* 0x000fe20000010000 */
[----:B-----5:R-:W-:Y:S01]  /*5020*/  F2FP.BF16.F32.PACK_AB R7, R95, R97 ;  /* 0x000000615f07723e */ /* 0x020fe200000010ff */
[----:B------:R-:W-:Y:S01]  /*5030*/  FADD.FTZ R119, R118, R119 ;  /* 0x0000007776777221 */ /* 0x000fe20000010000 */
[----:B------:R-:W-:-:S02]  /*5040*/  IMAD.MOV.U32 R118, RZ, RZ, -0x1 ;  /* 0xffffffffff767424 */ /* 0x000fc400078e00ff */
[----:B------:R-:W-:Y:S01]  /*5050*/  FADD.FTZ R121, R96, R121 ;  /* 0x0000007960797221 */ /* 0x000fe20000010000 */
[----:B------:R-:W-:Y:S02]  /*5060*/  FADD.FTZ R117, R117, R119 ;  /* 0x0000007775757221 */ /* 0x000fe40000010000 */
[----:B--2---:R-:W-:Y:S01]  /*5070*/  HMMA.16816.F32.BF16 R80, R4, R12, R80 ;  /* 0x0000000c0450723c */ /* 0x004fe20000041850 */
[----:B------:R-:W-:-:S04]  /*5080*/  FADD.FTZ R97, R97, R121 ;  /* 0x0000007961617221 */ /* 0x000fc80000010000 */
[----:B------:R-:W-:-:S03]  /*5090*/  FADD.FTZ R97, R95, R97 ;  /* 0x000000615f617221 */ /* 0x000fc60000010000 */
[C---:B------:R-:W-:Y:S01]  /*50a0*/  HMMA.16816.F32.BF16 R76, R4.reuse, R14, R76 ;  /* 0x0000000e044c723c */ /* 0x040fe2000004184c */
[----:B------:R-:W-:Y:S07]  /*50b0*/  LDSM.16.MT88.4 R12, [R27+0x4400] ;  /* 0x004400001b0c783b */ /* 0x000fee0000004200 */
[C---:B-1----:R-:W-:Y:S08]  /*50c0*/  HMMA.16816.F32.BF16 R72, R4.reuse, R8, R72 ;  /* 0x000000080448723c */ /* 0x042ff00000041848 */
[----:B------:R-:W-:Y:S01]  /*50d0*/  HMMA.16816.F32.BF16 R68, R4, R10, R68 ;  /* 0x0000000a0444723c */ /* 0x000fe20000041844 */
[--C-:B------:R-:W-:Y:S01]  /*50e0*/  FFMA.FTZ R5, R63, UR6, -R33.reuse ;  /* 0x000000063f057c23 */ /* 0x100fe20008010821 */
[----:B------:R-:W1:Y:S01]  /*50f0*/  LDSM.16.MT88.4 R8, [R87+0x4400] ;  /* 0x004400005708783b */ /* 0x000e620000004200 */
[----:B------:R-:W-:Y:S01]  /*5100*/  FFMA.FTZ R4, R51, UR6, -R33 ;  /* 0x0000000633047c23 */ /* 0x000fe20008010821 */
[----:B------:R2:W3:Y:S04]  /*5110*/  MUFU.EX2 R63, R64 ;  /* 0x00000040003f7308 */ /* 0x0004e80000000800 */
[----:B------:R4:W-:Y:S01]  /*5120*/  MUFU.EX2 R51, R5 ;  /* 0x0000000500337308 */ /* 0x0009e20000000800 */
[----:B--2---:R-:W-:Y:S01]  /*5130*/  FFMA.FTZ R64, R48, UR6, -R28 ;  /* 0x0000000630407c23 */ /* 0x004fe2000801081c */
[----:B---3--:R-:W-:Y:S01]  /*5140*/  FADD.FTZ R117, R63, R117 ;  /* 0x000000753f757221 */ /* 0x008fe20000010000 */
[----:B----4-:R-:W-:-:S02]  /*5150*/  FFMA.FTZ R5, R50, UR6, -R33 ;  /* 0x0000000632057c23 */ /* 0x010fc40008010821 */
[----:B------:R2:W-:Y:S04]  /*5160*/  MUFU.EX2 R50, R4 ;  /* 0x0000000400327308 */ /* 0x0005e80000000800 */
[----:B------:R-:W-:Y:S01]  /*5170*/  MUFU.EX2 R64, R64 ;  /* 0x0000004000407308 */ /* 0x000fe20000000800 */
[----:B--2---:R-:W-:-:S03]  /*5180*/  FFMA.FTZ R4, R49, UR6, -R28 ;  /* 0x0000000631047c23 */ /* 0x004fc6000801081c */
[----:B------:R-:W2:Y:S04]  /*5190*/  MUFU.EX2 R49, R5 ;  /* 0x0000000500317308 */ /* 0x000ea80000000800 */
[----:B------:R3:W4:Y:S01]  /*51a0*/  MUFU.EX2 R48, R4 ;  /* 0x0000000400307308 */ /* 0x0007220000000800 */
[----:B--2---:R-:W-:Y:S01]  /*51b0*/  F2FP.BF16.F32.PACK_AB R6, R49, R50 ;  /* 0x000000323106723e */ /* 0x004fe200000010ff */
[--C-:B---3--:R-:W-:Y:S01]  /*51c0*/  FFMA.FTZ R4, R47, UR6, -R28.reuse ;  /* 0x000000062f047c23 */ /* 0x108fe2000801081c */
[----:B------:R-:W-:Y:S01]  /*51d0*/  FFMA.FTZ R47, R46, UR6, -R28 ;  /* 0x000000062e2f7c23 */ /* 0x000fe2000801081c */
[----:B----4-:R-:W-:Y:S01]  /*51e0*/  F2FP.BF16.F32.PACK_AB R5, R64, R48 ;  /* 0x000000304005723e */ /* 0x010fe200000010ff */
[----:B------:R-:W-:Y:S01]  /*51f0*/  FADD.FTZ R97, R48, R97 ;  /* 0x0000006130617221 */ /* 0x000fe20000010000 */
[----:B------:R2:W3:Y:S03]  /*5200*/  MUFU.EX2 R46, R4 ;  /* 0x00000004002e7308 */ /* 0x0004e60000000800 */
[----:B------:R-:W-:Y:S01]  /*5210*/  FADD.FTZ R64, R64, R97 ;  /* 0x0000006140407221 */ /* 0x000fe20000010000 */
[----:B------:R-:W4:Y:S01]  /*5220*/  MUFU.EX2 R47, R47 ;  /* 0x0000002f002f7308 */ /* 0x000f220000000800 */
[C---:B--2---:R-:W-:Y:S01]  /*5230*/  F2FP.BF16.F32.PACK_AB R4, R51.reuse, R63 ;  /* 0x0000003f3304723e */ /* 0x044fe200000010ff */
[----:B------:R-:W-:Y:S01]  /*5240*/  FADD.FTZ R51, R51, R117 ;  /* 0x0000007533337221 */ /* 0x000fe20000010000 */
[----:B---3--:R-:W-:Y:S01]  /*5250*/  FADD.FTZ R64, R46, R64 ;  /* 0x000000402e407221 */ /* 0x008fe20000010000 */
[----:B----4-:R-:W-:-:S02]  /*5260*/  F2FP.BF16.F32.PACK_AB R7, R47, R46 ;  /* 0x0000002e2f07723e */ /* 0x010fc400000010ff */
[----:B------:R-:W-:Y:S01]  /*5270*/  FADD.FTZ R51, R50, R51 ;  /* 0x0000003332337221 */ /* 0x000fe20000010000 */
[----:B------:R-:W-:-:S03]  /*5280*/  FADD.FTZ R47, R47, R64 ;  /* 0x000000402f2f7221 */ /* 0x000fc60000010000 */
[----:B------:R-:W-:Y:S01]  /*5290*/  FADD.FTZ R49, R49, R51 ;  /* 0x0000003331317221 */ /* 0x000fe20000010000 */
[----:B------:R-:W-:Y:S01]  /*52a0*/  FADD.FTZ R47, R43, R47 ;  /* 0x0000002f2b2f7221 */ /* 0x000fe20000010000 */
[----:B-1----:R-:W-:Y:S02]  /*52b0*/  HMMA.16816.F32.BF16 R80, R4, R8, R80 ;  /* 0x000000080450723c */ /* 0x002fe40000041850 */
[----:B------:R-:W-:-:S06]  /*52c0*/  FADD.FTZ R49, R36, R49 ;  /* 0x0000003124317221 */ /* 0x000fcc0000010000 */
[C---:B------:R-:W-:Y:S01]  /*52d0*/  HMMA.16816.F32.BF16 R76, R4.reuse, R10, R76 ;  /* 0x0000000a044c723c */ /* 0x040fe2000004184c */
[----:B------:R-:W1:Y:S07]  /*52e0*/  LDSM.16.MT88.4 R8, [R87+0x4800] ;  /* 0x004800005708783b */ /* 0x000e6e0000004200 */
[C---:B------:R-:W-:Y:S08]  /*52f0*/  HMMA.16816.F32.BF16 R72, R4.reuse, R12, R72 ;  /* 0x0000000c0448723c */ /* 0x040ff00000041848 */
[----:B------:R-:W-:Y:S01]  /*5300*/  HMMA.16816.F32.BF16 R68, R4, R14, R68 ;  /* 0x0000000e0444723c */ /* 0x000fe20000041844 */
[C---:B------:R-:W-:Y:S01]  /*5310*/  F2FP.BF16.F32.PACK_AB R4, R38.reuse, R36 ;  /* 0x000000242604723e */ /* 0x040fe200000010ff */
[----:B------:R-:W2:Y:S01]  /*5320*/  LDSM.16.MT88.4 R12, [R87+0x4c00] ;  /* 0x004c0000570c783b */ /* 0x000ea20000004200 */
[----:B------:R-:W-:Y:S01]  /*5330*/  F2FP.BF16.F32.PACK_AB R6, R35, R34 ;  /* 0x000000222306723e */ /* 0x000fe200000010ff */
[----:B------:R-:W-:Y:S01]  /*5340*/  FADD.FTZ R38, R38, R49 ;  /* 0x0000003126267221 */ /* 0x000fe20000010000 */
[C---:B------:R-:W-:Y:S01]  /*5350*/  F2FP.BF16.F32.PACK_AB R5, R44.reuse, R43 ;  /* 0x0000002b2c05723e */ /* 0x040fe200000010ff */
        /* <DEDUP_REMOVED lines=8> */
[C---:B-1----:R-:W-:Y:S01]  /*53e0*/  HMMA.16816.F32.BF16 R80, R4.reuse, R8, R80 ;  /* 0x000000080450723c */ /* 0x042fe20000041850 */
[--C-:B------:R-:W-:Y:S01]  /*53f0*/  FFMA.FTZ R8, R31, UR6, -R33.reuse ;  /* 0x000000061f087c23 */ /* 0x100fe20008010821 */
[--C-:B------:R-:W-:Y:S01]  /*5400*/  FFMA.FTZ R31, R30, UR6, -R33.reuse ;  /* 0x000000061e1f7c23 */ /* 0x100fe20008010821 */
[----:B------:R-:W-:Y:S01]  /*5410*/  FFMA.FTZ R33, R29, UR6, -R33 ;  /* 0x000000061d217c23 */ /* 0x000fe20008010821 */
[--C-:B------:R-:W-:Y:S01]  /*5420*/  FFMA.FTZ R9, R25, UR6, -R28.reuse ;  /* 0x0000000619097c23 */ /* 0x100fe2000801081c */
[----:B------:R1:W-:Y:S03]  /*5430*/  MUFU.EX2 R29, R8 ;  /* 0x00000008001d7308 */ /* 0x0003e60000000800 */
[----:B------:R-:W-:Y:S01]  /*5440*/  HMMA.16816.F32.BF16 R76, R4, R10, R76 ;  /* 0x0000000a044c723c */ /* 0x000fe2000004184c */
[----:B------:R-:W3:Y:S04]  /*5450*/  MUFU.EX2 R30, R32 ;  /* 0x00000020001e7308 */ /* 0x000ee80000000800 */
[----:B------:R-:W4:Y:S01]  /*5460*/  MUFU.EX2 R31, R31 ;  /* 0x0000001f001f7308 */ /* 0x000f220000000800 */
[----:B-1----:R-:W-:-:S03]  /*5470*/  FFMA.FTZ R8, R26, UR6, -R28 ;  /* 0x000000061a087c23 */ /* 0x002fc6000801081c */
[----:B------:R-:W1:Y:S01]  /*5480*/  MUFU.EX2 R26, R33 ;  /* 0x00000021001a7308 */ /* 0x000e620000000800 */
[----:B---3--:R-:W-:Y:S01]  /*5490*/  FADD.FTZ R35, R30, R35 ;  /* 0x000000231e237221 */ /* 0x008fe20000010000 */
[C---:B------:R-:W-:Y:S02]  /*54a0*/  F2FP.BF16.F32.PACK_AB R4, R29.reuse, R30 ;  /* 0x0000001e1d04723e */ /* 0x040fe400000010ff */
[----:B------:R3:W5:Y:S01]  /*54b0*/  MUFU.EX2 R25, R8 ;  /* 0x0000000800197308 */ /* 0x0007620000000800 */
[----:B------:R-:W-:-:S04]  /*54c0*/  FADD.FTZ R35, R29, R35 ;  /* 0x000000231d237221 */ /* 0x000fc80000010000 */
[----:B----4-:R-:W-:Y:S01]  /*54d0*/  FADD.FTZ R35, R31, R35 ;  /* 0x000000231f237221 */ /* 0x010fe20000010000 */
[----:B-1----:R-:W-:-:S03]  /*54e0*/  F2FP.BF16.F32.PACK_AB R6, R26, R31 ;  /* 0x0000001f1a06723e */ /* 0x002fc600000010ff */
[----:B------:R-:W-:Y:S01]  /*54f0*/  FADD.FTZ R121, R26, R35 ;  /* 0x000000231a797221 */ /* 0x000fe20000010000 */
[--C-:B---3--:R-:W-:Y:S01]  /*5500*/  FFMA.FTZ R8, R24, UR6, -R28.reuse ;  /* 0x0000000618087c23 */ /* 0x108fe2000801081c */
[----:B------:R-:W-:Y:S01]  /*5510*/  FFMA.FTZ R28, R23, UR6, -R28 ;  /* 0x00000006171c7c23 */ /* 0x000fe2000801081c */
[----:B------:R-:W1:Y:S01]  /*5520*/  MUFU.EX2 R24, R9 ;  /* 0x0000000900187308 */ /* 0x000e620000000800 */
[----:B-----5:R-:W-:-:S03]  /*5530*/  FADD.FTZ R37, R25, R37 ;  /* 0x0000002519257221 */ /* 0x020fc60000010000 */
[----:B------:R3:W4:Y:S04]  /*5540*/  MUFU.EX2 R23, R8 ;  /* 0x0000000800177308 */ /* 0x0007280000000800 */
[----:B------:R-:W5:Y:S01]  /*5550*/  MUFU.EX2 R120, R28 ;  /* 0x0000001c00787308 */ /* 0x000f620000000800 */
[C---:B-1----:R-:W-:Y:S01]  /*5560*/  F2FP.BF16.F32.PACK_AB R5, R24.reuse, R25 ;  /* 0x000000191805723e */ /* 0x042fe200000010ff */
[----:B------:R-:W-:Y:S01]  /*5570*/  FADD.FTZ R37, R24, R37 ;  /* 0x0000002518257221 */ /* 0x000fe20000010000 */
[----:B---3--:R-:W1:Y:S03]  /*5580*/  LDSM.16.MT88.4 R8, [R27+0x4c00] ;  /* 0x004c00001b08783b */ /* 0x008e660000004200 */
[----:B----4-:R-:W-:Y:S01]  /*5590*/  FADD.FTZ R37, R23, R37 ;  /* 0x0000002517257221 */ /* 0x010fe20000010000 */
[----:B-----5:R-:W-:-:S03]  /*55a0*/  F2FP.BF16.F32.PACK_AB R7, R120, R23 ;  /* 0x000000177807723e */ /* 0x020fc600000010ff */
[----:B------:R-:W-:-:S04]  /*55b0*/  FADD.FTZ R120, R120, R37 ;  /* 0x0000002578787221 */ /* 0x000fc80000010000 */
[C---:B--2---:R-:W-:Y:S08]  /*55c0*/  HMMA.16816.F32.BF16 R80, R4.reuse, R12, R80 ;  /* 0x0000000c0450723c */ /* 0x044ff00000041850 */
[C---:B------:R-:W-:Y:S08]  /*55d0*/  HMMA.16816.F32.BF16 R76, R4.reuse, R14, R76 ;  /* 0x0000000e044c723c */ /* 0x040ff0000004184c */
[C---:B-1----:R-:W-:Y:S08]  /*55e0*/  HMMA.16816.F32.BF16 R72, R4.reuse, R8, R72 ;  /* 0x000000080448723c */ /* 0x042ff00000041848 */
[----:B------:R-:W-:Y:S01]  /*55f0*/  HMMA.16816.F32.BF16 R68, R4, R10, R68 ;  /* 0x0000000a0444723c */ /* 0x000fe20000041844 */
[----:B------:R-:W-:-:S04]  /*5600*/  NOP ;  /* 0x0000000000007918 */ /* 0x000fc80000000000 */
[----:B------:R-:W-:-:S15]  /*5610*/  @!P2 BRA `(.L_x_3268) ;  /* 0x00000038002ca947 */ /* 0x000fde0003800000 */
        /* <DEDUP_REMOVED lines=66> */
.L_x_3269:
[----:B------:R-:W-:Y:S01]  /*5a40*/  UMOV UR6, URZ ;  /* 0x000000ff00067c82 */ /* 0x000fe20008000000 */
[----:B------:R-:W-:Y:S01]  /*5a50*/  IMAD.SHL.U32 R4, R20, 0x80, RZ ;  /* 0x0000008014047824 */ /* 0x000fe200078e00ff */
[----:B------:R-:W-:-:S05]  /*5a60*/  IADD3 R5, P0, PT, RZ, -UR6, RZ ;  /* 0x80000006ff057c10 */ /* 0x000fca000ff1e0ff */
[----:B------:R-:W-:-:S05]  /*5a70*/  IMAD.X R4, RZ, RZ, ~R4, P0 ;  /* 0x000000ffff047224 */ /* 0x000fca00000e0e04 */
[----:B------:R-:W-:-:S04]  /*5a80*/  SHF.R.S64 R5, R5, 0x1f, R4 ;  /* 0x0000001f05057819 */ /* 0x000fc80000001004 */
[----:B------:R-:W-:-:S04]  /*5a90*/  IADD3 R109, P0, PT, R5, R109, RZ ;  /* 0x0000006d056d7210 */ /* 0x000fc80007f1e0ff */
[----:B------:R-:W-:-:S09]  /*5aa0*/  LEA.HI.X.SX32 R108, R4, R108, 0x1, P0 ;  /* 0x0000006c046c7211 */ /* 0x000fd200000f0eff */
.L_x_3270:
[----:B------:R-:W1:Y:S01]  /*5ab0*/  LDCU UR6, c[0x0][0x440] ;  /* 0x00008800ff0677ac */ /* 0x000e620008000800 */
[C---:B------:R-:W-:Y:S01]  /*5ac0*/  IMAD.SHL.U32 R5, R20.reuse, 0x40, RZ ;  /* 0x0000004014057824 */ /* 0x040fe200078e00ff */
[----:B------:R-:W-:-:S04]  /*5ad0*/  SHF.L.U64.HI R4, R20, 0x6, R21 ;  /* 0x0000000614047819 */ /* 0x000fc80000010215 */
[----:B------:R-:W-:-:S05]  /*5ae0*/  IADD3 R8, P1, PT, R5, R109, RZ ;  /* 0x0000006d05087210 */ /* 0x000fca0007f3e0ff */
[----:B------:R-:W-:Y:S01]  /*5af0*/  IMAD.X R9, R4, 0x1, R108, P1 ;  /* 0x0000000104097824 */ /* 0x000fe200008e066c */
[----:B-1----:R-:W-:-:S13]  /*5b00*/  ISETP.GE.AND P0, PT, R103, UR6, PT ;  /* 0x0000000667007c0c */ /* 0x002fda000bf06270 */
[----:B------:R-:W-:Y:S01]  /*5b10*/  @!P0 IADD3 R10, P2, PT, R8, R5, RZ ;  /* 0x00000005080a8210 */ /* 0x000fe20007f5e0ff */
[----:B------:R-:W-:Y:S01]  /*5b20*/  @!P0 IMAD.MOV.U32 R5, RZ, RZ, R108 ;  /* 0x000000ffff058224 */ /* 0x000fe200078e006c */
[C---:B------:R-:W-:Y:S01]  /*5b30*/  @!P0 LEA R6, P1, R20.reuse, R8, 0x7 ;  /* 0x0000000814068211 */ /* 0x040fe200078238ff */
[----:B------:R-:W-:Y:S02]  /*5b40*/  @P0 STS.128 [R111+0x3000], RZ ;  /* 0x003000ff6f000388 */ /* 0x000fe40000000c00 */
[----:B------:R-:W-:Y:S01]  /*5b50*/  @!P0 IMAD.X R11, R9, 0x1, R4, P2 ;  /* 0x00000001090b8824 */ /* 0x000fe200010e0604 */
[----:B------:R-:W-:Y:S01]  /*5b60*/  @!P0 LEA.HI.X R7, R20, R9, R21, 0x7, P1 ;  /* 0x0000000914078211 */ /* 0x000fe200008f3c15 */
[----:B------:R-:W-:-:S05]  /*5b70*/  @!P0 IMAD.MOV.U32 R4, RZ, RZ, R109 ;  /* 0x000000ffff048224 */ /* 0x000fca00078e006d */
        /* <DEDUP_REMOVED lines=21> */
[----:B------:R-:W-:Y:S04]  /*5cd0*/  LDSM.16.M88.4 R92, [R22] ;  /* 0x00000000165c783b */ /* 0x000fe80000000200 */
[----:B------:R-:W-:Y:S04]  /*5ce0*/  LDSM.16.M88.4 R28, [R100+0x1400] ;  /* 0x00140000641c783b */ /* 0x000fe80000000200 */
[----:B------:R-:W-:Y:S04]  /*5cf0*/  LDSM.16.M88.4 R20, [R123+0x1400] ;  /* 0x001400007b14783b */ /* 0x000fe80000000200 */
[----:B------:R-:W3:Y:S04]  /*5d00*/  LDSM.16.M88.4 R48, [R100+0x1c00] ;  /* 0x001c00006430783b */ /* 0x000ee80000000200 */
[----:B-1----:R-:W1:Y:S04]  /*5d10*/  LDSM.16.M88.4 R4, [R123+0x1000] ;  /* 0x001000007b04783b */ /* 0x002e680000000200 */
[----:B------:R-:W4:Y:S04]  /*5d20*/  LDSM.16.M88.4 R64, [R123+0x1c00] ;  /* 0x001c00007b40783b */ /* 0x000f280000000200 */
[----:B------:R-:W5:Y:S04]  /*5d30*/  LDSM.16.M88.4 R24, [R100+0x2800] ;  /* 0x002800006418783b */ /* 0x000f680000000200 */
[----:B------:R-:W5:Y:S04]  /*5d40*/  LDSM.16.M88.4 R56, [R100+0x1800] ;  /* 0x001800006438783b */ /* 0x000f680000000200 */
[----:B------:R-:W5:Y:S01]  /*5d50*/  LDSM.16.M88.4 R40, [R100+0x2000] ;  /* 0x002000006428783b */ /* 0x000f620000000200 */
[C---:B--2---:R-:W-:Y:S03]  /*5d60*/  HMMA.16816.F32.BF16 R16, R96.reuse, R12, RZ ;  /* 0x0000000c6010723c */ /* 0x044fe600000418ff */
[----:B------:R-:W2:Y:S04]  /*5d70*/  LDSM.16.M88.4 R88, [R123+0x1800] ;  /* 0x001800007b58783b */ /* 0x000ea80000000200 */
[----:B------:R-:W-:Y:S01]  /*5d80*/  LDSM.16.M88.4 R116, [R100+0x2c00] ;  /* 0x002c00006474783b */ /* 0x000fe20000000200 */
[C---:B------:R-:W-:Y:S03]  /*5d90*/  HMMA.16816.F32.BF16 R12, R96.reuse, R14, RZ ;  /* 0x0000000e600c723c */ /* 0x040fe600000418ff */
[----:B------:R-:W-:Y:S04]  /*5da0*/  LDSM.16.M88.4 R32, [R100+0x2400] ;  /* 0x002400006420783b */ /* 0x000fe80000000200 */
[----:B------:R-:W0:Y:S01]  /*5db0*/  LDGDEPBAR ;  /* 0x00000000000079af */ /* 0x000e220000000000 */
[----:B---3--:R-:W-:Y:S08]  /*5dc0*/  HMMA.16816.F32.BF16 R52, R96, R48, RZ ;  /* 0x000000306034723c */ /* 0x008ff000000418ff */
[C---:B-1----:R-:W-:Y:S08]  /*5dd0*/  HMMA.16816.F32.BF16 R16, R92.reuse, R4, R16 ;  /* 0x000000045c10723c */ /* 0x042ff00000041810 */
[----:B------:R-:W-:Y:S08]  /*5de0*/  HMMA.16816.F32.BF16 R12, R92, R6, R12 ;  /* 0x000000065c0c723c */ /* 0x000ff0000004180c */
[----:B------:R-:W-:Y:S03]  /*5df0*/  HMMA.16816.F32.BF16 R4, R96, R30, RZ ;  /* 0x0000001e6004723c */ /* 0x000fe600000418ff */
[----:B------:R-:W-:Y:S01]  /*5e00*/  FMUL.FTZ R16, R16, UR4 ;  /* 0x0000000410107c20 */ /* 0x000fe20008410000 */
[----:B------:R-:W-:Y:S01]  /*5e10*/  FMUL.FTZ R18, R18, UR4 ;  /* 0x0000000412127c20 */ /* 0x000fe20008410000 */
[----:B------:R-:W-:Y:S01]  /*5e20*/  FMUL.FTZ R17, R17, UR4 ;  /* 0x0000000411117c20 */ /* 0x000fe20008410000 */
[----:B------:R-:W-:-:S02]  /*5e30*/  FMUL.FTZ R19, R19, UR4 ;  /* 0x0000000413137c20 */ /* 0x000fc40008410000 */
[----:B------:R-:W-:Y:S01]  /*5e40*/  HMMA.16816.F32.BF16 R48, R96, R50, RZ ;  /* 0x000000326030723c */ /* 0x000fe200000418ff */
[----:B------:R-:W1:Y:S02]  /*5e50*/  MUFU.TANH R16, R16 ;  /* 0x0000001000107308 */ /* 0x000e640000002400 */
[----:B------:R-:W-:Y:S01]  /*5e60*/  FMUL.FTZ R12, R12, UR4 ;  /* 0x000000040c0c7c20 */ /* 0x000fe20008410000 */
[----:B------:R-:W-:Y:S01]  /*5e70*/  FMUL.FTZ R13, R13, UR4 ;  /* 0x000000040d0d7c20 */ /* 0x000fe20008410000 */
[----:B------:R-:W-:Y:S01]  /*5e80*/  FMUL.FTZ R14, R14, UR4 ;  /* 0x000000040e0e7c20 */ /* 0x000fe20008410000 */
[----:B------:R-:W-:Y:S02]  /*5e90*/  FMUL.FTZ R15, R15, UR4 ;  /* 0x000000040f0f7c20 */ /* 0x000fe40008410000 */
[C---:B----4-:R-:W-:Y:S01]  /*5ea0*/  HMMA.16816.F32.BF16 R52, R92.reuse, R64, R52 ;  /* 0x000000405c34723c */ /* 0x050fe20000041834 */
[----:B------:R-:W3:Y:S07]  /*5eb0*/  MUFU.TANH R18, R18 ;  /* 0x0000001200127308 */ /* 0x000eee0000002400 */
[C---:B------:R-:W-:Y:S01]  /*5ec0*/  HMMA.16816.F32.BF16 R4, R92.reuse, R22, R4 ;  /* 0x000000165c04723c */ /* 0x040fe20000041804 */
[----:B------:R-:W4:Y:S07]  /*5ed0*/  MUFU.TANH R17, R17 ;  /* 0x0000001100117308 */ /* 0x000f2e0000002400 */
[----:B------:R-:W-:Y:S01]  /*5ee0*/  HMMA.16816.F32.BF16 R48, R92, R66, R48 ;  /* 0x000000425c30723c */ /* 0x000fe20000041830 */
[----:B------:R-:W1:Y:S01]  /*5ef0*/  LDSM.16.M88.4 R64, [R123+0x2000] ;  /* 0x002000007b40783b */ /* 0x000e620000000200 */
[----:B------:R-:W4:Y:S01]  /*5f00*/  MUFU.TANH R19, R19 ;  /* 0x0000001300137308 */ /* 0x000f220000002400 */
[----:B------:R-:W-:Y:S01]  /*5f10*/  FMUL.FTZ R53, R53, UR4 ;  /* 0x0000000435357c20 */ /* 0x000fe20008410000 */
[----:B------:R-:W-:Y:S01]  /*5f20*/  FMUL.FTZ R54, R54, UR4 ;  /* 0x0000000436367c20 */ /* 0x000fe20008410000 */
[----:B------:R-:W-:Y:S01]  /*5f30*/  FMUL.FTZ R55, R55, UR4 ;  /* 0x0000000437377c20 */ /* 0x000fe20008410000 */
[----:B------:R-:W-:-:S02]  /*5f40*/  FMUL.FTZ R52, R52, UR4 ;  /* 0x0000000434347c20 */ /* 0x000fc40008410000 */
[C---:B------:R-:W-:Y:S02]  /*5f50*/  HMMA.16816.F32.BF16 R8, R96.reuse, R28, RZ ;  /* 0x0000001c6008723c */ /* 0x040fe400000418ff */
[----:B------:R-:W-:Y:S01]  /*5f60*/  MUFU.TANH R124, R53 ;  /* 0x00000035007c7308 */ /* 0x000fe20000002400 */
[----:B------:R-:W-:Y:S01]  /*5f70*/  FMUL.FTZ R4, R4, UR4 ;  /* 0x0000000404047c20 */ /* 0x000fe20008410000 */
[----:B------:R-:W-:Y:S01]  /*5f80*/  FMUL.FTZ R5, R5, UR4 ;  /* 0x0000000405057c20 */ /* 0x000fe20008410000 */
[----:B------:R-:W-:Y:S01]  /*5f90*/  FMUL.FTZ R6, R6, UR4 ;  /* 0x0000000406067c20 */ /* 0x000fe20008410000 */
[----:B------:R-:W-:Y:S02]  /*5fa0*/  FMUL.FTZ R7, R7, UR4 ;  /* 0x0000000407077c20 */ /* 0x000fe40008410000 */
[----:B-----5:R-:W-:Y:S02]  /*5fb0*/  HMMA.16816.F32.BF16 R28, R96, R24, RZ ;  /* 0x00000018601c723c */ /* 0x020fe400000418ff */
[----:B------:R-:W-:Y:S01]  /*5fc0*/  MUFU.TANH R139, R4 ;  /* 0x00000004008b7308 */ /* 0x000fe20000002400 */
[----:B------:R-:W-:Y:S01]  /*5fd0*/  FMUL.FTZ R48, R48, UR4 ;  /* 0x0000000430307c20 */ /* 0x000fe20008410000 */
[----:B------:R-:W-:Y:S01]  /*5fe0*/  FMUL.FTZ R49, R49, UR4 ;  /* 0x0000000431317c20 */ /* 0x000fe20008410000 */
[----:B------:R-:W-:Y:S01]  /*5ff0*/  FMUL.FTZ R50, R50, UR4 ;  /* 0x0000000432327c20 */ /* 0x000fe20008410000 */
[----:B------:R-:W-:-:S02]  /*6000*/  FMUL.FTZ R51, R51, UR4 ;  /* 0x0000000433337c20 */ /* 0x000fc40008410000 */
[C---:B------:R-:W-:Y:S02]  /*6010*/  HMMA.16816.F32.BF16 R24, R96.reuse, R26, RZ ;  /* 0x0000001a6018723c */ /* 0x040fe400000418ff */
[----:B------:R-:W-:Y:S06]  /*6020*/  MUFU.TANH R138, R5 ;  /* 0x00000005008a7308 */ /* 0x000fec0000002400 */
[C---:B------:R-:W-:Y:S02]  /*6030*/  HMMA.16816.F32.BF16 R60, R96.reuse, R56, RZ ;  /* 0x00000038603c723c */ /* 0x040fe400000418ff */
[----:B------:R-:W-:Y:S06]  /*6040*/  MUFU.TANH R135, R6 ;  /* 0x0000000600877308 */ /* 0x000fec0000002400 */
[C---:B------:R-:W-:Y:S02]  /*6050*/  HMMA.16816.F32.BF16 R56, R96.reuse, R58, RZ ;  /* 0x0000003a6038723c */ /* 0x040fe400000418ff */
[----:B------:R5:W-:Y:S06]  /*6060*/  MUFU.TANH R134, R7 ;  /* 0x0000000700867308 */ /* 0x000bec0000002400 */
[----:B------:R-:W-:Y:S02]  /*6070*/  HMMA.16816.F32.BF16 R44, R96, R40, RZ ;  /* 0x00000028602c723c */ /* 0x000fe400000418ff */
[----:B------:R-:W-:Y:S06]  /*6080*/  MUFU.TANH R125, R52 ;  /* 0x00000034007d7308 */ /* 0x000fec0000002400 */
[C---:B--2---:R-:W-:Y:S02]  /*6090*/  HMMA.16816.F32.BF16 R60, R92.reuse, R88, R60 ;  /* 0x000000585c3c723c */ /* 0x044fe4000004183c */
[----:B------:R-:W2:Y:S01]  /*60a0*/  MUFU.TANH R88, R12 ;  /* 0x0000000c00587308 */ /* 0x000ea20000002400 */
[----:B-----5:R-:W5:Y:S05]  /*60b0*/  LDSM.16.M88.4 R4, [R123+0x2800] ;  /* 0x002800007b04783b */ /* 0x020f6a0000000200 */
[C---:B------:R-:W-:Y:S02]  /*60c0*/  HMMA.16816.F32.BF16 R56, R92.reuse, R90, R56 ;  /* 0x0000005a5c38723c */ /* 0x040fe40000041838 */
[----:B------:R-:W-:Y:S06]  /*60d0*/  MUFU.TANH R89, R13 ;  /* 0x0000000d00597308 */ /* 0x000fec0000002400 */
[----:B-1----:R-:W-:Y:S02]  /*60e0*/  HMMA.16816.F32.BF16 R44, R92, R64, R44 ;  /* 0x000000405c2c723c */ /* 0x002fe4000004182c */
[----:B------:R-:W1:Y:S01]  /*60f0*/  MUFU.TANH R90, R14 ;  /* 0x0000000e005a7308 */ /* 0x000e620000002400 */
[----:B------:R-:W-:Y:S01]  /*6100*/  FMUL.FTZ R61, R61, UR4 ;  /* 0x000000043d3d7c20 */ /* 0x000fe20008410000 */
[----:B------:R-:W-:Y:S01]  /*6110*/  FMUL.FTZ R62, R62, UR4 ;  /* 0x000000043e3e7c20 */ /* 0x000fe20008410000 */
[----:B------:R-:W-:Y:S01]  /*6120*/  FMUL.FTZ R63, R63, UR4 ;  /* 0x000000043f3f7c20 */ /* 0x000fe20008410000 */
[----:B------:R-:W-:-:S02]  /*6130*/  FMUL.FTZ R60, R60, UR4 ;  /* 0x000000043c3c7c20 */ /* 0x000fc40008410000 */
[----:B------:R-:W-:Y:S02]  /*6140*/  HMMA.16816.F32.BF16 R8, R92, R20, R8 ;  /* 0x000000145c08723c */ /* 0x000fe40000041808 */
[----:B------:R3:W1:Y:S01]  /*6150*/  MUFU.TANH R64, R15 ;  /* 0x0000000f00407308 */ /* 0x0006620000002400 */
[----:B------:R-:W-:Y:S01]  /*6160*/  FMUL.FTZ R56, R56, UR4 ;  /* 0x0000000438387c20 */ /* 0x000fe20008410000 */
[----:B------:R-:W-:Y:S01]  /*6170*/  FMUL.FTZ R57, R57, UR4 ;  /* 0x0000000439397c20 */ /* 0x000fe20008410000 */
[----:B------:R-:W-:Y:S01]  /*6180*/  FMUL.FTZ R58, R58, UR4 ;  /* 0x000000043a3a7c20 */ /* 0x000fe20008410000 */
[----:B------:R-:W-:Y:S02]  /*6190*/  FMUL.FTZ R59, R59, UR4 ;  /* 0x000000043b3b7c20 */ /* 0x000fe40008410000 */
[----:B------:R-:W-:Y:S02]  /*61a0*/  HMMA.16816.F32.BF16 R20, R96, R116, RZ ;  /* 0x000000746014723c */ /* 0x000fe400000418ff */
[----:B------:R-:W-:Y:S01]  /*61b0*/  MUFU.TANH R132, R61 ;  /* 0x0000003d00847308 */ /* 0x000fe20000002400 */
[----:B------:R-:W-:Y:S01]  /*61c0*/  FMUL.FTZ R45, R45, UR4 ;  /* 0x000000042d2d7c20 */ /* 0x000fe20008410000 */
[----:B------:R-:W-:-:S04]  /*61d0*/  FMUL.FTZ R46, R46, UR4 ;  /* 0x000000042e2e7c20 */ /* 0x000fc80008410000 */
[----:B------:R-:W-:Y:S02]  /*61e0*/  HMMA.16816.F32.BF16 R36, R96, R32, RZ ;  /* 0x000000206024723c */ /* 0x000fe400000418ff */
[----:B------:R-:W-:Y:S01]  /*61f0*/  MUFU.TANH R127, R62 ;  /* 0x0000003e007f7308 */ /* 0x000fe20000002400 */
[----:B------:R-:W-:Y:S01]  /*6200*/  FMUL.FTZ R8, R8, UR4 ;  /* 0x0000000408087c20 */ /* 0x000fe20008410000 */
[----:B---3--:R-:W3:Y:S01]  /*6210*/  LDSM.16.M88.4 R12, [R123+0x2400] ;  /* 0x002400007b0c783b */ /* 0x008ee20000000200 */
[----:B------:R-:W-:Y:S01]  /*6220*/  FMUL.FTZ R10, R10, UR4 ;  /* 0x000000040a0a7c20 */ /* 0x000fe20008410000 */
[----:B------:R-:W-:Y:S01]  /*6230*/  FMUL.FTZ R9, R9, UR4 ;  /* 0x0000000409097c20 */ /* 0x000fe20008410000 */
[----:B------:R-:W-:Y:S01]  /*6240*/  FMUL.FTZ R11, R11, UR4 ;  /* 0x000000040b0b7c20 */ /* 0x000fe20008410000 */
[C---:B-----5:R-:W-:Y:S02]  /*6250*/  HMMA.16816.F32.BF16 R28, R92.reuse, R4, R28 ;  /* 0x000000045c1c723c */ /* 0x060fe4000004181c */
[----:B------:R5:W1:Y:S06]  /*6260*/  MUFU.TANH R141, R8 ;  /* 0x00000008008d7308 */ /* 0x000a6c0000002400 */
[----:B------:R-:W-:Y:S01]  /*6270*/  HMMA.16816.F32.BF16 R24, R92, R6, R24 ;  /* 0x000000065c18723c */ /* 0x000fe20000041818 */
[----:B------:R-:W4:Y:S01]  /*6280*/  LDSM.16.M88.4 R4, [R123+0x2c00] ;  /* 0x002c00007b04783b */ /* 0x000f220000000200 */
[----:B------:R2:W1:Y:S01]  /*6290*/  MUFU.TANH R137, R10 ;  /* 0x0000000a00897308 */ /* 0x0004620000002400 */
[----:B------:R-:W-:-:S05]  /*62a0*/  DEPBAR.LE SB0, 0x0 ;  /* 0x000080000000791a */ /* 0x000fca0000000000 */
[C---:B------:R-:W-:Y:S02]  /*62b0*/  HMMA.16816.F32.BF16 R32, R96.reuse, R34, RZ ;  /* 0x000000226020723c */ /* 0x040fe400000418ff */
[----:B------:R-:W1:Y:S01]  /*62c0*/  MUFU.TANH R140, R9 ;  /* 0x00000009008c7308 */ /* 0x000e620000002400 */
[----:B------:R-:W-:Y:S01]  /*62d0*/  FMUL.FTZ R28, R28, UR4 ;  /* 0x000000041c1c7c20 */ /* 0x000fe20008410000 */
[----:B-----5:R-:W-:Y:S02]  /*62e0*/  VIADD R8, R107, 0xffffff11 ;  /* 0xffffff116b087836 */ /* 0x020fe40000000000 */
[----:B------:R-:W-:Y:S01]  /*62f0*/  FMUL.FTZ R29, R29, UR4 ;  /* 0x000000041d1d7c20 */ /* 0x000fe20008410000 */
[----:B------:R-:W-:Y:S01]  /*6300*/  FMUL.FTZ R30, R30, UR4 ;  /* 0x000000041e1e7c20 */ /* 0x000fe20008410000 */
[----:B------:R-:W-:Y:S01]  /*6310*/  FMUL.FTZ R31, R31, UR4 ;  /* 0x000000041f1f7c20 */ /* 0x000fe20008410000 */
[----:B------:R-:W-:Y:S01]  /*6320*/  HMMA.16816.F32.BF16 R40, R96, R42, RZ ;  /* 0x0000002a6028723c */ /* 0x000fe200000418ff */
[----:B------:R5:W1:Y:S01]  /*6330*/  MUFU.TANH R136, R11 ;  /* 0x0000000b00887308 */ /* 0x000a620000002400 */
[----:B------:R-:W-:Y:S01]  /*6340*/  FMUL.FTZ R25, R25, UR4 ;  /* 0x0000000419197c20 */ /* 0x000fe20008410000 */
[----:B--2---:R-:W-:Y:S01]  /*6350*/  FMUL.FTZ R10, R44, UR4 ;  /* 0x000000042c0a7c20 */ /* 0x004fe20008410000 */
[----:B------:R-:W-:Y:S01]  /*6360*/  FMUL.FTZ R26, R26, UR4 ;  /* 0x000000041a1a7c20 */ /* 0x000fe20008410000 */
[----:B------:R-:W-:Y:S01]  /*6370*/  FMUL.FTZ R24, R24, UR4 ;  /* 0x0000000418187c20 */ /* 0x000fe20008410000 */
[----:B------:R-:W-:-:S02]  /*6380*/  FMUL.FTZ R27, R27, UR4 ;  /* 0x000000041b1b7c20 */ /* 0x000fc40008410000 */
[----:B------:R-:W-:Y:S01]  /*6390*/  HMMA.16816.F32.BF16 R96, R96, R118, RZ ;  /* 0x000000766060723c */ /* 0x000fe200000418ff */
[----:B------:R-:W2:Y:S07]  /*63a0*/  MUFU.TANH R126, R63 ;  /* 0x0000003f007e7308 */ /* 0x000eae0000002400 */
[----:B---3--:R-:W-:Y:S01]  /*63b0*/  HMMA.16816.F32.BF16 R36, R92, R12, R36 ;  /* 0x0000000c5c24723c */ /* 0x008fe20000041824 */
[----:B------:R-:W3:Y:S01]  /*63c0*/  MUFU.TANH R131, R56 ;  /* 0x0000003800837308 */ /* 0x000ee20000002400 */
[----:B-----5:R-:W-:-:S06]  /*63d0*/  FMUL.FTZ R11, R47, UR4 ;  /* 0x000000042f0b7c20 */ /* 0x020fcc0008410000 */
[C---:B------:R-:W-:Y:S01]  /*63e0*/  HMMA.16816.F32.BF16 R32, R92.reuse, R14, R32 ;  /* 0x0000000e5c20723c */ /* 0x040fe20000041820 */
[C---:B------:R-:W-:Y:S01]  /*63f0*/  VIADD R15, R107.reuse, 0xffffff18 ;  /* 0xffffff186b0f7836 */ /* 0x040fe20000000000 */
[----:B------:R-:W5:Y:S06]  /*6400*/  MUFU.TANH R133, R60 ;  /* 0x0000003c00857308 */ /* 0x000f6c0000002400 */
[----:B----4-:R-:W-:Y:S01]  /*6410*/  HMMA.16816.F32.BF16 R20, R92, R4, R20 ;  /* 0x000000045c14723c */ /* 0x010fe20000041814 */
[C---:B------:R-:W-:Y:S01]  /*6420*/  VIADD R4, R107.reuse, 0xffffff00 ;  /* 0xffffff006b047836 */ /* 0x040fe20000000000 */
[----:B------:R-:W4:Y:S01]  /*6430*/  MUFU.TANH R130, R57 ;  /* 0x0000003900827308 */ /* 0x000f220000002400 */
[----:B------:R-:W-:-:S02]  /*6440*/  VIADD R5, R107, 0xffffff01 ;  /* 0xffffff016b057836 */ /* 0x000fc40000000000 */
[----:B------:R-:W-:Y:S01]  /*6450*/  FMUL.FTZ R37, R37, UR4 ;  /* 0x0000000425257c20 */ /* 0x000fe20008410000 */
[----:B------:R-:W-:Y:S01]  /*6460*/  FMUL.FTZ R14, R36, UR4 ;  /* 0x00000004240e7c20 */ /* 0x000fe20008410000 */
[CC--:B------:R-:W-:Y:S01]  /*6470*/  ISETP.GE.AND P5, PT, R4.reuse, R122.reuse, PT ;  /* 0x0000007a0400720c */ /* 0x0c0fe20003fa6270 */
[C---:B------:R-:W-:Y:S01]  /*6480*/  VIADD R36, R107.reuse, 0xffffff20 ;  /* 0xffffff206b247836 */ /* 0x040fe20000000000 */
[-C--:B------:R-:W-:Y:S01]  /*6490*/  ISETP.GE.AND P4, PT, R4, R113.reuse, PT ;  /* 0x000000710400720c */ /* 0x080fe20003f86270 */
[----:B------:R-:W-:Y:S01]  /*64a0*/  VIADD R4, R107, 0xffffff08 ;  /* 0xffffff086b047836 */ /* 0x000fe20000000000 */
[----:B------:R-:W-:Y:S01]  /*64b0*/  FSEL R16, R16, -INF , !P5 ;  /* 0xff80000010107808 */ /* 0x000fe20006800000 */
[C---:B------:R-:W-:Y:S01]  /*64c0*/  HMMA.16816.F32.BF16 R40, R92.reuse, R66, R40 ;  /* 0x000000425c28723c */ /* 0x040fe20000041828 */
[-C--:B------:R-:W-:Y:S01]  /*64d0*/  ISETP.GE.AND P3, PT, R5, R122.reuse, PT ;  /* 0x0000007a0500720c */ /* 0x080fe20003f66270 */
[----:B------:R1:W-:Y:S01]  /*64e0*/  MUFU.TANH R67, R37 ;  /* 0x0000002500437308 */ /* 0x0003e20000002400 */
[-C--:B------:R-:W-:Y:S01]  /*64f0*/  ISETP.GE.AND P1, PT, R4, R122.reuse, PT ;  /* 0x0000007a0400720c */ /* 0x080fe20003f26270 */
[----:B------:R-:W-:Y:S01]  /*6500*/  FMUL.FTZ R32, R32, UR4 ;  /* 0x0000000420207c20 */ /* 0x000fe20008410000 */
[-C--:B------:R-:W-:Y:S01]  /*6510*/  ISETP.GE.AND P5, PT, R4, R113.reuse, PT ;  /* 0x000000710400720c */ /* 0x080fe20003fa6270 */
[----:B------:R-:W-:Y:S01]  /*6520*/  VIADD R4, R107, 0xffffff09 ;  /* 0xffffff096b047836 */ /* 0x000fe20000000000 */
[-C--:B------:R-:W-:Y:S01]  /*6530*/  ISETP.GE.AND P2, PT, R5, R113.reuse, PT ;  /* 0x000000710500720c */ /* 0x080fe20003f46270 */
[----:B------:R-:W-:Y:S01]  /*6540*/  VIADD R5, R107, 0xffffff10 ;  /* 0xffffff106b057836 */ /* 0x000fe20000000000 */
[----:B------:R-:W-:Y:S01]  /*6550*/  FSEL R18, R18, -INF , !P4 ;  /* 0xff80000012127808 */ /* 0x000fe20006000000 */
[----:B------:R-:W4:Y:S01]  /*6560*/  MUFU.TANH R129, R58 ;  /* 0x0000003a00817308 */ /* 0x000f220000002400 */
[-C--:B------:R-:W-:Y:S01]  /*6570*/  ISETP.GE.AND P4, PT, R4, R122.reuse, PT ;  /* 0x0000007a0400720c */ /* 0x080fe20003f86270 */
[----:B------:R-:W-:Y:S01]  /*6580*/  FMUL.FTZ R33, R33, UR4 ;  /* 0x0000000421217c20 */ /* 0x000fe20008410000 */
[----:B------:R-:W-:Y:S01]  /*6590*/  FSEL R17, R17, -INF , !P3 ;  /* 0xff80000011117808 */ /* 0x000fe20005800000 */
[----:B------:R-:W-:Y:S01]  /*65a0*/  FMUL.FTZ R34, R34, UR4 ;  /* 0x0000000422227c20 */ /* 0x000fe20008410000 */
[-C--:B------:R-:W-:Y:S01]  /*65b0*/  ISETP.GE.AND P3, PT, R4, R113.reuse, PT ;  /* 0x000000710400720c */ /* 0x080fe20003f66270 */
[----:B------:R-:W-:Y:S01]  /*65c0*/  HMMA.16816.F32.BF16 R96, R92, R6, R96 ;  /* 0x000000065c60723c */ /* 0x000fe20000041860 */
[----:B------:R-:W-:Y:S01]  /*65d0*/  FSEL R19, R19, -INF , !P2 ;  /* 0xff80000013137808 */ /* 0x000fe20005000000 */
[----:B------:R2:W-:Y:S01]  /*65e0*/  MUFU.TANH R60, R32 ;  /* 0x00000020003c7308 */ /* 0x0005e20000002400 */
[-C--:B------:R-:W-:Y:S01]  /*65f0*/  ISETP.GE.AND P2, PT, R5, R122.reuse, PT ;  /* 0x0000007a0500720c */ /* 0x080fe20003f46270 */
[----:B-1----:R-:W-:Y:S01]  /*6600*/  VIADD R37, R107, 0xffffff21 ;  /* 0xffffff216b257836 */ /* 0x002fe20000000000 */
[----:B------:R-:W-:Y:S01]  /*6610*/  FSEL R4, R88, -INF , !P1 ;  /* 0xff80000058047808 */ /* 0x000fe20004800000 */
[----:B------:R-:W-:Y:S01]  /*6620*/  FMUL.FTZ R40, R40, UR4 ;  /* 0x0000000428287c20 */ /* 0x000fe20008410000 */
[-C--:B------:R-:W-:Y:S01]  /*6630*/  ISETP.GE.AND P1, PT, R5, R113.reuse, PT ;  /* 0x000000710500720c */ /* 0x080fe20003f26270 */
[----:B------:R-:W-:Y:S01]  /*6640*/  FMUL.FTZ R12, R41, UR4 ;  /* 0x00000004290c7c20 */ /* 0x000fe20008410000 */
[----:B------:R-:W-:Y:S01]  /*6650*/  FSEL R9, R90, -INF , !P5 ;  /* 0xff8000005a097808 */ /* 0x000fe20006800000 */
        /* <DEDUP_REMOVED lines=8> */
[----:B------:R-:W1:Y:S01]  /*66e0*/  MUFU.TANH R128, R59 ;  /* 0x0000003b00807308 */ /* 0x000e620000002400 */
[----:B------:R-:W-:Y:S01]  /*66f0*/  FSEL R141, R141, -INF , !P2 ;  /* 0xff8000008d8d7808 */ /* 0x000fe20005000000 */
[----:B--2---:R-:W-:Y:S01]  /*6700*/  VIADD R32, R107, 0xffffff29 ;  /* 0xffffff296b207836 */ /* 0x004fe20000000000 */
[-C--:B------:R-:W-:Y:S01]  /*6710*/  ISETP.GE.AND P3, PT, R15, R122.reuse, PT ;  /* 0x0000007a0f00720c */ /* 0x080fe20003f66270 */
[----:B------:R-:W-:Y:S01]  /*6720*/  VIADD R7, R107, 0xffffff59 ;  /* 0xffffff596b077836 */ /* 0x000fe20000000000 */
[-C--:B------:R-:W-:Y:S01]  /*6730*/  ISETP.GE.AND P2, PT, R15, R113.reuse, PT ;  /* 0x000000710f00720c */ /* 0x080fe20003f46270 */
[----:B------:R-:W-:Y:S01]  /*6740*/  VIADD R15, R107, 0xffffff19 ;  /* 0xffffff196b0f7836 */ /* 0x000fe20000000000 */
[----:B------:R-:W-:Y:S01]  /*6750*/  FSEL R137, R137, -INF , !P1 ;  /* 0xff80000089897808 */ /* 0x000fe20004800000 */
[----:B------:R-:W2:Y:S01]  /*6760*/  MUFU.TANH R116, R55 ;  /* 0x0000003700747308 */ /* 0x000ea20000002400 */
[----:B------:R-:W-:Y:S01]  /*6770*/  FSEL R139, R139, -INF , !P3 ;  /* 0xff8000008b8b7808 */ /* 0x000fe20005800000 */
[----:B------:R-:W-:Y:S01]  /*6780*/  FMUL.FTZ R23, R23, UR4 ;  /* 0x0000000417177c20 */ /* 0x000fe20008410000 */
[----:B------:R-:W-:Y:S01]  /*6790*/  ISETP.GE.AND P1, PT, R15, R122, PT ;  /* 0x0000007a0f00720c */ /* 0x000fe20003f26270 */
[----:B------:R-:W-:Y:S01]  /*67a0*/  FMUL.FTZ R21, R21, UR4 ;  /* 0x0000000415157c20 */ /* 0x000fe20008410000 */
[----:B------:R-:W-:Y:S01]  /*67b0*/  FSEL R135, R135, -INF , !P2 ;  /* 0xff80000087877808 */ /* 0x000fe20005000000 */
[----:B------:R-:W-:Y:S01]  /*67c0*/  FMUL.FTZ R22, R22, UR4 ;  /* 0x0000000416167c20 */ /* 0x000fe20008410000 */
[----:B------:R-:W-:Y:S01]  /*67d0*/  FSEL R138, R138, -INF , !P1 ;  /* 0xff8000008a8a7808 */ /* 0x000fe20004800000 */
[----:B------:R-:W2:Y:S01]  /*67e0*/  MUFU.TANH R117, R48 ;  /* 0x0000003000757308 */ /* 0x000ea20000002400 */
[----:B------:R-:W-:Y:S01]  /*67f0*/  FSEL R140, R140, -INF , !P5 ;  /* 0xff8000008c8c7808 */ /* 0x000fe20006800000 */
[----:B------:R-:W-:Y:S01]  /*6800*/  FMUL.FTZ R43, R96, UR4 ;  /* 0x00000004602b7c20 */ /* 0x000fe20008410000 */
[----:B------:R-:W-:-:S02]  /*6810*/  ISETP.GE.AND P3, PT, R36, R113, PT ;  /* 0x000000712400720c */ /* 0x000fc40003f66270 */
[C---:B------:R-:W-:Y:S02]  /*6820*/  ISETP.GE.AND P2, PT, R37.reuse, R122, PT ;  /* 0x0000007a2500720c */ /* 0x040fe40003f46270 */
[-C--:B------:R-:W-:Y:S01]  /*6830*/  ISETP.GE.AND P1, PT, R37, R113.reuse, PT ;  /* 0x000000712500720c */ /* 0x080fe20003f26270 */
[----:B------:R-:W-:Y:S01]  /*6840*/  VIADD R37, R107, 0xffffff28 ;  /* 0xffffff286b257836 */ /* 0x000fe20000000000 */
[----:B------:R-:W-:Y:S01]  /*6850*/  ISETP.GE.AND P5, PT, R15, R113, PT ;  /* 0x000000710f00720c */ /* 0x000fe20003fa6270 */
[----:B------:R-:W2:Y:S01]  /*6860*/  MUFU.TANH R119, R49 ;  /* 0x0000003100777308 */ /* 0x000ea20000002400 */
[----:B------:R-:W-:Y:S01]  /*6870*/  FSEL R127, R127, -INF , !P3 ;  /* 0xff8000007f7f7808 */ /* 0x000fe20005800000 */
[----:B------:R-:W-:Y:S01]  /*6880*/  FMUL.FTZ R15, R38, UR4 ;  /* 0x00000004260f7c20 */ /* 0x000fe20008410000 */
[----:B------:R-:W-:Y:S02]  /*6890*/  FSEL R132, R132, -INF , !P2 ;  /* 0xff80000084847808 */ /* 0x000fe40005000000 */
[----:B------:R-:W-:-:S02]  /*68a0*/  FSEL R134, R134, -INF , !P5 ;  /* 0xff80000086867808 */ /* 0x000fc40006800000 */
[CC--:B------:R-:W-:Y:S01]  /*68b0*/  ISETP.GE.AND P3, PT, R32.reuse, R122.reuse, PT ;  /* 0x0000007a2000720c */ /* 0x0c0fe20003f66270 */
[----:B------:R-:W2:Y:S01]  /*68c0*/  MUFU.TANH R118, R50 ;  /* 0x0000003200767308 */ /* 0x000ea20000002400 */
[----:B------:R-:W-:Y:S01]  /*68d0*/  ISETP.GE.AND P2, PT, R32, R113, PT ;  /* 0x000000712000720c */ /* 0x000fe20003f46270 */
[----:B------:R-:W-:Y:S01]  /*68e0*/  VIADD R32, R107, 0xffffff30 ;  /* 0xffffff306b207836 */ /* 0x000fe20000000000 */
[----:B------:R-:W-:Y:S02]  /*68f0*/  FSEL R136, R136, -INF , !P4 ;  /* 0xff80000088887808 */ /* 0x000fe40006000000 */
[-C--:B------:R-:W-:Y:S02]  /*6900*/  ISETP.GE.AND P5, PT, R37, R122.reuse, PT ;  /* 0x0000007a2500720c */ /* 0x080fe40003fa6270 */
[----:B------:R-:W-:Y:S01]  /*6910*/  ISETP.GE.AND P4, PT, R36, R122, PT ;  /* 0x0000007a2400720c */ /* 0x000fe20003f86270 */
[----:B------:R-:W2:Y:S01]  /*6920*/  MUFU.TANH R10, R10 ;  /* 0x0000000a000a7308 */ /* 0x000ea20000002400 */
[----:B------:R-:W-:Y:S01]  /*6930*/  FSEL R126, R126, -INF , !P1 ;  /* 0xff8000007e7e7808 */ /* 0x000fe20004800000 */
[----:B------:R-:W-:Y:S01]  /*6940*/  FMUL.FTZ R36, R39, UR4 ;  /* 0x0000000427247c20 */ /* 0x000fe20008410000 */
[----:B---3--:R-:W-:Y:S01]  /*6950*/  FSEL R131, R131, -INF , !P5 ;  /* 0xff80000083837808 */ /* 0x008fe20006800000 */
[----:B------:R-:W-:Y:S01]  /*6960*/  FMUL.FTZ R39, R99, UR4 ;  /* 0x0000000463277c20 */ /* 0x000fe20008410000 */
[----:B-----5:R-:W-:-:S02]  /*6970*/  FSEL R133, R133, -INF , !P4 ;  /* 0xff80000085857808 */ /* 0x020fc40006000000 */
[CC--:B------:R-:W-:Y:S01]  /*6980*/  ISETP.GE.AND P1, PT, R32.reuse, R122.reuse, PT ;  /* 0x0000007a2000720c */ /* 0x0c0fe20003f26270 */
[----:B------:R3:W-:Y:S01]  /*6990*/  MUFU.TANH R56, R28 ;  /* 0x0000001c00387308 */ /* 0x0007e20000002400 */
[-C--:B------:R-:W-:Y:S01]  /*69a0*/  ISETP.GE.AND P5, PT, R32, R113.reuse, PT ;  /* 0x000000712000720c */ /* 0x080fe20003fa6270 */
[----:B------:R-:W-:Y:S01]  /*69b0*/  VIADD R32, R107, 0xffffff31 ;  /* 0xffffff316b207836 */ /* 0x000fe20000000000 */
[----:B------:R-:W-:Y:S02]  /*69c0*/  ISETP.GE.AND P4, PT, R37, R113, PT ;  /* 0x000000712500720c */ /* 0x000fe40003f86270 */
[----:B----4-:R-:W-:Y:S02]  /*69d0*/  FSEL R130, R130, -INF , !P3 ;  /* 0xff80000082827808 */ /* 0x010fe40005800000 */
[----:B------:R-:W-:Y:S01]  /*69e0*/  FSEL R129, R129, -INF , !P4 ;  /* 0xff80000081817808 */ /* 0x000fe20006000000 */
[----:B------:R-:W-:Y:S01]  /*69f0*/  MUFU.TANH R63, R45 ;  /* 0x0000002d003f7308 */ /* 0x000fe20000002400 */
[----:B------:R-:W-:-:S02]  /*6a00*/  ISETP.GE.AND P4, PT, R32, R122, PT ;  /* 0x0000007a2000720c */ /* 0x000fc40003f86270 */
[----:B------:R-:W-:Y:S01]  /*6a10*/  ISETP.GE.AND P3, PT, R32, R113, PT ;  /* 0x000000712000720c */ /* 0x000fe20003f66270 */
[----:B------:R-:W-:Y:S01]  /*6a20*/  VIADD R32, R107, 0xffffff38 ;  /* 0xffffff386b207836 */ /* 0x000fe20000000000 */
[----:B-1----:R-:W-:Y:S02]  /*6a30*/  FSEL R91, R91, -INF , !P5 ;  /* 0xff8000005b5b7808 */ /* 0x002fe40006800000 */
[----:B------:R-:W-:Y:S01]  /*6a40*/  FSEL R124, R124, -INF , !P4 ;  /* 0xff8000007c7c7808 */ /* 0x000fe20006000000 */
[----:B------:R-:W1:Y:S01]  /*6a50*/  MUFU.TANH R62, R46 ;  /* 0x0000002e003e7308 */ /* 0x000e620000002400 */
[----:B------:R-:W-:Y:S01]  /*6a60*/  FSEL R128, R128, -INF , !P2 ;  /* 0xff80000080807808 */ /* 0x000fe20005000000 */
[----:B---3--:R-:W-:Y:S01]  /*6a70*/  VIADD R28, R107, 0xffffff39 ;  /* 0xffffff396b1c7836 */ /* 0x008fe20000000000 */
[----:B------:R-:W-:Y:S02]  /*6a80*/  ISETP.GE.AND P2, PT, R32, R122, PT ;  /* 0x0000007a2000720c */ /* 0x000fe40003f46270 */
[----:B--2---:R-:W-:-:S02]  /*6a90*/  FSEL R116, R116, -INF , !P3 ;  /* 0xff80000074747808 */ /* 0x004fc40005800000 */
[CC--:B------:R-:W-:Y:S01]  /*6aa0*/  ISETP.GE.AND P5, PT, R28.reuse, R122.reuse, PT ;  /* 0x0000007a1c00720c */ /* 0x0c0fe20003fa6270 */
[----:B------:R-:W2:Y:S01]  /*6ab0*/  MUFU.TANH R123, R51 ;  /* 0x00000033007b7308 */ /* 0x000ea20000002400 */
[-C--:B------:R-:W-:Y:S01]  /*6ac0*/  ISETP.GE.AND P4, PT, R28, R113.reuse, PT ;  /* 0x000000711c00720c */ /* 0x080fe20003f86270 */
[----:B------:R-:W-:Y:S01]  /*6ad0*/  VIADD R28, R107, 0xffffff40 ;  /* 0xffffff406b1c7836 */ /* 0x000fe20000000000 */
[----:B------:R-:W-:Y:S02]  /*6ae0*/  FSEL R117, R117, -INF , !P2 ;  /* 0xff80000075757808 */ /* 0x000fe40005000000 */
[----:B------:R-:W-:Y:S02]  /*6af0*/  FSEL R125, R125, -INF , !P1 ;  /* 0xff8000007d7d7808 */ /* 0x000fe40004800000 */
[C---:B------:R-:W-:Y:S01]  /*6b00*/  ISETP.GE.AND P3, PT, R28.reuse, R122, PT ;  /* 0x0000007a1c00720c */ /* 0x040fe20003f66270 */
[----:B------:R-:W3:Y:S01]  /*6b10*/  MUFU.TANH R11, R11 ;  /* 0x0000000b000b7308 */ /* 0x000ee20000002400 */
[-C--:B------:R-:W-:Y:S01]  /*6b20*/  ISETP.GE.AND P2, PT, R28, R113.reuse, PT ;  /* 0x000000711c00720c */ /* 0x080fe20003f46270 */
[----:B------:R-:W-:Y:S01]  /*6b30*/  VIADD R28, R107, 0xffffff41 ;  /* 0xffffff416b1c7836 */ /* 0x000fe20000000000 */
[----:B------:R-:W-:-:S02]  /*6b40*/  ISETP.GE.AND P1, PT, R32, R113, PT ;  /* 0x000000712000720c */ /* 0x000fc40003f26270 */
[----:B------:R-:W-:Y:S02]  /*6b50*/  FSEL R119, R119, -INF , !P5 ;  /* 0xff80000077777808 */ /* 0x000fe40006800000 */
[----:B------:R-:W-:Y:S01]  /*6b60*/  FSEL R118, R118, -INF , !P1 ;  /* 0xff80000076767808 */ /* 0x000fe20004800000 */
[----:B------:R-:W4:Y:S01]  /*6b70*/  MUFU.TANH R65, R40 ;  /* 0x0000002800417308 */ /* 0x000f220000002400 */
[----:B------:R-:W-:Y:S01]  /*6b80*/  FSEL R90, R10, -INF , !P3 ;  /* 0xff8000000a5a7808 */ /* 0x000fe20005800000 */
[C---:B------:R-:W-:Y:S01]  /*6b90*/  VIADD R10, R107.reuse, 0xffffff49 ;  /* 0xffffff496b0a7836 */ /* 0x040fe20000000000 */
[C---:B------:R-:W-:Y:S02]  /*6ba0*/  ISETP.GE.AND P1, PT, R28.reuse, R122, PT ;  /* 0x0000007a1c00720c */ /* 0x040fe40003f26270 */
[----:B------:R-:W-:Y:S01]  /*6bb0*/  ISETP.GE.AND P5, PT, R28, R113, PT ;  /* 0x000000711c00720c */ /* 0x000fe20003fa6270 */
[----:B------:R-:W-:Y:S01]  /*6bc0*/  VIADD R28, R107, 0xffffff48 ;  /* 0xffffff486b1c7836 */ /* 0x000fe20000000000 */
[----:B-1----:R-:W-:Y:S01]  /*6bd0*/  FSEL R62, R62, -INF , !P2 ;  /* 0xff8000003e3e7808 */ /* 0x002fe20005000000 */
[----:B------:R-:W1:Y:S01]  /*6be0*/  MUFU.TANH R12, R12 ;  /* 0x0000000c000c7308 */ /* 0x000e620000002400 */
[----:B------:R-:W-:-:S02]  /*6bf0*/  FSEL R63, R63, -INF , !P1 ;  /* 0xff8000003f3f7808 */ /* 0x000fc40004800000 */
[----:B--2---:R-:W-:Y:S02]  /*6c00*/  FSEL R123, R123, -INF , !P4 ;  /* 0xff8000007b7b7808 */ /* 0x004fe40006000000 */
[CC--:B------:R-:W-:Y:S02]  /*6c10*/  ISETP.GE.AND P2, PT, R10.reuse, R122.reuse, PT ;  /* 0x0000007a0a00720c */ /* 0x0c0fe40003f46270 */
[-C--:B------:R-:W-:Y:S01]  /*6c20*/  ISETP.GE.AND P1, PT, R10, R113.reuse, PT ;  /* 0x000000710a00720c */ /* 0x080fe20003f26270 */
[----:B------:R-:W2:Y:S01]  /*6c30*/  MUFU.TANH R13, R13 ;  /* 0x0000000d000d7308 */ /* 0x000ea20000002400 */
[-C--:B------:R-:W-:Y:S01]  /*6c40*/  ISETP.GE.AND P4, PT, R28, R122.reuse, PT ;  /* 0x0000007a1c00720c */ /* 0x080fe20003f86270 */
[----:B------:R-:W-:Y:S01]  /*6c50*/  VIADD R10, R107, 0xffffff50 ;  /* 0xffffff506b0a7836 */ /* 0x000fe20000000000 */
[----:B---3--:R-:W-:Y:S01]  /*6c60*/  FSEL R64, R11, -INF , !P5 ;  /* 0xff8000000b407808 */ /* 0x008fe20006800000 */
[----:B------:R-:W-:Y:S01]  /*6c70*/  VIADD R11, R107, 0xffffff58 ;  /* 0xffffff586b0b7836 */ /* 0x000fe20000000000 */
[----:B----4-:R-:W-:Y:S01]  /*6c80*/  FSEL R65, R65, -INF , !P4 ;  /* 0xff80000041417808 */ /* 0x010fe20006000000 */
[----:B------:R-:W-:Y:S01]  /*6c90*/  FMUL.FTZ R40, R98, UR4 ;  /* 0x0000000462287c20 */ /* 0x000fe20008410000 */
[C---:B------:R-:W-:Y:S01]  /*6ca0*/  ISETP.GE.AND P5, PT, R10.reuse, R122, PT ;  /* 0x0000007a0a00720c */ /* 0x040fe20003fa6270 */
[----:B------:R3:W4:Y:S01]  /*6cb0*/  MUFU.TANH R66, R42 ;  /* 0x0000002a00427308 */ /* 0x0007220000002400 */
[-C--:B------:R-:W-:Y:S01]  /*6cc0*/  ISETP.GE.AND P4, PT, R10, R113.reuse, PT ;  /* 0x000000710a00720c */ /* 0x080fe20003f86270 */
[----:B------:R-:W-:Y:S01]  /*6cd0*/  VIADD R10, R107, 0xffffff51 ;  /* 0xffffff516b0a7836 */ /* 0x000fe20000000000 */
[----:B------:R-:W-:-:S02]  /*6ce0*/  ISETP.GE.AND P3, PT, R28, R113, PT ;  /* 0x000000711c00720c */ /* 0x000fc40003f66270 */
[----:B-1----:R-:W-:Y:S02]  /*6cf0*/  FSEL R88, R12, -INF , !P2 ;  /* 0xff8000000c587808 */ /* 0x002fe40005000000 */
[----:B------:R-:W-:Y:S01]  /*6d00*/  ISETP.GE.AND P2, PT, R10, R113, PT ;  /* 0x000000710a00720c */ /* 0x000fe20003f46270 */
[----:B------:R1:W-:Y:S01]  /*6d10*/  MUFU.TANH R58, R33 ;  /* 0x00000021003a7308 */ /* 0x0003e20000002400 */
[----:B--2---:R-:W-:Y:S02]  /*6d20*/  FSEL R89, R13, -INF , !P1 ;  /* 0xff8000000d597808 */ /* 0x004fe40004800000 */
[----:B------:R-:W-:-:S05]  /*6d30*/  ISETP.GE.AND P1, PT, R11, R122, PT ;  /* 0x0000007a0b00720c */ /* 0x000fca0003f26270 */
[----:B------:R-:W2:Y:S01]  /*6d40*/  MUFU.TANH R36, R36 ;  /* 0x0000002400247308 */ /* 0x000ea20000002400 */
[----:B------:R-:W-:Y:S01]  /*6d50*/  FSEL R60, R60, -INF , !P1 ;  /* 0xff8000003c3c7808 */ /* 0x000fe20004800000 */
[----:B---3--:R-:W-:Y:S01]  /*6d60*/  FMUL.FTZ R42, R97, UR4 ;  /* 0x00000004612a7c20 */ /* 0x008fe20008410000 */
[----:B----4-:R-:W-:Y:S02]  /*6d70*/  FSEL R66, R66, -INF , !P3 ;  /* 0xff80000042427808 */ /* 0x010fe40005800000 */
[----:B------:R-:W-:Y:S01]  /*6d80*/  ISETP.GE.AND P3, PT, R10, R122, PT ;  /* 0x0000007a0a00720c */ /* 0x000fe20003f66270 */
[----:B------:R-:W-:Y:S01]  /*6d90*/  FMUL.FTZ R10, R20, UR4 ;  /* 0x00000004140a7c20 */ /* 0x000fe20008410000 */
[-C--:B------:R-:W-:Y:S01]  /*6da0*/  ISETP.GE.AND P1, PT, R6, R113.reuse, PT ;  /* 0x000000710600720c */ /* 0x080fe20003f26270 */
[----:B------:R-:W-:Y:S01]  /*6db0*/  MUFU.TANH R15, R15 ;  /* 0x0000000f000f7308 */ /* 0x000fe20000002400 */
[----:B------:R-:W-:Y:S01]  /*6dc0*/  FSEL R67, R67, -INF , !P3 ;  /* 0xff80000043437808 */ /* 0x000fe20005800000 */
[----:B-1----:R-:W-:Y:S01]  /*6dd0*/  FMUL.FTZ R33, R35, UR4 ;  /* 0x0000000423217c20 */ /* 0x002fe20008410000 */
[----:B------:R-:W-:-:S05]  /*6de0*/  ISETP.GE.AND P3, PT, R7, R113, PT ;  /* 0x000000710700720c */ /* 0x000fca0003f66270 */
[----:B------:R-:W1:Y:S01]  /*6df0*/  MUFU.TANH R14, R14 ;  /* 0x0000000e000e7308 */ /* 0x000e620000002400 */
[----:B--2---:R-:W-:Y:S02]  /*6e00*/  FSEL R35, R36, -INF , !P2 ;  /* 0xff80000024237808 */ /* 0x004fe40005000000 */
[----:B------:R-:W-:Y:S01]  /*6e10*/  ISETP.GE.AND P2, PT, R6, R122, PT ;  /* 0x0000007a0600720c */ /* 0x000fe20003f46270 */
[----:B------:R-:W-:-:S04]  /*6e20*/  VIADD R6, R107, 0xffffff68 ;  /* 0xffffff686b067836 */ /* 0x000fc80000000000 */
[----:B------:R-:W2:Y:S01]  /*6e30*/  MUFU.TANH R33, R33 ;  /* 0x0000002100217308 */ /* 0x000ea20000002400 */
[----:B------:R-:W-:Y:S02]  /*6e40*/  FSEL R56, R56, -INF , !P2 ;  /* 0xff80000038387808 */ /* 0x000fe40005000000 */
[----:B------:R-:W-:-:S05]  /*6e50*/  ISETP.GE.AND P2, PT, R6, R113, PT ;  /* 0x000000710600720c */ /* 0x000fca0003f46270 */
[----:B------:R3:W4:Y:S01]  /*6e60*/  MUFU.TANH R57, R34 ;  /* 0x0000002200397308 */ /* 0x0007220000002400 */
[----:B-1----:R-:W-:Y:S02]  /*6e70*/  FSEL R32, R14, -INF , !P5 ;  /* 0xff8000000e207808 */ /* 0x002fe40006800000 */
[----:B------:R-:W-:-:S05]  /*6e80*/  ISETP.GE.AND P5, PT, R11, R113, PT ;  /* 0x000000710b00720c */ /* 0x000fca0003fa6270 */
[----:B------:R-:W1:Y:S01]  /*6e90*/  MUFU.TANH R54, R29 ;  /* 0x0000001d00367308 */ /* 0x000e620000002400 */
[----:B--2---:R-:W-:Y:S02]  /*6ea0*/  FSEL R33, R33, -INF , !P3 ;  /* 0xff80000021217808 */ /* 0x004fe40005800000 */
[----:B------:R-:W-:Y:S01]  /*6eb0*/  ISETP.GE.AND P3, PT, R6, R122, PT ;  /* 0x0000007a0600720c */ /* 0x000fe20003f66270 */
[----:B------:R-:W-:-:S04]  /*6ec0*/  VIADD R6, R107, 0xffffff69 ;  /* 0xffffff696b067836 */ /* 0x000fc80000000000 */
[----:B------:R-:W2:Y:S01]  /*6ed0*/  MUFU.TANH R51, R30 ;  /* 0x0000001e00337308 */ /* 0x000ea20000002400 */
[----:B---3--:R-:W-:Y:S02]  /*6ee0*/  FSEL R34, R15, -INF , !P4 ;  /* 0xff8000000f227808 */ /* 0x008fe40006000000 */
[----:B------:R-:W-:Y:S01]  /*6ef0*/  ISETP.GE.AND P4, PT, R7, R122, PT ;  /* 0x0000007a0700720c */ /* 0x000fe20003f86270 */
[----:B------:R-:W-:Y:S01]  /*6f00*/  VIADD R7, R107, 0xffffff61 ;  /* 0xffffff616b077836 */ /* 0x000fe20000000000 */
[----:B----4-:R-:W-:-:S03]  /*6f10*/  FSEL R57, R57, -INF , !P5 ;  /* 0xff80000039397808 */ /* 0x010fc60006800000 */
[----:B------:R-:W3:Y:S01]  /*6f20*/  MUFU.TANH R52, R25 ;  /* 0x0000001900347308 */ /* 0x000ee20000002400 */
[----:B------:R-:W-:Y:S02]  /*6f30*/  FSEL R58, R58, -INF , !P4 ;  /* 0xff8000003a3a7808 */ /* 0x000fe40006000000 */
[C---:B------:R-:W-:Y:S02]  /*6f40*/  ISETP.GE.AND P5, PT, R7.reuse, R122, PT ;  /* 0x0000007a0700720c */ /* 0x040fe40003fa6270 */
[-C--:B------:R-:W-:Y:S01]  /*6f50*/  ISETP.GE.AND P4, PT, R7, R113.reuse, PT ;  /* 0x000000710700720c */ /* 0x080fe20003f86270 */
[----:B------:R-:W-:Y:S01]  /*6f60*/  VIADD R7, R107, 0xffffff70 ;  /* 0xffffff706b077836 */ /* 0x000fe20000000000 */
[----:B-1----:R-:W-:Y:S01]  /*6f70*/  FSEL R54, R54, -INF , !P5 ;  /* 0xff80000036367808 */ /* 0x002fe20006800000 */
[----:B------:R-:W1:Y:S01]  /*6f80*/  MUFU.TANH R41, R23 ;  /* 0x0000001700297308 */ /* 0x000e620000002400 */
[----:B------:R-:W-:Y:S02]  /*6f90*/  ISETP.GE.AND P5, PT, R6, R113, PT ;  /* 0x000000710600720c */ /* 0x000fe40003fa6270 */
[----:B--2---:R-:W-:-:S02]  /*6fa0*/  FSEL R51, R51, -INF , !P1 ;  /* 0xff80000033337808 */ /* 0x004fc40004800000 */
[----:B------:R-:W-:Y:S01]  /*6fb0*/  ISETP.GE.AND P1, PT, R6, R122, PT ;  /* 0x0000007a0600720c */ /* 0x000fe20003f26270 */
[----:B------:R-:W-:Y:S02]  /*6fc0*/  VIADD R6, R107, 0xffffff71 ;  /* 0xffffff716b067836 */ /* 0x000fe40000000000 */
[----:B------:R-:W2:Y:S01]  /*6fd0*/  MUFU.TANH R48, R26 ;  /* 0x0000001a00307308 */ /* 0x000ea20000002400 */
[----:B---3--:R-:W-:Y:S02]  /*6fe0*/  FSEL R52, R52, -INF , !P1 ;  /* 0xff80000034347808 */ /* 0x008fe40004800000 */
[----:B------:R-:W-:-:S05]  /*6ff0*/  ISETP.GE.AND P1, PT, R6, R113, PT ;  /* 0x000000710600720c */ /* 0x000fca0003f26270 */
[----:B------:R-:W3:Y:S01]  /*7000*/  MUFU.TANH R50, R31 ;  /* 0x0000001f00327308 */ /* 0x000ee20000002400 */
[----:B-1----:R-:W-:Y:S02]  /*7010*/  FSEL R41, R41, -INF , !P1 ;  /* 0xff80000029297808 */ /* 0x002fe40004800000 */
[----:B------:R-:W-:-:S05]  /*7020*/  ISETP.GE.U32.AND P1, PT, R3, 0x3, PT ;  /* 0x000000030300780c */ /* 0x000fca0003f26070 */
[----:B------:R-:W1:Y:S01]  /*7030*/  MUFU.TANH R53, R24 ;  /* 0x0000001800357308 */ /* 0x000e620000002400 */
[----:B--2---:R-:W-:Y:S02]  /*7040*/  FSEL R48, R48, -INF , !P2 ;  /* 0xff80000030307808 */ /* 0x004fe40005000000 */
[-C--:B------:R-:W-:Y:S01]  /*7050*/  ISETP.GE.AND P2, PT, R6, R122.reuse, PT ;  /* 0x0000007a0600720c */ /* 0x080fe20003f46270 */
[C---:B------:R-:W-:Y:S02]  /*7060*/  VIADD R6, R107.reuse, 0xffffff78 ;  /* 0xffffff786b067836 */ /* 0x040fe40000000000 */
[----:B------:R-:W-:Y:S02]  /*7070*/  VIADD R107, R107, 0xffffff79 ;  /* 0xffffff796b6b7836 */ /* 0x000fe40000000000 */
[----:B------:R-:W2:Y:S01]  /*7080*/  MUFU.TANH R49, R27 ;  /* 0x0000001b00317308 */ /* 0x000ea20000002400 */
[----:B---3--:R-:W-:Y:S02]  /*7090*/  FSEL R50, R50, -INF , !P4 ;  /* 0xff80000032327808 */ /* 0x008fe40006000000 */
[----:B------:R-:W-:-:S05]  /*70a0*/  ISETP.GE.AND P4, PT, R7, R122, PT ;  /* 0x0000007a0700720c */ /* 0x000fca0003f86270 */
[----:B------:R-:W3:Y:S01]  /*70b0*/  MUFU.TANH R10, R10 ;  /* 0x0000000a000a7308 */ /* 0x000ee20000002400 */
[----:B-1----:R-:W-:Y:S02]  /*70c0*/  FSEL R53, R53, -INF , !P3 ;  /* 0xff80000035357808 */ /* 0x002fe40005800000 */
[----:B------:R-:W-:-:S05]  /*70d0*/  ISETP.GE.AND P3, PT, R7, R113, PT ;  /* 0x000000710700720c */ /* 0x000fca0003f66270 */
[----:B------:R-:W1:Y:S01]  /*70e0*/  MUFU.TANH R38, R21 ;  /* 0x0000001500267308 */ /* 0x000e620000002400 */
[----:B--2---:R-:W-:Y:S02]  /*70f0*/  FSEL R49, R49, -INF , !P5 ;  /* 0xff80000031317808 */ /* 0x004fe40006800000 */
[----:B------:R-:W-:-:S05]  /*7100*/  ISETP.GE.AND P5, PT, R6, R122, PT ;  /* 0x0000007a0600720c */ /* 0x000fca0003fa6270 */
[----:B------:R-:W2:Y:S01]  /*7110*/  MUFU.TANH R37, R22 ;  /* 0x0000001600257308 */ /* 0x000ea20000002400 */
[----:B---3--:R-:W-:Y:S01]  /*7120*/  FSEL R36, R10, -INF , !P4 ;  /* 0xff8000000a247808 */ /* 0x008fe20006000000 */
[----:B------:R-:W-:Y:S01]  /*7130*/  BAR.SYNC.DEFER_BLOCKING 0x0 ;  /* 0x0000000000007b1d */ /* 0x000fe20000010000 */
        /* <DEDUP_REMOVED lines=8> */
[----:B---3--:R-:W-:-:S07]  /*71c0*/  FSEL R43, R43, -INF , !P5 ;  /* 0xff8000002b2b7808 */ /* 0x008fce0006800000 */
[----:B------:R-:W3:Y:S01]  /*71d0*/  MUFU.TANH R39, R39 ;  /* 0x0000002700277308 */ /* 0x000ee20000002400 */
[----:B-1----:R-:W-:Y:S02]  /*71e0*/  FSEL R42, R42, -INF , !P4 ;  /* 0xff8000002a2a7808 */ /* 0x002fe40006000000 */
[----:B--2---:R-:W-:Y:S02]  /*71f0*/  FSEL R40, R40, -INF , !P3 ;  /* 0xff80000028287808 */ /* 0x004fe40005800000 */
[----:B---3--:R-:W-:Y:S01]  /*7200*/  FSEL R39, R39, -INF , !P2 ;  /* 0xff80000027277808 */ /* 0x008fe20005000000 */
[----:B------:R-:W-:Y:S06]  /*7210*/  @!P1 BRA `(.L_x_3271) ;  /* 0x0000000400b49947 */ /* 0x000fec0003800000 */
[----:B------:R-:W-:Y:S05]  /*7220*/  BRA.U !UP1, `(.L_x_3272) ;  /* 0x0000000109fc7547 */ /* 0x000fea000b800000 */
[----:B------:R-:W1:Y:S01]  /*7230*/  LDC R7, c[0x0][0x4f0] ;  /* 0x00013c00ff077b82 */ /* 0x000e620000000800 */
[----:B------:R-:W-:Y:S01]  /*7240*/  SHF.L.U32 R10, R3, 0x7, RZ ;  /* 0x00000007030a7819 */ /* 0x000fe200000006ff */
[----:B------:R-:W2:Y:S04]  /*7250*/  LDCU.64 UR6, c[0x0][0x3a0] ;  /* 0x00007400ff0677ac */ /* 0x000ea80008000a00 */
[C---:B------:R-:W-:Y:S01]  /*7260*/  VIADD R20, R10.reuse, 0xfffffe80 ;  /* 0xfffffe800a147836 */ /* 0x040fe20000000000 */
[----:B------:R-:W-:-:S04]  /*7270*/  IADD3 R10, PT, PT, R10, -0x100, RZ ;  /* 0xffffff000a0a7810 */ /* 0x000fc80007ffe0ff */
        /* <DEDUP_REMOVED lines=58> */
.L_x_3272:
[----:B------:R-:W-:Y:S01]  /*7620*/  UMOV UR4, URZ ;  /* 0x000000ff00047c82 */ /* 0x000fe20008000000 */
[----:B------:R-:W-:Y:S01]  /*7630*/  IMAD.SHL.U32 R6, R84, 0x80, RZ ;  /* 0x0000008054067824 */ /* 0x000fe200078e00ff */
[----:B------:R-:W-:-:S05]  /*7640*/  IADD3 R7, P1, PT, RZ, -UR4, RZ ;  /* 0x80000004ff077c10 */ /* 0x000fca000ff3e0ff */
[----:B------:R-:W-:-:S05]  /*7650*/  IMAD.X R6, RZ, RZ, ~R6, P1 ;  /* 0x000000ffff067224 */ /* 0x000fca00008e0e06 */
[----:B------:R-:W-:-:S04]  /*7660*/  SHF.R.S64 R7, R7, 0x1f, R6 ;  /* 0x0000001f07077819 */ /* 0x000fc80000001006 */
[----:B------:R-:W-:-:S04]  /*7670*/  IADD3 R106, P1, PT, R7, R106, RZ ;  /* 0x0000006a076a7210 */ /* 0x000fc80007f3e0ff */
[----:B------:R-:W-:-:S09]  /*7680*/  LEA.HI.X.SX32 R105, R6, R105, 0x1, P1 ;  /* 0x0000006906697211 */ /* 0x000fd200008f0eff */
.L_x_3273:
[C---:B------:R-:W-:Y:S01]  /*7690*/  IMAD.WIDE.U32 R12, R84.reuse, 0x40, RZ ;  /* 0x00000040540c7825 */ /* 0x040fe200078e00ff */
[----:B------:R-:W-:Y:S01]  /*76a0*/  @!P0 SHF.L.U64.HI R7, R84, 0x6, R85 ;  /* 0x0000000654078819 */ /* 0x000fe20000010255 */
[----:B------:R1:W-:Y:S01]  /*76b0*/  @P0 STS.128 [R111+0x1000], RZ ;  /* 0x001000ff6f000388 */ /* 0x0003e20000000c00 */
[----:B------:R-:W-:Y:S01]  /*76c0*/  BSSY.RECONVERGENT B0, `(.L_x_3274) ;  /* 0x0000021000007945 */ /* 0x000fe20003800200 */
[----:B------:R-:W-:Y:S01]  /*76d0*/  IMAD.SHL.U32 R10, R85, 0x40, RZ ;  /* 0x00000040550a7824 */ /* 0x000fe200078e00ff */
[----:B------:R-:W-:Y:S01]  /*76e0*/  @!P0 IADD3 R12, P3, PT, R106, R12, RZ ;  /* 0x0000000c6a0c8210 */ /* 0x000fe20007f7e0ff */
[----:B------:R-:W-:Y:S02]  /*76f0*/  @!P0 IMAD.SHL.U32 R6, R84, 0x40, RZ ;  /* 0x0000004054068824 */ /* 0x000fe400078e00ff */
[----:B------:R-:W-:Y:S01]  /*7700*/  @!P0 IMAD.MOV.U32 R11, RZ, RZ, R105 ;  /* 0x000000ffff0b8224 */ /* 0x000fe200078e0069 */
[----:B------:R-:W-:Y:S01]  /*7710*/  @!P0 IADD3.X R13, PT, PT, R105, R13, R10, P3, !PT ;  /* 0x0000000d690d8210 */ /* 0x000fe20001ffe40a */
[----:B------:R-:W-:Y:S01]  /*7720*/  @!P0 IMAD.MOV.U32 R10, RZ, RZ, R106 ;  /* 0x000000ffff0a8224 */ /* 0x000fe200078e006a */
[----:B------:R-:W-:-:S04]  /*7730*/  @!P0 IADD3 R6, P2, P1, R6, R106, R6 ;  /* 0x0000006a06068210 */ /* 0x000fc8000795e006 */
[----:B------:R-:W-:Y:S01]  /*7740*/  @!P0 IADD3.X R7, PT, PT, R7, R105, R7, P2, P1 ;  /* 0x0000006907078210 */ /* 0x000fe200017e2407 */
        /* <DEDUP_REMOVED lines=24> */
.L_x_3275:
[----:B------:R-:W-:Y:S05]  /*78d0*/  BSYNC.RECONVERGENT B0 ;  /* 0x0000000000007941 */ /* 0x000fea0003800200 */
.L_x_3274:
[----:B------:R-:W0:Y:S02]  /*78e0*/  LDGDEPBAR ;  /* 0x00000000000079af */ /* 0x000e240000000000 */
.L_x_3271:
[----:B-12---:R-:W-:Y:S01]  /*78f0*/  FMNMX3.FTZ R11, R2, R16, R17, !PT ;  /* 0x00000010020b7276 */ /* 0x006fe20007810011 */
[----:B------:R-:W1:Y:S01]  /*7900*/  LDCU UR4, c[0x0][0x45c] ;  /* 0x00008b80ff0477ac */ /* 0x000e620008000800 */
        /* <DEDUP_REMOVED lines=41> */
[C---:B------:R-:W-:Y:S02]  /*7ba0*/  FSETP.NEU.FTZ.AND P1, PT, R47.reuse, -INF , PT ;  /* 0xff8000002f00780b */ /* 0x040fe40003f3d000 */
[C---:B------:R-:W-:Y:S01]  /*7bb0*/  FSETP.NEU.FTZ.AND P0, PT, R46.reuse, -INF , PT ;  /* 0xff8000002e00780b */ /* 0x040fe20003f1d000 */
[C---:B------:R-:W-:Y:S01]  /*7bc0*/  FMUL.FTZ R44, R46.reuse, UR4 ;  /* 0x000000042e2c7c20 */ /* 0x040fe20008410000 */
[----:B------:R-:W-:Y:S02]  /*7bd0*/  FSEL R11, R47, RZ, P1 ;  /* 0x000000ff2f0b7208 */ /* 0x000fe40000800000 */
[----:B------:R-:W-:Y:S02]  /*7be0*/  FSEL R10, R46, RZ, P0 ;  /* 0x000000ff2e0a7208 */ /* 0x000fe40000000000 */
[----:B------:R-:W-:Y:S01]  /*7bf0*/  FSEL R44, R44, RZ, P0 ;  /* 0x000000ff2c2c7208 */ /* 0x000fe20000000000 */
[----:B------:R-:W-:Y:S01]  /*7c00*/  FADD.FTZ R11, R2, -R11 ;  /* 0x8000000b020b7221 */ /* 0x000fe20000010000 */
[----:B------:R-:W-:Y:S01]  /*7c10*/  IADD3 R2, PT, PT, R87, 0x3000, RZ ;  /* 0x0000300057027810 */ /* 0x000fe20007ffe0ff */
[----:B------:R-:W-:Y:S01]  /*7c20*/  FADD.FTZ R10, R0, -R10 ;  /* 0x8000000a000a7221 */ /* 0x000fe20000010000 */
[----:B------:R-:W-:Y:S01]  /*7c30*/  FSEL R45, R45, RZ, P1 ;  /* 0x000000ff2d2d7208 */ /* 0x000fe20000800000 */
[----:B------:R-:W-:Y:S01]  /*7c40*/  FMUL.FTZ R11, R11, UR4 ;  /* 0x000000040b0b7c20 */ /* 0x000fe20008410000 */
[----:B------:R-:W-:Y:S01]  /*7c50*/  IADD3 R0, PT, PT, R87, 0x3020, RZ ;  /* 0x0000302057007810 */ /* 0x000fe20007ffe0ff */
[--C-:B------:R-:W-:Y:S01]  /*7c60*/  FFMA.FTZ R8, R8, UR4, -R44.reuse ;  /* 0x0000000408087c23 */ /* 0x100fe2000801082c */
[----:B------:R-:W-:Y:S01]  /*7c70*/  @P6 IADD3 R0, PT, PT, R2, -0x20, RZ ;  /* 0xffffffe002006810 */ /* 0x000fe20007ffe0ff */
[--C-:B------:R-:W-:Y:S01]  /*7c80*/  FFMA.FTZ R59, R4, UR4, -R45.reuse ;  /* 0x00000004043b7c23 */ /* 0x100fe2000801082d */
[--C-:B------:R-:W-:Y:S01]  /*7c90*/  FFMA.FTZ R55, R5, UR4, -R45.reuse ;  /* 0x0000000405377c23 */ /* 0x100fe2000801082d */
[----:B------:R-:W-:Y:S01]  /*7ca0*/  FMUL.FTZ R94, R10, UR4 ;  /* 0x000000040a5e7c20 */ /* 0x000fe20008410000 */
[----:B------:R-:W1:Y:S01]  /*7cb0*/  MUFU.EX2 R95, R11 ;  /* 0x0000000b005f7308 */ /* 0x000e620000000800 */
[--C-:B------:R-:W-:Y:S01]  /*7cc0*/  FFMA.FTZ R61, R9, UR4, -R44.reuse ;  /* 0x00000004093d7c23 */ /* 0x100fe2000801082c */
[----:B------:R-:W2:Y:S01]  /*7cd0*/  LDSM.16.MT88.4 R4, [R87+0x3000] ;  /* 0x003000005704783b */ /* 0x000ea20000004200 */
[--C-:B------:R-:W-:Y:S01]  /*7ce0*/  FFMA.FTZ R92, R16, UR4, -R45.reuse ;  /* 0x00000004105c7c23 */ /* 0x100fe2000801082d */
        /* <DEDUP_REMOVED lines=10> */
[-C--:B-1----:R-:W-:Y:S01]  /*7d90*/  FMUL.FTZ R16, R80, R95.reuse ;  /* 0x0000005f50107220 */ /* 0x082fe20000410000 */
[-C--:B------:R-:W-:Y:S01]  /*7da0*/  FMUL.FTZ R17, R81, R95.reuse ;  /* 0x0000005f51117220 */ /* 0x080fe20000410000 */
[----:B------:R-:W1:Y:S01]  /*7db0*/  MUFU.EX2 R84, R84 ;  /* 0x0000005400547308 */ /* 0x000e620000000800 */
[-C--:B------:R-:W-:Y:S01]  /*7dc0*/  FMUL.FTZ R20, R72, R95.reuse ;  /* 0x0000005f48147220 */ /* 0x080fe20000410000 */
[----:B---3--:R-:W3:Y:S01]  /*7dd0*/  LDSM.16.MT88.4 R8, [R0] ;  /* 0x000000000008783b */ /* 0x008ee20000004200 */
[-C--:B------:R-:W-:Y:S01]  /*7de0*/  FMUL.FTZ R21, R73, R95.reuse ;  /* 0x0000005f49157220 */ /* 0x080fe20000410000 */
[----:B------:R-:W4:Y:S01]  /*7df0*/  MUFU.EX2 R55, R55 ;  /* 0x0000003700377308 */ /* 0x000f220000000800 */
[-C--:B------:R-:W-:Y:S01]  /*7e00*/  FMUL.FTZ R76, R76, R95.reuse ;  /* 0x0000005f4c4c7220 */ /* 0x080fe20000410000 */
[-C--:B------:R-:W-:Y:S01]  /*7e10*/  FMUL.FTZ R77, R77, R95.reuse ;  /* 0x0000005f4d4d7220 */ /* 0x080fe20000410000 */
[-C--:B------:R-:W-:Y:S01]  /*7e20*/  FMUL.FTZ R68, R68, R95.reuse ;  /* 0x0000005f44447220 */ /* 0x080fe20000410000 */
[----:B------:R-:W-:Y:S01]  /*7e30*/  MUFU.EX2 R93, R93 ;  /* 0x0000005d005d7308 */ /* 0x000fe20000000800 */
[----:B------:R-:W-:Y:S01]  /*7e40*/  FMUL.FTZ R69, R69, R95 ;  /* 0x0000005f45457220 */ /* 0x000fe20000410000 */
        /* <DEDUP_REMOVED lines=20> */
[-C--:B-1----:R-:W-:Y:S01]  /*7f90*/  FMUL.FTZ R18, R82, R94.reuse ;  /* 0x0000005e52127220 */ /* 0x082fe20000410000 */
[-C--:B------:R-:W-:Y:S01]  /*7fa0*/  FMUL.FTZ R19, R83, R94.reuse ;  /* 0x0000005e53137220 */ /* 0x080fe20000410000 */
[-C--:B------:R-:W-:Y:S01]  /*7fb0*/  FMUL.FTZ R22, R74, R94.reuse ;  /* 0x0000005e4a167220 */ /* 0x080fe20000410000 */
[-C--:B------:R-:W-:Y:S01]  /*7fc0*/  FMUL.FTZ R23, R75, R94.reuse ;  /* 0x0000005e4b177220 */ /* 0x080fe20000410000 */
[----:B----4-:R-:W-:Y:S01]  /*7fd0*/  F2FP.BF16.F32.PACK_AB R15, R2, R61 ;  /* 0x0000003d020f723e */ /* 0x010fe200000010ff */
[-C--:B------:R-:W-:Y:S01]  /*7fe0*/  FMUL.FTZ R78, R78, R94.reuse ;  /* 0x0000005e4e4e7220 */ /* 0x080fe20000410000 */
[-C--:B------:R-:W-:Y:S01]  /*7ff0*/  FMUL.FTZ R79, R79, R94.reuse ;  /* 0x0000005e4f4f7220 */ /* 0x080fe20000410000 */
[-C--:B------:R-:W-:Y:S01]  /*8000*/  FMUL.FTZ R70, R70, R94.reuse ;  /* 0x0000005e46467220 */ /* 0x080fe20000410000 */
[-C--:B------:R-:W-:Y:S01]  /*8010*/  FMUL.FTZ R71, R71, R94.reuse ;  /* 0x0000005e47477220 */ /* 0x080fe20000410000 */
[--C-:B------:R-:W-:Y:S01]  /*8020*/  FFMA.FTZ R75, R141, UR4, -R45.reuse ;  /* 0x000000048d4b7c23 */ /* 0x100fe2000801082d */
[--C-:B------:R-:W-:Y:S01]  /*8030*/  FFMA.FTZ R74, R140, UR4, -R45.reuse ;  /* 0x000000048c4a7c23 */ /* 0x100fe2000801082d */
        /* <DEDUP_REMOVED lines=8> */
[C---:B---3--:R-:W-:Y:S01]  /*80c0*/  HMMA.16816.F32.BF16 R20, R12.reuse, R8, R20 ;  /* 0x000000080c14723c */ /* 0x048fe20000041814 */
[--C-:B------:R-:W-:Y:S01]  /*80d0*/  FFMA.FTZ R35, R35, UR4, -R44.reuse ;  /* 0x0000000423237c23 */ /* 0x100fe2000801082c */
[----:B------:R-:W-:Y:S01]  /*80e0*/  FADD.FTZ R95, R84, R95 ;  /* 0x0000005f545f7221 */ /* 0x000fe20000010000 */
[----:B------:R-:W1:Y:S01]  /*80f0*/  MUFU.EX2 R74, R74 ;  /* 0x0000004a004a7308 */ /* 0x000e620000000800 */
[----:B------:R-:W-:Y:S01]  /*8100*/  FADD.FTZ R93, R85, R93 ;  /* 0x0000005d555d7221 */ /* 0x000fe20000010000 */
[--C-:B------:R-:W-:Y:S01]  /*8110*/  FFMA.FTZ R92, R34, UR4, -R44.reuse ;  /* 0x00000004225c7c23 */ /* 0x100fe2000801082c */
[--C-:B------:R-:W-:Y:S01]  /*8120*/  FFMA.FTZ R84, R33, UR4, -R44.reuse ;  /* 0x0000000421547c23 */ /* 0x100fe2000801082c */
[----:B------:R-:W-:Y:S01]  /*8130*/  MUFU.EX2 R82, R82 ;  /* 0x0000005200527308 */ /* 0x000fe20000000800 */
[C---:B------:R-:W-:Y:S01]  /*8140*/  HMMA.16816.F32.BF16 R4, R12.reuse, R6, R76 ;  /* 0x000000060c04723c */ /* 0x040fe2000004184c */
[--C-:B------:R-:W-:Y:S01]  /*8150*/  FFMA.FTZ R79, R131, UR4, -R45.reuse ;  /* 0x00000004834f7c23 */ /* 0x100fe2000801082d */
[--C-:B------:R-:W-:Y:S01]  /*8160*/  FFMA.FTZ R78, R130, UR4, -R45.reuse ;  /* 0x00000004824e7c23 */ /* 0x100fe2000801082d */
[--C-:B------:R-:W-:Y:S01]  /*8170*/  FFMA.FTZ R77, R129, UR4, -R44.reuse ;  /* 0x00000004814d7c23 */ /* 0x100fe2000801082c */
[--C-:B------:R-:W-:Y:S01]  /*8180*/  FFMA.FTZ R76, R128, UR4, -R44.reuse ;  /* 0x00000004804c7c23 */ /* 0x100fe2000801082c */
[----:B------:R-:W-:Y:S01]  /*8190*/  MUFU.EX2 R83, R83 ;  /* 0x0000005300537308 */ /* 0x000fe20000000800 */
[--C-:B------:R-:W-:Y:S01]  /*81a0*/  FFMA.FTZ R60, R60, UR4, -R45.reuse ;  /* 0x000000043c3c7c23 */ /* 0x100fe2000801082d */
[--C-:B------:R-:W-:Y:S01]  /*81b0*/  FFMA.FTZ R58, R58, UR4, -R45.reuse ;  /* 0x000000043a3a7c23 */ /* 0x100fe2000801082d */
[----:B------:R-:W-:Y:S01]  /*81c0*/  HMMA.16816.F32.BF16 R8, R12, R10, R68 ;  /* 0x0000000a0c08723c */ /* 0x000fe20000041844 */
[----:B------:R-:W2:Y:S01]  /*81d0*/  LDSM.16.MT88.4 R12, [R0+0x400] ;  /* 0x00040000000c783b */ /* 0x000ea20000004200 */
[----:B------:R-:W-:Y:S01]  /*81e0*/  FFMA.FTZ R69, R138, UR4, -R45 ;  /* 0x000000048a457c23 */ /* 0x000fe2000801082d */
[--C-:B------:R-:W-:Y:S01]  /*81f0*/  FFMA.FTZ R71, R136, UR4, -R44.reuse ;  /* 0x0000000488477c23 */ /* 0x100fe2000801082c */
[--C-:B------:R-:W-:Y:S01]  /*8200*/  FFMA.FTZ R70, R135, UR4, -R44.reuse ;  /* 0x0000000487467c23 */ /* 0x100fe2000801082c */
[--C-:B------:R-:W-:Y:S01]  /*8210*/  FFMA.FTZ R68, R134, UR4, -R44.reuse ;  /* 0x0000000486447c23 */ /* 0x100fe2000801082c */
[----:B-1----:R-:W-:Y:S01]  /*8220*/  F2FP.BF16.F32.PACK_AB R28, R74, R75 ;  /* 0x0000004b4a1c723e */ /* 0x002fe200000010ff */
        /* <DEDUP_REMOVED lines=14> */
[--C-:B------:R-:W-:Y:S01]  /*8310*/  FFMA.FTZ R37, R37, UR4, -R44.reuse ;  /* 0x0000000425257c23 */ /* 0x100fe2000801082c */
[----:B------:R-:W-:Y:S01]  /*8320*/  FFMA.FTZ R120, R39, UR4, -R44 ;  /* 0x0000000427787c23 */ /* 0x000fe2000801082c */
[----:B------:R-:W4:Y:S01]  /*8330*/  MUFU.EX2 R68, R68 ;  /* 0x0000004400447308 */ /* 0x000f220000000800 */
[----:B------:R-:W-:Y:S01]  /*8340*/  FADD.FTZ R74, R72, R74 ;  /* 0x0000004a484a7221 */ /* 0x000fe20000010000 */
[----:B-1----:R-:W-:-:S02]  /*8350*/  F2FP.BF16.F32.PACK_AB R30, R69, R72 ;  /* 0x00000048451e723e */ /* 0x002fc400000010ff */
[----:B------:R-:W-:Y:S01]  /*8360*/  MUFU.EX2 R78, R78 ;  /* 0x0000004e004e7308 */ /* 0x000fe20000000800 */
[----:B------:R-:W-:Y:S01]  /*8370*/  FADD.FTZ R74, R69, R74 ;  /* 0x0000004a454a7221 */ /* 0x000fe20000010000 */
[C---:B---3--:R-:W-:Y:S01]  /*8380*/  F2FP.BF16.F32.PACK_AB R29, R71.reuse, R73 ;  /* 0x00000049471d723e */ /* 0x048fe200000010ff */
[----:B------:R-:W-:Y:S01]  /*8390*/  FADD.FTZ R61, R71, R61 ;  /* 0x0000003d473d7221 */ /* 0x000fe20000010000 */
[----:B------:R-:W1:Y:S01]  /*83a0*/  MUFU.EX2 R80, R80 ;  /* 0x0000005000507308 */ /* 0x000e620000000800 */
[----:B------:R-:W-:-:S03]  /*83b0*/  IADD3 R118, PT, PT, R3, -0x3, RZ ;  /* 0xfffffffd03767810 */ /* 0x000fc60007ffe0ff */
[----:B------:R-:W-:Y:S01]  /*83c0*/  MUFU.EX2 R77, R77 ;  /* 0x0000004d004d7308 */ /* 0x000fe20000000800 */
[----:B----4-:R-:W-:Y:S01]  /*83d0*/  F2FP.BF16.F32.PACK_AB R31, R68, R70 ;  /* 0x00000046441f723e */ /* 0x010fe200000010ff */
[----:B------:R-:W-:Y:S02]  /*83e0*/  FADD.FTZ R70, R70, R61 ;  /* 0x0000003d46467221 */ /* 0x000fe40000010000 */
[----:B------:R-:W3:Y:S02]  /*83f0*/  MUFU.EX2 R76, R76 ;  /* 0x0000004c004c7308 */ /* 0x000ee40000000800 */
[----:B------:R-:W-:Y:S02]  /*8400*/  FADD.FTZ R70, R68, R70 ;  /* 0x0000004644467221 */ /* 0x000fe40000010000 */
[----:B------:R-:W4:Y:S01]  /*8410*/  MUFU.EX2 R99, R99 ;  /* 0x0000006300637308 */ /* 0x000f220000000800 */
[C---:B------:R-:W-:Y:S03]  /*8420*/  HMMA.16816.F32.BF16 R16, R28.reuse, R24, R16 ;  /* 0x000000181c10723c */ /* 0x040fe60000041810 */
[----:B------:R-:W5:Y:S04]  /*8430*/  MUFU.EX2 R113, R113 ;  /* 0x0000007100717308 */ /* 0x000f680000000800 */
[----:B------:R-:W-:Y:S01]  /*8440*/  MUFU.EX2 R98, R98 ;  /* 0x0000006200627308 */ /* 0x000fe20000000800 */
[C---:B------:R-:W-:Y:S01]  /*8450*/  HMMA.16816.F32.BF16 R4, R28.reuse, R26, R4 ;  /* 0x0000001a1c04723c */ /* 0x040fe20000041804 */
[----:B------:R-:W5:Y:S02]  /*8460*/  LDSM.16.MT88.4 R24, [R87+0x3800] ;  /* 0x003800005718783b */ /* 0x000f640000004200 */
[----:B------:R-:W-:Y:S04]  /*8470*/  MUFU.EX2 R107, R107 ;  /* 0x0000006b006b7308 */ /* 0x000fe80000000800 */
[----:B------:R-:W-:Y:S01]  /*8480*/  MUFU.EX2 R97, R97 ;  /* 0x0000006100617308 */ /* 0x000fe20000000800 */
[C---:B--2---:R-:W-:Y:S03]  /*8490*/  HMMA.16816.F32.BF16 R20, R28.reuse, R12, R20 ;  /* 0x0000000c1c14723c */ /* 0x044fe60000041814 */
[----:B------:R-:W2:Y:S04]  /*84a0*/  MUFU.EX2 R96, R96 ;  /* 0x0000006000607308 */ /* 0x000ea80000000800 */
[----:B------:R-:W-:Y:S01]  /*84b0*/  MUFU.EX2 R90, R90 ;  /* 0x0000005a005a7308 */ /* 0x000fe20000000800 */
[----:B------:R-:W-:Y:S01]  /*84c0*/  HMMA.16816.F32.BF16 R8, R28, R14, R8 ;  /* 0x0000000e1c08723c */ /* 0x000fe20000041808 */
[----:B------:R-:W2:Y:S01]  /*84d0*/  LDSM.16.MT88.4 R12, [R0+0x800] ;  /* 0x00080000000c783b */ /* 0x000ea20000004200 */
[----:B------:R-:W-:Y:S01]  /*84e0*/  F2FP.BF16.F32.PACK_AB R28, R81, R82 ;  /* 0x00000052511c723e */ /* 0x000fe200000010ff */
[----:B------:R-:W-:Y:S01]  /*84f0*/  MUFU.EX2 R117, R117 ;  /* 0x0000007500757308 */ /* 0x000fe20000000800 */
[----:B-1----:R-:W-:Y:S01]  /*8500*/  F2FP.BF16.F32.PACK_AB R29, R80, R83 ;  /* 0x00000053501d723e */ /* 0x002fe200000010ff */
[----:B------:R-:W-:Y:S01]  /*8510*/  FADD.FTZ R82, R82, R74 ;  /* 0x0000004a52527221 */ /* 0x000fe20000010000 */
[----:B------:R-:W-:Y:S01]  /*8520*/  F2FP.BF16.F32.PACK_AB R30, R78, R79 ;  /* 0x0000004f4e1e723e */ /* 0x000fe200000010ff */
[----:B------:R-:W-:Y:S01]  /*8530*/  MUFU.EX2 R65, R65 ;  /* 0x0000004100417308 */ /* 0x000fe20000000800 */
[----:B---3--:R-:W-:Y:S01]  /*8540*/  F2FP.BF16.F32.PACK_AB R31, R76, R77 ;  /* 0x0000004d4c1f723e */ /* 0x008fe200000010ff */
[----:B------:R-:W-:Y:S01]  /*8550*/  FADD.FTZ R83, R83, R70 ;  /* 0x0000004653537221 */ /* 0x000fe20000010000 */
[----:B------:R-:W-:Y:S01]  /*8560*/  FADD.FTZ R82, R81, R82 ;  /* 0x0000005251527221 */ /* 0x000fe20000010000 */
[----:B------:R-:W-:Y:S01]  /*8570*/  MUFU.EX2 R63, R63 ;  /* 0x0000003f003f7308 */ /* 0x000fe20000000800 */
[----:B------:R-:W-:Y:S01]  /*8580*/  LDSM.16.MT88.4 R68, [R0+0x1c00] ;  /* 0x001c00000044783b */ /* 0x000fe20000004200 */
[----:B------:R-:W-:Y:S01]  /*8590*/  FADD.FTZ R83, R80, R83 ;  /* 0x0000005350537221 */ /* 0x000fe20000010000 */
[----:B------:R-:W-:Y:S01]  /*85a0*/  FADD.FTZ R82, R79, R82 ;  /* 0x000000524f527221 */ /* 0x000fe20000010000 */
[----:B------:R1:W-:Y:S02]  /*85b0*/  MUFU.EX2 R67, R32 ;  /* 0x0000002000437308 */ /* 0x0003e40000000800 */
[----:B------:R-:W-:Y:S01]  /*85c0*/  FADD.FTZ R77, R77, R83 ;  /* 0x000000534d4d7221 */ /* 0x000fe20000010000 */
[----:B------:R-:W-:Y:S01]  /*85d0*/  FADD.FTZ R78, R78, R82 ;  /* 0x000000524e4e7221 */ /* 0x000fe20000010000 */
[----:B------:R-:W-:Y:S02]  /*85e0*/  MUFU.EX2 R89, R89 ;  /* 0x0000005900597308 */ /* 0x000fe40000000800 */
[----:B------:R-:W-:Y:S01]  /*85f0*/  FADD.FTZ R77, R76, R77 ;  /* 0x0000004d4c4d7221 */ /* 0x000fe20000010000 */
[----:B----4-:R-:W-:Y:S01]  /*8600*/  FADD.FTZ R78, R99, R78 ;  /* 0x0000004e634e7221 */ /* 0x010fe20000010000 */
[----:B------:R-:W-:Y:S01]  /*8610*/  MUFU.EX2 R60, R60 ;  /* 0x0000003c003c7308 */ /* 0x000fe20000000800 */
[----:B-----5:R-:W-:Y:S02]  /*8620*/  HMMA.16816.F32.BF16 R16, R28, R24, R16 ;  /* 0x000000181c10723c */ /* 0x020fe40000041810 */
[----:B------:R-:W-:Y:S01]  /*8630*/  FADD.FTZ R78, R113, R78 ;  /* 0x0000004e714e7221 */ /* 0x000fe20000010000 */
[----:B------:R-:W-:Y:S01]  /*8640*/  MUFU.EX2 R58, R58 ;  /* 0x0000003a003a7308 */ /* 0x000fe20000000800 */
[----:B-1----:R-:W-:-:S03]  /*8650*/  FFMA.FTZ R32, R57, UR4, -R44 ;  /* 0x0000000439207c23 */ /* 0x002fc6000801082c */
[----:B------:R-:W-:Y:S01]  /*8660*/  MUFU.EX2 R57, R35 ;  /* 0x0000002300397308 */ /* 0x000fe20000000800 */
[C---:B------:R-:W-:Y:S01]  /*8670*/  HMMA.16816.F32.BF16 R4, R28.reuse, R26, R4 ;  /* 0x0000001a1c04723c */ /* 0x040fe20000041804 */
[----:B------:R-:W1:Y:S02]  /*8680*/  LDSM.16.MT88.4 R24, [R87+0x3c00] ;  /* 0x003c00005718783b */ /* 0x000e640000004200 */
[----:B------:R3:W-:Y:S04]  /*8690*/  MUFU.EX2 R85, R32 ;  /* 0x0000002000557308 */ /* 0x0007e80000000800 */
[----:B------:R-:W-:Y:S01]  /*86a0*/  MUFU.EX2 R92, R92 ;  /* 0x0000005c005c7308 */ /* 0x000fe20000000800 */
[C---:B--2---:R-:W-:Y:S03]  /*86b0*/  HMMA.16816.F32.BF16 R20, R28.reuse, R12, R20 ;  /* 0x0000000c1c14723c */ /* 0x044fe60000041814 */
[----:B------:R-:W-:Y:S04]  /*86c0*/  MUFU.EX2 R84, R84 ;  /* 0x0000005400547308 */ /* 0x000fe80000000800 */
[----:B------:R-:W-:Y:S01]  /*86d0*/  MUFU.EX2 R121, R121 ;  /* 0x0000007900797308 */ /* 0x000fe20000000800 */
[----:B------:R-:W-:Y:S01]  /*86e0*/  HMMA.16816.F32.BF16 R8, R28, R14, R8 ;  /* 0x0000000e1c08723c */ /* 0x000fe20000041808 */
[----:B------:R-:W2:Y:S01]  /*86f0*/  LDSM.16.MT88.4 R12, [R0+0xc00] ;  /* 0x000c0000000c783b */ /* 0x000ea20000004200 */
[----:B------:R-:W-:Y:S01]  /*8700*/  FFMA.FTZ R28, R91, UR4, -R44 ;  /* 0x000000045b1c7c23 */ /* 0x000fe2000801082c */
[----:B------:R-:W-:Y:S01]  /*8710*/  F2FP.BF16.F32.PACK_AB R31, R96, R97 ;  /* 0x00000061601f723e */ /* 0x000fe200000010ff */
[----:B------:R-:W4:Y:S01]  /*8720*/  MUFU.EX2 R91, R119 ;  /* 0x00000077005b7308 */ /* 0x000f220000000800 */
[----:B---3--:R-:W-:Y:S03]  /*8730*/  LDSM.16.MT88.4 R32, [R0+0x1400] ;  /* 0x001400000020783b */ /* 0x008fe60000004200 */
[----:B------:R3:W5:Y:S04]  /*8740*/  MUFU.EX2 R116, R28 ;  /* 0x0000001c00747308 */ /* 0x0007680000000800 */
[----:B------:R-:W-:Y:S04]  /*8750*/  MUFU.EX2 R37, R37 ;  /* 0x0000002500257308 */ /* 0x000fe80000000800 */
[----:B------:R-:W-:Y:S01]  /*8760*/  MUFU.EX2 R120, R120 ;  /* 0x0000007800787308 */ /* 0x000fe20000000800 */
[----:B----4-:R-:W-:Y:S01]  /*8770*/  F2FP.BF16.F32.PACK_AB R30, R91, R98 ;  /* 0x000000625b1e723e */ /* 0x010fe200000010ff */
[----:B------:R-:W-:Y:S01]  /*8780*/  FADD.FTZ R98, R98, R78 ;  /* 0x0000004e62627221 */ /* 0x000fe20000010000 */
[----:B---3--:R-:W-:Y:S01]  /*8790*/  F2FP.BF16.F32.PACK_AB R28, R113, R99 ;  /* 0x00000063711c723e */ /* 0x008fe200000010ff */
[----:B-----5:R-:W-:Y:S01]  /*87a0*/  FADD.FTZ R77, R116, R77 ;  /* 0x0000004d744d7221 */ /* 0x020fe20000010000 */
[----:B------:R-:W-:Y:S01]  /*87b0*/  F2FP.BF16.F32.PACK_AB R29, R107, R116 ;  /* 0x000000746b1d723e */ /* 0x000fe200000010ff */
[----:B------:R-:W-:-:S02]  /*87c0*/  FADD.FTZ R98, R91, R98 ;  /* 0x000000625b627221 */ /* 0x000fc40000010000 */
[----:B------:R-:W-:Y:S02]  /*87d0*/  FADD.FTZ R107, R107, R77 ;  /* 0x0000004d6b6b7221 */ /* 0x000fe40000010000 */
[----:B------:R-:W-:Y:S01]  /*87e0*/  FADD.FTZ R98, R90, R98 ;  /* 0x000000625a627221 */ /* 0x000fe20000010000 */
[----:B------:R-:W-:Y:S01]  /*87f0*/  LDSM.16.MT88.4 R76, [R87+0x4c00] ;  /* 0x004c0000574c783b */ /* 0x000fe20000004200 */
[----:B-1----:R-:W-:Y:S01]  /*8800*/  HMMA.16816.F32.BF16 R16, R28, R24, R16 ;  /* 0x000000181c10723c */ /* 0x002fe20000041810 */
[----:B------:R-:W-:Y:S01]  /*8810*/  FADD.FTZ R107, R97, R107 ;  /* 0x0000006b616b7221 */ /* 0x000fe20000010000 */
[----:B------:R-:W-:-:S03]  /*8820*/  FADD.FTZ R98, R117, R98 ;  /* 0x0000006275627221 */ /* 0x000fc60000010000 */
[----:B------:R-:W-:-:S03]  /*8830*/  FADD.FTZ R107, R96, R107 ;  /* 0x0000006b606b7221 */ /* 0x000fc60000010000 */
[C---:B------:R-:W-:Y:S01]  /*8840*/  HMMA.16816.F32.BF16 R4, R28.reuse, R26, R4 ;  /* 0x0000001a1c04723c */ /* 0x040fe20000041804 */
[----:B------:R-:W1:Y:S07]  /*8850*/  LDSM.16.MT88.4 R24, [R87+0x4000] ;  /* 0x004000005718783b */ /* 0x000e6e0000004200 */
[----:B--2---:R-:W-:Y:S01]  /*8860*/  HMMA.16816.F32.BF16 R20, R28, R12, R20 ;  /* 0x0000000c1c14723c */ /* 0x004fe20000041814 */
[----:B------:R-:W-:Y:S01]  /*8870*/  FFMA.FTZ R12, R88, UR4, -R45 ;  /* 0x00000004580c7c23 */ /* 0x000fe2000801082d */
[----:B------:R-:W-:-:S03]  /*8880*/  FFMA.FTZ R88, R62, UR4, -R44 ;  /* 0x000000043e587c23 */ /* 0x000fc6000801082c */
[----:B------:R2:W3:Y:S03]  /*8890*/  MUFU.EX2 R62, R12 ;  /* 0x0000000c003e7308 */ /* 0x0004e60000000800 */
[----:B------:R-:W-:Y:S01]  /*88a0*/  HMMA.16816.F32.BF16 R8, R28, R14, R8 ;  /* 0x0000000e1c08723c */ /* 0x000fe20000041808 */
[----:B------:R-:W4:Y:S01]  /*88b0*/  MUFU.EX2 R88, R88 ;  /* 0x0000005800587308 */ /* 0x000f220000000800 */
[----:B------:R-:W-:Y:S01]  /*88c0*/  F2FP.BF16.F32.PACK_AB R28, R117, R90 ;  /* 0x0000005a751c723e */ /* 0x000fe200000010ff */
[--C-:B--2---:R-:W-:Y:S01]  /*88d0*/  FFMA.FTZ R12, R64, UR4, -R44.reuse ;  /* 0x00000004400c7c23 */ /* 0x104fe2000801082c */
[----:B------:R-:W-:Y:S01]  /*88e0*/  FFMA.FTZ R64, R66, UR4, -R44 ;  /* 0x0000000442407c23 */ /* 0x000fe2000801082c */
[----:B---3--:R-:W-:Y:S01]  /*88f0*/  F2FP.BF16.F32.PACK_AB R30, R62, R65 ;  /* 0x000000413e1e723e */ /* 0x008fe200000010ff */
[----:B------:R-:W-:Y:S01]  /*8900*/  FADD.FTZ R65, R65, R98 ;  /* 0x0000006241417221 */ /* 0x000fe20000010000 */
[----:B------:R2:W3:Y:S01]  /*8910*/  MUFU.EX2 R66, R12 ;  /* 0x0000000c00427308 */ /* 0x0004e20000000800 */
[----:B----4-:R-:W-:-:S02]  /*8920*/  FADD.FTZ R107, R88, R107 ;  /* 0x0000006b586b7221 */ /* 0x010fc40000010000 */
[----:B------:R-:W-:Y:S01]  /*8930*/  FADD.FTZ R65, R62, R65 ;  /* 0x000000413e417221 */ /* 0x000fe20000010000 */
[----:B------:R-:W4:Y:S01]  /*8940*/  MUFU.EX2 R64, R64 ;  /* 0x0000004000407308 */ /* 0x000f220000000800 */
[----:B--2---:R-:W2:Y:S01]  /*8950*/  LDSM.16.MT88.4 R12, [R0+0x1000] ;  /* 0x00100000000c783b */ /* 0x004ea20000004200 */
[C---:B---3--:R-:W-:Y:S01]  /*8960*/  F2FP.BF16.F32.PACK_AB R29, R66.reuse, R88 ;  /* 0x00000058421d723e */ /* 0x048fe200000010ff */
[----:B------:R-:W-:Y:S01]  /*8970*/  FADD.FTZ R66, R66, R107 ;  /* 0x0000006b42427221 */ /* 0x000fe20000010000 */
[----:B----4-:R-:W-:-:S03]  /*8980*/  F2FP.BF16.F32.PACK_AB R31, R63, R64 ;  /* 0x000000403f1f723e */ /* 0x010fc600000010ff */
[----:B------:R-:W-:-:S04]  /*8990*/  FADD.FTZ R66, R64, R66 ;  /* 0x0000004240427221 */ /* 0x000fc80000010000 */
[----:B------:R-:W-:Y:S01]  /*89a0*/  FADD.FTZ R63, R63, R66 ;  /* 0x000000423f3f7221 */ /* 0x000fe20000010000 */
[----:B-1----:R-:W-:Y:S03]  /*89b0*/  HMMA.16816.F32.BF16 R16, R28, R24, R16 ;  /* 0x000000181c10723c */ /* 0x002fe60000041810 */
[----:B------:R-:W-:-:S04]  /*89c0*/  FADD.FTZ R63, R92, R63 ;  /* 0x0000003f5c3f7221 */ /* 0x000fc80000010000 */
[----:B------:R-:W-:Y:S01]  /*89d0*/  FADD.FTZ R63, R57, R63 ;  /* 0x0000003f393f7221 */ /* 0x000fe20000010000 */
[C---:B------:R-:W-:Y:S01]  /*89e0*/  HMMA.16816.F32.BF16 R4, R28.reuse, R26, R4 ;  /* 0x0000001a1c04723c */ /* 0x040fe20000041804 */
[----:B------:R-:W1:Y:S07]  /*89f0*/  LDSM.16.MT88.4 R24, [R87+0x4400] ;  /* 0x004400005718783b */ /* 0x000e6e0000004200 */
[C---:B--2---:R-:W-:Y:S08]  /*8a00*/  HMMA.16816.F32.BF16 R20, R28.reuse, R12, R20 ;  /* 0x0000000c1c14723c */ /* 0x044ff00000041814 */
[----:B------:R-:W-:Y:S01]  /*8a10*/  HMMA.16816.F32.BF16 R12, R28, R14, R8 ;  /* 0x0000000e1c0c723c */ /* 0x000fe20000041808 */
[----:B------:R-:W-:Y:S01]  /*8a20*/  F2FP.BF16.F32.PACK_AB R28, R89, R67 ;  /* 0x00000043591c723e */ /* 0x000fe200000010ff */
[--C-:B------:R-:W-:Y:S01]  /*8a30*/  FFMA.FTZ R9, R54, UR4, -R45.reuse ;  /* 0x0000000436097c23 */ /* 0x100fe2000801082d */
[----:B------:R-:W-:Y:S01]  /*8a40*/  F2FP.BF16.F32.PACK_AB R29, R57, R92 ;  /* 0x0000005c391d723e */ /* 0x000fe200000010ff */
[----:B------:R-:W-:Y:S01]  /*8a50*/  FFMA.FTZ R8, R53, UR4, -R45 ;  /* 0x0000000435087c23 */ /* 0x000fe2000801082d */
[----:B------:R-:W-:Y:S01]  /*8a60*/  F2FP.BF16.F32.PACK_AB R30, R58, R60 ;  /* 0x0000003c3a1e723e */ /* 0x000fe200000010ff */
[----:B------:R-:W-:Y:S01]  /*8a70*/  MUFU.EX2 R53, R9 ;  /* 0x0000000900357308 */ /* 0x000fe20000000800 */
[C---:B------:R-:W-:Y:S01]  /*8a80*/  F2FP.BF16.F32.PACK_AB R31, R84.reuse, R85 ;  /* 0x00000055541f723e */ /* 0x040fe200000010ff */
[----:B------:R-:W-:Y:S01]  /*8a90*/  FADD.FTZ R67, R67, R65 ;  /* 0x0000004143437221 */ /* 0x000fe20000010000 */
[----:B------:R-:W-:Y:S01]  /*8aa0*/  FADD.FTZ R85, R85, R63 ;  /* 0x0000003f55557221 */ /* 0x000fe20000010000 */
[----:B------:R2:W-:Y:S02]  /*8ab0*/  MUFU.EX2 R2, R8 ;  /* 0x0000000800027308 */ /* 0x0005e40000000800 */
[----:B------:R-:W-:Y:S01]  /*8ac0*/  FADD.FTZ R67, R89, R67 ;  /* 0x0000004359437221 */ /* 0x000fe20000010000 */
[----:B------:R-:W-:Y:S01]  /*8ad0*/  FADD.FTZ R85, R84, R85 ;  /* 0x0000005554557221 */ /* 0x000fe20000010000 */
[----:B-1----:R-:W-:Y:S01]  /*8ae0*/  HMMA.16816.F32.BF16 R16, R28, R24, R16 ;  /* 0x000000181c10723c */ /* 0x002fe20000041810 */
[--C-:B------:R-:W-:Y:S01]  /*8af0*/  FFMA.FTZ R24, R51, UR4, -R44.reuse ;  /* 0x0000000433187c23 */ /* 0x100fe2000801082c */
[----:B------:R-:W-:Y:S01]  /*8b00*/  FFMA.FTZ R25, R50, UR4, -R44 ;  /* 0x0000000432197c23 */ /* 0x000fe2000801082c */
[----:B------:R-:W1:Y:S01]  /*8b10*/  MUFU.EX2 R54, R56 ;  /* 0x0000003800367308 */ /* 0x000e620000000800 */
[----:B------:R-:W-:-:S03]  /*8b20*/  FADD.FTZ R60, R60, R67 ;  /* 0x000000433c3c7221 */ /* 0x000fc60000010000 */
[----:B------:R3:W-:Y:S01]  /*8b30*/  MUFU.EX2 R50, R24 ;  /* 0x0000001800327308 */ /* 0x0007e20000000800 */
[C---:B------:R-:W-:Y:S01]  /*8b40*/  HMMA.16816.F32.BF16 R20, R28.reuse, R32, R20 ;  /* 0x000000201c14723c */ /* 0x040fe20000041814 */
[----:B------:R-:W-:Y:S01]  /*8b50*/  FFMA.FTZ R33, R38, UR4, -R45 ;  /* 0x0000000426217c23 */ /* 0x000fe2000801082d */
[----:B--2---:R-:W2:Y:S01]  /*8b60*/  LDSM.16.MT88.4 R8, [R87+0x4800] ;  /* 0x004800005708783b */ /* 0x004ea20000004200 */
[----:B------:R-:W4:Y:S01]  /*8b70*/  MUFU.EX2 R51, R52 ;  /* 0x0000003400337308 */ /* 0x000f220000000800 */
[----:B------:R-:W-:Y:S01]  /*8b80*/  FFMA.FTZ R38, R40, UR4, -R44 ;  /* 0x0000000428267c23 */ /* 0x000fe2000801082c */
[----:B------:R-:W-:Y:S02]  /*8b90*/  FADD.FTZ R60, R58, R60 ;  /* 0x0000003c3a3c7221 */ /* 0x000fe40000010000 */
[----:B------:R-:W-:Y:S01]  /*8ba0*/  MUFU.EX2 R33, R33 ;  /* 0x0000002100217308 */ /* 0x000fe20000000800 */
[----:B------:R-:W-:Y:S03]  /*8bb0*/  HMMA.16816.F32.BF16 R4, R28, R26, R4 ;  /* 0x0000001a1c04723c */ /* 0x000fe60000041804 */
[----:B------:R-:W-:Y:S01]  /*8bc0*/  MUFU.EX2 R38, R38 ;  /* 0x0000002600267308 */ /* 0x000fe20000000800 */
[----:B---3--:R-:W-:-:S03]  /*8bd0*/  FFMA.FTZ R24, R48, UR4, -R44 ;  /* 0x0000000430187c23 */ /* 0x008fc6000801082c */
[----:B------:R3:W5:Y:S01]  /*8be0*/  MUFU.EX2 R48, R25 ;  /* 0x0000001900307308 */ /* 0x0007620000000800 */
[----:B------:R-:W-:Y:S01]  /*8bf0*/  HMMA.16816.F32.BF16 R12, R28, R34, R12 ;  /* 0x000000221c0c723c */ /* 0x000fe2000004180c */
[--C-:B------:R-:W-:Y:S01]  /*8c00*/  FFMA.FTZ R34, R36, UR4, -R45.reuse ;  /* 0x0000000424227c23 */ /* 0x100fe2000801082d */
[----:B-1----:R-:W-:Y:S01]  /*8c10*/  F2FP.BF16.F32.PACK_AB R28, R53, R54 ;  /* 0x00000036351c723e */ /* 0x002fe200000010ff */
[----:B------:R-:W-:Y:S01]  /*8c20*/  FFMA.FTZ R35, R43, UR4, -R45 ;  /* 0x000000042b237c23 */ /* 0x000fe2000801082d */
[----:B----4-:R-:W-:Y:S01]  /*8c30*/  F2FP.BF16.F32.PACK_AB R30, R51, R2 ;  /* 0x00000002331e723e */ /* 0x010fe200000010ff */
[----:B------:R-:W-:Y:S01]  /*8c40*/  FFMA.FTZ R36, R41, UR4, -R44 ;  /* 0x0000000429247c23 */ /* 0x000fe2000801082c */
[----:B------:R-:W-:Y:S01]  /*8c50*/  FADD.FTZ R54, R54, R60 ;  /* 0x0000003c36367221 */ /* 0x000fe20000010000 */
[----:B------:R-:W-:Y:S03]  /*8c60*/  MUFU.EX2 R34, R34 ;  /* 0x0000002200227308 */ /* 0x000fe60000000800 */
[----:B------:R-:W-:Y:S01]  /*8c70*/  FADD.FTZ R54, R53, R54 ;  /* 0x0000003635367221 */ /* 0x000fe20000010000 */
[----:B------:R-:W-:Y:S01]  /*8c80*/  MUFU.EX2 R35, R35 ;  /* 0x0000002300237308 */ /* 0x000fe20000000800 */
[----:B---3--:R-:W-:Y:S01]  /*8c90*/  FFMA.FTZ R25, R49, UR4, -R44 ;  /* 0x0000000431197c23 */ /* 0x008fe2000801082c */
[----:B-----5:R-:W-:-:S02]  /*8ca0*/  F2FP.BF16.F32.PACK_AB R29, R48, R50 ;  /* 0x00000032301d723e */ /* 0x020fc400000010ff */
[----:B------:R-:W-:Y:S01]  /*8cb0*/  MUFU.EX2 R49, R24 ;  /* 0x0000001800317308 */ /* 0x000fe20000000800 */
[----:B------:R-:W-:Y:S01]  /*8cc0*/  FADD.FTZ R50, R50, R85 ;  /* 0x0000005532327221 */ /* 0x000fe20000010000 */
[----:B------:R-:W-:Y:S02]  /*8cd0*/  FADD.FTZ R2, R2, R54 ;  /* 0x0000003602027221 */ /* 0x000fe40000010000 */
[----:B------:R1:W3:Y:S01]  /*8ce0*/  MUFU.EX2 R32, R25 ;  /* 0x0000001900207308 */ /* 0x0002e20000000800 */
[----:B------:R-:W-:Y:S01]  /*8cf0*/  FADD.FTZ R50, R48, R50 ;  /* 0x0000003230327221 */ /* 0x000fe20000010000 */
[----:B------:R-:W-:Y:S02]  /*8d00*/  FADD.FTZ R2, R51, R2 ;  /* 0x0000000233027221 */ /* 0x000fe40000010000 */
[----:B------:R-:W4:Y:S01]  /*8d10*/  MUFU.EX2 R36, R36 ;  /* 0x0000002400247308 */ /* 0x000f220000000800 */
[----:B-1----:R1:W5:Y:S01]  /*8d20*/  LDSM.16.MT88.4 R24, [R0+0x1800] ;  /* 0x001800000018783b */ /* 0x0023620000004200 */
[----:B---3--:R-:W-:Y:S01]  /*8d30*/  F2FP.BF16.F32.PACK_AB R31, R32, R49 ;  /* 0x00000031201f723e */ /* 0x008fe200000010ff */
[----:B------:R-:W-:-:S04]  /*8d40*/  FADD.FTZ R49, R49, R50 ;  /* 0x0000003231317221 */ /* 0x000fc80000010000 */
[----:B------:R-:W-:Y:S02]  /*8d50*/  FADD.FTZ R49, R32, R49 ;  /* 0x0000003120317221 */ /* 0x000fe40000010000 */
[C---:B--2---:R-:W-:Y:S01]  /*8d60*/  HMMA.16816.F32.BF16 R16, R28.reuse, R8, R16 ;  /* 0x000000081c10723c */ /* 0x044fe20000041810 */
[----:B------:R-:W-:Y:S01]  /*8d70*/  F2FP.BF16.F32.PACK_AB R8, R33, R34 ;  /* 0x000000222108723e */ /* 0x000fe200000010ff */
[----:B------:R-:W-:Y:S01]  /*8d80*/  FADD.FTZ R34, R34, R2 ;  /* 0x0000000222227221 */ /* 0x000fe20000010000 */
[C---:B----4-:R-:W-:Y:S01]  /*8d90*/  F2FP.BF16.F32.PACK_AB R9, R36.reuse, R37 ;  /* 0x000000252409723e */ /* 0x050fe200000010ff */
[----:B------:R-:W-:Y:S01]  /*8da0*/  FADD.FTZ R37, R37, R49 ;  /* 0x0000003125257221 */ /* 0x000fe20000010000 */
[----:B------:R-:W-:Y:S01]  /*8db0*/  MOV R2, R47 ;  /* 0x0000002f00027202 */ /* 0x000fe20000000f00 */
[----:B------:R-:W-:Y:S02]  /*8dc0*/  FADD.FTZ R34, R33, R34 ;  /* 0x0000002221227221 */ /* 0x000fe40000010000 */
[----:B------:R-:W-:Y:S01]  /*8dd0*/  HMMA.16816.F32.BF16 R4, R28, R10, R4 ;  /* 0x0000000a1c04723c */ /* 0x000fe20000041804 */
[----:B------:R-:W-:Y:S01]  /*8de0*/  F2FP.BF16.F32.PACK_AB R10, R121, R35 ;  /* 0x00000023790a723e */ /* 0x000fe200000010ff */
[----:B------:R-:W-:Y:S01]  /*8df0*/  FADD.FTZ R37, R36, R37 ;  /* 0x0000002524257221 */ /* 0x000fe20000010000 */
[----:B------:R-:W-:Y:S01]  /*8e00*/  F2FP.BF16.F32.PACK_AB R11, R120, R38 ;  /* 0x00000026780b723e */ /* 0x000fe200000010ff */
[----:B------:R-:W-:-:S02]  /*8e10*/  FADD.FTZ R34, R35, R34 ;  /* 0x0000002223227221 */ /* 0x000fc40000010000 */
[----:B------:R-:W-:Y:S01]  /*8e20*/  FADD.FTZ R37, R38, R37 ;  /* 0x0000002526257221 */ /* 0x000fe20000010000 */
[----:B-1----:R-:W-:Y:S01]  /*8e30*/  MOV R0, R46 ;  /* 0x0000002e00007202 */ /* 0x002fe20000000f00 */
[----:B------:R-:W-:Y:S02]  /*8e40*/  FADD.FTZ R121, R121, R34 ;  /* 0x0000002279797221 */ /* 0x000fe40000010000 */
[----:B------:R-:W-:Y:S02]  /*8e50*/  FADD.FTZ R120, R120, R37 ;  /* 0x0000002578787221 */ /* 0x000fe40000010000 */
[C---:B------:R-:W-:Y:S08]  /*8e60*/  HMMA.16816.F32.BF16 R80, R8.reuse, R76, R16 ;  /* 0x0000004c0850723c */ /* 0x040ff00000041810 */
[----:B------:R-:W-:Y:S08]  /*8e70*/  HMMA.16816.F32.BF16 R76, R8, R78, R4 ;  /* 0x0000004e084c723c */ /* 0x000ff00000041804 */
[C---:B-----5:R-:W-:Y:S08]  /*8e80*/  HMMA.16816.F32.BF16 R20, R28.reuse, R24, R20 ;  /* 0x000000181c14723c */ /* 0x060ff00000041814 */
[----:B------:R-:W-:-:S12]  /*8e90*/  HMMA.16816.F32.BF16 R12, R28, R26, R12 ;  /* 0x0000001a1c0c723c */ /* 0x000fd8000004180c */
[C---:B------:R-:W-:Y:S08]  /*8ea0*/  HMMA.16816.F32.BF16 R72, R8.reuse, R68, R20 ;  /* 0x000000440848723c */ /* 0x040ff00000041814 */
[----:B------:R-:W-:-:S15]  /*8eb0*/  HMMA.16816.F32.BF16 R68, R8, R70, R12 ;  /* 0x000000460844723c */ /* 0x000fde000004180c */
[----:B------:R-:W-:-:S05]  /*8ec0*/  NOP ;  /* 0x0000000000007918 */ /* 0x000fca0000000000 */
.L_x_3268:
        /* <DEDUP_REMOVED lines=16> */
[----:B------:R-:W4:Y:S01]  /*8fd0*/  LDCU UR11, c[0x0][0x50c] ;  /* 0x0000a180ff0b77ac */ /* 0x000f220008000800 */
[----:B------:R-:W2:Y:S01]  /*8fe0*/  LDCU.64 UR6, c[0x0][0x3a0] ;  /* 0x00007400ff0677ac */ /* 0x000ea20008000a00 */
[----:B------:R-:W2:Y:S01]  /*8ff0*/  LDCU.64 UR8, c[0x0][0x3a8] ;  /* 0x00007500ff0877ac */ /* 0x000ea20008000a00 */
[----:B-1----:R-:W-:-:S12]  /*9000*/  ULEA UR5, UR5, UR12, 0x18 ;  /* 0x0000000c05057291 */ /* 0x002fd8000f8ec0ff */
.L_x_3280:
[----:B------:R-:W-:Y:S01]  /*9010*/  @!P6 IADD3 R4, P0, PT, RZ, -R117, RZ ;  /* 0x80000075ff04e210 */ /* 0x000fe20007f1e0ff */
[----:B------:R-:W1:Y:S01]  /*9020*/  @!P6 LDC R2, c[0x0][0x3c0] ;  /* 0x0000f000ff02eb82 */ /* 0x000e620000000800 */
[C---:B------:R-:W-:Y:S01]  /*9030*/  LOP3.LUT R112, R86.reuse, 0x18, RZ, 0xc0, !PT ;  /* 0x0000001856707812 */ /* 0x040fe200078ec0ff */
[----:B------:R-:W-:Y:S06]  /*9040*/  DEPBAR.LE SB0, 0x0 ;  /* 0x000080000000791a */ /* 0x000fec0000000000 */
[----:B------:R-:W2:Y:S08]  /*9050*/  LDC R0, c[0x0][0x3c4] ;  /* 0x0000f100ff007b82 */ /* 0x000eb00000000800 */
[----:B------:R-:W-:Y:S01]  /*9060*/  BAR.SYNC.DEFER_BLOCKING 0x0 ;  /* 0x0000000000007b1d */ /* 0x000fe20000010000 */
[----:B------:R-:W-:Y:S02]  /*9070*/  IMAD.MOV.U32 R5, RZ, RZ, R109 ;  /* 0x000000ffff057224 */ /* 0x000fe400078e006d */
[----:B------:R-:W-:Y:S05]  /*9080*/  IMAD.SHL.U32 R104, R86, 0x8, RZ ;  /* 0x0000000856687824 */ /* 0x000fea00078e00ff */
[C---:B------:R-:W-:Y:S02]  /*9090*/  LOP3.LUT R103, R104.reuse, 0x18, RZ, 0xc0, !PT ;  /* 0x0000001868677812 */ /* 0x040fe400078ec0ff */
[----:B------:R-:W-:Y:S01]  /*90a0*/  LOP3.LUT R6, R104, 0xd8, RZ, 0xc0, !PT ;  /* 0x000000d868067812 */ /* 0x000fe200078ec0ff */
[----:B-1----:R-:W-:Y:S04]  /*90b0*/  @!P6 IMAD.SHL.U32 R3, R2, 0x80, RZ ;  /* 0x000000800203e824 */ /* 0x002fe800078e00ff */
[----:B------:R-:W-:Y:S05]  /*90c0*/  @!P6 IMAD.X R3, RZ, RZ, ~R3, P0 ;  /* 0x000000ffff03e224 */ /* 0x000fea00000e0e03 */
[----:B------:R-:W-:Y:S04]  /*90d0*/  @!P6 SHF.R.S64 R4, R4, 0x1f, R3 ;  /* 0x0000001f0404e819 */ /* 0x000fe80000001003 */
[----:B------:R-:W-:Y:S01]  /*90e0*/  @!P6 IADD3 R109, P0, PT, R109, R4, RZ ;  /* 0x000000046d6de210 */ /* 0x000fe20007f1e0ff */
[----:B------:R-:W-:Y:S03]  /*90f0*/  IMAD.MOV.U32 R4, RZ, RZ, R108 ;  /* 0x000000ffff047224 */ /* 0x000fe600078e006c */
[----:B------:R-:W-:Y:S01]  /*9100*/  @!P6 LEA.HI.X.SX32 R108, R3, R108, 0x1, P0 ;  /* 0x0000006c036ce211 */ /* 0x000fe200000f0eff */
[----:B--2---:R-:W-:Y:S08]  /*9110*/  @!P6 BRA `(.L_x_3277) ;  /* 0x0000000000f4e947 */ /* 0x004ff00003800000 */
        /* <DEDUP_REMOVED lines=61> */
.L_x_3277:
[C---:B------:R-:W-:Y:S01]  /*94f0*/  ISETP.GE.AND P5, PT, R103.reuse, UR10, PT ;  /* 0x0000000a67007c0c */ /* 0x040fe2000bfa6270 */
[----:B------:R-:W1:Y:S01]  /*9500*/  S2R R86, SR_TID.X ;  /* 0x0000000000567919 */ /* 0x000e620000002100 */
[----:B------:R-:W-:Y:S02]  /*9510*/  ISETP.GE.AND P4, PT, R103, UR10, PT ;  /* 0x0000000a67007c0c */ /* 0x000fe4000bf86270 */
[----:B------:R-:W-:Y:S02]  /*9520*/  LOP3.LUT R6, R6, R112, RZ, 0x3c, !PT ;  /* 0x0000007006067212 */ /* 0x000fe400078e3cff */
[C---:B------:R-:W-:Y:S02]  /*9530*/  SHF.L.U32 R3, R2.reuse, 0x6, RZ ;  /* 0x0000000602037819 */ /* 0x040fe400000006ff */
[--C-:B------:R-:W-:Y:S02]  /*9540*/  SHF.L.U64.HI R4, R2, 0x6, R0.reuse ;  /* 0x0000000602047819 */ /* 0x100fe40000010200 */
[----:B------:R-:W-:Y:S03]  /*9550*/  LOP3.LUT R111, R104, 0x1f20, RZ, 0xc0, !PT ;  /* 0x00001f20686f7812 */ /* 0x000fe600078ec0ff */
[-C--:B------:R-:W-:Y:S02]  /*9560*/  @!P5 MOV R10, R109.reuse ;  /* 0x0000006d000ad202 */ /* 0x080fe40000000f00 */
[----:B------:R-:W-:Y:S02]  /*9570*/  @!P5 MOV R11, R108 ;  /* 0x0000006c000bd202 */ /* 0x000fe40000000f00 */
[----:B------:R-:W-:Y:S02]  /*9580*/  LOP3.LUT R111, R111, R6, RZ, 0xfc, !PT ;  /* 0x000000066f6f7212 */ /* 0x000fe400078efcff */
[----:B------:R-:W-:Y:S02]  /*9590*/  IADD3 R6, P0, PT, R3, R109, RZ ;  /* 0x0000006d03067210 */ /* 0x000fe40007f1e0ff */
[----:B------:R-:W-:Y:S02]  /*95a0*/  LEA R111, R111, UR5, 0x1 ;  /* 0x000000056f6f7c11 */ /* 0x000fe4000f8e08ff */
[----:B------:R-:W-:Y:S02]  /*95b0*/  IADD3.X R7, PT, PT, R4, R108, RZ, P0, !PT ;  /* 0x0000006c04077210 */ /* 0x000fe400007fe4ff */
[----:B------:R-:W-:Y:S01]  /*95c0*/  @!P4 IADD3 R12, P0, PT, R6, R3, RZ ;  /* 0x00000003060cc210 */ /* 0x000fe20007f1e0ff */
[----:B------:R-:W-:Y:S01]  /*95d0*/  @!PT LDS RZ, [RZ] ;  /* 0x00000000fffff984 */ /* 0x000fe20000000800 */
[----:B------:R-:W-:Y:S01]  /*95e0*/  @!PT LDS RZ, [RZ] ;  /* 0x00000000fffff984 */ /* 0x000fe20000000800 */
[----:B------:R-:W-:Y:S01]  /*95f0*/  @!PT LDS RZ, [RZ] ;  /* 0x00000000fffff984 */ /* 0x000fe20000000800 */
[----:B------:R-:W-:Y:S01]  /*9600*/  @!P5 LDGSTS.E.BYPASS.LTC128B.128 [R111+0x3000], desc[UR16][R10.64] ;  /* 0x030000000a6fdfae */ /* 0x000fe2000b981a10 */
[C---:B------:R-:W-:Y:S02]  /*9610*/  @!P4 LEA R8, P1, R2.reuse, R6, 0x7 ;  /* 0x000000060208c211 */ /* 0x040fe400078238ff */
[----:B------:R-:W-:Y:S02]  /*9620*/  @!P4 IADD3.X R13, PT, PT, R7, R4, RZ, P0, !PT ;  /* 0x00000004070dc210 */ /* 0x000fe400007fe4ff */
[----:B------:R-:W-:Y:S02]  /*9630*/  @!P4 LEA.HI.X R9, R2, R7, R0, 0x7, P1 ;  /* 0x000000070209c211 */ /* 0x000fe400008f3c00 */
[----:B------:R-:W-:Y:S01]  /*9640*/  MOV R0, 0x20 ;  /* 0x0000002000007802 */ /* 0x000fe20000000f00 */
[----:B------:R-:W-:Y:S01]  /*9650*/  @P5 STS.128 [R111+0x3000], RZ ;  /* 0x003000ff6f005388 */ /* 0x000fe20000000c00 */
[----:B-1----:R-:W-:Y:S02]  /*9660*/  LOP3.LUT P0, RZ, R86, 0x4, RZ, 0xc0, !PT ;  /* 0x0000000456ff7812 */ /* 0x002fe4000780c0ff */
[----:B------:R-:W-:Y:S02]  /*9670*/  ISETP.NE.AND P1, PT, R118, 0x1, PT ;  /* 0x000000017600780c */ /* 0x000fe40003f25270 */
[----:B------:R-:W-:Y:S03]  /*9680*/  SEL R0, R0, 0xffffffe0, !P0 ;  /* 0xffffffe000007807 */ /* 0x000fe60004000000 */
[----:B------:R-:W-:Y:S01]  /*9690*/  @P4 STS.128 [R111+0x3800], RZ ;  /* 0x003800ff6f004388 */ /* 0x000fe20000000c00 */
[----:B------:R-:W-:Y:S02]  /*96a0*/  IADD3 R92, PT, PT, R101, R0, RZ ;  /* 0x00000000655c7210 */ /* 0x000fe40007ffe0ff */
[----:B------:R-:W-:Y:S05]  /*96b0*/  IADD3 R0, PT, PT, R0, R100, RZ ;  /* 0x0000006400007210 */ /* 0x000fea0007ffe0ff */
        /* <DEDUP_REMOVED lines=16> */
[----:B------:R-:W-:Y:S08]  /*97c0*/  LDSM.16.M88.4 R16, [R100+0x1400] ;  /* 0x001400006410783b */ /* 0x000ff00000000200 */
[----:B-1----:R-:W1:Y:S08]  /*97d0*/  LDSM.16.M88.4 R8, [R100+0x1000] ;  /* 0x001000006408783b */ /* 0x002e700000000200 */
[----:B------:R-:W2:Y:S08]  /*97e0*/  LDSM.16.M88.4 R24, [R100+0x1800] ;  /* 0x001800006418783b */ /* 0x000eb00000000200 */
[----:B------:R-:W5:Y:S08]  /*97f0*/  LDSM.16.M88.4 R32, [R100+0x1c00] ;  /* 0x001c00006420783b */ /* 0x000f700000000200 */
[----:B------:R-:W3:Y:S08]  /*9800*/  LDSM.16.M88.4 R40, [R100+0x2000] ;  /* 0x002000006428783b */ /* 0x000ef00000000200 */
[----:B------:R-:W4:Y:S08]  /*9810*/  LDSM.16.M88.4 R48, [R100+0x2400] ;  /* 0x002400006430783b */ /* 0x000f300000000200 */
[----:B------:R-:W4:Y:S01]  /*9820*/  LDSM.16.M88.4 R56, [R100+0x2800] ;  /* 0x002800006438783b */ /* 0x000f220000000200 */
[C---:B-1----:R-:W-:Y:S07]  /*9830*/  HMMA.16816.F32.BF16 R4, R64.reuse, R8, RZ ;  /* 0x000000084004723c */ /* 0x042fee00000418ff */
[----:B------:R-:W1:Y:S01]  /*9840*/  LDSM.16.M88.4 R88, [R100+0x2c00] ;  /* 0x002c00006458783b */ /* 0x000e620000000200 */
[C---:B------:R-:W-:Y:S07]  /*9850*/  HMMA.16816.F32.BF16 R8, R64.reuse, R10, RZ ;  /* 0x0000000a4008723c */ /* 0x040fee00000418ff */
[----:B------:R-:W-:Y:S01]  /*9860*/  LDSM.16.M88.4 R92, [R92] ;  /* 0x000000005c5c783b */ /* 0x000fe20000000200 */
[C---:B------:R-:W-:Y:S07]  /*9870*/  HMMA.16816.F32.BF16 R12, R64.reuse, R16, RZ ;  /* 0x00000010400c723c */ /* 0x040fee00000418ff */
[----:B------:R-:W1:Y:S01]  /*9880*/  LDSM.16.M88.4 R96, [R0+0x1000] ;  /* 0x001000000060783b */ /* 0x000e620000000200 */
[C---:B------:R-:W-:Y:S08]  /*9890*/  HMMA.16816.F32.BF16 R16, R64.reuse, R18, RZ ;  /* 0x000000124010723c */ /* 0x040ff000000418ff */
[C---:B--2---:R-:W-:Y:S08]  /*98a0*/  HMMA.16816.F32.BF16 R20, R64.reuse, R24, RZ ;  /* 0x000000184014723c */ /* 0x044ff000000418ff */
[C---:B------:R-:W-:Y:S08]  /*98b0*/  HMMA.16816.F32.BF16 R24, R64.reuse, R26, RZ ;  /* 0x0000001a4018723c */ /* 0x040ff000000418ff */
[C---:B-----5:R-:W-:Y:S08]  /*98c0*/  HMMA.16816.F32.BF16 R28, R64.reuse, R32, RZ ;  /* 0x00000020401c723c */ /* 0x060ff000000418ff */
[C---:B------:R-:W-:Y:S08]  /*98d0*/  HMMA.16816.F32.BF16 R32, R64.reuse, R34, RZ ;  /* 0x000000224020723c */ /* 0x040ff000000418ff */
[C---:B---3--:R-:W-:Y:S08]  /*98e0*/  HMMA.16816.F32.BF16 R36, R64.reuse, R40, RZ ;  /* 0x000000284024723c */ /* 0x048ff000000418ff */
[C---:B------:R-:W-:Y:S08]  /*98f0*/  HMMA.16816.F32.BF16 R40, R64.reuse, R42, RZ ;  /* 0x0000002a4028723c */ /* 0x040ff000000418ff */
[C---:B----4-:R-:W-:Y:S08]  /*9900*/  HMMA.16816.F32.BF16 R44, R64.reuse, R48, RZ ;  /* 0x00000030402c723c */ /* 0x050ff000000418ff */
[C---:B------:R-:W-:Y:S08]  /*9910*/  HMMA.16816.F32.BF16 R48, R64.reuse, R50, RZ ;  /* 0x000000324030723c */ /* 0x040ff000000418ff */
[C---:B------:R-:W-:Y:S08]  /*9920*/  HMMA.16816.F32.BF16 R52, R64.reuse, R56, RZ ;  /* 0x000000384034723c */ /* 0x040ff000000418ff */
[C---:B------:R-:W-:Y:S08]  /*9930*/  HMMA.16816.F32.BF16 R56, R64.reuse, R58, RZ ;  /* 0x0000003a4038723c */ /* 0x040ff000000418ff */
[C---:B-1----:R-:W-:Y:S08]  /*9940*/  HMMA.16816.F32.BF16 R60, R64.reuse, R88, RZ ;  /* 0x00000058403c723c */ /* 0x042ff000000418ff */
        /* <DEDUP_REMOVED lines=13> */
[----:B------:R-:W3:Y:S01]  /*9a20*/  MUFU.TANH R155, R5 ;  /* 0x00000005009b7308 */ /* 0x000ee20000002400 */
[C---:B-1----:R-:W-:Y:S09]  /*9a30*/  HMMA.16816.F32.BF16 R12, R92.reuse, R88, R12 ;  /* 0x000000585c0c723c */ /* 0x042ff2000004180c */
[----:B------:R-:W1:Y:S01]  /*9a40*/  MUFU.TANH R153, R6 ;  /* 0x0000000600997308 */ /* 0x000e620000002400 */
[C---:B------:R-:W-:Y:S09]  /*9a50*/  HMMA.16816.F32.BF16 R16, R92.reuse, R90, R16 ;  /* 0x0000005a5c10723c */ /* 0x040ff20000041810 */
[----:B------:R4:W1:Y:S01]  /*9a60*/  MUFU.TANH R154, R7 ;  /* 0x00000007009a7308 */ /* 0x0008620000002400 */
[----:B------:R-:W-:Y:S01]  /*9a70*/  FMUL.FTZ R12, R12, UR11 ;  /* 0x0000000b0c0c7c20 */ /* 0x000fe20008410000 */
[----:B------:R-:W-:Y:S01]  /*9a80*/  FMUL.FTZ R13, R13, UR11 ;  /* 0x0000000b0d0d7c20 */ /* 0x000fe20008410000 */
[----:B------:R-:W-:Y:S07]  /*9a90*/  FMUL.FTZ R14, R14, UR11 ;  /* 0x0000000b0e0e7c20 */ /* 0x000fee0008410000 */
[----:B------:R-:W1:Y:S01]  /*9aa0*/  MUFU.TANH R158, R8 ;  /* 0x00000008009e7308 */ /* 0x000e620000002400 */
[----:B------:R-:W-:Y:S01]  /*9ab0*/  FMUL.FTZ R15, R15, UR11 ;  /* 0x0000000b0f0f7c20 */ /* 0x000fe20008410000 */
[----:B------:R-:W-:Y:S01]  /*9ac0*/  FMUL.FTZ R16, R16, UR11 ;  /* 0x0000000b10107c20 */ /* 0x000fe20008410000 */
[----:B------:R-:W-:Y:S01]  /*9ad0*/  FMUL.FTZ R17, R17, UR11 ;  /* 0x0000000b11117c20 */ /* 0x000fe20008410000 */
[----:B------:R-:W-:Y:S06]  /*9ae0*/  FMUL.FTZ R18, R18, UR11 ;  /* 0x0000000b12127c20 */ /* 0x000fec0008410000 */
[----:B------:R-:W1:Y:S01]  /*9af0*/  MUFU.TANH R157, R9 ;  /* 0x00000009009d7308 */ /* 0x000e620000002400 */
[----:B------:R-:W-:Y:S01]  /*9b00*/  FMUL.FTZ R19, R19, UR11 ;  /* 0x0000000b13137c20 */ /* 0x000fe20008410000 */
[----:B----4-:R-:W4:Y:S08]  /*9b10*/  LDSM.16.M88.4 R4, [R0+0x1800] ;  /* 0x001800000004783b */ /* 0x010f300000000200 */
[----:B------:R-:W1:Y:S10]  /*9b20*/  MUFU.TANH R159, R10 ;  /* 0x0000000a009f7308 */ /* 0x000e740000002400 */
[----:B------:R5:W1:Y:S10]  /*9b30*/  MUFU.TANH R160, R11 ;  /* 0x0000000b00a07308 */ /* 0x000a740000002400 */
[----:B------:R-:W1:Y:S10]  /*9b40*/  MUFU.TANH R150, R12 ;  /* 0x0000000c00967308 */ /* 0x000e740000002400 */
[----:B------:R-:W1:Y:S01]  /*9b50*/  MUFU.TANH R143, R13 ;  /* 0x0000000d008f7308 */ /* 0x000e620000002400 */
[----:B-----5:R-:W5:Y:S09]  /*9b60*/  LDSM.16.M88.4 R8, [R0+0x1c00] ;  /* 0x001c00000008783b */ /* 0x020f720000000200 */
[----:B------:R-:W1:Y:S01]  /*9b70*/  MUFU.TANH R129, R14 ;  /* 0x0000000e00817308 */ /* 0x000e620000002400 */
[C---:B----4-:R-:W-:Y:S09]  /*9b80*/  HMMA.16816.F32.BF16 R20, R92.reuse, R4, R20 ;  /* 0x000000045c14723c */ /* 0x050ff20000041814 */
[----:B------:R-:W4:Y:S01]  /*9b90*/  MUFU.TANH R133, R15 ;  /* 0x0000000f00857308 */ /* 0x000f220000002400 */
[C---:B------:R-:W-:Y:S01]  /*9ba0*/  HMMA.16816.F32.BF16 R24, R92.reuse, R6, R24 ;  /* 0x000000065c18723c */ /* 0x040fe20000041818 */
[----:B------:R-:W2:Y:S08]  /*9bb0*/  LDSM.16.M88.4 R4, [R0+0x2000] ;  /* 0x002000000004783b */ /* 0x000eb00000000200 */
[----:B------:R-:W1:Y:S01]  /*9bc0*/  MUFU.TANH R145, R16 ;  /* 0x0000001000917308 */ /* 0x000e620000002400 */
        /* <DEDUP_REMOVED lines=15> */
[C---:B--2---:R-:W-:Y:S03]  /*9cc0*/  HMMA.16816.F32.BF16 R36, R92.reuse, R4, R36 ;  /* 0x000000045c24723c */ /* 0x044fe60000041824 */
[----:B------:R-:W-:Y:S06]  /*9cd0*/  FMUL.FTZ R29, R29, UR11 ;  /* 0x0000000b1d1d7c20 */ /* 0x000fec0008410000 */
[----:B------:R2:W1:Y:S01]  /*9ce0*/  MUFU.TANH R146, R25 ;  /* 0x0000001900927308 */ /* 0x0004620000002400 */
[C---:B------:R-:W-:Y:S01]  /*9cf0*/  HMMA.16816.F32.BF16 R40, R92.reuse, R6, R40 ;  /* 0x000000065c28723c */ /* 0x040fe20000041828 */
[----:B------:R-:W3:Y:S02]  /*9d00*/  LDSM.16.M88.4 R4, [R0+0x2800] ;  /* 0x002800000004783b */ /* 0x000ee40000000200 */
[----:B------:R-:W-:Y:S01]  /*9d10*/  FMUL.FTZ R32, R32, UR11 ;  /* 0x0000000b20207c20 */ /* 0x000fe20008410000 */
[----:B------:R-:W-:Y:S05]  /*9d20*/  FMUL.FTZ R33, R33, UR11 ;  /* 0x0000000b21217c20 */ /* 0x000fea0008410000 */
[----:B------:R4:W1:Y:S01]  /*9d30*/  MUFU.TANH R148, R26 ;  /* 0x0000001a00947308 */ /* 0x0008620000002400 */
[----:B------:R-:W-:Y:S01]  /*9d40*/  FMUL.FTZ R34, R34, UR11 ;  /* 0x0000000b22227c20 */ /* 0x000fe20008410000 */
[----:B------:R-:W-:Y:S01]  /*9d50*/  FMUL.FTZ R35, R35, UR11 ;  /* 0x0000000b23237c20 */ /* 0x000fe20008410000 */
[----:B------:R-:W-:Y:S01]  /*9d60*/  FMUL.FTZ R36, R36, UR11 ;  /* 0x0000000b24247c20 */ /* 0x000fe20008410000 */
[----:B------:R-:W-:Y:S06]  /*9d70*/  FMUL.FTZ R37, R37, UR11 ;  /* 0x0000000b25257c20 */ /* 0x000fec0008410000 */
[----:B------:R1:W1:Y:S01]  /*9d80*/  MUFU.TANH R151, R27 ;  /* 0x0000001b00977308 */ /* 0x0002620000002400 */
[----:B------:R-:W-:Y:S01]  /*9d90*/  FMUL.FTZ R38, R38, UR11 ;  /* 0x0000000b26267c20 */ /* 0x000fe20008410000 */
[----:B--2---:R-:W-:Y:S01]  /*9da0*/  FMUL.FTZ R25, R30, UR11 ;  /* 0x0000000b1e197c20 */ /* 0x004fe20008410000 */
[----:B------:R-:W-:Y:S01]  /*9db0*/  FMUL.FTZ R39, R39, UR11 ;  /* 0x0000000b27277c20 */ /* 0x000fe20008410000 */
[----:B------:R-:W-:Y:S01]  /*9dc0*/  FMUL.FTZ R40, R40, UR11 ;  /* 0x0000000b28287c20 */ /* 0x000fe20008410000 */
[----:B------:R-:W-:Y:S05]  /*9dd0*/  FMUL.FTZ R41, R41, UR11 ;  /* 0x0000000b29297c20 */ /* 0x000fea0008410000 */
[----:B------:R-:W2:Y:S01]  /*9de0*/  MUFU.TANH R149, R18 ;  /* 0x0000001200957308 */ /* 0x000ea20000002400 */
[----:B------:R-:W-:Y:S01]  /*9df0*/  FMUL.FTZ R42, R42, UR11 ;  /* 0x0000000b2a2a7c20 */ /* 0x000fe20008410000 */
[----:B----4-:R-:W-:Y:S01]  /*9e00*/  FMUL.FTZ R26, R31, UR11 ;  /* 0x0000000b1f1a7c20 */ /* 0x010fe20008410000 */
[C---:B-----5:R-:W-:Y:S03]  /*9e10*/  HMMA.16816.F32.BF16 R44, R92.reuse, R8, R44 ;  /* 0x000000085c2c723c */ /* 0x060fe6000004182c */
[----:B------:R-:W-:Y:S04]  /*9e20*/  FMUL.FTZ R43, R43, UR11 ;  /* 0x0000000b2b2b7c20 */ /* 0x000fe80008410000 */
[----:B------:R-:W4:Y:S01]  /*9e30*/  MUFU.TANH R152, R19 ;  /* 0x0000001300987308 */ /* 0x000f220000002400 */
[----:B-1----:R-:W-:Y:S01]  /*9e40*/  FMUL.FTZ R27, R28, UR11 ;  /* 0x0000000b1c1b7c20 */ /* 0x002fe20008410000 */
[C---:B------:R-:W-:Y:S01]  /*9e50*/  HMMA.16816.F32.BF16 R48, R92.reuse, R10, R48 ;  /* 0x0000000a5c30723c */ /* 0x040fe20000041830 */
[----:B------:R-:W1:Y:S01]  /*9e60*/  LDSM.16.M88.4 R8, [R0+0x2c00] ;  /* 0x002c00000008783b */ /* 0x000e620000000200 */
[----:B------:R-:W-:Y:S06]  /*9e70*/  DEPBAR.LE SB0, 0x0 ;  /* 0x000080000000791a */ /* 0x000fec0000000000 */
[----:B------:R-:W1:Y:S02]  /*9e80*/  MUFU.TANH R132, R23 ;  /* 0x0000001700847308 */ /* 0x000e640000002400 */
[----:B------:R-:W-:Y:S01]  /*9e90*/  FMUL.FTZ R45, R45, UR11 ;  /* 0x0000000b2d2d7c20 */ /* 0x000fe20008410000 */
[C---:B---3--:R-:W-:Y:S07]  /*9ea0*/  HMMA.16816.F32.BF16 R52, R92.reuse, R4, R52 ;  /* 0x000000045c34723c */ /* 0x048fee0000041834 */
[----:B------:R-:W3:Y:S01]  /*9eb0*/  MUFU.TANH R144, R24 ;  /* 0x0000001800907308 */ /* 0x000ee20000002400 */
[----:B------:R-:W-:Y:S01]  /*9ec0*/  BAR.SYNC.DEFER_BLOCKING 0x0 ;  /* 0x0000000000007b1d */ /* 0x000fe20000010000 */
[----:B------:R-:W-:Y:S01]  /*9ed0*/  FMUL.FTZ R46, R46, UR11 ;  /* 0x0000000b2e2e7c20 */ /* 0x000fe20008410000 */
[----:B------:R-:W-:Y:S01]  /*9ee0*/  FMUL.FTZ R47, R47, UR11 ;  /* 0x0000000b2f2f7c20 */ /* 0x000fe20008410000 */
[----:B------:R-:W-:Y:S01]  /*9ef0*/  FMUL.FTZ R48, R48, UR11 ;  /* 0x0000000b30307c20 */ /* 0x000fe20008410000 */
[C---:B------:R-:W-:Y:S05]  /*9f00*/  HMMA.16816.F32.BF16 R56, R92.reuse, R6, R56 ;  /* 0x000000065c38723c */ /* 0x040fea0000041838 */
[----:B------:R-:W1:Y:S01]  /*9f10*/  MUFU.TANH R122, R45 ;  /* 0x0000002d007a7308 */ /* 0x000e620000002400 */
[----:B------:R-:W-:Y:S01]  /*9f20*/  FMUL.FTZ R49, R49, UR11 ;  /* 0x0000000b31317c20 */ /* 0x000fe20008410000 */
[----:B------:R-:W-:Y:S01]  /*9f30*/  FMUL.FTZ R50, R50, UR11 ;  /* 0x0000000b32327c20 */ /* 0x000fe20008410000 */
[----:B------:R-:W-:Y:S01]  /*9f40*/  FMUL.FTZ R51, R51, UR11 ;  /* 0x0000000b33337c20 */ /* 0x000fe20008410000 */
[----:B------:R-:W-:Y:S06]  /*9f50*/  FMUL.FTZ R44, R44, UR11 ;  /* 0x0000000b2c2c7c20 */ /* 0x000fec0008410000 */
[----:B------:R-:W2:Y:S01]  /*9f60*/  MUFU.TANH R123, R46 ;  /* 0x0000002e007b7308 */ /* 0x000ea20000002400 */
[----:B------:R-:W-:Y:S01]  /*9f70*/  FMUL.FTZ R53, R53, UR11 ;  /* 0x0000000b35357c20 */ /* 0x000fe20008410000 */
[----:B------:R-:W-:Y:S08]  /*9f80*/  FMUL.FTZ R52, R52, UR11 ;  /* 0x0000000b34347c20 */ /* 0x000ff00008410000 */
[----:B------:R5:W2:Y:S01]  /*9f90*/  MUFU.TANH R90, R53 ;  /* 0x00000035005a7308 */ /* 0x000aa20000002400 */
[C---:B-1----:R-:W-:Y:S09]  /*9fa0*/  HMMA.16816.F32.BF16 R60, R92.reuse, R8, R60 ;  /* 0x000000085c3c723c */ /* 0x042ff2000004183c */
[----:B------:R1:W1:Y:S01]  /*9fb0*/  MUFU.TANH R98, R47 ;  /* 0x0000002f00627308 */ /* 0x0002620000002400 */
[----:B------:R-:W-:Y:S09]  /*9fc0*/  HMMA.16816.F32.BF16 R64, R92, R10, R64 ;  /* 0x0000000a5c40723c */ /* 0x000ff20000041840 */
[----:B------:R4:W2:Y:S01]  /*9fd0*/  MUFU.TANH R97, R48 ;  /* 0x0000003000617308 */ /* 0x0008a20000002400 */
[----:B-----5:R-:W-:Y:S01]  /*9fe0*/  FMUL.FTZ R53, R54, UR11 ;  /* 0x0000000b36357c20 */ /* 0x020fe20008410000 */
[----:B------:R-:W-:Y:S01]  /*9ff0*/  FMUL.FTZ R54, R55, UR11 ;  /* 0x0000000b37367c20 */ /* 0x000fe20008410000 */
[----:B------:R-:W-:Y:S01]  /*a000*/  FMUL.FTZ R22, R62, UR11 ;  /* 0x0000000b3e167c20 */ /* 0x000fe20008410000 */
[----:B------:R-:W-:Y:S06]  /*a010*/  FMUL.FTZ R21, R63, UR11 ;  /* 0x0000000b3f157c20 */ /* 0x000fec0008410000 */
[----:B------:R5:W2:Y:S01]  /*a020*/  MUFU.TANH R99, R49 ;  /* 0x0000003100637308 */ /* 0x000aa20000002400 */
[----:B-1----:R-:W-:Y:S01]  /*a030*/  FMUL.FTZ R47, R60, UR11 ;  /* 0x0000000b3c2f7c20 */ /* 0x002fe20008410000 */
[----:B------:R-:W-:Y:S01]  /*a040*/  FMUL.FTZ R45, R64, UR11 ;  /* 0x0000000b402d7c20 */ /* 0x000fe20008410000 */
[----:B------:R-:W-:Y:S07]  /*a050*/  FMUL.FTZ R46, R65, UR11 ;  /* 0x0000000b412e7c20 */ /* 0x000fee0008410000 */
[----:B------:R1:W1:Y:S01]  /*a060*/  MUFU.TANH R89, R50 ;  /* 0x0000003200597308 */ /* 0x0002620000002400 */
[----:B------:R-:W-:Y:S01]  /*a070*/  FMUL.FTZ R20, R66, UR11 ;  /* 0x0000000b42147c20 */ /* 0x000fe20008410000 */
[----:B----4-:R-:W-:Y:S01]  /*a080*/  FMUL.FTZ R48, R59, UR11 ;  /* 0x0000000b3b307c20 */ /* 0x010fe20008410000 */
[----:B------:R-:W-:Y:S07]  /*a090*/  FMUL.FTZ R3, R67, UR11 ;  /* 0x0000000b43037c20 */ /* 0x000fee0008410000 */
[----:B------:R4:W2:Y:S01]  /*a0a0*/  MUFU.TANH R91, R51 ;  /* 0x00000033005b7308 */ /* 0x0008a20000002400 */
[----:B-----5:R-:W-:Y:S09]  /*a0b0*/  FMUL.FTZ R49, R57, UR11 ;  /* 0x0000000b39317c20 */ /* 0x020ff20008410000 */
[----:B------:R5:W2:Y:S01]  /*a0c0*/  MUFU.TANH R88, R52 ;  /* 0x0000003400587308 */ /* 0x000aa20000002400 */
[----:B-1----:R-:W-:Y:S09]  /*a0d0*/  FMUL.FTZ R50, R58, UR11 ;  /* 0x0000000b3a327c20 */ /* 0x002ff20008410000 */
[----:B------:R-:W1:Y:S01]  /*a0e0*/  MUFU.TANH R27, R27 ;  /* 0x0000001b001b7308 */ /* 0x000e620000002400 */
[----:B----4-:R-:W-:Y:S09]  /*a0f0*/  FMUL.FTZ R51, R61, UR11 ;  /* 0x0000000b3d337c20 */ /* 0x010ff20008410000 */
[----:B------:R4:W1:Y:S01]  /*a100*/  MUFU.TANH R135, R29 ;  /* 0x0000001d00877308 */ /* 0x0008620000002400 */
[----:B-----5:R-:W-:Y:S09]  /*a110*/  FMUL.FTZ R52, R56, UR11 ;  /* 0x0000000b38347c20 */ /* 0x020ff20008410000 */
[----:B------:R-:W1:Y:S10]  /*a120*/  MUFU.TANH R25, R25 ;  /* 0x0000001900197308 */ /* 0x000e740000002400 */
[----:B------:R-:W1:Y:S10]  /*a130*/  MUFU.TANH R26, R26 ;  /* 0x0000001a001a7308 */ /* 0x000e740000002400 */
        /* <DEDUP_REMOVED lines=50> */
[----:B------:R-:W-:Y:S09]  /*a460*/  LOP3.LUT R6, R6, R2, RZ, 0x3c, !PT ;  /* 0x0000000206067212 */ /* 0x000ff200078e3cff */
        /* <DEDUP_REMOVED lines=13> */
[C---:B------:R-:W-:Y:S05]  /*a540*/  IMAD R9, R5.reuse, R7, R9 ;  /* 0x0000000705097224 */ /* 0x040fea00078e0209 */
[----:B------:R-:W-:Y:S07]  /*a550*/  ISETP.GT.U32.AND P2, PT, R5, R9, PT ;  /* 0x000000090500720c */ /* 0x000fee0003f44070 */
[----:B------:R-:W-:Y:S01]  /*a560*/  @!P1 IADD3 R10, PT, PT, R10, 0x1, RZ ;  /* 0x000000010a0a9810 */ /* 0x000fe20007ffe0ff */
[--C-:B------:R-:W-:Y:S05]  /*a570*/  @!P1 IMAD.IADD R8, R8, 0x1, -R5.reuse ;  /* 0x0000000108089824 */ /* 0x100fea00078e0a05 */
[-C--:B------:R-:W-:Y:S01]  /*a580*/  ISETP.GE.U32.AND P3, PT, R8, R5.reuse, PT ;  /* 0x000000050800720c */ /* 0x080fe20003f66070 */
        /* <DEDUP_REMOVED lines=15> */
[C---:B------:R-:W-:Y:S04]  /*a680*/  LEA R4, P1, R8.reuse, R114, 0x2 ;  /* 0x0000007208047211 */ /* 0x040fe800078210ff */
[----:B------:R-:W2:Y:S01]  /*a690*/  LDG.E R7, desc[UR16][R6.64] ;  /* 0x0000001006077981 */ /* 0x000ea2000c1e1900 */
[C---:B------:R-:W-:Y:S02]  /*a6a0*/  LEA.HI.X.SX32 R5, R8.reuse, R115, 0x2, P1 ;  /* 0x0000007308057211 */ /* 0x040fe400008f16ff */
[----:B------:R-:W-:Y:S05]  /*a6b0*/  IADD3 R8, PT, PT, R8, -R10, RZ ;  /* 0x8000000a08087210 */ /* 0x000fea0007ffe0ff */
        /* <DEDUP_REMOVED lines=16> */
.L_x_3279:
[C---:B------:R-:W-:Y:S01]  /*a7c0*/  LEA R8, P2, R4.reuse, RZ, 0x6 ;  /* 0x000000ff04087211 */ /* 0x040fe200078430ff */
[C---:B------:R-:W-:Y:S01]  /*a7d0*/  @!P4 IMAD.SHL.U32 R2, R4.reuse, 0x40, RZ ;  /* 0x000000400402c824 */ /* 0x040fe200078e00ff */
[C---:B------:R-:W-:Y:S01]  /*a7e0*/  @!P4 SHF.L.U64.HI R6, R4.reuse, 0x6, R0 ;  /* 0x000000060406c819 */ /* 0x040fe20000010200 */
[----:B------:R-:W-:Y:S01]  /*a7f0*/  @!P5 IMAD.MOV.U32 R107, RZ, RZ, R105 ;  /* 0x000000ffff6bd224 */ /* 0x000fe200078e0069 */
[----:B------:R-:W-:Y:S01]  /*a800*/  LEA.HI.X R9, R4, RZ, RZ, 0x6, P2 ;  /* 0x000000ff04097211 */ /* 0x000fe200010f34ff */
[----:B------:R-:W-:Y:S01]  /*a810*/  IMAD.SHL.U32 R7, R0, 0x40, RZ ;  /* 0x0000004000077824 */ /* 0x000fe200078e00ff */
[-C--:B------:R-:W-:Y:S02]  /*a820*/  @!P4 IADD3 R10, P3, P2, R2, R106.reuse, R2 ;  /* 0x0000006a020ac210 */ /* 0x080fe40007a7e002 */
[----:B------:R-:W-:Y:S01]  /*a830*/  @!PT LDS RZ, [RZ] ;  /* 0x00000000fffff984 */ /* 0x000fe20000000800 */
[----:B------:R-:W-:Y:S01]  /*a840*/  @!PT LDS RZ, [RZ] ;  /* 0x00000000fffff984 */ /* 0x000fe20000000800 */
[----:B------:R-:W-:Y:S01]  /*a850*/  @!PT LDS RZ, [RZ] ;  /* 0x00000000fffff984 */ /* 0x000fe20000000800 */
[----:B------:R2:W-:Y:S01]  /*a860*/  @!P5 LDGSTS.E.BYPASS.LTC128B.128 [R111+0x1000], desc[UR16][R106.64] ;  /* 0x010000006a6fdfae */ /* 0x0005e2000b981a10 */
[----:B------:R-:W-:Y:S02]  /*a870*/  @!P4 LEA R5, P1, R4, R106, 0x6 ;  /* 0x0000006a0405c211 */ /* 0x000fe400078230ff */
[-C--:B------:R-:W-:Y:S01]  /*a880*/  @!P4 IADD3.X R11, PT, PT, R6, R105.reuse, R6, P3, P2 ;  /* 0x00000069060bc210 */ /* 0x080fe20001fe4406 */
[----:B------:R2:W-:Y:S01]  /*a890*/  @P5 STS.128 [R111+0x1000], RZ ;  /* 0x001000ff6f005388 */ /* 0x0005e20000000c00 */
[----:B------:R-:W-:Y:S02]  /*a8a0*/  @!P4 IADD3 R6, P2, PT, R106, R8, RZ ;  /* 0x000000086a06c210 */ /* 0x000fe40007f5e0ff */
[C-C-:B------:R-:W-:Y:S01]  /*a8b0*/  @!P4 LEA.HI.X R2, R4.reuse, R105, R0.reuse, 0x6, P1 ;  /* 0x000000690402c211 */ /* 0x140fe200008f3400 */
[----:B------:R2:W-:Y:S01]  /*a8c0*/  @P4 STS.128 [R111+0x1800], RZ ;  /* 0x001800ff6f004388 */ /* 0x0005e20000000c00 */
        /* <DEDUP_REMOVED lines=18> */
.L_x_3278:
[----:B------:R-:W-:Y:S01]  /*a9f0*/  FMNMX3.FTZ R2, R84, R156, R155, !PT ;  /* 0x0000009c54027276 */ /* 0x000fe2000781009b */
[----:B--2---:R-:W-:Y:S01]  /*aa00*/  LDSM.16.MT88.4 R12, [R87+0x3000] ;  /* 0x00300000570c783b */ /* 0x004fe20000004200 */
        /* <DEDUP_REMOVED lines=35> */
[----:B------:R-:W-:Y:S05]  /*ac40*/  IADD3 R118, PT, PT, R118, -0x1, RZ ;  /* 0xffffffff76767810 */ /* 0x000fea0007ffe0ff */
[----:B------:R-:W2:Y:S01]  /*ac50*/  SHFL.BFLY PT, R4, R0, 0x2, 0x1f ;  /* 0x0c401f0000047f89 */ /* 0x000ea200000e0000 */
[----:B------:R-:W-:Y:S02]  /*ac60*/  IADD3 R119, PT, PT, R119, -0x80, RZ ;  /* 0xffffff8077777810 */ /* 0x000fe40007ffe0ff */
[----:B------:R-:W-:Y:S05]  /*ac70*/  ISETP.NE.AND P0, PT, R118, RZ, PT ;  /* 0x000000ff7600720c */ /* 0x000fea0003f05270 */
[----:B------:R-:W-:Y:S01]  /*ac80*/  LDSM.16.MT88.4 R32, [R44] ;  /* 0x000000002c20783b */ /* 0x000fe20000004200 */
        /* <DEDUP_REMOVED lines=9> */
[----:B------:R-:W-:Y:S02]  /*ad20*/  FMUL.FTZ R55, R0, UR4 ;  /* 0x0000000400377c20 */ /* 0x000fe40008410000 */
[----:B------:R-:W-:Y:S01]  /*ad30*/  FSEL R56, R56, RZ, P1 ;  /* 0x000000ff38387208 */ /* 0x000fe20000800000 */
[C---:B------:R-:W-:Y:S01]  /*ad40*/  FADD.FTZ R23, -R0.reuse, R85 ;  /* 0x0000005500177221 */ /* 0x040fe20000010100 */
[----:B------:R-:W-:Y:S01]  /*ad50*/  FSETP.NEU.FTZ.AND P1, PT, R0, -INF , PT ;  /* 0xff8000000000780b */ /* 0x000fe20003f3d000 */
[----:B------:R-:W-:Y:S02]  /*ad60*/  FMUL.FTZ R24, R24, UR4 ;  /* 0x0000000418187c20 */ /* 0x000fe40008410000 */
[--C-:B------:R-:W-:Y:S01]  /*ad70*/  FFMA.FTZ R41, R156, UR4, -R56.reuse ;  /* 0x000000049c297c23 */ /* 0x100fe20008010838 */
        /* <DEDUP_REMOVED lines=21> */
[C---:B--2---:R-:W-:Y:S01]  /*aed0*/  FMUL.FTZ R6, R23.reuse, R82 ;  /* 0x0000005217067220 */ /* 0x044fe20000410000 */
[C---:B------:R-:W-:Y:S07]  /*aee0*/  FMUL.FTZ R7, R23.reuse, R83 ;  /* 0x0000005317077220 */ /* 0x040fee0000410000 */
[----:B------:R-:W2:Y:S01]  /*aef0*/  MUFU.EX2 R62, R62 ;  /* 0x0000003e003e7308 */ /* 0x000ea20000000800 */
[C---:B------:R-:W-:Y:S01]  /*af00*/  FMUL.FTZ R10, R23.reuse, R78 ;  /* 0x0000004e170a7220 */ /* 0x040fe20000410000 */
[----:B------:R-:W-:Y:S01]  /*af10*/  FMUL.FTZ R11, R23, R79 ;  /* 0x0000004f170b7220 */ /* 0x000fe20000410000 */
[C---:B------:R-:W-:Y:S07]  /*af20*/  FMUL.FTZ R9, R24.reuse, R77 ;  /* 0x0000004d18097220 */ /* 0x040fee0000410000 */
[----:B------:R-:W-:Y:S01]  /*af30*/  MUFU.EX2 R58, R58 ;  /* 0x0000003a003a7308 */ /* 0x000fe20000000800 */
[C---:B------:R-:W-:Y:S01]  /*af40*/  FMUL.FTZ R16, R24.reuse, R68 ;  /* 0x0000004418107220 */ /* 0x040fe20000410000 */
[----:B------:R-:W-:Y:S01]  /*af50*/  FMUL.FTZ R17, R24, R69 ;  /* 0x0000004518117220 */ /* 0x000fe20000410000 */
[--C-:B------:R-:W-:Y:S07]  /*af60*/  FFMA.FTZ R77, R129, UR4, -R55.reuse ;  /* 0x00000004814d7c23 */ /* 0x100fee0008010837 */
[----:B------:R-:W3:Y:S01]  /*af70*/  MUFU.EX2 R59, R59 ;  /* 0x0000003b003b7308 */ /* 0x000ee20000000800 */
[--C-:B------:R-:W-:Y:S01]  /*af80*/  FFMA.FTZ R69, R133, UR4, -R55.reuse ;  /* 0x0000000485457c23 */ /* 0x100fe20008010837 */
[----:B-1----:R-:W-:Y:S01]  /*af90*/  F2FP.BF16.F32.PACK_AB R28, R61, R41 ;  /* 0x000000293d1c723e */ /* 0x002fe200000010ff */
[--C-:B------:R-:W-:Y:S07]  /*afa0*/  FFMA.FTZ R68, R143, UR4, -R56.reuse ;  /* 0x000000048f447c23 */ /* 0x100fee0008010838 */
[----:B------:R-:W-:Y:S01]  /*afb0*/  MUFU.EX2 R60, R60 ;  /* 0x0000003c003c7308 */ /* 0x000fe20000000800 */
[C---:B------:R-:W-:Y:S01]  /*afc0*/  FMUL.FTZ R18, R23.reuse, R70 ;  /* 0x0000004617127220 */ /* 0x040fe20000410000 */
[----:B--2---:R-:W-:Y:S01]  /*afd0*/  F2FP.BF16.F32.PACK_AB R29, R62, R40 ;  /* 0x000000283e1d723e */ /* 0x004fe200000010ff */
[----:B------:R-:W-:Y:S07]  /*afe0*/  FMUL.FTZ R19, R23, R71 ;  /* 0x0000004717137220 */ /* 0x000fee0000410000 */
[----:B------:R-:W1:Y:S01]  /*aff0*/  MUFU.EX2 R57, R57 ;  /* 0x0000003900397308 */ /* 0x000e620000000800 */
[--C-:B------:R-:W-:Y:S01]  /*b000*/  FFMA.FTZ R78, R141, UR4, -R56.reuse ;  /* 0x000000048d4e7c23 */ /* 0x100fe20008010838 */
[--C-:B------:R-:W-:Y:S01]  /*b010*/  FFMA.FTZ R76, R132, UR4, -R55.reuse ;  /* 0x00000004844c7c23 */ /* 0x100fe20008010837 */
[--C-:B------:R-:W-:Y:S07]  /*b020*/  FFMA.FTZ R79, R128, UR4, -R55.reuse ;  /* 0x00000004804f7c23 */ /* 0x100fee0008010837 */
[----:B------:R-:W-:Y:S01]  /*b030*/  MUFU.EX2 R77, R77 ;  /* 0x0000004d004d7308 */ /* 0x000fe20000000800 */
[----:B------:R-:W-:Y:S01]  /*b040*/  FFMA.FTZ R70, R146, UR4, -R56 ;  /* 0x0000000492467c23 */ /* 0x000fe20008010838 */
[----:B---3--:R-:W-:Y:S01]  /*b050*/  F2FP.BF16.F32.PACK_AB R30, R59, R58 ;  /* 0x0000003a3b1e723e */ /* 0x008fe200000010ff */
[--C-:B------:R-:W-:Y:S07]  /*b060*/  FFMA.FTZ R71, R148, UR4, -R55.reuse ;  /* 0x0000000494477c23 */ /* 0x100fee0008010837 */
[----:B------:R-:W-:Y:S01]  /*b070*/  MUFU.EX2 R69, R69 ;  /* 0x0000004500457308 */ /* 0x000fe20000000800 */
[----:B------:R-:W-:Y:S01]  /*b080*/  FFMA.FTZ R64, R151, UR4, -R55 ;  /* 0x0000000497407c23 */ /* 0x000fe20008010837 */
[----:B------:R-:W-:Y:S01]  /*b090*/  FFMA.FTZ R121, R24, R121, R41 ;  /* 0x0000007918797223 */ /* 0x000fe20000010029 */
[----:B------:R-:W-:Y:S07]  /*b0a0*/  FFMA.FTZ R120, R23, R120, R40 ;  /* 0x0000007817787223 */ /* 0x000fee0000010028 */
[----:B------:R-:W-:Y:S01]  /*b0b0*/  MUFU.EX2 R67, R67 ;  /* 0x0000004300437308 */ /* 0x000fe20000000800 */
[----:B------:R-:W-:Y:S01]  /*b0c0*/  LDSM.16.MT88.4 R40, [R44+0xc00] ;  /* 0x000c00002c28783b */ /* 0x000fe20000004200 */
        /* <DEDUP_REMOVED lines=9> */
[C---:B------:R-:W-:Y:S01]  /*b160*/  FMUL.FTZ R12, R24.reuse, R72 ;  /* 0x00000048180c7220 */ /* 0x040fe20000410000 */
[--C-:B------:R-:W-:Y:S01]  /*b170*/  FFMA.FTZ R72, R145, UR4, -R56.reuse ;  /* 0x0000000491487c23 */ /* 0x100fe20008010838 */
[----:B------:R-:W-:Y:S01]  /*b180*/  FMUL.FTZ R13, R24, R73 ;  /* 0x00000049180d7220 */ /* 0x000fe20000410000 */
[C---:B------:R-:W-:Y:S06]  /*b190*/  HMMA.16816.F32.BF16 R8, R28.reuse, R14, R8 ;  /* 0x0000000e1c08723c */ /* 0x040fec0000041808 */
[----:B------:R-:W1:Y:S01]  /*b1a0*/  MUFU.EX2 R68, R68 ;  /* 0x0000004400447308 */ /* 0x000e620000000800 */
[C---:B------:R-:W-:Y:S01]  /*b1b0*/  FMUL.FTZ R14, R23.reuse, R74 ;  /* 0x0000004a170e7220 */ /* 0x040fe20000410000 */
[----:B------:R-:W-:Y:S08]  /*b1c0*/  FMUL.FTZ R15, R23, R75 ;  /* 0x0000004b170f7220 */ /* 0x000ff00000410000 */
        /* <DEDUP_REMOVED lines=16> */
[----:B-1----:R-:W-:Y:S01]  /*b2d0*/  F2FP.BF16.F32.PACK_AB R28, R68, R67 ;  /* 0x00000043441c723e */ /* 0x002fe200000010ff */
[----:B------:R-:W-:Y:S01]  /*b2e0*/  FFMA.FTZ R53, R53, UR4, -R55 ;  /* 0x0000000435357c23 */ /* 0x000fe20008010837 */
[----:B------:R-:W-:Y:S07]  /*b2f0*/  F2FP.BF16.F32.PACK_AB R29, R69, R77 ;  /* 0x0000004d451d723e */ /* 0x000fee00000010ff */
[----:B------:R-:W-:Y:S01]  /*b300*/  MUFU.EX2 R73, R73 ;  /* 0x0000004900497308 */ /* 0x000fe20000000800 */
[----:B--2---:R-:W-:Y:S01]  /*b310*/  F2FP.BF16.F32.PACK_AB R30, R65, R72 ;  /* 0x00000048411e723e */ /* 0x004fe200000010ff */
[--C-:B------:R-:W-:Y:S01]  /*b320*/  FFMA.FTZ R82, R135, UR4, -R56.reuse ;  /* 0x0000000487527c23 */ /* 0x100fe20008010838 */
[--C-:B------:R-:W-:Y:S07]  /*b330*/  FFMA.FTZ R81, R137, UR4, -R56.reuse ;  /* 0x0000000489517c23 */ /* 0x100fee0008010838 */
[----:B------:R-:W-:Y:S01]  /*b340*/  MUFU.EX2 R70, R70 ;  /* 0x0000004600467308 */ /* 0x000fe20000000800 */
[----:B------:R-:W-:Y:S01]  /*b350*/  FFMA.FTZ R75, R138, UR4, -R56 ;  /* 0x000000048a4b7c23 */ /* 0x000fe20008010838 */
[----:B---3--:R-:W-:Y:S01]  /*b360*/  F2FP.BF16.F32.PACK_AB R31, R63, R66 ;  /* 0x000000423f1f723e */ /* 0x008fe200000010ff */
[----:B------:R-:W-:Y:S07]  /*b370*/  FADD.FTZ R121, R61, R121 ;  /* 0x000000793d797221 */ /* 0x000fee0000010000 */
[----:B------:R-:W-:Y:S01]  /*b380*/  MUFU.EX2 R23, R140 ;  /* 0x0000008c00177308 */ /* 0x000fe20000000800 */
[----:B------:R-:W-:Y:S01]  /*b390*/  FADD.FTZ R120, R62, R120 ;  /* 0x000000783e787221 */ /* 0x000fe20000010000 */
[----:B------:R-:W-:Y:S01]  /*b3a0*/  FFMA.FTZ R62, R131, UR4, -R55 ;  /* 0x00000004833e7c23 */ /* 0x000fe20008010837 */
[----:B------:R-:W-:Y:S07]  /*b3b0*/  FFMA.FTZ R93, R139, UR4, -R56 ;  /* 0x000000048b5d7c23 */ /* 0x000fee0008010838 */
[----:B------:R-:W-:Y:S01]  /*b3c0*/  MUFU.EX2 R71, R71 ;  /* 0x0000004700477308 */ /* 0x000fe20000000800 */
[C---:B------:R-:W-:Y:S09]  /*b3d0*/  HMMA.16816.F32.BF16 R4, R28.reuse, R36, R4 ;  /* 0x000000241c04723c */ /* 0x040ff20000041804 */
[----:B------:R-:W-:Y:S01]  /*b3e0*/  MUFU.EX2 R64, R64 ;  /* 0x0000004000407308 */ /* 0x000fe20000000800 */
[----:B------:R-:W-:Y:S01]  /*b3f0*/  FADD.FTZ R120, R60, R120 ;  /* 0x000000783c787221 */ /* 0x000fe20000010000 */
[--C-:B------:R-:W-:Y:S01]  /*b400*/  FFMA.FTZ R92, R134, UR4, -R56.reuse ;  /* 0x00000004865c7c23 */ /* 0x100fe20008010838 */
[----:B------:R-:W-:Y:S07]  /*b410*/  FFMA.FTZ R127, R127, UR4, -R56 ;  /* 0x000000047f7f7c23 */ /* 0x000fee0008010838 */
[----:B------:R-:W1:Y:S01]  /*b420*/  MUFU.EX2 R84, R84 ;  /* 0x0000005400547308 */ /* 0x000e620000000800 */
[C---:B------:R-:W-:Y:S01]  /*b430*/  HMMA.16816.F32.BF16 R8, R28.reuse, R38, R8 ;  /* 0x000000261c08723c */ /* 0x040fe20000041808 */
[----:B------:R-:W2:Y:S02]  /*b440*/  LDSM.16.MT88.4 R36, [R87+0x3800] ;  /* 0x003800005724783b */ /* 0x000ea40000004200 */
[----:B------:R-:W-:Y:S06]  /*b450*/  FADD.FTZ R120, R57, R120 ;  /* 0x0000007839787221 */ /* 0x000fec0000010000 */
[----:B------:R-:W-:Y:S01]  /*b460*/  MUFU.EX2 R80, R80 ;  /* 0x0000005000507308 */ /* 0x000fe20000000800 */
[----:B------:R-:W-:Y:S01]  /*b470*/  FFMA.FTZ R96, R96, UR4, -R56 ;  /* 0x0000000460607c23 */ /* 0x000fe20008010838 */
[----:B------:R-:W-:Y:S01]  /*b480*/  FADD.FTZ R121, R58, R121 ;  /* 0x000000793a797221 */ /* 0x000fe20000010000 */
[----:B------:R-:W-:Y:S07]  /*b490*/  FADD.FTZ R77, R77, R120 ;  /* 0x000000784d4d7221 */ /* 0x000fee0000010000 */
[----:B------:R-:W3:Y:S01]  /*b4a0*/  MUFU.EX2 R82, R82 ;  /* 0x0000005200527308 */ /* 0x000ee20000000800 */
[--C-:B------:R-:W-:Y:S01]  /*b4b0*/  FFMA.FTZ R58, R130, UR4, -R56.reuse ;  /* 0x00000004823a7c23 */ /* 0x100fe20008010838 */
[----:B------:R-:W-:Y:S01]  /*b4c0*/  FADD.FTZ R59, R59, R121 ;  /* 0x000000793b3b7221 */ /* 0x000fe20000010000 */
[----:B------:R-:W-:Y:S07]  /*b4d0*/  FADD.FTZ R69, R69, R77 ;  /* 0x0000004d45457221 */ /* 0x000fee0000010000 */
[----:B------:R-:W-:Y:S01]  /*b4e0*/  MUFU.EX2 R83, R83 ;  /* 0x0000005300537308 */ /* 0x000fe20000000800 */
[----:B-1----:R-:W-:Y:S01]  /*b4f0*/  F2FP.BF16.F32.PACK_AB R27, R84, R23 ;  /* 0x00000017541b723e */ /* 0x002fe200000010ff */
[C---:B----4-:R-:W-:Y:S08]  /*b500*/  HMMA.16816.F32.BF16 R12, R28.reuse, R32, R12 ;  /* 0x000000201c0c723c */ /* 0x050ff0000004180c */
[----:B------:R-:W1:Y:S01]  /*b510*/  MUFU.EX2 R85, R85 ;  /* 0x0000005500557308 */ /* 0x000e620000000800 */
[----:B------:R-:W-:Y:S01]  /*b520*/  FADD.FTZ R59, R67, R59 ;  /* 0x0000003b433b7221 */ /* 0x000fe20000010000 */
[----:B------:R-:W-:Y:S01]  /*b530*/  FFMA.FTZ R67, R91, UR4, -R55 ;  /* 0x000000045b437c23 */ /* 0x000fe20008010837 */
[----:B------:R-:W-:Y:S07]  /*b540*/  FADD.FTZ R69, R66, R69 ;  /* 0x0000004542457221 */ /* 0x000fee0000010000 */
[----:B------:R-:W-:Y:S01]  /*b550*/  MUFU.EX2 R81, R81 ;  /* 0x0000005100517308 */ /* 0x000fe20000000800 */
[----:B------:R-:W-:Y:S01]  /*b560*/  FFMA.FTZ R66, R89, UR4, -R55 ;  /* 0x0000000459427c23 */ /* 0x000fe20008010837 */
[----:B------:R-:W-:Y:S01]  /*b570*/  HMMA.16816.F32.BF16 R16, R28, R34, R16 ;  /* 0x000000221c10723c */ /* 0x000fe20000041810 */
[----:B------:R-:W4:Y:S07]  /*b580*/  LDSM.16.MT88.4 R32, [R44+0x800] ;  /* 0x000800002c20783b */ /* 0x000f2e0000004200 */
[----:B------:R-:W5:Y:S01]  /*b590*/  MUFU.EX2 R75, R75 ;  /* 0x0000004b004b7308 */ /* 0x000f620000000800 */
        /* <DEDUP_REMOVED lines=8> */
[----:B---3--:R-:W-:Y:S01]  /*b620*/  F2FP.BF16.F32.PACK_AB R24, R82, R80 ;  /* 0x000000505218723e */ /* 0x008fe200000010ff */
[----:B------:R-:W-:Y:S01]  /*b630*/  FADD.FTZ R79, R76, R79 ;  /* 0x0000004f4c4f7221 */ /* 0x000fe20000010000 */
[----:B-1----:R-:W-:Y:S07]  /*b640*/  F2FP.BF16.F32.PACK_AB R25, R85, R83 ;  /* 0x000000535519723e */ /* 0x002fee00000010ff */
[----:B------:R-:W1:Y:S01]  /*b650*/  MUFU.EX2 R61, R136 ;  /* 0x00000088003d7308 */ /* 0x000e620000000800 */
[----:B------:R-:W-:Y:S01]  /*b660*/  FADD.FTZ R59, R68, R59 ;  /* 0x0000003b443b7221 */ /* 0x000fe20000010000 */
[----:B------:R-:W-:Y:S01]  /*b670*/  FADD.FTZ R71, R71, R79 ;  /* 0x0000004f47477221 */ /* 0x000fe20000010000 */
[----:B-----5:R-:W-:Y:S07]  /*b680*/  F2FP.BF16.F32.PACK_AB R26, R75, R81 ;  /* 0x000000514b1a723e */ /* 0x020fee00000010ff */
[----:B------:R-:W3:Y:S01]  /*b690*/  MUFU.EX2 R62, R62 ;  /* 0x0000003e003e7308 */ /* 0x000ee20000000800 */
[C---:B--2---:R-:W-:Y:S09]  /*b6a0*/  HMMA.16816.F32.BF16 R4, R28.reuse, R36, R4 ;  /* 0x000000241c04723c */ /* 0x044ff20000041804 */
[----:B------:R-:W-:Y:S01]  /*b6b0*/  MUFU.EX2 R60, R127 ;  /* 0x0000007f003c7308 */ /* 0x000fe20000000800 */
[----:B------:R-:W-:Y:S01]  /*b6c0*/  FADD.FTZ R72, R72, R59 ;  /* 0x0000003b48487221 */ /* 0x000fe20000010000 */
[--C-:B------:R-:W-:Y:S01]  /*b6d0*/  FFMA.FTZ R68, R54, UR4, -R55.reuse ;  /* 0x0000000436447c23 */ /* 0x100fe20008010837 */
[----:B------:R-:W-:Y:S07]  /*b6e0*/  FFMA.FTZ R59, R97, UR4, -R56 ;  /* 0x00000004613b7c23 */ /* 0x000fee0008010838 */
[----:B------:R-:W2:Y:S01]  /*b6f0*/  MUFU.EX2 R58, R58 ;  /* 0x0000003a003a7308 */ /* 0x000ea20000000800 */
[C---:B------:R-:W-:Y:S01]  /*b700*/  HMMA.16816.F32.BF16 R8, R28.reuse, R38, R8 ;  /* 0x000000261c08723c */ /* 0x040fe20000041808 */
[----:B------:R-:W5:Y:S02]  /*b710*/  LDSM.16.MT88.4 R36, [R87+0x3c00] ;  /* 0x003c00005724783b */ /* 0x000f640000004200 */
[----:B------:R-:W-:Y:S06]  /*b720*/  FADD.FTZ R72, R65, R72 ;  /* 0x0000004841487221 */ /* 0x000fec0000010000 */
[----:B------:R-:W-:Y:S01]  /*b730*/  MUFU.EX2 R57, R124 ;  /* 0x0000007c00397308 */ /* 0x000fe20000000800 */
[----:B------:R-:W-:Y:S01]  /*b740*/  FFMA.FTZ R65, R98, UR4, -R55 ;  /* 0x0000000462417c23 */ /* 0x000fe20008010837 */
[----:B------:R-:W-:Y:S01]  /*b750*/  FFMA.FTZ R63, R99, UR4, -R56 ;  /* 0x00000004633f7c23 */ /* 0x000fe20008010838 */
[----:B------:R-:W-:Y:S07]  /*b760*/  FADD.FTZ R72, R78, R72 ;  /* 0x000000484e487221 */ /* 0x000fee0000010000 */
[----:B------:R-:W-:Y:S01]  /*b770*/  MUFU.EX2 R59, R59 ;  /* 0x0000003b003b7308 */ /* 0x000fe20000000800 */
[----:B------:R-:W-:Y:S01]  /*b780*/  LDSM.16.MT88.4 R76, [R87+0x4c00] ;  /* 0x004c0000574c783b */ /* 0x000fe20000004200 */
[----:B------:R-:W-:Y:S01]  /*b790*/  FADD.FTZ R71, R64, R71 ;  /* 0x0000004740477221 */ /* 0x000fe20000010000 */
[----:B------:R-:W-:Y:S07]  /*b7a0*/  FFMA.FTZ R64, R52, UR4, -R56 ;  /* 0x0000000434407c23 */ /* 0x000fee0008010838 */
[----:B------:R-:W-:Y:S01]  /*b7b0*/  MUFU.EX2 R65, R65 ;  /* 0x0000004100417308 */ /* 0x000fe20000000800 */
[----:B------:R-:W-:Y:S01]  /*b7c0*/  FADD.FTZ R72, R74, R72 ;  /* 0x000000484a487221 */ /* 0x000fe20000010000 */
[C---:B----4-:R-:W-:Y:S08]  /*b7d0*/  HMMA.16816.F32.BF16 R12, R28.reuse, R32, R12 ;  /* 0x000000201c0c723c */ /* 0x050ff0000004180c */
[----:B------:R-:W-:Y:S01]  /*b7e0*/  MUFU.EX2 R63, R63 ;  /* 0x0000003f003f7308 */ /* 0x000fe20000000800 */
[----:B------:R-:W-:Y:S01]  /*b7f0*/  FADD.FTZ R71, R83, R71 ;  /* 0x0000004753477221 */ /* 0x000fe20000010000 */
[----:B------:R-:W-:Y:S01]  /*b800*/  FADD.FTZ R73, R73, R72 ;  /* 0x0000004849497221 */ /* 0x000fe20000010000 */
[--C-:B------:R-:W-:Y:S07]  /*b810*/  FFMA.FTZ R72, R88, UR4, -R56.reuse ;  /* 0x0000000458487c23 */ /* 0x100fee0008010838 */
[----:B------:R-:W-:Y:S01]  /*b820*/  MUFU.EX2 R66, R66 ;  /* 0x0000004200427308 */ /* 0x000fe20000000800 */
[----:B------:R-:W-:Y:S01]  /*b830*/  FADD.FTZ R85, R85, R71 ;  /* 0x0000004755557221 */ /* 0x000fe20000010000 */
[----:B------:R-:W-:Y:S01]  /*b840*/  HMMA.16816.F32.BF16 R16, R28, R34, R16 ;  /* 0x000000221c10723c */ /* 0x000fe20000041810 */
[----:B------:R-:W4:Y:S07]  /*b850*/  LDSM.16.MT88.4 R28, [R87+0x4000] ;  /* 0x00400000571c783b */ /* 0x000f2e0000004200 */
[----:B------:R-:W-:Y:S01]  /*b860*/  MUFU.EX2 R67, R67 ;  /* 0x0000004300437308 */ /* 0x000fe20000000800 */
[----:B------:R-:W-:Y:S01]  /*b870*/  FADD.FTZ R85, R23, R85 ;  /* 0x0000005517557221 */ /* 0x000fe20000010000 */
[--C-:B------:R-:W-:Y:S01]  /*b880*/  FFMA.FTZ R90, R90, UR4, -R56.reuse ;  /* 0x000000045a5a7c23 */ /* 0x100fe20008010838 */
[----:B------:R-:W-:Y:S07]  /*b890*/  FADD.FTZ R70, R70, R73 ;  /* 0x0000004946467221 */ /* 0x000fee0000010000 */
[----:B------:R2:W-:Y:S01]  /*b8a0*/  MUFU.EX2 R52, R68 ;  /* 0x0000004400347308 */ /* 0x0005e20000000800 */
[----:B------:R-:W-:Y:S01]  /*b8b0*/  FFMA.FTZ R45, R45, UR4, -R56 ;  /* 0x000000042d2d7c23 */ /* 0x000fe20008010838 */
[----:B------:R-:W-:Y:S01]  /*b8c0*/  FADD.FTZ R84, R84, R85 ;  /* 0x0000005554547221 */ /* 0x000fe20000010000 */
[----:B------:R-:W4:Y:S07]  /*b8d0*/  LDSM.16.MT88.4 R32, [R44+0x1000] ;  /* 0x001000002c20783b */ /* 0x000f2e0000004200 */
[----:B------:R-:W-:Y:S01]  /*b8e0*/  MUFU.EX2 R72, R72 ;  /* 0x0000004800487308 */ /* 0x000fe20000000800 */
[----:B------:R-:W-:Y:S01]  /*b8f0*/  MOV R85, R0 ;  /* 0x0000000000557202 */ /* 0x000fe20000000f00 */
[----:B------:R-:W-:Y:S01]  /*b900*/  FADD.FTZ R70, R80, R70 ;  /* 0x0000004650467221 */ /* 0x000fe20000010000 */
[----:B-1----:R-:W-:Y:S07]  /*b910*/  FADD.FTZ R84, R61, R84 ;  /* 0x000000543d547221 */ /* 0x002fee0000010000 */
[----:B------:R-:W-:Y:S01]  /*b920*/  MUFU.EX2 R54, R90 ;  /* 0x0000005a00367308 */ /* 0x000fe20000000800 */
[----:B------:R-:W-:Y:S01]  /*b930*/  FADD.FTZ R70, R82, R70 ;  /* 0x0000004652467221 */ /* 0x000fe20000010000 */
[----:B---3--:R-:W-:Y:S08]  /*b940*/  FADD.FTZ R84, R62, R84 ;  /* 0x000000543e547221 */ /* 0x008ff00000010000 */
[----:B------:R-:W-:Y:S01]  /*b950*/  MUFU.EX2 R53, R53 ;  /* 0x0000003500357308 */ /* 0x000fe20000000800 */
[C---:B-----5:R-:W-:Y:S05]  /*b960*/  HMMA.16816.F32.BF16 R4, R24.reuse, R36, R4 ;  /* 0x000000241804723c */ /* 0x060fea0000041804 */
[----:B--2---:R-:W-:Y:S01]  /*b970*/  FFMA.FTZ R68, R48, UR4, -R55 ;  /* 0x0000000430447c23 */ /* 0x004fe20008010837 */
[----:B------:R-:W-:Y:S02]  /*b980*/  FADD.FTZ R81, R81, R70 ;  /* 0x0000004651517221 */ /* 0x000fe40000010000 */
[C---:B------:R-:W-:Y:S01]  /*b990*/  HMMA.16816.F32.BF16 R8, R24.reuse, R38, R8 ;  /* 0x000000261808723c */ /* 0x040fe20000041808 */
[----:B------:R-:W1:Y:S02]  /*b9a0*/  LDSM.16.MT88.4 R36, [R87+0x4400] ;  /* 0x004400005724783b */ /* 0x000e640000004200 */
[----:B------:R-:W-:Y:S05]  /*b9b0*/  FADD.FTZ R81, R75, R81 ;  /* 0x000000514b517221 */ /* 0x000fea0000010000 */
[C---:B------:R-:W-:Y:S01]  /*b9c0*/  HMMA.16816.F32.BF16 R12, R24.reuse, R40, R12 ;  /* 0x00000028180c723c */ /* 0x040fe2000004180c */
[----:B------:R-:W2:Y:S02]  /*b9d0*/  MUFU.EX2 R40, R125 ;  /* 0x0000007d00287308 */ /* 0x000ea40000000800 */
[----:B------:R-:W-:Y:S05]  /*b9e0*/  FFMA.FTZ R41, R122, UR4, -R56 ;  /* 0x000000047a297c23 */ /* 0x000fea0008010838 */
[----:B------:R-:W-:Y:S03]  /*b9f0*/  HMMA.16816.F32.BF16 R16, R24, R42, R16 ;  /* 0x0000002a1810723c */ /* 0x000fe60000041810 */
[----:B------:R-:W3:Y:S01]  /*ba00*/  MUFU.EX2 R42, R96 ;  /* 0x00000060002a7308 */ /* 0x000ee20000000800 */
[----:B------:R-:W-:Y:S01]  /*ba10*/  F2FP.BF16.F32.PACK_AB R24, R92, R93 ;  /* 0x0000005d5c18723e */ /* 0x000fe200000010ff */
[----:B------:R-:W-:Y:S01]  /*ba20*/  FFMA.FTZ R43, R123, UR4, -R55 ;  /* 0x000000047b2b7c23 */ /* 0x000fe20008010837 */
[----:B------:R-:W-:Y:S07]  /*ba30*/  F2FP.BF16.F32.PACK_AB R25, R62, R61 ;  /* 0x0000003d3e19723e */ /* 0x000fee00000010ff */
[----:B------:R-:W-:Y:S01]  /*ba40*/  MUFU.EX2 R41, R41 ;  /* 0x0000002900297308 */ /* 0x000fe20000000800 */
[----:B------:R-:W-:Y:S01]  /*ba50*/  F2FP.BF16.F32.PACK_AB R26, R58, R60 ;  /* 0x0000003c3a1a723e */ /* 0x000fe200000010ff */
[----:B------:R-:W-:Y:S01]  /*ba60*/  FADD.FTZ R93, R93, R81 ;  /* 0x000000515d5d7221 */ /* 0x000fe20000010000 */
[----:B--2---:R-:W-:Y:S07]  /*ba70*/  F2FP.BF16.F32.PACK_AB R27, R40, R57 ;  /* 0x00000039281b723e */ /* 0x004fee00000010ff */
[----:B------:R-:W2:Y:S01]  /*ba80*/  MUFU.EX2 R43, R43 ;  /* 0x0000002b002b7308 */ /* 0x000ea20000000800 */
[----:B------:R-:W-:Y:S01]  /*ba90*/  FADD.FTZ R57, R57, R84 ;  /* 0x0000005439397221 */ /* 0x000fe20000010000 */
[----:B------:R-:W-:Y:S01]  /*baa0*/  MOV R84, R2 ;  /* 0x0000000200547202 */ /* 0x000fe20000000f00 */
[----:B------:R-:W-:Y:S02]  /*bab0*/  FADD.FTZ R93, R92, R93 ;  /* 0x0000005d5c5d7221 */ /* 0x000fe40000010000 */
[----:B------:R-:W-:Y:S01]  /*bac0*/  FADD.FTZ R57, R40, R57 ;  /* 0x0000003928397221 */ /* 0x000fe20000010000 */
[C---:B----4-:R-:W-:Y:S03]  /*bad0*/  HMMA.16816.F32.BF16 R4, R24.reuse, R28, R4 ;  /* 0x0000001c1804723c */ /* 0x050fe60000041804 */
[----:B------:R-:W-:Y:S04]  /*bae0*/  FADD.FTZ R93, R60, R93 ;  /* 0x0000005d3c5d7221 */ /* 0x000fe80000010000 */
[----:B------:R-:W-:Y:S01]  /*baf0*/  FADD.FTZ R93, R58, R93 ;  /* 0x0000005d3a5d7221 */ /* 0x000fe20000010000 */
[C---:B------:R-:W-:Y:S01]  /*bb00*/  HMMA.16816.F32.BF16 R8, R24.reuse, R30, R8 ;  /* 0x0000001e1808723c */ /* 0x040fe20000041808 */
[----:B------:R-:W4:Y:S02]  /*bb10*/  LDSM.16.MT88.4 R28, [R44+0x1400] ;  /* 0x001400002c1c783b */ /* 0x000f240000004200 */
[----:B---3--:R-:W-:Y:S01]  /*bb20*/  FADD.FTZ R93, R42, R93 ;  /* 0x0000005d2a5d7221 */ /* 0x008fe20000010000 */
[----:B--2---:R-:W-:Y:S04]  /*bb30*/  FADD.FTZ R57, R43, R57 ;  /* 0x000000392b397221 */ /* 0x004fe80000010000 */
[C---:B------:R-:W-:Y:S08]  /*bb40*/  HMMA.16816.F32.BF16 R12, R24.reuse, R32, R12 ;  /* 0x00000020180c723c */ /* 0x040ff0000004180c */
[----:B------:R-:W-:Y:S01]  /*bb50*/  HMMA.16816.F32.BF16 R16, R24, R34, R16 ;  /* 0x000000221810723c */ /* 0x000fe20000041810 */
[----:B------:R-:W2:Y:S02]  /*bb60*/  LDSM.16.MT88.4 R32, [R87+0x4800] ;  /* 0x004800005720783b */ /* 0x000ea40000004200 */
[C---:B------:R-:W-:Y:S01]  /*bb70*/  F2FP.BF16.F32.PACK_AB R24, R41.reuse, R42 ;  /* 0x0000002a2918723e */ /* 0x040fe200000010ff */
[----:B------:R-:W-:Y:S01]  /*bb80*/  FADD.FTZ R41, R41, R93 ;  /* 0x0000005d29297221 */ /* 0x000fe20000010000 */
[C---:B------:R-:W-:Y:S01]  /*bb90*/  F2FP.BF16.F32.PACK_AB R25, R65.reuse, R43 ;  /* 0x0000002b4119723e */ /* 0x040fe200000010ff */
[----:B------:R-:W-:Y:S01]  /*bba0*/  FADD.FTZ R65, R65, R57 ;  /* 0x0000003941417221 */ /* 0x000fe20000010000 */
[----:B------:R-:W-:Y:S01]  /*bbb0*/  F2FP.BF16.F32.PACK_AB R26, R63, R59 ;  /* 0x0000003b3f1a723e */ /* 0x000fe200000010ff */
[----:B------:R-:W-:Y:S01]  /*bbc0*/  FADD.FTZ R41, R59, R41 ;  /* 0x000000293b297221 */ /* 0x000fe20000010000 */
[----:B------:R-:W-:Y:S01]  /*bbd0*/  F2FP.BF16.F32.PACK_AB R27, R67, R66 ;  /* 0x00000042431b723e */ /* 0x000fe200000010ff */
[----:B------:R-:W-:Y:S02]  /*bbe0*/  FADD.FTZ R65, R66, R65 ;  /* 0x0000004142417221 */ /* 0x000fe40000010000 */
[----:B------:R-:W-:Y:S02]  /*bbf0*/  FADD.FTZ R63, R63, R41 ;  /* 0x000000293f3f7221 */ /* 0x000fe40000010000 */
[----:B------:R-:W-:Y:S02]  /*bc00*/  FADD.FTZ R65, R67, R65 ;  /* 0x0000004143417221 */ /* 0x000fe40000010000 */
[C---:B-1----:R-:W-:Y:S03]  /*bc10*/  HMMA.16816.F32.BF16 R4, R24.reuse, R36, R4 ;  /* 0x000000241804723c */ /* 0x042fe60000041804 */
[--C-:B------:R-:W-:Y:S01]  /*bc20*/  FFMA.FTZ R37, R49, UR4, -R56.reuse ;  /* 0x0000000431257c23 */ /* 0x100fe20008010838 */
[----:B------:R-:W-:Y:S01]  /*bc30*/  FFMA.FTZ R36, R50, UR4, -R55 ;  /* 0x0000000432247c23 */ /* 0x000fe20008010837 */
[----:B------:R1:W-:Y:S01]  /*bc40*/  MUFU.EX2 R49, R64 ;  /* 0x0000004000317308 */ /* 0x0003e20000000800 */
[----:B------:R-:W-:Y:S02]  /*bc50*/  FADD.FTZ R63, R72, R63 ;  /* 0x0000003f483f7221 */ /* 0x000fe40000010000 */
[C---:B------:R-:W-:Y:S07]  /*bc60*/  HMMA.16816.F32.BF16 R8, R24.reuse, R38, R8 ;  /* 0x000000261808723c */ /* 0x040fee0000041808 */
[----:B------:R-:W3:Y:S10]  /*bc70*/  MUFU.EX2 R50, R37 ;  /* 0x0000002500327308 */ /* 0x000ef40000000800 */
[----:B------:R5:W-:Y:S01]  /*bc80*/  MUFU.EX2 R48, R36 ;  /* 0x0000002400307308 */ /* 0x000be20000000800 */
[C---:B----4-:R-:W-:Y:S03]  /*bc90*/  HMMA.16816.F32.BF16 R12, R24.reuse, R28, R12 ;  /* 0x0000001c180c723c */ /* 0x050fe6000004180c */
[--C-:B-1----:R-:W-:Y:S01]  /*bca0*/  FFMA.FTZ R64, R47, UR4, -R56.reuse ;  /* 0x000000042f407c23 */ /* 0x102fe20008010838 */
[--C-:B------:R-:W-:Y:S05]  /*bcb0*/  FFMA.FTZ R29, R51, UR4, -R56.reuse ;  /* 0x00000004331d7c23 */ /* 0x100fea0008010838 */
[----:B------:R-:W1:Y:S01]  /*bcc0*/  MUFU.EX2 R47, R68 ;  /* 0x00000044002f7308 */ /* 0x000e620000000800 */
[----:B------:R-:W-:Y:S01]  /*bcd0*/  FFMA.FTZ R56, R46, UR4, -R56 ;  /* 0x000000042e387c23 */ /* 0x000fe20008010838 */
[----:B------:R-:W-:Y:S08]  /*bce0*/  HMMA.16816.F32.BF16 R16, R24, R30, R16 ;  /* 0x0000001e1810723c */ /* 0x000ff00000041810 */
[----:B------:R-:W-:Y:S01]  /*bcf0*/  MUFU.EX2 R31, R22 ;  /* 0x00000016001f7308 */ /* 0x000fe20000000800 */
[----:B-----5:R-:W4:Y:S01]  /*bd00*/  LDSM.16.MT88.4 R36, [R44+0x1800] ;  /* 0x001800002c24783b */ /* 0x020f220000004200 */
[--C-:B------:R-:W-:Y:S01]  /*bd10*/  FFMA.FTZ R30, R21, UR4, -R55.reuse ;  /* 0x00000004151e7c23 */ /* 0x100fe20008010837 */
[----:B------:R-:W-:Y:S01]  /*bd20*/  FFMA.FTZ R55, R3, UR4, -R55 ;  /* 0x0000000403377c23 */ /* 0x000fe20008010837 */
[----:B------:R-:W-:Y:S06]  /*bd30*/  F2FP.BF16.F32.PACK_AB R24, R54, R72 ;  /* 0x000000483618723e */ /* 0x000fec00000010ff */
[----:B------:R5:W-:Y:S01]  /*bd40*/  MUFU.EX2 R3, R20 ;  /* 0x0000001400037308 */ /* 0x000be20000000800 */
[----:B------:R-:W-:Y:S01]  /*bd50*/  F2FP.BF16.F32.PACK_AB R25, R52, R53 ;  /* 0x000000353419723e */ /* 0x000fe200000010ff */
[----:B------:R-:W-:Y:S01]  /*bd60*/  FADD.FTZ R53, R53, R65 ;  /* 0x0000004135357221 */ /* 0x000fe20000010000 */
[----:B---3--:R-:W-:Y:S07]  /*bd70*/  F2FP.BF16.F32.PACK_AB R26, R50, R49 ;  /* 0x00000031321a723e */ /* 0x008fee00000010ff */
[----:B------:R-:W3:Y:S01]  /*bd80*/  MUFU.EX2 R28, R64 ;  /* 0x00000040001c7308 */ /* 0x000ee20000000800 */
[----:B-1----:R-:W-:Y:S01]  /*bd90*/  F2FP.BF16.F32.PACK_AB R27, R47, R48 ;  /* 0x000000302f1b723e */ /* 0x002fe200000010ff */
[----:B------:R-:W-:Y:S01]  /*bda0*/  FADD.FTZ R54, R54, R63 ;  /* 0x0000003f36367221 */ /* 0x000fe20000010000 */
[----:B------:R-:W-:Y:S07]  /*bdb0*/  FADD.FTZ R53, R52, R53 ;  /* 0x0000003534357221 */ /* 0x000fee0000010000 */
[----:B------:R-:W1:Y:S01]  /*bdc0*/  MUFU.EX2 R29, R29 ;  /* 0x0000001d001d7308 */ /* 0x000e620000000800 */
[----:B------:R-:W-:Y:S01]  /*bdd0*/  FADD.FTZ R54, R49, R54 ;  /* 0x0000003631367221 */ /* 0x000fe20000010000 */
[----:B------:R-:W-:Y:S01]  /*bde0*/  FADD.FTZ R48, R48, R53 ;  /* 0x0000003530307221 */ /* 0x000fe20000010000 */
[C---:B--2---:R-:W-:Y:S07]  /*bdf0*/  HMMA.16816.F32.BF16 R4, R24.reuse, R32, R4 ;  /* 0x000000201804723c */ /* 0x044fee0000041804 */
[----:B------:R-:W2:Y:S01]  /*be00*/  MUFU.EX2 R30, R30 ;  /* 0x0000001e001e7308 */ /* 0x000ea20000000800 */
[----:B-----5:R-:W5:Y:S01]  /*be10*/  LDSM.16.MT88.4 R20, [R44+0x1c00] ;  /* 0x001c00002c14783b */ /* 0x020f620000004200 */
[----:B------:R-:W-:Y:S01]  /*be20*/  FADD.FTZ R50, R50, R54 ;  /* 0x0000003632327221 */ /* 0x000fe20000010000 */
[----:B------:R-:W-:Y:S07]  /*be30*/  FADD.FTZ R48, R47, R48 ;  /* 0x000000302f307221 */ /* 0x000fee0000010000 */
[----:B------:R-:W4:Y:S01]  /*be40*/  MUFU.EX2 R32, R45 ;  /* 0x0000002d00207308 */ /* 0x000f220000000800 */
[----:B---3--:R-:W-:Y:S01]  /*be50*/  FADD.FTZ R50, R28, R50 ;  /* 0x000000321c327221 */ /* 0x008fe20000010000 */
[C---:B------:R-:W-:Y:S08]  /*be60*/  HMMA.16816.F32.BF16 R8, R24.reuse, R34, R8 ;  /* 0x000000221808723c */ /* 0x040ff00000041808 */
[----:B------:R-:W3:Y:S01]  /*be70*/  MUFU.EX2 R56, R56 ;  /* 0x0000003800387308 */ /* 0x000ee20000000800 */
[C---:B-1----:R-:W-:Y:S01]  /*be80*/  F2FP.BF16.F32.PACK_AB R68, R29.reuse, R28 ;  /* 0x0000001c1d44723e */ /* 0x042fe200000010ff */
[----:B------:R-:W-:Y:S08]  /*be90*/  FADD.FTZ R29, R29, R50 ;  /* 0x000000321d1d7221 */ /* 0x000ff00000010000 */
[----:B------:R-:W1:Y:S01]  /*bea0*/  MUFU.EX2 R55, R55 ;  /* 0x0000003700377308 */ /* 0x000e620000000800 */
[----:B--2---:R-:W-:Y:S01]  /*beb0*/  F2FP.BF16.F32.PACK_AB R69, R30, R31 ;  /* 0x0000001f1e45723e */ /* 0x004fe200000010ff */
[----:B------:R-:W-:Y:S01]  /*bec0*/  FADD.FTZ R31, R31, R48 ;  /* 0x000000301f1f7221 */ /* 0x000fe20000010000 */
[----:B----4-:R-:W-:Y:S03]  /*bed0*/  FADD.FTZ R29, R32, R29 ;  /* 0x0000001d201d7221 */ /* 0x010fe60000010000 */
[----:B------:R-:W-:Y:S01]  /*bee0*/  FADD.FTZ R31, R30, R31 ;  /* 0x0000001f1e1f7221 */ /* 0x000fe20000010000 */
[C---:B---3--:R-:W-:Y:S01]  /*bef0*/  F2FP.BF16.F32.PACK_AB R70, R56.reuse, R32 ;  /* 0x000000203846723e */ /* 0x048fe200000010ff */
[C---:B------:R-:W-:Y:S03]  /*bf00*/  HMMA.16816.F32.BF16 R12, R24.reuse, R36, R12 ;  /* 0x00000024180c723c */ /* 0x040fe6000004180c */
[----:B-1----:R-:W-:Y:S01]  /*bf10*/  F2FP.BF16.F32.PACK_AB R71, R55, R3 ;  /* 0x000000033747723e */ /* 0x002fe200000010ff */
[----:B------:R-:W-:Y:S01]  /*bf20*/  FADD.FTZ R31, R3, R31 ;  /* 0x0000001f031f7221 */ /* 0x000fe20000010000 */
[----:B------:R-:W-:Y:S03]  /*bf30*/  FADD.FTZ R121, R56, R29 ;  /* 0x0000001d38797221 */ /* 0x000fe60000010000 */
[----:B------:R-:W-:Y:S03]  /*bf40*/  HMMA.16816.F32.BF16 R16, R24, R38, R16 ;  /* 0x000000261810723c */ /* 0x000fe60000041810 */
[----:B------:R-:W-:Y:S05]  /*bf50*/  FADD.FTZ R120, R55, R31 ;  /* 0x0000001f37787221 */ /* 0x000fea0000010000 */
[C---:B------:R-:W-:Y:S08]  /*bf60*/  HMMA.16816.F32.BF16 R80, R68.reuse, R76, R4 ;  /* 0x0000004c4450723c */ /* 0x040ff00000041804 */
[C---:B------:R-:W-:Y:S08]  /*bf70*/  HMMA.16816.F32.BF16 R76, R68.reuse, R78, R8 ;  /* 0x0000004e444c723c */ /* 0x040ff00000041808 */
[C---:B-----5:R-:W-:Y:S08]  /*bf80*/  HMMA.16816.F32.BF16 R72, R68.reuse, R20, R12 ;  /* 0x000000144448723c */ /* 0x060ff0000004180c */
[----:B------:R-:W-:Y:S01]  /*bf90*/  HMMA.16816.F32.BF16 R68, R68, R22, R16 ;  /* 0x000000164444723c */ /* 0x000fe20000041810 */
[----:B------:R-:W-:Y:S08]  /*bfa0*/  @!UPT UIADD3 URZ, UPT, UPT, URZ, URZ, URZ ;  /* 0x000000fffffff290 */ /* 0x000ff0000fffe0ff */
[----:B------:R-:W-:Y:S11]  /*bfb0*/  @P0 BRA `(.L_x_3280) ;  /* 0xffffffd000140947 */ /* 0x000ff6000383ffff */
.L_x_3276:
[----:B------:R-:W1:Y:S01]  /*bfc0*/  SHFL.BFLY PT, R6, R121, 0x2, 0x1f ;  /* 0x0c401f0079067f89 */ /* 0x000e6200000e0000 */
[C---:B------:R-:W-:Y:S01]  /*bfd0*/  SHF.L.U32 R7, R86.reuse, 0x1, RZ ;  /* 0x0000000156077819 */ /* 0x040fe200000006ff */
[----:B------:R-:W2:Y:S01]  /*bfe0*/  LDC.U8 R9, c[0x0][0x548] ;  /* 0x00015200ff097b82 */ /* 0x000ea20000000000 */
[----:B------:R-:W-:Y:S01]  /*bff0*/  SHF.L.U32 R5, R86, 0x4, RZ ;  /* 0x0000000456057819 */ /* 0x000fe200000006ff */
[----:B------:R-:W3:Y:S01]  /*c000*/  SHFL.BFLY PT, R3, R120, 0x2, 0x1f ;  /* 0x0c401f0078037f89 */ /* 0x000ee200000e0000 */
[----:B------:R-:W-:Y:S01]  /*c010*/  LOP3.LUT R7, R7, 0x6, RZ, 0xc0, !PT ;  /* 0x0000000607077812 */ /* 0x000fe200078ec0ff */
[----:B------:R-:W-:Y:S01]  /*c020*/  BSSY.RECONVERGENT B0, `(.L_x_3281) ;  /* 0x0000068000007945 */ /* 0x000fe20003800200 */
[----:B------:R-:W-:Y:S01]  /*c030*/  ISETP.NE.AND P1, PT, R110, -0x1, PT ;  /* 0xffffffff6e00780c */ /* 0x000fe20003f25270 */
[----:B------:R-:W4:Y:S01]  /*c040*/  S2R R11, SR_CTAID.Z ;  /* 0x00000000000b7919 */ /* 0x000f220000002700 */
[----:B------:R-:W-:Y:S01]  /*c050*/  LOP3.LUT R5, R7, 0x3e00, R5, 0xf8, !PT ;  /* 0x00003e0007057812 */ /* 0x000fe200078ef805 */
[----:B------:R-:W5:Y:S01]  /*c060*/  LDC R13, c[0x0][0x434] ;  /* 0x00010d00ff0d7b82 */ /* 0x000f620000000800 */
[--C-:B------:R-:W-:Y:S01]  /*c070*/  LOP3.LUT R10, R112, 0xc0, R104.reuse, 0xf8, !PT ;  /* 0x000000c0700a7812 */ /* 0x100fe200078ef868 */
[----:B------:R-:W4:Y:S01]  /*c080*/  S2R R7, SR_CTAID.Y ;  /* 0x0000000000077919 */ /* 0x000f220000002600 */
[----:B------:R-:W-:-:S02]  /*c090*/  LOP3.LUT R104, R5, 0x20, R104, 0xf8, !PT ;  /* 0x0000002005687812 */ /* 0x000fc400078ef868 */
[----:B------:R-:W-:Y:S02]  /*c0a0*/  SHF.L.U32 R16, R86, 0x2, RZ ;  /* 0x0000000256107819 */ /* 0x000fe400000006ff */
[----:B------:R-:W-:Y:S01]  /*c0b0*/  LOP3.LUT R10, R104, R10, RZ, 0xfc, !PT ;  /* 0x0000000a680a7212 */ /* 0x000fe200078efcff */
[----:B------:R-:W4:Y:S01]  /*c0c0*/  S2UR UR6, SR_CTAID.X ;  /* 0x00000000000679c3 */ /* 0x000f220000002500 */
[----:B------:R-:W-:Y:S02]  /*c0d0*/  LOP3.LUT R14, R16, 0x40, RZ, 0xc0, !PT ;  /* 0x00000040100e7812 */ /* 0x000fe400078ec0ff */
[----:B------:R-:W-:Y:S02]  /*c0e0*/  LEA R10, R10, UR5, 0x1 ;  /* 0x000000050a0a7c11 */ /* 0x000fe4000f8e08ff */
[----:B------:R-:W-:Y:S01]  /*c0f0*/  LOP3.LUT P5, RZ, R86, 0x3, RZ, 0xc0, !PT ;  /* 0x0000000356ff7812 */ /* 0x000fe200078ac0ff */
[----:B-1----:R-:W-:Y:S01]  /*c100*/  FADD.FTZ R6, R6, R121 ;  /* 0x0000007906067221 */ /* 0x002fe20000010000 */
[----:B------:R-:W-:-:S02]  /*c110*/  IADD3 R14, PT, PT, R10, -R14, RZ ;  /* 0x8000000e0a0e7210 */ /* 0x000fc40007ffe0ff */
[----:B--2---:R-:W-:Y:S01]  /*c120*/  ISETP.NE.AND P2, PT, R9, RZ, PT ;  /* 0x000000ff0900720c */ /* 0x004fe20003f45270 */
[----:B---3--:R-:W-:Y:S01]  /*c130*/  FADD.FTZ R120, R3, R120 ;  /* 0x0000007803787221 */ /* 0x008fe20000010000 */
[----:B------:R-:W1:Y:S02]  /*c140*/  SHFL.BFLY PT, R4, R6, 0x1, 0x1f ;  /* 0x0c201f0006047f89 */ /* 0x000e6400000e0000 */
[----:B------:R-:W-:Y:S02]  /*c150*/  ISETP.NE.OR P0, PT, R110, -0x1, !P2 ;  /* 0xffffffff6e00780c */ /* 0x000fe40005705670 */
[----:B------:R-:W2:Y:S07]  /*c160*/  SHFL.BFLY PT, R3, R120, 0x1, 0x1f ;  /* 0x0c201f0078037f89 */ /* 0x000eae00000e0000 */
[----:B------:R-:W3:Y:S01]  /*c170*/  @!P2 LDC R12, c[0x0][0x3e0] ;  /* 0x0000f800ff0cab82 */ /* 0x000ee20000000800 */
[----:B----4-:R-:W-:-:S07]  /*c180*/  USHF.L.U32 UR6, UR6, 0x6, URZ ;  /* 0x0000000606067899 */ /* 0x010fce00080006ff */
[----:B------:R-:W4:Y:S01]  /*c190*/  @P2 LDC R18, c[0x0][0x454] ;  /* 0x00011500ff122b82 */ /* 0x000f220000000800 */
[----:B-1----:R-:W-:-:S04]  /*c1a0*/  FADD.FTZ R6, R6, R4 ;  /* 0x0000000406067221 */ /* 0x002fc80000010000 */
[----:B------:R-:W1:Y:S01]  /*c1b0*/  MUFU.RCP R4, R6 ;  /* 0x0000000600047308 */ /* 0x000e620000001000 */
[----:B--2---:R-:W-:Y:S01]  /*c1c0*/  FADD.FTZ R3, R120, R3 ;  /* 0x0000000378037221 */ /* 0x004fe20000010000 */
[----:B------:R-:W-:-:S04]  /*c1d0*/  FSETP.NE.FTZ.AND P4, PT, R6, RZ, PT ;  /* 0x000000ff0600720b */ /* 0x000fc80003f95000 */
[----:B------:R-:W-:Y:S02]  /*c1e0*/  FSETP.NE.FTZ.AND P3, PT, R3, RZ, PT ;  /* 0x000000ff0300720b */ /* 0x000fe40003f75000 */
[----:B------:R-:W2:Y:S08]  /*c1f0*/  MUFU.RCP R8, R3 ;  /* 0x0000000300087308 */ /* 0x000eb00000001000 */
[----:B------:R5:W3:Y:S01]  /*c200*/  @P4 MUFU.LG2 R15, R6 ;  /* 0x00000006000f4308 */ /* 0x000ae20000000c00 */
        /* <DEDUP_REMOVED lines=11> */
[----:B------:R-:W-:Y:S01]  /*c2c0*/  F2FP.BF16.F32.PACK_AB R80, R81, R80 ;  /* 0x000000505150723e */ /* 0x000fe200000010ff */
[----:B------:R-:W2:Y:S01]  /*c2d0*/  @P3 MUFU.LG2 R3, R3 ;  /* 0x0000000300033308 */ /* 0x000ea20000000c00 */
[----:B-----5:R-:W-:Y:S01]  /*c2e0*/  LOP3.LUT R6, R16, 0x20, RZ, 0xc0, !PT ;  /* 0x0000002010067812 */ /* 0x020fe200078ec0ff */
        /* <DEDUP_REMOVED lines=9> */
[----:B------:R-:W5:Y:S01]  /*c380*/  @P1 LDC.64 R8, c[0x0][0x408] ;  /* 0x00010200ff081b82 */ /* 0x000f620000000a00 */
[----:B------:R-:W-:Y:S01]  /*c390*/  STS [R10], R80 ;  /* 0x000000500a007388 */ /* 0x000fe20000000800 */
[----:B------:R-:W-:Y:S01]  /*c3a0*/  IADD3 R19, PT, PT, R10, -R6, RZ ;  /* 0x800000060a137210 */ /* 0x000fe20007ffe0ff */
[----:B---3--:R-:W-:Y:S01]  /*c3b0*/  @P4 FMUL.FTZ R15, R15, 0.69314718246459960938 ;  /* 0x3f3172180f0f4820 */ /* 0x008fe20000410000 */
[----:B------:R-:W-:Y:S01]  /*c3c0*/  F2FP.BF16.F32.PACK_AB R76, R77, R76 ;  /* 0x0000004c4d4c723e */ /* 0x000fe200000010ff */
[----:B------:R3:W-:Y:S01]  /*c3d0*/  STS [R10+0x200], R82 ;  /* 0x000200520a007388 */ /* 0x0007e20000000800 */
[----:B------:R-:W-:Y:S01]  /*c3e0*/  F2FP.BF16.F32.PACK_AB R78, R79, R78 ;  /* 0x0000004e4f4e723e */ /* 0x000fe200000010ff */
[----:B--2---:R-:W-:Y:S01]  /*c3f0*/  @P3 FMUL.FTZ R3, R3, 0.69314718246459960938 ;  /* 0x3f31721803033820 */ /* 0x004fe20000410000 */
[----:B------:R-:W-:Y:S01]  /*c400*/  F2FP.BF16.F32.PACK_AB R72, R73, R72 ;  /* 0x000000484948723e */ /* 0x000fe200000010ff */
[----:B------:R2:W-:Y:S01]  /*c410*/  STS [R19+0x10], R76 ;  /* 0x0000104c13007388 */ /* 0x0005e20000000800 */
[----:B------:R-:W-:Y:S01]  /*c420*/  F2FP.BF16.F32.PACK_AB R74, R75, R74 ;  /* 0x0000004a4b4a723e */ /* 0x000fe200000010ff */
[----:B-1----:R-:W-:Y:S01]  /*c430*/  @!P1 IMAD.WIDE.U32 R16, R7, R4, RZ ;  /* 0x0000000407109225 */ /* 0x002fe200078e00ff */
[----:B------:R-:W-:Y:S01]  /*c440*/  F2FP.BF16.F32.PACK_AB R68, R69, R68 ;  /* 0x000000444544723e */ /* 0x000fe200000010ff */
[----:B------:R-:W1:Y:S01]  /*c450*/  @P4 LDC R4, c[0x0][0x458] ;  /* 0x00011600ff044b82 */ /* 0x000e620000000800 */
[----:B------:R-:W-:Y:S01]  /*c460*/  F2FP.BF16.F32.PACK_AB R70, R71, R70 ;  /* 0x000000464746723e */ /* 0x000fe200000010ff */
[----:B------:R2:W-:Y:S01]  /*c470*/  STS [R19+0x210], R78 ;  /* 0x0002104e13007388 */ /* 0x0005e20000000800 */
[----:B------:R-:W-:Y:S01]  /*c480*/  IADD3 R6, PT, PT, -R6, R14, RZ ;  /* 0x0000000e06067210 */ /* 0x000fe20007ffe1ff */
[----:B------:R-:W-:-:S02]  /*c490*/  @!P1 IMAD R5, R7, R5, R17 ;  /* 0x0000000507059224 */ /* 0x000fc400078e0211 */
[----:B------:R2:W-:Y:S04]  /*c4a0*/  STS [R14+0x20], R72 ;  /* 0x000020480e007388 */ /* 0x0005e80000000800 */
[----:B------:R2:W-:Y:S01]  /*c4b0*/  STS [R14+0x220], R74 ;  /* 0x0002204a0e007388 */ /* 0x0005e20000000800 */
[----:B-----5:R-:W-:-:S03]  /*c4c0*/  @P1 IMAD.WIDE.U32 R20, R110, R8, RZ ;  /* 0x000000086e141225 */ /* 0x020fc600078e00ff */
[----:B------:R2:W-:Y:S01]  /*c4d0*/  STS [R6+0x30], R68 ;  /* 0x0000304406007388 */ /* 0x0005e20000000800 */
[----:B------:R-:W-:Y:S01]  /*c4e0*/  @P1 IMAD R5, R110, R9, R21 ;  /* 0x000000096e051224 */ /* 0x000fe200078e0215 */
[----:B------:R-:W-:Y:S01]  /*c4f0*/  MOV R9, 0x7f800000 ;  /* 0x7f80000000097802 */ /* 0x000fe20000000f00 */
[----:B---3--:R-:W3:Y:S01]  /*c500*/  @P3 LDC R10, c[0x0][0x458] ;  /* 0x00011600ff0a3b82 */ /* 0x008ee20000000800 */
[C---:B------:R-:W-:Y:S01]  /*c510*/  @!P2 IMAD R8, R7.reuse, R12, R11 ;  /* 0x0000000c0708a224 */ /* 0x040fe200078e020b */
[----:B------:R2:W-:Y:S01]  /*c520*/  STS [R6+0x230], R70 ;  /* 0x0002304606007388 */ /* 0x0005e20000000800 */
[-C--:B------:R-:W-:Y:S01]  /*c530*/  @!P0 IMAD R110, R7, R13.reuse, RZ ;  /* 0x0000000d076e8224 */ /* 0x080fe200078e02ff */
[----:B------:R-:W-:Y:S01]  /*c540*/  MOV R12, 0x7f800000 ;  /* 0x7f800000000c7802 */ /* 0x000fe20000000f00 */
[----:B------:R-:W-:Y:S02]  /*c550*/  @!P2 IMAD R8, R8, R13, RZ ;  /* 0x0000000d0808a224 */ /* 0x000fe400078e02ff */
[----:B-1----:R-:W-:Y:S01]  /*c560*/  @P4 FFMA.FTZ R12, R2, R4, R15 ;  /* 0x00000004020c4223 */ /* 0x002fe2000001000f */
[----:B----4-:R-:W-:-:S02]  /*c570*/  @P2 IMAD R8, R11, R18, R110 ;  /* 0x000000120b082224 */ /* 0x010fc400078e026e */
[----:B---3--:R-:W-:Y:S01]  /*c580*/  @P3 FFMA.FTZ R9, R0, R10, R3 ;  /* 0x0000000a00093223 */ /* 0x008fe20000010003 */
[----:B------:R-:W-:Y:S01]  /*c590*/  SHF.R.U32.HI R0, RZ, 0x2, R86 ;  /* 0x00000002ff007819 */ /* 0x000fe20000011656 */
[----:B------:R-:W-:Y:S06]  /*c5a0*/  BAR.SYNC.DEFER_BLOCKING 0x0 ;  /* 0x0000000000007b1d */ /* 0x000fec0000010000 */
[----:B--2---:R-:W-:Y:S05]  /*c5b0*/  @P5 BRA `(.L_x_3282) ;  /* 0x0000000000385947 */ /* 0x004fea0003800000 */
[----:B------:R-:W-:Y:S01]  /*c5c0*/  SHF.R.U32.HI R86, RZ, 0x1, R86 ;  /* 0x00000001ff567819 */ /* 0x000fe20000011656 */
[----:B------:R-:W1:Y:S01]  /*c5d0*/  LDCU.64 UR4, c[0x0][0x420] ;  /* 0x00008400ff0477ac */ /* 0x000e620008000a00 */
[----:B------:R-:W-:Y:S02]  /*c5e0*/  VIADD R8, R8, UR6 ;  /* 0x0000000608087c36 */ /* 0x000fe40008000000 */
        /* <DEDUP_REMOVED lines=11> */
.L_x_3282:
[----:B------:R-:W-:Y:S05]  /*c6a0*/  BSYNC.RECONVERGENT B0 ;  /* 0x0000000000007941 */ /* 0x000fea0003800200 */
.L_x_3281:
[----:B------:R-:W2:Y:S01]  /*c6b0*/  LDCU UR4, c[0x0][0x440] ;  /* 0x00008800ff0477ac */ /* 0x000ea20008000800 */
[----:B-1----:R-:W1:Y:S01]  /*c6c0*/  LDC.64 R2, c[0x0][0x408] ;  /* 0x00010200ff027b82 */ /* 0x002e620000000a00 */
[----:B------:R-:W-:Y:S01]  /*c6d0*/  IMAD.MOV.U32 R6, RZ, RZ, R103 ;  /* 0x000000ffff067224 */ /* 0x000fe200078e0067 */
        /* <DEDUP_REMOVED lines=35> */
.L_x_3283:
        /* <DEDUP_REMOVED lines=15> */
.L_x_4917:


//--------------------- .text._ZN5flash24flash_fwd_splitkv_kernelI23Flash_fwd_kernel_traitsILi32ELi64ELi128ELi4ELb0ELb0EN7cutlass10bfloat16_tE19Flash_kernel_traitsILi32ELi64ELi128ELi4ES3_EELb1ELb0ELb0ELb0ELb0ELb0ELb0ELb1EEEvNS_16Flash_fwd_paramsE --------------------------
	.section	.text._ZN5flash24flash_fwd_splitkv_kernelI23Flash_fwd_kernel_traitsILi32ELi64ELi128ELi4ELb0ELb0EN7cutlass10bfloat16_tE19Flash_kernel_traitsILi32ELi64ELi128ELi4ES3_EELb1ELb0ELb0ELb0ELb0ELb0ELb0ELb1EEEvNS_16Flash_fwd_paramsE,"ax",@progbits
	.align	128
        .global         _ZN5flash24flash_fwd_splitkv_kernelI23Flash_fwd_kernel_traitsILi32ELi64ELi128ELi4ELb0ELb0EN7cutlass10bfloat16_tE19Flash_kernel_traitsILi32ELi64ELi128ELi4ES3_EELb1ELb0ELb0ELb0ELb0ELb0ELb0ELb1EEEvNS_16Flash_fwd_paramsE
        .type           _ZN5flash24flash_fwd_splitkv_kernelI23Flash_fwd_kernel_traitsILi32ELi64ELi128ELi4ELb0ELb0EN7cutlass10bfloat16_tE19Flash_kernel_traitsILi32ELi64ELi128ELi4ES3_EELb1ELb0ELb0ELb0ELb0ELb0ELb0ELb1EEEvNS_16Flash_fwd_paramsE,@function
        .size           _ZN5flash24flash_fwd_splitkv_kernelI23Flash_fwd_kernel_traitsILi32ELi64ELi128ELi4ELb0ELb0EN7cutlass10bfloat16_tE19Flash_kernel_traitsILi32ELi64ELi128ELi4ES3_EELb1ELb0ELb0ELb0ELb0ELb0ELb0ELb1EEEvNS_16Flash_fwd_paramsE,(.L_x_4918 - _ZN5flash24flash_fwd_splitkv_kernelI23Flash_fwd_kernel_traitsILi32ELi64ELi128ELi4ELb0ELb0EN7cutlass10bfloat16_tE19Flash_kernel_traitsILi32ELi64ELi128ELi4ES3_EELb1ELb0ELb0ELb0ELb0ELb0ELb0ELb1EEEvNS_16Flash_fwd_paramsE)
        .other          _ZN5flash24flash_fwd_splitkv_kernelI23Flash_fwd_kernel_traitsILi32ELi64ELi128ELi4ELb0ELb0EN7cutlass10bfloat16_tE19Flash_kernel_traitsILi32ELi64ELi128ELi4ES3_EELb1ELb0ELb0ELb0ELb0ELb0ELb0ELb1EEEvNS_16Flash_fwd_paramsE,@"STO_CUDA_ENTRY STV_DEFAULT"
_ZN5flash24flash_fwd_splitkv_kernelI23Flash_fwd_kernel_traitsILi32ELi64ELi128ELi4ELb0ELb0EN7cutlass10bfloat16_tE19Flash_kernel_traitsILi32ELi64ELi128ELi4ES3_EELb1ELb0ELb0ELb0ELb0ELb0ELb0ELb1EEEvNS_16Flash_fwd_paramsE:
.text._ZN5flash24flash_fwd_splitkv_kernelI23Flash_fwd_kernel_traitsILi32ELi64ELi128ELi4ELb0ELb0EN7cutlass10bfloat16_tE19Flash_kernel_traitsILi32ELi64ELi128ELi4ES3_EELb1ELb0ELb0ELb0ELb0ELb0ELb0ELb1EEEvNS_16Flash_fwd_paramsE:
        /* <DEDUP_REMOVED lines=51> */
.L_x_3284:
        /* <DEDUP_REMOVED lines=52> */
[----:B------:R-:W-:Y:S01]  /*0670*/  IADD3 R2, PT, PT, R70, 0x20, RZ ;  /* 0x0000002046027810 */ /* 0x000fe20007ffe0ff */
[----:B------:R-:W2:Y:S02]  /*0680*/  @!P0 LDC.64 R6, c[0x0][0x3f0] ;  /* 0x0000fc00ff068b82 */ /* 0x000ea40000000a00 */
        /* <DEDUP_REMOVED lines=24> */
.L_x_3287:
[----:B------:R-:W-:Y:S05]  /*0810*/  BSYNC.RECONVERGENT B0 ;  /* 0x0000000000007941 */ /* 0x000fea0003800200 */
.L_x_3286:
[----:B------:R-:W2:Y:S01]  /*0820*/  LDCU.64 UR4, c[0x0][0x420] ;  /* 0x00008400ff0477ac */ /* 0x000ea20008000a00 */
[----:B------:R-:W-:-:S04]  /*0830*/  ISETP.NE.AND P0, PT, R10, RZ, PT ;  /* 0x000000ff0a00720c */ /* 0x000fc80003f05270 */
[-C--:B------:R-:W-:Y:S02]  /*0840*/  ISETP.GE.OR P2, PT, R70, R141.reuse, P0 ;  /* 0x0000008d4600720c */ /* 0x080fe40000746670 */
[C---:B------:R-:W-:Y:S02]  /*0850*/  IADD3 R70, P1, PT, R3.reuse, R70, RZ ;  /* 0x0000004603467210 */ /* 0x040fe40007f3e0ff */
[----:B------:R-:W-:Y:S02]  /*0860*/  ISETP.GE.OR P0, PT, R2, R141, P0 ;  /* 0x0000008d0200720c */ /* 0x000fe40000706670 */
        /* <DEDUP_REMOVED lines=9> */
.L_x_3285:
        /* <DEDUP_REMOVED lines=8> */
[----:B------:R-:W-:-:S06]  /*0980*/  IADD3.X R3, PT, PT, R6, UR5, RZ, P0, !PT ;  /* 0x0000000506037c10 */ /* 0x000fcc00087fe4ff */
[----:B------:R1:W5:Y:S03]  /*0990*/  LDG.E R3, desc[UR6][R2.64] ;  /* 0x0000000602037981 */ /* 0x000366000c1e1900 */
.L_x_3288:
[----:B------:R-:W-:Y:S05]  /*09a0*/  BRA.U !UP0, `(.L_x_3289) ;  /* 0x0000000508847547 */ /* 0x000fea000b800000 */
[----:B------:R-:W2:Y:S01]  /*09b0*/  LDC R9, c[0x0][0x4f0] ;  /* 0x00013c00ff097b82 */ /* 0x000ea20000000800 */
[----:B-1----:R-:W-:Y:S01]  /*09c0*/  LEA R2, R66, 0xffffff80, 0x7 ;  /* 0xffffff8042027811 */ /* 0x002fe200078e38ff */
[----:B------:R-:W1:Y:S03]  /*09d0*/  LDCU.64 UR4, c[0x0][0x4e8] ;  /* 0x00009d00ff0477ac */ /* 0x000e660008000a00 */
[----:B------:R-:W-:Y:S01]  /*09e0*/  IABS R0, R2 ;  /* 0x0000000200007213 */ /* 0x000fe20000000000 */
[----:B------:R-:W3:Y:S02]  /*09f0*/  LDCU.64 UR10, c[0x0][0x3a0] ;  /* 0x00007400ff0a77ac */ /* 0x000ee40008000a00 */
[----:B------:R-:W4:Y:S01]  /*0a00*/  LDC.64 R60, c[0x0][0x3c0] ;  /* 0x0000f000ff3c7b82 */ /* 0x000f220000000a00 */
[----:B------:R-:W3:Y:S01]  /*0a10*/  LDCU.64 UR8, c[0x0][0x3a8] ;  /* 0x00007500ff0877ac */ /* 0x000ee20008000a00 */
[----:B--2---:R-:W-:-:S02]  /*0a20*/  IABS R4, R9 ;  /* 0x0000000900047213 */ /* 0x004fc40000000000 */
[----:B------:R-:W-:Y:S02]  /*0a30*/  ISETP.NE.AND P3, PT, R9, RZ, PT ;  /* 0x000000ff0900720c */ /* 0x000fe40003f65270 */
[----:B------:R-:W2:Y:S08]  /*0a40*/  I2F.RP R5, R4 ;  /* 0x0000000400057306 */ /* 0x000eb00000209400 */
[----:B--2---:R-:W2:Y:S02]  /*0a50*/  MUFU.RCP R6, R5 ;  /* 0x0000000500067308 */ /* 0x004ea40000001000 */
[----:B--2---:R-:W-:-:S06]  /*0a60*/  IADD3 R6, PT, PT, R6, 0xffffffe, RZ ;  /* 0x0ffffffe06067810 */ /* 0x004fcc0007ffe0ff */
[----:B------:R-:W2:Y:S02]  /*0a70*/  F2I.FTZ.U32.TRUNC.NTZ R7, R6 ;  /* 0x0000000600077305 */ /* 0x000ea4000021f000 */
[----:B--2--5:R-:W-:Y:S01]  /*0a80*/  IMAD.MOV R3, RZ, RZ, -R7 ;  /* 0x000000ffff037224 */ /* 0x024fe200078e0a07 */
        /* <DEDUP_REMOVED lines=12> */
[----:B-1----:R-:W-:-:S04]  /*0b50*/  IMAD.WIDE.U32 R4, R73, UR4, RZ ;  /* 0x0000000449047c25 */ /* 0x002fc8000f8e00ff */
        /* <DEDUP_REMOVED lines=9> */
[----:B------:R-:W3:Y:S01]  /*0bf0*/  LDG.E R16, desc[UR6][R16.64] ;  /* 0x0000000610107981 */ /* 0x000ee2000c1e1900 */
[----:B-1----:R-:W-:Y:S01]  /*0c00*/  IABS R6, R5 ;  /* 0x0000000500067213 */ /* 0x002fe20000000000 */
[----:B------:R-:W-:Y:S01]  /*0c10*/  IMAD.MOV R7, RZ, RZ, -R7 ;  /* 0x000000ffff077224 */ /* 0x000fe200078e0a07 */
[----:B--2---:R-:W-:Y:S01]  /*0c20*/  MOV R62, UR4 ;  /* 0x00000004003e7c02 */ /* 0x004fe20008000f00 */
[----:B------:R-:W-:Y:S01]  /*0c30*/  IMAD.U32 R63, RZ, RZ, UR5 ;  /* 0x00000005ff3f7e24 */ /* 0x000fe2000f8e00ff */
[----:B------:R-:W1:Y:S01]  /*0c40*/  I2F.RP R10, R6 ;  /* 0x00000006000a7306 */ /* 0x000e620000209400 */
[----:B------:R-:W-:Y:S01]  /*0c50*/  IMAD R2, R9, R7, R2 ;  /* 0x0000000709027224 */ /* 0x000fe200078e0202 */
[----:B------:R-:W-:-:S06]  /*0c60*/  ISETP.NE.AND P2, PT, R5, RZ, PT ;  /* 0x000000ff0500720c */ /* 0x000fcc0003f45270 */
[----:B-1----:R-:W1:Y:S02]  /*0c70*/  MUFU.RCP R12, R10 ;  /* 0x0000000a000c7308 */ /* 0x002e640000001000 */
[----:B-1----:R-:W-:-:S06]  /*0c80*/  IADD3 R12, PT, PT, R12, 0xffffffe, RZ ;  /* 0x0ffffffe0c0c7810 */ /* 0x002fcc0007ffe0ff */
[----:B------:R-:W1:Y:S02]  /*0c90*/  F2I.FTZ.U32.TRUNC.NTZ R13, R12 ;  /* 0x0000000c000d7305 */ /* 0x000e64000021f000 */
[----:B-1----:R-:W-:Y:S01]  /*0ca0*/  IADD3 R0, PT, PT, RZ, -R13, RZ ;  /* 0x8000000dff007210 */ /* 0x002fe20007ffe0ff */
[----:B------:R-:W-:-:S04]  /*0cb0*/  IMAD.MOV.U32 R12, RZ, RZ, RZ ;  /* 0x000000ffff0c7224 */ /* 0x000fc800078e00ff */
[----:B------:R-:W-:Y:S01]  /*0cc0*/  IMAD R3, R0, R6, RZ ;  /* 0x0000000600037224 */ /* 0x000fe200078e02ff */
[----:B------:R-:W-:-:S03]  /*0cd0*/  IABS R0, R8 ;  /* 0x0000000800007213 */ /* 0x000fc60000000000 */
[----:B------:R-:W-:-:S06]  /*0ce0*/  IMAD.HI.U32 R3, R13, R3, R12 ;  /* 0x000000030d037227 */ /* 0x000fcc00078e000c */
[----:B------:R-:W-:-:S05]  /*0cf0*/  IMAD.HI.U32 R4, R3, R0, RZ ;  /* 0x0000000003047227 */ /* 0x000fca00078e00ff */
[----:B------:R-:W-:-:S05]  /*0d00*/  IADD3 R13, PT, PT, -R4, RZ, RZ ;  /* 0x000000ff040d7210 */ /* 0x000fca0007ffe1ff */
[----:B------:R-:W-:-:S05]  /*0d10*/  IMAD R13, R6, R13, R0 ;  /* 0x0000000d060d7224 */ /* 0x000fca00078e0200 */
[----:B------:R-:W-:-:S13]  /*0d20*/  ISETP.GT.U32.AND P0, PT, R6, R13, PT ;  /* 0x0000000d0600720c */ /* 0x000fda0003f04070 */
[-C--:B------:R-:W-:Y:S02]  /*0d30*/  @!P0 IADD3 R13, PT, PT, R13, -R6.reuse, RZ ;  /* 0x800000060d0d8210 */ /* 0x080fe40007ffe0ff */
[----:B------:R-:W-:Y:S02]  /*0d40*/  @!P0 IADD3 R4, PT, PT, R4, 0x1, RZ ;  /* 0x0000000104048810 */ /* 0x000fe40007ffe0ff */
[----:B------:R-:W-:-:S13]  /*0d50*/  ISETP.GE.U32.AND P1, PT, R13, R6, PT ;  /* 0x000000060d00720c */ /* 0x000fda0003f26070 */
[----:B------:R-:W-:Y:S01]  /*0d60*/  @P1 VIADD R4, R4, 0x1 ;  /* 0x0000000104041836 */ /* 0x000fe20000000000 */
[----:B---3--:R-:W-:Y:S01]  /*0d70*/  SHF.R.S32.HI R0, RZ, 0x1f, R16 ;  /* 0x0000001fff007819 */ /* 0x008fe20000011410 */
[----:B------:R-:W-:-:S04]  /*0d80*/  IMAD.WIDE.U32 R12, R16, UR10, RZ ;  /* 0x0000000a100c7c25 */ /* 0x000fc8000f8e00ff */
[C---:B------:R-:W-:Y:S02]  /*0d90*/  IMAD R3, R0.reuse, UR10, RZ ;  /* 0x0000000a00037c24 */ /* 0x040fe4000f8e02ff */
[----:B------:R-:W-:Y:S01]  /*0da0*/  IMAD R7, R0, UR8, RZ ;  /* 0x0000000800077c24 */ /* 0x000fe2000f8e02ff */
[-C--:B------:R-:W-:Y:S01]  /*0db0*/  LOP3.LUT R0, RZ, R5.reuse, RZ, 0x33, !PT ;  /* 0x00000005ff007212 */ /* 0x080fe200078e33ff */
[----:B------:R-:W-:Y:S01]  /*0dc0*/  IMAD R14, R16, UR11, R3 ;  /* 0x0000000b100e7c24 */ /* 0x000fe2000f8e0203 */
[----:B------:R-:W-:-:S04]  /*0dd0*/  LOP3.LUT R3, R8, R5, RZ, 0x3c, !PT ;  /* 0x0000000508037212 */ /* 0x000fc800078e3cff */
[----:B------:R-:W-:Y:S02]  /*0de0*/  ISETP.GE.AND P4, PT, R3, RZ, PT ;  /* 0x000000ff0300720c */ /* 0x000fe40003f86270 */
[----:B------:R-:W-:Y:S02]  /*0df0*/  IADD3 R15, PT, PT, R13, R14, RZ ;  /* 0x0000000e0d0f7210 */ /* 0x000fe40007ffe0ff */
[----:B------:R-:W-:Y:S01]  /*0e00*/  MOV R14, R12 ;  /* 0x0000000c000e7202 */ /* 0x000fe20000000f00 */
[C---:B------:R-:W-:Y:S01]  /*0e10*/  IMAD R12, R16.reuse, UR9, R7 ;  /* 0x00000009100c7c24 */ /* 0x040fe2000f8e0207 */
[----:B------:R-:W-:Y:S01]  /*0e20*/  MOV R7, R4 ;  /* 0x0000000400077202 */ /* 0x000fe20000000f00 */
[----:B------:R-:W-:Y:S01]  /*0e30*/  IMAD.WIDE.U32 R16, R16, UR8, RZ ;  /* 0x0000000810107c25 */ /* 0x000fe2000f8e00ff */
[----:B------:R-:W1:Y:S01]  /*0e40*/  LDCU.128 UR8, c[0x0][0x3d0] ;  /* 0x00007a00ff0877ac */ /* 0x000e620008000c00 */
[----:B------:R-:W-:Y:S02]  /*0e50*/  SHF.R.S32.HI R3, RZ, 0x1f, R2 ;  /* 0x0000001fff037819 */ /* 0x000fe40000011402 */
[----:B------:R-:W-:Y:S01]  /*0e60*/  IMAD.WIDE.U32 R14, R2, R62, R14 ;  /* 0x0000003e020e7225 */ /* 0x000fe200078e000e */
[----:B------:R-:W-:-:S02]  /*0e70*/  IADD3 R13, PT, PT, R17, R12, RZ ;  /* 0x0000000c110d7210 */ /* 0x000fc40007ffe0ff */
[----:B------:R-:W-:Y:S01]  /*0e80*/  MOV R12, R16 ;  /* 0x00000010000c7202 */ /* 0x000fe20000000f00 */
[----:B------:R-:W-:Y:S02]  /*0e90*/  @!P4 IMAD.MOV R7, RZ, RZ, -R7 ;  /* 0x000000ffff07c224 */ /* 0x000fe400078e0a07 */
[C---:B------:R-:W-:Y:S02]  /*0ea0*/  IMAD R5, R3.reuse, R62, RZ ;  /* 0x0000003e03057224 */ /* 0x040fe400078e02ff */
[-C--:B----4-:R-:W-:Y:S01]  /*0eb0*/  IMAD R3, R3, R60.reuse, RZ ;  /* 0x0000003c03037224 */ /* 0x090fe200078e02ff */
[----:B------:R-:W-:Y:S01]  /*0ec0*/  SEL R6, R0, R7, !P2 ;  /* 0x0000000700067207 */ /* 0x000fe20005000000 */
[C---:B------:R-:W-:Y:S02]  /*0ed0*/  IMAD R5, R2.reuse, R63, R5 ;  /* 0x0000003f02057224 */ /* 0x040fe400078e0205 */
[C---:B------:R-:W-:Y:S02]  /*0ee0*/  IMAD R3, R2.reuse, R61, R3 ;  /* 0x0000003d02037224 */ /* 0x040fe400078e0203 */
[----:B------:R-:W-:Y:S01]  /*0ef0*/  IMAD.WIDE.U32 R12, R2, R60, R12 ;  /* 0x0000003c020c7225 */ /* 0x000fe200078e000c */
[----:B------:R-:W-:-:S02]  /*0f00*/  SHF.R.S32.HI R2, RZ, 0x1f, R6 ;  /* 0x0000001fff027819 */ /* 0x000fc40000011406 */
[----:B------:R-:W-:Y:S01]  /*0f10*/  IADD3 R15, PT, PT, R15, R5, RZ ;  /* 0x000000050f0f7210 */ /* 0x000fe20007ffe0ff */
        /* <DEDUP_REMOVED lines=10> */
.L_x_3289:
        /* <DEDUP_REMOVED lines=16> */
.L_x_3291:
[----:B------:R-:W2:Y:S01]  /*10c0*/  LDC.64 R62, c[0x0][0x3b8] ;  /* 0x0000ee00ff3e7b82 */ /* 0x000ea20000000a00 */
[----:B------:R-:W-:-:S05]  /*10d0*/  IADD3 R4, PT, PT, R0, R7, RZ ;  /* 0x0000000700047210 */ /* 0x000fca0007ffe0ff */
[C---:B--2---:R-:W-:Y:S02]  /*10e0*/  IMAD R9, R4.reuse, R63, RZ ;  /* 0x0000003f04097224 */ /* 0x044fe400078e02ff */
[----:B------:R-:W-:-:S05]  /*10f0*/  IMAD.WIDE.U32 R4, R4, R62, RZ ;  /* 0x0000003e04047225 */ /* 0x000fca00078e00ff */
[----:B------:R-:W-:Y:S02]  /*1100*/  IADD3 R9, PT, PT, R5, R9, RZ ;  /* 0x0000000905097210 */ /* 0x000fe40007ffe0ff */
[----:B------:R-:W-:Y:S02]  /*1110*/  MOV R10, R4 ;  /* 0x00000004000a7202 */ /* 0x000fe40000000f00 */
.L_x_3292:
        /* <DEDUP_REMOVED lines=14> */
.L_x_3293:
[----:B------:R-:W2:Y:S01]  /*1200*/  LDC.64 R60, c[0x0][0x3c0] ;  /* 0x0000f000ff3c7b82 */ /* 0x000ea20000000a00 */
[----:B------:R-:W-:-:S05]  /*1210*/  IADD3 R0, PT, PT, R0, R7, RZ ;  /* 0x0000000700007210 */ /* 0x000fca0007ffe0ff */
[C---:B--2---:R-:W-:Y:S02]  /*1220*/  IMAD R13, R0.reuse, R61, RZ ;  /* 0x0000003d000d7224 */ /* 0x044fe400078e02ff */
[----:B-1---5:R-:W-:-:S05]  /*1230*/  IMAD.WIDE.U32 R2, R0, R60, RZ ;  /* 0x0000003c00027225 */ /* 0x022fca00078e00ff */
[----:B------:R-:W-:Y:S02]  /*1240*/  IADD3 R13, PT, PT, R3, R13, RZ ;  /* 0x0000000d030d7210 */ /* 0x000fe40007ffe0ff */
[----:B------:R-:W-:-:S07]  /*1250*/  MOV R12, R2 ;  /* 0x00000002000c7202 */ /* 0x000fce0000000f00 */
.L_x_3294:
[----:B------:R-:W1:Y:S01]  /*1260*/  LDC R17, c[0x0][0x3e8] ;  /* 0x0000fa00ff117b82 */ /* 0x000e620000000800 */
[----:B------:R-:W-:Y:S02]  /*1270*/  MOV R4, RZ ;  /* 0x000000ff00047202 */ /* 0x000fe40000000f00 */
[----:B------:R-:W-:Y:S02]  /*1280*/  CS2R R146, SRZ ;  /* 0x0000000000927805 */ /* 0x000fe4000001ff00 */
[----:B------:R-:W-:Y:S02]  /*1290*/  MOV R16, R10 ;  /* 0x0000000a00107202 */ /* 0x000fe40000000f00 */
        /* <DEDUP_REMOVED lines=10> */
[----:B------:R-:W-:Y:S01]  /*1340*/  IMAD.HI.U32 R3, R5, R3, R4 ;  /* 0x0000000305037227 */ /* 0x000fe200078e0004 */
[----:B------:R-:W-:-:S05]  /*1350*/  LEA R5, R66, 0xffffff80, 0x7 ;  /* 0xffffff8042057811 */ /* 0x000fca00078e38ff */
[----:B------:R-:W-:-:S04]  /*1360*/  IMAD.HI.U32 R4, R3, R2, RZ ;  /* 0x0000000203047227 */ /* 0x000fc800078e00ff */
[----:B------:R-:W-:Y:S02]  /*1370*/  IMAD.MOV R3, RZ, RZ, -R4 ;  /* 0x000000ffff037224 */ /* 0x000fe400078e0a04 */
[----:B------:R-:W-:-:S04]  /*1380*/  IMAD.WIDE.U32 R12, R5, R60, R12 ;  /* 0x0000003c050c7225 */ /* 0x000fc800078e000c */
[----:B------:R-:W-:Y:S02]  /*1390*/  IMAD R3, R0, R3, R2 ;  /* 0x0000000300037224 */ /* 0x000fe400078e0202 */
[----:B------:R-:W-:-:S03]  /*13a0*/  IMAD R13, R5, R61, R13 ;  /* 0x0000003d050d7224 */ /* 0x000fc600078e020d */
[----:B------:R-:W-:-:S13]  /*13b0*/  ISETP.GT.U32.AND P0, PT, R0, R3, PT ;  /* 0x000000030000720c */ /* 0x000fda0003f04070 */
[----:B------:R-:W-:Y:S01]  /*13c0*/  @!P0 IADD3 R3, PT, PT, R3, -R0, RZ ;  /* 0x8000000003038210 */ /* 0x000fe20007ffe0ff */
[----:B------:R-:W-:-:S03]  /*13d0*/  @!P0 VIADD R4, R4, 0x1 ;  /* 0x0000000104048836 */ /* 0x000fc60000000000 */
[----:B------:R-:W-:Y:S02]  /*13e0*/  ISETP.GE.U32.AND P1, PT, R3, R0, PT ;  /* 0x000000000300720c */ /* 0x000fe40003f26070 */
[-C--:B------:R-:W-:Y:S01]  /*13f0*/  LOP3.LUT R0, R8, R17.reuse, RZ, 0x3c, !PT ;  /* 0x0000001108007212 */ /* 0x080fe200078e3cff */
[----:B------:R-:W2:Y:S03]  /*1400*/  LDC.64 R2, c[0x0][0x3d0] ;  /* 0x0000f400ff027b82 */ /* 0x000ea60000000a00 */
[----:B------:R-:W-:Y:S02]  /*1410*/  ISETP.GE.AND P4, PT, R0, RZ, PT ;  /* 0x000000ff0000720c */ /* 0x000fe40003f86270 */
[----:B------:R-:W-:Y:S01]  /*1420*/  LOP3.LUT R0, RZ, R17, RZ, 0x33, !PT ;  /* 0x00000011ff007212 */ /* 0x000fe200078e33ff */
[----:B------:R-:W-:-:S04]  /*1430*/  IMAD.MOV.U32 R17, RZ, RZ, R9 ;  /* 0x000000ffff117224 */ /* 0x000fc800078e0009 */
[----:B------:R-:W-:-:S05]  /*1440*/  @P1 IADD3 R4, PT, PT, R4, 0x1, RZ ;  /* 0x0000000104041810 */ /* 0x000fca0007ffe0ff */
[----:B------:R-:W-:-:S05]  /*1450*/  IMAD.MOV.U32 R15, RZ, RZ, R4 ;  /* 0x000000ffff0f7224 */ /* 0x000fca00078e0004 */
        /* <DEDUP_REMOVED lines=13> */
.L_x_3290:
[----:B------:R-:W-:Y:S01]  /*1530*/  ISETP.NE.AND P0, PT, R140, -0x1, PT ;  /* 0xffffffff8c00780c */ /* 0x000fe20003f05270 */
[----:B------:R-:W1:Y:S01]  /*1540*/  LDC.64 R102, c[0x0][0x3b0] ;  /* 0x0000ec00ff667b82 */ /* 0x000e620000000a00 */
[----:B------:R-:W-:Y:S01]  /*1550*/  IMAD.SHL.U32 R12, R70, 0x8, RZ ;  /* 0x00000008460c7824 */ /* 0x000fe200078e00ff */
[----:B------:R-:W-:Y:S01]  /*1560*/  SHF.R.U32.HI R100, RZ, 0x2, R70 ;  /* 0x00000002ff647819 */ /* 0x000fe20000011646 */
[----:B------:R-:W-:Y:S01]  /*1570*/  IMAD.MOV.U32 R5, RZ, RZ, RZ ;  /* 0x000000ffff057224 */ /* 0x000fe200078e00ff */
[----:B------:R-:W-:Y:S01]  /*1580*/  MOV R101, RZ ;  /* 0x000000ff00657202 */ /* 0x000fe20000000f00 */
[----:B------:R-:W2:Y:S01]  /*1590*/  LDCU.64 UR4, c[0x0][0x390] ;  /* 0x00007200ff0477ac */ /* 0x000ea20008000a00 */
[----:B------:R-:W3:Y:S06]  /*15a0*/  LDCU.64 UR10, c[0x0][0x3c8] ;  /* 0x00007900ff0a77ac */ /* 0x000eec0008000a00 */
[----:B------:R-:W4:Y:S01]  /*15b0*/  @!P0 LDC.64 R2, c[0x0][0x398] ;  /* 0x0000e600ff028b82 */ /* 0x000f220000000a00 */
[----:B------:R-:W-:Y:S01]  /*15c0*/  LOP3.LUT R12, R12, 0x18, RZ, 0xc0, !PT ;  /* 0x000000180c0c7812 */ /* 0x000fe200078ec0ff */
[----:B------:R-:W-:Y:S01]  /*15d0*/  IMAD.WIDE.U32 R6, R11, 0x40, R100 ;  /* 0x000000400b067825 */ /* 0x000fe200078e0064 */
[----:B------:R1:W5:Y:S01]  /*15e0*/  @P5 LDG.E R5, desc[UR6][R20.64] ;  /* 0x0000000614055981 */ /* 0x000362000c1e1900 */
[----:B------:R-:W3:Y:S01]  /*15f0*/  LDCU.64 UR8, c[0x0][0x388] ;  /* 0x00007100ff0877ac */ /* 0x000ee20008000a00 */
[----:B------:R-:W-:-:S03]  /*1600*/  IADD3 R16, P1, PT, R12, R16, RZ ;  /* 0x000000100c107210 */ /* 0x000fc60007f3e0ff */
[----:B------:R-:W2:Y:S01]  /*1610*/  LDC R11, c[0x0][0x450] ;  /* 0x00011400ff0b7b82 */ /* 0x000ea20000000800 */
[----:B------:R-:W-:-:S03]  /*1620*/  IADD3.X R17, PT, PT, RZ, R10, RZ, P1, !PT ;  /* 0x0000000aff117210 */ /* 0x000fc60000ffe4ff */
[----:B------:R-:W-:-:S04]  /*1630*/  IMAD.WIDE.U32 R16, R100, R60, R16 ;  /* 0x0000003c64107225 */ /* 0x000fc800078e0010 */
[----:B------:R-:W-:Y:S01]  /*1640*/  IMAD R79, R100, R61, R17 ;  /* 0x0000003d644f7224 */ /* 0x000fe200078e0211 */
[----:B------:R-:W-:-:S04]  /*1650*/  SHF.L.U32 R80, R16, 0x1, RZ ;  /* 0x0000000110507819 */ /* 0x000fc800000006ff */
[----:B------:R-:W-:Y:S01]  /*1660*/  SHF.L.U64.HI R79, R16, 0x1, R79 ;  /* 0x00000001104f7819 */ /* 0x000fe2000001024f */
[----:B----4-:R-:W-:-:S04]  /*1670*/  @!P0 IMAD.WIDE.U32 R18, R73, R2, RZ ;  /* 0x0000000249128225 */ /* 0x010fc800078e00ff */
[----:B-1----:R-:W-:-:S04]  /*1680*/  @P0 IMAD.WIDE.U32 R20, R140, R102, RZ ;  /* 0x000000668c140225 */ /* 0x002fc800078e00ff */
[----:B------:R-:W-:Y:S01]  /*1690*/  @!P0 IMAD.MOV.U32 R2, RZ, RZ, R18 ;  /* 0x000000ffff028224 */ /* 0x000fe200078e0012 */
[----:B------:R-:W-:Y:S01]  /*16a0*/  IADD3 R18, P3, PT, R12, R14, RZ ;  /* 0x0000000e0c127210 */ /* 0x000fe20007f7e0ff */
[----:B------:R-:W-:Y:S01]  /*16b0*/  @P0 IMAD.MOV.U32 R2, RZ, RZ, R20 ;  /* 0x000000ffff020224 */ /* 0x000fe200078e0014 */
[----:B--2---:R-:W-:Y:S01]  /*16c0*/  LEA.HI R11, R11, R11, RZ, 0x1 ;  /* 0x0000000b0b0b7211 */ /* 0x004fe200078f08ff */
[----:B------:R-:W-:Y:S02]  /*16d0*/  @!P0 IMAD R3, R73, R3, R19 ;  /* 0x0000000349038224 */ /* 0x000fe400078e0213 */
[----:B------:R-:W-:Y:S01]  /*16e0*/  @P0 IMAD R3, R140, R103, R21 ;  /* 0x000000678c030224 */ /* 0x000fe200078e0215 */
[----:B------:R-:W-:Y:S01]  /*16f0*/  IADD3 R14, P0, PT, R12, R2, RZ ;  /* 0x000000020c0e7210 */ /* 0x000fe20007f1e0ff */
[----:B------:R-:W-:Y:S01]  /*1700*/  IMAD.X R19, RZ, RZ, R9, P3 ;  /* 0x000000ffff137224 */ /* 0x000fe200018e0609 */
[----:B------:R-:W-:Y:S01]  /*1710*/  SHF.R.S32.HI R2, RZ, 0x1f, R71 ;  /* 0x0000001fff027819 */ /* 0x000fe20000011447 */
[----:B------:R-:W-:Y:S01]  /*1720*/  IMAD R9, R7, R102, RZ ;  /* 0x0000006607097224 */ /* 0x000fe200078e02ff */
[----:B------:R-:W-:Y:S01]  /*1730*/  IADD3.X R15, PT, PT, RZ, R3, RZ, P0, !PT ;  /* 0x00000003ff0f7210 */ /* 0x000fe200007fe4ff */
[----:B------:R-:W-:Y:S01]  /*1740*/  IMAD.WIDE.U32 R18, R100, R62, R18 ;  /* 0x0000003e64127225 */ /* 0x000fe200078e0012 */
[----:B------:R-:W-:-:S02]  /*1750*/  LEA.HI R2, R2, R71, RZ, 0x7 ;  /* 0x0000004702027211 */ /* 0x000fc400078f38ff */
[----:B------:R-:W-:Y:S01]  /*1760*/  IADD3 R80, P0, PT, R80, UR4, RZ ;  /* 0x0000000450507c10 */ /* 0x000fe2000ff1e0ff */
[----:B------:R-:W-:Y:S01]  /*1770*/  IMAD.SHL.U32 R7, R70, 0x4, RZ ;  /* 0x0000000446077824 */ /* 0x000fe200078e00ff */
[----:B------:R-:W-:Y:S01]  /*1780*/  SHF.R.S32.HI R3, RZ, 0x7, R2 ;  /* 0x00000007ff037819 */ /* 0x000fe20000011402 */
[----:B------:R-:W-:Y:S01]  /*1790*/  IMAD R83, R100, R63, R19 ;  /* 0x0000003f64537224 */ /* 0x000fe200078e0213 */
[----:B------:R-:W-:Y:S01]  /*17a0*/  IADD3.X R79, PT, PT, R79, UR5, RZ, P0, !PT ;  /* 0x000000054f4f7c10 */ /* 0x000fe200087fe4ff */
[----:B------:R-:W-:Y:S01]  /*17b0*/  IMAD.SHL.U32 R82, R18, 0x2, RZ ;  /* 0x0000000212527824 */ /* 0x000fe200078e00ff */
[----:B------:R-:W-:Y:S01]  /*17c0*/  ISETP.GE.AND P0, PT, R3, R66, PT ;  /* 0x000000420300720c */ /* 0x000fe20003f06270 */
[C---:B---3--:R-:W-:Y:S01]  /*17d0*/  IMAD.WIDE.U32 R14, R8.reuse, UR10, R14 ;  /* 0x0000000a080e7c25 */ /* 0x048fe2000f8e000e */
[----:B------:R-:W-:Y:S02]  /*17e0*/  LOP3.LUT R7, R7, 0xc, RZ, 0xc0, !PT ;  /* 0x0000000c07077812 */ /* 0x000fe400078ec0ff */
[----:B------:R-:W-:Y:S01]  /*17f0*/  SHF.R.S32.HI R11, RZ, 0x1, R11 ;  /* 0x00000001ff0b7819 */ /* 0x000fe2000001140b */
[----:B------:R-:W-:Y:S01]  /*1800*/  IMAD R15, R8, UR11, R15 ;  /* 0x0000000b080f7c24 */ /* 0x000fe2000f8e020f */
[----:B------:R-:W-:Y:S01]  /*1810*/  SHF.L.U64.HI R83, R18, 0x1, R83 ;  /* 0x0000000112537819 */ /* 0x000fe20000010253 */
[----:B------:R-:W-:Y:S01]  /*1820*/  IMAD R9, R6, R103, R9 ;  /* 0x0000006706097224 */ /* 0x000fe200078e0209 */
[----:B------:R-:W-:Y:S01]  /*1830*/  IADD3 R82, P1, PT, R82, UR8, RZ ;  /* 0x0000000852527c10 */ /* 0x000fe2000ff3e0ff */
[----:B------:R-:W-:-:S02]  /*1840*/  IMAD R76, R100, R11, R7 ;  /* 0x0000000b644c7224 */ /* 0x000fc400078e0207 */
[----:B------:R-:W-:Y:S01]  /*1850*/  IMAD.WIDE.U32 R102, R6, R102, R14 ;  /* 0x0000006606667225 */ /* 0x000fe200078e000e */
[----:B------:R-:W-:Y:S02]  /*1860*/  IADD3.X R83, PT, PT, R83, UR9, RZ, P1, !PT ;  /* 0x0000000953537c10 */ /* 0x000fe40008ffe4ff */
[----:B------:R-:W-:Y:S01]  /*1870*/  SHF.R.S32.HI R75, RZ, 0x1f, R76 ;  /* 0x0000001fff4b7819 */ /* 0x000fe2000001144c */
[----:B------:R-:W-:Y:S01]  /*1880*/  IMAD.MOV.U32 R144, RZ, RZ, R80 ;  /* 0x000000ffff907224 */ /* 0x000fe200078e0050 */
[----:B------:R-:W-:Y:S01]  /*1890*/  MOV R142, R82 ;  /* 0x00000052008e7202 */ /* 0x000fe20000000f00 */
[----:B------:R-:W-:Y:S01]  /*18a0*/  IMAD.MOV.U32 R145, RZ, RZ, R79 ;  /* 0x000000ffff917224 */ /* 0x000fe200078e004f */
[----:B------:R-:W-:Y:S02]  /*18b0*/  MOV R143, R83 ;  /* 0x00000053008f7202 */ /* 0x000fe40000000f00 */
[----:B------:R-:W-:Y:S01]  /*18c0*/  IADD3 R74, PT, PT, R103, R9, RZ ;  /* 0x00000009674a7210 */ /* 0x000fe20007ffe0ff */
[----:B------:R-:W-:Y:S06]  /*18d0*/  @P0 BRA `(.L_x_3295) ;  /* 0x0000003400e40947 */ /* 0x000fec0003800000 */
[----:B------:R-:W1:Y:S01]  /*18e0*/  LDCU.128 UR20, c[0x0][0x4a0] ;  /* 0x00009400ff1477ac */ /* 0x000e620008000c00 */
[----:B------:R-:W-:Y:S01]  /*18f0*/  IMAD.MOV.U32 R13, RZ, RZ, RZ ;  /* 0x000000ffff0d7224 */ /* 0x000fe200078e00ff */
[----:B------:R-:W-:Y:S01]  /*1900*/  LEA R94, R66, 0xffffff80, 0x7 ;  /* 0xffffff80425e7811 */ /* 0x000fe200078e38ff */
[----:B------:R-:W-:Y:S01]  /*1910*/  @!P4 IMAD.MOV R4, RZ, RZ, -R4 ;  /* 0x000000ffff04c224 */ /* 0x000fe200078e0a04 */
[----:B------:R-:W2:Y:S01]  /*1920*/  LDCU.128 UR8, c[0x0][0x490] ;  /* 0x00009200ff0877ac */ /* 0x000ea20008000c00 */
[----:B------:R-:W-:Y:S01]  /*1930*/  IADD3 R87, PT, PT, R7, R76, RZ ;  /* 0x0000004c07577210 */ /* 0x000fe20007ffe0ff */
[----:B------:R-:W3:Y:S01]  /*1940*/  LDC.64 R64, c[0x0][0x4b0] ;  /* 0x00012c00ff407b82 */ /* 0x000ee20000000a00 */
[----:B------:R-:W-:Y:S01]  /*1950*/  VIMNMX R78, PT, PT, RZ, R3, !PT ;  /* 0x00000003ff4e7248 */ /* 0x000fe20007fe0100 */
[----:B------:R-:W4:Y:S01]  /*1960*/  LDCU.128 UR16, c[0x0][0x4b0] ;  /* 0x00009600ff1077ac */ /* 0x000f220008000c00 */
[----:B------:R-:W-:Y:S01]  /*1970*/  SEL R0, R0, R4, !P2 ;  /* 0x0000000400007207 */ /* 0x000fe20005000000 */
[C---:B------:R-:W-:Y:S01]  /*1980*/  IMAD R95, R66.reuse, -0x80, R71 ;  /* 0xffffff80425f7824 */ /* 0x040fe200078e0247 */
[----:B------:R-:W-:Y:S01]  /*1990*/  IADD3 R4, P0, PT, -R71, R100, RZ ;  /* 0x0000006447047210 */ /* 0x000fe20007f1e1ff */
[----:B------:R-:W4:Y:S01]  /*19a0*/  LDCU.128 UR12, c[0x0][0x4c0] ;  /* 0x00009800ff0c77ac */ /* 0x000f220008000c00 */
[----:B------:R-:W-:Y:S01]  /*19b0*/  SHF.R.S32.HI R9, RZ, 0x1f, R0 ;  /* 0x0000001fff097819 */ /* 0x000fe20000011400 */
[----:B------:R-:W3:Y:S01]  /*19c0*/  LDC.64 R60, c[0x0][0x3c0] ;  /* 0x0000f000ff3c7b82 */ /* 0x000ee20000000a00 */
[----:B------:R-:W-:Y:S01]  /*19d0*/  IMAD R92, R66, -0x80, R67 ;  /* 0xffffff80425c7824 */ /* 0x000fe200078e0243 */
[----:B------:R-:W3:Y:S01]  /*19e0*/  LDCU.64 UR4, c[0x0][0x488] ;  /* 0x00009100ff0477ac */ /* 0x000ee20008000a00 */
[----:B------:R-:W-:Y:S01]  /*19f0*/  MOV R93, R66 ;  /* 0x00000042005d7202 */ /* 0x000fe20000000f00 */
[----:B-1----:R-:W-:Y:S01]  /*1a00*/  IMAD.WIDE.U32 R20, R73, UR20, R12 ;  /* 0x0000001449147c25 */ /* 0x002fe2000f8e000c */
[----:B------:R-:W-:-:S03]  /*1a10*/  IADD3 R91, PT, PT, R100, 0x40, RZ ;  /* 0x00000040645b7810 */ /* 0x000fc60007ffe0ff */
[----:B--2---:R-:W-:-:S04]  /*1a20*/  IMAD.WIDE.U32 R18, R73, UR10, R12 ;  /* 0x0000000a49127c25 */ /* 0x004fc8000f8e000c */
[C---:B------:R-:W-:Y:S02]  /*1a30*/  IMAD R21, R73.reuse, UR21, R21 ;  /* 0x0000001549157c24 */ /* 0x040fe4000f8e0215 */
[----:B------:R-:W-:Y:S01]  /*1a40*/  IMAD R19, R73, UR11, R19 ;  /* 0x0000000b49137c24 */ /* 0x000fe2000f8e0213 */
[----:B------:R-:W1:Y:S01]  /*1a50*/  LDCU.64 UR10, c[0x0][0x4d0] ;  /* 0x00009a00ff0a77ac */ /* 0x000e620008000a00 */
[----:B----4-:R-:W-:-:S04]  /*1a60*/  IMAD.WIDE.U32 R20, R94, UR16, R20 ;  /* 0x000000105e147c25 */ /* 0x010fc8000f8e0014 */
[----:B------:R-:W-:-:S04]  /*1a70*/  IMAD.WIDE.U32 R18, R94, UR22, R18 ;  /* 0x000000165e127c25 */ /* 0x000fc8000f8e0012 */
[C---:B------:R-:W-:Y:S02]  /*1a80*/  IMAD R15, R9.reuse, UR18, RZ ;  /* 0x00000012090f7c24 */ /* 0x040fe4000f8e02ff */
[C---:B------:R-:W-:Y:S02]  /*1a90*/  IMAD R21, R94.reuse, UR17, R21 ;  /* 0x000000115e157c24 */ /* 0x040fe4000f8e0215 */
[----:B------:R-:W-:Y:S02]  /*1aa0*/  IMAD R19, R94, UR23, R19 ;  /* 0x000000175e137c24 */ /* 0x000fe4000f8e0213 */
[----:B------:R-:W-:Y:S02]  /*1ab0*/  IMAD R9, R9, UR12, RZ ;  /* 0x0000000c09097c24 */ /* 0x000fe4000f8e02ff */
[C---:B------:R-:W-:Y:S02]  /*1ac0*/  IMAD R14, R0.reuse, UR19, R15 ;  /* 0x00000013000e7c24 */ /* 0x040fe4000f8e020f */
[C---:B------:R-:W-:Y:S01]  /*1ad0*/  IMAD R16, R0.reuse, UR13, R9 ;  /* 0x0000000d00107c24 */ /* 0x040fe2000f8e0209 */
[----:B------:R-:W-:Y:S01]  /*1ae0*/  SHF.R.S32.HI R9, RZ, 0x1f, R71 ;  /* 0x0000001fff097819 */ /* 0x000fe20000011447 */
[C---:B------:R-:W-:Y:S01]  /*1af0*/  IMAD.WIDE.U32 R20, R0.reuse, UR12, R20 ;  /* 0x0000000c00147c25 */ /* 0x040fe2000f8e0014 */
[----:B------:R-:W2:Y:S03]  /*1b00*/  LDCU.64 UR12, c[0x0][0x4e0] ;  /* 0x00009c00ff0c77ac */ /* 0x000ea60008000a00 */
[----:B------:R-:W-:Y:S01]  /*1b10*/  IMAD.WIDE.U32 R18, R0, UR18, R18 ;  /* 0x0000001200127c25 */ /* 0x000fe2000f8e0012 */
[----:B-----5:R-:W-:Y:S01]  /*1b20*/  IADD3 R0, PT, PT, R94, R5, RZ ;  /* 0x000000055e007210 */ /* 0x020fe20007ffe0ff */
[----:B------:R-:W-:Y:S01]  /*1b30*/  USHF.L.U32 UR18, UR16, 0x7, URZ ;  /* 0x0000000710127899 */ /* 0x000fe200080006ff */
[----:B------:R-:W-:Y:S01]  /*1b40*/  IADD3 R17, PT, PT, R21, R16, RZ ;  /* 0x0000001015117210 */ /* 0x000fe20007ffe0ff */
[----:B------:R-:W-:Y:S01]  /*1b50*/  IMAD.X R9, RZ, RZ, ~R9, P0 ;  /* 0x000000ffff097224 */ /* 0x000fe200000e0e09 */
[----:B------:R-:W-:Y:S01]  /*1b60*/  MOV R16, R20 ;  /* 0x0000001400107202 */ /* 0x000fe20000000f00 */
[----:B------:R-:W-:-:S02]  /*1b70*/  IMAD R5, R0, R11, RZ ;  /* 0x0000000b00057224 */ /* 0x000fc400078e02ff */
[----:B------:R-:W-:Y:S02]  /*1b80*/  IMAD R85, R9, UR16, RZ ;  /* 0x0000001009557c24 */ /* 0x000fe4000f8e02ff */
[----:B------:R-:W-:Y:S01]  /*1b90*/  IMAD.IADD R15, R19, 0x1, R14 ;  /* 0x00000001130f7824 */ /* 0x000fe200078e020e */
[----:B------:R-:W-:Y:S01]  /*1ba0*/  SHF.R.S32.HI R0, RZ, 0x1f, R5 ;  /* 0x0000001fff007819 */ /* 0x000fe20000011405 */
[----:B------:R-:W-:Y:S01]  /*1bb0*/  IMAD R9, R9, UR22, RZ ;  /* 0x0000001609097c24 */ /* 0x000fe2000f8e02ff */
[C---:B------:R-:W-:Y:S01]  /*1bc0*/  IADD3 R50, P1, PT, R5.reuse, R76, RZ ;  /* 0x0000004c05327210 */ /* 0x040fe20007f3e0ff */
[----:B------:R-:W-:Y:S01]  /*1bd0*/  IMAD.MOV.U32 R14, RZ, RZ, R18 ;  /* 0x000000ffff0e7224 */ /* 0x000fe200078e0012 */
[----:B------:R-:W-:Y:S01]  /*1be0*/  IADD3 R86, P0, PT, R5, R87, RZ ;  /* 0x0000005705567210 */ /* 0x000fe20007f1e0ff */
[----:B------:R-:W-:Y:S01]  /*1bf0*/  IMAD R85, R4, UR17, R85 ;  /* 0x0000001104557c24 */ /* 0x000fe2000f8e0255 */
[----:B------:R-:W4:Y:S01]  /*1c00*/  LDCU UR17, c[0x0][0x450] ;  /* 0x00008a00ff1177ac */ /* 0x000f220008000800 */
[----:B------:R-:W-:Y:S01]  /*1c10*/  IMAD.X R51, R0, 0x1, R75, P1 ;  /* 0x0000000100337824 */ /* 0x000fe200008e064b */
[----:B------:R-:W-:Y:S01]  /*1c20*/  LEA.HI.X.SX32 R87, R87, R0, 0x1, P0 ;  /* 0x0000000057577211 */ /* 0x000fe200000f0eff */
[----:B------:R-:W-:Y:S01]  /*1c30*/  IMAD.WIDE.U32 R6, R4, UR16, R16 ;  /* 0x0000001004067c25 */ /* 0x000fe2000f8e0010 */
[----:B------:R-:W-:-:S02]  /*1c40*/  USHF.L.U32 UR16, UR22, 0x7, URZ ;  /* 0x0000000716107899 */ /* 0x000fc400080006ff */
[C---:B------:R-:W-:Y:S01]  /*1c50*/  SHF.L.U64.HI R51, R50.reuse, 0x1, R51 ;  /* 0x0000000132337819 */ /* 0x040fe20000010233 */
[----:B------:R-:W-:Y:S01]  /*1c60*/  IMAD.SHL.U32 R50, R50, 0x2, RZ ;  /* 0x0000000232327824 */ /* 0x000fe200078e00ff */
[----:B------:R-:W-:Y:S01]  /*1c70*/  SHF.L.U64.HI R87, R86, 0x1, R87 ;  /* 0x0000000156577819 */ /* 0x000fe20000010257 */
[----:B------:R-:W-:Y:S01]  /*1c80*/  IMAD R9, R4, UR23, R9 ;  /* 0x0000001704097c24 */ /* 0x000fe2000f8e0209 */
[----:B------:R-:W-:Y:S01]  /*1c90*/  SHF.L.U32 R86, R86, 0x1, RZ ;  /* 0x0000000156567819 */ /* 0x000fe200000006ff */
[----:B------:R-:W-:Y:S01]  /*1ca0*/  IMAD.WIDE.U32 R4, R4, UR22, R14 ;  /* 0x0000001604047c25 */ /* 0x000fe2000f8e000e */
[----:B------:R-:W-:Y:S02]  /*1cb0*/  IADD3 R14, P1, PT, R50, UR14, RZ ;  /* 0x0000000e320e7c10 */ /* 0x000fe4000ff3e0ff */
[----:B------:R-:W-:Y:S01]  /*1cc0*/  IADD3 R88, P0, PT, R86, UR14, RZ ;  /* 0x0000000e56587c10 */ /* 0x000fe2000ff1e0ff */
[----:B------:R-:W2:Y:S01]  /*1cd0*/  LDCU UR14, c[0x0][0x440] ;  /* 0x00008800ff0e77ac */ /* 0x000ea20008000800 */
[----:B------:R-:W-:Y:S01]  /*1ce0*/  IMAD.IADD R9, R5, 0x1, R9 ;  /* 0x0000000105097824 */ /* 0x000fe200078e0209 */
[----:B---3--:R-:W-:Y:S01]  /*1cf0*/  LEA R10, P2, R4, UR4, 0x1 ;  /* 0x00000004040a7c11 */ /* 0x008fe2000f8408ff */
[C---:B------:R-:W-:Y:S01]  /*1d00*/  VIADD R77, R100.reuse, 0x20 ;  /* 0x00000020644d7836 */ /* 0x040fe20000000000 */
[----:B------:R-:W-:Y:S01]  /*1d10*/  IADD3.X R89, PT, PT, R87, UR15, RZ, P0, !PT ;  /* 0x0000000f57597c10 */ /* 0x000fe200087fe4ff */
[----:B------:R-:W-:Y:S01]  /*1d20*/  VIADD R90, R100, 0x60 ;  /* 0x00000060645a7836 */ /* 0x000fe20000000000 */
[----:B------:R-:W-:Y:S01]  /*1d30*/  LEA.HI.X R9, R4, UR5, R9, 0x1, P2 ;  /* 0x0000000504097c11 */ /* 0x000fe200090f0c09 */
[----:B------:R-:W3:Y:S01]  /*1d40*/  LDCU.U8 UR5, c[0x0][0x533] ;  /* 0x0000a660ff0577ac */ /* 0x000ee20008000000 */
[----:B------:R-:W-:-:S02]  /*1d50*/  LEA R84, P0, R6, UR8, 0x1 ;  /* 0x0000000806547c11 */ /* 0x000fc4000f8008ff */
[----:B------:R-:W-:Y:S01]  /*1d60*/  IADD3 R85, PT, PT, R7, R85, RZ ;  /* 0x0000005507557210 */ /* 0x000fe20007ffe0ff */
[----:B------:R-:W3:Y:S01]  /*1d70*/  LDCU UR4, c[0x0][0x440] ;  /* 0x00008800ff0477ac */ /* 0x000ee20008000800 */
[C---:B------:R-:W-:Y:S02]  /*1d80*/  IADD3.X R15, PT, PT, R51.reuse, UR15, RZ, P1, !PT ;  /* 0x0000000f330f7c10 */ /* 0x040fe40008ffe4ff */
[----:B------:R-:W-:Y:S01]  /*1d90*/  LEA.HI.X R85, R6, UR9, R85, 0x1, P0 ;  /* 0x0000000906557c11 */ /* 0x000fe200080f0c55 */
[----:B------:R-:W-:Y:S01]  /*1da0*/  UMOV UR15, URZ ;  /* 0x000000ff000f7c82 */ /* 0x000fe20008000000 */
[----:B-1----:R-:W-:Y:S01]  /*1db0*/  IADD3 R50, P0, PT, R50, UR10, RZ ;  /* 0x0000000a32327c10 */ /* 0x002fe2000ff1e0ff */
[----:B------:R-:W-:Y:S01]  /*1dc0*/  UIADD3 UR15, UP0, UPT, URZ, -UR15, URZ ;  /* 0x8000000fff0f7290 */ /* 0x000fe2000ff1e0ff */
[----:B------:R-:W-:Y:S02]  /*1dd0*/  IADD3 R86, P1, PT, R86, UR10, RZ ;  /* 0x0000000a56567c10 */ /* 0x000fe4000ff3e0ff */
[----:B------:R-:W-:Y:S01]  /*1de0*/  IADD3.X R51, PT, PT, R51, UR11, RZ, P0, !PT ;  /* 0x0000000b33337c10 */ /* 0x000fe200087fe4ff */
[----:B------:R-:W-:Y:S01]  /*1df0*/  UIADD3.X UR20, UPT, UPT, URZ, ~UR18, URZ, UP0, !UPT ;  /* 0x80000012ff147290 */ /* 0x000fe200087fe4ff */
[----:B--2---:R-:W-:Y:S01]  /*1e00*/  ISETP.GE.AND P0, PT, R12, UR14, PT ;  /* 0x0000000e0c007c0c */ /* 0x004fe2000bf06270 */
[----:B------:R-:W-:Y:S01]  /*1e10*/  UIADD3.X UR19, UPT, UPT, URZ, ~UR16, URZ, UP0, !UPT ;  /* 0x80000010ff137290 */ /* 0x000fe200087fe4ff */
[----:B----4-:R-:W-:Y:S01]  /*1e20*/  MOV R17, UR17 ;  /* 0x0000001100117c02 */ /* 0x010fe20008000f00 */
[----:B------:R-:W-:Y:S01]  /*1e30*/  USHF.R.S64 UR18, UR15, 0x1f, UR20 ;  /* 0x0000001f0f127899 */ /* 0x000fe20008001014 */
[----:B------:R-:W-:Y:S01]  /*1e40*/  P2R R96, PR, RZ, 0x1 ;  /* 0x00000001ff607803 */ /* 0x000fe20000000000 */
[----:B------:R-:W-:Y:S01]  /*1e50*/  USHF.R.S64 UR15, UR15, 0x1f, UR19 ;  /* 0x0000001f0f0f7899 */ /* 0x000fe20008001013 */
[----:B------:R-:W-:Y:S01]  /*1e60*/  IADD3.X R87, PT, PT, R87, UR11, RZ, P1, !PT ;  /* 0x0000000b57577c10 */ /* 0x000fe20008ffe4ff */
[----:B------:R-:W1:Y:S01]  /*1e70*/  LDCU.128 UR8, c[0x0][0x3a0] ;  /* 0x00007400ff0877ac */ /* 0x000e620008000c00 */
[----:B------:R-:W-:-:S02]  /*1e80*/  USHF.R.S32.HI UR16, URZ, 0x1f, UR20 ;  /* 0x0000001fff107899 */ /* 0x000fc40008011414 */
[----:B------:R-:W-:Y:S02]  /*1e90*/  USHF.R.S32.HI UR19, URZ, 0x1f, UR19 ;  /* 0x0000001fff137899 */ /* 0x000fe40008011413 */
[----:B---3--:R-:W-:-:S11]  /*1ea0*/  UISETP.NE.AND UP0, UPT, UR5, URZ, UPT ;  /* 0x000000ff0500728c */ /* 0x008fd6000bf05270 */
.L_x_3317:
[----:B------:R-:W-:Y:S01]  /*1eb0*/  ISETP.NE.AND P0, PT, R96, RZ, PT ;  /* 0x000000ff6000720c */ /* 0x000fe20003f05270 */
[----:B------:R-:W-:Y:S01]  /*1ec0*/  VIADD R92, R92, 0x80 ;  /* 0x000000805c5c7836 */ /* 0x000fe20000000000 */
[----:B------:R-:W-:Y:S01]  /*1ed0*/  ISETP.GE.AND P1, PT, R12, UR4, PT ;  /* 0x000000040c007c0c */ /* 0x000fe2000bf26270 */
[----:B------:R-:W-:Y:S01]  /*1ee0*/  VIADD R95, R95, 0x80 ;  /* 0x000000805f5f7836 */ /* 0x000fe20000000000 */
[----:B------:R-:W2:Y:S01]  /*1ef0*/  LDC.64 R62, c[0x0][0x3b8] ;  /* 0x0000ee00ff3e7b82 */ /* 0x000ea20000000a00 */
[----:B------:R-:W-:Y:S01]  /*1f00*/  VIADD R93, R93, 0xffffffff ;  /* 0xffffffff5d5d7836 */ /* 0x000fe20000000000 */
[CC--:B------:R-:W-:Y:S01]  /*1f10*/  ISETP.GE.OR P0, PT, R100.reuse, R92.reuse, P0 ;  /* 0x0000005c6400720c */ /* 0x0c0fe20000706670 */
[----:B------:R-:W-:Y:S01]  /*1f20*/  BSSY.RECONVERGENT B1, `(.L_x_3296) ;  /* 0x00002b5000017945 */ /* 0x000fe20003800200 */
[----:B------:R-:W-:Y:S01]  /*1f30*/  P2R R96, PR, RZ, 0x2 ;  /* 0x00000002ff607803 */ /* 0x000fe20000000000 */
[----:B------:R-:W-:Y:S01]  /*1f40*/  IMAD.MOV.U32 R98, RZ, RZ, R94 ;  /* 0x000000ffff627224 */ /* 0x000fe200078e005e */
[-C--:B------:R-:W-:Y:S02]  /*1f50*/  ISETP.LT.OR P3, PT, R100, R95.reuse, P0 ;  /* 0x0000005f6400720c */ /* 0x080fe40000761670 */
[C---:B------:R-:W-:Y:S02]  /*1f60*/  ISETP.GE.OR P0, PT, R77.reuse, R92, P1 ;  /* 0x0000005c4d00720c */ /* 0x040fe40000f06670 */
[-C--:B------:R-:W-:Y:S02]  /*1f70*/  ISETP.GE.AND P6, PT, R90, R95.reuse, PT ;  /* 0x0000005f5a00720c */ /* 0x080fe40003fc6270 */
[----:B------:R-:W-:Y:S02]  /*1f80*/  ISETP.LT.OR P2, PT, R77, R95, P0 ;  /* 0x0000005f4d00720c */ /* 0x000fe40000741670 */
[C---:B------:R-:W-:Y:S02]  /*1f90*/  LEA R18, P0, R64.reuse, R84, 0x6 ;  /* 0x0000005440127211 */ /* 0x040fe400078030ff */
[----:B------:R-:W-:Y:S02]  /*1fa0*/  P2R R49, PR, RZ, 0x4 ;  /* 0x00000004ff317803 */ /* 0x000fe40000000000 */
[----:B------:R-:W-:Y:S01]  /*1fb0*/  LEA.HI.X R19, R64, R85, R65, 0x6, P0 ;  /* 0x0000005540137211 */ /* 0x000fe200000f3441 */
[----:B------:R-:W3:Y:S01]  /*1fc0*/  @!P3 LDG.E.128 R4, desc[UR6][R84.64] ;  /* 0x000000065404b981 */ /* 0x000ee2000c1e1d00 */
[C---:B------:R-:W-:Y:S01]  /*1fd0*/  ISETP.GE.OR P0, PT, R91.reuse, R92, P1 ;  /* 0x0000005c5b00720c */ /* 0x040fe20000f06670 */
[----:B------:R-:W-:Y:S01]  /*1fe0*/  @!P3 IMAD.MOV.U32 R81, RZ, RZ, R79 ;  /* 0x000000ffff51b224 */ /* 0x000fe200078e004f */
[C---:B------:R-:W-:Y:S02]  /*1ff0*/  LEA R2, P1, R60.reuse, R80, 0x6 ;  /* 0x000000503c027211 */ /* 0x040fe400078230ff */
[----:B------:R-:W-:Y:S02]  /*2000*/  ISETP.LT.OR P4, PT, R91, R95, P0 ;  /* 0x0000005f5b00720c */ /* 0x000fe40000781670 */
[----:B------:R-:W-:Y:S02]  /*2010*/  LEA.HI.X R3, R60, R79, R61, 0x6, P1 ;  /* 0x0000004f3c037211 */ /* 0x000fe400008f343d */
[----:B------:R-:W-:Y:S09]  /*2020*/  ISETP.GT.AND P1, PT, R93, R78, PT ;  /* 0x0000004e5d00720c */ /* 0x000ff20003f24270 */
[C---:B------:R-:W-:Y:S04]  /*2030*/  @!P4 LEA R30, P0, R64.reuse, R18, 0x6 ;  /* 0x00000012401ec211 */ /* 0x040fe800078030ff */
[--C-:B------:R-:W-:Y:S02]  /*2040*/  @!P4 LEA.HI.X R31, R64, R19, R65.reuse, 0x6, P0 ;  /* 0x00000013401fc211 */ /* 0x100fe400000f3441 */
[----:B------:R-:W-:Y:S04]  /*2050*/  ISETP.GE.AND P0, PT, R90, R92, PT ;  /* 0x0000005c5a00720c */ /* 0x000fe80003f06270 */
[----:B------:R-:W-:Y:S01]  /*2060*/  ISETP.GE.OR P5, PT, R12, UR4, P0 ;  /* 0x000000040c007c0c */ /* 0x000fe200087a6670 */
[----:B---3--:R3:W-:Y:S05]  /*2070*/  @!P3 STG.E.128 desc[UR6][R80.64], R4 ;  /* 0x000000045000b986 */ /* 0x0087ea000c101d06 */
[----:B----4-:R-:W4:Y:S01]  /*2080*/  @!P2 LDG.E.128 R24, desc[UR6][R18.64] ;  /* 0x000000061218a981 */ /* 0x010f22000c1e1d00 */
[----:B---3--:R-:W-:Y:S04]  /*2090*/  P2R R81, PR, RZ, 0x2 ;  /* 0x00000002ff517803 */ /* 0x008fe80000000000 */
[----:B----4-:R3:W-:Y:S01]  /*20a0*/  @!P2 STG.E.128 desc[UR6][R2.64], R24 ;  /* 0x000000180200a986 */ /* 0x0107e2000c101d06 */
[----:B------:R-:W-:Y:S04]  /*20b0*/  ISETP.LT.OR P2, PT, R90, R95, P5 ;  /* 0x0000005f5a00720c */ /* 0x000fe80002f41670 */
[----:B------:R-:W4:Y:S09]  /*20c0*/  @!P4 LDG.E.128 R20, desc[UR6][R30.64] ;  /* 0x000000061e14c981 */ /* 0x000f32000c1e1d00 */
[C---:B------:R-:W-:Y:S04]  /*20d0*/  @!P2 LEA R18, P0, R64.reuse, R18, 0x7 ;  /* 0x000000124012a211 */ /* 0x040fe800078038ff */
[----:B------:R-:W-:Y:S02]  /*20e0*/  @!P2 LEA.HI.X R19, R64, R19, R65, 0x7, P0 ;  /* 0x000000134013a211 */ /* 0x000fe400000f3c41 */
[CC--:B------:R-:W-:Y:S04]  /*20f0*/  @!P4 LEA R28, P0, R60.reuse, R2.reuse, 0x6 ;  /* 0x000000023c1cc211 */ /* 0x0c0fe800078030ff */
[CCC-:B------:R-:W-:Y:S02]  /*2100*/  @!P4 LEA.HI.X R29, R60.reuse, R3.reuse, R61.reuse, 0x6, P0 ;  /* 0x000000033c1dc211 */ /* 0x1c0fe400000f343d */
[C---:B---3--:R-:W-:Y:S04]  /*2110*/  @!P2 LEA R2, P0, R60.reuse, R2, 0x7 ;  /* 0x000000023c02a211 */ /* 0x048fe800078038ff */
[----:B------:R-:W-:Y:S02]  /*2120*/  @!P2 LEA.HI.X R3, R60, R3, R61, 0x7, P0 ;  /* 0x000000033c03a211 */ /* 0x000fe400000f3c3d */
[----:B------:R-:W-:Y:S01]  /*2130*/  ISETP.NE.AND P0, PT, R17, RZ, PT ;  /* 0x000000ff1100720c */ /* 0x000fe20003f05270 */
[----:B----4-:R3:W-:Y:S05]  /*2140*/  @!P4 STG.E.128 desc[UR6][R28.64], R20 ;  /* 0x000000141c00c986 */ /* 0x0107ea000c101d06 */
[----:B------:R-:W4:Y:S05]  /*2150*/  @!P2 LDG.E.128 R4, desc[UR6][R18.64] ;  /* 0x000000061204a981 */ /* 0x000f2a000c1e1d00 */
[----:B----4-:R3:W-:Y:S02]  /*2160*/  @!P2 STG.E.128 desc[UR6][R2.64], R4 ;  /* 0x000000040200a986 */ /* 0x0107e4000c101d06 */
[----:B--2---:R-:W-:Y:S05]  /*2170*/  @P0 BRA `(.L_x_3297) ;  /* 0x0000000000700947 */ /* 0x004fea0003800000 */
[----:B------:R-:W-:Y:S01]  /*2180*/  @!P3 IMAD.MOV.U32 R8, RZ, RZ, R10 ;  /* 0x000000ffff08b224 */ /* 0x000fe200078e000a */
[----:B---3--:R-:W2:Y:S01]  /*2190*/  LDC.64 R2, c[0x0][0x4a8] ;  /* 0x00012a00ff027b82 */ /* 0x008ea20000000a00 */
[----:B------:R-:W-:Y:S01]  /*21a0*/  ISETP.NE.AND P6, PT, R49, RZ, PT ;  /* 0x000000ff3100720c */ /* 0x000fe20003fc5270 */
[C---:B------:R-:W-:Y:S01]  /*21b0*/  IMAD.SHL.U32 R19, R62.reuse, 0x20, RZ ;  /* 0x000000203e137824 */ /* 0x040fe200078e00ff */
[----:B------:R-:W-:Y:S01]  /*21c0*/  SHF.L.U64.HI R0, R62, 0x5, R63 ;  /* 0x000000053e007819 */ /* 0x000fe2000001023f */
[----:B------:R-:W3:Y:S01]  /*21d0*/  @!P3 LDG.E.128 R24, desc[UR6][R8.64] ;  /* 0x000000060818b981 */ /* 0x000ee2000c1e1d00 */
[----:B------:R-:W-:Y:S02]  /*21e0*/  IMAD.MOV.U32 R17, RZ, RZ, RZ ;  /* 0x000000ffff117224 */ /* 0x000fe400078e00ff */
[C---:B------:R-:W-:Y:S04]  /*21f0*/  LEA R28, P1, R19.reuse, R82, 0x1 ;  /* 0x00000052131c7211 */ /* 0x040fe800078208ff */
[----:B------:R-:W-:Y:S01]  /*2200*/  LEA.HI.X R29, R19, R83, R0, 0x1, P1 ;  /* 0x00000053131d7211 */ /* 0x000fe200008f0c00 */
[----:B---3--:R3:W-:Y:S01]  /*2210*/  @!P3 STG.E.128 desc[UR6][R82.64], R24 ;  /* 0x000000185200b986 */ /* 0x0087e2000c101d06 */
[C---:B--2---:R-:W-:Y:S04]  /*2220*/  LEA R30, P0, R2.reuse, R10, 0x6 ;  /* 0x0000000a021e7211 */ /* 0x044fe800078030ff */
[C-C-:B------:R-:W-:Y:S02]  /*2230*/  LEA.HI.X R31, R2.reuse, R9, R3.reuse, 0x6, P0 ;  /* 0x00000009021f7211 */ /* 0x140fe400000f3403 */
[C---:B------:R-:W-:Y:S03]  /*2240*/  @!P4 LEA R32, P0, R2.reuse, R30, 0x6 ;  /* 0x0000001e0220c211 */ /* 0x040fe600078030ff */
[----:B------:R-:W2:Y:S01]  /*2250*/  @!P6 LDG.E.128 R20, desc[UR6][R30.64] ;  /* 0x000000061e14e981 */ /* 0x000ea2000c1e1d00 */
[----:B------:R-:W-:Y:S02]  /*2260*/  @!P4 LEA.HI.X R33, R2, R31, R3, 0x6, P0 ;  /* 0x0000001f0221c211 */ /* 0x000fe400000f3403 */
[C---:B------:R-:W-:Y:S04]  /*2270*/  @!P4 LEA R34, P0, R62.reuse, R28, 0x6 ;  /* 0x0000001c3e22c211 */ /* 0x040fe800078030ff */
[----:B------:R-:W-:Y:S01]  /*2280*/  @!P4 LEA.HI.X R35, R62, R29, R63, 0x6, P0 ;  /* 0x0000001d3e23c211 */ /* 0x000fe200000f343f */
[----:B--2---:R3:W-:Y:S04]  /*2290*/  @!P6 STG.E.128 desc[UR6][R28.64], R20 ;  /* 0x000000141c00e986 */ /* 0x0047e8000c101d06 */
[----:B------:R-:W2:Y:S04]  /*22a0*/  @!P4 LDG.E.128 R4, desc[UR6][R32.64] ;  /* 0x000000062004c981 */ /* 0x000ea8000c1e1d00 */
[----:B--2---:R3:W-:Y:S01]  /*22b0*/  @!P4 STG.E.128 desc[UR6][R34.64], R4 ;  /* 0x000000042200c986 */ /* 0x0047e2000c101d06 */
[----:B------:R-:W-:Y:S05]  /*22c0*/  @P2 BRA `(.L_x_3298) ;  /* 0x0000002400e82947 */ /* 0x000fea0003800000 */
[C---:B------:R-:W-:Y:S04]  /*22d0*/  LEA R18, P0, R2.reuse, R30, 0x7 ;  /* 0x0000001e02127211 */ /* 0x040fe800078038ff */
[----:B------:R-:W-:Y:S02]  /*22e0*/  LEA.HI.X R19, R2, R31, R3, 0x7, P0 ;  /* 0x0000001f02137211 */ /* 0x000fe400000f3c03 */
[C---:B------:R-:W-:Y:S03]  /*22f0*/  LEA R2, P0, R62.reuse, R28, 0x7 ;  /* 0x0000001c3e027211 */ /* 0x040fe600078038ff */
[----:B---3--:R-:W2:Y:S01]  /*2300*/  LDG.E.128 R4, desc[UR6][R18.64] ;  /* 0x0000000612047981 */ /* 0x008ea2000c1e1d00 */
[----:B------:R-:W-:Y:S05]  /*2310*/  LEA.HI.X R3, R62, R29, R63, 0x7, P0 ;  /* 0x0000001d3e037211 */ /* 0x000fea00000f3c3f */
[----:B--2---:R2:W-:Y:S01]  /*2320*/  STG.E.128 desc[UR6][R2.64], R4 ;  /* 0x0000000402007986 */ /* 0x0045e2000c101d06 */
[----:B------:R-:W-:Y:S05]  /*2330*/  BRA `(.L_x_3298) ;  /* 0x0000002400cc7947 */ /* 0x000fea0003800000 */
.L_x_3297:
[----:B------:R-:W-:Y:S05]  /*2340*/  BRA.U !UP0, `(.L_x_3299) ;  /* 0x0000000d08a87547 */ /* 0x000fea000b800000 */
[----:B------:R-:W-:Y:S01]  /*2350*/  ISETP.NE.AND P0, PT, R96, RZ, PT ;  /* 0x000000ff6000720c */ /* 0x000fe20003f05270 */
[----:B------:R-:W2:Y:S01]  /*2360*/  LDC.64 R40, c[0x0][0x4a8] ;  /* 0x00012a00ff287b82 */ /* 0x000ea20000000a00 */
[----:B------:R-:W-:Y:S01]  /*2370*/  PLOP3.LUT P6, PT, P5, P6, PT, 0xf2, 0x2f ;  /* 0x00000000002f781c */ /* 0x000fe20002fcde72 */
[----:B---3--:R-:W-:Y:S01]  /*2380*/  IMAD.SHL.U32 R5, R11, 0x20, RZ ;  /* 0x000000200b057824 */ /* 0x008fe200078e00ff */
[C---:B------:R-:W-:Y:S01]  /*2390*/  ISETP.GE.OR P1, PT, R100.reuse, R92, P0 ;  /* 0x0000005c6400720c */ /* 0x040fe20000726670 */
[----:B------:R-:W-:Y:S04]  /*23a0*/  BSSY.RECONVERGENT B0, `(.L_x_3300) ;  /* 0x0000036000007945 */ /* 0x000fe80003800200 */
[----:B------:R-:W3:Y:S01]  /*23b0*/  LDC R30, c[0x0][0x450] ;  /* 0x00011400ff1e7b82 */ /* 0x000ee20000000800 */
[----:B------:R-:W-:Y:S02]  /*23c0*/  ISETP.LT.OR P1, PT, R100, R95, P1 ;  /* 0x0000005f6400720c */ /* 0x000fe40000f21670 */
[C---:B------:R-:W-:Y:S04]  /*23d0*/  LEA R38, P0, R5.reuse, R50, 0x1 ;  /* 0x0000003205267211 */ /* 0x040fe800078008ff */
[----:B------:R-:W-:Y:S02]  /*23e0*/  LEA.HI.X.SX32 R39, R5, R51, 0x1, P0 ;  /* 0x0000003305277211 */ /* 0x000fe400000f0eff */
[C---:B--2---:R-:W-:Y:S04]  /*23f0*/  LEA R42, P0, R40.reuse, R10, 0x6 ;  /* 0x0000000a282a7211 */ /* 0x044fe800078030ff */
[----:B------:R-:W-:Y:S01]  /*2400*/  LEA.HI.X R43, R40, R9, R41, 0x6, P0 ;  /* 0x00000009282b7211 */ /* 0x000fe200000f3429 */
[----:B------:R-:W-:Y:S08]  /*2410*/  @P1 BRA `(.L_x_3301) ;  /* 0x0000000000b81947 */ /* 0x000ff00003800000 */
[----:B------:R-:W-:Y:S02]  /*2420*/  ISETP.GE.AND P0, PT, R12, R17, PT ;  /* 0x000000110c00720c */ /* 0x000fe40003f06270 */
[----:B------:R-:W-:Y:S05]  /*2430*/  MOV R8, R10 ;  /* 0x0000000a00087202 */ /* 0x000fea0000000f00 */
[----:B------:R-:W2:Y:S08]  /*2440*/  LDG.E.128 R20, desc[UR6][R8.64] ;  /* 0x0000000608147981 */ /* 0x000eb0000c1e1d00 */
[----:B------:R-:W4:Y:S06]  /*2450*/  @!P0 LDG.E.64 R32, desc[UR6][R50.64] ;  /* 0x0000000632208981 */ /* 0x000f2c000c1e1b00 */
[----:B------:R-:W5:Y:S01]  /*2460*/  @!P0 LDG.E.64 R6, desc[UR6][R14.64] ;  /* 0x000000060e068981 */ /* 0x000f62000c1e1b00 */
[C---:B--2---:R-:W-:Y:S01]  /*2470*/  @!P0 LOP3.LUT R19, R20.reuse, 0xffff0000, RZ, 0xc0, !PT ;  /* 0xffff000014138812 */ /* 0x044fe200078ec0ff */
[----:B------:R-:W-:Y:S01]  /*2480*/  @!P0 IMAD.U32 R29, R20, 0x10000, RZ ;  /* 0x00010000141d8824 */ /* 0x000fe200078e00ff */
[----:B------:R-:W-:Y:S02]  /*2490*/  @!P0 LOP3.LUT R25, R22, 0xffff0000, RZ, 0xc0, !PT ;  /* 0xffff000016198812 */ /* 0x000fe400078ec0ff */
[----:B------:R-:W-:Y:S02]  /*24a0*/  @!P0 SHF.L.U32 R26, R23, 0x10, RZ ;  /* 0x00000010171a8819 */ /* 0x000fe400000006ff */
[C---:B----4-:R-:W-:Y:S01]  /*24b0*/  @!P0 LOP3.LUT R31, R32.reuse, 0xffff0000, RZ, 0xc0, !PT ;  /* 0xffff0000201f8812 */ /* 0x050fe200078ec0ff */
[----:B------:R-:W-:Y:S01]  /*24c0*/  @!P0 IMAD.U32 R27, R32, 0x10000, RZ ;  /* 0x00010000201b8824 */ /* 0x000fe200078e00ff */
[C---:B------:R-:W-:Y:S02]  /*24d0*/  @!P0 SHF.L.U32 R24, R33.reuse, 0x10, RZ ;  /* 0x0000001021188819 */ /* 0x040fe400000006ff */
[----:B------:R-:W-:Y:S01]  /*24e0*/  @!P0 LOP3.LUT R33, R33, 0xffff0000, RZ, 0xc0, !PT ;  /* 0xffff000021218812 */ /* 0x000fe200078ec0ff */
[----:B------:R-:W-:Y:S01]  /*24f0*/  @!P0 FMUL.FTZ R35, R19, R27 ;  /* 0x0000001b13238220 */ /* 0x000fe20000410000 */
[C---:B-----5:R-:W-:Y:S01]  /*2500*/  @!P0 LOP3.LUT R16, R6.reuse, 0xffff0000, RZ, 0xc0, !PT ;  /* 0xffff000006108812 */ /* 0x060fe200078ec0ff */
[----:B------:R-:W-:Y:S01]  /*2510*/  @!P0 IMAD.U32 R18, R6, 0x10000, RZ ;  /* 0x0001000006128824 */ /* 0x000fe200078e00ff */
[----:B------:R-:W-:Y:S01]  /*2520*/  @!P0 SHF.L.U32 R6, R7, 0x10, RZ ;  /* 0x0000001007068819 */ /* 0x000fe200000006ff */
[----:B------:R-:W-:Y:S01]  /*2530*/  @!P0 FMUL.FTZ R8, R25, R24 ;  /* 0x0000001819088220 */ /* 0x000fe20000410000 */
[----:B------:R-:W-:Y:S01]  /*2540*/  @!P0 LOP3.LUT R7, R7, 0xffff0000, RZ, 0xc0, !PT ;  /* 0xffff000007078812 */ /* 0x000fe200078ec0ff */
[-C--:B------:R-:W-:Y:S01]  /*2550*/  @!P0 FMUL.FTZ R0, R19, R18.reuse ;  /* 0x0000001213008220 */ /* 0x080fe20000410000 */
[----:B------:R-:W-:Y:S01]  /*2560*/  @!P0 LOP3.LUT R19, R21, 0xffff0000, RZ, 0xc0, !PT ;  /* 0xffff000015138812 */ /* 0x000fe200078ec0ff */
[----:B------:R-:W-:Y:S01]  /*2570*/  @!P0 FFMA.FTZ R35, R29, R18, -R35 ;  /* 0x000000121d238223 */ /* 0x000fe20000010823 */
[----:B------:R-:W-:Y:S01]  /*2580*/  @!P0 LOP3.LUT R18, R23, 0xffff0000, RZ, 0xc0, !PT ;  /* 0xffff000017128812 */ /* 0x000fe200078ec0ff */
[----:B------:R-:W-:Y:S01]  /*2590*/  @!P0 FFMA.FTZ R0, R27, R29, R0 ;  /* 0x0000001d1b008223 */ /* 0x000fe20000010000 */
[----:B------:R-:W-:Y:S01]  /*25a0*/  @!P0 SHF.L.U32 R27, R21, 0x10, RZ ;  /* 0x00000010151b8819 */ /* 0x000fe200000006ff */
[C---:B------:R-:W-:Y:S01]  /*25b0*/  @!P0 FMUL.FTZ R2, R19.reuse, R16 ;  /* 0x0000001013028220 */ /* 0x040fe20000410000 */
[----:B------:R-:W-:Y:S02]  /*25c0*/  @!P0 IMAD.U32 R29, R22, 0x10000, RZ ;  /* 0x00010000161d8824 */ /* 0x000fe400078e00ff */
        /* <DEDUP_REMOVED lines=19> */
.L_x_3301:
[----:B-1----:R-:W-:Y:S05]  /*2700*/  BSYNC.RECONVERGENT B0 ;  /* 0x0000000000007941 */ /* 0x002fea0003800200 */
.L_x_3300:
[----:B------:R-:W-:Y:S01]  /*2710*/  ISETP.NE.AND P0, PT, R49, RZ, PT ;  /* 0x000000ff3100720c */ /* 0x000fe20003f05270 */
[----:B------:R-:W-:Y:S11]  /*2720*/  BSSY.RECONVERGENT B0, `(.L_x_3302) ;  /* 0x0000033000007945 */ /* 0x000ff60003800200 */
[----:B------:R-:W-:Y:S01]  /*2730*/  @!UPT UIADD3 URZ, UPT, UPT, URZ, URZ, URZ ;  /* 0x000000fffffff290 */ /* 0x000fe2000fffe0ff */
[----:B------:R-:W-:Y:S05]  /*2740*/  @P0 BRA `(.L_x_3303) ;  /* 0x0000000000c00947 */ /* 0x000fea0003800000 */
[----:B------:R-:W-:Y:S01]  /*2750*/  ISETP.GE.AND P0, PT, R12, R17, PT ;  /* 0x000000110c00720c */ /* 0x000fe20003f06270 */
[----:B--2---:R-:W2:Y:S01]  /*2760*/  LDG.E.128 R20, desc[UR6][R42.64] ;  /* 0x000000062a147981 */ /* 0x004ea2000c1e1d00 */
[----:B------:R-:W-:Y:S11]  /*2770*/  LEA R46, P1, R62, R82, 0x6 ;  /* 0x000000523e2e7211 */ /* 0x000ff600078230ff */
[----:B------:R-:W-:Y:S01]  /*2780*/  @!P0 IMAD.WIDE R24, R5, 0x2, R14 ;  /* 0x0000000205188825 */ /* 0x000fe200078e020e */
[----:B------:R-:W4:Y:S06]  /*2790*/  @!P0 LDG.E.64 R36, desc[UR6][R38.64] ;  /* 0x0000000626248981 */ /* 0x000f2c000c1e1b00 */
[----:B------:R1:W5:Y:S01]  /*27a0*/  @!P0 LDG.E.64 R6, desc[UR6][R24.64] ;  /* 0x0000000618068981 */ /* 0x000362000c1e1b00 */
[C---:B--2---:R-:W-:Y:S01]  /*27b0*/  @!P0 LOP3.LUT R19, R20.reuse, 0xffff0000, RZ, 0xc0, !PT ;  /* 0xffff000014138812 */ /* 0x044fe200078ec0ff */
[----:B------:R-:W-:Y:S01]  /*27c0*/  @!P0 IMAD.U32 R33, R21, 0x10000, RZ ;  /* 0x0001000015218824 */ /* 0x000fe200078e00ff */
[----:B------:R-:W-:Y:S01]  /*27d0*/  @!P0 SHF.L.U32 R29, R20, 0x10, RZ ;  /* 0x00000010141d8819 */ /* 0x000fe200000006ff */
[----:B------:R-:W-:Y:S01]  /*27e0*/  @!P0 IMAD.U32 R26, R23, 0x10000, RZ ;  /* 0x00010000171a8824 */ /* 0x000fe200078e00ff */
[----:B-1----:R-:W-:Y:S02]  /*27f0*/  @!P0 LOP3.LUT R25, R21, 0xffff0000, RZ, 0xc0, !PT ;  /* 0xffff000015198812 */ /* 0x002fe400078ec0ff */
[----:B------:R-:W-:Y:S02]  /*2800*/  @!P0 SHF.L.U32 R35, R22, 0x10, RZ ;  /* 0x0000001016238819 */ /* 0x000fe400000006ff */
[C---:B----4-:R-:W-:Y:S01]  /*2810*/  @!P0 SHF.L.U32 R27, R36.reuse, 0x10, RZ ;  /* 0x00000010241b8819 */ /* 0x050fe200000006ff */
[C---:B------:R-:W-:Y:S01]  /*2820*/  @!P0 IMAD.U32 R18, R37.reuse, 0x10000, RZ ;  /* 0x0001000025128824 */ /* 0x040fe200078e00ff */
[----:B------:R-:W-:Y:S02]  /*2830*/  @!P0 LOP3.LUT R31, R36, 0xffff0000, RZ, 0xc0, !PT ;  /* 0xffff0000241f8812 */ /* 0x000fe400078ec0ff */
        /* <DEDUP_REMOVED lines=11> */
[----:B------:R-:W-:Y:S01]  /*28f0*/  @!P0 FMUL.FTZ R2, R25, R8 ;  /* 0x0000000819028220 */ /* 0x000fe20000410000 */
[----:B------:R-:W-:Y:S01]  /*2900*/  @!P0 FFMA.FTZ R0, R27, R29, R0 ;  /* 0x0000001d1b008223 */ /* 0x000fe20000010000 */
[C---:B------:R-:W-:Y:S01]  /*2910*/  @!P0 FMUL.FTZ R3, R19.reuse, R6 ;  /* 0x0000000613038220 */ /* 0x040fe20000410000 */
[----:B------:R-:W-:Y:S01]  /*2920*/  @!P0 FMUL.FTZ R28, R19, R18 ;  /* 0x00000012131c8220 */ /* 0x000fe20000410000 */
[C---:B------:R-:W-:Y:S01]  /*2930*/  @!P0 FMUL.FTZ R49, R16.reuse, R37 ;  /* 0x0000002510318220 */ /* 0x040fe20000410000 */
[----:B------:R-:W-:Y:S01]  /*2940*/  @!P0 FMUL.FTZ R4, R16, R7 ;  /* 0x0000000710048220 */ /* 0x000fe20000410000 */
[----:B------:R-:W-:Y:S01]  /*2950*/  @!P0 F2FP.BF16.F32.PACK_AB R45, R0, R45 ;  /* 0x0000002d002d823e */ /* 0x000fe200000010ff */
[----:B------:R-:W-:Y:S01]  /*2960*/  @!P0 FFMA.FTZ R2, R31, R33, R2 ;  /* 0x000000211f028223 */ /* 0x000fe20000010002 */
[----:B------:R-:W-:Y:S01]  /*2970*/  @!P0 FFMA.FTZ R47, R33, R8, -R47 ;  /* 0x00000008212f8223 */ /* 0x000fe2000001082f */
[----:B------:R-:W-:Y:S01]  /*2980*/  @!P0 FFMA.FTZ R3, R18, R35, R3 ;  /* 0x0000002312038223 */ /* 0x000fe20000010003 */
[----:B------:R-:W-:Y:S01]  /*2990*/  @!P0 MOV R20, R45 ;  /* 0x0000002d00148202 */ /* 0x000fe20000000f00 */
[----:B------:R-:W-:Y:S01]  /*29a0*/  @!P0 FFMA.FTZ R28, R35, R6, -R28 ;  /* 0x00000006231c8223 */ /* 0x000fe2000001081c */
[----:B------:R-:W-:Y:S01]  /*29b0*/  @!P0 FFMA.FTZ R49, R26, R7, -R49 ;  /* 0x000000071a318223 */ /* 0x000fe20000010831 */
[----:B------:R-:W-:Y:S01]  /*29c0*/  @!P0 F2FP.BF16.F32.PACK_AB R32, R2, R47 ;  /* 0x0000002f0220823e */ /* 0x000fe200000010ff */
[----:B------:R-:W-:Y:S01]  /*29d0*/  @!P0 FFMA.FTZ R4, R37, R26, R4 ;  /* 0x0000001a25048223 */ /* 0x000fe20000010004 */
[----:B------:R-:W-:Y:S02]  /*29e0*/  LEA.HI.X R47, R62, R83, R63, 0x6, P1 ;  /* 0x000000533e2f7211 */ /* 0x000fe400008f343f */
[----:B------:R-:W-:Y:S01]  /*29f0*/  @!P0 F2FP.BF16.F32.PACK_AB R28, R3, R28 ;  /* 0x0000001c031c823e */ /* 0x000fe200000010ff */
[----:B------:R-:W-:Y:S01]  /*2a00*/  @!P0 IMAD.MOV.U32 R21, RZ, RZ, R32 ;  /* 0x000000ffff158224 */ /* 0x000fe200078e0020 */
[----:B------:R-:W-:Y:S02]  /*2a10*/  @!P0 F2FP.BF16.F32.PACK_AB R49, R4, R49 ;  /* 0x000000310431823e */ /* 0x000fe400000010ff */
[----:B------:R-:W-:Y:S02]  /*2a20*/  @!P0 MOV R22, R28 ;  /* 0x0000001c00168202 */ /* 0x000fe40000000f00 */
[----:B------:R-:W-:Y:S05]  /*2a30*/  @!P0 MOV R23, R49 ;  /* 0x0000003100178202 */ /* 0x000fea0000000f00 */
[----:B------:R1:W-:Y:S02]  /*2a40*/  STG.E.128 desc[UR6][R46.64], R20 ;  /* 0x000000142e007986 */ /* 0x0003e4000c101d06 */
.L_x_3303:
[----:B------:R-:W-:Y:S05]  /*2a50*/  BSYNC.RECONVERGENT B0 ;  /* 0x0000000000007941 */ /* 0x000fea0003800200 */
.L_x_3302:
[----:B------:R-:W-:Y:S04]  /*2a60*/  BSSY.RECONVERGENT B0, `(.L_x_3304) ;  /* 0x0000038000007945 */ /* 0x000fe80003800200 */
[----:B------:R-:W-:Y:S05]  /*2a70*/  @P4 BRA `(.L_x_3305) ;  /* 0x0000000000d84947 */ /* 0x000fea0003800000 */
[----:B------:R-:W-:Y:S01]  /*2a80*/  ISETP.GE.AND P0, PT, R12, R17, PT ;  /* 0x000000110c00720c */ /* 0x000fe20003f06270 */
[----:B-1----:R-:W-:Y:S01]  /*2a90*/  IMAD.SHL.U32 R47, R62, 0x40, RZ ;  /* 0x000000403e2f7824 */ /* 0x002fe200078e00ff */
[----:B------:R-:W-:Y:S02]  /*2aa0*/  LEA R36, P1, R40, R42, 0x6 ;  /* 0x0000002a28247211 */ /* 0x000fe400078230ff */
[----:B------:R-:W-:Y:S02]  /*2ab0*/  SHF.L.U64.HI R28, R62, 0x6, R63 ;  /* 0x000000063e1c7819 */ /* 0x000fe4000001023f */
[----:B------:R-:W-:Y:S05]  /*2ac0*/  LEA.HI.X R37, R40, R43, R41, 0x6, P1 ;  /* 0x0000002b28257211 */ /* 0x000fea00008f3429 */
[----:B--2---:R1:W2:Y:S02]  /*2ad0*/  LDG.E.128 R20, desc[UR6][R36.64] ;  /* 0x0000000624147981 */ /* 0x0042a4000c1e1d00 */
[----:B------:R-:W-:Y:S04]  /*2ae0*/  @!P0 IMAD.WIDE R6, R5, 0x2, R14 ;  /* 0x0000000205068825 */ /* 0x000fe800078e020e */
[C---:B------:R-:W-:Y:S04]  /*2af0*/  @!P0 IMAD.WIDE R32, R11.reuse, 0x40, R38 ;  /* 0x000000400b208825 */ /* 0x040fe800078e0226 */
[----:B------:R-:W-:Y:S02]  /*2b00*/  @!P0 IMAD.WIDE R6, R11, 0x40, R6 ;  /* 0x000000400b068825 */ /* 0x000fe400078e0206 */
[----:B------:R-:W4:Y:S06]  /*2b10*/  @!P0 LDG.E.64 R32, desc[UR6][R32.64] ;  /* 0x0000000620208981 */ /* 0x000f2c000c1e1b00 */
[----:B------:R-:W5:Y:S01]  /*2b20*/  @!P0 LDG.E.64 R6, desc[UR6][R6.64] ;  /* 0x0000000606068981 */ /* 0x000f62000c1e1b00 */
[----:B-1----:R-:W-:Y:S02]  /*2b30*/  IADD3 R36, P2, P1, R47, R82, R47 ;  /* 0x000000522f247210 */ /* 0x002fe4000795e02f */
[C---:B--2---:R-:W-:Y:S01]  /*2b40*/  @!P0 LOP3.LUT R19, R20.reuse, 0xffff0000, RZ, 0xc0, !PT ;  /* 0xffff000014138812 */ /* 0x044fe200078ec0ff */
[----:B------:R-:W-:Y:S01]  /*2b50*/  @!P0 IMAD.U32 R29, R20, 0x10000, RZ ;  /* 0x00010000141d8824 */ /* 0x000fe200078e00ff */
[----:B------:R-:W-:Y:S02]  /*2b60*/  @!P0 LOP3.LUT R25, R22, 0xffff0000, RZ, 0xc0, !PT ;  /* 0xffff000016198812 */ /* 0x000fe400078ec0ff */
[----:B------:R-:W-:Y:S02]  /*2b70*/  @!P0 SHF.L.U32 R24, R23, 0x10, RZ ;  /* 0x0000001017188819 */ /* 0x000fe400000006ff */
[C---:B----4-:R-:W-:Y:S02]  /*2b80*/  @!P0 SHF.L.U32 R27, R32.reuse, 0x10, RZ ;  /* 0x00000010201b8819 */ /* 0x050fe400000006ff */
[----:B------:R-:W-:Y:S02]  /*2b90*/  @!P0 SHF.L.U32 R18, R33, 0x10, RZ ;  /* 0x0000001021128819 */ /* 0x000fe400000006ff */
[----:B------:R-:W-:Y:S01]  /*2ba0*/  @!P0 LOP3.LUT R31, R32, 0xffff0000, RZ, 0xc0, !PT ;  /* 0xffff0000201f8812 */ /* 0x000fe200078ec0ff */
[----:B------:R-:W-:Y:S01]  /*2bb0*/  @!P0 FMUL.FTZ R35, R19, R27 ;  /* 0x0000001b13238220 */ /* 0x000fe20000410000 */
[C---:B-----5:R-:W-:Y:S01]  /*2bc0*/  @!P0 SHF.L.U32 R16, R6.reuse, 0x10, RZ ;  /* 0x0000001006108819 */ /* 0x060fe200000006ff */
[----:B------:R-:W-:Y:S01]  /*2bd0*/  @!P0 FMUL.FTZ R26, R25, R18 ;  /* 0x00000012191a8220 */ /* 0x000fe20000410000 */
[----:B------:R-:W-:Y:S01]  /*2be0*/  @!P0 LOP3.LUT R8, R6, 0xffff0000, RZ, 0xc0, !PT ;  /* 0xffff000006088812 */ /* 0x000fe200078ec0ff */
[C---:B------:R-:W-:Y:S01]  /*2bf0*/  @!P0 IMAD.U32 R6, R7.reuse, 0x10000, RZ ;  /* 0x0001000007068824 */ /* 0x040fe200078e00ff */
[----:B------:R-:W-:Y:S01]  /*2c00*/  @!P0 LOP3.LUT R7, R7, 0xffff0000, RZ, 0xc0, !PT ;  /* 0xffff000007078812 */ /* 0x000fe200078ec0ff */
[-C--:B------:R-:W-:Y:S01]  /*2c10*/  @!P0 FMUL.FTZ R0, R19, R16.reuse ;  /* 0x0000001013008220 */ /* 0x080fe20000410000 */
[----:B------:R-:W-:Y:S01]  /*2c20*/  @!P0 LOP3.LUT R19, R21, 0xffff0000, RZ, 0xc0, !PT ;  /* 0xffff000015138812 */ /* 0x000fe200078ec0ff */
[----:B------:R-:W-:Y:S01]  /*2c30*/  @!P0 FFMA.FTZ R35, R29, R16, -R35 ;  /* 0x000000101d238223 */ /* 0x000fe20000010823 */
[----:B------:R-:W-:Y:S01]  /*2c40*/  @!P0 LOP3.LUT R33, R33, 0xffff0000, RZ, 0xc0, !PT ;  /* 0xffff000021218812 */ /* 0x000fe200078ec0ff */
[----:B------:R-:W-:Y:S01]  /*2c50*/  @!P0 FFMA.FTZ R0, R27, R29, R0 ;  /* 0x0000001d1b008223 */ /* 0x000fe20000010000 */
[----:B------:R-:W-:Y:S01]  /*2c60*/  @!P0 LOP3.LUT R16, R23, 0xffff0000, RZ, 0xc0, !PT ;  /* 0xffff000017108812 */ /* 0x000fe200078ec0ff */
[----:B------:R-:W-:Y:S01]  /*2c70*/  @!P0 IMAD.U32 R29, R22, 0x10000, RZ ;  /* 0x00010000161d8824 */ /* 0x000fe200078e00ff */
[----:B------:R-:W-:Y:S01]  /*2c80*/  @!P0 SHF.L.U32 R27, R21, 0x10, RZ ;  /* 0x00000010151b8819 */ /* 0x000fe200000006ff */
[----:B------:R-:W-:Y:S01]  /*2c90*/  @!P0 FMUL.FTZ R2, R19, R8 ;  /* 0x0000000813028220 */ /* 0x000fe20000410000 */
[----:B------:R-:W-:Y:S01]  /*2ca0*/  @!P0 F2FP.BF16.F32.PACK_AB R35, R0, R35 ;  /* 0x000000230023823e */ /* 0x000fe200000010ff */
[----:B------:R-:W-:Y:S01]  /*2cb0*/  @!P0 FMUL.FTZ R3, R25, R6 ;  /* 0x0000000619038220 */ /* 0x000fe20000410000 */
[----:B------:R-:W-:Y:S01]  /*2cc0*/  @!P0 FMUL.FTZ R37, R19, R31 ;  /* 0x0000001f13258220 */ /* 0x000fe20000410000 */
[C---:B------:R-:W-:Y:S01]  /*2cd0*/  @!P0 FMUL.FTZ R45, R16.reuse, R33 ;  /* 0x00000021102d8220 */ /* 0x040fe20000410000 */
[----:B------:R-:W-:Y:S01]  /*2ce0*/  @!P0 MOV R20, R35 ;  /* 0x0000002300148202 */ /* 0x000fe20000000f00 */
[----:B------:R-:W-:Y:S01]  /*2cf0*/  @!P0 FMUL.FTZ R4, R16, R7 ;  /* 0x0000000710048220 */ /* 0x000fe20000410000 */
[----:B------:R-:W-:Y:S01]  /*2d00*/  @!P0 FFMA.FTZ R2, R31, R27, R2 ;  /* 0x0000001b1f028223 */ /* 0x000fe20000010002 */
[----:B------:R-:W-:Y:S01]  /*2d10*/  @!P0 FFMA.FTZ R3, R18, R29, R3 ;  /* 0x0000001d12038223 */ /* 0x000fe20000010003 */
[----:B------:R-:W-:Y:S01]  /*2d20*/  @!P0 FFMA.FTZ R37, R27, R8, -R37 ;  /* 0x000000081b258223 */ /* 0x000fe20000010825 */
[----:B------:R-:W-:Y:S01]  /*2d30*/  @!P0 FFMA.FTZ R45, R24, R7, -R45 ;  /* 0x00000007182d8223 */ /* 0x000fe2000001082d */
[----:B------:R-:W-:Y:S01]  /*2d40*/  @!P0 FFMA.FTZ R4, R33, R24, R4 ;  /* 0x0000001821048223 */ /* 0x000fe20000010004 */
[----:B------:R-:W-:Y:S02]  /*2d50*/  @!P0 FFMA.FTZ R26, R29, R6, -R26 ;  /* 0x000000061d1a8223 */ /* 0x000fe4000001081a */
[----:B------:R-:W-:Y:S02]  /*2d60*/  @!P0 F2FP.BF16.F32.PACK_AB R34, R2, R37 ;  /* 0x000000250222823e */ /* 0x000fe400000010ff */
[----:B------:R-:W-:Y:S02]  /*2d70*/  @!P0 F2FP.BF16.F32.PACK_AB R45, R4, R45 ;  /* 0x0000002d042d823e */ /* 0x000fe400000010ff */
[----:B------:R-:W-:Y:S01]  /*2d80*/  @!P0 F2FP.BF16.F32.PACK_AB R26, R3, R26 ;  /* 0x0000001a031a823e */ /* 0x000fe200000010ff */
[----:B------:R-:W-:Y:S01]  /*2d90*/  @!P0 IMAD.MOV.U32 R21, RZ, RZ, R34 ;  /* 0x000000ffff158224 */ /* 0x000fe200078e0022 */
[----:B------:R-:W-:Y:S01]  /*2da0*/  IADD3.X R37, PT, PT, R28, R83, R28, P2, P1 ;  /* 0x000000531c257210 */ /* 0x000fe200017e241c */
[----:B------:R-:W-:Y:S01]  /*2db0*/  @!P0 IMAD.MOV.U32 R23, RZ, RZ, R45 ;  /* 0x000000ffff178224 */ /* 0x000fe200078e002d */
[----:B------:R-:W-:Y:S05]  /*2dc0*/  @!P0 MOV R22, R26 ;  /* 0x0000001a00168202 */ /* 0x000fea0000000f00 */
[----:B------:R4:W-:Y:S02]  /*2dd0*/  STG.E.128 desc[UR6][R36.64], R20 ;  /* 0x0000001424007986 */ /* 0x0009e4000c101d06 */
.L_x_3305:
[----:B------:R-:W-:Y:S05]  /*2de0*/  BSYNC.RECONVERGENT B0 ;  /* 0x0000000000007941 */ /* 0x000fea0003800200 */
.L_x_3304:
[----:B------:R-:W-:Y:S04]  /*2df0*/  BSSY.RECONVERGENT B0, `(.L_x_3306) ;  /* 0x0000038000007945 */ /* 0x000fe80003800200 */
[----:B------:R-:W-:Y:S05]  /*2e00*/  @P6 BRA `(.L_x_3307) ;  /* 0x0000000000d86947 */ /* 0x000fea0003800000 */
[----:B------:R-:W-:Y:S02]  /*2e10*/  ISETP.GE.AND P0, PT, R12, R17, PT ;  /* 0x000000110c00720c */ /* 0x000fe40003f06270 */
[C---:B------:R-:W-:Y:S04]  /*2e20*/  LEA R32, P1, R40.reuse, R42, 0x7 ;  /* 0x0000002a28207211 */ /* 0x040fe800078238ff */
[----:B------:R-:W-:Y:S02]  /*2e30*/  LEA.HI.X R33, R40, R43, R41, 0x7, P1 ;  /* 0x0000002b28217211 */ /* 0x000fe400008f3c29 */
[C---:B----4-:R-:W-:Y:S03]  /*2e40*/  LEA R37, P1, R62.reuse, R82, 0x6 ;  /* 0x000000523e257211 */ /* 0x050fe600078230ff */
[----:B------:R-:W4:Y:S01]  /*2e50*/  LDG.E.128 R16, desc[UR6][R32.64] ;  /* 0x0000000620107981 */ /* 0x000f22000c1e1d00 */
[C---:B------:R-:W-:Y:S01]  /*2e60*/  LEA R42, P2, R62.reuse, R37, 0x7 ;  /* 0x000000253e2a7211 */ /* 0x040fe200078438ff */
[----:B-12---:R-:W-:Y:S01]  /*2e70*/  @!P0 IMAD.WIDE R22, R5, 0x2, R14 ;  /* 0x0000000205168825 */ /* 0x006fe200078e020e */
[C---:B------:R-:W-:Y:S03]  /*2e80*/  LEA.HI.X R34, R62.reuse, R83, R63, 0x6, P1 ;  /* 0x000000533e227211 */ /* 0x040fe600008f343f */
[C---:B------:R-:W-:Y:S01]  /*2e90*/  @!P0 IMAD.WIDE R38, R11.reuse, 0x80, R38 ;  /* 0x000000800b268825 */ /* 0x040fe200078e0226 */
[----:B------:R-:W-:Y:S03]  /*2ea0*/  LEA.HI.X R43, R62, R34, R63, 0x7, P2 ;  /* 0x000000223e2b7211 */ /* 0x000fe600010f3c3f */
[----:B------:R-:W-:Y:S02]  /*2eb0*/  @!P0 IMAD.WIDE R22, R11, 0x80, R22 ;  /* 0x000000800b168825 */ /* 0x000fe400078e0216 */
[----:B------:R-:W2:Y:S06]  /*2ec0*/  @!P0 LDG.E.64 R38, desc[UR6][R38.64] ;  /* 0x0000000626268981 */ /* 0x000eac000c1e1b00 */
[----:B------:R-:W5:Y:S01]  /*2ed0*/  @!P0 LDG.E.64 R6, desc[UR6][R22.64] ;  /* 0x0000000616068981 */ /* 0x000f62000c1e1b00 */
[C---:B----4-:R-:W-:Y:S01]  /*2ee0*/  @!P0 LOP3.LUT R21, R16.reuse, 0xffff0000, RZ, 0xc0, !PT ;  /* 0xffff000010158812 */ /* 0x050fe200078ec0ff */
[----:B------:R-:W-:Y:S01]  /*2ef0*/  @!P0 IMAD.U32 R28, R19, 0x10000, RZ ;  /* 0x00010000131c8824 */ /* 0x000fe200078e00ff */
[----:B------:R-:W-:Y:S02]  /*2f00*/  @!P0 SHF.L.U32 R27, R16, 0x10, RZ ;  /* 0x00000010101b8819 */ /* 0x000fe400000006ff */
[C---:B------:R-:W-:Y:S02]  /*2f10*/  @!P0 LOP3.LUT R20, R18.reuse, 0xffff0000, RZ, 0xc0, !PT ;  /* 0xffff000012148812 */ /* 0x040fe400078ec0ff */
[----:B------:R-:W-:Y:S02]  /*2f20*/  @!P0 SHF.L.U32 R26, R18, 0x10, RZ ;  /* 0x00000010121a8819 */ /* 0x000fe400000006ff */
[C---:B--2---:R-:W-:Y:S01]  /*2f30*/  @!P0 LOP3.LUT R29, R38.reuse, 0xffff0000, RZ, 0xc0, !PT ;  /* 0xffff0000261d8812 */ /* 0x044fe200078ec0ff */
[----:B------:R-:W-:Y:S01]  /*2f40*/  @!P0 IMAD.U32 R25, R38, 0x10000, RZ ;  /* 0x0001000026198824 */ /* 0x000fe200078e00ff */
[C---:B------:R-:W-:Y:S01]  /*2f50*/  @!P0 LOP3.LUT R31, R39.reuse, 0xffff0000, RZ, 0xc0, !PT ;  /* 0xffff0000271f8812 */ /* 0x040fe200078ec0ff */
[----:B------:R-:W-:Y:S02]  /*2f60*/  @!P0 IMAD.U32 R24, R39, 0x10000, RZ ;  /* 0x0001000027188824 */ /* 0x000fe400078e00ff */
        /* <DEDUP_REMOVED lines=32> */
.L_x_3307:
[----:B------:R-:W-:Y:S05]  /*3170*/  BSYNC.RECONVERGENT B0 ;  /* 0x0000000000007941 */ /* 0x000fea0003800200 */
.L_x_3306:
[----:B-1----:R-:W1:Y:S01]  /*3180*/  LDC R17, c[0x0][0x450] ;  /* 0x00011400ff117b82 */ /* 0x002e620000000800 */
[----:B---3--:R-:W-:Y:S05]  /*3190*/  IMAD.U32 R3, R30, -0x40, RZ ;  /* 0xffffffc01e037824 */ /* 0x008fea00078e00ff */
[C---:B------:R-:W-:Y:S02]  /*31a0*/  LEA R50, P0, R3.reuse, R50, 0x1 ;  /* 0x0000003203327211 */ /* 0x040fe400078008ff */
[C---:B------:R-:W-:Y:S02]  /*31b0*/  LEA R14, P1, R3.reuse, R14, 0x1 ;  /* 0x0000000e030e7211 */ /* 0x040fe400078208ff */
[C---:B------:R-:W-:Y:S02]  /*31c0*/  LEA.HI.X.SX32 R51, R3.reuse, R51, 0x1, P0 ;  /* 0x0000003303337211 */ /* 0x040fe400000f0eff */
[----:B------:R-:W-:Y:S01]  /*31d0*/  LEA.HI.X.SX32 R15, R3, R15, 0x1, P1 ;  /* 0x0000000f030f7211 */ /* 0x000fe200008f0eff */
[----:B------:R-:W-:Y:S05]  /*31e0*/  BRA `(.L_x_3298) ;  /* 0x0000001800207947 */ /* 0x000fea0003800000 */
.L_x_3299:
[----:B------:R-:W-:Y:S01]  /*31f0*/  ISETP.NE.AND P3, PT, R96, RZ, PT ;  /* 0x000000ff6000720c */ /* 0x000fe20003f65270 */
[----:B------:R-:W3:Y:S01]  /*3200*/  LDC.64 R68, c[0x0][0x4a8] ;  /* 0x00012a00ff447b82 */ /* 0x000ee20000000a00 */
[----:B------:R-:W-:Y:S01]  /*3210*/  LEA.HI R16, R17, R17, RZ, 0x1 ;  /* 0x0000001111107211 */ /* 0x000fe200078f08ff */
[----:B------:R-:W-:Y:S01]  /*3220*/  BSSY.RECONVERGENT B0, `(.L_x_3308) ;  /* 0x000005f000007945 */ /* 0x000fe20003800200 */
[C---:B------:R-:W-:Y:S02]  /*3230*/  ISETP.GE.OR P0, PT, R100.reuse, R92, P3 ;  /* 0x0000005c6400720c */ /* 0x040fe40001f06670 */
[----:B------:R-:W-:Y:S03]  /*3240*/  SHF.R.S32.HI R16, RZ, 0x1, R16 ;  /* 0x00000001ff107819 */ /* 0x000fe60000011410 */
[----:B------:R-:W2:Y:S01]  /*3250*/  LDC R97, c[0x0][0x450] ;  /* 0x00011400ff617b82 */ /* 0x000ea20000000800 */
[----:B------:R-:W-:Y:S02]  /*3260*/  ISETP.LT.OR P2, PT, R100, R95, P0 ;  /* 0x0000005f6400720c */ /* 0x000fe40000741670 */
[----:B------:R-:W-:Y:S01]  /*3270*/  SHF.R.U32.HI R19, RZ, 0x1, R17 ;  /* 0x00000001ff137819 */ /* 0x000fe20000011611 */
[----:B------:R-:W-:Y:S03]  /*3280*/  IMAD.MOV R16, RZ, RZ, -R16 ;  /* 0x000000ffff107224 */ /* 0x000fe600078e0a10 */
[----:B------:R-:W-:Y:S04]  /*3290*/  ISETP.GE.U32.AND P1, PT, R12, R19, PT ;  /* 0x000000130c00720c */ /* 0x000fe80003f26070 */
[----:B------:R-:W-:Y:S02]  /*32a0*/  SEL R19, R19, R16, !P1 ;  /* 0x0000001013137207 */ /* 0x000fe40004800000 */
[C---:B---3--:R-:W-:Y:S04]  /*32b0*/  LEA R20, P0, R68.reuse, R10, 0x6 ;  /* 0x0000000a44147211 */ /* 0x048fe800078030ff */
[----:B------:R-:W-:Y:S01]  /*32c0*/  LEA.HI.X R21, R68, R9, R69, 0x6, P0 ;  /* 0x0000000944157211 */ /* 0x000fe200000f3445 */
[----:B------:R-:W-:Y:S08]  /*32d0*/  @P2 BRA `(.L_x_3309) ;  /* 0x00000004004c2947 */ /* 0x000ff00003800000 */
[----:B------:R-:W-:Y:S01]  /*32e0*/  ISETP.GE.AND P0, PT, R12, R17, PT ;  /* 0x000000110c00720c */ /* 0x000fe20003f06270 */
[----:B------:R-:W-:Y:S05]  /*32f0*/  IMAD.MOV.U32 R8, RZ, RZ, R10 ;  /* 0x000000ffff087224 */ /* 0x000fea00078e000a */
[----:B------:R-:W3:Y:S07]  /*3300*/  LDG.E.128 R52, desc[UR6][R8.64] ;  /* 0x0000000608347981 */ /* 0x000eee000c1e1d00 */
[----:B------:R-:W-:Y:S01]  /*3310*/  @!P0 SEL R57, R16, RZ, P1 ;  /* 0x000000ff10398207 */ /* 0x000fe20000800000 */
[----:B------:R-:W-:Y:S01]  /*3320*/  @!P0 IMAD.WIDE R24, R19, 0x2, R8 ;  /* 0x0000000213188825 */ /* 0x000fe200078e0208 */
[----:B------:R-:W-:Y:S03]  /*3330*/  @!P0 SHF.R.S32.HI R104, RZ, 0x1f, R16 ;  /* 0x0000001fff688819 */ /* 0x000fe60000011410 */
[C---:B------:R-:W-:Y:S01]  /*3340*/  @!P0 IMAD.SHL.U32 R99, R57.reuse, 0x2, RZ ;  /* 0x0000000239638824 */ /* 0x040fe200078e00ff */
[----:B------:R-:W-:Y:S01]  /*3350*/  @!P0 SEL R104, R104, RZ, P1 ;  /* 0x000000ff68688207 */ /* 0x000fe20000800000 */
[----:B------:R-:W4:Y:S03]  /*3360*/  @!P0 LDG.E.128 R24, desc[UR6][R24.64] ;  /* 0x0000000618188981 */ /* 0x000f26000c1e1d00 */
        /* <DEDUP_REMOVED lines=12> */
[----:B----4-:R-:W-:Y:S01]  /*3430*/  @!P0 LOP3.LUT R31, R24, 0xffff0000, RZ, 0xc0, !PT ;  /* 0xffff0000181f8812 */ /* 0x010fe200078ec0ff */
[----:B------:R-:W-:Y:S01]  /*3440*/  @!P0 IMAD.U32 R28, R26, 0x10000, RZ ;  /* 0x000100001a1c8824 */ /* 0x000fe200078e00ff */
[C---:B------:R-:W-:Y:S01]  /*3450*/  @!P0 SHF.L.U32 R18, R27.reuse, 0x10, RZ ;  /* 0x000000101b128819 */ /* 0x040fe200000006ff */
[----:B------:R-:W-:Y:S01]  /*3460*/  @!P0 IMAD.U32 R32, R24, 0x10000, RZ ;  /* 0x0001000018208824 */ /* 0x000fe200078e00ff */
[----:B------:R-:W-:Y:S02]  /*3470*/  @!P0 LOP3.LUT R24, R26, 0xffff0000, RZ, 0xc0, !PT ;  /* 0xffff00001a188812 */ /* 0x000fe400078ec0ff */
[----:B------:R-:W-:Y:S02]  /*3480*/  @!P0 LOP3.LUT R23, R27, 0xffff0000, RZ, 0xc0, !PT ;  /* 0xffff00001b178812 */ /* 0x000fe400078ec0ff */
        /* <DEDUP_REMOVED lines=9> */
[----:B------:R-:W-:Y:S01]  /*3520*/  @!P2 FADD.FTZ R34, -R34, -RZ ;  /* 0x800000ff2222a221 */ /* 0x000fe20000010100 */
[C---:B------:R-:W-:Y:S01]  /*3530*/  @!P0 SHF.L.U32 R25, R59.reuse, 0x10, RZ ;  /* 0x000000103b198819 */ /* 0x040fe200000006ff */
[----:B--2---:R-:W-:Y:S01]  /*3540*/  @!P0 IMAD.U32 R36, R44, 0x10000, RZ ;  /* 0x000100002c248824 */ /* 0x004fe200078e00ff */
        /* <DEDUP_REMOVED lines=44> */
.L_x_3309:
[----:B-1----:R-:W-:Y:S05]  /*3810*/  BSYNC.RECONVERGENT B0 ;  /* 0x0000000000007941 */ /* 0x002fea0003800200 */
.L_x_3308:
[----:B------:R-:W-:Y:S01]  /*3820*/  ISETP.NE.AND P0, PT, R49, RZ, PT ;  /* 0x000000ff3100720c */ /* 0x000fe20003f05270 */
[----:B------:R-:W-:Y:S11]  /*3830*/  BSSY.RECONVERGENT B0, `(.L_x_3310) ;  /* 0x000005b000007945 */ /* 0x000ff60003800200 */
[----:B------:R-:W-:Y:S01]  /*3840*/  @!UPT UIADD3 URZ, UPT, UPT, URZ, URZ, URZ ;  /* 0x000000fffffff290 */ /* 0x000fe2000fffe0ff */
[----:B------:R-:W-:Y:S05]  /*3850*/  @P0 BRA `(.L_x_3311) ;  /* 0x0000000400600947 */ /* 0x000fea0003800000 */
[----:B------:R-:W-:Y:S01]  /*3860*/  ISETP.GE.AND P0, PT, R12, R17, PT ;  /* 0x000000110c00720c */ /* 0x000fe20003f06270 */
[----:B---3--:R-:W3:Y:S11]  /*3870*/  LDG.E.128 R52, desc[UR6][R20.64] ;  /* 0x0000000614347981 */ /* 0x008ef6000c1e1d00 */
[----:B------:R-:W-:Y:S01]  /*3880*/  @!UPT UIADD3 URZ, UPT, UPT, URZ, URZ, URZ ;  /* 0x000000fffffff290 */ /* 0x000fe2000fffe0ff */
[----:B------:R-:W-:Y:S01]  /*3890*/  @!P0 SHF.R.S32.HI R49, RZ, 0x1f, R16 ;  /* 0x0000001fff318819 */ /* 0x000fe20000011410 */
[----:B------:R-:W-:Y:S01]  /*38a0*/  @!P0 IMAD.SHL.U32 R48, R11, 0x20, RZ ;  /* 0x000000200b308824 */ /* 0x000fe200078e00ff */
[----:B------:R-:W-:Y:S01]  /*38b0*/  @!P0 SEL R57, R16, RZ, P1 ;  /* 0x000000ff10398207 */ /* 0x000fe20000800000 */
[----:B------:R-:W-:Y:S01]  /*38c0*/  @!P0 IMAD.WIDE R24, R19, 0x2, R20 ;  /* 0x0000000213188825 */ /* 0x000fe200078e0214 */
[----:B------:R-:W-:Y:S02]  /*38d0*/  @!P0 SEL R49, R49, RZ, P1 ;  /* 0x000000ff31318207 */ /* 0x000fe40000800000 */
[C---:B------:R-:W-:Y:S03]  /*38e0*/  @!P0 IADD3 R57, P2, PT, R48.reuse, R57, RZ ;  /* 0x0000003930398210 */ /* 0x040fe60007f5e0ff */
[----:B------:R-:W4:Y:S01]  /*38f0*/  @!P0 LDG.E.128 R24, desc[UR6][R24.64] ;  /* 0x0000000618188981 */ /* 0x000f22000c1e1d00 */
[----:B------:R-:W-:Y:S01]  /*3900*/  @!P0 LEA.HI.X.SX32 R48, R48, R49, 0x1, P2 ;  /* 0x0000003130308211 */ /* 0x000fe200010f0eff */
        /* <DEDUP_REMOVED lines=13> */
[----:B----4-:R-:W-:Y:S01]  /*39e0*/  @!P0 LOP3.LUT R31, R24, 0xffff0000, RZ, 0xc0, !PT ;  /* 0xffff0000181f8812 */ /* 0x010fe200078ec0ff */
[----:B------:R-:W-:Y:S01]  /*39f0*/  @!P0 IMAD.U32 R18, R27, 0x10000, RZ ;  /* 0x000100001b128824 */ /* 0x000fe200078e00ff */
[----:B------:R-:W-:Y:S01]  /*3a00*/  @!P0 SHF.L.U32 R29, R25, 0x10, RZ ;  /* 0x00000010191d8819 */ /* 0x000fe200000006ff */
[----:B------:R-:W-:Y:S01]  /*3a10*/  @!P0 IMAD.U32 R28, R26, 0x10000, RZ ;  /* 0x000100001a1c8824 */ /* 0x000fe200078e00ff */
[----:B------:R-:W-:Y:S01]  /*3a20*/  @!P0 LOP3.LUT R23, R27, 0xffff0000, RZ, 0xc0, !PT ;  /* 0xffff00001b178812 */ /* 0x000fe200078ec0ff */
[----:B------:R-:W-:Y:S01]  /*3a30*/  @!P0 IMAD.U32 R32, R24, 0x10000, RZ ;  /* 0x0001000018208824 */ /* 0x000fe200078e00ff */
[----:B------:R-:W-:Y:S02]  /*3a40*/  @!P0 LOP3.LUT R24, R26, 0xffff0000, RZ, 0xc0, !PT ;  /* 0xffff00001a188812 */ /* 0x000fe400078ec0ff */
[----:B------:R-:W-:Y:S02]  /*3a50*/  @!P0 LOP3.LUT R30, R25, 0xffff0000, RZ, 0xc0, !PT ;  /* 0xffff0000191e8812 */ /* 0x000fe400078ec0ff */
[----:B-----5:R-:W-:Y:S01]  /*3a60*/  @!P0 SHF.L.U32 R37, R56, 0x10, RZ ;  /* 0x0000001038258819 */ /* 0x020fe200000006ff */
[----:B------:R-:W-:Y:S01]  /*3a70*/  @!P0 IMAD.U32 R33, R58, 0x10000, RZ ;  /* 0x000100003a218824 */ /* 0x000fe200078e00ff */
[----:B------:R-:W-:Y:S01]  /*3a80*/  @!P0 LOP3.LUT R34, R56, 0xffff0000, RZ, 0xc0, !PT ;  /* 0xffff000038228812 */ /* 0x000fe200078ec0ff */
        /* <DEDUP_REMOVED lines=18> */
[----:B------:R-:W-:Y:S01]  /*3bb0*/  @!P0 IMAD.U32 R42, R45, 0x10000, RZ ;  /* 0x000100002d2a8824 */ /* 0x000fe200078e00ff */
[----:B------:R-:W-:Y:S01]  /*3bc0*/  @!P0 LOP3.LUT R45, R46, 0xffff0000, RZ, 0xc0, !PT ;  /* 0xffff00002e2d8812 */ /* 0x000fe200078ec0ff */
[----:B------:R-:W-:Y:S01]  /*3bd0*/  @!P2 FADD.FTZ R27, -R27, -RZ ;  /* 0x800000ff1b1ba221 */ /* 0x000fe20000010100 */
[----:B------:R-:W-:Y:S01]  /*3be0*/  @!P0 FMUL.FTZ R4, R30, R35 ;  /* 0x000000231e048220 */ /* 0x000fe20000410000 */
[----:B------:R-:W-:Y:S01]  /*3bf0*/  @!P2 FADD.FTZ R25, -R25, -RZ ;  /* 0x800000ff1919a221 */ /* 0x000fe20000010100 */
[----:B------:R-:W-:Y:S01]  /*3c00*/  @!P2 FADD.FTZ R22, -R22, -RZ ;  /* 0x800000ff1616a221 */ /* 0x000fe20000010100 */
[----:B------:R-:W-:Y:S01]  /*3c10*/  LEA R58, P2, R62, R82, 0x6 ;  /* 0x000000523e3a7211 */ /* 0x000fe200078430ff */
        /* <DEDUP_REMOVED lines=9> */
[----:B------:R-:W-:Y:S01]  /*3cb0*/  @!P0 SHF.L.U32 R46, R47, 0x10, RZ ;  /* 0x000000102f2e8819 */ /* 0x000fe200000006ff */
[----:B------:R-:W-:Y:S01]  /*3cc0*/  @!P0 FFMA.FTZ R4, R39, R43, R4 ;  /* 0x0000002b27048223 */ /* 0x000fe20000010004 */
[----:B------:R-:W-:Y:S01]  /*3cd0*/  @!P0 LOP3.LUT R47, R47, 0xffff0000, RZ, 0xc0, !PT ;  /* 0xffff00002f2f8812 */ /* 0x000fe200078ec0ff */
[----:B------:R-:W-:Y:S01]  /*3ce0*/  @!P0 FMUL.FTZ R6, R24, R27 ;  /* 0x0000001b18068220 */ /* 0x000fe20000410000 */
[----:B------:R-:W-:Y:S01]  /*3cf0*/  @!P0 LOP3.LUT R39, R55, 0xffff0000, RZ, 0xc0, !PT ;  /* 0xffff000037278812 */ /* 0x000fe200078ec0ff */
[----:B------:R-:W-:Y:S01]  /*3d00*/  @!P0 FMUL.FTZ R7, R18, R25 ;  /* 0x0000001912078220 */ /* 0x000fe20000410000 */
[----:B------:R-:W-:Y:S01]  /*3d10*/  @!P0 F2FP.BF16.F32.PACK_AB R49, R4, R3 ;  /* 0x000000030431823e */ /* 0x000fe200000010ff */
[----:B------:R-:W-:Y:S01]  /*3d20*/  @!P0 FMUL.FTZ R8, R23, R22 ;  /* 0x0000001617088220 */ /* 0x000fe20000410000 */
        /* <DEDUP_REMOVED lines=11> */
.L_x_3311:
[----:B------:R-:W-:Y:S05]  /*3de0*/  BSYNC.RECONVERGENT B0 ;  /* 0x0000000000007941 */ /* 0x000fea0003800200 */
.L_x_3310:
[C---:B------:R-:W-:Y:S01]  /*3df0*/  ISETP.GE.OR P0, PT, R90.reuse, R92, P3 ;  /* 0x0000005c5a00720c */ /* 0x040fe20001f06670 */
[----:B------:R-:W-:Y:S03]  /*3e00*/  BSSY.RECONVERGENT B0, `(.L_x_3312) ;  /* 0x0000062000007945 */ /* 0x000fe60003800200 */
[----:B------:R-:W-:Y:S01]  /*3e10*/  ISETP.LT.OR P5, PT, R90, R95, P0 ;  /* 0x0000005f5a00720c */ /* 0x000fe200007a1670 */
[----:B------:R-:W-:Y:S01]  /*3e20*/  @!UPT UIADD3 URZ, UPT, UPT, URZ, URZ, URZ ;  /* 0x000000fffffff290 */ /* 0x000fe2000fffe0ff */
[----:B------:R-:W-:Y:S11]  /*3e30*/  @P4 BRA `(.L_x_3313) ;  /* 0x0000000400784947 */ /* 0x000ff60003800000 */
[----:B------:R-:W-:Y:S11]  /*3e40*/  ISETP.GE.AND P0, PT, R12, R17, PT ;  /* 0x000000110c00720c */ /* 0x000ff60003f06270 */
[----:B------:R-:W-:Y:S02]  /*3e50*/  @!UPT UIADD3 URZ, UPT, UPT, URZ, URZ, URZ ;  /* 0x000000fffffff290 */ /* 0x000fe4000fffe0ff */
[----:B------:R-:W-:Y:S01]  /*3e60*/  @!P0 SHF.R.S32.HI R99, RZ, 0x1f, R16 ;  /* 0x0000001fff638819 */ /* 0x000fe20000011410 */
[----:B------:R-:W-:Y:S01]  /*3e70*/  @!P0 IMAD.SHL.U32 R104, R11, 0x40, RZ ;  /* 0x000000400b688824 */ /* 0x000fe200078e00ff */
[----:B------:R-:W-:Y:S02]  /*3e80*/  @!P0 SEL R105, R16, RZ, P1 ;  /* 0x000000ff10698207 */ /* 0x000fe40000800000 */
[----:B------:R-:W-:Y:S02]  /*3e90*/  @!P0 SEL R99, R99, RZ, P1 ;  /* 0x000000ff63638207 */ /* 0x000fe40000800000 */
[C---:B------:R-:W-:Y:S04]  /*3ea0*/  @!P0 IADD3 R108, P2, PT, R104.reuse, R105, RZ ;  /* 0x00000069686c8210 */ /* 0x040fe80007f5e0ff */
[----:B------:R-:W-:Y:S01]  /*3eb0*/  @!P0 LEA.HI.X.SX32 R105, R104, R99, 0x1, P2 ;  /* 0x0000006368698211 */ /* 0x000fe200010f0eff */
[----:B------:R-:W-:Y:S01]  /*3ec0*/  @!P0 IMAD.SHL.U32 R99, R108, 0x2, RZ ;  /* 0x000000026c638824 */ /* 0x000fe200078e00ff */
[----:B------:R-:W-:Y:S02]  /*3ed0*/  SHF.L.U64.HI R104, R68, 0x6, R69 ;  /* 0x0000000644687819 */ /* 0x000fe40000010245 */
[----:B------:R-:W-:Y:S01]  /*3ee0*/  @!P0 SHF.L.U64.HI R108, R108, 0x1, R105 ;  /* 0x000000016c6c8819 */ /* 0x000fe20000010269 */
[----:B------:R-:W-:Y:S01]  /*3ef0*/  IMAD.SHL.U32 R105, R68, 0x40, RZ ;  /* 0x0000004044697824 */ /* 0x000fe200078e00ff */
[----:B------:R-:W-:Y:S04]  /*3f00*/  @!P0 IADD3 R106, P2, PT, R99, R86, RZ ;  /* 0x00000056636a8210 */ /* 0x000fe80007f5e0ff */
[----:B------:R-:W-:Y:S02]  /*3f10*/  @!P0 IADD3.X R107, PT, PT, R108, R87, RZ, P2, !PT ;  /* 0x000000576c6b8210 */ /* 0x000fe400017fe4ff */
[----:B------:R-:W-:Y:S04]  /*3f20*/  IADD3 R34, P3, P2, R105, R10, R105 ;  /* 0x0000000a69227210 */ /* 0x000fe80007a7e069 */
[----:B------:R-:W-:Y:S02]  /*3f30*/  IADD3.X R35, PT, PT, R104, R9, R104, P3, P2 ;  /* 0x0000000968237210 */ /* 0x000fe40001fe4468 */
[----:B------:R-:W-:Y:S01]  /*3f40*/  @!P0 IADD3 R38, P2, PT, R99, R88, RZ ;  /* 0x0000005863268210 */ /* 0x000fe20007f5e0ff */
[----:B------:R-:W4:Y:S01]  /*3f50*/  @!P0 LDG.E.128 R104, desc[UR6][R106.64] ;  /* 0x000000066a688981 */ /* 0x000f22000c1e1d00 */
[----:B------:R-:W-:Y:S01]  /*3f60*/  SHF.L.U32 R99, R62, 0x6, RZ ;  /* 0x000000063e637819 */ /* 0x000fe200000006ff */
[----:B------:R-:W-:Y:S04]  /*3f70*/  @!P0 IMAD.WIDE R22, R19, 0x2, R34 ;  /* 0x0000000213168825 */ /* 0x000fe800078e0222 */
[----:B------:R-:W-:Y:S01]  /*3f80*/  @!P0 IMAD.X R39, R108, 0x1, R89, P2 ;  /* 0x000000016c278824 */ /* 0x000fe200010e0659 */
[----:B------:R-:W-:Y:S01]  /*3f90*/  PLOP3.LUT P2, PT, PT, PT, PT, 0x80, 0x8 ;  /* 0x000000000008781c */ /* 0x000fe20003f4f070 */
[----:B------:R5:W2:Y:S01]  /*3fa0*/  @!P0 LDG.E.128 R24, desc[UR6][R22.64] ;  /* 0x0000000616188981 */ /* 0x000aa2000c1e1d00 */
[----:B------:R-:W-:Y:S07]  /*3fb0*/  @!P0 PLOP3.LUT P2, PT, P1, PT, PT, 0x80, 0x8 ;  /* 0x000000000008881c */ /* 0x000fee0000f4f070 */
[----:B-1-3--:R1:W3:Y:S08]  /*3fc0*/  LDG.E.128 R52, desc[UR6][R34.64] ;  /* 0x0000000622347981 */ /* 0x00a2f0000c1e1d00 */
[----:B------:R3:W3:Y:S01]  /*3fd0*/  @!P0 LDG.E.128 R56, desc[UR6][R38.64] ;  /* 0x0000000626388981 */ /* 0x0006e2000c1e1d00 */
[C---:B----4-:R-:W-:Y:S01]  /*3fe0*/  @!P0 LOP3.LUT R32, R104.reuse, 0xffff0000, RZ, 0xc0, !PT ;  /* 0xffff000068208812 */ /* 0x050fe200078ec0ff */
[----:B------:R-:W-:Y:S01]  /*3ff0*/  @!P0 IMAD.U32 R36, R104, 0x10000, RZ ;  /* 0x0001000068248824 */ /* 0x000fe200078e00ff */
[C---:B------:R-:W-:Y:S01]  /*4000*/  @!P0 SHF.L.U32 R30, R105.reuse, 0x10, RZ ;  /* 0x00000010691e8819 */ /* 0x040fe200000006ff */
[----:B------:R-:W-:Y:S01]  /*4010*/  @!P0 IMAD.U32 R28, R106, 0x10000, RZ ;  /* 0x000100006a1c8824 */ /* 0x000fe200078e00ff */
[----:B------:R-:W-:Y:S01]  /*4020*/  @!P0 LOP3.LUT R29, R105, 0xffff0000, RZ, 0xc0, !PT ;  /* 0xffff0000691d8812 */ /* 0x000fe200078ec0ff */
[----:B------:R-:W-:Y:S01]  /*4030*/  @!P2 FADD.FTZ R36, -R36, -RZ ;  /* 0x800000ff2424a221 */ /* 0x000fe20000010100 */
[----:B-----5:R-:W-:Y:S01]  /*4040*/  @!P0 LOP3.LUT R23, R106, 0xffff0000, RZ, 0xc0, !PT ;  /* 0xffff00006a178812 */ /* 0x020fe200078ec0ff */
[----:B------:R-:W-:Y:S01]  /*4050*/  @!P2 FADD.FTZ R32, -R32, -RZ ;  /* 0x800000ff2020a221 */ /* 0x000fe20000010100 */
[----:B--2---:R-:W-:Y:S01]  /*4060*/  @!P0 SHF.L.U32 R37, R24, 0x10, RZ ;  /* 0x0000001018258819 */ /* 0x004fe200000006ff */
[----:B------:R-:W-:Y:S01]  /*4070*/  @!P2 FADD.FTZ R30, -R30, -RZ ;  /* 0x800000ff1e1ea221 */ /* 0x000fe20000010100 */
[----:B-1----:R-:W-:Y:S01]  /*4080*/  @!P0 LOP3.LUT R35, R24, 0xffff0000, RZ, 0xc0, !PT ;  /* 0xffff000018238812 */ /* 0x002fe200078ec0ff */
[----:B------:R-:W-:Y:S01]  /*4090*/  @!P2 FADD.FTZ R29, -R29, -RZ ;  /* 0x800000ff1d1da221 */ /* 0x000fe20000010100 */
[----:B------:R-:W-:Y:S01]  /*40a0*/  @!P0 LOP3.LUT R18, R107, 0xffff0000, RZ, 0xc0, !PT ;  /* 0xffff00006b128812 */ /* 0x000fe200078ec0ff */
[----:B------:R-:W-:Y:S01]  /*40b0*/  @!P2 FADD.FTZ R28, -R28, -RZ ;  /* 0x800000ff1c1ca221 */ /* 0x000fe20000010100 */
[----:B------:R-:W-:Y:S01]  /*40c0*/  @!P0 LOP3.LUT R34, R25, 0xffff0000, RZ, 0xc0, !PT ;  /* 0xffff000019228812 */ /* 0x000fe200078ec0ff */
[----:B------:R-:W-:Y:S01]  /*40d0*/  @!P2 FADD.FTZ R23, -R23, -RZ ;  /* 0x800000ff1717a221 */ /* 0x000fe20000010100 */
[----:B---3--:R-:W-:Y:S01]  /*40e0*/  @!P0 SHF.L.U32 R39, R52, 0x10, RZ ;  /* 0x0000001034278819 */ /* 0x008fe200000006ff */
[----:B------:R-:W-:Y:S01]  /*40f0*/  @!P0 IMAD.U32 R22, R107, 0x10000, RZ ;  /* 0x000100006b168824 */ /* 0x000fe200078e00ff */
[----:B------:R-:W-:Y:S01]  /*4100*/  @!P0 LOP3.LUT R24, R26, 0xffff0000, RZ, 0xc0, !PT ;  /* 0xffff00001a188812 */ /* 0x000fe200078ec0ff */
[----:B------:R-:W-:Y:S01]  /*4110*/  @!P0 IMAD.U32 R33, R25, 0x10000, RZ ;  /* 0x0001000019218824 */ /* 0x000fe200078e00ff */
[----:B------:R-:W-:Y:S01]  /*4120*/  @!P0 LOP3.LUT R41, R52, 0xffff0000, RZ, 0xc0, !PT ;  /* 0xffff000034298812 */ /* 0x000fe200078ec0ff */
[----:B------:R-:W-:Y:S01]  /*4130*/  @!P0 FMUL.FTZ R0, R37, R36 ;  /* 0x0000002425008220 */ /* 0x000fe20000410000 */
[----:B------:R-:W-:Y:S01]  /*4140*/  @!P0 SHF.L.U32 R25, R27, 0x10, RZ ;  /* 0x000000101b198819 */ /* 0x000fe200000006ff */
[----:B------:R-:W-:Y:S01]  /*4150*/  @!P2 FADD.FTZ R22, -R22, -RZ ;  /* 0x800000ff1616a221 */ /* 0x000fe20000010100 */
[C---:B------:R-:W-:Y:S01]  /*4160*/  @!P0 LOP3.LUT R40, R56.reuse, 0xffff0000, RZ, 0xc0, !PT ;  /* 0xffff000038288812 */ /* 0x040fe200078ec0ff */
[----:B------:R-:W-:Y:S01]  /*4170*/  @!P0 IMAD.U32 R38, R56, 0x10000, RZ ;  /* 0x0001000038268824 */ /* 0x000fe200078e00ff */
[----:B------:R-:W-:Y:S01]  /*4180*/  @!P0 SHF.L.U32 R42, R53, 0x10, RZ ;  /* 0x00000010352a8819 */ /* 0x000fe200000006ff */
[----:B------:R-:W-:Y:S01]  /*4190*/  @!P0 IMAD.U32 R31, R26, 0x10000, RZ ;  /* 0x000100001a1f8824 */ /* 0x000fe200078e00ff */
[----:B------:R-:W-:Y:S01]  /*41a0*/  @!P0 LOP3.LUT R27, R27, 0xffff0000, RZ, 0xc0, !PT ;  /* 0xffff00001b1b8812 */ /* 0x000fe200078ec0ff */
[----:B------:R-:W-:Y:S01]  /*41b0*/  @!P0 FMUL.FTZ R2, R35, R32 ;  /* 0x0000002023028220 */ /* 0x000fe20000410000 */
[----:B------:R-:W-:Y:S01]  /*41c0*/  @!P0 LOP3.LUT R44, R57, 0xffff0000, RZ, 0xc0, !PT ;  /* 0xffff0000392c8812 */ /* 0x000fe200078ec0ff */
[----:B------:R-:W-:Y:S01]  /*41d0*/  @!P2 FADD.FTZ R18, -R18, -RZ ;  /* 0x800000ff1212a221 */ /* 0x000fe20000010100 */
[----:B------:R-:W-:Y:S01]  /*41e0*/  @!P0 LOP3.LUT R45, R53, 0xffff0000, RZ, 0xc0, !PT ;  /* 0xffff0000352d8812 */ /* 0x000fe200078ec0ff */
[----:B------:R-:W-:Y:S01]  /*41f0*/  @!P0 FMUL.FTZ R3, R33, R30 ;  /* 0x0000001e21038220 */ /* 0x000fe20000410000 */
[----:B------:R-:W-:Y:S01]  /*4200*/  @!P0 LOP3.LUT R47, R58, 0xffff0000, RZ, 0xc0, !PT ;  /* 0xffff00003a2f8812 */ /* 0x000fe200078ec0ff */
[----:B------:R-:W-:Y:S01]  /*4210*/  @!P0 IMAD.U32 R43, R57, 0x10000, RZ ;  /* 0x00010000392b8824 */ /* 0x000fe200078e00ff */
[----:B------:R-:W-:Y:S01]  /*4220*/  @!P0 LOP3.LUT R49, R59, 0xffff0000, RZ, 0xc0, !PT ;  /* 0xffff00003b318812 */ /* 0x000fe200078ec0ff */
[----:B------:R-:W-:Y:S01]  /*4230*/  @!P0 FFMA.FTZ R0, R39, R38, R0 ;  /* 0x0000002627008223 */ /* 0x000fe20000010000 */
[----:B------:R-:W-:Y:S01]  /*4240*/  @!P0 LOP3.LUT R39, R54, 0xffff0000, RZ, 0xc0, !PT ;  /* 0xffff000036278812 */ /* 0x000fe200078ec0ff */
[----:B------:R-:W-:Y:S01]  /*4250*/  @!P0 FMUL.FTZ R4, R34, R29 ;  /* 0x0000001d22048220 */ /* 0x000fe20000410000 */
[----:B------:R-:W-:Y:S01]  /*4260*/  SHF.L.U64.HI R104, R62, 0x6, R63 ;  /* 0x000000063e687819 */ /* 0x000fe2000001023f */
[----:B------:R-:W-:Y:S01]  /*4270*/  @!P0 IMAD.U32 R38, R54, 0x10000, RZ ;  /* 0x0001000036268824 */ /* 0x000fe200078e00ff */
[----:B------:R-:W-:Y:S01]  /*4280*/  IADD3 R108, P3, P2, R99, R82, R99 ;  /* 0x00000052636c7210 */ /* 0x000fe20007a7e063 */
[----:B------:R-:W-:Y:S01]  /*4290*/  @!P0 FMUL.FTZ R5, R31, R28 ;  /* 0x0000001c1f058220 */ /* 0x000fe20000410000 */
[----:B------:R-:W-:Y:S02]  /*42a0*/  @!P0 IMAD.U32 R46, R58, 0x10000, RZ ;  /* 0x000100003a2e8824 */ /* 0x000fe400078e00ff */
[----:B------:R-:W-:Y:S01]  /*42b0*/  @!P0 FFMA.FTZ R2, R41, R40, R2 ;  /* 0x0000002829028223 */ /* 0x000fe20000010002 */
[C---:B------:R-:W-:Y:S01]  /*42c0*/  @!P0 LOP3.LUT R41, R55.reuse, 0xffff0000, RZ, 0xc0, !PT ;  /* 0xffff000037298812 */ /* 0x040fe200078ec0ff */
[----:B------:R-:W-:Y:S01]  /*42d0*/  @!P0 FMUL.FTZ R6, R24, R23 ;  /* 0x0000001718068220 */ /* 0x000fe20000410000 */
[----:B------:R-:W-:Y:S01]  /*42e0*/  IADD3.X R109, PT, PT, R104, R83, R104, P3, P2 ;  /* 0x00000053686d7210 */ /* 0x000fe20001fe4468 */
[----:B------:R-:W-:Y:S01]  /*42f0*/  @!P0 IMAD.U32 R40, R55, 0x10000, RZ ;  /* 0x0001000037288824 */ /* 0x000fe200078e00ff */
[----:B------:R-:W-:Y:S01]  /*4300*/  @!P0 F2FP.BF16.F32.PACK_AB R99, R2, R0 ;  /* 0x000000000263823e */ /* 0x000fe200000010ff */
[----:B------:R-:W-:Y:S01]  /*4310*/  @!P0 FFMA.FTZ R3, R42, R43, R3 ;  /* 0x0000002b2a038223 */ /* 0x000fe20000010003 */
        /* <DEDUP_REMOVED lines=8> */
[----:B------:R-:W-:Y:S01]  /*43a0*/  @!P0 F2FP.BF16.F32.PACK_AB R106, R4, R3 ;  /* 0x00000003046a823e */ /* 0x000fe200000010ff */
[----:B------:R-:W-:Y:S01]  /*43b0*/  @!P0 IMAD.MOV.U32 R52, RZ, RZ, R99 ;  /* 0x000000ffff348224 */ /* 0x000fe200078e0063 */
[----:B------:R-:W-:Y:S02]  /*43c0*/  @!P0 F2FP.BF16.F32.PACK_AB R105, R6, R5 ;  /* 0x000000050669823e */ /* 0x000fe400000010ff */
[----:B------:R-:W-:Y:S01]  /*43d0*/  @!P0 F2FP.BF16.F32.PACK_AB R104, R8, R7 ;  /* 0x000000070868823e */ /* 0x000fe200000010ff */
[----:B------:R-:W-:Y:S01]  /*43e0*/  @!P0 IMAD.MOV.U32 R53, RZ, RZ, R106 ;  /* 0x000000ffff358224 */ /* 0x000fe200078e006a */
[----:B------:R-:W-:Y:S03]  /*43f0*/  @!P0 MOV R54, R105 ;  /* 0x0000006900368202 */ /* 0x000fe60000000f00 */
[----:B------:R-:W-:Y:S05]  /*4400*/  @!P0 IMAD.MOV.U32 R55, RZ, RZ, R104 ;  /* 0x000000ffff378224 */ /* 0x000fea00078e0068 */
[----:B------:R4:W-:Y:S02]  /*4410*/  STG.E.128 desc[UR6][R108.64], R52 ;  /* 0x000000346c007986 */ /* 0x0009e4000c101d06 */
.L_x_3313:
[----:B------:R-:W-:Y:S05]  /*4420*/  BSYNC.RECONVERGENT B0 ;  /* 0x0000000000007941 */ /* 0x000fea0003800200 */
.L_x_3312:
[----:B------:R-:W-:Y:S04]  /*4430*/  BSSY.RECONVERGENT B0, `(.L_x_3314) ;  /* 0x000005d000007945 */ /* 0x000fe80003800200 */
[----:B------:R-:W-:Y:S05]  /*4440*/  @P5 BRA `(.L_x_3315) ;  /* 0x00000004006c5947 */ /* 0x000fea0003800000 */
[----:B------:R-:W-:Y:S02]  /*4450*/  ISETP.GE.AND P0, PT, R12, R17, PT ;  /* 0x000000110c00720c */ /* 0x000fe40003f06270 */
[C---:B------:R-:W-:Y:S04]  /*4460*/  LEA R28, P3, R68.reuse, R20, 0x7 ;  /* 0x00000014441c7211 */ /* 0x040fe800078638ff */
[----:B------:R-:W-:Y:S05]  /*4470*/  LEA.HI.X R29, R68, R21, R69, 0x7, P3 ;  /* 0x00000015441d7211 */ /* 0x000fea00018f3c45 */
[----:B-1-34-:R-:W3:Y:S02]  /*4480*/  LDG.E.128 R52, desc[UR6][R28.64] ;  /* 0x000000061c347981 */ /* 0x01aee4000c1e1d00 */
[----:B------:R-:W-:Y:S01]  /*4490*/  @!P0 SHF.R.S32.HI R48, RZ, 0x1f, R16 ;  /* 0x0000001fff308819 */ /* 0x000fe20000011410 */
[----:B------:R-:W-:Y:S01]  /*44a0*/  @!P0 IMAD R49, R11, 0x60, RZ ;  /* 0x000000600b318824 */ /* 0x000fe200078e02ff */
[----:B------:R-:W-:Y:S01]  /*44b0*/  @!P0 SEL R56, R16, RZ, P1 ;  /* 0x000000ff10388207 */ /* 0x000fe20000800000 */
[----:B------:R-:W-:Y:S01]  /*44c0*/  @!P0 IMAD.WIDE R16, R19, 0x2, R28 ;  /* 0x0000000213108825 */ /* 0x000fe200078e021c */
[----:B------:R-:W-:Y:S02]  /*44d0*/  @!P0 SEL R48, R48, RZ, P1 ;  /* 0x000000ff30308207 */ /* 0x000fe40000800000 */
[C---:B------:R-:W-:Y:S02]  /*44e0*/  @!P0 IADD3 R56, P2, PT, R49.reuse, R56, RZ ;  /* 0x0000003831388210 */ /* 0x040fe40007f5e0ff */
[----:B------:R-:W4:Y:S02]  /*44f0*/  @!P0 LDG.E.128 R20, desc[UR6][R16.64] ;  /* 0x0000000610148981 */ /* 0x000f24000c1e1d00 */
[----:B------:R-:W-:Y:S01]  /*4500*/  @!P0 LEA.HI.X.SX32 R57, R49, R48, 0x1, P2 ;  /* 0x0000003031398211 */ /* 0x000fe200010f0eff */
[C---:B------:R-:W-:Y:S03]  /*4510*/  @!P0 IMAD.SHL.U32 R49, R56.reuse, 0x2, RZ ;  /* 0x0000000238318824 */ /* 0x040fe600078e00ff */
[----:B------:R-:W-:Y:S02]  /*4520*/  @!P0 SHF.L.U64.HI R48, R56, 0x1, R57 ;  /* 0x0000000138308819 */ /* 0x000fe40000010239 */
[C---:B------:R-:W-:Y:S05]  /*4530*/  @!P0 IADD3 R58, P2, PT, R49.reuse, R86, RZ ;  /* 0x00000056313a8210 */ /* 0x040fea0007f5e0ff */
[C---:B------:R-:W-:Y:S01]  /*4540*/  @!P0 IMAD.X R59, R48.reuse, 0x1, R87, P2 ;  /* 0x00000001303b8824 */ /* 0x040fe200010e0657 */
[----:B------:R-:W-:Y:S05]  /*4550*/  @!P0 IADD3 R34, P2, PT, R49, R88, RZ ;  /* 0x0000005831228210 */ /* 0x000fea0007f5e0ff */
[----:B------:R-:W5:Y:S01]  /*4560*/  @!P0 LDG.E.128 R56, desc[UR6][R58.64] ;  /* 0x000000063a388981 */ /* 0x000f62000c1e1d00 */
[----:B------:R-:W-:Y:S01]  /*4570*/  @!P0 IMAD.X R35, R48, 0x1, R89, P2 ;  /* 0x0000000130238824 */ /* 0x000fe200010e0659 */
[----:B------:R-:W-:Y:S02]  /*4580*/  PLOP3.LUT P2, PT, PT, PT, PT, 0x80, 0x8 ;  /* 0x000000000008781c */ /* 0x000fe40003f4f070 */
[----:B------:R-:W-:Y:S04]  /*4590*/  @!P0 PLOP3.LUT P2, PT, P1, PT, PT, 0x80, 0x8 ;  /* 0x000000000008881c */ /* 0x000fe80000f4f070 */
[----:B------:R3:W2:Y:S02]  /*45a0*/  @!P0 LDG.E.128 R44, desc[UR6][R34.64] ;  /* 0x00000006222c8981 */ /* 0x0006a4000c1e1d00 */
[C---:B---3--:R-:W-:Y:S01]  /*45b0*/  @!P0 LOP3.LUT R35, R52.reuse, 0xffff0000, RZ, 0xc0, !PT ;  /* 0xffff000034238812 */ /* 0x048fe200078ec0ff */
[----:B------:R-:W-:Y:S01]  /*45c0*/  @!P0 IMAD.U32 R33, R52, 0x10000, RZ ;  /* 0x0001000034218824 */ /* 0x000fe200078e00ff */
[C---:B------:R-:W-:Y:S01]  /*45d0*/  @!P0 LOP3.LUT R39, R53.reuse, 0xffff0000, RZ, 0xc0, !PT ;  /* 0xffff000035278812 */ /* 0x040fe200078ec0ff */
[----:B------:R-:W-:Y:S01]  /*45e0*/  @!P0 IMAD.U32 R38, R53, 0x10000, RZ ;  /* 0x0001000035268824 */ /* 0x000fe200078e00ff */
[C---:B----4-:R-:W-:Y:S01]  /*45f0*/  @!P0 LOP3.LUT R30, R20.reuse, 0xffff0000, RZ, 0xc0, !PT ;  /* 0xffff0000141e8812 */ /* 0x050fe200078ec0ff */
[----:B------:R-:W-:Y:S01]  /*4600*/  @!P0 IMAD.U32 R32, R20, 0x10000, RZ ;  /* 0x0001000014208824 */ /* 0x000fe200078e00ff */
[C---:B------:R-:W-:Y:S01]  /*4610*/  @!P0 LOP3.LUT R29, R21.reuse, 0xffff0000, RZ, 0xc0, !PT ;  /* 0xffff0000151d8812 */ /* 0x040fe200078ec0ff */
[----:B------:R-:W-:Y:S01]  /*4620*/  @!P0 IMAD.U32 R28, R21, 0x10000, RZ ;  /* 0x00010000151c8824 */ /* 0x000fe200078e00ff */
[C---:B------:R-:W-:Y:S01]  /*4630*/  @!P0 SHF.L.U32 R26, R22.reuse, 0x10, RZ ;  /* 0x00000010161a8819 */ /* 0x040fe200000006ff */
[C---:B------:R-:W-:Y:S01]  /*4640*/  @!P0 IMAD.U32 R20, R23.reuse, 0x10000, RZ ;  /* 0x0001000017148824 */ /* 0x040fe200078e00ff */
        /* <DEDUP_REMOVED lines=10> */
[----:B------:R-:W-:Y:S01]  /*46f0*/  @!P0 SHF.L.U32 R17, R59, 0x10, RZ ;  /* 0x000000103b118819 */ /* 0x000fe200000006ff */
[----:B------:R-:W-:Y:S01]  /*4700*/  @!P2 FADD.FTZ R25, -R25, -RZ ;  /* 0x800000ff1919a221 */ /* 0x000fe20000010100 */
[----:B------:R-:W-:Y:S01]  /*4710*/  @!P0 LOP3.LUT R16, R59, 0xffff0000, RZ, 0xc0, !PT ;  /* 0xffff00003b108812 */ /* 0x000fe200078ec0ff */
[----:B------:R-:W-:Y:S01]  /*4720*/  @!P2 FADD.FTZ R24, -R24, -RZ ;  /* 0x800000ff1818a221 */ /* 0x000fe20000010100 */
[C---:B--2---:R-:W-:Y:S01]  /*4730*/  @!P0 LOP3.LUT R36, R44.reuse, 0xffff0000, RZ, 0xc0, !PT ;  /* 0xffff00002c248812 */ /* 0x044fe200078ec0ff */
[----:B------:R-:W-:Y:S01]  /*4740*/  @!P0 IMAD.U32 R34, R44, 0x10000, RZ ;  /* 0x000100002c228824 */ /* 0x000fe200078e00ff */
[C---:B------:R-:W-:Y:S01]  /*4750*/  @!P0 SHF.L.U32 R37, R45.reuse, 0x10, RZ ;  /* 0x000000102d258819 */ /* 0x040fe200000006ff */
[----:B------:R-:W-:Y:S01]  /*4760*/  @!P0 FMUL.FTZ R0, R32, R31 ;  /* 0x0000001f20008220 */ /* 0x000fe20000410000 */
[----:B------:R-:W-:Y:S01]  /*4770*/  @!P0 LOP3.LUT R40, R45, 0xffff0000, RZ, 0xc0, !PT ;  /* 0xffff00002d288812 */ /* 0x000fe200078ec0ff */
[----:B------:R-:W-:Y:S01]  /*4780*/  @!P2 FADD.FTZ R19, -R19, -RZ ;  /* 0x800000ff1313a221 */ /* 0x000fe20000010100 */
[----:B------:R-:W-:Y:S01]  /*4790*/  @!P0 LOP3.LUT R42, R46, 0xffff0000, RZ, 0xc0, !PT ;  /* 0xffff00002e2a8812 */ /* 0x000fe200078ec0ff */
[----:B------:R-:W-:Y:S01]  /*47a0*/  @!P0 FMUL.FTZ R2, R30, R27 ;  /* 0x0000001b1e028220 */ /* 0x000fe20000410000 */
[C---:B------:R-:W-:Y:S01]  /*47b0*/  @!P0 SHF.L.U32 R43, R47.reuse, 0x10, RZ ;  /* 0x000000102f2b8819 */ /* 0x040fe200000006ff */
[----:B------:R-:W-:Y:S01]  /*47c0*/  @!P2 FADD.FTZ R18, -R18, -RZ ;  /* 0x800000ff1212a221 */ /* 0x000fe20000010100 */
[----:B------:R-:W-:Y:S01]  /*47d0*/  @!P0 LOP3.LUT R44, R47, 0xffff0000, RZ, 0xc0, !PT ;  /* 0xffff00002f2c8812 */ /* 0x000fe200078ec0ff */
[----:B------:R-:W-:Y:S01]  /*47e0*/  @!P2 FADD.FTZ R17, -R17, -RZ ;  /* 0x800000ff1111a221 */ /* 0x000fe20000010100 */
[----:B------:R-:W-:Y:S01]  /*47f0*/  @!P0 FMUL.FTZ R3, R28, R25 ;  /* 0x000000191c038220 */ /* 0x000fe20000410000 */
[----:B------:R-:W-:Y:S01]  /*4800*/  @!P2 FADD.FTZ R16, -R16, -RZ ;  /* 0x800000ff1010a221 */ /* 0x000fe20000010100 */
[----:B------:R-:W-:Y:S01]  /*4810*/  LEA R49, P2, R62, R82, 0x6 ;  /* 0x000000523e317211 */ /* 0x000fe200078430ff */
[----:B------:R-:W-:Y:S01]  /*4820*/  @!P0 FFMA.FTZ R0, R33, R34, R0 ;  /* 0x0000002221008223 */ /* 0x000fe20000010000 */
[----:B------:R-:W-:Y:S01]  /*4830*/  @!P0 LOP3.LUT R33, R54, 0xffff0000, RZ, 0xc0, !PT ;  /* 0xffff000036218812 */ /* 0x000fe200078ec0ff */
[----:B------:R-:W-:Y:S01]  /*4840*/  @!P0 FMUL.FTZ R4, R29, R24 ;  /* 0x000000181d048220 */ /* 0x000fe20000410000 */
[----:B------:R-:W-:Y:S01]  /*4850*/  LEA R58, P1, R62, R49, 0x7 ;  /* 0x000000313e3a7211 */ /* 0x000fe200078238ff */
[----:B------:R-:W-:Y:S01]  /*4860*/  @!P0 IMAD.U32 R34, R54, 0x10000, RZ ;  /* 0x0001000036228824 */ /* 0x000fe200078e00ff */
[--C-:B------:R-:W-:Y:S01]  /*4870*/  LEA.HI.X R48, R62, R83, R63.reuse, 0x6, P2 ;  /* 0x000000533e307211 */ /* 0x100fe200010f343f */
[----:B------:R-:W-:Y:S01]  /*4880*/  @!P0 FFMA.FTZ R2, R35, R36, R2 ;  /* 0x0000002423028223 */ /* 0x000fe20000010002 */
[C---:B------:R-:W-:Y:S01]  /*4890*/  @!P0 SHF.L.U32 R36, R55.reuse, 0x10, RZ ;  /* 0x0000001037248819 */ /* 0x040fe200000006ff */
[----:B------:R-:W-:Y:S01]  /*48a0*/  @!P0 FMUL.FTZ R5, R26, R19 ;  /* 0x000000131a058220 */ /* 0x000fe20000410000 */
[----:B------:R-:W-:Y:S01]  /*48b0*/  @!P0 LOP3.LUT R35, R55, 0xffff0000, RZ, 0xc0, !PT ;  /* 0xffff000037238812 */ /* 0x000fe200078ec0ff */
[----:B------:R-:W-:Y:S01]  /*48c0*/  @!P0 IMAD.U32 R41, R46, 0x10000, RZ ;  /* 0x000100002e298824 */ /* 0x000fe200078e00ff */
[----:B------:R-:W-:Y:S01]  /*48d0*/  LEA.HI.X R59, R62, R48, R63, 0x7, P1 ;  /* 0x000000303e3b7211 */ /* 0x000fe200008f3c3f */
[----:B------:R-:W-:Y:S01]  /*48e0*/  @!P0 FMUL.FTZ R6, R21, R18 ;  /* 0x0000001215068220 */ /* 0x000fe20000410000 */
[----:B------:R-:W-:Y:S01]  /*48f0*/  @!P0 F2FP.BF16.F32.PACK_AB R49, R2, R0 ;  /* 0x000000000231823e */ /* 0x000fe200000010ff */
        /* <DEDUP_REMOVED lines=16> */
.L_x_3315:
[----:B------:R-:W-:Y:S05]  /*4a00*/  BSYNC.RECONVERGENT B0 ;  /* 0x0000000000007941 */ /* 0x000fea0003800200 */
.L_x_3314:
[----:B------:R-:W1:Y:S01]  /*4a10*/  LDC R17, c[0x0][0x450] ;  /* 0x00011400ff117b82 */ /* 0x000e620000000800 */
[----:B--2---:R-:W-:Y:S05]  /*4a20*/  IMAD.U32 R97, R97, -0x40, RZ ;  /* 0xffffffc061617824 */ /* 0x004fea00078e00ff */
[C---:B------:R-:W-:Y:S02]  /*4a30*/  LEA R88, P1, R97.reuse, R88, 0x1 ;  /* 0x0000005861587211 */ /* 0x040fe400078208ff */
[C---:B------:R-:W-:Y:S02]  /*4a40*/  LEA R86, P0, R97.reuse, R86, 0x1 ;  /* 0x0000005661567211 */ /* 0x040fe400078008ff */
[C---:B------:R-:W-:Y:S02]  /*4a50*/  LEA.HI.X.SX32 R89, R97.reuse, R89, 0x1, P1 ;  /* 0x0000005961597211 */ /* 0x040fe400008f0eff */
[----:B------:R-:W-:Y:S09]  /*4a60*/  LEA.HI.X.SX32 R87, R97, R87, 0x1, P0 ;  /* 0x0000005761577211 */ /* 0x000ff200000f0eff */
.L_x_3298:
[----:B-1----:R-:W-:Y:S05]  /*4a70*/  BSYNC.RECONVERGENT B1 ;  /* 0x0000000000017941 */ /* 0x002fea0003800200 */
.L_x_3296:
[----:B------:R-:W-:Y:S01]  /*4a80*/  ISETP.NE.U32.AND P0, PT, RZ, UR12, PT ;  /* 0x0000000cff007c0c */ /* 0x000fe2000bf05070 */
[----:B------:R-:W-:Y:S03]  /*4a90*/  VIADD R94, R94, 0xffffff80 ;  /* 0xffffff805e5e7836 */ /* 0x000fe60000000000 */
[----:B------:R-:W-:Y:S11]  /*4aa0*/  ISETP.NE.AND.EX P0, PT, RZ, UR13, PT, P0 ;  /* 0x0000000dff007c0c */ /* 0x000ff6000bf05300 */
[----:B------:R-:W-:Y:S02]  /*4ab0*/  @!UPT UIADD3 URZ, UPT, UPT, URZ, URZ, URZ ;  /* 0x000000fffffff290 */ /* 0x000fe4000fffe0ff */
[----:B--2---:R-:W-:Y:S02]  /*4ac0*/  @!P0 IMAD.MOV.U32 R3, RZ, RZ, RZ ;  /* 0x000000ffff038224 */ /* 0x004fe400078e00ff */
[----:B------:R-:W-:Y:S02]  /*4ad0*/  @!P0 IMAD.SHL.U32 R2, R60, 0x80, RZ ;  /* 0x000000803c028824 */ /* 0x000fe400078e00ff */
[----:B------:R-:W-:Y:S01]  /*4ae0*/  @!P0 IMAD.SHL.U32 R0, R62, 0x80, RZ ;  /* 0x000000803e008824 */ /* 0x000fe200078e00ff */
[----:B------:R-:W-:Y:S05]  /*4af0*/  @!P0 IADD3 R3, P1, PT, RZ, -R3, RZ ;  /* 0x80000003ff038210 */ /* 0x000fea0007f3e0ff */
[----:B------:R-:W-:Y:S02]  /*4b00*/  @!P0 IMAD.X R2, RZ, RZ, ~R2, P1 ;  /* 0x000000ffff028224 */ /* 0x000fe400008e0e02 */
[----:B------:R-:W-:Y:S03]  /*4b10*/  @!P0 IMAD.X R0, RZ, RZ, ~R0, P1 ;  /* 0x000000ffff008224 */ /* 0x000fe600008e0e00 */
[C---:B---3--:R-:W-:Y:S02]  /*4b20*/  @!P0 SHF.R.S64 R5, R3.reuse, 0x1f, R2 ;  /* 0x0000001f03058819 */ /* 0x048fe40000001002 */
        /* <DEDUP_REMOVED lines=30> */
[----:B------:R-:W-:Y:S01]  /*4d10*/  @!P1 IADD3 R5, PT, PT, R5, 0x1, RZ ;  /* 0x0000000105059810 */ /* 0x000fe20007ffe0ff */
[----:B------:R-:W-:Y:S01]  /*4d20*/  @!P1 IMAD.IADD R16, R16, 0x1, -R6 ;  /* 0x0000000110109824 */ /* 0x000fe200078e0a06 */
[-C--:B------:R-:W-:Y:S01]  /*4d30*/  @!P0 IADD3 R8, PT, PT, R8, -R6.reuse, RZ ;  /* 0x8000000608088210 */ /* 0x080fe20007ffe0ff */
[----:B------:R-:W-:Y:S01]  /*4d40*/  @!P0 VIADD R7, R7, 0x1 ;  /* 0x0000000107078836 */ /* 0x000fe20000000000 */
[----:B------:R-:W-:Y:S02]  /*4d50*/  ISETP.NE.AND P0, PT, R3, RZ, PT ;  /* 0x000000ff0300720c */ /* 0x000fe40003f05270 */
[-C--:B------:R-:W-:Y:S02]  /*4d60*/  ISETP.GE.U32.AND P2, PT, R8, R6.reuse, PT ;  /* 0x000000060800720c */ /* 0x080fe40003f46070 */
[----:B------:R-:W-:Y:S02]  /*4d70*/  ISETP.GE.U32.AND P3, PT, R16, R6, PT ;  /* 0x000000061000720c */ /* 0x000fe40003f66070 */
[-C--:B------:R-:W-:Y:S02]  /*4d80*/  LOP3.LUT R6, R94, R3.reuse, RZ, 0x3c, !PT ;  /* 0x000000035e067212 */ /* 0x080fe400078e3cff */
[----:B------:R-:W-:Y:S02]  /*4d90*/  LOP3.LUT R8, R98, R3, RZ, 0x3c, !PT ;  /* 0x0000000362087212 */ /* 0x000fe400078e3cff */
[----:B------:R-:W-:Y:S02]  /*4da0*/  ISETP.GE.AND P4, PT, R6, RZ, PT ;  /* 0x000000ff0600720c */ /* 0x000fe40003f86270 */
[----:B------:R-:W-:Y:S03]  /*4db0*/  ISETP.GE.AND P5, PT, R8, RZ, PT ;  /* 0x000000ff0800720c */ /* 0x000fe60003fa6270 */
[----:B------:R-:W-:Y:S02]  /*4dc0*/  @P2 VIADD R7, R7, 0x1 ;  /* 0x0000000107072836 */ /* 0x000fe40000000000 */
[----:B------:R-:W-:Y:S06]  /*4dd0*/  @P3 IADD3 R5, PT, PT, R5, 0x1, RZ ;  /* 0x0000000105053810 */ /* 0x000fec0007ffe0ff */
        /* <DEDUP_REMOVED lines=10> */
[----:B------:R-:W2:Y:S02]  /*4e80*/  LDG.E R21, desc[UR6][R24.64] ;  /* 0x0000000618157981 */ /* 0x000ea4000c1e1900 */
[----:B------:R-:W-:Y:S02]  /*4e90*/  IMAD.WIDE.U32 R26, R0, R60, RZ ;  /* 0x0000003c001a7225 */ /* 0x000fe400078e00ff */
[----:B------:R-:W2:Y:S02]  /*4ea0*/  LDG.E R6, desc[UR6][R28.64] ;  /* 0x000000061c067981 */ /* 0x000ea4000c1e1900 */
[----:B--2---:R-:W-:Y:S02]  /*4eb0*/  IADD3 R23, PT, PT, R21, -R6, RZ ;  /* 0x8000000615177210 */ /* 0x004fe40007ffe0ff */
[----:B------:R-:W-:Y:S02]  /*4ec0*/  SHF.R.S32.HI R21, RZ, 0x1f, R0 ;  /* 0x0000001fff157819 */ /* 0x000fe40000011400 */
[----:B------:R-:W-:Y:S01]  /*4ed0*/  SHF.R.S32.HI R16, RZ, 0x1f, R23 ;  /* 0x0000001fff107819 */ /* 0x000fe20000011417 */
[----:B------:R-:W-:Y:S04]  /*4ee0*/  IMAD.WIDE.U32 R24, R23, UR8, RZ ;  /* 0x0000000817187c25 */ /* 0x000fe8000f8e00ff */
[----:B------:R-:W-:Y:S02]  /*4ef0*/  IMAD R6, R16, UR8, RZ ;  /* 0x0000000810067c24 */ /* 0x000fe4000f8e02ff */
[----:B------:R-:W-:Y:S02]  /*4f00*/  IMAD R8, R21, R60, RZ ;  /* 0x0000003c15087224 */ /* 0x000fe400078e02ff */
[----:B------:R-:W-:Y:S02]  /*4f10*/  IMAD R6, R23, UR9, R6 ;  /* 0x0000000917067c24 */ /* 0x000fe4000f8e0206 */
[----:B------:R-:W-:Y:S02]  /*4f20*/  IMAD R8, R0, R61, R8 ;  /* 0x0000003d00087224 */ /* 0x000fe400078e0208 */
[----:B------:R-:W-:Y:S01]  /*4f30*/  IMAD R21, R21, R62, RZ ;  /* 0x0000003e15157224 */ /* 0x000fe200078e02ff */
[----:B------:R-:W-:Y:S01]  /*4f40*/  IADD3 R25, PT, PT, R25, R6, RZ ;  /* 0x0000000619197210 */ /* 0x000fe20007ffe0ff */
[----:B------:R-:W-:Y:S02]  /*4f50*/  IMAD.IADD R27, R27, 0x1, R8 ;  /* 0x000000011b1b7824 */ /* 0x000fe400078e0208 */
[----:B------:R-:W-:Y:S02]  /*4f60*/  IMAD R16, R16, UR10, RZ ;  /* 0x0000000a10107c24 */ /* 0x000fe4000f8e02ff */
[C---:B------:R-:W-:Y:S04]  /*4f70*/  IMAD.WIDE.U32 R26, R23.reuse, UR10, R26 ;  /* 0x0000000a171a7c25 */ /* 0x040fe8000f8e001a */
[----:B------:R-:W-:Y:S01]  /*4f80*/  IMAD.WIDE.U32 R24, R0, R62, R24 ;  /* 0x0000003e00187225 */ /* 0x000fe200078e0018 */
[----:B------:R-:W-:Y:S03]  /*4f90*/  LEA R80, P1, R26, R80, 0x1 ;  /* 0x000000501a507211 */ /* 0x000fe600078208ff */
[----:B------:R-:W-:Y:S01]  /*4fa0*/  IMAD R16, R23, UR11, R16 ;  /* 0x0000000b17107c24 */ /* 0x000fe2000f8e0210 */
[----:B------:R-:W-:Y:S01]  /*4fb0*/  LEA R82, P0, R24, R82, 0x1 ;  /* 0x0000005218527211 */ /* 0x000fe200078008ff */
[----:B------:R-:W-:Y:S02]  /*4fc0*/  IMAD R21, R0, R63, R21 ;  /* 0x0000003f00157224 */ /* 0x000fe400078e0215 */
[----:B------:R-:W-:Y:S03]  /*4fd0*/  IMAD.IADD R16, R27, 0x1, R16 ;  /* 0x000000011b107824 */ /* 0x000fe600078e0210 */
[----:B------:R-:W-:Y:S02]  /*4fe0*/  IADD3 R21, PT, PT, R25, R21, RZ ;  /* 0x0000001519157210 */ /* 0x000fe40007ffe0ff */
[----:B------:R-:W-:Y:S02]  /*4ff0*/  LEA.HI.X R79, R26, R79, R16, 0x1, P1 ;  /* 0x0000004f1a4f7211 */ /* 0x000fe400008f0c10 */
[----:B------:R-:W-:Y:S07]  /*5000*/  LEA.HI.X R83, R24, R83, R21, 0x1, P0 ;  /* 0x0000005318537211 */ /* 0x000fee00000f0c15 */
.L_x_3316:
[----:B------:R-:W-:Y:S02]  /*5010*/  ISETP.NE.AND P2, PT, R81, RZ, PT ;  /* 0x000000ff5100720c */ /* 0x000fe40003f45270 */
[----:B------:R-:W-:Y:S02]  /*5020*/  IADD3 R84, P1, PT, R84, UR18, RZ ;  /* 0x0000001254547c10 */ /* 0x000fe4000ff3e0ff */
[----:B------:R-:W-:Y:S02]  /*5030*/  IADD3 R10, P0, PT, R10, UR15, RZ ;  /* 0x0000000f0a0a7c10 */ /* 0x000fe4000ff1e0ff */
[----:B------:R-:W-:Y:S02]  /*5040*/  IADD3.X R85, PT, PT, R85, UR16, RZ, P1, !PT ;  /* 0x0000001055557c10 */ /* 0x000fe40008ffe4ff */
[----:B------:R-:W-:Y:S05]  /*5050*/  IADD3.X R9, PT, PT, R9, UR19, RZ, P0, !PT ;  /* 0x0000001309097c10 */ /* 0x000fea00087fe4ff */
[----:B------:R-:W-:Y:S05]  /*5060*/  @P2 BRA `(.L_x_3317) ;  /* 0xffffffcc00902947 */ /* 0x000fea000383ffff */
.L_x_3295:
[----:B------:R-:W1:Y:S01]  /*5070*/  LDC R15, c[0x0][0x450] ;  /* 0x00011400ff0f7b82 */ /* 0x000e620000000800 */
[C---:B------:R-:W-:Y:S01]  /*5080*/  IMAD.SHL.U32 R148, R70.reuse, 0x8, RZ ;  /* 0x0000000846947824 */ /* 0x040fe200078e00ff */
[----:B------:R-:W-:Y:S01]  /*5090*/  LOP3.LUT R149, R70, 0x18, RZ, 0xc0, !PT ;  /* 0x0000001846957812 */ /* 0x000fe200078ec0ff */
[----:B------:R-:W-:Y:S01]  /*50a0*/  UMOV UR4, 0x400 ;  /* 0x0000040000047882 */ /* 0x000fe20000000000 */
[----:B------:R-:W-:Y:S02]  /*50b0*/  BSSY.RECONVERGENT B2, `(.L_x_3318) ;  /* 0x0000187000027945 */ /* 0x000fe40003800200 */
[C---:B------:R-:W-:Y:S02]  /*50c0*/  LOP3.LUT R0, R148.reuse, 0xd8, RZ, 0xc0, !PT ;  /* 0x000000d894007812 */ /* 0x040fe400078ec0ff */
[----:B------:R-:W2:Y:S01]  /*50d0*/  S2UR UR5, SR_CgaCtaId ;  /* 0x00000000000579c3 */ /* 0x000ea20000008800 */
[----:B------:R-:W-:Y:S02]  /*50e0*/  LOP3.LUT R151, R148, 0x1f20, RZ, 0xc0, !PT ;  /* 0x00001f2094977812 */ /* 0x000fe400078ec0ff */
[----:B------:R-:W-:-:S04]  /*50f0*/  LOP3.LUT R0, R0, R149, RZ, 0x3c, !PT ;  /* 0x0000009500007212 */ /* 0x000fc800078e3cff */
[----:B------:R-:W-:Y:S01]  /*5100*/  LOP3.LUT R151, R151, R0, RZ, 0xfc, !PT ;  /* 0x0000000097977212 */ /* 0x000fe200078efcff */
        /* <DEDUP_REMOVED lines=13> */
[----:B-----5:R-:W-:-:S07]  /*51e0*/  LEA.HI.X R5, R102, UR9, R74, 0x1, P0 ;  /* 0x0000000966057c11 */ /* 0x020fce00080f0c4a */
        /* <DEDUP_REMOVED lines=9> */
.L_x_3322:
[----:B------:R2:W-:Y:S02]  /*5280*/  STS.128 [R151], RZ ;  /* 0x000000ff97007388 */ /* 0x0005e40000000c00 */
.L_x_3321:
[----:B------:R-:W-:Y:S05]  /*5290*/  BSYNC.RECONVERGENT B0 ;  /* 0x0000000000007941 */ /* 0x000fea0003800200 */
.L_x_3320:
        /* <DEDUP_REMOVED lines=14> */
.L_x_3319:
[----:B------:R-:W1:Y:S01]  /*5380*/  LDC.64 R2, c[0x0][0x470] ;  /* 0x00011c00ff027b82 */ /* 0x000e620000000a00 */
[----:B------:R-:W4:Y:S01]  /*5390*/  LDCU.64 UR8, c[0x0][0x380] ;  /* 0x00007000ff0877ac */ /* 0x000f220008000a00 */
[----:B-1----:R-:W-:-:S04]  /*53a0*/  ISETP.NE.U32.AND P0, PT, R2, RZ, PT ;  /* 0x000000ff0200720c */ /* 0x002fc80003f05070 */
[----:B------:R-:W-:-:S13]  /*53b0*/  ISETP.NE.AND.EX P0, PT, R3, RZ, PT, P0 ;  /* 0x000000ff0300720c */ /* 0x000fda0003f05300 */
[----:B------:R-:W-:Y:S01]  /*53c0*/  @P0 LEA R6, P1, R73, R2, 0x2 ;  /* 0x0000000249060211 */ /* 0x000fe200078210ff */
[----:B------:R-:W-:-:S03]  /*53d0*/  IMAD.MOV.U32 R2, RZ, RZ, RZ ;  /* 0x000000ffff027224 */ /* 0x000fc600078e00ff */
[----:B------:R-:W-:-:S05]  /*53e0*/  @P0 LEA.HI.X R7, R73, R3, RZ, 0x2, P1 ;  /* 0x0000000349070211 */ /* 0x000fca00008f14ff */
[----:B------:R-:W2:Y:S01]  /*53f0*/  @P0 LDG.E R2, desc[UR6][R6.64] ;  /* 0x0000000606020981 */ /* 0x000ea2000c1e1900 */
[----:B------:R-:W1:Y:S01]  /*5400*/  LDCU.U8 UR4, c[0x0][0x533] ;  /* 0x0000a660ff0477ac */ /* 0x000e620008000000 */
[----:B------:R-:W-:Y:S01]  /*5410*/  IMAD.SHL.U32 R3, R70, 0x4, RZ ;  /* 0x0000000446037824 */ /* 0x000fe200078e00ff */
[----:B----4-:R-:W-:Y:S01]  /*5420*/  LEA R36, P0, R102, UR8, 0x1 ;  /* 0x0000000866247c11 */ /* 0x010fe2000f8008ff */
[----:B------:R-:W-:-:S03]  /*5430*/  IMAD.SHL.U32 R27, R11, 0x20, RZ ;  /* 0x000000200b1b7824 */ /* 0x000fc600078e00ff */
[----:B------:R-:W-:Y:S02]  /*5440*/  LOP3.LUT R3, R3, 0xc, RZ, 0xc0, !PT ;  /* 0x0000000c03037812 */ /* 0x000fe400078ec0ff */
[----:B------:R-:W-:-:S03]  /*5450*/  LEA.HI.X R37, R102, UR9, R74, 0x1, P0 ;  /* 0x0000000966257c11 */ /* 0x000fc600080f0c4a */
[----:B------:R-:W-:-:S04]  /*5460*/  IMAD R4, R100, R11, R3 ;  /* 0x0000000b64047224 */ /* 0x000fc800078e0203 */
[----:B------:R-:W-:Y:S01]  /*5470*/  IMAD.IADD R3, R3, 0x1, R4 ;  /* 0x0000000103037824 */ /* 0x000fe200078e0204 */
[----:B-1----:R-:W-:Y:S01]  /*5480*/  UISETP.NE.AND UP0, UPT, UR4, URZ, UPT ;  /* 0x000000ff0400728c */ /* 0x002fe2000bf05270 */
[----:B--2---:R-:W-:-:S05]  /*5490*/  IADD3 R2, PT, PT, R2, R71, R72 ;  /* 0x0000004702027210 */ /* 0x004fca0007ffe048 */
[----:B------:R-:W-:-:S05]  /*54a0*/  IMAD R2, R11, R2, RZ ;  /* 0x000000020b027224 */ /* 0x000fca00078e02ff */
[-C--:B------:R-:W-:Y:S02]  /*54b0*/  IADD3 R76, P2, PT, R76, R2.reuse, RZ ;  /* 0x000000024c4c7210 */ /* 0x080fe40007f5e0ff */
[----:B------:R-:W-:Y:S02]  /*54c0*/  SHF.R.S32.HI R4, RZ, 0x1f, R2 ;  /* 0x0000001fff047819 */ /* 0x000fe40000011402 */
[----:B------:R-:W-:-:S03]  /*54d0*/  IADD3 R2, P1, PT, R3, R2, RZ ;  /* 0x0000000203027210 */ /* 0x000fc60007f3e0ff */
[----:B------:R-:W-:Y:S01]  /*54e0*/  IMAD.X R75, R75, 0x1, R4, P2 ;  /* 0x000000014b4b7824 */ /* 0x000fe200010e0604 */
[----:B------:R-:W-:Y:S01]  /*54f0*/  LEA.HI.X.SX32 R3, R3, R4, 0x1, P1 ;  /* 0x0000000403037211 */ /* 0x000fe200008f0eff */
[----:B------:R-:W-:Y:S08]  /*5500*/  BRA.U !UP0, `(.L_x_3324) ;  /* 0x0000000508fc7547 */ /* 0x000ff0000b800000 */
        /* <DEDUP_REMOVED lines=17> */
[----:B-----5:R-:W-:-:S02]  /*5620*/  IADD3.X R5, PT, PT, R2, UR11, RZ, P1, !PT ;  /* 0x0000000b02057c10 */ /* 0x020fc40008ffe4ff */
[----:B------:R-:W-:-:S04]  /*5630*/  IADD3.X R29, PT, PT, R2, UR9, RZ, P0, !PT ;  /* 0x00000009021d7c10 */ /* 0x000fc800087fe4ff */
[----:B------:R-:W2:Y:S04]  /*5640*/  LDG.E.64 R4, desc[UR6][R4.64] ;  /* 0x0000000604047981 */ /* 0x000ea8000c1e1b00 */
[----:B------:R-:W3:Y:S01]  /*5650*/  LDG.E.64 R2, desc[UR6][R28.64] ;  /* 0x000000061c027981 */ /* 0x000ee2000c1e1b00 */
[C---:B------:R-:W-:Y:S02]  /*5660*/  LOP3.LUT R6, R9.reuse, 0xffff0000, RZ, 0xc0, !PT ;  /* 0xffff000009067812 */ /* 0x040fe400078ec0ff */
        /* <DEDUP_REMOVED lines=35> */
.L_x_3329:
[----:B------:R-:W-:Y:S05]  /*58a0*/  BSYNC.RECONVERGENT B0 ;  /* 0x0000000000007941 */ /* 0x000fea0003800200 */
.L_x_3328:
[----:B-----5:R2:W-:Y:S01]  /*58b0*/  STS.128 [R151], R8 ;  /* 0x0000000897007388 */ /* 0x0205e20000000c00 */
[----:B------:R-:W-:Y:S05]  /*58c0*/  BRA `(.L_x_3326) ;  /* 0x0000000000047947 */ /* 0x000fea0003800000 */
.L_x_3327:
[----:B------:R1:W-:Y:S02]  /*58d0*/  STS.128 [R151], RZ ;  /* 0x000000ff97007388 */ /* 0x0003e40000000c00 */
.L_x_3326:
[----:B------:R-:W-:Y:S05]  /*58e0*/  BSYNC.RECONVERGENT B1 ;  /* 0x0000000000017941 */ /* 0x000fea0003800200 */
.L_x_3325:
        /* <DEDUP_REMOVED lines=22> */
[----:B-----5:R-:W-:-:S04]  /*5a50*/  IADD3.X R5, PT, PT, R27, UR11, RZ, P1, !PT ;  /* 0x0000000b1b057c10 */ /* 0x020fc80008ffe4ff */
[----:B------:R-:W2:Y:S04]  /*5a60*/  LDG.E.64 R2, desc[UR6][R2.64] ;  /* 0x0000000602027981 */ /* 0x000ea8000c1e1b00 */
[----:B------:R-:W4:Y:S01]  /*5a70*/  LDG.E.64 R4, desc[UR6][R4.64] ;  /* 0x0000000604047981 */ /* 0x000f22000c1e1b00 */
[C---:B------:R-:W-:Y:S01]  /*5a80*/  IMAD.U32 R19, R11.reuse, 0x10000, RZ ;  /* 0x000100000b137824 */ /* 0x040fe200078e00ff */
        /* <DEDUP_REMOVED lines=36> */
.L_x_3331:
[----:B------:R-:W-:Y:S05]  /*5cd0*/  BSYNC.RECONVERGENT B0 ;  /* 0x0000000000007941 */ /* 0x000fea0003800200 */
.L_x_3330:
[----:B-----5:R4:W-:Y:S01]  /*5ce0*/  STS.128 [R151+0x800], R8 ;  /* 0x0008000897007388 */ /* 0x0209e20000000c00 */
[----:B------:R-:W-:Y:S05]  /*5cf0*/  BRA `(.L_x_3323) ;  /* 0x0000000c00087947 */ /* 0x000fea0003800000 */
.L_x_3324:
[----:B------:R-:W-:Y:S01]  /*5d00*/  IMAD.IADD R29, R141, 0x1, -R72 ;  /* 0x000000018d1d7824 */ /* 0x000fe200078e0a48 */
[----:B------:R-:W-:Y:S01]  /*5d10*/  LEA.HI R4, R15, R15, RZ, 0x1 ;  /* 0x0000000f0f047211 */ /* 0x000fe200078f08ff */
[----:B------:R-:W-:Y:S01]  /*5d20*/  BSSY.RECONVERGENT B1, `(.L_x_3332) ;  /* 0x0000062000017945 */ /* 0x000fe20003800200 */
[----:B-----5:R-:W-:Y:S02]  /*5d30*/  SHF.R.U32.HI R5, RZ, 0x1, R15 ;  /* 0x00000001ff057819 */ /* 0x020fe4000001160f */
        /* <DEDUP_REMOVED lines=92> */
.L_x_3336:
[----:B------:R-:W-:Y:S05]  /*6300*/  BSYNC.RECONVERGENT B0 ;  /* 0x0000000000007941 */ /* 0x000fea0003800200 */
.L_x_3335:
[----:B-----5:R2:W-:Y:S01]  /*6310*/  STS.128 [R151], R20 ;  /* 0x0000001497007388 */ /* 0x0205e20000000c00 */
[----:B------:R-:W-:Y:S05]  /*6320*/  BRA `(.L_x_3333) ;  /* 0x0000000000047947 */ /* 0x000fea0003800000 */
.L_x_3334:
[----:B------:R3:W-:Y:S02]  /*6330*/  STS.128 [R151], RZ ;  /* 0x000000ff97007388 */ /* 0x0007e40000000c00 */
.L_x_3333:
[----:B------:R-:W-:Y:S05]  /*6340*/  BSYNC.RECONVERGENT B1 ;  /* 0x0000000000017941 */ /* 0x000fea0003800200 */
.L_x_3332:
        /* <DEDUP_REMOVED lines=91> */
.L_x_3338:
[----:B------:R-:W-:Y:S05]  /*6900*/  BSYNC.RECONVERGENT B0 ;  /* 0x0000000000007941 */ /* 0x000fea0003800200 */
.L_x_3337:
[----:B-----5:R1:W-:Y:S02]  /*6910*/  STS.128 [R151+0x800], R4 ;  /* 0x0008000497007388 */ /* 0x0203e40000000c00 */
.L_x_3323:
[----:B------:R-:W-:Y:S05]  /*6920*/  BSYNC.RECONVERGENT B2 ;  /* 0x0000000000027941 */ /* 0x000fea0003800200 */
.L_x_3318:
[----:B-1---5:R-:W-:Y:S01]  /*6930*/  IMAD R5, R66, -0x80, R67 ;  /* 0xffffff8042057824 */ /* 0x022fe200078e0243 */
[----:B------:R-:W-:Y:S04]  /*6940*/  BSSY.RECONVERGENT B0, `(.L_x_3339) ;  /* 0x000000d000007945 */ /* 0x000fe80003800200 */
[----:B------:R-:W-:-:S04]  /*6950*/  IADD3 R5, PT, PT, R5, 0x80, RZ ;  /* 0x0000008005057810 */ /* 0x000fc80007ffe0ff */
        /* <DEDUP_REMOVED lines=10> */
.L_x_3341:
[----:B------:R1:W-:Y:S02]  /*6a00*/  STS.128 [R151+0x1000], RZ ;  /* 0x001000ff97007388 */ /* 0x0003e40000000c00 */
.L_x_3340:
[----:B------:R-:W-:Y:S05]  /*6a10*/  BSYNC.RECONVERGENT B0 ;  /* 0x0000000000007941 */ /* 0x000fea0003800200 */
.L_x_3339:
[----:B------:R-:W-:Y:S01]  /*6a20*/  ISETP.GE.AND P1, PT, R26, R5, PT ;  /* 0x000000051a00720c */ /* 0x000fe20003f26270 */
[C---:B------:R-:W-:Y:S01]  /*6a30*/  IMAD.SHL.U32 R3, R62.reuse, 0x40, RZ ;  /* 0x000000403e037824 */ /* 0x040fe200078e00ff */
[----:B------:R-:W-:Y:S01]  /*6a40*/  SHF.L.U64.HI R64, R62, 0x6, R63 ;  /* 0x000000063e407819 */ /* 0x000fe2000001023f */
[----:B------:R-:W-:Y:S03]  /*6a50*/  BSSY.RECONVERGENT B0, `(.L_x_3342) ;  /* 0x000000d000007945 */ /* 0x000fe60003800200 */
[----:B------:R-:W-:-:S05]  /*6a60*/  IADD3 R6, P0, PT, R3, R142, RZ ;  /* 0x0000008e03067210 */ /* 0x000fca0007f1e0ff */
[----:B------:R-:W-:Y:S02]  /*6a70*/  IMAD.X R7, R64, 0x1, R143, P0 ;  /* 0x0000000140077824 */ /* 0x000fe400000e068f */
[----:B------:R-:W-:Y:S06]  /*6a80*/  @P1 BRA `(.L_x_3343) ;  /* 0x0000000000241947 */ /* 0x000fec0003800000 */
        /* <DEDUP_REMOVED lines=8> */
.L_x_3344:
[----:B------:R1:W-:Y:S02]  /*6b10*/  STS.128 [R151+0x1800], RZ ;  /* 0x001800ff97007388 */ /* 0x0003e40000000c00 */
.L_x_3343:
[----:B------:R-:W-:Y:S05]  /*6b20*/  BSYNC.RECONVERGENT B0 ;  /* 0x0000000000007941 */ /* 0x000fea0003800200 */
.L_x_3342:
[----:B------:R-:W-:Y:S01]  /*6b30*/  IADD3 R0, PT, PT, R100, 0x40, RZ ;  /* 0x0000004064007810 */ /* 0x000fe20007ffe0ff */
[----:B------:R-:W-:Y:S03]  /*6b40*/  BSSY.RECONVERGENT B0, `(.L_x_3345) ;  /* 0x000000e000007945 */ /* 0x000fe60003800200 */
[----:B------:R-:W-:-:S13]  /*6b50*/  ISETP.GE.AND P0, PT, R0, R5, PT ;  /* 0x000000050000720c */ /* 0x000fda0003f06270 */
[----:B------:R-:W-:Y:S05]  /*6b60*/  @P0 BRA `(.L_x_3346) ;  /* 0x00000000002c0947 */ /* 0x000fea0003800000 */
[----:B------:R-:W5:Y:S02]  /*6b70*/  LDCU UR4, c[0x0][0x440] ;  /* 0x00008800ff0477ac */ /* 0x000f640008000800 */
[----:B-----5:R-:W-:-:S13]  /*6b80*/  ISETP.GE.AND P0, PT, R12, UR4, PT ;  /* 0x000000040c007c0c */ /* 0x020fda000bf06270 */
[----:B------:R-:W-:Y:S05]  /*6b90*/  @P0 BRA `(.L_x_3347) ;  /* 0x00000000001c0947 */ /* 0x000fea0003800000 */
[----:B--2-4-:R-:W-:-:S04]  /*6ba0*/  IADD3 R8, P0, PT, R6, R3, RZ ;  /* 0x0000000306087210 */ /* 0x014fc80007f1e0ff */
[----:B------:R-:W-:-:S05]  /*6bb0*/  IADD3.X R9, PT, PT, R7, R64, RZ, P0, !PT ;  /* 0x0000004007097210 */ /* 0x000fca00007fe4ff */
[----:B------:R-:W-:Y:S01]  /*6bc0*/  @!PT LDS RZ, [RZ] ;  /* 0x00000000fffff984 */ /* 0x000fe20000000800 */
[----:B------:R-:W-:Y:S01]  /*6bd0*/  @!PT LDS RZ, [RZ] ;  /* 0x00000000fffff984 */ /* 0x000fe20000000800 */
[----:B------:R-:W-:Y:S01]  /*6be0*/  @!PT LDS RZ, [RZ] ;  /* 0x00000000fffff984 */ /* 0x000fe20000000800 */
[----:B------:R2:W-:Y:S01]  /*6bf0*/  LDGSTS.E.BYPASS.LTC128B.128 [R151+0x2000], desc[UR6][R8.64] ;  /* 0x0200000008977fae */ /* 0x0005e2000b981a06 */
[----:B------:R-:W-:Y:S05]  /*6c00*/  BRA `(.L_x_3346) ;  /* 0x0000000000047947 */ /* 0x000fea0003800000 */
.L_x_3347:
[----:B------:R1:W-:Y:S02]  /*6c10*/  STS.128 [R151+0x2000], RZ ;  /* 0x002000ff97007388 */ /* 0x0003e40000000c00 */
.L_x_3346:
[----:B------:R-:W-:Y:S05]  /*6c20*/  BSYNC.RECONVERGENT B0 ;  /* 0x0000000000007941 */ /* 0x000fea0003800200 */
.L_x_3345:
[----:B------:R-:W-:Y:S01]  /*6c30*/  IADD3 R100, PT, PT, R100, 0x60, RZ ;  /* 0x0000006064647810 */ /* 0x000fe20007ffe0ff */
[----:B------:R-:W-:Y:S03]  /*6c40*/  BSSY.RECONVERGENT B0, `(.L_x_3348) ;  /* 0x000000e000007945 */ /* 0x000fe60003800200 */
[----:B------:R-:W-:-:S13]  /*6c50*/  ISETP.GE.AND P0, PT, R100, R5, PT ;  /* 0x000000056400720c */ /* 0x000fda0003f06270 */
[----:B------:R-:W-:Y:S05]  /*6c60*/  @P0 BRA `(.L_x_3349) ;  /* 0x00000000002c0947 */ /* 0x000fea0003800000 */
[----:B------:R-:W5:Y:S02]  /*6c70*/  LDCU UR4, c[0x0][0x440] ;  /* 0x00008800ff0477ac */ /* 0x000f640008000800 */
[----:B-----5:R-:W-:-:S13]  /*6c80*/  ISETP.GE.AND P0, PT, R12, UR4, PT ;  /* 0x000000040c007c0c */ /* 0x020fda000bf06270 */
        /* <DEDUP_REMOVED lines=8> */
.L_x_3350:
[----:B------:R1:W-:Y:S02]  /*6d10*/  STS.128 [R151+0x2800], RZ ;  /* 0x002800ff97007388 */ /* 0x0003e40000000c00 */
.L_x_3349:
[----:B------:R-:W-:Y:S05]  /*6d20*/  BSYNC.RECONVERGENT B0 ;  /* 0x0000000000007941 */ /* 0x000fea0003800200 */
.L_x_3348:
        /* <DEDUP_REMOVED lines=13> */
.L_x_3353:
[----:B------:R1:W-:Y:S01]  /*6e00*/  STS.128 [R151+0x3000], RZ ;  /* 0x003000ff97007388 */ /* 0x0003e20000000c00 */
[----:B------:R-:W-:Y:S05]  /*6e10*/  BRA `(.L_x_3354) ;  /* 0x0000000000047947 */ /* 0x000fea0003800000 */
.L_x_3352:
[----:B------:R1:W-:Y:S02]  /*6e20*/  STS.128 [R151+0x3000], RZ ;  /* 0x003000ff97007388 */ /* 0x0003e40000000c00 */
.L_x_3354:
[----:B------:R-:W-:Y:S05]  /*6e30*/  BSYNC.RECONVERGENT B0 ;  /* 0x0000000000007941 */ /* 0x000fea0003800200 */
.L_x_3351:
[----:B------:R-:W-:Y:S01]  /*6e40*/  ISETP.GE.AND P0, PT, R26, R5, PT ;  /* 0x000000051a00720c */ /* 0x000fe20003f06270 */
[C---:B------:R-:W-:Y:S01]  /*6e50*/  IMAD.SHL.U32 R105, R60.reuse, 0x40, RZ ;  /* 0x000000403c697824 */ /* 0x040fe200078e00ff */
[----:B------:R-:W-:Y:S01]  /*6e60*/  SHF.L.U64.HI R106, R60, 0x6, R61 ;  /* 0x000000063c6a7819 */ /* 0x000fe2000001023d */
[----:B------:R-:W-:Y:S03]  /*6e70*/  BSSY.RECONVERGENT B0, `(.L_x_3355) ;  /* 0x000000e000007945 */ /* 0x000fe60003800200 */
[----:B-1----:R-:W-:-:S05]  /*6e80*/  IADD3 R6, P1, PT, R105, R144, RZ ;  /* 0x0000009069067210 */ /* 0x002fca0007f3e0ff */
[----:B------:R-:W-:Y:S02]  /*6e90*/  IMAD.X R7, R106, 0x1, R145, P1 ;  /* 0x000000016a077824 */ /* 0x000fe400008e0691 */
        /* <DEDUP_REMOVED lines=10> */
.L_x_3357:
[----:B------:R1:W-:Y:S02]  /*6f40*/  STS.128 [R151+0x3800], RZ ;  /* 0x003800ff97007388 */ /* 0x0003e40000000c00 */
.L_x_3356:
[----:B------:R-:W-:Y:S05]  /*6f50*/  BSYNC.RECONVERGENT B0 ;  /* 0x0000000000007941 */ /* 0x000fea0003800200 */
.L_x_3355:
[----:B------:R-:W-:Y:S01]  /*6f60*/  ISETP.GE.AND P0, PT, R0, R5, PT ;  /* 0x000000050000720c */ /* 0x000fe20003f06270 */
[----:B------:R-:W-:-:S12]  /*6f70*/  BSSY.RECONVERGENT B0, `(.L_x_3358) ;  /* 0x000000e000007945 */ /* 0x000fd80003800200 */
[----:B------:R1:W-:Y:S01]  /*6f80*/  @P0 STS.128 [R151+0x4000], RZ ;  /* 0x004000ff97000388 */ /* 0x0003e20000000c00 */
        /* <DEDUP_REMOVED lines=11> */
.L_x_3360:
[----:B------:R1:W-:Y:S02]  /*7040*/  STS.128 [R151+0x4000], RZ ;  /* 0x004000ff97007388 */ /* 0x0003e40000000c00 */
.L_x_3359:
[----:B------:R-:W-:Y:S05]  /*7050*/  BSYNC.RECONVERGENT B0 ;  /* 0x0000000000007941 */ /* 0x000fea0003800200 */
.L_x_3358:
[----:B------:R-:W-:Y:S01]  /*7060*/  ISETP.GE.AND P0, PT, R100, R5, PT ;  /* 0x000000056400720c */ /* 0x000fe20003f06270 */
[----:B------:R-:W-:-:S12]  /*7070*/  BSSY.RECONVERGENT B0, `(.L_x_3361) ;  /* 0x000000e000007945 */ /* 0x000fd80003800200 */
[----:B------:R1:W-:Y:S01]  /*7080*/  @P0 STS.128 [R151+0x4800], RZ ;  /* 0x004800ff97000388 */ /* 0x0003e20000000c00 */
[----:B------:R-:W-:Y:S05]  /*7090*/  @P0 BRA `(.L_x_3362) ;  /* 0x00000000002c0947 */ /* 0x000fea0003800000 */
[----:B------:R-:W5:Y:S02]  /*70a0*/  LDCU UR4, c[0x0][0x440] ;  /* 0x00008800ff0477ac */ /* 0x000f640008000800 */
[----:B-----5:R-:W-:-:S13]  /*70b0*/  ISETP.GE.AND P0, PT, R12, UR4, PT ;  /* 0x000000040c007c0c */ /* 0x020fda000bf06270 */
        /* <DEDUP_REMOVED lines=8> */
.L_x_3363:
[----:B------:R1:W-:Y:S02]  /*7140*/  STS.128 [R151+0x4800], RZ ;  /* 0x004800ff97007388 */ /* 0x0003e40000000c00 */
.L_x_3362:
[----:B------:R-:W-:Y:S05]  /*7150*/  BSYNC.RECONVERGENT B0 ;  /* 0x0000000000007941 */ /* 0x000fea0003800200 */
.L_x_3361:
[----:B------:R-:W5:Y:S01]  /*7160*/  S2R R136, SR_TID.X ;  /* 0x0000000000887919 */ /* 0x000f620000002100 */
[----:B------:R-:W-:Y:S01]  /*7170*/  IMAD.MOV.U32 R107, RZ, RZ, 0x20 ;  /* 0x00000020ff6b7424 */ /* 0x000fe200078e00ff */
[----:B------:R-:W3:Y:S01]  /*7180*/  LDCU UR4, c[0x0][0x508] ;  /* 0x0000a100ff0477ac */ /* 0x000ee20008000800 */
[----:B------:R-:W-:Y:S01]  /*7190*/  LOP3.LUT R150, R148, 0x18, RZ, 0xc0, !PT ;  /* 0x0000001894967812 */ /* 0x000fe200078ec0ff */
[----:B------:R-:W3:Y:S01]  /*71a0*/  S2R R85, SR_CTAID.X ;  /* 0x0000000000557919 */ /* 0x000ee20000002500 */
[----:B------:R-:W0:Y:S01]  /*71b0*/  LDGDEPBAR ;  /* 0x00000000000079af */ /* 0x000e220000000000 */
[C---:B-----5:R-:W-:Y:S01]  /*71c0*/  IMAD.SHL.U32 R86, R136.reuse, 0x4, RZ ;  /* 0x0000000488567824 */ /* 0x060fe200078e00ff */
[----:B------:R-:W-:Y:S01]  /*71d0*/  SHF.R.U32.HI R2, RZ, 0x1, R136 ;  /* 0x00000001ff027819 */ /* 0x000fe20000011688 */
[C---:B------:R-:W-:Y:S01]  /*71e0*/  IMAD.SHL.U32 R139, R136.reuse, 0x10, RZ ;  /* 0x00000010888b7824 */ /* 0x040fe200078e00ff */
[C---:B-1----:R-:W-:Y:S01]  /*71f0*/  LOP3.LUT R5, R136.reuse, 0x8, RZ, 0xc0, !PT ;  /* 0x0000000888057812 */ /* 0x042fe200078ec0ff */
[----:B------:R-:W-:Y:S01]  /*7200*/  IMAD.SHL.U32 R0, R136, 0x20, RZ ;  /* 0x0000002088007824 */ /* 0x000fe200078e00ff */
[----:B------:R-:W-:-:S02]  /*7210*/  LOP3.LUT R7, R86, 0x18, RZ, 0xc0, !PT ;  /* 0x0000001856077812 */ /* 0x000fc400078ec0ff */
[C---:B--2-4-:R-:W-:Y:S02]  /*7220*/  LOP3.LUT R11, R139.reuse, 0x100, RZ, 0xc0, !PT ;  /* 0x000001008b0b7812 */ /* 0x054fe400078ec0ff */
[----:B------:R-:W-:Y:S02]  /*7230*/  LOP3.LUT R9, R139, 0x3e00, RZ, 0xc0, !PT ;  /* 0x00003e008b097812 */ /* 0x000fe400078ec0ff */
[--C-:B------:R-:W-:Y:S02]  /*7240*/  LOP3.LUT R7, R7, 0xc0, R0.reuse, 0xf8, !PT ;  /* 0x000000c007077812 */ /* 0x100fe400078ef800 */
[--C-:B------:R-:W-:Y:S02]  /*7250*/  LOP3.LUT R4, R11, 0x20, R0.reuse, 0xf8, !PT ;  /* 0x000000200b047812 */ /* 0x100fe400078ef800 */
[----:B------:R-:W-:Y:S02]  /*7260*/  LOP3.LUT R138, R9, 0x120, R0, 0xf8, !PT ;  /* 0x00000120098a7812 */ /* 0x000fe400078ef800 */
[----:B------:R-:W-:-:S02]  /*7270*/  LOP3.LUT R137, R7, 0x8, R2, 0x78, !PT ;  /* 0x0000000807897812 */ /* 0x000fc400078e7802 */
[----:B------:R-:W-:Y:S02]  /*7280*/  LOP3.LUT R4, R4, R7, R5, 0xf6, !PT ;  /* 0x0000000704047212 */ /* 0x000fe400078ef605 */
[----:B------:R-:W-:Y:S02]  /*7290*/  LOP3.LUT R138, R138, R137, RZ, 0xfc, !PT ;  /* 0x000000898a8a7212 */ /* 0x000fe400078efcff */
[----:B------:R-:W-:Y:S02]  /*72a0*/  LEA R84, R4, UR5, 0x1 ;  /* 0x0000000504547c11 */ /* 0x000fe4000f8e08ff */
[----:B------:R-:W-:Y:S02]  /*72b0*/  LEA R138, R138, UR5, 0x1 ;  /* 0x000000058a8a7c11 */ /* 0x000fe4000f8e08ff */
[----:B------:R-:W-:Y:S01]  /*72c0*/  LOP3.LUT P0, RZ, R136, 0x4, RZ, 0xc0, !PT ;  /* 0x0000000488ff7812 */ /* 0x000fe2000780c0ff */
[----:B------:R-:W-:Y:S01]  /*72d0*/  LDSM.16.M88.4 R8, [R84+0x1800] ;  /* 0x001800005408783b */ /* 0x000fe20000000200 */
[----:B------:R-:W-:-:S02]  /*72e0*/  LOP3.LUT R2, R2, 0x1f0, RZ, 0xc0, !PT ;  /* 0x000001f002027812 */ /* 0x000fc400078ec0ff */
[----:B------:R-:W-:Y:S01]  /*72f0*/  SEL R107, R107, 0xffffffe0, !P0 ;  /* 0xffffffe06b6b7807 */ /* 0x000fe20004000000 */
[----:B------:R-:W1:Y:S01]  /*7300*/  LDSM.16.M88.4 R32, [R138] ;  /* 0x000000008a20783b */ /* 0x000e620000000200 */
[----:B------:R-:W-:Y:S01]  /*7310*/  P2R R4, PR, RZ, 0x1 ;  /* 0x00000001ff047803 */ /* 0x000fe20000000000 */
[----:B---3--:R-:W-:Y:S01]  /*7320*/  IMAD R85, R85, 0x40, R2 ;  /* 0x0000004055557824 */ /* 0x008fe200078e0202 */
[----:B------:R-:W-:Y:S01]  /*7330*/  ISETP.NE.AND P0, PT, R66, 0x1, PT ;  /* 0x000000014200780c */ /* 0x000fe20003f05270 */
[----:B------:R-:W2:Y:S01]  /*7340*/  LDSM.16.M88.4 R24, [R84+0x1000] ;  /* 0x001000005418783b */ /* 0x000ea20000000200 */
[----:B------:R-:W-:Y:S02]  /*7350*/  IMAD.IADD R65, R107, 0x1, R84 ;  /* 0x000000016b417824 */ /* 0x000fe400078e0254 */
[----:B------:R-:W-:Y:S01]  /*7360*/  IMAD.IADD R104, R138, 0x1, R107 ;  /* 0x000000018a687824 */ /* 0x000fe200078e026b */
[----:B------:R-:W3:Y:S04]  /*7370*/  LDSM.16.M88.4 R16, [R84+0x1400] ;  /* 0x001400005410783b */ /* 0x000ee80000000200 */
        /* <DEDUP_REMOVED lines=10> */
[----:B------:R-:W-:Y:S01]  /*7420*/  LDSM.16.M88.4 R100, [R65+0x1c00] ;  /* 0x001c00004164783b */ /* 0x000fe20000000200 */
[C---:B------:R-:W-:Y:S08]  /*7430*/  HMMA.16816.F32.BF16 R8, R32.reuse, R10, RZ ;  /* 0x0000000a2008723c */ /* 0x040ff000000418ff */
[C---:B--2---:R-:W-:Y:S08]  /*7440*/  HMMA.16816.F32.BF16 R28, R32.reuse, R24, RZ ;  /* 0x00000018201c723c */ /* 0x044ff000000418ff */
[C---:B---3--:R-:W-:Y:S08]  /*7450*/  HMMA.16816.F32.BF16 R20, R32.reuse, R16, RZ ;  /* 0x000000102014723c */ /* 0x048ff000000418ff */
[C---:B------:R-:W-:Y:S08]  /*7460*/  HMMA.16816.F32.BF16 R24, R32.reuse, R26, RZ ;  /* 0x0000001a2018723c */ /* 0x040ff000000418ff */
[----:B------:R-:W-:Y:S08]  /*7470*/  HMMA.16816.F32.BF16 R16, R32, R18, RZ ;  /* 0x000000122010723c */ /* 0x000ff000000418ff */
[C---:B----4-:R-:W-:Y:S08]  /*7480*/  HMMA.16816.F32.BF16 R12, R96.reuse, R76, R12 ;  /* 0x0000004c600c723c */ /* 0x050ff0000004180c */
[----:B------:R-:W-:Y:S01]  /*7490*/  HMMA.16816.F32.BF16 R8, R96, R78, R8 ;  /* 0x0000004e6008723c */ /* 0x000fe20000041808 */
[----:B------:R-:W2:Y:S07]  /*74a0*/  LDSM.16.M88.4 R76, [R65+0x2c00] ;  /* 0x002c0000414c783b */ /* 0x000eae0000000200 */
        /* <DEDUP_REMOVED lines=14> */
[C---:B-1----:R-:W-:Y:S08]  /*7590*/  HMMA.16816.F32.BF16 R20, R96.reuse, R80, R20 ;  /* 0x000000506014723c */ /* 0x042ff00000041814 */
[----:B------:R-:W-:Y:S01]  /*75a0*/  HMMA.16816.F32.BF16 R16, R96, R82, R16 ;  /* 0x000000526010723c */ /* 0x000fe20000041810 */
[----:B------:R-:W1:Y:S01]  /*75b0*/  LDSM.16.M88.4 R80, [R65+0x2800] ;  /* 0x002800004150783b */ /* 0x000e620000000200 */
[----:B------:R-:W-:-:S06]  /*75c0*/  DEPBAR.LE SB0, 0x0 ;  /* 0x000080000000791a */ /* 0x000fcc0000000000 */
[----:B--2---:R-:W-:Y:S01]  /*75d0*/  HMMA.16816.F32.BF16 R36, R96, R76, R36 ;  /* 0x0000004c6024723c */ /* 0x004fe20000041824 */
[----:B------:R-:W-:-:S04]  /*75e0*/  SHF.R.U32.HI R76, RZ, 0x2, R136 ;  /* 0x00000002ff4c7819 */ /* 0x000fc80000011688 */
[----:B------:R-:W-:-:S03]  /*75f0*/  LOP3.LUT R2, R76, 0x7, RZ, 0xc0, !PT ;  /* 0x000000074c027812 */ /* 0x000fc600078ec0ff */
[----:B------:R-:W-:Y:S01]  /*7600*/  HMMA.16816.F32.BF16 R4, R96, R100, R4 ;  /* 0x000000646004723c */ /* 0x000fe20000041804 */
[----:B------:R-:W-:-:S04]  /*7610*/  IADD3 R2, PT, PT, -R141, R2, R85 ;  /* 0x000000028d027210 */ /* 0x000fc80007ffe155 */
[----:B------:R-:W-:-:S03]  /*7620*/  IADD3 R2, PT, PT, R2, UR4, R67 ;  /* 0x0000000402027c10 */ /* 0x000fc6000fffe043 */
[----:B------:R-:W-:Y:S01]  /*7630*/  HMMA.16816.F32.BF16 R72, R96, R102, R72 ;  /* 0x000000666048723c */ /* 0x000fe20000041848 */
[C-C-:B------:R-:W-:Y:S02]  /*7640*/  VIADDMNMX R85, R2.reuse, 0x1, R67.reuse, PT ;  /* 0x0000000102557846 */ /* 0x140fe40003800143 */
[----:B------:R-:W-:Y:S02]  /*7650*/  VIADDMNMX R87, R2, 0x9, R67, PT ;  /* 0x0000000902577846 */ /* 0x000fe40003800143 */
[----:B------:R-:W-:-:S03]  /*7660*/  P2R R2, PR, RZ, 0x1 ;  /* 0x00000001ff027803 */ /* 0x000fc60000000000 */
[C---:B---3--:R-:W-:Y:S08]  /*7670*/  HMMA.16816.F32.BF16 R68, R96.reuse, R92, R68 ;  /* 0x0000005c6044723c */ /* 0x048ff00000041844 */
[C---:B------:R-:W-:Y:S08]  /*7680*/  HMMA.16816.F32.BF16 R56, R96.reuse, R94, R56 ;  /* 0x0000005e6038723c */ /* 0x040ff00000041838 */
[C---:B----4-:R-:W-:Y:S08]  /*7690*/  HMMA.16816.F32.BF16 R52, R96.reuse, R88, R52 ;  /* 0x000000586034723c */ /* 0x050ff00000041834 */
[C---:B------:R-:W-:Y:S08]  /*76a0*/  HMMA.16816.F32.BF16 R48, R96.reuse, R90, R48 ;  /* 0x0000005a6030723c */ /* 0x040ff00000041830 */
[C---:B-1----:R-:W-:Y:S08]  /*76b0*/  HMMA.16816.F32.BF16 R44, R96.reuse, R80, R44 ;  /* 0x00000050602c723c */ /* 0x042ff0000004182c */
        /* <DEDUP_REMOVED lines=15> */
.L_x_3365:
        /* <DEDUP_REMOVED lines=49> */
[C---:B------:R-:W-:Y:S01]  /*7ac0*/  IMAD R76, R67.reuse, R63, R76 ;  /* 0x0000003f434c7224 */ /* 0x040fe200078e024c */
        /* <DEDUP_REMOVED lines=10> */
.L_x_3366:
[----:B------:R-:W1:Y:S02]  /*7b70*/  LDCU UR4, c[0x0][0x440] ;  /* 0x00008800ff0477ac */ /* 0x000e640008000800 */
[----:B-1----:R-:W-:-:S13]  /*7b80*/  ISETP.GE.AND P0, PT, R150, UR4, PT ;  /* 0x0000000496007c0c */ /* 0x002fda000bf06270 */
[CC--:B------:R-:W-:Y:S01]  /*7b90*/  @!P0 LEA R78, P1, R62.reuse, R142.reuse, 0x6 ;  /* 0x0000008e3e4e8211 */ /* 0x0c0fe200078230ff */
[----:B------:R-:W-:Y:S01]  /*7ba0*/  @!PT LDS RZ, [RZ] ;  /* 0x00000000fffff984 */ /* 0x000fe20000000800 */
[----:B------:R-:W-:Y:S01]  /*7bb0*/  @!PT LDS RZ, [RZ] ;  /* 0x00000000fffff984 */ /* 0x000fe20000000800 */
[----:B------:R-:W-:Y:S01]  /*7bc0*/  @!PT LDS RZ, [RZ] ;  /* 0x00000000fffff984 */ /* 0x000fe20000000800 */
[----:B------:R1:W-:Y:S01]  /*7bd0*/  @!P0 LDGSTS.E.BYPASS.LTC128B.128 [R151+0x1000], desc[UR6][R142.64] ;  /* 0x010000008e978fae */ /* 0x0003e2000b981a06 */
[CC--:B------:R-:W-:Y:S02]  /*7be0*/  @!P0 LEA R80, P2, R62.reuse, R142.reuse, 0x6 ;  /* 0x0000008e3e508211 */ /* 0x0c0fe400078430ff */
[----:B------:R-:W-:Y:S01]  /*7bf0*/  @!P0 LEA R76, P3, R62, R142, 0x6 ;  /* 0x0000008e3e4c8211 */ /* 0x000fe200078630ff */
[----:B------:R1:W-:Y:S01]  /*7c00*/  @P0 STS.128 [R151+0x1000], RZ ;  /* 0x001000ff97000388 */ /* 0x0003e20000000c00 */
[----:B------:R-:W-:Y:S02]  /*7c10*/  @!P0 IADD3 R78, P4, PT, R78, R3, RZ ;  /* 0x000000034e4e8210 */ /* 0x000fe40007f9e0ff */
[CCC-:B------:R-:W-:Y:S02]  /*7c20*/  @!P0 LEA.HI.X R77, R62.reuse, R143.reuse, R63.reuse, 0x6, P1 ;  /* 0x0000008f3e4d8211 */ /* 0x1c0fe400008f343f */
[----:B------:R-:W-:-:S02]  /*7c30*/  @!P0 LEA.HI.X R81, R62, R143, R63, 0x6, P2 ;  /* 0x0000008f3e518211 */ /* 0x000fc400010f343f */
[----:B------:R-:W-:Y:S01]  /*7c40*/  @!P0 IADD3 R76, P2, P1, R3, R76, R3 ;  /* 0x0000004c034c8210 */ /* 0x000fe2000795e003 */
[--C-:B------:R-:W-:Y:S01]  /*7c50*/  @!P0 IMAD.X R79, R77, 0x1, R64.reuse, P4 ;  /* 0x000000014d4f8824 */ /* 0x100fe200020e0640 */
[----:B------:R-:W-:Y:S01]  /*7c60*/  @!P0 LEA.HI.X R67, R62, R143, R63, 0x6, P3 ;  /* 0x0000008f3e438211 */ /* 0x000fe200018f343f */
[----:B------:R-:W-:Y:S01]  /*7c70*/  @!PT LDS RZ, [RZ] ;  /* 0x00000000fffff984 */ /* 0x000fe20000000800 */
[----:B------:R-:W-:Y:S01]  /*7c80*/  @!PT LDS RZ, [RZ] ;  /* 0x00000000fffff984 */ /* 0x000fe20000000800 */
[----:B------:R-:W-:Y:S01]  /*7c90*/  @!PT LDS RZ, [RZ] ;  /* 0x00000000fffff984 */ /* 0x000fe20000000800 */
[----:B------:R1:W-:Y:S03]  /*7ca0*/  @!P0 LDGSTS.E.BYPASS.LTC128B.128 [R151+0x1800], desc[UR6][R80.64] ;  /* 0x0180000050978fae */ /* 0x0003e6000b981a06 */
        /* <DEDUP_REMOVED lines=13> */
.L_x_3364:
[----:B------:R-:W-:Y:S01]  /*7d80*/  IMAD.SHL.U32 R67, R136, 0x2, RZ ;  /* 0x0000000288437824 */ /* 0x000fe200078e00ff */
[----:B------:R-:W2:Y:S01]  /*7d90*/  LDCU UR4, c[0x0][0x45c] ;  /* 0x00008b80ff0477ac */ /* 0x000ea20008000800 */
[----:B------:R-:W-:Y:S01]  /*7da0*/  LOP3.LUT R137, R137, 0x120, R0, 0xf8, !PT ;  /* 0x0000012089897812 */ /* 0x000fe200078ef800 */
[----:B------:R-:W-:Y:S02]  /*7db0*/  IMAD.MOV.U32 R155, RZ, RZ, -0x1 ;  /* 0xffffffffff9b7424 */ /* 0x000fe400078e00ff */
[----:B------:R-:W-:Y:S02]  /*7dc0*/  LOP3.LUT R67, R67, 0x6, RZ, 0xc0, !PT ;  /* 0x0000000643437812 */ /* 0x000fe400078ec0ff */
[----:B------:R-:W-:-:S03]  /*7dd0*/  LEA R137, R137, UR5, 0x1 ;  /* 0x0000000589897c11 */ /* 0x000fc6000f8e08ff */
[----:B------:R-:W-:Y:S02]  /*7de0*/  IMAD R67, R66, 0x80, R67 ;  /* 0x0000008042437824 */ /* 0x000fe400078e0243 */
[----:B------:R-:W-:Y:S02]  /*7df0*/  IMAD.IADD R107, R107, 0x1, R137 ;  /* 0x000000016b6b7824 */ /* 0x000fe400078e0289 */
[C---:B-1----:R-:W-:Y:S02]  /*7e00*/  VIADD R78, R67.reuse, 0xffffff80 ;  /* 0xffffff80434e7836 */ /* 0x042fe40000000000 */
[----:B------:R-:W-:-:S03]  /*7e10*/  VIADD R76, R67, 0xffffff81 ;  /* 0xffffff81434c7836 */ /* 0x000fc60000000000 */
[C---:B------:R-:W-:Y:S02]  /*7e20*/  ISETP.GE.AND P2, PT, R78.reuse, R85, PT ;  /* 0x000000554e00720c */ /* 0x040fe40003f46270 */
[----:B------:R-:W-:Y:S01]  /*7e30*/  ISETP.GE.AND P0, PT, R78, R87, PT ;  /* 0x000000574e00720c */ /* 0x000fe20003f06270 */
[C---:B------:R-:W-:Y:S01]  /*7e40*/  VIADD R78, R67.reuse, 0xffffff88 ;  /* 0xffffff88434e7836 */ /* 0x040fe20000000000 */
[C---:B------:R-:W-:Y:S02]  /*7e50*/  ISETP.GE.AND P1, PT, R76.reuse, R85, PT ;  /* 0x000000554c00720c */ /* 0x040fe40003f26270 */
[----:B------:R-:W-:Y:S01]  /*7e60*/  ISETP.GE.AND P3, PT, R76, R87, PT ;  /* 0x000000574c00720c */ /* 0x000fe20003f66270 */
[C---:B------:R-:W-:Y:S01]  /*7e70*/  VIADD R76, R67.reuse, 0xffffff89 ;  /* 0xffffff89434c7836 */ /* 0x040fe20000000000 */
[----:B------:R-:W-:Y:S01]  /*7e80*/  FSEL R134, R28, -INF , !P2 ;  /* 0xff8000001c867808 */ /* 0x000fe20005000000 */
[C---:B------:R-:W-:Y:S01]  /*7e90*/  VIADD R28, R67.reuse, 0xffffff90 ;  /* 0xffffff90431c7836 */ /* 0x040fe20000000000 */
[----:B------:R-:W-:Y:S01]  /*7ea0*/  FSEL R102, R30, -INF , !P0 ;  /* 0xff8000001e667808 */ /* 0x000fe20004000000 */
[----:B------:R-:W-:Y:S01]  /*7eb0*/  VIADD R30, R67, 0xffffff91 ;  /* 0xffffff91431e7836 */ /* 0x000fe20000000000 */
[----:B------:R-:W-:-:S02]  /*7ec0*/  FSEL R152, R29, -INF , !P1 ;  /* 0xff8000001d987808 */ /* 0x000fc40004800000 */
[----:B------:R-:W-:Y:S02]  /*7ed0*/  ISETP.GE.AND P5, PT, R78, R87, PT ;  /* 0x000000574e00720c */ /* 0x000fe40003fa6270 */
[-C--:B------:R-:W-:Y:S02]  /*7ee0*/  ISETP.GE.AND P4, PT, R76, R85.reuse, PT ;  /* 0x000000554c00720c */ /* 0x080fe40003f86270 */
[-C--:B------:R-:W-:Y:S02]  /*7ef0*/  ISETP.GE.AND P1, PT, R28, R85.reuse, PT ;  /* 0x000000551c00720c */ /* 0x080fe40003f26270 */
[----:B------:R-:W-:Y:S02]  /*7f00*/  ISETP.GE.AND P6, PT, R78, R85, PT ;  /* 0x000000554e00720c */ /* 0x000fe40003fc6270 */
[----:B------:R-:W-:Y:S02]  /*7f10*/  FSEL R130, R31, -INF , !P3 ;  /* 0xff8000001f827808 */ /* 0x000fe40005800000 */
[----:B------:R-:W-:-:S02]  /*7f20*/  FSEL R31, R26, -INF , !P5 ;  /* 0xff8000001a1f7808 */ /* 0x000fc40006800000 */
[----:B------:R-:W-:Y:S02]  /*7f30*/  FSEL R132, R25, -INF , !P4 ;  /* 0xff80000019847808 */ /* 0x000fe40006000000 */
[----:B------:R-:W-:Y:S01]  /*7f40*/  FSEL R83, R20, -INF , !P1 ;  /* 0xff80000014537808 */ /* 0x000fe20004800000 */
[C---:B------:R-:W-:Y:S01]  /*7f50*/  VIADD R20, R67.reuse, 0xffffffa0 ;  /* 0xffffffa043147836 */ /* 0x040fe20000000000 */
[----:B------:R-:W-:Y:S01]  /*7f60*/  FSEL R89, R24, -INF , !P6 ;  /* 0xff80000018597808 */ /* 0x000fe20007000000 */
[C---:B------:R-:W-:Y:S01]  /*7f70*/  VIADD R24, R67.reuse, 0xffffff99 ;  /* 0xffffff9943187836 */ /* 0x040fe20000000000 */
[----:B------:R-:W-:Y:S01]  /*7f80*/  ISETP.GE.AND P2, PT, R28, R87, PT ;  /* 0x000000571c00720c */ /* 0x000fe20003f46270 */
[----:B------:R-:W-:Y:S01]  /*7f90*/  VIADD R28, R67, 0xffffff98 ;  /* 0xffffff98431c7836 */ /* 0x000fe20000000000 */
[C---:B------:R-:W-:Y:S02]  /*7fa0*/  ISETP.GE.AND P5, PT, R30.reuse, R85, PT ;  /* 0x000000551e00720c */ /* 0x040fe40003fa6270 */
[----:B------:R-:W-:-:S02]  /*7fb0*/  ISETP.GE.AND P4, PT, R30, R87, PT ;  /* 0x000000571e00720c */ /* 0x000fc40003f86270 */
[----:B------:R-:W-:Y:S02]  /*7fc0*/  ISETP.GE.AND P0, PT, R76, R87, PT ;  /* 0x000000574c00720c */ /* 0x000fe40003f06270 */
[----:B------:R-:W-:Y:S02]  /*7fd0*/  FSEL R81, R21, -INF , !P5 ;  /* 0xff80000015517808 */ /* 0x000fe40006800000 */
[----:B------:R-:W-:Y:S02]  /*7fe0*/  FSEL R80, R23, -INF , !P4 ;  /* 0xff80000017507808 */ /* 0x000fe40006000000 */
[----:B------:R-:W-:Y:S02]  /*7ff0*/  FSEL R79, R27, -INF , !P0 ;  /* 0xff8000001b4f7808 */ /* 0x000fe40004000000 */
[----:B------:R-:W-:Y:S01]  /*8000*/  FSEL R78, R22, -INF , !P2 ;  /* 0xff800000164e7808 */ /* 0x000fe20005000000 */
[----:B------:R-:W-:Y:S01]  /*8010*/  VIADD R22, R67, 0xffffffa1 ;  /* 0xffffffa143167836 */ /* 0x000fe20000000000 */
[----:B------:R-:W-:-:S02]  /*8020*/  ISETP.GE.AND P5, PT, R20, R85, PT ;  /* 0x000000551400720c */ /* 0x000fc40003fa6270 */
[----:B------:R-:W-:Y:S01]  /*8030*/  ISETP.GE.AND P4, PT, R20, R87, PT ;  /* 0x000000571400720c */ /* 0x000fe20003f86270 */
[C---:B------:R-:W-:Y:S01]  /*8040*/  VIADD R20, R67.reuse, 0xffffffa8 ;  /* 0xffffffa843147836 */ /* 0x040fe20000000000 */
[C---:B------:R-:W-:Y:S02]  /*8050*/  ISETP.GE.AND P3, PT, R28.reuse, R85, PT ;  /* 0x000000551c00720c */ /* 0x040fe40003f66270 */
[----:B------:R-:W-:Y:S02]  /*8060*/  ISETP.GE.AND P0, PT, R28, R87, PT ;  /* 0x000000571c00720c */ /* 0x000fe40003f06270 */
[----:B------:R-:W-:Y:S02]  /*8070*/  ISETP.GE.AND P1, PT, R24, R85, PT ;  /* 0x000000551800720c */ /* 0x000fe40003f26270 */
[----:B------:R-:W-:Y:S01]  /*8080*/  FSEL R77, R16, -INF , !P3 ;  /* 0xff800000104d7808 */ /* 0x000fe20005800000 */
[----:B------:R-:W-:Y:S01]  /*8090*/  VIADD R16, R67, 0xffffffa9 ;  /* 0xffffffa943107836 */ /* 0x000fe20000000000 */
[----:B------:R-:W-:-:S02]  /*80a0*/  FSEL R82, R18, -INF , !P0 ;  /* 0xff80000012527808 */ /* 0x000fc40004000000 */
[----:B------:R-:W-:Y:S02]  /*80b0*/  FSEL R17, R17, -INF , !P1 ;  /* 0xff80000011117808 */ /* 0x000fe40004800000 */
[----:B------:R-:W-:Y:S01]  /*80c0*/  FSEL R112, R12, -INF , !P5 ;  /* 0xff8000000c707808 */ /* 0x000fe20006800000 */
[----:B------:R-:W-:Y:S01]  /*80d0*/  VIADD R12, R67, 0xffffffb0 ;  /* 0xffffffb0430c7836 */ /* 0x000fe20000000000 */
[C---:B------:R-:W-:Y:S02]  /*80e0*/  ISETP.GE.AND P3, PT, R22.reuse, R85, PT ;  /* 0x000000551600720c */ /* 0x040fe40003f66270 */
[----:B------:R-:W-:Y:S02]  /*80f0*/  ISETP.GE.AND P0, PT, R22, R87, PT ;  /* 0x000000571600720c */ /* 0x000fe40003f06270 */
[----:B------:R-:W-:Y:S02]  /*8100*/  ISETP.GE.AND P1, PT, R20, R85, PT ;  /* 0x000000551400720c */ /* 0x000fe40003f26270 */
[----:B------:R-:W-:-:S02]  /*8110*/  FSEL R118, R13, -INF , !P3 ;  /* 0xff8000000d767808 */ /* 0x000fc40005800000 */
[----:B------:R-:W-:Y:S02]  /*8120*/  FSEL R116, R15, -INF , !P0 ;  /* 0xff8000000f747808 */ /* 0x000fe40004000000 */
[----:B------:R-:W-:Y:S01]  /*8130*/  FSEL R162, R8, -INF , !P1 ;  /* 0xff80000008a27808 */ /* 0x000fe20004800000 */
[C---:B------:R-:W-:Y:S01]  /*8140*/  VIADD R8, R67.reuse, 0xffffffb9 ;  /* 0xffffffb943087836 */ /* 0x040fe20000000000 */
[C---:B------:R-:W-:Y:S02]  /*8150*/  ISETP.GE.AND P3, PT, R12.reuse, R85, PT ;  /* 0x000000550c00720c */ /* 0x040fe40003f66270 */
[-C--:B------:R-:W-:Y:S01]  /*8160*/  ISETP.GE.AND P0, PT, R12, R87.reuse, PT ;  /* 0x000000570c00720c */ /* 0x080fe20003f06270 */
[C---:B------:R-:W-:Y:S01]  /*8170*/  VIADD R12, R67.reuse, 0xffffffb8 ;  /* 0xffffffb8430c7836 */ /* 0x040fe20000000000 */
[----:B------:R-:W-:Y:S02]  /*8180*/  ISETP.GE.AND P2, PT, R24, R87, PT ;  /* 0x000000571800720c */ /* 0x000fe40003f46270 */
[----:B------:R-:W-:Y:S01]  /*8190*/  FSEL R110, R14, -INF , !P4 ;  /* 0xff8000000e6e7808 */ /* 0x000fe20006000000 */
[C---:B------:R-:W-:Y:S01]  /*81a0*/  VIADD R14, R67.reuse, 0xffffffb1 ;  /* 0xffffffb1430e7836 */ /* 0x040fe20000000000 */
[----:B------:R-:W-:Y:S01]  /*81b0*/  FSEL R122, R4, -INF , !P3 ;  /* 0xff800000047a7808 */ /* 0x000fe20005800000 */
[C---:B------:R-:W-:Y:S01]  /*81c0*/  VIADD R4, R67.reuse, 0xffffffc0 ;  /* 0xffffffc043047836 */ /* 0x040fe20000000000 */
[----:B------:R-:W-:Y:S01]  /*81d0*/  FSEL R114, R6, -INF , !P0 ;  /* 0xff80000006727808 */ /* 0x000fe20004000000 */
[----:B------:R-:W-:Y:S01]  /*81e0*/  VIADD R6, R67, 0xffffffc1 ;  /* 0xffffffc143067836 */ /* 0x000fe20000000000 */
[----:B------:R-:W-:-:S02]  /*81f0*/  ISETP.GE.AND P3, PT, R8, R85, PT ;  /* 0x000000550800720c */ /* 0x000fc40003f66270 */
[-C--:B------:R-:W-:Y:S02]  /*8200*/  ISETP.GE.AND P0, PT, R8, R87.reuse, PT ;  /* 0x000000570800720c */ /* 0x080fe40003f06270 */
[----:B------:R-:W-:Y:S02]  /*8210*/  FMNMX3.FTZ R8, R134, R152, R89, !PT ;  /* 0x0000009886087276 */ /* 0x000fe40007810059 */
[----:B------:R-:W-:Y:S02]  /*8220*/  FSEL R76, R19, -INF , !P2 ;  /* 0xff800000134c7808 */ /* 0x000fe40005000000 */
[----:B------:R-:W-:Y:S02]  /*8230*/  ISETP.GE.AND P2, PT, R20, R87, PT ;  /* 0x000000571400720c */ /* 0x000fe40003f46270 */
[C---:B------:R-:W-:Y:S02]  /*8240*/  ISETP.GE.AND P5, PT, R16.reuse, R85, PT ;  /* 0x000000551000720c */ /* 0x040fe40003fa6270 */
[----:B------:R-:W-:-:S02]  /*8250*/  ISETP.GE.AND P4, PT, R16, R87, PT ;  /* 0x000000571000720c */ /* 0x000fc40003f86270 */
[----:B------:R-:W-:Y:S02]  /*8260*/  ISETP.GE.AND P1, PT, R14, R85, PT ;  /* 0x000000550e00720c */ /* 0x000fe40003f26270 */
[----:B------:R-:W-:Y:S02]  /*8270*/  FMNMX3.FTZ R8, R8, R132, R83, !PT ;  /* 0x0000008408087276 */ /* 0x000fe40007810053 */
[----:B------:R-:W-:Y:S02]  /*8280*/  FSEL R158, R10, -INF , !P2 ;  /* 0xff8000000a9e7808 */ /* 0x000fe40005000000 */
[----:B------:R-:W-:Y:S02]  /*8290*/  FSEL R164, R9, -INF , !P5 ;  /* 0xff80000009a47808 */ /* 0x000fe40006800000 */
[----:B------:R-:W-:Y:S02]  /*82a0*/  ISETP.GE.AND P2, PT, R14, R87, PT ;  /* 0x000000570e00720c */ /* 0x000fe40003f46270 */
[----:B------:R-:W-:-:S02]  /*82b0*/  FSEL R160, R11, -INF , !P4 ;  /* 0xff8000000ba07808 */ /* 0x000fc40006000000 */
[----:B------:R-:W-:Y:S02]  /*82c0*/  FSEL R126, R5, -INF , !P1 ;  /* 0xff800000057e7808 */ /* 0x000fe40004800000 */
[C---:B------:R-:W-:Y:S02]  /*82d0*/  ISETP.GE.AND P5, PT, R12.reuse, R85, PT ;  /* 0x000000550c00720c */ /* 0x040fe40003fa6270 */
[----:B------:R-:W-:Y:S02]  /*82e0*/  ISETP.GE.AND P4, PT, R12, R87, PT ;  /* 0x000000570c00720c */ /* 0x000fe40003f86270 */
[----:B------:R-:W-:Y:S02]  /*82f0*/  FMNMX3.FTZ R5, R8, R81, R77, !PT ;  /* 0x0000005108057276 */ /* 0x000fe4000781004d */
[----:B------:R-:W-:Y:S02]  /*8300*/  FSEL R120, R7, -INF , !P2 ;  /* 0xff80000007787808 */ /* 0x000fe40005000000 */
[----:B------:R-:W-:-:S02]  /*8310*/  FSEL R154, R72, -INF , !P5 ;  /* 0xff800000489a7808 */ /* 0x000fc40006800000 */
[----:B------:R-:W-:Y:S02]  /*8320*/  FSEL R124, R74, -INF , !P4 ;  /* 0xff8000004a7c7808 */ /* 0x000fe40006000000 */
[----:B------:R-:W-:Y:S02]  /*8330*/  FMNMX3.FTZ R7, R5, R17, R112, !PT ;  /* 0x0000001105077276 */ /* 0x000fe40007810070 */
[C---:B------:R-:W-:Y:S02]  /*8340*/  ISETP.GE.AND P1, PT, R4.reuse, R85, PT ;  /* 0x000000550400720c */ /* 0x040fe40003f26270 */
[----:B------:R-:W-:Y:S01]  /*8350*/  ISETP.GE.AND P2, PT, R4, R87, PT ;  /* 0x000000570400720c */ /* 0x000fe20003f46270 */
[C---:B------:R-:W-:Y:S01]  /*8360*/  VIADD R4, R67.reuse, 0xffffffc8 ;  /* 0xffffffc843047836 */ /* 0x040fe20000000000 */
[C---:B------:R-:W-:Y:S02]  /*8370*/  ISETP.GE.AND P5, PT, R6.reuse, R85, PT ;  /* 0x000000550600720c */ /* 0x040fe40003fa6270 */
[----:B------:R-:W-:Y:S01]  /*8380*/  ISETP.GE.AND P4, PT, R6, R87, PT ;  /* 0x000000570600720c */ /* 0x000fe20003f86270 */
[----:B------:R-:W-:Y:S01]  /*8390*/  VIADD R6, R67, 0xffffffc9 ;  /* 0xffffffc943067836 */ /* 0x000fe20000000000 */
[----:B------:R-:W-:-:S02]  /*83a0*/  FMNMX3.FTZ R5, R102, R130, R31, !PT ;  /* 0x0000008266057276 */ /* 0x000fc4000781001f */
[----:B------:R-:W-:Y:S02]  /*83b0*/  FSEL R156, R73, -INF , !P3 ;  /* 0xff800000499c7808 */ /* 0x000fe40005800000 */
[----:B------:R-:W-:Y:S02]  /*83c0*/  FMNMX3.FTZ R5, R5, R79, R78, !PT ;  /* 0x0000004f05057276 */ /* 0x000fe4000781004e */
[----:B------:R-:W-:Y:S02]  /*83d0*/  FSEL R128, R75, -INF , !P0 ;  /* 0xff8000004b807808 */ /* 0x000fe40004000000 */
[----:B------:R-:W-:Y:S01]  /*83e0*/  FSEL R92, R68, -INF , !P1 ;  /* 0xff800000445c7808 */ /* 0x000fe20004800000 */
[----:B------:R-:W-:Y:S01]  /*83f0*/  LDSM.16.MT88.4 R72, [R137+0x3000] ;  /* 0x003000008948783b */ /* 0x000fe20000004200 */
[----:B------:R-:W-:Y:S02]  /*8400*/  FSEL R88, R70, -INF , !P2 ;  /* 0xff80000046587808 */ /* 0x000fe40005000000 */
[----:B------:R-:W-:-:S02]  /*8410*/  ISETP.GE.AND P3, PT, R4, R85, PT ;  /* 0x000000550400720c */ /* 0x000fc40003f66270 */
[----:B------:R-:W-:Y:S01]  /*8420*/  ISETP.GE.AND P0, PT, R4, R87, PT ;  /* 0x000000570400720c */ /* 0x000fe20003f06270 */
[C---:B------:R-:W-:Y:S01]  /*8430*/  VIADD R4, R67.reuse, 0xffffffd0 ;  /* 0xffffffd043047836 */ /* 0x040fe20000000000 */
[C---:B------:R-:W-:Y:S02]  /*8440*/  ISETP.GE.AND P1, PT, R6.reuse, R85, PT ;  /* 0x000000550600720c */ /* 0x040fe40003f26270 */
[----:B------:R-:W-:Y:S01]  /*8450*/  ISETP.GE.AND P2, PT, R6, R87, PT ;  /* 0x000000570600720c */ /* 0x000fe20003f46270 */
[----:B------:R-:W-:Y:S01]  /*8460*/  VIADD R6, R67, 0xffffffd1 ;  /* 0xffffffd143067836 */ /* 0x000fe20000000000 */
[----:B------:R-:W-:Y:S02]  /*8470*/  FMNMX3.FTZ R5, R5, R80, R82, !PT ;  /* 0x0000005005057276 */ /* 0x000fe40007810052 */
[----:B------:R-:W-:Y:S02]  /*8480*/  FSEL R96, R69, -INF , !P5 ;  /* 0xff80000045607808 */ /* 0x000fe40006800000 */
[----:B------:R-:W-:-:S02]  /*8490*/  FSEL R90, R71, -INF , !P4 ;  /* 0xff800000475a7808 */ /* 0x000fc40006000000 */
[----:B------:R-:W-:Y:S02]  /*84a0*/  FSEL R100, R56, -INF , !P3 ;  /* 0xff80000038647808 */ /* 0x000fe40005800000 */
[----:B------:R-:W-:Y:S02]  /*84b0*/  FSEL R94, R58, -INF , !P0 ;  /* 0xff8000003a5e7808 */ /* 0x000fe40004000000 */
[----:B------:R-:W-:Y:S02]  /*84c0*/  FMNMX3.FTZ R7, R7, R118, R162, !PT ;  /* 0x0000007607077276 */ /* 0x000fe400078100a2 */
[C---:B------:R-:W-:Y:S02]  /*84d0*/  ISETP.GE.AND P5, PT, R4.reuse, R85, PT ;  /* 0x000000550400720c */ /* 0x040fe40003fa6270 */
[----:B------:R-:W-:Y:S01]  /*84e0*/  ISETP.GE.AND P4, PT, R4, R87, PT ;  /* 0x000000570400720c */ /* 0x000fe20003f86270 */
[----:B------:R-:W-:Y:S01]  /*84f0*/  VIADD R4, R67, 0xffffffd8 ;  /* 0xffffffd843047836 */ /* 0x000fe20000000000 */
        /* <DEDUP_REMOVED lines=21> */
[-C--:B------:R-:W-:Y:S02]  /*8650*/  ISETP.GE.AND P6, PT, R4, R85.reuse, PT ;  /* 0x000000550400720c */ /* 0x080fe40003fc6270 */
[----:B------:R-:W-:-:S02]  /*8660*/  ISETP.GE.AND P5, PT, R6, R85, PT ;  /* 0x000000550600720c */ /* 0x000fc40003fa6270 */
[----:B------:R-:W-:Y:S01]  /*8670*/  ISETP.GE.AND P0, PT, R6, R87, PT ;  /* 0x000000570600720c */ /* 0x000fe20003f06270 */
[----:B------:R-:W-:Y:S01]  /*8680*/  VIADD R6, R67, 0xffffffe8 ;  /* 0xffffffe843067836 */ /* 0x000fe20000000000 */
[----:B------:R-:W-:Y:S02]  /*8690*/  FMNMX3.FTZ R5, R5, R120, R124, !PT ;  /* 0x0000007805057276 */ /* 0x000fe4000781007c */
[----:B------:R-:W-:Y:S02]  /*86a0*/  FMNMX3.FTZ R7, R7, R96, R100, !PT ;  /* 0x0000006007077276 */ /* 0x000fe40007810064 */
[----:B------:R-:W-:Y:S02]  /*86b0*/  FSEL R44, R44, -INF , !P6 ;  /* 0xff8000002c2c7808 */ /* 0x000fe40007000000 */
[----:B------:R-:W-:Y:S02]  /*86c0*/  FMNMX3.FTZ R5, R5, R128, R88, !PT ;  /* 0x0000008005057276 */ /* 0x000fe40007810058 */
[----:B------:R-:W-:-:S02]  /*86d0*/  FSEL R56, R48, -INF , !P1 ;  /* 0xff80000030387808 */ /* 0x000fc40004800000 */
[----:B------:R-:W-:Y:S02]  /*86e0*/  FSEL R58, R49, -INF , !P4 ;  /* 0xff800000313a7808 */ /* 0x000fe40006000000 */
[----:B------:R-:W-:Y:S01]  /*86f0*/  ISETP.NE.AND P6, PT, R2, RZ, PT ;  /* 0x000000ff0200720c */ /* 0x000fe20003fc5270 */
[C---:B------:R-:W-:Y:S01]  /*8700*/  VIADD R2, R67.reuse, 0xfffffff0 ;  /* 0xfffffff043027836 */ /* 0x040fe20000000000 */
[----:B------:R-:W-:Y:S01]  /*8710*/  ISETP.GE.AND P1, PT, R4, R87, PT ;  /* 0x000000570400720c */ /* 0x000fe20003f26270 */
[----:B------:R-:W-:Y:S01]  /*8720*/  VIADD R4, R67, 0xffffffe9 ;  /* 0xffffffe943047836 */ /* 0x000fe20000000000 */
[----:B------:R-:W-:Y:S02]  /*8730*/  ISETP.GE.AND P4, PT, R6, R85, PT ;  /* 0x000000550600720c */ /* 0x000fe40003f86270 */
        /* <DEDUP_REMOVED lines=9> */
[----:B------:R-:W-:Y:S02]  /*87d0*/  FSEL R50, R50, -INF , !P2 ;  /* 0xff80000032327808 */ /* 0x000fe40005000000 */
[C---:B------:R-:W-:Y:S02]  /*87e0*/  ISETP.GE.AND P3, PT, R4.reuse, R85, PT ;  /* 0x000000550400720c */ /* 0x040fe40003f66270 */
[----:B------:R-:W-:Y:S02]  /*87f0*/  FSEL R30, R45, -INF , !P5 ;  /* 0xff8000002d1e7808 */ /* 0x000fe40006800000 */
[----:B------:R-:W-:Y:S02]  /*8800*/  FMNMX3.FTZ R5, R5, R98, R54, !PT ;  /* 0x0000006205057276 */ /* 0x000fe40007810036 */
[----:B------:R-:W-:Y:S01]  /*8810*/  ISETP.GE.AND P5, PT, R4, R87, PT ;  /* 0x000000570400720c */ /* 0x000fe20003fa6270 */
[----:B------:R-:W-:Y:S01]  /*8820*/  VIADD R4, R67, 0xfffffff8 ;  /* 0xfffffff843047836 */ /* 0x000fe20000000000 */
[----:B------:R-:W-:-:S02]  /*8830*/  FMNMX3.FTZ R7, R7, R58, R44, !PT ;  /* 0x0000003a07077276 */ /* 0x000fc4000781002c */
[----:B------:R-:W-:Y:S02]  /*8840*/  ISETP.GE.AND P2, PT, R6, R87, PT ;  /* 0x000000570600720c */ /* 0x000fe40003f46270 */
[----:B------:R-:W-:Y:S02]  /*8850*/  FSEL R46, R46, -INF , !P1 ;  /* 0xff8000002e2e7808 */ /* 0x000fe40004800000 */
[----:B------:R-:W-:Y:S02]  /*8860*/  FSEL R18, R41, -INF , !P3 ;  /* 0xff80000029127808 */ /* 0x000fe40005800000 */
[----:B------:R-:W-:Y:S02]  /*8870*/  FMNMX3.FTZ R5, R5, R12, R50, !PT ;  /* 0x0000000c05057276 */ /* 0x000fe40007810032 */
[C---:B------:R-:W-:Y:S02]  /*8880*/  ISETP.GE.AND P1, PT, R2.reuse, R85, PT ;  /* 0x000000550200720c */ /* 0x040fe40003f26270 */
[----:B------:R-:W-:Y:S01]  /*8890*/  ISETP.GE.AND P3, PT, R2, R87, PT ;  /* 0x000000570200720c */ /* 0x000fe20003f66270 */
[----:B------:R-:W-:Y:S01]  /*88a0*/  VIADD R2, R67, 0xfffffff9 ;  /* 0xfffffff943027836 */ /* 0x000fe20000000000 */
[----:B------:R-:W-:-:S02]  /*88b0*/  FSEL R24, R36, -INF , !P0 ;  /* 0xff80000024187808 */ /* 0x000fc40004000000 */
[-C--:B------:R-:W-:Y:S02]  /*88c0*/  ISETP.GE.AND P0, PT, R4, R85.reuse, PT ;  /* 0x000000550400720c */ /* 0x080fe40003f06270 */
[----:B------:R-:W-:Y:S02]  /*88d0*/  FMNMX3.FTZ R7, R7, R30, R40, !PT ;  /* 0x0000001e07077276 */ /* 0x000fe40007810028 */
[----:B------:R-:W-:Y:S02]  /*88e0*/  FSEL R42, R42, -INF , !P2 ;  /* 0xff8000002a2a7808 */ /* 0x000fe40005000000 */
[----:B------:R-:W-:Y:S02]  /*88f0*/  FMNMX3.FTZ R5, R5, R48, R46, !PT ;  /* 0x0000003005057276 */ /* 0x000fe4000781002e */
[----:B------:R-:W-:Y:S02]  /*8900*/  FSEL R25, R37, -INF , !P1 ;  /* 0xff80000025197808 */ /* 0x000fe40004800000 */
[----:B------:R-:W-:-:S02]  /*8910*/  ISETP.GE.AND P2, PT, R2, R85, PT ;  /* 0x000000550200720c */ /* 0x000fc40003f46270 */
[----:B------:R-:W-:Y:S02]  /*8920*/  FSEL R26, R32, -INF , !P0 ;  /* 0xff800000201a7808 */ /* 0x000fe40004000000 */
[----:B------:R-:W-:Y:S02]  /*8930*/  FMNMX3.FTZ R6, R7, R18, R24, !PT ;  /* 0x0000001207067276 */ /* 0x000fe40007810018 */
[----:B------:R-:W-:Y:S02]  /*8940*/  ISETP.GE.AND P1, PT, R4, R87, PT ;  /* 0x000000570400720c */ /* 0x000fe40003f26270 */
        /* <DEDUP_REMOVED lines=12> */
[----:B------:R-:W1:Y:S03]  /*8a10*/  SHFL.BFLY PT, R7, R2, 0x2, 0x1f ;  /* 0x0c401f0002077f89 */ /* 0x000e6600000e0000 */
[----:B------:R-:W-:-:S05]  /*8a20*/  FMNMX.FTZ R8, R23, R8, !PT ;  /* 0x0000000817087209 */ /* 0x000fca0007810000 */
[----:B------:R-:W3:Y:S01]  /*8a30*/  SHFL.BFLY PT, R5, R8, 0x2, 0x1f ;  /* 0x0c401f0008057f89 */ /* 0x000ee200000e0000 */
        /* <DEDUP_REMOVED lines=9> */
[----:B------:R-:W-:Y:S02]  /*8ad0*/  FSEL R29, R29, RZ, P0 ;  /* 0x000000ff1d1d7208 */ /* 0x000fe40000000000 */
[C---:B------:R-:W-:Y:S01]  /*8ae0*/  FSETP.NEU.FTZ.AND P0, PT, R0.reuse, -INF , PT ;  /* 0xff8000000000780b */ /* 0x040fe20003f1d000 */
[----:B------:R-:W-:Y:S02]  /*8af0*/  FMUL.FTZ R27, R0, UR4 ;  /* 0x00000004001b7c20 */ /* 0x000fe40008410000 */
[--C-:B------:R-:W-:Y:S01]  /*8b00*/  FFMA.FTZ R4, R134, UR4, -R29.reuse ;  /* 0x0000000486047c23 */ /* 0x100fe2000801081d */
[--C-:B------:R-:W-:Y:S01]  /*8b10*/  FFMA.FTZ R15, R132, UR4, -R29.reuse ;  /* 0x00000004840f7c23 */ /* 0x100fe2000801081d */
[--C-:B------:R-:W-:Y:S01]  /*8b20*/  FFMA.FTZ R53, R152, UR4, -R29.reuse ;  /* 0x0000000498357c23 */ /* 0x100fe2000801081d */
[----:B------:R-:W-:Y:S01]  /*8b30*/  FSEL R27, R27, RZ, P0 ;  /* 0x000000ff1b1b7208 */ /* 0x000fe20000000000 */
[--C-:B------:R-:W-:Y:S01]  /*8b40*/  FFMA.FTZ R134, R89, UR4, -R29.reuse ;  /* 0x0000000459867c23 */ /* 0x100fe2000801081d */
[----:B------:R-:W-:Y:S01]  /*8b50*/  MUFU.EX2 R152, R4 ;  /* 0x0000000400987308 */ /* 0x000fe20000000800 */
[--C-:B------:R-:W-:Y:S01]  /*8b60*/  FFMA.FTZ R19, R17, UR4, -R29.reuse ;  /* 0x0000000411137c23 */ /* 0x100fe2000801081d */
[----:B------:R-:W-:Y:S01]  /*8b70*/  FFMA.FTZ R33, R81, UR4, -R29 ;  /* 0x0000000451217c23 */ /* 0x000fe2000801081d */
[--C-:B------:R-:W-:Y:S01]  /*8b80*/  FFMA.FTZ R51, R130, UR4, -R27.reuse ;  /* 0x0000000482337c23 */ /* 0x100fe2000801081b */
[--C-:B------:R-:W-:Y:S01]  /*8b90*/  FFMA.FTZ R132, R102, UR4, -R27.reuse ;  /* 0x0000000466847c23 */ /* 0x100fe2000801081b */
[--C-:B------:R-:W-:Y:S01]  /*8ba0*/  FFMA.FTZ R130, R31, UR4, -R27.reuse ;  /* 0x000000041f827c23 */ /* 0x100fe2000801081b */
[----:B------:R-:W-:Y:S01]  /*8bb0*/  FFMA.FTZ R13, R79, UR4, -R27 ;  /* 0x000000044f0d7c23 */ /* 0x000fe2000801081b */
[----:B------:R-:W1:Y:S01]  /*8bc0*/  MUFU.EX2 R53, R53 ;  /* 0x0000003500357308 */ /* 0x000e620000000800 */
[----:B------:R-:W-:Y:S01]  /*8bd0*/  FFMA.FTZ R38, R77, UR4, -R29 ;  /* 0x000000044d267c23 */ /* 0x000fe2000801081d */
[--C-:B------:R-:W-:Y:S01]  /*8be0*/  FFMA.FTZ R36, R78, UR4, -R27.reuse ;  /* 0x000000044e247c23 */ /* 0x100fe2000801081b */
[--C-:B------:R-:W-:Y:S01]  /*8bf0*/  FFMA.FTZ R31, R80, UR4, -R27.reuse ;  /* 0x00000004501f7c23 */ /* 0x100fe2000801081b */
        /* <DEDUP_REMOVED lines=9> */
[--C-:B------:R-:W-:Y:S01]  /*8c90*/  FFMA.FTZ R39, R116, UR4, -R27.reuse ;  /* 0x0000000474277c23 */ /* 0x100fe2000801081b */
[----:B-1----:R-:W-:Y:S01]  /*8ca0*/  F2FP.BF16.F32.PACK_AB R4, R53, R152 ;  /* 0x000000983504723e */ /* 0x002fe200000010ff */
[--C-:B------:R-:W-:Y:S01]  /*8cb0*/  FFMA.FTZ R110, R158, UR4, -R27.reuse ;  /* 0x000000049e6e7c23 */ /* 0x100fe2000801081b */
[----:B------:R-:W1:Y:S01]  /*8cc0*/  MUFU.EX2 R51, R51 ;  /* 0x0000003300337308 */ /* 0x000e620000000800 */
        /* <DEDUP_REMOVED lines=10> */
[----:B------:R-:W-:Y:S01]  /*8d70*/  FFMA.FTZ R59, R90, UR4, -R27 ;  /* 0x000000045a3b7c23 */ /* 0x000fe2000801081b */
[----:B------:R-:W-:Y:S01]  /*8d80*/  MUFU.EX2 R102, R83 ;  /* 0x0000005300667308 */ /* 0x000fe20000000800 */
[--C-:B------:R-:W-:Y:S01]  /*8d90*/  FFMA.FTZ R92, R92, UR4, -R29.reuse ;  /* 0x000000045c5c7c23 */ /* 0x100fe2000801081d */
[----:B-1----:R-:W-:Y:S01]  /*8da0*/  F2FP.BF16.F32.PACK_AB R5, R51, R132 ;  /* 0x000000843305723e */ /* 0x002fe200000010ff */
[----:B------:R-:W-:Y:S01]  /*8db0*/  FFMA.FTZ R57, R100, UR4, -R29 ;  /* 0x0000000464397c23 */ /* 0x000fe2000801081d */
[----:B------:R-:W1:Y:S01]  /*8dc0*/  MUFU.EX2 R33, R33 ;  /* 0x0000002100217308 */ /* 0x000e620000000800 */
[--C-:B------:R-:W-:Y:S01]  /*8dd0*/  FFMA.FTZ R96, R88, UR4, -R27.reuse ;  /* 0x0000000458607c23 */ /* 0x100fe2000801081b */
[--C-:B------:R-:W-:Y:S01]  /*8de0*/  FFMA.FTZ R90, R94, UR4, -R27.reuse ;  /* 0x000000045e5a7c23 */ /* 0x100fe2000801081b */
[----:B------:R-:W-:Y:S01]  /*8df0*/  FFMA.FTZ R55, R98, UR4, -R27 ;  /* 0x0000000462377c23 */ /* 0x000fe2000801081b */
[----:B------:R-:W-:Y:S01]  /*8e00*/  MUFU.EX2 R38, R38 ;  /* 0x0000002600267308 */ /* 0x000fe20000000800 */
[----:B------:R-:W-:Y:S01]  /*8e10*/  FFMA.FTZ R108, R108, UR4, -R29 ;  /* 0x000000046c6c7c23 */ /* 0x000fe2000801081d */
[----:B--2---:R-:W-:Y:S01]  /*8e20*/  F2FP.BF16.F32.PACK_AB R7, R13, R130 ;  /* 0x000000820d07723e */ /* 0x004fe200000010ff */
[----:B------:R-:W-:Y:S01]  /*8e30*/  FADD.FTZ R53, R152, R53 ;  /* 0x0000003598357221 */ /* 0x000fe20000010000 */
[----:B------:R-:W2:Y:S01]  /*8e40*/  MUFU.EX2 R19, R19 ;  /* 0x0000001300137308 */ /* 0x000ea20000000800 */
[----:B------:R-:W-:Y:S01]  /*8e50*/  FADD.FTZ R51, R132, R51 ;  /* 0x0000003384337221 */ /* 0x000fe20000010000 */
[----:B------:R-:W-:Y:S01]  /*8e60*/  FFMA.FTZ R94, R52, UR4, -R29 ;  /* 0x00000004345e7c23 */ /* 0x000fe2000801081d */
[----:B------:R-:W-:Y:S01]  /*8e70*/  FADD.FTZ R134, R134, R53 ;  /* 0x0000003586867221 */ /* 0x000fe20000010000 */
[----:B------:R-:W-:Y:S01]  /*8e80*/  MUFU.EX2 R36, R36 ;  /* 0x0000002400247308 */ /* 0x000fe20000000800 */
[C---:B------:R-:W-:Y:S01]  /*8e90*/  HMMA.16816.F32.BF16 R68, R4.reuse, R72, RZ ;  /* 0x000000480444723c */ /* 0x040fe200000418ff */
[----:B-1----:R-:W-:Y:S01]  /*8ea0*/  F2FP.BF16.F32.PACK_AB R80, R33, R102 ;  /* 0x000000662150723e */ /* 0x002fe200000010ff */
[----:B------:R-:W-:Y:S01]  /*8eb0*/  FADD.FTZ R130, R130, R51 ;  /* 0x0000003382827221 */ /* 0x000fe20000010000 */
[----:B------:R-:W1:Y:S01]  /*8ec0*/  MUFU.EX2 R31, R31 ;  /* 0x0000001f001f7308 */ /* 0x000e620000000800 */
[--C-:B------:R-:W-:Y:S01]  /*8ed0*/  FFMA.FTZ R53, R14, UR4, -R29.reuse ;  /* 0x000000040e357c23 */ /* 0x100fe2000801081d */
[--C-:B------:R-:W-:Y:S01]  /*8ee0*/  FFMA.FTZ R51, R56, UR4, -R29.reuse ;  /* 0x0000000438337c23 */ /* 0x100fe2000801081d */
[----:B------:R-:W-:Y:S01]  /*8ef0*/  FFMA.FTZ R52, R58, UR4, -R29 ;  /* 0x000000043a347c23 */ /* 0x000fe2000801081d */
[----:B------:R-:W-:Y:S01]  /*8f00*/  MUFU.EX2 R34, R34 ;  /* 0x0000002200227308 */ /* 0x000fe20000000800 */
[----:B------:R-:W-:Y:S01]  /*8f10*/  HMMA.16816.F32.BF16 R72, R4, R74, RZ ;  /* 0x0000004a0448723c */ /* 0x000fe200000418ff */
[----:B--2---:R-:W-:Y:S01]  /*8f20*/  F2FP.BF16.F32.PACK_AB R82, R19, R38 ;  /* 0x000000261352723e */ /* 0x004fe200000010ff */
[----:B------:R-:W-:Y:S01]  /*8f30*/  FADD.FTZ R15, R15, R134 ;  /* 0x000000860f0f7221 */ /* 0x000fe20000010000 */
[----:B------:R-:W2:Y:S01]  /*8f40*/  MUFU.EX2 R17, R17 ;  /* 0x0000001100117308 */ /* 0x000ea20000000800 */
[--C-:B------:R-:W-:Y:S01]  /*8f50*/  FFMA.FTZ R54, R54, UR4, -R27.reuse ;  /* 0x0000000436367c23 */ /* 0x100fe2000801081b */
[--C-:B------:R-:W-:Y:S01]  /*8f60*/  FFMA.FTZ R93, R12, UR4, -R27.reuse ;  /* 0x000000040c5d7c23 */ /* 0x100fe2000801081b */
[--C-:B------:R-:W-:Y:S01]  /*8f70*/  FFMA.FTZ R91, R48, UR4, -R27.reuse ;  /* 0x00000004305b7c23 */ /* 0x100fe2000801081b */
[----:B------:R-:W-:Y:S01]  /*8f80*/  MUFU.EX2 R41, R41 ;  /* 0x0000002900297308 */ /* 0x000fe20000000800 */
[----:B------:R-:W-:Y:S01]  /*8f90*/  FFMA.FTZ R50, R50, UR4, -R27 ;  /* 0x0000000432327c23 */ /* 0x000fe2000801081b */
[----:B-1----:R-:W-:Y:S01]  /*8fa0*/  F2FP.BF16.F32.PACK_AB R81, R31, R36 ;  /* 0x000000241f51723e */ /* 0x002fe200000010ff */
[----:B------:R-:W-:Y:S01]  /*8fb0*/  FADD.FTZ R102, R102, R15 ;  /* 0x0000000f66667221 */ /* 0x000fe20000010000 */
[----:B------:R-:W-:Y:S01]  /*8fc0*/  MUFU.EX2 R37, R37 ;  /* 0x0000002500257308 */ /* 0x000fe20000000800 */
[--C-:B------:R-:W-:Y:S01]  /*8fd0*/  FFMA.FTZ R97, R16, UR4, -R27.reuse ;  /* 0x0000000410617c23 */ /* 0x100fe2000801081b */
[--C-:B------:R-:W-:Y:S01]  /*8fe0*/  FFMA.FTZ R95, R32, UR4, -R27.reuse ;  /* 0x00000004205f7c23 */ /* 0x100fe2000801081b */
[----:B------:R-:W-:Y:S01]  /*8ff0*/  FADD.FTZ R33, R33, R102 ;  /* 0x0000006621217221 */ /* 0x000fe20000010000 */
[----:B------:R1:W-:Y:S01]  /*9000*/  MUFU.EX2 R116, R43 ;  /* 0x0000002b00747308 */ /* 0x0003e20000000800 */
        /* <DEDUP_REMOVED lines=8> */
[C---:B------:R-:W-:Y:S01]  /*9090*/  HMMA.16816.F32.BF16 R68, R80.reuse, R8, R68 ;  /* 0x000000085044723c */ /* 0x040fe20000041844 */
[--C-:B------:R-:W-:Y:S01]  /*90a0*/  FFMA.FTZ R20, R20, UR4, -R27.reuse ;  /* 0x0000000414147c23 */ /* 0x100fe2000801081b */
[--C-:B------:R-:W-:Y:S01]  /*90b0*/  FFMA.FTZ R21, R21, UR4, -R27.reuse ;  /* 0x0000000415157c23 */ /* 0x100fe2000801081b */
[----:B------:R-:W3:Y:S01]  /*90c0*/  MUFU.EX2 R35, R35 ;  /* 0x0000002300237308 */ /* 0x000ee20000000800 */
[----:B------:R-:W-:Y:S01]  /*90d0*/  FFMA.FTZ R22, R22, UR4, -R27 ;  /* 0x0000000416167c23 */ /* 0x000fe2000801081b */
[----:B-1----:R-:W-:Y:S01]  /*90e0*/  FFMA.FTZ R43, R154, UR4, -R29 ;  /* 0x000000049a2b7c23 */ /* 0x002fe2000801081d */
[----:B------:R-:W-:Y:S01]  /*90f0*/  FFMA.FTZ R23, R23, UR4, -R27 ;  /* 0x0000000417177c23 */ /* 0x000fe2000801081b */
[----:B------:R-:W-:Y:S01]  /*9100*/  MUFU.EX2 R49, R49 ;  /* 0x0000003100317308 */ /* 0x000fe20000000800 */
[----:B------:R-:W-:Y:S01]  /*9110*/  HMMA.16816.F32.BF16 R72, R80, R10, R72 ;  /* 0x0000000a5048723c */ /* 0x000fe20000041848 */
[----:B------:R-:W1:Y:S02]  /*9120*/  LDSM.16.MT88.4 R8, [R107+0x3000] ;  /* 0x003000006b08783b */ /* 0x000e640000004200 */
[----:B------:R-:W-:Y:S04]  /*9130*/  MUFU.EX2 R43, R43 ;  /* 0x0000002b002b7308 */ /* 0x000fe80000000800 */
        /* <DEDUP_REMOVED lines=8> */
[----:B------:R-:W-:Y:S01]  /*91c0*/  MUFU.EX2 R59, R59 ;  /* 0x0000003b003b7308 */ /* 0x000fe20000000800 */
[C---:B-1----:R-:W-:Y:S03]  /*91d0*/  HMMA.16816.F32.BF16 R76, R4.reuse, R8, RZ ;  /* 0x00000008044c723c */ /* 0x042fe600000418ff */
[----:B------:R-:W-:Y:S04]  /*91e0*/  MUFU.EX2 R90, R90 ;  /* 0x0000005a005a7308 */ /* 0x000fe80000000800 */
[----:B------:R-:W-:Y:S01]  /*91f0*/  MUFU.EX2 R55, R55 ;  /* 0x0000003700377308 */ /* 0x000fe20000000800 */
[----:B------:R-:W-:Y:S01]  /*9200*/  HMMA.16816.F32.BF16 R4, R4, R10, RZ ;  /* 0x0000000a0404723c */ /* 0x000fe200000418ff */
        /* <DEDUP_REMOVED lines=11> */
[C---:B-1----:R-:W-:Y:S03]  /*92c0*/  HMMA.16816.F32.BF16 R76, R80.reuse, R8, R76 ;  /* 0x00000008504c723c */ /* 0x042fe6000004184c */
[----:B------:R-:W-:Y:S04]  /*92d0*/  MUFU.EX2 R95, R95 ;  /* 0x0000005f005f7308 */ /* 0x000fe80000000800 */
[----:B------:R-:W-:Y:S01]  /*92e0*/  MUFU.EX2 R24, R24 ;  /* 0x0000001800187308 */ /* 0x000fe20000000800 */
[----:B------:R-:W-:Y:S01]  /*92f0*/  HMMA.16816.F32.BF16 R80, R80, R10, R4 ;  /* 0x0000000a5050723c */ /* 0x000fe20000041804 */
[----:B------:R-:W1:Y:S01]  /*9300*/  LDSM.16.MT88.4 R8, [R137+0x3800] ;  /* 0x003800008908783b */ /* 0x000e620000004200 */
[--C-:B------:R-:W-:Y:S01]  /*9310*/  FFMA.FTZ R4, R112, UR4, -R29.reuse ;  /* 0x0000000470047c23 */ /* 0x100fe2000801081d */
[----:B------:R-:W-:Y:S01]  /*9320*/  FFMA.FTZ R112, R162, UR4, -R29 ;  /* 0x00000004a2707c23 */ /* 0x000fe2000801081d */
[----:B--2---:R-:W-:Y:S01]  /*9330*/  F2FP.BF16.F32.PACK_AB R5, R39, R116 ;  /* 0x000000742705723e */ /* 0x004fe200000010ff */
[----:B------:R-:W-:Y:S01]  /*9340*/  MUFU.EX2 R25, R25 ;  /* 0x0000001900197308 */ /* 0x000fe20000000800 */
[----:B---3--:R-:W-:-:S03]  /*9350*/  F2FP.BF16.F32.PACK_AB R7, R35, R110 ;  /* 0x0000006e2307723e */ /* 0x008fc600000010ff */
[----:B------:R-:W2:Y:S04]  /*9360*/  MUFU.EX2 R118, R4 ;  /* 0x0000000400767308 */ /* 0x000ea80000000800 */
[----:B------:R-:W3:Y:S04]  /*9370*/  MUFU.EX2 R112, R112 ;  /* 0x0000007000707308 */ /* 0x000ee80000000800 */
[----:B------:R-:W-:Y:S04]  /*9380*/  MUFU.EX2 R26, R26 ;  /* 0x0000001a001a7308 */ /* 0x000fe80000000800 */
[----:B------:R-:W-:Y:S01]  /*9390*/  MUFU.EX2 R157, R157 ;  /* 0x0000009d009d7308 */ /* 0x000fe20000000800 */
[----:B--2---:R-:W-:-:S03]  /*93a0*/  F2FP.BF16.F32.PACK_AB R4, R41, R118 ;  /* 0x000000762904723e */ /* 0x004fc600000010ff */
[----:B------:R-:W-:Y:S01]  /*93b0*/  MUFU.EX2 R20, R20 ;  /* 0x0000001400147308 */ /* 0x000fe20000000800 */
[----:B---3--:R-:W-:-:S03]  /*93c0*/  F2FP.BF16.F32.PACK_AB R6, R37, R112 ;  /* 0x000000702506723e */ /* 0x008fc600000010ff */
[----:B------:R-:W-:Y:S04]  /*93d0*/  MUFU.EX2 R21, R21 ;  /* 0x0000001500157308 */ /* 0x000fe80000000800 */
[----:B------:R-:W-:Y:S01]  /*93e0*/  MUFU.EX2 R22, R22 ;  /* 0x0000001600167308 */ /* 0x000fe20000000800 */
[C---:B-1----:R-:W-:Y:S08]  /*93f0*/  HMMA.16816.F32.BF16 R68, R4.reuse, R8, R68 ;  /* 0x000000080444723c */ /* 0x042ff00000041844 */
[C---:B------:R-:W-:Y:S01]  /*9400*/  HMMA.16816.F32.BF16 R72, R4.reuse, R10, R72 ;  /* 0x0000000a0448723c */ /* 0x040fe20000041848 */
[----:B------:R-:W1:Y:S07]  /*9410*/  LDSM.16.MT88.4 R8, [R107+0x3800] ;  /* 0x003800006b08783b */ /* 0x000e6e0000004200 */
[C---:B-1----:R-:W-:Y:S08]  /*9420*/  HMMA.16816.F32.BF16 R76, R4.reuse, R8, R76 ;  /* 0x00000008044c723c */ /* 0x042ff0000004184c */
[----:B------:R-:W-:Y:S01]  /*9430*/  HMMA.16816.F32.BF16 R80, R4, R10, R80 ;  /* 0x0000000a0450723c */ /* 0x000fe20000041850 */
[----:B------:R-:W1:Y:S01]  /*9440*/  LDSM.16.MT88.4 R8, [R137+0x3c00] ;  /* 0x003c00008908783b */ /* 0x000e620000004200 */
[----:B------:R-:W-:Y:S01]  /*9450*/  FFMA.FTZ R4, R122, UR4, -R29 ;  /* 0x000000047a047c23 */ /* 0x000fe2000801081d */
[----:B------:R-:W-:Y:S01]  /*9460*/  FFMA.FTZ R122, R114, UR4, -R27 ;  /* 0x00000004727a7c23 */ /* 0x000fe2000801081b */
[----:B------:R-:W-:Y:S01]  /*9470*/  F2FP.BF16.F32.PACK_AB R7, R47, R120 ;  /* 0x000000782f07723e */ /* 0x000fe200000010ff */
[----:B------:R-:W2:Y:S04]  /*9480*/  MUFU.EX2 R114, R156 ;  /* 0x0000009c00727308 */ /* 0x000ea80000000800 */
[----:B------:R-:W3:Y:S04]  /*9490*/  MUFU.EX2 R126, R4 ;  /* 0x00000004007e7308 */ /* 0x000ee80000000800 */
[----:B------:R-:W4:Y:S01]  /*94a0*/  MUFU.EX2 R122, R122 ;  /* 0x0000007a007a7308 */ /* 0x000f220000000800 */
[----:B--2---:R-:W-:-:S02]  /*94b0*/  F2FP.BF16.F32.PACK_AB R6, R114, R43 ;  /* 0x0000002b7206723e */ /* 0x004fc400000010ff */
[----:B---3--:R-:W-:Y:S02]  /*94c0*/  F2FP.BF16.F32.PACK_AB R4, R49, R126 ;  /* 0x0000007e3104723e */ /* 0x008fe400000010ff */
[----:B----4-:R-:W-:-:S07]  /*94d0*/  F2FP.BF16.F32.PACK_AB R5, R45, R122 ;  /* 0x0000007a2d05723e */ /* 0x010fce00000010ff */
[C---:B-1----:R-:W-:Y:S08]  /*94e0*/  HMMA.16816.F32.BF16 R68, R4.reuse, R8, R68 ;  /* 0x000000080444723c */ /* 0x042ff00000041844 */
[C---:B------:R-:W-:Y:S01]  /*94f0*/  HMMA.16816.F32.BF16 R72, R4.reuse, R10, R72 ;  /* 0x0000000a0448723c */ /* 0x040fe20000041848 */
[----:B------:R-:W1:Y:S07]  /*9500*/  LDSM.16.MT88.4 R8, [R107+0x3c00] ;  /* 0x003c00006b08783b */ /* 0x000e6e0000004200 */
[C---:B-1----:R-:W-:Y:S08]  /*9510*/  HMMA.16816.F32.BF16 R76, R4.reuse, R8, R76 ;  /* 0x00000008044c723c */ /* 0x042ff0000004184c */
[----:B------:R-:W-:Y:S01]  /*9520*/  HMMA.16816.F32.BF16 R80, R4, R10, R80 ;  /* 0x0000000a0450723c */ /* 0x000fe20000041850 */
[----:B------:R-:W1:Y:S01]  /*9530*/  LDSM.16.MT88.4 R8, [R137+0x4000] ;  /* 0x004000008908783b */ /* 0x000e620000004200 */
[----:B------:R-:W-:-:S02]  /*9540*/  F2FP.BF16.F32.PACK_AB R4, R89, R92 ;  /* 0x0000005c5904723e */ /* 0x000fc400000010ff */
[----:B------:R-:W-:Y:S02]  /*9550*/  F2FP.BF16.F32.PACK_AB R6, R88, R57 ;  /* 0x000000395806723e */ /* 0x000fe400000010ff */
[----:B------:R-:W-:Y:S02]  /*9560*/  F2FP.BF16.F32.PACK_AB R5, R59, R96 ;  /* 0x000000603b05723e */ /* 0x000fe400000010ff */
[----:B------:R-:W-:-:S07]  /*9570*/  F2FP.BF16.F32.PACK_AB R7, R55, R90 ;  /* 0x0000005a3707723e */ /* 0x000fce00000010ff */
[C---:B-1----:R-:W-:Y:S08]  /*9580*/  HMMA.16816.F32.BF16 R68, R4.reuse, R8, R68 ;  /* 0x000000080444723c */ /* 0x042ff00000041844 */
[C---:B------:R-:W-:Y:S01]  /*9590*/  HMMA.16816.F32.BF16 R72, R4.reuse, R10, R72 ;  /* 0x0000000a0448723c */ /* 0x040fe20000041848 */
[----:B------:R-:W1:Y:S07]  /*95a0*/  LDSM.16.MT88.4 R8, [R107+0x4000] ;  /* 0x004000006b08783b */ /* 0x000e6e0000004200 */
[C---:B-1----:R-:W-:Y:S08]  /*95b0*/  HMMA.16816.F32.BF16 R76, R4.reuse, R8, R76 ;  /* 0x00000008044c723c */ /* 0x042ff0000004184c */
[----:B------:R-:W-:Y:S01]  /*95c0*/  HMMA.16816.F32.BF16 R80, R4, R10, R80 ;  /* 0x0000000a0450723c */ /* 0x000fe20000041850 */
[----:B------:R-:W1:Y:S01]  /*95d0*/  LDSM.16.MT88.4 R8, [R137+0x4400] ;  /* 0x004400008908783b */ /* 0x000e620000004200 */
[----:B------:R-:W-:Y:S01]  /*95e0*/  FADD.FTZ R5, R13, R130 ;  /* 0x000000820d057221 */ /* 0x000fe20000010000 */
[----:B------:R-:W-:-:S02]  /*95f0*/  F2FP.BF16.F32.PACK_AB R4, R53, R94 ;  /* 0x0000005e3504723e */ /* 0x000fc400000010ff */
[----:B------:R-:W2:Y:S01]  /*9600*/  LDSM.16.MT88.4 R12, [R107+0x4400] ;  /* 0x004400006b0c783b */ /* 0x000ea20000004200 */
[----:B------:R-:W-:Y:S01]  /*9610*/  FADD.FTZ R36, R36, R5 ;  /* 0x0000000524247221 */ /* 0x000fe20000010000 */
[----:B------:R-:W-:Y:S02]  /*9620*/  F2FP.BF16.F32.PACK_AB R6, R52, R51 ;  /* 0x000000333406723e */ /* 0x000fe400000010ff */
[----:B------:R-:W-:Y:S01]  /*9630*/  F2FP.BF16.F32.PACK_AB R5, R93, R54 ;  /* 0x000000365d05723e */ /* 0x000fe200000010ff */
[----:B------:R-:W-:Y:S01]  /*9640*/  FADD.FTZ R31, R31, R36 ;  /* 0x000000241f1f7221 */ /* 0x000fe20000010000 */
[----:B------:R-:W-:Y:S01]  /*9650*/  FADD.FTZ R36, R38, R33 ;  /* 0x0000002126247221 */ /* 0x000fe20000010000 */
[----:B------:R-:W-:Y:S01]  /*9660*/  F2FP.BF16.F32.PACK_AB R7, R91, R48 ;  /* 0x000000305b07723e */ /* 0x000fe200000010ff */
[----:B------:R-:W-:Y:S01]  /*9670*/  FFMA.FTZ R33, R44, UR4, -R29 ;  /* 0x000000042c217c23 */ /* 0x000fe2000801081d */
[----:B------:R-:W-:Y:S01]  /*9680*/  FADD.FTZ R38, R34, R31 ;  /* 0x0000001f22267221 */ /* 0x000fe20000010000 */
[----:B------:R-:W-:Y:S01]  /*9690*/  FADD.FTZ R19, R19, R36 ;  /* 0x0000002413137221 */ /* 0x000fe20000010000 */
[--C-:B------:R-:W-:Y:S01]  /*96a0*/  FFMA.FTZ R31, R18, UR4, -R29.reuse ;  /* 0x00000004121f7c23 */ /* 0x100fe2000801081d */
[----:B------:R-:W-:Y:S01]  /*96b0*/  FFMA.FTZ R34, R30, UR4, -R29 ;  /* 0x000000041e227c23 */ /* 0x000fe2000801081d */
[----:B------:R-:W-:Y:S01]  /*96c0*/  FADD.FTZ R17, R17, R38 ;  /* 0x0000002611117221 */ /* 0x000fe20000010000 */
[----:B------:R-:W-:Y:S01]  /*96d0*/  FADD.FTZ R118, R118, R19 ;  /* 0x0000001376767221 */ /* 0x000fe20000010000 */
[----:B------:R-:W-:Y:S01]  /*96e0*/  FFMA.FTZ R30, R40, UR4, -R29 ;  /* 0x00000004281e7c23 */ /* 0x000fe2000801081d */
[----:B------:R-:W-:Y:S01]  /*96f0*/  FFMA.FTZ R36, R46, UR4, -R27 ;  /* 0x000000042e247c23 */ /* 0x000fe2000801081b */
        /* <DEDUP_REMOVED lines=22> */
[----:B------:R-:W3:Y:S01]  /*9860*/  LDSM.16.MT88.4 R8, [R137+0x4800] ;  /* 0x004800008908783b */ /* 0x000ee20000004200 */
        /* <DEDUP_REMOVED lines=11> */
[----:B----4-:R-:W-:Y:S01]  /*9920*/  F2FP.BF16.F32.PACK_AB R4, R34, R33 ;  /* 0x000000212204723e */ /* 0x010fe200000010ff */
[----:B------:R-:W-:Y:S01]  /*9930*/  FADD.FTZ R55, R55, R90 ;  /* 0x0000005a37377221 */ /* 0x000fe20000010000 */
[----:B-----5:R-:W-:Y:S02]  /*9940*/  F2FP.BF16.F32.PACK_AB R6, R31, R30 ;  /* 0x0000001e1f06723e */ /* 0x020fe400000010ff */
[----:B-1----:R-:W-:Y:S01]  /*9950*/  F2FP.BF16.F32.PACK_AB R5, R97, R36 ;  /* 0x000000246105723e */ /* 0x002fe200000010ff */
[----:B------:R-:W-:Y:S01]  /*9960*/  FADD.FTZ R54, R54, R55 ;  /* 0x0000003736367221 */ /* 0x000fe20000010000 */
[----:B------:R-:W-:-:S03]  /*9970*/  F2FP.BF16.F32.PACK_AB R7, R95, R32 ;  /* 0x000000205f07723e */ /* 0x000fc600000010ff */
[----:B------:R-:W-:-:S04]  /*9980*/  FADD.FTZ R93, R93, R54 ;  /* 0x000000365d5d7221 */ /* 0x000fc80000010000 */
[----:B---3--:R-:W-:Y:S01]  /*9990*/  HMMA.16816.F32.BF16 R76, R4, R16, R76 ;  /* 0x00000010044c723c */ /* 0x008fe2000004184c */
[----:B------:R-:W1:Y:S01]  /*99a0*/  MUFU.EX2 R17, R23 ;  /* 0x0000001700117308 */ /* 0x000e620000000800 */
        /* <DEDUP_REMOVED lines=12> */
[----:B------:R-:W-:Y:S01]  /*9a70*/  HMMA.16816.F32.BF16 R72, R4, R10, R72 ;  /* 0x0000000a0448723c */ /* 0x000fe20000041848 */
[----:B------:R-:W3:Y:S01]  /*9a80*/  LDSM.16.MT88.4 R8, [R107+0x4c00] ;  /* 0x004c00006b08783b */ /* 0x000ee20000004200 */
[----:B------:R-:W-:Y:S02]  /*9a90*/  F2FP.BF16.F32.PACK_AB R4, R25, R24 ;  /* 0x000000181904723e */ /* 0x000fe400000010ff */
[----:B------:R-:W-:Y:S02]  /*9aa0*/  F2FP.BF16.F32.PACK_AB R6, R157, R26 ;  /* 0x0000001a9d06723e */ /* 0x000fe400000010ff */
[----:B------:R-:W-:Y:S01]  /*9ab0*/  F2FP.BF16.F32.PACK_AB R5, R21, R20 ;  /* 0x000000141505723e */ /* 0x000fe200000010ff */
[----:B------:R-:W-:Y:S01]  /*9ac0*/  FADD.FTZ R20, R20, R95 ;  /* 0x0000005f14147221 */ /* 0x000fe20000010000 */
[----:B-1----:R-:W-:-:S03]  /*9ad0*/  F2FP.BF16.F32.PACK_AB R7, R17, R22 ;  /* 0x000000161107723e */ /* 0x002fc600000010ff */
[----:B------:R-:W-:-:S04]  /*9ae0*/  FADD.FTZ R21, R21, R20 ;  /* 0x0000001415157221 */ /* 0x000fc80000010000 */
[----:B--2---:R-:W-:Y:S01]  /*9af0*/  HMMA.16816.F32.BF16 R68, R4, R12, R68 ;  /* 0x0000000c0444723c */ /* 0x004fe20000041844 */
[----:B------:R-:W-:Y:S01]  /*9b00*/  FADD.FTZ R13, R33, R52 ;  /* 0x00000034210d7221 */ /* 0x000fe20000010000 */
[----:B------:R-:W-:-:S03]  /*9b10*/  FADD.FTZ R22, R22, R21 ;  /* 0x0000001516167221 */ /* 0x000fc60000010000 */
[----:B------:R-:W-:Y:S01]  /*9b20*/  FADD.FTZ R13, R34, R13 ;  /* 0x0000000d220d7221 */ /* 0x000fe20000010000 */
[----:B------:R-:W-:Y:S02]  /*9b30*/  FADD.FTZ R158, R17, R22 ;  /* 0x00000016119e7221 */ /* 0x000fe40000010000 */
[----:B------:R-:W-:Y:S01]  /*9b40*/  HMMA.16816.F32.BF16 R72, R4, R14, R72 ;  /* 0x0000000e0448723c */ /* 0x000fe20000041848 */
[----:B------:R-:W-:-:S04]  /*9b50*/  FADD.FTZ R30, R30, R13 ;  /* 0x0000000d1e1e7221 */ /* 0x000fc80000010000 */
[----:B------:R-:W-:-:S04]  /*9b60*/  FADD.FTZ R31, R31, R30 ;  /* 0x0000001e1f1f7221 */ /* 0x000fc80000010000 */
[----:B------:R-:W-:-:S04]  /*9b70*/  FADD.FTZ R24, R24, R31 ;  /* 0x0000001f18187221 */ /* 0x000fc80000010000 */
[----:B------:R-:W-:-:S04]  /*9b80*/  FADD.FTZ R25, R25, R24 ;  /* 0x0000001819197221 */ /* 0x000fc80000010000 */
[----:B------:R-:W-:Y:S01]  /*9b90*/  FADD.FTZ R26, R26, R25 ;  /* 0x000000191a1a7221 */ /* 0x000fe20000010000 */
[----:B---3--:R-:W-:Y:S03]  /*9ba0*/  HMMA.16816.F32.BF16 R76, R4, R8, R76 ;  /* 0x00000008044c723c */ /* 0x008fe6000004184c */
[----:B------:R-:W-:-:S05]  /*9bb0*/  FADD.FTZ R157, R157, R26 ;  /* 0x0000001a9d9d7221 */ /* 0x000fca0000010000 */
[----:B------:R-:W-:Y:S01]  /*9bc0*/  HMMA.16816.F32.BF16 R80, R4, R10, R80 ;  /* 0x0000000a0450723c */ /* 0x000fe20000041850 */
[----:B------:R-:W-:-:S04]  /*9bd0*/  NOP ;  /* 0x0000000000007918 */ /* 0x000fc80000000000 */
[----:B------:R-:W-:-:S15]  /*9be0*/  @!P6 BRA `(.L_x_3367) ;  /* 0x000000300004e947 */ /* 0x000fde0003800000 */
[----:B------:R-:W-:-:S04]  /*9bf0*/  DEPBAR.LE SB0, 0x0 ;  /* 0x000080000000791a */ /* 0x000fc80000000000 */
[----:B------:R-:W-:Y:S01]  /*9c00*/  UISETP.NE.U32.AND UP0, UPT, UR12, URZ, UPT ;  /* 0x000000ff0c00728c */ /* 0x000fe2000bf05070 */
[----:B------:R-:W-:-:S03]  /*9c10*/  SHF.L.U32 R14, R66, 0x7, RZ ;  /* 0x00000007420e7819 */ /* 0x000fc600000006ff */
        /* <DEDUP_REMOVED lines=64> */
.L_x_3368:
[----:B------:R-:W-:Y:S01]  /*a020*/  UMOV UR4, URZ ;  /* 0x000000ff00047c82 */ /* 0x000fe20008000000 */
[----:B------:R-:W-:Y:S01]  /*a030*/  IMAD.SHL.U32 R60, R60, 0x80, RZ ;  /* 0x000000803c3c7824 */ /* 0x000fe200078e00ff */
[----:B------:R-:W-:-:S05]  /*a040*/  IADD3 R4, P0, PT, RZ, -UR4, RZ ;  /* 0x80000004ff047c10 */ /* 0x000fca000ff1e0ff */
[----:B------:R-:W-:-:S05]  /*a050*/  IMAD.X R60, RZ, RZ, ~R60, P0 ;  /* 0x000000ffff3c7224 */ /* 0x000fca00000e0e3c */
[----:B------:R-:W-:-:S04]  /*a060*/  SHF.R.S64 R5, R4, 0x1f, R60 ;  /* 0x0000001f04057819 */ /* 0x000fc8000000103c */
[----:B------:R-:W-:-:S04]  /*a070*/  IADD3 R144, P0, PT, R5, R144, RZ ;  /* 0x0000009005907210 */ /* 0x000fc80007f1e0ff */
[----:B------:R-:W-:-:S09]  /*a080*/  LEA.HI.X.SX32 R145, R60, R145, 0x1, P0 ;  /* 0x000000913c917211 */ /* 0x000fd200000f0eff */
.L_x_3369:
[----:B------:R-:W1:Y:S01]  /*a090*/  LDCU UR4, c[0x0][0x440] ;  /* 0x00008800ff0477ac */ /* 0x000e620008000800 */
[----:B------:R-:W-:-:S04]  /*a0a0*/  IADD3 R6, P0, PT, R105, R144, RZ ;  /* 0x0000009069067210 */ /* 0x000fc80007f1e0ff */
[----:B------:R-:W-:Y:S01]  /*a0b0*/  IADD3 R4, P1, PT, R6, R105, RZ ;  /* 0x0000006906047210 */ /* 0x000fe20007f3e0ff */
[----:B------:R-:W-:-:S04]  /*a0c0*/  IMAD.X R7, R106, 0x1, R145, P0 ;  /* 0x000000016a077824 */ /* 0x000fc800000e0691 */
[----:B------:R-:W-:Y:S01]  /*a0d0*/  IMAD.X R5, R7, 0x1, R106, P1 ;  /* 0x0000000107057824 */ /* 0x000fe200008e066a */
[----:B-1----:R-:W-:-:S04]  /*a0e0*/  ISETP.GE.AND P2, PT, R150, UR4, PT ;  /* 0x0000000496007c0c */ /* 0x002fc8000bf46270 */
[----:B------:R-:W-:-:S09]  /*a0f0*/  P2R R60, PR, RZ, 0x4 ;  /* 0x00000004ff3c7803 */ /* 0x000fd20000000000 */
[----:B------:R-:W-:Y:S01]  /*a100*/  @!P2 IADD3 R8, P0, PT, R4, R105, RZ ;  /* 0x000000690408a210 */ /* 0x000fe20007f1e0ff */
[----:B------:R-:W-:Y:S01]  /*a110*/  @!PT LDS RZ, [RZ] ;  /* 0x00000000fffff984 */ /* 0x000fe20000000800 */
[----:B------:R-:W-:Y:S01]  /*a120*/  @!PT LDS RZ, [RZ] ;  /* 0x00000000fffff984 */ /* 0x000fe20000000800 */
[----:B------:R-:W-:Y:S01]  /*a130*/  @!PT LDS RZ, [RZ] ;  /* 0x00000000fffff984 */ /* 0x000fe20000000800 */
[----:B------:R-:W-:Y:S04]  /*a140*/  @!P2 LDGSTS.E.BYPASS.LTC128B.128 [R151+0x3000], desc[UR6][R144.64] ;  /* 0x030000009097afae */ /* 0x000fe8000b981a06 */
[----:B------:R-:W-:Y:S01]  /*a150*/  @!P2 IMAD.X R9, R5, 0x1, R106, P0 ;  /* 0x000000010509a824 */ /* 0x000fe200000e066a */
        /* <DEDUP_REMOVED lines=33> */
[----:B---3--:R-:W-:Y:S03]  /*a370*/  HMMA.16816.F32.BF16 R40, R52, R36, RZ ;  /* 0x000000243428723c */ /* 0x008fe600000418ff */
[----:B------:R3:W2:Y:S04]  /*a380*/  LDSM.16.M88.4 R100, [R84+0x2c00] ;  /* 0x002c00005464783b */ /* 0x0006a80000000200 */
[----:B------:R-:W0:Y:S01]  /*a390*/  LDGDEPBAR ;  /* 0x00000000000079af */ /* 0x000e220000000000 */
[C---:B------:R-:W-:Y:S08]  /*a3a0*/  HMMA.16816.F32.BF16 R48, R104.reuse, R24, R48 ;  /* 0x000000186830723c */ /* 0x040ff00000041830 */
[----:B------:R-:W-:Y:S08]  /*a3b0*/  HMMA.16816.F32.BF16 R44, R104, R26, R44 ;  /* 0x0000001a682c723c */ /* 0x000ff0000004182c */
[----:B------:R-:W-:Y:S01]  /*a3c0*/  HMMA.16816.F32.BF16 R24, R52, R20, RZ ;  /* 0x000000143418723c */ /* 0x000fe200000418ff */
[----:B---3--:R-:W-:-:S05]  /*a3d0*/  VIADD R84, R67, 0xffffff01 ;  /* 0xffffff0143547836 */ /* 0x008fca0000000000 */
[C---:B------:R-:W-:Y:S02]  /*a3e0*/  ISETP.GE.AND P1, PT, R84.reuse, R85, PT ;  /* 0x000000555400720c */ /* 0x040fe40003f26270 */
[C---:B------:R-:W-:Y:S01]  /*a3f0*/  HMMA.16816.F32.BF16 R20, R52.reuse, R22, RZ ;  /* 0x000000163414723c */ /* 0x040fe200000418ff */
[----:B------:R-:W-:Y:S01]  /*a400*/  ISETP.GE.AND P4, PT, R84, R87, PT ;  /* 0x000000575400720c */ /* 0x000fe20003f86270 */
[----:B------:R-:W-:Y:S01]  /*a410*/  VIADD R84, R67, 0xffffff09 ;  /* 0xffffff0943547836 */ /* 0x000fe20000000000 */
[----:B------:R-:W-:Y:S02]  /*a420*/  FSEL R119, R49, -INF , !P1 ;  /* 0xff80000031777808 */ /* 0x000fe40004800000 */
[----:B------:R-:W-:Y:S02]  /*a430*/  FSEL R61, R51, -INF , !P4 ;  /* 0xff800000333d7808 */ /* 0x000fe40006000000 */
[----:B------:R-:W-:Y:S01]  /*a440*/  ISETP.GE.AND P5, PT, R84, R85, PT ;  /* 0x000000555400720c */ /* 0x000fe20003fa6270 */
[----:B------:R-:W-:Y:S03]  /*a450*/  HMMA.16816.F32.BF16 R36, R52, R38, RZ ;  /* 0x000000263424723c */ /* 0x000fe600000418ff */
[----:B------:R-:W-:-:S05]  /*a460*/  FSEL R121, R45, -INF , !P5 ;  /* 0xff8000002d797808 */ /* 0x000fca0006800000 */
[C---:B-1----:R-:W-:Y:S08]  /*a470*/  HMMA.16816.F32.BF16 R24, R104.reuse, R8, R24 ;  /* 0x000000086818723c */ /* 0x042ff00000041818 */
[----:B------:R-:W-:Y:S08]  /*a480*/  HMMA.16816.F32.BF16 R20, R104, R10, R20 ;  /* 0x0000000a6814723c */ /* 0x000ff00000041814 */
[C---:B----4-:R-:W-:Y:S08]  /*a490*/  HMMA.16816.F32.BF16 R8, R52.reuse, R4, RZ ;  /* 0x000000043408723c */ /* 0x050ff000000418ff */
[C---:B------:R-:W-:Y:S08]  /*a4a0*/  HMMA.16816.F32.BF16 R4, R52.reuse, R6, RZ ;  /* 0x000000063404723c */ /* 0x040ff000000418ff */
[----:B-----5:R-:W-:Y:S08]  /*a4b0*/  HMMA.16816.F32.BF16 R32, R52, R28, RZ ;  /* 0x0000001c3420723c */ /* 0x020ff000000418ff */
[C---:B------:R-:W-:Y:S08]  /*a4c0*/  HMMA.16816.F32.BF16 R40, R104.reuse, R16, R40 ;  /* 0x000000106828723c */ /* 0x040ff00000041828 */
[----:B------:R-:W-:Y:S08]  /*a4d0*/  HMMA.16816.F32.BF16 R36, R104, R18, R36 ;  /* 0x000000126824723c */ /* 0x000ff00000041824 */
[C---:B------:R-:W-:Y:S08]  /*a4e0*/  HMMA.16816.F32.BF16 R28, R52.reuse, R30, RZ ;  /* 0x0000001e341c723c */ /* 0x040ff000000418ff */
[C---:B------:R-:W-:Y:S08]  /*a4f0*/  HMMA.16816.F32.BF16 R16, R52.reuse, R12, RZ ;  /* 0x0000000c3410723c */ /* 0x040ff000000418ff */
[----:B------:R-:W-:Y:S08]  /*a500*/  HMMA.16816.F32.BF16 R12, R52, R14, RZ ;  /* 0x0000000e340c723c */ /* 0x000ff000000418ff */
[C---:B--2---:R-:W-:Y:S08]  /*a510*/  HMMA.16816.F32.BF16 R8, R104.reuse, R96, R8 ;  /* 0x000000606808723c */ /* 0x044ff00000041808 */
[C---:B------:R-:W-:Y:S01]  /*a520*/  HMMA.16816.F32.BF16 R4, R104.reuse, R98, R4 ;  /* 0x000000626804723c */ /* 0x040fe20000041804 */
[----:B------:R-:W1:Y:S07]  /*a530*/  LDSM.16.M88.4 R96, [R65+0x2c00] ;  /* 0x002c00004160783b */ /* 0x000e6e0000000200 */
[C---:B------:R-:W-:Y:S08]  /*a540*/  HMMA.16816.F32.BF16 R32, R104.reuse, R92, R32 ;  /* 0x0000005c6820723c */ /* 0x040ff00000041820 */
[C---:B------:R-:W-:Y:S08]  /*a550*/  HMMA.16816.F32.BF16 R28, R104.reuse, R94, R28 ;  /* 0x0000005e681c723c */ /* 0x040ff0000004181c */
[C---:B------:R-:W-:Y:S08]  /*a560*/  HMMA.16816.F32.BF16 R16, R104.reuse, R56, R16 ;  /* 0x000000386810723c */ /* 0x040ff00000041810 */
[----:B------:R-:W-:Y:S08]  /*a570*/  HMMA.16816.F32.BF16 R12, R104, R58, R12 ;  /* 0x0000003a680c723c */ /* 0x000ff0000004180c */
[C---:B------:R-:W-:Y:S08]  /*a580*/  HMMA.16816.F32.BF16 R92, R52.reuse, R88, RZ ;  /* 0x00000058345c723c */ /* 0x040ff000000418ff */
[C---:B------:R-:W-:Y:S08]  /*a590*/  HMMA.16816.F32.BF16 R88, R52.reuse, R90, RZ ;  /* 0x0000005a3458723c */ /* 0x040ff000000418ff */
[C---:B------:R-:W-:Y:S08]  /*a5a0*/  HMMA.16816.F32.BF16 R56, R52.reuse, R100, RZ ;  /* 0x000000643438723c */ /* 0x040ff000000418ff */
[----:B------:R-:W-:Y:S01]  /*a5b0*/  HMMA.16816.F32.BF16 R52, R52, R102, RZ ;  /* 0x000000663434723c */ /* 0x000fe200000418ff */
[----:B------:R-:W2:Y:S01]  /*a5c0*/  LDSM.16.M88.4 R100, [R65+0x2800] ;  /* 0x002800004164783b */ /* 0x000ea20000000200 */
[----:B------:R-:W-:-:S10]  /*a5d0*/  DEPBAR.LE SB0, 0x0 ;  /* 0x000080000000791a */ /* 0x000fd40000000000 */
[C---:B-1----:R-:W-:Y:S01]  /*a5e0*/  HMMA.16816.F32.BF16 R56, R104.reuse, R96, R56 ;  /* 0x000000606838723c */ /* 0x042fe20000041838 */
[C---:B------:R-:W-:Y:S01]  /*a5f0*/  VIADD R96, R67.reuse, 0xffffff00 ;  /* 0xffffff0043607836 */ /* 0x040fe20000000000 */
[----:B------:R-:W-:Y:S04]  /*a600*/  BAR.SYNC.DEFER_BLOCKING 0x0 ;  /* 0x0000000000007b1d */ /* 0x000fe80000010000 */
[C---:B------:R-:W-:Y:S02]  /*a610*/  ISETP.GE.AND P3, PT, R96.reuse, R85, PT ;  /* 0x000000556000720c */ /* 0x040fe40003f66270 */
[-C--:B------:R-:W-:Y:S01]  /*a620*/  ISETP.GE.AND P0, PT, R96, R87.reuse, PT ;  /* 0x000000576000720c */ /* 0x080fe20003f06270 */
        /* <DEDUP_REMOVED lines=8> */
[----:B------:R-:W-:Y:S01]  /*a6b0*/  ISETP.GE.AND P3, PT, R48, R87, PT ;  /* 0x000000573000720c */ /* 0x000fe20003f66270 */
[C---:B------:R-:W-:Y:S01]  /*a6c0*/  VIADD R48, R67.reuse, 0xffffff18 ;  /* 0xffffff1843307836 */ /* 0x040fe20000000000 */
[----:B------:R-:W-:Y:S02]  /*a6d0*/  FSEL R113, R46, -INF , !P6 ;  /* 0xff8000002e717808 */ /* 0x000fe40007000000 */
[-C--:B------:R-:W-:Y:S02]  /*a6e0*/  ISETP.GE.AND P2, PT, R96, R85.reuse, PT ;  /* 0x000000556000720c */ /* 0x080fe40003f46270 */
[----:B------:R-:W-:Y:S02]  /*a6f0*/  ISETP.GE.AND P6, PT, R50, R85, PT ;  /* 0x000000553200720c */ /* 0x000fe40003fc6270 */
[-C--:B------:R-:W-:Y:S02]  /*a700*/  ISETP.GE.AND P0, PT, R84, R87.reuse, PT ;  /* 0x000000575400720c */ /* 0x080fe40003f06270 */
[----:B------:R-:W-:Y:S01]  /*a710*/  FSEL R123, R44, -INF , !P2 ;  /* 0xff8000002c7b7808 */ /* 0x000fe20005000000 */
[----:B--2---:R-:W-:Y:S01]  /*a720*/  HMMA.16816.F32.BF16 R92, R104, R100, R92 ;  /* 0x00000064685c723c */ /* 0x004fe2000004185c */
[----:B------:R-:W-:Y:S01]  /*a730*/  ISETP.GE.AND P5, PT, R50, R87, PT ;  /* 0x000000573200720c */ /* 0x000fe20003fa6270 */
[C---:B------:R-:W-:Y:S01]  /*a740*/  VIADD R44, R67.reuse, 0xffffff19 ;  /* 0xffffff19432c7836 */ /* 0x040fe20000000000 */
[----:B------:R-:W-:Y:S01]  /*a750*/  FSEL R65, R42, -INF , !P3 ;  /* 0xff8000002a417808 */ /* 0x000fe20005800000 */
[----:B------:R-:W-:Y:S01]  /*a760*/  VIADD R42, R67, 0xffffff21 ;  /* 0xffffff21432a7836 */ /* 0x000fe20000000000 */
[----:B------:R-:W-:-:S02]  /*a770*/  FSEL R109, R41, -INF , !P6 ;  /* 0xff800000296d7808 */ /* 0x000fc40007000000 */
[-C--:B------:R-:W-:Y:S01]  /*a780*/  ISETP.GE.AND P4, PT, R48, R85.reuse, PT ;  /* 0x000000553000720c */ /* 0x080fe20003f86270 */
[----:B------:R-:W-:Y:S01]  /*a790*/  HMMA.16816.F32.BF16 R88, R104, R102, R88 ;  /* 0x000000666858723c */ /* 0x000fe20000041858 */
[----:B------:R-:W-:Y:S01]  /*a7a0*/  FSEL R107, R40, -INF , !P1 ;  /* 0xff800000286b7808 */ /* 0x000fe20004800000 */
[----:B------:R-:W-:Y:S01]  /*a7b0*/  VIADD R40, R67, 0xffffff20 ;  /* 0xffffff2043287836 */ /* 0x000fe20000000000 */
[----:B------:R-:W-:Y:S02]  /*a7c0*/  FSEL R111, R47, -INF , !P0 ;  /* 0xff8000002f6f7808 */ /* 0x000fe40004000000 */
[----:B------:R-:W-:Y:S02]  /*a7d0*/  FSEL R97, R43, -INF , !P5 ;  /* 0xff8000002b617808 */ /* 0x000fe40006800000 */
[----:B------:R-:W-:Y:S02]  /*a7e0*/  ISETP.GE.AND P6, PT, R40, R85, PT ;  /* 0x000000552800720c */ /* 0x000fe40003fc6270 */
[----:B------:R-:W-:-:S02]  /*a7f0*/  ISETP.GE.AND P0, PT, R48, R87, PT ;  /* 0x000000573000720c */ /* 0x000fc40003f06270 */
[----:B------:R-:W-:Y:S01]  /*a800*/  FSEL R105, R36, -INF , !P4 ;  /* 0xff80000024697808 */ /* 0x000fe20006000000 */
[C---:B------:R-:W-:Y:S01]  /*a810*/  VIADD R36, R67.reuse, 0xffffff29 ;  /* 0xffffff2943247836 */ /* 0x040fe20000000000 */
[----:B------:R-:W-:Y:S01]  /*a820*/  ISETP.GE.AND P5, PT, R40, R87, PT ;  /* 0x000000572800720c */ /* 0x000fe20003fa6270 */
[C---:B------:R-:W-:Y:S01]  /*a830*/  VIADD R40, R67.reuse, 0xffffff28 ;  /* 0xffffff2843287836 */ /* 0x040fe20000000000 */
[----:B------:R-:W-:Y:S01]  /*a840*/  FSEL R162, R32, -INF , !P6 ;  /* 0xff80000020a27808 */ /* 0x000fe20007000000 */
[----:B------:R-:W-:Y:S01]  /*a850*/  VIADD R32, R67, 0xffffff30 ;  /* 0xffffff3043207836 */ /* 0x000fe20000000000 */
[-C--:B------:R-:W-:Y:S02]  /*a860*/  ISETP.GE.AND P1, PT, R44, R85.reuse, PT ;  /* 0x000000552c00720c */ /* 0x080fe40003f26270 */
[----:B------:R-:W-:Y:S02]  /*a870*/  ISETP.GE.AND P4, PT, R42, R85, PT ;  /* 0x000000552a00720c */ /* 0x000fe40003f86270 */
[----:B------:R-:W-:-:S02]  /*a880*/  FSEL R99, R38, -INF , !P0 ;  /* 0xff80000026637808 */ /* 0x000fc40004000000 */
[----:B------:R-:W-:Y:S02]  /*a890*/  FSEL R103, R37, -INF , !P1 ;  /* 0xff80000025677808 */ /* 0x000fe40004800000 */
[-C--:B------:R-:W-:Y:S02]  /*a8a0*/  ISETP.GE.AND P0, PT, R42, R87.reuse, PT ;  /* 0x000000572a00720c */ /* 0x080fe40003f06270 */
[----:B------:R-:W-:Y:S01]  /*a8b0*/  FSEL R132, R34, -INF , !P5 ;  /* 0xff80000022847808 */ /* 0x000fe20006800000 */
[----:B------:R-:W-:Y:S01]  /*a8c0*/  VIADD R34, R67, 0xffffff31 ;  /* 0xffffff3143227836 */ /* 0x000fe20000000000 */
[----:B------:R-:W-:Y:S02]  /*a8d0*/  FSEL R164, R33, -INF , !P4 ;  /* 0xff80000021a47808 */ /* 0x000fe40006000000 */
[----:B------:R-:W-:Y:S02]  /*a8e0*/  ISETP.GE.AND P3, PT, R44, R87, PT ;  /* 0x000000572c00720c */ /* 0x000fe40003f66270 */
[----:B------:R-:W-:-:S02]  /*a8f0*/  ISETP.GE.AND P1, PT, R40, R85, PT ;  /* 0x000000552800720c */ /* 0x000fc40003f26270 */
[----:B------:R-:W-:Y:S02]  /*a900*/  ISETP.GE.AND P4, PT, R32, R85, PT ;  /* 0x000000552000720c */ /* 0x000fe40003f86270 */
[----:B------:R-:W-:Y:S02]  /*a910*/  FSEL R134, R35, -INF , !P0 ;  /* 0xff80000023867808 */ /* 0x000fe40004000000 */
[----:B------:R-:W-:Y:S02]  /*a920*/  FSEL R101, R39, -INF , !P3 ;  /* 0xff80000027657808 */ /* 0x000fe40005800000 */
[----:B------:R-:W-:Y:S01]  /*a930*/  FSEL R160, R28, -INF , !P1 ;  /* 0xff8000001ca07808 */ /* 0x000fe20004800000 */
[C---:B------:R-:W-:Y:S01]  /*a940*/  VIADD R28, R67.reuse, 0xffffff39 ;  /* 0xffffff39431c7836 */ /* 0x040fe20000000000 */
[-C--:B------:R-:W-:Y:S01]  /*a950*/  ISETP.GE.AND P0, PT, R32, R87.reuse, PT ;  /* 0x000000572000720c */ /* 0x080fe20003f06270 */
[C---:B------:R-:W-:Y:S01]  /*a960*/  VIADD R32, R67.reuse, 0xffffff38 ;  /* 0xffffff3843207836 */ /* 0x040fe20000000000 */
        /* <DEDUP_REMOVED lines=15> */
[----:B------:R-:W-:-:S02]  /*aa60*/  ISETP.GE.AND P1, PT, R24, R85, PT ;  /* 0x000000551800720c */ /* 0x000fc40003f26270 */
[----:B------:R-:W-:Y:S02]  /*aa70*/  FSEL R118, R27, -INF , !P3 ;  /* 0xff8000001b767808 */ /* 0x000fe40005800000 */
[----:B------:R-:W-:Y:S01]  /*aa80*/  FSEL R126, R20, -INF , !P6 ;  /* 0xff800000147e7808 */ /* 0x000fe20007000000 */
[C---:B------:R-:W-:Y:S01]  /*aa90*/  VIADD R20, R67.reuse, 0xffffff49 ;  /* 0xffffff4943147836 */ /* 0x040fe20000000000 */
[----:B------:R-:W-:Y:S02]  /*aaa0*/  FSEL R120, R22, -INF , !P5 ;  /* 0xff80000016787808 */ /* 0x000fe40006800000 */
[----:B------:R-:W-:Y:S01]  /*aab0*/  FSEL R108, R16, -INF , !P1 ;  /* 0xff800000106c7808 */ /* 0x000fe20004800000 */
[C---:B------:R-:W-:Y:S01]  /*aac0*/  VIADD R16, R67.reuse, 0xffffff50 ;  /* 0xffffff5043107836 */ /* 0x040fe20000000000 */
[----:B------:R-:W-:Y:S01]  /*aad0*/  ISETP.GE.AND P3, PT, R24, R87, PT ;  /* 0x000000571800720c */ /* 0x000fe20003f66270 */
[----:B------:R-:W-:Y:S01]  /*aae0*/  VIADD R24, R67, 0xffffff48 ;  /* 0xffffff4843187836 */ /* 0x000fe20000000000 */
[----:B------:R-:W-:-:S02]  /*aaf0*/  ISETP.GE.AND P6, PT, R26, R85, PT ;  /* 0x000000551a00720c */ /* 0x000fc40003fc6270 */
[----:B------:R-:W-:Y:S02]  /*ab00*/  ISETP.GE.AND P5, PT, R26, R87, PT ;  /* 0x000000571a00720c */ /* 0x000fe40003fa6270 */
[-C--:B------:R-:W-:Y:S02]  /*ab10*/  ISETP.GE.AND P4, PT, R28, R85.reuse, PT ;  /* 0x000000551c00720c */ /* 0x080fe40003f86270 */
[----:B------:R-:W-:Y:S02]  /*ab20*/  FSEL R102, R17, -INF , !P6 ;  /* 0xff80000011667808 */ /* 0x000fe40007000000 */
[----:B------:R-:W-:Y:S02]  /*ab30*/  FSEL R104, R19, -INF , !P5 ;  /* 0xff80000013687808 */ /* 0x000fe40006800000 */
[----:B------:R-:W-:Y:S02]  /*ab40*/  FSEL R122, R21, -INF , !P4 ;  /* 0xff800000157a7808 */ /* 0x000fe40006000000 */
[----:B------:R-:W-:-:S02]  /*ab50*/  ISETP.GE.AND P6, PT, R16, R85, PT ;  /* 0x000000551000720c */ /* 0x000fc40003fc6270 */
[----:B------:R-:W-:Y:S01]  /*ab60*/  ISETP.GE.AND P5, PT, R16, R87, PT ;  /* 0x000000571000720c */ /* 0x000fe20003fa6270 */
[C---:B------:R-:W-:Y:S01]  /*ab70*/  VIADD R16, R67.reuse, 0xffffff58 ;  /* 0xffffff5843107836 */ /* 0x040fe20000000000 */
[-C--:B------:R-:W-:Y:S02]  /*ab80*/  ISETP.GE.AND P4, PT, R24, R85.reuse, PT ;  /* 0x000000551800720c */ /* 0x080fe40003f86270 */
[----:B------:R-:W-:Y:S02]  /*ab90*/  ISETP.GE.AND P1, PT, R20, R85, PT ;  /* 0x000000551400720c */ /* 0x000fe40003f26270 */
[----:B------:R-:W-:Y:S02]  /*aba0*/  ISETP.GE.AND P0, PT, R28, R87, PT ;  /* 0x000000571c00720c */ /* 0x000fe40003f06270 */
[----:B------:R-:W-:Y:S01]  /*abb0*/  FSEL R106, R12, -INF , !P4 ;  /* 0xff8000000c6a7808 */ /* 0x000fe20006000000 */
[----:B------:R-:W-:Y:S01]  /*abc0*/  VIADD R12, R67, 0xffffff59 ;  /* 0xffffff59430c7836 */ /* 0x000fe20000000000 */
[----:B------:R-:W-:-:S02]  /*abd0*/  FSEL R112, R13, -INF , !P1 ;  /* 0xff8000000d707808 */ /* 0x000fc40004800000 */
[----:B------:R-:W-:Y:S02]  /*abe0*/  FSEL R124, R23, -INF , !P0 ;  /* 0xff800000177c7808 */ /* 0x000fe40004000000 */
[----:B------:R-:W-:Y:S01]  /*abf0*/  FSEL R100, R18, -INF , !P3 ;  /* 0xff80000012647808 */ /* 0x000fe20005800000 */
[C---:B------:R-:W-:Y:S01]  /*ac00*/  VIADD R18, R67.reuse, 0xffffff51 ;  /* 0xffffff5143127836 */ /* 0x040fe20000000000 */
[----:B------:R-:W-:Y:S02]  /*ac10*/  ISETP.GE.AND P1, PT, R16, R85, PT ;  /* 0x000000551000720c */ /* 0x000fe40003f26270 */
[-C--:B------:R-:W-:Y:S02]  /*ac20*/  ISETP.GE.AND P0, PT, R24, R87.reuse, PT ;  /* 0x000000571800720c */ /* 0x080fe40003f06270 */
[----:B------:R-:W-:Y:S01]  /*ac30*/  FSEL R96, R8, -INF , !P6 ;  /* 0xff80000008607808 */ /* 0x000fe20007000000 */
[C---:B------:R-:W-:Y:S01]  /*ac40*/  VIADD R8, R67.reuse, 0xffffff60 ;  /* 0xffffff6043087836 */ /* 0x040fe20000000000 */
[----:B------:R-:W-:Y:S01]  /*ac50*/  FSEL R28, R10, -INF , !P5 ;  /* 0xff8000000a1c7808 */ /* 0x000fe20006800000 */
[C---:B------:R-:W-:Y:S01]  /*ac60*/  VIADD R10, R67.reuse, 0xffffff61 ;  /* 0xffffff61430a7836 */ /* 0x040fe20000000000 */
[----:B------:R-:W-:Y:S01]  /*ac70*/  FSEL R84, R4, -INF , !P1 ;  /* 0xff80000004547808 */ /* 0x000fe20004800000 */
[----:B------:R-:W-:Y:S01]  /*ac80*/  VIADD R4, R67, 0xffffff68 ;  /* 0xffffff6843047836 */ /* 0x000fe20000000000 */
[----:B------:R-:W-:-:S02]  /*ac90*/  ISETP.GE.AND P3, PT, R20, R87, PT ;  /* 0x000000571400720c */ /* 0x000fc40003f66270 */
[----:B------:R-:W-:Y:S02]  /*aca0*/  FSEL R110, R14, -INF , !P0 ;  /* 0xff8000000e6e7808 */ /* 0x000fe40004000000 */
[C---:B------:R-:W-:Y:S02]  /*acb0*/  ISETP.GE.AND P6, PT, R12.reuse, R85, PT ;  /* 0x000000550c00720c */ /* 0x040fe40003fc6270 */
[-C--:B------:R-:W-:Y:S02]  /*acc0*/  ISETP.GE.AND P5, PT, R12, R87.reuse, PT ;  /* 0x000000570c00720c */ /* 0x080fe40003fa6270 */
[----:B------:R-:W-:Y:S02]  /*acd0*/  ISETP.GE.AND P0, PT, R18, R87, PT ;  /* 0x000000571200720c */ /* 0x000fe40003f06270 */
[----:B------:R-:W-:Y:S02]  /*ace0*/  FSEL R114, R15, -INF , !P3 ;  /* 0xff8000000f727808 */ /* 0x000fe40005800000 */
[----:B------:R-:W-:-:S02]  /*acf0*/  FSEL R38, R5, -INF , !P6 ;  /* 0xff80000005267808 */ /* 0x000fc40007000000 */
[----:B------:R-:W-:Y:S02]  /*ad00*/  FSEL R36, R7, -INF , !P5 ;  /* 0xff80000007247808 */ /* 0x000fe40006800000 */
[----:B------:R-:W-:Y:S02]  /*ad10*/  ISETP.GE.AND P4, PT, R18, R85, PT ;  /* 0x000000551200720c */ /* 0x000fe40003f86270 */
[----:B------:R-:W-:Y:S02]  /*ad20*/  ISETP.GE.AND P3, PT, R16, R87, PT ;  /* 0x000000571000720c */ /* 0x000fe40003f66270 */
[----:B------:R-:W-:Y:S02]  /*ad30*/  FSEL R37, R11, -INF , !P0 ;  /* 0xff8000000b257808 */ /* 0x000fe40004000000 */
[C---:B------:R-:W-:Y:S02]  /*ad40*/  ISETP.GE.AND P6, PT, R4.reuse, R85, PT ;  /* 0x000000550400720c */ /* 0x040fe40003fc6270 */
[-C--:B------:R-:W-:Y:S01]  /*ad50*/  ISETP.GE.AND P5, PT, R4, R87.reuse, PT ;  /* 0x000000570400720c */ /* 0x080fe20003fa6270 */
[----:B------:R-:W-:Y:S01]  /*ad60*/  VIADD R4, R67, 0xffffff70 ;  /* 0xffffff7043047836 */ /* 0x000fe20000000000 */
[----:B------:R-:W-:-:S02]  /*ad70*/  ISETP.GE.AND P0, PT, R8, R87, PT ;  /* 0x000000570800720c */ /* 0x000fc40003f06270 */
[----:B------:R-:W-:Y:S02]  /*ad80*/  FSEL R98, R9, -INF , !P4 ;  /* 0xff80000009627808 */ /* 0x000fe40006000000 */
[----:B------:R-:W-:Y:S01]  /*ad90*/  FSEL R39, R6, -INF , !P3 ;  /* 0xff80000006277808 */ /* 0x000fe20005800000 */
[----:B------:R-:W-:Y:S01]  /*ada0*/  VIADD R6, R67, 0xffffff69 ;  /* 0xffffff6943067836 */ /* 0x000fe20000000000 */
[-C--:B------:R-:W-:Y:S02]  /*adb0*/  ISETP.GE.AND P4, PT, R8, R85.reuse, PT ;  /* 0x000000550800720c */ /* 0x080fe40003f86270 */
        /* <DEDUP_REMOVED lines=9> */
[----:B------:R-:W-:-:S02]  /*ae50*/  ISETP.GE.AND P3, PT, R10, R87, PT ;  /* 0x000000570a00720c */ /* 0x000fc40003f66270 */
[----:B------:R-:W-:Y:S02]  /*ae60*/  ISETP.GE.AND P0, PT, R66, 0x3, PT ;  /* 0x000000034200780c */ /* 0x000fe40003f06270 */
[----:B------:R-:W-:Y:S02]  /*ae70*/  FSEL R31, R95, -INF , !P3 ;  /* 0xff8000005f1f7808 */ /* 0x000fe40005800000 */
[----:B------:R-:W-:Y:S02]  /*ae80*/  FSEL R34, R90, -INF , !P5 ;  /* 0xff8000005a227808 */ /* 0x000fe40006800000 */
        /* <DEDUP_REMOVED lines=14> */
[----:B------:R-:W-:Y:S02]  /*af70*/  ISETP.NE.AND P2, PT, R60, RZ, PT ;  /* 0x000000ff3c00720c */ /* 0x000fe40003f45270 */
[----:B------:R-:W-:Y:S02]  /*af80*/  FSEL R43, R59, -INF , !P5 ;  /* 0xff8000003b2b7808 */ /* 0x000fe40006800000 */
[----:B------:R-:W-:Y:S02]  /*af90*/  FSEL R45, R52, -INF , !P6 ;  /* 0xff800000342d7808 */ /* 0x000fe40007000000 */
[----:B------:R-:W-:-:S02]  /*afa0*/  FSEL R46, R53, -INF , !P4 ;  /* 0xff800000352e7808 */ /* 0x000fc40006000000 */
[----:B------:R-:W-:Y:S02]  /*afb0*/  FSEL R47, R54, -INF , !P3 ;  /* 0xff800000362f7808 */ /* 0x000fe40005800000 */
[----:B------:R-:W-:Y:S01]  /*afc0*/  FSEL R48, R55, -INF , !P1 ;  /* 0xff80000037307808 */ /* 0x000fe20004800000 */
[----:B------:R-:W-:Y:S06]  /*afd0*/  @!P0 BRA `(.L_x_3370) ;  /* 0x00000004008c8947 */ /* 0x000fec0003800000 */
[----:B------:R-:W-:Y:S05]  /*afe0*/  BRA.U !UP0, `(.L_x_3371) ;  /* 0x0000000108f87547 */ /* 0x000fea000b800000 */
[----:B------:R-:W1:Y:S01]  /*aff0*/  LDC R5, c[0x0][0x4f0] ;  /* 0x00013c00ff057b82 */ /* 0x000e620000000800 */
[----:B------:R-:W-:Y:S01]  /*b000*/  SHF.L.U32 R6, R66, 0x7, RZ ;  /* 0x0000000742067819 */ /* 0x000fe200000006ff */
[----:B------:R-:W2:Y:S01]  /*b010*/  LDCU.64 UR8, c[0x0][0x3a0] ;  /* 0x00007400ff0877ac */ /* 0x000ea20008000a00 */
[----:B------:R-:W-:-:S03]  /*b020*/  MOV R8, RZ ;  /* 0x000000ff00087202 */ /* 0x000fc60000000f00 */
[C---:B------:R-:W-:Y:S02]  /*b030*/  VIADD R12, R6.reuse, 0xfffffe80 ;  /* 0xfffffe80060c7836 */ /* 0x040fe40000000000 */
[----:B------:R-:W-:-:S05]  /*b040*/  VIADD R6, R6, 0xffffff00 ;  /* 0xffffff0006067836 */ /* 0x000fca0000000000 */
        /* <DEDUP_REMOVED lines=8> */
[----:B-1----:R-:W-:-:S04]  /*b0d0*/  IMAD.MOV R13, RZ, RZ, -R9 ;  /* 0x000000ffff0d7224 */ /* 0x002fc800078e0a09 */
[----:B------:R-:W-:-:S04]  /*b0e0*/  IMAD R13, R13, R4, RZ ;  /* 0x000000040d0d7224 */ /* 0x000fc800078e02ff */
[----:B------:R-:W-:Y:S01]  /*b0f0*/  IMAD.HI.U32 R13, R9, R13, R8 ;  /* 0x0000000d090d7227 */ /* 0x000fe200078e0008 */
[----:B------:R-:W-:Y:S02]  /*b100*/  IABS R8, R12 ;  /* 0x0000000c00087213 */ /* 0x000fe40000000000 */
[----:B------:R-:W-:-:S03]  /*b110*/  LOP3.LUT R12, R12, R5, RZ, 0x3c, !PT ;  /* 0x000000050c0c7212 */ /* 0x000fc600078e3cff */
        /* <DEDUP_REMOVED lines=43> */
.L_x_3371:
[----:B------:R-:W-:Y:S01]  /*b3d0*/  UMOV UR4, URZ ;  /* 0x000000ff00047c82 */ /* 0x000fe20008000000 */
[----:B------:R-:W-:Y:S01]  /*b3e0*/  IMAD.SHL.U32 R4, R62, 0x80, RZ ;  /* 0x000000803e047824 */ /* 0x000fe200078e00ff */
[----:B------:R-:W-:-:S05]  /*b3f0*/  IADD3 R5, P0, PT, RZ, -UR4, RZ ;  /* 0x80000004ff057c10 */ /* 0x000fca000ff1e0ff */
[----:B------:R-:W-:-:S05]  /*b400*/  IMAD.X R4, RZ, RZ, ~R4, P0 ;  /* 0x000000ffff047224 */ /* 0x000fca00000e0e04 */
[----:B------:R-:W-:-:S04]  /*b410*/  SHF.R.S64 R5, R5, 0x1f, R4 ;  /* 0x0000001f05057819 */ /* 0x000fc80000001004 */
[----:B------:R-:W-:-:S04]  /*b420*/  IADD3 R142, P0, PT, R5, R142, RZ ;  /* 0x0000008e058e7210 */ /* 0x000fc80007f1e0ff */
[----:B------:R-:W-:-:S09]  /*b430*/  LEA.HI.X.SX32 R143, R4, R143, 0x1, P0 ;  /* 0x0000008f048f7211 */ /* 0x000fd200000f0eff */
.L_x_3372:
[CC--:B------:R-:W-:Y:S01]  /*b440*/  @!P2 LEA R6, P0, R62.reuse, R142.reuse, 0x6 ;  /* 0x0000008e3e06a211 */ /* 0x0c0fe200078030ff */
[----:B------:R-:W-:Y:S01]  /*b450*/  @!PT LDS RZ, [RZ] ;  /* 0x00000000fffff984 */ /* 0x000fe20000000800 */
[----:B------:R-:W-:Y:S01]  /*b460*/  @!PT LDS RZ, [RZ] ;  /* 0x00000000fffff984 */ /* 0x000fe20000000800 */
[----:B------:R-:W-:Y:S01]  /*b470*/  @!PT LDS RZ, [RZ] ;  /* 0x00000000fffff984 */ /* 0x000fe20000000800 */
[----:B------:R1:W-:Y:S01]  /*b480*/  @!P2 LDGSTS.E.BYPASS.LTC128B.128 [R151+0x1000], desc[UR6][R142.64] ;  /* 0x010000008e97afae */ /* 0x0003e2000b981a06 */
[CC--:B------:R-:W-:Y:S02]  /*b490*/  @!P2 IADD3 R4, P3, P1, R3.reuse, R142.reuse, R3 ;  /* 0x0000008e0304a210 */ /* 0x0c0fe4000797e003 */
[----:B------:R-:W-:Y:S01]  /*b4a0*/  @!P2 LEA.HI.X R7, R62, R143, R63, 0x6, P0 ;  /* 0x0000008f3e07a211 */ /* 0x000fe200000f343f */
[----:B------:R1:W-:Y:S01]  /*b4b0*/  @P2 STS.128 [R151+0x1000], RZ ;  /* 0x001000ff97002388 */ /* 0x0003e20000000c00 */
[----:B------:R-:W-:Y:S02]  /*b4c0*/  @!P2 IADD3 R8, P5, P4, R3, R142, R3 ;  /* 0x0000008e0308a210 */ /* 0x000fe40007cbe003 */
[----:B------:R-:W-:Y:S01]  /*b4d0*/  @!P2 IADD3 R4, P0, PT, R4, R3, RZ ;  /* 0x000000030404a210 */ /* 0x000fe20007f1e0ff */
[----:B------:R-:W-:Y:S01]  /*b4e0*/  @!PT LDS RZ, [RZ] ;  /* 0x00000000fffff984 */ /* 0x000fe20000000800 */
[----:B------:R-:W-:Y:S01]  /*b4f0*/  @!PT LDS RZ, [RZ] ;  /* 0x00000000fffff984 */ /* 0x000fe20000000800 */
[----:B------:R-:W-:Y:S01]  /*b500*/  @!PT LDS RZ, [RZ] ;  /* 0x00000000fffff984 */ /* 0x000fe20000000800 */
[----:B------:R1:W-:Y:S01]  /*b510*/  @!P2 LDGSTS.E.BYPASS.LTC128B.128 [R151+0x1800], desc[UR6][R6.64] ;  /* 0x018000000697afae */ /* 0x0003e2000b981a06 */
[----:B------:R-:W-:-:S02]  /*b520*/  @!P2 IADD3.X R3, PT, PT, R64, R143, R64, P3, P1 ;  /* 0x0000008f4003a210 */ /* 0x000fc40001fe2440 */
[--C-:B------:R-:W-:Y:S01]  /*b530*/  @!P2 IADD3.X R9, PT, PT, R64, R143, R64.reuse, P5, P4 ;  /* 0x0000008f4009a210 */ /* 0x100fe20002fe8440 */
        /* <DEDUP_REMOVED lines=13> */
.L_x_3370:
[----:B-1----:R-:W-:Y:S01]  /*b610*/  FMNMX3.FTZ R6, R2, R117, R119, !PT ;  /* 0x0000007502067276 */ /* 0x002fe20007810077 */
        /* <DEDUP_REMOVED lines=33> */
[----:B------:R-:W-:Y:S01]  /*b830*/  LOP3.LUT P2, RZ, R136, 0x4, RZ, 0xc0, !PT ;  /* 0x0000000488ff7812 */ /* 0x000fe2000784c0ff */
[----:B------:R-:W2:Y:S01]  /*b840*/  SHFL.BFLY PT, R4, R3, 0x2, 0x1f ;  /* 0x0c401f0003047f89 */ /* 0x000ea200000e0000 */
[----:B------:R-:W-:-:S03]  /*b850*/  VIMNMX R66, PT, PT, R66, 0x2, !PT ;  /* 0x0000000242427848 */ /* 0x000fc60007fe0100 */
[----:B------:R-:W3:Y:S01]  /*b860*/  SHFL.BFLY PT, R5, R6, 0x2, 0x1f ;  /* 0x0c401f0006057f89 */ /* 0x000ee200000e0000 */
[----:B------:R-:W-:Y:S02]  /*b870*/  IADD3 R155, PT, PT, R66, -0x3, RZ ;  /* 0xfffffffd429b7810 */ /* 0x000fe40007ffe0ff */
[----:B--2---:R-:W-:Y:S02]  /*b880*/  FMNMX.FTZ R4, R3, R4, !PT ;  /* 0x0000000403047209 */ /* 0x004fe40007810000 */
[----:B---3--:R-:W-:-:S03]  /*b890*/  FMNMX.FTZ R5, R6, R5, !PT ;  /* 0x0000000506057209 */ /* 0x008fc60007810000 */
[----:B------:R-:W2:Y:S04]  /*b8a0*/  SHFL.BFLY PT, R51, R4, 0x1, 0x1f ;  /* 0x0c201f0004337f89 */ /* 0x000ea800000e0000 */
[----:B------:R-:W3:Y:S01]  /*b8b0*/  SHFL.BFLY PT, R50, R5, 0x1, 0x1f ;  /* 0x0c201f0005327f89 */ /* 0x000ee200000e0000 */
[----:B--2---:R-:W-:Y:S02]  /*b8c0*/  FMNMX.FTZ R51, R4, R51, !PT ;  /* 0x0000003304337209 */ /* 0x004fe40007810000 */
[----:B---3--:R-:W-:-:S03]  /*b8d0*/  FMNMX.FTZ R50, R5, R50, !PT ;  /* 0x0000003205327209 */ /* 0x008fc60007810000 */
[C---:B-1----:R-:W-:Y:S01]  /*b8e0*/  FMUL.FTZ R49, R51.reuse, UR4 ;  /* 0x0000000433317c20 */ /* 0x042fe20008410000 */
[C---:B------:R-:W-:Y:S01]  /*b8f0*/  FSETP.NEU.FTZ.AND P1, PT, R51.reuse, -INF , PT ;  /* 0xff8000003300780b */ /* 0x040fe20003f3d000 */
[----:B------:R-:W1:Y:S01]  /*b900*/  LDSM.16.MT88.4 R4, [R137+0x3000] ;  /* 0x003000008904783b */ /* 0x000e620000004200 */
[C---:B------:R-:W-:Y:S01]  /*b910*/  FSETP.NEU.FTZ.AND P0, PT, R50.reuse, -INF , PT ;  /* 0xff8000003200780b */ /* 0x040fe20003f1d000 */
[C---:B------:R-:W-:Y:S01]  /*b920*/  FMUL.FTZ R3, R50.reuse, UR4 ;  /* 0x0000000432037c20 */ /* 0x040fe20008410000 */
[----:B------:R-:W-:Y:S02]  /*b930*/  FSEL R11, R51, RZ, P1 ;  /* 0x000000ff330b7208 */ /* 0x000fe40000800000 */
[----:B------:R-:W-:Y:S02]  /*b940*/  FSEL R9, R50, RZ, P0 ;  /* 0x000000ff32097208 */ /* 0x000fe40000000000 */
[----:B------:R-:W-:Y:S01]  /*b950*/  FSEL R49, R49, RZ, P1 ;  /* 0x000000ff31317208 */ /* 0x000fe20000800000 */
[----:B------:R-:W-:Y:S01]  /*b960*/  FADD.FTZ R11, R2, -R11 ;  /* 0x8000000b020b7221 */ /* 0x000fe20000010000 */
[C---:B------:R-:W-:Y:S01]  /*b970*/  IADD3 R2, PT, PT, R137.reuse, 0x3000, RZ ;  /* 0x0000300089027810 */ /* 0x040fe20007ffe0ff */
        /* <DEDUP_REMOVED lines=8> */
[----:B------:R-:W2:Y:S01]  /*ba00*/  LDSM.16.MT88.4 R8, [R0] ;  /* 0x000000000008783b */ /* 0x000ea20000004200 */
        /* <DEDUP_REMOVED lines=9> */
[--C-:B------:R-:W-:Y:S01]  /*baa0*/  FFMA.FTZ R63, R105, UR4, -R49.reuse ;  /* 0x00000004693f7c23 */ /* 0x100fe20008010831 */
[----:B------:R-:W3:Y:S01]  /*bab0*/  MUFU.EX2 R59, R59 ;  /* 0x0000003b003b7308 */ /* 0x000ee20000000800 */
[----:B------:R-:W-:Y:S01]  /*bac0*/  FFMA.FTZ R58, R103, UR4, -R49 ;  /* 0x00000004673a7c23 */ /* 0x000fe20008010831 */
[--C-:B------:R-:W-:Y:S01]  /*bad0*/  FFMA.FTZ R65, R65, UR4, -R3.reuse ;  /* 0x0000000441417c23 */ /* 0x100fe20008010803 */
[--C-:B------:R-:W-:Y:S01]  /*bae0*/  FFMA.FTZ R62, R97, UR4, -R3.reuse ;  /* 0x00000004613e7c23 */ /* 0x100fe20008010803 */
[----:B------:R-:W-:Y:S01]  /*baf0*/  MUFU.EX2 R53, R53 ;  /* 0x0000003500357308 */ /* 0x000fe20000000800 */
[--C-:B------:R-:W-:Y:S01]  /*bb00*/  FFMA.FTZ R60, R99, UR4, -R3.reuse ;  /* 0x00000004633c7c23 */ /* 0x100fe20008010803 */
[----:B------:R-:W-:Y:S01]  /*bb10*/  FFMA.FTZ R57, R101, UR4, -R3 ;  /* 0x0000000465397c23 */ /* 0x000fe20008010803 */
[--C-:B------:R-:W-:Y:S01]  /*bb20*/  FFMA.FTZ R89, R130, UR4, -R49.reuse ;  /* 0x0000000482597c23 */ /* 0x100fe20008010831 */
[----:B------:R-:W4:Y:S01]  /*bb30*/  MUFU.EX2 R52, R52 ;  /* 0x0000003400347308 */ /* 0x000f220000000800 */
        /* <DEDUP_REMOVED lines=9> */
[----:B------:R-:W-:Y:S01]  /*bbd0*/  FFMA.FTZ R94, R106, UR4, -R49 ;  /* 0x000000046a5e7c23 */ /* 0x000fe20008010831 */
[--C-:B------:R-:W-:Y:S01]  /*bbe0*/  FFMA.FTZ R100, R104, UR4, -R3.reuse ;  /* 0x0000000468647c23 */ /* 0x100fe20008010803 */
[----:B------:R-:W5:Y:S01]  /*bbf0*/  MUFU.EX2 R85, R85 ;  /* 0x0000005500557308 */ /* 0x000f620000000800 */
[--C-:B------:R-:W-:Y:S01]  /*bc00*/  FFMA.FTZ R91, R110, UR4, -R3.reuse ;  /* 0x000000046e5b7c23 */ /* 0x100fe20008010803 */
[----:B----4-:R-:W-:Y:S01]  /*bc10*/  F2FP.BF16.F32.PACK_AB R14, R52, R53 ;  /* 0x00000035340e723e */ /* 0x010fe200000010ff */
[----:B------:R-:W-:Y:S01]  /*bc20*/  FFMA.FTZ R97, R28, UR4, -R3 ;  /* 0x000000041c617c23 */ /* 0x000fe20008010803 */
[----:B------:R-:W4:Y:S01]  /*bc30*/  MUFU.EX2 R64, R64 ;  /* 0x0000004000407308 */ /* 0x000f220000000800 */
        /* <DEDUP_REMOVED lines=19> */
[----:B------:R-:W-:Y:S01]  /*bd70*/  FMUL.FTZ R17, R77, R85 ;  /* 0x000000554d117220 */ /* 0x000fe20000410000 */
[-C--:B------:R-:W-:Y:S01]  /*bd80*/  FMUL.FTZ R18, R78, R64.reuse ;  /* 0x000000404e127220 */ /* 0x080fe20000410000 */
[----:B---3--:R-:W-:Y:S01]  /*bd90*/  F2FP.BF16.F32.PACK_AB R15, R2, R55 ;  /* 0x00000037020f723e */ /* 0x008fe200000010ff */
[----:B------:R-:W3:Y:S01]  /*bda0*/  MUFU.EX2 R67, R67 ;  /* 0x0000004300437308 */ /* 0x000ee20000000800 */
[-C--:B------:R-:W-:Y:S01]  /*bdb0*/  FMUL.FTZ R19, R79, R64.reuse ;  /* 0x000000404f137220 */ /* 0x080fe20000410000 */
[-C--:B------:R-:W-:Y:S01]  /*bdc0*/  FMUL.FTZ R80, R80, R85.reuse ;  /* 0x0000005550507220 */ /* 0x080fe20000410000 */
[----:B------:R-:W-:Y:S01]  /*bdd0*/  FMUL.FTZ R81, R81, R85 ;  /* 0x0000005551517220 */ /* 0x000fe20000410000 */
[----:B------:R-:W-:Y:S01]  /*bde0*/  MUFU.EX2 R63, R63 ;  /* 0x0000003f003f7308 */ /* 0x000fe20000000800 */
[-C--:B------:R-:W-:Y:S01]  /*bdf0*/  FMUL.FTZ R82, R82, R64.reuse ;  /* 0x0000004052527220 */ /* 0x080fe20000410000 */
[C---:B-1----:R-:W-:Y:S01]  /*be00*/  HMMA.16816.F32.BF16 R68, R12.reuse, R4, R68 ;  /* 0x000000040c44723c */ /* 0x042fe20000041844 */
[----:B------:R-:W-:Y:S01]  /*be10*/  FMUL.FTZ R83, R83, R64 ;  /* 0x0000004053537220 */ /* 0x000fe20000410000 */
[----:B------:R-:W1:Y:S01]  /*be20*/  MUFU.EX2 R58, R58 ;  /* 0x0000003a003a7308 */ /* 0x000e620000000800 */
[--C-:B------:R-:W-:Y:S01]  /*be30*/  FFMA.FTZ R77, R164, UR4, -R49.reuse ;  /* 0x00000004a44d7c23 */ /* 0x100fe20008010831 */
[----:B------:R-:W-:Y:S01]  /*be40*/  FFMA.FTZ R76, R154, UR4, -R49 ;  /* 0x000000049a4c7c23 */ /* 0x000fe20008010831 */
[--C-:B------:R-:W-:Y:S01]  /*be50*/  FFMA.FTZ R79, R132, UR4, -R3.reuse ;  /* 0x00000004844f7c23 */ /* 0x100fe20008010803 */
[----:B------:R-:W-:Y:S01]  /*be60*/  MUFU.EX2 R65, R65 ;  /* 0x0000004100417308 */ /* 0x000fe20000000800 */
[----:B------:R-:W-:Y:S01]  /*be70*/  FFMA.FTZ R78, R134, UR4, -R3 ;  /* 0x00000004864e7c23 */ /* 0x000fe20008010803 */
[C---:B------:R-:W-:Y:S01]  /*be80*/  HMMA.16816.F32.BF16 R4, R12.reuse, R6, R72 ;  /* 0x000000060c04723c */ /* 0x040fe20000041848 */
[----:B---3--:R-:W-:Y:S01]  /*be90*/  F2FP.BF16.F32.PACK_AB R24, R67, R56 ;  /* 0x000000384318723e */ /* 0x008fe200000010ff */
[----:B------:R-:W3:Y:S01]  /*bea0*/  MUFU.EX2 R62, R62 ;  /* 0x0000003e003e7308 */ /* 0x000ee20000000800 */
[--C-:B------:R-:W-:Y:S01]  /*beb0*/  FFMA.FTZ R74, R162, UR4, -R49.reuse ;  /* 0x00000004a24a7c23 */ /* 0x100fe20008010831 */
[----:B------:R-:W-:Y:S01]  /*bec0*/  FFMA.FTZ R73, R160, UR4, -R49 ;  /* 0x00000004a0497c23 */ /* 0x000fe20008010831 */
[--C-:B------:R-:W-:Y:S01]  /*bed0*/  FFMA.FTZ R75, R152, UR4, -R3.reuse ;  /* 0x00000004984b7c23 */ /* 0x100fe20008010803 */
[----:B------:R-:W-:Y:S01]  /*bee0*/  MUFU.EX2 R60, R60 ;  /* 0x0000003c003c7308 */ /* 0x000fe20000000800 */
[----:B------:R-:W-:Y:S01]  /*bef0*/  FFMA.FTZ R72, R156, UR4, -R3 ;  /* 0x000000049c487c23 */ /* 0x000fe20008010803 */
[C---:B--2---:R-:W-:Y:S01]  /*bf00*/  HMMA.16816.F32.BF16 R16, R12.reuse, R8, R16 ;  /* 0x000000080c10723c */ /* 0x044fe20000041810 */
[----:B-1----:R-:W-:Y:S01]  /*bf10*/  F2FP.BF16.F32.PACK_AB R26, R58, R63 ;  /* 0x0000003f3a1a723e */ /* 0x002fe200000010ff */
[----:B------:R-:W1:Y:S01]  /*bf20*/  MUFU.EX2 R57, R57 ;  /* 0x0000003900397308 */ /* 0x000e620000000800 */
[----:B------:R-:W-:Y:S01]  /*bf30*/  FFMA.FTZ R116, R157, R85, R88 ;  /* 0x000000559d747223 */ /* 0x000fe20000010058 */
[----:B------:R-:W-:Y:S01]  /*bf40*/  FFMA.FTZ R85, R112, UR4, -R49 ;  /* 0x0000000470557c23 */ /* 0x000fe20008010831 */
[----:B------:R-:W-:Y:S01]  /*bf50*/  FFMA.FTZ R88, R114, UR4, -R3 ;  /* 0x0000000472587c23 */ /* 0x000fe20008010803 */
[----:B------:R-:W-:Y:S01]  /*bf60*/  MUFU.EX2 R74, R74 ;  /* 0x0000004a004a7308 */ /* 0x000fe20000000800 */
[----:B------:R-:W-:Y:S01]  /*bf70*/  FFMA.FTZ R99, R158, R64, R61 ;  /* 0x000000409e637223 */ /* 0x000fe2000001003d */
[----:B------:R-:W-:Y:S01]  /*bf80*/  HMMA.16816.F32.BF16 R8, R12, R10, R80 ;  /* 0x0000000a0c08723c */ /* 0x000fe20000041850 */
[----:B------:R-:W2:Y:S01]  /*bf90*/  LDSM.16.MT88.4 R12, [R0+0x400] ;  /* 0x00040000000c783b */ /* 0x000ea20000004200 */
[----:B---3--:R-:W-:Y:S01]  /*bfa0*/  F2FP.BF16.F32.PACK_AB R25, R62, R65 ;  /* 0x000000413e19723e */ /* 0x008fe200000010ff */
[----:B------:R-:W3:Y:S01]  /*bfb0*/  MUFU.EX2 R77, R77 ;  /* 0x0000004d004d7308 */ /* 0x000ee20000000800 */
[--C-:B------:R-:W-:Y:S01]  /*bfc0*/  FFMA.FTZ R80, R128, UR4, -R49.reuse ;  /* 0x0000000480507c23 */ /* 0x100fe20008010831 */
[----:B------:R-:W-:Y:S01]  /*bfd0*/  FFMA.FTZ R81, R122, UR4, -R49 ;  /* 0x000000047a517c23 */ /* 0x000fe20008010831 */
[--C-:B------:R-:W-:Y:S01]  /*bfe0*/  FFMA.FTZ R83, R120, UR4, -R3.reuse ;  /* 0x0000000478537c23 */ /* 0x100fe20008010803 */
[----:B------:R-:W-:Y:S01]  /*bff0*/  MUFU.EX2 R73, R73 ;  /* 0x0000004900497308 */ /* 0x000fe20000000800 */
[----:B-1----:R-:W-:Y:S01]  /*c000*/  F2FP.BF16.F32.PACK_AB R27, R57, R60 ;  /* 0x0000003c391b723e */ /* 0x002fe200000010ff */
[----:B------:R-:W-:Y:S01]  /*c010*/  FFMA.FTZ R82, R124, UR4, -R3 ;  /* 0x000000047c527c23 */ /* 0x000fe20008010803 */
[----:B------:R-:W-:Y:S01]  /*c020*/  FADD.FTZ R116, R59, R116 ;  /* 0x000000743b747221 */ /* 0x000fe20000010000 */
[----:B------:R-:W-:Y:S01]  /*c030*/  MUFU.EX2 R76, R76 ;  /* 0x0000004c004c7308 */ /* 0x000fe20000000800 */
[--C-:B------:R-:W-:Y:S01]  /*c040*/  FFMA.FTZ R61, R96, UR4, -R49.reuse ;  /* 0x00000004603d7c23 */ /* 0x100fe20008010831 */
[----:B------:R-:W-:Y:S01]  /*c050*/  FFMA.FTZ R59, R84, UR4, -R49 ;  /* 0x00000004543b7c23 */ /* 0x000fe20008010831 */
[----:B------:R-:W-:Y:S01]  /*c060*/  FADD.FTZ R96, R54, R99 ;  /* 0x0000006336607221 */ /* 0x000fe20000010000 */
[C---:B------:R-:W-:Y:S01]  /*c070*/  HMMA.16816.F32.BF16 R68, R24.reuse, R20, R68 ;  /* 0x000000141844723c */ /* 0x040fe20000041844 */
[----:B------:R-:W-:Y:S01]  /*c080*/  MUFU.EX2 R79, R79 ;  /* 0x0000004f004f7308 */ /* 0x000fe20000000800 */
[----:B------:R-:W-:Y:S01]  /*c090*/  FFMA.FTZ R64, R98, UR4, -R49 ;  /* 0x0000000462407c23 */ /* 0x000fe20008010831 */
[--C-:B------:R-:W-:Y:S01]  /*c0a0*/  FFMA.FTZ R99, R39, UR4, -R3.reuse ;  /* 0x0000000427637c23 */ /* 0x100fe20008010803 */
[--C-:B------:R-:W-:Y:S01]  /*c0b0*/  FFMA.FTZ R84, R36, UR4, -R3.reuse ;  /* 0x0000000424547c23 */ /* 0x100fe20008010803 */
[----:B------:R-:W1:Y:S01]  /*c0c0*/  MUFU.EX2 R78, R78 ;  /* 0x0000004e004e7308 */ /* 0x000e620000000800 */
[----:B------:R-:W-:Y:S01]  /*c0d0*/  FFMA.FTZ R98, R37, UR4, -R3 ;  /* 0x0000000425627c23 */ /* 0x000fe20008010803 */
[----:B------:R-:W-:Y:S01]  /*c0e0*/  FADD.FTZ R53, R53, R116 ;  /* 0x0000007435357221 */ /* 0x000fe20000010000 */
[C---:B------:R-:W-:Y:S01]  /*c0f0*/  HMMA.16816.F32.BF16 R4, R24.reuse, R22, R4 ;  /* 0x000000161804723c */ /* 0x040fe20000041804 */
[----:B------:R-:W4:Y:S01]  /*c100*/  LDSM.16.MT88.4 R20, [R137+0x3800] ;  /* 0x003800008914783b */ /* 0x000f220000004200 */
[----:B------:R-:W-:Y:S01]  /*c110*/  MUFU.EX2 R75, R75 ;  /* 0x0000004b004b7308 */ /* 0x000fe20000000800 */
[----:B------:R-:W-:Y:S01]  /*c120*/  FADD.FTZ R55, R55, R96 ;  /* 0x0000006037377221 */ /* 0x000fe20000010000 */
[----:B------:R-:W-:Y:S01]  /*c130*/  FADD.FTZ R53, R52, R53 ;  /* 0x0000003534357221 */ /* 0x000fe20000010000 */
[----:B------:R-:W-:Y:S01]  /*c140*/  LDSM.16.MT88.4 R36, [R0+0x1400] ;  /* 0x001400000024783b */ /* 0x000fe20000004200 */
[----:B------:R-:W5:Y:S01]  /*c150*/  MUFU.EX2 R72, R72 ;  /* 0x0000004800487308 */ /* 0x000f620000000800 */
[----:B------:R-:W-:Y:S01]  /*c160*/  FADD.FTZ R52, R2, R55 ;  /* 0x0000003702347221 */ /* 0x000fe20000010000 */
[--C-:B------:R-:W-:Y:S01]  /*c170*/  FFMA.FTZ R96, R29, UR4, -R49.reuse ;  /* 0x000000041d607c23 */ /* 0x100fe20008010831 */
[--C-:B------:R-:W-:Y:S01]  /*c180*/  FFMA.FTZ R29, R32, UR4, -R49.reuse ;  /* 0x00000004201d7c23 */ /* 0x100fe20008010831 */
[----:B------:R-:W-:Y:S01]  /*c190*/  MUFU.EX2 R80, R80 ;  /* 0x0000005000507308 */ /* 0x000fe20000000800 */
[----:B------:R-:W-:Y:S01]  /*c1a0*/  FADD.FTZ R65, R65, R52 ;  /* 0x0000003441417221 */ /* 0x000fe20000010000 */
[----:B------:R-:W-:Y:S01]  /*c1b0*/  FFMA.FTZ R157, R46, UR4, -R49 ;  /* 0x000000042e9d7c23 */ /* 0x000fe20008010831 */
[----:B------:R-:W-:Y:S01]  /*c1c0*/  FFMA.FTZ R158, R48, UR4, -R3 ;  /* 0x00000004309e7c23 */ /* 0x000fe20008010803 */
[----:B------:R-:W4:Y:S01]  /*c1d0*/  MUFU.EX2 R89, R89 ;  /* 0x0000005900597308 */ /* 0x000f220000000800 */
[----:B------:R-:W-:Y:S01]  /*c1e0*/  FADD.FTZ R65, R62, R65 ;  /* 0x000000413e417221 */ /* 0x000fe20000010000 */
[----:B------:R-:W-:Y:S01]  /*c1f0*/  FFMA.FTZ R47, R47, UR4, -R3 ;  /* 0x000000042f2f7c23 */ /* 0x000fe20008010803 */
[----:B--2---:R-:W-:Y:S01]  /*c200*/  HMMA.16816.F32.BF16 R16, R24, R12, R16 ;  /* 0x0000000c1810723c */ /* 0x004fe20000041810 */
[----:B------:R-:W-:Y:S01]  /*c210*/  MUFU.EX2 R90, R90 ;  /* 0x0000005a005a7308 */ /* 0x000fe20000000800 */
[----:B------:R-:W-:-:S03]  /*c220*/  FADD.FTZ R60, R60, R65 ;  /* 0x000000413c3c7221 */ /* 0x000fc60000010000 */
[----:B------:R-:W-:Y:S01]  /*c230*/  MUFU.EX2 R81, R81 ;  /* 0x0000005100517308 */ /* 0x000fe20000000800 */
[----:B------:R-:W-:Y:S02]  /*c240*/  FADD.FTZ R60, R57, R60 ;  /* 0x0000003c393c7221 */ /* 0x000fe40000010000 */
[----:B------:R-:W-:Y:S01]  /*c250*/  HMMA.16816.F32.BF16 R8, R24, R14, R8 ;  /* 0x0000000e1808723c */ /* 0x000fe20000041808 */
[----:B------:R-:W2:Y:S01]  /*c260*/  LDSM.16.MT88.4 R12, [R0+0x800] ;  /* 0x00080000000c783b */ /* 0x000ea20000004200 */
[----:B---3--:R-:W-:Y:S01]  /*c270*/  F2FP.BF16.F32.PACK_AB R24, R77, R74 ;  /* 0x0000004a4d18723e */ /* 0x008fe200000010ff */
[----:B------:R-:W-:Y:S01]  /*c280*/  MUFU.EX2 R92, R92 ;  /* 0x0000005c005c7308 */ /* 0x000fe20000000800 */
[----:B-1----:R-:W-:Y:S01]  /*c290*/  F2FP.BF16.F32.PACK_AB R25, R78, R79 ;  /* 0x0000004f4e19723e */ /* 0x002fe200000010ff */
[----:B------:R-:W-:Y:S01]  /*c2a0*/  FADD.FTZ R79, R79, R60 ;  /* 0x0000003c4f4f7221 */ /* 0x000fe20000010000 */
[----:B------:R-:W-:Y:S01]  /*c2b0*/  F2FP.BF16.F32.PACK_AB R26, R76, R73 ;  /* 0x000000494c1a723e */ /* 0x000fe200000010ff */
[----:B------:R-:W1:Y:S01]  /*c2c0*/  MUFU.EX2 R87, R87 ;  /* 0x0000005700577308 */ /* 0x000e620000000800 */
[----:B-----5:R-:W-:Y:S01]  /*c2d0*/  F2FP.BF16.F32.PACK_AB R27, R72, R75 ;  /* 0x0000004b481b723e */ /* 0x020fe200000010ff */
[----:B------:R-:W-:-:S02]  /*c2e0*/  FADD.FTZ R78, R78, R79 ;  /* 0x0000004f4e4e7221 */ /* 0x000fc40000010000 */
[----:B------:R-:W-:Y:S02]  /*c2f0*/  MUFU.EX2 R83, R83 ;  /* 0x0000005300537308 */ /* 0x000fe40000000800 */
[----:B------:R-:W-:Y:S02]  /*c300*/  FADD.FTZ R75, R75, R78 ;  /* 0x0000004e4b4b7221 */ /* 0x000fe40000010000 */
[----:B----4-:R-:W-:Y:S01]  /*c310*/  HMMA.16816.F32.BF16 R68, R24, R20, R68 ;  /* 0x000000141844723c */ /* 0x010fe20000041844 */
[----:B------:R-:W3:Y:S01]  /*c320*/  MUFU.EX2 R82, R82 ;  /* 0x0000005200527308 */ /* 0x000ee20000000800 */
[----:B------:R-:W-:-:S03]  /*c330*/  FADD.FTZ R75, R72, R75 ;  /* 0x0000004b484b7221 */ /* 0x000fc60000010000 */
[----:B------:R-:W-:Y:S03]  /*c340*/  MUFU.EX2 R93, R93 ;  /* 0x0000005d005d7308 */ /* 0x000fe60000000800 */
[C---:B------:R-:W-:Y:S01]  /*c350*/  HMMA.16816.F32.BF16 R4, R24.reuse, R22, R4 ;  /* 0x000000161804723c */ /* 0x040fe20000041804 */
[----:B------:R-:W4:Y:S01]  /*c360*/  LDSM.16.MT88.4 R20, [R137+0x3c00] ;  /* 0x003c00008914783b */ /* 0x000f220000004200 */
[----:B------:R-:W5:Y:S04]  /*c370*/  MUFU.EX2 R102, R102 ;  /* 0x0000006600667308 */ /* 0x000f680000000800 */
[----:B------:R-:W-:Y:S04]  /*c380*/  MUFU.EX2 R94, R94 ;  /* 0x0000005e005e7308 */ /* 0x000fe80000000800 */
[----:B------:R-:W-:Y:S04]  /*c390*/  MUFU.EX2 R85, R85 ;  /* 0x0000005500557308 */ /* 0x000fe80000000800 */
[----:B------:R-:W-:Y:S01]  /*c3a0*/  MUFU.EX2 R95, R95 ;  /* 0x0000005f005f7308 */ /* 0x000fe20000000800 */
[C---:B--2---:R-:W-:Y:S03]  /*c3b0*/  HMMA.16816.F32.BF16 R16, R24.reuse, R12, R16 ;  /* 0x0000000c1810723c */ /* 0x044fe60000041810 */
[----:B------:R-:W2:Y:S04]  /*c3c0*/  MUFU.EX2 R100, R100 ;  /* 0x0000006400647308 */ /* 0x000ea80000000800 */
[----:B------:R-:W-:Y:S01]  /*c3d0*/  MUFU.EX2 R91, R91 ;  /* 0x0000005b005b7308 */ /* 0x000fe20000000800 */
[----:B------:R-:W-:Y:S01]  /*c3e0*/  HMMA.16816.F32.BF16 R8, R24, R14, R8 ;  /* 0x0000000e1808723c */ /* 0x000fe20000041808 */
[----:B------:R-:W5:Y:S01]  /*c3f0*/  LDSM.16.MT88.4 R12, [R0+0xc00] ;  /* 0x000c0000000c783b */ /* 0x000f620000004200 */
[----:B------:R-:W-:Y:S01]  /*c400*/  F2FP.BF16.F32.PACK_AB R24, R89, R80 ;  /* 0x000000505918723e */ /* 0x000fe200000010ff */
[----:B------:R-:W2:Y:S01]  /*c410*/  MUFU.EX2 R88, R88 ;  /* 0x0000005800587308 */ /* 0x000ea20000000800 */
[----:B-1----:R-:W-:Y:S01]  /*c420*/  F2FP.BF16.F32.PACK_AB R25, R87, R92 ;  /* 0x0000005c5719723e */ /* 0x002fe200000010ff */
[----:B------:R-:W-:Y:S01]  /*c430*/  FADD.FTZ R92, R92, R75 ;  /* 0x0000004b5c5c7221 */ /* 0x000fe20000010000 */
[----:B------:R-:W-:Y:S01]  /*c440*/  F2FP.BF16.F32.PACK_AB R26, R81, R90 ;  /* 0x0000005a511a723e */ /* 0x000fe200000010ff */
[----:B------:R-:W-:Y:S01]  /*c450*/  MUFU.EX2 R61, R61 ;  /* 0x0000003d003d7308 */ /* 0x000fe20000000800 */
[----:B---3--:R-:W-:Y:S01]  /*c460*/  F2FP.BF16.F32.PACK_AB R27, R82, R83 ;  /* 0x00000053521b723e */ /* 0x008fe200000010ff */
[----:B------:R-:W-:-:S02]  /*c470*/  FADD.FTZ R92, R87, R92 ;  /* 0x0000005c575c7221 */ /* 0x000fc40000010000 */
[----:B------:R-:W1:Y:S02]  /*c480*/  MUFU.EX2 R64, R64 ;  /* 0x0000004000407308 */ /* 0x000e640000000800 */
[----:B------:R-:W-:Y:S02]  /*c490*/  FADD.FTZ R83, R83, R92 ;  /* 0x0000005c53537221 */ /* 0x000fe40000010000 */
[----:B----4-:R-:W-:Y:S01]  /*c4a0*/  HMMA.16816.F32.BF16 R68, R24, R20, R68 ;  /* 0x000000141844723c */ /* 0x010fe20000041844 */
[----:B------:R-:W-:Y:S01]  /*c4b0*/  MUFU.EX2 R59, R59 ;  /* 0x0000003b003b7308 */ /* 0x000fe20000000800 */
[----:B------:R-:W-:-:S03]  /*c4c0*/  FADD.FTZ R82, R82, R83 ;  /* 0x0000005352527221 */ /* 0x000fc60000010000 */
[----:B------:R-:W-:Y:S03]  /*c4d0*/  MUFU.EX2 R28, R101 ;  /* 0x00000065001c7308 */ /* 0x000fe60000000800 */
[C---:B------:R-:W-:Y:S01]  /*c4e0*/  HMMA.16816.F32.BF16 R4, R24.reuse, R22, R4 ;  /* 0x000000161804723c */ /* 0x040fe20000041804 */
[----:B------:R-:W3:Y:S01]  /*c4f0*/  LDSM.16.MT88.4 R20, [R137+0x4000] ;  /* 0x004000008914783b */ /* 0x000ee20000004200 */
[----:B------:R-:W-:Y:S04]  /*c500*/  MUFU.EX2 R97, R97 ;  /* 0x0000006100617308 */ /* 0x000fe80000000800 */
[----:B------:R4:W1:Y:S04]  /*c510*/  MUFU.EX2 R54, R98 ;  /* 0x0000006200367308 */ /* 0x0008680000000800 */
[----:B------:R-:W-:Y:S04]  /*c520*/  MUFU.EX2 R99, R99 ;  /* 0x0000006300637308 */ /* 0x000fe80000000800 */
[----:B------:R-:W1:Y:S01]  /*c530*/  MUFU.EX2 R84, R84 ;  /* 0x0000005400547308 */ /* 0x000e620000000800 */
[----:B-----5:R-:W-:Y:S03]  /*c540*/  HMMA.16816.F32.BF16 R16, R24, R12, R16 ;  /* 0x0000000c1810723c */ /* 0x020fe60000041810 */
[----:B------:R-:W-:Y:S01]  /*c550*/  MUFU.EX2 R32, R96 ;  /* 0x0000006000207308 */ /* 0x000fe20000000800 */
[--C-:B----4-:R-:W-:Y:S01]  /*c560*/  FFMA.FTZ R98, R33, UR4, -R49.reuse ;  /* 0x0000000421627c23 */ /* 0x110fe20008010831 */
[----:B------:R-:W-:-:S02]  /*c570*/  FFMA.FTZ R33, R40, UR4, -R49 ;  /* 0x0000000428217c23 */ /* 0x000fc40008010831 */
[----:B------:R-:W-:Y:S01]  /*c580*/  MUFU.EX2 R29, R29 ;  /* 0x0000001d001d7308 */ /* 0x000fe20000000800 */
[----:B------:R-:W-:Y:S01]  /*c590*/  HMMA.16816.F32.BF16 R8, R24, R14, R8 ;  /* 0x0000000e1808723c */ /* 0x000fe20000041808 */
[----:B------:R-:W4:Y:S01]  /*c5a0*/  LDSM.16.MT88.4 R12, [R0+0x1000] ;  /* 0x00100000000c783b */ /* 0x000f220000004200 */
[----:B------:R-:W-:Y:S01]  /*c5b0*/  F2FP.BF16.F32.PACK_AB R24, R102, R93 ;  /* 0x0000005d6618723e */ /* 0x000fe200000010ff */
[----:B------:R-:W-:Y:S01]  /*c5c0*/  MUFU.EX2 R2, R98 ;  /* 0x0000006200027308 */ /* 0x000fe20000000800 */
[----:B--2---:R-:W-:Y:S01]  /*c5d0*/  F2FP.BF16.F32.PACK_AB R25, R100, R95 ;  /* 0x0000005f6419723e */ /* 0x004fe200000010ff */
[----:B------:R-:W-:Y:S01]  /*c5e0*/  FADD.FTZ R95, R95, R82 ;  /* 0x000000525f5f7221 */ /* 0x000fe20000010000 */
[----:B------:R-:W-:Y:S01]  /*c5f0*/  F2FP.BF16.F32.PACK_AB R26, R85, R94 ;  /* 0x0000005e551a723e */ /* 0x000fe200000010ff */
[----:B------:R-:W-:Y:S01]  /*c600*/  MUFU.EX2 R33, R33 ;  /* 0x0000002100217308 */ /* 0x000fe20000000800 */
[----:B------:R-:W-:Y:S01]  /*c610*/  F2FP.BF16.F32.PACK_AB R27, R88, R91 ;  /* 0x0000005b581b723e */ /* 0x000fe200000010ff */
[----:B------:R-:W-:-:S02]  /*c620*/  FADD.FTZ R100, R100, R95 ;  /* 0x0000005f64647221 */ /* 0x000fc40000010000 */
[----:B------:R-:W-:Y:S02]  /*c630*/  MUFU.EX2 R30, R30 ;  /* 0x0000001e001e7308 */ /* 0x000fe40000000800 */
[----:B------:R-:W-:Y:S02]  /*c640*/  FADD.FTZ R91, R91, R100 ;  /* 0x000000645b5b7221 */ /* 0x000fe40000010000 */
[----:B---3--:R-:W-:Y:S01]  /*c650*/  HMMA.16816.F32.BF16 R68, R24, R20, R68 ;  /* 0x000000141844723c */ /* 0x008fe20000041844 */
[----:B------:R-:W2:Y:S01]  /*c660*/  MUFU.EX2 R31, R31 ;  /* 0x0000001f001f7308 */ /* 0x000ea20000000800 */
[----:B------:R-:W-:-:S03]  /*c670*/  FADD.FTZ R88, R88, R91 ;  /* 0x0000005b58587221 */ /* 0x000fc60000010000 */
[----:B------:R-:W-:Y:S03]  /*c680*/  MUFU.EX2 R34, R34 ;  /* 0x0000002200227308 */ /* 0x000fe60000000800 */
[C---:B------:R-:W-:Y:S01]  /*c690*/  HMMA.16816.F32.BF16 R4, R24.reuse, R22, R4 ;  /* 0x000000161804723c */ /* 0x040fe20000041804 */
[----:B------:R-:W3:Y:S01]  /*c6a0*/  LDSM.16.MT88.4 R20, [R137+0x4400] ;  /* 0x004400008914783b */ /* 0x000ee20000004200 */
[----:B------:R-:W5:Y:S04]  /*c6b0*/  MUFU.EX2 R35, R35 ;  /* 0x0000002300237308 */ /* 0x000f680000000800 */
[----:B------:R-:W-:Y:S04]  /*c6c0*/  MUFU.EX2 R157, R157 ;  /* 0x0000009d009d7308 */ /* 0x000fe80000000800 */
[----:B------:R-:W-:Y:S01]  /*c6d0*/  MUFU.EX2 R158, R158 ;  /* 0x0000009e009e7308 */ /* 0x000fe20000000800 */
[----:B----4-:R-:W-:Y:S01]  /*c6e0*/  HMMA.16816.F32.BF16 R16, R24, R12, R16 ;  /* 0x0000000c1810723c */ /* 0x010fe20000041810 */
[----:B-1----:R-:W-:-:S02]  /*c6f0*/  F2FP.BF16.F32.PACK_AB R12, R64, R61 ;  /* 0x0000003d400c723e */ /* 0x002fc400000010ff */
[----:B------:R-:W-:Y:S01]  /*c700*/  F2FP.BF16.F32.PACK_AB R13, R54, R97 ;  /* 0x00000061360d723e */ /* 0x000fe200000010ff */
[----:B------:R-:W-:-:S04]  /*c710*/  FADD.FTZ R97, R97, R88 ;  /* 0x0000005861617221 */ /* 0x000fc80000010000 */
[----:B------:R-:W-:Y:S01]  /*c720*/  HMMA.16816.F32.BF16 R8, R24, R14, R8 ;  /* 0x0000000e1808723c */ /* 0x000fe20000041808 */
[----:B------:R-:W-:Y:S01]  /*c730*/  F2FP.BF16.F32.PACK_AB R14, R28, R59 ;  /* 0x0000003b1c0e723e */ /* 0x000fe200000010ff */
[----:B------:R-:W1:Y:S01]  /*c740*/  LDSM.16.MT88.4 R24, [R137+0x4800] ;  /* 0x004800008918783b */ /* 0x000e620000004200 */
[----:B------:R-:W-:Y:S01]  /*c750*/  F2FP.BF16.F32.PACK_AB R15, R84, R99 ;  /* 0x00000063540f723e */ /* 0x000fe200000010ff */
[----:B------:R-:W-:-:S04]  /*c760*/  FADD.FTZ R54, R54, R97 ;  /* 0x0000006136367221 */ /* 0x000fc80000010000 */
[----:B------:R-:W-:-:S04]  /*c770*/  FADD.FTZ R99, R99, R54 ;  /* 0x0000003663637221 */ /* 0x000fc80000010000 */
[----:B------:R-:W-:Y:S01]  /*c780*/  HMMA.16816.F32.BF16 R16, R12, R36, R16 ;  /* 0x000000240c10723c */ /* 0x000fe20000041810 */
[----:B------:R-:W-:Y:S01]  /*c790*/  FFMA.FTZ R36, R42, UR4, -R3 ;  /* 0x000000042a247c23 */ /* 0x000fe20008010803 */
[----:B------:R-:W-:-:S05]  /*c7a0*/  FADD.FTZ R99, R84, R99 ;  /* 0x0000006354637221 */ /* 0x000fca0000010000 */
[----:B------:R-:W-:Y:S01]  /*c7b0*/  MUFU.EX2 R36, R36 ;  /* 0x0000002400247308 */ /* 0x000fe20000000800 */
[C---:B---3--:R-:W-:Y:S01]  /*c7c0*/  HMMA.16816.F32.BF16 R68, R12.reuse, R20, R68 ;  /* 0x000000140c44723c */ /* 0x048fe20000041844 */
[----:B------:R-:W-:Y:S01]  /*c7d0*/  FADD.FTZ R20, R56, R53 ;  /* 0x0000003538147221 */ /* 0x000fe20000010000 */
[----:B--2---:R-:W-:Y:S01]  /*c7e0*/  F2FP.BF16.F32.PACK_AB R21, R31, R30 ;  /* 0x0000001e1f15723e */ /* 0x004fe200000010ff */
[----:B------:R-:W-:Y:S02]  /*c7f0*/  FADD.FTZ R30, R30, R99 ;  /* 0x000000631e1e7221 */ /* 0x000fe40000010000 */
[----:B------:R-:W-:Y:S02]  /*c800*/  FADD.FTZ R20, R67, R20 ;  /* 0x0000001443147221 */ /* 0x000fe40000010000 */
[----:B------:R-:W-:Y:S01]  /*c810*/  FADD.FTZ R31, R31, R30 ;  /* 0x0000001e1f1f7221 */ /* 0x000fe20000010000 */
[----:B------:R-:W-:Y:S01]  /*c820*/  HMMA.16816.F32.BF16 R4, R12, R22, R4 ;  /* 0x000000160c04723c */ /* 0x000fe20000041804 */
[----:B------:R-:W-:Y:S01]  /*c830*/  FADD.FTZ R63, R63, R20 ;  /* 0x000000143f3f7221 */ /* 0x000fe20000010000 */
[----:B------:R-:W-:-:S02]  /*c840*/  F2FP.BF16.F32.PACK_AB R20, R29, R32 ;  /* 0x000000201d14723e */ /* 0x000fc400000010ff */
[----:B------:R-:W-:Y:S01]  /*c850*/  F2FP.BF16.F32.PACK_AB R22, R33, R2 ;  /* 0x000000022116723e */ /* 0x000fe200000010ff */
[----:B------:R-:W-:Y:S01]  /*c860*/  FADD.FTZ R63, R58, R63 ;  /* 0x0000003f3a3f7221 */ /* 0x000fe20000010000 */
[C---:B-----5:R-:W-:Y:S01]  /*c870*/  F2FP.BF16.F32.PACK_AB R23, R35.reuse, R34 ;  /* 0x000000222317723e */ /* 0x060fe200000010ff */
[----:B------:R-:W-:Y:S01]  /*c880*/  FADD.FTZ R34, R34, R31 ;  /* 0x0000001f22227221 */ /* 0x000fe20000010000 */
[----:B------:R-:W-:Y:S01]  /*c890*/  HMMA.16816.F32.BF16 R8, R12, R38, R8 ;  /* 0x000000260c08723c */ /* 0x000fe20000041808 */
[----:B------:R-:W-:Y:S01]  /*c8a0*/  FADD.FTZ R74, R74, R63 ;  /* 0x0000003f4a4a7221 */ /* 0x000fe20000010000 */
[----:B------:R-:W2:Y:S01]  /*c8b0*/  LDSM.16.MT88.4 R12, [R0+0x1800] ;  /* 0x00180000000c783b */ /* 0x000ea20000004200 */
[----:B------:R-:W-:Y:S02]  /*c8c0*/  FADD.FTZ R35, R35, R34 ;  /* 0x0000002223237221 */ /* 0x000fe40000010000 */
[----:B------:R-:W-:-:S03]  /*c8d0*/  FADD.FTZ R74, R77, R74 ;  /* 0x0000004a4d4a7221 */ /* 0x000fc60000010000 */
[----:B-1----:R-:W-:Y:S01]  /*c8e0*/  HMMA.16816.F32.BF16 R68, R20, R24, R68 ;  /* 0x000000181444723c */ /* 0x002fe20000041844 */
[----:B------:R-:W-:Y:S01]  /*c8f0*/  FADD.FTZ R37, R73, R74 ;  /* 0x0000004a49257221 */ /* 0x000fe20000010000 */
[--C-:B------:R-:W-:Y:S01]  /*c900*/  FFMA.FTZ R25, R41, UR4, -R49.reuse ;  /* 0x0000000429197c23 */ /* 0x100fe20008010831 */
[----:B------:R-:W1:Y:S01]  /*c910*/  LDSM.16.MT88.4 R72, [R137+0x4c00] ;  /* 0x004c00008948783b */ /* 0x000e620000004200 */
[----:B------:R-:W-:Y:S01]  /*c920*/  FFMA.FTZ R24, R44, UR4, -R49 ;  /* 0x000000042c187c23 */ /* 0x000fe20008010831 */
[----:B------:R-:W-:-:S03]  /*c930*/  FADD.FTZ R37, R76, R37 ;  /* 0x000000254c257221 */ /* 0x000fc60000010000 */
[----:B------:R-:W-:Y:S01]  /*c940*/  HMMA.16816.F32.BF16 R4, R20, R26, R4 ;  /* 0x0000001a1404723c */ /* 0x000fe20000041804 */
[----:B------:R-:W-:Y:S01]  /*c950*/  FADD.FTZ R80, R80, R37 ;  /* 0x0000002550507221 */ /* 0x000fe20000010000 */
[----:B------:R-:W-:Y:S01]  /*c960*/  FFMA.FTZ R27, R43, UR4, -R3 ;  /* 0x000000042b1b7c23 */ /* 0x000fe20008010803 */
[----:B------:R-:W-:Y:S02]  /*c970*/  MUFU.EX2 R25, R25 ;  /* 0x0000001900197308 */ /* 0x000fe40000000800 */
[----:B------:R-:W-:Y:S02]  /*c980*/  FADD.FTZ R89, R89, R80 ;  /* 0x0000005059597221 */ /* 0x000fe40000010000 */
[----:B------:R-:W3:Y:S02]  /*c990*/  MUFU.EX2 R24, R24 ;  /* 0x0000001800187308 */ /* 0x000ee40000000800 */
[----:B------:R-:W-:Y:S02]  /*c9a0*/  FADD.FTZ R90, R90, R89 ;  /* 0x000000595a5a7221 */ /* 0x000fe40000010000 */
[----:B------:R-:W-:Y:S02]  /*c9b0*/  MUFU.EX2 R26, R45 ;  /* 0x0000002d001a7308 */ /* 0x000fe40000000800 */
[----:B------:R-:W-:-:S02]  /*c9c0*/  FADD.FTZ R90, R81, R90 ;  /* 0x0000005a515a7221 */ /* 0x000fc40000010000 */
[----:B------:R4:W5:Y:S01]  /*c9d0*/  LDSM.16.MT88.4 R80, [R0+0x1c00] ;  /* 0x001c00000050783b */ /* 0x0009620000004200 */
[----:B------:R-:W3:Y:S01]  /*c9e0*/  MUFU.EX2 R27, R27 ;  /* 0x0000001b001b7308 */ /* 0x000ee20000000800 */
[----:B------:R-:W-:-:S03]  /*c9f0*/  FADD.FTZ R93, R93, R90 ;  /* 0x0000005a5d5d7221 */ /* 0x000fc60000010000 */
[----:B------:R-:W1:Y:S01]  /*ca00*/  MUFU.EX2 R3, R47 ;  /* 0x0000002f00037308 */ /* 0x000e620000000800 */
[----:B------:R-:W-:-:S04]  /*ca10*/  FADD.FTZ R93, R102, R93 ;  /* 0x0000005d665d7221 */ /* 0x000fc80000010000 */
[----:B------:R-:W-:Y:S01]  /*ca20*/  FADD.FTZ R94, R94, R93 ;  /* 0x0000005d5e5e7221 */ /* 0x000fe20000010000 */
[C---:B--2---:R-:W-:Y:S01]  /*ca30*/  HMMA.16816.F32.BF16 R16, R20.reuse, R12, R16 ;  /* 0x0000000c1410723c */ /* 0x044fe20000041810 */
[----:B---3--:R-:W-:Y:S02]  /*ca40*/  F2FP.BF16.F32.PACK_AB R12, R24, R25 ;  /* 0x00000019180c723e */ /* 0x008fe400000010ff */
[----:B------:R-:W-:Y:S01]  /*ca50*/  FADD.FTZ R94, R85, R94 ;  /* 0x0000005e555e7221 */ /* 0x000fe20000010000 */
[----:B------:R-:W-:Y:S01]  /*ca60*/  F2FP.BF16.F32.PACK_AB R13, R27, R36 ;  /* 0x000000241b0d723e */ /* 0x000fe200000010ff */
[----:B------:R-:W-:Y:S02]  /*ca70*/  FADD.FTZ R36, R36, R35 ;  /* 0x0000002324247221 */ /* 0x000fe40000010000 */
[----:B------:R-:W-:Y:S01]  /*ca80*/  FADD.FTZ R61, R61, R94 ;  /* 0x0000005e3d3d7221 */ /* 0x000fe20000010000 */
[----:B------:R-:W-:Y:S01]  /*ca90*/  HMMA.16816.F32.BF16 R8, R20, R14, R8 ;  /* 0x0000000e1408723c */ /* 0x000fe20000041808 */
[----:B------:R-:W-:Y:S01]  /*caa0*/  F2FP.BF16.F32.PACK_AB R14, R157, R26 ;  /* 0x0000001a9d0e723e */ /* 0x000fe200000010ff */
[----:B------:R-:W-:Y:S01]  /*cab0*/  FADD.FTZ R36, R27, R36 ;  /* 0x000000241b247221 */ /* 0x000fe20000010000 */
[----:B------:R-:W-:Y:S01]  /*cac0*/  FADD.FTZ R64, R64, R61 ;  /* 0x0000003d40407221 */ /* 0x000fe20000010000 */
[----:B-1----:R-:W-:-:S02]  /*cad0*/  F2FP.BF16.F32.PACK_AB R15, R158, R3 ;  /* 0x000000039e0f723e */ /* 0x002fc400000010ff */
[----:B------:R-:W-:Y:S01]  /*cae0*/  FADD.FTZ R3, R3, R36 ;  /* 0x0000002403037221 */ /* 0x000fe20000010000 */
[----:B------:R-:W-:Y:S01]  /*caf0*/  FADD.FTZ R59, R59, R64 ;  /* 0x000000403b3b7221 */ /* 0x000fe20000010000 */
[----:B----4-:R-:W-:Y:S02]  /*cb00*/  MOV R0, R50 ;  /* 0x0000003200007202 */ /* 0x010fe40000000f00 */
[----:B------:R-:W-:Y:S01]  /*cb10*/  FADD.FTZ R158, R158, R3 ;  /* 0x000000039e9e7221 */ /* 0x000fe20000010000 */
[----:B------:R-:W-:Y:S01]  /*cb20*/  FADD.FTZ R59, R28, R59 ;  /* 0x0000003b1c3b7221 */ /* 0x000fe20000010000 */
[----:B------:R-:W-:Y:S03]  /*cb30*/  HMMA.16816.F32.BF16 R68, R12, R72, R68 ;  /* 0x000000480c44723c */ /* 0x000fe60000041844 */
[----:B------:R-:W-:-:S04]  /*cb40*/  FADD.FTZ R32, R32, R59 ;  /* 0x0000003b20207221 */ /* 0x000fc80000010000 */
[----:B------:R-:W-:Y:S01]  /*cb50*/  FADD.FTZ R29, R29, R32 ;  /* 0x000000201d1d7221 */ /* 0x000fe20000010000 */
[----:B------:R-:W-:Y:S03]  /*cb60*/  HMMA.16816.F32.BF16 R72, R12, R74, R4 ;  /* 0x0000004a0c48723c */ /* 0x000fe60000041804 */
[----:B------:R-:W-:-:S04]  /*cb70*/  FADD.FTZ R2, R2, R29 ;  /* 0x0000001d02027221 */ /* 0x000fc80000010000 */
[----:B------:R-:W-:Y:S01]  /*cb80*/  FADD.FTZ R2, R33, R2 ;  /* 0x0000000221027221 */ /* 0x000fe20000010000 */
[----:B-----5:R-:W-:Y:S03]  /*cb90*/  HMMA.16816.F32.BF16 R76, R12, R80, R16 ;  /* 0x000000500c4c723c */ /* 0x020fe60000041810 */
[----:B------:R-:W-:Y:S01]  /*cba0*/  FADD.FTZ R25, R25, R2 ;  /* 0x0000000219197221 */ /* 0x000fe20000010000 */
[----:B------:R-:W-:-:S03]  /*cbb0*/  MOV R2, R51 ;  /* 0x0000003300027202 */ /* 0x000fc60000000f00 */
[----:B------:R-:W-:Y:S01]  /*cbc0*/  FADD.FTZ R25, R24, R25 ;  /* 0x0000001918197221 */ /* 0x000fe20000010000 */
[----:B------:R-:W-:Y:S03]  /*cbd0*/  HMMA.16816.F32.BF16 R80, R12, R82, R8 ;  /* 0x000000520c50723c */ /* 0x000fe60000041808 */
[----:B------:R-:W-:-:S04]  /*cbe0*/  FADD.FTZ R26, R26, R25 ;  /* 0x000000191a1a7221 */ /* 0x000fc80000010000 */
[----:B------:R-:W-:-:S13]  /*cbf0*/  FADD.FTZ R157, R157, R26 ;  /* 0x0000001a9d9d7221 */ /* 0x000fda0000010000 */
.L_x_3367:
        /* <DEDUP_REMOVED lines=19> */
.L_x_3377:
[----:B------:R-:W1:Y:S01]  /*cd30*/  @!P2 LDC R160, c[0x0][0x3c0] ;  /* 0x0000f000ffa0ab82 */ /* 0x000e620000000800 */
[C---:B------:R-:W-:Y:S01]  /*cd40*/  IMAD.SHL.U32 R148, R136.reuse, 0x8, RZ ;  /* 0x0000000888947824 */ /* 0x040fe200078e00ff */
[----:B------:R-:W-:Y:S01]  /*cd50*/  LOP3.LUT R149, R136, 0x18, RZ, 0xc0, !PT ;  /* 0x0000001888957812 */ /* 0x000fe200078ec0ff */
[----:B------:R-:W-:Y:S04]  /*cd60*/  DEPBAR.LE SB0, 0x0 ;  /* 0x000080000000791a */ /* 0x000fe80000000000 */
[----:B------:R-:W1:Y:S01]  /*cd70*/  S2R R136, SR_TID.X ;  /* 0x0000000000887919 */ /* 0x000e620000002100 */
[----:B------:R-:W-:Y:S01]  /*cd80*/  BAR.SYNC.DEFER_BLOCKING 0x0 ;  /* 0x0000000000007b1d */ /* 0x000fe20000010000 */
[----:B------:R-:W-:Y:S01]  /*cd90*/  @!P2 IADD3 R5, P0, PT, RZ, -R154, RZ ;  /* 0x8000009aff05a210 */ /* 0x000fe20007f1e0ff */
[----:B------:R-:W-:Y:S01]  /*cda0*/  IMAD.MOV.U32 R2, RZ, RZ, R144 ;  /* 0x000000ffff027224 */ /* 0x000fe200078e0090 */
[----:B------:R-:W-:Y:S01]  /*cdb0*/  LOP3.LUT R84, R148, 0xd8, RZ, 0xc0, !PT ;  /* 0x000000d894547812 */ /* 0x000fe200078ec0ff */
[----:B------:R-:W-:Y:S02]  /*cdc0*/  IMAD.MOV.U32 R0, RZ, RZ, R145 ;  /* 0x000000ffff007224 */ /* 0x000fe400078e0091 */
[----:B-1----:R-:W-:Y:S04]  /*cdd0*/  @!P2 IMAD.SHL.U32 R4, R160, 0x80, RZ ;  /* 0x00000080a004a824 */ /* 0x002fe800078e00ff */
        /* <DEDUP_REMOVED lines=67> */
.L_x_3374:
[----:B------:R-:W-:Y:S01]  /*d210*/  LOP3.LUT R150, R148, 0x18, RZ, 0xc0, !PT ;  /* 0x0000001894967812 */ /* 0x000fe200078ec0ff */
[----:B------:R-:W-:Y:S01]  /*d220*/  IMAD.SHL.U32 R159, R160, 0x40, RZ ;  /* 0x00000040a09f7824 */ /* 0x000fe200078e00ff */
[----:B------:R-:W-:Y:S01]  /*d230*/  LOP3.LUT R161, R148, 0x1f20, RZ, 0xc0, !PT ;  /* 0x00001f2094a17812 */ /* 0x000fe200078ec0ff */
[----:B------:R-:W-:Y:S01]  /*d240*/  IMAD.SHL.U32 R139, R136, 0x10, RZ ;  /* 0x00000010888b7824 */ /* 0x000fe200078e00ff */
[----:B--2---:R-:W-:Y:S01]  /*d250*/  ISETP.GE.AND P1, PT, R150, UR12, PT ;  /* 0x0000000c96007c0c */ /* 0x004fe2000bf26270 */
[----:B------:R-:W-:Y:S01]  /*d260*/  IMAD.SHL.U32 R86, R136, 0x4, RZ ;  /* 0x0000000488567824 */ /* 0x000fe200078e00ff */
[----:B------:R-:W-:Y:S01]  /*d270*/  LOP3.LUT R84, R84, R149, RZ, 0x3c, !PT ;  /* 0x0000009554547212 */ /* 0x000fe200078e3cff */
[----:B------:R-:W-:Y:S01]  /*d280*/  IMAD.SHL.U32 R0, R136, 0x20, RZ ;  /* 0x0000002088007824 */ /* 0x000fe200078e00ff */
[----:B-1----:R-:W-:Y:S02]  /*d290*/  SHF.L.U64.HI R160, R160, 0x6, R151 ;  /* 0x00000006a0a07819 */ /* 0x002fe40000010297 */
[----:B------:R-:W-:Y:S02]  /*d2a0*/  LOP3.LUT R84, R161, R84, RZ, 0xfc, !PT ;  /* 0x00000054a1547212 */ /* 0x000fe400078efcff */
        /* <DEDUP_REMOVED lines=8> */
[----:B------:R-:W-:Y:S01]  /*d330*/  @!P1 LDGSTS.E.BYPASS.LTC128B.128 [R151+0x3000], desc[UR6][R144.64] ;  /* 0x0300000090979fae */ /* 0x000fe2000b981a06 */
[----:B------:R-:W-:Y:S01]  /*d340*/  @!P1 IADD3 R114, P0, PT, R164, R159, RZ ;  /* 0x0000009fa4729210 */ /* 0x000fe20007f1e0ff */
[----:B------:R-:W-:Y:S01]  /*d350*/  IMAD.X R165, R163, 0x1, R160, P3 ;  /* 0x00000001a3a57824 */ /* 0x000fe200018e06a0 */
[----:B------:R-:W-:Y:S02]  /*d360*/  LOP3.LUT R87, R86, 0x18, RZ, 0xc0, !PT ;  /* 0x0000001856577812 */ /* 0x000fe400078ec0ff */
[----:B------:R-:W-:Y:S01]  /*d370*/  @P1 STS.128 [R151+0x3000], RZ ;  /* 0x003000ff97001388 */ /* 0x000fe20000000c00 */
[----:B------:R-:W-:Y:S01]  /*d380*/  LOP3.LUT R2, R89, 0x20, R0, 0xf8, !PT ;  /* 0x0000002059027812 */ /* 0x000fe200078ef800 */
[----:B------:R-:W-:Y:S01]  /*d390*/  @!P1 IMAD.X R115, R165, 0x1, R160, P0 ;  /* 0x00000001a5739824 */ /* 0x000fe200000e06a0 */
[----:B------:R-:W-:Y:S02]  /*d3a0*/  LOP3.LUT R87, R87, 0xc0, R0, 0xf8, !PT ;  /* 0x000000c057577812 */ /* 0x000fe400078ef800 */
[----:B------:R-:W-:Y:S01]  /*d3b0*/  @!PT LDS RZ, [RZ] ;  /* 0x00000000fffff984 */ /* 0x000fe20000000800 */
[----:B------:R-:W-:Y:S01]  /*d3c0*/  @!PT LDS RZ, [RZ] ;  /* 0x00000000fffff984 */ /* 0x000fe20000000800 */
[----:B------:R-:W-:Y:S01]  /*d3d0*/  @!PT LDS RZ, [RZ] ;  /* 0x00000000fffff984 */ /* 0x000fe20000000800 */
[----:B------:R-:W-:Y:S01]  /*d3e0*/  @!P1 LDGSTS.E.BYPASS.LTC128B.128 [R151+0x3800], desc[UR6][R162.64] ;  /* 0x03800000a2979fae */ /* 0x000fe2000b981a06 */
[C---:B------:R-:W-:Y:S02]  /*d3f0*/  LOP3.LUT R0, R136.reuse, 0x8, RZ, 0xc0, !PT ;  /* 0x0000000888007812 */ /* 0x040fe400078ec0ff */
[----:B------:R-:W-:Y:S02]  /*d400*/  LOP3.LUT P0, RZ, R136, 0x4, RZ, 0xc0, !PT ;  /* 0x0000000488ff7812 */ /* 0x000fe4000780c0ff */
[----:B------:R-:W-:Y:S01]  /*d410*/  @P1 STS.128 [R151+0x3800], RZ ;  /* 0x003800ff97001388 */ /* 0x000fe20000000c00 */
[----:B------:R-:W-:Y:S01]  /*d420*/  LOP3.LUT R2, R2, R87, R0, 0xf6, !PT ;  /* 0x0000005702027212 */ /* 0x000fe200078ef600 */
[----:B------:R-:W-:Y:S01]  /*d430*/  IMAD.MOV.U32 R87, RZ, RZ, 0x20 ;  /* 0x00000020ff577424 */ /* 0x000fe200078e00ff */
[----:B------:R-:W-:Y:S02]  /*d440*/  ISETP.NE.AND P3, PT, R155, 0x1, PT ;  /* 0x000000019b00780c */ /* 0x000fe40003f65270 */
[----:B------:R-:W-:Y:S01]  /*d450*/  @!PT LDS RZ, [RZ] ;  /* 0x00000000fffff984 */ /* 0x000fe20000000800 */
[----:B------:R-:W-:Y:S01]  /*d460*/  @!PT LDS RZ, [RZ] ;  /* 0x00000000fffff984 */ /* 0x000fe20000000800 */
[----:B------:R-:W-:Y:S01]  /*d470*/  @!PT LDS RZ, [RZ] ;  /* 0x00000000fffff984 */ /* 0x000fe20000000800 */
[----:B------:R-:W-:Y:S01]  /*d480*/  @!P1 LDGSTS.E.BYPASS.LTC128B.128 [R151+0x4000], desc[UR6][R164.64] ;  /* 0x04000000a4979fae */ /* 0x000fe2000b981a06 */
[----:B------:R-:W-:Y:S02]  /*d490*/  LEA R2, R2, UR5, 0x1 ;  /* 0x0000000502027c11 */ /* 0x000fe4000f8e08ff */
[----:B------:R-:W-:Y:S02]  /*d4a0*/  SEL R87, R87, 0xffffffe0, !P0 ;  /* 0xffffffe057577807 */ /* 0x000fe40004000000 */
[----:B------:R-:W-:Y:S05]  /*d4b0*/  @P1 STS.128 [R151+0x4000], RZ ;  /* 0x004000ff97001388 */ /* 0x000fea0000000c00 */
[----:B------:R-:W-:Y:S01]  /*d4c0*/  @!PT LDS RZ, [RZ] ;  /* 0x00000000fffff984 */ /* 0x000fe20000000800 */
[----:B------:R-:W-:Y:S01]  /*d4d0*/  @!PT LDS RZ, [RZ] ;  /* 0x00000000fffff984 */ /* 0x000fe20000000800 */
[----:B------:R-:W-:Y:S01]  /*d4e0*/  @!PT LDS RZ, [RZ] ;  /* 0x00000000fffff984 */ /* 0x000fe20000000800 */
[----:B------:R1:W-:Y:S01]  /*d4f0*/  @!P1 LDGSTS.E.BYPASS.LTC128B.128 [R151+0x4800], desc[UR6][R114.64] ;  /* 0x0480000072979fae */ /* 0x0003e2000b981a06 */
[----:B------:R-:W-:Y:S02]  /*d500*/  IMAD.IADD R124, R138, 0x1, R87 ;  /* 0x000000018a7c7824 */ /* 0x000fe400078e0257 */
[----:B------:R-:W-:Y:S02]  /*d510*/  IMAD.IADD R0, R87, 0x1, R2 ;  /* 0x0000000157007824 */ /* 0x000fe400078e0202 */
[----:B------:R-:W-:Y:S05]  /*d520*/  @P1 STS.128 [R151+0x4800], RZ ;  /* 0x004800ff97001388 */ /* 0x000fea0000000c00 */
[----:B------:R-:W-:Y:S05]  /*d530*/  LDSM.16.M88.4 R88, [R138] ;  /* 0x000000008a58783b */ /* 0x000fea0000000200 */
[----:B------:R-:W2:Y:S05]  /*d540*/  LDSM.16.M88.4 R92, [R2+0x1000] ;  /* 0x00100000025c783b */ /* 0x000eaa0000000200 */
[----:B------:R-:W5:Y:S05]  /*d550*/  LDSM.16.M88.4 R96, [R2+0x1400] ;  /* 0x001400000260783b */ /* 0x000f6a0000000200 */
[----:B------:R-:W3:Y:S05]  /*d560*/  LDSM.16.M88.4 R100, [R2+0x1800] ;  /* 0x001800000264783b */ /* 0x000eea0000000200 */
[----:B------:R-:W0:Y:S05]  /*d570*/  LDGDEPBAR ;  /* 0x00000000000079af */ /* 0x000e2a0000000000 */
[----:B------:R-:W4:Y:S05]  /*d580*/  LDSM.16.M88.4 R104, [R2+0x1c00] ;  /* 0x001c00000268783b */ /* 0x000f2a0000000200 */
[----:B------:R-:W4:Y:S05]  /*d590*/  LDSM.16.M88.4 R108, [R2+0x2000] ;  /* 0x00200000026c783b */ /* 0x000f2a0000000200 */
[----:B-1----:R-:W1:Y:S05]  /*d5a0*/  LDSM.16.M88.4 R112, [R2+0x2400] ;  /* 0x002400000270783b */ /* 0x002e6a0000000200 */
[----:B------:R-:W1:Y:S05]  /*d5b0*/  LDSM.16.M88.4 R116, [R2+0x2800] ;  /* 0x002800000274783b */ /* 0x000e6a0000000200 */
[----:B------:R-:W1:Y:S01]  /*d5c0*/  LDSM.16.M88.4 R120, [R2+0x2c00] ;  /* 0x002c00000278783b */ /* 0x000e620000000200 */
[C---:B--2---:R-:W-:Y:S04]  /*d5d0*/  HMMA.16816.F32.BF16 R4, R88.reuse, R92, RZ ;  /* 0x0000005c5804723c */ /* 0x044fe800000418ff */
[----:B------:R-:W-:Y:S04]  /*d5e0*/  LDSM.16.M88.4 R124, [R124] ;  /* 0x000000007c7c783b */ /* 0x000fe80000000200 */
[C---:B------:R-:W-:Y:S01]  /*d5f0*/  HMMA.16816.F32.BF16 R8, R88.reuse, R94, RZ ;  /* 0x0000005e5808723c */ /* 0x040fe200000418ff */
[----:B------:R-:W2:Y:S05]  /*d600*/  LDSM.16.M88.4 R128, [R0+0x1000] ;  /* 0x001000000080783b */ /* 0x000eaa0000000200 */
[----:B------:R-:W2:Y:S02]  /*d610*/  LDSM.16.M88.4 R132, [R0+0x1400] ;  /* 0x001400000084783b */ /* 0x000ea40000000200 */
[C---:B-----5:R-:W-:Y:S03]  /*d620*/  HMMA.16816.F32.BF16 R12, R88.reuse, R96, RZ ;  /* 0x00000060580c723c */ /* 0x060fe600000418ff */
[----:B------:R-:W-:Y:S05]  /*d630*/  LDSM.16.M88.4 R92, [R0+0x1c00] ;  /* 0x001c0000005c783b */ /* 0x000fea0000000200 */
[C---:B------:R-:W-:Y:S01]  /*d640*/  HMMA.16816.F32.BF16 R16, R88.reuse, R98, RZ ;  /* 0x000000625810723c */ /* 0x040fe200000418ff */
[----:B------:R-:W-:Y:S07]  /*d650*/  LDSM.16.M88.4 R96, [R0+0x2400] ;  /* 0x002400000060783b */ /* 0x000fee0000000200 */
[C---:B---3--:R-:W-:Y:S08]  /*d660*/  HMMA.16816.F32.BF16 R20, R88.reuse, R100, RZ ;  /* 0x000000645814723c */ /* 0x048ff000000418ff */
[C---:B------:R-:W-:Y:S08]  /*d670*/  HMMA.16816.F32.BF16 R24, R88.reuse, R102, RZ ;  /* 0x000000665818723c */ /* 0x040ff000000418ff */
[C---:B----4-:R-:W-:Y:S08]  /*d680*/  HMMA.16816.F32.BF16 R28, R88.reuse, R104, RZ ;  /* 0x00000068581c723c */ /* 0x050ff000000418ff */
        /* <DEDUP_REMOVED lines=8> */
[----:B------:R-:W-:Y:S01]  /*d710*/  HMMA.16816.F32.BF16 R64, R88, R122, RZ ;  /* 0x0000007a5840723c */ /* 0x000fe200000418ff */
[----:B------:R-:W1:Y:S07]  /*d720*/  LDSM.16.M88.4 R88, [R0+0x1800] ;  /* 0x001800000058783b */ /* 0x000e6e0000000200 */
[C---:B--2---:R-:W-:Y:S08]  /*d730*/  HMMA.16816.F32.BF16 R4, R124.reuse, R128, R4 ;  /* 0x000000807c04723c */ /* 0x044ff00000041804 */
[C---:B------:R-:W-:Y:S08]  /*d740*/  HMMA.16816.F32.BF16 R8, R124.reuse, R130, R8 ;  /* 0x000000827c08723c */ /* 0x040ff00000041808 */
[C---:B------:R-:W-:Y:S08]  /*d750*/  HMMA.16816.F32.BF16 R12, R124.reuse, R132, R12 ;  /* 0x000000847c0c723c */ /* 0x040ff0000004180c */
[C---:B------:R-:W-:Y:S08]  /*d760*/  HMMA.16816.F32.BF16 R16, R124.reuse, R134, R16 ;  /* 0x000000867c10723c */ /* 0x040ff00000041810 */
[C---:B-1----:R-:W-:Y:S08]  /*d770*/  HMMA.16816.F32.BF16 R20, R124.reuse, R88, R20 ;  /* 0x000000587c14723c */ /* 0x042ff00000041814 */
[C---:B------:R-:W-:Y:S01]  /*d780*/  HMMA.16816.F32.BF16 R24, R124.reuse, R90, R24 ;  /* 0x0000005a7c18723c */ /* 0x040fe20000041818 */
[----:B------:R-:W1:Y:S07]  /*d790*/  LDSM.16.M88.4 R88, [R0+0x2000] ;  /* 0x002000000058783b */ /* 0x000e6e0000000200 */
[C---:B------:R-:W-:Y:S08]  /*d7a0*/  HMMA.16816.F32.BF16 R28, R124.reuse, R92, R28 ;  /* 0x0000005c7c1c723c */ /* 0x040ff0000004181c */
[C---:B------:R-:W-:Y:S01]  /*d7b0*/  HMMA.16816.F32.BF16 R32, R124.reuse, R94, R32 ;  /* 0x0000005e7c20723c */ /* 0x040fe20000041820 */
[----:B------:R-:W-:Y:S07]  /*d7c0*/  LDSM.16.M88.4 R92, [R0+0x2c00] ;  /* 0x002c0000005c783b */ /* 0x000fee0000000200 */
[C---:B-1----:R-:W-:Y:S08]  /*d7d0*/  HMMA.16816.F32.BF16 R36, R124.reuse, R88, R36 ;  /* 0x000000587c24723c */ /* 0x042ff00000041824 */
[C---:B------:R-:W-:Y:S01]  /*d7e0*/  HMMA.16816.F32.BF16 R40, R124.reuse, R90, R40 ;  /* 0x0000005a7c28723c */ /* 0x040fe20000041828 */
[----:B------:R-:W1:Y:S01]  /*d7f0*/  LDSM.16.M88.4 R88, [R0+0x2800] ;  /* 0x002800000058783b */ /* 0x000e620000000200 */
[----:B------:R-:W-:Y:S04]  /*d800*/  DEPBAR.LE SB0, 0x0 ;  /* 0x000080000000791a */ /* 0x000fe80000000000 */
[----:B------:R-:W-:Y:S02]  /*d810*/  BAR.SYNC.DEFER_BLOCKING 0x0 ;  /* 0x0000000000007b1d */ /* 0x000fe40000010000 */
[C---:B------:R-:W-:Y:S08]  /*d820*/  HMMA.16816.F32.BF16 R44, R124.reuse, R96, R44 ;  /* 0x000000607c2c723c */ /* 0x040ff0000004182c */
[C---:B------:R-:W-:Y:S08]  /*d830*/  HMMA.16816.F32.BF16 R48, R124.reuse, R98, R48 ;  /* 0x000000627c30723c */ /* 0x040ff00000041830 */
[C---:B-1----:R-:W-:Y:S08]  /*d840*/  HMMA.16816.F32.BF16 R52, R124.reuse, R88, R52 ;  /* 0x000000587c34723c */ /* 0x042ff00000041834 */
[C---:B------:R-:W-:Y:S08]  /*d850*/  HMMA.16816.F32.BF16 R56, R124.reuse, R90, R56 ;  /* 0x0000005a7c38723c */ /* 0x040ff00000041838 */
[C---:B------:R-:W-:Y:S08]  /*d860*/  HMMA.16816.F32.BF16 R60, R124.reuse, R92, R60 ;  /* 0x0000005c7c3c723c */ /* 0x040ff0000004183c */
[----:B------:R-:W-:Y:S01]  /*d870*/  HMMA.16816.F32.BF16 R64, R124, R94, R64 ;  /* 0x0000005e7c40723c */ /* 0x000fe20000041840 */
[----:B------:R-:W-:Y:S08]  /*d880*/  @!UPT UIADD3 URZ, UPT, UPT, URZ, URZ, URZ ;  /* 0x000000fffffff290 */ /* 0x000ff0000fffe0ff */
[----:B------:R-:W-:Y:S11]  /*d890*/  @!P3 BRA `(.L_x_3375) ;  /* 0x0000000400c4b947 */ /* 0x000ff60003800000 */
[----:B------:R-:W1:Y:S08]  /*d8a0*/  LDC.64 R88, c[0x0][0x4e0] ;  /* 0x00013800ff587b82 */ /* 0x000e700000000a00 */
[----:B------:R-:W2:Y:S08]  /*d8b0*/  @!P1 LDC R87, c[0x0][0x3bc] ;  /* 0x0000ef00ff579b82 */ /* 0x000eb00000000800 */
[----:B------:R-:W3:Y:S08]  /*d8c0*/  @!P1 LDC R91, c[0x0][0x3bc] ;  /* 0x0000ef00ff5b9b82 */ /* 0x000ef00000000800 */
[----:B------:R-:W4:Y:S01]  /*d8d0*/  @!P1 LDC R0, c[0x0][0x3bc] ;  /* 0x0000ef00ff009b82 */ /* 0x000f220000000800 */
        /* <DEDUP_REMOVED lines=11> */
[----:B--234-:R-:W-:Y:S08]  /*d990*/  @!P2 BRA `(.L_x_3376) ;  /* 0x000000040000a947 */ /* 0x01cff00003800000 */
        /* <DEDUP_REMOVED lines=31> */
[----:B------:R-:W-:Y:S02]  /*db90*/  P2R R84, PR, RZ, 0x20 ;  /* 0x00000020ff547803 */ /* 0x000fe40000000000 */
[----:B------:R-:W-:Y:S02]  /*dba0*/  ISETP.GE.AND P5, PT, R97, RZ, PT ;  /* 0x000000ff6100720c */ /* 0x000fe40003fa6270 */
[----:B------:R-:W-:Y:S02]  /*dbb0*/  ISETP.NE.AND P4, PT, R84, RZ, PT ;  /* 0x000000ff5400720c */ /* 0x000fe40003f85270 */
[----:B------:R-:W-:Y:S02]  /*dbc0*/  ISETP.GE.AND P3, PT, R89, RZ, PT ;  /* 0x000000ff5900720c */ /* 0x000fe40003f66270 */
[----:B------:R-:W1:Y:S03]  /*dbd0*/  LDC.64 R88, c[0x0][0x3b8] ;  /* 0x0000ee00ff587b82 */ /* 0x000e660000000a00 */
        /* <DEDUP_REMOVED lines=28> */
.L_x_3376:
[----:B------:R-:W-:Y:S01]  /*dda0*/  @!PT LDS RZ, [RZ] ;  /* 0x00000000fffff984 */ /* 0x000fe20000000800 */
[----:B------:R-:W-:Y:S01]  /*ddb0*/  @!PT LDS RZ, [RZ] ;  /* 0x00000000fffff984 */ /* 0x000fe20000000800 */
[----:B------:R-:W-:Y:S01]  /*ddc0*/  @!PT LDS RZ, [RZ] ;  /* 0x00000000fffff984 */ /* 0x000fe20000000800 */
[----:B------:R1:W-:Y:S01]  /*ddd0*/  @!P1 LDGSTS.E.BYPASS.LTC128B.128 [R151+0x1000], desc[UR6][R142.64] ;  /* 0x010000008e979fae */ /* 0x0003e2000b981a06 */
[C---:B------:R-:W-:Y:S01]  /*dde0*/  @!P1 IMAD.SHL.U32 R89, R88.reuse, 0x40, RZ ;  /* 0x0000004058599824 */ /* 0x040fe200078e00ff */
[CC--:B------:R-:W-:Y:S02]  /*ddf0*/  @!P1 LEA R92, P6, R88.reuse, R142.reuse, 0x6 ;  /* 0x0000008e585c9211 */ /* 0x0c0fe400078c30ff */
[----:B------:R1:W-:Y:S01]  /*de00*/  @P1 STS.128 [R151+0x1000], RZ ;  /* 0x001000ff97001388 */ /* 0x0003e20000000c00 */
[C---:B------:R-:W-:Y:S01]  /*de10*/  @!P1 SHF.L.U64.HI R2, R88.reuse, 0x6, R87 ;  /* 0x0000000658029819 */ /* 0x040fe20000010257 */
[C---:B------:R-:W-:Y:S01]  /*de20*/  @!P1 IMAD.SHL.U32 R87, R88.reuse, 0x40, RZ ;  /* 0x0000004058579824 */ /* 0x040fe200078e00ff */
[-C--:B------:R-:W-:Y:S02]  /*de30*/  @!P1 IADD3 R90, P4, P3, R89, R142.reuse, R89 ;  /* 0x0000008e595a9210 */ /* 0x080fe40007b9e059 */
[----:B------:R-:W-:Y:S02]  /*de40*/  @!P1 LEA.HI.X R93, R88, R143, R0, 0x6, P6 ;  /* 0x0000008f585d9211 */ /* 0x000fe400030f3400 */
[----:B------:R-:W-:Y:S02]  /*de50*/  @!P1 IADD3 R90, P5, PT, R90, R89, RZ ;  /* 0x000000595a5a9210 */ /* 0x000fe40007fbe0ff */
[-CC-:B------:R-:W-:Y:S01]  /*de60*/  @!P1 IADD3.X R89, PT, PT, R2, R143.reuse, R2.reuse, P4, P3 ;  /* 0x0000008f02599210 */ /* 0x180fe200027e6402 */
[----:B------:R-:W-:Y:S01]  /*de70*/  @!PT LDS RZ, [RZ] ;  /* 0x00000000fffff984 */ /* 0x000fe20000000800 */
[----:B------:R-:W-:Y:S01]  /*de80*/  @!PT LDS RZ, [RZ] ;  /* 0x00000000fffff984 */ /* 0x000fe20000000800 */
[----:B------:R-:W-:Y:S01]  /*de90*/  @!PT LDS RZ, [RZ] ;  /* 0x00000000fffff984 */ /* 0x000fe20000000800 */
[----:B------:R1:W-:Y:S01]  /*dea0*/  @!P1 LDGSTS.E.BYPASS.LTC128B.128 [R151+0x1800], desc[UR6][R92.64] ;  /* 0x018000005c979fae */ /* 0x0003e2000b981a06 */
[----:B------:R-:W-:Y:S02]  /*deb0*/  @!P1 IADD3 R94, P4, P3, R87, R142, R87 ;  /* 0x0000008e575e9210 */ /* 0x000fe40007b9e057 */
[----:B------:R-:W-:Y:S01]  /*dec0*/  @!P1 SHF.L.U64.HI R84, R88, 0x6, R91 ;  /* 0x0000000658549819 */ /* 0x000fe2000001025b */
[----:B------:R1:W-:Y:S01]  /*ded0*/  @P1 STS.128 [R151+0x1800], RZ ;  /* 0x001800ff97001388 */ /* 0x0003e20000000c00 */
[----:B------:R-:W-:Y:S02]  /*dee0*/  @!P1 IMAD.X R91, R89, 0x1, R2, P5 ;  /* 0x00000001595b9824 */ /* 0x000fe400028e0602 */
[----:B------:R-:W-:Y:S05]  /*def0*/  @!P1 IADD3.X R95, PT, PT, R84, R143, R84, P4, P3 ;  /* 0x0000008f545f9210 */ /* 0x000fea00027e6454 */
        /* <DEDUP_REMOVED lines=11> */
.L_x_3375:
        /* <DEDUP_REMOVED lines=86> */
[----:B------:R-:W-:Y:S07]  /*e510*/  FFMA.FTZ R113, R17, UR4, -R105 ;  /* 0x0000000411717c23 */ /* 0x000fee0008010869 */
[----:B------:R-:W-:Y:S01]  /*e520*/  MUFU.EX2 R106, R106 ;  /* 0x0000006a006a7308 */ /* 0x000fe20000000800 */
[--C-:B------:R-:W-:Y:S01]  /*e530*/  FFMA.FTZ R115, R18, UR4, -R104.reuse ;  /* 0x0000000412737c23 */ /* 0x100fe20008010868 */
[----:B--2---:R-:W-:Y:S01]  /*e540*/  F2FP.BF16.F32.PACK_AB R88, R111, R101 ;  /* 0x000000656f58723e */ /* 0x004fe200000010ff */
[----:B------:R-:W-:Y:S07]  /*e550*/  FFMA.FTZ R112, R19, UR4, -R104 ;  /* 0x0000000413707c23 */ /* 0x000fee0008010868 */
[----:B------:R-:W2:Y:S01]  /*e560*/  MUFU.EX2 R109, R109 ;  /* 0x0000006d006d7308 */ /* 0x000ea20000000800 */
[----:B------:R-:W-:Y:S01]  /*e570*/  FMUL.FTZ R76, R84, R76 ;  /* 0x0000004c544c7220 */ /* 0x000fe20000410000 */
[----:B---3--:R-:W-:Y:S01]  /*e580*/  F2FP.BF16.F32.PACK_AB R89, R110, R100 ;  /* 0x000000646e59723e */ /* 0x008fe200000010ff */
[C---:B------:R-:W-:Y:S07]  /*e590*/  FMUL.FTZ R77, R84.reuse, R77 ;  /* 0x0000004d544d7220 */ /* 0x040fee0000410000 */
[----:B------:R-:W3:Y:S01]  /*e5a0*/  MUFU.EX2 R107, R107 ;  /* 0x0000006b006b7308 */ /* 0x000ee20000000800 */
[C---:B------:R-:W-:Y:S01]  /*e5b0*/  FMUL.FTZ R78, R3.reuse, R78 ;  /* 0x0000004e034e7220 */ /* 0x040fe20000410000 */
[C---:B------:R-:W-:Y:S01]  /*e5c0*/  FMUL.FTZ R79, R3.reuse, R79 ;  /* 0x0000004f034f7220 */ /* 0x040fe20000410000 */
[C---:B------:R-:W-:Y:S07]  /*e5d0*/  FMUL.FTZ R80, R84.reuse, R80 ;  /* 0x0000005054507220 */ /* 0x040fee0000410000 */
[----:B------:R-:W-:Y:S01]  /*e5e0*/  MUFU.EX2 R116, R116 ;  /* 0x0000007400747308 */ /* 0x000fe20000000800 */
[C---:B------:R-:W-:Y:S01]  /*e5f0*/  FMUL.FTZ R81, R84.reuse, R81 ;  /* 0x0000005154517220 */ /* 0x040fe20000410000 */
[C---:B------:R-:W-:Y:S01]  /*e600*/  FMUL.FTZ R82, R3.reuse, R82 ;  /* 0x0000005203527220 */ /* 0x040fe20000410000 */
[C---:B------:R-:W-:Y:S07]  /*e610*/  FMUL.FTZ R83, R3.reuse, R83 ;  /* 0x0000005303537220 */ /* 0x040fee0000410000 */
[----:B------:R-:W4:Y:S01]  /*e620*/  MUFU.EX2 R123, R123 ;  /* 0x0000007b007b7308 */ /* 0x000f220000000800 */
[----:B------:R-:W-:Y:S01]  /*e630*/  FFMA.FTZ R134, R84, R157, R101 ;  /* 0x0000009d54867223 */ /* 0x000fe20000010065 */
[----:B--2---:R-:W-:Y:S01]  /*e640*/  F2FP.BF16.F32.PACK_AB R90, R108, R109 ;  /* 0x0000006d6c5a723e */ /* 0x004fe200000010ff */
[----:B------:R-:W-:Y:S07]  /*e650*/  FFMA.FTZ R135, R3, R158, R100 ;  /* 0x0000009e03877223 */ /* 0x000fee0000010064 */
[----:B------:R-:W-:Y:S01]  /*e660*/  MUFU.EX2 R122, R122 ;  /* 0x0000007a007a7308 */ /* 0x000fe20000000800 */
[----:B------:R-:W-:Y:S01]  /*e670*/  LDSM.16.MT88.4 R100, [R87+0xc00] ;  /* 0x000c00005764783b */ /* 0x000fe20000004200 */
[----:B---3--:R-:W-:Y:S01]  /*e680*/  F2FP.BF16.F32.PACK_AB R91, R106, R107 ;  /* 0x0000006b6a5b723e */ /* 0x008fe200000010ff */
[----:B------:R-:W-:Y:S01]  /*e690*/  FADD.FTZ R134, R111, R134 ;  /* 0x000000866f867221 */ /* 0x000fe20000010000 */
[----:B------:R-:W-:Y:S06]  /*e6a0*/  FFMA.FTZ R111, R43, UR4, -R104 ;  /* 0x000000042b6f7c23 */ /* 0x000fec0008010868 */
[----:B------:R-:W2:Y:S01]  /*e6b0*/  MUFU.EX2 R117, R117 ;  /* 0x0000007500757308 */ /* 0x000ea20000000800 */
[----:B------:R-:W-:Y:S01]  /*e6c0*/  FFMA.FTZ R127, R20, UR4, -R105 ;  /* 0x00000004147f7c23 */ /* 0x000fe20008010869 */
[----:B------:R-:W-:Y:S01]  /*e6d0*/  FADD.FTZ R109, R109, R134 ;  /* 0x000000866d6d7221 */ /* 0x000fe20000010000 */
[--C-:B------:R-:W-:Y:S01]  /*e6e0*/  FFMA.FTZ R134, R42, UR4, -R104.reuse ;  /* 0x000000042a867c23 */ /* 0x100fe20008010868 */
[C---:B------:R-:W-:Y:S06]  /*e6f0*/  HMMA.16816.F32.BF16 R68, R88.reuse, R92, R68 ;  /* 0x0000005c5844723c */ /* 0x040fec0000041844 */
[----:B------:R-:W-:Y:S10]  /*e700*/  MUFU.EX2 R120, R120 ;  /* 0x0000007800787308 */ /* 0x000ff40000000800 */
[----:B------:R-:W-:Y:S01]  /*e710*/  MUFU.EX2 R127, R127 ;  /* 0x0000007f007f7308 */ /* 0x000fe20000000800 */
[----:B------:R-:W-:Y:S01]  /*e720*/  FADD.FTZ R109, R108, R109 ;  /* 0x0000006d6c6d7221 */ /* 0x000fe20000010000 */
[--C-:B------:R-:W-:Y:S01]  /*e730*/  FFMA.FTZ R108, R50, UR4, -R104.reuse ;  /* 0x00000004326c7c23 */ /* 0x100fe20008010868 */
[C---:B------:R-:W-:Y:S01]  /*e740*/  HMMA.16816.F32.BF16 R72, R88.reuse, R94, R72 ;  /* 0x0000005e5848723c */ /* 0x040fe20000041848 */
[----:B------:R-:W3:Y:S06]  /*e750*/  LDSM.16.MT88.4 R92, [R137+0x3400] ;  /* 0x00340000895c783b */ /* 0x000eec0000004200 */
[----:B------:R-:W5:Y:S01]  /*e760*/  MUFU.EX2 R113, R113 ;  /* 0x0000007100717308 */ /* 0x000f620000000800 */
[--C-:B------:R-:W-:Y:S01]  /*e770*/  FFMA.FTZ R124, R21, UR4, -R105.reuse ;  /* 0x00000004157c7c23 */ /* 0x100fe20008010869 */
[--C-:B------:R-:W-:Y:S01]  /*e780*/  FFMA.FTZ R126, R22, UR4, -R104.reuse ;  /* 0x00000004167e7c23 */ /* 0x100fe20008010868 */
[--C-:B------:R-:W-:Y:S07]  /*e790*/  FFMA.FTZ R121, R23, UR4, -R104.reuse ;  /* 0x0000000417797c23 */ /* 0x100fee0008010868 */
[----:B------:R-:W-:Y:S01]  /*e7a0*/  MUFU.EX2 R115, R115 ;  /* 0x0000007300737308 */ /* 0x000fe20000000800 */
[--C-:B------:R-:W-:Y:S01]  /*e7b0*/  FFMA.FTZ R125, R24, UR4, -R105.reuse ;  /* 0x00000004187d7c23 */ /* 0x100fe20008010869 */
[C---:B-1----:R-:W-:Y:S08]  /*e7c0*/  HMMA.16816.F32.BF16 R76, R88.reuse, R96, R76 ;  /* 0x00000060584c723c */ /* 0x042ff0000004184c */
[----:B------:R-:W1:Y:S01]  /*e7d0*/  MUFU.EX2 R112, R112 ;  /* 0x0000007000707308 */ /* 0x000e620000000800 */
[--C-:B------:R-:W-:Y:S01]  /*e7e0*/  FFMA.FTZ R118, R25, UR4, -R105.reuse ;  /* 0x0000000419767c23 */ /* 0x100fe20008010869 */
[--C-:B------:R-:W-:Y:S01]  /*e7f0*/  FFMA.FTZ R119, R26, UR4, -R104.reuse ;  /* 0x000000041a777c23 */ /* 0x100fe20008010868 */
[--C-:B------:R-:W-:Y:S07]  /*e800*/  FFMA.FTZ R114, R27, UR4, -R104.reuse ;  /* 0x000000041b727c23 */ /* 0x100fee0008010868 */
[----:B------:R-:W3:Y:S01]  /*e810*/  MUFU.EX2 R124, R124 ;  /* 0x0000007c007c7308 */ /* 0x000ee20000000800 */
[----:B------:R-:W-:Y:S01]  /*e820*/  FFMA.FTZ R130, R36, UR4, -R105 ;  /* 0x0000000424827c23 */ /* 0x000fe20008010869 */
[----:B------:R-:W-:Y:S01]  /*e830*/  HMMA.16816.F32.BF16 R80, R88, R98, R80 ;  /* 0x000000625850723c */ /* 0x000fe20000041850 */
[----:B------:R-:W3:Y:S07]  /*e840*/  LDSM.16.MT88.4 R96, [R87+0x400] ;  /* 0x000400005760783b */ /* 0x000eee0000004200 */
[----:B------:R-:W-:Y:S01]  /*e850*/  MUFU.EX2 R126, R126 ;  /* 0x0000007e007e7308 */ /* 0x000fe20000000800 */
[----:B----4-:R-:W-:Y:S01]  /*e860*/  F2FP.BF16.F32.PACK_AB R88, R123, R116 ;  /* 0x000000747b58723e */ /* 0x010fe200000010ff */
[----:B------:R-:W-:Y:S01]  /*e870*/  FFMA.FTZ R157, R38, UR4, -R104 ;  /* 0x00000004269d7c23 */ /* 0x000fe20008010868 */
[----:B--2---:R-:W-:Y:S07]  /*e880*/  F2FP.BF16.F32.PACK_AB R89, R117, R122 ;  /* 0x0000007a7559723e */ /* 0x004fee00000010ff */
[----:B------:R-:W2:Y:S01]  /*e890*/  MUFU.EX2 R121, R121 ;  /* 0x0000007900797308 */ /* 0x000ea20000000800 */
[----:B-----5:R-:W-:Y:S01]  /*e8a0*/  F2FP.BF16.F32.PACK_AB R90, R113, R120 ;  /* 0x00000078715a723e */ /* 0x020fe200000010ff */
[----:B------:R-:W-:Y:S01]  /*e8b0*/  FADD.FTZ R110, R110, R135 ;  /* 0x000000876e6e7221 */ /* 0x000fe20000010000 */
[----:B-1----:R-:W-:Y:S07]  /*e8c0*/  F2FP.BF16.F32.PACK_AB R91, R112, R115 ;  /* 0x00000073705b723e */ /* 0x002fee00000010ff */
[----:B------:R-:W-:Y:S01]  /*e8d0*/  MUFU.EX2 R125, R125 ;  /* 0x0000007d007d7308 */ /* 0x000fe20000000800 */
[--C-:B------:R-:W-:Y:S01]  /*e8e0*/  FFMA.FTZ R52, R52, UR4, -R105.reuse ;  /* 0x0000000434347c23 */ /* 0x100fe20008010869 */
[----:B------:R-:W-:Y:S01]  /*e8f0*/  FADD.FTZ R107, R107, R110 ;  /* 0x0000006e6b6b7221 */ /* 0x000fe20000010000 */
[--C-:B------:R-:W-:Y:S07]  /*e900*/  FFMA.FTZ R54, R54, UR4, -R104.reuse ;  /* 0x0000000436367c23 */ /* 0x100fee0008010868 */
[----:B------:R-:W1:Y:S01]  /*e910*/  MUFU.EX2 R118, R118 ;  /* 0x0000007600767308 */ /* 0x000e620000000800 */
[----:B------:R-:W-:Y:S01]  /*e920*/  FFMA.FTZ R56, R56, UR4, -R105 ;  /* 0x0000000438387c23 */ /* 0x000fe20008010869 */
[----:B------:R-:W-:Y:S01]  /*e930*/  FADD.FTZ R107, R106, R107 ;  /* 0x0000006b6a6b7221 */ /* 0x000fe20000010000 */
[--C-:B------:R-:W-:Y:S07]  /*e940*/  FFMA.FTZ R106, R47, UR4, -R104.reuse ;  /* 0x000000042f6a7c23 */ /* 0x100fee0008010868 */
[----:B------:R-:W-:Y:S01]  /*e950*/  MUFU.EX2 R119, R119 ;  /* 0x0000007700777308 */ /* 0x000fe20000000800 */
[----:B------:R-:W-:Y:S01]  /*e960*/  FFMA.FTZ R57, R57, UR4, -R105 ;  /* 0x0000000439397c23 */ /* 0x000fe20008010869 */
[----:B------:R-:W-:Y:S01]  /*e970*/  FADD.FTZ R122, R122, R107 ;  /* 0x0000006b7a7a7221 */ /* 0x000fe20000010000 */
[--C-:B------:R-:W-:Y:S07]  /*e980*/  FFMA.FTZ R107, R48, UR4, -R105.reuse ;  /* 0x00000004306b7c23 */ /* 0x100fee0008010869 */
[----:B------:R-:W4:Y:S01]  /*e990*/  MUFU.EX2 R114, R114 ;  /* 0x0000007200727308 */ /* 0x000f220000000800 */
[--C-:B------:R-:W-:Y:S01]  /*e9a0*/  FFMA.FTZ R84, R28, UR4, -R105.reuse ;  /* 0x000000041c547c23 */ /* 0x100fe20008010869 */
[--C-:B------:R-:W-:Y:S01]  /*e9b0*/  FFMA.FTZ R131, R29, UR4, -R105.reuse ;  /* 0x000000041d837c23 */ /* 0x100fe20008010869 */
[C---:B---3--:R-:W-:Y:S07]  /*e9c0*/  HMMA.16816.F32.BF16 R68, R88.reuse, R92, R68 ;  /* 0x0000005c5844723c */ /* 0x048fee0000041844 */
[----:B------:R-:W-:Y:S01]  /*e9d0*/  MUFU.EX2 R130, R130 ;  /* 0x0000008200827308 */ /* 0x000fe20000000800 */
[--C-:B------:R-:W-:Y:S01]  /*e9e0*/  FFMA.FTZ R133, R30, UR4, -R104.reuse ;  /* 0x000000041e857c23 */ /* 0x100fe20008010868 */
[--C-:B------:R-:W-:Y:S08]  /*e9f0*/  FFMA.FTZ R128, R31, UR4, -R104.reuse ;  /* 0x000000041f807c23 */ /* 0x100ff00008010868 */
[----:B------:R-:W-:Y:S01]  /*ea00*/  MUFU.EX2 R52, R52 ;  /* 0x0000003400347308 */ /* 0x000fe20000000800 */
[--C-:B------:R-:W-:Y:S01]  /*ea10*/  FFMA.FTZ R129, R32, UR4, -R105.reuse ;  /* 0x0000000420817c23 */ /* 0x100fe20008010869 */
[--C-:B------:R-:W-:Y:S01]  /*ea20*/  FFMA.FTZ R132, R34, UR4, -R104.reuse ;  /* 0x0000000422847c23 */ /* 0x100fe20008010868 */
[C---:B------:R-:W-:Y:S01]  /*ea30*/  HMMA.16816.F32.BF16 R72, R88.reuse, R94, R72 ;  /* 0x0000005e5848723c */ /* 0x040fe20000041848 */
[----:B------:R-:W3:Y:S06]  /*ea40*/  LDSM.16.MT88.4 R92, [R137+0x3800] ;  /* 0x00380000895c783b */ /* 0x000eec0000004200 */
[----:B------:R-:W-:Y:S01]  /*ea50*/  MUFU.EX2 R54, R54 ;  /* 0x0000003600367308 */ /* 0x000fe20000000800 */
[--C-:B------:R-:W-:Y:S01]  /*ea60*/  FFMA.FTZ R35, R35, UR4, -R104.reuse ;  /* 0x0000000423237c23 */ /* 0x100fe20008010868 */
[----:B------:R-:W-:Y:S01]  /*ea70*/  FFMA.FTZ R159, R33, UR4, -R105 ;  /* 0x00000004219f7c23 */ /* 0x000fe20008010869 */
[----:B------:R-:W-:Y:S07]  /*ea80*/  FADD.FTZ R116, R116, R109 ;  /* 0x0000006d74747221 */ /* 0x000fee0000010000 */
[----:B------:R-:W-:Y:S01]  /*ea90*/  MUFU.EX2 R56, R56 ;  /* 0x0000003800387308 */ /* 0x000fe20000000800 */
[----:B------:R-:W-:Y:S01]  /*eaa0*/  FFMA.FTZ R109, R53, UR4, -R105 ;  /* 0x00000004356d7c23 */ /* 0x000fe20008010869 */
[C---:B------:R-:W-:Y:S08]  /*eab0*/  HMMA.16816.F32.BF16 R76, R88.reuse, R96, R76 ;  /* 0x00000060584c723c */ /* 0x040ff0000004184c */
[----:B------:R-:W-:Y:S01]  /*eac0*/  MUFU.EX2 R57, R57 ;  /* 0x0000003900397308 */ /* 0x000fe20000000800 */
[----:B------:R-:W-:Y:S01]  /*ead0*/  FFMA.FTZ R53, R55, UR4, -R104 ;  /* 0x0000000437357c23 */ /* 0x000fe20008010868 */
[----:B------:R-:W-:Y:S01]  /*eae0*/  FADD.FTZ R123, R123, R116 ;  /* 0x000000747b7b7221 */ /* 0x000fe20000010000 */
[----:B------:R-:W-:Y:S07]  /*eaf0*/  MOV R3, R2 ;  /* 0x0000000200037202 */ /* 0x000fee0000000f00 */
[----:B------:R-:W-:Y:S01]  /*eb00*/  MUFU.EX2 R55, R109 ;  /* 0x0000006d00377308 */ /* 0x000fe20000000800 */
[----:B------:R-:W-:Y:S01]  /*eb10*/  FADD.FTZ R122, R117, R122 ;  /* 0x0000007a757a7221 */ /* 0x000fe20000010000 */
[----:B------:R-:W-:Y:S01]  /*eb20*/  HMMA.16816.F32.BF16 R80, R88, R98, R80 ;  /* 0x000000625850723c */ /* 0x000fe20000041850 */
[----:B------:R-:W5:Y:S07]  /*eb30*/  LDSM.16.MT88.4 R96, [R87+0x800] ;  /* 0x000800005760783b */ /* 0x000f6e0000004200 */
[----:B------:R-:W-:Y:S01]  /*eb40*/  MUFU.EX2 R84, R84 ;  /* 0x0000005400547308 */ /* 0x000fe20000000800 */
[----:B------:R-:W-:Y:S01]  /*eb50*/  F2FP.BF16.F32.PACK_AB R88, R124, R127 ;  /* 0x0000007f7c58723e */ /* 0x000fe200000010ff */
[----:B------:R-:W-:Y:S01]  /*eb60*/  FADD.FTZ R120, R120, R123 ;  /* 0x0000007b78787221 */ /* 0x000fe20000010000 */
[----:B--2---:R-:W-:Y:S07]  /*eb70*/  F2FP.BF16.F32.PACK_AB R89, R121, R126 ;  /* 0x0000007e7959723e */ /* 0x004fee00000010ff */
[----:B------:R-:W2:Y:S01]  /*eb80*/  MUFU.EX2 R131, R131 ;  /* 0x0000008300837308 */ /* 0x000ea20000000800 */
[----:B-1----:R-:W-:Y:S01]  /*eb90*/  F2FP.BF16.F32.PACK_AB R90, R118, R125 ;  /* 0x0000007d765a723e */ /* 0x002fe200000010ff */
[----:B------:R-:W-:Y:S01]  /*eba0*/  FADD.FTZ R115, R115, R122 ;  /* 0x0000007a73737221 */ /* 0x000fe20000010000 */
[----:B----4-:R-:W-:Y:S07]  /*ebb0*/  F2FP.BF16.F32.PACK_AB R91, R114, R119 ;  /* 0x00000077725b723e */ /* 0x010fee00000010ff */
[----:B------:R-:W-:Y:S01]  /*ebc0*/  MUFU.EX2 R53, R53 ;  /* 0x0000003500357308 */ /* 0x000fe20000000800 */
[----:B------:R-:W-:Y:S01]  /*ebd0*/  FADD.FTZ R120, R113, R120 ;  /* 0x0000007871787221 */ /* 0x000fe20000010000 */
[----:B------:R-:W-:Y:S01]  /*ebe0*/  FADD.FTZ R115, R112, R115 ;  /* 0x0000007370737221 */ /* 0x000fe20000010000 */
[----:B------:R-:W-:Y:S07]  /*ebf0*/  FFMA.FTZ R60, R60, UR4, -R105 ;  /* 0x000000043c3c7c23 */ /* 0x000fee0008010869 */
[----:B------:R-:W-:Y:S01]  /*ec00*/  MUFU.EX2 R133, R133 ;  /* 0x0000008500857308 */ /* 0x000fe20000000800 */
[----:B------:R-:W-:Y:S01]  /*ec10*/  FADD.FTZ R127, R127, R120 ;  /* 0x000000787f7f7221 */ /* 0x000fe20000010000 */
[----:B------:R-:W-:Y:S01]  /*ec20*/  FADD.FTZ R126, R126, R115 ;  /* 0x000000737e7e7221 */ /* 0x000fe20000010000 */
[----:B------:R-:W-:Y:S07]  /*ec30*/  FFMA.FTZ R61, R61, UR4, -R105 ;  /* 0x000000043d3d7c23 */ /* 0x000fee0008010869 */
[----:B------:R-:W-:Y:S01]  /*ec40*/  MUFU.EX2 R128, R128 ;  /* 0x0000008000807308 */ /* 0x000fe20000000800 */
[----:B------:R-:W-:Y:S01]  /*ec50*/  FADD.FTZ R124, R124, R127 ;  /* 0x0000007f7c7c7221 */ /* 0x000fe20000010000 */
[----:B--2---:R-:W-:Y:S01]  /*ec60*/  F2FP.BF16.F32.PACK_AB R36, R131, R84 ;  /* 0x000000548324723e */ /* 0x004fe200000010ff */
[--C-:B------:R-:W-:Y:S07]  /*ec70*/  FFMA.FTZ R64, R64, UR4, -R105.reuse ;  /* 0x0000000440407c23 */ /* 0x100fee0008010869 */
[----:B------:R-:W-:Y:S01]  /*ec80*/  MUFU.EX2 R129, R129 ;  /* 0x0000008100817308 */ /* 0x000fe20000000800 */
[C---:B---3--:R-:W-:Y:S09]  /*ec90*/  HMMA.16816.F32.BF16 R68, R88.reuse, R92, R68 ;  /* 0x0000005c5844723c */ /* 0x048ff20000041844 */
[----:B------:R-:W1:Y:S10]  /*eca0*/  MUFU.EX2 R34, R159 ;  /* 0x0000009f00227308 */ /* 0x000e740000000800 */
[----:B------:R-:W-:Y:S01]  /*ecb0*/  MUFU.EX2 R132, R132 ;  /* 0x0000008400847308 */ /* 0x000fe20000000800 */
[C---:B------:R-:W-:Y:S01]  /*ecc0*/  HMMA.16816.F32.BF16 R72, R88.reuse, R94, R72 ;  /* 0x0000005e5848723c */ /* 0x040fe20000041848 */
[----:B------:R-:W2:Y:S08]  /*ecd0*/  LDSM.16.MT88.4 R92, [R137+0x3c00] ;  /* 0x003c0000895c783b */ /* 0x000eb00000004200 */
[----:B------:R-:W3:Y:S10]  /*ece0*/  MUFU.EX2 R35, R35 ;  /* 0x0000002300237308 */ /* 0x000ef40000000800 */
[----:B------:R-:W-:Y:S01]  /*ecf0*/  MUFU.EX2 R60, R60 ;  /* 0x0000003c003c7308 */ /* 0x000fe20000000800 */
[----:B-1----:R-:W-:Y:S01]  /*ed00*/  F2FP.BF16.F32.PACK_AB R38, R34, R129 ;  /* 0x000000812226723e */ /* 0x002fe200000010ff */
[C---:B-----5:R-:W-:Y:S08]  /*ed10*/  HMMA.16816.F32.BF16 R76, R88.reuse, R96, R76 ;  /* 0x00000060584c723c */ /* 0x060ff0000004184c */
[----:B------:R-:W-:Y:S01]  /*ed20*/  MUFU.EX2 R61, R61 ;  /* 0x0000003d003d7308 */ /* 0x000fe20000000800 */
[--C-:B------:R-:W-:Y:S01]  /*ed30*/  FFMA.FTZ R97, R37, UR4, -R105.reuse ;  /* 0x0000000425617c23 */ /* 0x100fe20008010869 */
[----:B------:R-:W-:Y:S01]  /*ed40*/  F2FP.BF16.F32.PACK_AB R37, R128, R133 ;  /* 0x000000858025723e */ /* 0x000fe200000010ff */
[--C-:B------:R-:W-:Y:S01]  /*ed50*/  FFMA.FTZ R96, R39, UR4, -R104.reuse ;  /* 0x0000000427607c23 */ /* 0x100fe20008010868 */
[----:B------:R-:W-:Y:S01]  /*ed60*/  HMMA.16816.F32.BF16 R80, R88, R98, R80 ;  /* 0x000000625850723c */ /* 0x000fe20000041850 */
[----:B------:R-:W1:Y:S05]  /*ed70*/  LDSM.16.MT88.4 R88, [R137+0x4000] ;  /* 0x004000008958783b */ /* 0x000e6a0000004200 */
[----:B------:R-:W4:Y:S01]  /*ed80*/  MUFU.EX2 R97, R97 ;  /* 0x0000006100617308 */ /* 0x000f220000000800 */
[----:B---3--:R-:W-:Y:S01]  /*ed90*/  F2FP.BF16.F32.PACK_AB R39, R35, R132 ;  /* 0x000000842327723e */ /* 0x008fe200000010ff */
[--C-:B------:R-:W-:Y:S08]  /*eda0*/  FFMA.FTZ R98, R40, UR4, -R105.reuse ;  /* 0x0000000428627c23 */ /* 0x100ff00008010869 */
[----:B------:R-:W-:Y:S10]  /*edb0*/  MUFU.EX2 R99, R157 ;  /* 0x0000009d00637308 */ /* 0x000ff40000000800 */
[----:B------:R-:W3:Y:S01]  /*edc0*/  MUFU.EX2 R96, R96 ;  /* 0x0000006000607308 */ /* 0x000ee20000000800 */
[C---:B--2---:R-:W-:Y:S09]  /*edd0*/  HMMA.16816.F32.BF16 R68, R36.reuse, R92, R68 ;  /* 0x0000005c2444723c */ /* 0x044ff20000041844 */
[----:B------:R2:W-:Y:S01]  /*ede0*/  MUFU.EX2 R93, R98 ;  /* 0x00000062005d7308 */ /* 0x0005e20000000800 */
[--C-:B------:R-:W-:Y:S02]  /*edf0*/  FFMA.FTZ R92, R41, UR4, -R105.reuse ;  /* 0x00000004295c7c23 */ /* 0x100fe40008010869 */
[----:B------:R-:W5:Y:S01]  /*ee00*/  LDSM.16.MT88.4 R40, [R87+0x1000] ;  /* 0x001000005728783b */ /* 0x000f620000004200 */
[C---:B------:R-:W-:Y:S06]  /*ee10*/  HMMA.16816.F32.BF16 R72, R36.reuse, R94, R72 ;  /* 0x0000005e2448723c */ /* 0x040fec0000041848 */
[----:B------:R-:W-:Y:S10]  /*ee20*/  MUFU.EX2 R95, R134 ;  /* 0x00000086005f7308 */ /* 0x000ff40000000800 */
[----:B------:R-:W1:Y:S01]  /*ee30*/  MUFU.EX2 R92, R92 ;  /* 0x0000005c005c7308 */ /* 0x000e620000000800 */
[--C-:B--2---:R-:W-:Y:S01]  /*ee40*/  FFMA.FTZ R98, R44, UR4, -R105.reuse ;  /* 0x000000042c627c23 */ /* 0x104fe20008010869 */
[C---:B------:R-:W-:Y:S08]  /*ee50*/  HMMA.16816.F32.BF16 R76, R36.reuse, R100, R76 ;  /* 0x00000064244c723c */ /* 0x040ff0000004184c */
[----:B------:R-:W2:Y:S01]  /*ee60*/  MUFU.EX2 R94, R111 ;  /* 0x0000006f005e7308 */ /* 0x000ea20000000800 */
[--C-:B------:R-:W-:Y:S01]  /*ee70*/  FFMA.FTZ R101, R45, UR4, -R105.reuse ;  /* 0x000000042d657c23 */ /* 0x100fe20008010869 */
[--C-:B------:R-:W-:Y:S08]  /*ee80*/  FFMA.FTZ R100, R46, UR4, -R104.reuse ;  /* 0x000000042e647c23 */ /* 0x100ff00008010868 */
[----:B------:R-:W-:Y:S01]  /*ee90*/  MUFU.EX2 R98, R98 ;  /* 0x0000006200627308 */ /* 0x000fe20000000800 */
[----:B------:R-:W5:Y:S01]  /*eea0*/  LDSM.16.MT88.4 R44, [R137+0x4400] ;  /* 0x00440000892c783b */ /* 0x000f620000004200 */
[----:B------:R-:W-:Y:S08]  /*eeb0*/  HMMA.16816.F32.BF16 R80, R36, R102, R80 ;  /* 0x000000662450723c */ /* 0x000ff00000041850 */
[----:B------:R-:W5:Y:S01]  /*eec0*/  MUFU.EX2 R101, R101 ;  /* 0x0000006500657308 */ /* 0x000f620000000800 */
[----:B----4-:R-:W-:Y:S01]  /*eed0*/  F2FP.BF16.F32.PACK_AB R36, R97, R130 ;  /* 0x000000826124723e */ /* 0x010fe200000010ff */
[----:B------:R-:W-:Y:S01]  /*eee0*/  FFMA.FTZ R102, R51, UR4, -R104 ;  /* 0x0000000433667c23 */ /* 0x000fe20008010868 */
[----:B---3--:R-:W-:Y:S07]  /*eef0*/  F2FP.BF16.F32.PACK_AB R37, R96, R99 ;  /* 0x000000636025723e */ /* 0x008fee00000010ff */
[----:B------:R-:W-:Y:S01]  /*ef00*/  MUFU.EX2 R100, R100 ;  /* 0x0000006400647308 */ /* 0x000fe20000000800 */
[----:B-1----:R-:W-:Y:S02]  /*ef10*/  F2FP.BF16.F32.PACK_AB R38, R92, R93 ;  /* 0x0000005d5c26723e */ /* 0x002fe400000010ff */
[----:B--2---:R-:W-:Y:S07]  /*ef20*/  F2FP.BF16.F32.PACK_AB R39, R94, R95 ;  /* 0x0000005f5e27723e */ /* 0x004fee00000010ff */
[----:B------:R1:W2:Y:S01]  /*ef30*/  MUFU.EX2 R103, R106 ;  /* 0x0000006a00677308 */ /* 0x0002a20000000800 */
[C---:B------:R-:W-:Y:S09]  /*ef40*/  HMMA.16816.F32.BF16 R68, R36.reuse, R88, R68 ;  /* 0x000000582444723c */ /* 0x040ff20000041844 */
[----:B------:R3:W-:Y:S01]  /*ef50*/  MUFU.EX2 R88, R107 ;  /* 0x0000006b00587308 */ /* 0x0007e20000000800 */
[--C-:B------:R-:W-:Y:S01]  /*ef60*/  FFMA.FTZ R89, R49, UR4, -R105.reuse ;  /* 0x0000000431597c23 */ /* 0x100fe20008010869 */
[----:B------:R-:W-:Y:S01]  /*ef70*/  FFMA.FTZ R105, R65, UR4, -R105 ;  /* 0x0000000441697c23 */ /* 0x000fe20008010869 */
[----:B------:R-:W4:Y:S01]  /*ef80*/  LDSM.16.MT88.4 R48, [R87+0x1400] ;  /* 0x001400005730783b */ /* 0x000f220000004200 */
[C---:B------:R-:W-:Y:S06]  /*ef90*/  HMMA.16816.F32.BF16 R72, R36.reuse, R90, R72 ;  /* 0x0000005a2448723c */ /* 0x040fec0000041848 */
[----:B------:R-:W2:Y:S01]  /*efa0*/  MUFU.EX2 R89, R89 ;  /* 0x0000005900597308 */ /* 0x000ea20000000800 */
[----:B-1----:R-:W-:Y:S09]  /*efb0*/  FADD.FTZ R106, R121, R126 ;  /* 0x0000007e796a7221 */ /* 0x002ff20000010000 */
[----:B------:R-:W-:Y:S01]  /*efc0*/  MUFU.EX2 R91, R108 ;  /* 0x0000006c005b7308 */ /* 0x000fe20000000800 */
[----:B---3--:R-:W-:Y:S01]  /*efd0*/  FADD.FTZ R107, R125, R124 ;  /* 0x0000007c7d6b7221 */ /* 0x008fe20000010000 */
[C---:B-----5:R-:W-:Y:S08]  /*efe0*/  HMMA.16816.F32.BF16 R76, R36.reuse, R40, R76 ;  /* 0x00000028244c723c */ /* 0x060ff0000004184c */
[----:B------:R1:W3:Y:S01]  /*eff0*/  MUFU.EX2 R90, R102 ;  /* 0x00000066005a7308 */ /* 0x0002e20000000800 */
[----:B------:R-:W-:Y:S01]  /*f000*/  FADD.FTZ R119, R119, R106 ;  /* 0x0000006a77777221 */ /* 0x000fe20000010000 */
[----:B------:R-:W-:Y:S08]  /*f010*/  FADD.FTZ R107, R118, R107 ;  /* 0x0000006b766b7221 */ /* 0x000ff00000010000 */
[----:B------:R-:W-:Y:S01]  /*f020*/  MUFU.EX2 R105, R105 ;  /* 0x0000006900697308 */ /* 0x000fe20000000800 */
[----:B------:R-:W-:Y:S01]  /*f030*/  FADD.FTZ R114, R114, R119 ;  /* 0x0000007772727221 */ /* 0x000fe20000010000 */
[----:B------:R-:W-:Y:S01]  /*f040*/  HMMA.16816.F32.BF16 R80, R36, R42, R80 ;  /* 0x0000002a2450723c */ /* 0x000fe20000041850 */
[----:B------:R-:W5:Y:S02]  /*f050*/  LDSM.16.MT88.4 R40, [R137+0x4800] ;  /* 0x004800008928783b */ /* 0x000f640000004200 */
[----:B------:R-:W-:Y:S01]  /*f060*/  F2FP.BF16.F32.PACK_AB R36, R101, R98 ;  /* 0x000000626524723e */ /* 0x000fe200000010ff */
[----:B------:R-:W-:Y:S01]  /*f070*/  FADD.FTZ R84, R84, R107 ;  /* 0x0000006b54547221 */ /* 0x000fe20000010000 */
[----:B--2---:R-:W-:Y:S01]  /*f080*/  F2FP.BF16.F32.PACK_AB R37, R103, R100 ;  /* 0x000000646725723e */ /* 0x004fe200000010ff */
[----:B------:R-:W-:Y:S01]  /*f090*/  FADD.FTZ R133, R133, R114 ;  /* 0x0000007285857221 */ /* 0x000fe20000010000 */
[----:B------:R-:W-:Y:S01]  /*f0a0*/  F2FP.BF16.F32.PACK_AB R38, R89, R88 ;  /* 0x000000585926723e */ /* 0x000fe200000010ff */
[--C-:B-1----:R-:W-:Y:S01]  /*f0b0*/  FFMA.FTZ R102, R58, UR4, -R104.reuse ;  /* 0x000000043a667c23 */ /* 0x102fe20008010868 */
[----:B---3--:R-:W-:Y:S01]  /*f0c0*/  F2FP.BF16.F32.PACK_AB R39, R90, R91 ;  /* 0x0000005b5a27723e */ /* 0x008fe200000010ff */
[----:B------:R-:W-:Y:S01]  /*f0d0*/  FFMA.FTZ R58, R59, UR4, -R104 ;  /* 0x000000043b3a7c23 */ /* 0x000fe20008010868 */
[----:B------:R-:W-:Y:S01]  /*f0e0*/  FADD.FTZ R84, R131, R84 ;  /* 0x0000005483547221 */ /* 0x000fe20000010000 */
[----:B------:R-:W-:Y:S01]  /*f0f0*/  MUFU.EX2 R59, R102 ;  /* 0x00000066003b7308 */ /* 0x000fe20000000800 */
[----:B------:R-:W-:Y:S02]  /*f100*/  FADD.FTZ R133, R128, R133 ;  /* 0x0000008580857221 */ /* 0x000fe40000010000 */
[----:B------:R-:W-:Y:S01]  /*f110*/  FADD.FTZ R129, R129, R84 ;  /* 0x0000005481817221 */ /* 0x000fe20000010000 */
[C---:B------:R-:W-:Y:S06]  /*f120*/  HMMA.16816.F32.BF16 R68, R36.reuse, R44, R68 ;  /* 0x0000002c2444723c */ /* 0x040fec0000041844 */
[----:B------:R-:W1:Y:S01]  /*f130*/  MUFU.EX2 R58, R58 ;  /* 0x0000003a003a7308 */ /* 0x000e620000000800 */
[----:B------:R-:W-:Y:S01]  /*f140*/  FADD.FTZ R132, R132, R133 ;  /* 0x0000008584847221 */ /* 0x000fe20000010000 */
[----:B------:R-:W-:Y:S01]  /*f150*/  FADD.FTZ R129, R34, R129 ;  /* 0x0000008122817221 */ /* 0x000fe20000010000 */
[--C-:B------:R-:W-:Y:S01]  /*f160*/  FFMA.FTZ R34, R63, UR4, -R104.reuse ;  /* 0x000000043f227c23 */ /* 0x100fe20008010868 */
[--C-:B------:R-:W-:Y:S01]  /*f170*/  FFMA.FTZ R84, R62, UR4, -R104.reuse ;  /* 0x000000043e547c23 */ /* 0x100fe20008010868 */
[----:B------:R-:W-:Y:S01]  /*f180*/  FFMA.FTZ R63, R66, UR4, -R104 ;  /* 0x00000004423f7c23 */ /* 0x000fe20008010868 */
[C---:B------:R-:W-:Y:S01]  /*f190*/  HMMA.16816.F32.BF16 R72, R36.reuse, R46, R72 ;  /* 0x0000002e2448723c */ /* 0x040fe20000041848 */
[----:B------:R-:W2:Y:S03]  /*f1a0*/  LDSM.16.MT88.4 R44, [R87+0x1800] ;  /* 0x00180000572c783b */ /* 0x000ea60000004200 */
[----:B------:R-:W-:Y:S01]  /*f1b0*/  MUFU.EX2 R34, R34 ;  /* 0x0000002200227308 */ /* 0x000fe20000000800 */
[----:B------:R-:W-:Y:S01]  /*f1c0*/  FADD.FTZ R62, R35, R132 ;  /* 0x00000084233e7221 */ /* 0x000fe20000010000 */
[----:B------:R-:W-:Y:S01]  /*f1d0*/  FFMA.FTZ R104, R67, UR4, -R104 ;  /* 0x0000000443687c23 */ /* 0x000fe20008010868 */
[----:B------:R-:W-:Y:S07]  /*f1e0*/  FADD.FTZ R130, R130, R129 ;  /* 0x0000008182827221 */ /* 0x000fee0000010000 */
[----:B------:R-:W3:Y:S01]  /*f1f0*/  MUFU.EX2 R35, R84 ;  /* 0x0000005400237308 */ /* 0x000ee20000000800 */
[C---:B----4-:R-:W-:Y:S03]  /*f200*/  HMMA.16816.F32.BF16 R76, R36.reuse, R48, R76 ;  /* 0x00000030244c723c */ /* 0x050fe6000004184c */
[----:B------:R-:W-:Y:S06]  /*f210*/  FADD.FTZ R99, R99, R62 ;  /* 0x0000003e63637221 */ /* 0x000fec0000010000 */
[----:B------:R-:W-:Y:S01]  /*f220*/  MUFU.EX2 R63, R63 ;  /* 0x0000003f003f7308 */ /* 0x000fe20000000800 */
[----:B------:R-:W-:Y:S01]  /*f230*/  FADD.FTZ R130, R97, R130 ;  /* 0x0000008261827221 */ /* 0x000fe20000010000 */
[----:B------:R-:W-:Y:S01]  /*f240*/  FADD.FTZ R96, R96, R99 ;  /* 0x0000006360607221 */ /* 0x000fe20000010000 */
[----:B------:R-:W-:Y:S01]  /*f250*/  HMMA.16816.F32.BF16 R80, R36, R50, R80 ;  /* 0x000000322450723c */ /* 0x000fe20000041850 */
[----:B------:R-:W4:Y:S06]  /*f260*/  LDSM.16.MT88.4 R48, [R137+0x4c00] ;  /* 0x004c00008930783b */ /* 0x000f2c0000004200 */
[----:B------:R-:W3:Y:S01]  /*f270*/  MUFU.EX2 R62, R64 ;  /* 0x00000040003e7308 */ /* 0x000ee20000000800 */
[----:B------:R-:W-:Y:S01]  /*f280*/  F2FP.BF16.F32.PACK_AB R36, R55, R52 ;  /* 0x000000343724723e */ /* 0x000fe200000010ff */
[----:B------:R-:W-:Y:S01]  /*f290*/  FADD.FTZ R93, R93, R130 ;  /* 0x000000825d5d7221 */ /* 0x000fe20000010000 */
[----:B------:R-:W-:Y:S07]  /*f2a0*/  F2FP.BF16.F32.PACK_AB R37, R53, R54 ;  /* 0x000000363525723e */ /* 0x000fee00000010ff */
[----:B------:R-:W3:Y:S01]  /*f2b0*/  MUFU.EX2 R104, R104 ;  /* 0x0000006800687308 */ /* 0x000ee20000000800 */
[----:B------:R-:W-:Y:S01]  /*f2c0*/  F2FP.BF16.F32.PACK_AB R38, R57, R56 ;  /* 0x000000383926723e */ /* 0x000fe200000010ff */
[----:B------:R-:W-:Y:S01]  /*f2d0*/  FADD.FTZ R95, R95, R96 ;  /* 0x000000605f5f7221 */ /* 0x000fe20000010000 */
[----:B-1----:R-:W-:Y:S01]  /*f2e0*/  F2FP.BF16.F32.PACK_AB R39, R58, R59 ;  /* 0x0000003b3a27723e */ /* 0x002fe200000010ff */
[----:B------:R-:W-:Y:S02]  /*f2f0*/  FADD.FTZ R93, R92, R93 ;  /* 0x0000005d5c5d7221 */ /* 0x000fe40000010000 */
[----:B------:R-:W-:Y:S02]  /*f300*/  FADD.FTZ R95, R94, R95 ;  /* 0x0000005f5e5f7221 */ /* 0x000fe40000010000 */
[----:B------:R-:W-:Y:S02]  /*f310*/  FADD.FTZ R98, R98, R93 ;  /* 0x0000005d62627221 */ /* 0x000fe40000010000 */
[C---:B-----5:R-:W-:Y:S03]  /*f320*/  HMMA.16816.F32.BF16 R68, R36.reuse, R40, R68 ;  /* 0x000000282444723c */ /* 0x060fe60000041844 */
[----:B------:R-:W-:Y:S04]  /*f330*/  FADD.FTZ R101, R101, R98 ;  /* 0x0000006265657221 */ /* 0x000fe80000010000 */
[----:B------:R-:W-:Y:S01]  /*f340*/  FADD.FTZ R88, R88, R101 ;  /* 0x0000006558587221 */ /* 0x000fe20000010000 */
[C---:B------:R-:W-:Y:S01]  /*f350*/  HMMA.16816.F32.BF16 R72, R36.reuse, R42, R72 ;  /* 0x0000002a2448723c */ /* 0x040fe20000041848 */
[----:B------:R-:W1:Y:S02]  /*f360*/  LDSM.16.MT88.4 R40, [R87+0x1c00] ;  /* 0x001c00005728783b */ /* 0x000e640000004200 */
[----:B------:R-:W-:Y:S04]  /*f370*/  FADD.FTZ R89, R89, R88 ;  /* 0x0000005859597221 */ /* 0x000fe80000010000 */
[----:B------:R-:W-:Y:S01]  /*f380*/  FADD.FTZ R52, R52, R89 ;  /* 0x0000005934347221 */ /* 0x000fe20000010000 */
[C---:B--2---:R-:W-:Y:S03]  /*f390*/  HMMA.16816.F32.BF16 R76, R36.reuse, R44, R76 ;  /* 0x0000002c244c723c */ /* 0x044fe6000004184c */
[----:B------:R-:W-:Y:S01]  /*f3a0*/  FADD.FTZ R44, R100, R95 ;  /* 0x0000005f642c7221 */ /* 0x000fe20000010000 */
[----:B------:R-:W-:Y:S03]  /*f3b0*/  FADD.FTZ R55, R55, R52 ;  /* 0x0000003437377221 */ /* 0x000fe60000010000 */
[----:B------:R-:W-:Y:S01]  /*f3c0*/  FADD.FTZ R44, R103, R44 ;  /* 0x0000002c672c7221 */ /* 0x000fe20000010000 */
[----:B------:R-:W-:Y:S03]  /*f3d0*/  HMMA.16816.F32.BF16 R80, R36, R46, R80 ;  /* 0x0000002e2450723c */ /* 0x000fe60000041850 */
[----:B------:R-:W-:Y:S01]  /*f3e0*/  F2FP.BF16.F32.PACK_AB R36, R61, R60 ;  /* 0x0000003c3d24723e */ /* 0x000fe200000010ff */
[----:B------:R-:W-:Y:S01]  /*f3f0*/  FADD.FTZ R91, R91, R44 ;  /* 0x0000002c5b5b7221 */ /* 0x000fe20000010000 */
[----:B---3--:R-:W-:Y:S01]  /*f400*/  F2FP.BF16.F32.PACK_AB R37, R34, R35 ;  /* 0x000000232225723e */ /* 0x008fe200000010ff */
[----:B------:R-:W-:Y:S01]  /*f410*/  FADD.FTZ R56, R56, R55 ;  /* 0x0000003738387221 */ /* 0x000fe20000010000 */
[----:B------:R-:W-:Y:S01]  /*f420*/  F2FP.BF16.F32.PACK_AB R38, R105, R62 ;  /* 0x0000003e6926723e */ /* 0x000fe200000010ff */
[----:B------:R-:W-:Y:S01]  /*f430*/  FADD.FTZ R91, R90, R91 ;  /* 0x0000005b5a5b7221 */ /* 0x000fe20000010000 */
[----:B------:R-:W-:Y:S01]  /*f440*/  F2FP.BF16.F32.PACK_AB R39, R104, R63 ;  /* 0x0000003f6827723e */ /* 0x000fe200000010ff */
[----:B------:R-:W-:Y:S02]  /*f450*/  FADD.FTZ R57, R57, R56 ;  /* 0x0000003839397221 */ /* 0x000fe40000010000 */
[----:B------:R-:W-:Y:S02]  /*f460*/  FADD.FTZ R54, R54, R91 ;  /* 0x0000005b36367221 */ /* 0x000fe40000010000 */
[----:B------:R-:W-:Y:S02]  /*f470*/  FADD.FTZ R60, R60, R57 ;  /* 0x000000393c3c7221 */ /* 0x000fe40000010000 */
[C---:B----4-:R-:W-:Y:S03]  /*f480*/  HMMA.16816.F32.BF16 R68, R36.reuse, R48, R68 ;  /* 0x000000302444723c */ /* 0x050fe60000041844 */
[----:B------:R-:W-:Y:S01]  /*f490*/  FADD.FTZ R54, R53, R54 ;  /* 0x0000003635367221 */ /* 0x000fe20000010000 */
[----:B------:R-:W-:Y:S03]  /*f4a0*/  FADD.FTZ R61, R61, R60 ;  /* 0x0000003c3d3d7221 */ /* 0x000fe60000010000 */
[----:B------:R-:W-:Y:S01]  /*f4b0*/  FADD.FTZ R59, R59, R54 ;  /* 0x000000363b3b7221 */ /* 0x000fe20000010000 */
        /* <DEDUP_REMOVED lines=9> */
[----:B------:R-:W-:Y:S05]  /*f550*/  FADD.FTZ R158, R104, R63 ;  /* 0x0000003f689e7221 */ /* 0x000fea0000010000 */
[----:B------:R-:W-:Y:S01]  /*f560*/  @!UPT UIADD3 URZ, UPT, UPT, URZ, URZ, URZ ;  /* 0x000000fffffff290 */ /* 0x000fe2000fffe0ff */
[----:B------:R-:W-:Y:S11]  /*f570*/  @P0 BRA `(.L_x_3377) ;  /* 0xffffffd400ec0947 */ /* 0x000ff6000383ffff */
.L_x_3373:
[----:B------:R-:W1:Y:S01]  /*f580*/  SHFL.BFLY PT, R4, R157, 0x2, 0x1f ;  /* 0x0c401f009d047f89 */ /* 0x000e6200000e0000 */
[----:B------:R-:W-:Y:S01]  /*f590*/  SHF.L.U32 R10, R136, 0x1, RZ ;  /* 0x00000001880a7819 */ /* 0x000fe200000006ff */
[----:B------:R-:W2:Y:S01]  /*f5a0*/  LDC.U8 R9, c[0x0][0x548] ;  /* 0x00015200ff097b82 */ /* 0x000ea20000000000 */
[----:B------:R-:W-:Y:S01]  /*f5b0*/  ISETP.NE.AND P2, PT, R140, -0x1, PT ;  /* 0xffffffff8c00780c */ /* 0x000fe20003f45270 */
[----:B------:R-:W3:Y:S01]  /*f5c0*/  SHFL.BFLY PT, R3, R158, 0x2, 0x1f ;  /* 0x0c401f009e037f89 */ /* 0x000ee200000e0000 */
[----:B------:R-:W-:Y:S01]  /*f5d0*/  LOP3.LUT R10, R10, 0x6, RZ, 0xc0, !PT ;  /* 0x000000060a0a7812 */ /* 0x000fe200078ec0ff */
[----:B------:R-:W-:Y:S01]  /*f5e0*/  BSSY.RECONVERGENT B0, `(.L_x_3378) ;  /* 0x0000067000007945 */ /* 0x000fe20003800200 */
[----:B------:R-:W-:Y:S01]  /*f5f0*/  LOP3.LUT R14, R86, 0x40, RZ, 0xc0, !PT ;  /* 0x00000040560e7812 */ /* 0x000fe200078ec0ff */
[----:B------:R-:W4:Y:S01]  /*f600*/  S2R R11, SR_CTAID.Z ;  /* 0x00000000000b7919 */ /* 0x000f220000002700 */
[----:B------:R-:W-:Y:S01]  /*f610*/  LOP3.LUT R5, R10, 0x3e00, R139, 0xf8, !PT ;  /* 0x00003e000a057812 */ /* 0x000fe200078ef88b */
[----:B------:R-:W5:Y:S01]  /*f620*/  S2UR UR8, SR_CTAID.X ;  /* 0x00000000000879c3 */ /* 0x000f620000002500 */
[----:B------:R-:W-:-:S02]  /*f630*/  LOP3.LUT R10, R149, 0xc0, R148, 0xf8, !PT ;  /* 0x000000c0950a7812 */ /* 0x000fc400078ef894 */
[----:B------:R-:W-:Y:S02]  /*f640*/  LOP3.LUT R5, R5, 0x20, R148, 0xf8, !PT ;  /* 0x0000002005057812 */ /* 0x000fe400078ef894 */
[----:B------:R-:W-:Y:S02]  /*f650*/  LOP3.LUT R86, R86, 0x20, RZ, 0xc0, !PT ;  /* 0x0000002056567812 */ /* 0x000fe400078ec0ff */
[----:B------:R-:W-:Y:S02]  /*f660*/  LOP3.LUT R10, R5, R10, RZ, 0xfc, !PT ;  /* 0x0000000a050a7212 */ /* 0x000fe400078efcff */
[----:B------:R-:W-:Y:S02]  /*f670*/  LOP3.LUT P5, RZ, R136, 0x3, RZ, 0xc0, !PT ;  /* 0x0000000388ff7812 */ /* 0x000fe400078ac0ff */
[----:B------:R-:W-:Y:S01]  /*f680*/  LEA R13, R10, UR5, 0x1 ;  /* 0x000000050a0d7c11 */ /* 0x000fe2000f8e08ff */
[----:B-1----:R-:W-:-:S03]  /*f690*/  FADD.FTZ R7, R4, R157 ;  /* 0x0000009d04077221 */ /* 0x002fc60000010000 */
[----:B------:R-:W-:Y:S02]  /*f6a0*/  IADD3 R19, PT, PT, R13, -R14, RZ ;  /* 0x8000000e0d137210 */ /* 0x000fe40007ffe0ff */
[----:B--2---:R-:W-:Y:S01]  /*f6b0*/  ISETP.NE.AND P3, PT, R9, RZ, PT ;  /* 0x000000ff0900720c */ /* 0x004fe20003f65270 */
[----:B---3--:R-:W-:Y:S01]  /*f6c0*/  FADD.FTZ R12, R3, R158 ;  /* 0x0000009e030c7221 */ /* 0x008fe20000010000 */
[----:B------:R-:W1:Y:S01]  /*f6d0*/  SHFL.BFLY PT, R6, R7, 0x1, 0x1f ;  /* 0x0c201f0007067f89 */ /* 0x000e6200000e0000 */
[----:B------:R-:W-:Y:S02]  /*f6e0*/  IADD3 R23, PT, PT, R13, -R86, RZ ;  /* 0x800000560d177210 */ /* 0x000fe40007ffe0ff */
[----:B------:R-:W-:Y:S01]  /*f6f0*/  ISETP.NE.OR P4, PT, R140, -0x1, !P3 ;  /* 0xffffffff8c00780c */ /* 0x000fe20005f85670 */
[----:B------:R-:W2:Y:S01]  /*f700*/  SHFL.BFLY PT, R3, R12, 0x1, 0x1f ;  /* 0x0c201f000c037f89 */ /* 0x000ea200000e0000 */
[----:B-----5:R-:W-:-:S06]  /*f710*/  USHF.L.U32 UR8, UR8, 0x6, URZ ;  /* 0x0000000608087899 */ /* 0x020fcc00080006ff */
[----:B------:R-:W4:Y:S01]  /*f720*/  @!P3 LDC R10, c[0x0][0x3e0] ;  /* 0x0000f800ff0abb82 */ /* 0x000f220000000800 */
[----:B-1----:R-:W-:Y:S02]  /*f730*/  FADD.FTZ R6, R7, R6 ;  /* 0x0000000607067221 */ /* 0x002fe40000010000 */
[----:B------:R-:W4:Y:S02]  /*f740*/  S2R R7, SR_CTAID.Y ;  /* 0x0000000000077919 */ /* 0x000f240000002600 */
[----:B------:R-:W1:Y:S01]  /*f750*/  MUFU.RCP R4, R6 ;  /* 0x0000000600047308 */ /* 0x000e620000001000 */
[----:B--2---:R-:W-:Y:S01]  /*f760*/  FADD.FTZ R3, R12, R3 ;  /* 0x000000030c037221 */ /* 0x004fe20000010000 */
[----:B------:R-:W-:Y:S01]  /*f770*/  FSETP.NE.FTZ.AND P1, PT, R6, RZ, PT ;  /* 0x000000ff0600720b */ /* 0x000fe20003f35000 */
[----:B------:R-:W2:Y:S03]  /*f780*/  LDC R12, c[0x0][0x434] ;  /* 0x00010d00ff0c7b82 */ /* 0x000ea60000000800 */
[----:B------:R-:W-:-:S02]  /*f790*/  FSETP.NE.FTZ.AND P0, PT, R3, RZ, PT ;  /* 0x000000ff0300720b */ /* 0x000fc40003f15000 */
[----:B------:R-:W3:Y:S07]  /*f7a0*/  MUFU.RCP R8, R3 ;  /* 0x0000000300087308 */ /* 0x000eee0000001000 */
[----:B------:R-:W5:Y:S01]  /*f7b0*/  @P1 LDC R15, c[0x0][0x458] ;  /* 0x00011600ff0f1b82 */ /* 0x000f620000000800 */
        /* <DEDUP_REMOVED lines=10> */
[----:B---3--:R-:W-:Y:S01]  /*f860*/  FSEL R8, R8, 1, P0 ;  /* 0x3f80000008087808 */ /* 0x008fe20000000000 */
[----:B------:R-:W1:Y:S01]  /*f870*/  @!P2 LDC.64 R4, c[0x0][0x400] ;  /* 0x00010000ff04ab82 */ /* 0x000e620000000a00 */
[----:B------:R-:W3:Y:S01]  /*f880*/  @P0 MUFU.LG2 R3, R3 ;  /* 0x0000000300030308 */ /* 0x000ee20000000c00 */
        /* <DEDUP_REMOVED lines=19> */
[----:B------:R-:W-:Y:S01]  /*f9c0*/  STS [R23+0x10], R72 ;  /* 0x0000104817007388 */ /* 0x000fe20000000800 */
[----:B------:R-:W-:Y:S01]  /*f9d0*/  F2FP.BF16.F32.PACK_AB R80, R81, R80 ;  /* 0x000000505150723e */ /* 0x000fe200000010ff */
[----:B-1----:R-:W-:Y:S01]  /*f9e0*/  @!P2 IMAD.WIDE.U32 R16, R7, R4, RZ ;  /* 0x000000040710a225 */ /* 0x002fe200078e00ff */
[----:B------:R-:W-:Y:S01]  /*f9f0*/  F2FP.BF16.F32.PACK_AB R82, R83, R82 ;  /* 0x000000525352723e */ /* 0x000fe200000010ff */
[----:B------:R1:W-:Y:S02]  /*fa00*/  STS [R23+0x210], R74 ;  /* 0x0002104a17007388 */ /* 0x0003e40000000800 */
[----:B---3--:R-:W-:Y:S01]  /*fa10*/  @P0 FMUL.FTZ R3, R3, 0.69314718246459960938 ;  /* 0x3f31721803030820 */ /* 0x008fe20000410000 */
[----:B------:R-:W3:Y:S01]  /*fa20*/  @P3 LDC R4, c[0x0][0x454] ;  /* 0x00011500ff043b82 */ /* 0x000ee20000000800 */
[----:B------:R-:W-:Y:S01]  /*fa30*/  @!P2 IMAD R5, R7, R5, R17 ;  /* 0x000000050705a224 */ /* 0x000fe200078e0211 */
[----:B------:R3:W-:Y:S01]  /*fa40*/  STS [R19+0x20], R76 ;  /* 0x0000204c13007388 */ /* 0x0007e20000000800 */
[----:B------:R-:W-:-:S03]  /*fa50*/  MOV R10, 0x7f800000 ;  /* 0x7f800000000a7802 */ /* 0x000fc60000000f00 */
[----:B------:R3:W-:Y:S01]  /*fa60*/  STS [R19+0x220], R78 ;  /* 0x0002204e13007388 */ /* 0x0007e20000000800 */
[----:B--2---:R-:W-:Y:S01]  /*fa70*/  IADD3 R13, PT, PT, -R86, R19, RZ ;  /* 0x00000013560d7210 */ /* 0x004fe20007ffe1ff */
[----:B-----5:R-:W-:-:S04]  /*fa80*/  @P2 IMAD.WIDE.U32 R24, R140, R8, RZ ;  /* 0x000000088c182225 */ /* 0x020fc800078e00ff */
        /* <DEDUP_REMOVED lines=9> */
[----:B---3--:R-:W-:Y:S01]  /*fb20*/  @P3 IMAD R8, R11, R4, R140 ;  /* 0x000000040b083224 */ /* 0x008fe200078e028c */
        /* <DEDUP_REMOVED lines=18> */
.L_x_3379:
[----:B------:R-:W-:Y:S05]  /*fc50*/  BSYNC.RECONVERGENT B0 ;  /* 0x0000000000007941 */ /* 0x000fea0003800200 */
.L_x_3378:
[----:B------:R-:W2:Y:S01]  /*fc60*/  LDCU UR4, c[0x0][0x440] ;  /* 0x00008800ff0477ac */ /* 0x000ea20008000800 */
[----:B-1----:R-:W1:Y:S01]  /*fc70*/  LDC.64 R2, c[0x0][0x408] ;  /* 0x00010200ff027b82 */ /* 0x002e620000000a00 */
[----:B------:R-:W-:Y:S01]  /*fc80*/  IADD3 R141, PT, PT, R141, -UR8, RZ ;  /* 0x800000088d8d7c10 */ /* 0x000fe2000fffe0ff */
[----:B------:R-:W-:Y:S01]  /*fc90*/  IMAD.MOV.U32 R7, RZ, RZ, RZ ;  /* 0x000000ffff077224 */ /* 0x000fe200078e00ff */
[----:B------:R-:W-:Y:S01]  /*fca0*/  MOV R6, R150 ;  /* 0x0000009600067202 */ /* 0x000fe20000000f00 */
        /* <DEDUP_REMOVED lines=34> */
.L_x_3380:
        /* <DEDUP_REMOVED lines=11> */
.L_x_4918:


//--------------------- .text._ZN5flash24flash_fwd_splitkv_kernelI23Flash_fwd_kernel_traitsILi32ELi64ELi128ELi4ELb0ELb0EN7cutlass10bfloat16_tE19Flash_kernel_traitsILi32ELi64ELi128ELi4ES3_EELb1ELb0ELb0ELb0ELb0ELb1ELb0ELb1EEEvNS_16Flash_fwd_paramsE --------------------------
	.section	.text._ZN5flash24flash_fwd_splitkv_kernelI23Flash_fwd_kernel_traitsILi32ELi64ELi128ELi4ELb0ELb0EN7cutlass10bfloat16_tE19Flash_kernel_traitsILi32ELi64ELi128ELi4ES3_EELb1ELb0ELb0ELb0ELb0ELb1ELb0ELb1EEEvNS_16Flash_fwd_paramsE,"ax",@progbits
	.align	128
        .global         _ZN5flash24flash_fwd_splitkv_kernelI23Flash_fwd_kernel_traitsILi32ELi64ELi128ELi4ELb0ELb0EN7cutlass10bfloat16_tE19Flash_kernel_traitsILi32ELi64ELi128ELi4ES3_EELb1ELb0ELb0ELb0ELb0ELb1ELb0ELb1EEEvNS_16Flash_fwd_paramsE
        .type           _ZN5flash24flash_fwd_splitkv_kernelI23Flash_fwd_kernel_traitsILi32ELi64ELi128ELi4ELb0ELb0EN7cutlass10bfloat16_tE19Flash_kernel_traitsILi32ELi64ELi128ELi4ES3_EELb1ELb0ELb0ELb0ELb0ELb1ELb0ELb1EEEvNS_16Flash_fwd_paramsE,@function
        .size           _ZN5flash24flash_fwd_splitkv_kernelI23Flash_fwd_kernel_traitsILi32ELi64ELi128ELi4ELb0ELb0EN7cutlass10bfloat16_tE19Flash_kernel_traitsILi32ELi64ELi128ELi4ES3_EELb1ELb0ELb0ELb0ELb0ELb1ELb0ELb1EEEvNS_16Flash_fwd_paramsE,(.L_x_4919 - _ZN5flash24flash_fwd_splitkv_kernelI23Flash_fwd_kernel_traitsILi32ELi64ELi128ELi4ELb0ELb0EN7cutlass10bfloat16_tE19Flash_kernel_traitsILi32ELi64ELi128ELi4ES3_EELb1ELb0ELb0ELb0ELb0ELb1ELb0ELb1EEEvNS_16Flash_fwd_paramsE)
        .other          _ZN5flash24flash_fwd_splitkv_kernelI23Flash_fwd_kernel_traitsILi32ELi64ELi128ELi4ELb0ELb0EN7cutlass10bfloat16_tE19Flash_kernel_traitsILi32ELi64ELi128ELi4ES3_EELb1ELb0ELb0ELb0ELb0ELb1ELb0ELb1EEEvNS_16Flash_fwd_paramsE,@"STO_CUDA_ENTRY STV_DEFAULT"
_ZN5flash24flash_fwd_splitkv_kernelI23Flash_fwd_kernel_traitsILi32ELi64ELi128ELi4ELb0ELb0EN7cutlass10bfloat16_tE19Flash_kernel_traitsILi32ELi64ELi128ELi4ES3_EELb1ELb0ELb0ELb0ELb0ELb1ELb0ELb1EEEvNS_16Flash_fwd_paramsE:
.text._ZN5flash24flash_fwd_splitkv_kernelI23Flash_fwd_kernel_traitsILi32ELi64ELi128ELi4ELb0ELb0EN7cutlass10bfloat16_tE19Flash_kernel_traitsILi32ELi64ELi128ELi4ES3_EELb1ELb0ELb0ELb0ELb0ELb1ELb0ELb1EEEvNS_16Flash_fwd_paramsE:
        /* <DEDUP_REMOVED lines=29> */
[----:B------:R-:W5:Y:S04]  /*01d0*/  @P5 LDG.E R0, desc[UR6][R14.64] ;  /* 0x000000060e005981 */ /* 0x000f68000c1e1900 */
        /* <DEDUP_REMOVED lines=11> */
[----:B---3--:R-:W1:Y:S01]  /*0290*/  @!P0 LDC R53, c[0x0][0x438] ;  /* 0x00010e00ff358b82 */ /* 0x008e620000000800 */
[----:B------:R-:W-:Y:S02]  /*02a0*/  IMAD.MOV.U32 R6, RZ, RZ, -0x1 ;  /* 0xffffffffff067424 */ /* 0x000fe400078e00ff */
[----:B------:R-:W-:-:S04]  /*02b0*/  IMAD.SHL.U32 R56, R10, 0x40, RZ ;  /* 0x000000400a387824 */ /* 0x000fc800078e00ff */
[----:B------:R3:W5:Y:S01]  /*02c0*/  @!P2 LDG.E R6, desc[UR6][R12.64] ;  /* 0x000000060c06a981 */ /* 0x000762000c1e1900 */
[----:B--2---:R-:W-:-:S05]  /*02d0*/  @P3 IMAD.IADD R104, R11, 0x1, -R103 ;  /* 0x000000010b683824 */ /* 0x004fca00078e0a67 */
[----:B------:R-:W-:Y:S01]  /*02e0*/  ISETP.GT.AND P2, PT, R104, R56, PT ;  /* 0x000000386800720c */ /* 0x000fe20003f44270 */
[----:B-1-34-:R-:W-:-:S12]  /*02f0*/  @!P0 BRA `(.L_x_3381) ;  /* 0x00000000000c8947 */ /* 0x01afd80003800000 */
[----:B------:R-:W2:Y:S02]  /*0300*/  @P4 LDG.E R53, desc[UR6][R12.64+0x4] ;  /* 0x000004060c354981 */ /* 0x000ea4000c1e1900 */
[----:B--2--5:R-:W-:-:S06]  /*0310*/  @P4 IADD3 R53, PT, PT, R53, -R6, RZ ;  /* 0x8000000635354210 */ /* 0x024fcc0007ffe0ff */
[----:B------:R1:W5:Y:S02]  /*0320*/  @!P4 LDG.E R53, desc[UR6][R12.64] ;  /* 0x000000060c35c981 */ /* 0x000364000c1e1900 */
.L_x_3381:
        /* <DEDUP_REMOVED lines=78> */
.L_x_3384:
[----:B------:R-:W-:Y:S05]  /*0810*/  BSYNC.RECONVERGENT B0 ;  /* 0x0000000000007941 */ /* 0x000fea0003800200 */
.L_x_3383:
[----:B------:R-:W2:Y:S01]  /*0820*/  LDCU.64 UR4, c[0x0][0x420] ;  /* 0x00008400ff0477ac */ /* 0x000ea20008000a00 */
[----:B------:R-:W-:-:S04]  /*0830*/  ISETP.NE.AND P0, PT, R10, RZ, PT ;  /* 0x000000ff0a00720c */ /* 0x000fc80003f05270 */
[----:B------:R-:W-:Y:S02]  /*0840*/  ISETP.GE.OR P2, PT, R54, R104, P0 ;  /* 0x000000683600720c */ /* 0x000fe40000746670 */
        /* <DEDUP_REMOVED lines=11> */
.L_x_3382:
        /* <DEDUP_REMOVED lines=10> */
.L_x_3385:
[----:B------:R-:W-:Y:S05]  /*09a0*/  BRA.U !UP0, `(.L_x_3386) ;  /* 0x00000005089c7547 */ /* 0x000fea000b800000 */
[----:B------:R-:W2:Y:S01]  /*09b0*/  LDC R5, c[0x0][0x4f0] ;  /* 0x00013c00ff057b82 */ /* 0x000ea20000000800 */
[----:B-----5:R-:W-:Y:S01]  /*09c0*/  LEA R2, R33, 0xffffff80, 0x7 ;  /* 0xffffff8021027811 */ /* 0x020fe200078e38ff */
[----:B------:R-:W3:Y:S03]  /*09d0*/  LDCU.64 UR4, c[0x0][0x4e8] ;  /* 0x00009d00ff0477ac */ /* 0x000ee60008000a00 */
[----:B------:R-:W-:Y:S01]  /*09e0*/  IABS R0, R2 ;  /* 0x0000000200007213 */ /* 0x000fe20000000000 */
[----:B------:R-:W4:Y:S02]  /*09f0*/  LDCU.64 UR10, c[0x0][0x3a0] ;  /* 0x00007400ff0a77ac */ /* 0x000f240008000a00 */
[----:B------:R-:W4:Y:S01]  /*0a00*/  LDC.64 R44, c[0x0][0x3c0] ;  /* 0x0000f000ff2c7b82 */ /* 0x000f220000000a00 */
[----:B------:R-:W4:Y:S01]  /*0a10*/  LDCU.64 UR8, c[0x0][0x3a8] ;  /* 0x00007500ff0877ac */ /* 0x000f220008000a00 */
[----:B---3--:R-:W-:Y:S01]  /*0a20*/  IMAD.WIDE.U32 R12, R55, UR4, RZ ;  /* 0x00000004370c7c25 */ /* 0x008fe2000f8e00ff */
[----:B--2---:R-:W-:-:S03]  /*0a30*/  IABS R4, R5 ;  /* 0x0000000500047213 */ /* 0x004fc60000000000 */
[----:B------:R-:W-:Y:S01]  /*0a40*/  IMAD R110, R55, UR5, R13 ;  /* 0x00000005376e7c24 */ /* 0x000fe2000f8e020d */
[----:B------:R-:W-:Y:S01]  /*0a50*/  ISETP.NE.AND P3, PT, R5, RZ, PT ;  /* 0x000000ff0500720c */ /* 0x000fe20003f65270 */
[----:B------:R-:W2:Y:S01]  /*0a60*/  LDCU.64 UR4, c[0x0][0x3b8] ;  /* 0x00007700ff0477ac */ /* 0x000ea20008000a00 */
[----:B------:R-:W3:Y:S08]  /*0a70*/  I2F.RP R6, R4 ;  /* 0x0000000400067306 */ /* 0x000ef00000209400 */
[----:B---3--:R-:W3:Y:S02]  /*0a80*/  MUFU.RCP R6, R6 ;  /* 0x0000000600067308 */ /* 0x008ee40000001000 */
[----:B---3--:R-:W-:-:S06]  /*0a90*/  IADD3 R6, PT, PT, R6, 0xffffffe, RZ ;  /* 0x0ffffffe06067810 */ /* 0x008fcc0007ffe0ff */
        /* <DEDUP_REMOVED lines=16> */
[----:B------:R-:W-:-:S03]  /*0ba0*/  ISETP.GE.AND P2, PT, R0, RZ, PT ;  /* 0x000000ff0000720c */ /* 0x000fc60003f46270 */
[----:B------:R-:W-:-:S04]  /*0bb0*/  IMAD.MOV.U32 R7, RZ, RZ, R110 ;  /* 0x000000ffff077224 */ /* 0x000fc800078e006e */
[----:B------:R-:W-:-:S05]  /*0bc0*/  @P1 VIADD R6, R6, 0x1 ;  /* 0x0000000106061836 */ /* 0x000fca0000000000 */
[----:B------:R-:W-:Y:S02]  /*0bd0*/  MOV R4, R6 ;  /* 0x0000000600047202 */ /* 0x000fe40000000f00 */
[----:B------:R-:W-:-:S03]  /*0be0*/  MOV R6, R111 ;  /* 0x0000006f00067202 */ /* 0x000fc60000000f00 */
[----:B------:R-:W-:Y:S01]  /*0bf0*/  @!P2 IMAD.MOV R4, RZ, RZ, -R4 ;  /* 0x000000ffff04a224 */ /* 0x000fe200078e0a04 */
[----:B------:R-:W-:-:S05]  /*0c00*/  @!P3 LOP3.LUT R4, RZ, R5, RZ, 0x33, !PT ;  /* 0x00000005ff04b212 */ /* 0x000fca00078e33ff */
[C---:B------:R-:W-:Y:S02]  /*0c10*/  IMAD.WIDE R18, R4.reuse, 0x4, R6 ;  /* 0x0000000404127825 */ /* 0x040fe400078e0206 */
[----:B------:R-:W1:Y:S04]  /*0c20*/  LDC R6, c[0x0][0x3e8] ;  /* 0x0000fa00ff067b82 */ /* 0x000e680000000800 */
[----:B------:R-:W3:Y:S01]  /*0c30*/  LDG.E R18, desc[UR6][R18.64] ;  /* 0x0000000612127981 */ /* 0x000ee2000c1e1900 */
[----:B------:R-:W-:Y:S01]  /*0c40*/  IADD3 R4, PT, PT, -R4, RZ, RZ ;  /* 0x000000ff04047210 */ /* 0x000fe20007ffe1ff */
[----:B--2---:R-:W-:Y:S01]  /*0c50*/  IMAD.U32 R46, RZ, RZ, UR4 ;  /* 0x00000004ff2e7e24 */ /* 0x004fe2000f8e00ff */
[----:B------:R-:W-:-:S03]  /*0c60*/  MOV R47, UR5 ;  /* 0x00000005002f7c02 */ /* 0x000fc60008000f00 */
[----:B------:R-:W-:Y:S01]  /*0c70*/  IMAD R2, R5, R4, R2 ;  /* 0x0000000405027224 */ /* 0x000fe200078e0202 */
        /* <DEDUP_REMOVED lines=20> */
[----:B------:R-:W-:-:S07]  /*0dc0*/  ISETP.GE.AND P4, PT, R3, RZ, PT ;  /* 0x000000ff0300720c */ /* 0x000fce0003f86270 */
[----:B------:R-:W-:-:S04]  /*0dd0*/  @P1 IADD3 R7, PT, PT, R7, 0x1, RZ ;  /* 0x0000000107071810 */ /* 0x000fc80007ffe0ff */
[----:B------:R-:W-:-:S04]  /*0de0*/  MOV R4, R7 ;  /* 0x0000000700047202 */ /* 0x000fc80000000f00 */
[----:B------:R-:W-:-:S04]  /*0df0*/  @!P4 IADD3 R4, PT, PT, -R4, RZ, RZ ;  /* 0x000000ff0404c210 */ /* 0x000fc80007ffe1ff */
[----:B------:R-:W-:Y:S02]  /*0e00*/  SEL R4, R6, R4, !P2 ;  /* 0x0000000406047207 */ /* 0x000fe40005000000 */
[----:B---3--:R-:W-:Y:S01]  /*0e10*/  SHF.R.S32.HI R0, RZ, 0x1f, R18 ;  /* 0x0000001fff007819 */ /* 0x008fe20000011412 */
[----:B----4-:R-:W-:-:S04]  /*0e20*/  IMAD.WIDE.U32 R12, R18, UR10, RZ ;  /* 0x0000000a120c7c25 */ /* 0x010fc8000f8e00ff */
[C---:B------:R-:W-:Y:S02]  /*0e30*/  IMAD R16, R0.reuse, UR10, RZ ;  /* 0x0000000a00107c24 */ /* 0x040fe4000f8e02ff */
[----:B------:R-:W-:Y:S02]  /*0e40*/  IMAD R0, R0, UR8, RZ ;  /* 0x0000000800007c24 */ /* 0x000fe4000f8e02ff */
[----:B------:R-:W-:-:S04]  /*0e50*/  IMAD R16, R18, UR11, R16 ;  /* 0x0000000b12107c24 */ /* 0x000fc8000f8e0210 */
[----:B------:R-:W-:Y:S01]  /*0e60*/  IMAD.IADD R17, R13, 0x1, R16 ;  /* 0x000000010d117824 */ /* 0x000fe200078e0210 */
[----:B------:R-:W-:Y:S01]  /*0e70*/  MOV R16, R12 ;  /* 0x0000000c00107202 */ /* 0x000fe20000000f00 */
[C---:B------:R-:W-:Y:S01]  /*0e80*/  IMAD R12, R18.reuse, UR9, R0 ;  /* 0x00000009120c7c24 */ /* 0x040fe2000f8e0200 */
[----:B------:R-:W-:Y:S01]  /*0e90*/  SHF.R.S32.HI R0, RZ, 0x1f, R2 ;  /* 0x0000001fff007819 */ /* 0x000fe20000011402 */
[----:B------:R-:W-:Y:S01]  /*0ea0*/  IMAD.WIDE.U32 R18, R18, UR8, RZ ;  /* 0x0000000812127c25 */ /* 0x000fe2000f8e00ff */
[----:B------:R-:W1:Y:S03]  /*0eb0*/  LDCU.128 UR8, c[0x0][0x3d0] ;  /* 0x00007a00ff0877ac */ /* 0x000e660008000c00 */
[----:B------:R-:W-:Y:S01]  /*0ec0*/  IMAD.IADD R13, R19, 0x1, R12 ;  /* 0x00000001130d7824 */ /* 0x000fe200078e020c */
[----:B------:R-:W-:Y:S01]  /*0ed0*/  MOV R12, R18 ;  /* 0x00000012000c7202 */ /* 0x000fe20000000f00 */
[----:B------:R-:W-:-:S02]  /*0ee0*/  IMAD R3, R0, R46, RZ ;  /* 0x0000002e00037224 */ /* 0x000fc400078e02ff */
        /* <DEDUP_REMOVED lines=10> */
[----:B------:R-:W-:-:S04]  /*0f90*/  IMAD.WIDE.U32 R12, R4, UR10, R12 ;  /* 0x0000000a040c7c25 */ /* 0x000fc8000f8e000c */
[C---:B------:R-:W-:Y:S02]  /*0fa0*/  IMAD R2, R4.reuse, UR11, R2 ;  /* 0x0000000b04027c24 */ /* 0x040fe4000f8e0202 */
[C---:B------:R-:W-:Y:S02]  /*0fb0*/  IMAD R0, R4.reuse, UR9, R0 ;  /* 0x0000000904007c24 */ /* 0x040fe4000f8e0200 */
[----:B------:R-:W-:Y:S01]  /*0fc0*/  IMAD.WIDE.U32 R16, R4, UR8, R16 ;  /* 0x0000000804107c25 */ /* 0x000fe2000f8e0010 */
[----:B------:R-:W-:Y:S02]  /*0fd0*/  IADD3 R4, PT, PT, R13, R2, RZ ;  /* 0x000000020d047210 */ /* 0x000fe40007ffe0ff */
[----:B------:R-:W-:Y:S01]  /*0fe0*/  MOV R13, R12 ;  /* 0x0000000c000d7202 */ /* 0x000fe20000000f00 */
[----:B------:R-:W-:Y:S01]  /*0ff0*/  IMAD.MOV.U32 R9, RZ, RZ, R16 ;  /* 0x000000ffff097224 */ /* 0x000fe200078e0010 */
[----:B------:R-:W-:Y:S01]  /*1000*/  IADD3 R0, PT, PT, R17, R0, RZ ;  /* 0x0000000011007210 */ /* 0x000fe20007ffe0ff */
[----:B------:R-:W-:Y:S06]  /*1010*/  BRA `(.L_x_3387) ;  /* 0x0000000400807947 */ /* 0x000fec0003800000 */
.L_x_3386:
        /* <DEDUP_REMOVED lines=17> */
.L_x_3388:
[----:B------:R-:W2:Y:S01]  /*1130*/  LDC.64 R46, c[0x0][0x3b8] ;  /* 0x0000ee00ff2e7b82 */ /* 0x000ea20000000a00 */
[----:B------:R-:W-:-:S05]  /*1140*/  IADD3 R4, PT, PT, R0, R6, RZ ;  /* 0x0000000600047210 */ /* 0x000fca0007ffe0ff */
[C---:B--2---:R-:W-:Y:S02]  /*1150*/  IMAD R9, R4.reuse, R47, RZ ;  /* 0x0000002f04097224 */ /* 0x044fe400078e02ff */
[----:B------:R-:W-:-:S05]  /*1160*/  IMAD.WIDE.U32 R4, R4, R46, RZ ;  /* 0x0000002e04047225 */ /* 0x000fca00078e00ff */
[----:B------:R-:W-:Y:S02]  /*1170*/  IADD3 R9, PT, PT, R5, R9, RZ ;  /* 0x0000000905097210 */ /* 0x000fe40007ffe0ff */
[----:B------:R-:W-:Y:S02]  /*1180*/  MOV R11, R4 ;  /* 0x00000004000b7202 */ /* 0x000fe40000000f00 */
.L_x_3389:
        /* <DEDUP_REMOVED lines=16> */
.L_x_3390:
[----:B------:R-:W2:Y:S01]  /*1290*/  LDC.64 R44, c[0x0][0x3c0] ;  /* 0x0000f000ff2c7b82 */ /* 0x000ea20000000a00 */
[----:B------:R-:W-:-:S05]  /*12a0*/  IADD3 R0, PT, PT, R0, R6, RZ ;  /* 0x0000000600007210 */ /* 0x000fca0007ffe0ff */
[C---:B--2---:R-:W-:Y:S02]  /*12b0*/  IMAD R12, R0.reuse, R45, RZ ;  /* 0x0000002d000c7224 */ /* 0x044fe400078e02ff */
[----:B-1---5:R-:W-:-:S05]  /*12c0*/  IMAD.WIDE.U32 R2, R0, R44, RZ ;  /* 0x0000002c00027225 */ /* 0x022fca00078e00ff */
[----:B------:R-:W-:Y:S02]  /*12d0*/  IADD3 R12, PT, PT, R3, R12, RZ ;  /* 0x0000000c030c7210 */ /* 0x000fe40007ffe0ff */
[----:B------:R-:W-:-:S07]  /*12e0*/  MOV R13, R2 ;  /* 0x00000002000d7202 */ /* 0x000fce0000000f00 */
.L_x_3391:
[----:B------:R-:W1:Y:S01]  /*12f0*/  LDC R6, c[0x0][0x3e8] ;  /* 0x0000fa00ff067b82 */ /* 0x000e620000000800 */
[-C--:B------:R-:W-:Y:S01]  /*1300*/  LOP3.LUT R13, R13, R12.reuse, RZ, 0x3c, !PT ;  /* 0x0000000c0d0d7212 */ /* 0x080fe200078e3cff */
[----:B------:R-:W-:Y:S01]  /*1310*/  IMAD.MOV.U32 R19, RZ, RZ, R9 ;  /* 0x000000ffff137224 */ /* 0x000fe200078e0009 */
[----:B------:R-:W-:Y:S02]  /*1320*/  MOV R18, R11 ;  /* 0x0000000b00127202 */ /* 0x000fe40000000f00 */
[----:B------:R-:W-:Y:S02]  /*1330*/  CS2R R110, SRZ ;  /* 0x00000000006e7805 */ /* 0x000fe4000001ff00 */
[----:B------:R-:W-:-:S04]  /*1340*/  LOP3.LUT R12, R13, R12, RZ, 0x3c, !PT ;  /* 0x0000000c0d0c7212 */ /* 0x000fc800078e3cff */
[----:B------:R-:W-:Y:S02]  /*1350*/  LOP3.LUT R13, R13, R12, RZ, 0x3c, !PT ;  /* 0x0000000c0d0d7212 */ /* 0x000fe400078e3cff */
[----:B-1----:R-:W-:Y:S02]  /*1360*/  IABS R0, R6 ;  /* 0x0000000600007213 */ /* 0x002fe40000000000 */
[----:B------:R-:W-:Y:S02]  /*1370*/  ISETP.NE.AND P2, PT, R6, RZ, PT ;  /* 0x000000ff0600720c */ /* 0x000fe40003f45270 */
[----:B------:R-:W1:Y:S08]  /*1380*/  I2F.RP R4, R0 ;  /* 0x0000000000047306 */ /* 0x000e700000209400 */
[----:B-1----:R-:W1:Y:S02]  /*1390*/  MUFU.RCP R4, R4 ;  /* 0x0000000400047308 */ /* 0x002e640000001000 */
[----:B-1----:R-:W-:-:S06]  /*13a0*/  VIADD R4, R4, 0xffffffe ;  /* 0x0ffffffe04047836 */ /* 0x002fcc0000000000 */
        /* <DEDUP_REMOVED lines=23> */
[----:B------:R-:W-:-:S04]  /*1520*/  IMAD R13, R0, R45, R13 ;  /* 0x0000002d000d7224 */ /* 0x000fc800078e020d */
        /* <DEDUP_REMOVED lines=15> */
.L_x_3387:
[----:B------:R-:W-:Y:S01]  /*1620*/  ISETP.NE.AND P0, PT, R103, -0x1, PT ;  /* 0xffffffff6700780c */ /* 0x000fe20003f05270 */
[----:B------:R-:W1:Y:S01]  /*1630*/  LDC.64 R84, c[0x0][0x3b0] ;  /* 0x0000ec00ff547b82 */ /* 0x000e620000000a00 */
[----:B------:R-:W-:Y:S01]  /*1640*/  IMAD.MOV.U32 R5, RZ, RZ, RZ ;  /* 0x000000ffff057224 */ /* 0x000fe200078e00ff */
[----:B------:R-:W2:Y:S01]  /*1650*/  LDCU.64 UR10, c[0x0][0x3c8] ;  /* 0x00007900ff0a77ac */ /* 0x000ea20008000a00 */
[----:B------:R-:W-:Y:S01]  /*1660*/  IMAD.SHL.U32 R12, R54, 0x8, RZ ;  /* 0x00000008360c7824 */ /* 0x000fe200078e00ff */
[----:B------:R-:W3:Y:S03]  /*1670*/  LDCU.64 UR4, c[0x0][0x390] ;  /* 0x00007200ff0477ac */ /* 0x000ee60008000a00 */
[----:B------:R4:W5:Y:S01]  /*1680*/  @P5 LDG.E R5, desc[UR6][R14.64] ;  /* 0x000000060e055981 */ /* 0x000962000c1e1900 */
[----:B------:R-:W-:Y:S02]  /*1690*/  LOP3.LUT R12, R12, 0x18, RZ, 0xc0, !PT ;  /* 0x000000180c0c7812 */ /* 0x000fe400078ec0ff */
[----:B------:R-:W-:Y:S01]  /*16a0*/  SHF.R.U32.HI R82, RZ, 0x2, R54 ;  /* 0x00000002ff527819 */ /* 0x000fe20000011636 */
[----:B------:R-:W2:Y:S01]  /*16b0*/  LDCU.64 UR8, c[0x0][0x388] ;  /* 0x00007100ff0877ac */ /* 0x000ea20008000a00 */
[----:B------:R-:W4:Y:S01]  /*16c0*/  @!P0 LDC.64 R2, c[0x0][0x398] ;  /* 0x0000e600ff028b82 */ /* 0x000f220000000a00 */
[----:B------:R-:W-:-:S02]  /*16d0*/  IADD3 R18, P1, PT, R12, R13, RZ ;  /* 0x0000000d0c127210 */ /* 0x000fc40007f3e0ff */
[----:B------:R-:W-:Y:S01]  /*16e0*/  IADD3 R20, P3, PT, R12, R9, RZ ;  /* 0x000000090c147210 */ /* 0x000fe20007f7e0ff */
[----:B------:R-:W-:Y:S01]  /*16f0*/  IMAD.SHL.U32 R9, R54, 0x4, RZ ;  /* 0x0000000436097824 */ /* 0x000fe200078e00ff */
[----:B------:R-:W-:Y:S02]  /*1700*/  IADD3.X R19, PT, PT, RZ, R4, RZ, P1, !PT ;  /* 0x00000004ff137210 */ /* 0x000fe40000ffe4ff */
[----:B------:R-:W-:Y:S01]  /*1710*/  MOV R83, RZ ;  /* 0x000000ff00537202 */ /* 0x000fe20000000f00 */
[----:B------:R-:W-:Y:S01]  /*1720*/  IMAD.X R21, RZ, RZ, R0, P3 ;  /* 0x000000ffff157224 */ /* 0x000fe200018e0600 */
[----:B------:R-:W-:Y:S01]  /*1730*/  LOP3.LUT R111, R111, R110, RZ, 0x3c, !PT ;  /* 0x0000006e6f6f7212 */ /* 0x000fe200078e3cff */
[----:B------:R-:W-:-:S03]  /*1740*/  IMAD.WIDE.U32 R18, R82, R44, R18 ;  /* 0x0000002c52127225 */ /* 0x000fc600078e0012 */
[----:B------:R-:W-:Y:S01]  /*1750*/  LOP3.LUT R110, R111, R110, RZ, 0x3c, !PT ;  /* 0x0000006e6f6e7212 */ /* 0x000fe200078e3cff */
[----:B-1----:R-:W-:-:S03]  /*1760*/  @P0 IMAD.WIDE.U32 R16, R103, R84, RZ ;  /* 0x0000005467100225 */ /* 0x002fc600078e00ff */
[----:B------:R-:W-:Y:S01]  /*1770*/  LOP3.LUT R111, R111, R110, RZ, 0x3c, !PT ;  /* 0x0000006e6f6f7212 */ /* 0x000fe200078e3cff */
[----:B------:R-:W-:Y:S02]  /*1780*/  IMAD.SHL.U32 R4, R18, 0x2, RZ ;  /* 0x0000000212047824 */ /* 0x000fe400078e00ff */
[----:B------:R-:W-:-:S04]  /*1790*/  IMAD.WIDE.U32 R10, R10, 0x40, R82 ;  /* 0x000000400a0a7825 */ /* 0x000fc800078e0052 */
[----:B----4-:R-:W-:-:S04]  /*17a0*/  @!P0 IMAD.WIDE.U32 R14, R55, R2, RZ ;  /* 0x00000002370e8225 */ /* 0x010fc800078e00ff */
[----:B------:R-:W-:Y:S02]  /*17b0*/  @!P0 IMAD.MOV.U32 R2, RZ, RZ, R14 ;  /* 0x000000ffff028224 */ /* 0x000fe400078e000e */
[----:B------:R-:W-:Y:S01]  /*17c0*/  @P0 IMAD.MOV.U32 R2, RZ, RZ, R16 ;  /* 0x000000ffff020224 */ /* 0x000fe200078e0010 */
[----:B------:R-:W1:Y:S01]  /*17d0*/  LDC R14, c[0x0][0x450] ;  /* 0x00011400ff0e7b82 */ /* 0x000e620000000800 */
[----:B------:R-:W-:Y:S02]  /*17e0*/  @!P0 IMAD R3, R55, R3, R15 ;  /* 0x0000000337038224 */ /* 0x000fe400078e020f */
[----:B------:R-:W-:Y:S01]  /*17f0*/  @P0 IMAD R3, R103, R85, R17 ;  /* 0x0000005567030224 */ /* 0x000fe200078e0211 */
[----:B------:R-:W-:Y:S01]  /*1800*/  IADD3 R16, P0, PT, R12, R2, RZ ;  /* 0x000000020c107210 */ /* 0x000fe20007f1e0ff */
[----:B------:R-:W-:-:S04]  /*1810*/  IMAD.WIDE.U32 R20, R82, R46, R20 ;  /* 0x0000002e52147225 */ /* 0x000fc800078e0014 */
[----:B------:R-:W-:Y:S01]  /*1820*/  IMAD.X R17, RZ, RZ, R3, P0 ;  /* 0x000000ffff117224 */ /* 0x000fe200000e0603 */
[----:B---3--:R-:W-:Y:S01]  /*1830*/  IADD3 R4, P0, PT, R4, UR4, RZ ;  /* 0x0000000404047c10 */ /* 0x008fe2000ff1e0ff */
[----:B------:R-:W-:Y:S01]  /*1840*/  IMAD R3, R82, R45, R19 ;  /* 0x0000002d52037224 */ /* 0x000fe200078e0213 */
[----:B------:R-:W-:Y:S01]  /*1850*/  SHF.L.U32 R2, R20, 0x1, RZ ;  /* 0x0000000114027819 */ /* 0x000fe200000006ff */
[----:B--2---:R-:W-:-:S03]  /*1860*/  IMAD.WIDE.U32 R16, R8, UR10, R16 ;  /* 0x0000000a08107c25 */ /* 0x004fc6000f8e0010 */
[----:B------:R-:W-:Y:S01]  /*1870*/  SHF.L.U64.HI R3, R18, 0x1, R3 ;  /* 0x0000000112037819 */ /* 0x000fe20000010203 */
[----:B------:R-:W-:Y:S01]  /*1880*/  IMAD R15, R8, UR11, R17 ;  /* 0x0000000b080f7c24 */ /* 0x000fe2000f8e0211 */
[----:B------:R-:W-:Y:S01]  /*1890*/  SHF.R.S32.HI R8, RZ, 0x1f, R53 ;  /* 0x0000001fff087819 */ /* 0x000fe20000011435 */
[----:B------:R-:W-:Y:S01]  /*18a0*/  IMAD R57, R11, R84, RZ ;  /* 0x000000540b397224 */ /* 0x000fe200078e02ff */
[----:B------:R-:W-:Y:S01]  /*18b0*/  IADD3.X R3, PT, PT, R3, UR5, RZ, P0, !PT ;  /* 0x0000000503037c10 */ /* 0x000fe200087fe4ff */
[----:B------:R-:W-:Y:S01]  /*18c0*/  IMAD R0, R82, R47, R21 ;  /* 0x0000002f52007224 */ /* 0x000fe200078e0215 */
[----:B------:R-:W-:Y:S01]  /*18d0*/  LEA.HI R61, R8, R53, RZ, 0x7 ;  /* 0x00000035083d7211 */ /* 0x000fe200078f38ff */
[----:B------:R-:W-:Y:S01]  /*18e0*/  IMAD R57, R10, R85, R57 ;  /* 0x000000550a397224 */ /* 0x000fe200078e0239 */
[----:B-1----:R-:W-:Y:S01]  /*18f0*/  LEA.HI R11, R14, R14, RZ, 0x1 ;  /* 0x0000000e0e0b7211 */ /* 0x002fe200078f08ff */
[----:B------:R-:W-:Y:S01]  /*1900*/  IMAD.MOV.U32 R109, RZ, RZ, R4 ;  /* 0x000000ffff6d7224 */ /* 0x000fe200078e0004 */
[----:B------:R-:W-:Y:S01]  /*1910*/  SHF.R.S32.HI R61, RZ, 0x7, R61 ;  /* 0x00000007ff3d7819 */ /* 0x000fe2000001143d */
[----:B------:R-:W-:Y:S01]  /*1920*/  IMAD.MOV.U32 R108, RZ, RZ, R3 ;  /* 0x000000ffff6c7224 */ /* 0x000fe200078e0003 */
[----:B------:R-:W-:-:S02]  /*1930*/  LOP3.LUT R8, R9, 0xc, RZ, 0xc0, !PT ;  /* 0x0000000c09087812 */ /* 0x000fc400078ec0ff */
[----:B------:R-:W-:Y:S02]  /*1940*/  ISETP.GE.AND P0, PT, R61, R33, PT ;  /* 0x000000213d00720c */ /* 0x000fe40003f06270 */
[----:B------:R-:W-:Y:S02]  /*1950*/  SHF.R.S32.HI R11, RZ, 0x1, R11 ;  /* 0x00000001ff0b7819 */ /* 0x000fe4000001140b */
[----:B------:R-:W-:Y:S02]  /*1960*/  MOV R14, R16 ;  /* 0x00000010000e7202 */ /* 0x000fe40000000f00 */
[----:B------:R-:W-:Y:S01]  /*1970*/  SHF.L.U64.HI R0, R20, 0x1, R0 ;  /* 0x0000000114007819 */ /* 0x000fe20000010200 */
[----:B------:R-:W-:Y:S01]  /*1980*/  IMAD R59, R82, R11, R8 ;  /* 0x0000000b523b7224 */ /* 0x000fe200078e0208 */
[----:B------:R-:W-:Y:S01]  /*1990*/  IADD3 R2, P1, PT, R2, UR8, RZ ;  /* 0x0000000802027c10 */ /* 0x000fe2000ff3e0ff */
[----:B------:R-:W-:-:S03]  /*19a0*/  IMAD.WIDE.U32 R84, R10, R84, R14 ;  /* 0x000000540a547225 */ /* 0x000fc600078e000e */
[----:B------:R-:W-:Y:S01]  /*19b0*/  IADD3.X R0, PT, PT, R0, UR9, RZ, P1, !PT ;  /* 0x0000000900007c10 */ /* 0x000fe20008ffe4ff */
[----:B------:R-:W-:Y:S01]  /*19c0*/  IMAD.MOV.U32 R106, RZ, RZ, R2 ;  /* 0x000000ffff6a7224 */ /* 0x000fe200078e0002 */
[----:B------:R-:W-:Y:S02]  /*19d0*/  SHF.R.S32.HI R58, RZ, 0x1f, R59 ;  /* 0x0000001fff3a7819 */ /* 0x000fe4000001143b */
        /* <DEDUP_REMOVED lines=8> */
[----:B------:R-:W-:Y:S01]  /*1a60*/  SHF.R.S32.HI R9, RZ, 0x1f, R53 ;  /* 0x0000001fff097819 */ /* 0x000fe20000011435 */
[----:B------:R-:W3:Y:S01]  /*1a70*/  LDC.64 R48, c[0x0][0x4b0] ;  /* 0x00012c00ff307b82 */ /* 0x000ee20000000a00 */
[----:B-----5:R-:W-:Y:S01]  /*1a80*/  IMAD.IADD R5, R77, 0x1, R5 ;  /* 0x000000014d057824 */ /* 0x020fe200078e0205 */
[----:B------:R-:W4:Y:S01]  /*1a90*/  LDCU.128 UR16, c[0x0][0x4b0] ;  /* 0x00009600ff1077ac */ /* 0x000f220008000c00 */
[----:B------:R-:W-:Y:S01]  /*1aa0*/  SEL R6, R6, R7, !P2 ;  /* 0x0000000706067207 */ /* 0x000fe20005000000 */
[----:B------:R-:W-:Y:S01]  /*1ab0*/  IMAD.MOV.U32 R62, RZ, RZ, R3 ;  /* 0x000000ffff3e7224 */ /* 0x000fe200078e0003 */
[----:B------:R-:W-:Y:S01]  /*1ac0*/  IADD3 R8, PT, PT, R8, R59, RZ ;  /* 0x0000003b08087210 */ /* 0x000fe20007ffe0ff */
[----:B------:R-:W4:Y:S01]  /*1ad0*/  LDCU.128 UR12, c[0x0][0x4c0] ;  /* 0x00009800ff0c77ac */ /* 0x000f220008000c00 */
[----:B------:R-:W-:Y:S01]  /*1ae0*/  SHF.R.S32.HI R16, RZ, 0x1f, R6 ;  /* 0x0000001fff107819 */ /* 0x000fe20000011406 */
[----:B------:R-:W-:Y:S01]  /*1af0*/  IMAD R35, R5, R11, RZ ;  /* 0x0000000b05237224 */ /* 0x000fe200078e02ff */
[----:B------:R-:W3:Y:S01]  /*1b00*/  LDC.64 R44, c[0x0][0x3c0] ;  /* 0x0000f000ff2c7b82 */ /* 0x000ee20000000a00 */
[----:B------:R-:W3:Y:S01]  /*1b10*/  LDCU.64 UR4, c[0x0][0x488] ;  /* 0x00009100ff0477ac */ /* 0x000ee20008000a00 */
[----:B------:R-:W-:Y:S01]  /*1b20*/  MOV R63, R4 ;  /* 0x00000004003f7202 */ /* 0x000fe20000000f00 */
[----:B-1----:R-:W-:Y:S01]  /*1b30*/  IMAD.WIDE.U32 R20, R55, UR20, R12 ;  /* 0x0000001437147c25 */ /* 0x002fe2000f8e000c */
[----:B------:R-:W-:-:S02]  /*1b40*/  SHF.R.S32.HI R34, RZ, 0x1f, R35 ;  /* 0x0000001fff227819 */ /* 0x000fc40000011423 */
[----:B------:R-:W-:Y:S01]  /*1b50*/  MOV R64, R0 ;  /* 0x0000000000407202 */ /* 0x000fe20000000f00 */
[C---:B--2---:R-:W-:Y:S01]  /*1b60*/  IMAD.WIDE.U32 R18, R55.reuse, UR10, R12 ;  /* 0x0000000a37127c25 */ /* 0x044fe2000f8e000c */
[----:B------:R-:W-:Y:S02]  /*1b70*/  VIMNMX R61, PT, PT, RZ, R61, !PT ;  /* 0x0000003dff3d7248 */ /* 0x000fe40007fe0100 */
[----:B------:R-:W-:Y:S01]  /*1b80*/  IADD3 R73, PT, PT, R82, 0x40, RZ ;  /* 0x0000004052497810 */ /* 0x000fe20007ffe0ff */
        /* <DEDUP_REMOVED lines=10> */
[----:B------:R-:W-:-:S02]  /*1c30*/  IMAD R16, R6, UR13, R16 ;  /* 0x0000000d06107c24 */ /* 0x000fc4000f8e0210 */
[C---:B------:R-:W-:Y:S01]  /*1c40*/  IMAD.WIDE.U32 R20, R6.reuse, UR12, R20 ;  /* 0x0000000c06147c25 */ /* 0x040fe2000f8e0014 */
[----:B------:R-:W2:Y:S03]  /*1c50*/  LDCU.64 UR12, c[0x0][0x4e0] ;  /* 0x00009c00ff0c77ac */ /* 0x000ea60008000a00 */
[----:B------:R-:W-:Y:S01]  /*1c60*/  IMAD.WIDE.U32 R18, R6, UR18, R18 ;  /* 0x0000001206127c25 */ /* 0x000fe2000f8e0012 */
[----:B------:R-:W-:Y:S01]  /*1c70*/  IADD3 R6, P0, PT, -R53, R82, RZ ;  /* 0x0000005235067210 */ /* 0x000fe20007f1e1ff */
[----:B------:R-:W-:Y:S01]  /*1c80*/  USHF.L.U32 UR18, UR16, 0x7, URZ ;  /* 0x0000000710127899 */ /* 0x000fe200080006ff */
[----:B------:R-:W-:Y:S01]  /*1c90*/  IADD3 R17, PT, PT, R21, R16, RZ ;  /* 0x0000001015117210 */ /* 0x000fe20007ffe0ff */
[----:B------:R-:W-:Y:S01]  /*1ca0*/  IMAD.IADD R15, R19, 0x1, R14 ;  /* 0x00000001130f7824 */ /* 0x000fe200078e020e */
[----:B------:R-:W-:Y:S01]  /*1cb0*/  IADD3.X R9, PT, PT, RZ, ~R9, RZ, P0, !PT ;  /* 0x80000009ff097210 */ /* 0x000fe200007fe4ff */
[----:B------:R-:W-:Y:S01]  /*1cc0*/  IMAD.MOV.U32 R16, RZ, RZ, R20 ;  /* 0x000000ffff107224 */ /* 0x000fe200078e0014 */
[C---:B------:R-:W-:Y:S01]  /*1cd0*/  IADD3 R69, P0, PT, R35.reuse, R8, RZ ;  /* 0x0000000823457210 */ /* 0x040fe20007f1e0ff */
[----:B------:R-:W-:Y:S01]  /*1ce0*/  IMAD.MOV.U32 R14, RZ, RZ, R18 ;  /* 0x000000ffff0e7224 */ /* 0x000fe200078e0012 */
[----:B------:R-:W-:Y:S01]  /*1cf0*/  IADD3 R35, P1, PT, R35, R59, RZ ;  /* 0x0000003b23237210 */ /* 0x000fe20007f3e0ff */
[C---:B------:R-:W-:Y:S01]  /*1d00*/  IMAD R66, R9.reuse, UR16, RZ ;  /* 0x0000001009427c24 */ /* 0x040fe2000f8e02ff */
[----:B------:R-:W-:Y:S01]  /*1d10*/  LEA.HI.X.SX32 R68, R8, R34, 0x1, P0 ;  /* 0x0000002208447211 */ /* 0x000fe200000f0eff */
[----:B------:R-:W-:-:S02]  /*1d20*/  IMAD R9, R9, UR22, RZ ;  /* 0x0000001609097c24 */ /* 0x000fc4000f8e02ff */
[----:B------:R-:W-:Y:S01]  /*1d30*/  IMAD.X R34, R34, 0x1, R58, P1 ;  /* 0x0000000122227824 */ /* 0x000fe200008e063a */
[C---:B------:R-:W-:Y:S01]  /*1d40*/  SHF.L.U64.HI R68, R69.reuse, 0x1, R68 ;  /* 0x0000000145447819 */ /* 0x040fe20000010244 */
[----:B------:R-:W-:Y:S02]  /*1d50*/  IMAD.SHL.U32 R69, R69, 0x2, RZ ;  /* 0x0000000245457824 */ /* 0x000fe400078e00ff */
[C---:B------:R-:W-:Y:S01]  /*1d60*/  IMAD R66, R6.reuse, UR17, R66 ;  /* 0x0000001106427c24 */ /* 0x040fe2000f8e0242 */
[C---:B------:R-:W-:Y:S01]  /*1d70*/  SHF.L.U64.HI R34, R35.reuse, 0x1, R34 ;  /* 0x0000000123227819 */ /* 0x040fe20000010222 */
[C---:B------:R-:W-:Y:S01]  /*1d80*/  IMAD.WIDE.U32 R16, R6.reuse, UR16, R16 ;  /* 0x0000001006107c25 */ /* 0x040fe2000f8e0010 */
[----:B------:R-:W-:Y:S01]  /*1d90*/  SHF.L.U32 R35, R35, 0x1, RZ ;  /* 0x0000000123237819 */ /* 0x000fe200000006ff */
[----:B------:R-:W4:Y:S01]  /*1da0*/  LDCU UR17, c[0x0][0x450] ;  /* 0x00008a00ff1177ac */ /* 0x000f220008000800 */
[----:B------:R-:W-:Y:S01]  /*1db0*/  IADD3 R71, P0, PT, R69, UR14, RZ ;  /* 0x0000000e45477c10 */ /* 0x000fe2000ff1e0ff */
[----:B------:R-:W-:-:S02]  /*1dc0*/  IMAD R9, R6, UR23, R9 ;  /* 0x0000001706097c24 */ /* 0x000fc4000f8e0209 */
[----:B------:R-:W-:Y:S01]  /*1dd0*/  IMAD.WIDE.U32 R6, R6, UR22, R14 ;  /* 0x0000001606067c25 */ /* 0x000fe2000f8e000e */
[----:B------:R-:W-:Y:S01]  /*1de0*/  IADD3 R15, P1, PT, R35, UR14, RZ ;  /* 0x0000000e230f7c10 */ /* 0x000fe2000ff3e0ff */
[----:B------:R-:W2:Y:S01]  /*1df0*/  LDCU UR14, c[0x0][0x440] ;  /* 0x00008800ff0e77ac */ /* 0x000ea20008000800 */
[----:B------:R-:W-:Y:S01]  /*1e00*/  IADD3.X R70, PT, PT, R68, UR15, RZ, P0, !PT ;  /* 0x0000000f44467c10 */ /* 0x000fe200087fe4ff */
[----:B------:R-:W-:Y:S01]  /*1e10*/  IMAD.IADD R66, R17, 0x1, R66 ;  /* 0x0000000111427824 */ /* 0x000fe200078e0242 */
[----:B------:R-:W-:Y:S01]  /*1e20*/  LEA R67, P0, R16, UR8, 0x1 ;  /* 0x0000000810437c11 */ /* 0x000fe2000f8008ff */
[----:B------:R-:W-:Y:S01]  /*1e30*/  IMAD.IADD R9, R7, 0x1, R9 ;  /* 0x0000000107097824 */ /* 0x000fe200078e0209 */
[----:B---3--:R-:W-:Y:S01]  /*1e40*/  LEA R10, P2, R6, UR4, 0x1 ;  /* 0x00000004060a7c11 */ /* 0x008fe2000f8408ff */
[----:B------:R-:W-:Y:S01]  /*1e50*/  USHF.L.U32 UR16, UR22, 0x7, URZ ;  /* 0x0000000716107899 */ /* 0x000fe200080006ff */
[----:B------:R-:W-:Y:S01]  /*1e60*/  LEA.HI.X R66, R16, UR9, R66, 0x1, P0 ;  /* 0x0000000910427c11 */ /* 0x000fe200080f0c42 */
[----:B------:R-:W-:Y:S01]  /*1e70*/  IMAD.MOV.U32 R65, RZ, RZ, R2 ;  /* 0x000000ffff417224 */ /* 0x000fe200078e0002 */
[----:B-1----:R-:W-:Y:S01]  /*1e80*/  IADD3 R35, P0, PT, R35, UR10, RZ ;  /* 0x0000000a23237c10 */ /* 0x002fe2000ff1e0ff */
[C---:B------:R-:W-:Y:S01]  /*1e90*/  IMAD R76, R33.reuse, -0x80, R53 ;  /* 0xffffff80214c7824 */ /* 0x040fe200078e0235 */
[----:B------:R-:W-:Y:S01]  /*1ea0*/  LEA.HI.X R9, R6, UR5, R9, 0x1, P2 ;  /* 0x0000000506097c11 */ /* 0x000fe200090f0c09 */
[----:B------:R-:W1:Y:S01]  /*1eb0*/  LDCU.U8 UR5, c[0x0][0x533] ;  /* 0x0000a660ff0577ac */ /* 0x000e620008000000 */
[C---:B------:R-:W-:Y:S01]  /*1ec0*/  IADD3.X R14, PT, PT, R34.reuse, UR15, RZ, P1, !PT ;  /* 0x0000000f220e7c10 */ /* 0x040fe20008ffe4ff */
[----:B------:R-:W-:Y:S01]  /*1ed0*/  IMAD R75, R33, -0x80, R52 ;  /* 0xffffff80214b7824 */ /* 0x000fe200078e0234 */
[----:B------:R-:W-:Y:S01]  /*1ee0*/  IADD3.X R34, PT, PT, R34, UR11, RZ, P0, !PT ;  /* 0x0000000b22227c10 */ /* 0x000fe200087fe4ff */
[----:B------:R-:W-:Y:S01]  /*1ef0*/  UMOV UR15, URZ ;  /* 0x000000ff000f7c82 */ /* 0x000fe20008000000 */
[----:B------:R-:W-:Y:S01]  /*1f00*/  LOP3.LUT R15, R15, R14, RZ, 0x3c, !PT ;  /* 0x0000000e0f0f7212 */ /* 0x000fe200078e3cff */
[----:B------:R-:W-:Y:S01]  /*1f10*/  UIADD3 UR15, UP0, UPT, URZ, -UR15, URZ ;  /* 0x8000000fff0f7290 */ /* 0x000fe2000ff1e0ff */
[-C--:B------:R-:W-:Y:S01]  /*1f20*/  LOP3.LUT R35, R35, R34.reuse, RZ, 0x3c, !PT ;  /* 0x0000002223237212 */ /* 0x080fe200078e3cff */
[----:B------:R-:W-:Y:S01]  /*1f30*/  IMAD.MOV.U32 R74, RZ, RZ, R33 ;  /* 0x000000ffff4a7224 */ /* 0x000fe200078e0021 */
[----:B--2---:R-:W-:Y:S01]  /*1f40*/  ISETP.GE.AND P0, PT, R12, UR14, PT ;  /* 0x0000000e0c007c0c */ /* 0x004fe2000bf06270 */
[----:B------:R-:W-:Y:S01]  /*1f50*/  UIADD3.X UR20, UPT, UPT, URZ, ~UR18, URZ, UP0, !UPT ;  /* 0x80000012ff147290 */ /* 0x000fe200087fe4ff */
[----:B------:R-:W-:Y:S01]  /*1f60*/  LOP3.LUT R34, R35, R34, RZ, 0x3c, !PT ;  /* 0x0000002223227212 */ /* 0x000fe200078e3cff */
[----:B------:R-:W-:Y:S01]  /*1f70*/  UIADD3.X UR19, UPT, UPT, URZ, ~UR16, URZ, UP0, !UPT ;  /* 0x80000010ff137290 */ /* 0x000fe200087fe4ff */
[----:B------:R-:W-:Y:S01]  /*1f80*/  LOP3.LUT R14, R15, R14, RZ, 0x3c, !PT ;  /* 0x0000000e0f0e7212 */ /* 0x000fe200078e3cff */
[C---:B------:R-:W-:Y:S01]  /*1f90*/  VIADD R60, R82.reuse, 0x20 ;  /* 0x00000020523c7836 */ /* 0x040fe20000000000 */
[----:B------:R-:W-:Y:S01]  /*1fa0*/  IADD3 R69, P1, PT, R69, UR10, RZ ;  /* 0x0000000a45457c10 */ /* 0x000fe2000ff3e0ff */
[----:B------:R-:W-:Y:S01]  /*1fb0*/  VIADD R72, R82, 0x60 ;  /* 0x0000006052487836 */ /* 0x000fe20000000000 */
[----:B------:R-:W-:Y:S01]  /*1fc0*/  P2R R78, PR, RZ, 0x1 ;  /* 0x00000001ff4e7803 */ /* 0x000fe20000000000 */
[----:B------:R-:W-:Y:S01]  /*1fd0*/  USHF.R.S64 UR18, UR15, 0x1f, UR20 ;  /* 0x0000001f0f127899 */ /* 0x000fe20008001014 */
[----:B----4-:R-:W-:Y:S01]  /*1fe0*/  MOV R16, UR17 ;  /* 0x0000001100107c02 */ /* 0x010fe20008000f00 */
[----:B------:R-:W-:Y:S01]  /*1ff0*/  USHF.R.S64 UR15, UR15, 0x1f, UR19 ;  /* 0x0000001f0f0f7899 */ /* 0x000fe20008001013 */
[----:B------:R-:W-:Y:S01]  /*2000*/  LOP3.LUT R35, R35, R34, RZ, 0x3c, !PT ;  /* 0x0000002223237212 */ /* 0x000fe200078e3cff */
[----:B------:R-:W2:Y:S01]  /*2010*/  LDCU UR4, c[0x0][0x440] ;  /* 0x00008800ff0477ac */ /* 0x000ea20008000800 */
[----:B------:R-:W-:-:S02]  /*2020*/  LOP3.LUT R15, R15, R14, RZ, 0x3c, !PT ;  /* 0x0000000e0f0f7212 */ /* 0x000fc400078e3cff */
[----:B------:R-:W-:Y:S01]  /*2030*/  IADD3.X R68, PT, PT, R68, UR11, RZ, P1, !PT ;  /* 0x0000000b44447c10 */ /* 0x000fe20008ffe4ff */
[----:B------:R-:W3:Y:S01]  /*2040*/  LDCU.128 UR8, c[0x0][0x3a0] ;  /* 0x00007400ff0877ac */ /* 0x000ee20008000c00 */
[----:B------:R-:W-:Y:S02]  /*2050*/  USHF.R.S32.HI UR16, URZ, 0x1f, UR20 ;  /* 0x0000001fff107899 */ /* 0x000fe40008011414 */
[----:B------:R-:W-:Y:S02]  /*2060*/  USHF.R.S32.HI UR19, URZ, 0x1f, UR19 ;  /* 0x0000001fff137899 */ /* 0x000fe40008011413 */
[----:B-1----:R-:W-:-:S11]  /*2070*/  UISETP.NE.AND UP0, UPT, UR5, URZ, UPT ;  /* 0x000000ff0500728c */ /* 0x002fd6000bf05270 */
.L_x_3414:
[----:B------:R-:W-:Y:S01]  /*2080*/  ISETP.NE.AND P0, PT, R78, RZ, PT ;  /* 0x000000ff4e00720c */ /* 0x000fe20003f05270 */
[----:B------:R-:W-:Y:S01]  /*2090*/  VIADD R75, R75, 0x80 ;  /* 0x000000804b4b7836 */ /* 0x000fe20000000000 */
[----:B--2---:R-:W-:Y:S01]  /*20a0*/  ISETP.GE.AND P1, PT, R12, UR4, PT ;  /* 0x000000040c007c0c */ /* 0x004fe2000bf26270 */
[----:B------:R-:W-:Y:S01]  /*20b0*/  VIADD R76, R76, 0x80 ;  /* 0x000000804c4c7836 */ /* 0x000fe20000000000 */
[----:B------:R-:W1:Y:S01]  /*20c0*/  LDC.64 R46, c[0x0][0x3b8] ;  /* 0x0000ee00ff2e7b82 */ /* 0x000e620000000a00 */
[----:B------:R-:W-:Y:S01]  /*20d0*/  VIADD R74, R74, 0xffffffff ;  /* 0xffffffff4a4a7836 */ /* 0x000fe20000000000 */
[CC--:B------:R-:W-:Y:S01]  /*20e0*/  ISETP.GE.OR P0, PT, R82.reuse, R75.reuse, P0 ;  /* 0x0000004b5200720c */ /* 0x0c0fe20000706670 */
[----:B------:R-:W-:Y:S01]  /*20f0*/  BSSY.RECONVERGENT B1, `(.L_x_3393) ;  /* 0x00002c5000017945 */ /* 0x000fe20003800200 */
[----:B------:R-:W-:Y:S01]  /*2100*/  P2R R78, PR, RZ, 0x2 ;  /* 0x00000002ff4e7803 */ /* 0x000fe20000000000 */
[----:B------:R-:W-:Y:S01]  /*2110*/  IMAD.MOV.U32 R80, RZ, RZ, R77 ;  /* 0x000000ffff507224 */ /* 0x000fe200078e004d */
[-C--:B------:R-:W-:Y:S02]  /*2120*/  ISETP.LT.OR P3, PT, R82, R76.reuse, P0 ;  /* 0x0000004c5200720c */ /* 0x080fe40000761670 */
[----:B------:R-:W-:Y:S02]  /*2130*/  ISETP.GE.OR P0, PT, R60, R75, P1 ;  /* 0x0000004b3c00720c */ /* 0x000fe40000f06670 */
[-C--:B------:R-:W-:Y:S02]  /*2140*/  ISETP.GE.AND P6, PT, R72, R76.reuse, PT ;  /* 0x0000004c4800720c */ /* 0x080fe40003fc6270 */
[----:B------:R-:W-:Y:S02]  /*2150*/  ISETP.LT.OR P2, PT, R60, R76, P0 ;  /* 0x0000004c3c00720c */ /* 0x000fe40000741670 */
[C---:B------:R-:W-:Y:S02]  /*2160*/  LEA R18, P0, R48.reuse, R67, 0x6 ;  /* 0x0000004330127211 */ /* 0x040fe400078030ff */
[----:B------:R-:W-:Y:S02]  /*2170*/  P2R R86, PR, RZ, 0x4 ;  /* 0x00000004ff567803 */ /* 0x000fe40000000000 */
[C---:B------:R-:W-:Y:S01]  /*2180*/  LEA.HI.X R19, R48.reuse, R66, R49, 0x6, P0 ;  /* 0x0000004230137211 */ /* 0x040fe200000f3431 */
[----:B------:R-:W-:Y:S01]  /*2190*/  @!P3 IMAD.MOV.U32 R2, RZ, RZ, R67 ;  /* 0x000000ffff02b224 */ /* 0x000fe200078e0043 */
[C---:B------:R-:W-:Y:S01]  /*21a0*/  ISETP.GE.OR P0, PT, R73.reuse, R75, P1 ;  /* 0x0000004b4900720c */ /* 0x040fe20000f06670 */
[----:B------:R-:W-:Y:S03]  /*21b0*/  @!P3 IMAD.MOV.U32 R3, RZ, RZ, R66 ;  /* 0x000000ffff03b224 */ /* 0x000fe600078e0042 */
[----:B------:R-:W-:Y:S02]  /*21c0*/  ISETP.LT.OR P4, PT, R73, R76, P0 ;  /* 0x0000004c4900720c */ /* 0x000fe40000781670 */
[----:B----4-:R2:W4:Y:S11]  /*21d0*/  @!P3 LDG.E.128 R4, desc[UR6][R2.64] ;  /* 0x000000060204b981 */ /* 0x010536000c1e1d00 */
[C---:B------:R-:W-:Y:S04]  /*21e0*/  @!P4 LEA R20, P0, R48.reuse, R18, 0x6 ;  /* 0x000000123014c211 */ /* 0x040fe800078030ff */
[----:B------:R-:W-:Y:S02]  /*21f0*/  @!P4 LEA.HI.X R21, R48, R19, R49, 0x6, P0 ;  /* 0x000000133015c211 */ /* 0x000fe400000f3431 */
[----:B------:R-:W-:Y:S04]  /*2200*/  ISETP.GE.AND P0, PT, R72, R75, PT ;  /* 0x0000004b4800720c */ /* 0x000fe80003f06270 */
[----:B------:R-:W-:Y:S01]  /*2210*/  ISETP.GE.OR P5, PT, R12, UR4, P0 ;  /* 0x000000040c007c0c */ /* 0x000fe200087a6670 */
[----:B--2---:R-:W-:Y:S02]  /*2220*/  @!P3 IMAD.MOV.U32 R2, RZ, RZ, R63 ;  /* 0x000000ffff02b224 */ /* 0x004fe400078e003f */
[----:B------:R-:W-:Y:S05]  /*2230*/  @!P3 IMAD.MOV.U32 R3, RZ, RZ, R62 ;  /* 0x000000ffff03b224 */ /* 0x000fea00078e003e */
[----:B----4-:R2:W-:Y:S05]  /*2240*/  @!P3 STG.E.128 desc[UR6][R2.64], R4 ;  /* 0x000000040200b986 */ /* 0x0105ea000c101d06 */
[----:B--2---:R-:W2:Y:S01]  /*2250*/  @!P2 LDG.E.128 R4, desc[UR6][R18.64] ;  /* 0x000000061204a981 */ /* 0x004ea2000c1e1d00 */
[C---:B------:R-:W-:Y:S04]  /*2260*/  LEA R2, P1, R44.reuse, R63, 0x6 ;  /* 0x0000003f2c027211 */ /* 0x040fe800078230ff */
[----:B------:R-:W-:Y:S02]  /*2270*/  LEA.HI.X R3, R44, R62, R45, 0x6, P1 ;  /* 0x0000003e2c037211 */ /* 0x000fe400008f342d */
[----:B------:R-:W-:Y:S04]  /*2280*/  ISETP.GT.AND P1, PT, R74, R61, PT ;  /* 0x0000003d4a00720c */ /* 0x000fe80003f24270 */
[----:B------:R-:W-:Y:S01]  /*2290*/  P2R R79, PR, RZ, 0x2 ;  /* 0x00000002ff4f7803 */ /* 0x000fe20000000000 */
[----:B--2---:R2:W-:Y:S01]  /*22a0*/  @!P2 STG.E.128 desc[UR6][R2.64], R4 ;  /* 0x000000040200a986 */ /* 0x0045e2000c101d06 */
[----:B------:R-:W-:Y:S11]  /*22b0*/  ISETP.LT.OR P2, PT, R72, R76, P5 ;  /* 0x0000004c4800720c */ /* 0x000ff60002f41670 */
[----:B------:R-:W-:Y:S02]  /*22c0*/  @!UPT UIADD3 URZ, UPT, UPT, URZ, URZ, URZ ;  /* 0x000000fffffff290 */ /* 0x000fe4000fffe0ff */
[C---:B------:R-:W-:Y:S04]  /*22d0*/  @!P2 LEA R18, P0, R48.reuse, R18, 0x7 ;  /* 0x000000123012a211 */ /* 0x040fe800078038ff */
[----:B------:R-:W-:Y:S01]  /*22e0*/  @!P2 LEA.HI.X R19, R48, R19, R49, 0x7, P0 ;  /* 0x000000133013a211 */ /* 0x000fe200000f3c31 */
[----:B--2---:R2:W4:Y:S02]  /*22f0*/  @!P4 LDG.E.128 R4, desc[UR6][R20.64] ;  /* 0x000000061404c981 */ /* 0x004524000c1e1d00 */
[CC--:B--2---:R-:W-:Y:S04]  /*2300*/  @!P4 LEA R20, P0, R44.reuse, R2.reuse, 0x6 ;  /* 0x000000022c14c211 */ /* 0x0c4fe800078030ff */
[CCC-:B------:R-:W-:Y:S02]  /*2310*/  @!P4 LEA.HI.X R21, R44.reuse, R3.reuse, R45.reuse, 0x6, P0 ;  /* 0x000000032c15c211 */ /* 0x1c0fe400000f342d */
[C---:B------:R-:W-:Y:S04]  /*2320*/  @!P2 LEA R2, P0, R44.reuse, R2, 0x7 ;  /* 0x000000022c02a211 */ /* 0x040fe800078038ff */
[----:B------:R-:W-:Y:S02]  /*2330*/  @!P2 LEA.HI.X R3, R44, R3, R45, 0x7, P0 ;  /* 0x000000032c03a211 */ /* 0x000fe400000f3c2d */
[----:B------:R-:W-:Y:S01]  /*2340*/  ISETP.NE.AND P0, PT, R16, RZ, PT ;  /* 0x000000ff1000720c */ /* 0x000fe20003f05270 */
[----:B----4-:R2:W-:Y:S05]  /*2350*/  @!P4 STG.E.128 desc[UR6][R20.64], R4 ;  /* 0x000000041400c986 */ /* 0x0105ea000c101d06 */
[----:B--2---:R-:W2:Y:S05]  /*2360*/  @!P2 LDG.E.128 R4, desc[UR6][R18.64] ;  /* 0x000000061204a981 */ /* 0x004eaa000c1e1d00 */
[----:B--2---:R2:W-:Y:S02]  /*2370*/  @!P2 STG.E.128 desc[UR6][R2.64], R4 ;  /* 0x000000040200a986 */ /* 0x0045e4000c101d06 */
[----:B-1----:R-:W-:Y:S05]  /*2380*/  @P0 BRA `(.L_x_3394) ;  /* 0x0000000000780947 */ /* 0x002fea0003800000 */
[----:B------:R-:W-:Y:S01]  /*2390*/  @!P3 IMAD.MOV.U32 R8, RZ, RZ, R10 ;  /* 0x000000ffff08b224 */ /* 0x000fe200078e000a */
[----:B--2---:R-:W1:Y:S01]  /*23a0*/  LDC.64 R2, c[0x0][0x4a8] ;  /* 0x00012a00ff027b82 */ /* 0x004e620000000a00 */
[----:B------:R-:W-:Y:S01]  /*23b0*/  @!P3 IMAD.MOV.U32 R16, RZ, RZ, R65 ;  /* 0x000000ffff10b224 */ /* 0x000fe200078e0041 */
[----:B------:R-:W-:Y:S01]  /*23c0*/  ISETP.NE.AND P6, PT, R86, RZ, PT ;  /* 0x000000ff5600720c */ /* 0x000fe20003fc5270 */
[----:B------:R-:W-:Y:S01]  /*23d0*/  @!P3 IMAD.MOV.U32 R17, RZ, RZ, R64 ;  /* 0x000000ffff11b224 */ /* 0x000fe200078e0040 */
[----:B------:R2:W4:Y:S01]  /*23e0*/  @!P3 LDG.E.128 R4, desc[UR6][R8.64] ;  /* 0x000000060804b981 */ /* 0x000522000c1e1d00 */
[C---:B------:R-:W-:Y:S01]  /*23f0*/  SHF.L.U64.HI R0, R46.reuse, 0x5, R47 ;  /* 0x000000052e007819 */ /* 0x040fe2000001022f */
[----:B--2---:R-:W-:Y:S05]  /*2400*/  IMAD.SHL.U32 R8, R46, 0x20, RZ ;  /* 0x000000202e087824 */ /* 0x004fea00078e00ff */
[C---:B------:R-:W-:Y:S04]  /*2410*/  LEA R18, P1, R8.reuse, R65, 0x1 ;  /* 0x0000004108127211 */ /* 0x040fe800078208ff */
[----:B------:R-:W-:Y:S01]  /*2420*/  LEA.HI.X R19, R8, R64, R0, 0x1, P1 ;  /* 0x0000004008137211 */ /* 0x000fe200008f0c00 */
[----:B----4-:R2:W-:Y:S01]  /*2430*/  @!P3 STG.E.128 desc[UR6][R16.64], R4 ;  /* 0x000000041000b986 */ /* 0x0105e2000c101d06 */
[C---:B-1----:R-:W-:Y:S04]  /*2440*/  LEA R20, P0, R2.reuse, R10, 0x6 ;  /* 0x0000000a02147211 */ /* 0x042fe800078030ff */
[C-C-:B------:R-:W-:Y:S05]  /*2450*/  LEA.HI.X R21, R2.reuse, R9, R3.reuse, 0x6, P0 ;  /* 0x0000000902157211 */ /* 0x140fea00000f3403 */
[----:B--2---:R-:W2:Y:S01]  /*2460*/  @!P6 LDG.E.128 R4, desc[UR6][R20.64] ;  /* 0x000000061404e981 */ /* 0x004ea2000c1e1d00 */
[C---:B------:R-:W-:Y:S04]  /*2470*/  @!P4 LEA R16, P0, R2.reuse, R20, 0x6 ;  /* 0x000000140210c211 */ /* 0x040fe800078030ff */
[----:B------:R-:W-:Y:S01]  /*2480*/  @!P4 LEA.HI.X R17, R2, R21, R3, 0x6, P0 ;  /* 0x000000150211c211 */ /* 0x000fe200000f3403 */
[----:B--2---:R1:W-:Y:S04]  /*2490*/  @!P6 STG.E.128 desc[UR6][R18.64], R4 ;  /* 0x000000041200e986 */ /* 0x0043e8000c101d06 */
[----:B-1----:R1:W2:Y:S02]  /*24a0*/  @!P4 LDG.E.128 R4, desc[UR6][R16.64] ;  /* 0x000000061004c981 */ /* 0x0022a4000c1e1d00 */
[C---:B-1----:R-:W-:Y:S04]  /*24b0*/  @!P4 LEA R16, P0, R46.reuse, R18, 0x6 ;  /* 0x000000122e10c211 */ /* 0x042fe800078030ff */
[----:B------:R-:W-:Y:S05]  /*24c0*/  @!P4 LEA.HI.X R17, R46, R19, R47, 0x6, P0 ;  /* 0x000000132e11c211 */ /* 0x000fea00000f342f */
[----:B--2---:R1:W-:Y:S02]  /*24d0*/  @!P4 STG.E.128 desc[UR6][R16.64], R4 ;  /* 0x000000041000c986 */ /* 0x0043e4000c101d06 */
[----:B-1----:R-:W-:Y:S01]  /*24e0*/  IMAD.MOV.U32 R16, RZ, RZ, RZ ;  /* 0x000000ffff107224 */ /* 0x002fe200078e00ff */
[----:B------:R-:W-:Y:S06]  /*24f0*/  @P2 BRA `(.L_x_3395) ;  /* 0x0000002800102947 */ /* 0x000fec0003800000 */
[C---:B------:R-:W-:Y:S04]  /*2500*/  LEA R4, P0, R2.reuse, R20, 0x7 ;  /* 0x0000001402047211 */ /* 0x040fe800078038ff */
[----:B------:R-:W-:Y:S02]  /*2510*/  LEA.HI.X R5, R2, R21, R3, 0x7, P0 ;  /* 0x0000001502057211 */ /* 0x000fe400000f3c03 */
[C---:B------:R-:W-:Y:S04]  /*2520*/  LEA R2, P0, R46.reuse, R18, 0x7 ;  /* 0x000000122e027211 */ /* 0x040fe800078038ff */
[----:B------:R-:W2:Y:S01]  /*2530*/  LDG.E.128 R4, desc[UR6][R4.64] ;  /* 0x0000000604047981 */ /* 0x000ea2000c1e1d00 */
[----:B------:R-:W-:Y:S05]  /*2540*/  LEA.HI.X R3, R46, R19, R47, 0x7, P0 ;  /* 0x000000132e037211 */ /* 0x000fea00000f3c2f */
[----:B--2---:R1:W-:Y:S01]  /*2550*/  STG.E.128 desc[UR6][R2.64], R4 ;  /* 0x0000000402007986 */ /* 0x0043e2000c101d06 */
[----:B------:R-:W-:Y:S05]  /*2560*/  BRA `(.L_x_3395) ;  /* 0x0000002400f47947 */ /* 0x000fea0003800000 */
.L_x_3394:
[----:B------:R-:W-:Y:S05]  /*2570*/  BRA.U !UP0, `(.L_x_3396) ;  /* 0x0000000d08b47547 */ /* 0x000fea000b800000 */
[----:B------:R-:W-:Y:S01]  /*2580*/  ISETP.NE.AND P0, PT, R78, RZ, PT ;  /* 0x000000ff4e00720c */ /* 0x000fe20003f05270 */
[----:B------:R-:W1:Y:S01]  /*2590*/  LDC.64 R30, c[0x0][0x4a8] ;  /* 0x00012a00ff1e7b82 */ /* 0x000e620000000a00 */
[----:B------:R-:W-:Y:S01]  /*25a0*/  PLOP3.LUT P6, PT, P5, P6, PT, 0xf2, 0x2f ;  /* 0x00000000002f781c */ /* 0x000fe20002fcde72 */
[----:B--2---:R-:W-:Y:S01]  /*25b0*/  IMAD.SHL.U32 R5, R11, 0x20, RZ ;  /* 0x000000200b057824 */ /* 0x004fe200078e00ff */
[C---:B------:R-:W-:Y:S01]  /*25c0*/  ISETP.GE.OR P1, PT, R82.reuse, R75, P0 ;  /* 0x0000004b5200720c */ /* 0x040fe20000726670 */
[----:B------:R-:W-:Y:S04]  /*25d0*/  BSSY.RECONVERGENT B0, `(.L_x_3397) ;  /* 0x0000038000007945 */ /* 0x000fe80003800200 */
[----:B------:R-:W2:Y:S01]  /*25e0*/  LDC R32, c[0x0][0x450] ;  /* 0x00011400ff207b82 */ /* 0x000ea20000000800 */
[----:B------:R-:W-:Y:S02]  /*25f0*/  ISETP.LT.OR P1, PT, R82, R76, P1 ;  /* 0x0000004c5200720c */ /* 0x000fe40000f21670 */
[C---:B------:R-:W-:Y:S04]  /*2600*/  LEA R28, P0, R5.reuse, R34, 0x1 ;  /* 0x00000022051c7211 */ /* 0x040fe800078008ff */
[----:B------:R-:W-:Y:S02]  /*2610*/  LEA.HI.X.SX32 R29, R5, R35, 0x1, P0 ;  /* 0x00000023051d7211 */ /* 0x000fe400000f0eff */
[C---:B-1----:R-:W-:Y:S04]  /*2620*/  LEA R36, P0, R30.reuse, R10, 0x6 ;  /* 0x0000000a1e247211 */ /* 0x042fe800078030ff */
[----:B------:R-:W-:Y:S01]  /*2630*/  LEA.HI.X R37, R30, R9, R31, 0x6, P0 ;  /* 0x000000091e257211 */ /* 0x000fe200000f341f */
[----:B------:R-:W-:Y:S08]  /*2640*/  @P1 BRA `(.L_x_3398) ;  /* 0x0000000000c01947 */ /* 0x000ff00003800000 */
[----:B------:R-:W-:Y:S02]  /*2650*/  ISETP.GE.AND P0, PT, R12, R16, PT ;  /* 0x000000100c00720c */ /* 0x000fe40003f06270 */
[----:B------:R-:W-:Y:S05]  /*2660*/  MOV R8, R10 ;  /* 0x0000000a00087202 */ /* 0x000fea0000000f00 */
[----:B------:R-:W4:Y:S08]  /*2670*/  LDG.E.128 R20, desc[UR6][R8.64] ;  /* 0x0000000608147981 */ /* 0x000f30000c1e1d00 */
[----:B------:R-:W5:Y:S06]  /*2680*/  @!P0 LDG.E.64 R24, desc[UR6][R34.64] ;  /* 0x0000000622188981 */ /* 0x000f6c000c1e1b00 */
[----:B------:R-:W2:Y:S01]  /*2690*/  @!P0 LDG.E.64 R2, desc[UR6][R14.64] ;  /* 0x000000060e028981 */ /* 0x000ea2000c1e1b00 */
[----:B----4-:R-:W-:Y:S02]  /*26a0*/  @!P0 LOP3.LUT R0, R20, 0xffff0000, RZ, 0xc0, !PT ;  /* 0xffff000014008812 */ /* 0x010fe400078ec0ff */
[C---:B-----5:R-:W-:Y:S01]  /*26b0*/  @!P0 LOP3.LUT R18, R24.reuse, 0xffff0000, RZ, 0xc0, !PT ;  /* 0xffff000018128812 */ /* 0x060fe200078ec0ff */
[----:B------:R-:W-:Y:S01]  /*26c0*/  @!P0 IMAD.U32 R17, R24, 0x10000, RZ ;  /* 0x0001000018118824 */ /* 0x000fe200078e00ff */
[C---:B------:R-:W-:Y:S02]  /*26d0*/  @!P0 SHF.L.U32 R19, R25.reuse, 0x10, RZ ;  /* 0x0000001019138819 */ /* 0x040fe400000006ff */
[----:B------:R-:W-:Y:S01]  /*26e0*/  @!P0 LOP3.LUT R24, R25, 0xffff0000, RZ, 0xc0, !PT ;  /* 0xffff000019188812 */ /* 0x000fe200078ec0ff */
[----:B------:R-:W-:Y:S01]  /*26f0*/  @!P0 FMUL.FTZ R26, R0, R17 ;  /* 0x00000011001a8220 */ /* 0x000fe20000410000 */
[C---:B--2---:R-:W-:Y:S01]  /*2700*/  @!P0 SHF.L.U32 R4, R3.reuse, 0x10, RZ ;  /* 0x0000001003048819 */ /* 0x044fe200000006ff */
        /* <DEDUP_REMOVED lines=12> */
[-C--:B------:R-:W-:Y:S01]  /*27d0*/  @!P0 FMUL.FTZ R2, R2, R7.reuse ;  /* 0x0000000702028220 */ /* 0x080fe20000410000 */
[----:B------:R-:W-:Y:S01]  /*27e0*/  @!P0 SHF.L.U32 R25, R23, 0x10, RZ ;  /* 0x0000001017198819 */ /* 0x000fe200000006ff */
[----:B------:R-:W-:Y:S01]  /*27f0*/  @!P0 FFMA.FTZ R27, R17, R7, -R27 ;  /* 0x00000007111b8223 */ /* 0x000fe2000001081b */
[----:B------:R-:W-:Y:S01]  /*2800*/  @!P0 F2FP.BF16.F32.PACK_AB R0, R0, R26 ;  /* 0x0000001a0000823e */ /* 0x000fe200000010ff */
        /* <DEDUP_REMOVED lines=11> */
[----:B------:R-:W-:Y:S01]  /*28c0*/  MOV R6, R65 ;  /* 0x0000004100067202 */ /* 0x000fe20000000f00 */
[----:B------:R-:W-:Y:S01]  /*28d0*/  @!P0 IMAD.MOV.U32 R20, RZ, RZ, R0 ;  /* 0x000000ffff148224 */ /* 0x000fe200078e0000 */
[----:B------:R-:W-:Y:S01]  /*28e0*/  @!P0 F2FP.BF16.F32.PACK_AB R3, R3, R38 ;  /* 0x000000260303823e */ /* 0x000fe200000010ff */
[----:B------:R-:W-:Y:S01]  /*28f0*/  IMAD.MOV.U32 R7, RZ, RZ, R64 ;  /* 0x000000ffff077224 */ /* 0x000fe200078e0040 */
[----:B------:R-:W-:Y:S02]  /*2900*/  @!P0 F2FP.BF16.F32.PACK_AB R4, R4, R39 ;  /* 0x000000270404823e */ /* 0x000fe400000010ff */
[----:B------:R-:W-:Y:S02]  /*2910*/  @!P0 MOV R21, R2 ;  /* 0x0000000200158202 */ /* 0x000fe40000000f00 */
[----:B------:R-:W-:Y:S02]  /*2920*/  @!P0 MOV R22, R3 ;  /* 0x0000000300168202 */ /* 0x000fe40000000f00 */
[----:B------:R-:W-:Y:S05]  /*2930*/  @!P0 MOV R23, R4 ;  /* 0x0000000400178202 */ /* 0x000fea0000000f00 */
[----:B------:R1:W-:Y:S02]  /*2940*/  STG.E.128 desc[UR6][R6.64], R20 ;  /* 0x0000001406007986 */ /* 0x0003e4000c101d06 */
.L_x_3398:
[----:B---3--:R-:W-:Y:S05]  /*2950*/  BSYNC.RECONVERGENT B0 ;  /* 0x0000000000007941 */ /* 0x008fea0003800200 */
.L_x_3397:
[----:B------:R-:W-:Y:S01]  /*2960*/  ISETP.NE.AND P0, PT, R86, RZ, PT ;  /* 0x000000ff5600720c */ /* 0x000fe20003f05270 */
[----:B------:R-:W-:Y:S11]  /*2970*/  BSSY.RECONVERGENT B0, `(.L_x_3399) ;  /* 0x0000034000007945 */ /* 0x000ff60003800200 */
[----:B------:R-:W-:Y:S01]  /*2980*/  @!UPT UIADD3 URZ, UPT, UPT, URZ, URZ, URZ ;  /* 0x000000fffffff290 */ /* 0x000fe2000fffe0ff */
[----:B------:R-:W-:Y:S05]  /*2990*/  @P0 BRA `(.L_x_3400) ;  /* 0x0000000000c40947 */ /* 0x000fea0003800000 */
[----:B------:R-:W-:Y:S01]  /*29a0*/  ISETP.GE.AND P0, PT, R12, R16, PT ;  /* 0x000000100c00720c */ /* 0x000fe20003f06270 */
[----:B-1----:R-:W3:Y:S11]  /*29b0*/  LDG.E.128 R20, desc[UR6][R36.64] ;  /* 0x0000000624147981 */ /* 0x002ef6000c1e1d00 */
[----:B------:R-:W-:Y:S01]  /*29c0*/  @!UPT UIADD3 URZ, UPT, UPT, URZ, URZ, URZ ;  /* 0x000000fffffff290 */ /* 0x000fe2000fffe0ff */
[----:B------:R-:W-:Y:S01]  /*29d0*/  @!P0 IMAD.WIDE R2, R5, 0x2, R14 ;  /* 0x0000000205028825 */ /* 0x000fe200078e020e */
[----:B------:R-:W4:Y:S06]  /*29e0*/  @!P0 LDG.E.64 R26, desc[UR6][R28.64] ;  /* 0x000000061c1a8981 */ /* 0x000f2c000c1e1b00 */
[----:B------:R-:W5:Y:S01]  /*29f0*/  @!P0 LDG.E.64 R2, desc[UR6][R2.64] ;  /* 0x0000000602028981 */ /* 0x000f62000c1e1b00 */
[C---:B---3--:R-:W-:Y:S01]  /*2a00*/  @!P0 LOP3.LUT R0, R20.reuse, 0xffff0000, RZ, 0xc0, !PT ;  /* 0xffff000014008812 */ /* 0x048fe200078ec0ff */
[----:B------:R-:W-:Y:S01]  /*2a10*/  @!P0 IMAD.U32 R24, R21, 0x10000, RZ ;  /* 0x0001000015188824 */ /* 0x000fe200078e00ff */
[----:B------:R-:W-:Y:S02]  /*2a20*/  @!P0 SHF.L.U32 R18, R20, 0x10, RZ ;  /* 0x0000001014128819 */ /* 0x000fe400000006ff */
[C---:B----4-:R-:W-:Y:S01]  /*2a30*/  @!P0 LOP3.LUT R19, R26.reuse, 0xffff0000, RZ, 0xc0, !PT ;  /* 0xffff00001a138812 */ /* 0x050fe200078ec0ff */
[C---:B------:R-:W-:Y:S01]  /*2a40*/  @!P0 IMAD.U32 R25, R27.reuse, 0x10000, RZ ;  /* 0x000100001b198824 */ /* 0x040fe200078e00ff */
[----:B------:R-:W-:Y:S02]  /*2a50*/  @!P0 SHF.L.U32 R17, R26, 0x10, RZ ;  /* 0x000000101a118819 */ /* 0x000fe400000006ff */
[----:B------:R-:W-:Y:S01]  /*2a60*/  @!P0 LOP3.LUT R26, R27, 0xffff0000, RZ, 0xc0, !PT ;  /* 0xffff00001b1a8812 */ /* 0x000fe200078ec0ff */
[----:B------:R-:W-:Y:S01]  /*2a70*/  @!P0 IMAD.U32 R27, R23, 0x10000, RZ ;  /* 0x00010000171b8824 */ /* 0x000fe200078e00ff */
[C---:B-----5:R-:W-:Y:S01]  /*2a80*/  @!P0 LOP3.LUT R7, R2.reuse, 0xffff0000, RZ, 0xc0, !PT ;  /* 0xffff000002078812 */ /* 0x060fe200078ec0ff */
[----:B------:R-:W-:Y:S01]  /*2a90*/  @!P0 IMAD.U32 R8, R2, 0x10000, RZ ;  /* 0x0001000002088824 */ /* 0x000fe200078e00ff */
[----:B------:R-:W-:Y:S01]  /*2aa0*/  @!P0 LOP3.LUT R2, R21, 0xffff0000, RZ, 0xc0, !PT ;  /* 0xffff000015028812 */ /* 0x000fe200078ec0ff */
[C---:B------:R-:W-:Y:S01]  /*2ab0*/  @!P0 FMUL.FTZ R38, R0.reuse, R17 ;  /* 0x0000001100268220 */ /* 0x040fe20000410000 */
[C---:B------:R-:W-:Y:S01]  /*2ac0*/  @!P0 SHF.L.U32 R4, R3.reuse, 0x10, RZ ;  /* 0x0000001003048819 */ /* 0x040fe200000006ff */
[-C--:B------:R-:W-:Y:S01]  /*2ad0*/  @!P0 FMUL.FTZ R0, R0, R8.reuse ;  /* 0x0000000800008220 */ /* 0x080fe20000410000 */
[----:B------:R-:W-:Y:S01]  /*2ae0*/  @!P0 LOP3.LUT R6, R3, 0xffff0000, RZ, 0xc0, !PT ;  /* 0xffff000003068812 */ /* 0x000fe200078ec0ff */
[----:B------:R-:W-:Y:S01]  /*2af0*/  @!P0 FMUL.FTZ R39, R2, R19 ;  /* 0x0000001302278220 */ /* 0x000fe20000410000 */
[----:B------:R-:W-:Y:S01]  /*2b00*/  @!P0 LOP3.LUT R3, R22, 0xffff0000, RZ, 0xc0, !PT ;  /* 0xffff000016038812 */ /* 0x000fe200078ec0ff */
[-C--:B------:R-:W-:Y:S01]  /*2b10*/  @!P0 FMUL.FTZ R2, R2, R7.reuse ;  /* 0x0000000702028220 */ /* 0x080fe20000410000 */
[----:B------:R-:W-:Y:S01]  /*2b20*/  @!P0 FFMA.FTZ R38, R18, R8, -R38 ;  /* 0x0000000812268223 */ /* 0x000fe20000010826 */
[----:B------:R-:W-:Y:S01]  /*2b30*/  @!P0 LOP3.LUT R8, R23, 0xffff0000, RZ, 0xc0, !PT ;  /* 0xffff000017088812 */ /* 0x000fe200078ec0ff */
[----:B------:R-:W-:Y:S01]  /*2b40*/  @!P0 FFMA.FTZ R39, R24, R7, -R39 ;  /* 0x0000000718278223 */ /* 0x000fe20000010827 */
[----:B------:R-:W-:Y:S01]  /*2b50*/  @!P0 SHF.L.U32 R7, R22, 0x10, RZ ;  /* 0x0000001016078819 */ /* 0x000fe200000006ff */
[C---:B------:R-:W-:Y:S01]  /*2b60*/  @!P0 FMUL.FTZ R40, R3.reuse, R25 ;  /* 0x0000001903288220 */ /* 0x040fe20000410000 */
[----:B------:R-:W-:Y:S01]  /*2b70*/  @!P0 FMUL.FTZ R3, R3, R4 ;  /* 0x0000000403038220 */ /* 0x000fe20000410000 */
[----:B------:R-:W-:Y:S01]  /*2b80*/  @!P0 FMUL.FTZ R41, R8, R26 ;  /* 0x0000001a08298220 */ /* 0x000fe20000410000 */
[----:B------:R-:W-:Y:S01]  /*2b90*/  @!P0 FFMA.FTZ R0, R17, R18, R0 ;  /* 0x0000001211008223 */ /* 0x000fe20000010000 */
[----:B------:R-:W-:Y:S01]  /*2ba0*/  LEA R18, P1, R46, R65, 0x6 ;  /* 0x000000412e127211 */ /* 0x000fe200078230ff */
[----:B------:R-:W-:Y:S01]  /*2bb0*/  @!P0 FFMA.FTZ R40, R7, R4, -R40 ;  /* 0x0000000407288223 */ /* 0x000fe20000010828 */
[----:B------:R-:W-:Y:S01]  /*2bc0*/  @!P0 FMUL.FTZ R4, R8, R6 ;  /* 0x0000000608048220 */ /* 0x000fe20000410000 */
[----:B------:R-:W-:Y:S01]  /*2bd0*/  @!P0 FFMA.FTZ R2, R19, R24, R2 ;  /* 0x0000001813028223 */ /* 0x000fe20000010002 */
[----:B------:R-:W-:Y:S01]  /*2be0*/  @!P0 F2FP.BF16.F32.PACK_AB R0, R0, R38 ;  /* 0x000000260000823e */ /* 0x000fe200000010ff */
[----:B------:R-:W-:Y:S01]  /*2bf0*/  @!P0 FFMA.FTZ R3, R25, R7, R3 ;  /* 0x0000000719038223 */ /* 0x000fe20000010003 */
[----:B------:R-:W-:Y:S01]  /*2c00*/  LEA.HI.X R19, R46, R64, R47, 0x6, P1 ;  /* 0x000000402e137211 */ /* 0x000fe200008f342f */
[----:B------:R-:W-:Y:S01]  /*2c10*/  @!P0 FFMA.FTZ R6, R27, R6, -R41 ;  /* 0x000000061b068223 */ /* 0x000fe20000010829 */
[----:B------:R-:W-:Y:S01]  /*2c20*/  @!P0 F2FP.BF16.F32.PACK_AB R2, R2, R39 ;  /* 0x000000270202823e */ /* 0x000fe200000010ff */
[----:B------:R-:W-:Y:S01]  /*2c30*/  @!P0 FFMA.FTZ R4, R26, R27, R4 ;  /* 0x0000001b1a048223 */ /* 0x000fe20000010004 */
[----:B------:R-:W-:Y:S02]  /*2c40*/  @!P0 F2FP.BF16.F32.PACK_AB R3, R3, R40 ;  /* 0x000000280303823e */ /* 0x000fe400000010ff */
[----:B------:R-:W-:Y:S01]  /*2c50*/  @!P0 MOV R20, R0 ;  /* 0x0000000000148202 */ /* 0x000fe20000000f00 */
[----:B------:R-:W-:Y:S01]  /*2c60*/  @!P0 IMAD.MOV.U32 R21, RZ, RZ, R2 ;  /* 0x000000ffff158224 */ /* 0x000fe200078e0002 */
[----:B------:R-:W-:Y:S02]  /*2c70*/  @!P0 F2FP.BF16.F32.PACK_AB R4, R4, R6 ;  /* 0x000000060404823e */ /* 0x000fe400000010ff */
[----:B------:R-:W-:Y:S02]  /*2c80*/  @!P0 MOV R22, R3 ;  /* 0x0000000300168202 */ /* 0x000fe40000000f00 */
[----:B------:R-:W-:Y:S05]  /*2c90*/  @!P0 MOV R23, R4 ;  /* 0x0000000400178202 */ /* 0x000fea0000000f00 */
[----:B------:R3:W-:Y:S02]  /*2ca0*/  STG.E.128 desc[UR6][R18.64], R20 ;  /* 0x0000001412007986 */ /* 0x0007e4000c101d06 */
.L_x_3400:
[----:B------:R-:W-:Y:S05]  /*2cb0*/  BSYNC.RECONVERGENT B0 ;  /* 0x0000000000007941 */ /* 0x000fea0003800200 */
.L_x_3399:
[----:B------:R-:W-:Y:S04]  /*2cc0*/  BSSY.RECONVERGENT B0, `(.L_x_3401) ;  /* 0x0000038000007945 */ /* 0x000fe80003800200 */
[----:B------:R-:W-:Y:S05]  /*2cd0*/  @P4 BRA `(.L_x_3402) ;  /* 0x0000000000d84947 */ /* 0x000fea0003800000 */
[----:B------:R-:W-:Y:S02]  /*2ce0*/  ISETP.GE.AND P0, PT, R12, R16, PT ;  /* 0x000000100c00720c */ /* 0x000fe40003f06270 */
[C---:B-1-3--:R-:W-:Y:S04]  /*2cf0*/  LEA R20, P1, R30.reuse, R36, 0x6 ;  /* 0x000000241e147211 */ /* 0x04afe800078230ff */
[----:B------:R-:W-:Y:S06]  /*2d00*/  LEA.HI.X R21, R30, R37, R31, 0x6, P1 ;  /* 0x000000251e157211 */ /* 0x000fec00008f341f */
[----:B------:R-:W3:Y:S01]  /*2d10*/  LDG.E.128 R20, desc[UR6][R20.64] ;  /* 0x0000000614147981 */ /* 0x000ee2000c1e1d00 */
[----:B------:R-:W-:Y:S04]  /*2d20*/  @!P0 IMAD.WIDE R2, R5, 0x2, R14 ;  /* 0x0000000205028825 */ /* 0x000fe800078e020e */
[C---:B------:R-:W-:Y:S04]  /*2d30*/  @!P0 IMAD.WIDE R24, R11.reuse, 0x40, R28 ;  /* 0x000000400b188825 */ /* 0x040fe800078e021c */
[----:B------:R-:W-:Y:S02]  /*2d40*/  @!P0 IMAD.WIDE R2, R11, 0x40, R2 ;  /* 0x000000400b028825 */ /* 0x000fe400078e0202 */
[----:B------:R-:W4:Y:S06]  /*2d50*/  @!P0 LDG.E.64 R24, desc[UR6][R24.64] ;  /* 0x0000000618188981 */ /* 0x000f2c000c1e1b00 */
[----:B------:R-:W5:Y:S01]  /*2d60*/  @!P0 LDG.E.64 R2, desc[UR6][R2.64] ;  /* 0x0000000602028981 */ /* 0x000f62000c1e1b00 */
[----:B---3--:R-:W-:Y:S02]  /*2d70*/  @!P0 LOP3.LUT R0, R20, 0xffff0000, RZ, 0xc0, !PT ;  /* 0xffff000014008812 */ /* 0x008fe400078ec0ff */
[C---:B----4-:R-:W-:Y:S02]  /*2d80*/  @!P0 SHF.L.U32 R17, R24.reuse, 0x10, RZ ;  /* 0x0000001018118819 */ /* 0x050fe400000006ff */
[----:B------:R-:W-:Y:S02]  /*2d90*/  @!P0 LOP3.LUT R18, R24, 0xffff0000, RZ, 0xc0, !PT ;  /* 0xffff000018128812 */ /* 0x000fe400078ec0ff */
[----:B------:R-:W-:Y:S01]  /*2da0*/  @!P0 SHF.L.U32 R19, R25, 0x10, RZ ;  /* 0x0000001019138819 */ /* 0x000fe200000006ff */
[----:B------:R-:W-:Y:S01]  /*2db0*/  @!P0 FMUL.FTZ R26, R0, R17 ;  /* 0x00000011001a8220 */ /* 0x000fe20000410000 */
[----:B-----5:R-:W-:Y:S01]  /*2dc0*/  @!P0 SHF.L.U32 R8, R2, 0x10, RZ ;  /* 0x0000001002088819 */ /* 0x020fe200000006ff */
[C---:B------:R-:W-:Y:S01]  /*2dd0*/  @!P0 IMAD.U32 R4, R3.reuse, 0x10000, RZ ;  /* 0x0001000003048824 */ /* 0x040fe200078e00ff */
        /* <DEDUP_REMOVED lines=12> */
[----:B------:R-:W-:Y:S01]  /*2ea0*/  @!P0 LOP3.LUT R8, R23, 0xffff0000, RZ, 0xc0, !PT ;  /* 0xffff000017088812 */ /* 0x000fe200078ec0ff */
[----:B------:R-:W-:Y:S01]  /*2eb0*/  @!P0 FFMA.FTZ R27, R17, R7, -R27 ;  /* 0x00000007111b8223 */ /* 0x000fe2000001081b */
[----:B------:R-:W-:Y:S01]  /*2ec0*/  @!P0 SHF.L.U32 R25, R23, 0x10, RZ ;  /* 0x0000001017198819 */ /* 0x000fe200000006ff */
[----:B------:R-:W-:Y:S01]  /*2ed0*/  @!P0 IMAD.U32 R7, R22, 0x10000, RZ ;  /* 0x0001000016078824 */ /* 0x000fe200078e00ff */
[----:B------:R-:W-:Y:S01]  /*2ee0*/  @!P0 F2FP.BF16.F32.PACK_AB R0, R0, R26 ;  /* 0x0000001a0000823e */ /* 0x000fe200000010ff */
[C---:B------:R-:W-:Y:S01]  /*2ef0*/  @!P0 FMUL.FTZ R38, R3.reuse, R19 ;  /* 0x0000001303268220 */ /* 0x040fe20000410000 */
[----:B------:R-:W-:Y:S01]  /*2f00*/  @!P0 FMUL.FTZ R3, R3, R4 ;  /* 0x0000000403038220 */ /* 0x000fe20000410000 */
[C---:B------:R-:W-:Y:S01]  /*2f10*/  @!P0 FMUL.FTZ R39, R8.reuse, R24 ;  /* 0x0000001808278220 */ /* 0x040fe20000410000 */
[----:B------:R-:W-:Y:S01]  /*2f20*/  @!P0 MOV R20, R0 ;  /* 0x0000000000148202 */ /* 0x000fe20000000f00 */
[----:B------:R-:W-:Y:S01]  /*2f30*/  @!P0 FFMA.FTZ R38, R7, R4, -R38 ;  /* 0x0000000407268223 */ /* 0x000fe20000010826 */
[-C--:B------:R-:W-:Y:S01]  /*2f40*/  @!P0 FMUL.FTZ R4, R8, R6.reuse ;  /* 0x0000000608048220 */ /* 0x080fe20000410000 */
[----:B------:R-:W-:Y:S01]  /*2f50*/  @!P0 FFMA.FTZ R2, R18, R17, R2 ;  /* 0x0000001112028223 */ /* 0x000fe20000010002 */
[----:B------:R-:W-:Y:S01]  /*2f60*/  @!P0 FFMA.FTZ R3, R19, R7, R3 ;  /* 0x0000000713038223 */ /* 0x000fe20000010003 */
[----:B------:R-:W-:Y:S01]  /*2f70*/  SHF.L.U64.HI R7, R46, 0x6, R47 ;  /* 0x000000062e077819 */ /* 0x000fe2000001022f */
[----:B------:R-:W-:Y:S01]  /*2f80*/  @!P0 FFMA.FTZ R39, R25, R6, -R39 ;  /* 0x0000000619278223 */ /* 0x000fe20000010827 */
[----:B------:R-:W-:Y:S01]  /*2f90*/  @!P0 FFMA.FTZ R4, R24, R25, R4 ;  /* 0x0000001918048223 */ /* 0x000fe20000010004 */
[----:B------:R-:W-:Y:S01]  /*2fa0*/  @!P0 F2FP.BF16.F32.PACK_AB R2, R2, R27 ;  /* 0x0000001b0202823e */ /* 0x000fe200000010ff */
[----:B------:R-:W-:Y:S01]  /*2fb0*/  IMAD.SHL.U32 R6, R46, 0x40, RZ ;  /* 0x000000402e067824 */ /* 0x000fe200078e00ff */
[----:B------:R-:W-:Y:S02]  /*2fc0*/  @!P0 F2FP.BF16.F32.PACK_AB R3, R3, R38 ;  /* 0x000000260303823e */ /* 0x000fe400000010ff */
[----:B------:R-:W-:Y:S01]  /*2fd0*/  @!P0 F2FP.BF16.F32.PACK_AB R4, R4, R39 ;  /* 0x000000270404823e */ /* 0x000fe200000010ff */
[----:B------:R-:W-:Y:S01]  /*2fe0*/  @!P0 IMAD.MOV.U32 R21, RZ, RZ, R2 ;  /* 0x000000ffff158224 */ /* 0x000fe200078e0002 */
[----:B------:R-:W-:Y:S02]  /*2ff0*/  IADD3 R6, P2, P1, R6, R65, R6 ;  /* 0x0000004106067210 */ /* 0x000fe4000795e006 */
[----:B------:R-:W-:Y:S01]  /*3000*/  @!P0 MOV R22, R3 ;  /* 0x0000000300168202 */ /* 0x000fe20000000f00 */
[----:B------:R-:W-:Y:S01]  /*3010*/  @!P0 IMAD.MOV.U32 R23, RZ, RZ, R4 ;  /* 0x000000ffff178224 */ /* 0x000fe200078e0004 */
[----:B------:R-:W-:Y:S05]  /*3020*/  IADD3.X R7, PT, PT, R7, R64, R7, P2, P1 ;  /* 0x0000004007077210 */ /* 0x000fea00017e2407 */
[----:B------:R4:W-:Y:S04]  /*3030*/  STG.E.128 desc[UR6][R6.64], R20 ;  /* 0x0000001406007986 */ /* 0x0009e8000c101d06 */
.L_x_3402:
[----:B------:R-:W-:Y:S05]  /*3040*/  BSYNC.RECONVERGENT B0 ;  /* 0x0000000000007941 */ /* 0x000fea0003800200 */
.L_x_3401:
[----:B------:R-:W-:Y:S04]  /*3050*/  BSSY.RECONVERGENT B0, `(.L_x_3403) ;  /* 0x0000038000007945 */ /* 0x000fe80003800200 */
[----:B------:R-:W-:Y:S05]  /*3060*/  @P6 BRA `(.L_x_3404) ;  /* 0x0000000000d86947 */ /* 0x000fea0003800000 */
[----:B------:R-:W-:Y:S02]  /*3070*/  ISETP.GE.AND P0, PT, R12, R16, PT ;  /* 0x000000100c00720c */ /* 0x000fe40003f06270 */
[C---:B------:R-:W-:Y:S04]  /*3080*/  LEA R16, P1, R30.reuse, R36, 0x7 ;  /* 0x000000241e107211 */ /* 0x040fe800078238ff */
[----:B------:R-:W-:Y:S06]  /*3090*/  LEA.HI.X R17, R30, R37, R31, 0x7, P1 ;  /* 0x000000251e117211 */ /* 0x000fec00008f3c1f */
[----:B---3--:R-:W3:Y:S01]  /*30a0*/  LDG.E.128 R16, desc[UR6][R16.64] ;  /* 0x0000000610107981 */ /* 0x008ee2000c1e1d00 */
[----:B------:R-:W-:Y:S04]  /*30b0*/  @!P0 IMAD.WIDE R2, R5, 0x2, R14 ;  /* 0x0000000205028825 */ /* 0x000fe800078e020e */
[C---:B------:R-:W-:Y:S04]  /*30c0*/  @!P0 IMAD.WIDE R28, R11.reuse, 0x80, R28 ;  /* 0x000000800b1c8825 */ /* 0x040fe800078e021c */
[----:B------:R-:W-:Y:S02]  /*30d0*/  @!P0 IMAD.WIDE R2, R11, 0x80, R2 ;  /* 0x000000800b028825 */ /* 0x000fe400078e0202 */
[----:B------:R-:W5:Y:S06]  /*30e0*/  @!P0 LDG.E.64 R28, desc[UR6][R28.64] ;  /* 0x000000061c1c8981 */ /* 0x000f6c000c1e1b00 */
[----:B------:R-:W2:Y:S01]  /*30f0*/  @!P0 LDG.E.64 R2, desc[UR6][R2.64] ;  /* 0x0000000602028981 */ /* 0x000ea2000c1e1b00 */
[C---:B---3--:R-:W-:Y:S02]  /*3100*/  @!P0 LOP3.LUT R0, R16.reuse, 0xffff0000, RZ, 0xc0, !PT ;  /* 0xffff000010008812 */ /* 0x048fe400078ec0ff */
[----:B-1--4-:R-:W-:Y:S02]  /*3110*/  @!P0 SHF.L.U32 R20, R16, 0x10, RZ ;  /* 0x0000001010148819 */ /* 0x012fe400000006ff */
[C---:B-----5:R-:W-:Y:S01]  /*3120*/  @!P0 LOP3.LUT R21, R28.reuse, 0xffff0000, RZ, 0xc0, !PT ;  /* 0xffff00001c158812 */ /* 0x060fe200078ec0ff */
[----:B------:R-:W-:Y:S01]  /*3130*/  @!P0 IMAD.U32 R8, R28, 0x10000, RZ ;  /* 0x000100001c088824 */ /* 0x000fe200078e00ff */
[C---:B------:R-:W-:Y:S01]  /*3140*/  @!P0 LOP3.LUT R23, R29.reuse, 0xffff0000, RZ, 0xc0, !PT ;  /* 0xffff00001d178812 */ /* 0x040fe200078ec0ff */
[----:B------:R-:W-:Y:S02]  /*3150*/  @!P0 IMAD.U32 R22, R29, 0x10000, RZ ;  /* 0x000100001d168824 */ /* 0x000fe400078e00ff */
[----:B------:R-:W-:Y:S01]  /*3160*/  @!P0 FMUL.FTZ R24, R0, R8 ;  /* 0x0000000800188220 */ /* 0x000fe20000410000 */
[C---:B--2---:R-:W-:Y:S01]  /*3170*/  @!P0 SHF.L.U32 R7, R2.reuse, 0x10, RZ ;  /* 0x0000001002078819 */ /* 0x044fe200000006ff */
[----:B------:R-:W-:Y:S01]  /*3180*/  @!P0 IMAD.U32 R4, R3, 0x10000, RZ ;  /* 0x0001000003048824 */ /* 0x000fe200078e00ff */
[----:B------:R-:W-:Y:S02]  /*3190*/  @!P0 LOP3.LUT R6, R2, 0xffff0000, RZ, 0xc0, !PT ;  /* 0xffff000002068812 */ /* 0x000fe400078ec0ff */
[----:B------:R-:W-:Y:S01]  /*31a0*/  @!P0 LOP3.LUT R2, R17, 0xffff0000, RZ, 0xc0, !PT ;  /* 0xffff000011028812 */ /* 0x000fe200078ec0ff */
[-C--:B------:R-:W-:Y:S01]  /*31b0*/  @!P0 FMUL.FTZ R0, R0, R7.reuse ;  /* 0x0000000700008220 */ /* 0x080fe20000410000 */
[----:B------:R-:W-:Y:S01]  /*31c0*/  @!P0 LOP3.LUT R5, R3, 0xffff0000, RZ, 0xc0, !PT ;  /* 0xffff000003058812 */ /* 0x000fe200078ec0ff */
        /* <DEDUP_REMOVED lines=8> */
[----:B------:R-:W-:Y:S01]  /*3250*/  @!P0 FMUL.FTZ R26, R3, R22 ;  /* 0x00000016031a8220 */ /* 0x000fe20000410000 */
[----:B------:R-:W-:Y:S01]  /*3260*/  @!P0 FFMA.FTZ R25, R8, R6, -R25 ;  /* 0x0000000608198223 */ /* 0x000fe20000010819 */
[----:B------:R-:W-:Y:S01]  /*3270*/  @!P0 SHF.L.U32 R6, R18, 0x10, RZ ;  /* 0x0000001012068819 */ /* 0x000fe200000006ff */
[----:B------:R-:W-:Y:S01]  /*3280*/  @!P0 IMAD.U32 R20, R19, 0x10000, RZ ;  /* 0x0001000013148824 */ /* 0x000fe200078e00ff */
[----:B------:R-:W-:Y:S01]  /*3290*/  @!P0 MOV R16, R0 ;  /* 0x0000000000108202 */ /* 0x000fe20000000f00 */
[----:B------:R-:W-:Y:S01]  /*32a0*/  @!P0 FMUL.FTZ R27, R7, R23 ;  /* 0x00000017071b8220 */ /* 0x000fe20000410000 */
[-C--:B------:R-:W-:Y:S01]  /*32b0*/  @!P0 FMUL.FTZ R3, R3, R4.reuse ;  /* 0x0000000403038220 */ /* 0x080fe20000410000 */
[----:B------:R-:W-:Y:S01]  /*32c0*/  @!P0 FFMA.FTZ R26, R6, R4, -R26 ;  /* 0x00000004061a8223 */ /* 0x000fe2000001081a */
[-C--:B------:R-:W-:Y:S01]  /*32d0*/  @!P0 FMUL.FTZ R4, R7, R5.reuse ;  /* 0x0000000507048220 */ /* 0x080fe20000410000 */
[----:B------:R-:W-:Y:S01]  /*32e0*/  @!P0 FFMA.FTZ R2, R21, R8, R2 ;  /* 0x0000000815028223 */ /* 0x000fe20000010002 */
[----:B------:R-:W-:Y:S01]  /*32f0*/  @!P0 FFMA.FTZ R7, R20, R5, -R27 ;  /* 0x0000000514078223 */ /* 0x000fe2000001081b */
[----:B------:R-:W-:Y:S01]  /*3300*/  LEA R5, P1, R46, R65, 0x6 ;  /* 0x000000412e057211 */ /* 0x000fe200078230ff */
[----:B------:R-:W-:Y:S01]  /*3310*/  @!P0 FFMA.FTZ R3, R22, R6, R3 ;  /* 0x0000000616038223 */ /* 0x000fe20000010003 */
[----:B------:R-:W-:Y:S01]  /*3320*/  @!P0 FFMA.FTZ R4, R23, R20, R4 ;  /* 0x0000001417048223 */ /* 0x000fe20000010004 */
[----:B------:R-:W-:Y:S02]  /*3330*/  @!P0 F2FP.BF16.F32.PACK_AB R2, R2, R25 ;  /* 0x000000190202823e */ /* 0x000fe400000010ff */
[C---:B------:R-:W-:Y:S02]  /*3340*/  LEA R20, P2, R46.reuse, R5, 0x7 ;  /* 0x000000052e147211 */ /* 0x040fe400078438ff */
[--C-:B------:R-:W-:Y:S01]  /*3350*/  LEA.HI.X R5, R46, R64, R47.reuse, 0x6, P1 ;  /* 0x000000402e057211 */ /* 0x100fe200008f342f */
[----:B------:R-:W-:Y:S01]  /*3360*/  @!P0 IMAD.MOV.U32 R17, RZ, RZ, R2 ;  /* 0x000000ffff118224 */ /* 0x000fe200078e0002 */
[----:B------:R-:W-:Y:S02]  /*3370*/  @!P0 F2FP.BF16.F32.PACK_AB R3, R3, R26 ;  /* 0x0000001a0303823e */ /* 0x000fe400000010ff */
[----:B------:R-:W-:Y:S02]  /*3380*/  @!P0 F2FP.BF16.F32.PACK_AB R4, R4, R7 ;  /* 0x000000070404823e */ /* 0x000fe400000010ff */
[----:B------:R-:W-:Y:S02]  /*3390*/  LEA.HI.X R21, R46, R5, R47, 0x7, P2 ;  /* 0x000000052e157211 */ /* 0x000fe400010f3c2f */
[----:B------:R-:W-:Y:S02]  /*33a0*/  @!P0 MOV R18, R3 ;  /* 0x0000000300128202 */ /* 0x000fe40000000f00 */
[----:B------:R-:W-:Y:S05]  /*33b0*/  @!P0 MOV R19, R4 ;  /* 0x0000000400138202 */ /* 0x000fea0000000f00 */
[----:B------:R1:W-:Y:S02]  /*33c0*/  STG.E.128 desc[UR6][R20.64], R16 ;  /* 0x0000001014007986 */ /* 0x0003e4000c101d06 */
.L_x_3404:
[----:B------:R-:W-:Y:S05]  /*33d0*/  BSYNC.RECONVERGENT B0 ;  /* 0x0000000000007941 */ /* 0x000fea0003800200 */
.L_x_3403:
[----:B-1----:R-:W1:Y:S01]  /*33e0*/  LDC R16, c[0x0][0x450] ;  /* 0x00011400ff107b82 */ /* 0x002e620000000800 */
[----:B--2---:R-:W-:Y:S05]  /*33f0*/  IMAD.U32 R32, R32, -0x40, RZ ;  /* 0xffffffc020207824 */ /* 0x004fea00078e00ff */
[C---:B------:R-:W-:Y:S02]  /*3400*/  LEA R34, P0, R32.reuse, R34, 0x1 ;  /* 0x0000002220227211 */ /* 0x040fe400078008ff */
[C---:B------:R-:W-:Y:S02]  /*3410*/  LEA R14, P1, R32.reuse, R14, 0x1 ;  /* 0x0000000e200e7211 */ /* 0x040fe400078208ff */
[C---:B------:R-:W-:Y:S02]  /*3420*/  LEA.HI.X.SX32 R35, R32.reuse, R35, 0x1, P0 ;  /* 0x0000002320237211 */ /* 0x040fe400000f0eff */
[----:B------:R-:W-:Y:S01]  /*3430*/  LEA.HI.X.SX32 R15, R32, R15, 0x1, P1 ;  /* 0x0000000f200f7211 */ /* 0x000fe200008f0eff */
[----:B------:R-:W-:Y:S05]  /*3440*/  BRA `(.L_x_3395) ;  /* 0x00000018003c7947 */ /* 0x000fea0003800000 */
.L_x_3396:
[----:B------:R-:W-:Y:S01]  /*3450*/  ISETP.NE.AND P3, PT, R78, RZ, PT ;  /* 0x000000ff4e00720c */ /* 0x000fe20003f65270 */
[----:B------:R-:W1:Y:S01]  /*3460*/  LDC.64 R50, c[0x0][0x4a8] ;  /* 0x00012a00ff327b82 */ /* 0x000e620000000a00 */
[----:B------:R-:W-:Y:S01]  /*3470*/  LEA.HI R18, R16, R16, RZ, 0x1 ;  /* 0x0000001010127211 */ /* 0x000fe200078f08ff */
[----:B------:R-:W-:Y:S01]  /*3480*/  BSSY.RECONVERGENT B0, `(.L_x_3405) ;  /* 0x0000061000007945 */ /* 0x000fe20003800200 */
[C---:B------:R-:W-:Y:S02]  /*3490*/  ISETP.GE.OR P0, PT, R82.reuse, R75, P3 ;  /* 0x0000004b5200720c */ /* 0x040fe40001f06670 */
[----:B------:R-:W-:Y:S03]  /*34a0*/  SHF.R.S32.HI R18, RZ, 0x1, R18 ;  /* 0x00000001ff127819 */ /* 0x000fe60000011412 */
[----:B------:R-:W4:Y:S01]  /*34b0*/  LDC R81, c[0x0][0x450] ;  /* 0x00011400ff517b82 */ /* 0x000f220000000800 */
[----:B------:R-:W-:Y:S02]  /*34c0*/  ISETP.LT.OR P2, PT, R82, R76, P0 ;  /* 0x0000004c5200720c */ /* 0x000fe40000741670 */
[----:B------:R-:W-:Y:S01]  /*34d0*/  SHF.R.U32.HI R17, RZ, 0x1, R16 ;  /* 0x00000001ff117819 */ /* 0x000fe20000011610 */
[----:B------:R-:W-:Y:S03]  /*34e0*/  IMAD.MOV R18, RZ, RZ, -R18 ;  /* 0x000000ffff127224 */ /* 0x000fe600078e0a12 */
[----:B------:R-:W-:Y:S04]  /*34f0*/  ISETP.GE.U32.AND P1, PT, R12, R17, PT ;  /* 0x000000110c00720c */ /* 0x000fe80003f26070 */
[----:B------:R-:W-:Y:S02]  /*3500*/  SEL R17, R17, R18, !P1 ;  /* 0x0000001211117207 */ /* 0x000fe40004800000 */
[C---:B-1----:R-:W-:Y:S04]  /*3510*/  LEA R20, P0, R50.reuse, R10, 0x6 ;  /* 0x0000000a32147211 */ /* 0x042fe800078030ff */
[----:B------:R-:W-:Y:S01]  /*3520*/  LEA.HI.X R21, R50, R9, R51, 0x6, P0 ;  /* 0x0000000932157211 */ /* 0x000fe200000f3433 */
[----:B------:R-:W-:Y:S08]  /*3530*/  @P2 BRA `(.L_x_3406) ;  /* 0x0000000400542947 */ /* 0x000ff00003800000 */
[----:B------:R-:W-:Y:S01]  /*3540*/  ISETP.GE.AND P0, PT, R12, R16, PT ;  /* 0x000000100c00720c */ /* 0x000fe20003f06270 */
[----:B------:R-:W-:Y:S05]  /*3550*/  IMAD.MOV.U32 R8, RZ, RZ, R10 ;  /* 0x000000ffff087224 */ /* 0x000fea00078e000a */
[----:B------:R1:W5:Y:S07]  /*3560*/  LDG.E.128 R36, desc[UR6][R8.64] ;  /* 0x0000000608247981 */ /* 0x00036e000c1e1d00 */
[----:B--2---:R-:W-:Y:S01]  /*3570*/  @!P0 SEL R3, R18, RZ, P1 ;  /* 0x000000ff12038207 */ /* 0x004fe20000800000 */
[----:B------:R-:W-:Y:S01]  /*3580*/  @!P0 IMAD.WIDE R4, R17, 0x2, R8 ;  /* 0x0000000211048825 */ /* 0x000fe200078e0208 */
[----:B------:R-:W-:Y:S03]  /*3590*/  @!P0 SHF.R.S32.HI R0, RZ, 0x1f, R18 ;  /* 0x0000001fff008819 */ /* 0x000fe60000011412 */
[C---:B------:R-:W-:Y:S01]  /*35a0*/  @!P0 IMAD.SHL.U32 R2, R3.reuse, 0x2, RZ ;  /* 0x0000000203028824 */ /* 0x040fe200078e00ff */
[----:B------:R-:W-:Y:S01]  /*35b0*/  @!P0 SEL R0, R0, RZ, P1 ;  /* 0x000000ff00008207 */ /* 0x000fe20000800000 */
[----:B------:R-:W1:Y:S03]  /*35c0*/  @!P0 LDG.E.128 R4, desc[UR6][R4.64] ;  /* 0x0000000604048981 */ /* 0x000e66000c1e1d00 */
        /* <DEDUP_REMOVED lines=8> */
[----:B------:R3:W4:Y:S01]  /*3650*/  @!P0 LDG.E.128 R40, desc[UR6][R2.64] ;  /* 0x0000000602288981 */ /* 0x000722000c1e1d00 */
[C---:B-1----:R-:W-:Y:S01]  /*3660*/  @!P0 SHF.L.U32 R8, R7.reuse, 0x10, RZ ;  /* 0x0000001007088819 */ /* 0x042fe200000006ff */
[C---:B------:R-:W-:Y:S01]  /*3670*/  @!P0 IMAD.U32 R0, R4.reuse, 0x10000, RZ ;  /* 0x0001000004008824 */ /* 0x040fe200078e00ff */
[----:B------:R-:W-:Y:S02]  /*3680*/  @!P0 LOP3.LUT R22, R7, 0xffff0000, RZ, 0xc0, !PT ;  /* 0xffff000007168812 */ /* 0x000fe400078ec0ff */
[----:B---3--:R-:W-:Y:S02]  /*3690*/  @!P0 LOP3.LUT R2, R4, 0xffff0000, RZ, 0xc0, !PT ;  /* 0xffff000004028812 */ /* 0x008fe400078ec0ff */
[C---:B------:R-:W-:Y:S02]  /*36a0*/  @!P0 SHF.L.U32 R3, R5.reuse, 0x10, RZ ;  /* 0x0000001005038819 */ /* 0x040fe400000006ff */
[----:B------:R-:W-:Y:S01]  /*36b0*/  @!P0 LOP3.LUT R4, R5, 0xffff0000, RZ, 0xc0, !PT ;  /* 0xffff000005048812 */ /* 0x000fe200078ec0ff */
[C---:B------:R-:W-:Y:S01]  /*36c0*/  @!P0 IMAD.U32 R5, R6.reuse, 0x10000, RZ ;  /* 0x0001000006058824 */ /* 0x040fe200078e00ff */
[----:B------:R-:W-:Y:S02]  /*36d0*/  @!P0 LOP3.LUT R6, R6, 0xffff0000, RZ, 0xc0, !PT ;  /* 0xffff000006068812 */ /* 0x000fe400078ec0ff */
[C---:B--2---:R-:W-:Y:S01]  /*36e0*/  @!P0 SHF.L.U32 R7, R91.reuse, 0x10, RZ ;  /* 0x000000105b078819 */ /* 0x044fe200000006ff */
[----:B------:R-:W-:Y:S01]  /*36f0*/  @!P0 IMAD.U32 R24, R90, 0x10000, RZ ;  /* 0x000100005a188824 */ /* 0x000fe200078e00ff */
[----:B------:R-:W-:Y:S01]  /*3700*/  @!P0 LOP3.LUT R19, R91, 0xffff0000, RZ, 0xc0, !PT ;  /* 0xffff00005b138812 */ /* 0x000fe200078ec0ff */
[----:B------:R-:W-:Y:S01]  /*3710*/  @!P0 IMAD.U32 R28, R88, 0x10000, RZ ;  /* 0x00010000581c8824 */ /* 0x000fe200078e00ff */
        /* <DEDUP_REMOVED lines=8> */
[----:B----4-:R-:W-:Y:S01]  /*37a0*/  @!P0 LOP3.LUT R29, R42, 0xffff0000, RZ, 0xc0, !PT ;  /* 0xffff00002a1d8812 */ /* 0x010fe200078ec0ff */
[----:B------:R-:W-:Y:S01]  /*37b0*/  @!P2 FADD.FTZ R28, -R28, -RZ ;  /* 0x800000ff1c1ca221 */ /* 0x000fe20000010100 */
[----:B------:R-:W-:Y:S01]  /*37c0*/  @!P0 SHF.L.U32 R30, R43, 0x10, RZ ;  /* 0x000000102b1e8819 */ /* 0x000fe200000006ff */
[----:B------:R-:W-:Y:S01]  /*37d0*/  @!P2 FADD.FTZ R25, -R25, -RZ ;  /* 0x800000ff1919a221 */ /* 0x000fe20000010100 */
[----:B------:R-:W-:Y:S01]  /*37e0*/  @!P0 LOP3.LUT R31, R43, 0xffff0000, RZ, 0xc0, !PT ;  /* 0xffff00002b1f8812 */ /* 0x000fe200078ec0ff */
[----:B------:R-:W-:Y:S01]  /*37f0*/  @!P2 FADD.FTZ R27, -R27, -RZ ;  /* 0x800000ff1b1ba221 */ /* 0x000fe20000010100 */
[----:B------:R-:W-:Y:S01]  /*3800*/  @!P0 FMUL.FTZ R7, R8, R7 ;  /* 0x0000000708078220 */ /* 0x000fe20000410000 */
[----:B------:R-:W-:Y:S01]  /*3810*/  @!P2 FADD.FTZ R26, -R26, -RZ ;  /* 0x800000ff1a1aa221 */ /* 0x000fe20000010100 */
[----:B------:R-:W-:Y:S01]  /*3820*/  @!P0 FMUL.FTZ R8, R22, R19 ;  /* 0x0000001316088220 */ /* 0x000fe20000410000 */
[----:B-----5:R-:W-:Y:S02]  /*3830*/  @!P0 IMAD.U32 R19, R36, 0x10000, RZ ;  /* 0x0001000024138824 */ /* 0x020fe400078e00ff */
[----:B------:R-:W-:Y:S01]  /*3840*/  @!P0 FMUL.FTZ R6, R6, R23 ;  /* 0x0000001706068220 */ /* 0x000fe20000410000 */
[----:B------:R-:W-:Y:S01]  /*3850*/  @!P0 LOP3.LUT R23, R36, 0xffff0000, RZ, 0xc0, !PT ;  /* 0xffff000024178812 */ /* 0x000fe200078ec0ff */
[----:B------:R-:W-:Y:S02]  /*3860*/  @!P0 IMAD.U32 R22, R40, 0x10000, RZ ;  /* 0x0001000028168824 */ /* 0x000fe400078e00ff */
[----:B------:R-:W-:Y:S01]  /*3870*/  @!P0 FMUL.FTZ R0, R0, R28 ;  /* 0x0000001c00008220 */ /* 0x000fe20000410000 */
[----:B------:R-:W-:Y:S01]  /*3880*/  @!P0 FMUL.FTZ R5, R5, R24 ;  /* 0x0000001805058220 */ /* 0x000fe20000410000 */
[----:B------:R-:W-:Y:S01]  /*3890*/  @!P0 LOP3.LUT R24, R40, 0xffff0000, RZ, 0xc0, !PT ;  /* 0xffff000028188812 */ /* 0x000fe200078ec0ff */
[----:B------:R-:W-:Y:S01]  /*38a0*/  @!P0 FMUL.FTZ R2, R2, R27 ;  /* 0x0000001b02028220 */ /* 0x000fe20000410000 */
[----:B------:R-:W-:Y:S01]  /*38b0*/  @!P0 LOP3.LUT R27, R41, 0xffff0000, RZ, 0xc0, !PT ;  /* 0xffff0000291b8812 */ /* 0x000fe200078ec0ff */
[----:B------:R-:W-:Y:S01]  /*38c0*/  @!P0 FMUL.FTZ R4, R4, R25 ;  /* 0x0000001904048220 */ /* 0x000fe20000410000 */
[----:B------:R-:W-:Y:S01]  /*38d0*/  @!P0 SHF.L.U32 R25, R37, 0x10, RZ ;  /* 0x0000001025198819 */ /* 0x000fe200000006ff */
        /* <DEDUP_REMOVED lines=19> */
[----:B------:R-:W-:Y:S01]  /*3a10*/  @!P0 F2FP.BF16.F32.PACK_AB R5, R6, R5 ;  /* 0x000000050605823e */ /* 0x000fe200000010ff */
[----:B------:R-:W-:Y:S01]  /*3a20*/  IMAD.MOV.U32 R2, RZ, RZ, R65 ;  /* 0x000000ffff027224 */ /* 0x000fe200078e0041 */
[----:B------:R-:W-:Y:S02]  /*3a30*/  @!P0 F2FP.BF16.F32.PACK_AB R7, R8, R7 ;  /* 0x000000070807823e */ /* 0x000fe400000010ff */
[----:B------:R-:W-:Y:S01]  /*3a40*/  @!P0 MOV R37, R3 ;  /* 0x0000000300258202 */ /* 0x000fe20000000f00 */
[----:B------:R-:W-:Y:S01]  /*3a50*/  @!P0 IMAD.MOV.U32 R38, RZ, RZ, R5 ;  /* 0x000000ffff268224 */ /* 0x000fe200078e0005 */
[----:B------:R-:W-:Y:S02]  /*3a60*/  MOV R3, R64 ;  /* 0x0000004000037202 */ /* 0x000fe40000000f00 */
[----:B------:R-:W-:Y:S05]  /*3a70*/  @!P0 MOV R39, R7 ;  /* 0x0000000700278202 */ /* 0x000fea0000000f00 */
[----:B------:R1:W-:Y:S02]  /*3a80*/  STG.E.128 desc[UR6][R2.64], R36 ;  /* 0x0000002402007986 */ /* 0x0003e4000c101d06 */
.L_x_3406:
[----:B---3--:R-:W-:Y:S05]  /*3a90*/  BSYNC.RECONVERGENT B0 ;  /* 0x0000000000007941 */ /* 0x008fea0003800200 */
.L_x_3405:
[----:B------:R-:W-:Y:S01]  /*3aa0*/  ISETP.NE.AND P0, PT, R86, RZ, PT ;  /* 0x000000ff5600720c */ /* 0x000fe20003f05270 */
[----:B------:R-:W-:Y:S11]  /*3ab0*/  BSSY.RECONVERGENT B0, `(.L_x_3407) ;  /* 0x000005b000007945 */ /* 0x000ff60003800200 */
[----:B------:R-:W-:Y:S01]  /*3ac0*/  @!UPT UIADD3 URZ, UPT, UPT, URZ, URZ, URZ ;  /* 0x000000fffffff290 */ /* 0x000fe2000fffe0ff */
[----:B------:R-:W-:Y:S05]  /*3ad0*/  @P0 BRA `(.L_x_3408) ;  /* 0x0000000400600947 */ /* 0x000fea0003800000 */
[----:B------:R-:W-:Y:S01]  /*3ae0*/  ISETP.GE.AND P0, PT, R12, R16, PT ;  /* 0x000000100c00720c */ /* 0x000fe20003f06270 */
[----:B-1----:R-:W3:Y:S11]  /*3af0*/  LDG.E.128 R36, desc[UR6][R20.64] ;  /* 0x0000000614247981 */ /* 0x002ef6000c1e1d00 */
[----:B------:R-:W-:Y:S01]  /*3b00*/  @!UPT UIADD3 URZ, UPT, UPT, URZ, URZ, URZ ;  /* 0x000000fffffff290 */ /* 0x000fe2000fffe0ff */
[----:B--2---:R-:W-:Y:S01]  /*3b10*/  @!P0 SHF.R.S32.HI R2, RZ, 0x1f, R18 ;  /* 0x0000001fff028819 */ /* 0x004fe20000011412 */
[----:B------:R-:W-:Y:S01]  /*3b20*/  @!P0 IMAD.SHL.U32 R0, R11, 0x20, RZ ;  /* 0x000000200b008824 */ /* 0x000fe200078e00ff */
[----:B------:R-:W-:Y:S01]  /*3b30*/  @!P0 SEL R3, R18, RZ, P1 ;  /* 0x000000ff12038207 */ /* 0x000fe20000800000 */
[----:B------:R-:W-:Y:S01]  /*3b40*/  @!P0 IMAD.WIDE R4, R17, 0x2, R20 ;  /* 0x0000000211048825 */ /* 0x000fe200078e0214 */
[----:B------:R-:W-:Y:S02]  /*3b50*/  @!P0 SEL R2, R2, RZ, P1 ;  /* 0x000000ff02028207 */ /* 0x000fe40000800000 */
[C---:B------:R-:W-:Y:S03]  /*3b60*/  @!P0 IADD3 R3, P2, PT, R0.reuse, R3, RZ ;  /* 0x0000000300038210 */ /* 0x040fe60007f5e0ff */
[----:B------:R-:W2:Y:S01]  /*3b70*/  @!P0 LDG.E.128 R4, desc[UR6][R4.64] ;  /* 0x0000000604048981 */ /* 0x000ea2000c1e1d00 */
[----:B------:R-:W-:Y:S01]  /*3b80*/  @!P0 LEA.HI.X.SX32 R0, R0, R2, 0x1, P2 ;  /* 0x0000000200008211 */ /* 0x000fe200010f0eff */
[C---:B------:R-:W-:Y:S03]  /*3b90*/  @!P0 IMAD.SHL.U32 R2, R3.reuse, 0x2, RZ ;  /* 0x0000000203028824 */ /* 0x040fe600078e00ff */
[----:B------:R-:W-:Y:S02]  /*3ba0*/  @!P0 SHF.L.U64.HI R0, R3, 0x1, R0 ;  /* 0x0000000103008819 */ /* 0x000fe40000010200 */
[----:B------:R-:W-:Y:S04]  /*3bb0*/  @!P0 IADD3 R88, P2, PT, R2, R69, RZ ;  /* 0x0000004502588210 */ /* 0x000fe80007f5e0ff */
[----:B------:R-:W-:Y:S02]  /*3bc0*/  @!P0 IADD3.X R89, PT, PT, R0, R68, RZ, P2, !PT ;  /* 0x0000004400598210 */ /* 0x000fe400017fe4ff */
[----:B------:R-:W-:Y:S04]  /*3bd0*/  @!P0 IADD3 R2, P2, PT, R2, R71, RZ ;  /* 0x0000004702028210 */ /* 0x000fe80007f5e0ff */
[----:B------:R-:W5:Y:S01]  /*3be0*/  @!P0 LDG.E.128 R88, desc[UR6][R88.64] ;  /* 0x0000000658588981 */ /* 0x000f62000c1e1d00 */
[----:B------:R-:W-:Y:S01]  /*3bf0*/  @!P0 IMAD.X R3, R0, 0x1, R70, P2 ;  /* 0x0000000100038824 */ /* 0x000fe200010e0646 */
[----:B------:R-:W-:Y:S02]  /*3c00*/  PLOP3.LUT P2, PT, PT, PT, PT, 0x80, 0x8 ;  /* 0x000000000008781c */ /* 0x000fe40003f4f070 */
[----:B------:R-:W-:Y:S04]  /*3c10*/  @!P0 PLOP3.LUT P2, PT, P1, PT, PT, 0x80, 0x8 ;  /* 0x000000000008881c */ /* 0x000fe80000f4f070 */
[----:B------:R1:W4:Y:S01]  /*3c20*/  @!P0 LDG.E.128 R40, desc[UR6][R2.64] ;  /* 0x0000000602288981 */ /* 0x000322000c1e1d00 */
[C---:B--2---:R-:W-:Y:S01]  /*3c30*/  @!P0 LOP3.LUT R22, R7.reuse, 0xffff0000, RZ, 0xc0, !PT ;  /* 0xffff000007168812 */ /* 0x044fe200078ec0ff */
[----:B------:R-:W-:Y:S01]  /*3c40*/  @!P0 IMAD.U32 R8, R7, 0x10000, RZ ;  /* 0x0001000007088824 */ /* 0x000fe200078e00ff */
[C---:B-1----:R-:W-:Y:S01]  /*3c50*/  @!P0 LOP3.LUT R2, R4.reuse, 0xffff0000, RZ, 0xc0, !PT ;  /* 0xffff000004028812 */ /* 0x042fe200078ec0ff */
[----:B------:R-:W-:Y:S01]  /*3c60*/  @!P0 IMAD.U32 R0, R4, 0x10000, RZ ;  /* 0x0001000004008824 */ /* 0x000fe200078e00ff */
[C---:B------:R-:W-:Y:S02]  /*3c70*/  @!P0 SHF.L.U32 R3, R5.reuse, 0x10, RZ ;  /* 0x0000001005038819 */ /* 0x040fe400000006ff */
[----:B------:R-:W-:Y:S01]  /*3c80*/  @!P0 LOP3.LUT R4, R5, 0xffff0000, RZ, 0xc0, !PT ;  /* 0xffff000005048812 */ /* 0x000fe200078ec0ff */
[C---:B------:R-:W-:Y:S01]  /*3c90*/  @!P0 IMAD.U32 R5, R6.reuse, 0x10000, RZ ;  /* 0x0001000006058824 */ /* 0x040fe200078e00ff */
[----:B------:R-:W-:Y:S02]  /*3ca0*/  @!P0 LOP3.LUT R6, R6, 0xffff0000, RZ, 0xc0, !PT ;  /* 0xffff000006068812 */ /* 0x000fe400078ec0ff */
[C---:B-----5:R-:W-:Y:S01]  /*3cb0*/  @!P0 SHF.L.U32 R7, R91.reuse, 0x10, RZ ;  /* 0x000000105b078819 */ /* 0x060fe200000006ff */
[----:B------:R-:W-:Y:S01]  /*3cc0*/  @!P0 IMAD.U32 R24, R90, 0x10000, RZ ;  /* 0x000100005a188824 */ /* 0x000fe200078e00ff */
[----:B------:R-:W-:Y:S01]  /*3cd0*/  @!P0 LOP3.LUT R19, R91, 0xffff0000, RZ, 0xc0, !PT ;  /* 0xffff00005b138812 */ /* 0x000fe200078ec0ff */
[----:B------:R-:W-:Y:S01]  /*3ce0*/  @!P0 IMAD.U32 R26, R89, 0x10000, RZ ;  /* 0x00010000591a8824 */ /* 0x000fe200078e00ff */
[----:B------:R-:W-:Y:S01]  /*3cf0*/  @!P0 SHF.L.U32 R28, R88, 0x10, RZ ;  /* 0x00000010581c8819 */ /* 0x000fe200000006ff */
[----:B------:R-:W-:Y:S01]  /*3d00*/  @!P2 FADD.FTZ R7, -R7, -RZ ;  /* 0x800000ff0707a221 */ /* 0x000fe20000010100 */
[----:B------:R-:W-:Y:S01]  /*3d10*/  @!P0 LOP3.LUT R23, R90, 0xffff0000, RZ, 0xc0, !PT ;  /* 0xffff00005a178812 */ /* 0x000fe200078ec0ff */
[----:B------:R-:W-:Y:S01]  /*3d20*/  @!P2 FADD.FTZ R19, -R19, -RZ ;  /* 0x800000ff1313a221 */ /* 0x000fe20000010100 */
[----:B------:R-:W-:Y:S01]  /*3d30*/  @!P0 LOP3.LUT R27, R88, 0xffff0000, RZ, 0xc0, !PT ;  /* 0xffff0000581b8812 */ /* 0x000fe200078ec0ff */
[----:B------:R-:W-:Y:S01]  /*3d40*/  @!P2 FADD.FTZ R28, -R28, -RZ ;  /* 0x800000ff1c1ca221 */ /* 0x000fe20000010100 */
[----:B------:R-:W-:Y:S01]  /*3d50*/  @!P0 LOP3.LUT R25, R89, 0xffff0000, RZ, 0xc0, !PT ;  /* 0xffff000059198812 */ /* 0x000fe200078ec0ff */
[----:B------:R-:W-:Y:S01]  /*3d60*/  @!P0 FMUL.FTZ R7, R8, R7 ;  /* 0x0000000708078220 */ /* 0x000fe20000410000 */
[----:B----4-:R-:W-:Y:S01]  /*3d70*/  @!P0 LOP3.LUT R29, R42, 0xffff0000, RZ, 0xc0, !PT ;  /* 0xffff00002a1d8812 */ /* 0x010fe200078ec0ff */
[----:B------:R-:W-:Y:S01]  /*3d80*/  @!P2 FADD.FTZ R24, -R24, -RZ ;  /* 0x800000ff1818a221 */ /* 0x000fe20000010100 */
[----:B------:R-:W-:Y:S01]  /*3d90*/  @!P0 SHF.L.U32 R30, R43, 0x10, RZ ;  /* 0x000000102b1e8819 */ /* 0x000fe200000006ff */
[----:B------:R-:W-:Y:S01]  /*3da0*/  @!P2 FADD.FTZ R23, -R23, -RZ ;  /* 0x800000ff1717a221 */ /* 0x000fe20000010100 */
[----:B------:R-:W-:Y:S01]  /*3db0*/  @!P0 LOP3.LUT R31, R43, 0xffff0000, RZ, 0xc0, !PT ;  /* 0xffff00002b1f8812 */ /* 0x000fe200078ec0ff */
[----:B------:R-:W-:Y:S01]  /*3dc0*/  @!P0 FMUL.FTZ R8, R22, R19 ;  /* 0x0000001316088220 */ /* 0x000fe20000410000 */
[----:B---3--:R-:W-:Y:S01]  /*3dd0*/  @!P0 SHF.L.U32 R19, R36, 0x10, RZ ;  /* 0x0000001024138819 */ /* 0x008fe200000006ff */
[----:B------:R-:W-:Y:S01]  /*3de0*/  @!P2 FADD.FTZ R27, -R27, -RZ ;  /* 0x800000ff1b1ba221 */ /* 0x000fe20000010100 */
[----:B------:R-:W-:Y:S01]  /*3df0*/  @!P2 FADD.FTZ R26, -R26, -RZ ;  /* 0x800000ff1a1aa221 */ /* 0x000fe20000010100 */
[----:B------:R-:W-:Y:S01]  /*3e00*/  @!P2 FADD.FTZ R25, -R25, -RZ ;  /* 0x800000ff1919a221 */ /* 0x000fe20000010100 */
[----:B------:R-:W-:Y:S02]  /*3e10*/  @!P0 IMAD.U32 R22, R40, 0x10000, RZ ;  /* 0x0001000028168824 */ /* 0x000fe400078e00ff */
[----:B------:R-:W-:Y:S01]  /*3e20*/  @!P0 FMUL.FTZ R0, R0, R28 ;  /* 0x0000001c00008220 */ /* 0x000fe20000410000 */
[----:B------:R-:W-:Y:S01]  /*3e30*/  @!P0 FMUL.FTZ R5, R5, R24 ;  /* 0x0000001805058220 */ /* 0x000fe20000410000 */
[----:B------:R-:W-:Y:S01]  /*3e40*/  @!P0 LOP3.LUT R24, R40, 0xffff0000, RZ, 0xc0, !PT ;  /* 0xffff000028188812 */ /* 0x000fe200078ec0ff */
[----:B------:R-:W-:Y:S01]  /*3e50*/  @!P0 FMUL.FTZ R6, R6, R23 ;  /* 0x0000001706068220 */ /* 0x000fe20000410000 */
[----:B------:R-:W-:Y:S01]  /*3e60*/  @!P0 LOP3.LUT R23, R36, 0xffff0000, RZ, 0xc0, !PT ;  /* 0xffff000024178812 */ /* 0x000fe200078ec0ff */
[----:B------:R-:W-:Y:S01]  /*3e70*/  @!P0 FMUL.FTZ R4, R4, R25 ;  /* 0x0000001904048220 */ /* 0x000fe20000410000 */
[----:B------:R-:W-:Y:S01]  /*3e80*/  @!P0 FFMA.FTZ R0, R19, R22, R0 ;  /* 0x0000001613008223 */ /* 0x000fe20000010000 */
[----:B------:R-:W-:Y:S01]  /*3e90*/  @!P0 LOP3.LUT R19, R37, 0xffff0000, RZ, 0xc0, !PT ;  /* 0xffff000025138812 */ /* 0x000fe200078ec0ff */
[----:B------:R-:W-:Y:S01]  /*3ea0*/  @!P0 FMUL.FTZ R2, R2, R27 ;  /* 0x0000001b02028220 */ /* 0x000fe20000410000 */
[----:B------:R-:W-:Y:S01]  /*3eb0*/  @!P0 LOP3.LUT R27, R41, 0xffff0000, RZ, 0xc0, !PT ;  /* 0xffff0000291b8812 */ /* 0x000fe200078ec0ff */
[----:B------:R-:W-:Y:S01]  /*3ec0*/  @!P0 FMUL.FTZ R3, R3, R26 ;  /* 0x0000001a03038220 */ /* 0x000fe20000410000 */
[----:B------:R-:W-:Y:S02]  /*3ed0*/  @!P0 IMAD.U32 R25, R37, 0x10000, RZ ;  /* 0x0001000025198824 */ /* 0x000fe400078e00ff */
[----:B------:R-:W-:Y:S01]  /*3ee0*/  @!P0 FFMA.FTZ R2, R23, R24, R2 ;  /* 0x0000001817028223 */ /* 0x000fe20000010002 */
[C---:B------:R-:W-:Y:S01]  /*3ef0*/  @!P0 LOP3.LUT R23, R38.reuse, 0xffff0000, RZ, 0xc0, !PT ;  /* 0xffff000026178812 */ /* 0x040fe200078ec0ff */
[----:B------:R-:W-:Y:S01]  /*3f00*/  @!P0 IMAD.U32 R26, R41, 0x10000, RZ ;  /* 0x00010000291a8824 */ /* 0x000fe200078e00ff */
[----:B------:R-:W-:Y:S01]  /*3f10*/  @!P0 SHF.L.U32 R24, R39, 0x10, RZ ;  /* 0x0000001027188819 */ /* 0x000fe200000006ff */
[----:B------:R-:W-:Y:S01]  /*3f20*/  @!P0 IMAD.U32 R22, R38, 0x10000, RZ ;  /* 0x0001000026168824 */ /* 0x000fe200078e00ff */
[----:B------:R-:W-:Y:S01]  /*3f30*/  @!P0 F2FP.BF16.F32.PACK_AB R0, R2, R0 ;  /* 0x000000000200823e */ /* 0x000fe200000010ff */
[----:B------:R-:W-:Y:S02]  /*3f40*/  @!P0 IMAD.U32 R28, R42, 0x10000, RZ ;  /* 0x000100002a1c8824 */ /* 0x000fe400078e00ff */
[----:B------:R-:W-:Y:S01]  /*3f50*/  @!P0 FFMA.FTZ R3, R25, R26, R3 ;  /* 0x0000001a19038223 */ /* 0x000fe20000010003 */
[----:B------:R-:W-:Y:S01]  /*3f60*/  @!P0 FFMA.FTZ R4, R19, R27, R4 ;  /* 0x0000001b13048223 */ /* 0x000fe20000010004 */
[----:B------:R-:W-:Y:S01]  /*3f70*/  @!P0 LOP3.LUT R19, R39, 0xffff0000, RZ, 0xc0, !PT ;  /* 0xffff000027138812 */ /* 0x000fe200078ec0ff */
[----:B------:R-:W-:Y:S01]  /*3f80*/  @!P0 FFMA.FTZ R5, R22, R28, R5 ;  /* 0x0000001c16058223 */ /* 0x000fe20000010005 */
[----:B------:R-:W-:Y:S01]  /*3f90*/  LEA R22, P2, R46, R65, 0x6 ;  /* 0x000000412e167211 */ /* 0x000fe200078430ff */
        /* <DEDUP_REMOVED lines=12> */
.L_x_3408:
[----:B------:R-:W-:Y:S05]  /*4060*/  BSYNC.RECONVERGENT B0 ;  /* 0x0000000000007941 */ /* 0x000fea0003800200 */
.L_x_3407:
[C---:B------:R-:W-:Y:S01]  /*4070*/  ISETP.GE.OR P0, PT, R72.reuse, R75, P3 ;  /* 0x0000004b4800720c */ /* 0x040fe20001f06670 */
[----:B------:R-:W-:Y:S03]  /*4080*/  BSSY.RECONVERGENT B0, `(.L_x_3409) ;  /* 0x0000062000007945 */ /* 0x000fe60003800200 */
[----:B------:R-:W-:Y:S01]  /*4090*/  ISETP.LT.OR P5, PT, R72, R76, P0 ;  /* 0x0000004c4800720c */ /* 0x000fe200007a1670 */
[----:B------:R-:W-:Y:S01]  /*40a0*/  @!UPT UIADD3 URZ, UPT, UPT, URZ, URZ, URZ ;  /* 0x000000fffffff290 */ /* 0x000fe2000fffe0ff */
[----:B------:R-:W-:Y:S11]  /*40b0*/  @P4 BRA `(.L_x_3410) ;  /* 0x0000000400784947 */ /* 0x000ff60003800000 */
[----:B------:R-:W-:Y:S11]  /*40c0*/  ISETP.GE.AND P0, PT, R12, R16, PT ;  /* 0x000000100c00720c */ /* 0x000ff60003f06270 */
[----:B------:R-:W-:Y:S02]  /*40d0*/  @!UPT UIADD3 URZ, UPT, UPT, URZ, URZ, URZ ;  /* 0x000000fffffff290 */ /* 0x000fe4000fffe0ff */
[----:B------:R-:W-:Y:S01]  /*40e0*/  @!P0 SEL R0, R18, RZ, P1 ;  /* 0x000000ff12008207 */ /* 0x000fe20000800000 */
[----:B-12---:R-:W-:Y:S01]  /*40f0*/  @!P0 IMAD.SHL.U32 R3, R11, 0x40, RZ ;  /* 0x000000400b038824 */ /* 0x006fe200078e00ff */
[----:B------:R-:W-:Y:S04]  /*4100*/  @!P0 SHF.R.S32.HI R2, RZ, 0x1f, R18 ;  /* 0x0000001fff028819 */ /* 0x000fe80000011412 */
[C---:B------:R-:W-:Y:S02]  /*4110*/  @!P0 IADD3 R0, P2, PT, R3.reuse, R0, RZ ;  /* 0x0000000003008210 */ /* 0x040fe40007f5e0ff */
[----:B------:R-:W-:Y:S03]  /*4120*/  @!P0 SEL R2, R2, RZ, P1 ;  /* 0x000000ff02028207 */ /* 0x000fe60000800000 */
[----:B---3--:R-:W-:Y:S01]  /*4130*/  @!P0 IMAD.SHL.U32 R22, R0, 0x2, RZ ;  /* 0x0000000200168824 */ /* 0x008fe200078e00ff */
[----:B------:R-:W-:Y:S02]  /*4140*/  @!P0 LEA.HI.X.SX32 R2, R3, R2, 0x1, P2 ;  /* 0x0000000203028211 */ /* 0x000fe400010f0eff */
[----:B------:R-:W-:Y:S02]  /*4150*/  SHF.L.U64.HI R3, R50, 0x6, R51 ;  /* 0x0000000632037819 */ /* 0x000fe40000010233 */
[----:B------:R-:W-:Y:S01]  /*4160*/  @!P0 SHF.L.U64.HI R0, R0, 0x1, R2 ;  /* 0x0000000100008819 */ /* 0x000fe20000010202 */
[----:B------:R-:W-:Y:S01]  /*4170*/  IMAD.SHL.U32 R2, R50, 0x40, RZ ;  /* 0x0000004032027824 */ /* 0x000fe200078e00ff */
[----:B------:R-:W-:Y:S04]  /*4180*/  @!P0 IADD3 R24, P2, PT, R22, R69, RZ ;  /* 0x0000004516188210 */ /* 0x000fe80007f5e0ff */
[----:B------:R-:W-:Y:S02]  /*4190*/  @!P0 IADD3.X R25, PT, PT, R0, R68, RZ, P2, !PT ;  /* 0x0000004400198210 */ /* 0x000fe400017fe4ff */
[----:B------:R-:W-:Y:S04]  /*41a0*/  IADD3 R2, P3, P2, R2, R10, R2 ;  /* 0x0000000a02027210 */ /* 0x000fe80007a7e002 */
[----:B------:R-:W-:Y:S01]  /*41b0*/  IADD3.X R3, PT, PT, R3, R9, R3, P3, P2 ;  /* 0x0000000903037210 */ /* 0x000fe20001fe4403 */
[----:B------:R-:W2:Y:S01]  /*41c0*/  @!P0 LDG.E.128 R24, desc[UR6][R24.64] ;  /* 0x0000000618188981 */ /* 0x000ea2000c1e1d00 */
[----:B------:R-:W-:Y:S01]  /*41d0*/  @!P0 IADD3 R22, P2, PT, R22, R71, RZ ;  /* 0x0000004716168210 */ /* 0x000fe20007f5e0ff */
[----:B------:R-:W-:Y:S04]  /*41e0*/  @!P0 IMAD.WIDE R4, R17, 0x2, R2 ;  /* 0x0000000211048825 */ /* 0x000fe800078e0202 */
[----:B------:R-:W-:Y:S01]  /*41f0*/  @!P0 IMAD.X R23, R0, 0x1, R70, P2 ;  /* 0x0000000100178824 */ /* 0x000fe200010e0646 */
[----:B------:R-:W-:Y:S01]  /*4200*/  PLOP3.LUT P2, PT, PT, PT, PT, 0x80, 0x8 ;  /* 0x000000000008781c */ /* 0x000fe20003f4f070 */
[----:B------:R-:W3:Y:S01]  /*4210*/  @!P0 LDG.E.128 R4, desc[UR6][R4.64] ;  /* 0x0000000604048981 */ /* 0x000ee2000c1e1d00 */
[----:B------:R-:W-:Y:S07]  /*4220*/  @!P0 PLOP3.LUT P2, PT, P1, PT, PT, 0x80, 0x8 ;  /* 0x000000000008881c */ /* 0x000fee0000f4f070 */
[----:B------:R-:W5:Y:S08]  /*4230*/  LDG.E.128 R36, desc[UR6][R2.64] ;  /* 0x0000000602247981 */ /* 0x000f70000c1e1d00 */
[----:B------:R2:W4:Y:S02]  /*4240*/  @!P0 LDG.E.128 R40, desc[UR6][R22.64] ;  /* 0x0000000616288981 */ /* 0x000524000c1e1d00 */
[----:B--2---:R-:W-:Y:S01]  /*4250*/  @!P0 LOP3.LUT R22, R26, 0xffff0000, RZ, 0xc0, !PT ;  /* 0xffff00001a168812 */ /* 0x004fe200078ec0ff */
[----:B------:R-:W-:Y:S01]  /*4260*/  @!P0 IMAD.U32 R19, R27, 0x10000, RZ ;  /* 0x000100001b138824 */ /* 0x000fe200078e00ff */
[----:B------:R-:W-:Y:S01]  /*4270*/  @!P0 SHF.L.U32 R3, R25, 0x10, RZ ;  /* 0x0000001019038819 */ /* 0x000fe200000006ff */
[C---:B------:R-:W-:Y:S01]  /*4280*/  @!P0 IMAD.U32 R0, R24.reuse, 0x10000, RZ ;  /* 0x0001000018008824 */ /* 0x040fe200078e00ff */
[----:B------:R-:W-:Y:S01]  /*4290*/  @!P0 LOP3.LUT R8, R27, 0xffff0000, RZ, 0xc0, !PT ;  /* 0xffff00001b088812 */ /* 0x000fe200078ec0ff */
[----:B------:R-:W-:Y:S01]  /*42a0*/  @!P2 FADD.FTZ R19, -R19, -RZ ;  /* 0x800000ff1313a221 */ /* 0x000fe20000010100 */
[----:B------:R-:W-:Y:S01]  /*42b0*/  @!P0 LOP3.LUT R2, R24, 0xffff0000, RZ, 0xc0, !PT ;  /* 0xffff000018028812 */ /* 0x000fe200078ec0ff */
[----:B------:R-:W-:Y:S01]  /*42c0*/  @!P2 FADD.FTZ R22, -R22, -RZ ;  /* 0x800000ff1616a221 */ /* 0x000fe20000010100 */
[----:B------:R-:W-:Y:S01]  /*42d0*/  @!P0 LOP3.LUT R25, R25, 0xffff0000, RZ, 0xc0, !PT ;  /* 0xffff000019198812 */ /* 0x000fe200078ec0ff */
[----:B------:R-:W-:Y:S01]  /*42e0*/  @!P2 FADD.FTZ R0, -R0, -RZ ;  /* 0x800000ff0000a221 */ /* 0x000fe20000010100 */
[C---:B---3--:R-:W-:Y:S01]  /*42f0*/  @!P0 SHF.L.U32 R29, R4.reuse, 0x10, RZ ;  /* 0x00000010041d8819 */ /* 0x048fe200000006ff */
[----:B------:R-:W-:Y:S01]  /*4300*/  @!P2 FADD.FTZ R3, -R3, -RZ ;  /* 0x800000ff0303a221 */ /* 0x000fe20000010100 */
[----:B------:R-:W-:Y:S01]  /*4310*/  @!P0 LOP3.LUT R28, R4, 0xffff0000, RZ, 0xc0, !PT ;  /* 0xffff0000041c8812 */ /* 0x000fe200078ec0ff */
[----:B------:R-:W-:Y:S01]  /*4320*/  @!P2 FADD.FTZ R25, -R25, -RZ ;  /* 0x800000ff1919a221 */ /* 0x000fe20000010100 */
[----:B------:R-:W-:Y:S01]  /*4330*/  @!P0 LOP3.LUT R27, R5, 0xffff0000, RZ, 0xc0, !PT ;  /* 0xffff0000051b8812 */ /* 0x000fe200078ec0ff */
[----:B------:R-:W-:Y:S01]  /*4340*/  @!P0 IMAD.U32 R23, R26, 0x10000, RZ ;  /* 0x000100001a178824 */ /* 0x000fe200078e00ff */
[----:B------:R-:W-:Y:S01]  /*4350*/  @!P0 SHF.L.U32 R24, R7, 0x10, RZ ;  /* 0x0000001007188819 */ /* 0x000fe200000006ff */
[----:B------:R-:W-:Y:S01]  /*4360*/  @!P0 IMAD.U32 R4, R5, 0x10000, RZ ;  /* 0x0001000005048824 */ /* 0x000fe200078e00ff */
[----:B------:R-:W-:Y:S01]  /*4370*/  @!P0 LOP3.LUT R26, R7, 0xffff0000, RZ, 0xc0, !PT ;  /* 0xffff0000071a8812 */ /* 0x000fe200078ec0ff */
[C---:B------:R-:W-:Y:S01]  /*4380*/  @!P0 IMAD.U32 R5, R6.reuse, 0x10000, RZ ;  /* 0x0001000006058824 */ /* 0x040fe200078e00ff */
[----:B------:R-:W-:Y:S01]  /*4390*/  @!P0 LOP3.LUT R6, R6, 0xffff0000, RZ, 0xc0, !PT ;  /* 0xffff000006068812 */ /* 0x000fe200078ec0ff */
[----:B------:R-:W-:Y:S01]  /*43a0*/  @!P2 FADD.FTZ R23, -R23, -RZ ;  /* 0x800000ff1717a221 */ /* 0x000fe20000010100 */
[----:B------:R-:W-:Y:S01]  /*43b0*/  @!P2 FADD.FTZ R2, -R2, -RZ ;  /* 0x800000ff0202a221 */ /* 0x000fe20000010100 */
[----:B------:R-:W-:Y:S01]  /*43c0*/  @!P2 FADD.FTZ R8, -R8, -RZ ;  /* 0x800000ff0808a221 */ /* 0x000fe20000010100 */
[----:B------:R-:W-:Y:S01]  /*43d0*/  @!P0 FMUL.FTZ R7, R24, R19 ;  /* 0x0000001318078220 */ /* 0x000fe20000410000 */
[----:B-----5:R-:W-:Y:S01]  /*43e0*/  @!P0 SHF.L.U32 R19, R36, 0x10, RZ ;  /* 0x0000001024138819 */ /* 0x020fe200000006ff */
[----:B------:R-:W-:Y:S01]  /*43f0*/  @!P0 FMUL.FTZ R6, R6, R22 ;  /* 0x0000001606068220 */ /* 0x000fe20000410000 */
[----:B----4-:R-:W-:Y:S01]  /*4400*/  @!P0 LOP3.LUT R24, R40, 0xffff0000, RZ, 0xc0, !PT ;  /* 0xffff000028188812 */ /* 0x010fe200078ec0ff */
[----:B------:R-:W-:Y:S01]  /*4410*/  @!P0 FMUL.FTZ R3, R4, R3 ;  /* 0x0000000304038220 */ /* 0x000fe20000410000 */
[----:B------:R-:W-:Y:S01]  /*4420*/  @!P0 LOP3.LUT R30, R42, 0xffff0000, RZ, 0xc0, !PT ;  /* 0xffff00002a1e8812 */ /* 0x000fe200078ec0ff */
[----:B------:R-:W-:Y:S01]  /*4430*/  @!P0 FMUL.FTZ R5, R5, R23 ;  /* 0x0000001705058220 */ /* 0x000fe20000410000 */
[----:B------:R-:W-:Y:S01]  /*4440*/  @!P0 LOP3.LUT R23, R36, 0xffff0000, RZ, 0xc0, !PT ;  /* 0xffff000024178812 */ /* 0x000fe200078ec0ff */
[----:B------:R-:W-:Y:S01]  /*4450*/  @!P0 IMAD.U32 R22, R40, 0x10000, RZ ;  /* 0x0001000028168824 */ /* 0x000fe200078e00ff */
[----:B------:R-:W-:Y:S01]  /*4460*/  @!P0 LOP3.LUT R32, R43, 0xffff0000, RZ, 0xc0, !PT ;  /* 0xffff00002b208812 */ /* 0x000fe200078ec0ff */
[----:B------:R-:W-:Y:S01]  /*4470*/  @!P0 FMUL.FTZ R0, R29, R0 ;  /* 0x000000001d008220 */ /* 0x000fe20000410000 */
[----:B------:R-:W-:Y:S01]  /*4480*/  @!P0 FMUL.FTZ R4, R27, R25 ;  /* 0x000000191b048220 */ /* 0x000fe20000410000 */
[----:B------:R-:W-:Y:S01]  /*4490*/  @!P0 SHF.L.U32 R25, R37, 0x10, RZ ;  /* 0x0000001025198819 */ /* 0x000fe200000006ff */
[----:B------:R-:W-:Y:S01]  /*44a0*/  @!P0 FMUL.FTZ R2, R28, R2 ;  /* 0x000000021c028220 */ /* 0x000fe20000410000 */
[----:B------:R-:W-:Y:S01]  /*44b0*/  @!P0 LOP3.LUT R28, R41, 0xffff0000, RZ, 0xc0, !PT ;  /* 0xffff0000291c8812 */ /* 0x000fe200078ec0ff */
[----:B------:R-:W-:Y:S01]  /*44c0*/  @!P0 FMUL.FTZ R8, R26, R8 ;  /* 0x000000081a088220 */ /* 0x000fe20000410000 */
[----:B------:R-:W-:Y:S01]  /*44d0*/  @!P0 LOP3.LUT R27, R37, 0xffff0000, RZ, 0xc0, !PT ;  /* 0xffff0000251b8812 */ /* 0x000fe200078ec0ff */
[----:B------:R-:W-:Y:S02]  /*44e0*/  @!P0 IMAD.U32 R26, R41, 0x10000, RZ ;  /* 0x00010000291a8824 */ /* 0x000fe400078e00ff */
[----:B------:R-:W-:Y:S01]  /*44f0*/  @!P0 FFMA.FTZ R0, R19, R22, R0 ;  /* 0x0000001613008223 */ /* 0x000fe20000010000 */
[C---:B------:R-:W-:Y:S01]  /*4500*/  @!P0 LOP3.LUT R22, R38.reuse, 0xffff0000, RZ, 0xc0, !PT ;  /* 0xffff000026168812 */ /* 0x040fe200078ec0ff */
[----:B------:R-:W-:Y:S02]  /*4510*/  @!P0 IMAD.U32 R19, R38, 0x10000, RZ ;  /* 0x0001000026138824 */ /* 0x000fe400078e00ff */
[----:B------:R-:W-:Y:S01]  /*4520*/  @!P0 FFMA.FTZ R2, R23, R24, R2 ;  /* 0x0000001817028223 */ /* 0x000fe20000010002 */
[----:B------:R-:W-:Y:S01]  /*4530*/  SHF.L.U32 R24, R46, 0x6, RZ ;  /* 0x000000062e187819 */ /* 0x000fe200000006ff */
[----:B------:R-:W-:Y:S02]  /*4540*/  @!P0 IMAD.U32 R29, R42, 0x10000, RZ ;  /* 0x000100002a1d8824 */ /* 0x000fe400078e00ff */
[----:B------:R-:W-:Y:S01]  /*4550*/  @!P0 FFMA.FTZ R3, R25, R26, R3 ;  /* 0x0000001a19038223 */ /* 0x000fe20000010003 */
[----:B------:R-:W-:Y:S01]  /*4560*/  @!P0 FFMA.FTZ R4, R27, R28, R4 ;  /* 0x0000001c1b048223 */ /* 0x000fe20000010004 */
[----:B------:R-:W-:Y:S01]  /*4570*/  @!P0 F2FP.BF16.F32.PACK_AB R0, R2, R0 ;  /* 0x000000000200823e */ /* 0x000fe200000010ff */
[----:B------:R-:W-:Y:S01]  /*4580*/  @!P0 FFMA.FTZ R5, R19, R29, R5 ;  /* 0x0000001d13058223 */ /* 0x000fe20000010005 */
[C---:B------:R-:W-:Y:S01]  /*4590*/  @!P0 LOP3.LUT R19, R39.reuse, 0xffff0000, RZ, 0xc0, !PT ;  /* 0xffff000027138812 */ /* 0x040fe200078ec0ff */
[----:B------:R-:W-:Y:S01]  /*45a0*/  @!P0 IMAD.U32 R23, R39, 0x10000, RZ ;  /* 0x0001000027178824 */ /* 0x000fe200078e00ff */
[----:B------:R-:W-:Y:S01]  /*45b0*/  @!P0 F2FP.BF16.F32.PACK_AB R3, R4, R3 ;  /* 0x000000030403823e */ /* 0x000fe200000010ff */
[----:B------:R-:W-:Y:S01]  /*45c0*/  @!P0 IMAD.U32 R31, R43, 0x10000, RZ ;  /* 0x000100002b1f8824 */ /* 0x000fe200078e00ff */
[----:B------:R-:W-:Y:S01]  /*45d0*/  IADD3 R24, P3, P2, R24, R65, R24 ;  /* 0x0000004118187210 */ /* 0x000fe20007a7e018 */
[----:B------:R-:W-:Y:S01]  /*45e0*/  @!P0 FFMA.FTZ R6, R22, R30, R6 ;  /* 0x0000001e16068223 */ /* 0x000fe20000010006 */
[----:B------:R-:W-:Y:S01]  /*45f0*/  SHF.L.U64.HI R22, R46, 0x6, R47 ;  /* 0x000000062e167819 */ /* 0x000fe2000001022f */
[----:B------:R-:W-:Y:S01]  /*4600*/  @!P0 FFMA.FTZ R7, R23, R31, R7 ;  /* 0x0000001f17078223 */ /* 0x000fe20000010007 */
[----:B------:R-:W-:Y:S01]  /*4610*/  @!P0 FFMA.FTZ R8, R19, R32, R8 ;  /* 0x0000002013088223 */ /* 0x000fe20000010008 */
[----:B------:R-:W-:Y:S01]  /*4620*/  @!P0 IMAD.MOV.U32 R36, RZ, RZ, R0 ;  /* 0x000000ffff248224 */ /* 0x000fe200078e0000 */
[----:B------:R-:W-:Y:S01]  /*4630*/  @!P0 F2FP.BF16.F32.PACK_AB R5, R6, R5 ;  /* 0x000000050605823e */ /* 0x000fe200000010ff */
[----:B------:R-:W-:Y:S01]  /*4640*/  @!P0 IMAD.MOV.U32 R37, RZ, RZ, R3 ;  /* 0x000000ffff258224 */ /* 0x000fe200078e0003 */
[----:B------:R-:W-:Y:S02]  /*4650*/  IADD3.X R25, PT, PT, R22, R64, R22, P3, P2 ;  /* 0x0000004016197210 */ /* 0x000fe40001fe4416 */
[----:B------:R-:W-:Y:S02]  /*4660*/  @!P0 F2FP.BF16.F32.PACK_AB R7, R8, R7 ;  /* 0x000000070807823e */ /* 0x000fe400000010ff */
[----:B------:R-:W-:Y:S03]  /*4670*/  @!P0 MOV R38, R5 ;  /* 0x0000000500268202 */ /* 0x000fe60000000f00 */
[----:B------:R-:W-:Y:S05]  /*4680*/  @!P0 IMAD.MOV.U32 R39, RZ, RZ, R7 ;  /* 0x000000ffff278224 */ /* 0x000fea00078e0007 */
[----:B------:R1:W-:Y:S02]  /*4690*/  STG.E.128 desc[UR6][R24.64], R36 ;  /* 0x0000002418007986 */ /* 0x0003e4000c101d06 */
.L_x_3410:
[----:B------:R-:W-:Y:S05]  /*46a0*/  BSYNC.RECONVERGENT B0 ;  /* 0x0000000000007941 */ /* 0x000fea0003800200 */
.L_x_3409:
[----:B------:R-:W-:Y:S04]  /*46b0*/  BSSY.RECONVERGENT B0, `(.L_x_3411) ;  /* 0x000005e000007945 */ /* 0x000fe80003800200 */
[----:B------:R-:W-:Y:S05]  /*46c0*/  @P5 BRA `(.L_x_3412) ;  /* 0x0000000400705947 */ /* 0x000fea0003800000 */
[----:B------:R-:W-:Y:S11]  /*46d0*/  ISETP.GE.AND P0, PT, R12, R16, PT ;  /* 0x000000100c00720c */ /* 0x000ff60003f06270 */
[----:B------:R-:W-:Y:S02]  /*46e0*/  @!UPT UIADD3 URZ, UPT, UPT, URZ, URZ, URZ ;  /* 0x000000fffffff290 */ /* 0x000fe4000fffe0ff */
[----:B------:R-:W-:Y:S01]  /*46f0*/  @!P0 SHF.R.S32.HI R0, RZ, 0x1f, R18 ;  /* 0x0000001fff008819 */ /* 0x000fe20000011412 */
[----:B-12---:R-:W-:Y:S01]  /*4700*/  @!P0 IMAD R2, R11, 0x60, RZ ;  /* 0x000000600b028824 */ /* 0x006fe200078e02ff */
[----:B------:R-:W-:Y:S02]  /*4710*/  @!P0 SEL R18, R18, RZ, P1 ;  /* 0x000000ff12128207 */ /* 0x000fe40000800000 */
[----:B------:R-:W-:Y:S02]  /*4720*/  @!P0 SEL R0, R0, RZ, P1 ;  /* 0x000000ff00008207 */ /* 0x000fe40000800000 */
[C---:B------:R-:W-:Y:S04]  /*4730*/  @!P0 IADD3 R18, P2, PT, R2.reuse, R18, RZ ;  /* 0x0000001202128210 */ /* 0x040fe80007f5e0ff */
[----:B------:R-:W-:Y:S01]  /*4740*/  @!P0 LEA.HI.X.SX32 R0, R2, R0, 0x1, P2 ;  /* 0x0000000002008211 */ /* 0x000fe200010f0eff */
[----:B------:R-:W-:Y:S01]  /*4750*/  @!P0 IMAD.SHL.U32 R6, R18, 0x2, RZ ;  /* 0x0000000212068824 */ /* 0x000fe200078e00ff */
[----:B------:R-:W-:Y:S02]  /*4760*/  LEA R2, P3, R50, R20, 0x7 ;  /* 0x0000001432027211 */ /* 0x000fe400078638ff */
[----:B------:R-:W-:Y:S02]  /*4770*/  @!P0 SHF.L.U64.HI R0, R18, 0x1, R0 ;  /* 0x0000000112008819 */ /* 0x000fe40000010200 */
[----:B------:R-:W-:Y:S02]  /*4780*/  LEA.HI.X R3, R50, R21, R51, 0x7, P3 ;  /* 0x0000001532037211 */ /* 0x000fe400018f3c33 */
[----:B---3--:R-:W-:Y:S01]  /*4790*/  @!P0 IADD3 R22, P2, PT, R6, R69, RZ ;  /* 0x0000004506168210 */ /* 0x008fe20007f5e0ff */
[----:B------:R-:W-:Y:S02]  /*47a0*/  @!P0 IMAD.WIDE R4, R17, 0x2, R2 ;  /* 0x0000000211048825 */ /* 0x000fe400078e0202 */
[----:B------:R-:W2:Y:S02]  /*47b0*/  LDG.E.128 R28, desc[UR6][R2.64] ;  /* 0x00000006021c7981 */ /* 0x000ea4000c1e1d00 */
[----:B------:R-:W-:Y:S06]  /*47c0*/  @!P0 IMAD.X R23, R0, 0x1, R68, P2 ;  /* 0x0000000100178824 */ /* 0x000fec00010e0644 */
[----:B------:R1:W3:Y:S08]  /*47d0*/  @!P0 LDG.E.128 R16, desc[UR6][R4.64] ;  /* 0x0000000604108981 */ /* 0x0002f0000c1e1d00 */
[----:B------:R-:W5:Y:S01]  /*47e0*/  @!P0 LDG.E.128 R20, desc[UR6][R22.64] ;  /* 0x0000000616148981 */ /* 0x000f62000c1e1d00 */
[----:B-1----:R-:W-:Y:S05]  /*47f0*/  @!P0 IADD3 R4, P2, PT, R6, R71, RZ ;  /* 0x0000004706048210 */ /* 0x002fea0007f5e0ff */
[----:B------:R-:W-:Y:S01]  /*4800*/  @!P0 IMAD.X R5, R0, 0x1, R70, P2 ;  /* 0x0000000100058824 */ /* 0x000fe200010e0646 */
[----:B------:R-:W-:Y:S02]  /*4810*/  PLOP3.LUT P2, PT, PT, PT, PT, 0x80, 0x8 ;  /* 0x000000000008781c */ /* 0x000fe40003f4f070 */
[----:B------:R-:W-:Y:S02]  /*4820*/  @!P0 PLOP3.LUT P2, PT, P1, PT, PT, 0x80, 0x8 ;  /* 0x000000000008881c */ /* 0x000fe40000f4f070 */
[----:B------:R1:W4:Y:S01]  /*4830*/  @!P0 LDG.E.128 R36, desc[UR6][R4.64] ;  /* 0x0000000604248981 */ /* 0x000322000c1e1d00 */
[C---:B-----5:R-:W-:Y:S01]  /*4840*/  @!P0 LOP3.LUT R6, R22.reuse, 0xffff0000, RZ, 0xc0, !PT ;  /* 0xffff000016068812 */ /* 0x060fe200078ec0ff */
[----:B------:R-:W-:Y:S01]  /*4850*/  @!P0 IMAD.U32 R3, R21, 0x10000, RZ ;  /* 0x0001000015038824 */ /* 0x000fe200078e00ff */
[C---:B------:R-:W-:Y:S01]  /*4860*/  @!P0 SHF.L.U32 R7, R23.reuse, 0x10, RZ ;  /* 0x0000001017078819 */ /* 0x040fe200000006ff */
[----:B-1----:R-:W-:Y:S01]  /*4870*/  @!P0 IMAD.U32 R5, R22, 0x10000, RZ ;  /* 0x0001000016058824 */ /* 0x002fe200078e00ff */
[----:B------:R-:W-:Y:S06]  /*4880*/  @!P0 SHF.L.U32 R0, R20, 0x10, RZ ;  /* 0x0000001014008819 */ /* 0x000fec00000006ff */
[----:B------:R-:W-:Y:S01]  /*4890*/  @!P2 FADD.FTZ R6, -R6, -RZ ;  /* 0x800000ff0606a221 */ /* 0x000fe20000010100 */
[----:B------:R-:W-:Y:S01]  /*48a0*/  @!P0 LOP3.LUT R8, R23, 0xffff0000, RZ, 0xc0, !PT ;  /* 0xffff000017088812 */ /* 0x000fe200078ec0ff */
[----:B------:R-:W-:Y:S01]  /*48b0*/  @!P2 FADD.FTZ R7, -R7, -RZ ;  /* 0x800000ff0707a221 */ /* 0x000fe20000010100 */
[----:B------:R-:W-:Y:S01]  /*48c0*/  @!P0 LOP3.LUT R4, R21, 0xffff0000, RZ, 0xc0, !PT ;  /* 0xffff000015048812 */ /* 0x000fe200078ec0ff */
[----:B------:R-:W-:Y:S01]  /*48d0*/  @!P2 FADD.FTZ R0, -R0, -RZ ;  /* 0x800000ff0000a221 */ /* 0x000fe20000010100 */
[----:B------:R-:W-:Y:S01]  /*48e0*/  @!P0 LOP3.LUT R2, R20, 0xffff0000, RZ, 0xc0, !PT ;  /* 0xffff000014028812 */ /* 0x000fe200078ec0ff */
[----:B------:R-:W-:Y:S01]  /*48f0*/  @!P2 FADD.FTZ R8, -R8, -RZ ;  /* 0x800000ff0808a221 */ /* 0x000fe20000010100 */
[C---:B---3--:R-:W-:Y:S01]  /*4900*/  @!P0 LOP3.LUT R22, R17.reuse, 0xffff0000, RZ, 0xc0, !PT ;  /* 0xffff000011168812 */ /* 0x048fe200078ec0ff */
[----:B------:R-:W-:Y:S01]  /*4910*/  @!P0 IMAD.U32 R21, R17, 0x10000, RZ ;  /* 0x0001000011158824 */ /* 0x000fe200078e00ff */
[----:B------:R-:W-:Y:S01]  /*4920*/  @!P0 LOP3.LUT R23, R16, 0xffff0000, RZ, 0xc0, !PT ;  /* 0xffff000010178812 */ /* 0x000fe200078ec0ff */
[----:B------:R-:W-:Y:S01]  /*4930*/  @!P2 FADD.FTZ R3, -R3, -RZ ;  /* 0x800000ff0303a221 */ /* 0x000fe20000010100 */
[----:B------:R-:W-:Y:S01]  /*4940*/  @!P0 SHF.L.U32 R20, R18, 0x10, RZ ;  /* 0x0000001012148819 */ /* 0x000fe200000006ff */
[----:B------:R-:W-:Y:S01]  /*4950*/  @!P2 FADD.FTZ R2, -R2, -RZ ;  /* 0x800000ff0202a221 */ /* 0x000fe20000010100 */
[----:B------:R-:W-:Y:S01]  /*4960*/  @!P0 LOP3.LUT R17, R18, 0xffff0000, RZ, 0xc0, !PT ;  /* 0xffff000012118812 */ /* 0x000fe200078ec0ff */
[----:B------:R-:W-:Y:S01]  /*4970*/  @!P0 IMAD.U32 R24, R16, 0x10000, RZ ;  /* 0x0001000010188824 */ /* 0x000fe200078e00ff */
[C---:B------:R-:W-:Y:S01]  /*4980*/  @!P0 LOP3.LUT R18, R19.reuse, 0xffff0000, RZ, 0xc0, !PT ;  /* 0xffff000013128812 */ /* 0x040fe200078ec0ff */
[----:B------:R-:W-:Y:S02]  /*4990*/  @!P0 IMAD.U32 R16, R19, 0x10000, RZ ;  /* 0x0001000013108824 */ /* 0x000fe400078e00ff */
[----:B------:R-:W-:Y:S01]  /*49a0*/  @!P2 FADD.FTZ R4, -R4, -RZ ;  /* 0x800000ff0404a221 */ /* 0x000fe20000010100 */
[----:B------:R-:W-:Y:S01]  /*49b0*/  @!P2 FADD.FTZ R5, -R5, -RZ ;  /* 0x800000ff0505a221 */ /* 0x000fe20000010100 */
[----:B------:R-:W-:Y:S01]  /*49c0*/  @!P0 FMUL.FTZ R6, R17, R6 ;  /* 0x0000000611068220 */ /* 0x000fe20000410000 */
[----:B------:R-:W-:Y:S01]  /*49d0*/  @!P0 FMUL.FTZ R7, R16, R7 ;  /* 0x0000000710078220 */ /* 0x000fe20000410000 */
[----:B--2---:R-:W-:Y:S01]  /*49e0*/  @!P0 IMAD.U32 R16, R28, 0x10000, RZ ;  /* 0x000100001c108824 */ /* 0x004fe200078e00ff */
[----:B----4-:R-:W-:Y:S01]  /*49f0*/  @!P0 LOP3.LUT R19, R36, 0xffff0000, RZ, 0xc0, !PT ;  /* 0xffff000024138812 */ /* 0x010fe200078ec0ff */
[----:B------:R-:W-:Y:S01]  /*4a00*/  @!P0 FMUL.FTZ R8, R18, R8 ;  /* 0x0000000812088220 */ /* 0x000fe20000410000 */
[----:B------:R-:W-:Y:S01]  /*4a10*/  @!P0 LOP3.LUT R18, R28, 0xffff0000, RZ, 0xc0, !PT ;  /* 0xffff00001c128812 */ /* 0x000fe200078ec0ff */
[----:B------:R-:W-:Y:S01]  /*4a20*/  @!P0 IMAD.U32 R17, R36, 0x10000, RZ ;  /* 0x0001000024118824 */ /* 0x000fe200078e00ff */
[----:B------:R-:W-:Y:S01]  /*4a30*/  @!P0 LOP3.LUT R25, R38, 0xffff0000, RZ, 0xc0, !PT ;  /* 0xffff000026198812 */ /* 0x000fe200078ec0ff */
[----:B------:R-:W-:Y:S01]  /*4a40*/  @!P0 FMUL.FTZ R0, R24, R0 ;  /* 0x0000000018008220 */ /* 0x000fe20000410000 */
[----:B------:R-:W-:Y:S01]  /*4a50*/  @!P0 SHF.L.U32 R26, R39, 0x10, RZ ;  /* 0x00000010271a8819 */ /* 0x000fe200000006ff */
[----:B------:R-:W-:Y:S01]  /*4a60*/  @!P0 FMUL.FTZ R3, R21, R3 ;  /* 0x0000000315038220 */ /* 0x000fe20000410000 */
[----:B------:R-:W-:Y:S01]  /*4a70*/  @!P0 SHF.L.U32 R21, R37, 0x10, RZ ;  /* 0x0000001025158819 */ /* 0x000fe200000006ff */
[----:B------:R-:W-:Y:S01]  /*4a80*/  @!P0 FMUL.FTZ R4, R22, R4 ;  /* 0x0000000416048220 */ /* 0x000fe20000410000 */
[----:B------:R-:W-:Y:S01]  /*4a90*/  @!P0 LOP3.LUT R22, R29, 0xffff0000, RZ, 0xc0, !PT ;  /* 0xffff00001d168812 */ /* 0x000fe200078ec0ff */
        /* <DEDUP_REMOVED lines=9> */
[C---:B------:R-:W-:Y:S01]  /*4b30*/  @!P0 SHF.L.U32 R18, R31.reuse, 0x10, RZ ;  /* 0x000000101f128819 */ /* 0x040fe200000006ff */
[----:B------:R-:W-:Y:S01]  /*4b40*/  @!P0 IMAD.U32 R24, R38, 0x10000, RZ ;  /* 0x0001000026188824 */ /* 0x000fe200078e00ff */
[----:B------:R-:W-:Y:S01]  /*4b50*/  LEA R19, P2, R46, R65, 0x6 ;  /* 0x000000412e137211 */ /* 0x000fe200078430ff */
[----:B------:R-:W-:Y:S01]  /*4b60*/  @!P0 FFMA.FTZ R3, R20, R21, R3 ;  /* 0x0000001514038223 */ /* 0x000fe20000010003 */
[----:B------:R-:W-:Y:S01]  /*4b70*/  @!P0 F2FP.BF16.F32.PACK_AB R0, R2, R0 ;  /* 0x000000000200823e */ /* 0x000fe200000010ff */
[----:B------:R-:W-:Y:S01]  /*4b80*/  @!P0 FFMA.FTZ R4, R22, R23, R4 ;  /* 0x0000001716048223 */ /* 0x000fe20000010004 */
[----:B------:R-:W-:Y:S01]  /*4b90*/  @!P0 FFMA.FTZ R5, R16, R24, R5 ;  /* 0x0000001810058223 */ /* 0x000fe20000010005 */
[----:B------:R-:W-:Y:S01]  /*4ba0*/  @!P0 LOP3.LUT R16, R31, 0xffff0000, RZ, 0xc0, !PT ;  /* 0xffff00001f108812 */ /* 0x000fe200078ec0ff */
[----:B------:R-:W-:Y:S01]  /*4bb0*/  @!P0 FFMA.FTZ R6, R17, R25, R6 ;  /* 0x0000001911068223 */ /* 0x000fe20000010006 */
[----:B------:R-:W-:Y:S01]  /*4bc0*/  LEA.HI.X R17, R46, R64, R47, 0x6, P2 ;  /* 0x000000402e117211 */ /* 0x000fe200010f342f */
[----:B------:R-:W-:Y:S01]  /*4bd0*/  @!P0 FFMA.FTZ R7, R18, R26, R7 ;  /* 0x0000001a12078223 */ /* 0x000fe20000010007 */
[----:B------:R-:W-:Y:S01]  /*4be0*/  @!P0 F2FP.BF16.F32.PACK_AB R3, R4, R3 ;  /* 0x000000030403823e */ /* 0x000fe200000010ff */
[----:B------:R-:W-:Y:S01]  /*4bf0*/  @!P0 FFMA.FTZ R8, R16, R27, R8 ;  /* 0x0000001b10088223 */ /* 0x000fe20000010008 */
[----:B------:R-:W-:Y:S01]  /*4c00*/  LEA R18, P1, R46, R19, 0x7 ;  /* 0x000000132e127211 */ /* 0x000fe200078238ff */
[----:B------:R-:W-:Y:S01]  /*4c10*/  @!P0 IMAD.MOV.U32 R28, RZ, RZ, R0 ;  /* 0x000000ffff1c8224 */ /* 0x000fe200078e0000 */
[----:B------:R-:W-:Y:S01]  /*4c20*/  @!P0 F2FP.BF16.F32.PACK_AB R5, R6, R5 ;  /* 0x000000050605823e */ /* 0x000fe200000010ff */
[----:B------:R-:W-:Y:S01]  /*4c30*/  @!P0 IMAD.MOV.U32 R29, RZ, RZ, R3 ;  /* 0x000000ffff1d8224 */ /* 0x000fe200078e0003 */
[----:B------:R-:W-:Y:S02]  /*4c40*/  @!P0 F2FP.BF16.F32.PACK_AB R7, R8, R7 ;  /* 0x000000070807823e */ /* 0x000fe400000010ff */
[----:B------:R-:W-:Y:S02]  /*4c50*/  LEA.HI.X R19, R46, R17, R47, 0x7, P1 ;  /* 0x000000112e137211 */ /* 0x000fe400008f3c2f */
[----:B------:R-:W-:Y:S01]  /*4c60*/  @!P0 MOV R30, R5 ;  /* 0x00000005001e8202 */ /* 0x000fe20000000f00 */
[----:B------:R-:W-:Y:S05]  /*4c70*/  @!P0 IMAD.MOV.U32 R31, RZ, RZ, R7 ;  /* 0x000000ffff1f8224 */ /* 0x000fea00078e0007 */
[----:B------:R1:W-:Y:S02]  /*4c80*/  STG.E.128 desc[UR6][R18.64], R28 ;  /* 0x0000001c12007986 */ /* 0x0003e4000c101d06 */
.L_x_3412:
[----:B------:R-:W-:Y:S05]  /*4c90*/  BSYNC.RECONVERGENT B0 ;  /* 0x0000000000007941 */ /* 0x000fea0003800200 */
.L_x_3411:
[----:B--2---:R-:W-:Y:S01]  /*4ca0*/  MOV R5, R70 ;  /* 0x0000004600057202 */ /* 0x004fe20000000f00 */
[----:B------:R-:W2:Y:S01]  /*4cb0*/  LDC R16, c[0x0][0x450] ;  /* 0x00011400ff107b82 */ /* 0x000ea20000000800 */
[----:B-1----:R-:W-:Y:S01]  /*4cc0*/  MOV R3, R68 ;  /* 0x0000004400037202 */ /* 0x002fe20000000f00 */
[----:B----4-:R-:W-:Y:S02]  /*4cd0*/  IMAD.U32 R81, R81, -0x40, RZ ;  /* 0xffffffc051517824 */ /* 0x010fe400078e00ff */
[----:B------:R-:W-:Y:S02]  /*4ce0*/  IMAD.MOV.U32 R4, RZ, RZ, R71 ;  /* 0x000000ffff047224 */ /* 0x000fe400078e0047 */
[----:B------:R-:W-:Y:S03]  /*4cf0*/  IMAD.MOV.U32 R2, RZ, RZ, R69 ;  /* 0x000000ffff027224 */ /* 0x000fe600078e0045 */
[C---:B------:R-:W-:Y:S02]  /*4d00*/  LEA R71, P1, R81.reuse, R4, 0x1 ;  /* 0x0000000451477211 */ /* 0x040fe400078208ff */
[C---:B------:R-:W-:Y:S02]  /*4d10*/  LEA R69, P0, R81.reuse, R2, 0x1 ;  /* 0x0000000251457211 */ /* 0x040fe400078008ff */
[C---:B------:R-:W-:Y:S02]  /*4d20*/  LEA.HI.X.SX32 R70, R81.reuse, R5, 0x1, P1 ;  /* 0x0000000551467211 */ /* 0x040fe400008f0eff */
[----:B------:R-:W-:Y:S09]  /*4d30*/  LEA.HI.X.SX32 R68, R81, R3, 0x1, P0 ;  /* 0x0000000351447211 */ /* 0x000ff200000f0eff */
.L_x_3395:
[----:B---3--:R-:W-:Y:S05]  /*4d40*/  BSYNC.RECONVERGENT B1 ;  /* 0x0000000000017941 */ /* 0x008fea0003800200 */
.L_x_3393:
[----:B------:R-:W-:Y:S01]  /*4d50*/  ISETP.NE.U32.AND P0, PT, RZ, UR12, PT ;  /* 0x0000000cff007c0c */ /* 0x000fe2000bf05070 */
[----:B------:R-:W-:Y:S03]  /*4d60*/  VIADD R77, R77, 0xffffff80 ;  /* 0xffffff804d4d7836 */ /* 0x000fe60000000000 */
[----:B------:R-:W-:Y:S11]  /*4d70*/  ISETP.NE.AND.EX P0, PT, RZ, UR13, PT, P0 ;  /* 0x0000000dff007c0c */ /* 0x000ff6000bf05300 */
[----:B------:R-:W-:Y:S02]  /*4d80*/  @!UPT UIADD3 URZ, UPT, UPT, URZ, URZ, URZ ;  /* 0x000000fffffff290 */ /* 0x000fe4000fffe0ff */
[----:B-1----:R-:W-:Y:S02]  /*4d90*/  @!P0 IMAD.MOV.U32 R3, RZ, RZ, RZ ;  /* 0x000000ffff038224 */ /* 0x002fe400078e00ff */
[----:B------:R-:W-:Y:S02]  /*4da0*/  @!P0 IMAD.SHL.U32 R2, R44, 0x80, RZ ;  /* 0x000000802c028824 */ /* 0x000fe400078e00ff */
[----:B------:R-:W-:Y:S01]  /*4db0*/  @!P0 IMAD.SHL.U32 R0, R46, 0x80, RZ ;  /* 0x000000802e008824 */ /* 0x000fe200078e00ff */
[----:B------:R-:W-:Y:S05]  /*4dc0*/  @!P0 IADD3 R3, P1, PT, RZ, -R3, RZ ;  /* 0x80000003ff038210 */ /* 0x000fea0007f3e0ff */
[----:B------:R-:W-:Y:S02]  /*4dd0*/  @!P0 IMAD.X R2, RZ, RZ, ~R2, P1 ;  /* 0x000000ffff028224 */ /* 0x000fe400008e0e02 */
[----:B------:R-:W-:Y:S03]  /*4de0*/  @!P0 IMAD.X R0, RZ, RZ, ~R0, P1 ;  /* 0x000000ffff008224 */ /* 0x000fe600008e0e00 */
[C---:B------:R-:W-:Y:S02]  /*4df0*/  @!P0 SHF.R.S64 R4, R3.reuse, 0x1f, R2 ;  /* 0x0000001f03048819 */ /* 0x040fe40000001002 */
        /* <DEDUP_REMOVED lines=11> */
[----:B----4-:R-:W-:Y:S02]  /*4eb0*/  IABS R6, R77 ;  /* 0x0000004d00067213 */ /* 0x010fe40000000000 */
        /* <DEDUP_REMOVED lines=40> */
[----:B------:R-:W3:Y:S01]  /*5140*/  LDG.E R5, desc[UR6][R4.64] ;  /* 0x0000000604057981 */ /* 0x000ee2000c1e1900 */
[----:B------:R-:W-:Y:S04]  /*5150*/  IMAD R0, R0, R2, -0x80 ;  /* 0xffffff8000007424 */ /* 0x000fe800078e0202 */
[----:B------:R-:W-:Y:S01]  /*5160*/  IMAD.WIDE.U32 R20, R0, R44, RZ ;  /* 0x0000002c00147225 */ /* 0x000fe200078e00ff */
[----:B------:R-:W3:Y:S02]  /*5170*/  LDG.E R4, desc[UR6][R6.64] ;  /* 0x0000000606047981 */ /* 0x000ee4000c1e1900 */
[----:B---3--:R-:W-:Y:S02]  /*5180*/  IADD3 R6, PT, PT, R5, -R4, RZ ;  /* 0x8000000405067210 */ /* 0x008fe40007ffe0ff */
        /* <DEDUP_REMOVED lines=11> */
[----:B------:R-:W-:Y:S04]  /*5240*/  IMAD.WIDE.U32 R20, R6, UR10, R20 ;  /* 0x0000000a06147c25 */ /* 0x000fe8000f8e0014 */
        /* <DEDUP_REMOVED lines=9> */
.L_x_3413:
[----:B------:R-:W-:Y:S02]  /*52e0*/  ISETP.NE.AND P2, PT, R79, RZ, PT ;  /* 0x000000ff4f00720c */ /* 0x000fe40003f45270 */
[----:B------:R-:W-:Y:S02]  /*52f0*/  IADD3 R67, P1, PT, R67, UR18, RZ ;  /* 0x0000001243437c10 */ /* 0x000fe4000ff3e0ff */
[----:B------:R-:W-:Y:S02]  /*5300*/  IADD3 R10, P0, PT, R10, UR15, RZ ;  /* 0x0000000f0a0a7c10 */ /* 0x000fe4000ff1e0ff */
[----:B------:R-:W-:Y:S02]  /*5310*/  IADD3.X R66, PT, PT, R66, UR16, RZ, P1, !PT ;  /* 0x0000001042427c10 */ /* 0x000fe40008ffe4ff */
[----:B------:R-:W-:Y:S05]  /*5320*/  IADD3.X R9, PT, PT, R9, UR19, RZ, P0, !PT ;  /* 0x0000001309097c10 */ /* 0x000fea00087fe4ff */
[----:B------:R-:W-:Y:S05]  /*5330*/  @P2 BRA `(.L_x_3414) ;  /* 0xffffffcc00502947 */ /* 0x000fea000383ffff */
.L_x_3392:
[----:B------:R-:W1:Y:S01]  /*5340*/  LDC R0, c[0x0][0x450] ;  /* 0x00011400ff007b82 */ /* 0x000e620000000800 */
[C---:B------:R-:W-:Y:S01]  /*5350*/  IMAD.SHL.U32 R112, R54.reuse, 0x8, RZ ;  /* 0x0000000836707824 */ /* 0x040fe200078e00ff */
[----:B------:R-:W-:Y:S01]  /*5360*/  LOP3.LUT R113, R54, 0x18, RZ, 0xc0, !PT ;  /* 0x0000001836717812 */ /* 0x000fe200078ec0ff */
[----:B------:R-:W-:Y:S01]  /*5370*/  UMOV UR4, 0x400 ;  /* 0x0000040000047882 */ /* 0x000fe20000000000 */
[----:B------:R-:W-:Y:S02]  /*5380*/  BSSY.RECONVERGENT B2, `(.L_x_3415) ;  /* 0x0000196000027945 */ /* 0x000fe40003800200 */
[C---:B------:R-:W-:Y:S02]  /*5390*/  LOP3.LUT R4, R112.reuse, 0xd8, RZ, 0xc0, !PT ;  /* 0x000000d870047812 */ /* 0x040fe400078ec0ff */
[----:B------:R-:W3:Y:S01]  /*53a0*/  S2UR UR5, SR_CgaCtaId ;  /* 0x00000000000579c3 */ /* 0x000ee20000008800 */
[----:B------:R-:W-:Y:S02]  /*53b0*/  LOP3.LUT R114, R112, 0x1f20, RZ, 0xc0, !PT ;  /* 0x00001f2070727812 */ /* 0x000fe400078ec0ff */
[----:B------:R-:W-:-:S04]  /*53c0*/  LOP3.LUT R4, R4, R113, RZ, 0x3c, !PT ;  /* 0x0000007104047212 */ /* 0x000fc800078e3cff */
[----:B------:R-:W-:Y:S01]  /*53d0*/  LOP3.LUT R114, R114, R4, RZ, 0xfc, !PT ;  /* 0x0000000472727212 */ /* 0x000fe200078efcff */
        /* <DEDUP_REMOVED lines=23> */
.L_x_3419:
[----:B------:R2:W-:Y:S02]  /*5550*/  STS.128 [R114], RZ ;  /* 0x000000ff72007388 */ /* 0x0005e40000000c00 */
.L_x_3418:
[----:B------:R-:W-:Y:S05]  /*5560*/  BSYNC.RECONVERGENT B0 ;  /* 0x0000000000007941 */ /* 0x000fea0003800200 */
.L_x_3417:
        /* <DEDUP_REMOVED lines=14> */
.L_x_3416:
[----:B------:R-:W1:Y:S01]  /*5650*/  LDC.64 R2, c[0x0][0x470] ;  /* 0x00011c00ff027b82 */ /* 0x000e620000000a00 */
[----:B------:R-:W2:Y:S01]  /*5660*/  LDCU.64 UR8, c[0x0][0x380] ;  /* 0x00007000ff0877ac */ /* 0x000ea20008000a00 */
[----:B-1----:R-:W-:-:S04]  /*5670*/  ISETP.NE.U32.AND P0, PT, R2, RZ, PT ;  /* 0x000000ff0200720c */ /* 0x002fc80003f05070 */
[----:B------:R-:W-:-:S13]  /*5680*/  ISETP.NE.AND.EX P0, PT, R3, RZ, PT, P0 ;  /* 0x000000ff0300720c */ /* 0x000fda0003f05300 */
[----:B------:R-:W-:Y:S01]  /*5690*/  @P0 LEA R4, P1, R55, R2, 0x2 ;  /* 0x0000000237040211 */ /* 0x000fe200078210ff */
[----:B------:R-:W-:-:S03]  /*56a0*/  IMAD.MOV.U32 R2, RZ, RZ, RZ ;  /* 0x000000ffff027224 */ /* 0x000fc600078e00ff */
[----:B-----5:R-:W-:-:S05]  /*56b0*/  @P0 LEA.HI.X R5, R55, R3, RZ, 0x2, P1 ;  /* 0x0000000337050211 */ /* 0x020fca00008f14ff */
[----:B------:R1:W3:Y:S01]  /*56c0*/  @P0 LDG.E R2, desc[UR6][R4.64] ;  /* 0x0000000604020981 */ /* 0x0002e2000c1e1900 */
[----:B------:R-:W4:Y:S01]  /*56d0*/  LDCU.U8 UR4, c[0x0][0x533] ;  /* 0x0000a660ff0477ac */ /* 0x000f220008000000 */
[----:B------:R-:W-:Y:S01]  /*56e0*/  IMAD.SHL.U32 R3, R54, 0x4, RZ ;  /* 0x0000000436037824 */ /* 0x000fe200078e00ff */
[----:B--2---:R-:W-:Y:S01]  /*56f0*/  LEA R36, P0, R84, UR8, 0x1 ;  /* 0x0000000854247c11 */ /* 0x004fe2000f8008ff */
[----:B------:R-:W-:-:S03]  /*5700*/  IMAD.SHL.U32 R24, R11, 0x20, RZ ;  /* 0x000000200b187824 */ /* 0x000fc600078e00ff */
[----:B------:R-:W-:Y:S02]  /*5710*/  LOP3.LUT R3, R3, 0xc, RZ, 0xc0, !PT ;  /* 0x0000000c03037812 */ /* 0x000fe400078ec0ff */
[----:B------:R-:W-:Y:S01]  /*5720*/  LEA.HI.X R37, R84, UR9, R57, 0x1, P0 ;  /* 0x0000000954257c11 */ /* 0x000fe200080f0c39 */
[----:B----4-:R-:W-:Y:S02]  /*5730*/  UISETP.NE.AND UP0, UPT, UR4, URZ, UPT ;  /* 0x000000ff0400728c */ /* 0x010fe4000bf05270 */
[----:B-1----:R-:W-:-:S04]  /*5740*/  IMAD R4, R82, R11, R3 ;  /* 0x0000000b52047224 */ /* 0x002fc800078e0203 */
[----:B------:R-:W-:Y:S01]  /*5750*/  IMAD.IADD R3, R3, 0x1, R4 ;  /* 0x0000000103037824 */ /* 0x000fe200078e0204 */
[----:B---3--:R-:W-:-:S05]  /*5760*/  IADD3 R2, PT, PT, R2, R53, R56 ;  /* 0x0000003502027210 */ /* 0x008fca0007ffe038 */
        /* <DEDUP_REMOVED lines=28> */
[C---:B-----5:R-:W-:Y:S01]  /*5930*/  IMAD.U32 R20, R11.reuse, 0x10000, RZ ;  /* 0x000100000b147824 */ /* 0x060fe200078e00ff */
[----:B------:R-:W-:Y:S02]  /*5940*/  LOP3.LUT R19, R11, 0xffff0000, RZ, 0xc0, !PT ;  /* 0xffff00000b137812 */ /* 0x000fe400078ec0ff */
[C---:B------:R-:W-:Y:S02]  /*5950*/  SHF.L.U32 R21, R10.reuse, 0x10, RZ ;  /* 0x000000100a157819 */ /* 0x040fe400000006ff */
[----:B------:R-:W-:-:S02]  /*5960*/  LOP3.LUT R23, R10, 0xffff0000, RZ, 0xc0, !PT ;  /* 0xffff00000a177812 */ /* 0x000fc400078ec0ff */
[C---:B------:R-:W-:Y:S02]  /*5970*/  LOP3.LUT R22, R8.reuse, 0xffff0000, RZ, 0xc0, !PT ;  /* 0xffff000008167812 */ /* 0x040fe400078ec0ff */
[C---:B---3--:R-:W-:Y:S01]  /*5980*/  LOP3.LUT R6, R9.reuse, 0xffff0000, RZ, 0xc0, !PT ;  /* 0xffff000009067812 */ /* 0x048fe200078ec0ff */
[----:B------:R-:W-:Y:S01]  /*5990*/  IMAD.U32 R7, R9, 0x10000, RZ ;  /* 0x0001000009077824 */ /* 0x000fe200078e00ff */
[----:B------:R-:W-:Y:S02]  /*59a0*/  SHF.L.U32 R9, R8, 0x10, RZ ;  /* 0x0000001008097819 */ /* 0x000fe400000006ff */
[----:B--2---:R-:W-:Y:S02]  /*59b0*/  LOP3.LUT R17, R5, 0xffff0000, RZ, 0xc0, !PT ;  /* 0xffff000005117812 */ /* 0x004fe400078ec0ff */
[C---:B----4-:R-:W-:Y:S01]  /*59c0*/  LOP3.LUT R11, R3.reuse, 0xffff0000, RZ, 0xc0, !PT ;  /* 0xffff0000030b7812 */ /* 0x050fe200078ec0ff */
[----:B------:R-:W-:Y:S01]  /*59d0*/  IMAD.U32 R3, R3, 0x10000, RZ ;  /* 0x0001000003037824 */ /* 0x000fe200078e00ff */
[----:B------:R-:W-:-:S03]  /*59e0*/  SHF.L.U32 R5, R5, 0x10, RZ ;  /* 0x0000001005057819 */ /* 0x000fc600000006ff */
[C---:B------:R-:W-:Y:S01]  /*59f0*/  FMUL.FTZ R10, R19.reuse, R11 ;  /* 0x0000000b130a7220 */ /* 0x040fe20000410000 */
[----:B------:R-:W-:Y:S01]  /*5a00*/  FMUL.FTZ R19, R19, R17 ;  /* 0x0000001113137220 */ /* 0x000fe20000410000 */
[----:B------:R-:W-:Y:S02]  /*5a10*/  LOP3.LUT R16, R2, 0xffff0000, RZ, 0xc0, !PT ;  /* 0xffff000002107812 */ /* 0x000fe400078ec0ff */
[----:B------:R-:W-:Y:S01]  /*5a20*/  LOP3.LUT R18, R4, 0xffff0000, RZ, 0xc0, !PT ;  /* 0xffff000004127812 */ /* 0x000fe200078ec0ff */
[----:B------:R-:W-:Y:S01]  /*5a30*/  FFMA.FTZ R19, R20, R11, R19 ;  /* 0x0000000b14137223 */ /* 0x000fe20000010013 */
[C---:B------:R-:W-:Y:S01]  /*5a40*/  FMUL.FTZ R11, R23.reuse, R3 ;  /* 0x00000003170b7220 */ /* 0x040fe20000410000 */
[----:B------:R-:W-:Y:S01]  /*5a50*/  FMUL.FTZ R23, R23, R5 ;  /* 0x0000000517177220 */ /* 0x000fe20000410000 */
[C---:B------:R-:W-:Y:S01]  /*5a60*/  FMUL.FTZ R8, R6.reuse, R16 ;  /* 0x0000001006087220 */ /* 0x040fe20000410000 */
[-C--:B------:R-:W-:Y:S01]  /*5a70*/  FMUL.FTZ R6, R6, R18.reuse ;  /* 0x0000001206067220 */ /* 0x080fe20000410000 */
[----:B------:R-:W-:Y:S01]  /*5a80*/  IMAD.U32 R2, R2, 0x10000, RZ ;  /* 0x0001000002027824 */ /* 0x000fe200078e00ff */
[----:B------:R-:W-:Y:S01]  /*5a90*/  SHF.L.U32 R4, R4, 0x10, RZ ;  /* 0x0000001004047819 */ /* 0x000fe200000006ff */
[----:B------:R-:W-:Y:S01]  /*5aa0*/  FFMA.FTZ R10, R20, R17, -R10 ;  /* 0x00000011140a7223 */ /* 0x000fe2000001080a */
[C---:B------:R-:W-:Y:S01]  /*5ab0*/  FFMA.FTZ R11, R21.reuse, R5, -R11 ;  /* 0x00000005150b7223 */ /* 0x040fe2000001080b */
[----:B------:R-:W-:Y:S01]  /*5ac0*/  FFMA.FTZ R23, R21, R3, R23 ;  /* 0x0000000315177223 */ /* 0x000fe20000010017 */
[C---:B------:R-:W-:Y:S01]  /*5ad0*/  FFMA.FTZ R8, R7.reuse, R18, -R8 ;  /* 0x0000001207087223 */ /* 0x040fe20000010808 */
[----:B------:R-:W-:Y:S01]  /*5ae0*/  FFMA.FTZ R6, R7, R16, R6 ;  /* 0x0000001007067223 */ /* 0x000fe20000010006 */
[C---:B------:R-:W-:Y:S01]  /*5af0*/  FMUL.FTZ R7, R22.reuse, R2 ;  /* 0x0000000216077220 */ /* 0x040fe20000410000 */
[----:B------:R-:W-:Y:S01]  /*5b00*/  FMUL.FTZ R22, R22, R4 ;  /* 0x0000000416167220 */ /* 0x000fe20000410000 */
[----:B------:R-:W-:-:S02]  /*5b10*/  F2FP.BF16.F32.PACK_AB R10, R19, R10 ;  /* 0x0000000a130a723e */ /* 0x000fc400000010ff */
[----:B------:R-:W-:Y:S01]  /*5b20*/  F2FP.BF16.F32.PACK_AB R11, R23, R11 ;  /* 0x0000000b170b723e */ /* 0x000fe200000010ff */
[C---:B------:R-:W-:Y:S01]  /*5b30*/  FFMA.FTZ R7, R9.reuse, R4, -R7 ;  /* 0x0000000409077223 */ /* 0x040fe20000010807 */
[----:B------:R-:W-:Y:S02]  /*5b40*/  FFMA.FTZ R22, R9, R2, R22 ;  /* 0x0000000209167223 */ /* 0x000fe40000010016 */
[----:B------:R-:W-:Y:S02]  /*5b50*/  LOP3.LUT R11, R11, R10, RZ, 0x3c, !PT ;  /* 0x0000000a0b0b7212 */ /* 0x000fe400078e3cff */
[----:B------:R-:W-:Y:S02]  /*5b60*/  F2FP.BF16.F32.PACK_AB R8, R6, R8 ;  /* 0x000000080608723e */ /* 0x000fe400000010ff */
[----:B------:R-:W-:Y:S02]  /*5b70*/  F2FP.BF16.F32.PACK_AB R7, R22, R7 ;  /* 0x000000071607723e */ /* 0x000fe400000010ff */
[----:B------:R-:W-:Y:S01]  /*5b80*/  LOP3.LUT R10, R11, R10, RZ, 0x3c, !PT ;  /* 0x0000000a0b0a7212 */ /* 0x000fe200078e3cff */
[----:B------:R-:W-:Y:S01]  /*5b90*/  IMAD.MOV.U32 R9, RZ, RZ, R8 ;  /* 0x000000ffff097224 */ /* 0x000fe200078e0008 */
[----:B------:R-:W-:-:S02]  /*5ba0*/  MOV R8, R7 ;  /* 0x0000000700087202 */ /* 0x000fc40000000f00 */
[----:B------:R-:W-:Y:S02]  /*5bb0*/  LOP3.LUT R11, R11, R10, RZ, 0x3c, !PT ;  /* 0x0000000a0b0b7212 */ /* 0x000fe400078e3cff */
.L_x_3426:
[----:B------:R-:W-:Y:S05]  /*5bc0*/  BSYNC.RECONVERGENT B0 ;  /* 0x0000000000007941 */ /* 0x000fea0003800200 */
.L_x_3425:
[----:B-----5:R2:W-:Y:S01]  /*5bd0*/  STS.128 [R114], R8 ;  /* 0x0000000872007388 */ /* 0x0205e20000000c00 */
[----:B------:R-:W-:Y:S05]  /*5be0*/  BRA `(.L_x_3423) ;  /* 0x0000000000047947 */ /* 0x000fea0003800000 */
.L_x_3424:
[----:B------:R1:W-:Y:S02]  /*5bf0*/  STS.128 [R114], RZ ;  /* 0x000000ff72007388 */ /* 0x0003e40000000c00 */
.L_x_3423:
[----:B------:R-:W-:Y:S05]  /*5c00*/  BSYNC.RECONVERGENT B1 ;  /* 0x0000000000017941 */ /* 0x000fea0003800200 */
.L_x_3422:
        /* <DEDUP_REMOVED lines=38> */
[----:B------:R-:W-:Y:S01]  /*5e70*/  FMUL.FTZ R8, R0, R11 ;  /* 0x0000000b00087220 */ /* 0x000fe20000410000 */
[C---:B------:R-:W-:Y:S01]  /*5e80*/  LOP3.LUT R14, R5.reuse, 0xffff0000, RZ, 0xc0, !PT ;  /* 0xffff0000050e7812 */ /* 0x040fe200078ec0ff */
        /* <DEDUP_REMOVED lines=9> */
[C---:B------:R-:W-:Y:S01]  /*5f20*/  FMUL.FTZ R9, R20.reuse, R3 ;  /* 0x0000000314097220 */ /* 0x040fe20000410000 */
[----:B------:R-:W-:Y:S01]  /*5f30*/  FMUL.FTZ R19, R19, R4 ;  /* 0x0000000413137220 */ /* 0x000fe20000410000 */
        /* <DEDUP_REMOVED lines=14> */
.L_x_3428:
[----:B------:R-:W-:Y:S05]  /*6020*/  BSYNC.RECONVERGENT B0 ;  /* 0x0000000000007941 */ /* 0x000fea0003800200 */
.L_x_3427:
[----:B-----5:R4:W-:Y:S01]  /*6030*/  STS.128 [R114+0x800], R8 ;  /* 0x0008000872007388 */ /* 0x0209e20000000c00 */
[----:B------:R-:W-:Y:S05]  /*6040*/  BRA `(.L_x_3420) ;  /* 0x0000000c00247947 */ /* 0x000fea0003800000 */
.L_x_3421:
        /* <DEDUP_REMOVED lines=100> */
.L_x_3433:
[----:B------:R-:W-:Y:S05]  /*6690*/  BSYNC.RECONVERGENT B0 ;  /* 0x0000000000007941 */ /* 0x000fea0003800200 */
.L_x_3432:
[----:B-----5:R2:W-:Y:S01]  /*66a0*/  STS.128 [R114], R20 ;  /* 0x0000001472007388 */ /* 0x0205e20000000c00 */
[----:B------:R-:W-:Y:S05]  /*66b0*/  BRA `(.L_x_3430) ;  /* 0x0000000000047947 */ /* 0x000fea0003800000 */
.L_x_3431:
[----:B------:R3:W-:Y:S02]  /*66c0*/  STS.128 [R114], RZ ;  /* 0x000000ff72007388 */ /* 0x0007e40000000c00 */
.L_x_3430:
[----:B------:R-:W-:Y:S05]  /*66d0*/  BSYNC.RECONVERGENT B1 ;  /* 0x0000000000017941 */ /* 0x000fea0003800200 */
.L_x_3429:
        /* <DEDUP_REMOVED lines=66> */
[C---:B----4-:R-:W-:Y:S01]  /*6b00*/  IMAD.U32 R10, R16.reuse, 0x10000, RZ ;  /* 0x00010000100a7824 */ /* 0x050fe200078e00ff */
        /* <DEDUP_REMOVED lines=27> */
.L_x_3435:
[----:B------:R-:W-:Y:S05]  /*6cc0*/  BSYNC.RECONVERGENT B0 ;  /* 0x0000000000007941 */ /* 0x000fea0003800200 */
.L_x_3434:
[----:B-----5:R1:W-:Y:S02]  /*6cd0*/  STS.128 [R114+0x800], R4 ;  /* 0x0008000472007388 */ /* 0x0203e40000000c00 */
.L_x_3420:
[----:B------:R-:W-:Y:S05]  /*6ce0*/  BSYNC.RECONVERGENT B2 ;  /* 0x0000000000027941 */ /* 0x000fea0003800200 */
.L_x_3415:
[----:B-1----:R-:W-:Y:S01]  /*6cf0*/  IMAD R2, R33, -0x80, R52 ;  /* 0xffffff8021027824 */ /* 0x002fe200078e0234 */
[----:B------:R-:W-:Y:S04]  /*6d00*/  BSSY.RECONVERGENT B0, `(.L_x_3436) ;  /* 0x000000f000007945 */ /* 0x000fe80003800200 */
[----:B------:R-:W-:-:S04]  /*6d10*/  IADD3 R2, PT, PT, R2, 0x80, RZ ;  /* 0x0000008002027810 */ /* 0x000fc80007ffe0ff */
[----:B------:R-:W-:-:S13]  /*6d20*/  ISETP.GE.AND P2, PT, R82, R2, PT ;  /* 0x000000025200720c */ /* 0x000fda0003f46270 */
[----:B------:R-:W-:Y:S05]  /*6d30*/  @P2 BRA `(.L_x_3437) ;  /* 0x00000000002c2947 */ /* 0x000fea0003800000 */
[----:B------:R-:W1:Y:S02]  /*6d40*/  LDCU UR4, c[0x0][0x440] ;  /* 0x00008800ff0477ac */ /* 0x000e640008000800 */
[----:B-1----:R-:W-:-:S13]  /*6d50*/  ISETP.GE.AND P0, PT, R12, UR4, PT ;  /* 0x000000040c007c0c */ /* 0x002fda000bf06270 */
[----:B------:R-:W-:Y:S05]  /*6d60*/  @P0 BRA `(.L_x_3438) ;  /* 0x00000000001c0947 */ /* 0x000fea0003800000 */
[----:B------:R-:W-:Y:S02]  /*6d70*/  MOV R4, R106 ;  /* 0x0000006a00047202 */ /* 0x000fe40000000f00 */
[----:B-----5:R-:W-:-:S05]  /*6d80*/  MOV R5, R105 ;  /* 0x0000006900057202 */ /* 0x020fca0000000f00 */
[----:B------:R-:W-:Y:S01]  /*6d90*/  @!PT LDS RZ, [RZ] ;  /* 0x00000000fffff984 */ /* 0x000fe20000000800 */
[----:B------:R-:W-:Y:S01]  /*6da0*/  @!PT LDS RZ, [RZ] ;  /* 0x00000000fffff984 */ /* 0x000fe20000000800 */
[----:B------:R-:W-:Y:S01]  /*6db0*/  @!PT LDS RZ, [RZ] ;  /* 0x00000000fffff984 */ /* 0x000fe20000000800 */
[----:B------:R1:W-:Y:S01]  /*6dc0*/  LDGSTS.E.BYPASS.LTC128B.128 [R114+0x1000], desc[UR6][R4.64] ;  /* 0x0100000004727fae */ /* 0x0003e2000b981a06 */
[----:B------:R-:W-:Y:S05]  /*6dd0*/  BRA `(.L_x_3437) ;  /* 0x0000000000047947 */ /* 0x000fea0003800000 */
.L_x_3438:
[----:B------:R1:W-:Y:S02]  /*6de0*/  STS.128 [R114+0x1000], RZ ;  /* 0x001000ff72007388 */ /* 0x0003e40000000c00 */
.L_x_3437:
[----:B------:R-:W-:Y:S05]  /*6df0*/  BSYNC.RECONVERGENT B0 ;  /* 0x0000000000007941 */ /* 0x000fea0003800200 */
.L_x_3436:
[----:B------:R-:W-:Y:S01]  /*6e00*/  ISETP.GE.AND P1, PT, R27, R2, PT ;  /* 0x000000021b00720c */ /* 0x000fe20003f26270 */
[C---:B------:R-:W-:Y:S01]  /*6e10*/  IMAD.SHL.U32 R3, R46.reuse, 0x40, RZ ;  /* 0x000000402e037824 */ /* 0x040fe200078e00ff */
[----:B------:R-:W-:Y:S01]  /*6e20*/  SHF.L.U64.HI R32, R46, 0x6, R47 ;  /* 0x000000062e207819 */ /* 0x000fe2000001022f */
[----:B------:R-:W-:Y:S03]  /*6e30*/  BSSY.RECONVERGENT B0, `(.L_x_3439) ;  /* 0x000000d000007945 */ /* 0x000fe60003800200 */
[----:B-1----:R-:W-:-:S05]  /*6e40*/  IADD3 R4, P0, PT, R3, R106, RZ ;  /* 0x0000006a03047210 */ /* 0x002fca0007f1e0ff */
[----:B-----5:R-:W-:Y:S02]  /*6e50*/  IMAD.X R5, R32, 0x1, R105, P0 ;  /* 0x0000000120057824 */ /* 0x020fe400000e0669 */
[----:B------:R-:W-:Y:S06]  /*6e60*/  @P1 BRA `(.L_x_3440) ;  /* 0x0000000000241947 */ /* 0x000fec0003800000 */
        /* <DEDUP_REMOVED lines=8> */
.L_x_3441:
[----:B------:R1:W-:Y:S02]  /*6ef0*/  STS.128 [R114+0x1800], RZ ;  /* 0x001800ff72007388 */ /* 0x0003e40000000c00 */
.L_x_3440:
[----:B------:R-:W-:Y:S05]  /*6f00*/  BSYNC.RECONVERGENT B0 ;  /* 0x0000000000007941 */ /* 0x000fea0003800200 */
.L_x_3439:
[----:B------:R-:W-:Y:S01]  /*6f10*/  IADD3 R0, PT, PT, R82, 0x40, RZ ;  /* 0x0000004052007810 */ /* 0x000fe20007ffe0ff */
[----:B------:R-:W-:Y:S03]  /*6f20*/  BSSY.RECONVERGENT B0, `(.L_x_3442) ;  /* 0x000000e000007945 */ /* 0x000fe60003800200 */
[----:B------:R-:W-:-:S13]  /*6f30*/  ISETP.GE.AND P0, PT, R0, R2, PT ;  /* 0x000000020000720c */ /* 0x000fda0003f06270 */
[----:B------:R-:W-:Y:S05]  /*6f40*/  @P0 BRA `(.L_x_3443) ;  /* 0x00000000002c0947 */ /* 0x000fea0003800000 */
[----:B------:R-:W5:Y:S02]  /*6f50*/  LDCU UR4, c[0x0][0x440] ;  /* 0x00008800ff0477ac */ /* 0x000f640008000800 */
[----:B-----5:R-:W-:-:S13]  /*6f60*/  ISETP.GE.AND P0, PT, R12, UR4, PT ;  /* 0x000000040c007c0c */ /* 0x020fda000bf06270 */
[----:B------:R-:W-:Y:S05]  /*6f70*/  @P0 BRA `(.L_x_3444) ;  /* 0x00000000001c0947 */ /* 0x000fea0003800000 */
[----:B----4-:R-:W-:-:S04]  /*6f80*/  IADD3 R6, P0, PT, R4, R3, RZ ;  /* 0x0000000304067210 */ /* 0x010fc80007f1e0ff */
[----:B------:R-:W-:-:S05]  /*6f90*/  IADD3.X R7, PT, PT, R5, R32, RZ, P0, !PT ;  /* 0x0000002005077210 */ /* 0x000fca00007fe4ff */
[----:B------:R-:W-:Y:S01]  /*6fa0*/  @!PT LDS RZ, [RZ] ;  /* 0x00000000fffff984 */ /* 0x000fe20000000800 */
[----:B------:R-:W-:Y:S01]  /*6fb0*/  @!PT LDS RZ, [RZ] ;  /* 0x00000000fffff984 */ /* 0x000fe20000000800 */
[----:B------:R-:W-:Y:S01]  /*6fc0*/  @!PT LDS RZ, [RZ] ;  /* 0x00000000fffff984 */ /* 0x000fe20000000800 */
[----:B------:R4:W-:Y:S01]  /*6fd0*/  LDGSTS.E.BYPASS.LTC128B.128 [R114+0x2000], desc[UR6][R6.64] ;  /* 0x0200000006727fae */ /* 0x0009e2000b981a06 */
[----:B------:R-:W-:Y:S05]  /*6fe0*/  BRA `(.L_x_3443) ;  /* 0x0000000000047947 */ /* 0x000fea0003800000 */
.L_x_3444:
[----:B------:R1:W-:Y:S02]  /*6ff0*/  STS.128 [R114+0x2000], RZ ;  /* 0x002000ff72007388 */ /* 0x0003e40000000c00 */
.L_x_3443:
[----:B------:R-:W-:Y:S05]  /*7000*/  BSYNC.RECONVERGENT B0 ;  /* 0x0000000000007941 */ /* 0x000fea0003800200 */
.L_x_3442:
        /* <DEDUP_REMOVED lines=14> */
.L_x_3447:
[----:B------:R1:W-:Y:S02]  /*70f0*/  STS.128 [R114+0x2800], RZ ;  /* 0x002800ff72007388 */ /* 0x0003e40000000c00 */
.L_x_3446:
[----:B------:R-:W-:Y:S05]  /*7100*/  BSYNC.RECONVERGENT B0 ;  /* 0x0000000000007941 */ /* 0x000fea0003800200 */
.L_x_3445:
        /* <DEDUP_REMOVED lines=15> */
.L_x_3450:
[----:B------:R1:W-:Y:S01]  /*7200*/  STS.128 [R114+0x3000], RZ ;  /* 0x003000ff72007388 */ /* 0x0003e20000000c00 */
[----:B------:R-:W-:Y:S05]  /*7210*/  BRA `(.L_x_3451) ;  /* 0x0000000000047947 */ /* 0x000fea0003800000 */
.L_x_3449:
[----:B------:R1:W-:Y:S02]  /*7220*/  STS.128 [R114+0x3000], RZ ;  /* 0x003000ff72007388 */ /* 0x0003e40000000c00 */
.L_x_3451:
[----:B------:R-:W-:Y:S05]  /*7230*/  BSYNC.RECONVERGENT B0 ;  /* 0x0000000000007941 */ /* 0x000fea0003800200 */
.L_x_3448:
[----:B------:R-:W-:Y:S01]  /*7240*/  ISETP.GE.AND P0, PT, R27, R2, PT ;  /* 0x000000021b00720c */ /* 0x000fe20003f06270 */
[C---:B--2-4-:R-:W-:Y:S01]  /*7250*/  IMAD.SHL.U32 R22, R44.reuse, 0x40, RZ ;  /* 0x000000402c167824 */ /* 0x054fe200078e00ff */
[----:B------:R-:W-:Y:S01]  /*7260*/  SHF.L.U64.HI R21, R44, 0x6, R45 ;  /* 0x000000062c157819 */ /* 0x000fe2000001022d */
[----:B------:R-:W-:Y:S03]  /*7270*/  BSSY.RECONVERGENT B0, `(.L_x_3452) ;  /* 0x000000e000007945 */ /* 0x000fe60003800200 */
[----:B-1----:R-:W-:-:S05]  /*7280*/  IADD3 R4, P1, PT, R22, R109, RZ ;  /* 0x0000006d16047210 */ /* 0x002fca0007f3e0ff */
[----:B------:R-:W-:Y:S02]  /*7290*/  IMAD.X R5, R21, 0x1, R108, P1 ;  /* 0x0000000115057824 */ /* 0x000fe400008e066c */
        /* <DEDUP_REMOVED lines=10> */
.L_x_3454:
[----:B------:R4:W-:Y:S02]  /*7340*/  STS.128 [R114+0x3800], RZ ;  /* 0x003800ff72007388 */ /* 0x0009e40000000c00 */
.L_x_3453:
[----:B------:R-:W-:Y:S05]  /*7350*/  BSYNC.RECONVERGENT B0 ;  /* 0x0000000000007941 */ /* 0x000fea0003800200 */
.L_x_3452:
[----:B------:R-:W-:Y:S01]  /*7360*/  ISETP.GE.AND P0, PT, R0, R2, PT ;  /* 0x000000020000720c */ /* 0x000fe20003f06270 */
[----:B------:R-:W-:-:S12]  /*7370*/  BSSY.RECONVERGENT B0, `(.L_x_3455) ;  /* 0x000000e000007945 */ /* 0x000fd80003800200 */
[----:B------:R1:W-:Y:S01]  /*7380*/  @P0 STS.128 [R114+0x4000], RZ ;  /* 0x004000ff72000388 */ /* 0x0003e20000000c00 */
[----:B------:R-:W-:Y:S05]  /*7390*/  @P0 BRA `(.L_x_3456) ;  /* 0x00000000002c0947 */ /* 0x000fea0003800000 */
[----:B------:R-:W5:Y:S02]  /*73a0*/  LDCU UR4, c[0x0][0x440] ;  /* 0x00008800ff0477ac */ /* 0x000f640008000800 */
[----:B-----5:R-:W-:-:S13]  /*73b0*/  ISETP.GE.AND P0, PT, R12, UR4, PT ;  /* 0x000000040c007c0c */ /* 0x020fda000bf06270 */
[----:B------:R-:W-:Y:S05]  /*73c0*/  @P0 BRA `(.L_x_3457) ;  /* 0x00000000001c0947 */ /* 0x000fea0003800000 */
[----:B------:R-:W-:-:S04]  /*73d0*/  IADD3 R6, P0, PT, R4, R22, RZ ;  /* 0x0000001604067210 */ /* 0x000fc80007f1e0ff */
[----:B------:R-:W-:-:S05]  /*73e0*/  IADD3.X R7, PT, PT, R5, R21, RZ, P0, !PT ;  /* 0x0000001505077210 */ /* 0x000fca00007fe4ff */
[----:B------:R-:W-:Y:S01]  /*73f0*/  @!PT LDS RZ, [RZ] ;  /* 0x00000000fffff984 */ /* 0x000fe20000000800 */
[----:B------:R-:W-:Y:S01]  /*7400*/  @!PT LDS RZ, [RZ] ;  /* 0x00000000fffff984 */ /* 0x000fe20000000800 */
[----:B------:R-:W-:Y:S01]  /*7410*/  @!PT LDS RZ, [RZ] ;  /* 0x00000000fffff984 */ /* 0x000fe20000000800 */
[----:B------:R1:W-:Y:S01]  /*7420*/  LDGSTS.E.BYPASS.LTC128B.128 [R114+0x4000], desc[UR6][R6.64] ;  /* 0x0400000006727fae */ /* 0x0003e2000b981a06 */
[----:B------:R-:W-:Y:S05]  /*7430*/  BRA `(.L_x_3456) ;  /* 0x0000000000047947 */ /* 0x000fea0003800000 */
.L_x_3457:
[----:B------:R1:W-:Y:S02]  /*7440*/  STS.128 [R114+0x4000], RZ ;  /* 0x004000ff72007388 */ /* 0x0003e40000000c00 */
.L_x_3456:
[----:B------:R-:W-:Y:S05]  /*7450*/  BSYNC.RECONVERGENT B0 ;  /* 0x0000000000007941 */ /* 0x000fea0003800200 */
.L_x_3455:
[----:B------:R-:W-:Y:S01]  /*7460*/  ISETP.GE.AND P0, PT, R82, R2, PT ;  /* 0x000000025200720c */ /* 0x000fe20003f06270 */
[----:B------:R-:W-:-:S12]  /*7470*/  BSSY.RECONVERGENT B0, `(.L_x_3458) ;  /* 0x000000e000007945 */ /* 0x000fd80003800200 */
[----:B------:R1:W-:Y:S01]  /*7480*/  @P0 STS.128 [R114+0x4800], RZ ;  /* 0x004800ff72000388 */ /* 0x0003e20000000c00 */
[----:B------:R-:W-:Y:S05]  /*7490*/  @P0 BRA `(.L_x_3459) ;  /* 0x00000000002c0947 */ /* 0x000fea0003800000 */
[----:B------:R-:W5:Y:S02]  /*74a0*/  LDCU UR4, c[0x0][0x440] ;  /* 0x00008800ff0477ac */ /* 0x000f640008000800 */
[----:B-----5:R-:W-:-:S13]  /*74b0*/  ISETP.GE.AND P0, PT, R12, UR4, PT ;  /* 0x000000040c007c0c */ /* 0x020fda000bf06270 */
        /* <DEDUP_REMOVED lines=8> */
.L_x_3460:
[----:B------:R1:W-:Y:S02]  /*7540*/  STS.128 [R114+0x4800], RZ ;  /* 0x004800ff72007388 */ /* 0x0003e40000000c00 */
.L_x_3459:
[----:B------:R-:W-:Y:S05]  /*7550*/  BSYNC.RECONVERGENT B0 ;  /* 0x0000000000007941 */ /* 0x000fea0003800200 */
.L_x_3458:
[----:B------:R-:W5:Y:S01]  /*7560*/  S2R R87, SR_TID.X ;  /* 0x0000000000577919 */ /* 0x000f620000002100 */
[----:B------:R-:W-:Y:S01]  /*7570*/  MOV R48, 0x20 ;  /* 0x0000002000307802 */ /* 0x000fe20000000f00 */
[----:B------:R-:W3:Y:S01]  /*7580*/  LDCU.64 UR10, c[0x0][0x508] ;  /* 0x0000a100ff0a77ac */ /* 0x000ee20008000a00 */
[----:B------:R-:W-:Y:S01]  /*7590*/  LOP3.LUT R115, R112, 0x18, RZ, 0xc0, !PT ;  /* 0x0000001870737812 */ /* 0x000fe200078ec0ff */
[----:B------:R-:W0:Y:S01]  /*75a0*/  LDGDEPBAR ;  /* 0x00000000000079af */ /* 0x000e220000000000 */
[C---:B-----5:R-:W-:Y:S02]  /*75b0*/  SHF.L.U32 R86, R87.reuse, 0x2, RZ ;  /* 0x0000000257567819 */ /* 0x060fe400000006ff */
[C---:B------:R-:W-:Y:S02]  /*75c0*/  SHF.L.U32 R102, R87.reuse, 0x4, RZ ;  /* 0x0000000457667819 */ /* 0x040fe400000006ff */
[----:B------:R-:W-:Y:S02]  /*75d0*/  SHF.L.U32 R49, R87, 0x5, RZ ;  /* 0x0000000557317819 */ /* 0x000fe400000006ff */
[----:B-1----:R-:W-:-:S02]  /*75e0*/  LOP3.LUT R6, R86, 0x18, RZ, 0xc0, !PT ;  /* 0x0000001856067812 */ /* 0x002fc400078ec0ff */
[----:B------:R-:W-:Y:S02]  /*75f0*/  SHF.R.U32.HI R2, RZ, 0x1, R87 ;  /* 0x00000001ff027819 */ /* 0x000fe40000011657 */
[C---:B--2---:R-:W-:Y:S02]  /*7600*/  LOP3.LUT R4, R102.reuse, 0x100, RZ, 0xc0, !PT ;  /* 0x0000010066047812 */ /* 0x044fe400078ec0ff */
[----:B------:R-:W-:Y:S02]  /*7610*/  LOP3.LUT R101, R102, 0x3e00, RZ, 0xc0, !PT ;  /* 0x00003e0066657812 */ /* 0x000fe400078ec0ff */
[--C-:B------:R-:W-:Y:S02]  /*7620*/  LOP3.LUT R6, R6, 0xc0, R49.reuse, 0xf8, !PT ;  /* 0x000000c006067812 */ /* 0x100fe400078ef831 */
[----:B------:R-:W-:Y:S02]  /*7630*/  LOP3.LUT R5, R87, 0x8, RZ, 0xc0, !PT ;  /* 0x0000000857057812 */ /* 0x000fe400078ec0ff */
[----:B------:R-:W-:-:S02]  /*7640*/  LOP3.LUT R4, R4, 0x20, R49, 0xf8, !PT ;  /* 0x0000002004047812 */ /* 0x000fc400078ef831 */
[----:B------:R-:W-:Y:S02]  /*7650*/  LOP3.LUT R101, R101, 0x120, R49, 0xf8, !PT ;  /* 0x0000012065657812 */ /* 0x000fe400078ef831 */
[----:B------:R-:W-:Y:S02]  /*7660*/  LOP3.LUT R0, R6, 0x8, R2, 0x78, !PT ;  /* 0x0000000806007812 */ /* 0x000fe400078e7802 */
[----:B------:R-:W-:Y:S02]  /*7670*/  LOP3.LUT R4, R4, R6, R5, 0xf6, !PT ;  /* 0x0000000604047212 */ /* 0x000fe400078ef605 */
[----:B------:R-:W-:Y:S02]  /*7680*/  LOP3.LUT R101, R101, R0, RZ, 0xfc, !PT ;  /* 0x0000000065657212 */ /* 0x000fe400078efcff */
[----:B------:R-:W-:Y:S02]  /*7690*/  LEA R96, R4, UR5, 0x1 ;  /* 0x0000000504607c11 */ /* 0x000fe4000f8e08ff */
[----:B------:R-:W-:-:S02]  /*76a0*/  LEA R101, R101, UR5, 0x1 ;  /* 0x0000000565657c11 */ /* 0x000fc4000f8e08ff */
[----:B------:R-:W-:Y:S01]  /*76b0*/  LOP3.LUT P0, RZ, R87, 0x4, RZ, 0xc0, !PT ;  /* 0x0000000457ff7812 */ /* 0x000fe2000780c0ff */
[----:B------:R-:W-:Y:S01]  /*76c0*/  LDSM.16.M88.4 R36, [R96+0x1000] ;  /* 0x001000006024783b */ /* 0x000fe20000000200 */
[----:B------:R-:W-:Y:S02]  /*76d0*/  LOP3.LUT R2, R2, 0x1f0, RZ, 0xc0, !PT ;  /* 0x000001f002027812 */ /* 0x000fe400078ec0ff */
[----:B------:R-:W-:Y:S01]  /*76e0*/  SEL R48, R48, 0xffffffe0, !P0 ;  /* 0xffffffe030307807 */ /* 0x000fe20004000000 */
[----:B------:R-:W1:Y:S01]  /*76f0*/  LDSM.16.M88.4 R28, [R101] ;  /* 0x00000000651c783b */ /* 0x000e620000000200 */
[----:B------:R-:W-:Y:S02]  /*7700*/  P2R R4, PR, RZ, 0x1 ;  /* 0x00000001ff047803 */ /* 0x000fe40000000000 */
[----:B------:R-:W-:Y:S01]  /*7710*/  IADD3 R85, PT, PT, R48, R96, RZ ;  /* 0x0000006030557210 */ /* 0x000fe20007ffe0ff */
[----:B------:R-:W2:Y:S01]  /*7720*/  LDSM.16.M88.4 R24, [R96+0x1400] ;  /* 0x001400006018783b */ /* 0x000ea20000000200 */
[----:B------:R-:W-:-:S02]  /*7730*/  IADD3 R20, PT, PT, R101, R48, RZ ;  /* 0x0000003065147210 */ /* 0x000fc40007ffe0ff */
[----:B------:R-:W-:Y:S01]  /*7740*/  ISETP.NE.AND P0, PT, R33, 0x1, PT ;  /* 0x000000012100780c */ /* 0x000fe20003f05270 */
[----:B------:R-:W-:Y:S04]  /*7750*/  LDSM.16.M88.4 R4, [R85+0x1000] ;  /* 0x001000005504783b */ /* 0x000fe80000000200 */
[----:B------:R-:W5:Y:S04]  /*7760*/  LDSM.16.M88.4 R16, [R20] ;  /* 0x000000001410783b */ /* 0x000f680000000200 */
[----:B------:R-:W4:Y:S01]  /*7770*/  LDSM.16.M88.4 R40, [R85+0x1400] ;  /* 0x001400005528783b */ /* 0x000f220000000200 */
[C---:B-1----:R-:W-:Y:S08]  /*7780*/  HMMA.16816.F32.BF16 R8, R28.reuse, R36, RZ ;  /* 0x000000241c08723c */ /* 0x042ff000000418ff */
[C---:B------:R-:W-:Y:S08]  /*7790*/  HMMA.16816.F32.BF16 R36, R28.reuse, R38, RZ ;  /* 0x000000261c24723c */ /* 0x040ff000000418ff */
[----:B--2---:R-:W-:Y:S08]  /*77a0*/  HMMA.16816.F32.BF16 R12, R28, R24, RZ ;  /* 0x000000181c0c723c */ /* 0x004ff000000418ff */
[C---:B-----5:R-:W-:Y:S08]  /*77b0*/  HMMA.16816.F32.BF16 R8, R16.reuse, R4, R8 ;  /* 0x000000041008723c */ /* 0x060ff00000041808 */
[C---:B------:R-:W-:Y:S01]  /*77c0*/  HMMA.16816.F32.BF16 R36, R16.reuse, R6, R36 ;  /* 0x000000061024723c */ /* 0x040fe20000041824 */
[----:B------:R-:W1:Y:S07]  /*77d0*/  LDSM.16.M88.4 R4, [R96+0x1800] ;  /* 0x001800006004783b */ /* 0x000e6e0000000200 */
[----:B----4-:R-:W-:Y:S03]  /*77e0*/  HMMA.16816.F32.BF16 R12, R16, R40, R12 ;  /* 0x00000028100c723c */ /* 0x010fe6000004180c */
[----:B---3--:R-:W-:Y:S01]  /*77f0*/  FMUL.FTZ R8, R8, UR11 ;  /* 0x0000000b08087c20 */ /* 0x008fe20008410000 */
        /* <DEDUP_REMOVED lines=133> */
[----:B------:R-:W1:Y:S08]  /*8050*/  MUFU.TANH R4, R4 ;  /* 0x0000000400047308 */ /* 0x000e700000002400 */
[----:B------:R-:W1:Y:S01]  /*8060*/  MUFU.TANH R5, R5 ;  /* 0x0000000500057308 */ /* 0x000e620000002400 */
[C---:B-----5:R-:W-:Y:S07]  /*8070*/  HMMA.16816.F32.BF16 R12, R28.reuse, R24, RZ ;  /* 0x000000181c0c723c */ /* 0x060fee00000418ff */
[----:B------:R-:W1:Y:S01]  /*8080*/  MUFU.TANH R8, R8 ;  /* 0x0000000800087308 */ /* 0x000e620000002400 */
[----:B------:R-:W-:Y:S01]  /*8090*/  HMMA.16816.F32.BF16 R24, R28, R26, RZ ;  /* 0x0000001a1c18723c */ /* 0x000fe200000418ff */
[----:B------:R-:W-:-:S06]  /*80a0*/  FMUL.FTZ R28, R42, UR11 ;  /* 0x0000000b2a1c7c20 */ /* 0x000fcc0008410000 */
[----:B------:R-:W1:Y:S08]  /*80b0*/  MUFU.TANH R6, R6 ;  /* 0x0000000600067308 */ /* 0x000e700000002400 */
[----:B------:R-:W1:Y:S01]  /*80c0*/  MUFU.TANH R9, R9 ;  /* 0x0000000900097308 */ /* 0x000e620000002400 */
[----:B--2---:R-:W-:Y:S01]  /*80d0*/  HMMA.16816.F32.BF16 R12, R16, R36, R12 ;  /* 0x00000024100c723c */ /* 0x004fe2000004180c */
[----:B------:R-:W-:-:S06]  /*80e0*/  FMUL.FTZ R37, R41, UR11 ;  /* 0x0000000b29257c20 */ /* 0x000fcc0008410000 */
[----:B------:R-:W2:Y:S01]  /*80f0*/  MUFU.TANH R7, R7 ;  /* 0x0000000700077308 */ /* 0x000ea20000002400 */
[----:B------:R-:W-:Y:S01]  /*8100*/  HMMA.16816.F32.BF16 R24, R16, R38, R24 ;  /* 0x000000261018723c */ /* 0x000fe20000041818 */
[----:B------:R-:W-:-:S06]  /*8110*/  P2R R16, PR, RZ, 0x1 ;  /* 0x00000001ff107803 */ /* 0x000fcc0000000000 */
[----:B------:R-:W1:Y:S04]  /*8120*/  MUFU.TANH R10, R10 ;  /* 0x0000000a000a7308 */ /* 0x000e680000002400 */
[----:B------:R-:W-:Y:S01]  /*8130*/  FMUL.FTZ R12, R12, UR11 ;  /* 0x0000000b0c0c7c20 */ /* 0x000fe20008410000 */
[----:B------:R-:W-:Y:S01]  /*8140*/  FMUL.FTZ R13, R13, UR11 ;  /* 0x0000000b0d0d7c20 */ /* 0x000fe20008410000 */
[----:B------:R-:W-:Y:S01]  /*8150*/  FMUL.FTZ R14, R14, UR11 ;  /* 0x0000000b0e0e7c20 */ /* 0x000fe20008410000 */
[----:B------:R-:W-:Y:S01]  /*8160*/  FMUL.FTZ R15, R15, UR11 ;  /* 0x0000000b0f0f7c20 */ /* 0x000fe20008410000 */
[----:B------:R5:W1:Y:S04]  /*8170*/  MUFU.TANH R36, R12 ;  /* 0x0000000c00247308 */ /* 0x000a680000002400 */
[----:B------:R-:W-:Y:S01]  /*8180*/  FMUL.FTZ R24, R24, UR11 ;  /* 0x0000000b18187c20 */ /* 0x000fe20008410000 */
[----:B------:R-:W-:-:S03]  /*8190*/  FMUL.FTZ R25, R25, UR11 ;  /* 0x0000000b19197c20 */ /* 0x000fc60008410000 */
[----:B------:R3:W1:Y:S08]  /*81a0*/  MUFU.TANH R30, R24 ;  /* 0x00000018001e7308 */ /* 0x0006700000002400 */
[----:B------:R4:W1:Y:S01]  /*81b0*/  MUFU.TANH R31, R13 ;  /* 0x0000000d001f7308 */ /* 0x0008620000002400 */
[----:B-----5:R-:W5:Y:S07]  /*81c0*/  S2R R12, SR_CTAID.X ;  /* 0x00000000000c7919 */ /* 0x020f6e0000002500 */
[----:B------:R-:W1:Y:S01]  /*81d0*/  MUFU.TANH R37, R37 ;  /* 0x0000002500257308 */ /* 0x000e620000002400 */
[----:B---3--:R-:W-:-:S07]  /*81e0*/  FMUL.FTZ R24, R26, UR11 ;  /* 0x0000000b1a187c20 */ /* 0x008fce0008410000 */
[----:B------:R-:W3:Y:S01]  /*81f0*/  MUFU.TANH R28, R28 ;  /* 0x0000001c001c7308 */ /* 0x000ee20000002400 */
[----:B----4-:R-:W-:-:S04]  /*8200*/  SHF.R.U32.HI R13, RZ, 0x2, R87 ;  /* 0x00000002ff0d7819 */ /* 0x010fc80000011657 */
[----:B------:R-:W-:-:S03]  /*8210*/  LOP3.LUT R13, R13, 0x7, RZ, 0xc0, !PT ;  /* 0x000000070d0d7812 */ /* 0x000fc600078ec0ff */
[----:B------:R-:W4:Y:S08]  /*8220*/  MUFU.TANH R11, R11 ;  /* 0x0000000b000b7308 */ /* 0x000f300000002400 */
[----:B------:R1:W1:Y:S01]  /*8230*/  MUFU.TANH R116, R14 ;  /* 0x0000000e00747308 */ /* 0x0002620000002400 */
[----:B-----5:R-:W-:Y:S01]  /*8240*/  LEA R12, R12, R2, 0x6 ;  /* 0x000000020c0c7211 */ /* 0x020fe200078e30ff */
[----:B------:R-:W-:-:S03]  /*8250*/  FMUL.FTZ R2, R27, UR11 ;  /* 0x0000000b1b027c20 */ /* 0x000fc60008410000 */
[----:B------:R-:W-:-:S03]  /*8260*/  IADD3 R12, PT, PT, -R104, R13, R12 ;  /* 0x0000000d680c7210 */ /* 0x000fc60007ffe10c */
[----:B------:R1:W1:Y:S01]  /*8270*/  MUFU.TANH R100, R15 ;  /* 0x0000000f00647308 */ /* 0x0002620000002400 */
[----:B------:R-:W-:-:S04]  /*8280*/  IADD3 R84, PT, PT, R12, UR10, R52 ;  /* 0x0000000a0c547c10 */ /* 0x000fc8000fffe034 */
[----:B------:R-:W-:-:S03]  /*8290*/  VIADDMNMX R34, R84, 0x1, R52, PT ;  /* 0x0000000154227846 */ /* 0x000fc60003800134 */
[----:B------:R1:W1:Y:S01]  /*82a0*/  MUFU.TANH R29, R25 ;  /* 0x00000019001d7308 */ /* 0x0002620000002400 */
[----:B------:R-:W-:-:S07]  /*82b0*/  VIADDMNMX R84, R84, 0x9, R52, PT ;  /* 0x0000000954547846 */ /* 0x000fce0003800134 */
        /* <DEDUP_REMOVED lines=15> */
.L_x_3462:
[----:B------:R-:W2:Y:S01]  /*83b0*/  LDC R13, c[0x0][0x4f0] ;  /* 0x00013c00ff0d7b82 */ /* 0x000ea20000000800 */
[C---:B------:R-:W-:Y:S01]  /*83c0*/  LEA R26, R33.reuse, 0xffffff00, 0x7 ;  /* 0xffffff00211a7811 */ /* 0x040fe200078e38ff */
[----:B------:R-:W3:Y:S01]  /*83d0*/  LDCU.64 UR8, c[0x0][0x3a0] ;  /* 0x00007400ff0877ac */ /* 0x000ee20008000a00 */
[----:B-1----:R-:W-:Y:S02]  /*83e0*/  LEA R14, R33, 0xffffff80, 0x7 ;  /* 0xffffff80210e7811 */ /* 0x002fe400078e38ff */
[----:B------:R-:W-:Y:S02]  /*83f0*/  IABS R17, R26 ;  /* 0x0000001a00117213 */ /* 0x000fe40000000000 */
[----:B------:R-:W-:Y:S02]  /*8400*/  IABS R19, R14 ;  /* 0x0000000e00137213 */ /* 0x000fe40000000000 */
[-C--:B--2---:R-:W-:Y:S02]  /*8410*/  IABS R12, R13.reuse ;  /* 0x0000000d000c7213 */ /* 0x084fe40000000000 */
        /* <DEDUP_REMOVED lines=38> */
[----:B------:R1:W2:Y:S01]  /*8680*/  LDG.E R14, desc[UR6][R18.64] ;  /* 0x00000006120e7981 */ /* 0x0002a2000c1e1900 */
[----:B------:R-:W-:-:S04]  /*8690*/  IMAD.IADD R12, R12, 0x1, -R17 ;  /* 0x000000010c0c7824 */ /* 0x000fc800078e0a11 */
[----:B------:R-:W-:-:S05]  /*86a0*/  IMAD R13, R12, R13, -0x80 ;  /* 0xffffff800c0d7424 */ /* 0x000fca00078e020d */
[----:B------:R-:W-:-:S05]  /*86b0*/  SHF.R.S32.HI R12, RZ, 0x1f, R13 ;  /* 0x0000001fff0c7819 */ /* 0x000fca000001140d */
[----:B------:R-:W-:-:S04]  /*86c0*/  IMAD R12, R12, R46, RZ ;  /* 0x0000002e0c0c7224 */ /* 0x000fc800078e02ff */
[C---:B------:R-:W-:Y:S02]  /*86d0*/  IMAD R12, R13.reuse, R47, R12 ;  /* 0x0000002f0d0c7224 */ /* 0x040fe400078e020c */
[----:B-1----:R-:W-:-:S04]  /*86e0*/  IMAD.WIDE.U32 R18, R13, R46, RZ ;  /* 0x0000002e0d127225 */ /* 0x002fc800078e00ff */
        /* <DEDUP_REMOVED lines=9> */
.L_x_3463:
[----:B------:R-:W2:Y:S02]  /*8780*/  LDCU UR4, c[0x0][0x440] ;  /* 0x00008800ff0477ac */ /* 0x000ea40008000800 */
[----:B--2---:R-:W-:-:S13]  /*8790*/  ISETP.GE.AND P0, PT, R115, UR4, PT ;  /* 0x0000000473007c0c */ /* 0x004fda000bf06270 */
[CC--:B-1----:R-:W-:Y:S01]  /*87a0*/  @!P0 LEA R14, P1, R46.reuse, R106.reuse, 0x6 ;  /* 0x0000006a2e0e8211 */ /* 0x0c2fe200078230ff */
[----:B------:R-:W-:Y:S01]  /*87b0*/  @!P0 IMAD.MOV.U32 R26, RZ, RZ, R106 ;  /* 0x000000ffff1a8224 */ /* 0x000fe200078e006a */
[CC--:B------:R-:W-:Y:S01]  /*87c0*/  @!P0 LEA R18, P2, R46.reuse, R106.reuse, 0x6 ;  /* 0x0000006a2e128211 */ /* 0x0c0fe200078430ff */
[----:B------:R-:W-:Y:S01]  /*87d0*/  @!P0 IMAD.MOV.U32 R27, RZ, RZ, R105 ;  /* 0x000000ffff1b8224 */ /* 0x000fe200078e0069 */
[----:B------:R-:W-:Y:S02]  /*87e0*/  @!P0 LEA R12, P3, R46, R106, 0x6 ;  /* 0x0000006a2e0c8211 */ /* 0x000fe400078630ff */
[----:B------:R-:W-:Y:S02]  /*87f0*/  @!P0 IADD3 R14, P4, PT, R14, R3, RZ ;  /* 0x000000030e0e8210 */ /* 0x000fe40007f9e0ff */
[CCC-:B------:R-:W-:Y:S01]  /*8800*/  @!P0 LEA.HI.X R13, R46.reuse, R105.reuse, R47.reuse, 0x6, P1 ;  /* 0x000000692e0d8211 */ /* 0x1c0fe200008f342f */
[----:B------:R-:W-:Y:S01]  /*8810*/  @!PT LDS RZ, [RZ] ;  /* 0x00000000fffff984 */ /* 0x000fe20000000800 */
[----:B------:R-:W-:Y:S01]  /*8820*/  @!PT LDS RZ, [RZ] ;  /* 0x00000000fffff984 */ /* 0x000fe20000000800 */
[----:B------:R-:W-:Y:S01]  /*8830*/  @!PT LDS RZ, [RZ] ;  /* 0x00000000fffff984 */ /* 0x000fe20000000800 */
[----:B------:R2:W-:Y:S01]  /*8840*/  @!P0 LDGSTS.E.BYPASS.LTC128B.128 [R114+0x1000], desc[UR6][R26.64] ;  /* 0x010000001a728fae */ /* 0x0005e2000b981a06 */
[----:B------:R-:W-:-:S02]  /*8850*/  @!P0 LEA.HI.X R19, R46, R105, R47, 0x6, P2 ;  /* 0x000000692e138211 */ /* 0x000fc400010f342f */
[----:B------:R-:W-:Y:S01]  /*8860*/  @!P0 IADD3 R38, P2, P1, R3, R12, R3 ;  /* 0x0000000c03268210 */ /* 0x000fe2000795e003 */
[--C-:B------:R-:W-:Y:S01]  /*8870*/  @!P0 IMAD.X R15, R13, 0x1, R32.reuse, P4 ;  /* 0x000000010d0f8824 */ /* 0x100fe200020e0620 */
[----:B------:R-:W-:Y:S01]  /*8880*/  @!P0 LEA.HI.X R12, R46, R105, R47, 0x6, P3 ;  /* 0x000000692e0c8211 */ /* 0x000fe200018f342f */
[----:B------:R2:W-:Y:S03]  /*8890*/  @P0 STS.128 [R114+0x1000], RZ ;  /* 0x001000ff72000388 */ /* 0x0005e60000000c00 */
        /* <DEDUP_REMOVED lines=17> */
.L_x_3461:
[----:B------:R-:W-:Y:S01]  /*89b0*/  IMAD.SHL.U32 R35, R87, 0x2, RZ ;  /* 0x0000000257237824 */ /* 0x000fe200078e00ff */
[----:B------:R-:W3:Y:S04]  /*89c0*/  LDCU UR4, c[0x0][0x45c] ;  /* 0x00008b80ff0477ac */ /* 0x000ee80008000800 */
[----:B------:R-:W-:-:S05]  /*89d0*/  LOP3.LUT R35, R35, 0x6, RZ, 0xc0, !PT ;  /* 0x0000000623237812 */ /* 0x000fca00078ec0ff */
[----:B------:R-:W-:-:S04]  /*89e0*/  IMAD R35, R33, 0x80, R35 ;  /* 0x0000008021237824 */ /* 0x000fc800078e0223 */
[C---:B------:R-:W-:Y:S02]  /*89f0*/  VIADD R13, R35.reuse, 0xffffff80 ;  /* 0xffffff80230d7836 */ /* 0x040fe40000000000 */
[C---:B------:R-:W-:Y:S02]  /*8a00*/  VIADD R12, R35.reuse, 0xffffff81 ;  /* 0xffffff81230c7836 */ /* 0x040fe40000000000 */
[----:B-12---:R-:W-:Y:S01]  /*8a10*/  VIADD R14, R35, 0xffffffe0 ;  /* 0xffffffe0230e7836 */ /* 0x006fe20000000000 */
[----:B------:R-:W-:Y:S01]  /*8a20*/  ISETP.GE.AND P2, PT, R13, R34, PT ;  /* 0x000000220d00720c */ /* 0x000fe20003f46270 */
[----:B------:R-:W-:Y:S01]  /*8a30*/  VIADD R17, R35, 0xffffffe1 ;  /* 0xffffffe123117836 */ /* 0x000fe20000000000 */
[----:B------:R-:W-:Y:S01]  /*8a40*/  ISETP.GE.AND P0, PT, R13, R84, PT ;  /* 0x000000540d00720c */ /* 0x000fe20003f06270 */
[C---:B------:R-:W-:Y:S01]  /*8a50*/  VIADD R13, R35.reuse, 0xffffff88 ;  /* 0xffffff88230d7836 */ /* 0x040fe20000000000 */
[C---:B------:R-:W-:Y:S02]  /*8a60*/  ISETP.GE.AND P1, PT, R12.reuse, R34, PT ;  /* 0x000000220c00720c */ /* 0x040fe40003f26270 */
[----:B------:R-:W-:Y:S01]  /*8a70*/  ISETP.GE.AND P3, PT, R12, R84, PT ;  /* 0x000000540c00720c */ /* 0x000fe20003f66270 */
[----:B------:R-:W-:Y:S01]  /*8a80*/  VIADD R12, R35, 0xffffff89 ;  /* 0xffffff89230c7836 */ /* 0x000fe20000000000 */
[----:B------:R-:W-:-:S02]  /*8a90*/  ISETP.GE.AND P6, PT, R13, R34, PT ;  /* 0x000000220d00720c */ /* 0x000fc40003fc6270 */
[----:B------:R-:W-:Y:S01]  /*8aa0*/  ISETP.GE.AND P5, PT, R13, R84, PT ;  /* 0x000000540d00720c */ /* 0x000fe20003fa6270 */
[----:B------:R-:W-:Y:S01]  /*8ab0*/  VIADD R13, R35, 0xffffff90 ;  /* 0xffffff90230d7836 */ /* 0x000fe20000000000 */
[----:B------:R-:W-:Y:S02]  /*8ac0*/  FSEL R41, R51, -INF , !P0 ;  /* 0xff80000033297808 */ /* 0x000fe40004000000 */
[C---:B------:R-:W-:Y:S02]  /*8ad0*/  ISETP.GE.AND P4, PT, R12.reuse, R34, PT ;  /* 0x000000220c00720c */ /* 0x040fe40003f86270 */
[----:B------:R-:W-:Y:S01]  /*8ae0*/  ISETP.GE.AND P0, PT, R12, R84, PT ;  /* 0x000000540c00720c */ /* 0x000fe20003f06270 */
[----:B------:R-:W-:Y:S01]  /*8af0*/  VIADD R12, R35, 0xffffff91 ;  /* 0xffffff91230c7836 */ /* 0x000fe20000000000 */
[----:B------:R-:W-:Y:S02]  /*8b00*/  FSEL R27, R23, -INF , !P2 ;  /* 0xff800000171b7808 */ /* 0x000fe40005000000 */
[----:B------:R-:W-:-:S02]  /*8b10*/  FSEL R117, R50, -INF , !P1 ;  /* 0xff80000032757808 */ /* 0x000fc40004800000 */
[C---:B------:R-:W-:Y:S02]  /*8b20*/  ISETP.GE.AND P1, PT, R13.reuse, R34, PT ;  /* 0x000000220d00720c */ /* 0x040fe40003f26270 */
[----:B------:R-:W-:Y:S01]  /*8b30*/  ISETP.GE.AND P2, PT, R13, R84, PT ;  /* 0x000000540d00720c */ /* 0x000fe20003f46270 */
[----:B------:R-:W-:Y:S01]  /*8b40*/  VIADD R13, R35, 0xffffff98 ;  /* 0xffffff98230d7836 */ /* 0x000fe20000000000 */
[----:B------:R-:W-:Y:S02]  /*8b50*/  FSEL R118, R54, -INF , !P6 ;  /* 0xff80000036767808 */ /* 0x000fe40007000000 */
[----:B------:R-:W-:Y:S02]  /*8b60*/  FSEL R54, R56, -INF , !P5 ;  /* 0xff80000038367808 */ /* 0x000fe40006800000 */
[----:B------:R-:W-:Y:S02]  /*8b70*/  FSEL R83, R55, -INF , !P4 ;  /* 0xff80000037537808 */ /* 0x000fe40006000000 */
[----:B------:R-:W-:-:S02]  /*8b80*/  ISETP.GE.AND P5, PT, R12, R34, PT ;  /* 0x000000220c00720c */ /* 0x000fc40003fa6270 */
        /* <DEDUP_REMOVED lines=13> */
[----:B------:R-:W-:Y:S02]  /*8c60*/  FSEL R51, R61, -INF , !P4 ;  /* 0xff8000003d337808 */ /* 0x000fe40006000000 */
[----:B------:R-:W-:-:S02]  /*8c70*/  ISETP.GE.AND P5, PT, R13, R34, PT ;  /* 0x000000220d00720c */ /* 0x000fc40003fa6270 */
[----:B------:R-:W-:Y:S01]  /*8c80*/  ISETP.GE.AND P4, PT, R13, R84, PT ;  /* 0x000000540d00720c */ /* 0x000fe20003f86270 */
[C---:B------:R-:W-:Y:S01]  /*8c90*/  VIADD R13, R35.reuse, 0xffffffa8 ;  /* 0xffffffa8230d7836 */ /* 0x040fe20000000000 */
        /* <DEDUP_REMOVED lines=70> */
[----:B------:R-:W-:Y:S02]  /*9100*/  ISETP.GE.AND P4, PT, R12, R34, PT ;  /* 0x000000220c00720c */ /* 0x000fe40003f86270 */
[----:B------:R-:W-:-:S02]  /*9110*/  FSEL R15, R4, -INF , !P1 ;  /* 0xff800000040f7808 */ /* 0x000fc40004800000 */
[----:B------:R-:W-:Y:S02]  /*9120*/  FMNMX3.FTZ R4, R27, R117, R118, !PT ;  /* 0x000000751b047276 */ /* 0x000fe40007810076 */
[C---:B------:R-:W-:Y:S02]  /*9130*/  ISETP.GE.AND P6, PT, R14.reuse, R34, PT ;  /* 0x000000220e00720c */ /* 0x040fe40003fc6270 */
[----:B------:R-:W-:Y:S02]  /*9140*/  ISETP.GE.AND P1, PT, R14, R84, PT ;  /* 0x000000540e00720c */ /* 0x000fe40003f26270 */
[----:B------:R-:W-:Y:S02]  /*9150*/  FSEL R14, R5, -INF , !P4 ;  /* 0xff800000050e7808 */ /* 0x000fe40006000000 */
[----:B------:R-:W-:Y:S01]  /*9160*/  FMNMX3.FTZ R5, R4, R83, R107, !PT ;  /* 0x0000005304057276 */ /* 0x000fe2000781006b */
[----:B------:R-:W-:Y:S01]  /*9170*/  VIADD R4, R35, 0xffffffe9 ;  /* 0xffffffe923047836 */ /* 0x000fe20000000000 */
[----:B------:R-:W-:-:S02]  /*9180*/  FSEL R42, R8, -INF , !P6 ;  /* 0xff800000082a7808 */ /* 0x000fc40007000000 */
[----:B------:R-:W-:Y:S02]  /*9190*/  FMNMX3.FTZ R5, R5, R59, R80, !PT ;  /* 0x0000003b05057276 */ /* 0x000fe40007810050 */
[----:B------:R-:W-:Y:S02]  /*91a0*/  FSEL R58, R76, -INF , !P5 ;  /* 0xff8000004c3a7808 */ /* 0x000fe40006800000 */
[----:B------:R-:W-:Y:S02]  /*91b0*/  FMNMX3.FTZ R8, R5, R82, R66, !PT ;  /* 0x0000005205087276 */ /* 0x000fe40007810042 */
[----:B------:R-:W-:Y:S02]  /*91c0*/  FSEL R57, R74, -INF , !P3 ;  /* 0xff8000004a397808 */ /* 0x000fe40005800000 */
[----:B------:R-:W-:Y:S02]  /*91d0*/  ISETP.GE.AND P5, PT, R17, R34, PT ;  /* 0x000000221100720c */ /* 0x000fe40003fa6270 */
[----:B------:R-:W-:-:S02]  /*91e0*/  FMNMX3.FTZ R5, R41, R53, R54, !PT ;  /* 0x0000003529057276 */ /* 0x000fc40007810036 */
[-C--:B------:R-:W-:Y:S02]  /*91f0*/  ISETP.GE.AND P3, PT, R12, R84.reuse, PT ;  /* 0x000000540c00720c */ /* 0x080fe40003f66270 */
[----:B------:R-:W-:Y:S02]  /*9200*/  FSEL R12, R75, -INF , !P0 ;  /* 0xff8000004b0c7808 */ /* 0x000fe40004000000 */
[----:B------:R-:W-:Y:S01]  /*9210*/  ISETP.GE.AND P0, PT, R17, R84, PT ;  /* 0x000000541100720c */ /* 0x000fe20003f06270 */
[----:B------:R-:W-:Y:S01]  /*9220*/  VIADD R17, R35, 0xffffffe8 ;  /* 0xffffffe823117836 */ /* 0x000fe20000000000 */
[----:B------:R-:W-:Y:S02]  /*9230*/  FSEL R40, R6, -INF , !P5 ;  /* 0xff80000006287808 */ /* 0x000fe40006800000 */
        /* <DEDUP_REMOVED lines=16> */
[----:B------:R-:W-:-:S02]  /*9340*/  ISETP.GE.AND P4, PT, R17, R34, PT ;  /* 0x000000221100720c */ /* 0x000fc40003f86270 */
        /* <DEDUP_REMOVED lines=11> */
[----:B------:R-:W-:Y:S02]  /*9400*/  ISETP.GE.AND P1, PT, R4, R34, PT ;  /* 0x000000220400720c */ /* 0x000fe40003f26270 */
[----:B------:R-:W-:-:S02]  /*9410*/  FSEL R37, R37, -INF , !P3 ;  /* 0xff80000025257808 */ /* 0x000fc40005800000 */
[----:B------:R-:W-:Y:S02]  /*9420*/  FSEL R50, R79, -INF , !P2 ;  /* 0xff8000004f327808 */ /* 0x000fe40005000000 */
[-C--:B------:R-:W-:Y:S01]  /*9430*/  ISETP.GE.AND P3, PT, R4, R84.reuse, PT ;  /* 0x000000540400720c */ /* 0x080fe20003f66270 */
[----:B------:R-:W-:Y:S01]  /*9440*/  VIADD R4, R35, 0xfffffff9 ;  /* 0xfffffff923047836 */ /* 0x000fe20000000000 */
[----:B------:R-:W-:Y:S02]  /*9450*/  ISETP.GE.AND P2, PT, R17, R84, PT ;  /* 0x000000541100720c */ /* 0x000fe40003f46270 */
[----:B------:R-:W-:Y:S02]  /*9460*/  FSEL R36, R36, -INF , !P0 ;  /* 0xff80000024247808 */ /* 0x000fe40004000000 */
[----:B------:R-:W-:Y:S02]  /*9470*/  FMNMX3.FTZ R7, R7, R95, R13, !PT ;  /* 0x0000005f07077276 */ /* 0x000fe4000781000d */
[----:B------:R-:W-:-:S02]  /*9480*/  ISETP.GE.AND P0, PT, R5, R34, PT ;  /* 0x000000220500720c */ /* 0x000fc40003f06270 */
[----:B------:R-:W-:Y:S02]  /*9490*/  FMNMX3.FTZ R6, R6, R40, R38, !PT ;  /* 0x0000002806067276 */ /* 0x000fe40007810026 */
[----:B------:R-:W-:Y:S02]  /*94a0*/  FSEL R31, R31, -INF , !P1 ;  /* 0xff8000001f1f7808 */ /* 0x000fe40004800000 */
[----:B------:R-:W-:Y:S02]  /*94b0*/  ISETP.GE.AND P1, PT, R5, R84, PT ;  /* 0x000000540500720c */ /* 0x000fe40003f26270 */
[----:B------:R-:W-:Y:S02]  /*94c0*/  FSEL R17, R28, -INF , !P2 ;  /* 0xff8000001c117808 */ /* 0x000fe40005000000 */
[----:B------:R-:W-:Y:S02]  /*94d0*/  FMNMX3.FTZ R5, R7, R12, R50, !PT ;  /* 0x0000000c07057276 */ /* 0x000fe40007810032 */
[----:B------:R-:W-:-:S02]  /*94e0*/  ISETP.GE.AND P2, PT, R4, R34, PT ;  /* 0x000000220400720c */ /* 0x000fc40003f46270 */
[----:B------:R-:W-:Y:S02]  /*94f0*/  FSEL R30, R30, -INF , !P0 ;  /* 0xff8000001e1e7808 */ /* 0x000fe40004000000 */
[----:B------:R-:W-:Y:S02]  /*9500*/  FMNMX3.FTZ R6, R6, R37, R36, !PT ;  /* 0x0000002506067276 */ /* 0x000fe40007810024 */
[----:B------:R-:W-:Y:S02]  /*9510*/  FMNMX3.FTZ R5, R5, R43, R19, !PT ;  /* 0x0000002b05057276 */ /* 0x000fe40007810013 */
[----:B------:R-:W-:Y:S02]  /*9520*/  FSEL R29, R29, -INF , !P2 ;  /* 0xff8000001d1d7808 */ /* 0x000fe40005000000 */
[----:B------:R-:W-:Y:S02]  /*9530*/  FMNMX3.FTZ R6, R6, R31, R30, !PT ;  /* 0x0000001f06067276 */ /* 0x000fe4000781001e */
[----:B------:R-:W-:-:S02]  /*9540*/  ISETP.NE.AND P6, PT, R16, RZ, PT ;  /* 0x000000ff1000720c */ /* 0x000fc40003fc5270 */
[----:B------:R-:W-:Y:S02]  /*9550*/  FSEL R16, R11, -INF , !P5 ;  /* 0xff8000000b107808 */ /* 0x000fe40006800000 */
[----:B------:R-:W-:Y:S02]  /*9560*/  ISETP.GE.AND P0, PT, R4, R84, PT ;  /* 0x000000540400720c */ /* 0x000fe40003f06270 */
[----:B------:R-:W-:Y:S02]  /*9570*/  FSEL R26, R116, -INF , !P4 ;  /* 0xff800000741a7808 */ /* 0x000fe40006000000 */
[----:B------:R-:W-:Y:S02]  /*9580*/  FMNMX3.FTZ R5, R5, R18, R17, !PT ;  /* 0x0000001205057276 */ /* 0x000fe40007810011 */
[----:B------:R-:W-:Y:S02]  /*9590*/  FMNMX.FTZ R4, R29, R6, !PT ;  /* 0x000000061d047209 */ /* 0x000fe40007810000 */
[----:B------:R-:W-:-:S02]  /*95a0*/  FSEL R25, R100, -INF , !P3 ;  /* 0xff80000064197808 */ /* 0x000fc40005800000 */
[----:B------:R-:W-:Y:S01]  /*95b0*/  FSEL R24, R24, -INF , !P1 ;  /* 0xff80000018187808 */ /* 0x000fe20004800000 */
[----:B------:R-:W1:Y:S01]  /*95c0*/  SHFL.BFLY PT, R6, R4, 0x2, 0x1f ;  /* 0x0c401f0004067f89 */ /* 0x000e6200000e0000 */
[----:B------:R-:W-:Y:S02]  /*95d0*/  FMNMX3.FTZ R5, R5, R16, R26, !PT ;  /* 0x0000001005057276 */ /* 0x000fe4000781001a */
[----:B------:R-:W-:Y:S02]  /*95e0*/  FSEL R23, R2, -INF , !P0 ;  /* 0xff80000002177808 */ /* 0x000fe40004000000 */
[----:B------:R-:W-:Y:S02]  /*95f0*/  FMNMX3.FTZ R5, R5, R25, R24, !PT ;  /* 0x0000001905057276 */ /* 0x000fe40007810018 */
[----:B------:R-:W-:Y:S02]  /*9600*/  LOP3.LUT R100, R0, 0x120, R49, 0xf8, !PT ;  /* 0x0000012000647812 */ /* 0x000fe400078ef831 */
[----:B------:R-:W-:-:S02]  /*9610*/  FMNMX.FTZ R7, R23, R5, !PT ;  /* 0x0000000517077209 */ /* 0x000fc40007810000 */
[----:B------:R-:W-:-:S03]  /*9620*/  LEA R100, R100, UR5, 0x1 ;  /* 0x0000000564647c11 */ /* 0x000fc6000f8e08ff */
[----:B------:R-:W2:Y:S02]  /*9630*/  SHFL.BFLY PT, R5, R7, 0x2, 0x1f ;  /* 0x0c401f0007057f89 */ /* 0x000ea400000e0000 */
[----:B------:R-:W-:Y:S02]  /*9640*/  IMAD.IADD R48, R48, 0x1, R100 ;  /* 0x0000000130307824 */ /* 0x000fe400078e0264 */
[----:B------:R-:W-:Y:S04]  /*9650*/  LDSM.16.MT88.4 R76, [R100+0x3000] ;  /* 0x00300000644c783b */ /* 0x000fe80000004200 */
[----:B------:R-:W-:Y:S01]  /*9660*/  LDSM.16.MT88.4 R8, [R100+0x3400] ;  /* 0x003400006408783b */ /* 0x000fe20000004200 */
[----:B-1----:R-:W-:-:S05]  /*9670*/  FMNMX.FTZ R6, R4, R6, !PT ;  /* 0x0000000604067209 */ /* 0x002fca0007810000 */
[----:B------:R-:W1:Y:S01]  /*9680*/  SHFL.BFLY PT, R2, R6, 0x1, 0x1f ;  /* 0x0c201f0006027f89 */ /* 0x000e6200000e0000 */
[----:B--2---:R-:W-:-:S05]  /*9690*/  FMNMX.FTZ R5, R7, R5, !PT ;  /* 0x0000000507057209 */ /* 0x004fca0007810000 */
[----:B------:R-:W2:Y:S01]  /*96a0*/  SHFL.BFLY PT, R4, R5, 0x1, 0x1f ;  /* 0x0c201f0005047f89 */ /* 0x000ea200000e0000 */
[----:B-1----:R-:W-:-:S04]  /*96b0*/  FMNMX.FTZ R2, R6, R2, !PT ;  /* 0x0000000206027209 */ /* 0x002fc80007810000 */
[C---:B------:R-:W-:Y:S01]  /*96c0*/  FSETP.NEU.FTZ.AND P0, PT, R2.reuse, -INF , PT ;  /* 0xff8000000200780b */ /* 0x040fe20003f1d000 */
[----:B---3--:R-:W-:-:S05]  /*96d0*/  FMUL.FTZ R28, R2, UR4 ;  /* 0x00000004021c7c20 */ /* 0x008fca0008410000 */
[----:B------:R-:W-:Y:S02]  /*96e0*/  FSEL R28, R28, RZ, P0 ;  /* 0x000000ff1c1c7208 */ /* 0x000fe40000000000 */
[----:B--2---:R-:W-:-:S03]  /*96f0*/  FMNMX.FTZ R0, R5, R4, !PT ;  /* 0x0000000405007209 */ /* 0x004fc60007810000 */
[--C-:B------:R-:W-:Y:S01]  /*9700*/  FFMA.FTZ R120, R27, UR4, -R28.reuse ;  /* 0x000000041b787c23 */ /* 0x100fe2000801081c */
[--C-:B------:R-:W-:Y:S01]  /*9710*/  FFMA.FTZ R119, R117, UR4, -R28.reuse ;  /* 0x0000000475777c23 */ /* 0x100fe2000801081c */
[--C-:B------:R-:W-:Y:S01]  /*9720*/  FFMA.FTZ R60, R107, UR4, -R28.reuse ;  /* 0x000000046b3c7c23 */ /* 0x100fe2000801081c */
[C---:B------:R-:W-:Y:S01]  /*9730*/  FSETP.NEU.FTZ.AND P0, PT, R0.reuse, -INF , PT ;  /* 0xff8000000000780b */ /* 0x040fe20003f1d000 */
[----:B------:R-:W-:Y:S01]  /*9740*/  FMUL.FTZ R27, R0, UR4 ;  /* 0x00000004001b7c20 */ /* 0x000fe20008410000 */
[--C-:B------:R-:W-:Y:S01]  /*9750*/  FFMA.FTZ R118, R118, UR4, -R28.reuse ;  /* 0x0000000476767c23 */ /* 0x100fe2000801081c */
[--C-:B------:R-:W-:Y:S01]  /*9760*/  FFMA.FTZ R61, R83, UR4, -R28.reuse ;  /* 0x00000004533d7c23 */ /* 0x100fe2000801081c */
[----:B------:R-:W-:Y:S01]  /*9770*/  MUFU.EX2 R120, R120 ;  /* 0x0000007800787308 */ /* 0x000fe20000000800 */
[--C-:B------:R-:W-:Y:S01]  /*9780*/  FFMA.FTZ R93, R93, UR4, -R28.reuse ;  /* 0x000000045d5d7c23 */ /* 0x100fe2000801081c */
[----:B------:R-:W-:Y:S01]  /*9790*/  FSEL R27, R27, RZ, P0 ;  /* 0x000000ff1b1b7208 */ /* 0x000fe20000000000 */
[--C-:B------:R-:W-:Y:S01]  /*97a0*/  FFMA.FTZ R121, R121, UR4, -R28.reuse ;  /* 0x0000000479797c23 */ /* 0x100fe2000801081c */
[----:B------:R-:W1:Y:S01]  /*97b0*/  MUFU.EX2 R119, R119 ;  /* 0x0000007700777308 */ /* 0x000e620000000800 */
        /* <DEDUP_REMOVED lines=13> */
[----:B-1----:R-:W-:Y:S01]  /*9890*/  F2FP.BF16.F32.PACK_AB R68, R119, R120 ;  /* 0x000000787744723e */ /* 0x002fe200000010ff */
[--C-:B------:R-:W-:Y:S01]  /*98a0*/  FFMA.FTZ R51, R51, UR4, -R27.reuse ;  /* 0x0000000433337c23 */ /* 0x100fe2000801081b */
[----:B------:R-:W-:Y:S01]  /*98b0*/  MUFU.EX2 R117, R117 ;  /* 0x0000007500757308 */ /* 0x000fe20000000800 */
[--C-:B------:R-:W-:Y:S01]  /*98c0*/  FFMA.FTZ R90, R90, UR4, -R27.reuse ;  /* 0x000000045a5a7c23 */ /* 0x100fe2000801081b */
[--C-:B------:R-:W-:Y:S01]  /*98d0*/  FFMA.FTZ R89, R89, UR4, -R27.reuse ;  /* 0x0000000459597c23 */ /* 0x100fe2000801081b */
[--C-:B------:R-:W-:Y:S01]  /*98e0*/  FFMA.FTZ R88, R88, UR4, -R27.reuse ;  /* 0x0000000458587c23 */ /* 0x100fe2000801081b */
[----:B------:R-:W1:Y:S01]  /*98f0*/  MUFU.EX2 R116, R116 ;  /* 0x0000007400747308 */ /* 0x000e620000000800 */
[----:B------:R-:W-:Y:S01]  /*9900*/  FFMA.FTZ R95, R95, UR4, -R27 ;  /* 0x000000045f5f7c23 */ /* 0x000fe2000801081b */
[----:B------:R-:W-:Y:S01]  /*9910*/  FADD.FTZ R119, R120, R119 ;  /* 0x0000007778777221 */ /* 0x000fe20000010000 */
[--C-:B------:R-:W-:Y:S01]  /*9920*/  FFMA.FTZ R42, R42, UR4, -R28.reuse ;  /* 0x000000042a2a7c23 */ /* 0x100fe2000801081c */
[----:B------:R-:W3:Y:S01]  /*9930*/  MUFU.EX2 R107, R107 ;  /* 0x0000006b006b7308 */ /* 0x000ee20000000800 */
[----:B------:R-:W-:Y:S01]  /*9940*/  FFMA.FTZ R18, R18, UR4, -R27 ;  /* 0x0000000412127c23 */ /* 0x000fe2000801081b */
[----:B--2---:R-:W-:Y:S01]  /*9950*/  F2FP.BF16.F32.PACK_AB R70, R61, R118 ;  /* 0x000000763d46723e */ /* 0x004fe200000010ff */
[----:B------:R-:W-:Y:S01]  /*9960*/  FADD.FTZ R118, R118, R119 ;  /* 0x0000007776767221 */ /* 0x000fe20000010000 */
[----:B------:R-:W2:Y:S01]  /*9970*/  MUFU.EX2 R59, R81 ;  /* 0x00000051003b7308 */ /* 0x000ea20000000800 */
[--C-:B------:R-:W-:Y:S01]  /*9980*/  FFMA.FTZ R36, R36, UR4, -R28.reuse ;  /* 0x0000000424247c23 */ /* 0x100fe2000801081c */
[----:B------:R-:W-:Y:S01]  /*9990*/  FFMA.FTZ R31, R31, UR4, -R28 ;  /* 0x000000041f1f7c23 */ /* 0x000fe2000801081c */
[----:B------:R-:W-:Y:S01]  /*99a0*/  IMAD.MOV.U32 R119, RZ, RZ, -0x1 ;  /* 0xffffffffff777424 */ /* 0x000fe200078e00ff */
[----:B------:R4:W-:Y:S01]  /*99b0*/  MUFU.EX2 R52, R39 ;  /* 0x0000002700347308 */ /* 0x0009e20000000800 */
[----:B-1----:R-:W-:Y:S01]  /*99c0*/  F2FP.BF16.F32.PACK_AB R69, R116, R117 ;  /* 0x000000757445723e */ /* 0x002fe200000010ff */
[----:B------:R-:W-:-:S02]  /*99d0*/  FADD.FTZ R117, R117, R116 ;  /* 0x0000007475757221 */ /* 0x000fc40000010000 */
[----:B------:R-:W-:Y:S01]  /*99e0*/  MUFU.EX2 R60, R60 ;  /* 0x0000003c003c7308 */ /* 0x000fe20000000800 */
[--C-:B------:R-:W-:Y:S01]  /*99f0*/  FFMA.FTZ R116, R58, UR4, -R28.reuse ;  /* 0x000000043a747c23 */ /* 0x100fe2000801081c */
[--C-:B------:R-:W-:Y:S01]  /*9a00*/  FFMA.FTZ R58, R14, UR4, -R28.reuse ;  /* 0x000000040e3a7c23 */ /* 0x100fe2000801081c */
[----:B---3--:R-:W-:Y:S01]  /*9a10*/  FADD.FTZ R117, R107, R117 ;  /* 0x000000756b757221 */ /* 0x008fe20000010000 */
[----:B------:R-:W1:Y:S01]  /*9a20*/  MUFU.EX2 R54, R54 ;  /* 0x0000003600367308 */ /* 0x000e620000000800 */
[----:B--2---:R-:W-:Y:S01]  /*9a30*/  F2FP.BF16.F32.PACK_AB R71, R59, R107 ;  /* 0x0000006b3b47723e */ /* 0x004fe200000010ff */
[--C-:B------:R-:W-:Y:S02]  /*9a40*/  FFMA.FTZ R107, R57, UR4, -R28.reuse ;  /* 0x00000004396b7c23 */ /* 0x100fe4000801081c */
[----:B------:R-:W-:Y:S01]  /*9a50*/  MUFU.EX2 R53, R53 ;  /* 0x0000003500357308 */ /* 0x000fe20000000800 */
[----:B------:R-:W-:Y:S01]  /*9a60*/  FADD.FTZ R117, R59, R117 ;  /* 0x000000753b757221 */ /* 0x000fe20000010000 */
[--C-:B----4-:R-:W-:Y:S01]  /*9a70*/  FFMA.FTZ R39, R65, UR4, -R27.reuse ;  /* 0x0000000441277c23 */ /* 0x110fe2000801081b */
[--C-:B------:R-:W-:Y:S01]  /*9a80*/  FFMA.FTZ R65, R55, UR4, -R27.reuse ;  /* 0x0000000437417c23 */ /* 0x100fe2000801081b */
[----:B------:R-:W2:Y:S01]  /*9a90*/  MUFU.EX2 R41, R41 ;  /* 0x0000002900297308 */ /* 0x000ea20000000800 */
[C---:B------:R-:W-:Y:S01]  /*9aa0*/  HMMA.16816.F32.BF16 R80, R68.reuse, R76, RZ ;  /* 0x0000004c4450723c */ /* 0x040fe200000418ff */
[--C-:B------:R-:W-:Y:S01]  /*9ab0*/  FFMA.FTZ R55, R126, UR4, -R27.reuse ;  /* 0x000000047e377c23 */ /* 0x100fe2000801081b */
[----:B------:R-:W-:Y:S01]  /*9ac0*/  FFMA.FTZ R57, R15, UR4, -R28 ;  /* 0x000000040f397c23 */ /* 0x000fe2000801081c */
[----:B------:R-:W3:Y:S01]  /*9ad0*/  MUFU.EX2 R51, R51 ;  /* 0x0000003300337308 */ /* 0x000ee20000000800 */
[----:B------:R-:W-:Y:S01]  /*9ae0*/  FFMA.FTZ R59, R13, UR4, -R27 ;  /* 0x000000040d3b7c23 */ /* 0x000fe2000801081b */
[----:B-1----:R-:W-:Y:S01]  /*9af0*/  F2FP.BF16.F32.PACK_AB R4, R54, R60 ;  /* 0x0000003c3604723e */ /* 0x002fe200000010ff */
[----:B------:R-:W-:Y:S01]  /*9b00*/  FADD.FTZ R117, R52, R117 ;  /* 0x0000007534757221 */ /* 0x000fe20000010000 */
[----:B------:R-:W1:Y:S01]  /*9b10*/  MUFU.EX2 R49, R49 ;  /* 0x0000003100317308 */ /* 0x000e620000000800 */
[----:B------:R-:W-:Y:S03]  /*9b20*/  HMMA.16816.F32.BF16 R76, R68, R78, RZ ;  /* 0x0000004e444c723c */ /* 0x000fe600000418ff */
[----:B------:R-:W4:Y:S01]  /*9b30*/  MUFU.EX2 R39, R39 ;  /* 0x0000002700277308 */ /* 0x000f220000000800 */
[----:B--2---:R-:W-:-:S03]  /*9b40*/  F2FP.BF16.F32.PACK_AB R6, R41, R53 ;  /* 0x000000352906723e */ /* 0x004fc600000010ff */
[----:B------:R-:W-:Y:S01]  /*9b50*/  MUFU.EX2 R65, R65 ;  /* 0x0000004100417308 */ /* 0x000fe20000000800 */
[C---:B---3--:R-:W-:Y:S01]  /*9b60*/  F2FP.BF16.F32.PACK_AB R5, R51.reuse, R52 ;  /* 0x000000343305723e */ /* 0x048fe200000010ff */
[----:B------:R-:W-:Y:S02]  /*9b70*/  FADD.FTZ R51, R51, R117 ;  /* 0x0000007533337221 */ /* 0x000fe40000010000 */
[----:B------:R-:W-:Y:S02]  /*9b80*/  MUFU.EX2 R55, R55 ;  /* 0x0000003700377308 */ /* 0x000fe40000000800 */
[----:B-1----:R-:W-:Y:S02]  /*9b90*/  FADD.FTZ R51, R49, R51 ;  /* 0x0000003331337221 */ /* 0x002fe40000010000 */
[----:B------:R-:W-:Y:S01]  /*9ba0*/  MUFU.EX2 R121, R121 ;  /* 0x0000007900797308 */ /* 0x000fe20000000800 */
[----:B----4-:R-:W-:Y:S01]  /*9bb0*/  F2FP.BF16.F32.PACK_AB R7, R39, R49 ;  /* 0x000000312707723e */ /* 0x010fe200000010ff */
[----:B------:R-:W-:-:S02]  /*9bc0*/  FFMA.FTZ R49, R19, UR4, -R27 ;  /* 0x0000000413317c23 */ /* 0x000fc4000801081b */
[----:B------:R-:W-:Y:S04]  /*9bd0*/  MUFU.EX2 R94, R94 ;  /* 0x0000005e005e7308 */ /* 0x000fe80000000800 */
[----:B------:R-:W-:Y:S01]  /*9be0*/  MUFU.EX2 R90, R90 ;  /* 0x0000005a005a7308 */ /* 0x000fe20000000800 */
[C---:B------:R-:W-:Y:S03]  /*9bf0*/  HMMA.16816.F32.BF16 R80, R4.reuse, R8, R80 ;  /* 0x000000080450723c */ /* 0x040fe60000041850 */
[----:B------:R-:W-:Y:S04]  /*9c00*/  MUFU.EX2 R89, R89 ;  /* 0x0000005900597308 */ /* 0x000fe80000000800 */
        /* <DEDUP_REMOVED lines=9> */
[----:B------:R-:W-:Y:S01]  /*9ca0*/  MUFU.EX2 R49, R49 ;  /* 0x0000003100317308 */ /* 0x000fe20000000800 */
[C---:B-1----:R-:W-:Y:S08]  /*9cb0*/  HMMA.16816.F32.BF16 R72, R68.reuse, R8, RZ ;  /* 0x000000084448723c */ /* 0x042ff000000418ff */
[----:B------:R-:W-:Y:S01]  /*9cc0*/  HMMA.16816.F32.BF16 R68, R68, R10, RZ ;  /* 0x0000000a4444723c */ /* 0x000fe200000418ff */
[----:B------:R-:W1:Y:S11]  /*9cd0*/  LDSM.16.MT88.4 R8, [R48+0x3400] ;  /* 0x003400003008783b */ /* 0x000e760000004200 */
[C---:B-1----:R-:W-:Y:S08]  /*9ce0*/  HMMA.16816.F32.BF16 R72, R4.reuse, R8, R72 ;  /* 0x000000080448723c */ /* 0x042ff00000041848 */
[----:B------:R-:W-:Y:S01]  /*9cf0*/  HMMA.16816.F32.BF16 R68, R4, R10, R68 ;  /* 0x0000000a0444723c */ /* 0x000fe20000041844 */
[----:B------:R-:W1:Y:S01]  /*9d00*/  LDSM.16.MT88.4 R8, [R100+0x3800] ;  /* 0x003800006408783b */ /* 0x000e620000004200 */
[--C-:B------:R-:W-:Y:S01]  /*9d10*/  FFMA.FTZ R4, R66, UR4, -R28.reuse ;  /* 0x0000000442047c23 */ /* 0x100fe2000801081c */
[----:B------:R-:W-:-:S03]  /*9d20*/  FFMA.FTZ R66, R67, UR4, -R28 ;  /* 0x0000000443427c23 */ /* 0x000fc6000801081c */
[----:B------:R2:W-:Y:S04]  /*9d30*/  MUFU.EX2 R67, R4 ;  /* 0x0000000400437308 */ /* 0x0005e80000000800 */
[----:B------:R-:W-:Y:S01]  /*9d40*/  MUFU.EX2 R66, R66 ;  /* 0x0000004200427308 */ /* 0x000fe20000000800 */
[--C-:B--2---:R-:W-:Y:S01]  /*9d50*/  FFMA.FTZ R4, R56, UR4, -R28.reuse ;  /* 0x0000000438047c23 */ /* 0x104fe2000801081c */
[----:B------:R-:W-:-:S03]  /*9d60*/  FFMA.FTZ R56, R63, UR4, -R28 ;  /* 0x000000043f387c23 */ /* 0x000fc6000801081c */
[----:B------:R2:W-:Y:S04]  /*9d70*/  MUFU.EX2 R63, R4 ;  /* 0x00000004003f7308 */ /* 0x0005e80000000800 */
[----:B------:R-:W3:Y:S01]  /*9d80*/  MUFU.EX2 R56, R56 ;  /* 0x0000003800387308 */ /* 0x000ee20000000800 */
[--C-:B--2---:R-:W-:Y:S01]  /*9d90*/  FFMA.FTZ R4, R62, UR4, -R27.reuse ;  /* 0x000000043e047c23 */ /* 0x104fe2000801081b */
[----:B------:R-:W-:-:S03]  /*9da0*/  FFMA.FTZ R62, R64, UR4, -R27 ;  /* 0x00000004403e7c23 */ /* 0x000fc6000801081b */
[----:B------:R2:W4:Y:S01]  /*9db0*/  MUFU.EX2 R64, R4 ;  /* 0x0000000400407308 */ /* 0x0005220000000800 */
[----:B---3--:R-:W-:-:S03]  /*9dc0*/  F2FP.BF16.F32.PACK_AB R6, R56, R63 ;  /* 0x0000003f3806723e */ /* 0x008fc600000010ff */
[----:B------:R-:W3:Y:S01]  /*9dd0*/  MUFU.EX2 R62, R62 ;  /* 0x0000003e003e7308 */ /* 0x000ee20000000800 */
[----:B--2---:R-:W-:Y:S02]  /*9de0*/  F2FP.BF16.F32.PACK_AB R4, R66, R67 ;  /* 0x000000434204723e */ /* 0x004fe400000010ff */
[----:B----4-:R-:W-:Y:S02]  /*9df0*/  F2FP.BF16.F32.PACK_AB R5, R64, R65 ;  /* 0x000000414005723e */ /* 0x010fe400000010ff */
[----:B---3--:R-:W-:-:S07]  /*9e00*/  F2FP.BF16.F32.PACK_AB R7, R55, R62 ;  /* 0x0000003e3707723e */ /* 0x008fce00000010ff */
[C---:B-1----:R-:W-:Y:S08]  /*9e10*/  HMMA.16816.F32.BF16 R80, R4.reuse, R8, R80 ;  /* 0x000000080450723c */ /* 0x042ff00000041850 */
[C---:B------:R-:W-:Y:S01]  /*9e20*/  HMMA.16816.F32.BF16 R76, R4.reuse, R10, R76 ;  /* 0x0000000a044c723c */ /* 0x040fe2000004184c */
[----:B------:R-:W1:Y:S07]  /*9e30*/  LDSM.16.MT88.4 R8, [R48+0x3800] ;  /* 0x003800003008783b */ /* 0x000e6e0000004200 */
[C---:B-1----:R-:W-:Y:S08]  /*9e40*/  HMMA.16816.F32.BF16 R72, R4.reuse, R8, R72 ;  /* 0x000000080448723c */ /* 0x042ff00000041848 */
[----:B------:R-:W-:Y:S01]  /*9e50*/  HMMA.16816.F32.BF16 R68, R4, R10, R68 ;  /* 0x0000000a0444723c */ /* 0x000fe20000041844 */
[----:B------:R-:W1:Y:S01]  /*9e60*/  LDSM.16.MT88.4 R8, [R100+0x3c00] ;  /* 0x003c00006408783b */ /* 0x000e620000004200 */
[----:B------:R-:W-:Y:S01]  /*9e70*/  FFMA.FTZ R4, R92, UR4, -R28 ;  /* 0x000000045c047c23 */ /* 0x000fe2000801081c */
[----:B------:R-:W-:Y:S01]  /*9e80*/  F2FP.BF16.F32.PACK_AB R7, R88, R89 ;  /* 0x000000595807723e */ /* 0x000fe200000010ff */
[----:B------:R2:W-:Y:S02]  /*9e90*/  MUFU.EX2 R92, R93 ;  /* 0x0000005d005c7308 */ /* 0x0005e40000000800 */
[----:B--2---:R-:W-:-:S02]  /*9ea0*/  FFMA.FTZ R93, R91, UR4, -R27 ;  /* 0x000000045b5d7c23 */ /* 0x004fc4000801081b */
[----:B------:R2:W3:Y:S04]  /*9eb0*/  MUFU.EX2 R91, R4 ;  /* 0x00000004005b7308 */ /* 0x0004e80000000800 */
[----:B------:R-:W4:Y:S01]  /*9ec0*/  MUFU.EX2 R93, R93 ;  /* 0x0000005d005d7308 */ /* 0x000f220000000800 */
[----:B--2---:R-:W-:Y:S02]  /*9ed0*/  F2FP.BF16.F32.PACK_AB R4, R94, R121 ;  /* 0x000000795e04723e */ /* 0x004fe400000010ff */
        /* <DEDUP_REMOVED lines=8> */
[--C-:B------:R-:W-:Y:S01]  /*9f60*/  FFMA.FTZ R4, R124, UR4, -R28.reuse ;  /* 0x000000047c047c23 */ /* 0x100fe2000801081c */
[--C-:B------:R-:W-:Y:S01]  /*9f70*/  FFMA.FTZ R5, R123, UR4, -R28.reuse ;  /* 0x000000047b057c23 */ /* 0x100fe2000801081c */
[----:B------:R2:W-:Y:S04]  /*9f80*/  MUFU.EX2 R124, R125 ;  /* 0x0000007d007c7308 */ /* 0x0005e80000000800 */
[----:B------:R3:W-:Y:S01]  /*9f90*/  MUFU.EX2 R123, R4 ;  /* 0x00000004007b7308 */ /* 0x0007e20000000800 */
[----:B--2---:R-:W-:Y:S01]  /*9fa0*/  FFMA.FTZ R125, R99, UR4, -R27 ;  /* 0x00000004637d7c23 */ /* 0x004fe2000801081b */
[----:B---3--:R-:W-:-:S02]  /*9fb0*/  FFMA.FTZ R4, R122, UR4, -R28 ;  /* 0x000000047a047c23 */ /* 0x008fc4000801081c */
[----:B------:R-:W-:Y:S04]  /*9fc0*/  MUFU.EX2 R122, R5 ;  /* 0x00000005007a7308 */ /* 0x000fe80000000800 */
[----:B------:R2:W3:Y:S04]  /*9fd0*/  MUFU.EX2 R99, R4 ;  /* 0x0000000400637308 */ /* 0x0004e80000000800 */
[----:B------:R-:W-:Y:S01]  /*9fe0*/  MUFU.EX2 R125, R125 ;  /* 0x0000007d007d7308 */ /* 0x000fe20000000800 */
[--C-:B--2---:R-:W-:Y:S01]  /*9ff0*/  FFMA.FTZ R4, R98, UR4, -R27.reuse ;  /* 0x0000000462047c23 */ /* 0x104fe2000801081b */
[----:B------:R-:W-:Y:S01]  /*a000*/  FFMA.FTZ R98, R97, UR4, -R27 ;  /* 0x0000000461627c23 */ /* 0x000fe2000801081b */
[----:B---3--:R-:W-:-:S02]  /*a010*/  F2FP.BF16.F32.PACK_AB R6, R99, R122 ;  /* 0x0000007a6306723e */ /* 0x008fc400000010ff */
        /* <DEDUP_REMOVED lines=10> */
[----:B------:R-:W-:Y:S01]  /*a0c0*/  FADD.FTZ R4, R61, R118 ;  /* 0x000000763d047221 */ /* 0x000fe20000010000 */
[----:B------:R-:W1:Y:S01]  /*a0d0*/  LDSM.16.MT88.4 R8, [R100+0x4400] ;  /* 0x004400006408783b */ /* 0x000e620000004200 */
[--C-:B------:R-:W-:Y:S01]  /*a0e0*/  FFMA.FTZ R5, R50, UR4, -R27.reuse ;  /* 0x0000000432057c23 */ /* 0x100fe2000801081b */
[--C-:B------:R-:W-:Y:S01]  /*a0f0*/  FFMA.FTZ R50, R43, UR4, -R27.reuse ;  /* 0x000000042b327c23 */ /* 0x100fe2000801081b */
[----:B------:R-:W-:Y:S01]  /*a100*/  FADD.FTZ R4, R60, R4 ;  /* 0x000000043c047221 */ /* 0x000fe20000010000 */
[----:B------:R-:W-:Y:S01]  /*a110*/  FFMA.FTZ R60, R12, UR4, -R27 ;  /* 0x000000040c3c7c23 */ /* 0x000fe2000801081b */
[----:B------:R-:W-:Y:S01]  /*a120*/  MUFU.EX2 R43, R5 ;  /* 0x00000005002b7308 */ /* 0x000fe20000000800 */
[----:B------:R-:W2:Y:S01]  /*a130*/  LDSM.16.MT88.4 R12, [R48+0x4400] ;  /* 0x00440000300c783b */ /* 0x000ea20000004200 */
[----:B------:R-:W-:Y:S01]  /*a140*/  FADD.FTZ R4, R54, R4 ;  /* 0x0000000436047221 */ /* 0x000fe20000010000 */
[----:B------:R-:W-:Y:S01]  /*a150*/  F2FP.BF16.F32.PACK_AB R6, R58, R57 ;  /* 0x000000393a06723e */ /* 0x000fe200000010ff */
[----:B------:R-:W3:Y:S02]  /*a160*/  MUFU.EX2 R50, R50 ;  /* 0x0000003200327308 */ /* 0x000ee40000000800 */
[----:B------:R-:W-:Y:S01]  /*a170*/  FADD.FTZ R53, R53, R4 ;  /* 0x0000000435357221 */ /* 0x000fe20000010000 */
[----:B------:R-:W-:Y:S01]  /*a180*/  F2FP.BF16.F32.PACK_AB R4, R107, R116 ;  /* 0x000000746b04723e */ /* 0x000fe200000010ff */
[----:B------:R-:W4:Y:S02]  /*a190*/  MUFU.EX2 R60, R60 ;  /* 0x0000003c003c7308 */ /* 0x000f240000000800 */
[----:B------:R-:W-:Y:S01]  /*a1a0*/  FADD.FTZ R53, R41, R53 ;  /* 0x0000003529357221 */ /* 0x000fe20000010000 */
[----:B------:R-:W-:-:S02]  /*a1b0*/  FFMA.FTZ R41, R40, UR4, -R28 ;  /* 0x0000000428297c23 */ /* 0x000fc4000801081c */
[----:B------:R5:W-:Y:S01]  /*a1c0*/  MUFU.EX2 R40, R42 ;  /* 0x0000002a00287308 */ /* 0x000be20000000800 */
[----:B------:R-:W-:-:S03]  /*a1d0*/  FADD.FTZ R53, R67, R53 ;  /* 0x0000003543357221 */ /* 0x000fc60000010000 */
[----:B------:R-:W2:Y:S01]  /*a1e0*/  MUFU.EX2 R41, R41 ;  /* 0x0000002900297308 */ /* 0x000ea20000000800 */
[----:B---3--:R-:W-:Y:S01]  /*a1f0*/  F2FP.BF16.F32.PACK_AB R7, R50, R43 ;  /* 0x0000002b3207723e */ /* 0x008fe200000010ff */
[----:B------:R-:W-:Y:S01]  /*a200*/  FADD.FTZ R66, R66, R53 ;  /* 0x0000003542427221 */ /* 0x000fe20000010000 */
[----:B----4-:R-:W-:-:S03]  /*a210*/  F2FP.BF16.F32.PACK_AB R5, R60, R59 ;  /* 0x0000003b3c05723e */ /* 0x010fc600000010ff */
[----:B------:R-:W-:Y:S01]  /*a220*/  FADD.FTZ R63, R63, R66 ;  /* 0x000000423f3f7221 */ /* 0x000fe20000010000 */
[----:B-----5:R-:W-:-:S03]  /*a230*/  FFMA.FTZ R42, R16, UR4, -R27 ;  /* 0x00000004102a7c23 */ /* 0x020fc6000801081b */
[----:B------:R-:W-:-:S04]  /*a240*/  FADD.FTZ R63, R56, R63 ;  /* 0x0000003f383f7221 */ /* 0x000fc80000010000 */
[----:B------:R-:W-:Y:S01]  /*a250*/  FADD.FTZ R63, R121, R63 ;  /* 0x0000003f793f7221 */ /* 0x000fe20000010000 */
[----:B------:R-:W-:Y:S01]  /*a260*/  MUFU.EX2 R42, R42 ;  /* 0x0000002a002a7308 */ /* 0x000fe20000000800 */
[----:B-1----:R-:W-:Y:S02]  /*a270*/  HMMA.16816.F32.BF16 R80, R4, R8, R80 ;  /* 0x000000080450723c */ /* 0x002fe40000041850 */
[----:B------:R-:W-:-:S04]  /*a280*/  FADD.FTZ R63, R94, R63 ;  /* 0x0000003f5e3f7221 */ /* 0x000fc80000010000 */
[----:B------:R-:W-:Y:S02]  /*a290*/  FADD.FTZ R63, R92, R63 ;  /* 0x0000003f5c3f7221 */ /* 0x000fe40000010000 */
[C---:B--2---:R-:W-:Y:S01]  /*a2a0*/  HMMA.16816.F32.BF16 R72, R4.reuse, R12, R72 ;  /* 0x0000000c0448723c */ /* 0x044fe20000041848 */
[--C-:B------:R-:W-:Y:S01]  /*a2b0*/  FFMA.FTZ R12, R38, UR4, -R28.reuse ;  /* 0x00000004260c7c23 */ /* 0x100fe2000801081c */
[----:B------:R-:W-:Y:S01]  /*a2c0*/  FFMA.FTZ R38, R37, UR4, -R28 ;  /* 0x0000000425267c23 */ /* 0x000fe2000801081c */
[----:B------:R-:W-:Y:S02]  /*a2d0*/  FADD.FTZ R63, R91, R63 ;  /* 0x0000003f5b3f7221 */ /* 0x000fe40000010000 */
[----:B------:R1:W-:Y:S02]  /*a2e0*/  MUFU.EX2 R37, R12 ;  /* 0x0000000c00257308 */ /* 0x0003e40000000800 */
[----:B------:R-:W-:Y:S01]  /*a2f0*/  FADD.FTZ R63, R124, R63 ;  /* 0x0000003f7c3f7221 */ /* 0x000fe20000010000 */
[----:B------:R-:W-:Y:S01]  /*a300*/  HMMA.16816.F32.BF16 R76, R4, R10, R76 ;  /* 0x0000000a044c723c */ /* 0x000fe2000004184c */
[----:B------:R-:W2:Y:S01]  /*a310*/  LDSM.16.MT88.4 R8, [R100+0x4800] ;  /* 0x004800006408783b */ /* 0x000ea20000004200 */
[----:B------:R-:W3:Y:S01]  /*a320*/  MUFU.EX2 R38, R38 ;  /* 0x0000002600267308 */ /* 0x000ee20000000800 */
[----:B------:R-:W-:-:S04]  /*a330*/  FADD.FTZ R123, R123, R63 ;  /* 0x0000003f7b7b7221 */ /* 0x000fc80000010000 */
[----:B------:R-:W-:Y:S01]  /*a340*/  FADD.FTZ R123, R122, R123 ;  /* 0x0000007b7a7b7221 */ /* 0x000fe20000010000 */
[----:B------:R-:W-:Y:S01]  /*a350*/  HMMA.16816.F32.BF16 R68, R4, R14, R68 ;  /* 0x0000000e0444723c */ /* 0x000fe20000041844 */
[----:B------:R-:W-:Y:S01]  /*a360*/  F2FP.BF16.F32.PACK_AB R4, R41, R40 ;  /* 0x000000282904723e */ /* 0x000fe200000010ff */
[----:B-1----:R-:W-:Y:S01]  /*a370*/  FADD.FTZ R12, R39, R51 ;  /* 0x00000033270c7221 */ /* 0x002fe20000010000 */
[----:B------:R-:W-:Y:S01]  /*a380*/  FFMA.FTZ R39, R17, UR4, -R27 ;  /* 0x0000000411277c23 */ /* 0x000fe2000801081b */
[----:B------:R-:W1:Y:S01]  /*a390*/  MUFU.EX2 R51, R18 ;  /* 0x0000001200337308 */ /* 0x000e620000000800 */
[----:B------:R-:W-:Y:S01]  /*a3a0*/  FADD.FTZ R99, R99, R123 ;  /* 0x0000007b63637221 */ /* 0x000fe20000010000 */
[----:B------:R-:W-:Y:S01]  /*a3b0*/  FADD.FTZ R12, R65, R12 ;  /* 0x0000000c410c7221 */ /* 0x000fe20000010000 */
[----:B---3--:R-:W-:Y:S02]  /*a3c0*/  F2FP.BF16.F32.PACK_AB R6, R38, R37 ;  /* 0x000000252606723e */ /* 0x008fe400000010ff */
[----:B------:R-:W3:Y:S01]  /*a3d0*/  MUFU.EX2 R39, R39 ;  /* 0x0000002700277308 */ /* 0x000ee20000000800 */
[----:B------:R-:W-:Y:S01]  /*a3e0*/  FADD.FTZ R64, R64, R12 ;  /* 0x0000000c40407221 */ /* 0x000fe20000010000 */
[----:B------:R-:W-:Y:S01]  /*a3f0*/  FADD.FTZ R99, R116, R99 ;  /* 0x0000006374637221 */ /* 0x000fe20000010000 */
[----:B------:R-:W-:Y:S02]  /*a400*/  LDSM.16.MT88.4 R12, [R100+0x4c00] ;  /* 0x004c0000640c783b */ /* 0x000fe40000004200 */
[----:B------:R-:W-:Y:S01]  /*a410*/  FADD.FTZ R62, R62, R64 ;  /* 0x000000403e3e7221 */ /* 0x000fe20000010000 */
[----:B------:R-:W-:-:S03]  /*a420*/  FADD.FTZ R107, R107, R99 ;  /* 0x000000636b6b7221 */ /* 0x000fc60000010000 */
[----:B------:R-:W-:Y:S01]  /*a430*/  FADD.FTZ R62, R55, R62 ;  /* 0x0000003e373e7221 */ /* 0x000fe20000010000 */
[----:B-1----:R-:W-:Y:S01]  /*a440*/  F2FP.BF16.F32.PACK_AB R5, R51, R49 ;  /* 0x000000313305723e */ /* 0x002fe200000010ff */
[----:B------:R-:W1:Y:S01]  /*a450*/  LDSM.16.MT88.4 R16, [R48+0x4800] ;  /* 0x004800003010783b */ /* 0x000e620000004200 */
[----:B------:R-:W-:Y:S01]  /*a460*/  FADD.FTZ R107, R57, R107 ;  /* 0x0000006b396b7221 */ /* 0x000fe20000010000 */
[----:B------:R-:W-:Y:S01]  /*a470*/  FADD.FTZ R62, R93, R62 ;  /* 0x0000003e5d3e7221 */ /* 0x000fe20000010000 */
[----:B---3--:R-:W-:Y:S02]  /*a480*/  F2FP.BF16.F32.PACK_AB R7, R42, R39 ;  /* 0x000000272a07723e */ /* 0x008fe400000010ff */
[----:B------:R-:W-:Y:S01]  /*a490*/  FADD.FTZ R58, R58, R107 ;  /* 0x0000006b3a3a7221 */ /* 0x000fe20000010000 */
[----:B------:R-:W-:-:S03]  /*a4a0*/  FADD.FTZ R62, R90, R62 ;  /* 0x0000003e5a3e7221 */ /* 0x000fc60000010000 */
[----:B------:R-:W-:Y:S01]  /*a4b0*/  FADD.FTZ R58, R40, R58 ;  /* 0x0000003a283a7221 */ /* 0x000fe20000010000 */
[----:B------:R-:W-:Y:S01]  /*a4c0*/  FADD.FTZ R62, R89, R62 ;  /* 0x0000003e593e7221 */ /* 0x000fe20000010000 */
[C---:B--2---:R-:W-:Y:S01]  /*a4d0*/  HMMA.16816.F32.BF16 R80, R4.reuse, R8, R80 ;  /* 0x000000080450723c */ /* 0x044fe20000041850 */
[----:B------:R-:W-:Y:S02]  /*a4e0*/  FFMA.FTZ R9, R30, UR4, -R28 ;  /* 0x000000041e097c23 */ /* 0x000fe4000801081c */
[----:B------:R-:W-:Y:S01]  /*a4f0*/  FADD.FTZ R62, R88, R62 ;  /* 0x0000003e583e7221 */ /* 0x000fe20000010000 */
[----:B------:R-:W-:Y:S01]  /*a500*/  FFMA.FTZ R8, R29, UR4, -R28 ;  /* 0x000000041d087c23 */ /* 0x000fe2000801081c */
[----:B------:R-:W2:Y:S01]  /*a510*/  MUFU.EX2 R30, R36 ;  /* 0x00000024001e7308 */ /* 0x000ea20000000800 */
[----:B------:R-:W-:Y:S01]  /*a520*/  FADD.FTZ R41, R41, R58 ;  /* 0x0000003a29297221 */ /* 0x000fe20000010000 */
[----:B------:R-:W-:Y:S02]  /*a530*/  FADD.FTZ R125, R125, R62 ;  /* 0x0000003e7d7d7221 */ /* 0x000fe40000010000 */
[----:B------:R3:W-:Y:S01]  /*a540*/  MUFU.EX2 R29, R9 ;  /* 0x00000009001d7308 */ /* 0x0007e20000000800 */
[----:B------:R-:W-:Y:S01]  /*a550*/  HMMA.16816.F32.BF16 R76, R4, R10, R76 ;  /* 0x0000000a044c723c */ /* 0x000fe2000004184c */
[----:B------:R-:W-:Y:S01]  /*a560*/  FADD.FTZ R125, R97, R125 ;  /* 0x0000007d617d7221 */ /* 0x000fe20000010000 */
[----:B------:R-:W-:Y:S01]  /*a570*/  FADD.FTZ R41, R37, R41 ;  /* 0x0000002925297221 */ /* 0x000fe20000010000 */
[----:B------:R-:W4:Y:S02]  /*a580*/  MUFU.EX2 R28, R31 ;  /* 0x0000001f001c7308 */ /* 0x000f240000000800 */
[----:B------:R-:W-:Y:S01]  /*a590*/  FADD.FTZ R98, R98, R125 ;  /* 0x0000007d62627221 */ /* 0x000fe20000010000 */
[----:B------:R-:W-:-:S03]  /*a5a0*/  FADD.FTZ R38, R38, R41 ;  /* 0x0000002926267221 */ /* 0x000fc60000010000 */
[----:B------:R-:W-:Y:S01]  /*a5b0*/  FADD.FTZ R98, R95, R98 ;  /* 0x000000625f627221 */ /* 0x000fe20000010000 */
[----:B--2---:R-:W-:Y:S01]  /*a5c0*/  FADD.FTZ R38, R30, R38 ;  /* 0x000000261e267221 */ /* 0x004fe20000010000 */
[----:B---3--:R-:W-:Y:S02]  /*a5d0*/  FFMA.FTZ R9, R26, UR4, -R27 ;  /* 0x000000041a097c23 */ /* 0x008fe4000801081b */
[----:B------:R-:W-:Y:S01]  /*a5e0*/  FADD.FTZ R98, R59, R98 ;  /* 0x000000623b627221 */ /* 0x000fe20000010000 */
[----:B------:R2:W3:Y:S01]  /*a5f0*/  MUFU.EX2 R26, R8 ;  /* 0x00000008001a7308 */ /* 0x0004e20000000800 */
[----:B----4-:R-:W-:Y:S02]  /*a600*/  FADD.FTZ R38, R28, R38 ;  /* 0x000000261c267221 */ /* 0x010fe40000010000 */
[----:B------:R-:W-:Y:S01]  /*a610*/  FADD.FTZ R60, R60, R98 ;  /* 0x000000623c3c7221 */ /* 0x000fe20000010000 */
[----:B-1----:R-:W-:Y:S01]  /*a620*/  HMMA.16816.F32.BF16 R72, R4, R16, R72 ;  /* 0x000000100448723c */ /* 0x002fe20000041848 */
[----:B------:R-:W-:-:S02]  /*a630*/  FADD.FTZ R38, R29, R38 ;  /* 0x000000261d267221 */ /* 0x000fc40000010000 */
[----:B------:R-:W-:-:S04]  /*a640*/  FADD.FTZ R60, R43, R60 ;  /* 0x0000003c2b3c7221 */ /* 0x000fc80000010000 */
[----:B------:R-:W-:Y:S01]  /*a650*/  FADD.FTZ R50, R50, R60 ;  /* 0x0000003c32327221 */ /* 0x000fe20000010000 */
[----:B------:R-:W-:Y:S01]  /*a660*/  HMMA.16816.F32.BF16 R68, R4, R18, R68 ;  /* 0x000000120444723c */ /* 0x000fe20000041844 */
[----:B------:R-:W-:Y:S01]  /*a670*/  F2FP.BF16.F32.PACK_AB R4, R28, R30 ;  /* 0x0000001e1c04723e */ /* 0x000fe200000010ff */
[----:B--2---:R-:W-:Y:S01]  /*a680*/  FFMA.FTZ R8, R25, UR4, -R27 ;  /* 0x0000000419087c23 */ /* 0x004fe2000801081b */
[----:B------:R-:W-:Y:S01]  /*a690*/  FADD.FTZ R50, R49, R50 ;  /* 0x0000003231327221 */ /* 0x000fe20000010000 */
[----:B------:R1:W2:Y:S01]  /*a6a0*/  MUFU.EX2 R25, R9 ;  /* 0x0000000900197308 */ /* 0x0002a20000000800 */
[C---:B---3--:R-:W-:Y:S01]  /*a6b0*/  F2FP.BF16.F32.PACK_AB R6, R26.reuse, R29 ;  /* 0x0000001d1a06723e */ /* 0x048fe200000010ff */
[----:B------:R-:W-:Y:S01]  /*a6c0*/  FADD.FTZ R125, R26, R38 ;  /* 0x000000261a7d7221 */ /* 0x000fe20000010000 */
[----:B------:R-:W-:-:S04]  /*a6d0*/  FADD.FTZ R51, R51, R50 ;  /* 0x0000003233337221 */ /* 0x000fc80000010000 */
[----:B------:R-:W-:-:S04]  /*a6e0*/  FADD.FTZ R51, R39, R51 ;  /* 0x0000003327337221 */ /* 0x000fc80000010000 */
[----:B------:R-:W-:Y:S01]  /*a6f0*/  FADD.FTZ R42, R42, R51 ;  /* 0x000000332a2a7221 */ /* 0x000fe20000010000 */
[--C-:B-1----:R-:W-:Y:S01]  /*a700*/  FFMA.FTZ R9, R24, UR4, -R27.reuse ;  /* 0x0000000418097c23 */ /* 0x102fe2000801081b */
[----:B------:R-:W-:Y:S01]  /*a710*/  FFMA.FTZ R27, R23, UR4, -R27 ;  /* 0x00000004171b7c23 */ /* 0x000fe2000801081b */
[----:B------:R-:W1:Y:S01]  /*a720*/  MUFU.EX2 R24, R8 ;  /* 0x0000000800187308 */ /* 0x000e620000000800 */
[----:B--2---:R-:W-:-:S03]  /*a730*/  FADD.FTZ R42, R25, R42 ;  /* 0x0000002a192a7221 */ /* 0x004fc60000010000 */
[----:B------:R2:W3:Y:S04]  /*a740*/  MUFU.EX2 R23, R9 ;  /* 0x0000000900177308 */ /* 0x0004e80000000800 */
[----:B------:R-:W4:Y:S01]  /*a750*/  MUFU.EX2 R124, R27 ;  /* 0x0000001b007c7308 */ /* 0x000f220000000800 */
[C---:B-1----:R-:W-:Y:S01]  /*a760*/  F2FP.BF16.F32.PACK_AB R5, R24.reuse, R25 ;  /* 0x000000191805723e */ /* 0x042fe200000010ff */
[----:B------:R-:W-:Y:S01]  /*a770*/  FADD.FTZ R42, R24, R42 ;  /* 0x0000002a182a7221 */ /* 0x000fe20000010000 */
[----:B--2---:R-:W1:Y:S03]  /*a780*/  LDSM.16.MT88.4 R8, [R48+0x4c00] ;  /* 0x004c00003008783b */ /* 0x004e660000004200 */
[----:B---3--:R-:W-:Y:S01]  /*a790*/  FADD.FTZ R42, R23, R42 ;  /* 0x0000002a172a7221 */ /* 0x008fe20000010000 */
[----:B----4-:R-:W-:-:S03]  /*a7a0*/  F2FP.BF16.F32.PACK_AB R7, R124, R23 ;  /* 0x000000177c07723e */ /* 0x010fc600000010ff */
[----:B------:R-:W-:-:S04]  /*a7b0*/  FADD.FTZ R124, R124, R42 ;  /* 0x0000002a7c7c7221 */ /* 0x000fc80000010000 */
[C---:B------:R-:W-:Y:S08]  /*a7c0*/  HMMA.16816.F32.BF16 R80, R4.reuse, R12, R80 ;  /* 0x0000000c0450723c */ /* 0x040ff00000041850 */
[C---:B------:R-:W-:Y:S08]  /*a7d0*/  HMMA.16816.F32.BF16 R76, R4.reuse, R14, R76 ;  /* 0x0000000e044c723c */ /* 0x040ff0000004184c */
[C---:B-1----:R-:W-:Y:S08]  /*a7e0*/  HMMA.16816.F32.BF16 R72, R4.reuse, R8, R72 ;  /* 0x000000080448723c */ /* 0x042ff00000041848 */
        /* <DEDUP_REMOVED lines=71> */
.L_x_3465:
[----:B------:R-:W-:Y:S01]  /*ac60*/  UMOV UR4, URZ ;  /* 0x000000ff00047c82 */ /* 0x000fe20008000000 */
[----:B------:R-:W-:Y:S01]  /*ac70*/  IMAD.SHL.U32 R44, R44, 0x80, RZ ;  /* 0x000000802c2c7824 */ /* 0x000fe200078e00ff */
[----:B------:R-:W-:-:S05]  /*ac80*/  IADD3 R4, P0, PT, RZ, -UR4, RZ ;  /* 0x80000004ff047c10 */ /* 0x000fca000ff1e0ff */
[----:B------:R-:W-:-:S05]  /*ac90*/  IMAD.X R44, RZ, RZ, ~R44, P0 ;  /* 0x000000ffff2c7224 */ /* 0x000fca00000e0e2c */
[----:B------:R-:W-:-:S04]  /*aca0*/  SHF.R.S64 R4, R4, 0x1f, R44 ;  /* 0x0000001f04047819 */ /* 0x000fc8000000102c */
[----:B------:R-:W-:-:S04]  /*acb0*/  IADD3 R109, P0, PT, R4, R109, RZ ;  /* 0x0000006d046d7210 */ /* 0x000fc80007f1e0ff */
[----:B------:R-:W-:-:S09]  /*acc0*/  LEA.HI.X.SX32 R108, R44, R108, 0x1, P0 ;  /* 0x0000006c2c6c7211 */ /* 0x000fd200000f0eff */
.L_x_3466:
[----:B------:R-:W1:Y:S01]  /*acd0*/  LDCU UR4, c[0x0][0x440] ;  /* 0x00008800ff0477ac */ /* 0x000e620008000800 */
[----:B------:R-:W-:-:S04]  /*ace0*/  IADD3 R6, P0, PT, R22, R109, RZ ;  /* 0x0000006d16067210 */ /* 0x000fc80007f1e0ff */
[----:B------:R-:W-:Y:S01]  /*acf0*/  IADD3 R4, P1, PT, R6, R22, RZ ;  /* 0x0000001606047210 */ /* 0x000fe20007f3e0ff */
[----:B------:R-:W-:-:S04]  /*ad00*/  IMAD.X R7, R21, 0x1, R108, P0 ;  /* 0x0000000115077824 */ /* 0x000fc800000e066c */
[----:B------:R-:W-:Y:S01]  /*ad10*/  IMAD.X R5, R7, 0x1, R21, P1 ;  /* 0x0000000107057824 */ /* 0x000fe200008e0615 */
[----:B-1----:R-:W-:-:S04]  /*ad20*/  ISETP.GE.AND P2, PT, R115, UR4, PT ;  /* 0x0000000473007c0c */ /* 0x002fc8000bf46270 */
[----:B------:R-:W-:-:S09]  /*ad30*/  P2R R44, PR, RZ, 0x4 ;  /* 0x00000004ff2c7803 */ /* 0x000fd20000000000 */
[----:B------:R-:W-:Y:S01]  /*ad40*/  @!P2 IMAD.MOV.U32 R8, RZ, RZ, R109 ;  /* 0x000000ffff08a224 */ /* 0x000fe200078e006d */
[----:B------:R-:W-:Y:S01]  /*ad50*/  @!P2 IADD3 R22, P0, PT, R4, R22, RZ ;  /* 0x000000160416a210 */ /* 0x000fe20007f1e0ff */
[----:B------:R-:W-:-:S04]  /*ad60*/  @!P2 IMAD.MOV.U32 R9, RZ, RZ, R108 ;  /* 0x000000ffff09a224 */ /* 0x000fc800078e006c */
[----:B------:R-:W-:Y:S01]  /*ad70*/  @!P2 IMAD.X R23, R5, 0x1, R21, P0 ;  /* 0x000000010517a824 */ /* 0x000fe200000e0615 */
        /* <DEDUP_REMOVED lines=23> */
[----:B------:R-:W-:Y:S04]  /*aef0*/  LDSM.16.M88.4 R120, [R20] ;  /* 0x000000001478783b */ /* 0x000fe80000000200 */
[----:B------:R-:W4:Y:S04]  /*af00*/  LDSM.16.M88.4 R24, [R85+0x1000] ;  /* 0x001000005518783b */ /* 0x000f280000000200 */
[----:B-1----:R-:W1:Y:S04]  /*af10*/  LDSM.16.M88.4 R20, [R96+0x1c00] ;  /* 0x001c00006014783b */ /* 0x002e680000000200 */
        /* <DEDUP_REMOVED lines=11> */
[C---:B---3--:R-:W-:Y:S03]  /*afd0*/  HMMA.16816.F32.BF16 R48, R60.reuse, R40, RZ ;  /* 0x000000283c30723c */ /* 0x048fe600000418ff */
[----:B------:R-:W3:Y:S04]  /*afe0*/  LDSM.16.M88.4 R96, [R85+0x2400] ;  /* 0x002400005560783b */ /* 0x000ee80000000200 */
[----:B------:R-:W0:Y:S01]  /*aff0*/  LDGDEPBAR ;  /* 0x00000000000079af */ /* 0x000e220000000000 */
[----:B------:R-:W-:Y:S08]  /*b000*/  HMMA.16816.F32.BF16 R40, R60, R42, RZ ;  /* 0x0000002a3c28723c */ /* 0x000ff000000418ff */
[C---:B----4-:R-:W-:Y:S08]  /*b010*/  HMMA.16816.F32.BF16 R56, R120.reuse, R24, R56 ;  /* 0x000000187838723c */ /* 0x050ff00000041838 */
[----:B------:R-:W-:Y:S08]  /*b020*/  HMMA.16816.F32.BF16 R52, R120, R26, R52 ;  /* 0x0000001a7834723c */ /* 0x000ff00000041834 */
[----:B-1----:R-:W-:Y:S03]  /*b030*/  HMMA.16816.F32.BF16 R24, R60, R20, RZ ;  /* 0x000000143c18723c */ /* 0x002fe600000418ff */
[----:B------:R-:W-:Y:S01]  /*b040*/  FMUL.FTZ R56, R56, UR11 ;  /* 0x0000000b38387c20 */ /* 0x000fe20008410000 */
[----:B------:R-:W-:-:S04]  /*b050*/  FMUL.FTZ R58, R58, UR11 ;  /* 0x0000000b3a3a7c20 */ /* 0x000fc80008410000 */
[----:B------:R-:W-:Y:S03]  /*b060*/  HMMA.16816.F32.BF16 R20, R60, R22, RZ ;  /* 0x000000163c14723c */ /* 0x000fe600000418ff */
[----:B------:R-:W-:Y:S01]  /*b070*/  FMUL.FTZ R52, R52, UR11 ;  /* 0x0000000b34347c20 */ /* 0x000fe20008410000 */
[----:B------:R-:W-:-:S04]  /*b080*/  FMUL.FTZ R54, R54, UR11 ;  /* 0x0000000b36367c20 */ /* 0x000fc80008410000 */
[----:B-----5:R-:W-:Y:S08]  /*b090*/  HMMA.16816.F32.BF16 R36, R60, R28, RZ ;  /* 0x0000001c3c24723c */ /* 0x020ff000000418ff */
[C---:B------:R-:W-:Y:S08]  /*b0a0*/  HMMA.16816.F32.BF16 R48, R120.reuse, R16, R48 ;  /* 0x000000107830723c */ /* 0x040ff00000041830 */
[----:B------:R-:W-:Y:S08]  /*b0b0*/  HMMA.16816.F32.BF16 R40, R120, R18, R40 ;  /* 0x000000127828723c */ /* 0x000ff00000041828 */
[----:B------:R-:W-:Y:S03]  /*b0c0*/  HMMA.16816.F32.BF16 R28, R60, R30, RZ ;  /* 0x0000001e3c1c723c */ /* 0x000fe600000418ff */
[----:B------:R-:W-:Y:S01]  /*b0d0*/  FMUL.FTZ R45, R49, UR11 ;  /* 0x0000000b312d7c20 */ /* 0x000fe20008410000 */
[----:B------:R-:W-:Y:S01]  /*b0e0*/  FMUL.FTZ R49, R50, UR11 ;  /* 0x0000000b32317c20 */ /* 0x000fe20008410000 */
[----:B------:R-:W-:-:S03]  /*b0f0*/  FMUL.FTZ R48, R48, UR11 ;  /* 0x0000000b30307c20 */ /* 0x000fc60008410000 */
[----:B------:R-:W-:Y:S01]  /*b100*/  HMMA.16816.F32.BF16 R16, R60, R12, RZ ;  /* 0x0000000c3c10723c */ /* 0x000fe200000418ff */
[----:B------:R-:W-:Y:S02]  /*b110*/  MUFU.TANH R45, R45 ;  /* 0x0000002d002d7308 */ /* 0x000fe40000002400 */
[----:B------:R-:W-:Y:S01]  /*b120*/  FMUL.FTZ R41, R41, UR11 ;  /* 0x0000000b29297c20 */ /* 0x000fe20008410000 */
[----:B------:R-:W-:-:S04]  /*b130*/  FMUL.FTZ R40, R40, UR11 ;  /* 0x0000000b28287c20 */ /* 0x000fc80008410000 */
[----:B------:R-:W-:Y:S01]  /*b140*/  HMMA.16816.F32.BF16 R12, R60, R14, RZ ;  /* 0x0000000e3c0c723c */ /* 0x000fe200000418ff */
[----:B------:R1:W-:Y:S07]  /*b150*/  MUFU.TANH R131, R41 ;  /* 0x0000002900837308 */ /* 0x0003ee0000002400 */
[C---:B------:R-:W-:Y:S01]  /*b160*/  HMMA.16816.F32.BF16 R24, R120.reuse, R8, R24 ;  /* 0x000000087818723c */ /* 0x040fe20000041818 */
[----:B------:R4:W-:Y:S07]  /*b170*/  MUFU.TANH R132, R40 ;  /* 0x0000002800847308 */ /* 0x0009ee0000002400 */
[----:B------:R-:W-:Y:S01]  /*b180*/  HMMA.16816.F32.BF16 R20, R120, R10, R20 ;  /* 0x0000000a7814723c */ /* 0x000fe20000041814 */
[----:B------:R-:W-:Y:S01]  /*b190*/  MUFU.TANH R49, R49 ;  /* 0x0000003100317308 */ /* 0x000fe20000002400 */
[----:B-1----:R-:W-:-:S06]  /*b1a0*/  FMUL.FTZ R41, R42, UR11 ;  /* 0x0000000b2a297c20 */ /* 0x002fcc0008410000 */
[C---:B------:R-:W-:Y:S01]  /*b1b0*/  HMMA.16816.F32.BF16 R8, R60.reuse, R4, RZ ;  /* 0x000000043c08723c */ /* 0x040fe200000418ff */
[----:B------:R-:W-:Y:S02]  /*b1c0*/  MUFU.TANH R41, R41 ;  /* 0x0000002900297308 */ /* 0x000fe40000002400 */
[----:B------:R-:W-:Y:S01]  /*b1d0*/  FMUL.FTZ R26, R26, UR11 ;  /* 0x0000000b1a1a7c20 */ /* 0x000fe20008410000 */
[----:B------:R-:W-:Y:S01]  /*b1e0*/  FMUL.FTZ R27, R27, UR11 ;  /* 0x0000000b1b1b7c20 */ /* 0x000fe20008410000 */
[----:B----4-:R-:W-:Y:S01]  /*b1f0*/  FMUL.FTZ R40, R43, UR11 ;  /* 0x0000000b2b287c20 */ /* 0x010fe20008410000 */
[----:B------:R-:W-:Y:S01]  /*b200*/  FMUL.FTZ R24, R24, UR11 ;  /* 0x0000000b18187c20 */ /* 0x000fe20008410000 */
[----:B------:R-:W-:Y:S01]  /*b210*/  FMUL.FTZ R25, R25, UR11 ;  /* 0x0000000b19197c20 */ /* 0x000fe20008410000 */
[----:B------:R-:W-:Y:S03]  /*b220*/  HMMA.16816.F32.BF16 R4, R60, R6, RZ ;  /* 0x000000063c04723c */ /* 0x000fe600000418ff */
[----:B------:R-:W-:Y:S01]  /*b230*/  FMUL.FTZ R22, R22, UR11 ;  /* 0x0000000b16167c20 */ /* 0x000fe20008410000 */
[----:B------:R-:W-:Y:S01]  /*b240*/  FMUL.FTZ R23, R23, UR11 ;  /* 0x0000000b17177c20 */ /* 0x000fe20008410000 */
[----:B------:R-:W-:Y:S01]  /*b250*/  FMUL.FTZ R20, R20, UR11 ;  /* 0x0000000b14147c20 */ /* 0x000fe20008410000 */
[----:B------:R-:W-:Y:S01]  /*b260*/  FMUL.FTZ R21, R21, UR11 ;  /* 0x0000000b15157c20 */ /* 0x000fe20008410000 */
[----:B------:R-:W-:Y:S01]  /*b270*/  MUFU.TANH R40, R40 ;  /* 0x0000002800287308 */ /* 0x000fe20000002400 */
[C---:B--2---:R-:W-:Y:S07]  /*b280*/  HMMA.16816.F32.BF16 R36, R120.reuse, R92, R36 ;  /* 0x0000005c7824723c */ /* 0x044fee0000041824 */
[----:B------:R-:W-:Y:S01]  /*b290*/  MUFU.TANH R107, R23 ;  /* 0x00000017006b7308 */ /* 0x000fe20000002400 */
[C---:B------:R-:W-:Y:S08]  /*b2a0*/  HMMA.16816.F32.BF16 R28, R120.reuse, R94, R28 ;  /* 0x0000005e781c723c */ /* 0x040ff0000004181c */
[C---:B------:R-:W-:Y:S03]  /*b2b0*/  HMMA.16816.F32.BF16 R16, R120.reuse, R64, R16 ;  /* 0x000000407810723c */ /* 0x040fe60000041810 */
[----:B------:R-:W-:Y:S01]  /*b2c0*/  FMUL.FTZ R37, R37, UR11 ;  /* 0x0000000b25257c20 */ /* 0x000fe20008410000 */
[----:B------:R-:W-:Y:S01]  /*b2d0*/  FMUL.FTZ R39, R39, UR11 ;  /* 0x0000000b27277c20 */ /* 0x000fe20008410000 */
[----:B------:R-:W-:Y:S01]  /*b2e0*/  FMUL.FTZ R36, R36, UR11 ;  /* 0x0000000b24247c20 */ /* 0x000fe20008410000 */
[----:B------:R-:W-:Y:S01]  /*b2f0*/  FMUL.FTZ R38, R38, UR11 ;  /* 0x0000000b26267c20 */ /* 0x000fe20008410000 */
[----:B------:R-:W-:Y:S01]  /*b300*/  MUFU.TANH R130, R37 ;  /* 0x0000002500827308 */ /* 0x000fe20000002400 */
[----:B------:R-:W-:Y:S03]  /*b310*/  HMMA.16816.F32.BF16 R12, R120, R66, R12 ;  /* 0x00000042780c723c */ /* 0x000fe6000004180c */
        /* <DEDUP_REMOVED lines=17> */
[C---:B------:R-:W-:Y:S07]  /*b430*/  HMMA.16816.F32.BF16 R64, R60.reuse, R116, RZ ;  /* 0x000000743c40723c */ /* 0x040fee00000418ff */
[----:B------:R-:W-:Y:S01]  /*b440*/  MUFU.TANH R128, R28 ;  /* 0x0000001c00807308 */ /* 0x000fe20000002400 */
[----:B------:R-:W-:Y:S01]  /*b450*/  HMMA.16816.F32.BF16 R60, R60, R118, RZ ;  /* 0x000000763c3c723c */ /* 0x000fe200000418ff */
[----:B------:R-:W2:Y:S06]  /*b460*/  LDSM.16.M88.4 R116, [R85+0x2800] ;  /* 0x002800005574783b */ /* 0x000eac0000000200 */
[----:B------:R-:W-:Y:S01]  /*b470*/  MUFU.TANH R127, R29 ;  /* 0x0000001d007f7308 */ /* 0x000fe20000002400 */
[C---:B---3--:R-:W-:Y:S08]  /*b480*/  HMMA.16816.F32.BF16 R8, R120.reuse, R96, R8 ;  /* 0x000000607808723c */ /* 0x048ff00000041808 */
[----:B------:R-:W-:Y:S01]  /*b490*/  HMMA.16816.F32.BF16 R4, R120, R98, R4 ;  /* 0x000000627804723c */ /* 0x000fe20000041804 */
[----:B------:R3:W4:Y:S01]  /*b4a0*/  LDSM.16.M88.4 R96, [R85+0x2c00] ;  /* 0x002c00005560783b */ /* 0x0007220000000200 */
[----:B------:R-:W-:-:S09]  /*b4b0*/  DEPBAR.LE SB0, 0x0 ;  /* 0x000080000000791a */ /* 0x000fd20000000000 */
[----:B------:R-:W-:Y:S01]  /*b4c0*/  FMUL.FTZ R8, R8, UR11 ;  /* 0x0000000b08087c20 */ /* 0x000fe20008410000 */
[----:B------:R-:W-:Y:S01]  /*b4d0*/  FMUL.FTZ R9, R9, UR11 ;  /* 0x0000000b09097c20 */ /* 0x000fe20008410000 */
[----:B------:R-:W-:Y:S01]  /*b4e0*/  FMUL.FTZ R10, R10, UR11 ;  /* 0x0000000b0a0a7c20 */ /* 0x000fe20008410000 */
[----:B-1----:R-:W-:Y:S01]  /*b4f0*/  FMUL.FTZ R38, R11, UR11 ;  /* 0x0000000b0b267c20 */ /* 0x002fe20008410000 */
[----:B------:R1:W-:Y:S01]  /*b500*/  MUFU.TANH R19, R8 ;  /* 0x0000000800137308 */ /* 0x0003e20000002400 */
[----:B------:R-:W-:-:S03]  /*b510*/  VIADD R11, R35, 0xffffff19 ;  /* 0xffffff19230b7836 */ /* 0x000fc60000000000 */
[----:B------:R-:W-:Y:S01]  /*b520*/  FMUL.FTZ R4, R4, UR11 ;  /* 0x0000000b04047c20 */ /* 0x000fe20008410000 */
[----:B------:R-:W-:Y:S01]  /*b530*/  FMUL.FTZ R5, R5, UR11 ;  /* 0x0000000b05057c20 */ /* 0x000fe20008410000 */
[----:B------:R-:W-:Y:S01]  /*b540*/  FMUL.FTZ R7, R7, UR11 ;  /* 0x0000000b07077c20 */ /* 0x000fe20008410000 */
[----:B------:R-:W-:Y:S01]  /*b550*/  FMUL.FTZ R6, R6, UR11 ;  /* 0x0000000b06067c20 */ /* 0x000fe20008410000 */
[----:B------:R-:W-:Y:S01]  /*b560*/  MUFU.TANH R37, R10 ;  /* 0x0000000a00257308 */ /* 0x000fe20000002400 */
[C---:B--2---:R-:W-:Y:S07]  /*b570*/  HMMA.16816.F32.BF16 R88, R120.reuse, R118, R88 ;  /* 0x000000767858723c */ /* 0x044fee0000041858 */
[----:B------:R2:W-:Y:S01]  /*b580*/  MUFU.TANH R119, R56 ;  /* 0x0000003800777308 */ /* 0x0005e20000002400 */
[----:B------:R-:W-:Y:S01]  /*b590*/  HMMA.16816.F32.BF16 R92, R120, R116, R92 ;  /* 0x00000074785c723c */ /* 0x000fe2000004185c */
[----:B-1----:R-:W-:-:S06]  /*b5a0*/  VIADD R8, R35, 0xffffff10 ;  /* 0xffffff1023087836 */ /* 0x002fcc0000000000 */
[----:B---3--:R-:W-:Y:S01]  /*b5b0*/  MUFU.TANH R85, R18 ;  /* 0x0000001200557308 */ /* 0x008fe20000002400 */
[----:B----4-:R-:W-:Y:S03]  /*b5c0*/  HMMA.16816.F32.BF16 R64, R120, R96, R64 ;  /* 0x000000607840723c */ /* 0x010fe60000041840 */
[----:B------:R-:W-:-:S04]  /*b5d0*/  FMUL.FTZ R42, R90, UR11 ;  /* 0x0000000b5a2a7c20 */ /* 0x000fc80008410000 */
[----:B------:R1:W-:Y:S01]  /*b5e0*/  MUFU.TANH R18, R13 ;  /* 0x0000000d00127308 */ /* 0x0003e20000002400 */
[----:B--2---:R-:W-:Y:S01]  /*b5f0*/  FMUL.FTZ R56, R57, UR11 ;  /* 0x0000000b39387c20 */ /* 0x004fe20008410000 */
[----:B------:R-:W-:Y:S06]  /*b600*/  HMMA.16816.F32.BF16 R60, R120, R98, R60 ;  /* 0x00000062783c723c */ /* 0x000fec000004183c */
[----:B------:R2:W3:Y:S04]  /*b610*/  MUFU.TANH R120, R58 ;  /* 0x0000003a00787308 */ /* 0x0004e80000002400 */
[----:B------:R-:W-:Y:S01]  /*b620*/  FMUL.FTZ R43, R64, UR11 ;  /* 0x0000000b402b7c20 */ /* 0x000fe20008410000 */
[----:B------:R-:W-:-:S03]  /*b630*/  FMUL.FTZ R66, R66, UR11 ;  /* 0x0000000b42427c20 */ /* 0x000fc60008410000 */
[----:B------:R4:W-:Y:S01]  /*b640*/  MUFU.TANH R57, R52 ;  /* 0x0000003400397308 */ /* 0x0009e20000002400 */
[----:B-1----:R-:W-:-:S04]  /*b650*/  VIADD R13, R35, 0xffffff01 ;  /* 0xffffff01230d7836 */ /* 0x002fc80000000000 */
[----:B------:R-:W-:Y:S01]  /*b660*/  FMUL.FTZ R50, R61, UR11 ;  /* 0x0000000b3d327c20 */ /* 0x000fe20008410000 */
[C---:B------:R-:W-:Y:S02]  /*b670*/  ISETP.GE.AND P1, PT, R13.reuse, R34, PT ;  /* 0x000000220d00720c */ /* 0x040fe40003f26270 */
[----:B------:R-:W-:Y:S01]  /*b680*/  MUFU.TANH R56, R56 ;  /* 0x0000003800387308 */ /* 0x000fe20000002400 */
[----:B------:R-:W-:Y:S01]  /*b690*/  ISETP.GE.AND P4, PT, R13, R84, PT ;  /* 0x000000540d00720c */ /* 0x000fe20003f86270 */
[----:B--2---:R-:W-:-:S06]  /*b6a0*/  FMUL.FTZ R58, R59, UR11 ;  /* 0x0000000b3b3a7c20 */ /* 0x004fcc0008410000 */
[----:B------:R1:W-:Y:S01]  /*b6b0*/  MUFU.TANH R59, R54 ;  /* 0x00000036003b7308 */ /* 0x0003e20000002400 */
[----:B----4-:R-:W-:-:S07]  /*b6c0*/  FMUL.FTZ R52, R53, UR11 ;  /* 0x0000000b35347c20 */ /* 0x010fce0008410000 */
[----:B------:R-:W-:Y:S08]  /*b6d0*/  MUFU.TANH R98, R22 ;  /* 0x0000001600627308 */ /* 0x000ff00000002400 */
[----:B------:R2:W-:Y:S01]  /*b6e0*/  MUFU.TANH R22, R12 ;  /* 0x0000000c00167308 */ /* 0x0005e20000002400 */
[----:B-1----:R-:W-:Y:S01]  /*b6f0*/  FMUL.FTZ R54, R55, UR11 ;  /* 0x0000000b37367c20 */ /* 0x002fe20008410000 */
[----:B------:R-:W-:-:S06]  /*b700*/  FMUL.FTZ R55, R92, UR11 ;  /* 0x0000000b5c377c20 */ /* 0x000fcc0008410000 */
[----:B------:R-:W1:Y:S08]  /*b710*/  MUFU.TANH R52, R52 ;  /* 0x0000003400347308 */ /* 0x000e700000002400 */
[----:B------:R-:W4:Y:S01]  /*b720*/  MUFU.TANH R58, R58 ;  /* 0x0000003a003a7308 */ /* 0x000f220000002400 */
[----:B--2---:R-:W-:-:S05]  /*b730*/  VIADD R12, R35, 0xffffff00 ;  /* 0xffffff00230c7836 */ /* 0x004fca0000000000 */
[C---:B------:R-:W-:Y:S02]  /*b740*/  ISETP.GE.AND P3, PT, R12.reuse, R34, PT ;  /* 0x000000220c00720c */ /* 0x040fe40003f66270 */
[----:B------:R-:W2:Y:S01]  /*b750*/  MUFU.TANH R54, R54 ;  /* 0x0000003600367308 */ /* 0x000ea20000002400 */
[----:B------:R-:W-:Y:S01]  /*b760*/  ISETP.GE.AND P0, PT, R12, R84, PT ;  /* 0x000000540c00720c */ /* 0x000fe20003f06270 */
[----:B------:R-:W-:-:S03]  /*b770*/  VIADD R12, R35, 0xffffff08 ;  /* 0xffffff08230c7836 */ /* 0x000fc60000000000 */
[----:B---3--:R-:W-:Y:S02]  /*b780*/  FSEL R13, R120, -INF , !P0 ;  /* 0xff800000780d7808 */ /* 0x008fe40004000000 */
[C---:B------:R-:W-:Y:S01]  /*b790*/  ISETP.GE.AND P2, PT, R12.reuse, R34, PT ;  /* 0x000000220c00720c */ /* 0x040fe20003f46270 */
[----:B------:R3:W5:Y:S01]  /*b7a0*/  MUFU.TANH R53, R48 ;  /* 0x0000003000357308 */ /* 0x0007620000002400 */
[----:B------:R-:W-:Y:S01]  /*b7b0*/  ISETP.GE.AND P6, PT, R12, R84, PT ;  /* 0x000000540c00720c */ /* 0x000fe20003fc6270 */
[----:B------:R-:W-:-:S05]  /*b7c0*/  VIADD R12, R35, 0xffffff09 ;  /* 0xffffff09230c7836 */ /* 0x000fca0000000000 */
[C---:B------:R-:W-:Y:S01]  /*b7d0*/  ISETP.GE.AND P5, PT, R12.reuse, R34, PT ;  /* 0x000000220c00720c */ /* 0x040fe20003fa6270 */
[----:B------:R-:W-:Y:S01]  /*b7e0*/  MUFU.TANH R97, R26 ;  /* 0x0000001a00617308 */ /* 0x000fe20000002400 */
[----:B------:R-:W-:Y:S02]  /*b7f0*/  ISETP.GE.AND P0, PT, R12, R84, PT ;  /* 0x000000540c00720c */ /* 0x000fe40003f06270 */
[----:B-1----:R-:W-:Y:S01]  /*b800*/  FSEL R10, R52, -INF , !P5 ;  /* 0xff800000340a7808 */ /* 0x002fe20006800000 */
[----:B------:R-:W-:Y:S01]  /*b810*/  FMUL.FTZ R52, R89, UR11 ;  /* 0x0000000b59347c20 */ /* 0x000fe20008410000 */
[----:B----4-:R-:W-:-:S03]  /*b820*/  FSEL R12, R58, -INF , !P4 ;  /* 0xff8000003a0c7808 */ /* 0x010fc60006000000 */
[----:B------:R-:W-:Y:S01]  /*b830*/  MUFU.TANH R96, R27 ;  /* 0x0000001b00607308 */ /* 0x000fe20000002400 */
[----:B---3--:R-:W-:Y:S01]  /*b840*/  FMUL.FTZ R48, R51, UR11 ;  /* 0x0000000b33307c20 */ /* 0x008fe20008410000 */
[----:B------:R-:W-:-:S06]  /*b850*/  FMUL.FTZ R51, R60, UR11 ;  /* 0x0000000b3c337c20 */ /* 0x000fcc0008410000 */
[----:B------:R1:W-:Y:S08]  /*b860*/  MUFU.TANH R26, R16 ;  /* 0x00000010001a7308 */ /* 0x0003f00000002400 */
[----:B------:R3:W-:Y:S08]  /*b870*/  MUFU.TANH R27, R14 ;  /* 0x0000000e001b7308 */ /* 0x0007f00000002400 */
[----:B------:R-:W4:Y:S01]  /*b880*/  MUFU.TANH R48, R48 ;  /* 0x0000003000307308 */ /* 0x000f220000002400 */
[----:B-1----:R-:W-:-:S02]  /*b890*/  FSEL R16, R56, -INF , !P1 ;  /* 0xff80000038107808 */ /* 0x002fc40004800000 */
[----:B------:R-:W-:-:S05]  /*b8a0*/  ISETP.GE.AND P1, PT, R8, R34, PT ;  /* 0x000000220800720c */ /* 0x000fca0003f26270 */
[----:B------:R1:W-:Y:S01]  /*b8b0*/  MUFU.TANH R117, R24 ;  /* 0x0000001800757308 */ /* 0x0003e20000002400 */
[----:B---3--:R-:W-:Y:S02]  /*b8c0*/  FSEL R14, R119, -INF , !P3 ;  /* 0xff800000770e7808 */ /* 0x008fe40005800000 */
[----:B------:R-:W-:Y:S01]  /*b8d0*/  ISETP.GE.AND P3, PT, R8, R84, PT ;  /* 0x000000540800720c */ /* 0x000fe20003f66270 */
[----:B------:R-:W-:-:S04]  /*b8e0*/  VIADD R8, R35, 0xffffff11 ;  /* 0xffffff1123087836 */ /* 0x000fc80000000000 */
[----:B------:R-:W-:Y:S01]  /*b8f0*/  MUFU.TANH R116, R20 ;  /* 0x0000001400747308 */ /* 0x000fe20000002400 */
[----:B------:R-:W-:-:S07]  /*b900*/  ISETP.GE.AND P5, PT, R8, R84, PT ;  /* 0x000000540800720c */ /* 0x000fce0003fa6270 */
[----:B------:R-:W-:Y:S01]  /*b910*/  MUFU.TANH R20, R17 ;  /* 0x0000001100147308 */ /* 0x000fe20000002400 */
[----:B-1----:R-:W-:-:S05]  /*b920*/  VIADD R24, R35, 0xffffff18 ;  /* 0xffffff1823187836 */ /* 0x002fca0000000000 */
[----:B------:R-:W-:Y:S02]  /*b930*/  ISETP.GE.AND P4, PT, R24, R34, PT ;  /* 0x000000221800720c */ /* 0x000fe40003f86270 */
[----:B------:R-:W-:Y:S02]  /*b940*/  MUFU.TANH R99, R21 ;  /* 0x0000001500637308 */ /* 0x000fe40000002400 */
[----:B------:R-:W-:-:S06]  /*b950*/  FSEL R132, R132, -INF , !P4 ;  /* 0xff80000084847808 */ /* 0x000fcc0006000000 */
[----:B------:R1:W-:Y:S08]  /*b960*/  MUFU.TANH R17, R9 ;  /* 0x0000000900117308 */ /* 0x0003f00000002400 */
[----:B------:R3:W-:Y:S08]  /*b970*/  MUFU.TANH R21, R15 ;  /* 0x0000000f00157308 */ /* 0x0007f00000002400 */
[----:B------:R-:W4:Y:S01]  /*b980*/  MUFU.TANH R123, R39 ;  /* 0x00000027007b7308 */ /* 0x000f220000002400 */
[----:B-1----:R-:W-:-:S02]  /*b990*/  FSEL R9, R59, -INF , !P6 ;  /* 0xff8000003b097808 */ /* 0x002fc40007000000 */
[----:B------:R-:W-:Y:S02]  /*b9a0*/  ISETP.GE.AND P6, PT, R8, R34, PT ;  /* 0x000000220800720c */ /* 0x000fe40003fc6270 */
[----:B--2---:R-:W-:Y:S01]  /*b9b0*/  FSEL R8, R54, -INF , !P0 ;  /* 0xff80000036087808 */ /* 0x004fe20004000000 */
[----:B------:R-:W-:Y:S01]  /*b9c0*/  FMUL.FTZ R54, R93, UR11 ;  /* 0x0000000b5d367c20 */ /* 0x000fe20008410000 */
[----:B------:R-:W-:Y:S01]  /*b9d0*/  ISETP.GE.AND P0, PT, R24, R84, PT ;  /* 0x000000541800720c */ /* 0x000fe20003f06270 */
[----:B------:R1:W2:Y:S01]  /*b9e0*/  MUFU.TANH R121, R31 ;  /* 0x0000001f00797308 */ /* 0x0002a20000002400 */
[----:B---3--:R-:W-:Y:S02]  /*b9f0*/  FSEL R15, R57, -INF , !P2 ;  /* 0xff800000390f7808 */ /* 0x008fe40005000000 */
[----:B------:R-:W-:Y:S01]  /*ba00*/  FSEL R28, R41, -INF , !P0 ;  /* 0xff800000291c7808 */ /* 0x000fe20004000000 */
[----:B------:R-:W-:Y:S01]  /*ba10*/  FMUL.FTZ R41, R95, UR11 ;  /* 0x0000000b5f297c20 */ /* 0x000fe20008410000 */
[----:B------:R-:W-:Y:S01]  /*ba20*/  FSEL R24, R45, -INF , !P6 ;  /* 0xff8000002d187808 */ /* 0x000fe20007000000 */
[----:B------:R-:W-:-:S02]  /*ba30*/  FMUL.FTZ R45, R65, UR11 ;  /* 0x0000000b412d7c20 */ /* 0x000fc40008410000 */
[----:B------:R3:W-:Y:S08]  /*ba40*/  MUFU.TANH R57, R4 ;  /* 0x0000000400397308 */ /* 0x0007f00000002400 */
[----:B------:R5:W-:Y:S01]  /*ba50*/  MUFU.TANH R118, R25 ;  /* 0x0000001900767308 */ /* 0x000be20000002400 */
[----:B-1----:R-:W-:Y:S01]  /*ba60*/  FSEL R31, R49, -INF , !P3 ;  /* 0xff800000311f7808 */ /* 0x002fe20005800000 */
[----:B------:R-:W-:Y:S01]  /*ba70*/  FMUL.FTZ R49, R67, UR11 ;  /* 0x0000000b43317c20 */ /* 0x000fe20008410000 */
[----:B------:R-:W-:-:S05]  /*ba80*/  ISETP.GE.AND P3, PT, R11, R84, PT ;  /* 0x000000540b00720c */ /* 0x000fca0003f66270 */
[----:B------:R4:W1:Y:S01]  /*ba90*/  MUFU.TANH R122, R30 ;  /* 0x0000001e007a7308 */ /* 0x0008620000002400 */
[----:B------:R-:W-:Y:S01]  /*baa0*/  FSEL R29, R40, -INF , !P3 ;  /* 0xff800000281d7808 */ /* 0x000fe20005800000 */
[----:B---3--:R-:W-:Y:S02]  /*bab0*/  VIADD R4, R35, 0xffffff21 ;  /* 0xffffff2123047836 */ /* 0x008fe40000000000 */
[----:B------:R-:W-:-:S03]  /*bac0*/  FMUL.FTZ R40, R94, UR11 ;  /* 0x0000000b5e287c20 */ /* 0x000fc60008410000 */
[C---:B------:R-:W-:Y:S01]  /*bad0*/  ISETP.GE.AND P4, PT, R4.reuse, R34, PT ;  /* 0x000000220400720c */ /* 0x040fe20003f86270 */
[----:B------:R3:W1:Y:S01]  /*bae0*/  MUFU.TANH R56, R5 ;  /* 0x0000000500387308 */ /* 0x0006620000002400 */
[----:B------:R-:W-:Y:S01]  /*baf0*/  ISETP.GE.AND P0, PT, R4, R84, PT ;  /* 0x000000540400720c */ /* 0x000fe20003f06270 */
[----:B------:R-:W-:Y:S01]  /*bb00*/  VIADD R4, R35, 0xffffff28 ;  /* 0xffffff2823047836 */ /* 0x000fe20000000000 */
[----:B-----5:R-:W-:Y:S01]  /*bb10*/  FSEL R25, R53, -INF , !P1 ;  /* 0xff80000035197808 */ /* 0x020fe20004800000 */
[----:B------:R-:W-:Y:S01]  /*bb20*/  FMUL.FTZ R53, R88, UR11 ;  /* 0x0000000b58357c20 */ /* 0x000fe20008410000 */
[----:B------:R-:W-:Y:S01]  /*bb30*/  ISETP.GE.AND P1, PT, R11, R34, PT ;  /* 0x000000220b00720c */ /* 0x000fe20003f26270 */
[----:B------:R-:W-:Y:S01]  /*bb40*/  VIADD R11, R35, 0xffffff20 ;  /* 0xffffff20230b7836 */ /* 0x000fe20000000000 */
[----:B------:R-:W-:Y:S01]  /*bb50*/  ISETP.GE.AND P3, PT, R4, R84, PT ;  /* 0x000000540400720c */ /* 0x000fe20003f66270 */
[----:B------:R5:W1:Y:S01]  /*bb60*/  MUFU.TANH R36, R7 ;  /* 0x0000000700247308 */ /* 0x000a620000002400 */
[----:B------:R-:W-:-:S02]  /*bb70*/  FSEL R131, R131, -INF , !P1 ;  /* 0xff80000083837808 */ /* 0x000fc40004800000 */
[-C--:B------:R-:W-:Y:S01]  /*bb80*/  ISETP.GE.AND P1, PT, R4, R34.reuse, PT ;  /* 0x000000220400720c */ /* 0x080fe20003f26270 */
[----:B------:R-:W-:Y:S01]  /*bb90*/  VIADD R4, R35, 0xffffff30 ;  /* 0xffffff3023047836 */ /* 0x000fe20000000000 */
[----:B----4-:R-:W-:Y:S01]  /*bba0*/  FSEL R30, R48, -INF , !P5 ;  /* 0xff800000301e7808 */ /* 0x010fe20006800000 */
[----:B------:R-:W-:Y:S01]  /*bbb0*/  FMUL.FTZ R48, R62, UR11 ;  /* 0x0000000b3e307c20 */ /* 0x000fe20008410000 */
[C---:B------:R-:W-:Y:S01]  /*bbc0*/  ISETP.GE.AND P6, PT, R11.reuse, R34, PT ;  /* 0x000000220b00720c */ /* 0x040fe20003fc6270 */
[----:B------:R4:W-:Y:S01]  /*bbd0*/  MUFU.TANH R39, R6 ;  /* 0x0000000600277308 */ /* 0x0009e20000002400 */
[----:B------:R-:W-:Y:S01]  /*bbe0*/  ISETP.GE.AND P5, PT, R11, R84, PT ;  /* 0x000000540b00720c */ /* 0x000fe20003fa6270 */
[C---:B---3--:R-:W-:Y:S01]  /*bbf0*/  VIADD R5, R35.reuse, 0xffffff29 ;  /* 0xffffff2923057836 */ /* 0x048fe20000000000 */
[----:B------:R-:W-:Y:S01]  /*bc00*/  FSEL R130, R130, -INF , !P4 ;  /* 0xff80000082827808 */ /* 0x000fe20006000000 */
[----:B------:R-:W-:Y:S01]  /*bc10*/  VIADD R11, R35, 0xffffff78 ;  /* 0xffffff78230b7836 */ /* 0x000fe20000000000 */
[----:B------:R-:W-:-:S02]  /*bc20*/  FSEL R123, R123, -INF , !P0 ;  /* 0xff8000007b7b7808 */ /* 0x000fc40004000000 */
[----:B------:R-:W-:Y:S01]  /*bc30*/  FSEL R129, R129, -INF , !P6 ;  /* 0xff80000081817808 */ /* 0x000fe20007000000 */
[----:B------:R-:W3:Y:S01]  /*bc40*/  MUFU.TANH R38, R38 ;  /* 0x0000002600267308 */ /* 0x000ee20000002400 */
[----:B------:R-:W-:Y:S01]  /*bc50*/  FSEL R126, R126, -INF , !P5 ;  /* 0xff8000007e7e7808 */ /* 0x000fe20006800000 */
[C---:B-----5:R-:W-:Y:S01]  /*bc60*/  VIADD R7, R35.reuse, 0xffffff61 ;  /* 0xffffff6123077836 */ /* 0x060fe20000000000 */
[C---:B------:R-:W-:Y:S02]  /*bc70*/  ISETP.GE.AND P4, PT, R4.reuse, R34, PT ;  /* 0x000000220400720c */ /* 0x040fe40003f86270 */
[----:B------:R-:W-:Y:S01]  /*bc80*/  ISETP.GE.AND P0, PT, R4, R84, PT ;  /* 0x000000540400720c */ /* 0x000fe20003f06270 */
[----:B------:R-:W-:Y:S01]  /*bc90*/  VIADD R4, R35, 0xffffff38 ;  /* 0xffffff3823047836 */ /* 0x000fe20000000000 */
[C---:B------:R-:W-:Y:S01]  /*bca0*/  ISETP.GE.AND P6, PT, R5.reuse, R34, PT ;  /* 0x000000220500720c */ /* 0x040fe20003fc6270 */
[----:B------:R-:W5:Y:S01]  /*bcb0*/  MUFU.TANH R55, R55 ;  /* 0x0000003700377308 */ /* 0x000f620000002400 */
[----:B------:R-:W-:Y:S01]  /*bcc0*/  ISETP.GE.AND P5, PT, R5, R84, PT ;  /* 0x000000540500720c */ /* 0x000fe20003fa6270 */
[----:B------:R-:W-:Y:S01]  /*bcd0*/  VIADD R5, R35, 0xffffff31 ;  /* 0xffffff3123057836 */ /* 0x000fe20000000000 */
[----:B------:R-:W-:Y:S01]  /*bce0*/  FSEL R127, R127, -INF , !P6 ;  /* 0xff8000007f7f7808 */ /* 0x000fe20007000000 */
[----:B----4-:R-:W-:Y:S01]  /*bcf0*/  VIADD R6, R35, 0xffffff51 ;  /* 0xffffff5123067836 */ /* 0x010fe20000000000 */
[----:B--2---:R-:W-:-:S02]  /*bd00*/  FSEL R121, R121, -INF , !P5 ;  /* 0xff80000079797808 */ /* 0x004fc40006800000 */
[C---:B------:R-:W-:Y:S01]  /*bd10*/  ISETP.GE.AND P6, PT, R4.reuse, R34, PT ;  /* 0x000000220400720c */ /* 0x040fe20003fc6270 */
[----:B------:R-:W2:Y:S01]  /*bd20*/  MUFU.TANH R54, R54 ;  /* 0x0000003600367308 */ /* 0x000ea20000002400 */
[----:B------:R-:W-:Y:S01]  /*bd30*/  ISETP.GE.AND P5, PT, R4, R84, PT ;  /* 0x000000540400720c */ /* 0x000fe20003fa6270 */
[----:B------:R-:W-:Y:S01]  /*bd40*/  VIADD R4, R35, 0xffffff39 ;  /* 0xffffff3923047836 */ /* 0x000fe20000000000 */
[----:B------:R-:W-:Y:S02]  /*bd50*/  FSEL R128, R128, -INF , !P1 ;  /* 0xff80000080807808 */ /* 0x000fe40004800000 */
[----:B-1----:R-:W-:Y:S02]  /*bd60*/  FSEL R122, R122, -INF , !P3 ;  /* 0xff8000007a7a7808 */ /* 0x002fe40005800000 */
[C---:B------:R-:W-:Y:S01]  /*bd70*/  ISETP.GE.AND P1, PT, R5.reuse, R34, PT ;  /* 0x000000220500720c */ /* 0x040fe20003f26270 */
[----:B------:R-:W1:Y:S01]  /*bd80*/  MUFU.TANH R42, R42 ;  /* 0x0000002a002a7308 */ /* 0x000e620000002400 */
[----:B------:R-:W-:Y:S01]  /*bd90*/  ISETP.GE.AND P3, PT, R5, R84, PT ;  /* 0x000000540500720c */ /* 0x000fe20003f66270 */
[----:B------:R-:W-:Y:S01]  /*bda0*/  VIADD R5, R35, 0xffffff40 ;  /* 0xffffff4023057836 */ /* 0x000fe20000000000 */
[----:B------:R-:W-:-:S02]  /*bdb0*/  FSEL R117, R117, -INF , !P4 ;  /* 0xff80000075757808 */ /* 0x000fc40006000000 */
[----:B------:R-:W-:Y:S02]  /*bdc0*/  FSEL R97, R97, -INF , !P0 ;  /* 0xff80000061617808 */ /* 0x000fe40004000000 */
[C---:B------:R-:W-:Y:S01]  /*bdd0*/  ISETP.GE.AND P4, PT, R4.reuse, R34, PT ;  /* 0x000000220400720c */ /* 0x040fe20003f86270 */
[----:B------:R-:W4:Y:S01]  /*bde0*/  MUFU.TANH R40, R40 ;  /* 0x0000002800287308 */ /* 0x000f220000002400 */
[----:B------:R-:W-:Y:S01]  /*bdf0*/  ISETP.GE.AND P0, PT, R4, R84, PT ;  /* 0x000000540400720c */ /* 0x000fe20003f06270 */
[----:B------:R-:W-:Y:S01]  /*be00*/  VIADD R4, R35, 0xffffff41 ;  /* 0xffffff4123047836 */ /* 0x000fe20000000000 */
[----:B------:R-:W-:Y:S02]  /*be10*/  FSEL R118, R118, -INF , !P1 ;  /* 0xff80000076767808 */ /* 0x000fe40004800000 */
[----:B------:R-:W-:Y:S02]  /*be20*/  FSEL R96, R96, -INF , !P3 ;  /* 0xff80000060607808 */ /* 0x000fe40005800000 */
[C---:B------:R-:W-:Y:S01]  /*be30*/  ISETP.GE.AND P1, PT, R5.reuse, R34, PT ;  /* 0x000000220500720c */ /* 0x040fe20003f26270 */
[----:B------:R-:W4:Y:S01]  /*be40*/  MUFU.TANH R41, R41 ;  /* 0x0000002900297308 */ /* 0x000f220000002400 */
        /* <DEDUP_REMOVED lines=17> */
[----:B------:R-:W-:Y:S01]  /*bf60*/  MUFU.TANH R43, R43 ;  /* 0x0000002b002b7308 */ /* 0x000fe20000002400 */
[----:B------:R-:W-:Y:S01]  /*bf70*/  ISETP.GE.AND P3, PT, R4, R84, PT ;  /* 0x000000540400720c */ /* 0x000fe20003f66270 */
[----:B------:R-:W-:Y:S01]  /*bf80*/  FMUL.FTZ R4, R91, UR11 ;  /* 0x0000000b5b047c20 */ /* 0x000fe20008410000 */
[----:B------:R-:W-:Y:S02]  /*bf90*/  FSEL R91, R22, -INF , !P4 ;  /* 0xff800000165b7808 */ /* 0x000fe40006000000 */
[----:B------:R-:W-:Y:S02]  /*bfa0*/  FSEL R89, R27, -INF , !P0 ;  /* 0xff8000001b597808 */ /* 0x000fe40004000000 */
[----:B------:R-:W-:Y:S01]  /*bfb0*/  FSEL R88, R20, -INF , !P6 ;  /* 0xff80000014587808 */ /* 0x000fe20007000000 */
[----:B------:R-:W-:Y:S01]  /*bfc0*/  MUFU.TANH R4, R4 ;  /* 0x0000000400047308 */ /* 0x000fe20000002400 */
[----:B------:R-:W-:-:S02]  /*bfd0*/  FSEL R90, R23, -INF , !P5 ;  /* 0xff800000175a7808 */ /* 0x000fc40006800000 */
[C---:B------:R-:W-:Y:S02]  /*bfe0*/  ISETP.GE.AND P4, PT, R6.reuse, R34, PT ;  /* 0x000000220600720c */ /* 0x040fe40003f86270 */
[----:B------:R-:W-:Y:S01]  /*bff0*/  ISETP.GE.AND P0, PT, R6, R84, PT ;  /* 0x000000540600720c */ /* 0x000fe20003f06270 */
[----:B------:R-:W-:Y:S01]  /*c000*/  VIADD R6, R35, 0xffffff59 ;  /* 0xffffff5923067836 */ /* 0x000fe20000000000 */
[C---:B------:R-:W-:Y:S01]  /*c010*/  ISETP.GE.AND P6, PT, R5.reuse, R34, PT ;  /* 0x000000220500720c */ /* 0x040fe20003fc6270 */
[----:B------:R-:W-:Y:S01]  /*c020*/  MUFU.TANH R45, R45 ;  /* 0x0000002d002d7308 */ /* 0x000fe20000002400 */
[----:B------:R-:W-:Y:S01]  /*c030*/  ISETP.GE.AND P5, PT, R5, R84, PT ;  /* 0x000000540500720c */ /* 0x000fe20003fa6270 */
[----:B------:R-:W-:Y:S01]  /*c040*/  VIADD R5, R35, 0xffffff58 ;  /* 0xffffff5823057836 */ /* 0x000fe20000000000 */
[----:B------:R-:W-:Y:S02]  /*c050*/  FSEL R64, R19, -INF , !P6 ;  /* 0xff80000013407808 */ /* 0x000fe40007000000 */
[----:B------:R-:W-:-:S02]  /*c060*/  FSEL R37, R37, -INF , !P5 ;  /* 0xff80000025257808 */ /* 0x000fc40006800000 */
[----:B------:R-:W-:Y:S01]  /*c070*/  FSEL R93, R18, -INF , !P1 ;  /* 0xff800000125d7808 */ /* 0x000fe20004800000 */
[----:B------:R-:W-:Y:S01]  /*c080*/  MUFU.TANH R49, R49 ;  /* 0x0000003100317308 */ /* 0x000fe20000002400 */
[----:B------:R-:W-:Y:S02]  /*c090*/  FSEL R92, R21, -INF , !P3 ;  /* 0xff800000155c7808 */ /* 0x000fe40005800000 */
[C---:B------:R-:W-:Y:S02]  /*c0a0*/  ISETP.GE.AND P6, PT, R6.reuse, R34, PT ;  /* 0x000000220600720c */ /* 0x040fe40003fc6270 */
[----:B------:R-:W-:Y:S01]  /*c0b0*/  ISETP.GE.AND P5, PT, R6, R84, PT ;  /* 0x000000540600720c */ /* 0x000fe20003fa6270 */
        /* <DEDUP_REMOVED lines=9> */
[----:B------:R-:W-:Y:S01]  /*c150*/  FSEL R57, R57, -INF , !P1 ;  /* 0xff80000039397808 */ /* 0x000fe20004800000 */
[----:B------:R-:W-:Y:S01]  /*c160*/  BAR.SYNC.DEFER_BLOCKING 0x0 ;  /* 0x0000000000007b1d */ /* 0x000fe20000010000 */
[C---:B------:R-:W-:Y:S02]  /*c170*/  ISETP.GE.AND P6, PT, R6.reuse, R34, PT ;  /* 0x000000220600720c */ /* 0x040fe40003fc6270 */
[----:B------:R-:W-:Y:S01]  /*c180*/  ISETP.GE.AND P5, PT, R6, R84, PT ;  /* 0x000000540600720c */ /* 0x000fe20003fa6270 */
[----:B------:R-:W-:Y:S01]  /*c190*/  VIADD R6, R35, 0xffffff69 ;  /* 0xffffff6923067836 */ /* 0x000fe20000000000 */
[----:B---3--:R-:W-:Y:S01]  /*c1a0*/  FSEL R38, R38, -INF , !P0 ;  /* 0xff80000026267808 */ /* 0x008fe20004000000 */
[----:B------:R-:W-:Y:S01]  /*c1b0*/  MUFU.TANH R48, R48 ;  /* 0x0000003000307308 */ /* 0x000fe20000002400 */
[----:B------:R-:W-:-:S02]  /*c1c0*/  ISETP.GE.AND P4, PT, R5, R34, PT ;  /* 0x000000220500720c */ /* 0x000fc40003f86270 */
[----:B------:R-:W-:Y:S02]  /*c1d0*/  ISETP.GE.AND P1, PT, R7, R34, PT ;  /* 0x000000220700720c */ /* 0x000fe40003f26270 */
[----:B------:R-:W-:Y:S02]  /*c1e0*/  ISETP.GE.AND P0, PT, R5, R84, PT ;  /* 0x000000540500720c */ /* 0x000fe40003f06270 */
[----:B-----5:R-:W-:Y:S01]  /*c1f0*/  FSEL R55, R55, -INF , !P4 ;  /* 0xff80000037377808 */ /* 0x020fe20006000000 */
[----:B------:R-:W3:Y:S01]  /*c200*/  MUFU.TANH R5, R66 ;  /* 0x0000004200057308 */ /* 0x000ee20000002400 */
[----:B--2---:R-:W-:Y:S02]  /*c210*/  FSEL R54, R54, -INF , !P1 ;  /* 0xff80000036367808 */ /* 0x004fe40004800000 */
[C---:B------:R-:W-:Y:S02]  /*c220*/  ISETP.GE.AND P4, PT, R6.reuse, R34, PT ;  /* 0x000000220600720c */ /* 0x040fe40003f86270 */
[----:B------:R-:W-:Y:S01]  /*c230*/  ISETP.GE.AND P1, PT, R6, R84, PT ;  /* 0x000000540600720c */ /* 0x000fe20003f26270 */
[----:B------:R-:W-:Y:S01]  /*c240*/  VIADD R6, R35, 0xffffff71 ;  /* 0xffffff7123067836 */ /* 0x000fe20000000000 */
[----:B------:R-:W-:-:S02]  /*c250*/  FSEL R39, R39, -INF , !P3 ;  /* 0xff80000027277808 */ /* 0x000fc40005800000 */
[----:B------:R-:W-:Y:S01]  /*c260*/  ISETP.GE.AND P3, PT, R7, R84, PT ;  /* 0x000000540700720c */ /* 0x000fe20003f66270 */
[----:B------:R-:W-:Y:S01]  /*c270*/  VIADD R7, R35, 0xffffff70 ;  /* 0xffffff7023077836 */ /* 0x000fe20000000000 */
[----:B-1----:R-:W-:Y:S02]  /*c280*/  FSEL R42, R42, -INF , !P5 ;  /* 0xff8000002a2a7808 */ /* 0x002fe40006800000 */
[C---:B------:R-:W-:Y:S02]  /*c290*/  ISETP.GE.AND P2, PT, R6.reuse, R34, PT ;  /* 0x000000220600720c */ /* 0x040fe40003f46270 */
[----:B------:R-:W-:Y:S01]  /*c2a0*/  ISETP.GE.AND P5, PT, R6, R84, PT ;  /* 0x000000540600720c */ /* 0x000fe20003fa6270 */
[----:B------:R-:W-:Y:S01]  /*c2b0*/  FMUL.FTZ R6, R63, UR11 ;  /* 0x0000000b3f067c20 */ /* 0x000fe20008410000 */
[----:B----4-:R-:W-:Y:S02]  /*c2c0*/  FSEL R40, R40, -INF , !P0 ;  /* 0xff80000028287808 */ /* 0x010fe40004000000 */
[----:B------:R-:W-:-:S02]  /*c2d0*/  FSEL R41, R41, -INF , !P3 ;  /* 0xff80000029297808 */ /* 0x000fc40005800000 */
[C---:B------:R-:W-:Y:S01]  /*c2e0*/  ISETP.GE.AND P3, PT, R7.reuse, R34, PT ;  /* 0x000000220700720c */ /* 0x040fe20003f66270 */
[----:B------:R-:W1:Y:S01]  /*c2f0*/  MUFU.TANH R6, R6 ;  /* 0x0000000600067308 */ /* 0x000e620000002400 */
[----:B------:R-:W-:Y:S01]  /*c300*/  ISETP.GE.AND P0, PT, R7, R84, PT ;  /* 0x000000540700720c */ /* 0x000fe20003f06270 */
[----:B------:R-:W-:Y:S01]  /*c310*/  VIADD R7, R35, 0xffffff79 ;  /* 0xffffff7923077836 */ /* 0x000fe20000000000 */
[----:B------:R-:W-:Y:S02]  /*c320*/  FSEL R53, R53, -INF , !P6 ;  /* 0xff80000035357808 */ /* 0x000fe40007000000 */
[----:B------:R-:W-:Y:S02]  /*c330*/  FSEL R52, R52, -INF , !P4 ;  /* 0xff80000034347808 */ /* 0x000fe40006000000 */
[-C--:B------:R-:W-:Y:S02]  /*c340*/  ISETP.GE.AND P6, PT, R11, R34.reuse, PT ;  /* 0x000000220b00720c */ /* 0x080fe40003fc6270 */
[----:B------:R-:W-:-:S02]  /*c350*/  ISETP.GE.AND P4, PT, R7, R34, PT ;  /* 0x000000220700720c */ /* 0x000fc40003f86270 */
[----:B---3--:R-:W-:Y:S02]  /*c360*/  FSEL R34, R5, -INF , !P0 ;  /* 0xff80000005227808 */ /* 0x008fe40004000000 */
[----:B------:R-:W-:Y:S02]  /*c370*/  ISETP.GE.AND P0, PT, R33, 0x3, PT ;  /* 0x000000032100780c */ /* 0x000fe40003f06270 */
[----:B------:R-:W-:Y:S02]  /*c380*/  FSEL R35, R4, -INF , !P1 ;  /* 0xff80000004237808 */ /* 0x000fe40004800000 */
[----:B------:R-:W-:Y:S02]  /*c390*/  FSEL R43, R43, -INF , !P3 ;  /* 0xff8000002b2b7808 */ /* 0x000fe40005800000 */
[-C--:B------:R-:W-:Y:S02]  /*c3a0*/  ISETP.GE.AND P3, PT, R11, R84.reuse, PT ;  /* 0x000000540b00720c */ /* 0x080fe40003f66270 */
[----:B------:R-:W-:-:S02]  /*c3b0*/  ISETP.GE.AND P1, PT, R7, R84, PT ;  /* 0x000000540700720c */ /* 0x000fc40003f26270 */
[----:B------:R-:W-:Y:S02]  /*c3c0*/  FSEL R45, R45, -INF , !P2 ;  /* 0xff8000002d2d7808 */ /* 0x000fe40005000000 */
[----:B------:R-:W-:Y:S02]  /*c3d0*/  ISETP.NE.AND P2, PT, R44, RZ, PT ;  /* 0x000000ff2c00720c */ /* 0x000fe40003f45270 */
[----:B------:R-:W-:Y:S02]  /*c3e0*/  FSEL R49, R49, -INF , !P5 ;  /* 0xff80000031317808 */ /* 0x000fe40006800000 */
[----:B------:R-:W-:Y:S02]  /*c3f0*/  FSEL R51, R51, -INF , !P6 ;  /* 0xff80000033337808 */ /* 0x000fe40007000000 */
[----:B------:R-:W-:Y:S02]  /*c400*/  FSEL R50, R50, -INF , !P4 ;  /* 0xff80000032327808 */ /* 0x000fe40006000000 */
[----:B------:R-:W-:-:S02]  /*c410*/  FSEL R48, R48, -INF , !P3 ;  /* 0xff80000030307808 */ /* 0x000fc40005800000 */
[----:B-1----:R-:W-:Y:S01]  /*c420*/  FSEL R44, R6, -INF , !P1 ;  /* 0xff800000062c7808 */ /* 0x002fe20004800000 */
        /* <DEDUP_REMOVED lines=8> */
[-C--:B-1----:R-:W-:Y:S02]  /*c4b0*/  IABS R4, R5.reuse ;  /* 0x0000000500047213 */ /* 0x082fe40000000000 */
[----:B------:R-:W-:Y:S02]  /*c4c0*/  LOP3.LUT R20, R20, R5, RZ, 0x3c, !PT ;  /* 0x0000000514147212 */ /* 0x000fe400078e3cff */
[----:B------:R-:W1:Y:S08]  /*c4d0*/  I2F.RP R18, R4 ;  /* 0x0000000400127306 */ /* 0x000e700000209400 */
[----:B-1----:R-:W1:Y:S02]  /*c4e0*/  MUFU.RCP R18, R18 ;  /* 0x0000001200127308 */ /* 0x002e640000001000 */
[----:B-1----:R-:W-:-:S06]  /*c4f0*/  VIADD R18, R18, 0xffffffe ;  /* 0x0ffffffe12127836 */ /* 0x002fcc0000000000 */
[----:B------:R-:W1:Y:S02]  /*c500*/  F2I.FTZ.U32.TRUNC.NTZ R19, R18 ;  /* 0x0000001200137305 */ /* 0x000e64000021f000 */
[----:B-1----:R-:W-:Y:S02]  /*c510*/  IMAD.MOV R21, RZ, RZ, -R19 ;  /* 0x000000ffff157224 */ /* 0x002fe400078e0a13 */
[----:B------:R-:W-:Y:S02]  /*c520*/  IMAD.MOV.U32 R18, RZ, RZ, RZ ;  /* 0x000000ffff127224 */ /* 0x000fe400078e00ff */
[----:B------:R-:W-:-:S04]  /*c530*/  IMAD R21, R21, R4, RZ ;  /* 0x0000000415157224 */ /* 0x000fc800078e02ff */
[----:B------:R-:W-:Y:S01]  /*c540*/  IMAD.HI.U32 R21, R19, R21, R18 ;  /* 0x0000001513157227 */ /* 0x000fe200078e0012 */
[----:B------:R-:W-:Y:S02]  /*c550*/  IABS R18, R6 ;  /* 0x0000000600127213 */ /* 0x000fe40000000000 */
[----:B------:R-:W-:-:S03]  /*c560*/  LOP3.LUT R6, R6, R5, RZ, 0x3c, !PT ;  /* 0x0000000506067212 */ /* 0x000fc600078e3cff */
[----:B------:R-:W-:Y:S01]  /*c570*/  IMAD.HI.U32 R19, R21, R11, RZ ;  /* 0x0000000b15137227 */ /* 0x000fe200078e00ff */
[----:B------:R-:W-:-:S03]  /*c580*/  ISETP.GE.AND P5, PT, R6, RZ, PT ;  /* 0x000000ff0600720c */ /* 0x000fc60003fa6270 */
        /* <DEDUP_REMOVED lines=43> */
.L_x_3468:
[----:B------:R-:W-:Y:S01]  /*c840*/  UMOV UR4, URZ ;  /* 0x000000ff00047c82 */ /* 0x000fe20008000000 */
[----:B------:R-:W-:Y:S01]  /*c850*/  IMAD.SHL.U32 R4, R46, 0x80, RZ ;  /* 0x000000802e047824 */ /* 0x000fe200078e00ff */
[----:B------:R-:W-:-:S05]  /*c860*/  IADD3 R5, P0, PT, RZ, -UR4, RZ ;  /* 0x80000004ff057c10 */ /* 0x000fca000ff1e0ff */
[----:B------:R-:W-:-:S05]  /*c870*/  IMAD.X R4, RZ, RZ, ~R4, P0 ;  /* 0x000000ffff047224 */ /* 0x000fca00000e0e04 */
[----:B------:R-:W-:-:S04]  /*c880*/  SHF.R.S64 R5, R5, 0x1f, R4 ;  /* 0x0000001f05057819 */ /* 0x000fc80000001004 */
[----:B------:R-:W-:-:S04]  /*c890*/  IADD3 R106, P0, PT, R5, R106, RZ ;  /* 0x0000006a056a7210 */ /* 0x000fc80007f1e0ff */
[----:B------:R-:W-:-:S09]  /*c8a0*/  LEA.HI.X.SX32 R105, R4, R105, 0x1, P0 ;  /* 0x0000006904697211 */ /* 0x000fd200000f0eff */
.L_x_3469:
[CC--:B------:R-:W-:Y:S01]  /*c8b0*/  @!P2 LEA R6, P0, R46.reuse, R106.reuse, 0x6 ;  /* 0x0000006a2e06a211 */ /* 0x0c0fe200078030ff */
[----:B------:R-:W-:Y:S01]  /*c8c0*/  @!P2 IMAD.MOV.U32 R5, RZ, RZ, R105 ;  /* 0x000000ffff05a224 */ /* 0x000fe200078e0069 */
[CC--:B------:R-:W-:Y:S02]  /*c8d0*/  @!P2 IADD3 R4, P3, P1, R3.reuse, R106.reuse, R3 ;  /* 0x0000006a0304a210 */ /* 0x0c0fe4000797e003 */
[----:B------:R-:W-:Y:S02]  /*c8e0*/  @!P2 LEA.HI.X R7, R46, R105, R47, 0x6, P0 ;  /* 0x000000692e07a211 */ /* 0x000fe400000f342f */
[----:B------:R-:W-:Y:S01]  /*c8f0*/  @!P2 IADD3 R20, P0, PT, R4, R3, RZ ;  /* 0x000000030414a210 */ /* 0x000fe20007f1e0ff */
[----:B------:R-:W-:Y:S01]  /*c900*/  @!P2 IMAD.MOV.U32 R4, RZ, RZ, R106 ;  /* 0x000000ffff04a224 */ /* 0x000fe200078e006a */
[----:B------:R-:W-:Y:S02]  /*c910*/  @!P2 IADD3 R18, P5, P4, R3, R106, R3 ;  /* 0x0000006a0312a210 */ /* 0x000fe40007cbe003 */
[----:B------:R-:W-:-:S02]  /*c920*/  @!P2 IADD3.X R3, PT, PT, R32, R105, R32, P3, P1 ;  /* 0x000000692003a210 */ /* 0x000fc40001fe2420 */
[--C-:B------:R-:W-:Y:S01]  /*c930*/  @!P2 IADD3.X R19, PT, PT, R32, R105, R32.reuse, P5, P4 ;  /* 0x000000692013a210 */ /* 0x100fe20002fe8420 */
        /* <DEDUP_REMOVED lines=22> */
.L_x_3467:
        /* <DEDUP_REMOVED lines=37> */
[----:B--2---:R-:W-:Y:S02]  /*ccf0*/  FMNMX.FTZ R4, R6, R4, !PT ;  /* 0x0000000406047209 */ /* 0x004fe40007810000 */
[----:B---3--:R-:W-:-:S03]  /*cd00*/  FMNMX.FTZ R3, R5, R3, !PT ;  /* 0x0000000305037209 */ /* 0x008fc60007810000 */
[----:B------:R-:W2:Y:S04]  /*cd10*/  SHFL.BFLY PT, R47, R4, 0x1, 0x1f ;  /* 0x0c201f00042f7f89 */ /* 0x000ea800000e0000 */
[----:B------:R-:W3:Y:S01]  /*cd20*/  SHFL.BFLY PT, R46, R3, 0x1, 0x1f ;  /* 0x0c201f00032e7f89 */ /* 0x000ee200000e0000 */
[----:B--2---:R-:W-:-:S03]  /*cd30*/  FMNMX.FTZ R47, R4, R47, !PT ;  /* 0x0000002f042f7209 */ /* 0x004fc60007810000 */
[----:B------:R-:W2:Y:S01]  /*cd40*/  LDSM.16.MT88.4 R4, [R100+0x3000] ;  /* 0x003000006404783b */ /* 0x000ea20000004200 */
[C---:B------:R-:W-:Y:S01]  /*cd50*/  FSETP.NEU.FTZ.AND P1, PT, R47.reuse, -INF , PT ;  /* 0xff8000002f00780b */ /* 0x040fe20003f3d000 */
[----:B-1----:R-:W-:Y:S01]  /*cd60*/  FMUL.FTZ R32, R47, UR4 ;  /* 0x000000042f207c20 */ /* 0x002fe20008410000 */
[----:B---3--:R-:W-:Y:S02]  /*cd70*/  FMNMX.FTZ R46, R3, R46, !PT ;  /* 0x0000002e032e7209 */ /* 0x008fe40007810000 */
[----:B------:R-:W-:Y:S02]  /*cd80*/  FSEL R11, R47, RZ, P1 ;  /* 0x000000ff2f0b7208 */ /* 0x000fe40000800000 */
[----:B------:R-:W-:Y:S01]  /*cd90*/  FSEL R32, R32, RZ, P1 ;  /* 0x000000ff20207208 */ /* 0x000fe20000800000 */
[C---:B------:R-:W-:Y:S01]  /*cda0*/  FMUL.FTZ R3, R46.reuse, UR4 ;  /* 0x000000042e037c20 */ /* 0x040fe20008410000 */
[----:B------:R-:W-:Y:S01]  /*cdb0*/  FSETP.NEU.FTZ.AND P0, PT, R46, -INF , PT ;  /* 0xff8000002e00780b */ /* 0x000fe20003f1d000 */
[----:B------:R-:W-:Y:S01]  /*cdc0*/  FADD.FTZ R11, R2, -R11 ;  /* 0x8000000b020b7221 */ /* 0x000fe20000010000 */
[----:B------:R-:W-:Y:S01]  /*cdd0*/  IADD3 R2, PT, PT, R100, 0x3000, RZ ;  /* 0x0000300064027810 */ /* 0x000fe20007ffe0ff */
[--C-:B------:R-:W-:Y:S01]  /*cde0*/  FFMA.FTZ R58, R10, UR4, -R32.reuse ;  /* 0x000000040a3a7c23 */ /* 0x100fe20008010820 */
[----:B------:R-:W-:Y:S01]  /*cdf0*/  FSEL R10, R46, RZ, P0 ;  /* 0x000000ff2e0a7208 */ /* 0x000fe20000000000 */
[----:B------:R-:W-:Y:S01]  /*ce00*/  FMUL.FTZ R11, R11, UR4 ;  /* 0x000000040b0b7c20 */ /* 0x000fe20008410000 */
[----:B------:R-:W-:Y:S01]  /*ce10*/  FSEL R3, R3, RZ, P0 ;  /* 0x000000ff03037208 */ /* 0x000fe20000000000 */
[--C-:B------:R-:W-:Y:S01]  /*ce20*/  FFMA.FTZ R119, R14, UR4, -R32.reuse ;  /* 0x000000040e777c23 */ /* 0x100fe20008010820 */
[----:B------:R-:W-:Y:S01]  /*ce30*/  FFMA.FTZ R67, R16, UR4, -R32 ;  /* 0x0000000410437c23 */ /* 0x000fe20008010820 */
[----:B------:R-:W-:Y:S01]  /*ce40*/  FADD.FTZ R10, R0, -R10 ;  /* 0x8000000a000a7221 */ /* 0x000fe20000010000 */
[----:B------:R-:W-:Y:S01]  /*ce50*/  IADD3 R0, PT, PT, R100, 0x3020, RZ ;  /* 0x0000302064007810 */ /* 0x000fe20007ffe0ff */
[--C-:B------:R-:W-:Y:S01]  /*ce60*/  FFMA.FTZ R8, R8, UR4, -R3.reuse ;  /* 0x0000000408087c23 */ /* 0x100fe20008010803 */
[----:B------:R-:W-:Y:S01]  /*ce70*/  @P2 IADD3 R0, PT, PT, R2, -0x20, RZ ;  /* 0xffffffe002002810 */ /* 0x000fe20007ffe0ff */
[----:B------:R-:W-:Y:S01]  /*ce80*/  FMUL.FTZ R95, R10, UR4 ;  /* 0x000000040a5f7c20 */ /* 0x000fe20008410000 */
[----:B------:R-:W1:Y:S01]  /*ce90*/  MUFU.EX2 R120, R11 ;  /* 0x0000000b00787308 */ /* 0x000e620000000800 */
[--C-:B------:R-:W-:Y:S01]  /*cea0*/  FFMA.FTZ R60, R9, UR4, -R3.reuse ;  /* 0x00000004093c7c23 */ /* 0x100fe20008010803 */
[--C-:B------:R-:W-:Y:S01]  /*ceb0*/  FFMA.FTZ R59, R15, UR4, -R32.reuse ;  /* 0x000000040f3b7c23 */ /* 0x100fe20008010820 */
        /* <DEDUP_REMOVED lines=11> */
[-C--:B-1----:R-:W-:Y:S01]  /*cf70*/  FMUL.FTZ R16, R80, R120.reuse ;  /* 0x0000007850107220 */ /* 0x082fe20000410000 */
[-C--:B------:R-:W-:Y:S01]  /*cf80*/  FMUL.FTZ R17, R81, R120.reuse ;  /* 0x0000007851117220 */ /* 0x080fe20000410000 */
[----:B------:R-:W-:Y:S01]  /*cf90*/  MUFU.EX2 R59, R59 ;  /* 0x0000003b003b7308 */ /* 0x000fe20000000800 */
[-C--:B------:R-:W-:Y:S01]  /*cfa0*/  FMUL.FTZ R20, R72, R120.reuse ;  /* 0x0000007848147220 */ /* 0x080fe20000410000 */
[----:B---3--:R-:W1:Y:S01]  /*cfb0*/  LDSM.16.MT88.4 R8, [R0] ;  /* 0x000000000008783b */ /* 0x008e620000004200 */
[-C--:B------:R-:W-:Y:S01]  /*cfc0*/  FMUL.FTZ R21, R73, R120.reuse ;  /* 0x0000007849157220 */ /* 0x080fe20000410000 */
[----:B------:R-:W3:Y:S01]  /*cfd0*/  MUFU.EX2 R58, R58 ;  /* 0x0000003a003a7308 */ /* 0x000ee20000000800 */
[-C--:B------:R-:W-:Y:S01]  /*cfe0*/  FMUL.FTZ R76, R76, R120.reuse ;  /* 0x000000784c4c7220 */ /* 0x080fe20000410000 */
[-C--:B------:R-:W-:Y:S01]  /*cff0*/  FMUL.FTZ R77, R77, R120.reuse ;  /* 0x000000784d4d7220 */ /* 0x080fe20000410000 */
[-C--:B------:R-:W-:Y:S01]  /*d000*/  FMUL.FTZ R68, R68, R120.reuse ;  /* 0x0000007844447220 */ /* 0x080fe20000410000 */
[----:B------:R-:W-:Y:S01]  /*d010*/  MUFU.EX2 R84, R84 ;  /* 0x0000005400547308 */ /* 0x000fe20000000800 */
[----:B------:R-:W-:Y:S01]  /*d020*/  FMUL.FTZ R69, R69, R120 ;  /* 0x0000007845457220 */ /* 0x000fe20000410000 */
[----:B----4-:R-:W-:Y:S01]  /*d030*/  F2FP.BF16.F32.PACK_AB R12, R67, R119 ;  /* 0x00000077430c723e */ /* 0x010fe200000010ff */
[--C-:B------:R-:W-:Y:S01]  /*d040*/  FFMA.FTZ R72, R24, UR4, -R32.reuse ;  /* 0x0000000418487c23 */ /* 0x100fe20008010820 */
[----:B------:R-:W4:Y:S01]  /*d050*/  MUFU.EX2 R61, R61 ;  /* 0x0000003d003d7308 */ /* 0x000f220000000800 */
[----:B------:R-:W5:Y:S01]  /*d060*/  LDSM.16.MT88.4 R24, [R100+0x3400] ;  /* 0x003400006418783b */ /* 0x000f620000004200 */
[--C-:B------:R-:W-:Y:S01]  /*d070*/  FFMA.FTZ R80, R126, UR4, -R3.reuse ;  /* 0x000000047e507c23 */ /* 0x100fe20008010803 */
[--C-:B------:R-:W-:Y:S01]  /*d080*/  FFMA.FTZ R73, R121, UR4, -R3.reuse ;  /* 0x0000000479497c23 */ /* 0x100fe20008010803 */
[----:B------:R-:W2:Y:S01]  /*d090*/  MUFU.EX2 R95, R95 ;  /* 0x0000005f005f7308 */ /* 0x000ea20000000800 */
        /* <DEDUP_REMOVED lines=13> */
[-C--:B--2---:R-:W-:Y:S01]  /*d170*/  FMUL.FTZ R18, R82, R95.reuse ;  /* 0x0000005f52127220 */ /* 0x084fe20000410000 */
[-C--:B------:R-:W-:Y:S01]  /*d180*/  FMUL.FTZ R19, R83, R95.reuse ;  /* 0x0000005f53137220 */ /* 0x080fe20000410000 */
[-C--:B------:R-:W-:Y:S01]  /*d190*/  FMUL.FTZ R22, R74, R95.reuse ;  /* 0x0000005f4a167220 */ /* 0x080fe20000410000 */
[-C--:B------:R-:W-:Y:S01]  /*d1a0*/  FMUL.FTZ R23, R75, R95.reuse ;  /* 0x0000005f4b177220 */ /* 0x080fe20000410000 */
[----:B---3--:R-:W-:Y:S01]  /*d1b0*/  F2FP.BF16.F32.PACK_AB R15, R2, R60 ;  /* 0x0000003c020f723e */ /* 0x008fe200000010ff */
[-C--:B------:R-:W-:Y:S01]  /*d1c0*/  FMUL.FTZ R78, R78, R95.reuse ;  /* 0x0000005f4e4e7220 */ /* 0x080fe20000410000 */
[-C--:B------:R-:W-:Y:S01]  /*d1d0*/  FMUL.FTZ R79, R79, R95.reuse ;  /* 0x0000005f4f4f7220 */ /* 0x080fe20000410000 */
[-C--:B------:R-:W-:Y:S01]  /*d1e0*/  FMUL.FTZ R70, R70, R95.reuse ;  /* 0x0000005f46467220 */ /* 0x080fe20000410000 */
[-C--:B------:R-:W-:Y:S01]  /*d1f0*/  FMUL.FTZ R71, R71, R95.reuse ;  /* 0x0000005f47477220 */ /* 0x080fe20000410000 */
[----:B------:R-:W-:Y:S01]  /*d200*/  MUFU.EX2 R66, R66 ;  /* 0x0000004200427308 */ /* 0x000fe20000000800 */
[--C-:B------:R-:W-:Y:S01]  /*d210*/  FFMA.FTZ R75, R127, UR4, -R32.reuse ;  /* 0x000000047f4b7c23 */ /* 0x100fe20008010820 */
[C---:B------:R-:W-:Y:S01]  /*d220*/  HMMA.16816.F32.BF16 R16, R12.reuse, R4, R16 ;  /* 0x000000040c10723c */ /* 0x040fe20000041810 */
[--C-:B------:R-:W-:Y:S01]  /*d230*/  FFMA.FTZ R74, R122, UR4, -R3.reuse ;  /* 0x000000047a4a7c23 */ /* 0x100fe20008010803 */
[----:B------:R-:W-:Y:S01]  /*d240*/  MUFU.EX2 R63, R63 ;  /* 0x0000003f003f7308 */ /* 0x000fe20000000800 */
[----:B------:R-:W-:Y:S01]  /*d250*/  FFMA.FTZ R82, R99, UR4, -R32 ;  /* 0x0000000463527c23 */ /* 0x000fe20008010820 */
[----:B------:R-:W-:Y:S01]  /*d260*/  FFMA.FTZ R83, R107, UR4, -R3 ;  /* 0x000000046b537c23 */ /* 0x000fe20008010803 */
[----:B------:R-:W-:Y:S01]  /*d270*/  FFMA.FTZ R119, R125, R120, R119 ;  /* 0x000000787d777223 */ /* 0x000fe20000010077 */
[----:B------:R-:W-:Y:S01]  /*d280*/  MUFU.EX2 R75, R75 ;  /* 0x0000004b004b7308 */ /* 0x000fe20000000800 */
[----:B------:R-:W-:Y:S01]  /*d290*/  FFMA.FTZ R84, R124, R95, R84 ;  /* 0x0000005f7c547223 */ /* 0x000fe20000010054 */
[C---:B-1----:R-:W-:Y:S01]  /*d2a0*/  HMMA.16816.F32.BF16 R20, R12.reuse, R8, R20 ;  /* 0x000000080c14723c */ /* 0x042fe20000041814 */
[----:B------:R-:W-:Y:S01]  /*d2b0*/  FFMA.FTZ R38, R38, UR4, -R3 ;  /* 0x0000000426267c23 */ /* 0x000fe20008010803 */
[----:B------:R-:W-:Y:S01]  /*d2c0*/  MUFU.EX2 R80, R80 ;  /* 0x0000005000507308 */ /* 0x000fe20000000800 */
[----:B------:R-:W-:Y:S01]  /*d2d0*/  FADD.FTZ R119, R67, R119 ;  /* 0x0000007743777221 */ /* 0x000fe20000010000 */
[----:B------:R-:W-:Y:S01]  /*d2e0*/  FADD.FTZ R95, R61, R84 ;  /* 0x000000543d5f7221 */ /* 0x000fe20000010000 */
[--C-:B------:R-:W-:Y:S01]  /*d2f0*/  FFMA.FTZ R67, R37, UR4, -R3.reuse ;  /* 0x0000000425437c23 */ /* 0x100fe20008010803 */
[----:B------:R-:W-:Y:S01]  /*d300*/  MUFU.EX2 R74, R74 ;  /* 0x0000004a004a7308 */ /* 0x000fe20000000800 */
[--C-:B------:R-:W-:Y:S01]  /*d310*/  FFMA.FTZ R92, R39, UR4, -R3.reuse ;  /* 0x00000004275c7c23 */ /* 0x100fe20008010803 */
[C---:B------:R-:W-:Y:S01]  /*d320*/  HMMA.16816.F32.BF16 R4, R12.reuse, R6, R76 ;  /* 0x000000060c04723c */ /* 0x040fe2000004184c */
[--C-:B------:R-:W-:Y:S01]  /*d330*/  FFMA.FTZ R77, R129, UR4, -R32.reuse ;  /* 0x00000004814d7c23 */ /* 0x100fe20008010820 */
[--C-:B------:R-:W-:Y:S01]  /*d340*/  FFMA.FTZ R79, R130, UR4, -R32.reuse ;  /* 0x00000004824f7c23 */ /* 0x100fe20008010820 */
[--C-:B------:R-:W-:Y:S01]  /*d350*/  FFMA.FTZ R76, R128, UR4, -R32.reuse ;  /* 0x00000004804c7c23 */ /* 0x100fe20008010820 */
[--C-:B------:R-:W-:Y:S01]  /*d360*/  FFMA.FTZ R78, R123, UR4, -R3.reuse ;  /* 0x000000047b4e7c23 */ /* 0x100fe20008010803 */
[----:B------:R-:W-:Y:S01]  /*d370*/  MUFU.EX2 R73, R73 ;  /* 0x0000004900497308 */ /* 0x000fe20000000800 */
[----:B------:R-:W-:Y:S01]  /*d380*/  FFMA.FTZ R84, R36, UR4, -R3 ;  /* 0x0000000424547c23 */ /* 0x000fe20008010803 */
[----:B------:R-:W-:Y:S01]  /*d390*/  FADD.FTZ R119, R59, R119 ;  /* 0x000000773b777221 */ /* 0x000fe20000010000 */
[----:B------:R-:W-:Y:S01]  /*d3a0*/  HMMA.16816.F32.BF16 R8, R12, R10, R68 ;  /* 0x0000000a0c08723c */ /* 0x000fe20000041844 */
[----:B------:R-:W1:Y:S01]  /*d3b0*/  LDSM.16.MT88.4 R12, [R0+0x400] ;  /* 0x00040000000c783b */ /* 0x000e620000004200 */
[--C-:B------:R-:W-:Y:S01]  /*d3c0*/  FFMA.FTZ R70, R132, UR4, -R32.reuse ;  /* 0x0000000484467c23 */ /* 0x100fe20008010820 */
[--C-:B------:R-:W-:Y:S01]  /*d3d0*/  FFMA.FTZ R71, R31, UR4, -R3.reuse ;  /* 0x000000041f477c23 */ /* 0x100fe20008010803 */
[--C-:B------:R-:W-:Y:S01]  /*d3e0*/  FFMA.FTZ R69, R30, UR4, -R3.reuse ;  /* 0x000000041e457c23 */ /* 0x100fe20008010803 */
[----:B------:R-:W-:Y:S01]  /*d3f0*/  FFMA.FTZ R68, R28, UR4, -R3 ;  /* 0x000000041c447c23 */ /* 0x000fe20008010803 */
[----:B----4-:R-:W-:Y:S01]  /*d400*/  F2FP.BF16.F32.PACK_AB R28, R72, R62 ;  /* 0x0000003e481c723e */ /* 0x010fe200000010ff */
[----:B------:R-:W-:Y:S01]  /*d410*/  MUFU.EX2 R77, R77 ;  /* 0x0000004d004d7308 */ /* 0x000fe20000000800 */
[----:B------:R-:W-:Y:S01]  /*d420*/  FADD.FTZ R60, R60, R95 ;  /* 0x0000005f3c3c7221 */ /* 0x000fe20000010000 */
[----:B------:R-:W-:Y:S01]  /*d430*/  FADD.FTZ R58, R58, R119 ;  /* 0x000000773a3a7221 */ /* 0x000fe20000010000 */
[----:B------:R-:W-:Y:S01]  /*d440*/  FFMA.FTZ R64, R64, UR4, -R32 ;  /* 0x0000000440407c23 */ /* 0x000fe20008010820 */
[----:B------:R-:W2:Y:S01]  /*d450*/  MUFU.EX2 R70, R70 ;  /* 0x0000004600467308 */ /* 0x000ea20000000800 */
[----:B------:R-:W-:Y:S01]  /*d460*/  FADD.FTZ R60, R2, R60 ;  /* 0x0000003c023c7221 */ /* 0x000fe20000010000 */
[----:B------:R-:W-:Y:S01]  /*d470*/  FADD.FTZ R58, R62, R58 ;  /* 0x0000003a3e3a7221 */ /* 0x000fe20000010000 */
[--C-:B------:R-:W-:Y:S01]  /*d480*/  FFMA.FTZ R65, R65, UR4, -R32.reuse ;  /* 0x0000000441417c23 */ /* 0x100fe20008010820 */
[----:B------:R-:W3:Y:S01]  /*d490*/  MUFU.EX2 R71, R71 ;  /* 0x0000004700477308 */ /* 0x000ee20000000800 */
[--C-:B------:R-:W-:Y:S01]  /*d4a0*/  FFMA.FTZ R57, R57, UR4, -R32.reuse ;  /* 0x0000000439397c23 */ /* 0x100fe20008010820 */
[----:B------:R-:W-:Y:S01]  /*d4b0*/  FFMA.FTZ R56, R56, UR4, -R32 ;  /* 0x0000000438387c23 */ /* 0x000fe20008010820 */
[----:B------:R-:W-:Y:S01]  /*d4c0*/  FADD.FTZ R72, R72, R58 ;  /* 0x0000003a48487221 */ /* 0x000fe20000010000 */
[----:B------:R-:W4:Y:S01]  /*d4d0*/  MUFU.EX2 R69, R69 ;  /* 0x0000004500457308 */ /* 0x000f220000000800 */
[--C-:B------:R-:W-:Y:S01]  /*d4e0*/  FFMA.FTZ R55, R55, UR4, -R32.reuse ;  /* 0x0000000437377c23 */ /* 0x100fe20008010820 */
[--C-:B------:R-:W-:Y:S01]  /*d4f0*/  FFMA.FTZ R52, R52, UR4, -R32.reuse ;  /* 0x0000000434347c23 */ /* 0x100fe20008010820 */
[----:B------:R-:W-:Y:S01]  /*d500*/  FFMA.FTZ R125, R50, UR4, -R32 ;  /* 0x00000004327d7c23 */ /* 0x000fe20008010820 */
[----:B------:R-:W5:Y:S01]  /*d510*/  MUFU.EX2 R68, R68 ;  /* 0x0000004400447308 */ /* 0x000f620000000800 */
[--C-:B------:R-:W-:Y:S01]  /*d520*/  FFMA.FTZ R124, R44, UR4, -R3.reuse ;  /* 0x000000042c7c7c23 */ /* 0x100fe20008010803 */
[----:B--2---:R-:W-:Y:S01]  /*d530*/  F2FP.BF16.F32.PACK_AB R30, R66, R70 ;  /* 0x00000046421e723e */ /* 0x004fe200000010ff */
[----:B------:R-:W-:Y:S01]  /*d540*/  FADD.FTZ R72, R70, R72 ;  /* 0x0000004846487221 */ /* 0x000fe20000010000 */
[----:B------:R-:W2:Y:S01]  /*d550*/  MUFU.EX2 R79, R79 ;  /* 0x0000004f004f7308 */ /* 0x000ea20000000800 */
[----:B------:R-:W-:Y:S01]  /*d560*/  FFMA.FTZ R45, R45, UR4, -R32 ;  /* 0x000000042d2d7c23 */ /* 0x000fe20008010820 */
[----:B---3--:R-:W-:Y:S01]  /*d570*/  FADD.FTZ R60, R71, R60 ;  /* 0x0000003c473c7221 */ /* 0x008fe20000010000 */
[----:B------:R-:W-:Y:S01]  /*d580*/  FADD.FTZ R72, R66, R72 ;  /* 0x0000004842487221 */ /* 0x000fe20000010000 */
[----:B------:R-:W-:Y:S01]  /*d590*/  MUFU.EX2 R76, R76 ;  /* 0x0000004c004c7308 */ /* 0x000fe20000000800 */
[----:B------:R-:W-:Y:S01]  /*d5a0*/  FFMA.FTZ R48, R48, UR4, -R3 ;  /* 0x0000000430307c23 */ /* 0x000fe20008010803 */
[C---:B----4-:R-:W-:Y:S01]  /*d5b0*/  F2FP.BF16.F32.PACK_AB R29, R69.reuse, R71 ;  /* 0x00000047451d723e */ /* 0x050fe200000010ff */
[----:B------:R-:W-:Y:S01]  /*d5c0*/  FADD.FTZ R60, R69, R60 ;  /* 0x0000003c453c7221 */ /* 0x000fe20000010000 */
[----:B------:R-:W3:Y:S01]  /*d5d0*/  MUFU.EX2 R78, R78 ;  /* 0x0000004e004e7308 */ /* 0x000ee20000000800 */
[----:B------:R-:W-:-:S02]  /*d5e0*/  IADD3 R119, PT, PT, R33, -0x3, RZ ;  /* 0xfffffffd21777810 */ /* 0x000fc40007ffe0ff */
[----:B-----5:R-:W-:Y:S01]  /*d5f0*/  F2FP.BF16.F32.PACK_AB R31, R63, R68 ;  /* 0x000000443f1f723e */ /* 0x020fe200000010ff */
[----:B------:R-:W4:Y:S01]  /*d600*/  MUFU.EX2 R81, R81 ;  /* 0x0000005100517308 */ /* 0x000f220000000800 */
[----:B------:R-:W-:-:S03]  /*d610*/  FADD.FTZ R68, R68, R60 ;  /* 0x0000003c44447221 */ /* 0x000fc60000010000 */
[----:B------:R-:W-:Y:S01]  /*d620*/  MUFU.EX2 R82, R82 ;  /* 0x0000005200527308 */ /* 0x000fe20000000800 */
[----:B------:R-:W-:Y:S01]  /*d630*/  FADD.FTZ R68, R63, R68 ;  /* 0x000000443f447221 */ /* 0x000fe20000010000 */
[C---:B------:R-:W-:Y:S02]  /*d640*/  HMMA.16816.F32.BF16 R16, R28.reuse, R24, R16 ;  /* 0x000000181c10723c */ /* 0x040fe40000041810 */
[----:B------:R-:W5:Y:S04]  /*d650*/  MUFU.EX2 R117, R117 ;  /* 0x0000007500757308 */ /* 0x000f680000000800 */
[----:B------:R-:W5:Y:S02]  /*d660*/  MUFU.EX2 R97, R97 ;  /* 0x0000006100617308 */ /* 0x000f640000000800 */
[C---:B------:R-:W-:Y:S01]  /*d670*/  HMMA.16816.F32.BF16 R4, R28.reuse, R26, R4 ;  /* 0x0000001a1c04723c */ /* 0x040fe20000041804 */
[----:B------:R-:W5:Y:S01]  /*d680*/  LDSM.16.MT88.4 R24, [R100+0x3800] ;  /* 0x003800006418783b */ /* 0x000f620000004200 */
[----:B------:R-:W5:Y:S04]  /*d690*/  MUFU.EX2 R96, R96 ;  /* 0x0000006000607308 */ /* 0x000f680000000800 */
[----:B------:R-:W5:Y:S02]  /*d6a0*/  MUFU.EX2 R83, R83 ;  /* 0x0000005300537308 */ /* 0x000f640000000800 */
[C---:B-1----:R-:W-:Y:S02]  /*d6b0*/  HMMA.16816.F32.BF16 R20, R28.reuse, R12, R20 ;  /* 0x0000000c1c14723c */ /* 0x042fe40000041814 */
[----:B------:R-:W-:Y:S04]  /*d6c0*/  MUFU.EX2 R94, R94 ;  /* 0x0000005e005e7308 */ /* 0x000fe80000000800 */
[----:B------:R-:W-:Y:S02]  /*d6d0*/  MUFU.EX2 R98, R98 ;  /* 0x0000006200627308 */ /* 0x000fe40000000800 */
[----:B------:R-:W-:Y:S01]  /*d6e0*/  HMMA.16816.F32.BF16 R8, R28, R14, R8 ;  /* 0x0000000e1c08723c */ /* 0x000fe20000041808 */
[----:B------:R-:W1:Y:S01]  /*d6f0*/  LDSM.16.MT88.4 R12, [R0+0x800] ;  /* 0x00080000000c783b */ /* 0x000e620000004200 */
[----:B--2---:R-:W-:Y:S01]  /*d700*/  F2FP.BF16.F32.PACK_AB R28, R79, R77 ;  /* 0x0000004d4f1c723e */ /* 0x004fe200000010ff */
        /* <DEDUP_REMOVED lines=15> */
[----:B------:R-:W-:Y:S01]  /*d800*/  MUFU.EX2 R64, R64 ;  /* 0x0000004000407308 */ /* 0x000fe20000000800 */
[----:B------:R-:W-:Y:S01]  /*d810*/  LDSM.16.MT88.4 R76, [R100+0x4c00] ;  /* 0x004c0000644c783b */ /* 0x000fe20000004200 */
[----:B------:R-:W-:Y:S01]  /*d820*/  FADD.FTZ R74, R73, R74 ;  /* 0x0000004a494a7221 */ /* 0x000fe20000010000 */
[----:B----4-:R-:W-:Y:S01]  /*d830*/  FADD.FTZ R75, R81, R75 ;  /* 0x0000004b514b7221 */ /* 0x010fe20000010000 */
[----:B------:R-:W-:Y:S01]  /*d840*/  MUFU.EX2 R65, R65 ;  /* 0x0000004100417308 */ /* 0x000fe20000000800 */
[----:B-----5:R-:W-:Y:S01]  /*d850*/  HMMA.16816.F32.BF16 R16, R28, R24, R16 ;  /* 0x000000181c10723c */ /* 0x020fe20000041810 */
[----:B------:R-:W-:-:S02]  /*d860*/  FADD.FTZ R74, R117, R74 ;  /* 0x0000004a754a7221 */ /* 0x000fc40000010000 */
[----:B------:R-:W-:Y:S01]  /*d870*/  MUFU.EX2 R57, R57 ;  /* 0x0000003900397308 */ /* 0x000fe20000000800 */
[----:B--2---:R-:W-:Y:S01]  /*d880*/  LDSM.16.MT88.4 R36, [R0+0x1400] ;  /* 0x001400000024783b */ /* 0x004fe20000004200 */
[----:B------:R-:W-:Y:S02]  /*d890*/  FADD.FTZ R74, R97, R74 ;  /* 0x0000004a614a7221 */ /* 0x000fe40000010000 */
[----:B------:R-:W-:Y:S01]  /*d8a0*/  MUFU.EX2 R56, R56 ;  /* 0x0000003800387308 */ /* 0x000fe20000000800 */
[----:B------:R-:W-:Y:S01]  /*d8b0*/  HMMA.16816.F32.BF16 R4, R28, R26, R4 ;  /* 0x0000001a1c04723c */ /* 0x000fe20000041804 */
[----:B------:R-:W2:Y:S02]  /*d8c0*/  LDSM.16.MT88.4 R24, [R100+0x3c00] ;  /* 0x003c00006418783b */ /* 0x000ea40000004200 */
[----:B------:R-:W-:Y:S01]  /*d8d0*/  MUFU.EX2 R67, R67 ;  /* 0x0000004300437308 */ /* 0x000fe20000000800 */
[----:B------:R-:W-:-:S03]  /*d8e0*/  FADD.FTZ R74, R96, R74 ;  /* 0x0000004a604a7221 */ /* 0x000fc60000010000 */
[----:B------:R-:W-:Y:S01]  /*d8f0*/  MUFU.EX2 R92, R92 ;  /* 0x0000005c005c7308 */ /* 0x000fe20000000800 */
[----:B------:R-:W-:Y:S01]  /*d900*/  FADD.FTZ R74, R83, R74 ;  /* 0x0000004a534a7221 */ /* 0x000fe20000010000 */
[C---:B-1----:R-:W-:Y:S02]  /*d910*/  HMMA.16816.F32.BF16 R20, R28.reuse, R12, R20 ;  /* 0x0000000c1c14723c */ /* 0x042fe40000041814 */
[----:B------:R-:W-:Y:S04]  /*d920*/  MUFU.EX2 R84, R84 ;  /* 0x0000005400547308 */ /* 0x000fe80000000800 */
[----:B------:R-:W-:Y:S02]  /*d930*/  MUFU.EX2 R125, R125 ;  /* 0x0000007d007d7308 */ /* 0x000fe40000000800 */
[----:B------:R-:W-:Y:S01]  /*d940*/  HMMA.16816.F32.BF16 R8, R28, R14, R8 ;  /* 0x0000000e1c08723c */ /* 0x000fe20000041808 */
[----:B------:R-:W1:Y:S01]  /*d950*/  LDSM.16.MT88.4 R12, [R0+0xc00] ;  /* 0x000c0000000c783b */ /* 0x000e620000004200 */
[----:B------:R-:W-:Y:S01]  /*d960*/  FFMA.FTZ R28, R116, UR4, -R32 ;  /* 0x00000004741c7c23 */ /* 0x000fe20008010820 */
[----:B------:R-:W-:Y:S01]  /*d970*/  F2FP.BF16.F32.PACK_AB R29, R97, R117 ;  /* 0x00000075611d723e */ /* 0x000fe200000010ff */
[----:B------:R-:W3:Y:S01]  /*d980*/  MUFU.EX2 R116, R118 ;  /* 0x0000007600747308 */ /* 0x000ee20000000800 */
[----:B------:R-:W-:-:S03]  /*d990*/  F2FP.BF16.F32.PACK_AB R31, R83, R96 ;  /* 0x00000060531f723e */ /* 0x000fc600000010ff */
[----:B------:R4:W5:Y:S04]  /*d9a0*/  MUFU.EX2 R99, R28 ;  /* 0x0000001c00637308 */ /* 0x0009680000000800 */
[----:B------:R-:W-:Y:S01]  /*d9b0*/  MUFU.EX2 R124, R124 ;  /* 0x0000007c007c7308 */ /* 0x000fe20000000800 */
[C---:B---3--:R-:W-:Y:S01]  /*d9c0*/  FADD.FTZ R75, R116.reuse, R75 ;  /* 0x0000004b744b7221 */ /* 0x048fe20000010000 */
[----:B----4-:R-:W-:-:S03]  /*d9d0*/  F2FP.BF16.F32.PACK_AB R28, R116, R81 ;  /* 0x00000051741c723e */ /* 0x010fc600000010ff */
[----:B-----5:R-:W-:Y:S01]  /*d9e0*/  FADD.FTZ R75, R99, R75 ;  /* 0x0000004b634b7221 */ /* 0x020fe20000010000 */
[----:B------:R-:W-:-:S03]  /*d9f0*/  F2FP.BF16.F32.PACK_AB R30, R82, R99 ;  /* 0x00000063521e723e */ /* 0x000fc600000010ff */
[----:B------:R-:W-:-:S04]  /*da00*/  FADD.FTZ R75, R82, R75 ;  /* 0x0000004b524b7221 */ /* 0x000fc80000010000 */
[----:B--2---:R-:W-:Y:S01]  /*da10*/  HMMA.16816.F32.BF16 R16, R28, R24, R16 ;  /* 0x000000181c10723c */ /* 0x004fe20000041810 */
[----:B------:R-:W-:Y:S01]  /*da20*/  F2FP.BF16.F32.PACK_AB R24, R98, R94 ;  /* 0x0000005e6218723e */ /* 0x000fe200000010ff */
[----:B------:R-:W-:-:S04]  /*da30*/  FADD.FTZ R75, R94, R75 ;  /* 0x0000004b5e4b7221 */ /* 0x000fc80000010000 */
[----:B------:R-:W-:Y:S02]  /*da40*/  FADD.FTZ R75, R98, R75 ;  /* 0x0000004b624b7221 */ /* 0x000fe40000010000 */
[----:B------:R-:W-:Y:S01]  /*da50*/  HMMA.16816.F32.BF16 R4, R28, R26, R4 ;  /* 0x0000001a1c04723c */ /* 0x000fe20000041804 */
[----:B------:R-:W-:-:S07]  /*da60*/  F2FP.BF16.F32.PACK_AB R27, R88, R89 ;  /* 0x00000059581b723e */ /* 0x000fce00000010ff */
[C---:B-1----:R-:W-:Y:S01]  /*da70*/  HMMA.16816.F32.BF16 R20, R28.reuse, R12, R20 ;  /* 0x0000000c1c14723c */ /* 0x042fe20000041814 */
[--C-:B------:R-:W-:Y:S02]  /*da80*/  FFMA.FTZ R12, R85, UR4, -R3.reuse ;  /* 0x00000004550c7c23 */ /* 0x100fe40008010803 */
[----:B------:R1:W2:Y:S05]  /*da90*/  MUFU.EX2 R85, R93 ;  /* 0x0000005d00557308 */ /* 0x0002aa0000000800 */
[----:B------:R-:W-:Y:S01]  /*daa0*/  HMMA.16816.F32.BF16 R8, R28, R14, R8 ;  /* 0x0000000e1c08723c */ /* 0x000fe20000041808 */
[----:B------:R-:W3:Y:S01]  /*dab0*/  LDSM.16.MT88.4 R28, [R100+0x4000] ;  /* 0x00400000641c783b */ /* 0x000ee20000004200 */
[----:B-1----:R-:W-:Y:S01]  /*dac0*/  FFMA.FTZ R93, R90, UR4, -R3 ;  /* 0x000000045a5d7c23 */ /* 0x002fe20008010803 */
[----:B--2---:R-:W-:Y:S01]  /*dad0*/  F2FP.BF16.F32.PACK_AB R26, R85, R91 ;  /* 0x0000005b551a723e */ /* 0x004fe200000010ff */
[----:B------:R1:W2:Y:S01]  /*dae0*/  MUFU.EX2 R90, R12 ;  /* 0x0000000c005a7308 */ /* 0x0002a20000000800 */
[----:B------:R-:W-:-:S03]  /*daf0*/  FADD.FTZ R91, R91, R75 ;  /* 0x0000004b5b5b7221 */ /* 0x000fc60000010000 */
[----:B------:R-:W4:Y:S01]  /*db00*/  MUFU.EX2 R93, R93 ;  /* 0x0000005d005d7308 */ /* 0x000f220000000800 */
[----:B------:R-:W-:Y:S01]  /*db10*/  FADD.FTZ R91, R85, R91 ;  /* 0x0000005b555b7221 */ /* 0x000fe20000010000 */
[----:B-1----:R-:W1:Y:S01]  /*db20*/  LDSM.16.MT88.4 R12, [R0+0x1000] ;  /* 0x00100000000c783b */ /* 0x002e620000004200 */
[----:B--2---:R-:W-:Y:S01]  /*db30*/  FADD.FTZ R74, R90, R74 ;  /* 0x0000004a5a4a7221 */ /* 0x004fe20000010000 */
[----:B----4-:R-:W-:-:S03]  /*db40*/  F2FP.BF16.F32.PACK_AB R25, R93, R90 ;  /* 0x0000005a5d19723e */ /* 0x010fc600000010ff */
[----:B------:R-:W-:-:S04]  /*db50*/  FADD.FTZ R93, R93, R74 ;  /* 0x0000004a5d5d7221 */ /* 0x000fc80000010000 */
[----:B------:R-:W-:-:S04]  /*db60*/  FADD.FTZ R93, R89, R93 ;  /* 0x0000005d595d7221 */ /* 0x000fc80000010000 */
[----:B------:R-:W-:Y:S01]  /*db70*/  FADD.FTZ R88, R88, R93 ;  /* 0x0000005d58587221 */ /* 0x000fe20000010000 */
[----:B---3--:R-:W-:Y:S03]  /*db80*/  HMMA.16816.F32.BF16 R16, R24, R28, R16 ;  /* 0x0000001c1810723c */ /* 0x008fe60000041810 */
[----:B------:R-:W-:-:S04]  /*db90*/  FADD.FTZ R88, R67, R88 ;  /* 0x0000005843587221 */ /* 0x000fc80000010000 */
[----:B------:R-:W-:Y:S01]  /*dba0*/  FADD.FTZ R88, R61, R88 ;  /* 0x000000583d587221 */ /* 0x000fe20000010000 */
[C---:B------:R-:W-:Y:S01]  /*dbb0*/  HMMA.16816.F32.BF16 R4, R24.reuse, R30, R4 ;  /* 0x0000001e1804723c */ /* 0x040fe20000041804 */
[----:B------:R-:W2:Y:S07]  /*dbc0*/  LDSM.16.MT88.4 R28, [R100+0x4400] ;  /* 0x00440000641c783b */ /* 0x000eae0000004200 */
[C---:B-1----:R-:W-:Y:S08]  /*dbd0*/  HMMA.16816.F32.BF16 R20, R24.reuse, R12, R20 ;  /* 0x0000000c1814723c */ /* 0x042ff00000041814 */
[----:B------:R-:W-:Y:S01]  /*dbe0*/  HMMA.16816.F32.BF16 R12, R24, R14, R8 ;  /* 0x0000000e180c723c */ /* 0x000fe20000041808 */
[----:B------:R-:W-:Y:S01]  /*dbf0*/  F2FP.BF16.F32.PACK_AB R24, R65, R64 ;  /* 0x000000404118723e */ /* 0x000fe200000010ff */
[--C-:B------:R-:W-:Y:S01]  /*dc00*/  FFMA.FTZ R9, R54, UR4, -R32.reuse ;  /* 0x0000000436097c23 */ /* 0x100fe20008010820 */
[----:B------:R-:W-:Y:S01]  /*dc10*/  F2FP.BF16.F32.PACK_AB R25, R61, R67 ;  /* 0x000000433d19723e */ /* 0x000fe200000010ff */
[----:B------:R-:W-:Y:S01]  /*dc20*/  FFMA.FTZ R8, R53, UR4, -R32 ;  /* 0x0000000435087c23 */ /* 0x000fe20008010820 */
[----:B------:R-:W-:Y:S01]  /*dc30*/  F2FP.BF16.F32.PACK_AB R26, R56, R57 ;  /* 0x00000039381a723e */ /* 0x000fe200000010ff */
[----:B------:R-:W-:Y:S01]  /*dc40*/  MUFU.EX2 R53, R9 ;  /* 0x0000000900357308 */ /* 0x000fe20000000800 */
[----:B------:R-:W-:Y:S01]  /*dc50*/  F2FP.BF16.F32.PACK_AB R27, R84, R92 ;  /* 0x0000005c541b723e */ /* 0x000fe200000010ff */
[----:B------:R-:W-:Y:S01]  /*dc60*/  FADD.FTZ R64, R64, R91 ;  /* 0x0000005b40407221 */ /* 0x000fe20000010000 */
[----:B------:R-:W-:Y:S01]  /*dc70*/  FADD.FTZ R92, R92, R88 ;  /* 0x000000585c5c7221 */ /* 0x000fe20000010000 */
[----:B------:R1:W-:Y:S02]  /*dc80*/  MUFU.EX2 R2, R8 ;  /* 0x0000000800027308 */ /* 0x0003e40000000800 */
[----:B------:R-:W-:Y:S01]  /*dc90*/  FADD.FTZ R64, R65, R64 ;  /* 0x0000004041407221 */ /* 0x000fe20000010000 */
[----:B------:R-:W-:Y:S01]  /*dca0*/  FADD.FTZ R92, R84, R92 ;  /* 0x0000005c545c7221 */ /* 0x000fe20000010000 */
[----:B------:R-:W-:Y:S01]  /*dcb0*/  HMMA.16816.F32.BF16 R20, R24, R36, R20 ;  /* 0x000000241814723c */ /* 0x000fe20000041814 */
[----:B------:R-:W-:Y:S01]  /*dcc0*/  MUFU.EX2 R54, R55 ;  /* 0x0000003700367308 */ /* 0x000fe20000000800 */
[----:B------:R-:W-:Y:S01]  /*dcd0*/  FFMA.FTZ R37, R43, UR4, -R32 ;  /* 0x000000042b257c23 */ /* 0x000fe20008010820 */
[----:B------:R-:W-:-:S04]  /*dce0*/  FADD.FTZ R57, R57, R64 ;  /* 0x0000004039397221 */ /* 0x000fc80000010000 */
[----:B------:R-:W-:Y:S01]  /*dcf0*/  FADD.FTZ R57, R56, R57 ;  /* 0x0000003938397221 */ /* 0x000fe20000010000 */
[C---:B--2---:R-:W-:Y:S01]  /*dd00*/  HMMA.16816.F32.BF16 R16, R24.reuse, R28, R16 ;  /* 0x0000001c1810723c */ /* 0x044fe20000041810 */
[--C-:B------:R-:W-:Y:S01]  /*dd10*/  FFMA.FTZ R28, R40, UR4, -R3.reuse ;  /* 0x00000004281c7c23 */ /* 0x100fe20008010803 */
[----:B-1----:R-:W1:Y:S01]  /*dd20*/  LDSM.16.MT88.4 R8, [R100+0x4800] ;  /* 0x004800006408783b */ /* 0x002e620000004200 */
[--C-:B------:R-:W-:Y:S01]  /*dd30*/  FFMA.FTZ R29, R41, UR4, -R3.reuse ;  /* 0x00000004291d7c23 */ /* 0x100fe20008010803 */
[----:B------:R-:W2:Y:S04]  /*dd40*/  MUFU.EX2 R40, R52 ;  /* 0x0000003400287308 */ /* 0x000ea80000000800 */
[C---:B------:R-:W-:Y:S01]  /*dd50*/  HMMA.16816.F32.BF16 R4, R24.reuse, R30, R4 ;  /* 0x0000001e1804723c */ /* 0x040fe20000041804 */
[----:B------:R3:W-:Y:S04]  /*dd60*/  MUFU.EX2 R41, R28 ;  /* 0x0000001c00297308 */ /* 0x0007e80000000800 */
[----:B------:R-:W-:Y:S03]  /*dd70*/  MUFU.EX2 R37, R37 ;  /* 0x0000002500257308 */ /* 0x000fe60000000800 */
[----:B------:R-:W-:Y:S01]  /*dd80*/  HMMA.16816.F32.BF16 R12, R24, R38, R12 ;  /* 0x00000026180c723c */ /* 0x000fe2000004180c */
[----:B------:R4:W5:Y:S01]  /*dd90*/  LDSM.16.MT88.4 R24, [R0+0x1800] ;  /* 0x001800000018783b */ /* 0x0009620000004200 */
[--C-:B------:R-:W-:Y:S01]  /*dda0*/  FFMA.FTZ R39, R34, UR4, -R3.reuse ;  /* 0x0000000422277c23 */ /* 0x100fe20008010803 */
[----:B--2---:R-:W-:Y:S01]  /*ddb0*/  F2FP.BF16.F32.PACK_AB R30, R40, R2 ;  /* 0x00000002281e723e */ /* 0x004fe200000010ff */
[----:B------:R-:W-:Y:S01]  /*ddc0*/  FFMA.FTZ R38, R51, UR4, -R32 ;  /* 0x0000000433267c23 */ /* 0x000fe20008010820 */
[--C-:B------:R-:W-:Y:S01]  /*ddd0*/  FFMA.FTZ R34, R49, UR4, -R3.reuse ;  /* 0x0000000431227c23 */ /* 0x100fe20008010803 */
[----:B------:R-:W-:Y:S01]  /*dde0*/  MUFU.EX2 R32, R45 ;  /* 0x0000002d00207308 */ /* 0x000fe20000000800 */
[----:B---3--:R-:W-:-:S03]  /*ddf0*/  FFMA.FTZ R28, R42, UR4, -R3 ;  /* 0x000000042a1c7c23 */ /* 0x008fc60008010803 */
[----:B------:R2:W3:Y:S04]  /*de00*/  MUFU.EX2 R42, R29 ;  /* 0x0000001d002a7308 */ /* 0x0004e80000000800 */
[----:B------:R-:W-:Y:S04]  /*de10*/  MUFU.EX2 R38, R38 ;  /* 0x0000002600267308 */ /* 0x000fe80000000800 */
[----:B------:R-:W-:Y:S04]  /*de20*/  MUFU.EX2 R39, R39 ;  /* 0x0000002700277308 */ /* 0x000fe80000000800 */
[----:B------:R-:W-:Y:S01]  /*de30*/  MUFU.EX2 R34, R34 ;  /* 0x0000002200227308 */ /* 0x000fe20000000800 */
[----:B--2---:R-:W-:Y:S01]  /*de40*/  FFMA.FTZ R29, R35, UR4, -R3 ;  /* 0x00000004231d7c23 */ /* 0x004fe20008010803 */
[----:B----4-:R-:W-:-:S02]  /*de50*/  MOV R0, R46 ;  /* 0x0000002e00007202 */ /* 0x010fc40000000f00 */
[----:B------:R2:W-:Y:S04]  /*de60*/  MUFU.EX2 R35, R28 ;  /* 0x0000001c00237308 */ /* 0x0005e80000000800 */
[----:B------:R3:W4:Y:S04]  /*de70*/  MUFU.EX2 R36, R29 ;  /* 0x0000001d00247308 */ /* 0x0007280000000800 */
[----:B------:R-:W5:Y:S01]  /*de80*/  MUFU.EX2 R3, R48 ;  /* 0x0000003000037308 */ /* 0x000f620000000800 */
[----:B--2---:R-:W-:Y:S01]  /*de90*/  F2FP.BF16.F32.PACK_AB R28, R53, R54 ;  /* 0x00000036351c723e */ /* 0x004fe200000010ff */
[----:B------:R-:W-:Y:S01]  /*dea0*/  FADD.FTZ R54, R54, R57 ;  /* 0x0000003936367221 */ /* 0x000fe20000010000 */
[----:B---3--:R-:W-:Y:S01]  /*deb0*/  F2FP.BF16.F32.PACK_AB R29, R42, R41 ;  /* 0x000000292a1d723e */ /* 0x008fe200000010ff */
[----:B------:R-:W-:Y:S01]  /*dec0*/  FADD.FTZ R41, R41, R92 ;  /* 0x0000005c29297221 */ /* 0x000fe20000010000 */
[----:B----4-:R-:W-:Y:S01]  /*ded0*/  F2FP.BF16.F32.PACK_AB R31, R36, R35 ;  /* 0x00000023241f723e */ /* 0x010fe200000010ff */
[----:B------:R-:W-:-:S02]  /*dee0*/  FADD.FTZ R54, R53, R54 ;  /* 0x0000003635367221 */ /* 0x000fc40000010000 */
[----:B------:R-:W-:Y:S02]  /*def0*/  FADD.FTZ R41, R42, R41 ;  /* 0x000000292a297221 */ /* 0x000fe40000010000 */
[----:B------:R-:W-:Y:S02]  /*df00*/  FADD.FTZ R2, R2, R54 ;  /* 0x0000003602027221 */ /* 0x000fe40000010000 */
[----:B-1----:R-:W-:Y:S01]  /*df10*/  HMMA.16816.F32.BF16 R16, R28, R8, R16 ;  /* 0x000000081c10723c */ /* 0x002fe20000041810 */
[----:B------:R-:W-:Y:S01]  /*df20*/  F2FP.BF16.F32.PACK_AB R8, R32, R37 ;  /* 0x000000252008723e */ /* 0x000fe200000010ff */
[----:B------:R-:W-:Y:S01]  /*df30*/  FADD.FTZ R35, R35, R41 ;  /* 0x0000002923237221 */ /* 0x000fe20000010000 */
[----:B------:R-:W-:Y:S01]  /*df40*/  F2FP.BF16.F32.PACK_AB R9, R34, R39 ;  /* 0x000000272209723e */ /* 0x000fe200000010ff */
[----:B------:R-:W-:Y:S02]  /*df50*/  FADD.FTZ R2, R40, R2 ;  /* 0x0000000228027221 */ /* 0x000fe40000010000 */
[----:B------:R-:W-:-:S02]  /*df60*/  FADD.FTZ R35, R36, R35 ;  /* 0x0000002324237221 */ /* 0x000fc40000010000 */
[C---:B-----5:R-:W-:Y:S01]  /*df70*/  HMMA.16816.F32.BF16 R20, R28.reuse, R24, R20 ;  /* 0x000000181c14723c */ /* 0x060fe20000041814 */
[----:B------:R-:W-:Y:S01]  /*df80*/  FADD.FTZ R37, R37, R2 ;  /* 0x0000000225257221 */ /* 0x000fe20000010000 */
[----:B------:R-:W-:Y:S01]  /*df90*/  FADD.FTZ R39, R39, R35 ;  /* 0x0000002327277221 */ /* 0x000fe20000010000 */
[----:B------:R-:W-:Y:S02]  /*dfa0*/  MOV R2, R47 ;  /* 0x0000002f00027202 */ /* 0x000fe40000000f00 */
[----:B------:R-:W-:Y:S01]  /*dfb0*/  FADD.FTZ R37, R32, R37 ;  /* 0x0000002520257221 */ /* 0x000fe20000010000 */
[----:B------:R-:W-:Y:S02]  /*dfc0*/  FADD.FTZ R39, R34, R39 ;  /* 0x0000002722277221 */ /* 0x000fe40000010000 */
[----:B------:R-:W-:Y:S01]  /*dfd0*/  HMMA.16816.F32.BF16 R4, R28, R10, R4 ;  /* 0x0000000a1c04723c */ /* 0x000fe20000041804 */
[----:B------:R-:W-:Y:S01]  /*dfe0*/  F2FP.BF16.F32.PACK_AB R10, R125, R38 ;  /* 0x000000267d0a723e */ /* 0x000fe200000010ff */
[----:B------:R-:W-:Y:S01]  /*dff0*/  FADD.FTZ R37, R38, R37 ;  /* 0x0000002526257221 */ /* 0x000fe20000010000 */
[----:B------:R-:W-:Y:S01]  /*e000*/  F2FP.BF16.F32.PACK_AB R11, R124, R3 ;  /* 0x000000037c0b723e */ /* 0x000fe200000010ff */
[----:B------:R-:W-:-:S02]  /*e010*/  FADD.FTZ R39, R3, R39 ;  /* 0x0000002703277221 */ /* 0x000fc40000010000 */
[----:B------:R-:W-:Y:S02]  /*e020*/  FADD.FTZ R125, R125, R37 ;  /* 0x000000257d7d7221 */ /* 0x000fe40000010000 */
[----:B------:R-:W-:Y:S01]  /*e030*/  HMMA.16816.F32.BF16 R12, R28, R26, R12 ;  /* 0x0000001a1c0c723c */ /* 0x000fe2000004180c */
[----:B------:R-:W-:-:S07]  /*e040*/  FADD.FTZ R124, R124, R39 ;  /* 0x000000277c7c7221 */ /* 0x000fce0000010000 */
[C---:B------:R-:W-:Y:S08]  /*e050*/  HMMA.16816.F32.BF16 R80, R8.reuse, R76, R16 ;  /* 0x0000004c0850723c */ /* 0x040ff00000041810 */
[C---:B------:R-:W-:Y:S08]  /*e060*/  HMMA.16816.F32.BF16 R72, R8.reuse, R68, R20 ;  /* 0x000000440848723c */ /* 0x040ff00000041814 */
[C---:B------:R-:W-:Y:S08]  /*e070*/  HMMA.16816.F32.BF16 R76, R8.reuse, R78, R4 ;  /* 0x0000004e084c723c */ /* 0x040ff00000041804 */
[----:B------:R-:W-:-:S15]  /*e080*/  HMMA.16816.F32.BF16 R68, R8, R70, R12 ;  /* 0x000000460844723c */ /* 0x000fde000004180c */
[----:B------:R-:W-:-:S05]  /*e090*/  NOP ;  /* 0x0000000000007918 */ /* 0x000fca0000000000 */
.L_x_3464:
        /* <DEDUP_REMOVED lines=20> */
.L_x_3474:
        /* <DEDUP_REMOVED lines=9> */
[----:B-1----:R-:W-:Y:S04]  /*e270*/  @!P2 IMAD.SHL.U32 R3, R4, 0x80, RZ ;  /* 0x000000800403a824 */ /* 0x002fe800078e00ff */
[----:B------:R-:W-:Y:S05]  /*e280*/  @!P2 IMAD.X R3, RZ, RZ, ~R3, P0 ;  /* 0x000000ffff03a224 */ /* 0x000fea00000e0e03 */
[----:B------:R-:W-:Y:S01]  /*e290*/  @!P2 SHF.R.S64 R0, R0, 0x1f, R3 ;  /* 0x0000001f0000a819 */ /* 0x000fe20000001003 */
[----:B------:R-:W1:Y:S03]  /*e2a0*/  LDC R6, c[0x0][0x3c4] ;  /* 0x0000f100ff067b82 */ /* 0x000e660000000800 */
        /* <DEDUP_REMOVED lines=65> */
.L_x_3471:
[----:B------:R-:W-:Y:S02]  /*e6c0*/  LOP3.LUT R115, R112, 0x18, RZ, 0xc0, !PT ;  /* 0x0000001870737812 */ /* 0x000fe400078ec0ff */
[C---:B------:R-:W-:Y:S02]  /*e6d0*/  SHF.L.U32 R5, R4.reuse, 0x6, RZ ;  /* 0x0000000604057819 */ /* 0x040fe400000006ff */
[----:B--2---:R-:W-:Y:S02]  /*e6e0*/  ISETP.GE.AND P1, PT, R115, UR12, PT ;  /* 0x0000000c73007c0c */ /* 0x004fe4000bf26270 */
[----:B------:R-:W-:Y:S02]  /*e6f0*/  IADD3 R8, P0, PT, R5, R109, RZ ;  /* 0x0000006d05087210 */ /* 0x000fe40007f1e0ff */
[----:B-1----:R-:W-:Y:S02]  /*e700*/  SHF.L.U64.HI R6, R4, 0x6, R6 ;  /* 0x0000000604067819 */ /* 0x002fe40000010206 */
[----:B------:R-:W-:Y:S02]  /*e710*/  IADD3 R4, P3, PT, R8, R5, RZ ;  /* 0x0000000508047210 */ /* 0x000fe40007f7e0ff */
[-C--:B------:R-:W-:Y:S02]  /*e720*/  IADD3.X R9, PT, PT, R6, R108.reuse, RZ, P0, !PT ;  /* 0x0000006c06097210 */ /* 0x080fe400007fe4ff */
[----:B------:R-:W-:Y:S02]  /*e730*/  LOP3.LUT R7, R112, 0x1f20, RZ, 0xc0, !PT ;  /* 0x00001f2070077812 */ /* 0x000fe400078ec0ff */
[----:B------:R-:W-:Y:S02]  /*e740*/  LOP3.LUT R114, R114, R113, RZ, 0x3c, !PT ;  /* 0x0000007172727212 */ /* 0x000fe400078e3cff */
[----:B------:R-:W-:Y:S02]  /*e750*/  @!P1 MOV R10, R109 ;  /* 0x0000006d000a9202 */ /* 0x000fe40000000f00 */
[----:B------:R-:W-:Y:S02]  /*e760*/  @!P1 MOV R11, R108 ;  /* 0x0000006c000b9202 */ /* 0x000fe40000000f00 */
[----:B------:R-:W-:Y:S02]  /*e770*/  LOP3.LUT R114, R7, R114, RZ, 0xfc, !PT ;  /* 0x0000007207727212 */ /* 0x000fe400078efcff */
[C---:B------:R-:W-:Y:S02]  /*e780*/  SHF.L.U32 R0, R87.reuse, 0x5, RZ ;  /* 0x0000000557007819 */ /* 0x040fe400000006ff */
[----:B------:R-:W-:Y:S02]  /*e790*/  LEA R114, R114, UR5, 0x1 ;  /* 0x0000000572727c11 */ /* 0x000fe4000f8e08ff */
[C---:B------:R-:W-:Y:S02]  /*e7a0*/  SHF.L.U32 R102, R87.reuse, 0x4, RZ ;  /* 0x0000000457667819 */ /* 0x040fe400000006ff */
[----:B------:R-:W-:Y:S01]  /*e7b0*/  SHF.L.U32 R86, R87, 0x2, RZ ;  /* 0x0000000257567819 */ /* 0x000fe200000006ff */
[----:B------:R-:W-:Y:S01]  /*e7c0*/  @!PT LDS RZ, [RZ] ;  /* 0x00000000fffff984 */ /* 0x000fe20000000800 */
[----:B------:R-:W-:Y:S01]  /*e7d0*/  @!PT LDS RZ, [RZ] ;  /* 0x00000000fffff984 */ /* 0x000fe20000000800 */
[----:B------:R-:W-:Y:S01]  /*e7e0*/  @!PT LDS RZ, [RZ] ;  /* 0x00000000fffff984 */ /* 0x000fe20000000800 */
[----:B------:R-:W-:Y:S01]  /*e7f0*/  @!P1 LDGSTS.E.BYPASS.LTC128B.128 [R114+0x3000], desc[UR6][R10.64] ;  /* 0x030000000a729fae */ /* 0x000fe2000b981a06 */
[----:B------:R-:W-:Y:S02]  /*e800*/  LOP3.LUT R3, R102, 0x100, RZ, 0xc0, !PT ;  /* 0x0000010066037812 */ /* 0x000fe400078ec0ff */
[----:B------:R-:W-:Y:S02]  /*e810*/  LOP3.LUT R2, R86, 0x18, RZ, 0xc0, !PT ;  /* 0x0000001856027812 */ /* 0x000fe400078ec0ff */
[--C-:B------:R-:W-:Y:S02]  /*e820*/  LOP3.LUT R3, R3, 0x20, R0.reuse, 0xf8, !PT ;  /* 0x0000002003037812 */ /* 0x100fe400078ef800 */
[----:B------:R-:W-:Y:S01]  /*e830*/  LOP3.LUT R2, R2, 0xc0, R0, 0xf8, !PT ;  /* 0x000000c002027812 */ /* 0x000fe200078ef800 */
[----:B------:R-:W-:Y:S01]  /*e840*/  @P1 STS.128 [R114+0x3000], RZ ;  /* 0x003000ff72001388 */ /* 0x000fe20000000c00 */
[----:B------:R-:W-:Y:S04]  /*e850*/  LOP3.LUT R0, R87, 0x8, RZ, 0xc0, !PT ;  /* 0x0000000857007812 */ /* 0x000fe800078ec0ff */
[----:B------:R-:W-:Y:S02]  /*e860*/  LOP3.LUT R0, R3, R2, R0, 0xf6, !PT ;  /* 0x0000000203007212 */ /* 0x000fe400078ef600 */
[----:B------:R-:W-:Y:S01]  /*e870*/  @!P1 IADD3 R2, P0, PT, R4, R5, RZ ;  /* 0x0000000504029210 */ /* 0x000fe20007f1e0ff */
[----:B------:R-:W-:Y:S01]  /*e880*/  @!PT LDS RZ, [RZ] ;  /* 0x00000000fffff984 */ /* 0x000fe20000000800 */
[----:B------:R-:W-:Y:S01]  /*e890*/  @!PT LDS RZ, [RZ] ;  /* 0x00000000fffff984 */ /* 0x000fe20000000800 */
[----:B------:R-:W-:Y:S01]  /*e8a0*/  @!PT LDS RZ, [RZ] ;  /* 0x00000000fffff984 */ /* 0x000fe20000000800 */
[----:B------:R1:W-:Y:S01]  /*e8b0*/  @!P1 LDGSTS.E.BYPASS.LTC128B.128 [R114+0x3800], desc[UR6][R8.64] ;  /* 0x0380000008729fae */ /* 0x0003e2000b981a06 */
[----:B------:R-:W-:Y:S02]  /*e8c0*/  LEA R88, R0, UR5, 0x1 ;  /* 0x0000000500587c11 */ /* 0x000fe4000f8e08ff */
[-C--:B------:R-:W-:Y:S02]  /*e8d0*/  IADD3.X R5, PT, PT, R9, R6.reuse, RZ, P3, !PT ;  /* 0x0000000609057210 */ /* 0x080fe40001ffe4ff */
[----:B------:R-:W-:Y:S02]  /*e8e0*/  MOV R0, 0x20 ;  /* 0x0000002000007802 */ /* 0x000fe40000000f00 */
[----:B------:R-:W-:Y:S01]  /*e8f0*/  @!P1 IADD3.X R3, PT, PT, R5, R6, RZ, P0, !PT ;  /* 0x0000000605039210 */ /* 0x000fe200007fe4ff */
[----:B------:R-:W-:Y:S01]  /*e900*/  @P1 STS.128 [R114+0x3800], RZ ;  /* 0x003800ff72001388 */ /* 0x000fe20000000c00 */
[----:B------:R-:W-:Y:S02]  /*e910*/  LOP3.LUT P0, RZ, R87, 0x4, RZ, 0xc0, !PT ;  /* 0x0000000457ff7812 */ /* 0x000fe4000780c0ff */
[----:B------:R-:W-:Y:S02]  /*e920*/  ISETP.NE.AND P3, PT, R119, 0x1, PT ;  /* 0x000000017700780c */ /* 0x000fe40003f65270 */
[----:B------:R-:W-:Y:S03]  /*e930*/  SEL R0, R0, 0xffffffe0, !P0 ;  /* 0xffffffe000007807 */ /* 0x000fe60004000000 */
[----:B------:R-:W-:Y:S01]  /*e940*/  @!PT LDS RZ, [RZ] ;  /* 0x00000000fffff984 */ /* 0x000fe20000000800 */
[----:B------:R-:W-:Y:S01]  /*e950*/  @!PT LDS RZ, [RZ] ;  /* 0x00000000fffff984 */ /* 0x000fe20000000800 */
[----:B------:R-:W-:Y:S01]  /*e960*/  @!PT LDS RZ, [RZ] ;  /* 0x00000000fffff984 */ /* 0x000fe20000000800 */
[----:B------:R2:W-:Y:S01]  /*e970*/  @!P1 LDGSTS.E.BYPASS.LTC128B.128 [R114+0x4000], desc[UR6][R4.64] ;  /* 0x0400000004729fae */ /* 0x0005e2000b981a06 */
[----:B------:R-:W-:Y:S02]  /*e980*/  IADD3 R92, PT, PT, R101, R0, RZ ;  /* 0x00000000655c7210 */ /* 0x000fe40007ffe0ff */
[----:B------:R-:W-:Y:S05]  /*e990*/  IADD3 R0, PT, PT, R0, R88, RZ ;  /* 0x0000005800007210 */ /* 0x000fea0007ffe0ff */
        /* <DEDUP_REMOVED lines=8> */
[----:B-1----:R-:W2:Y:S08]  /*ea20*/  LDSM.16.M88.4 R8, [R88+0x1000] ;  /* 0x001000005808783b */ /* 0x002eb00000000200 */
[----:B------:R-:W1:Y:S08]  /*ea30*/  LDSM.16.M88.4 R16, [R88+0x1400] ;  /* 0x001400005810783b */ /* 0x000e700000000200 */
[----:B------:R-:W3:Y:S08]  /*ea40*/  LDSM.16.M88.4 R24, [R88+0x1800] ;  /* 0x001800005818783b */ /* 0x000ef00000000200 */
[----:B------:R-:W4:Y:S08]  /*ea50*/  LDSM.16.M88.4 R32, [R88+0x1c00] ;  /* 0x001c00005820783b */ /* 0x000f300000000200 */
[----:B------:R-:W5:Y:S08]  /*ea60*/  LDSM.16.M88.4 R40, [R88+0x2000] ;  /* 0x002000005828783b */ /* 0x000f700000000200 */
[----:B------:R-:W5:Y:S08]  /*ea70*/  LDSM.16.M88.4 R48, [R88+0x2400] ;  /* 0x002400005830783b */ /* 0x000f700000000200 */
[----:B------:R-:W5:Y:S08]  /*ea80*/  LDSM.16.M88.4 R56, [R88+0x2800] ;  /* 0x002800005838783b */ /* 0x000f700000000200 */
[----:B------:R-:W5:Y:S08]  /*ea90*/  LDSM.16.M88.4 R88, [R88+0x2c00] ;  /* 0x002c00005858783b */ /* 0x000f700000000200 */
[----:B------:R-:W-:Y:S08]  /*eaa0*/  LDSM.16.M88.4 R92, [R92] ;  /* 0x000000005c5c783b */ /* 0x000ff00000000200 */
[----:B------:R-:W5:Y:S01]  /*eab0*/  LDSM.16.M88.4 R96, [R0+0x1000] ;  /* 0x001000000060783b */ /* 0x000f620000000200 */
[C---:B--2---:R-:W-:Y:S08]  /*eac0*/  HMMA.16816.F32.BF16 R4, R64.reuse, R8, RZ ;  /* 0x000000084004723c */ /* 0x044ff000000418ff */
[C---:B------:R-:W-:Y:S08]  /*ead0*/  HMMA.16816.F32.BF16 R8, R64.reuse, R10, RZ ;  /* 0x0000000a4008723c */ /* 0x040ff000000418ff */
[C---:B-1----:R-:W-:Y:S08]  /*eae0*/  HMMA.16816.F32.BF16 R12, R64.reuse, R16, RZ ;  /* 0x00000010400c723c */ /* 0x042ff000000418ff */
[C---:B------:R-:W-:Y:S08]  /*eaf0*/  HMMA.16816.F32.BF16 R16, R64.reuse, R18, RZ ;  /* 0x000000124010723c */ /* 0x040ff000000418ff */
[C---:B---3--:R-:W-:Y:S08]  /*eb00*/  HMMA.16816.F32.BF16 R20, R64.reuse, R24, RZ ;  /* 0x000000184014723c */ /* 0x048ff000000418ff */
[C---:B------:R-:W-:Y:S08]  /*eb10*/  HMMA.16816.F32.BF16 R24, R64.reuse, R26, RZ ;  /* 0x0000001a4018723c */ /* 0x040ff000000418ff */
[C---:B----4-:R-:W-:Y:S08]  /*eb20*/  HMMA.16816.F32.BF16 R28, R64.reuse, R32, RZ ;  /* 0x00000020401c723c */ /* 0x050ff000000418ff */
        /* <DEDUP_REMOVED lines=70> */
[----:B------:R-:W3:Y:S02]  /*ef90*/  LDSM.16.M88.4 R4, [R0+0x2800] ;  /* 0x002800000004783b */ /* 0x000ee40000000200 */
        /* <DEDUP_REMOVED lines=18> */
[----:B------:R-:W5:Y:S01]  /*f0c0*/  LDSM.16.M88.4 R8, [R0+0x2c00] ;  /* 0x002c00000008783b */ /* 0x000f620000000200 */
[----:B------:R-:W-:Y:S07]  /*f0d0*/  DEPBAR.LE SB0, 0x0 ;  /* 0x000080000000791a */ /* 0x000fee0000000000 */
[----:B------:R-:W1:Y:S10]  /*f0e0*/  MUFU.TANH R123, R42 ;  /* 0x0000002a007b7308 */ /* 0x000e740000002400 */
[----:B------:R-:W1:Y:S01]  /*f0f0*/  MUFU.TANH R126, R43 ;  /* 0x0000002b007e7308 */ /* 0x000e620000002400 */
[----:B------:R-:W-:Y:S01]  /*f100*/  BAR.SYNC.DEFER_BLOCKING 0x0 ;  /* 0x0000000000007b1d */ /* 0x000fe20000010000 */
[C---:B---3--:R-:W-:Y:S05]  /*f110*/  HMMA.16816.F32.BF16 R52, R92.reuse, R4, R52 ;  /* 0x000000045c34723c */ /* 0x048fea0000041834 */
[----:B------:R-:W-:Y:S03]  /*f120*/  FMUL.FTZ R44, R44, UR13 ;  /* 0x0000000d2c2c7c20 */ /* 0x000fe60008410000 */
[----:B------:R-:W3:Y:S01]  /*f130*/  MUFU.TANH R25, R25 ;  /* 0x0000001900197308 */ /* 0x000ee20000002400 */
[----:B------:R-:W-:Y:S01]  /*f140*/  FMUL.FTZ R45, R45, UR13 ;  /* 0x0000000d2d2d7c20 */ /* 0x000fe20008410000 */
[C---:B------:R-:W-:Y:S03]  /*f150*/  HMMA.16816.F32.BF16 R56, R92.reuse, R6, R56 ;  /* 0x000000065c38723c */ /* 0x040fe60000041838 */
        /* <DEDUP_REMOVED lines=8> */
[----:B------:R2:W1:Y:S01]  /*f1e0*/  MUFU.TANH R98, R45 ;  /* 0x0000002d00627308 */ /* 0x0004620000002400 */
[C---:B-----5:R-:W-:Y:S09]  /*f1f0*/  HMMA.16816.F32.BF16 R60, R92.reuse, R8, R60 ;  /* 0x000000085c3c723c */ /* 0x060ff2000004183c */
[----:B------:R5:W1:Y:S01]  /*f200*/  MUFU.TANH R99, R46 ;  /* 0x0000002e00637308 */ /* 0x000a620000002400 */
[----:B----4-:R-:W-:Y:S01]  /*f210*/  FMUL.FTZ R44, R59, UR13 ;  /* 0x0000000d3b2c7c20 */ /* 0x010fe20008410000 */
[----:B------:R-:W-:Y:S08]  /*f220*/  HMMA.16816.F32.BF16 R64, R92, R10, R64 ;  /* 0x0000000a5c40723c */ /* 0x000ff00000041840 */
[----:B------:R4:W1:Y:S01]  /*f230*/  MUFU.TANH R96, R47 ;  /* 0x0000002f00607308 */ /* 0x0008620000002400 */
[----:B--2---:R-:W-:Y:S01]  /*f240*/  FMUL.FTZ R45, R57, UR13 ;  /* 0x0000000d392d7c20 */ /* 0x004fe20008410000 */
[----:B------:R-:W-:Y:S01]  /*f250*/  FMUL.FTZ R43, R60, UR13 ;  /* 0x0000000d3c2b7c20 */ /* 0x000fe20008410000 */
[----:B------:R-:W-:Y:S07]  /*f260*/  FMUL.FTZ R22, R62, UR13 ;  /* 0x0000000d3e167c20 */ /* 0x000fee0008410000 */
[----:B------:R2:W1:Y:S01]  /*f270*/  MUFU.TANH R91, R48 ;  /* 0x00000030005b7308 */ /* 0x0004620000002400 */
[----:B------:R-:W-:Y:S01]  /*f280*/  FMUL.FTZ R21, R63, UR13 ;  /* 0x0000000d3f157c20 */ /* 0x000fe20008410000 */
[----:B-----5:R-:W-:Y:S01]  /*f290*/  FMUL.FTZ R46, R58, UR13 ;  /* 0x0000000d3a2e7c20 */ /* 0x020fe20008410000 */
[----:B------:R-:W-:Y:S01]  /*f2a0*/  FMUL.FTZ R41, R64, UR13 ;  /* 0x0000000d40297c20 */ /* 0x000fe20008410000 */
[----:B------:R-:W-:Y:S06]  /*f2b0*/  FMUL.FTZ R42, R65, UR13 ;  /* 0x0000000d412a7c20 */ /* 0x000fec0008410000 */
[----:B------:R5:W1:Y:S01]  /*f2c0*/  MUFU.TANH R97, R49 ;  /* 0x0000003100617308 */ /* 0x000a620000002400 */
[----:B------:R-:W-:Y:S01]  /*f2d0*/  FMUL.FTZ R20, R66, UR13 ;  /* 0x0000000d42147c20 */ /* 0x000fe20008410000 */
[----:B----4-:R-:W-:Y:S01]  /*f2e0*/  FMUL.FTZ R47, R61, UR13 ;  /* 0x0000000d3d2f7c20 */ /* 0x010fe20008410000 */
[----:B------:R-:W-:Y:S07]  /*f2f0*/  FMUL.FTZ R3, R67, UR13 ;  /* 0x0000000d43037c20 */ /* 0x000fee0008410000 */
[----:B------:R4:W1:Y:S01]  /*f300*/  MUFU.TANH R88, R50 ;  /* 0x0000003200587308 */ /* 0x0008620000002400 */
[----:B--2---:R-:W-:Y:S09]  /*f310*/  FMUL.FTZ R48, R56, UR13 ;  /* 0x0000000d38307c20 */ /* 0x004ff20008410000 */
[----:B------:R2:W1:Y:S01]  /*f320*/  MUFU.TANH R89, R51 ;  /* 0x0000003300597308 */ /* 0x0004620000002400 */
[----:B-----5:R-:W-:Y:S09]  /*f330*/  FMUL.FTZ R49, R54, UR13 ;  /* 0x0000000d36317c20 */ /* 0x020ff20008410000 */
[----:B------:R-:W1:Y:S01]  /*f340*/  MUFU.TANH R26, R26 ;  /* 0x0000001a001a7308 */ /* 0x000e620000002400 */
[----:B----4-:R-:W-:Y:S09]  /*f350*/  FMUL.FTZ R50, R55, UR13 ;  /* 0x0000000d37327c20 */ /* 0x010ff20008410000 */
[----:B------:R-:W4:Y:S01]  /*f360*/  MUFU.TANH R27, R27 ;  /* 0x0000001b001b7308 */ /* 0x000f220000002400 */
[----:B--2---:R-:W-:Y:S09]  /*f370*/  FMUL.FTZ R51, R52, UR13 ;  /* 0x0000000d34337c20 */ /* 0x004ff20008410000 */
        /* <DEDUP_REMOVED lines=31> */
[----:B------:R-:W3:Y:S08]  /*f570*/  @!P1 LDC R0, c[0x0][0x3bc] ;  /* 0x0000ef00ff009b82 */ /* 0x000ef00000000800 */
[----:B------:R-:W4:Y:S08]  /*f580*/  @!P1 LDC R2, c[0x0][0x3bc] ;  /* 0x0000ef00ff029b82 */ /* 0x000f300000000800 */
[----:B------:R-:W1:Y:S01]  /*f590*/  @!P1 LDC R6, c[0x0][0x3bc] ;  /* 0x0000ef00ff069b82 */ /* 0x000e620000000800 */
        /* <DEDUP_REMOVED lines=11> */
[----:B-1-34-:R-:W-:Y:S08]  /*f650*/  @!P2 BRA `(.L_x_3473) ;  /* 0x000000040000a947 */ /* 0x01aff00003800000 */
[C---:B------:R-:W-:Y:S01]  /*f660*/  VIADD R13, R120.reuse, 0xffffff00 ;  /* 0xffffff00780d7836 */ /* 0x040fe20000000000 */
[----:B------:R-:W1:Y:S01]  /*f670*/  LDC R7, c[0x0][0x4f0] ;  /* 0x00013c00ff077b82 */ /* 0x000e620000000800 */
[----:B------:R-:W-:Y:S03]  /*f680*/  IADD3 R5, PT, PT, R120, -0x80, RZ ;  /* 0xffffff8078057810 */ /* 0x000fe60007ffe0ff */
[----:B------:R-:W-:Y:S02]  /*f690*/  IABS R9, R13 ;  /* 0x0000000d00097213 */ /* 0x000fe40000000000 */
[----:B------:R-:W-:Y:S02]  /*f6a0*/  IABS R11, R5 ;  /* 0x00000005000b7213 */ /* 0x000fe40000000000 */
[-C--:B-1----:R-:W-:Y:S02]  /*f6b0*/  IABS R4, R7.reuse ;  /* 0x0000000700047213 */ /* 0x082fe40000000000 */
[-C--:B------:R-:W-:Y:S02]  /*f6c0*/  LOP3.LUT R13, R13, R7.reuse, RZ, 0x3c, !PT ;  /* 0x000000070d0d7212 */ /* 0x080fe400078e3cff */
[----:B------:R-:W1:Y:S01]  /*f6d0*/  I2F.RP R16, R4 ;  /* 0x0000000400107306 */ /* 0x000e620000209400 */
[----:B------:R-:W-:Y:S09]  /*f6e0*/  LOP3.LUT R5, R5, R7, RZ, 0x3c, !PT ;  /* 0x0000000705057212 */ /* 0x000ff200078e3cff */
[----:B-1----:R-:W1:Y:S02]  /*f6f0*/  MUFU.RCP R16, R16 ;  /* 0x0000001000107308 */ /* 0x002e640000001000 */
[----:B-1----:R-:W-:Y:S08]  /*f700*/  VIADD R16, R16, 0xffffffe ;  /* 0x0ffffffe10107836 */ /* 0x002ff00000000000 */
        /* <DEDUP_REMOVED lines=20> */
[----:B------:R-:W-:Y:S02]  /*f850*/  P2R R4, PR, RZ, 0x20 ;  /* 0x00000020ff047803 */ /* 0x000fe40000000000 */
[----:B------:R-:W-:Y:S02]  /*f860*/  ISETP.GE.AND P5, PT, R13, RZ, PT ;  /* 0x000000ff0d00720c */ /* 0x000fe40003fa6270 */
[----:B------:R-:W-:Y:S02]  /*f870*/  ISETP.NE.AND P4, PT, R4, RZ, PT ;  /* 0x000000ff0400720c */ /* 0x000fe40003f85270 */
[----:B------:R-:W-:Y:S05]  /*f880*/  LOP3.LUT R4, RZ, R7, RZ, 0x33, !PT ;  /* 0x00000007ff047212 */ /* 0x000fea00078e33ff */
        /* <DEDUP_REMOVED lines=29> */
.L_x_3473:
[----:B------:R-:W-:Y:S01]  /*fa60*/  @!P1 IMAD.MOV.U32 R107, RZ, RZ, R105 ;  /* 0x000000ffff6b9224 */ /* 0x000fe200078e0069 */
[CC--:B------:R-:W-:Y:S01]  /*fa70*/  @!P1 LEA R10, P6, R4.reuse, R106.reuse, 0x6 ;  /* 0x0000006a040a9211 */ /* 0x0c0fe200078c30ff */
[C---:B------:R-:W-:Y:S01]  /*fa80*/  @!P1 IMAD.SHL.U32 R9, R4.reuse, 0x40, RZ ;  /* 0x0000004004099824 */ /* 0x040fe200078e00ff */
[C---:B------:R-:W-:Y:S01]  /*fa90*/  @!P1 SHF.L.U64.HI R0, R4.reuse, 0x6, R0 ;  /* 0x0000000604009819 */ /* 0x040fe20000010200 */
[C---:B------:R-:W-:Y:S01]  /*faa0*/  @!P1 IMAD.SHL.U32 R5, R4.reuse, 0x40, RZ ;  /* 0x0000004004059824 */ /* 0x040fe200078e00ff */
[----:B------:R-:W-:Y:S01]  /*fab0*/  @!PT LDS RZ, [RZ] ;  /* 0x00000000fffff984 */ /* 0x000fe20000000800 */
[----:B------:R-:W-:Y:S01]  /*fac0*/  @!PT LDS RZ, [RZ] ;  /* 0x00000000fffff984 */ /* 0x000fe20000000800 */
[----:B------:R-:W-:Y:S01]  /*fad0*/  @!PT LDS RZ, [RZ] ;  /* 0x00000000fffff984 */ /* 0x000fe20000000800 */
[----:B------:R2:W-:Y:S01]  /*fae0*/  @!P1 LDGSTS.E.BYPASS.LTC128B.128 [R114+0x1000], desc[UR6][R106.64] ;  /* 0x010000006a729fae */ /* 0x0005e2000b981a06 */
[CC--:B------:R-:W-:Y:S02]  /*faf0*/  @!P1 LEA.HI.X R11, R4.reuse, R105.reuse, R6, 0x6, P6 ;  /* 0x00000069040b9211 */ /* 0x0c0fe400030f3406 */
[-C--:B------:R-:W-:Y:S01]  /*fb00*/  @!P1 IADD3 R8, P4, P3, R9, R106.reuse, R9 ;  /* 0x0000006a09089210 */ /* 0x080fe20007b9e009 */
[----:B------:R2:W-:Y:S01]  /*fb10*/  @P1 STS.128 [R114+0x1000], RZ ;  /* 0x001000ff72001388 */ /* 0x0005e20000000c00 */
[----:B------:R-:W-:Y:S02]  /*fb20*/  @!P1 SHF.L.U64.HI R7, R4, 0x6, R2 ;  /* 0x0000000604079819 */ /* 0x000fe40000010202 */
[--C-:B------:R-:W-:Y:S01]  /*fb30*/  @!P1 IADD3.X R2, PT, PT, R0, R105, R0.reuse, P4, P3 ;  /* 0x0000006900029210 */ /* 0x100fe200027e6400 */
[----:B------:R-:W-:Y:S01]  /*fb40*/  @!PT LDS RZ, [RZ] ;  /* 0x00000000fffff984 */ /* 0x000fe20000000800 */
[----:B------:R-:W-:Y:S01]  /*fb50*/  @!PT LDS RZ, [RZ] ;  /* 0x00000000fffff984 */ /* 0x000fe20000000800 */
[----:B------:R-:W-:Y:S01]  /*fb60*/  @!PT LDS RZ, [RZ] ;  /* 0x00000000fffff984 */ /* 0x000fe20000000800 */
[----:B------:R2:W-:Y:S01]  /*fb70*/  @!P1 LDGSTS.E.BYPASS.LTC128B.128 [R114+0x1800], desc[UR6][R10.64] ;  /* 0x018000000a729fae */ /* 0x0005e2000b981a06 */
[----:B------:R-:W-:Y:S02]  /*fb80*/  @!P1 IADD3 R12, P4, P3, R5, R106, R5 ;  /* 0x0000006a050c9210 */ /* 0x000fe40007b9e005 */
[----:B------:R-:W-:Y:S01]  /*fb90*/  @!P1 IADD3 R8, P5, PT, R8, R9, RZ ;  /* 0x0000000908089210 */ /* 0x000fe20007fbe0ff */
[----:B------:R2:W-:Y:S01]  /*fba0*/  @P1 STS.128 [R114+0x1800], RZ ;  /* 0x001800ff72001388 */ /* 0x0005e20000000c00 */
[----:B------:R-:W-:Y:S03]  /*fbb0*/  @!P1 IADD3.X R13, PT, PT, R7, R105, R7, P4, P3 ;  /* 0x00000069070d9210 */ /* 0x000fe600027e6407 */
        /* <DEDUP_REMOVED lines=12> */
.L_x_3472:
[----:B------:R-:W-:Y:S01]  /*fc80*/  FMNMX3.FTZ R2, R84, R155, R154, !PT ;  /* 0x0000009b54027276 */ /* 0x000fe2000781009a */
[----:B--2---:R-:W-:Y:S01]  /*fc90*/  LDSM.16.MT88.4 R12, [R100+0x3000] ;  /* 0x00300000640c783b */ /* 0x004fe20000004200 */
[----:B-1----:R-:W-:Y:S02]  /*fca0*/  FMNMX3.FTZ R0, R85, R152, R153, !PT ;  /* 0x0000009855007276 */ /* 0x002fe40007810099 */
        /* <DEDUP_REMOVED lines=53> */
[----:B------:R-:W-:Y:S01]  /*10000*/  FMUL.FTZ R23, R23, UR4 ;  /* 0x0000000417177c20 */ /* 0x000fe20008410000 */
[----:B------:R-:W-:Y:S01]  /*10010*/  FSEL R52, R52, RZ, P1 ;  /* 0x000000ff34347208 */ /* 0x000fe20000800000 */
[--C-:B------:R-:W-:Y:S01]  /*10020*/  FFMA.FTZ R67, R155, UR4, -R54.reuse ;  /* 0x000000049b437c23 */ /* 0x100fe20008010836 */
[--C-:B------:R-:W-:Y:S01]  /*10030*/  FFMA.FTZ R60, R154, UR4, -R54.reuse ;  /* 0x000000049a3c7c23 */ /* 0x100fe20008010836 */
[----:B------:R-:W1:Y:S01]  /*10040*/  MUFU.EX2 R24, R24 ;  /* 0x0000001800187308 */ /* 0x000e620000000800 */
[----:B------:R-:W-:Y:S01]  /*10050*/  FFMA.FTZ R56, R157, UR4, -R54 ;  /* 0x000000049d387c23 */ /* 0x000fe20008010836 */
[--C-:B------:R-:W-:Y:S01]  /*10060*/  FFMA.FTZ R61, R152, UR4, -R52.reuse ;  /* 0x00000004983d7c23 */ /* 0x100fe20008010834 */
[--C-:B------:R-:W-:Y:S07]  /*10070*/  FFMA.FTZ R59, R153, UR4, -R52.reuse ;  /* 0x00000004993b7c23 */ /* 0x100fee0008010834 */
[----:B------:R-:W2:Y:S01]  /*10080*/  MUFU.EX2 R23, R23 ;  /* 0x0000001700177308 */ /* 0x000ea20000000800 */
[--C-:B------:R-:W-:Y:S01]  /*10090*/  FFMA.FTZ R58, R158, UR4, -R52.reuse ;  /* 0x000000049e3a7c23 */ /* 0x100fe20008010834 */
[----:B------:R-:W-:Y:S01]  /*100a0*/  FFMA.FTZ R55, R159, UR4, -R52 ;  /* 0x000000049f377c23 */ /* 0x000fe20008010834 */
[--C-:B------:R-:W-:Y:S07]  /*100b0*/  FFMA.FTZ R57, R156, UR4, -R54.reuse ;  /* 0x000000049c397c23 */ /* 0x100fee0008010836 */
[----:B------:R-:W-:Y:S01]  /*100c0*/  MUFU.EX2 R67, R67 ;  /* 0x0000004300437308 */ /* 0x000fe20000000800 */
[--C-:B------:R-:W-:Y:S01]  /*100d0*/  FFMA.FTZ R66, R150, UR4, -R54.reuse ;  /* 0x0000000496427c23 */ /* 0x100fe20008010836 */
[----:B------:R-:W-:Y:S01]  /*100e0*/  FFMA.FTZ R64, R148, UR4, -R54 ;  /* 0x0000000494407c23 */ /* 0x000fe20008010836 */
[--C-:B------:R-:W-:Y:S07]  /*100f0*/  FFMA.FTZ R65, R149, UR4, -R52.reuse ;  /* 0x0000000495417c23 */ /* 0x100fee0008010834 */
[----:B------:R-:W3:Y:S01]  /*10100*/  MUFU.EX2 R60, R60 ;  /* 0x0000003c003c7308 */ /* 0x000ee20000000800 */
[----:B------:R-:W-:Y:S01]  /*10110*/  FFMA.FTZ R62, R151, UR4, -R52 ;  /* 0x00000004973e7c23 */ /* 0x000fe20008010834 */
        /* <DEDUP_REMOVED lines=8> */
[C---:B------:R-:W-:Y:S01]  /*101a0*/  FMUL.FTZ R11, R23.reuse, R79 ;  /* 0x0000004f170b7220 */ /* 0x040fe20000410000 */
[C---:B------:R-:W-:Y:S07]  /*101b0*/  FMUL.FTZ R9, R24.reuse, R77 ;  /* 0x0000004d18097220 */ /* 0x040fee0000410000 */
[----:B------:R-:W-:Y:S01]  /*101c0*/  MUFU.EX2 R56, R56 ;  /* 0x0000003800387308 */ /* 0x000fe20000000800 */
[----:B------:R-:W-:Y:S01]  /*101d0*/  FMUL.FTZ R16, R24, R68 ;  /* 0x0000004418107220 */ /* 0x000fe20000410000 */
[----:B---3--:R-:W-:Y:S01]  /*101e0*/  F2FP.BF16.F32.PACK_AB R28, R60, R67 ;  /* 0x000000433c1c723e */ /* 0x008fe200000010ff */
[----:B------:R-:W-:Y:S07]  /*101f0*/  FMUL.FTZ R17, R24, R69 ;  /* 0x0000004518117220 */ /* 0x000fee0000410000 */
[----:B------:R-:W2:Y:S01]  /*10200*/  MUFU.EX2 R57, R57 ;  /* 0x0000003900397308 */ /* 0x000ea20000000800 */
[C---:B------:R-:W-:Y:S01]  /*10210*/  FMUL.FTZ R18, R23.reuse, R70 ;  /* 0x0000004617127220 */ /* 0x040fe20000410000 */
[----:B------:R-:W-:Y:S01]  /*10220*/  FMUL.FTZ R19, R23, R71 ;  /* 0x0000004717137220 */ /* 0x000fe20000410000 */
[----:B------:R-:W-:Y:S07]  /*10230*/  FFMA.FTZ R68, R145, UR4, -R54 ;  /* 0x0000000491447c23 */ /* 0x000fee0008010836 */
[----:B------:R-:W-:Y:S01]  /*10240*/  MUFU.EX2 R58, R58 ;  /* 0x0000003a003a7308 */ /* 0x000fe20000000800 */
[--C-:B------:R-:W-:Y:S01]  /*10250*/  FFMA.FTZ R77, R131, UR4, -R52.reuse ;  /* 0x00000004834d7c23 */ /* 0x100fe20008010834 */
[----:B-1----:R-:W-:Y:S01]  /*10260*/  F2FP.BF16.F32.PACK_AB R29, R59, R61 ;  /* 0x0000003d3b1d723e */ /* 0x002fe200000010ff */
[--C-:B------:R-:W-:Y:S07]  /*10270*/  FFMA.FTZ R69, R135, UR4, -R52.reuse ;  /* 0x0000000487457c23 */ /* 0x100fee0008010834 */
[----:B------:R-:W1:Y:S01]  /*10280*/  MUFU.EX2 R55, R55 ;  /* 0x0000003700377308 */ /* 0x000e620000000800 */
[--C-:B------:R-:W-:Y:S01]  /*10290*/  FFMA.FTZ R22, R22, UR4, -R52.reuse ;  /* 0x0000000416167c23 */ /* 0x100fe20008010834 */
[--C-:B------:R-:W-:Y:S01]  /*102a0*/  FFMA.FTZ R20, R20, UR4, -R52.reuse ;  /* 0x0000000414147c23 */ /* 0x100fe20008010834 */
[----:B------:R-:W-:Y:S07]  /*102b0*/  FFMA.FTZ R76, R134, UR4, -R52 ;  /* 0x00000004864c7c23 */ /* 0x000fee0008010834 */
[----:B------:R-:W-:Y:S01]  /*102c0*/  MUFU.EX2 R66, R66 ;  /* 0x0000004200427308 */ /* 0x000fe20000000800 */
[----:B------:R-:W-:Y:S01]  /*102d0*/  FFMA.FTZ R70, R25, UR4, -R54 ;  /* 0x0000000419467c23 */ /* 0x000fe20008010836 */
[----:B--2---:R-:W-:Y:S01]  /*102e0*/  F2FP.BF16.F32.PACK_AB R30, R57, R56 ;  /* 0x00000038391e723e */ /* 0x004fe200000010ff */
[----:B------:R-:W-:Y:S07]  /*102f0*/  FFMA.FTZ R142, R142, UR4, -R52 ;  /* 0x000000048e8e7c23 */ /* 0x000fee0008010834 */
[----:B------:R-:W2:Y:S01]  /*10300*/  MUFU.EX2 R68, R68 ;  /* 0x0000004400447308 */ /* 0x000ea20000000800 */
[----:B------:R-:W-:Y:S01]  /*10310*/  FFMA.FTZ R61, R23, R124, R61 ;  /* 0x0000007c173d7223 */ /* 0x000fe2000001003d */
[----:B------:R-:W-:Y:S01]  /*10320*/  FFMA.FTZ R78, R143, UR4, -R54 ;  /* 0x000000048f4e7c23 */ /* 0x000fe20008010836 */
[--C-:B------:R-:W-:Y:S07]  /*10330*/  FFMA.FTZ R79, R130, UR4, -R52.reuse ;  /* 0x00000004824f7c23 */ /* 0x100fee0008010834 */
[----:B------:R-:W-:Y:S01]  /*10340*/  MUFU.EX2 R77, R77 ;  /* 0x0000004d004d7308 */ /* 0x000fe20000000800 */
[--C-:B------:R-:W-:Y:S01]  /*10350*/  FFMA.FTZ R71, R26, UR4, -R52.reuse ;  /* 0x000000041a477c23 */ /* 0x100fe20008010834 */
[----:B-1----:R-:W-:Y:S01]  /*10360*/  F2FP.BF16.F32.PACK_AB R31, R55, R58 ;  /* 0x0000003a371f723e */ /* 0x002fe200000010ff */
[--C-:B------:R-:W-:Y:S07]  /*10370*/  FFMA.FTZ R63, R27, UR4, -R52.reuse ;  /* 0x000000041b3f7c23 */ /* 0x100fee0008010834 */
[----:B------:R-:W-:Y:S01]  /*10380*/  MUFU.EX2 R76, R76 ;  /* 0x0000004c004c7308 */ /* 0x000fe20000000800 */
[----:B------:R-:W-:Y:S01]  /*10390*/  FFMA.FTZ R67, R24, R125, R67 ;  /* 0x0000007d18437223 */ /* 0x000fe20000010043 */
[--C-:B------:R-:W-:Y:S01]  /*103a0*/  FFMA.FTZ R83, R121, UR4, -R52.reuse ;  /* 0x0000000479537c23 */ /* 0x100fe20008010834 */
[----:B------:R-:W-:Y:S07]  /*103b0*/  FFMA.FTZ R85, R122, UR4, -R52 ;  /* 0x000000047a557c23 */ /* 0x000fee0008010834 */
[----:B------:R-:W1:Y:S01]  /*103c0*/  MUFU.EX2 R69, R69 ;  /* 0x0000004500457308 */ /* 0x000e620000000800 */
[C---:B------:R-:W-:Y:S09]  /*103d0*/  HMMA.16816.F32.BF16 R4, R28.reuse, R12, R4 ;  /* 0x0000000c1c04723c */ /* 0x040ff20000041804 */
        /* <DEDUP_REMOVED lines=9> */
[----:B------:R-:W-:Y:S01]  /*10470*/  FFMA.FTZ R74, R127, UR4, -R54 ;  /* 0x000000047f4a7c23 */ /* 0x000fe20008010836 */
        /* <DEDUP_REMOVED lines=13> */
[----:B--2---:R-:W-:Y:S01]  /*10550*/  F2FP.BF16.F32.PACK_AB R28, R68, R66 ;  /* 0x00000042441c723e */ /* 0x004fe200000010ff */
[----:B------:R-:W-:Y:S01]  /*10560*/  FFMA.FTZ R73, R146, UR4, -R54 ;  /* 0x0000000492497c23 */ /* 0x000fe20008010836 */
[----:B-1----:R-:W-:Y:S07]  /*10570*/  F2FP.BF16.F32.PACK_AB R29, R69, R77 ;  /* 0x0000004d451d723e */ /* 0x002fee00000010ff */
[----:B------:R-:W1:Y:S01]  /*10580*/  MUFU.EX2 R79, R79 ;  /* 0x0000004f004f7308 */ /* 0x000e620000000800 */
[----:B---3--:R-:W-:Y:S01]  /*10590*/  F2FP.BF16.F32.PACK_AB R31, R62, R65 ;  /* 0x000000413e1f723e */ /* 0x008fe200000010ff */
[----:B------:R-:W-:Y:S01]  /*105a0*/  FFMA.FTZ R49, R49, UR4, -R52 ;  /* 0x0000000431317c23 */ /* 0x000fe20008010834 */
[----:B----4-:R-:W-:Y:S07]  /*105b0*/  F2FP.BF16.F32.PACK_AB R30, R64, R72 ;  /* 0x00000048401e723e */ /* 0x010fee00000010ff */
        /* <DEDUP_REMOVED lines=8> */
[----:B-----5:R-:W-:Y:S01]  /*10640*/  F2FP.BF16.F32.PACK_AB R24, R74, R78 ;  /* 0x0000004e4a18723e */ /* 0x020fe200000010ff */
[----:B------:R-:W-:Y:S01]  /*10650*/  FADD.FTZ R93, R59, R61 ;  /* 0x0000003d3b5d7221 */ /* 0x000fe20000010000 */
[----:B-1----:R-:W-:Y:S07]  /*10660*/  F2FP.BF16.F32.PACK_AB R25, R76, R79 ;  /* 0x0000004f4c19723e */ /* 0x002fee00000010ff */
[----:B------:R-:W1:Y:S01]  /*10670*/  MUFU.EX2 R70, R70 ;  /* 0x0000004600467308 */ /* 0x000e620000000800 */
[----:B------:R-:W-:Y:S01]  /*10680*/  FFMA.FTZ R61, R133, UR4, -R52 ;  /* 0x00000004853d7c23 */ /* 0x000fe20008010834 */
[C---:B------:R-:W-:Y:S01]  /*10690*/  HMMA.16816.F32.BF16 R8, R28.reuse, R38, R8 ;  /* 0x000000261c08723c */ /* 0x040fe20000041808 */
[----:B------:R-:W2:Y:S07]  /*106a0*/  LDSM.16.MT88.4 R36, [R100+0x3800] ;  /* 0x003800006424783b */ /* 0x000eae0000004200 */
[----:B------:R-:W3:Y:S01]  /*106b0*/  MUFU.EX2 R63, R63 ;  /* 0x0000003f003f7308 */ /* 0x000ee20000000800 */
[----:B------:R-:W-:Y:S01]  /*106c0*/  FADD.FTZ R93, R58, R93 ;  /* 0x0000005d3a5d7221 */ /* 0x000fe20000010000 */
[----:B------:R-:W-:Y:S01]  /*106d0*/  FADD.FTZ R92, R60, R67 ;  /* 0x000000433c5c7221 */ /* 0x000fe20000010000 */
[----:B------:R-:W-:Y:S07]  /*106e0*/  FFMA.FTZ R60, R137, UR4, -R54 ;  /* 0x00000004893c7c23 */ /* 0x000fee0008010836 */
[----:B------:R-:W-:Y:S01]  /*106f0*/  MUFU.EX2 R80, R80 ;  /* 0x0000005000507308 */ /* 0x000fe20000000800 */
[----:B------:R-:W-:Y:S01]  /*10700*/  FADD.FTZ R93, R55, R93 ;  /* 0x0000005d375d7221 */ /* 0x000fe20000010000 */
[----:B------:R-:W-:Y:S01]  /*10710*/  FFMA.FTZ R55, R126, UR4, -R52 ;  /* 0x000000047e377c23 */ /* 0x000fe20008010834 */
[--C-:B------:R-:W-:Y:S07]  /*10720*/  FFMA.FTZ R141, R141, UR4, -R54.reuse ;  /* 0x000000048d8d7c23 */ /* 0x100fee0008010836 */
[----:B------:R-:W-:Y:S01]  /*10730*/  MUFU.EX2 R82, R82 ;  /* 0x0000005200527308 */ /* 0x000fe20000000800 */
[----:B------:R-:W-:Y:S01]  /*10740*/  FADD.FTZ R77, R77, R93 ;  /* 0x0000005d4d4d7221 */ /* 0x000fe20000010000 */
[----:B-1----:R-:W-:Y:S01]  /*10750*/  F2FP.BF16.F32.PACK_AB R26, R70, R73 ;  /* 0x00000049461a723e */ /* 0x002fe200000010ff */
[----:B------:R-:W-:Y:S07]  /*10760*/  FFMA.FTZ R128, R128, UR4, -R54 ;  /* 0x0000000480807c23 */ /* 0x000fee0008010836 */
[----:B------:R-:W1:Y:S01]  /*10770*/  MUFU.EX2 R83, R83 ;  /* 0x0000005300537308 */ /* 0x000e620000000800 */
[----:B------:R-:W-:Y:S01]  /*10780*/  FADD.FTZ R69, R69, R77 ;  /* 0x0000004d45457221 */ /* 0x000fe20000010000 */
[----:B---3--:R-:W-:Y:S01]  /*10790*/  F2FP.BF16.F32.PACK_AB R27, R63, R71 ;  /* 0x000000473f1b723e */ /* 0x008fe200000010ff */
[C---:B------:R-:W-:Y:S07]  /*107a0*/  HMMA.16816.F32.BF16 R12, R28.reuse, R32, R12 ;  /* 0x000000201c0c723c */ /* 0x040fee000004180c */
[----:B------:R-:W3:Y:S01]  /*107b0*/  MUFU.EX2 R85, R85 ;  /* 0x0000005500557308 */ /* 0x000ee20000000800 */
[----:B------:R-:W-:Y:S01]  /*107c0*/  FADD.FTZ R69, R65, R69 ;  /* 0x0000004541457221 */ /* 0x000fe20000010000 */
[----:B------:R-:W-:Y:S08]  /*107d0*/  FFMA.FTZ R65, R96, UR4, -R52 ;  /* 0x0000000460417c23 */ /* 0x000ff00008010834 */
[----:B------:R-:W-:Y:S01]  /*107e0*/  MUFU.EX2 R81, R81 ;  /* 0x0000005100517308 */ /* 0x000fe20000000800 */
[----:B------:R-:W-:Y:S01]  /*107f0*/  FFMA.FTZ R91, R91, UR4, -R54 ;  /* 0x000000045b5b7c23 */ /* 0x000fe20008010836 */
[----:B------:R-:W-:Y:S01]  /*10800*/  FADD.FTZ R69, R62, R69 ;  /* 0x000000453e457221 */ /* 0x000fe20000010000 */
[----:B------:R-:W-:Y:S01]  /*10810*/  HMMA.16816.F32.BF16 R16, R28, R34, R16 ;  /* 0x000000221c10723c */ /* 0x000fe20000041810 */
[----:B------:R-:W4:Y:S06]  /*10820*/  LDSM.16.MT88.4 R28, [R40+0x800] ;  /* 0x00080000281c783b */ /* 0x000f2c0000004200 */
[----:B------:R-:W5:Y:S01]  /*10830*/  MUFU.EX2 R75, R75 ;  /* 0x0000004b004b7308 */ /* 0x000f620000000800 */
[----:B------:R-:W-:Y:S01]  /*10840*/  FADD.FTZ R79, R79, R69 ;  /* 0x000000454f4f7221 */ /* 0x000fe20000010000 */
[----:B------:R-:W-:Y:S01]  /*10850*/  FADD.FTZ R92, R56, R92 ;  /* 0x0000005c385c7221 */ /* 0x000fe20000010000 */
[----:B------:R-:W-:Y:S07]  /*10860*/  FFMA.FTZ R56, R132, UR4, -R54 ;  /* 0x0000000484387c23 */ /* 0x000fee0008010836 */
[----:B------:R-:W-:Y:S01]  /*10870*/  MUFU.EX2 R67, R141 ;  /* 0x0000008d00437308 */ /* 0x000fe20000000800 */
[----:B------:R-:W-:Y:S01]  /*10880*/  FADD.FTZ R79, R76, R79 ;  /* 0x0000004f4c4f7221 */ /* 0x000fe20000010000 */
[----:B------:R-:W-:Y:S01]  /*10890*/  FADD.FTZ R57, R57, R92 ;  /* 0x0000005c39397221 */ /* 0x000fe20000010000 */
[----:B------:R-:W5:Y:S07]  /*108a0*/  LDSM.16.MT88.4 R32, [R100+0x3c00] ;  /* 0x003c00006420783b */ /* 0x000f6e0000004200 */
[----:B------:R-:W-:Y:S01]  /*108b0*/  MUFU.EX2 R60, R60 ;  /* 0x0000003c003c7308 */ /* 0x000fe20000000800 */
[----:B------:R-:W-:Y:S01]  /*108c0*/  FADD.FTZ R71, R71, R79 ;  /* 0x0000004f47477221 */ /* 0x000fe20000010000 */
[----:B------:R-:W-:Y:S01]  /*108d0*/  FADD.FTZ R66, R66, R57 ;  /* 0x0000003942427221 */ /* 0x000fe20000010000 */
[----:B------:R-:W-:Y:S07]  /*108e0*/  FFMA.FTZ R53, R53, UR4, -R54 ;  /* 0x0000000435357c23 */ /* 0x000fee0008010836 */
[----:B------:R-:W5:Y:S01]  /*108f0*/  MUFU.EX2 R59, R129 ;  /* 0x00000081003b7308 */ /* 0x000f620000000800 */
[----:B------:R-:W-:Y:S01]  /*10900*/  FADD.FTZ R71, R63, R71 ;  /* 0x000000473f477221 */ /* 0x000fe20000010000 */
[C---:B--2---:R-:W-:Y:S08]  /*10910*/  HMMA.16816.F32.BF16 R4, R24.reuse, R36, R4 ;  /* 0x000000241804723c */ /* 0x044ff00000041804 */
[----:B------:R-:W2:Y:S01]  /*10920*/  MUFU.EX2 R61, R61 ;  /* 0x0000003d003d7308 */ /* 0x000ea20000000800 */
[----:B------:R-:W-:Y:S09]  /*10930*/  FFMA.FTZ R63, R44, UR4, -R52 ;  /* 0x000000042c3f7c23 */ /* 0x000ff20008010834 */
[----:B------:R-:W-:Y:S01]  /*10940*/  MUFU.EX2 R58, R128 ;  /* 0x00000080003a7308 */ /* 0x000fe20000000800 */
[----:B-1----:R-:W-:Y:S01]  /*10950*/  FADD.FTZ R71, R83, R71 ;  /* 0x0000004753477221 */ /* 0x002fe20000010000 */
[C---:B------:R-:W-:Y:S01]  /*10960*/  HMMA.16816.F32.BF16 R8, R24.reuse, R38, R8 ;  /* 0x000000261808723c */ /* 0x040fe20000041808 */
[----:B------:R-:W1:Y:S07]  /*10970*/  LDSM.16.MT88.4 R36, [R40+0xc00] ;  /* 0x000c00002824783b */ /* 0x000e6e0000004200 */
[----:B------:R-:W2:Y:S01]  /*10980*/  MUFU.EX2 R56, R56 ;  /* 0x0000003800387308 */ /* 0x000ea20000000800 */
[----:B------:R-:W-:Y:S01]  /*10990*/  FADD.FTZ R66, R68, R66 ;  /* 0x0000004244427221 */ /* 0x000fe20000010000 */
[--C-:B------:R-:W-:Y:S01]  /*109a0*/  FFMA.FTZ R68, R90, UR4, -R54.reuse ;  /* 0x000000045a447c23 */ /* 0x100fe20008010836 */
[----:B------:R-:W-:Y:S07]  /*109b0*/  FFMA.FTZ R51, R51, UR4, -R54 ;  /* 0x0000000433337c23 */ /* 0x000fee0008010836 */
[----:B------:R-:W-:Y:S01]  /*109c0*/  MUFU.EX2 R57, R123 ;  /* 0x0000007b00397308 */ /* 0x000fe20000000800 */
[----:B------:R-:W-:Y:S01]  /*109d0*/  FADD.FTZ R72, R72, R66 ;  /* 0x0000004248487221 */ /* 0x000fe20000010000 */
[--C-:B------:R-:W-:Y:S01]  /*109e0*/  FFMA.FTZ R66, R98, UR4, -R54.reuse ;  /* 0x0000000462427c23 */ /* 0x100fe20008010836 */
[----:B------:R-:W-:Y:S07]  /*109f0*/  FFMA.FTZ R41, R41, UR4, -R54 ;  /* 0x0000000429297c23 */ /* 0x000fee0008010836 */
[----:B------:R-:W2:Y:S01]  /*10a00*/  MUFU.EX2 R55, R55 ;  /* 0x0000003700377308 */ /* 0x000ea20000000800 */
[----:B------:R-:W-:Y:S09]  /*10a10*/  FADD.FTZ R72, R64, R72 ;  /* 0x0000004840487221 */ /* 0x000ff20000010000 */
[----:B------:R-:W-:Y:S01]  /*10a20*/  MUFU.EX2 R68, R68 ;  /* 0x0000004400447308 */ /* 0x000fe20000000800 */
[----:B------:R-:W-:Y:S01]  /*10a30*/  FADD.FTZ R78, R78, R72 ;  /* 0x000000484e4e7221 */ /* 0x000fe20000010000 */
[----:B------:R-:W-:Y:S01]  /*10a40*/  FFMA.FTZ R72, R97, UR4, -R54 ;  /* 0x0000000461487c23 */ /* 0x000fe20008010836 */
[C---:B----4-:R-:W-:Y:S07]  /*10a50*/  HMMA.16816.F32.BF16 R12, R24.reuse, R28, R12 ;  /* 0x0000001c180c723c */ /* 0x050fee000004180c */
[----:B------:R-:W-:Y:S01]  /*10a60*/  MUFU.EX2 R66, R66 ;  /* 0x0000004200427308 */ /* 0x000fe20000000800 */
[----:B------:R-:W-:Y:S02]  /*10a70*/  FADD.FTZ R69, R74, R78 ;  /* 0x0000004e4a457221 */ /* 0x000fe40000010000 */
[----:B------:R-:W-:Y:S07]  /*10a80*/  LDSM.16.MT88.4 R76, [R100+0x4c00] ;  /* 0x004c0000644c783b */ /* 0x000fee0000004200 */
[----:B------:R-:W4:Y:S01]  /*10a90*/  MUFU.EX2 R64, R99 ;  /* 0x0000006300407308 */ /* 0x000f220000000800 */
[----:B------:R-:W-:Y:S01]  /*10aa0*/  FADD.FTZ R69, R73, R69 ;  /* 0x0000004549457221 */ /* 0x000fe20000010000 */
[----:B------:R-:W-:Y:S08]  /*10ab0*/  HMMA.16816.F32.BF16 R16, R24, R30, R16 ;  /* 0x0000001e1810723c */ /* 0x000ff00000041810 */
[----:B------:R-:W4:Y:S01]  /*10ac0*/  MUFU.EX2 R65, R65 ;  /* 0x0000004100417308 */ /* 0x000f220000000800 */
[----:B------:R-:W-:Y:S01]  /*10ad0*/  F2FP.BF16.F32.PACK_AB R27, R84, R23 ;  /* 0x00000017541b723e */ /* 0x000fe200000010ff */
[----:B------:R-:W-:Y:S01]  /*10ae0*/  FADD.FTZ R70, R70, R69 ;  /* 0x0000004546467221 */ /* 0x000fe20000010000 */
[----:B------:R-:W4:Y:S01]  /*10af0*/  LDSM.16.MT88.4 R28, [R100+0x4000] ;  /* 0x00400000641c783b */ /* 0x000f220000004200 */
[----:B------:R-:W-:Y:S06]  /*10b00*/  F2FP.BF16.F32.PACK_AB R24, R82, R80 ;  /* 0x000000505218723e */ /* 0x000fec00000010ff */
[----:B------:R-:W-:Y:S01]  /*10b10*/  MUFU.EX2 R62, R91 ;  /* 0x0000005b003e7308 */ /* 0x000fe20000000800 */
[C---:B---3--:R-:W-:Y:S01]  /*10b20*/  F2FP.BF16.F32.PACK_AB R25, R85.reuse, R83 ;  /* 0x000000535519723e */ /* 0x048fe200000010ff */
[----:B------:R-:W-:Y:S01]  /*10b30*/  FADD.FTZ R85, R85, R71 ;  /* 0x0000004755557221 */ /* 0x000fe20000010000 */
[----:B-----5:R-:W-:Y:S07]  /*10b40*/  F2FP.BF16.F32.PACK_AB R26, R75, R81 ;  /* 0x000000514b1a723e */ /* 0x020fee00000010ff */
[----:B------:R-:W3:Y:S01]  /*10b50*/  MUFU.EX2 R72, R72 ;  /* 0x0000004800487308 */ /* 0x000ee20000000800 */
[----:B------:R-:W-:Y:S01]  /*10b60*/  FFMA.FTZ R69, R50, UR4, -R52 ;  /* 0x0000000432457c23 */ /* 0x000fe20008010834 */
[----:B------:R-:W-:Y:S01]  /*10b70*/  FADD.FTZ R85, R23, R85 ;  /* 0x0000005517557221 */ /* 0x000fe20000010000 */
[----:B------:R-:W-:Y:S07]  /*10b80*/  FADD.FTZ R70, R80, R70 ;  /* 0x0000004650467221 */ /* 0x000fee0000010000 */
[----:B------:R-:W-:Y:S01]  /*10b90*/  MUFU.EX2 R74, R88 ;  /* 0x00000058004a7308 */ /* 0x000fe20000000800 */
[C---:B------:R-:W-:Y:S09]  /*10ba0*/  HMMA.16816.F32.BF16 R4, R24.reuse, R32, R4 ;  /* 0x000000201804723c */ /* 0x040ff20000041804 */
[----:B------:R-:W5:Y:S01]  /*10bb0*/  MUFU.EX2 R73, R89 ;  /* 0x0000005900497308 */ /* 0x000f620000000800 */
[----:B------:R-:W-:Y:S01]  /*10bc0*/  FADD.FTZ R70, R82, R70 ;  /* 0x0000004652467221 */ /* 0x000fe20000010000 */
[----:B------:R-:W-:Y:S01]  /*10bd0*/  FADD.FTZ R84, R84, R85 ;  /* 0x0000005554547221 */ /* 0x000fe20000010000 */
[----:B------:R-:W-:Y:S07]  /*10be0*/  MOV R85, R0 ;  /* 0x0000000000557202 */ /* 0x000fee0000000f00 */
[----:B------:R3:W-:Y:S01]  /*10bf0*/  MUFU.EX2 R50, R53 ;  /* 0x0000003500327308 */ /* 0x0007e20000000800 */
[----:B------:R-:W-:Y:S01]  /*10c00*/  FADD.FTZ R81, R81, R70 ;  /* 0x0000004651517221 */ /* 0x000fe20000010000 */
[C---:B------:R-:W-:Y:S01]  /*10c10*/  HMMA.16816.F32.BF16 R8, R24.reuse, R34, R8 ;  /* 0x000000221808723c */ /* 0x040fe20000041808 */
[----:B------:R-:W5:Y:S07]  /*10c20*/  LDSM.16.MT88.4 R32, [R40+0x1000] ;  /* 0x001000002820783b */ /* 0x000f6e0000004200 */
[----:B------:R-:W5:Y:S01]  /*10c30*/  MUFU.EX2 R51, R51 ;  /* 0x0000003300337308 */ /* 0x000f620000000800 */
[----:B------:R-:W-:Y:S01]  /*10c40*/  FADD.FTZ R81, R75, R81 ;  /* 0x000000514b517221 */ /* 0x000fe20000010000 */
[----:B------:R-:W-:Y:S08]  /*10c50*/  FADD.FTZ R84, R59, R84 ;  /* 0x000000543b547221 */ /* 0x000ff00000010000 */
[----:B------:R-:W-:Y:S01]  /*10c60*/  MUFU.EX2 R49, R49 ;  /* 0x0000003100317308 */ /* 0x000fe20000000800 */
[C---:B-1----:R-:W-:Y:S03]  /*10c70*/  HMMA.16816.F32.BF16 R12, R24.reuse, R36, R12 ;  /* 0x00000024180c723c */ /* 0x042fe6000004180c */
[----:B--2---:R-:W-:Y:S01]  /*10c80*/  FADD.FTZ R84, R61, R84 ;  /* 0x000000543d547221 */ /* 0x004fe20000010000 */
[----:B---3--:R-:W-:Y:S05]  /*10c90*/  FFMA.FTZ R53, R48, UR4, -R54 ;  /* 0x0000000430357c23 */ /* 0x008fea0008010836 */
[----:B------:R-:W1:Y:S01]  /*10ca0*/  MUFU.EX2 R48, R69 ;  /* 0x0000004500307308 */ /* 0x000e620000000800 */
[----:B------:R-:W-:Y:S01]  /*10cb0*/  HMMA.16816.F32.BF16 R16, R24, R38, R16 ;  /* 0x000000261810723c */ /* 0x000fe20000041810 */
[----:B------:R-:W2:Y:S02]  /*10cc0*/  LDSM.16.MT88.4 R36, [R100+0x4400] ;  /* 0x004400006424783b */ /* 0x000ea40000004200 */
[----:B------:R-:W-:Y:S01]  /*10cd0*/  F2FP.BF16.F32.PACK_AB R24, R60, R67 ;  /* 0x000000433c18723e */ /* 0x000fe200000010ff */
[----:B------:R-:W-:Y:S01]  /*10ce0*/  FADD.FTZ R67, R67, R81 ;  /* 0x0000005143437221 */ /* 0x000fe20000010000 */
[----:B------:R-:W-:Y:S02]  /*10cf0*/  F2FP.BF16.F32.PACK_AB R25, R61, R59 ;  /* 0x0000003b3d19723e */ /* 0x000fe400000010ff */
[----:B------:R-:W-:Y:S01]  /*10d00*/  F2FP.BF16.F32.PACK_AB R26, R56, R58 ;  /* 0x0000003a381a723e */ /* 0x000fe200000010ff */
[----:B------:R-:W-:Y:S01]  /*10d10*/  FADD.FTZ R67, R60, R67 ;  /* 0x000000433c437221 */ /* 0x000fe20000010000 */
[----:B------:R-:W-:Y:S01]  /*10d20*/  F2FP.BF16.F32.PACK_AB R27, R55, R57 ;  /* 0x00000039371b723e */ /* 0x000fe200000010ff */
[----:B------:R-:W-:Y:S01]  /*10d30*/  FADD.FTZ R57, R57, R84 ;  /* 0x0000005439397221 */ /* 0x000fe20000010000 */
[----:B------:R-:W-:Y:S01]  /*10d40*/  MOV R84, R2 ;  /* 0x0000000200547202 */ /* 0x000fe20000000f00 */
[----:B------:R-:W-:Y:S02]  /*10d50*/  FADD.FTZ R67, R58, R67 ;  /* 0x000000433a437221 */ /* 0x000fe40000010000 */
[----:B------:R-:W-:Y:S02]  /*10d60*/  FADD.FTZ R57, R55, R57 ;  /* 0x0000003937397221 */ /* 0x000fe40000010000 */
[C---:B----4-:R-:W-:Y:S03]  /*10d70*/  HMMA.16816.F32.BF16 R4, R24.reuse, R28, R4 ;  /* 0x0000001c1804723c */ /* 0x050fe60000041804 */
[----:B------:R-:W-:Y:S01]  /*10d80*/  FADD.FTZ R67, R56, R67 ;  /* 0x0000004338437221 */ /* 0x000fe20000010000 */
[----:B------:R-:W-:Y:S03]  /*10d90*/  FADD.FTZ R57, R64, R57 ;  /* 0x0000003940397221 */ /* 0x000fe60000010000 */
[----:B------:R-:W-:Y:S01]  /*10da0*/  FADD.FTZ R67, R68, R67 ;  /* 0x0000004344437221 */ /* 0x000fe20000010000 */
[C---:B------:R-:W-:Y:S01]  /*10db0*/  HMMA.16816.F32.BF16 R8, R24.reuse, R30, R8 ;  /* 0x0000001e1808723c */ /* 0x040fe20000041808 */
[----:B------:R-:W3:Y:S07]  /*10dc0*/  LDSM.16.MT88.4 R28, [R40+0x1400] ;  /* 0x00140000281c783b */ /* 0x000eee0000004200 */
[C---:B-----5:R-:W-:Y:S08]  /*10dd0*/  HMMA.16816.F32.BF16 R12, R24.reuse, R32, R12 ;  /* 0x00000020180c723c */ /* 0x060ff0000004180c */
[----:B------:R-:W-:Y:S01]  /*10de0*/  HMMA.16816.F32.BF16 R16, R24, R34, R16 ;  /* 0x000000221810723c */ /* 0x000fe20000041810 */
[----:B------:R-:W4:Y:S02]  /*10df0*/  LDSM.16.MT88.4 R32, [R100+0x4800] ;  /* 0x004800006420783b */ /* 0x000f240000004200 */
[C---:B------:R-:W-:Y:S01]  /*10e00*/  F2FP.BF16.F32.PACK_AB R24, R66.reuse, R68 ;  /* 0x000000444218723e */ /* 0x040fe200000010ff */
[----:B------:R-:W-:Y:S01]  /*10e10*/  FADD.FTZ R66, R66, R67 ;  /* 0x0000004342427221 */ /* 0x000fe20000010000 */
[C---:B------:R-:W-:Y:S01]  /*10e20*/  F2FP.BF16.F32.PACK_AB R25, R65.reuse, R64 ;  /* 0x000000404119723e */ /* 0x040fe200000010ff */
[----:B------:R-:W-:Y:S01]  /*10e30*/  FADD.FTZ R65, R65, R57 ;  /* 0x0000003941417221 */ /* 0x000fe20000010000 */
[----:B------:R-:W-:Y:S01]  /*10e40*/  F2FP.BF16.F32.PACK_AB R26, R72, R62 ;  /* 0x0000003e481a723e */ /* 0x000fe200000010ff */
[----:B------:R-:W-:Y:S01]  /*10e50*/  FADD.FTZ R66, R62, R66 ;  /* 0x000000423e427221 */ /* 0x000fe20000010000 */
[C---:B------:R-:W-:Y:S01]  /*10e60*/  F2FP.BF16.F32.PACK_AB R27, R73.reuse, R74 ;  /* 0x0000004a491b723e */ /* 0x040fe200000010ff */
[----:B------:R-:W-:Y:S02]  /*10e70*/  FADD.FTZ R65, R74, R65 ;  /* 0x000000414a417221 */ /* 0x000fe40000010000 */
[----:B------:R-:W-:Y:S02]  /*10e80*/  FADD.FTZ R72, R72, R66 ;  /* 0x0000004248487221 */ /* 0x000fe40000010000 */
[----:B------:R-:W-:Y:S02]  /*10e90*/  FADD.FTZ R65, R73, R65 ;  /* 0x0000004149417221 */ /* 0x000fe40000010000 */
[C---:B--2---:R-:W-:Y:S03]  /*10ea0*/  HMMA.16816.F32.BF16 R4, R24.reuse, R36, R4 ;  /* 0x000000241804723c */ /* 0x044fe60000041804 */
[----:B------:R-:W-:Y:S01]  /*10eb0*/  FFMA.FTZ R37, R45, UR4, -R54 ;  /* 0x000000042d257c23 */ /* 0x000fe20008010836 */
[----:B------:R-:W-:Y:S01]  /*10ec0*/  FFMA.FTZ R36, R46, UR4, -R52 ;  /* 0x000000042e247c23 */ /* 0x000fe20008010834 */
[----:B------:R2:W-:Y:S01]  /*10ed0*/  MUFU.EX2 R45, R53 ;  /* 0x00000035002d7308 */ /* 0x0005e20000000800 */
[----:B------:R-:W-:Y:S02]  /*10ee0*/  FADD.FTZ R72, R51, R72 ;  /* 0x0000004833487221 */ /* 0x000fe40000010000 */
[C---:B------:R-:W-:Y:S07]  /*10ef0*/  HMMA.16816.F32.BF16 R8, R24.reuse, R38, R8 ;  /* 0x000000261808723c */ /* 0x040fee0000041808 */
[----:B------:R-:W5:Y:S10]  /*10f00*/  MUFU.EX2 R46, R37 ;  /* 0x00000025002e7308 */ /* 0x000f740000000800 */
[----:B------:R1:W-:Y:S01]  /*10f10*/  MUFU.EX2 R44, R36 ;  /* 0x00000024002c7308 */ /* 0x0003e20000000800 */
[C---:B---3--:R-:W-:Y:S03]  /*10f20*/  HMMA.16816.F32.BF16 R12, R24.reuse, R28, R12 ;  /* 0x0000001c180c723c */ /* 0x048fe6000004180c */
[--C-:B--2---:R-:W-:Y:S01]  /*10f30*/  FFMA.FTZ R53, R43, UR4, -R54.reuse ;  /* 0x000000042b357c23 */ /* 0x104fe20008010836 */
[--C-:B------:R-:W-:Y:S05]  /*10f40*/  FFMA.FTZ R29, R47, UR4, -R54.reuse ;  /* 0x000000042f1d7c23 */ /* 0x100fea0008010836 */
[----:B------:R-:W2:Y:S01]  /*10f50*/  MUFU.EX2 R43, R63 ;  /* 0x0000003f002b7308 */ /* 0x000ea20000000800 */
[----:B------:R-:W-:Y:S01]  /*10f60*/  FFMA.FTZ R54, R42, UR4, -R54 ;  /* 0x000000042a367c23 */ /* 0x000fe20008010836 */
[----:B------:R-:W-:Y:S08]  /*10f70*/  HMMA.16816.F32.BF16 R16, R24, R30, R16 ;  /* 0x0000001e1810723c */ /* 0x000ff00000041810 */
[----:B------:R-:W-:Y:S01]  /*10f80*/  MUFU.EX2 R31, R22 ;  /* 0x00000016001f7308 */ /* 0x000fe20000000800 */
[----:B-1----:R-:W1:Y:S01]  /*10f90*/  LDSM.16.MT88.4 R36, [R40+0x1800] ;  /* 0x001800002824783b */ /* 0x002e620000004200 */
[--C-:B------:R-:W-:Y:S01]  /*10fa0*/  FFMA.FTZ R30, R21, UR4, -R52.reuse ;  /* 0x00000004151e7c23 */ /* 0x100fe20008010834 */
[----:B------:R-:W-:Y:S01]  /*10fb0*/  FFMA.FTZ R52, R3, UR4, -R52 ;  /* 0x0000000403347c23 */ /* 0x000fe20008010834 */
[----:B------:R-:W-:Y:S06]  /*10fc0*/  F2FP.BF16.F32.PACK_AB R24, R50, R51 ;  /* 0x000000333218723e */ /* 0x000fec00000010ff */
[----:B------:R3:W-:Y:S01]  /*10fd0*/  MUFU.EX2 R3, R20 ;  /* 0x0000001400037308 */ /* 0x0007e20000000800 */
[----:B------:R-:W-:Y:S01]  /*10fe0*/  F2FP.BF16.F32.PACK_AB R25, R48, R49 ;  /* 0x000000313019723e */ /* 0x000fe200000010ff */
[----:B------:R-:W-:Y:S01]  /*10ff0*/  FADD.FTZ R49, R49, R65 ;  /* 0x0000004131317221 */ /* 0x000fe20000010000 */
[----:B-----5:R-:W-:Y:S07]  /*11000*/  F2FP.BF16.F32.PACK_AB R26, R46, R45 ;  /* 0x0000002d2e1a723e */ /* 0x020fee00000010ff */
[----:B------:R-:W5:Y:S01]  /*11010*/  MUFU.EX2 R28, R53 ;  /* 0x00000035001c7308 */ /* 0x000f620000000800 */
[----:B--2---:R-:W-:Y:S01]  /*11020*/  F2FP.BF16.F32.PACK_AB R27, R43, R44 ;  /* 0x0000002c2b1b723e */ /* 0x004fe200000010ff */
[----:B------:R-:W-:Y:S01]  /*11030*/  FADD.FTZ R50, R50, R72 ;  /* 0x0000004832327221 */ /* 0x000fe20000010000 */
[----:B------:R-:W-:Y:S07]  /*11040*/  FADD.FTZ R49, R48, R49 ;  /* 0x0000003130317221 */ /* 0x000fee0000010000 */
[----:B------:R-:W2:Y:S01]  /*11050*/  MUFU.EX2 R29, R29 ;  /* 0x0000001d001d7308 */ /* 0x000ea20000000800 */
[----:B------:R-:W-:Y:S01]  /*11060*/  FADD.FTZ R50, R45, R50 ;  /* 0x000000322d327221 */ /* 0x000fe20000010000 */
[----:B------:R-:W-:Y:S01]  /*11070*/  FADD.FTZ R44, R44, R49 ;  /* 0x000000312c2c7221 */ /* 0x000fe20000010000 */
[C---:B----4-:R-:W-:Y:S07]  /*11080*/  HMMA.16816.F32.BF16 R4, R24.reuse, R32, R4 ;  /* 0x000000201804723c */ /* 0x050fee0000041804 */
[----:B------:R-:W4:Y:S01]  /*11090*/  MUFU.EX2 R30, R30 ;  /* 0x0000001e001e7308 */ /* 0x000f220000000800 */
[----:B---3--:R-:W3:Y:S01]  /*110a0*/  LDSM.16.MT88.4 R20, [R40+0x1c00] ;  /* 0x001c00002814783b */ /* 0x008ee20000004200 */
[----:B------:R-:W-:Y:S01]  /*110b0*/  FADD.FTZ R46, R46, R50 ;  /* 0x000000322e2e7221 */ /* 0x000fe20000010000 */
[----:B------:R-:W-:Y:S07]  /*110c0*/  FADD.FTZ R44, R43, R44 ;  /* 0x0000002c2b2c7221 */ /* 0x000fee0000010000 */
[----:B------:R-:W1:Y:S01]  /*110d0*/  MUFU.EX2 R32, R41 ;  /* 0x0000002900207308 */ /* 0x000e620000000800 */
[----:B-----5:R-:W-:Y:S01]  /*110e0*/  FADD.FTZ R46, R28, R46 ;  /* 0x0000002e1c2e7221 */ /* 0x020fe20000010000 */
[C---:B------:R-:W-:Y:S08]  /*110f0*/  HMMA.16816.F32.BF16 R8, R24.reuse, R34, R8 ;  /* 0x000000221808723c */ /* 0x040ff00000041808 */
[----:B------:R-:W5:Y:S01]  /*11100*/  MUFU.EX2 R54, R54 ;  /* 0x0000003600367308 */ /* 0x000f620000000800 */
[C---:B--2---:R-:W-:Y:S01]  /*11110*/  F2FP.BF16.F32.PACK_AB R68, R29.reuse, R28 ;  /* 0x0000001c1d44723e */ /* 0x044fe200000010ff */
[----:B------:R-:W-:Y:S08]  /*11120*/  FADD.FTZ R29, R29, R46 ;  /* 0x0000002e1d1d7221 */ /* 0x000ff00000010000 */
[----:B------:R-:W2:Y:S01]  /*11130*/  MUFU.EX2 R52, R52 ;  /* 0x0000003400347308 */ /* 0x000ea20000000800 */
[----:B----4-:R-:W-:Y:S01]  /*11140*/  F2FP.BF16.F32.PACK_AB R69, R30, R31 ;  /* 0x0000001f1e45723e */ /* 0x010fe200000010ff */
[----:B------:R-:W-:Y:S01]  /*11150*/  FADD.FTZ R31, R31, R44 ;  /* 0x0000002c1f1f7221 */ /* 0x000fe20000010000 */
[----:B-1----:R-:W-:Y:S03]  /*11160*/  FADD.FTZ R29, R32, R29 ;  /* 0x0000001d201d7221 */ /* 0x002fe60000010000 */
[----:B------:R-:W-:Y:S01]  /*11170*/  FADD.FTZ R31, R30, R31 ;  /* 0x0000001f1e1f7221 */ /* 0x000fe20000010000 */
[----:B-----5:R-:W-:Y:S01]  /*11180*/  F2FP.BF16.F32.PACK_AB R70, R54, R32 ;  /* 0x000000203646723e */ /* 0x020fe200000010ff */
[C---:B------:R-:W-:Y:S03]  /*11190*/  HMMA.16816.F32.BF16 R12, R24.reuse, R36, R12 ;  /* 0x00000024180c723c */ /* 0x040fe6000004180c */
[----:B--2---:R-:W-:Y:S01]  /*111a0*/  F2FP.BF16.F32.PACK_AB R71, R52, R3 ;  /* 0x000000033447723e */ /* 0x004fe200000010ff */
[----:B------:R-:W-:Y:S01]  /*111b0*/  FADD.FTZ R31, R3, R31 ;  /* 0x0000001f031f7221 */ /* 0x000fe20000010000 */
[----:B------:R-:W-:Y:S03]  /*111c0*/  FADD.FTZ R125, R54, R29 ;  /* 0x0000001d367d7221 */ /* 0x000fe60000010000 */
[----:B------:R-:W-:Y:S03]  /*111d0*/  HMMA.16816.F32.BF16 R16, R24, R38, R16 ;  /* 0x000000261810723c */ /* 0x000fe60000041810 */
[----:B------:R-:W-:Y:S05]  /*111e0*/  FADD.FTZ R124, R52, R31 ;  /* 0x0000001f347c7221 */ /* 0x000fea0000010000 */
[C---:B------:R-:W-:Y:S08]  /*111f0*/  HMMA.16816.F32.BF16 R80, R68.reuse, R76, R4 ;  /* 0x0000004c4450723c */ /* 0x040ff00000041804 */
[C---:B------:R-:W-:Y:S08]  /*11200*/  HMMA.16816.F32.BF16 R76, R68.reuse, R78, R8 ;  /* 0x0000004e444c723c */ /* 0x040ff00000041808 */
[C---:B---3--:R-:W-:Y:S08]  /*11210*/  HMMA.16816.F32.BF16 R72, R68.reuse, R20, R12 ;  /* 0x000000144448723c */ /* 0x048ff0000004180c */
[----:B------:R-:W-:Y:S01]  /*11220*/  HMMA.16816.F32.BF16 R68, R68, R22, R16 ;  /* 0x000000164444723c */ /* 0x000fe20000041810 */
[----:B------:R-:W-:Y:S08]  /*11230*/  @!UPT UIADD3 URZ, UPT, UPT, URZ, URZ, URZ ;  /* 0x000000fffffff290 */ /* 0x000ff0000fffe0ff */
[----:B------:R-:W-:Y:S11]  /*11240*/  @P0 BRA `(.L_x_3474) ;  /* 0xffffffcc00e40947 */ /* 0x000ff6000383ffff */
.L_x_3470:
[----:B------:R-:W1:Y:S01]  /*11250*/  SHFL.BFLY PT, R6, R125, 0x2, 0x1f ;  /* 0x0c401f007d067f89 */ /* 0x000e6200000e0000 */
[----:B------:R-:W2:Y:S01]  /*11260*/  LDC.U8 R9, c[0x0][0x548] ;  /* 0x00015200ff097b82 */ /* 0x000ea20000000000 */
[----:B------:R-:W-:Y:S01]  /*11270*/  SHF.L.U32 R5, R87, 0x1, RZ ;  /* 0x0000000157057819 */ /* 0x000fe200000006ff */
[----:B------:R-:W-:Y:S01]  /*11280*/  BSSY.RECONVERGENT B0, `(.L_x_3475) ;  /* 0x000006a000007945 */ /* 0x000fe20003800200 */
[----:B------:R-:W3:Y:S01]  /*11290*/  SHFL.BFLY PT, R3, R124, 0x2, 0x1f ;  /* 0x0c401f007c037f89 */ /* 0x000ee200000e0000 */
[----:B------:R-:W-:Y:S02]  /*112a0*/  ISETP.NE.AND P2, PT, R103, -0x1, PT ;  /* 0xffffffff6700780c */ /* 0x000fe40003f45270 */
[----:B------:R-:W-:Y:S01]  /*112b0*/  LOP3.LUT R5, R5, 0x6, RZ, 0xc0, !PT ;  /* 0x0000000605057812 */ /* 0x000fe200078ec0ff */
[----:B------:R-:W4:Y:S01]  /*112c0*/  S2R R7, SR_CTAID.Y ;  /* 0x0000000000077919 */ /* 0x000f220000002600 */
[----:B------:R-:W-:Y:S01]  /*112d0*/  LOP3.LUT R10, R113, 0xc0, R112, 0xf8, !PT ;  /* 0x000000c0710a7812 */ /* 0x000fe200078ef870 */
[----:B------:R-:W5:Y:S01]  /*112e0*/  LDC R13, c[0x0][0x434] ;  /* 0x00010d00ff0d7b82 */ /* 0x000f620000000800 */
[----:B------:R-:W-:Y:S01]  /*112f0*/  LOP3.LUT R5, R5, 0x3e00, R102, 0xf8, !PT ;  /* 0x00003e0005057812 */ /* 0x000fe200078ef866 */
[----:B------:R-:W5:Y:S01]  /*11300*/  S2R R11, SR_CTAID.Z ;  /* 0x00000000000b7919 */ /* 0x000f620000002700 */
[----:B------:R-:W-:-:S02]  /*11310*/  LOP3.LUT R14, R86, 0x40, RZ, 0xc0, !PT ;  /* 0x00000040560e7812 */ /* 0x000fc400078ec0ff */
[----:B------:R-:W-:Y:S02]  /*11320*/  LOP3.LUT R112, R5, 0x20, R112, 0xf8, !PT ;  /* 0x0000002005707812 */ /* 0x000fe400078ef870 */
[----:B------:R-:W-:Y:S01]  /*11330*/  LOP3.LUT R86, R86, 0x20, RZ, 0xc0, !PT ;  /* 0x0000002056567812 */ /* 0x000fe200078ec0ff */
[----:B------:R-:W4:Y:S01]  /*11340*/  S2UR UR8, SR_CTAID.X ;  /* 0x00000000000879c3 */ /* 0x000f220000002500 */
[----:B------:R-:W-:Y:S02]  /*11350*/  LOP3.LUT R10, R112, R10, RZ, 0xfc, !PT ;  /* 0x0000000a700a7212 */ /* 0x000fe400078efcff */
[----:B------:R-:W-:Y:S02]  /*11360*/  LOP3.LUT P5, RZ, R87, 0x3, RZ, 0xc0, !PT ;  /* 0x0000000357ff7812 */ /* 0x000fe400078ac0ff */
[----:B------:R-:W-:Y:S01]  /*11370*/  LEA R10, R10, UR5, 0x1 ;  /* 0x000000050a0a7c11 */ /* 0x000fe2000f8e08ff */
[----:B-1----:R-:W-:Y:S01]  /*11380*/  FADD.FTZ R6, R6, R125 ;  /* 0x0000007d06067221 */ /* 0x002fe20000010000 */
[----:B--2---:R-:W-:-:S02]  /*11390*/  ISETP.NE.AND P3, PT, R9, RZ, PT ;  /* 0x000000ff0900720c */ /* 0x004fc40003f65270 */
[C---:B------:R-:W-:Y:S01]  /*113a0*/  IADD3 R14, PT, PT, R10.reuse, -R14, RZ ;  /* 0x8000000e0a0e7210 */ /* 0x040fe20007ffe0ff */
[----:B---3--:R-:W-:Y:S01]  /*113b0*/  FADD.FTZ R124, R3, R124 ;  /* 0x0000007c037c7221 */ /* 0x008fe20000010000 */
[----:B------:R-:W1:Y:S01]  /*113c0*/  SHFL.BFLY PT, R4, R6, 0x1, 0x1f ;  /* 0x0c201f0006047f89 */ /* 0x000e6200000e0000 */
[----:B------:R-:W-:Y:S02]  /*113d0*/  IADD3 R18, PT, PT, R10, -R86, RZ ;  /* 0x800000560a127210 */ /* 0x000fe40007ffe0ff */
[----:B------:R-:W-:Y:S01]  /*113e0*/  ISETP.NE.OR P4, PT, R103, -0x1, !P3 ;  /* 0xffffffff6700780c */ /* 0x000fe20005f85670 */
[----:B------:R-:W2:Y:S01]  /*113f0*/  SHFL.BFLY PT, R3, R124, 0x1, 0x1f ;  /* 0x0c201f007c037f89 */ /* 0x000ea200000e0000 */
[----:B------:R-:W-:-:S04]  /*11400*/  IADD3 R86, PT, PT, -R86, R14, RZ ;  /* 0x0000000e56567210 */ /* 0x000fc80007ffe1ff */
[----:B------:R-:W5:Y:S01]  /*11410*/  @!P3 LDC R12, c[0x0][0x3e0] ;  /* 0x0000f800ff0cbb82 */ /* 0x000f620000000800 */
[----:B----4-:R-:W-:-:S07]  /*11420*/  USHF.L.U32 UR8, UR8, 0x6, URZ ;  /* 0x0000000608087899 */ /* 0x010fce00080006ff */
[----:B------:R-:W3:Y:S01]  /*11430*/  @P3 LDC R15, c[0x0][0x454] ;  /* 0x00011500ff0f3b82 */ /* 0x000ee20000000800 */
[----:B-1----:R-:W-:-:S04]  /*11440*/  FADD.FTZ R6, R6, R4 ;  /* 0x0000000406067221 */ /* 0x002fc80000010000 */
[----:B------:R-:W1:Y:S01]  /*11450*/  MUFU.RCP R4, R6 ;  /* 0x0000000600047308 */ /* 0x000e620000001000 */
[----:B--2---:R-:W-:Y:S01]  /*11460*/  FADD.FTZ R3, R124, R3 ;  /* 0x000000037c037221 */ /* 0x004fe20000010000 */
[----:B------:R-:W-:-:S04]  /*11470*/  FSETP.NE.FTZ.AND P1, PT, R6, RZ, PT ;  /* 0x000000ff0600720b */ /* 0x000fc80003f35000 */
[----:B------:R-:W-:Y:S02]  /*11480*/  FSETP.NE.FTZ.AND P0, PT, R3, RZ, PT ;  /* 0x000000ff0300720b */ /* 0x000fe40003f15000 */
[----:B------:R-:W2:Y:S08]  /*11490*/  MUFU.RCP R8, R3 ;  /* 0x0000000300087308 */ /* 0x000eb00000001000 */
        /* <DEDUP_REMOVED lines=26> */
[----:B------:R-:W-:Y:S01]  /*11640*/  F2FP.BF16.F32.PACK_AB R78, R79, R78 ;  /* 0x0000004e4f4e723e */ /* 0x000fe200000010ff */
[----:B----4-:R-:W-:Y:S01]  /*11650*/  @P1 FMUL.FTZ R6, R6, 0.69314718246459960938 ;  /* 0x3f31721806061820 */ /* 0x010fe20000410000 */
[----:B------:R-:W-:Y:S01]  /*11660*/  F2FP.BF16.F32.PACK_AB R72, R73, R72 ;  /* 0x000000484948723e */ /* 0x000fe200000010ff */
[----:B------:R4:W-:Y:S01]  /*11670*/  STS [R10+0x200], R82 ;  /* 0x000200520a007388 */ /* 0x0009e20000000800 */
[----:B------:R-:W-:Y:S01]  /*11680*/  F2FP.BF16.F32.PACK_AB R74, R75, R74 ;  /* 0x0000004a4b4a723e */ /* 0x000fe200000010ff */
[----:B--2---:R-:W-:Y:S01]  /*11690*/  @P0 FMUL.FTZ R3, R3, 0.69314718246459960938 ;  /* 0x3f31721803030820 */ /* 0x004fe20000410000 */
[----:B------:R-:W-:Y:S01]  /*116a0*/  F2FP.BF16.F32.PACK_AB R68, R69, R68 ;  /* 0x000000444544723e */ /* 0x000fe200000010ff */
[----:B------:R-:W-:Y:S01]  /*116b0*/  STS [R18+0x10], R76 ;  /* 0x0000104c12007388 */ /* 0x000fe20000000800 */
[----:B------:R-:W-:Y:S01]  /*116c0*/  F2FP.BF16.F32.PACK_AB R70, R71, R70 ;  /* 0x000000464746723e */ /* 0x000fe200000010ff */
[----:B-1----:R-:W-:-:S02]  /*116d0*/  @!P2 IMAD.WIDE.U32 R16, R7, R4, RZ ;  /* 0x000000040710a225 */ /* 0x002fc400078e00ff */
[----:B------:R-:W1:Y:S01]  /*116e0*/  @P1 LDC R4, c[0x0][0x458] ;  /* 0x00011600ff041b82 */ /* 0x000e620000000800 */
[----:B------:R5:W-:Y:S01]  /*116f0*/  STS [R18+0x210], R78 ;  /* 0x0002104e12007388 */ /* 0x000be20000000800 */
[----:B------:R-:W-:-:S03]  /*11700*/  @!P2 IMAD R5, R7, R5, R17 ;  /* 0x000000050705a224 */ /* 0x000fc600078e0211 */
[----:B------:R2:W-:Y:S04]  /*11710*/  STS [R14+0x20], R72 ;  /* 0x000020480e007388 */ /* 0x0005e80000000800 */
[----:B------:R2:W-:Y:S04]  /*11720*/  STS [R14+0x220], R74 ;  /* 0x0002204a0e007388 */ /* 0x0005e80000000800 */
[----:B------:R2:W-:Y:S01]  /*11730*/  STS [R86+0x30], R68 ;  /* 0x0000304456007388 */ /* 0x0005e20000000800 */
[----:B----4-:R-:W4:Y:S03]  /*11740*/  @P0 LDC R10, c[0x0][0x458] ;  /* 0x00011600ff0a0b82 */ /* 0x010f260000000800 */
[----:B------:R2:W-:Y:S01]  /*11750*/  STS [R86+0x230], R70 ;  /* 0x0002304656007388 */ /* 0x0005e20000000800 */
[----:B-----5:R-:W-:-:S04]  /*11760*/  @P2 IMAD.WIDE.U32 R18, R103, R8, RZ ;  /* 0x0000000867122225 */ /* 0x020fc800078e00ff */
[----:B------:R-:W-:Y:S01]  /*11770*/  @P2 IMAD R5, R103, R9, R19 ;  /* 0x0000000967052224 */ /* 0x000fe200078e0213 */
[----:B------:R-:W-:Y:S01]  /*11780*/  MOV R9, 0x7f800000 ;  /* 0x7f80000000097802 */ /* 0x000fe20000000f00 */
[C---:B------:R-:W-:Y:S01]  /*11790*/  @!P3 IMAD R8, R7.reuse, R12, R11 ;  /* 0x0000000c0708b224 */ /* 0x040fe200078e020b */
[----:B------:R-:W-:Y:S01]  /*117a0*/  MOV R12, 0x7f800000 ;  /* 0x7f800000000c7802 */ /* 0x000fe20000000f00 */
[-C--:B------:R-:W-:Y:S02]  /*117b0*/  @!P4 IMAD R103, R7, R13.reuse, RZ ;  /* 0x0000000d0767c224 */ /* 0x080fe400078e02ff */
[----:B-1----:R-:W-:Y:S01]  /*117c0*/  @P1 FFMA.FTZ R12, R2, R4, R6 ;  /* 0x00000004020c1223 */ /* 0x002fe20000010006 */
[----:B------:R-:W-:Y:S02]  /*117d0*/  @!P3 IMAD R8, R8, R13, RZ ;  /* 0x0000000d0808b224 */ /* 0x000fe400078e02ff */
[----:B---3--:R-:W-:Y:S02]  /*117e0*/  @P3 IMAD R8, R11, R15, R103 ;  /* 0x0000000f0b083224 */ /* 0x008fe400078e0267 */
[----:B----4-:R-:W-:Y:S01]  /*117f0*/  @P0 FFMA.FTZ R9, R0, R10, R3 ;  /* 0x0000000a00090223 */ /* 0x010fe20000010003 */
[----:B------:R-:W-:Y:S01]  /*11800*/  SHF.R.U32.HI R0, RZ, 0x2, R87 ;  /* 0x00000002ff007819 */ /* 0x000fe20000011657 */
[----:B------:R-:W-:Y:S06]  /*11810*/  BAR.SYNC.DEFER_BLOCKING 0x0 ;  /* 0x0000000000007b1d */ /* 0x000fec0000010000 */
[----:B--2---:R-:W-:Y:S05]  /*11820*/  @P5 BRA `(.L_x_3476) ;  /* 0x00000000003c5947 */ /* 0x004fea0003800000 */
[----:B------:R-:W-:Y:S01]  /*11830*/  SHF.R.U32.HI R87, RZ, 0x1, R87 ;  /* 0x00000001ff577819 */ /* 0x000fe20000011657 */
[----:B------:R-:W1:Y:S01]  /*11840*/  LDCU.64 UR4, c[0x0][0x420] ;  /* 0x00008400ff0477ac */ /* 0x000e620008000a00 */
[----:B------:R-:W-:Y:S02]  /*11850*/  VIADD R8, R8, UR8 ;  /* 0x0000000808087c36 */ /* 0x000fe40008000000 */
[----:B------:R-:W-:Y:S01]  /*11860*/  LOP3.LUT R2, R87, 0x30, RZ, 0xc0, !PT ;  /* 0x0000003057027812 */ /* 0x000fe200078ec0ff */
[----:B------:R-:W-:-:S03]  /*11870*/  VIADD R3, R104, -UR8 ;  /* 0x8000000868037c36 */ /* 0x000fc60008000000 */
        /* <DEDUP_REMOVED lines=10> */
.L_x_3476:
[----:B------:R-:W-:Y:S05]  /*11920*/  BSYNC.RECONVERGENT B0 ;  /* 0x0000000000007941 */ /* 0x000fea0003800200 */
.L_x_3475:
        /* <DEDUP_REMOVED lines=8> */
[----:B------:R-:W2:Y:S01]  /*119b0*/  LDCU.64 UR4, c[0x0][0x410] ;  /* 0x00008200ff0477ac */ /* 0x000ea20008000a00 */
[----:B------:R-:W4:Y:S02]  /*119c0*/  LDS.128 R112, [R114+0x800] ;  /* 0x0008000072707984 */ /* 0x000f240000000c00 */
        /* <DEDUP_REMOVED lines=14> */
[----:B------:R-:W-:-:S05]  /*11ab0*/  @!P0 LEA.HI.X R7, R16, R7, R5, 0x1, P2 ;  /* 0x0000000710078211 */ /* 0x000fca00010f0c05 */
[----:B---3--:R1:W-:Y:S01]  /*11ac0*/  @!P0 STG.E.128 desc[UR6][R6.64], R12 ;  /* 0x0000000c06008986 */ /* 0x0083e2000c101d06 */
        /* <DEDUP_REMOVED lines=13> */
.L_x_3477:
        /* <DEDUP_REMOVED lines=14> */
.L_x_4919:


//--------------------- .text._ZN5flash24flash_fwd_splitkv_kernelI23Flash_fwd_kernel_traitsILi32ELi64ELi128ELi4ELb0ELb0EN7cutlass10bfloat16_tE19Flash_kernel_traitsILi32ELi64ELi128ELi4ES3_EELb1ELb0ELb0ELb0ELb0ELb0ELb1ELb0EEEvNS_16Flash_fwd_paramsE --------------------------
	.section	.text._ZN5flash24flash_fwd_splitkv_kernelI23Flash_fwd_kernel_traitsILi32ELi64ELi128ELi4ELb0ELb0EN7cutlass10bfloat16_tE19Flash_kernel_traitsILi32ELi64ELi128ELi4ES3_EELb1ELb0ELb0ELb0ELb0ELb0ELb1ELb0EEEvNS_16Flash_fwd_paramsE,"ax",@progbits
	.align	128
        .global         _ZN5flash24flash_fwd_splitkv_kernelI23Flash_fwd_kernel_traitsILi32ELi64ELi128ELi4ELb0ELb0EN7cutlass10bfloat16_tE19Flash_kernel_traitsILi32ELi64ELi128ELi4ES3_EELb1ELb0ELb0ELb0ELb0ELb0ELb1ELb0EEEvNS_16Flash_fwd_paramsE
        .type           _ZN5flash24flash_fwd_splitkv_kernelI23Flash_fwd_kernel_traitsILi32ELi64ELi128ELi4ELb0ELb0EN7cutlass10bfloat16_tE19Flash_kernel_traitsILi32ELi64ELi128ELi4ES3_EELb1ELb0ELb0ELb0ELb0ELb0ELb1ELb0EEEvNS_16Flash_fwd_paramsE,@function
        .size           _ZN5flash24flash_fwd_splitkv_kernelI23Flash_fwd_kernel_traitsILi32ELi64ELi128ELi4ELb0ELb0EN7cutlass10bfloat16_tE19Flash_kernel_traitsILi32ELi64ELi128ELi4ES3_EELb1ELb0ELb0ELb0ELb0ELb0ELb1ELb0EEEvNS_16Flash_fwd_paramsE,(.L_x_4920 - _ZN5flash24flash_fwd_splitkv_kernelI23Flash_fwd_kernel_traitsILi32ELi64ELi128ELi4ELb0ELb0EN7cutlass10bfloat16_tE19Flash_kernel_traitsILi32ELi64ELi128ELi4ES3_EELb1ELb0ELb0ELb0ELb0ELb0ELb1ELb0EEEvNS_16Flash_fwd_paramsE)
        .other          _ZN5flash24flash_fwd_splitkv_kernelI23Flash_fwd_kernel_traitsILi32ELi64ELi128ELi4ELb0ELb0EN7cutlass10bfloat16_tE19Flash_kernel_traitsILi32ELi64ELi128ELi4ES3_EELb1ELb0ELb0ELb0ELb0ELb0ELb1ELb0EEEvNS_16Flash_fwd_paramsE,@"STO_CUDA_ENTRY STV_DEFAULT"
_ZN5flash24flash_fwd_splitkv_kernelI23Flash_fwd_kernel_traitsILi32ELi64ELi128ELi4ELb0ELb0EN7cutlass10bfloat16_tE19Flash_kernel_traitsILi32ELi64ELi128ELi4ES3_EELb1ELb0ELb0ELb0ELb0ELb0ELb1ELb0EEEvNS_16Flash_fwd_paramsE:
.text._ZN5flash24flash_fwd_splitkv_kernelI23Flash_fwd_kernel_traitsILi32ELi64ELi128ELi4ELb0ELb0EN7cutlass10bfloat16_tE19Flash_kernel_traitsILi32ELi64ELi128ELi4ES3_EELb1ELb0ELb0ELb0ELb0ELb0ELb1ELb0EEEvNS_16Flash_fwd_paramsE:
[----:B------:R-:W-:Y:S08]  /*0000*/  LDC R1, c[0x0][0x37c] ;  /* 0x0000df00ff017b82 */ /* 0x000ff00000000800 */
[----:B------:R-:W1:Y:S01]  /*0010*/  LDC R7, c[0x0][0x3e0] ;  /* 0x0000f800ff077b82 */ /* 0x000e620000000800 */
[----:B------:R-:W2:Y:S01]  /*0020*/  S2R R10, SR_CTAID.Z ;  /* 0x00000000000a7919 */ /* 0x000ea20000002700 */
[----:B------:R-:W3:Y:S01]  /*0030*/  LDCU.64 UR14, c[0x0][0x358] ;  /* 0x00006b00ff0e77ac */ /* 0x000ee20008000a00 */
[----:B------:R-:W-:Y:S01]  /*0040*/  IMAD.MOV.U32 R13, RZ, RZ, -0x1 ;  /* 0xffffffffff0d7424 */ /* 0x000fe200078e00ff */
[----:B------:R-:W4:Y:S01]  /*0050*/  LDCU.64 UR4, c[0x0][0x470] ;  /* 0x00008e00ff0477ac */ /* 0x000f220008000a00 */
[----:B-1----:R-:W1:Y:S01]  /*0060*/  I2F.U32.RP R4, R7 ;  /* 0x0000000700047306 */ /* 0x002e620000209000 */
[----:B------:R-:W3:Y:S01]  /*0070*/  LDCU.U8 UR6, c[0x0][0x532] ;  /* 0x0000a640ff0677ac */ /* 0x000ee20008000000 */
[----:B------:R-:W-:-:S06]  /*0080*/  ISETP.NE.U32.AND P1, PT, R7, RZ, PT ;  /* 0x000000ff0700720c */ /* 0x000fcc0003f25070 */
        /* <DEDUP_REMOVED lines=21> */
[----:B---3--:R-:W-:-:S08]  /*01e0*/  ISETP.NE.AND P5, PT, RZ, UR6, PT ;  /* 0x00000006ff007c0c */ /* 0x008fd0000bfa5270 */
[----:B------:R-:W-:Y:S01]  /*01f0*/  @P2 VIADD R149, R149, 0x1 ;  /* 0x0000000195952836 */ /* 0x000fe20000000000 */
[----:B------:R-:W-:-:S05]  /*0200*/  @!P1 LOP3.LUT R149, RZ, R7, RZ, 0x33, !PT ;  /* 0x00000007ff959212 */ /* 0x000fca00078e33ff */
[C---:B------:R-:W-:Y:S02]  /*0210*/  IMAD.SHL.U32 R11, R149.reuse, 0x4, RZ ;  /* 0x00000004950b7824 */ /* 0x040fe400078e00ff */
[----:B--2---:R-:W-:Y:S01]  /*0220*/  IMAD.WIDE.U32 R4, R149, 0x4, R4 ;  /* 0x0000000495047825 */ /* 0x004fe200078e0004 */
[----:B-1----:R-:W-:-:S04]  /*0230*/  ISETP.EQ.U32.AND P6, PT, R2, RZ, PT ;  /* 0x000000ff0200720c */ /* 0x002fc80003fc2070 */
[----:B------:R-:W5:Y:S01]  /*0240*/  @P0 LDG.E R13, desc[UR14][R4.64] ;  /* 0x0000000e040d0981 */ /* 0x000f62000c1e1900 */
[----:B------:R-:W-:-:S03]  /*0250*/  ISETP.EQ.OR.EX P6, PT, R3, RZ, !P5, P6 ;  /* 0x000000ff0300720c */ /* 0x000fc60006fc2760 */
[----:B------:R1:W5:Y:S01]  /*0260*/  @P4 LDG.E R0, desc[UR14][R4.64+0x4] ;  /* 0x0000040e04004981 */ /* 0x000362000c1e1900 */
[----:B------:R-:W-:Y:S02]  /*0270*/  SHF.R.U32.HI R6, RZ, 0x1e, R149 ;  /* 0x0000001eff067819 */ /* 0x000fe40000011695 */
[----:B------:R-:W-:Y:S02]  /*0280*/  IADD3 R8, P1, PT, R11, R2, RZ ;  /* 0x000000020b087210 */ /* 0x000fe40007f3e0ff */
[----:B------:R-:W-:Y:S02]  /*0290*/  ISETP.NE.U32.AND P2, PT, R2, RZ, PT ;  /* 0x000000ff0200720c */ /* 0x000fe40003f45070 */
[----:B----4-:R-:W-:Y:S01]  /*02a0*/  ISETP.NE.U32.AND P3, PT, RZ, UR4, PT ;  /* 0x00000004ff007c0c */ /* 0x010fe2000bf65070 */
[----:B------:R-:W-:Y:S01]  /*02b0*/  IMAD.X R9, R6, 0x1, R3, P1 ;  /* 0x0000000106097824 */ /* 0x000fe200008e0603 */
[----:B------:R-:W-:Y:S02]  /*02c0*/  ISETP.NE.AND.EX P2, PT, R3, RZ, PT, P2 ;  /* 0x000000ff0300720c */ /* 0x000fe40003f45320 */
[----:B------:R-:W-:-:S11]  /*02d0*/  ISETP.NE.AND.EX P3, PT, RZ, UR5, PT, P3 ;  /* 0x00000005ff007c0c */ /* 0x000fd6000bf65330 */
[----:B------:R-:W2:Y:S02]  /*02e0*/  @!P2 LDC R17, c[0x0][0x438] ;  /* 0x00010e00ff11ab82 */ /* 0x000ea40000000800 */
[----:B------:R-:W-:Y:S01]  /*02f0*/  @P3 IADD3 R2, P0, PT, R11, UR4, RZ ;  /* 0x000000040b023c10 */ /* 0x000fe2000ff1e0ff */
[----:B-1----:R-:W-:-:S03]  /*0300*/  IMAD.MOV.U32 R5, RZ, RZ, -0x1 ;  /* 0xffffffffff057424 */ /* 0x002fc600078e00ff */
[----:B------:R-:W-:-:S03]  /*0310*/  @P3 IADD3.X R3, PT, PT, R6, UR5, RZ, P0, !PT ;  /* 0x0000000506033c10 */ /* 0x000fc600087fe4ff */
[----:B------:R1:W5:Y:S01]  /*0320*/  @!P6 LDG.E R5, desc[UR14][R8.64] ;  /* 0x0000000e0805e981 */ /* 0x000362000c1e1900 */
[----:B------:R-:W-:Y:S05]  /*0330*/  @!P2 BRA `(.L_x_3478) ;  /* 0x00000000000ca947 */ /* 0x000fea0003800000 */
[----:B------:R-:W2:Y:S02]  /*0340*/  @P5 LDG.E R4, desc[UR14][R8.64+0x4] ;  /* 0x0000040e08045981 */ /* 0x000ea4000c1e1900 */
[----:B--2--5:R-:W-:-:S06]  /*0350*/  @P5 IADD3 R17, PT, PT, R4, -R5, RZ ;  /* 0x8000000504115210 */ /* 0x024fcc0007ffe0ff */
[----:B------:R3:W5:Y:S02]  /*0360*/  @!P5 LDG.E R17, desc[UR14][R8.64] ;  /* 0x0000000e0811d981 */ /* 0x000764000c1e1900 */
.L_x_3478:
        /* <DEDUP_REMOVED lines=15> */
[----:B------:R-:W3:Y:S07]  /*0460*/  S2R R86, SR_TID.X ;  /* 0x0000000000567919 */ /* 0x000eee0000002100 */
[----:B------:R-:W4:Y:S08]  /*0470*/  LDC R2, c[0x0][0x438] ;  /* 0x00010e00ff027b82 */ /* 0x000f300000000800 */
[----:B------:R-:W5:Y:S01]  /*0480*/  LDC R105, c[0x0][0x508] ;  /* 0x00014200ff697b82 */ /* 0x000f620000000800 */
        /* <DEDUP_REMOVED lines=23> */
[----:B------:R-:W3:Y:S03]  /*0600*/  S2R R12, SR_CTAID.Y ;  /* 0x00000000000c7919 */ /* 0x000ee60000002600 */
[----:B------:R-:W-:Y:S02]  /*0610*/  ISETP.GT.U32.AND P2, PT, R16, R19, PT ;  /* 0x000000131000720c */ /* 0x000fe40003f44070 */
[----:B-1----:R-:W-:Y:S01]  /*0620*/  @!P0 ISETP.NE.U32.AND P3, PT, R2, RZ, PT ;  /* 0x000000ff0200820c */ /* 0x002fe20003f65070 */
[----:B------:R-:W-:-:S10]  /*0630*/  @P0 IMAD.IADD R2, R23, 0x1, -R4 ;  /* 0x0000000117020824 */ /* 0x000fd400078e0a04 */
[----:B------:R-:W-:Y:S01]  /*0640*/  @!P2 IMAD.IADD R19, R19, 0x1, -R16 ;  /* 0x000000011313a824 */ /* 0x000fe200078e0a10 */
[----:B------:R-:W-:Y:S01]  /*0650*/  @!P0 ISETP.NE.AND.EX P3, PT, R3, RZ, PT, P3 ;  /* 0x000000ff0300820c */ /* 0x000fe20003f65330 */
[----:B------:R-:W-:Y:S01]  /*0660*/  @!P2 VIADD R15, R15, 0x1 ;  /* 0x000000010f0fa836 */ /* 0x000fe20000000000 */
[----:B------:R-:W-:Y:S02]  /*0670*/  ISETP.NE.AND P2, PT, R14, RZ, PT ;  /* 0x000000ff0e00720c */ /* 0x000fe40003f45270 */
[----:B------:R-:W-:Y:S01]  /*0680*/  ISETP.GE.U32.AND P4, PT, R19, R16, PT ;  /* 0x000000101300720c */ /* 0x000fe20003f86070 */
[----:B------:R-:W-:Y:S01]  /*0690*/  VIADD R16, R8, 0x1 ;  /* 0x0000000108107836 */ /* 0x000fe20000000000 */
[----:B----4-:R-:W-:-:S03]  /*06a0*/  @!P0 SEL R18, R18, RZ, P3 ;  /* 0x000000ff12128207 */ /* 0x010fc60001800000 */
[----:B------:R-:W-:Y:S01]  /*06b0*/  IMAD R16, R16, 0x40, -R9 ;  /* 0x0000004010107824 */ /* 0x000fe200078e0a09 */
[----:B--2---:R-:W-:-:S05]  /*06c0*/  @!P0 IADD3 R2, PT, PT, R18, R17, -R4 ;  /* 0x0000001112028210 */ /* 0x004fca0007ffe804 */
[----:B------:R-:W-:Y:S02]  /*06d0*/  VIADD R17, R2, 0x7f ;  /* 0x0000007f02117836 */ /* 0x000fe40000000000 */
[----:B------:R-:W-:-:S03]  /*06e0*/  @P4 VIADD R15, R15, 0x1 ;  /* 0x000000010f0f4836 */ /* 0x000fc60000000000 */
[----:B-----5:R-:W-:Y:S01]  /*06f0*/  IADD3 R3, PT, PT, R17, R105, R16 ;  /* 0x0000006911037210 */ /* 0x020fe20007ffe010 */
[----:B------:R-:W-:Y:S01]  /*0700*/  @!P1 IMAD.MOV R15, RZ, RZ, -R15 ;  /* 0x000000ffff0f9224 */ /* 0x000fe200078e0a0f */
[----:B------:R-:W-:Y:S02]  /*0710*/  SHF.R.S32.HI R16, RZ, 0x1f, R17 ;  /* 0x0000001fff107819 */ /* 0x000fe40000011411 */
[----:B------:R-:W-:Y:S02]  /*0720*/  @!P2 LOP3.LUT R15, RZ, R14, RZ, 0x33, !PT ;  /* 0x0000000eff0fa212 */ /* 0x000fe400078e33ff */
[----:B------:R-:W-:Y:S02]  /*0730*/  SHF.R.S32.HI R14, RZ, 0x1f, R3 ;  /* 0x0000001fff0e7819 */ /* 0x000fe40000011403 */
[----:B------:R-:W-:Y:S01]  /*0740*/  LEA.HI R16, R16, R17, RZ, 0x7 ;  /* 0x0000001110107211 */ /* 0x000fe200078f38ff */
[----:B---3--:R-:W-:Y:S01]  /*0750*/  IMAD R140, R15, R12, RZ ;  /* 0x0000000c0f8c7224 */ /* 0x008fe200078e02ff */
[----:B------:R-:W-:-:S02]  /*0760*/  LEA.HI R14, R14, R3, RZ, 0x7 ;  /* 0x000000030e0e7211 */ /* 0x000fc400078f38ff */
[----:B------:R-:W-:Y:S02]  /*0770*/  SHF.R.S32.HI R16, RZ, 0x7, R16 ;  /* 0x00000007ff107819 */ /* 0x000fe40000011410 */
[----:B------:R-:W-:Y:S01]  /*0780*/  SHF.R.S32.HI R3, RZ, 0x7, R14 ;  /* 0x00000007ff037819 */ /* 0x000fe2000001140e */
[----:B------:R-:W-:Y:S01]  /*0790*/  IMAD.MOV R14, RZ, RZ, -R149 ;  /* 0x000000ffff0e7224 */ /* 0x000fe200078e0a95 */
[----:B------:R-:W-:-:S03]  /*07a0*/  VIADDMNMX R16, R140, R15, R16, PT ;  /* 0x0000000f8c107246 */ /* 0x000fc60003800110 */
[----:B------:R-:W-:Y:S01]  /*07b0*/  IMAD R10, R7, R14, R10 ;  /* 0x0000000e070a7224 */ /* 0x000fe200078e020a */
[----:B------:R-:W-:-:S04]  /*07c0*/  VIMNMX R3, PT, PT, R16, R3, PT ;  /* 0x0000000310037248 */ /* 0x000fc80003fe0100 */
[----:B------:R-:W-:-:S13]  /*07d0*/  ISETP.GE.AND P0, PT, R140, R3, PT ;  /* 0x000000038c00720c */ /* 0x000fda0003f06270 */
[----:B------:R-:W-:Y:S05]  /*07e0*/  @!P0 BRA `(.L_x_3479) ;  /* 0x0000000000c48947 */ /* 0x000fea0003800000 */
[----:B------:R-:W1:Y:S01]  /*07f0*/  LDC.64 R2, c[0x0][0x430] ;  /* 0x00010c00ff027b82 */ /* 0x000e620000000a00 */
[----:B------:R-:W2:Y:S01]  /*0800*/  LDCU UR5, c[0x0][0x44c] ;  /* 0x00008980ff0577ac */ /* 0x000ea20008000800 */
[----:B------:R-:W-:Y:S01]  /*0810*/  IMAD.SHL.U32 R5, R86, 0x4, RZ ;  /* 0x0000000456057824 */ /* 0x000fe200078e00ff */
[----:B------:R-:W-:Y:S01]  /*0820*/  SHF.R.U32.HI R86, RZ, 0x3, R86 ;  /* 0x00000003ff567819 */ /* 0x000fe20000011656 */
[----:B------:R-:W-:Y:S01]  /*0830*/  IMAD.IADD R9, R9, 0x1, -R0 ;  /* 0x0000000109097824 */ /* 0x000fe200078e0a00 */
[----:B------:R-:W3:Y:S03]  /*0840*/  LDCU UR4, c[0x0][0x440] ;  /* 0x00008800ff0477ac */ /* 0x000ee60008000800 */
[----:B------:R-:W-:Y:S01]  /*0850*/  VIADD R4, R86, 0x10 ;  /* 0x0000001056047836 */ /* 0x000fe20000000000 */
[----:B------:R-:W4:Y:S01]  /*0860*/  LDCU.64 UR6, c[0x0][0x3f8] ;  /* 0x00007f00ff0677ac */ /* 0x000f220008000a00 */
[----:B-1----:R-:W-:-:S04]  /*0870*/  IMAD R2, R12, R2, R149 ;  /* 0x000000020c027224 */ /* 0x002fc800078e0295 */
        /* <DEDUP_REMOVED lines=40> */
.L_x_3479:
        /* <DEDUP_REMOVED lines=9> */
.L_x_3480:
        /* <DEDUP_REMOVED lines=99> */
.L_x_3481:
        /* <DEDUP_REMOVED lines=9> */
[----:B-1----:R-:W-:-:S04]  /*1250*/  IMAD.WIDE.U32 R14, R4, R84, RZ ;  /* 0x00000054040e7225 */ /* 0x002fc800078e00ff */
[----:B------:R-:W-:-:S05]  /*1260*/  IMAD R11, R4, R85, R11 ;  /* 0x00000055040b7224 */ /* 0x000fca00078e020b */
[----:B------:R-:W-:-:S03]  /*1270*/  IADD3 R15, PT, PT, R15, R11, RZ ;  /* 0x0000000b0f0f7210 */ /* 0x000fc60007ffe0ff */
[----:B------:R-:W-:-:S05]  /*1280*/  IMAD.WIDE.U32 R18, R7, UR4, R14 ;  /* 0x0000000407127c25 */ /* 0x000fca000f8e000e */
[----:B------:R-:W-:Y:S01]  /*1290*/  IADD3 R19, PT, PT, R19, R6, RZ ;  /* 0x0000000613137210 */ /* 0x000fe20007ffe0ff */
[----:B------:R-:W-:Y:S05]  /*12a0*/  BRA `(.L_x_3484) ;  /* 0x0000000000187947 */ /* 0x000fea0003800000 */
.L_x_3483:
[----:B------:R-:W2:Y:S01]  /*12b0*/  LDC.64 R84, c[0x0][0x3b8] ;  /* 0x0000ee00ff547b82 */ /* 0x000ea20000000a00 */
[----:B-1----:R-:W-:-:S05]  /*12c0*/  IADD3 R14, PT, PT, R4, R5, RZ ;  /* 0x00000005040e7210 */ /* 0x002fca0007ffe0ff */
[C---:B--2---:R-:W-:Y:S02]  /*12d0*/  IMAD R19, R14.reuse, R85, RZ ;  /* 0x000000550e137224 */ /* 0x044fe400078e02ff */
[----:B------:R-:W-:-:S05]  /*12e0*/  IMAD.WIDE.U32 R14, R14, R84, RZ ;  /* 0x000000540e0e7225 */ /* 0x000fca00078e00ff */
[----:B------:R-:W-:Y:S02]  /*12f0*/  IADD3 R19, PT, PT, R15, R19, RZ ;  /* 0x000000130f137210 */ /* 0x000fe40007ffe0ff */
[----:B------:R-:W-:Y:S02]  /*1300*/  MOV R18, R14 ;  /* 0x0000000e00127202 */ /* 0x000fe40000000f00 */
.L_x_3484:
        /* <DEDUP_REMOVED lines=14> */
.L_x_3485:
[----:B------:R-:W1:Y:S01]  /*13f0*/  LDC.64 R100, c[0x0][0x3c0] ;  /* 0x0000f000ff647b82 */ /* 0x000e620000000a00 */
[----:B------:R-:W-:-:S05]  /*1400*/  IADD3 R4, PT, PT, R4, R5, RZ ;  /* 0x0000000504047210 */ /* 0x000fca0007ffe0ff */
[C---:B-1----:R-:W-:Y:S02]  /*1410*/  IMAD R21, R4.reuse, R101, RZ ;  /* 0x0000006504157224 */ /* 0x042fe400078e02ff */
[----:B------:R-:W-:-:S05]  /*1420*/  IMAD.WIDE.U32 R4, R4, R100, RZ ;  /* 0x0000006404047225 */ /* 0x000fca00078e00ff */
[----:B------:R-:W-:Y:S02]  /*1430*/  IADD3 R21, PT, PT, R5, R21, RZ ;  /* 0x0000001505157210 */ /* 0x000fe40007ffe0ff */
[----:B------:R-:W-:-:S07]  /*1440*/  MOV R20, R4 ;  /* 0x0000000400147202 */ /* 0x000fce0000000f00 */
.L_x_3486:
[----:B------:R-:W1:Y:S01]  /*1450*/  LDC R11, c[0x0][0x3e8] ;  /* 0x0000fa00ff0b7b82 */ /* 0x000e620000000800 */
[----:B------:R-:W-:Y:S02]  /*1460*/  LEA R12, R3, 0xffffff80, 0x7 ;  /* 0xffffff80030c7811 */ /* 0x000fe400078e38ff */
[----:B------:R-:W-:-:S03]  /*1470*/  CS2R R150, SRZ ;  /* 0x0000000000967805 */ /* 0x000fc6000001ff00 */
[----:B------:R-:W-:-:S04]  /*1480*/  IMAD.WIDE.U32 R18, R12, R84, R18 ;  /* 0x000000540c127225 */ /* 0x000fc800078e0012 */
[----:B------:R-:W-:Y:S01]  /*1490*/  IMAD.WIDE.U32 R20, R12, R100, R20 ;  /* 0x000000640c147225 */ /* 0x000fe200078e0014 */
[----:B-1----:R-:W-:-:S04]  /*14a0*/  IABS R4, R11 ;  /* 0x0000000b00047213 */ /* 0x002fc80000000000 */
        /* <DEDUP_REMOVED lines=10> */
[----:B------:R-:W-:Y:S01]  /*1550*/  IMAD.HI.U32 R16, R15, R6, RZ ;  /* 0x000000060f107227 */ /* 0x000fe200078e00ff */
[----:B------:R-:W-:-:S04]  /*1560*/  SHF.R.S32.HI R15, RZ, 0x1f, R12 ;  /* 0x0000001fff0f7819 */ /* 0x000fc8000001140c */
[----:B------:R-:W-:Y:S01]  /*1570*/  IADD3 R5, PT, PT, -R16, RZ, RZ ;  /* 0x000000ff10057210 */ /* 0x000fe20007ffe1ff */
[C---:B------:R-:W-:Y:S02]  /*1580*/  IMAD R14, R15.reuse, R100, RZ ;  /* 0x000000640f0e7224 */ /* 0x040fe400078e02ff */
[----:B------:R-:W-:Y:S02]  /*1590*/  IMAD R15, R15, R84, RZ ;  /* 0x000000540f0f7224 */ /* 0x000fe400078e02ff */
[----:B------:R-:W-:Y:S02]  /*15a0*/  IMAD R5, R4, R5, R6 ;  /* 0x0000000504057224 */ /* 0x000fe400078e0206 */
[----:B------:R-:W1:Y:S01]  /*15b0*/  LDC.64 R6, c[0x0][0x3d8] ;  /* 0x0000f600ff067b82 */ /* 0x000e620000000a00 */
[----:B------:R-:W-:Y:S02]  /*15c0*/  IMAD R15, R12, R85, R15 ;  /* 0x000000550c0f7224 */ /* 0x000fe400078e020f */
[----:B------:R-:W-:Y:S01]  /*15d0*/  ISETP.GT.U32.AND P0, PT, R4, R5, PT ;  /* 0x000000050400720c */ /* 0x000fe20003f04070 */
[----:B------:R-:W-:-:S02]  /*15e0*/  IMAD R17, R12, R101, R14 ;  /* 0x000000650c117224 */ /* 0x000fc400078e020e */
[----:B------:R-:W-:-:S03]  /*15f0*/  IADD3 R19, PT, PT, R19, R15, RZ ;  /* 0x0000000f13137210 */ /* 0x000fc60007ffe0ff */
[----:B------:R-:W-:-:S07]  /*1600*/  IADD3 R21, PT, PT, R21, R17, RZ ;  /* 0x0000001115157210 */ /* 0x000fce0007ffe0ff */
        /* <DEDUP_REMOVED lines=20> */
.L_x_3482:
[----:B------:R-:W-:Y:S01]  /*1750*/  ISETP.NE.AND P0, PT, R13, -0x1, PT ;  /* 0xffffffff0d00780c */ /* 0x000fe20003f05270 */
[----:B------:R-:W1:Y:S01]  /*1760*/  LDCU.64 UR4, c[0x0][0x3c8] ;  /* 0x00007900ff0477ac */ /* 0x000e620008000a00 */
[C---:B------:R-:W-:Y:S01]  /*1770*/  IMAD.SHL.U32 R147, R86.reuse, 0x8, RZ ;  /* 0x0000000856937824 */ /* 0x040fe200078e00ff */
[----:B------:R-:W2:Y:S01]  /*1780*/  S2UR UR12, SR_CgaCtaId ;  /* 0x00000000000c79c3 */ /* 0x000ea20000008800 */
[----:B------:R-:W-:Y:S01]  /*1790*/  LOP3.LUT R146, R86, 0x18, RZ, 0xc0, !PT ;  /* 0x0000001856927812 */ /* 0x000fe200078ec0ff */
[----:B------:R-:W3:Y:S01]  /*17a0*/  LDCU.64 UR10, c[0x0][0x388] ;  /* 0x00007100ff0a77ac */ /* 0x000ee20008000a00 */
[----:B------:R-:W-:Y:S01]  /*17b0*/  IADD3 R139, PT, PT, -R0, R9, RZ ;  /* 0x00000009008b7210 */ /* 0x000fe20007ffe1ff */
[----:B------:R-:W-:Y:S01]  /*17c0*/  BSSY.RECONVERGENT B0, `(.L_x_3487) ;  /* 0x000003c000007945 */ /* 0x000fe20003800200 */
[C---:B------:R-:W-:Y:S01]  /*17d0*/  LOP3.LUT R103, R147.reuse, 0x18, RZ, 0xc0, !PT ;  /* 0x0000001893677812 */ /* 0x040fe200078ec0ff */
[----:B------:R-:W4:Y:S01]  /*17e0*/  LDCU.64 UR6, c[0x0][0x390] ;  /* 0x00007200ff0677ac */ /* 0x000f220008000a00 */
[----:B------:R-:W-:-:S02]  /*17f0*/  LOP3.LUT R87, R147, 0xd8, RZ, 0xc0, !PT ;  /* 0x000000d893577812 */ /* 0x000fc400078ec0ff */
[----:B------:R-:W-:Y:S01]  /*1800*/  IADD3 R16, P1, PT, R103, R16, RZ ;  /* 0x0000001067107210 */ /* 0x000fe20007f3e0ff */
[----:B------:R-:W5:Y:S01]  /*1810*/  @!P0 LDC.64 R6, c[0x0][0x398] ;  /* 0x0000e600ff068b82 */ /* 0x000f620000000a00 */
[----:B------:R-:W-:-:S03]  /*1820*/  LOP3.LUT R87, R87, R146, RZ, 0x3c, !PT ;  /* 0x0000009257577212 */ /* 0x000fc600078e3cff */
[----:B------:R-:W-:-:S04]  /*1830*/  IMAD.X R17, RZ, RZ, R12, P1 ;  /* 0x000000ffff117224 */ /* 0x000fc800008e060c */
[----:B------:R-:W1:Y:S01]  /*1840*/  @P0 LDC.64 R4, c[0x0][0x3b0] ;  /* 0x0000ec00ff040b82 */ /* 0x000e620000000a00 */
[----:B-----5:R-:W-:-:S04]  /*1850*/  @!P0 IMAD.WIDE.U32 R20, R149, R6, RZ ;  /* 0x0000000695148225 */ /* 0x020fc800078e00ff */
[----:B------:R-:W-:Y:S02]  /*1860*/  @!P0 IMAD.MOV.U32 R6, RZ, RZ, R20 ;  /* 0x000000ffff068224 */ /* 0x000fe400078e0014 */
[----:B------:R-:W-:Y:S02]  /*1870*/  @!P0 IMAD R7, R149, R7, R21 ;  /* 0x0000000795078224 */ /* 0x000fe400078e0215 */
[----:B-1----:R-:W-:Y:S01]  /*1880*/  @P0 IMAD.WIDE.U32 R18, R13, R4, RZ ;  /* 0x000000040d120225 */ /* 0x002fe200078e00ff */
[----:B------:R-:W-:-:S03]  /*1890*/  LOP3.LUT R4, R147, 0x1f20, RZ, 0xc0, !PT ;  /* 0x00001f2093047812 */ /* 0x000fc600078ec0ff */
[----:B------:R-:W-:Y:S01]  /*18a0*/  @P0 IMAD.MOV.U32 R6, RZ, RZ, R18 ;  /* 0x000000ffff060224 */ /* 0x000fe200078e0012 */
[----:B------:R-:W-:Y:S01]  /*18b0*/  LOP3.LUT R87, R4, R87, RZ, 0xfc, !PT ;  /* 0x0000005704577212 */ /* 0x000fe200078efcff */
[----:B------:R-:W-:Y:S01]  /*18c0*/  @P0 IMAD R7, R13, R5, R19 ;  /* 0x000000050d070224 */ /* 0x000fe200078e0213 */
[----:B------:R-:W-:Y:S02]  /*18d0*/  SHF.R.S32.HI R13, RZ, 0x1f, R10 ;  /* 0x0000001fff0d7819 */ /* 0x000fe4000001140a */
[----:B------:R-:W-:-:S03]  /*18e0*/  IADD3 R6, P0, PT, R103, R6, RZ ;  /* 0x0000000667067210 */ /* 0x000fc60007f1e0ff */
[----:B------:R-:W-:Y:S01]  /*18f0*/  IMAD R13, R13, UR4, RZ ;  /* 0x000000040d0d7c24 */ /* 0x000fe2000f8e02ff */
[----:B------:R-:W-:Y:S02]  /*1900*/  IADD3.X R7, PT, PT, RZ, R7, RZ, P0, !PT ;  /* 0x00000007ff077210 */ /* 0x000fe400007fe4ff */
[----:B------:R-:W-:Y:S01]  /*1910*/  IADD3 R4, P0, PT, R103, R14, RZ ;  /* 0x0000000e67047210 */ /* 0x000fe20007f1e0ff */
[C---:B------:R-:W-:Y:S01]  /*1920*/  IMAD R13, R10.reuse, UR5, R13 ;  /* 0x000000050a0d7c24 */ /* 0x040fe2000f8e020d */
[----:B------:R-:W-:Y:S01]  /*1930*/  UMOV UR5, 0x400 ;  /* 0x0000040000057882 */ /* 0x000fe20000000000 */
[----:B------:R-:W-:Y:S01]  /*1940*/  IMAD.WIDE.U32 R6, R10, UR4, R6 ;  /* 0x000000040a067c25 */ /* 0x000fe2000f8e0006 */
[----:B------:R-:W-:Y:S01]  /*1950*/  SHF.R.U32.HI R10, RZ, 0x2, R86 ;  /* 0x00000002ff0a7819 */ /* 0x000fe20000011656 */
[----:B--2---:R-:W-:Y:S02]  /*1960*/  ULEA UR5, UR12, UR5, 0x18 ;  /* 0x000000050c057291 */ /* 0x004fe4000f8ec0ff */
[----:B------:R-:W-:Y:S01]  /*1970*/  IMAD.X R5, RZ, RZ, R11, P0 ;  /* 0x000000ffff057224 */ /* 0x000fe200000e060b */
[C---:B------:R-:W-:Y:S01]  /*1980*/  ISETP.GE.AND P2, PT, R10.reuse, R139, PT ;  /* 0x0000008b0a00720c */ /* 0x040fe20003f46270 */
[----:B------:R-:W-:Y:S01]  /*1990*/  IMAD.WIDE.U32 R16, R10, R84, R16 ;  /* 0x000000540a107225 */ /* 0x000fe200078e0010 */
[----:B------:R-:W-:-:S02]  /*19a0*/  IADD3 R13, PT, PT, R7, R13, RZ ;  /* 0x0000000d070d7210 */ /* 0x000fc40007ffe0ff */
[----:B------:R-:W-:Y:S01]  /*19b0*/  LEA R87, R87, UR5, 0x1 ;  /* 0x0000000557577c11 */ /* 0x000fe2000f8e08ff */
[----:B------:R-:W-:Y:S01]  /*19c0*/  IMAD.WIDE.U32 R4, R10, R100, R4 ;  /* 0x000000640a047225 */ /* 0x000fe200078e0004 */
[----:B---3--:R-:W-:-:S03]  /*19d0*/  LEA R142, P1, R16, UR10, 0x1 ;  /* 0x0000000a108e7c11 */ /* 0x008fc6000f8208ff */
[----:B------:R-:W-:Y:S01]  /*19e0*/  IMAD R141, R10, R85, R17 ;  /* 0x000000550a8d7224 */ /* 0x000fe200078e0211 */
[----:B----4-:R-:W-:Y:S01]  /*19f0*/  LEA R144, P0, R4, UR6, 0x1 ;  /* 0x0000000604907c11 */ /* 0x010fe2000f8008ff */
[----:B------:R-:W-:Y:S02]  /*1a00*/  IMAD R145, R10, R101, R5 ;  /* 0x000000650a917224 */ /* 0x000fe400078e0205 */
[----:B------:R-:W-:Y:S01]  /*1a10*/  IMAD.MOV.U32 R11, RZ, RZ, RZ ;  /* 0x000000ffff0b7224 */ /* 0x000fe200078e00ff */
[----:B------:R-:W-:Y:S02]  /*1a20*/  LEA.HI.X R141, R16, UR11, R141, 0x1, P1 ;  /* 0x0000000b108d7c11 */ /* 0x000fe400088f0c8d */
[----:B------:R-:W-:Y:S01]  /*1a30*/  LEA.HI.X R145, R4, UR7, R145, 0x1, P0 ;  /* 0x0000000704917c11 */ /* 0x000fe200080f0c91 */
[----:B------:R-:W-:Y:S01]  /*1a40*/  IMAD.WIDE.U32 R14, R8, 0x40, R10 ;  /* 0x00000040080e7825 */ /* 0x000fe200078e000a */
        /* <DEDUP_REMOVED lines=18> */
.L_x_3489:
[----:B------:R2:W-:Y:S02]  /*1b70*/  STS.128 [R87], RZ ;  /* 0x000000ff57007388 */ /* 0x0005e40000000c00 */
.L_x_3488:
[----:B------:R-:W-:Y:S05]  /*1b80*/  BSYNC.RECONVERGENT B0 ;  /* 0x0000000000007941 */ /* 0x000fea0003800200 */
.L_x_3487:
        /* <DEDUP_REMOVED lines=26> */
.L_x_3491:
[----:B------:R-:W-:Y:S05]  /*1d30*/  BSYNC.RECONVERGENT B0 ;  /* 0x0000000000007941 */ /* 0x000fea0003800200 */
.L_x_3490:
[----:B------:R-:W-:Y:S01]  /*1d40*/  BSSY.RECONVERGENT B0, `(.L_x_3492) ;  /* 0x000000e000007945 */ /* 0x000fe20003800200 */
[C---:B----4-:R-:W-:Y:S02]  /*1d50*/  SHF.L.U64.HI R6, R84.reuse, 0x5, R85 ;  /* 0x0000000554067819 */ /* 0x050fe40000010255 */
[----:B------:R-:W-:Y:S01]  /*1d60*/  SHF.L.U32 R15, R84, 0x5, RZ ;  /* 0x00000005540f7819 */ /* 0x000fe200000006ff */
        /* <DEDUP_REMOVED lines=10> */
.L_x_3494:
[----:B------:R4:W-:Y:S02]  /*1e10*/  STS.128 [R87+0x1000], RZ ;  /* 0x001000ff57007388 */ /* 0x0009e40000000c00 */
.L_x_3493:
[----:B------:R-:W-:Y:S05]  /*1e20*/  BSYNC.RECONVERGENT B0 ;  /* 0x0000000000007941 */ /* 0x000fea0003800200 */
.L_x_3492:
[----:B------:R-:W-:Y:S01]  /*1e30*/  ISETP.GE.AND P3, PT, R5, R4, PT ;  /* 0x000000040500720c */ /* 0x000fe20003f66270 */
[C---:B------:R-:W-:Y:S01]  /*1e40*/  VIADD R13, R10.reuse, 0x40 ;  /* 0x000000400a0d7836 */ /* 0x040fe20000000000 */
[----:B------:R-:W-:Y:S01]  /*1e50*/  LEA R14, P0, R15, R142, 0x1 ;  /* 0x0000008e0f0e7211 */ /* 0x000fe200078008ff */
        /* <DEDUP_REMOVED lines=14> */
.L_x_3496:
[----:B------:R-:W-:Y:S05]  /*1f40*/  BSYNC.RECONVERGENT B0 ;  /* 0x0000000000007941 */ /* 0x000fea0003800200 */
.L_x_3495:
        /* <DEDUP_REMOVED lines=12> */
.L_x_3498:
[----:B------:R-:W-:Y:S05]  /*2010*/  BSYNC.RECONVERGENT B0 ;  /* 0x0000000000007941 */ /* 0x000fea0003800200 */
.L_x_3497:
        /* <DEDUP_REMOVED lines=12> */
.L_x_3500:
[----:B------:R-:W-:Y:S05]  /*20e0*/  BSYNC.RECONVERGENT B0 ;  /* 0x0000000000007941 */ /* 0x000fea0003800200 */
.L_x_3499:
        /* <DEDUP_REMOVED lines=9> */
[----:B------:R-:W-:Y:S01]  /*2180*/  IADD3 R105, PT, PT, R10, R105, R2 ;  /* 0x000000690a697210 */ /* 0x000fe20007ffe002 */
        /* <DEDUP_REMOVED lines=11> */
.L_x_3503:
[----:B------:R1:W-:Y:S01]  /*2240*/  STS.128 [R87+0x3000], RZ ;  /* 0x003000ff57007388 */ /* 0x0003e20000000c00 */
[----:B------:R-:W-:Y:S05]  /*2250*/  BRA `(.L_x_3504) ;  /* 0x0000000000047947 */ /* 0x000fea0003800000 */
.L_x_3502:
[----:B------:R1:W-:Y:S02]  /*2260*/  STS.128 [R87+0x3000], RZ ;  /* 0x003000ff57007388 */ /* 0x0003e40000000c00 */
.L_x_3504:
[----:B------:R-:W-:Y:S05]  /*2270*/  BSYNC.RECONVERGENT B0 ;  /* 0x0000000000007941 */ /* 0x000fea0003800200 */
.L_x_3501:
[-C--:B------:R-:W-:Y:S01]  /*2280*/  ISETP.GE.AND P3, PT, R5, R4.reuse, PT ;  /* 0x000000040500720c */ /* 0x080fe20003f66270 */
[C---:B------:R-:W-:Y:S01]  /*2290*/  IMAD.SHL.U32 R110, R86.reuse, 0x20, RZ ;  /* 0x00000020566e7824 */ /* 0x040fe200078e00ff */
[-C--:B------:R-:W-:Y:S01]  /*22a0*/  ISETP.GE.AND P1, PT, R7, R4.reuse, PT ;  /* 0x000000040700720c */ /* 0x080fe20003f26270 */
[C---:B------:R-:W-:Y:S01]  /*22b0*/  IMAD.SHL.U32 R11, R86.reuse, 0x10, RZ ;  /* 0x00000010560b7824 */ /* 0x040fe200078e00ff */
        /* <DEDUP_REMOVED lines=8> */
[----:B------:R-:W-:Y:S02]  /*2340*/  LEA R4, P0, R9, R144, 0x1 ;  /* 0x0000009009047211 */ /* 0x000fe400078008ff */
[----:B------:R-:W-:Y:S02]  /*2350*/  LOP3.LUT R6, R7, 0x20, R110, 0xf8, !PT ;  /* 0x0000002007067812 */ /* 0x000fe400078ef86e */
[----:B------:R-:W-:Y:S02]  /*2360*/  LOP3.LUT R138, R138, 0x3e00, R11, 0xf8, !PT ;  /* 0x00003e008a8a7812 */ /* 0x000fe400078ef80b */
        /* <DEDUP_REMOVED lines=14> */
.L_x_3506:
[----:B------:R-:W-:Y:S05]  /*2450*/  BSYNC.RECONVERGENT B0 ;  /* 0x0000000000007941 */ /* 0x000fea0003800200 */
.L_x_3505:
        /* <DEDUP_REMOVED lines=15> */
.L_x_3508:
[----:B------:R-:W-:Y:S05]  /*2550*/  BSYNC.RECONVERGENT B0 ;  /* 0x0000000000007941 */ /* 0x000fea0003800200 */
.L_x_3507:
        /* <DEDUP_REMOVED lines=13> */
.L_x_3510:
[----:B------:R-:W-:Y:S05]  /*2630*/  BSYNC.RECONVERGENT B0 ;  /* 0x0000000000007941 */ /* 0x000fea0003800200 */
.L_x_3509:
[----:B------:R-:W-:Y:S01]  /*2640*/  LDSM.16.M88.4 R28, [R138] ;  /* 0x000000008a1c783b */ /* 0x000fe20000000200 */
[----:B------:R-:W-:Y:S01]  /*2650*/  IMAD.MOV.U32 R109, RZ, RZ, 0x20 ;  /* 0x00000020ff6d7424 */ /* 0x000fe200078e00ff */
[----:B------:R-:W-:Y:S01]  /*2660*/  UIADD3 UR4, UPT, UPT, UR5, 0x1000, URZ ;  /* 0x0000100005047890 */ /* 0x000fe2000fffe0ff */
[----:B------:R-:W-:Y:S01]  /*2670*/  LOP3.LUT P4, RZ, R86, 0x4, RZ, 0xc0, !PT ;  /* 0x0000000456ff7812 */ /* 0x000fe2000788c0ff */
[----:B------:R-:W5:Y:S01]  /*2680*/  LDSM.16.M88.4 R20, [R32+0x1000] ;  /* 0x001000002014783b */ /* 0x000f620000000200 */
[----:B------:R-:W-:Y:S02]  /*2690*/  VIMNMX R106, PT, PT, R105, R2, PT ;  /* 0x00000002696a7248 */ /* 0x000fe40003fe0100 */
[----:B------:R-:W-:Y:S01]  /*26a0*/  SEL R104, R109, 0xffffffe0, !P4 ;  /* 0xffffffe06d687807 */ /* 0x000fe20006000000 */
[----:B-1----:R-:W1:Y:S01]  /*26b0*/  LDSM.16.M88.4 R12, [R32+0x1400] ;  /* 0x00140000200c783b */ /* 0x002e620000000200 */
[----:B------:R-:W-:Y:S02]  /*26c0*/  LEA R137, R0, UR4, 0x1 ;  /* 0x0000000400897c11 */ /* 0x000fe4000f8e08ff */
        /* <DEDUP_REMOVED lines=10> */
[----:B------:R-:W4:Y:S01]  /*2770*/  LDSM.16.M88.4 R72, [R104] ;  /* 0x000000006848783b */ /* 0x000f220000000200 */
[C---:B-----5:R-:W-:Y:S03]  /*2780*/  HMMA.16816.F32.BF16 R24, R28.reuse, R20, RZ ;  /* 0x000000141c18723c */ /* 0x060fe600000418ff */
[----:B------:R-:W5:Y:S04]  /*2790*/  LDSM.16.M88.4 R68, [R104+0x400] ;  /* 0x000400006844783b */ /* 0x000f680000000200 */
[----:B------:R-:W5:Y:S01]  /*27a0*/  LDSM.16.M88.4 R88, [R104+0xc00] ;  /* 0x000c00006858783b */ /* 0x000f620000000200 */
[C---:B-1----:R-:W-:Y:S03]  /*27b0*/  HMMA.16816.F32.BF16 R16, R28.reuse, R12, RZ ;  /* 0x0000000c1c10723c */ /* 0x042fe600000418ff */
[----:B------:R-:W1:Y:S04]  /*27c0*/  LDSM.16.M88.4 R96, [R104+0x800] ;  /* 0x000800006860783b */ /* 0x000e680000000200 */
[----:B------:R-:W1:Y:S01]  /*27d0*/  LDSM.16.M88.4 R80, [R104+0x1000] ;  /* 0x001000006850783b */ /* 0x000e620000000200 */
        /* <DEDUP_REMOVED lines=19> */
[C---:B-----5:R-:W-:Y:S08]  /*2910*/  HMMA.16816.F32.BF16 R16, R92.reuse, R68, R16 ;  /* 0x000000445c10723c */ /* 0x060ff00000041810 */
[----:B------:R-:W-:Y:S01]  /*2920*/  HMMA.16816.F32.BF16 R12, R92, R70, R12 ;  /* 0x000000465c0c723c */ /* 0x000fe2000004180c */
[----:B------:R-:W4:Y:S01]  /*2930*/  LDSM.16.M88.4 R68, [R104+0x1c00] ;  /* 0x001c00006844783b */ /* 0x000f220000000200 */
[----:B------:R-:W-:-:S06]  /*2940*/  DEPBAR.LE SB0, 0x0 ;  /* 0x000080000000791a */ /* 0x000fcc0000000000 */
[----:B------:R-:W-:Y:S01]  /*2950*/  HMMA.16816.F32.BF16 R64, R92, R88, R64 ;  /* 0x000000585c40723c */ /* 0x000fe20000041840 */
[----:B------:R-:W-:-:S05]  /*2960*/  VIADD R89, R3, 0xffffffff ;  /* 0xffffffff03597836 */ /* 0x000fca0000000000 */
[----:B------:R-:W-:Y:S02]  /*2970*/  ISETP.GT.AND P0, PT, R89, R140, PT ;  /* 0x0000008c5900720c */ /* 0x000fe40003f04270 */
[C---:B-1----:R-:W-:Y:S08]  /*2980*/  HMMA.16816.F32.BF16 R8, R92.reuse, R96, R8 ;  /* 0x000000605c08723c */ /* 0x042ff00000041808 */
        /* <DEDUP_REMOVED lines=8> */
[C---:B----4-:R-:W-:Y:S08]  /*2a10*/  HMMA.16816.F32.BF16 R32, R92.reuse, R68, R32 ;  /* 0x000000445c20723c */ /* 0x050ff00000041820 */
        /* <DEDUP_REMOVED lines=14> */
.L_x_3512:
        /* <DEDUP_REMOVED lines=60> */
.L_x_3513:
        /* <DEDUP_REMOVED lines=8> */
[----:B------:R-:W-:Y:S01]  /*2f40*/  @!P1 IMAD.MOV.U32 R143, RZ, RZ, R141 ;  /* 0x000000ffff8f9224 */ /* 0x000fe200078e008d */
[----:B------:R-:W-:Y:S02]  /*2f50*/  @!P0 SHF.L.U64.HI R2, R84, 0x6, R85 ;  /* 0x0000000654028819 */ /* 0x000fe40000010255 */
[----:B------:R-:W-:Y:S02]  /*2f60*/  @!P0 IADD3 R70, P3, P2, R69, R142, R69 ;  /* 0x0000008e45468210 */ /* 0x000fe40007a7e045 */
[----:B------:R-:W-:Y:S01]  /*2f70*/  @!P0 IADD3.X R69, PT, PT, R141, R71, R0, P5, !PT ;  /* 0x000000478d458210 */ /* 0x000fe20002ffe400 */
[----:B------:R-:W-:Y:S01]  /*2f80*/  @!PT LDS RZ, [RZ] ;  /* 0x00000000fffff984 */ /* 0x000fe20000000800 */
[----:B------:R-:W-:Y:S01]  /*2f90*/  @!PT LDS RZ, [RZ] ;  /* 0x00000000fffff984 */ /* 0x000fe20000000800 */
[----:B------:R-:W-:Y:S01]  /*2fa0*/  @!PT LDS RZ, [RZ] ;  /* 0x00000000fffff984 */ /* 0x000fe20000000800 */
[----:B------:R1:W-:Y:S01]  /*2fb0*/  @!P1 LDGSTS.E.BYPASS.LTC128B.128 [R87+0x1000], desc[UR14][R142.64] ;  /* 0x010000008e579fae */ /* 0x0003e2000b981a0e */
[----:B------:R-:W-:-:S03]  /*2fc0*/  @!P0 IADD3.X R71, PT, PT, R2, R141, R2, P3, P2 ;  /* 0x0000008d02478210 */ /* 0x000fc60001fe4402 */
        /* <DEDUP_REMOVED lines=21> */
.L_x_3515:
[----:B------:R-:W-:Y:S05]  /*3120*/  BSYNC.RECONVERGENT B0 ;  /* 0x0000000000007941 */ /* 0x000fea0003800200 */
.L_x_3514:
[----:B------:R-:W0:Y:S02]  /*3130*/  LDGDEPBAR ;  /* 0x00000000000079af */ /* 0x000e240000000000 */
.L_x_3511:
[----:B------:R-:W-:Y:S01]  /*3140*/  IMAD.SHL.U32 R108, R86, 0x2, RZ ;  /* 0x00000002566c7824 */ /* 0x000fe200078e00ff */
[----:B------:R-:W3:Y:S01]  /*3150*/  LDCU UR4, c[0x0][0x45c] ;  /* 0x00008b80ff0477ac */ /* 0x000ee20008000800 */
[----:B------:R-:W-:-:S03]  /*3160*/  LOP3.LUT R107, R107, 0x120, R110, 0xf8, !PT ;  /* 0x000001206b6b7812 */ /* 0x000fc600078ef86e */
[----:B------:R-:W-:Y:S02]  /*3170*/  LOP3.LUT R108, R108, 0x6, RZ, 0xc0, !PT ;  /* 0x000000066c6c7812 */ /* 0x000fe400078ec0ff */
[----:B------:R-:W-:-:S03]  /*3180*/  LEA R136, R107, UR5, 0x1 ;  /* 0x000000056b887c11 */ /* 0x000fc6000f8e08ff */
[----:B------:R-:W-:-:S04]  /*3190*/  IMAD R0, R89, 0x80, R108 ;  /* 0x0000008059007824 */ /* 0x000fc800078e026c */
[C---:B------:R-:W-:Y:S02]  /*31a0*/  VIADD R2, R0.reuse, 0x8 ;  /* 0x0000000800027836 */ /* 0x040fe40000000000 */
[----:B-12---:R-:W-:-:S03]  /*31b0*/  VIADD R68, R0, 0x1 ;  /* 0x0000000100447836 */ /* 0x006fc60000000000 */
[CC--:B------:R-:W-:Y:S02]  /*31c0*/  ISETP.GE.AND P0, PT, R2.reuse, R106.reuse, PT ;  /* 0x0000006a0200720c */ /* 0x0c0fe40003f06270 */
[-C--:B------:R-:W-:Y:S01]  /*31d0*/  ISETP.GE.AND P2, PT, R2, R105.reuse, PT ;  /* 0x000000690200720c */ /* 0x080fe20003f46270 */
[----:B------:R-:W-:Y:S01]  /*31e0*/  VIADD R2, R0, 0x10 ;  /* 0x0000001000027836 */ /* 0x000fe20000000000 */
[CC--:B------:R-:W-:Y:S02]  /*31f0*/  ISETP.GE.AND P6, PT, R68.reuse, R106.reuse, PT ;  /* 0x0000006a4400720c */ /* 0x0c0fe40003fc6270 */
[----:B------:R-:W-:Y:S01]  /*3200*/  ISETP.GE.AND P3, PT, R68, R105, PT ;  /* 0x000000694400720c */ /* 0x000fe20003f66270 */
[----:B------:R-:W-:Y:S01]  /*3210*/  VIADD R68, R0, 0x9 ;  /* 0x0000000900447836 */ /* 0x000fe20000000000 */
[----:B------:R-:W-:Y:S02]  /*3220*/  FSEL R75, R25, -INF , !P6 ;  /* 0xff800000194b7808 */ /* 0x000fe40007000000 */
[----:B------:R-:W-:Y:S01]  /*3230*/  FSEL R73, R20, -INF , !P0 ;  /* 0xff80000014497808 */ /* 0x000fe20004000000 */
[----:B------:R-:W-:Y:S01]  /*3240*/  VIADD R20, R0, 0x19 ;  /* 0x0000001900147836 */ /* 0x000fe20000000000 */
        /* <DEDUP_REMOVED lines=12> */
[----:B------:R-:W-:Y:S02]  /*3310*/  FSEL R81, R22, -INF , !P2 ;  /* 0xff80000016517808 */ /* 0x000fe40005000000 */
[C---:B------:R-:W-:Y:S02]  /*3320*/  ISETP.GE.AND P5, PT, R68.reuse, R105, PT ;  /* 0x000000694400720c */ /* 0x040fe40003fa6270 */
[----:B------:R-:W-:Y:S02]  /*3330*/  ISETP.GE.AND P2, PT, R68, R106, PT ;  /* 0x0000006a4400720c */ /* 0x000fe40003f46270 */
[----:B------:R-:W-:-:S02]  /*3340*/  FSEL R77, R18, -INF , !P0 ;  /* 0xff800000124d7808 */ /* 0x000fc40004000000 */
[----:B------:R-:W-:Y:S02]  /*3350*/  FSEL R79, R19, -INF , !P5 ;  /* 0xff800000134f7808 */ /* 0x000fe40006800000 */
[----:B------:R-:W-:Y:S01]  /*3360*/  FSEL R18, R12, -INF , !P1 ;  /* 0xff8000000c127808 */ /* 0x000fe20004800000 */
[C---:B------:R-:W-:Y:S01]  /*3370*/  VIADD R12, R0.reuse, 0x29 ;  /* 0x00000029000c7836 */ /* 0x040fe20000000000 */
[----:B------:R-:W-:Y:S01]  /*3380*/  FSEL R16, R17, -INF , !P2 ;  /* 0xff80000011107808 */ /* 0x000fe20005000000 */
[----:B------:R-:W-:Y:S01]  /*3390*/  VIADD R17, R0, 0x21 ;  /* 0x0000002100117836 */ /* 0x000fe20000000000 */
[C---:B------:R-:W-:Y:S02]  /*33a0*/  ISETP.GE.AND P5, PT, R2.reuse, R106, PT ;  /* 0x0000006a0200720c */ /* 0x040fe40003fa6270 */
[-C--:B------:R-:W-:Y:S01]  /*33b0*/  ISETP.GE.AND P1, PT, R2, R105.reuse, PT ;  /* 0x000000690200720c */ /* 0x080fe20003f26270 */
[----:B------:R-:W-:Y:S01]  /*33c0*/  VIADD R2, R0, 0x28 ;  /* 0x0000002800027836 */ /* 0x000fe20000000000 */
[----:B------:R-:W-:-:S02]  /*33d0*/  ISETP.GE.AND P2, PT, R20, R105, PT ;  /* 0x000000691400720c */ /* 0x000fc40003f46270 */
[-C--:B------:R-:W-:Y:S02]  /*33e0*/  ISETP.GE.AND P0, PT, R20, R106.reuse, PT ;  /* 0x0000006a1400720c */ /* 0x080fe40003f06270 */
[----:B------:R-:W-:Y:S02]  /*33f0*/  FSEL R71, R15, -INF , !P2 ;  /* 0xff8000000f477808 */ /* 0x000fe40005000000 */
[----:B------:R-:W-:Y:S01]  /*3400*/  FSEL R115, R8, -INF , !P5 ;  /* 0xff80000008737808 */ /* 0x000fe20006800000 */
[----:B------:R-:W-:Y:S01]  /*3410*/  VIADD R8, R0, 0x31 ;  /* 0x0000003100087836 */ /* 0x000fe20000000000 */
[----:B------:R-:W-:Y:S02]  /*3420*/  FSEL R165, R13, -INF , !P0 ;  /* 0xff8000000da57808 */ /* 0x000fe40004000000 */
[C---:B------:R-:W-:Y:S02]  /*3430*/  ISETP.GE.AND P2, PT, R2.reuse, R106, PT ;  /* 0x0000006a0200720c */ /* 0x040fe40003f46270 */
[----:B------:R-:W-:Y:S01]  /*3440*/  ISETP.GE.AND P5, PT, R2, R105, PT ;  /* 0x000000690200720c */ /* 0x000fe20003fa6270 */
[----:B------:R-:W-:Y:S01]  /*3450*/  VIADD R2, R0, 0x30 ;  /* 0x0000003000027836 */ /* 0x000fe20000000000 */
[----:B------:R-:W-:-:S02]  /*3460*/  FSEL R69, R14, -INF , !P6 ;  /* 0xff8000000e457808 */ /* 0x000fc40007000000 */
[C---:B------:R-:W-:Y:S02]  /*3470*/  ISETP.GE.AND P0, PT, R17.reuse, R105, PT ;  /* 0x000000691100720c */ /* 0x040fe40003f06270 */
[-C--:B------:R-:W-:Y:S02]  /*3480*/  ISETP.GE.AND P6, PT, R17, R106.reuse, PT ;  /* 0x0000006a1100720c */ /* 0x080fe40003fc6270 */
[----:B------:R-:W-:Y:S02]  /*3490*/  FSEL R155, R11, -INF , !P0 ;  /* 0xff8000000b9b7808 */ /* 0x000fe40004000000 */
[----:B------:R-:W-:Y:S01]  /*34a0*/  FSEL R161, R4, -INF , !P2 ;  /* 0xff80000004a17808 */ /* 0x000fe20005000000 */
[----:B------:R-:W-:Y:S01]  /*34b0*/  VIADD R4, R0, 0x39 ;  /* 0x0000003900047836 */ /* 0x000fe20000000000 */
[----:B------:R-:W-:Y:S02]  /*34c0*/  FSEL R127, R9, -INF , !P6 ;  /* 0xff800000097f7808 */ /* 0x000fe40007000000 */
[----:B------:R-:W-:-:S02]  /*34d0*/  ISETP.GE.AND P0, PT, R2, R106, PT ;  /* 0x0000006a0200720c */ /* 0x000fc40003f06270 */
[-C--:B------:R-:W-:Y:S01]  /*34e0*/  ISETP.GE.AND P2, PT, R2, R105.reuse, PT ;  /* 0x000000690200720c */ /* 0x080fe20003f46270 */
[----:B------:R-:W-:Y:S01]  /*34f0*/  VIADD R2, R0, 0x38 ;  /* 0x0000003800027836 */ /* 0x000fe20000000000 */
[----:B------:R-:W-:Y:S02]  /*3500*/  FSEL R119, R10, -INF , !P1 ;  /* 0xff8000000a777808 */ /* 0x000fe40004800000 */
[C---:B------:R-:W-:Y:S02]  /*3510*/  ISETP.GE.AND P6, PT, R12.reuse, R105, PT ;  /* 0x000000690c00720c */ /* 0x040fe40003fc6270 */
[-C--:B------:R-:W-:Y:S02]  /*3520*/  ISETP.GE.AND P1, PT, R12, R106.reuse, PT ;  /* 0x0000006a0c00720c */ /* 0x080fe40003f26270 */
[----:B------:R-:W-:Y:S02]  /*3530*/  FSEL R157, R6, -INF , !P5 ;  /* 0xff800000069d7808 */ /* 0x000fe40006800000 */
[----:B------:R-:W-:-:S02]  /*3540*/  ISETP.GE.AND P5, PT, R8, R106, PT ;  /* 0x0000006a0800720c */ /* 0x000fc40003fa6270 */
        /* <DEDUP_REMOVED lines=40> */
[----:B------:R-:W-:Y:S02]  /*37d0*/  FSEL R95, R55, -INF , !P0 ;  /* 0xff800000375f7808 */ /* 0x000fe40004000000 */
[----:B------:R-:W-:Y:S02]  /*37e0*/  FSEL R13, R48, -INF , !P2 ;  /* 0xff800000300d7808 */ /* 0x000fe40005000000 */
[-C--:B------:R-:W-:Y:S01]  /*37f0*/  ISETP.GE.AND P1, PT, R4, R106.reuse, PT ;  /* 0x0000006a0400720c */ /* 0x080fe20003f26270 */
[----:B------:R-:W-:Y:S01]  /*3800*/  VIADD R4, R0, 0x59 ;  /* 0x0000005900047836 */ /* 0x000fe20000000000 */
[----:B------:R-:W-:-:S02]  /*3810*/  ISETP.GE.AND P0, PT, R2, R106, PT ;  /* 0x0000006a0200720c */ /* 0x000fc40003f06270 */
[----:B------:R-:W-:Y:S01]  /*3820*/  ISETP.GE.AND P2, PT, R2, R105, PT ;  /* 0x000000690200720c */ /* 0x000fe20003f46270 */
[C---:B------:R-:W-:Y:S01]  /*3830*/  VIADD R2, R0.reuse, 0x60 ;  /* 0x0000006000027836 */ /* 0x040fe20000000000 */
[----:B------:R-:W-:Y:S02]  /*3840*/  FSEL R51, R51, -INF , !P6 ;  /* 0xff80000033337808 */ /* 0x000fe40007000000 */
        /* <DEDUP_REMOVED lines=13> */
[----:B------:R-:W-:Y:S02]  /*3920*/  FMNMX3.FTZ R4, R7, R75, R73, !PT ;  /* 0x0000004b07047276 */ /* 0x000fe40007810049 */
[C---:B------:R-:W-:Y:S02]  /*3930*/  ISETP.GE.AND P5, PT, R2.reuse, R106, PT ;  /* 0x0000006a0200720c */ /* 0x040fe40003fa6270 */
[----:B------:R-:W-:Y:S01]  /*3940*/  ISETP.GE.AND P1, PT, R2, R105, PT ;  /* 0x000000690200720c */ /* 0x000fe20003f26270 */
[----:B------:R-:W-:Y:S01]  /*3950*/  VIADD R2, R0, 0x68 ;  /* 0x0000006800027836 */ /* 0x000fe20000000000 */
[----:B------:R-:W-:Y:S01]  /*3960*/  FMNMX3.FTZ R5, R4, R113, R111, !PT ;  /* 0x0000007104057276 */ /* 0x000fe2000781006f */
[C---:B------:R-:W-:Y:S01]  /*3970*/  VIADD R4, R0.reuse, 0x69 ;  /* 0x0000006900047836 */ /* 0x040fe20000000000 */
[----:B------:R-:W-:-:S02]  /*3980*/  ISETP.GE.AND P6, PT, R0, R105, PT ;  /* 0x000000690000720c */ /* 0x000fc40003fc6270 */
[----:B------:R-:W-:Y:S02]  /*3990*/  FSEL R9, R27, -INF , !P3 ;  /* 0xff8000001b097808 */ /* 0x000fe40005800000 */
[----:B------:R-:W-:Y:S02]  /*39a0*/  FSEL R47, R40, -INF , !P0 ;  /* 0xff800000282f7808 */ /* 0x000fe40004000000 */
[C---:B------:R-:W-:Y:S02]  /*39b0*/  ISETP.GE.AND P3, PT, R2.reuse, R106, PT ;  /* 0x0000006a0200720c */ /* 0x040fe40003f66270 */
[----:B------:R-:W-:Y:S02]  /*39c0*/  ISETP.GE.AND P0, PT, R2, R105, PT ;  /* 0x000000690200720c */ /* 0x000fe40003f06270 */
[----:B------:R-:W-:Y:S02]  /*39d0*/  FMNMX3.FTZ R2, R5, R16, R18, !PT ;  /* 0x0000001005027276 */ /* 0x000fe40007810012 */
[----:B------:R-:W-:-:S02]  /*39e0*/  FSEL R5, R26, -INF , !P6 ;  /* 0xff8000001a057808 */ /* 0x000fc40007000000 */
[----:B------:R-:W-:Y:S02]  /*39f0*/  FMNMX3.FTZ R8, R2, R165, R115, !PT ;  /* 0x000000a502087276 */ /* 0x000fe40007810073 */
[----:B------:R-:W-:Y:S02]  /*3a00*/  FMNMX3.FTZ R2, R5, R9, R81, !PT ;  /* 0x0000000905027276 */ /* 0x000fe40007810051 */
[----:B------:R-:W-:Y:S02]  /*3a10*/  FMNMX3.FTZ R8, R8, R127, R161, !PT ;  /* 0x0000007f08087276 */ /* 0x000fe400078100a1 */
[----:B------:R-:W-:Y:S02]  /*3a20*/  FMNMX3.FTZ R2, R2, R83, R77, !PT ;  /* 0x0000005302027276 */ /* 0x000fe4000781004d */
[----:B------:R-:W-:Y:S02]  /*3a30*/  FSEL R17, R42, -INF , !P2 ;  /* 0xff8000002a117808 */ /* 0x000fe40005000000 */
[----:B------:R-:W-:-:S02]  /*3a40*/  FMNMX3.FTZ R8, R8, R163, R125, !PT ;  /* 0x000000a308087276 */ /* 0x000fc4000781007d */
[----:B------:R-:W-:Y:S02]  /*3a50*/  FMNMX3.FTZ R2, R2, R79, R69, !PT ;  /* 0x0000004f02027276 */ /* 0x000fe40007810045 */
[C---:B------:R-:W-:Y:S02]  /*3a60*/  ISETP.GE.AND P6, PT, R4.reuse, R106, PT ;  /* 0x0000006a0400720c */ /* 0x040fe40003fc6270 */
[----:B------:R-:W-:Y:S01]  /*3a70*/  ISETP.GE.AND P2, PT, R4, R105, PT ;  /* 0x000000690400720c */ /* 0x000fe20003f46270 */
[----:B------:R-:W-:Y:S01]  /*3a80*/  VIADD R4, R0, 0x70 ;  /* 0x0000007000047836 */ /* 0x000fe20000000000 */
[----:B------:R-:W-:Y:S02]  /*3a90*/  FMNMX3.FTZ R8, R8, R131, R135, !PT ;  /* 0x0000008308087276 */ /* 0x000fe40007810087 */
[----:B------:R-:W-:Y:S01]  /*3aa0*/  FMNMX3.FTZ R6, R2, R71, R119, !PT ;  /* 0x0000004702067276 */ /* 0x000fe20007810077 */
[----:B------:R-:W-:Y:S01]  /*3ab0*/  VIADD R2, R0, 0x71 ;  /* 0x0000007100027836 */ /* 0x000fe20000000000 */
[----:B------:R-:W-:-:S02]  /*3ac0*/  FSEL R45, R41, -INF , !P5 ;  /* 0xff800000292d7808 */ /* 0x000fc40006800000 */
[----:B------:R-:W-:Y:S02]  /*3ad0*/  FSEL R43, R43, -INF , !P1 ;  /* 0xff8000002b2b7808 */ /* 0x000fe40004800000 */
[C---:B------:R-:W-:Y:S02]  /*3ae0*/  ISETP.GE.AND P5, PT, R4.reuse, R106, PT ;  /* 0x0000006a0400720c */ /* 0x040fe40003fa6270 */
[----:B------:R-:W-:Y:S02]  /*3af0*/  ISETP.GE.AND P1, PT, R4, R105, PT ;  /* 0x000000690400720c */ /* 0x000fe40003f26270 */
        /* <DEDUP_REMOVED lines=13> */
[----:B------:R-:W-:Y:S01]  /*3bd0*/  FMNMX3.FTZ R4, R4, R59, R47, !PT ;  /* 0x0000003b04047276 */ /* 0x000fe2000781002f */
[----:B------:R-:W-:Y:S01]  /*3be0*/  VIADD R0, R0, 0x79 ;  /* 0x0000007900007836 */ /* 0x000fe20000000000 */
[----:B------:R-:W-:Y:S02]  /*3bf0*/  FMNMX3.FTZ R6, R6, R63, R91, !PT ;  /* 0x0000003f06067276 */ /* 0x000fe4000781005b */
[----:B------:R-:W-:-:S02]  /*3c00*/  FSEL R37, R37, -INF , !P6 ;  /* 0xff80000025257808 */ /* 0x000fc40007000000 */
[-C--:B------:R-:W-:Y:S02]  /*3c10*/  ISETP.GE.AND P6, PT, R2, R106.reuse, PT ;  /* 0x0000006a0200720c */ /* 0x080fe40003fc6270 */
[----:B------:R-:W-:Y:S02]  /*3c20*/  FSEL R24, R32, -INF , !P5 ;  /* 0xff80000020187808 */ /* 0x000fe40006800000 */
[----:B------:R-:W-:Y:S02]  /*3c30*/  FMNMX3.FTZ R4, R4, R45, R19, !PT ;  /* 0x0000002d04047276 */ /* 0x000fe40007810013 */
[----:B------:R-:W-:Y:S02]  /*3c40*/  FMNMX3.FTZ R6, R6, R95, R15, !PT ;  /* 0x0000005f06067276 */ /* 0x000fe4000781000f */
[----:B------:R-:W-:Y:S02]  /*3c50*/  ISETP.GE.AND P5, PT, R0, R106, PT ;  /* 0x0000006a0000720c */ /* 0x000fe40003fa6270 */
[----:B------:R-:W-:-:S02]  /*3c60*/  FSEL R25, R33, -INF , !P3 ;  /* 0xff80000021197808 */ /* 0x000fc40005800000 */
[----:B------:R-:W-:Y:S02]  /*3c70*/  FSEL R26, R28, -INF , !P6 ;  /* 0xff8000001c1a7808 */ /* 0x000fe40007000000 */
[----:B------:R-:W-:Y:S02]  /*3c80*/  FMNMX3.FTZ R4, R4, R37, R24, !PT ;  /* 0x0000002504047276 */ /* 0x000fe40007810018 */
[----:B------:R-:W-:Y:S02]  /*3c90*/  FMNMX3.FTZ R6, R6, R51, R49, !PT ;  /* 0x0000003306067276 */ /* 0x000fe40007810031 */
[----:B------:R-:W-:Y:S02]  /*3ca0*/  FSEL R29, R29, -INF , !P5 ;  /* 0xff8000001d1d7808 */ /* 0x000fe40006800000 */
[-C--:B------:R-:W-:Y:S02]  /*3cb0*/  ISETP.GE.AND P3, PT, R2, R105.reuse, PT ;  /* 0x000000690200720c */ /* 0x080fe40003f66270 */
[----:B------:R-:W-:-:S02]  /*3cc0*/  ISETP.GE.AND P5, PT, R0, R105, PT ;  /* 0x000000690000720c */ /* 0x000fc40003fa6270 */
[----:B------:R-:W-:Y:S02]  /*3cd0*/  FMNMX3.FTZ R2, R4, R25, R26, !PT ;  /* 0x0000001904027276 */ /* 0x000fe4000781001a */
[----:B------:R-:W-:Y:S02]  /*3ce0*/  FMNMX3.FTZ R0, R6, R53, R17, !PT ;  /* 0x0000003506007276 */ /* 0x000fe40007810011 */
        /* <DEDUP_REMOVED lines=16> */
[----:B-1----:R-:W-:Y:S02]  /*3df0*/  FMNMX.FTZ R2, R27, R4, !PT ;  /* 0x000000041b027209 */ /* 0x002fe40007810000 */
[----:B------:R-:W-:Y:S02]  /*3e00*/  SEL R27, R109, 0xffffffe0, !P4 ;  /* 0xffffffe06d1b7807 */ /* 0x000fe40006000000 */
[C---:B------:R-:W-:Y:S01]  /*3e10*/  FSETP.NEU.FTZ.AND P0, PT, R2.reuse, -INF , PT ;  /* 0xff8000000200780b */ /* 0x040fe20003f1d000 */
[----:B---3--:R-:W-:Y:S02]  /*3e20*/  FMUL.FTZ R30, R2, UR4 ;  /* 0x00000004021e7c20 */ /* 0x008fe40008410000 */
[----:B------:R-:W-:-:S03]  /*3e30*/  IMAD.IADD R27, R27, 0x1, R136 ;  /* 0x000000011b1b7824 */ /* 0x000fc600078e0288 */
[----:B------:R-:W-:-:S05]  /*3e40*/  FSEL R30, R30, RZ, P0 ;  /* 0x000000ff1e1e7208 */ /* 0x000fca0000000000 */
[--C-:B------:R-:W-:Y:S01]  /*3e50*/  FFMA.FTZ R14, R75, UR4, -R30.reuse ;  /* 0x000000044b0e7c23 */ /* 0x100fe2000801081e */
[--C-:B------:R-:W-:Y:S01]  /*3e60*/  FFMA.FTZ R117, R73, UR4, -R30.reuse ;  /* 0x0000000449757c23 */ /* 0x100fe2000801081e */
[--C-:B------:R-:W-:Y:S01]  /*3e70*/  FFMA.FTZ R38, R113, UR4, -R30.reuse ;  /* 0x0000000471267c23 */ /* 0x100fe2000801081e */
[----:B--2---:R-:W-:Y:S01]  /*3e80*/  FMNMX.FTZ R0, R11, R0, !PT ;  /* 0x000000000b007209 */ /* 0x004fe20007810000 */
[----:B------:R-:W1:Y:S01]  /*3e90*/  LDSM.16.MT88.4 R72, [R136+0x3000] ;  /* 0x003000008848783b */ /* 0x000e620000004200 */
[--C-:B------:R-:W-:Y:S01]  /*3ea0*/  FFMA.FTZ R153, R7, UR4, -R30.reuse ;  /* 0x0000000407997c23 */ /* 0x100fe2000801081e */
[--C-:B------:R-:W-:Y:S01]  /*3eb0*/  FFMA.FTZ R67, R111, UR4, -R30.reuse ;  /* 0x000000046f437c23 */ /* 0x100fe2000801081e */
[C---:B------:R-:W-:Y:S01]  /*3ec0*/  FSETP.NEU.FTZ.AND P0, PT, R0.reuse, -INF , PT ;  /* 0xff8000000000780b */ /* 0x040fe20003f1d000 */
[----:B------:R-:W-:Y:S01]  /*3ed0*/  FMUL.FTZ R28, R0, UR4 ;  /* 0x00000004001c7c20 */ /* 0x000fe20008410000 */
[----:B------:R-:W-:Y:S01]  /*3ee0*/  MUFU.EX2 R14, R14 ;  /* 0x0000000e000e7308 */ /* 0x000fe20000000800 */
[--C-:B------:R-:W-:Y:S01]  /*3ef0*/  FFMA.FTZ R36, R16, UR4, -R30.reuse ;  /* 0x0000000410247c23 */ /* 0x100fe2000801081e */
[--C-:B------:R-:W-:Y:S01]  /*3f00*/  FFMA.FTZ R31, R18, UR4, -R30.reuse ;  /* 0x00000004121f7c23 */ /* 0x100fe2000801081e */
[--C-:B------:R-:W-:Y:S01]  /*3f10*/  FFMA.FTZ R18, R165, UR4, -R30.reuse ;  /* 0x00000004a5127c23 */ /* 0x100fe2000801081e */
[----:B------:R-:W-:Y:S01]  /*3f20*/  FSEL R28, R28, RZ, P0 ;  /* 0x000000ff1c1c7208 */ /* 0x000fe20000000000 */
[----:B------:R-:W2:Y:S01]  /*3f30*/  MUFU.EX2 R153, R153 ;  /* 0x0000009900997308 */ /* 0x000ea20000000800 */
[--C-:B------:R-:W-:Y:S01]  /*3f40*/  FFMA.FTZ R46, R127, UR4, -R30.reuse ;  /* 0x000000047f2e7c23 */ /* 0x100fe2000801081e */
[--C-:B------:R-:W-:Y:S01]  /*3f50*/  FFMA.FTZ R42, R163, UR4, -R30.reuse ;  /* 0x00000004a32a7c23 */ /* 0x100fe2000801081e */
[----:B------:R-:W-:Y:S01]  /*3f60*/  FFMA.FTZ R50, R131, UR4, -R30 ;  /* 0x0000000483327c23 */ /* 0x000fe2000801081e */
[--C-:B------:R-:W-:Y:S01]  /*3f70*/  FFMA.FTZ R113, R5, UR4, -R28.reuse ;  /* 0x0000000405717c23 */ /* 0x100fe2000801081c */
[--C-:B------:R-:W-:Y:S01]  /*3f80*/  FFMA.FTZ R12, R9, UR4, -R28.reuse ;  /* 0x00000004090c7c23 */ /* 0x100fe2000801081c */
[----:B------:R-:W3:Y:S01]  /*3f90*/  LDSM.16.MT88.4 R4, [R27+0x3000] ;  /* 0x003000001b04783b */ /* 0x000ee20000004200 */
        /* <DEDUP_REMOVED lines=16> */
[----:B------:R-:W-:Y:S01]  /*40a0*/  FFMA.FTZ R54, R123, UR4, -R28 ;  /* 0x000000047b367c23 */ /* 0x000fe2000801081c */
[--C-:B------:R-:W-:Y:S01]  /*40b0*/  FFMA.FTZ R125, R125, UR4, -R30.reuse ;  /* 0x000000047d7d7c23 */ /* 0x100fe2000801081e */
[----:B------:R-:W-:Y:S01]  /*40c0*/  MUFU.EX2 R111, R111 ;  /* 0x0000006f006f7308 */ /* 0x000fe20000000800 */
[----:B------:R-:W-:Y:S01]  /*40d0*/  FFMA.FTZ R48, R135, UR4, -R30 ;  /* 0x0000000487307c23 */ /* 0x000fe2000801081e */
[----:B-----5:R-:W-:Y:S01]  /*40e0*/  F2FP.BF16.F32.PACK_AB R82, R38, R117 ;  /* 0x000000752652723e */ /* 0x020fe200000010ff */
[--C-:B------:R-:W-:Y:S01]  /*40f0*/  FFMA.FTZ R131, R121, UR4, -R28.reuse ;  /* 0x0000000479837c23 */ /* 0x100fe2000801081c */
[----:B------:R-:W5:Y:S01]  /*4100*/  MUFU.EX2 R34, R34 ;  /* 0x0000002200227308 */ /* 0x000f620000000800 */
[--C-:B------:R-:W-:Y:S01]  /*4110*/  FFMA.FTZ R123, R129, UR4, -R28.reuse ;  /* 0x00000004817b7c23 */ /* 0x100fe2000801081c */
[----:B------:R-:W-:Y:S01]  /*4120*/  FFMA.FTZ R52, R133, UR4, -R28 ;  /* 0x0000000485347c23 */ /* 0x000fe2000801081c */
[--C-:B------:R-:W-:Y:S01]  /*4130*/  FFMA.FTZ R143, R143, UR4, -R30.reuse ;  /* 0x000000048f8f7c23 */ /* 0x100fe2000801081e */
[----:B------:R-:W-:Y:S01]  /*4140*/  MUFU.EX2 R67, R67 ;  /* 0x0000004300437308 */ /* 0x000fe20000000800 */
[--C-:B------:R-:W-:Y:S01]  /*4150*/  FFMA.FTZ R60, R65, UR4, -R30.reuse ;  /* 0x00000004413c7c23 */ /* 0x100fe2000801081e */
[----:B--2---:R-:W-:Y:S01]  /*4160*/  F2FP.BF16.F32.PACK_AB R81, R12, R113 ;  /* 0x000000710c51723e */ /* 0x004fe200000010ff */
[----:B------:R-:W-:Y:S01]  /*4170*/  FFMA.FTZ R65, R93, UR4, -R30 ;  /* 0x000000045d417c23 */ /* 0x000fe2000801081e */
[----:B------:R-:W2:Y:S01]  /*4180*/  MUFU.EX2 R36, R36 ;  /* 0x0000002400247308 */ /* 0x000ea20000000800 */
[----:B------:R-:W-:Y:S01]  /*4190*/  FFMA.FTZ R62, R63, UR4, -R28 ;  /* 0x000000043f3e7c23 */ /* 0x000fe2000801081c */
[----:B------:R-:W-:Y:S01]  /*41a0*/  FFMA.FTZ R56, R97, UR4, -R30 ;  /* 0x0000000461387c23 */ /* 0x000fe2000801081e */
[--C-:B------:R-:W-:Y:S01]  /*41b0*/  FFMA.FTZ R93, R61, UR4, -R28.reuse ;  /* 0x000000043d5d7c23 */ /* 0x100fe2000801081c */
[----:B------:R-:W-:Y:S01]  /*41c0*/  MUFU.EX2 R31, R31 ;  /* 0x0000001f001f7308 */ /* 0x000fe20000000800 */
[--C-:B------:R-:W-:Y:S01]  /*41d0*/  FFMA.FTZ R63, R91, UR4, -R28.reuse ;  /* 0x000000045b3f7c23 */ /* 0x100fe2000801081c */
[----:B-----5:R-:W-:Y:S01]  /*41e0*/  F2FP.BF16.F32.PACK_AB R83, R34, R111 ;  /* 0x0000006f2253723e */ /* 0x020fe200000010ff */
[----:B------:R-:W-:Y:S01]  /*41f0*/  FFMA.FTZ R58, R95, UR4, -R28 ;  /* 0x000000045f3a7c23 */ /* 0x000fe2000801081c */
[----:B------:R-:W-:Y:S01]  /*4200*/  MUFU.EX2 R18, R18 ;  /* 0x0000001200127308 */ /* 0x000fe20000000800 */
[----:B------:R-:W-:Y:S01]  /*4210*/  FFMA.FTZ R99, R99, UR4, -R30 ;  /* 0x0000000463637c23 */ /* 0x000fe2000801081e */
[----:B------:R-:W-:Y:S01]  /*4220*/  FADD.FTZ R14, R153, R14 ;  /* 0x0000000e990e7221 */ /* 0x000fe20000010000 */
[----:B------:R-:W-:Y:S01]  /*4230*/  FADD.FTZ R12, R113, R12 ;  /* 0x0000000c710c7221 */ /* 0x000fe20000010000 */
[----:B------:R-:W-:Y:S01]  /*4240*/  MUFU.EX2 R35, R35 ;  /* 0x0000002300237308 */ /* 0x000fe20000000800 */
[C---:B-1----:R-:W-:Y:S01]  /*4250*/  HMMA.16816.F32.BF16 R68, R80.reuse, R72, RZ ;  /* 0x000000485044723c */ /* 0x042fe200000418ff */
[----:B------:R-:W-:Y:S01]  /*4260*/  FFMA.FTZ R66, R13, UR4, -R30 ;  /* 0x000000040d427c23 */ /* 0x000fe2000801081e */
[----:B------:R-:W-:Y:S01]  /*4270*/  FADD.FTZ R117, R117, R14 ;  /* 0x0000000e75757221 */ /* 0x000fe20000010000 */
[----:B------:R-:W1:Y:S01]  /*4280*/  MUFU.EX2 R32, R32 ;  /* 0x0000002000207308 */ /* 0x000e620000000800 */
[----:B------:R-:W-:Y:S01]  /*4290*/  FADD.FTZ R111, R111, R12 ;  /* 0x0000000c6f6f7221 */ /* 0x000fe20000010000 */
[----:B------:R-:W-:Y:S01]  /*42a0*/  FFMA.FTZ R88, R15, UR4, -R28 ;  /* 0x000000040f587c23 */ /* 0x000fe2000801081c */
[--C-:B------:R-:W-:Y:S01]  /*42b0*/  FFMA.FTZ R64, R57, UR4, -R30.reuse ;  /* 0x0000000439407c23 */ /* 0x100fe2000801081e */
[----:B------:R-:W-:Y:S01]  /*42c0*/  MUFU.EX2 R16, R16 ;  /* 0x0000001000107308 */ /* 0x000fe20000000800 */
[C---:B------:R-:W-:Y:S01]  /*42d0*/  HMMA.16816.F32.BF16 R72, R80.reuse, R74, RZ ;  /* 0x0000004a5048723c */ /* 0x040fe200000418ff */
[----:B------:R-:W-:Y:S01]  /*42e0*/  LDSM.16.MT88.4 R12, [R27+0x4400] ;  /* 0x004400001b0c783b */ /* 0x000fe20000004200 */
[--C-:B------:R-:W-:Y:S01]  /*42f0*/  FFMA.FTZ R55, R55, UR4, -R30.reuse ;  /* 0x0000000437377c23 */ /* 0x100fe2000801081e */
[----:B------:R-:W5:Y:S01]  /*4300*/  MUFU.EX2 R33, R33 ;  /* 0x0000002100217308 */ /* 0x000f620000000800 */
        /* <DEDUP_REMOVED lines=9> */
[----:B------:R-:W-:Y:S01]  /*43a0*/  FADD.FTZ R34, R34, R111 ;  /* 0x0000006f22227221 */ /* 0x000fe20000010000 */
[----:B------:R-:W-:Y:S01]  /*43b0*/  FFMA.FTZ R90, R43, UR4, -R28 ;  /* 0x000000042b5a7c23 */ /* 0x000fe2000801081c */
[----:B------:R-:W-:Y:S01]  /*43c0*/  FFMA.FTZ R155, R29, UR4, -R30 ;  /* 0x000000041d9b7c23 */ /* 0x000fe2000801081e */
[----:B------:R-:W-:Y:S01]  /*43d0*/  HMMA.16816.F32.BF16 R80, R80, R6, RZ ;  /* 0x000000065050723c */ /* 0x000fe200000418ff */
[----:B------:R-:W-:Y:S01]  /*43e0*/  F2FP.BF16.F32.PACK_AB R6, R18, R31 ;  /* 0x0000001f1206723e */ /* 0x000fe200000010ff */
[----:B------:R-:W-:Y:S01]  /*43f0*/  MUFU.EX2 R119, R119 ;  /* 0x0000007700777308 */ /* 0x000fe20000000800 */
[----:B-----5:R-:W-:Y:S01]  /*4400*/  F2FP.BF16.F32.PACK_AB R7, R33, R16 ;  /* 0x000000102107723e */ /* 0x020fe200000010ff */
[----:B------:R-:W-:Y:S01]  /*4410*/  FADD.FTZ R35, R35, R34 ;  /* 0x0000002223237221 */ /* 0x000fe20000010000 */
[--C-:B------:R-:W-:Y:S01]  /*4420*/  FFMA.FTZ R34, R45, UR4, -R30.reuse ;  /* 0x000000042d227c23 */ /* 0x100fe2000801081e */
[----:B------:R-:W1:Y:S01]  /*4430*/  MUFU.EX2 R44, R44 ;  /* 0x0000002c002c7308 */ /* 0x000e620000000800 */
[----:B------:R-:W-:Y:S01]  /*4440*/  FFMA.FTZ R26, R26, UR4, -R30 ;  /* 0x000000041a1a7c23 */ /* 0x000fe2000801081e */
[--C-:B------:R-:W-:Y:S01]  /*4450*/  FFMA.FTZ R20, R20, UR4, -R28.reuse ;  /* 0x0000000414147c23 */ /* 0x100fe2000801081c */
[--C-:B------:R-:W-:Y:S01]  /*4460*/  FFMA.FTZ R21, R21, UR4, -R28.reuse ;  /* 0x0000000415157c23 */ /* 0x100fe2000801081c */
[C---:B----4-:R-:W-:Y:S01]  /*4470*/  HMMA.16816.F32.BF16 R68, R4.reuse, R8, R68 ;  /* 0x000000080444723c */ /* 0x050fe20000041844 */
[----:B------:R-:W-:Y:S01]  /*4480*/  MUFU.EX2 R109, R109 ;  /* 0x0000006d006d7308 */ /* 0x000fe20000000800 */
[--C-:B------:R-:W-:Y:S01]  /*4490*/  FFMA.FTZ R22, R22, UR4, -R28.reuse ;  /* 0x0000000416167c23 */ /* 0x100fe2000801081c */
[----:B------:R-:W-:Y:S01]  /*44a0*/  FFMA.FTZ R23, R23, UR4, -R28 ;  /* 0x0000000417177c23 */ /* 0x000fe2000801081c */
[----:B------:R-:W-:Y:S01]  /*44b0*/  ISETP.GT.AND P0, PT, R89, R140, PT ;  /* 0x0000008c5900720c */ /* 0x000fe20003f04270 */
[----:B------:R-:W2:Y:S03]  /*44c0*/  MUFU.EX2 R40, R40 ;  /* 0x0000002800287308 */ /* 0x000ea60000000800 */
[C---:B------:R-:W-:Y:S01]  /*44d0*/  HMMA.16816.F32.BF16 R72, R4.reuse, R10, R72 ;  /* 0x0000000a0448723c */ /* 0x040fe20000041848 */
[----:B------:R-:W3:Y:S01]  /*44e0*/  LDSM.16.MT88.4 R8, [R27+0x3400] ;  /* 0x003400001b08783b */ /* 0x000ee20000004200 */
        /* <DEDUP_REMOVED lines=10> */
[C---:B---3--:R-:W-:Y:S03]  /*4590*/  HMMA.16816.F32.BF16 R76, R4.reuse, R8, R76 ;  /* 0x00000008044c723c */ /* 0x048fe6000004184c */
[----:B------:R-:W-:Y:S04]  /*45a0*/  MUFU.EX2 R56, R56 ;  /* 0x0000003800387308 */ /* 0x000fe80000000800 */
[----:B------:R-:W-:Y:S01]  /*45b0*/  MUFU.EX2 R61, R99 ;  /* 0x00000063003d7308 */ /* 0x000fe20000000800 */
[----:B------:R-:W-:Y:S01]  /*45c0*/  HMMA.16816.F32.BF16 R80, R4, R10, R80 ;  /* 0x0000000a0450723c */ /* 0x000fe20000041850 */
[----:B------:R-:W3:Y:S01]  /*45d0*/  LDSM.16.MT88.4 R8, [R136+0x3800] ;  /* 0x003800008808783b */ /* 0x000ee20000004200 */
[--C-:B------:R-:W-:Y:S01]  /*45e0*/  FFMA.FTZ R4, R115, UR4, -R30.reuse ;  /* 0x0000000473047c23 */ /* 0x100fe2000801081e */
[----:B------:R-:W-:Y:S01]  /*45f0*/  FFMA.FTZ R115, R161, UR4, -R30 ;  /* 0x00000004a1737c23 */ /* 0x000fe2000801081e */
[----:B-1----:R-:W-:Y:S01]  /*4600*/  F2FP.BF16.F32.PACK_AB R5, R44, R119 ;  /* 0x000000772c05723e */ /* 0x002fe200000010ff */
[----:B------:R-:W-:Y:S01]  /*4610*/  MUFU.EX2 R93, R93 ;  /* 0x0000005d005d7308 */ /* 0x000fe20000000800 */
[----:B--2---:R-:W-:-:S03]  /*4620*/  F2FP.BF16.F32.PACK_AB R7, R40, R109 ;  /* 0x0000006d2807723e */ /* 0x004fc600000010ff */
[----:B------:R-:W1:Y:S04]  /*4630*/  MUFU.EX2 R127, R4 ;  /* 0x00000004007f7308 */ /* 0x000e680000000800 */
[----:B------:R-:W2:Y:S04]  /*4640*/  MUFU.EX2 R115, R115 ;  /* 0x0000007300737308 */ /* 0x000ea80000000800 */
[----:B------:R-:W4:Y:S04]  /*4650*/  MUFU.EX2 R62, R62 ;  /* 0x0000003e003e7308 */ /* 0x000f280000000800 */
[----:B------:R-:W-:Y:S01]  /*4660*/  MUFU.EX2 R63, R63 ;  /* 0x0000003f003f7308 */ /* 0x000fe20000000800 */
[----:B-1----:R-:W-:-:S03]  /*4670*/  F2FP.BF16.F32.PACK_AB R4, R46, R127 ;  /* 0x0000007f2e04723e */ /* 0x002fc600000010ff */
[----:B------:R-:W1:Y:S01]  /*4680*/  MUFU.EX2 R58, R58 ;  /* 0x0000003a003a7308 */ /* 0x000e620000000800 */
[----:B--2---:R-:W-:-:S03]  /*4690*/  F2FP.BF16.F32.PACK_AB R6, R42, R115 ;  /* 0x000000732a06723e */ /* 0x004fc600000010ff */
[----:B------:R-:W-:Y:S04]  /*46a0*/  MUFU.EX2 R66, R66 ;  /* 0x0000004200427308 */ /* 0x000fe80000000800 */
[----:B------:R-:W-:Y:S04]  /*46b0*/  MUFU.EX2 R55, R55 ;  /* 0x0000003700377308 */ /* 0x000fe80000000800 */
[----:B------:R-:W-:Y:S01]  /*46c0*/  MUFU.EX2 R64, R64 ;  /* 0x0000004000407308 */ /* 0x000fe20000000800 */
[C---:B---3--:R-:W-:Y:S03]  /*46d0*/  HMMA.16816.F32.BF16 R68, R4.reuse, R8, R68 ;  /* 0x000000080444723c */ /* 0x048fe60000041844 */
[----:B------:R-:W2:Y:S04]  /*46e0*/  MUFU.EX2 R57, R57 ;  /* 0x0000003900397308 */ /* 0x000ea80000000800 */
[----:B------:R-:W-:Y:S01]  /*46f0*/  MUFU.EX2 R88, R88 ;  /* 0x0000005800587308 */ /* 0x000fe20000000800 */
[C---:B------:R-:W-:Y:S01]  /*4700*/  HMMA.16816.F32.BF16 R72, R4.reuse, R10, R72 ;  /* 0x0000000a0448723c */ /* 0x040fe20000041848 */
[----:B------:R-:W3:Y:S02]  /*4710*/  LDSM.16.MT88.4 R8, [R27+0x3800] ;  /* 0x003800001b08783b */ /* 0x000ee40000004200 */
[----:B------:R-:W5:Y:S04]  /*4720*/  MUFU.EX2 R51, R51 ;  /* 0x0000003300337308 */ /* 0x000f680000000800 */
        /* <DEDUP_REMOVED lines=8> */
[C---:B---3--:R-:W-:Y:S08]  /*47b0*/  HMMA.16816.F32.BF16 R76, R4.reuse, R8, R76 ;  /* 0x00000008044c723c */ /* 0x048ff0000004184c */
[----:B------:R-:W-:Y:S01]  /*47c0*/  HMMA.16816.F32.BF16 R80, R4, R10, R80 ;  /* 0x0000000a0450723c */ /* 0x000fe20000041850 */
[----:B------:R-:W3:Y:S01]  /*47d0*/  LDSM.16.MT88.4 R8, [R136+0x3c00] ;  /* 0x003c00008808783b */ /* 0x000ee20000004200 */
[----:B------:R-:W-:-:S02]  /*47e0*/  F2FP.BF16.F32.PACK_AB R4, R50, R125 ;  /* 0x0000007d3204723e */ /* 0x000fc400000010ff */
[----:B------:R-:W-:Y:S02]  /*47f0*/  F2FP.BF16.F32.PACK_AB R6, R121, R48 ;  /* 0x000000307906723e */ /* 0x000fe400000010ff */
[----:B------:R-:W-:Y:S02]  /*4800*/  F2FP.BF16.F32.PACK_AB R5, R54, R131 ;  /* 0x000000833605723e */ /* 0x000fe400000010ff */
[----:B------:R-:W-:-:S07]  /*4810*/  F2FP.BF16.F32.PACK_AB R7, R52, R123 ;  /* 0x0000007b3407723e */ /* 0x000fce00000010ff */
[C---:B---3--:R-:W-:Y:S08]  /*4820*/  HMMA.16816.F32.BF16 R68, R4.reuse, R8, R68 ;  /* 0x000000080444723c */ /* 0x048ff00000041844 */
[C---:B------:R-:W-:Y:S01]  /*4830*/  HMMA.16816.F32.BF16 R72, R4.reuse, R10, R72 ;  /* 0x0000000a0448723c */ /* 0x040fe20000041848 */
[----:B------:R-:W3:Y:S07]  /*4840*/  LDSM.16.MT88.4 R8, [R27+0x3c00] ;  /* 0x003c00001b08783b */ /* 0x000eee0000004200 */
[C---:B---3--:R-:W-:Y:S08]  /*4850*/  HMMA.16816.F32.BF16 R76, R4.reuse, R8, R76 ;  /* 0x00000008044c723c */ /* 0x048ff0000004184c */
[----:B------:R-:W-:Y:S01]  /*4860*/  HMMA.16816.F32.BF16 R80, R4, R10, R80 ;  /* 0x0000000a0450723c */ /* 0x000fe20000041850 */
[----:B------:R-:W3:Y:S01]  /*4870*/  LDSM.16.MT88.4 R8, [R136+0x4000] ;  /* 0x004000008808783b */ /* 0x000ee20000004200 */
[----:B------:R-:W-:-:S02]  /*4880*/  F2FP.BF16.F32.PACK_AB R4, R65, R60 ;  /* 0x0000003c4104723e */ /* 0x000fc400000010ff */
[----:B------:R-:W-:Y:S02]  /*4890*/  F2FP.BF16.F32.PACK_AB R6, R61, R56 ;  /* 0x000000383d06723e */ /* 0x000fe400000010ff */
[----:B----4-:R-:W-:Y:S02]  /*48a0*/  F2FP.BF16.F32.PACK_AB R5, R62, R93 ;  /* 0x0000005d3e05723e */ /* 0x010fe400000010ff */
[----:B-1----:R-:W-:-:S07]  /*48b0*/  F2FP.BF16.F32.PACK_AB R7, R58, R63 ;  /* 0x0000003f3a07723e */ /* 0x002fce00000010ff */
[C---:B---3--:R-:W-:Y:S08]  /*48c0*/  HMMA.16816.F32.BF16 R68, R4.reuse, R8, R68 ;  /* 0x000000080444723c */ /* 0x048ff00000041844 */
[C---:B------:R-:W-:Y:S01]  /*48d0*/  HMMA.16816.F32.BF16 R72, R4.reuse, R10, R72 ;  /* 0x0000000a0448723c */ /* 0x040fe20000041848 */
[----:B------:R-:W1:Y:S07]  /*48e0*/  LDSM.16.MT88.4 R8, [R27+0x4000] ;  /* 0x004000001b08783b */ /* 0x000e6e0000004200 */
[C---:B-1----:R-:W-:Y:S08]  /*48f0*/  HMMA.16816.F32.BF16 R76, R4.reuse, R8, R76 ;  /* 0x00000008044c723c */ /* 0x042ff0000004184c */
[----:B------:R-:W-:Y:S01]  /*4900*/  HMMA.16816.F32.BF16 R80, R4, R10, R80 ;  /* 0x0000000a0450723c */ /* 0x000fe20000041850 */
[----:B------:R-:W1:Y:S01]  /*4910*/  LDSM.16.MT88.4 R8, [R136+0x4400] ;  /* 0x004400008808783b */ /* 0x000e620000004200 */
[----:B------:R-:W-:Y:S01]  /*4920*/  FADD.FTZ R4, R38, R117 ;  /* 0x0000007526047221 */ /* 0x000fe20000010000 */
[----:B--2---:R-:W-:Y:S01]  /*4930*/  F2FP.BF16.F32.PACK_AB R6, R57, R64 ;  /* 0x000000403906723e */ /* 0x004fe200000010ff */
[----:B------:R-:W2:Y:S01]  /*4940*/  MUFU.EX2 R38, R53 ;  /* 0x0000003500267308 */ /* 0x000ea20000000800 */
[----:B-----5:R-:W-:Y:S01]  /*4950*/  F2FP.BF16.F32.PACK_AB R5, R51, R88 ;  /* 0x000000583305723e */ /* 0x020fe200000010ff */
[----:B------:R-:W-:Y:S01]  /*4960*/  FADD.FTZ R67, R67, R4 ;  /* 0x0000000443437221 */ /* 0x000fe20000010000 */
[----:B------:R-:W-:-:S03]  /*4970*/  F2FP.BF16.F32.PACK_AB R4, R55, R66 ;  /* 0x000000423704723e */ /* 0x000fc600000010ff */
[----:B------:R-:W-:Y:S01]  /*4980*/  FADD.FTZ R36, R36, R67 ;  /* 0x0000004324247221 */ /* 0x000fe20000010000 */
[----:B--2---:R-:W-:Y:S01]  /*4990*/  F2FP.BF16.F32.PACK_AB R7, R38, R49 ;  /* 0x000000312607723e */ /* 0x004fe200000010ff */
[--C-:B------:R-:W-:Y:S01]  /*49a0*/  FFMA.FTZ R53, R47, UR4, -R30.reuse ;  /* 0x000000042f357c23 */ /* 0x100fe2000801081e */
[----:B------:R-:W-:Y:S01]  /*49b0*/  FADD.FTZ R47, R32, R35 ;  /* 0x00000023202f7221 */ /* 0x000fe20000010000 */
[--C-:B------:R-:W-:Y:S01]  /*49c0*/  FFMA.FTZ R32, R37, UR4, -R30.reuse ;  /* 0x0000000425207c23 */ /* 0x100fe2000801081e */
[----:B------:R-:W-:Y:S01]  /*49d0*/  FFMA.FTZ R35, R19, UR4, -R30 ;  /* 0x0000000413237c23 */ /* 0x000fe2000801081e */
[----:B------:R-:W-:Y:S01]  /*49e0*/  FFMA.FTZ R37, R17, UR4, -R28 ;  /* 0x0000000411257c23 */ /* 0x000fe2000801081c */
[----:B------:R-:W2:Y:S01]  /*49f0*/  MUFU.EX2 R45, R53 ;  /* 0x00000035002d7308 */ /* 0x000ea20000000800 */
[C---:B------:R-:W-:Y:S01]  /*4a00*/  HMMA.16816.F32.BF16 R76, R4.reuse, R12, R76 ;  /* 0x0000000c044c723c */ /* 0x040fe2000004184c */
        /* <DEDUP_REMOVED lines=10> */
[----:B------:R-:W3:Y:S01]  /*4ab0*/  MUFU.EX2 R32, R32 ;  /* 0x0000002000207308 */ /* 0x000ee20000000800 */
[----:B------:R-:W4:Y:S01]  /*4ac0*/  LDSM.16.MT88.4 R16, [R27+0x4800] ;  /* 0x004800001b10783b */ /* 0x000f220000004200 */
[----:B------:R-:W-:Y:S01]  /*4ad0*/  FADD.FTZ R46, R46, R127 ;  /* 0x0000007f2e2e7221 */ /* 0x000fe20000010000 */
[----:B------:R-:W-:Y:S01]  /*4ae0*/  FADD.FTZ R44, R44, R119 ;  /* 0x000000772c2c7221 */ /* 0x000fe20000010000 */
[----:B------:R-:W5:Y:S01]  /*4af0*/  MUFU.EX2 R37, R37 ;  /* 0x0000002500257308 */ /* 0x000f620000000800 */
[C---:B-1----:R-:W-:Y:S01]  /*4b00*/  HMMA.16816.F32.BF16 R68, R4.reuse, R8, R68 ;  /* 0x000000080444723c */ /* 0x042fe20000041844 */
        /* <DEDUP_REMOVED lines=8> */
[----:B------:R-:W4:Y:S01]  /*4b90*/  LDSM.16.MT88.4 R8, [R136+0x4800] ;  /* 0x004800008808783b */ /* 0x000f220000004200 */
[----:B------:R-:W-:Y:S01]  /*4ba0*/  FADD.FTZ R125, R125, R42 ;  /* 0x0000002a7d7d7221 */ /* 0x000fe20000010000 */
[----:B------:R-:W-:Y:S01]  /*4bb0*/  FADD.FTZ R131, R131, R40 ;  /* 0x0000002883837221 */ /* 0x000fe20000010000 */
[----:B--2---:R-:W-:Y:S01]  /*4bc0*/  F2FP.BF16.F32.PACK_AB R4, R34, R45 ;  /* 0x0000002d2204723e */ /* 0x004fe200000010ff */
[----:B------:R-:W-:Y:S01]  /*4bd0*/  IMAD.MOV.U32 R47, RZ, RZ, R89 ;  /* 0x000000ffff2f7224 */ /* 0x000fe200078e0059 */
[----:B---3--:R-:W-:Y:S01]  /*4be0*/  F2FP.BF16.F32.PACK_AB R6, R32, R35 ;  /* 0x000000232006723e */ /* 0x008fe200000010ff */
[----:B------:R-:W-:Y:S01]  /*4bf0*/  FADD.FTZ R125, R50, R125 ;  /* 0x0000007d327d7221 */ /* 0x000fe20000010000 */
[----:B-----5:R-:W-:Y:S01]  /*4c00*/  F2FP.BF16.F32.PACK_AB R5, R90, R37 ;  /* 0x000000255a05723e */ /* 0x020fe200000010ff */
[----:B------:R-:W-:-:S02]  /*4c10*/  FADD.FTZ R54, R54, R131 ;  /* 0x0000008336367221 */ /* 0x000fc40000010000 */
[----:B------:R-:W-:Y:S01]  /*4c20*/  FADD.FTZ R48, R48, R125 ;  /* 0x0000007d30307221 */ /* 0x000fe20000010000 */
[----:B-1----:R-:W-:Y:S01]  /*4c30*/  F2FP.BF16.F32.PACK_AB R7, R36, R31 ;  /* 0x0000001f2407723e */ /* 0x002fe200000010ff */
[----:B------:R-:W-:Y:S02]  /*4c40*/  FADD.FTZ R123, R123, R54 ;  /* 0x000000367b7b7221 */ /* 0x000fe40000010000 */
[----:B------:R-:W-:Y:S02]  /*4c50*/  FADD.FTZ R121, R121, R48 ;  /* 0x0000003079797221 */ /* 0x000fe40000010000 */
[----:B------:R-:W-:Y:S02]  /*4c60*/  FADD.FTZ R52, R52, R123 ;  /* 0x0000007b34347221 */ /* 0x000fe40000010000 */
[----:B------:R-:W-:Y:S02]  /*4c70*/  FADD.FTZ R60, R60, R121 ;  /* 0x000000793c3c7221 */ /* 0x000fe40000010000 */
[----:B------:R-:W-:-:S02]  /*4c80*/  FADD.FTZ R93, R93, R52 ;  /* 0x000000345d5d7221 */ /* 0x000fc40000010000 */
[----:B------:R-:W-:Y:S02]  /*4c90*/  FADD.FTZ R65, R65, R60 ;  /* 0x0000003c41417221 */ /* 0x000fe40000010000 */
[----:B------:R-:W-:Y:S02]  /*4ca0*/  FADD.FTZ R62, R62, R93 ;  /* 0x0000005d3e3e7221 */ /* 0x000fe40000010000 */
[----:B------:R-:W-:Y:S01]  /*4cb0*/  FADD.FTZ R56, R56, R65 ;  /* 0x0000004138387221 */ /* 0x000fe20000010000 */
[----:B----4-:R-:W-:Y:S01]  /*4cc0*/  HMMA.16816.F32.BF16 R76, R4, R16, R76 ;  /* 0x00000010044c723c */ /* 0x010fe2000004184c */
        /* <DEDUP_REMOVED lines=10> */
[C---:B------:R-:W-:Y:S01]  /*4d70*/  HMMA.16816.F32.BF16 R68, R4.reuse, R8, R68 ;  /* 0x000000080444723c */ /* 0x040fe20000041844 */
[--C-:B------:R-:W-:Y:S01]  /*4d80*/  FFMA.FTZ R8, R24, UR4, -R30.reuse ;  /* 0x0000000418087c23 */ /* 0x100fe2000801081e */
[----:B------:R-:W-:Y:S01]  /*4d90*/  FFMA.FTZ R24, R25, UR4, -R30 ;  /* 0x0000000419187c23 */ /* 0x000fe2000801081e */
[----:B------:R-:W-:Y:S01]  /*4da0*/  FADD.FTZ R49, R49, R16 ;  /* 0x0000001031317221 */ /* 0x000fe20000010000 */
[----:B------:R-:W-:Y:S01]  /*4db0*/  FADD.FTZ R64, R57, R64 ;  /* 0x0000004039407221 */ /* 0x000fe20000010000 */
[----:B------:R2:W-:Y:S02]  /*4dc0*/  MUFU.EX2 R25, R8 ;  /* 0x0000000800197308 */ /* 0x0005e40000000800 */
[----:B------:R-:W-:Y:S01]  /*4dd0*/  FADD.FTZ R38, R38, R49 ;  /* 0x0000003126267221 */ /* 0x000fe20000010000 */
[----:B------:R-:W-:Y:S01]  /*4de0*/  HMMA.16816.F32.BF16 R72, R4, R10, R72 ;  /* 0x0000000a0448723c */ /* 0x000fe20000041848 */
[----:B------:R-:W3:Y:S01]  /*4df0*/  MUFU.EX2 R24, R24 ;  /* 0x0000001800187308 */ /* 0x000ee20000000800 */
[----:B------:R-:W-:Y:S01]  /*4e00*/  F2FP.BF16.F32.PACK_AB R6, R155, R26 ;  /* 0x0000001a9b06723e */ /* 0x000fe200000010ff */
[----:B------:R-:W-:Y:S01]  /*4e10*/  FADD.FTZ R45, R45, R64 ;  /* 0x000000402d2d7221 */ /* 0x000fe20000010000 */
[----:B------:R-:W-:Y:S01]  /*4e20*/  F2FP.BF16.F32.PACK_AB R5, R21, R20 ;  /* 0x000000141505723e */ /* 0x000fe200000010ff */
[----:B------:R-:W-:Y:S01]  /*4e30*/  FADD.FTZ R37, R37, R38 ;  /* 0x0000002625257221 */ /* 0x000fe20000010000 */
[----:B-1----:R-:W-:Y:S01]  /*4e40*/  F2FP.BF16.F32.PACK_AB R7, R17, R22 ;  /* 0x000000161107723e */ /* 0x002fe200000010ff */
[----:B------:R-:W-:-:S02]  /*4e50*/  FADD.FTZ R34, R34, R45 ;  /* 0x0000002d22227221 */ /* 0x000fc40000010000 */
[----:B------:R-:W-:Y:S01]  /*4e60*/  FADD.FTZ R90, R90, R37 ;  /* 0x000000255a5a7221 */ /* 0x000fe20000010000 */
[----:B--2---:R-:W1:Y:S01]  /*4e70*/  LDSM.16.MT88.4 R8, [R27+0x4c00] ;  /* 0x004c00001b08783b */ /* 0x004e620000004200 */
[----:B------:R-:W-:Y:S01]  /*4e80*/  FADD.FTZ R35, R35, R34 ;  /* 0x0000002223237221 */ /* 0x000fe20000010000 */
[----:B---3--:R-:W-:-:S03]  /*4e90*/  F2FP.BF16.F32.PACK_AB R4, R24, R25 ;  /* 0x000000191804723e */ /* 0x008fc600000010ff */
[----:B------:R-:W-:-:S04]  /*4ea0*/  FADD.FTZ R32, R32, R35 ;  /* 0x0000002320207221 */ /* 0x000fc80000010000 */
[----:B------:R-:W-:Y:S01]  /*4eb0*/  FADD.FTZ R25, R25, R32 ;  /* 0x0000002019197221 */ /* 0x000fe20000010000 */
[----:B------:R-:W-:Y:S03]  /*4ec0*/  HMMA.16816.F32.BF16 R68, R4, R12, R68 ;  /* 0x0000000c0444723c */ /* 0x000fe60000041844 */
[----:B------:R-:W-:-:S04]  /*4ed0*/  FADD.FTZ R25, R24, R25 ;  /* 0x0000001918197221 */ /* 0x000fc80000010000 */
[----:B------:R-:W-:Y:S01]  /*4ee0*/  FADD.FTZ R26, R26, R25 ;  /* 0x000000191a1a7221 */ /* 0x000fe20000010000 */
[----:B------:R-:W-:Y:S03]  /*4ef0*/  HMMA.16816.F32.BF16 R72, R4, R14, R72 ;  /* 0x0000000e0448723c */ /* 0x000fe60000041848 */
[----:B------:R-:W-:-:S05]  /*4f00*/  FADD.FTZ R155, R155, R26 ;  /* 0x0000001a9b9b7221 */ /* 0x000fca0000010000 */
[----:B-1----:R-:W-:Y:S01]  /*4f10*/  HMMA.16816.F32.BF16 R76, R4, R8, R76 ;  /* 0x00000008044c723c */ /* 0x002fe2000004184c */
[----:B------:R-:W-:-:S04]  /*4f20*/  FADD.FTZ R9, R31, R90 ;  /* 0x0000005a1f097221 */ /* 0x000fc80000010000 */
[----:B------:R-:W-:-:S03]  /*4f30*/  FADD.FTZ R9, R36, R9 ;  /* 0x0000000924097221 */ /* 0x000fc60000010000 */
[----:B------:R-:W-:Y:S01]  /*4f40*/  HMMA.16816.F32.BF16 R80, R4, R10, R80 ;  /* 0x0000000a0450723c */ /* 0x000fe20000041850 */
[----:B------:R-:W-:-:S04]  /*4f50*/  FADD.FTZ R20, R20, R9 ;  /* 0x0000000914147221 */ /* 0x000fc80000010000 */
[----:B------:R-:W-:-:S04]  /*4f60*/  FADD.FTZ R21, R21, R20 ;  /* 0x0000001415157221 */ /* 0x000fc80000010000 */
[----:B------:R-:W-:-:S04]  /*4f70*/  FADD.FTZ R22, R22, R21 ;  /* 0x0000001516167221 */ /* 0x000fc80000010000 */
[----:B------:R-:W-:Y:S01]  /*4f80*/  FADD.FTZ R156, R17, R22 ;  /* 0x00000016119c7221 */ /* 0x000fe20000010000 */
[----:B------:R-:W-:Y:S06]  /*4f90*/  @!P0 BRA `(.L_x_3516) ;  /* 0x0000003000348947 */ /* 0x000fec0003800000 */
[----:B------:R-:W-:-:S04]  /*4fa0*/  DEPBAR.LE SB0, 0x0 ;  /* 0x000080000000791a */ /* 0x000fc80000000000 */
[----:B------:R-:W-:Y:S02]  /*4fb0*/  SHF.L.U32 R8, R89, 0x7, RZ ;  /* 0x0000000759087819 */ /* 0x000fe400000006ff */
        /* <DEDUP_REMOVED lines=63> */
.L_x_3517:
[----:B------:R-:W-:Y:S01]  /*53b0*/  UMOV UR4, URZ ;  /* 0x000000ff00047c82 */ /* 0x000fe20008000000 */
[----:B------:R-:W-:Y:S01]  /*53c0*/  IMAD.SHL.U32 R4, R100, 0x80, RZ ;  /* 0x0000008064047824 */ /* 0x000fe200078e00ff */
[----:B------:R-:W-:-:S05]  /*53d0*/  IADD3 R5, P0, PT, RZ, -UR4, RZ ;  /* 0x80000004ff057c10 */ /* 0x000fca000ff1e0ff */
[----:B------:R-:W-:-:S05]  /*53e0*/  IMAD.X R4, RZ, RZ, ~R4, P0 ;  /* 0x000000ffff047224 */ /* 0x000fca00000e0e04 */
[----:B------:R-:W-:-:S04]  /*53f0*/  SHF.R.S64 R5, R5, 0x1f, R4 ;  /* 0x0000001f05057819 */ /* 0x000fc80000001004 */
[----:B------:R-:W-:-:S04]  /*5400*/  IADD3 R144, P0, PT, R5, R144, RZ ;  /* 0x0000009005907210 */ /* 0x000fc80007f1e0ff */
[----:B------:R-:W-:-:S09]  /*5410*/  LEA.HI.X.SX32 R145, R4, R145, 0x1, P0 ;  /* 0x0000009104917211 */ /* 0x000fd200000f0eff */
.L_x_3518:
[----:B------:R-:W1:Y:S01]  /*5420*/  LDCU UR4, c[0x0][0x440] ;  /* 0x00008800ff0477ac */ /* 0x000e620008000800 */
[C---:B------:R-:W-:Y:S01]  /*5430*/  IMAD.SHL.U32 R5, R100.reuse, 0x40, RZ ;  /* 0x0000004064057824 */ /* 0x040fe200078e00ff */
[----:B------:R-:W-:Y:S01]  /*5440*/  SHF.L.U64.HI R4, R100, 0x6, R101 ;  /* 0x0000000664047819 */ /* 0x000fe20000010265 */
[----:B------:R-:W-:-:S03]  /*5450*/  IMAD R136, R3, 0x80, R108 ;  /* 0x0000008003887824 */ /* 0x000fc600078e026c */
        /* <DEDUP_REMOVED lines=28> */
[----:B------:R-:W3:Y:S04]  /*5620*/  LDSM.16.M88.4 R40, [R137] ;  /* 0x000000008928783b */ /* 0x000ee80000000200 */
[----:B------:R-:W-:Y:S04]  /*5630*/  LDSM.16.M88.4 R96, [R102] ;  /* 0x000000006660783b */ /* 0x000fe80000000200 */
[----:B------:R-:W-:Y:S04]  /*5640*/  LDSM.16.M88.4 R8, [R104] ;  /* 0x000000006808783b */ /* 0x000fe80000000200 */
        /* <DEDUP_REMOVED lines=40> */
[----:B------:R-:W2:Y:S01]  /*58d0*/  LDSM.16.M88.4 R88, [R104+0x1c00] ;  /* 0x001c00006858783b */ /* 0x000ea20000000200 */
[----:B------:R-:W-:-:S06]  /*58e0*/  DEPBAR.LE SB0, 0x0 ;  /* 0x000080000000791a */ /* 0x000fcc0000000000 */
[C---:B------:R-:W-:Y:S08]  /*58f0*/  HMMA.16816.F32.BF16 R4, R96.reuse, R100, R4 ;  /* 0x000000646004723c */ /* 0x040ff00000041804 */
[C---:B------:R-:W-:Y:S08]  /*5900*/  HMMA.16816.F32.BF16 R64, R96.reuse, R102, R64 ;  /* 0x000000666040723c */ /* 0x040ff00000041840 */
[----:B-1----:R-:W-:Y:S01]  /*5910*/  HMMA.16816.F32.BF16 R60, R96, R92, R60 ;  /* 0x0000005c603c723c */ /* 0x002fe2000004183c */
[----:B------:R-:W-:Y:S01]  /*5920*/  VIADD R92, R136, 0xffffff00 ;  /* 0xffffff00885c7836 */ /* 0x000fe20000000000 */
[----:B------:R-:W-:Y:S04]  /*5930*/  BAR.SYNC.DEFER_BLOCKING 0x0 ;  /* 0x0000000000007b1d */ /* 0x000fe80000010000 */
[----:B------:R-:W-:-:S02]  /*5940*/  ISETP.GE.AND P6, PT, R92, R106, PT ;  /* 0x0000006a5c00720c */ /* 0x000fc40003fc6270 */
[----:B------:R-:W-:Y:S01]  /*5950*/  ISETP.GE.AND P5, PT, R92, R105, PT ;  /* 0x000000695c00720c */ /* 0x000fe20003fa6270 */
[----:B------:R-:W-:Y:S01]  /*5960*/  HMMA.16816.F32.BF16 R56, R96, R94, R56 ;  /* 0x0000005e6038723c */ /* 0x000fe20000041838 */
[----:B------:R-:W-:Y:S01]  /*5970*/  FSEL R128, R44, -INF , !P6 ;  /* 0xff8000002c807808 */ /* 0x000fe20007000000 */
[----:B------:R-:W-:Y:S01]  /*5980*/  VIADD R44, R136, 0xffffff11 ;  /* 0xffffff11882c7836 */ /* 0x000fe20000000000 */
[----:B------:R-:W-:Y:S01]  /*5990*/  FSEL R135, R46, -INF , !P5 ;  /* 0xff8000002e877808 */ /* 0x000fe20006800000 */
[----:B------:R-:W-:-:S04]  /*59a0*/  VIADD R46, R136, 0xffffff10 ;  /* 0xffffff10882e7836 */ /* 0x000fc80000000000 */
[----:B--2---:R-:W-:Y:S01]  /*59b0*/  HMMA.16816.F32.BF16 R52, R96, R88, R52 ;  /* 0x000000586034723c */ /* 0x004fe20000041834 */
[C---:B------:R-:W-:Y:S02]  /*59c0*/  VIADD R88, R136.reuse, 0xffffff01 ;  /* 0xffffff0188587836 */ /* 0x040fe40000000000 */
[----:B------:R-:W-:-:S03]  /*59d0*/  VIADD R89, R136, 0xffffff08 ;  /* 0xffffff0888597836 */ /* 0x000fc60000000000 */
[CC--:B------:R-:W-:Y:S02]  /*59e0*/  ISETP.GE.AND P3, PT, R88.reuse, R106.reuse, PT ;  /* 0x0000006a5800720c */ /* 0x0c0fe40003f66270 */
[-C--:B------:R-:W-:Y:S01]  /*59f0*/  ISETP.GE.AND P2, PT, R88, R105.reuse, PT ;  /* 0x000000695800720c */ /* 0x080fe20003f46270 */
[----:B------:R-:W-:Y:S01]  /*5a00*/  VIADD R88, R136, 0xffffff09 ;  /* 0xffffff0988587836 */ /* 0x000fe20000000000 */
[CC--:B------:R-:W-:Y:S01]  /*5a10*/  ISETP.GE.AND P1, PT, R89.reuse, R106.reuse, PT ;  /* 0x0000006a5900720c */ /* 0x0c0fe20003f26270 */
[----:B------:R-:W-:Y:S01]  /*5a20*/  HMMA.16816.F32.BF16 R48, R96, R90, R48 ;  /* 0x0000005a6030723c */ /* 0x000fe20000041830 */
[----:B------:R-:W-:Y:S02]  /*5a30*/  ISETP.GE.AND P6, PT, R89, R105, PT ;  /* 0x000000695900720c */ /* 0x000fe40003fc6270 */
[----:B------:R-:W-:Y:S02]  /*5a40*/  FSEL R132, R45, -INF , !P3 ;  /* 0xff8000002d847808 */ /* 0x000fe40005800000 */
[----:B------:R-:W-:Y:S01]  /*5a50*/  FSEL R133, R47, -INF , !P2 ;  /* 0xff8000002f857808 */ /* 0x000fe20005000000 */
[----:B------:R-:W-:Y:S01]  /*5a60*/  VIADD R47, R3, 0xfffffffe ;  /* 0xfffffffe032f7836 */ /* 0x000fe20000000000 */
        /* <DEDUP_REMOVED lines=77> */
[----:B------:R-:W-:Y:S02]  /*5f40*/  ISETP.GE.AND P1, PT, R20, R106, PT ;  /* 0x0000006a1400720c */ /* 0x000fe40003f26270 */
[----:B------:R-:W-:Y:S02]  /*5f50*/  FSEL R89, R15, -INF , !P6 ;  /* 0xff8000000f597808 */ /* 0x000fe40007000000 */
[----:B------:R-:W-:Y:S01]  /*5f60*/  FSEL R92, R8, -INF , !P5 ;  /* 0xff800000085c7808 */ /* 0x000fe20006800000 */
[----:B------:R-:W-:Y:S01]  /*5f70*/  VIADD R8, R136, 0xffffff59 ;  /* 0xffffff5988087836 */ /* 0x000fe20000000000 */
[----:B------:R-:W-:Y:S01]  /*5f80*/  FSEL R93, R10, -INF , !P3 ;  /* 0xff8000000a5d7808 */ /* 0x000fe20005800000 */
[----:B------:R-:W-:Y:S01]  /*5f90*/  VIADD R10, R136, 0xffffff58 ;  /* 0xffffff58880a7836 */ /* 0x000fe20000000000 */
[----:B------:R-:W-:-:S02]  /*5fa0*/  FSEL R88, R13, -INF , !P1 ;  /* 0xff8000000d587808 */ /* 0x000fc40004800000 */
[C---:B------:R-:W-:Y:S02]  /*5fb0*/  ISETP.GE.AND P6, PT, R14.reuse, R106, PT ;  /* 0x0000006a0e00720c */ /* 0x040fe40003fc6270 */
[-C--:B------:R-:W-:Y:S02]  /*5fc0*/  ISETP.GE.AND P5, PT, R14, R105.reuse, PT ;  /* 0x000000690e00720c */ /* 0x080fe40003fa6270 */
[----:B------:R-:W-:Y:S02]  /*5fd0*/  ISETP.GE.AND P1, PT, R16, R105, PT ;  /* 0x000000691000720c */ /* 0x000fe40003f26270 */
[----:B------:R-:W-:Y:S01]  /*5fe0*/  FSEL R29, R4, -INF , !P6 ;  /* 0xff800000041d7808 */ /* 0x000fe20007000000 */
[----:B------:R-:W-:Y:S01]  /*5ff0*/  VIADD R4, R136, 0xffffff61 ;  /* 0xffffff6188047836 */ /* 0x000fe20000000000 */
[----:B------:R-:W-:Y:S01]  /*6000*/  FSEL R30, R6, -INF , !P5 ;  /* 0xff800000061e7808 */ /* 0x000fe20006800000 */
[----:B------:R-:W-:Y:S01]  /*6010*/  VIADD R6, R136, 0xffffff60 ;  /* 0xffffff6088067836 */ /* 0x000fe20000000000 */
[----:B------:R-:W-:-:S02]  /*6020*/  FSEL R95, R11, -INF , !P1 ;  /* 0xff8000000b5f7808 */ /* 0x000fc40004800000 */
[----:B------:R-:W-:Y:S02]  /*6030*/  ISETP.GE.AND P6, PT, R10, R105, PT ;  /* 0x000000690a00720c */ /* 0x000fe40003fc6270 */
[-C--:B------:R-:W-:Y:S02]  /*6040*/  ISETP.GE.AND P5, PT, R8, R106.reuse, PT ;  /* 0x0000006a0800720c */ /* 0x080fe40003fa6270 */
[----:B------:R-:W-:Y:S02]  /*6050*/  ISETP.GE.AND P1, PT, R10, R106, PT ;  /* 0x0000006a0a00720c */ /* 0x000fe40003f26270 */
[----:B------:R-:W-:Y:S02]  /*6060*/  FSEL R34, R66, -INF , !P6 ;  /* 0xff80000042227808 */ /* 0x000fe40007000000 */
[----:B------:R-:W-:Y:S02]  /*6070*/  FSEL R36, R65, -INF , !P5 ;  /* 0xff80000041247808 */ /* 0x000fe40006800000 */
[----:B------:R-:W-:-:S02]  /*6080*/  FSEL R33, R64, -INF , !P1 ;  /* 0xff80000040217808 */ /* 0x000fc40004800000 */
[CC--:B------:R-:W-:Y:S02]  /*6090*/  ISETP.GE.AND P6, PT, R4.reuse, R106.reuse, PT ;  /* 0x0000006a0400720c */ /* 0x0c0fe40003fc6270 */
[-C--:B------:R-:W-:Y:S01]  /*60a0*/  ISETP.GE.AND P5, PT, R4, R105.reuse, PT ;  /* 0x000000690400720c */ /* 0x080fe20003fa6270 */
[----:B------:R-:W-:Y:S01]  /*60b0*/  VIADD R4, R136, 0xffffff69 ;  /* 0xffffff6988047836 */ /* 0x000fe20000000000 */
[----:B------:R-:W-:Y:S02]  /*60c0*/  ISETP.GE.AND P2, PT, R16, R106, PT ;  /* 0x0000006a1000720c */ /* 0x000fe40003f46270 */
[----:B------:R-:W-:Y:S02]  /*60d0*/  ISETP.GE.AND P1, PT, R6, R105, PT ;  /* 0x000000690600720c */ /* 0x000fe40003f26270 */
[----:B------:R-:W-:Y:S02]  /*60e0*/  FSEL R100, R9, -INF , !P2 ;  /* 0xff80000009647808 */ /* 0x000fe40005000000 */
[----:B------:R-:W-:-:S02]  /*60f0*/  FSEL R38, R62, -INF , !P1 ;  /* 0xff8000003e267808 */ /* 0x000fc40004800000 */
[----:B------:R-:W-:Y:S02]  /*6100*/  FSEL R40, R61, -INF , !P6 ;  /* 0xff8000003d287808 */ /* 0x000fe40007000000 */
[CC--:B------:R-:W-:Y:S02]  /*6110*/  ISETP.GE.AND P3, PT, R12.reuse, R106.reuse, PT ;  /* 0x0000006a0c00720c */ /* 0x0c0fe40003f66270 */
[-C--:B------:R-:W-:Y:S02]  /*6120*/  ISETP.GE.AND P2, PT, R12, R105.reuse, PT ;  /* 0x000000690c00720c */ /* 0x080fe40003f46270 */
[C---:B------:R-:W-:Y:S02]  /*6130*/  ISETP.GE.AND P1, PT, R4.reuse, R106, PT ;  /* 0x0000006a0400720c */ /* 0x040fe40003f26270 */
[----:B------:R-:W-:Y:S01]  /*6140*/  ISETP.GE.AND P6, PT, R4, R105, PT ;  /* 0x000000690400720c */ /* 0x000fe20003fc6270 */
[C---:B------:R-:W-:Y:S01]  /*6150*/  VIADD R4, R136.reuse, 0xffffff71 ;  /* 0xffffff7188047836 */ /* 0x040fe20000000000 */
[----:B------:R-:W-:Y:S01]  /*6160*/  FSEL R32, R5, -INF , !P3 ;  /* 0xff80000005207808 */ /* 0x000fe20005800000 */
[----:B------:R-:W-:Y:S01]  /*6170*/  VIADD R5, R136, 0xffffff68 ;  /* 0xffffff6888057836 */ /* 0x000fe20000000000 */
[----:B------:R-:W-:-:S02]  /*6180*/  FSEL R31, R7, -INF , !P2 ;  /* 0xff800000071f7808 */ /* 0x000fc40005000000 */
[-C--:B------:R-:W-:Y:S02]  /*6190*/  ISETP.GE.AND P3, PT, R8, R105.reuse, PT ;  /* 0x000000690800720c */ /* 0x080fe40003f66270 */
[----:B------:R-:W-:Y:S02]  /*61a0*/  ISETP.GE.AND P2, PT, R6, R106, PT ;  /* 0x0000006a0600720c */ /* 0x000fe40003f46270 */
[----:B------:R-:W-:Y:S02]  /*61b0*/  FSEL R44, R57, -INF , !P1 ;  /* 0xff800000392c7808 */ /* 0x000fe40004800000 */
[----:B------:R-:W-:Y:S02]  /*61c0*/  ISETP.GE.AND P1, PT, R4, R105, PT ;  /* 0x000000690400720c */ /* 0x000fe40003f26270 */
[----:B------:R-:W-:Y:S02]  /*61d0*/  FSEL R35, R67, -INF , !P3 ;  /* 0xff80000043237808 */ /* 0x000fe40005800000 */
[----:B------:R-:W-:-:S02]  /*61e0*/  FSEL R37, R60, -INF , !P2 ;  /* 0xff8000003c257808 */ /* 0x000fc40005000000 */
[C---:B------:R-:W-:Y:S02]  /*61f0*/  ISETP.GE.AND P3, PT, R5.reuse, R106, PT ;  /* 0x0000006a0500720c */ /* 0x040fe40003f66270 */
[----:B------:R-:W-:Y:S01]  /*6200*/  ISETP.GE.AND P2, PT, R5, R105, PT ;  /* 0x000000690500720c */ /* 0x000fe20003f46270 */
[----:B------:R-:W-:Y:S01]  /*6210*/  VIADD R5, R136, 0xffffff70 ;  /* 0xffffff7088057836 */ /* 0x000fe20000000000 */
[----:B------:R-:W-:Y:S02]  /*6220*/  FSEL R55, R55, -INF , !P1 ;  /* 0xff80000037377808 */ /* 0x000fe40004800000 */
[----:B------:R-:W-:Y:S02]  /*6230*/  ISETP.GT.AND P1, PT, R47, R140, PT ;  /* 0x0000008c2f00720c */ /* 0x000fe40003f24270 */
[----:B------:R-:W-:Y:S02]  /*6240*/  FSEL R42, R58, -INF , !P2 ;  /* 0xff8000003a2a7808 */ /* 0x000fe40005000000 */
[----:B------:R-:W-:-:S02]  /*6250*/  FSEL R39, R63, -INF , !P5 ;  /* 0xff8000003f277808 */ /* 0x000fc40006800000 */
[-C--:B------:R-:W-:Y:S01]  /*6260*/  ISETP.GE.AND P2, PT, R4, R106.reuse, PT ;  /* 0x0000006a0400720c */ /* 0x080fe20003f46270 */
[C---:B------:R-:W-:Y:S01]  /*6270*/  VIADD R4, R136.reuse, 0xffffff78 ;  /* 0xffffff7888047836 */ /* 0x040fe20000000000 */
[C---:B------:R-:W-:Y:S01]  /*6280*/  ISETP.GE.AND P5, PT, R5.reuse, R106, PT ;  /* 0x0000006a0500720c */ /* 0x040fe20003fa6270 */
[----:B------:R-:W-:Y:S01]  /*6290*/  VIADD R136, R136, 0xffffff79 ;  /* 0xffffff7988887836 */ /* 0x000fe20000000000 */
[----:B------:R-:W-:Y:S02]  /*62a0*/  FSEL R41, R56, -INF , !P3 ;  /* 0xff80000038297808 */ /* 0x000fe40005800000 */
[----:B------:R-:W-:Y:S02]  /*62b0*/  ISETP.GE.AND P3, PT, R5, R105, PT ;  /* 0x000000690500720c */ /* 0x000fe40003f66270 */
[----:B------:R-:W-:Y:S02]  /*62c0*/  FSEL R45, R52, -INF , !P5 ;  /* 0xff800000342d7808 */ /* 0x000fe40006800000 */
[----:B------:R-:W-:-:S02]  /*62d0*/  FSEL R43, R59, -INF , !P6 ;  /* 0xff8000003b2b7808 */ /* 0x000fc40007000000 */
[----:B------:R-:W-:Y:S02]  /*62e0*/  FSEL R46, R54, -INF , !P3 ;  /* 0xff800000362e7808 */ /* 0x000fe40005800000 */
[----:B------:R-:W-:Y:S02]  /*62f0*/  FSEL R52, R53, -INF , !P2 ;  /* 0xff80000035347808 */ /* 0x000fe40005000000 */
[-C--:B------:R-:W-:Y:S02]  /*6300*/  ISETP.GE.AND P6, PT, R4, R106.reuse, PT ;  /* 0x0000006a0400720c */ /* 0x080fe40003fc6270 */
[----:B------:R-:W-:Y:S02]  /*6310*/  ISETP.GE.AND P5, PT, R136, R106, PT ;  /* 0x0000006a8800720c */ /* 0x000fe40003fa6270 */
[-C--:B------:R-:W-:Y:S02]  /*6320*/  ISETP.GE.AND P3, PT, R4, R105.reuse, PT ;  /* 0x000000690400720c */ /* 0x080fe40003f66270 */
[----:B------:R-:W-:-:S02]  /*6330*/  ISETP.GE.AND P2, PT, R136, R105, PT ;  /* 0x000000698800720c */ /* 0x000fc40003f46270 */
[----:B------:R-:W-:Y:S02]  /*6340*/  FSEL R48, R48, -INF , !P6 ;  /* 0xff80000030307808 */ /* 0x000fe40007000000 */
[----:B------:R-:W-:Y:S02]  /*6350*/  FSEL R49, R49, -INF , !P5 ;  /* 0xff80000031317808 */ /* 0x000fe40006800000 */
[----:B------:R-:W-:Y:S02]  /*6360*/  FSEL R50, R50, -INF , !P3 ;  /* 0xff80000032327808 */ /* 0x000fe40005800000 */
[----:B------:R-:W-:Y:S01]  /*6370*/  FSEL R51, R51, -INF , !P2 ;  /* 0xff80000033337808 */ /* 0x000fe20005000000 */
[----:B------:R-:W-:Y:S06]  /*6380*/  @!P1 BRA `(.L_x_3519) ;  /* 0x0000000400b09947 */ /* 0x000fec0003800000 */
[----:B------:R-:W-:Y:S05]  /*6390*/  BRA.U !UP1, `(.L_x_3520) ;  /* 0x0000000109fc7547 */ /* 0x000fea000b800000 */
[----:B------:R-:W1:Y:S01]  /*63a0*/  LDC R5, c[0x0][0x4f0] ;  /* 0x00013c00ff057b82 */ /* 0x000e620000000800 */
[----:B------:R-:W-:Y:S01]  /*63b0*/  VIADD R14, R3, 0xffffffff ;  /* 0xffffffff030e7836 */ /* 0x000fe20000000000 */
[----:B------:R-:W2:Y:S03]  /*63c0*/  LDCU.64 UR6, c[0x0][0x3a0] ;  /* 0x00007400ff0677ac */ /* 0x000ea60008000a00 */
[----:B------:R-:W-:-:S05]  /*63d0*/  IMAD.SHL.U32 R14, R14, 0x80, RZ ;  /* 0x000000800e0e7824 */ /* 0x000fca00078e00ff */
[C---:B------:R-:W-:Y:S01]  /*63e0*/  IADD3 R12, PT, PT, R14.reuse, -0x100, RZ ;  /* 0xffffff000e0c7810 */ /* 0x040fe20007ffe0ff */
        /* <DEDUP_REMOVED lines=11> */
[----:B-1----:R-:W-:Y:S02]  /*64a0*/  IADD3 R11, PT, PT, RZ, -R17, RZ ;  /* 0x80000011ff0b7210 */ /* 0x002fe40007ffe0ff */
        /* <DEDUP_REMOVED lines=46> */
.L_x_3520:
[----:B------:R-:W-:Y:S01]  /*6790*/  UMOV UR4, URZ ;  /* 0x000000ff00047c82 */ /* 0x000fe20008000000 */
[----:B------:R-:W-:Y:S01]  /*67a0*/  IMAD.SHL.U32 R4, R84, 0x80, RZ ;  /* 0x0000008054047824 */ /* 0x000fe200078e00ff */
[----:B------:R-:W-:-:S05]  /*67b0*/  IADD3 R5, P1, PT, RZ, -UR4, RZ ;  /* 0x80000004ff057c10 */ /* 0x000fca000ff3e0ff */
[----:B------:R-:W-:-:S05]  /*67c0*/  IMAD.X R4, RZ, RZ, ~R4, P1 ;  /* 0x000000ffff047224 */ /* 0x000fca00008e0e04 */
[----:B------:R-:W-:-:S04]  /*67d0*/  SHF.R.S64 R5, R5, 0x1f, R4 ;  /* 0x0000001f05057819 */ /* 0x000fc80000001004 */
[----:B------:R-:W-:-:S04]  /*67e0*/  IADD3 R142, P1, PT, R5, R142, RZ ;  /* 0x0000008e058e7210 */ /* 0x000fc80007f3e0ff */
[----:B------:R-:W-:-:S09]  /*67f0*/  LEA.HI.X.SX32 R141, R4, R141, 0x1, P1 ;  /* 0x0000008d048d7211 */ /* 0x000fd200008f0eff */
.L_x_3521:
[C---:B------:R-:W-:Y:S01]  /*6800*/  IMAD.WIDE.U32 R8, R84.reuse, 0x40, RZ ;  /* 0x0000004054087825 */ /* 0x040fe200078e00ff */
[C---:B------:R-:W-:Y:S01]  /*6810*/  @!P0 SHF.L.U64.HI R4, R84.reuse, 0x6, R85 ;  /* 0x0000000654048819 */ /* 0x040fe20000010255 */
[----:B------:R1:W-:Y:S01]  /*6820*/  @P0 STS.128 [R87+0x1000], RZ ;  /* 0x001000ff57000388 */ /* 0x0003e20000000c00 */
[----:B------:R-:W-:Y:S01]  /*6830*/  BSSY.RECONVERGENT B0, `(.L_x_3522) ;  /* 0x0000020000007945 */ /* 0x000fe20003800200 */
[----:B------:R-:W-:Y:S01]  /*6840*/  @!P0 IMAD.SHL.U32 R5, R84, 0x40, RZ ;  /* 0x0000004054058824 */ /* 0x000fe200078e00ff */
[----:B------:R-:W-:Y:S01]  /*6850*/  @!P0 IADD3 R8, P3, PT, R142, R8, RZ ;  /* 0x000000088e088210 */ /* 0x000fe20007f7e0ff */
[----:B------:R-:W-:Y:S02]  /*6860*/  IMAD.SHL.U32 R6, R85, 0x40, RZ ;  /* 0x0000004055067824 */ /* 0x000fe400078e00ff */
[----:B------:R-:W-:Y:S01]  /*6870*/  @!P0 IMAD.MOV.U32 R143, RZ, RZ, R141 ;  /* 0x000000ffff8f8224 */ /* 0x000fe200078e008d */
[----:B------:R-:W-:Y:S02]  /*6880*/  @!P0 IADD3 R10, P2, P1, R5, R142, R5 ;  /* 0x0000008e050a8210 */ /* 0x000fe4000795e005 */
[----:B------:R-:W-:-:S02]  /*6890*/  @!P0 IADD3.X R9, PT, PT, R141, R9, R6, P3, !PT ;  /* 0x000000098d098210 */ /* 0x000fc40001ffe406 */
        /* <DEDUP_REMOVED lines=25> */
.L_x_3523:
[----:B------:R-:W-:Y:S05]  /*6a30*/  BSYNC.RECONVERGENT B0 ;  /* 0x0000000000007941 */ /* 0x000fea0003800200 */
.L_x_3522:
[----:B------:R-:W0:Y:S02]  /*6a40*/  LDGDEPBAR ;  /* 0x00000000000079af */ /* 0x000e240000000000 */
.L_x_3519:
[----:B------:R-:W-:Y:S01]  /*6a50*/  FMNMX3.FTZ R5, R2, R128, R132, !PT ;  /* 0x0000008002057276 */ /* 0x000fe20007810084 */
[----:B------:R-:W3:Y:S01]  /*6a60*/  LDCU UR4, c[0x0][0x45c] ;  /* 0x00008b80ff0477ac */ /* 0x000ee20008000800 */
        /* <DEDUP_REMOVED lines=31> */
[----:B------:R-:W-:Y:S01]  /*6c60*/  LEA R136, R107, UR5, 0x1 ;  /* 0x000000056b887c11 */ /* 0x000fe2000f8e08ff */
[----:B------:R-:W2:Y:S04]  /*6c70*/  SHFL.BFLY PT, R5, R6, 0x2, 0x1f ;  /* 0x0c401f0006057f89 */ /* 0x000ea800000e0000 */
[----:B------:R-:W4:Y:S04]  /*6c80*/  SHFL.BFLY PT, R4, R7, 0x2, 0x1f ;  /* 0x0c401f0007047f89 */ /* 0x000f2800000e0000 */
[----:B------:R-:W-:Y:S01]  /*6c90*/  LDSM.16.MT88.4 R20, [R136+0x3400] ;  /* 0x003400008814783b */ /* 0x000fe20000004200 */
[----:B--2---:R-:W-:-:S02]  /*6ca0*/  FMNMX.FTZ R5, R6, R5, !PT ;  /* 0x0000000506057209 */ /* 0x004fc40007810000 */
        /* <DEDUP_REMOVED lines=89> */
[--C-:B------:R-:W-:Y:S01]  /*7240*/  FFMA.FTZ R79, R114, UR4, -R57.reuse ;  /* 0x00000004724f7c23 */ /* 0x100fe20008010839 */
[----:B------:R-:W-:Y:S01]  /*7250*/  MUFU.EX2 R66, R66 ;  /* 0x0000004200427308 */ /* 0x000fe20000000800 */
[----:B------:R-:W-:Y:S01]  /*7260*/  FFMA.FTZ R77, R119, UR4, -R56 ;  /* 0x00000004774d7c23 */ /* 0x000fe20008010838 */
[----:B------:R-:W-:Y:S01]  /*7270*/  FFMA.FTZ R155, R155, R85, R64 ;  /* 0x000000559b9b7223 */ /* 0x000fe20000010040 */
[----:B------:R-:W-:Y:S01]  /*7280*/  FFMA.FTZ R64, R32, UR4, -R57 ;  /* 0x0000000420407c23 */ /* 0x000fe20008010839 */
[----:B------:R-:W-:Y:S01]  /*7290*/  MUFU.EX2 R76, R76 ;  /* 0x0000004c004c7308 */ /* 0x000fe20000000800 */
[C---:B-1----:R-:W-:Y:S01]  /*72a0*/  HMMA.16816.F32.BF16 R16, R12.reuse, R8, R16 ;  /* 0x000000080c10723c */ /* 0x042fe20000041810 */
[----:B------:R-:W-:Y:S01]  /*72b0*/  FFMA.FTZ R95, R156, R84, R63 ;  /* 0x000000549c5f7223 */ /* 0x000fe2000001003f */
[--C-:B------:R-:W-:Y:S01]  /*72c0*/  FFMA.FTZ R32, R36, UR4, -R57.reuse ;  /* 0x0000000424207c23 */ /* 0x100fe20008010839 */
[----:B------:R-:W1:Y:S01]  /*72d0*/  MUFU.EX2 R65, R65 ;  /* 0x0000004100417308 */ /* 0x000e620000000800 */
[--C-:B------:R-:W-:Y:S01]  /*72e0*/  FFMA.FTZ R63, R29, UR4, -R57.reuse ;  /* 0x000000041d3f7c23 */ /* 0x100fe20008010839 */
[--C-:B------:R-:W-:Y:S01]  /*72f0*/  FFMA.FTZ R85, R30, UR4, -R56.reuse ;  /* 0x000000041e557c23 */ /* 0x100fe20008010838 */
[--C-:B------:R-:W-:Y:S01]  /*7300*/  FFMA.FTZ R36, R34, UR4, -R56.reuse ;  /* 0x0000000422247c23 */ /* 0x100fe20008010838 */
[----:B------:R-:W-:Y:S01]  /*7310*/  MUFU.EX2 R78, R78 ;  /* 0x0000004e004e7308 */ /* 0x000fe20000000800 */
[C---:B------:R-:W-:Y:S01]  /*7320*/  HMMA.16816.F32.BF16 R4, R12.reuse, R6, R72 ;  /* 0x000000060c04723c */ /* 0x040fe20000041848 */
[--C-:B------:R-:W-:Y:S01]  /*7330*/  FFMA.FTZ R75, R124, UR4, -R57.reuse ;  /* 0x000000047c4b7c23 */ /* 0x100fe20008010839 */
[--C-:B------:R-:W-:Y:S01]  /*7340*/  FFMA.FTZ R73, R120, UR4, -R57.reuse ;  /* 0x0000000478497c23 */ /* 0x100fe20008010839 */
[----:B------:R-:W-:Y:S01]  /*7350*/  FFMA.FTZ R72, R122, UR4, -R57 ;  /* 0x000000047a487c23 */ /* 0x000fe20008010839 */
[--C-:B------:R-:W-:Y:S01]  /*7360*/  FFMA.FTZ R74, R121, UR4, -R56.reuse ;  /* 0x00000004794a7c23 */ /* 0x100fe20008010838 */
[----:B------:R-:W-:Y:S01]  /*7370*/  MUFU.EX2 R79, R79 ;  /* 0x0000004f004f7308 */ /* 0x000fe20000000800 */
[--C-:B------:R-:W-:Y:S01]  /*7380*/  FFMA.FTZ R84, R31, UR4, -R56.reuse ;  /* 0x000000041f547c23 */ /* 0x100fe20008010838 */
        /* <DEDUP_REMOVED lines=9> */
[----:B------:R-:W-:Y:S01]  /*7420*/  FFMA.FTZ R80, R117, UR4, -R56 ;  /* 0x0000000475507c23 */ /* 0x000fe20008010838 */
[----:B------:R-:W-:Y:S01]  /*7430*/  FADD.FTZ R62, R62, R95 ;  /* 0x0000005f3e3e7221 */ /* 0x000fe20000010000 */
[----:B------:R-:W1:Y:S01]  /*7440*/  MUFU.EX2 R72, R72 ;  /* 0x0000004800487308 */ /* 0x000e620000000800 */
[----:B------:R-:W-:Y:S01]  /*7450*/  FADD.FTZ R59, R59, R60 ;  /* 0x0000003c3b3b7221 */ /* 0x000fe20000010000 */
        /* <DEDUP_REMOVED lines=8> */
[--C-:B------:R-:W-:Y:S01]  /*74e0*/  FFMA.FTZ R37, R40, UR4, -R57.reuse ;  /* 0x0000000428257c23 */ /* 0x100fe20008010839 */
[--C-:B------:R-:W-:Y:S01]  /*74f0*/  FFMA.FTZ R41, R44, UR4, -R57.reuse ;  /* 0x000000042c297c23 */ /* 0x100fe20008010839 */
[----:B------:R-:W3:Y:S01]  /*7500*/  MUFU.EX2 R81, R81 ;  /* 0x0000005100517308 */ /* 0x000ee20000000800 */
[----:B------:R-:W-:Y:S01]  /*7510*/  FFMA.FTZ R43, R43, UR4, -R56 ;  /* 0x000000042b2b7c23 */ /* 0x000fe20008010838 */
[----:B-1----:R-:W-:Y:S01]  /*7520*/  F2FP.BF16.F32.PACK_AB R26, R72, R73 ;  /* 0x00000049481a723e */ /* 0x002fe200000010ff */
[--C-:B------:R-:W-:Y:S01]  /*7530*/  FFMA.FTZ R155, R49, UR4, -R57.reuse ;  /* 0x00000004319b7c23 */ /* 0x100fe20008010839 */
[----:B------:R-:W-:Y:S01]  /*7540*/  MUFU.EX2 R90, R90 ;  /* 0x0000005a005a7308 */ /* 0x000fe20000000800 */
[----:B------:R-:W-:Y:S01]  /*7550*/  FFMA.FTZ R48, R48, UR4, -R57 ;  /* 0x0000000430307c23 */ /* 0x000fe20008010839 */
[----:B----4-:R-:W-:Y:S01]  /*7560*/  F2FP.BF16.F32.PACK_AB R25, R67, R74 ;  /* 0x0000004a4319723e */ /* 0x010fe200000010ff */
[----:B------:R-:W-:Y:S01]  /*7570*/  FADD.FTZ R74, R74, R61 ;  /* 0x0000003d4a4a7221 */ /* 0x000fe20000010000 */
[----:B------:R-:W1:Y:S01]  /*7580*/  MUFU.EX2 R83, R83 ;  /* 0x0000005300537308 */ /* 0x000e620000000800 */
[----:B------:R-:W-:-:S02]  /*7590*/  ISETP.GT.AND P0, PT, R47, R140, PT ;  /* 0x0000008c2f00720c */ /* 0x000fc40003f04270 */
[----:B------:R-:W-:Y:S01]  /*75a0*/  FADD.FTZ R67, R67, R74 ;  /* 0x0000004a43437221 */ /* 0x000fe20000010000 */
[----:B------:R-:W-:Y:S01]  /*75b0*/  MUFU.EX2 R80, R80 ;  /* 0x0000005000507308 */ /* 0x000fe20000000800 */
[C---:B------:R-:W-:Y:S02]  /*75c0*/  HMMA.16816.F32.BF16 R68, R24.reuse, R20, R68 ;  /* 0x000000141844723c */ /* 0x040fe40000041844 */
[----:B------:R-:W-:Y:S01]  /*75d0*/  FADD.FTZ R66, R66, R67 ;  /* 0x0000004342427221 */ /* 0x000fe20000010000 */
[----:B------:R-:W4:Y:S03]  /*75e0*/  MUFU.EX2 R77, R77 ;  /* 0x0000004d004d7308 */ /* 0x000f260000000800 */
[----:B------:R-:W-:Y:S01]  /*75f0*/  FADD.FTZ R65, R65, R66 ;  /* 0x0000004241417221 */ /* 0x000fe20000010000 */
[----:B------:R-:W-:Y:S01]  /*7600*/  MUFU.EX2 R97, R97 ;  /* 0x0000006100617308 */ /* 0x000fe20000000800 */
[----:B--2---:R-:W-:Y:S01]  /*7610*/  HMMA.16816.F32.BF16 R16, R24, R12, R16 ;  /* 0x0000000c1810723c */ /* 0x004fe20000041810 */
[----:B------:R-:W-:-:S02]  /*7620*/  @P0 IADD3 R153, PT, PT, R3, -0x3, RZ ;  /* 0xfffffffd03990810 */ /* 0x000fc40007ffe0ff */
        /* <DEDUP_REMOVED lines=15> */
[----:B------:R-:W-:-:S02]  /*7720*/  FADD.FTZ R83, R83, R90 ;  /* 0x0000005a53537221 */ /* 0x000fc40000010000 */
[----:B------:R-:W1:Y:S02]  /*7730*/  MUFU.EX2 R91, R91 ;  /* 0x0000005b005b7308 */ /* 0x000e640000000800 */
[----:B------:R-:W-:Y:S02]  /*7740*/  FADD.FTZ R80, R80, R83 ;  /* 0x0000005350507221 */ /* 0x000fe40000010000 */
[----:B------:R-:W-:Y:S02]  /*7750*/  MUFU.EX2 R94, R94 ;  /* 0x0000005e005e7308 */ /* 0x000fe40000000800 */
[----:B------:R-:W-:Y:S02]  /*7760*/  FADD.FTZ R77, R77, R80 ;  /* 0x000000504d4d7221 */ /* 0x000fe40000010000 */
[----:B------:R-:W4:Y:S04]  /*7770*/  MUFU.EX2 R103, R103 ;  /* 0x0000006700677308 */ /* 0x000f280000000800 */
        /* <DEDUP_REMOVED lines=29> */
[----:B------:R-:W-:Y:S01]  /*7950*/  MUFU.EX2 R40, R60 ;  /* 0x0000003c00287308 */ /* 0x000fe20000000800 */
[C---:B----4-:R-:W-:Y:S03]  /*7960*/  HMMA.16816.F32.BF16 R16, R24.reuse, R12, R16 ;  /* 0x0000000c1810723c */ /* 0x050fe60000041810 */
[----:B------:R-:W4:Y:S04]  /*7970*/  MUFU.EX2 R37, R37 ;  /* 0x0000002500257308 */ /* 0x000f280000000800 */
[----:B------:R-:W-:Y:S01]  /*7980*/  MUFU.EX2 R2, R62 ;  /* 0x0000003e00027308 */ /* 0x000fe20000000800 */
[C---:B------:R-:W-:Y:S01]  /*7990*/  HMMA.16816.F32.BF16 R8, R24.reuse, R14, R8 ;  /* 0x0000000e1808723c */ /* 0x040fe20000041808 */
[----:B------:R-:W2:Y:S02]  /*79a0*/  LDSM.16.MT88.4 R12, [R136+0x4000] ;  /* 0x00400000880c783b */ /* 0x000ea40000004200 */
[----:B------:R-:W-:Y:S04]  /*79b0*/  MUFU.EX2 R41, R41 ;  /* 0x0000002900297308 */ /* 0x000fe80000000800 */
[----:B------:R-:W-:Y:S01]  /*79c0*/  MUFU.EX2 R38, R38 ;  /* 0x0000002600267308 */ /* 0x000fe20000000800 */
[C---:B-----5:R-:W-:Y:S03]  /*79d0*/  HMMA.16816.F32.BF16 R68, R24.reuse, R20, R68 ;  /* 0x000000141844723c */ /* 0x060fe60000041844 */
[----:B------:R-:W5:Y:S04]  /*79e0*/  MUFU.EX2 R39, R39 ;  /* 0x0000002700277308 */ /* 0x000f680000000800 */
[----:B------:R-:W-:Y:S01]  /*79f0*/  MUFU.EX2 R42, R42 ;  /* 0x0000002a002a7308 */ /* 0x000fe20000000800 */
[----:B------:R-:W-:Y:S01]  /*7a00*/  HMMA.16816.F32.BF16 R4, R24, R22, R4 ;  /* 0x000000161804723c */ /* 0x000fe20000041804 */
[----:B------:R-:W1:Y:S01]  /*7a10*/  LDSM.16.MT88.4 R20, [R0+0x1000] ;  /* 0x001000000014783b */ /* 0x000e620000004200 */
[----:B------:R-:W-:Y:S01]  /*7a20*/  F2FP.BF16.F32.PACK_AB R24, R103, R94 ;  /* 0x0000005e6718723e */ /* 0x000fe200000010ff */
[----:B------:R-:W-:Y:S01]  /*7a30*/  MUFU.EX2 R155, R155 ;  /* 0x0000009b009b7308 */ /* 0x000fe20000000800 */
[----:B------:R-:W-:Y:S01]  /*7a40*/  F2FP.BF16.F32.PACK_AB R25, R93, R100 ;  /* 0x000000645d19723e */ /* 0x000fe200000010ff */
[----:B------:R-:W-:Y:S01]  /*7a50*/  FADD.FTZ R100, R100, R91 ;  /* 0x0000005b64647221 */ /* 0x000fe20000010000 */
[----:B------:R-:W-:-:S02]  /*7a60*/  F2FP.BF16.F32.PACK_AB R26, R88, R101 ;  /* 0x00000065581a723e */ /* 0x000fc400000010ff */
[----:B------:R-:W-:Y:S01]  /*7a70*/  F2FP.BF16.F32.PACK_AB R27, R89, R92 ;  /* 0x0000005c591b723e */ /* 0x000fe200000010ff */
[----:B------:R-:W-:-:S06]  /*7a80*/  FADD.FTZ R93, R93, R100 ;  /* 0x000000645d5d7221 */ /* 0x000fcc0000010000 */
[C---:B--2---:R-:W-:Y:S08]  /*7a90*/  HMMA.16816.F32.BF16 R68, R24.reuse, R12, R68 ;  /* 0x0000000c1844723c */ /* 0x044ff00000041844 */
[C---:B------:R-:W-:Y:S01]  /*7aa0*/  HMMA.16816.F32.BF16 R4, R24.reuse, R14, R4 ;  /* 0x0000000e1804723c */ /* 0x040fe20000041804 */
[----:B------:R-:W2:Y:S07]  /*7ab0*/  LDSM.16.MT88.4 R12, [R136+0x4400] ;  /* 0x00440000880c783b */ /* 0x000eae0000004200 */
[----:B-1----:R-:W-:Y:S01]  /*7ac0*/  HMMA.16816.F32.BF16 R16, R24, R20, R16 ;  /* 0x000000141810723c */ /* 0x002fe20000041810 */
[----:B------:R-:W-:-:S02]  /*7ad0*/  F2FP.BF16.F32.PACK_AB R20, R64, R63 ;  /* 0x0000003f4014723e */ /* 0x000fc400000010ff */
[----:B------:R-:W-:-:S05]  /*7ae0*/  F2FP.BF16.F32.PACK_AB R21, R34, R85 ;  /* 0x000000552215723e */ /* 0x000fca00000010ff */
[----:B------:R-:W-:Y:S01]  /*7af0*/  HMMA.16816.F32.BF16 R8, R24, R22, R8 ;  /* 0x000000161808723c */ /* 0x000fe20000041808 */
[----:B------:R-:W-:Y:S01]  /*7b00*/  F2FP.BF16.F32.PACK_AB R22, R32, R33 ;  /* 0x000000212016723e */ /* 0x000fe200000010ff */
[----:B------:R-:W1:Y:S01]  /*7b10*/  LDSM.16.MT88.4 R24, [R136+0x4800] ;  /* 0x004800008818783b */ /* 0x000e620000004200 */
[----:B---3--:R-:W-:-:S09]  /*7b20*/  F2FP.BF16.F32.PACK_AB R23, R35, R36 ;  /* 0x000000242317723e */ /* 0x008fd200000010ff */
[C---:B------:R-:W-:Y:S01]  /*7b30*/  HMMA.16816.F32.BF16 R16, R20.reuse, R28, R16 ;  /* 0x0000001c1410723c */ /* 0x040fe20000041810 */
[----:B------:R-:W3:Y:S07]  /*7b40*/  MUFU.EX2 R29, R43 ;  /* 0x0000002b001d7308 */ /* 0x000eee0000000800 */
[----:B------:R-:W-:Y:S01]  /*7b50*/  HMMA.16816.F32.BF16 R8, R20, R30, R8 ;  /* 0x0000001e1408723c */ /* 0x000fe20000041808 */
[--C-:B------:R-:W-:Y:S01]  /*7b60*/  FFMA.FTZ R30, R50, UR4, -R56.reuse ;  /* 0x00000004321e7c23 */ /* 0x100fe20008010838 */
[----:B------:R-:W-:-:S05]  /*7b70*/  FFMA.FTZ R31, R51, UR4, -R56 ;  /* 0x00000004331f7c23 */ /* 0x000fca0008010838 */
[----:B------:R-:W-:Y:S01]  /*7b80*/  MUFU.EX2 R30, R30 ;  /* 0x0000001e001e7308 */ /* 0x000fe20000000800 */
[----:B--2---:R-:W-:Y:S01]  /*7b90*/  HMMA.16816.F32.BF16 R68, R20, R12, R68 ;  /* 0x0000000c1444723c */ /* 0x004fe20000041844 */
[----:B------:R-:W-:Y:S02]  /*7ba0*/  FADD.FTZ R12, R76, R59 ;  /* 0x0000003b4c0c7221 */ /* 0x000fe40000010000 */
[----:B------:R-:W-:Y:S02]  /*7bb0*/  MUFU.EX2 R31, R31 ;  /* 0x0000001f001f7308 */ /* 0x000fe40000000800 */
[----:B------:R-:W-:-:S03]  /*7bc0*/  FADD.FTZ R12, R75, R12 ;  /* 0x0000000c4b0c7221 */ /* 0x000fc60000010000 */
[----:B------:R-:W-:Y:S01]  /*7bd0*/  HMMA.16816.F32.BF16 R4, R20, R14, R4 ;  /* 0x0000000e1404723c */ /* 0x000fe20000041804 */
[----:B------:R-:W-:Y:S01]  /*7be0*/  FADD.FTZ R73, R73, R12 ;  /* 0x0000000c49497221 */ /* 0x000fe20000010000 */
[----:B----4-:R-:W-:Y:S01]  /*7bf0*/  F2FP.BF16.F32.PACK_AB R20, R37, R40 ;  /* 0x000000282514723e */ /* 0x010fe200000010ff */
[----:B------:R-:W2:Y:S01]  /*7c00*/  LDSM.16.MT88.4 R12, [R0+0x1800] ;  /* 0x00180000000c783b */ /* 0x000ea20000004200 */
[----:B-----5:R-:W-:Y:S01]  /*7c10*/  F2FP.BF16.F32.PACK_AB R21, R39, R38 ;  /* 0x000000262715723e */ /* 0x020fe200000010ff */
[----:B------:R-:W-:Y:S01]  /*7c20*/  FADD.FTZ R73, R72, R73 ;  /* 0x0000004948497221 */ /* 0x000fe20000010000 */
[----:B------:R-:W-:Y:S02]  /*7c30*/  F2FP.BF16.F32.PACK_AB R22, R41, R2 ;  /* 0x000000022916723e */ /* 0x000fe400000010ff */
[----:B---3--:R-:W-:Y:S01]  /*7c40*/  F2FP.BF16.F32.PACK_AB R23, R29, R42 ;  /* 0x0000002a1d17723e */ /* 0x008fe200000010ff */
[----:B------:R-:W-:Y:S02]  /*7c50*/  FADD.FTZ R82, R82, R73 ;  /* 0x0000004952527221 */ /* 0x000fe40000010000 */
[----:B------:R-:W3:Y:S02]  /*7c60*/  LDSM.16.MT88.4 R72, [R136+0x4c00] ;  /* 0x004c00008848783b */ /* 0x000ee40000004200 */
[----:B------:R-:W-:-:S02]  /*7c70*/  FADD.FTZ R81, R81, R82 ;  /* 0x0000005251517221 */ /* 0x000fc40000010000 */
[C---:B-1----:R-:W-:Y:S01]  /*7c80*/  HMMA.16816.F32.BF16 R68, R20.reuse, R24, R68 ;  /* 0x000000181444723c */ /* 0x042fe20000041844 */
[----:B------:R-:W-:Y:S01]  /*7c90*/  FFMA.FTZ R25, R45, UR4, -R57 ;  /* 0x000000042d197c23 */ /* 0x000fe20008010839 */
[----:B------:R-:W-:Y:S01]  /*7ca0*/  FADD.FTZ R28, R78, R81 ;  /* 0x000000514e1c7221 */ /* 0x000fe20000010000 */
[----:B------:R-:W-:Y:S01]  /*7cb0*/  FFMA.FTZ R24, R52, UR4, -R57 ;  /* 0x0000000434187c23 */ /* 0x000fe20008010839 */
[----:B------:R1:W4:Y:S02]  /*7cc0*/  LDSM.16.MT88.4 R80, [R0+0x1c00] ;  /* 0x001c00000050783b */ /* 0x0003240000004200 */
[----:B------:R-:W-:Y:S01]  /*7cd0*/  FADD.FTZ R28, R79, R28 ;  /* 0x0000001c4f1c7221 */ /* 0x000fe20000010000 */
[----:B------:R-:W-:Y:S01]  /*7ce0*/  MUFU.EX2 R25, R25 ;  /* 0x0000001900197308 */ /* 0x000fe20000000800 */
[----:B------:R-:W-:Y:S01]  /*7cf0*/  HMMA.16816.F32.BF16 R4, R20, R26, R4 ;  /* 0x0000001a1404723c */ /* 0x000fe20000041804 */
[----:B------:R-:W-:Y:S01]  /*7d00*/  FFMA.FTZ R27, R55, UR4, -R56 ;  /* 0x00000004371b7c23 */ /* 0x000fe20008010838 */
[----:B------:R-:W-:Y:S01]  /*7d10*/  FADD.FTZ R97, R97, R28 ;  /* 0x0000001c61617221 */ /* 0x000fe20000010000 */
[----:B------:R-:W-:Y:S01]  /*7d20*/  FFMA.FTZ R28, R46, UR4, -R56 ;  /* 0x000000042e1c7c23 */ /* 0x000fe20008010838 */
[----:B------:R-:W-:Y:S02]  /*7d30*/  MUFU.EX2 R24, R24 ;  /* 0x0000001800187308 */ /* 0x000fe40000000800 */
[----:B------:R-:W-:-:S02]  /*7d40*/  FADD.FTZ R97, R102, R97 ;  /* 0x0000006166617221 */ /* 0x000fc40000010000 */
[----:B------:R-:W-:Y:S02]  /*7d50*/  MUFU.EX2 R27, R27 ;  /* 0x0000001b001b7308 */ /* 0x000fe40000000800 */
[----:B------:R-:W-:Y:S02]  /*7d60*/  FADD.FTZ R98, R98, R97 ;  /* 0x0000006162627221 */ /* 0x000fe40000010000 */
[----:B------:R-:W5:Y:S02]  /*7d70*/  MUFU.EX2 R28, R28 ;  /* 0x0000001c001c7308 */ /* 0x000f640000000800 */
[----:B------:R-:W-:Y:S02]  /*7d80*/  FADD.FTZ R87, R87, R98 ;  /* 0x0000006257577221 */ /* 0x000fe40000010000 */
[----:B------:R-:W3:Y:S02]  /*7d90*/  MUFU.EX2 R26, R48 ;  /* 0x00000030001a7308 */ /* 0x000ee40000000800 */
[----:B------:R-:W-:Y:S01]  /*7da0*/  FADD.FTZ R94, R94, R87 ;  /* 0x000000575e5e7221 */ /* 0x000fe20000010000 */
[-C--:B-1----:R-:W-:Y:S01]  /*7db0*/  MOV R0, R53.reuse ;  /* 0x0000003500007202 */ /* 0x082fe20000000f00 */
[----:B--2---:R-:W-:Y:S01]  /*7dc0*/  HMMA.16816.F32.BF16 R16, R20, R12, R16 ;  /* 0x0000000c1410723c */ /* 0x004fe20000041810 */
[----:B------:R-:W-:Y:S01]  /*7dd0*/  FADD.FTZ R12, R92, R93 ;  /* 0x0000005d5c0c7221 */ /* 0x000fe20000010000 */
[----:B------:R-:W-:Y:S01]  /*7de0*/  FADD.FTZ R94, R103, R94 ;  /* 0x0000005e675e7221 */ /* 0x000fe20000010000 */
[----:B------:R-:W-:-:S02]  /*7df0*/  @P0 MOV R0, R53 ;  /* 0x0000003500000202 */ /* 0x000fc40000000f00 */
[----:B------:R-:W-:Y:S01]  /*7e00*/  FADD.FTZ R12, R89, R12 ;  /* 0x0000000c590c7221 */ /* 0x000fe20000010000 */
[----:B------:R-:W-:Y:S01]  /*7e10*/  FADD.FTZ R101, R101, R94 ;  /* 0x0000005e65657221 */ /* 0x000fe20000010000 */
[----:B-----5:R-:W-:Y:S01]  /*7e20*/  F2FP.BF16.F32.PACK_AB R13, R27, R28 ;  /* 0x0000001c1b0d723e */ /* 0x020fe200000010ff */
[----:B------:R-:W-:Y:S01]  /*7e30*/  HMMA.16816.F32.BF16 R8, R20, R14, R8 ;  /* 0x0000000e1408723c */ /* 0x000fe20000041808 */
[----:B------:R-:W-:Y:S01]  /*7e40*/  FADD.FTZ R85, R85, R12 ;  /* 0x0000000c55557221 */ /* 0x000fe20000010000 */
[----:B------:R-:W-:Y:S01]  /*7e50*/  FADD.FTZ R88, R88, R101 ;  /* 0x0000006558587221 */ /* 0x000fe20000010000 */
[----:B------:R-:W-:Y:S02]  /*7e60*/  F2FP.BF16.F32.PACK_AB R12, R24, R25 ;  /* 0x00000019180c723e */ /* 0x000fe400000010ff */
        /* <DEDUP_REMOVED lines=20> */
[C---:B------:R-:W-:Y:S02]  /*7fb0*/  HMMA.16816.F32.BF16 R72, R12.reuse, R74, R4 ;  /* 0x0000004a0c48723c */ /* 0x040fe40000041804 */
[----:B------:R-:W-:Y:S01]  /*7fc0*/  FADD.FTZ R27, R27, R28 ;  /* 0x0000001c1b1b7221 */ /* 0x000fe20000010000 */
[----:B------:R-:W-:Y:S01]  /*7fd0*/  FADD.FTZ R25, R25, R2 ;  /* 0x0000000219197221 */ /* 0x000fe20000010000 */
[-C--:B------:R-:W-:Y:S02]  /*7fe0*/  MOV R2, R54.reuse ;  /* 0x0000003600027202 */ /* 0x080fe40000000f00 */
[----:B------:R-:W-:Y:S01]  /*7ff0*/  FADD.FTZ R30, R30, R27 ;  /* 0x0000001b1e1e7221 */ /* 0x000fe20000010000 */
[----:B------:R-:W-:Y:S01]  /*8000*/  FADD.FTZ R25, R24, R25 ;  /* 0x0000001918197221 */ /* 0x000fe20000010000 */
[----:B------:R-:W-:Y:S01]  /*8010*/  HMMA.16816.F32.BF16 R80, R12, R82, R8 ;  /* 0x000000520c50723c */ /* 0x000fe20000041808 */
[----:B------:R-:W-:Y:S01]  /*8020*/  @P0 MOV R2, R54 ;  /* 0x0000003600020202 */ /* 0x000fe20000000f00 */
[----:B------:R-:W-:Y:S01]  /*8030*/  FADD.FTZ R156, R31, R30 ;  /* 0x0000001e1f9c7221 */ /* 0x000fe20000010000 */
[----:B------:R-:W-:-:S04]  /*8040*/  FADD.FTZ R26, R26, R25 ;  /* 0x000000191a1a7221 */ /* 0x000fc80000010000 */
[----:B------:R-:W-:Y:S01]  /*8050*/  FADD.FTZ R155, R155, R26 ;  /* 0x0000001a9b9b7221 */ /* 0x000fe20000010000 */
[----:B------:R-:W-:-:S12]  /*8060*/  @P0 BRA `(.L_x_3524) ;  /* 0x0000000000040947 */ /* 0x000fd80003800000 */
.L_x_3516:
[----:B------:R-:W-:-:S07]  /*8070*/  IADD3 R153, PT, PT, R47, -0x1, RZ ;  /* 0xffffffff2f997810 */ /* 0x000fce0007ffe0ff */
.L_x_3524:
[----:B------:R-:W-:-:S13]  /*8080*/  ISETP.GE.AND P0, PT, R153, R140, PT ;  /* 0x0000008c9900720c */ /* 0x000fda0003f06270 */
[----:B------:R-:W-:Y:S05]  /*8090*/  @!P0 BRA `(.L_x_3525) ;  /* 0x0000002800248947 */ /* 0x000fea0003800000 */
[----:B------:R-:W1:Y:S01]  /*80a0*/  S2UR UR5, SR_CgaCtaId ;  /* 0x00000000000579c3 */ /* 0x000e620000008800 */
        /* <DEDUP_REMOVED lines=8> */
[----:B------:R-:W-:Y:S01]  /*8130*/  UMOV UR11, 0x400 ;  /* 0x00000400000b7882 */ /* 0x000fe20000000000 */
[----:B------:R-:W2:Y:S01]  /*8140*/  LDCU UR10, c[0x0][0x440] ;  /* 0x00008800ff0a77ac */ /* 0x000ea20008000800 */
[----:B------:R-:W-:Y:S01]  /*8150*/  PLOP3.LUT P6, PT, PT, PT, UP0, 0x80, 0x8 ;  /* 0x000000000008781c */ /* 0x000fe20003fcf008 */
[----:B------:R-:W3:Y:S01]  /*8160*/  LDCU UR4, c[0x0][0x45c] ;  /* 0x00008b80ff0477ac */ /* 0x000ee20008000800 */
[----:B------:R-:W4:Y:S01]  /*8170*/  LDCU.64 UR6, c[0x0][0x3a0] ;  /* 0x00007400ff0677ac */ /* 0x000f220008000a00 */
[----:B------:R-:W2:Y:S01]  /*8180*/  LDCU.64 UR8, c[0x0][0x3a8] ;  /* 0x00007500ff0877ac */ /* 0x000ea20008000a00 */
[----:B-1----:R-:W-:-:S12]  /*8190*/  ULEA UR5, UR5, UR11, 0x18 ;  /* 0x0000000b05057291 */ /* 0x002fd8000f8ec0ff */
.L_x_3529:
[----:B------:R-:W-:Y:S01]  /*81a0*/  @!P6 IADD3 R5, P0, PT, RZ, -R152, RZ ;  /* 0x80000098ff05e210 */ /* 0x000fe20007f1e0ff */
[----:B------:R-:W1:Y:S01]  /*81b0*/  S2R R86, SR_TID.X ;  /* 0x0000000000567919 */ /* 0x000e620000002100 */
[----:B------:R-:W5:Y:S01]  /*81c0*/  @!P6 LDC R158, c[0x0][0x3c0] ;  /* 0x0000f000ff9eeb82 */ /* 0x000f620000000800 */
[----:B------:R-:W-:Y:S07]  /*81d0*/  DEPBAR.LE SB0, 0x0 ;  /* 0x000080000000791a */ /* 0x000fee0000000000 */
[----:B------:R-:W2:Y:S08]  /*81e0*/  LDC R143, c[0x0][0x3c4] ;  /* 0x0000f100ff8f7b82 */ /* 0x000eb00000000800 */
[----:B------:R-:W-:Y:S01]  /*81f0*/  BAR.SYNC.DEFER_BLOCKING 0x0 ;  /* 0x0000000000007b1d */ /* 0x000fe20000010000 */
[----:B------:R-:W-:Y:S01]  /*8200*/  IMAD.MOV.U32 R2, RZ, RZ, R144 ;  /* 0x000000ffff027224 */ /* 0x000fe200078e0090 */
[----:B-1----:R-:W-:Y:S01]  /*8210*/  LOP3.LUT R146, R86, 0x18, RZ, 0xc0, !PT ;  /* 0x0000001856927812 */ /* 0x002fe200078ec0ff */
[----:B-----5:R-:W-:Y:S02]  /*8220*/  @!P6 IMAD.SHL.U32 R4, R158, 0x80, RZ ;  /* 0x000000809e04e824 */ /* 0x020fe400078e00ff */
[----:B------:R-:W-:Y:S02]  /*8230*/  IMAD.SHL.U32 R147, R86, 0x8, RZ ;  /* 0x0000000856937824 */ /* 0x000fe400078e00ff */
[----:B------:R-:W-:Y:S03]  /*8240*/  @!P6 IMAD.X R4, RZ, RZ, ~R4, P0 ;  /* 0x000000ffff04e224 */ /* 0x000fe600000e0e04 */
[----:B------:R-:W-:Y:S02]  /*8250*/  LOP3.LUT R0, R147, 0x18, RZ, 0xc0, !PT ;  /* 0x0000001893007812 */ /* 0x000fe400078ec0ff */
[----:B------:R-:W-:Y:S02]  /*8260*/  @!P6 SHF.R.S64 R5, R5, 0x1f, R4 ;  /* 0x0000001f0505e819 */ /* 0x000fe40000001004 */
[----:B--2---:R-:W-:Y:S02]  /*8270*/  ISETP.GE.AND P5, PT, R0, UR10, PT ;  /* 0x0000000a00007c0c */ /* 0x004fe4000bfa6270 */
[----:B------:R-:W-:Y:S02]  /*8280*/  @!P6 IADD3 R144, P0, PT, R144, R5, RZ ;  /* 0x000000059090e210 */ /* 0x000fe40007f1e0ff */
[C---:B------:R-:W-:Y:S02]  /*8290*/  LOP3.LUT R5, R147.reuse, 0xd8, RZ, 0xc0, !PT ;  /* 0x000000d893057812 */ /* 0x040fe400078ec0ff */
[----:B------:R-:W-:Y:S01]  /*82a0*/  ISETP.GE.AND P4, PT, R0, UR10, PT ;  /* 0x0000000a00007c0c */ /* 0x000fe2000bf86270 */
[----:B------:R-:W-:Y:S01]  /*82b0*/  IMAD.MOV.U32 R0, RZ, RZ, R145 ;  /* 0x000000ffff007224 */ /* 0x000fe200078e0091 */
[----:B------:R-:W-:Y:S02]  /*82c0*/  @!P6 LEA.HI.X.SX32 R145, R4, R145, 0x1, P0 ;  /* 0x000000910491e211 */ /* 0x000fe400000f0eff */
[----:B------:R-:W-:Y:S02]  /*82d0*/  LOP3.LUT R87, R147, 0x1f20, RZ, 0xc0, !PT ;  /* 0x00001f2093577812 */ /* 0x000fe400078ec0ff */
[----:B------:R-:W-:Y:S01]  /*82e0*/  LOP3.LUT R84, R5, R146, RZ, 0x3c, !PT ;  /* 0x0000009205547212 */ /* 0x000fe200078e3cff */
[----:B------:R-:W-:Y:S06]  /*82f0*/  @!P6 BRA `(.L_x_3526) ;  /* 0x0000000000f4e947 */ /* 0x000fec0003800000 */
        /* <DEDUP_REMOVED lines=61> */
.L_x_3526:
[----:B------:R-:W-:Y:S01]  /*86d0*/  LOP3.LUT R159, R87, R84, RZ, 0xfc, !PT ;  /* 0x00000054579f7212 */ /* 0x000fe200078efcff */
[C---:B------:R-:W-:Y:S01]  /*86e0*/  IMAD.SHL.U32 R157, R158.reuse, 0x40, RZ ;  /* 0x000000409e9d7824 */ /* 0x040fe200078e00ff */
[----:B------:R-:W-:Y:S01]  /*86f0*/  SHF.L.U64.HI R84, R158, 0x6, R143 ;  /* 0x000000069e547819 */ /* 0x000fe2000001028f */
[----:B------:R-:W-:Y:S01]  /*8700*/  IMAD.MOV.U32 R2, RZ, RZ, 0x20 ;  /* 0x00000020ff027424 */ /* 0x000fe200078e00ff */
[----:B------:R-:W-:Y:S01]  /*8710*/  LEA R87, R159, UR5, 0x1 ;  /* 0x000000059f577c11 */ /* 0x000fe2000f8e08ff */
[----:B------:R-:W-:Y:S01]  /*8720*/  VIADD R153, R153, 0xffffffff ;  /* 0xffffffff99997836 */ /* 0x000fe20000000000 */
[----:B------:R-:W-:Y:S03]  /*8730*/  IADD3 R160, P0, PT, R157, R144, RZ ;  /* 0x000000909da07210 */ /* 0x000fe60007f1e0ff */
[----:B------:R-:W-:Y:S01]  /*8740*/  @!PT LDS RZ, [RZ] ;  /* 0x00000000fffff984 */ /* 0x000fe20000000800 */
[----:B------:R-:W-:Y:S01]  /*8750*/  @!PT LDS RZ, [RZ] ;  /* 0x00000000fffff984 */ /* 0x000fe20000000800 */
[----:B------:R-:W-:Y:S01]  /*8760*/  @!PT LDS RZ, [RZ] ;  /* 0x00000000fffff984 */ /* 0x000fe20000000800 */
[----:B------:R1:W-:Y:S01]  /*8770*/  @!P5 LDGSTS.E.BYPASS.LTC128B.128 [R87+0x3000], desc[UR14][R144.64] ;  /* 0x030000009057dfae */ /* 0x0003e2000b981a0e */
[----:B------:R-:W-:Y:S01]  /*8780*/  @!P4 IADD3 R164, P1, PT, R160, R157, RZ ;  /* 0x0000009da0a4c210 */ /* 0x000fe20007f3e0ff */
[----:B------:R-:W-:Y:S01]  /*8790*/  IMAD.X R161, R84, 0x1, R145, P0 ;  /* 0x0000000154a17824 */ /* 0x000fe200000e0691 */
[C---:B------:R-:W-:Y:S01]  /*87a0*/  @!P4 LEA R162, P0, R158.reuse, R160, 0x7 ;  /* 0x000000a09ea2c211 */ /* 0x040fe200078038ff */
[----:B------:R-:W-:Y:S02]  /*87b0*/  @P5 STS.128 [R87+0x3000], RZ ;  /* 0x003000ff57005388 */ /* 0x000fe40000000c00 */
[----:B------:R-:W-:Y:S01]  /*87c0*/  @!P4 IMAD.X R165, R161, 0x1, R84, P1 ;  /* 0x00000001a1a5c824 */ /* 0x000fe200008e0654 */
[----:B------:R-:W-:Y:S01]  /*87d0*/  @!P4 LEA.HI.X R163, R158, R161, R143, 0x7, P0 ;  /* 0x000000a19ea3c211 */ /* 0x000fe200000f3c8f */
[----:B------:R-:W-:Y:S01]  /*87e0*/  @P4 STS.128 [R87+0x3800], RZ ;  /* 0x003800ff57004388 */ /* 0x000fe20000000c00 */
[----:B------:R-:W-:Y:S02]  /*87f0*/  LOP3.LUT P0, RZ, R86, 0x4, RZ, 0xc0, !PT ;  /* 0x0000000456ff7812 */ /* 0x000fe4000780c0ff */
[----:B------:R-:W-:Y:S01]  /*8800*/  ISETP.GT.AND P1, PT, R153, R140, PT ;  /* 0x0000008c9900720c */ /* 0x000fe20003f24270 */
        /* <DEDUP_REMOVED lines=12> */
[----:B------:R-:W-:Y:S04]  /*88d0*/  @P4 STS.128 [R87+0x4800], RZ ;  /* 0x004800ff57004388 */ /* 0x000fe80000000c00 */
[----:B------:R-:W-:Y:S01]  /*88e0*/  @!PT LDS RZ, [RZ] ;  /* 0x00000000fffff984 */ /* 0x000fe20000000800 */
[----:B------:R-:W-:Y:S01]  /*88f0*/  @!PT LDS RZ, [RZ] ;  /* 0x00000000fffff984 */ /* 0x000fe20000000800 */
[----:B------:R-:W-:Y:S01]  /*8900*/  @!PT LDS RZ, [RZ] ;  /* 0x00000000fffff984 */ /* 0x000fe20000000800 */
[----:B------:R1:W-:Y:S04]  /*8910*/  @!P4 LDGSTS.E.BYPASS.LTC128B.128 [R87+0x4800], desc[UR14][R162.64] ;  /* 0x04800000a257cfae */ /* 0x0003e8000b981a0e */
[----:B------:R-:W-:Y:S04]  /*8920*/  LDSM.16.M88.4 R88, [R138] ;  /* 0x000000008a58783b */ /* 0x000fe80000000200 */
[----:B------:R-:W2:Y:S04]  /*8930*/  LDSM.16.M88.4 R92, [R137] ;  /* 0x00000000895c783b */ /* 0x000ea80000000200 */
[----:B------:R-:W5:Y:S04]  /*8940*/  LDSM.16.M88.4 R96, [R137+0x400] ;  /* 0x000400008960783b */ /* 0x000f680000000200 */
[----:B------:R-:W3:Y:S04]  /*8950*/  LDSM.16.M88.4 R100, [R137+0x800] ;  /* 0x000800008964783b */ /* 0x000ee80000000200 */
[----:B------:R-:W0:Y:S04]  /*8960*/  LDGDEPBAR ;  /* 0x00000000000079af */ /* 0x000e280000000000 */
[----:B------:R-:W4:Y:S04]  /*8970*/  LDSM.16.M88.4 R104, [R137+0xc00] ;  /* 0x000c00008968783b */ /* 0x000f280000000200 */
[----:B------:R-:W1:Y:S04]  /*8980*/  LDSM.16.M88.4 R108, [R137+0x1000] ;  /* 0x00100000896c783b */ /* 0x000e680000000200 */
[----:B------:R-:W1:Y:S04]  /*8990*/  LDSM.16.M88.4 R112, [R137+0x1400] ;  /* 0x001400008970783b */ /* 0x000e680000000200 */
[----:B------:R-:W1:Y:S04]  /*89a0*/  LDSM.16.M88.4 R116, [R137+0x1800] ;  /* 0x001800008974783b */ /* 0x000e680000000200 */
[----:B------:R-:W1:Y:S04]  /*89b0*/  LDSM.16.M88.4 R120, [R137+0x1c00] ;  /* 0x001c00008978783b */ /* 0x000e680000000200 */
[----:B------:R-:W-:Y:S01]  /*89c0*/  LDSM.16.M88.4 R124, [R124] ;  /* 0x000000007c7c783b */ /* 0x000fe20000000200 */
[C---:B--2---:R-:W-:Y:S03]  /*89d0*/  HMMA.16816.F32.BF16 R4, R88.reuse, R92, RZ ;  /* 0x0000005c5804723c */ /* 0x044fe600000418ff */
[----:B------:R-:W2:Y:S04]  /*89e0*/  LDSM.16.M88.4 R128, [R0] ;  /* 0x000000000080783b */ /* 0x000ea80000000200 */
[----:B------:R-:W2:Y:S01]  /*89f0*/  LDSM.16.M88.4 R132, [R0+0x400] ;  /* 0x000400000084783b */ /* 0x000ea20000000200 */
[C---:B------:R-:W-:Y:S03]  /*8a00*/  HMMA.16816.F32.BF16 R8, R88.reuse, R94, RZ ;  /* 0x0000005e5808723c */ /* 0x040fe600000418ff */
[----:B------:R-:W-:Y:S05]  /*8a10*/  LDSM.16.M88.4 R92, [R0+0xc00] ;  /* 0x000c0000005c783b */ /* 0x000fea0000000200 */
[C---:B-----5:R-:W-:Y:S08]  /*8a20*/  HMMA.16816.F32.BF16 R12, R88.reuse, R96, RZ ;  /* 0x00000060580c723c */ /* 0x060ff000000418ff */
[C---:B------:R-:W-:Y:S01]  /*8a30*/  HMMA.16816.F32.BF16 R16, R88.reuse, R98, RZ ;  /* 0x000000625810723c */ /* 0x040fe200000418ff */
[----:B------:R-:W-:Y:S07]  /*8a40*/  LDSM.16.M88.4 R96, [R0+0x1000] ;  /* 0x001000000060783b */ /* 0x000fee0000000200 */
[C---:B---3--:R-:W-:Y:S08]  /*8a50*/  HMMA.16816.F32.BF16 R20, R88.reuse, R100, RZ ;  /* 0x000000645814723c */ /* 0x048ff000000418ff */
[C---:B------:R-:W-:Y:S08]  /*8a60*/  HMMA.16816.F32.BF16 R24, R88.reuse, R102, RZ ;  /* 0x000000665818723c */ /* 0x040ff000000418ff */
[C---:B----4-:R-:W-:Y:S08]  /*8a70*/  HMMA.16816.F32.BF16 R28, R88.reuse, R104, RZ ;  /* 0x00000068581c723c */ /* 0x050ff000000418ff */
        /* <DEDUP_REMOVED lines=27> */
[C---:B--2---:R-:W-:Y:S08]  /*8c30*/  HMMA.16816.F32.BF16 R52, R124.reuse, R92, R52 ;  /* 0x0000005c7c34723c */ /* 0x044ff00000041834 */
        /* <DEDUP_REMOVED lines=81> */
.L_x_3528:
[C---:B------:R-:W-:Y:S01]  /*9150*/  LEA R94, P2, R88.reuse, RZ, 0x6 ;  /* 0x000000ff585e7211 */ /* 0x040fe200078430ff */
[C---:B------:R-:W-:Y:S01]  /*9160*/  @!P4 IMAD.SHL.U32 R93, R88.reuse, 0x40, RZ ;  /* 0x00000040585dc824 */ /* 0x040fe200078e00ff */
[C---:B------:R-:W-:Y:S01]  /*9170*/  @!P4 SHF.L.U64.HI R2, R88.reuse, 0x6, R91 ;  /* 0x000000065802c819 */ /* 0x040fe2000001025b */
[----:B------:R-:W-:Y:S01]  /*9180*/  @!P5 IMAD.MOV.U32 R143, RZ, RZ, R141 ;  /* 0x000000ffff8fd224 */ /* 0x000fe200078e008d */
[C---:B------:R-:W-:Y:S01]  /*9190*/  LEA.HI.X R95, R88.reuse, RZ, RZ, 0x6, P2 ;  /* 0x000000ff585f7211 */ /* 0x040fe200010f34ff */
        /* <DEDUP_REMOVED lines=30> */
.L_x_3527:
        /* <DEDUP_REMOVED lines=34> */
[----:B-1----:R-:W-:Y:S08]  /*95a0*/  SHFL.BFLY PT, R91, R84, 0x2, 0x1f ;  /* 0x0c401f00545b7f89 */ /* 0x002ff000000e0000 */
        /* <DEDUP_REMOVED lines=9> */
[----:B------:R-:W-:Y:S01]  /*9640*/  IADD3 R88, PT, PT, R136, 0x3020, RZ ;  /* 0x0000302088587810 */ /* 0x000fe20007ffe0ff */
[C---:B------:R-:W-:Y:S01]  /*9650*/  FMUL.FTZ R91, R2.reuse, UR4 ;  /* 0x00000004025b7c20 */ /* 0x040fe20008410000 */
[C---:B------:R-:W-:Y:S01]  /*9660*/  FSETP.NEU.FTZ.AND P1, PT, R2.reuse, -INF , PT ;  /* 0xff8000000200780b */ /* 0x040fe20003f3d000 */
[----:B------:R-:W-:Y:S01]  /*9670*/  FADD.FTZ R3, -R2, R3 ;  /* 0x0000000302037221 */ /* 0x000fe20000010100 */
[----:B------:R-:W-:Y:S02]  /*9680*/  @P0 IADD3 R88, PT, PT, R148, -0x20, RZ ;  /* 0xffffffe094580810 */ /* 0x000fe40007ffe0ff */
[----:B------:R-:W-:Y:S01]  /*9690*/  FSEL R91, R91, RZ, P1 ;  /* 0x000000ff5b5b7208 */ /* 0x000fe20000800000 */
[----:B------:R-:W-:Y:S01]  /*96a0*/  FMUL.FTZ R84, R3, UR4 ;  /* 0x0000000403547c20 */ /* 0x000fe20008410000 */
[----:B------:R-:W-:Y:S01]  /*96b0*/  FSETP.NEU.FTZ.AND P1, PT, R0, -INF , PT ;  /* 0xff8000000000780b */ /* 0x000fe20003f3d000 */
[----:B------:R-:W-:Y:S01]  /*96c0*/  FMUL.FTZ R3, R85, UR4 ;  /* 0x0000000455037c20 */ /* 0x000fe20008410000 */
[----:B------:R-:W1:Y:S01]  /*96d0*/  LDSM.16.MT88.4 R100, [R88] ;  /* 0x000000005864783b */ /* 0x000e620000004200 */
        /* <DEDUP_REMOVED lines=14> */
[----:B------:R-:W4:Y:S01]  /*97c0*/  MUFU.EX2 R113, R113 ;  /* 0x0000007100717308 */ /* 0x000f220000000800 */
[--C-:B------:R-:W-:Y:S01]  /*97d0*/  FFMA.FTZ R116, R13, UR4, -R91.reuse ;  /* 0x000000040d747c23 */ /* 0x100fe2000801085b */
[C---:B--2---:R-:W-:Y:S01]  /*97e0*/  FMUL.FTZ R68, R84.reuse, R68 ;  /* 0x0000004454447220 */ /* 0x044fe20000410000 */
[C---:B------:R-:W-:Y:S07]  /*97f0*/  FMUL.FTZ R69, R84.reuse, R69 ;  /* 0x0000004554457220 */ /* 0x040fee0000410000 */
[----:B------:R-:W-:Y:S01]  /*9800*/  MUFU.EX2 R114, R114 ;  /* 0x0000007200727308 */ /* 0x000fe20000000800 */
[C---:B------:R-:W-:Y:S01]  /*9810*/  FMUL.FTZ R72, R84.reuse, R72 ;  /* 0x0000004854487220 */ /* 0x040fe20000410000 */
[C---:B---3--:R-:W-:Y:S01]  /*9820*/  FMUL.FTZ R70, R3.reuse, R70 ;  /* 0x0000004603467220 */ /* 0x048fe20000410000 */
        /* <DEDUP_REMOVED lines=14> */
[----:B------:R-:W-:Y:S01]  /*9910*/  FMUL.FTZ R76, R84, R76 ;  /* 0x0000004c544c7220 */ /* 0x000fe20000410000 */
[----:B--2---:R-:W-:Y:S01]  /*9920*/  F2FP.BF16.F32.PACK_AB R93, R112, R114 ;  /* 0x00000072705d723e */ /* 0x004fe200000010ff */
[C---:B------:R-:W-:Y:S07]  /*9930*/  FMUL.FTZ R77, R84.reuse, R77 ;  /* 0x0000004d544d7220 */ /* 0x040fee0000410000 */
[----:B------:R-:W2:Y:S01]  /*9940*/  MUFU.EX2 R108, R108 ;  /* 0x0000006c006c7308 */ /* 0x000ea20000000800 */
[C---:B------:R-:W-:Y:S01]  /*9950*/  FMUL.FTZ R78, R3.reuse, R78 ;  /* 0x0000004e034e7220 */ /* 0x040fe20000410000 */
[----:B------:R-:W-:Y:S01]  /*9960*/  FMUL.FTZ R79, R3, R79 ;  /* 0x0000004f034f7220 */ /* 0x000fe20000410000 */
[C---:B------:R-:W-:Y:S07]  /*9970*/  FMUL.FTZ R80, R84.reuse, R80 ;  /* 0x0000005054507220 */ /* 0x040fee0000410000 */
[----:B------:R-:W-:Y:S01]  /*9980*/  MUFU.EX2 R118, R118 ;  /* 0x0000007600767308 */ /* 0x000fe20000000800 */
[C---:B------:R-:W-:Y:S01]  /*9990*/  FMUL.FTZ R81, R84.reuse, R81 ;  /* 0x0000005154517220 */ /* 0x040fe20000410000 */
[----:B---3--:R-:W-:Y:S01]  /*99a0*/  F2FP.BF16.F32.PACK_AB R94, R109, R110 ;  /* 0x0000006e6d5e723e */ /* 0x008fe200000010ff */
[C---:B------:R-:W-:Y:S07]  /*99b0*/  FMUL.FTZ R82, R3.reuse, R82 ;  /* 0x0000005203527220 */ /* 0x040fee0000410000 */
[----:B------:R-:W-:Y:S01]  /*99c0*/  MUFU.EX2 R117, R117 ;  /* 0x0000007500757308 */ /* 0x000fe20000000800 */
[----:B------:R-:W-:Y:S01]  /*99d0*/  FMUL.FTZ R83, R3, R83 ;  /* 0x0000005303537220 */ /* 0x000fe20000410000 */
[----:B------:R-:W-:Y:S01]  /*99e0*/  FFMA.FTZ R162, R84, R155, R105 ;  /* 0x0000009b54a27223 */ /* 0x000fe20000010069 */
[--C-:B------:R-:W-:Y:S07]  /*99f0*/  FFMA.FTZ R127, R22, UR4, -R90.reuse ;  /* 0x00000004167f7c23 */ /* 0x100fee000801085a */
[----:B------:R-:W3:Y:S01]  /*9a00*/  MUFU.EX2 R116, R116 ;  /* 0x0000007400747308 */ /* 0x000ee20000000800 */
[----:B------:R-:W-:Y:S01]  /*9a10*/  LDSM.16.MT88.4 R104, [R88+0xc00] ;  /* 0x000c00005868783b */ /* 0x000fe20000004200 */
[----:B--2---:R-:W-:Y:S01]  /*9a20*/  F2FP.BF16.F32.PACK_AB R95, R108, R111 ;  /* 0x0000006f6c5f723e */ /* 0x004fe200000010ff */
        /* <DEDUP_REMOVED lines=10> */
[----:B------:R-:W-:Y:S01]  /*9ad0*/  MUFU.EX2 R155, R155 ;  /* 0x0000009b009b7308 */ /* 0x000fe20000000800 */
[C---:B------:R-:W-:Y:S01]  /*9ae0*/  HMMA.16816.F32.BF16 R72, R92.reuse, R98, R72 ;  /* 0x000000625c48723c */ /* 0x040fe20000041848 */
[----:B------:R-:W2:Y:S08]  /*9af0*/  LDSM.16.MT88.4 R96, [R136+0x3400] ;  /* 0x003400008860783b */ /* 0x000eb00000004200 */
[----:B------:R-:W4:Y:S01]  /*9b00*/  MUFU.EX2 R119, R119 ;  /* 0x0000007700777308 */ /* 0x000f220000000800 */
[--C-:B------:R-:W-:Y:S01]  /*9b10*/  FFMA.FTZ R125, R24, UR4, -R91.reuse ;  /* 0x00000004187d7c23 */ /* 0x100fe2000801085b */
[--C-:B------:R-:W-:Y:S01]  /*9b20*/  FFMA.FTZ R128, R25, UR4, -R91.reuse ;  /* 0x0000000419807c23 */ /* 0x100fe2000801085b */
[--C-:B------:R-:W-:Y:S07]  /*9b30*/  FFMA.FTZ R130, R26, UR4, -R90.reuse ;  /* 0x000000041a827c23 */ /* 0x100fee000801085a */
[----:B------:R-:W-:Y:S01]  /*9b40*/  MUFU.EX2 R122, R122 ;  /* 0x0000007a007a7308 */ /* 0x000fe20000000800 */
[C---:B-1----:R-:W-:Y:S09]  /*9b50*/  HMMA.16816.F32.BF16 R76, R92.reuse, R100, R76 ;  /* 0x000000645c4c723c */ /* 0x042ff2000004184c */
[----:B------:R-:W1:Y:S01]  /*9b60*/  MUFU.EX2 R115, R115 ;  /* 0x0000007300737308 */ /* 0x000e620000000800 */
[--C-:B------:R-:W-:Y:S01]  /*9b70*/  FFMA.FTZ R121, R27, UR4, -R90.reuse ;  /* 0x000000041b797c23 */ /* 0x100fe2000801085a */
[--C-:B------:R-:W-:Y:S01]  /*9b80*/  FFMA.FTZ R132, R28, UR4, -R91.reuse ;  /* 0x000000041c847c23 */ /* 0x100fe2000801085b */
[--C-:B------:R-:W-:Y:S07]  /*9b90*/  FFMA.FTZ R135, R29, UR4, -R91.reuse ;  /* 0x000000041d877c23 */ /* 0x100fee000801085b */
[----:B------:R-:W5:Y:S01]  /*9ba0*/  MUFU.EX2 R123, R123 ;  /* 0x0000007b007b7308 */ /* 0x000f620000000800 */
[----:B------:R-:W-:Y:S01]  /*9bb0*/  HMMA.16816.F32.BF16 R80, R92, R102, R80 ;  /* 0x000000665c50723c */ /* 0x000fe20000041850 */
[----:B------:R-:W2:Y:S02]  /*9bc0*/  LDSM.16.MT88.4 R100, [R88+0x400] ;  /* 0x000400005864783b */ /* 0x000ea40000004200 */
[----:B---3--:R-:W-:Y:S06]  /*9bd0*/  F2FP.BF16.F32.PACK_AB R92, R116, R117 ;  /* 0x00000075745c723e */ /* 0x008fec00000010ff */
[----:B------:R-:W-:Y:S01]  /*9be0*/  MUFU.EX2 R129, R129 ;  /* 0x0000008100817308 */ /* 0x000fe20000000800 */
[----:B----4-:R-:W-:Y:S01]  /*9bf0*/  F2FP.BF16.F32.PACK_AB R93, R119, R120 ;  /* 0x00000078775d723e */ /* 0x010fe200000010ff */
[--C-:B------:R-:W-:Y:S01]  /*9c00*/  FFMA.FTZ R158, R30, UR4, -R90.reuse ;  /* 0x000000041e9e7c23 */ /* 0x100fe2000801085a */
[--C-:B------:R-:W-:Y:S07]  /*9c10*/  FFMA.FTZ R133, R31, UR4, -R90.reuse ;  /* 0x000000041f857c23 */ /* 0x100fee000801085a */
[----:B------:R-:W3:Y:S01]  /*9c20*/  MUFU.EX2 R126, R126 ;  /* 0x0000007e007e7308 */ /* 0x000ee20000000800 */
[----:B-1----:R-:W-:Y:S01]  /*9c30*/  F2FP.BF16.F32.PACK_AB R94, R115, R122 ;  /* 0x0000007a735e723e */ /* 0x002fe200000010ff */
[--C-:B------:R-:W-:Y:S01]  /*9c40*/  FFMA.FTZ R134, R32, UR4, -R91.reuse ;  /* 0x0000000420867c23 */ /* 0x100fe2000801085b */
[--C-:B------:R-:W-:Y:S07]  /*9c50*/  FFMA.FTZ R143, R34, UR4, -R90.reuse ;  /* 0x00000004228f7c23 */ /* 0x100fee000801085a */
[----:B------:R-:W1:Y:S01]  /*9c60*/  MUFU.EX2 R124, R124 ;  /* 0x0000007c007c7308 */ /* 0x000e620000000800 */
[----:B-----5:R-:W-:Y:S01]  /*9c70*/  F2FP.BF16.F32.PACK_AB R95, R118, R123 ;  /* 0x0000007b765f723e */ /* 0x020fe200000010ff */
[----:B------:R-:W-:Y:S01]  /*9c80*/  FFMA.FTZ R161, R35, UR4, -R90 ;  /* 0x0000000423a17c23 */ /* 0x000fe2000801085a */
[----:B------:R-:W-:Y:S07]  /*9c90*/  FFMA.FTZ R163, R37, UR4, -R91 ;  /* 0x0000000425a37c23 */ /* 0x000fee000801085b */
[----:B------:R-:W-:Y:S01]  /*9ca0*/  MUFU.EX2 R125, R125 ;  /* 0x0000007d007d7308 */ /* 0x000fe20000000800 */
[----:B------:R-:W-:Y:S01]  /*9cb0*/  FFMA.FTZ R114, R3, R156, R114 ;  /* 0x0000009c03727223 */ /* 0x000fe20000010072 */
[----:B------:R-:W-:Y:S01]  /*9cc0*/  FADD.FTZ R159, R113, R162 ;  /* 0x000000a2719f7221 */ /* 0x000fe20000010000 */
[----:B------:R-:W-:Y:S07]  /*9cd0*/  FFMA.FTZ R160, R38, UR4, -R90 ;  /* 0x0000000426a07c23 */ /* 0x000fee000801085a */
[----:B------:R-:W4:Y:S01]  /*9ce0*/  MUFU.EX2 R128, R128 ;  /* 0x0000008000807308 */ /* 0x000f220000000800 */
[----:B------:R-:W-:Y:S01]  /*9cf0*/  FADD.FTZ R114, R112, R114 ;  /* 0x0000007270727221 */ /* 0x000fe20000010000 */
[----:B------:R-:W-:Y:S01]  /*9d00*/  FADD.FTZ R162, R110, R159 ;  /* 0x0000009f6ea27221 */ /* 0x000fe20000010000 */
[----:B------:R-:W-:Y:S07]  /*9d10*/  FFMA.FTZ R112, R40, UR4, -R91 ;  /* 0x0000000428707c23 */ /* 0x000fee000801085b */
[----:B------:R5:W-:Y:S01]  /*9d20*/  MUFU.EX2 R110, R157 ;  /* 0x0000009d006e7308 */ /* 0x000be20000000800 */
[C---:B--2---:R-:W-:Y:S09]  /*9d30*/  HMMA.16816.F32.BF16 R68, R92.reuse, R96, R68 ;  /* 0x000000605c44723c */ /* 0x044ff20000041844 */
[----:B------:R-:W-:Y:S01]  /*9d40*/  MUFU.EX2 R130, R130 ;  /* 0x0000008200827308 */ /* 0x000fe20000000800 */
[----:B------:R-:W-:Y:S01]  /*9d50*/  FADD.FTZ R111, R111, R114 ;  /* 0x000000726f6f7221 */ /* 0x000fe20000010000 */
[----:B------:R-:W-:Y:S01]  /*9d60*/  FFMA.FTZ R159, R43, UR4, -R90 ;  /* 0x000000042b9f7c23 */ /* 0x000fe2000801085a */
[----:B------:R-:W-:Y:S07]  /*9d70*/  FADD.FTZ R162, R109, R162 ;  /* 0x000000a26da27221 */ /* 0x000fee0000010000 */
[----:B------:R-:W2:Y:S01]  /*9d80*/  MUFU.EX2 R121, R121 ;  /* 0x0000007900797308 */ /* 0x000ea20000000800 */
[C---:B------:R-:W-:Y:S01]  /*9d90*/  HMMA.16816.F32.BF16 R72, R92.reuse, R98, R72 ;  /* 0x000000625c48723c */ /* 0x040fe20000041848 */
[----:B------:R-:W2:Y:S08]  /*9da0*/  LDSM.16.MT88.4 R96, [R136+0x3800] ;  /* 0x003800008860783b */ /* 0x000eb00000004200 */
[----:B------:R-:W-:Y:S01]  /*9db0*/  MUFU.EX2 R132, R132 ;  /* 0x0000008400847308 */ /* 0x000fe20000000800 */
[----:B------:R-:W-:Y:S01]  /*9dc0*/  FADD.FTZ R165, R108, R111 ;  /* 0x0000006f6ca57221 */ /* 0x000fe20000010000 */
[--C-:B-----5:R-:W-:Y:S01]  /*9dd0*/  FFMA.FTZ R157, R45, UR4, -R91.reuse ;  /* 0x000000042d9d7c23 */ /* 0x120fe2000801085b */
[----:B------:R-:W-:Y:S07]  /*9de0*/  FFMA.FTZ R114, R44, UR4, -R91 ;  /* 0x000000042c727c23 */ /* 0x000fee000801085b */
[----:B------:R-:W5:Y:S01]  /*9df0*/  MUFU.EX2 R135, R135 ;  /* 0x0000008700877308 */ /* 0x000f620000000800 */
[C---:B------:R-:W-:Y:S09]  /*9e00*/  HMMA.16816.F32.BF16 R76, R92.reuse, R100, R76 ;  /* 0x000000645c4c723c */ /* 0x040ff2000004184c */
[----:B------:R-:W-:Y:S01]  /*9e10*/  MUFU.EX2 R158, R158 ;  /* 0x0000009e009e7308 */ /* 0x000fe20000000800 */
[----:B------:R-:W-:Y:S01]  /*9e20*/  FADD.FTZ R117, R117, R162 ;  /* 0x000000a275757221 */ /* 0x000fe20000010000 */
[----:B------:R-:W-:Y:S08]  /*9e30*/  ISETP.GT.AND P0, PT, R153, R140, PT ;  /* 0x0000008c9900720c */ /* 0x000ff00003f04270 */
[----:B------:R-:W5:Y:S01]  /*9e40*/  MUFU.EX2 R133, R133 ;  /* 0x0000008500857308 */ /* 0x000f620000000800 */
[----:B------:R-:W-:Y:S01]  /*9e50*/  HMMA.16816.F32.BF16 R80, R92, R102, R80 ;  /* 0x000000665c50723c */ /* 0x000fe20000041850 */
[----:B------:R-:W5:Y:S02]  /*9e60*/  LDSM.16.MT88.4 R100, [R88+0x800] ;  /* 0x000800005864783b */ /* 0x000f640000004200 */
[----:B---3--:R-:W-:Y:S06]  /*9e70*/  F2FP.BF16.F32.PACK_AB R92, R126, R129 ;  /* 0x000000817e5c723e */ /* 0x008fec00000010ff */
[----:B------:R-:W3:Y:S01]  /*9e80*/  MUFU.EX2 R134, R134 ;  /* 0x0000008600867308 */ /* 0x000ee20000000800 */
[----:B-1----:R-:W-:Y:S01]  /*9e90*/  F2FP.BF16.F32.PACK_AB R93, R124, R127 ;  /* 0x0000007f7c5d723e */ /* 0x002fe200000010ff */
[----:B------:R-:W-:Y:S01]  /*9ea0*/  FADD.FTZ R117, R116, R117 ;  /* 0x0000007574757221 */ /* 0x000fe20000010000 */
[----:B----4-:R-:W-:Y:S07]  /*9eb0*/  F2FP.BF16.F32.PACK_AB R94, R128, R125 ;  /* 0x0000007d805e723e */ /* 0x010fee00000010ff */
[----:B------:R-:W-:Y:S01]  /*9ec0*/  MUFU.EX2 R143, R143 ;  /* 0x0000008f008f7308 */ /* 0x000fe20000000800 */
[----:B--2---:R-:W-:Y:S01]  /*9ed0*/  F2FP.BF16.F32.PACK_AB R95, R121, R130 ;  /* 0x00000082795f723e */ /* 0x004fe200000010ff */
[----:B------:R-:W-:Y:S01]  /*9ee0*/  FADD.FTZ R122, R122, R117 ;  /* 0x000000757a7a7221 */ /* 0x000fe20000010000 */
[----:B------:R-:W-:Y:S07]  /*9ef0*/  FFMA.FTZ R116, R46, UR4, -R90 ;  /* 0x000000042e747c23 */ /* 0x000fee000801085a */
[----:B------:R1:W2:Y:S01]  /*9f00*/  MUFU.EX2 R84, R161 ;  /* 0x000000a100547308 */ /* 0x0002a20000000800 */
[----:B------:R-:W-:Y:S01]  /*9f10*/  MOV R85, R0 ;  /* 0x0000000000557202 */ /* 0x000fe20000000f00 */
[----:B------:R-:W-:Y:S01]  /*9f20*/  FADD.FTZ R122, R115, R122 ;  /* 0x0000007a737a7221 */ /* 0x000fe20000010000 */
[----:B------:R-:W-:Y:S07]  /*9f30*/  MOV R3, R2 ;  /* 0x0000000200037202 */ /* 0x000fee0000000f00 */
[----:B------:R4:W2:Y:S01]  /*9f40*/  MUFU.EX2 R156, R163 ;  /* 0x000000a3009c7308 */ /* 0x0008a20000000800 */
[----:B------:R-:W-:Y:S01]  /*9f50*/  FADD.FTZ R129, R129, R122 ;  /* 0x0000007a81817221 */ /* 0x000fe20000010000 */
[----:B------:R-:W-:Y:S08]  /*9f60*/  FFMA.FTZ R122, R52, UR4, -R91 ;  /* 0x00000004347a7c23 */ /* 0x000ff0000801085b */
[----:B------:R3:W2:Y:S01]  /*9f70*/  MUFU.EX2 R113, R160 ;  /* 0x000000a000717308 */ /* 0x0006a20000000800 */
[----:B------:R-:W-:Y:S01]  /*9f80*/  FADD.FTZ R126, R126, R129 ;  /* 0x000000817e7e7221 */ /* 0x000fe20000010000 */
[--C-:B------:R-:W-:Y:S08]  /*9f90*/  FFMA.FTZ R129, R55, UR4, -R90.reuse ;  /* 0x0000000437817c23 */ /* 0x100ff0000801085a */
[----:B------:R-:W-:Y:S01]  /*9fa0*/  MUFU.EX2 R112, R112 ;  /* 0x0000007000707308 */ /* 0x000fe20000000800 */
[C---:B------:R-:W-:Y:S03]  /*9fb0*/  HMMA.16816.F32.BF16 R68, R92.reuse, R96, R68 ;  /* 0x000000605c44723c */ /* 0x040fe60000041844 */
[----:B-1----:R-:W-:Y:S06]  /*9fc0*/  FFMA.FTZ R161, R42, UR4, -R90 ;  /* 0x000000042aa17c23 */ /* 0x002fec000801085a */
[----:B------:R1:W-:Y:S01]  /*9fd0*/  MUFU.EX2 R108, R159 ;  /* 0x0000009f006c7308 */ /* 0x0003e20000000800 */
[--C-:B----4-:R-:W-:Y:S01]  /*9fe0*/  FFMA.FTZ R163, R41, UR4, -R91.reuse ;  /* 0x0000000429a37c23 */ /* 0x110fe2000801085b */
[----:B------:R-:W-:Y:S01]  /*9ff0*/  FADD.FTZ R125, R125, R126 ;  /* 0x0000007e7d7d7221 */ /* 0x000fe20000010000 */
[----:B------:R-:W-:Y:S01]  /*a000*/  FFMA.FTZ R126, R53, UR4, -R91 ;  /* 0x00000004357e7c23 */ /* 0x000fe2000801085b */
[C---:B------:R-:W-:Y:S01]  /*a010*/  HMMA.16816.F32.BF16 R72, R92.reuse, R98, R72 ;  /* 0x000000625c48723c */ /* 0x040fe20000041848 */
[----:B------:R-:W4:Y:S05]  /*a020*/  LDSM.16.MT88.4 R96, [R136+0x3c00] ;  /* 0x003c00008860783b */ /* 0x000f2a0000004200 */
[----:B------:R-:W-:Y:S01]  /*a030*/  MUFU.EX2 R111, R161 ;  /* 0x000000a1006f7308 */ /* 0x000fe20000000800 */
[----:B---3--:R-:W-:Y:S01]  /*a040*/  FADD.FTZ R160, R120, R165 ;  /* 0x000000a578a07221 */ /* 0x008fe20000010000 */
[----:B------:R-:W-:Y:S08]  /*a050*/  FFMA.FTZ R120, R47, UR4, -R90 ;  /* 0x000000042f787c23 */ /* 0x000ff0000801085a */
[----:B------:R-:W3:Y:S01]  /*a060*/  MUFU.EX2 R109, R163 ;  /* 0x000000a3006d7308 */ /* 0x000ee20000000800 */
[----:B------:R-:W-:Y:S01]  /*a070*/  FADD.FTZ R160, R119, R160 ;  /* 0x000000a077a07221 */ /* 0x000fe20000010000 */
[C---:B-----5:R-:W-:Y:S08]  /*a080*/  HMMA.16816.F32.BF16 R76, R92.reuse, R100, R76 ;  /* 0x000000645c4c723c */ /* 0x060ff0000004184c */
[----:B------:R5:W-:Y:S01]  /*a090*/  MUFU.EX2 R117, R157 ;  /* 0x0000009d00757308 */ /* 0x000be20000000800 */
[----:B------:R-:W-:Y:S01]  /*a0a0*/  FADD.FTZ R123, R123, R160 ;  /* 0x000000a07b7b7221 */ /* 0x000fe20000010000 */
[--C-:B------:R-:W-:Y:S01]  /*a0b0*/  FFMA.FTZ R119, R48, UR4, -R91.reuse ;  /* 0x0000000430777c23 */ /* 0x100fe2000801085b */
[----:B------:R-:W-:Y:S07]  /*a0c0*/  FFMA.FTZ R160, R49, UR4, -R91 ;  /* 0x0000000431a07c23 */ /* 0x000fee000801085b */
[----:B------:R-:W-:Y:S01]  /*a0d0*/  MUFU.EX2 R115, R120 ;  /* 0x0000007800737308 */ /* 0x000fe20000000800 */
[--C-:B-1----:R-:W-:Y:S01]  /*a0e0*/  FFMA.FTZ R159, R50, UR4, -R90.reuse ;  /* 0x00000004329f7c23 */ /* 0x102fe2000801085a */
[----:B------:R-:W-:Y:S01]  /*a0f0*/  HMMA.16816.F32.BF16 R80, R92, R102, R80 ;  /* 0x000000665c50723c */ /* 0x000fe20000041850 */
[----:B------:R-:W1:Y:S07]  /*a100*/  LDSM.16.MT88.4 R100, [R136+0x4000] ;  /* 0x004000008864783b */ /* 0x000e6e0000004200 */
[----:B------:R-:W1:Y:S01]  /*a110*/  MUFU.EX2 R114, R114 ;  /* 0x0000007200727308 */ /* 0x000e620000000800 */
[----:B------:R-:W-:Y:S02]  /*a120*/  F2FP.BF16.F32.PACK_AB R92, R135, R132 ;  /* 0x00000084875c723e */ /* 0x000fe400000010ff */
[----:B------:R-:W-:Y:S07]  /*a130*/  F2FP.BF16.F32.PACK_AB R93, R133, R158 ;  /* 0x0000009e855d723e */ /* 0x000fee00000010ff */
[----:B------:R-:W1:Y:S01]  /*a140*/  MUFU.EX2 R116, R116 ;  /* 0x0000007400747308 */ /* 0x000e620000000800 */
[----:B------:R-:W-:Y:S01]  /*a150*/  F2FP.BF16.F32.PACK_AB R94, R131, R134 ;  /* 0x00000086835e723e */ /* 0x000fe200000010ff */
[----:B-----5:R-:W-:Y:S01]  /*a160*/  FFMA.FTZ R157, R51, UR4, -R90 ;  /* 0x00000004339d7c23 */ /* 0x020fe2000801085a */
[----:B--2---:R-:W-:Y:S07]  /*a170*/  F2FP.BF16.F32.PACK_AB R95, R84, R143 ;  /* 0x0000008f545f723e */ /* 0x004fee00000010ff */
[----:B------:R-:W-:Y:S10]  /*a180*/  MUFU.EX2 R119, R119 ;  /* 0x0000007700777308 */ /* 0x000ff40000000800 */
[----:B------:R-:W-:Y:S10]  /*a190*/  MUFU.EX2 R120, R157 ;  /* 0x0000009d00787308 */ /* 0x000ff40000000800 */
[----:B------:R-:W-:Y:S01]  /*a1a0*/  MUFU.EX2 R122, R122 ;  /* 0x0000007a007a7308 */ /* 0x000fe20000000800 */
[C---:B----4-:R-:W-:Y:S08]  /*a1b0*/  HMMA.16816.F32.BF16 R68, R92.reuse, R96, R68 ;  /* 0x000000605c44723c */ /* 0x050ff00000041844 */
[C---:B------:R-:W-:Y:S01]  /*a1c0*/  HMMA.16816.F32.BF16 R72, R92.reuse, R98, R72 ;  /* 0x000000625c48723c */ /* 0x040fe20000041848 */
[----:B------:R-:W2:Y:S07]  /*a1d0*/  LDSM.16.MT88.4 R96, [R88+0x1000] ;  /* 0x001000005860783b */ /* 0x000eae0000004200 */
[C---:B------:R-:W-:Y:S08]  /*a1e0*/  HMMA.16816.F32.BF16 R76, R92.reuse, R104, R76 ;  /* 0x000000685c4c723c */ /* 0x040ff0000004184c */
[----:B------:R-:W-:Y:S01]  /*a1f0*/  HMMA.16816.F32.BF16 R80, R92, R106, R80 ;  /* 0x0000006a5c50723c */ /* 0x000fe20000041850 */
[----:B------:R-:W4:Y:S02]  /*a200*/  LDSM.16.MT88.4 R104, [R136+0x4400] ;  /* 0x004400008868783b */ /* 0x000f240000004200 */
[----:B------:R-:W-:Y:S02]  /*a210*/  F2FP.BF16.F32.PACK_AB R92, R156, R155 ;  /* 0x0000009b9c5c723e */ /* 0x000fe400000010ff */
[----:B------:R-:W-:Y:S02]  /*a220*/  F2FP.BF16.F32.PACK_AB R93, R110, R113 ;  /* 0x000000716e5d723e */ /* 0x000fe400000010ff */
[----:B---3--:R-:W-:Y:S02]  /*a230*/  F2FP.BF16.F32.PACK_AB R94, R109, R112 ;  /* 0x000000706d5e723e */ /* 0x008fe400000010ff */
[----:B------:R-:W-:Y:S07]  /*a240*/  F2FP.BF16.F32.PACK_AB R95, R108, R111 ;  /* 0x0000006f6c5f723e */ /* 0x000fee00000010ff */
[C---:B-1----:R-:W-:Y:S03]  /*a250*/  HMMA.16816.F32.BF16 R68, R92.reuse, R100, R68 ;  /* 0x000000645c44723c */ /* 0x042fe60000041844 */
[----:B------:R-:W-:Y:S02]  /*a260*/  FADD.FTZ R100, R118, R123 ;  /* 0x0000007b76647221 */ /* 0x000fe40000010000 */
[----:B------:R1:W3:Y:S02]  /*a270*/  MUFU.EX2 R118, R160 ;  /* 0x000000a000767308 */ /* 0x0002e40000000800 */
[----:B------:R-:W-:Y:S01]  /*a280*/  FADD.FTZ R127, R127, R100 ;  /* 0x000000647f7f7221 */ /* 0x000fe20000010000 */
[C---:B------:R-:W-:Y:S01]  /*a290*/  HMMA.16816.F32.BF16 R72, R92.reuse, R102, R72 ;  /* 0x000000665c48723c */ /* 0x040fe20000041848 */
[----:B------:R-:W5:Y:S06]  /*a2a0*/  LDSM.16.MT88.4 R100, [R88+0x1400] ;  /* 0x001400005864783b */ /* 0x000f6c0000004200 */
[----:B------:R3:W4:Y:S01]  /*a2b0*/  MUFU.EX2 R123, R159 ;  /* 0x0000009f007b7308 */ /* 0x0007220000000800 */
[----:B------:R-:W-:Y:S01]  /*a2c0*/  FADD.FTZ R127, R124, R127 ;  /* 0x0000007f7c7f7221 */ /* 0x000fe20000010000 */
[--C-:B------:R-:W-:Y:S03]  /*a2d0*/  FFMA.FTZ R124, R54, UR4, -R90.reuse ;  /* 0x00000004367c7c23 */ /* 0x100fe6000801085a */
[----:B------:R-:W-:Y:S01]  /*a2e0*/  FADD.FTZ R130, R130, R127 ;  /* 0x0000007f82827221 */ /* 0x000fe20000010000 */
[C---:B--2---:R-:W-:Y:S04]  /*a2f0*/  HMMA.16816.F32.BF16 R76, R92.reuse, R96, R76 ;  /* 0x000000605c4c723c */ /* 0x044fe8000004184c */
[----:B------:R-:W-:Y:S01]  /*a300*/  MUFU.EX2 R124, R124 ;  /* 0x0000007c007c7308 */ /* 0x000fe20000000800 */
[----:B------:R-:W-:Y:S01]  /*a310*/  FADD.FTZ R127, R128, R125 ;  /* 0x0000007d807f7221 */ /* 0x000fe20000010000 */
[----:B------:R-:W-:Y:S01]  /*a320*/  FFMA.FTZ R128, R56, UR4, -R91 ;  /* 0x0000000438807c23 */ /* 0x000fe2000801085b */
[--C-:B-1----:R-:W-:Y:S07]  /*a330*/  FFMA.FTZ R160, R58, UR4, -R90.reuse ;  /* 0x000000043aa07c23 */ /* 0x102fee000801085a */
[----:B------:R-:W1:Y:S01]  /*a340*/  MUFU.EX2 R125, R126 ;  /* 0x0000007e007d7308 */ /* 0x000e620000000800 */
[----:B------:R-:W-:Y:S01]  /*a350*/  FADD.FTZ R132, R132, R127 ;  /* 0x0000007f84847221 */ /* 0x000fe20000010000 */
[----:B------:R-:W-:Y:S01]  /*a360*/  HMMA.16816.F32.BF16 R80, R92, R98, R80 ;  /* 0x000000625c50723c */ /* 0x000fe20000041850 */
[----:B------:R-:W2:Y:S07]  /*a370*/  LDSM.16.MT88.4 R96, [R136+0x4800] ;  /* 0x004800008860783b */ /* 0x000eae0000004200 */
[----:B------:R-:W-:Y:S01]  /*a380*/  MUFU.EX2 R126, R128 ;  /* 0x00000080007e7308 */ /* 0x000fe20000000800 */
[----:B------:R-:W-:Y:S01]  /*a390*/  F2FP.BF16.F32.PACK_AB R92, R117, R114 ;  /* 0x00000072755c723e */ /* 0x000fe200000010ff */
[----:B------:R-:W-:Y:S01]  /*a3a0*/  FFMA.FTZ R127, R57, UR4, -R91 ;  /* 0x00000004397f7c23 */ /* 0x000fe2000801085b */
[----:B------:R-:W-:Y:S01]  /*a3b0*/  F2FP.BF16.F32.PACK_AB R93, R115, R116 ;  /* 0x00000074735d723e */ /* 0x000fe200000010ff */
[----:B---3--:R-:W-:Y:S01]  /*a3c0*/  FFMA.FTZ R159, R59, UR4, -R90 ;  /* 0x000000043b9f7c23 */ /* 0x008fe2000801085a */
[----:B------:R-:W-:Y:S01]  /*a3d0*/  F2FP.BF16.F32.PACK_AB R94, R118, R119 ;  /* 0x00000077765e723e */ /* 0x000fe200000010ff */
[----:B------:R-:W-:Y:S01]  /*a3e0*/  FADD.FTZ R157, R121, R130 ;  /* 0x00000082799d7221 */ /* 0x000fe20000010000 */
[----:B----4-:R-:W-:Y:S03]  /*a3f0*/  F2FP.BF16.F32.PACK_AB R95, R120, R123 ;  /* 0x0000007b785f723e */ /* 0x010fe600000010ff */
[----:B------:R-:W3:Y:S01]  /*a400*/  MUFU.EX2 R121, R129 ;  /* 0x0000008100797308 */ /* 0x000ee20000000800 */
[----:B------:R-:W-:Y:S01]  /*a410*/  FADD.FTZ R135, R135, R132 ;  /* 0x0000008487877221 */ /* 0x000fe20000010000 */
[----:B------:R-:W-:Y:S01]  /*a420*/  FADD.FTZ R158, R158, R157 ;  /* 0x0000009d9e9e7221 */ /* 0x000fe20000010000 */
[----:B------:R-:W-:Y:S07]  /*a430*/  FFMA.FTZ R130, R60, UR4, -R91 ;  /* 0x000000043c827c23 */ /* 0x000fee000801085b */
[----:B------:R-:W4:Y:S01]  /*a440*/  MUFU.EX2 R127, R127 ;  /* 0x0000007f007f7308 */ /* 0x000f220000000800 */
[----:B------:R-:W-:Y:S01]  /*a450*/  FADD.FTZ R134, R134, R135 ;  /* 0x0000008786867221 */ /* 0x000fe20000010000 */
[C---:B------:R-:W-:Y:S08]  /*a460*/  HMMA.16816.F32.BF16 R68, R92.reuse, R104, R68 ;  /* 0x000000685c44723c */ /* 0x040ff00000041844 */
[----:B------:R-:W-:Y:S01]  /*a470*/  MUFU.EX2 R129, R160 ;  /* 0x000000a000817308 */ /* 0x000fe20000000800 */
[----:B------:R-:W-:Y:S01]  /*a480*/  FADD.FTZ R158, R133, R158 ;  /* 0x0000009e859e7221 */ /* 0x000fe20000010000 */
[----:B------:R-:W-:Y:S01]  /*a490*/  FFMA.FTZ R133, R62, UR4, -R90 ;  /* 0x000000043e857c23 */ /* 0x000fe2000801085a */
[----:B------:R-:W-:Y:S07]  /*a4a0*/  FFMA.FTZ R157, R61, UR4, -R91 ;  /* 0x000000043d9d7c23 */ /* 0x000fee000801085b */
[----:B------:R-:W2:Y:S01]  /*a4b0*/  MUFU.EX2 R128, R159 ;  /* 0x0000009f00807308 */ /* 0x000ea20000000800 */
[----:B------:R-:W-:Y:S01]  /*a4c0*/  FADD.FTZ R143, R143, R158 ;  /* 0x0000009e8f8f7221 */ /* 0x000fe20000010000 */
[C---:B------:R-:W-:Y:S01]  /*a4d0*/  HMMA.16816.F32.BF16 R72, R92.reuse, R106, R72 ;  /* 0x0000006a5c48723c */ /* 0x040fe20000041848 */
[----:B------:R-:W2:Y:S07]  /*a4e0*/  LDSM.16.MT88.4 R104, [R88+0x1800] ;  /* 0x001800005868783b */ /* 0x000eae0000004200 */
[----:B------:R-:W-:Y:S01]  /*a4f0*/  MUFU.EX2 R130, R130 ;  /* 0x0000008200827308 */ /* 0x000fe20000000800 */
[----:B------:R-:W-:Y:S01]  /*a500*/  FADD.FTZ R132, R84, R143 ;  /* 0x0000008f54847221 */ /* 0x000fe20000010000 */
[--C-:B------:R-:W-:Y:S01]  /*a510*/  FFMA.FTZ R135, R64, UR4, -R91.reuse ;  /* 0x0000000440877c23 */ /* 0x100fe2000801085b */
[----:B------:R-:W-:Y:S07]  /*a520*/  FFMA.FTZ R91, R65, UR4, -R91 ;  /* 0x00000004415b7c23 */ /* 0x000fee000801085b */
[----:B------:R-:W-:Y:S01]  /*a530*/  MUFU.EX2 R133, R133 ;  /* 0x0000008500857308 */ /* 0x000fe20000000800 */
[----:B------:R-:W-:Y:S01]  /*a540*/  FADD.FTZ R143, R113, R132 ;  /* 0x00000084718f7221 */ /* 0x000fe20000010000 */
[C---:B-----5:R-:W-:Y:S08]  /*a550*/  HMMA.16816.F32.BF16 R76, R92.reuse, R100, R76 ;  /* 0x000000645c4c723c */ /* 0x060ff0000004184c */
[----:B------:R-:W-:Y:S01]  /*a560*/  MUFU.EX2 R113, R135 ;  /* 0x0000008700717308 */ /* 0x000fe20000000800 */
[----:B------:R-:W-:Y:S01]  /*a570*/  FADD.FTZ R100, R131, R134 ;  /* 0x0000008683647221 */ /* 0x000fe20000010000 */
[--C-:B------:R-:W-:Y:S01]  /*a580*/  FFMA.FTZ R134, R63, UR4, -R90.reuse ;  /* 0x000000043f867c23 */ /* 0x100fe2000801085a */
[--C-:B------:R-:W-:Y:S01]  /*a590*/  FFMA.FTZ R132, R66, UR4, -R90.reuse ;  /* 0x0000000442847c23 */ /* 0x100fe2000801085a */
[----:B------:R-:W-:Y:S01]  /*a5a0*/  FFMA.FTZ R90, R67, UR4, -R90 ;  /* 0x00000004435a7c23 */ /* 0x000fe2000801085a */
[----:B------:R-:W-:Y:S01]  /*a5b0*/  FADD.FTZ R155, R155, R100 ;  /* 0x000000649b9b7221 */ /* 0x000fe20000010000 */
[----:B------:R-:W-:Y:S01]  /*a5c0*/  HMMA.16816.F32.BF16 R80, R92, R102, R80 ;  /* 0x000000665c50723c */ /* 0x000fe20000041850 */
[----:B------:R-:W5:Y:S03]  /*a5d0*/  LDSM.16.MT88.4 R100, [R136+0x4c00] ;  /* 0x004c00008864783b */ /* 0x000f660000004200 */
[----:B------:R-:W5:Y:S01]  /*a5e0*/  MUFU.EX2 R131, R157 ;  /* 0x0000009d00837308 */ /* 0x000f620000000800 */
[----:B-1----:R-:W-:Y:S01]  /*a5f0*/  F2FP.BF16.F32.PACK_AB R92, R125, R122 ;  /* 0x0000007a7d5c723e */ /* 0x002fe200000010ff */
[----:B------:R-:W-:Y:S01]  /*a600*/  FADD.FTZ R155, R156, R155 ;  /* 0x0000009b9c9b7221 */ /* 0x000fe20000010000 */
[----:B---3--:R-:W-:Y:S07]  /*a610*/  F2FP.BF16.F32.PACK_AB R93, R121, R124 ;  /* 0x0000007c795d723e */ /* 0x008fee00000010ff */
[----:B------:R-:W1:Y:S01]  /*a620*/  MUFU.EX2 R84, R134 ;  /* 0x0000008600547308 */ /* 0x000e620000000800 */
[----:B----4-:R-:W-:Y:S01]  /*a630*/  F2FP.BF16.F32.PACK_AB R94, R127, R126 ;  /* 0x0000007e7f5e723e */ /* 0x010fe200000010ff */
[----:B------:R-:W-:Y:S01]  /*a640*/  FADD.FTZ R112, R112, R155 ;  /* 0x0000009b70707221 */ /* 0x000fe20000010000 */
[----:B--2---:R-:W-:Y:S07]  /*a650*/  F2FP.BF16.F32.PACK_AB R95, R128, R129 ;  /* 0x00000081805f723e */ /* 0x004fee00000010ff */
[----:B------:R-:W-:Y:S01]  /*a660*/  MUFU.EX2 R90, R90 ;  /* 0x0000005a005a7308 */ /* 0x000fe20000000800 */
[----:B------:R-:W-:Y:S01]  /*a670*/  FADD.FTZ R109, R109, R112 ;  /* 0x000000706d6d7221 */ /* 0x000fe20000010000 */
[C---:B------:R-:W-:Y:S03]  /*a680*/  HMMA.16816.F32.BF16 R68, R92.reuse, R96, R68 ;  /* 0x000000605c44723c */ /* 0x040fe60000041844 */
[----:B------:R-:W-:Y:S05]  /*a690*/  FADD.FTZ R96, R110, R143 ;  /* 0x0000008f6e607221 */ /* 0x000fea0000010000 */
[----:B------:R2:W3:Y:S01]  /*a6a0*/  MUFU.EX2 R110, R91 ;  /* 0x0000005b006e7308 */ /* 0x0004e20000000800 */
[----:B------:R-:W-:Y:S01]  /*a6b0*/  FADD.FTZ R143, R111, R96 ;  /* 0x000000606f8f7221 */ /* 0x000fe20000010000 */
[C---:B------:R-:W-:Y:S01]  /*a6c0*/  HMMA.16816.F32.BF16 R72, R92.reuse, R98, R72 ;  /* 0x000000625c48723c */ /* 0x040fe20000041848 */
[----:B------:R-:W4:Y:S07]  /*a6d0*/  LDSM.16.MT88.4 R96, [R88+0x1c00] ;  /* 0x001c00005860783b */ /* 0x000f2e0000004200 */
[----:B------:R-:W3:Y:S01]  /*a6e0*/  MUFU.EX2 R111, R132 ;  /* 0x00000084006f7308 */ /* 0x000ee20000000800 */
[----:B------:R-:W-:Y:S04]  /*a6f0*/  FADD.FTZ R143, R108, R143 ;  /* 0x0000008f6c8f7221 */ /* 0x000fe80000010000 */
[----:B------:R-:W-:Y:S01]  /*a700*/  FADD.FTZ R108, R116, R143 ;  /* 0x0000008f746c7221 */ /* 0x000fe20000010000 */
[C---:B------:R-:W-:Y:S03]  /*a710*/  HMMA.16816.F32.BF16 R76, R92.reuse, R104, R76 ;  /* 0x000000685c4c723c */ /* 0x040fe6000004184c */
[----:B------:R-:W-:Y:S01]  /*a720*/  FADD.FTZ R104, R114, R109 ;  /* 0x0000006d72687221 */ /* 0x000fe20000010000 */
[----:B------:R-:W-:Y:S03]  /*a730*/  FADD.FTZ R108, R115, R108 ;  /* 0x0000006c736c7221 */ /* 0x000fe60000010000 */
[----:B------:R-:W-:Y:S01]  /*a740*/  FADD.FTZ R104, R117, R104 ;  /* 0x0000006875687221 */ /* 0x000fe20000010000 */
[----:B------:R-:W-:Y:S03]  /*a750*/  HMMA.16816.F32.BF16 R80, R92, R106, R80 ;  /* 0x0000006a5c50723c */ /* 0x000fe60000041850 */
[----:B-----5:R-:W-:Y:S01]  /*a760*/  F2FP.BF16.F32.PACK_AB R92, R131, R130 ;  /* 0x00000082835c723e */ /* 0x020fe200000010ff */
[----:B--2---:R-:W-:Y:S01]  /*a770*/  FADD.FTZ R91, R119, R104 ;  /* 0x00000068775b7221 */ /* 0x004fe20000010000 */
[----:B-1----:R-:W-:Y:S01]  /*a780*/  F2FP.BF16.F32.PACK_AB R93, R84, R133 ;  /* 0x00000085545d723e */ /* 0x002fe200000010ff */
[----:B------:R-:W-:Y:S01]  /*a790*/  FADD.FTZ R123, R123, R108 ;  /* 0x0000006c7b7b7221 */ /* 0x000fe20000010000 */
[----:B---3--:R-:W-:Y:S01]  /*a7a0*/  F2FP.BF16.F32.PACK_AB R94, R110, R113 ;  /* 0x000000716e5e723e */ /* 0x008fe200000010ff */
[----:B------:R-:W-:Y:S01]  /*a7b0*/  FADD.FTZ R91, R118, R91 ;  /* 0x0000005b765b7221 */ /* 0x000fe20000010000 */
[----:B------:R-:W-:Y:S01]  /*a7c0*/  F2FP.BF16.F32.PACK_AB R95, R90, R111 ;  /* 0x0000006f5a5f723e */ /* 0x000fe200000010ff */
        /* <DEDUP_REMOVED lines=21> */
[----:B------:R-:W-:Y:S08]  /*a920*/  @P0 BRA `(.L_x_3529) ;  /* 0xffffffd8001c0947 */ /* 0x000ff0000383ffff */
.L_x_3525:
[----:B------:R-:W1:Y:S01]  /*a930*/  SHFL.BFLY PT, R4, R155, 0x2, 0x1f ;  /* 0x0c401f009b047f89 */ /* 0x000e6200000e0000 */
[C---:B------:R-:W-:Y:S01]  /*a940*/  SHF.L.U32 R6, R86.reuse, 0x1, RZ ;  /* 0x0000000156067819 */ /* 0x040fe200000006ff */
[----:B------:R-:W2:Y:S01]  /*a950*/  S2UR UR6, SR_CTAID.Y ;  /* 0x00000000000679c3 */ /* 0x000ea20000002600 */
[----:B------:R-:W-:Y:S01]  /*a960*/  SHF.L.U32 R5, R86, 0x4, RZ ;  /* 0x0000000456057819 */ /* 0x000fe200000006ff */
[----:B------:R-:W3:Y:S01]  /*a970*/  SHFL.BFLY PT, R3, R156, 0x2, 0x1f ;  /* 0x0c401f009c037f89 */ /* 0x000ee200000e0000 */
[----:B------:R-:W-:Y:S01]  /*a980*/  LOP3.LUT R6, R6, 0x6, RZ, 0xc0, !PT ;  /* 0x0000000606067812 */ /* 0x000fe200078ec0ff */
[----:B------:R-:W-:Y:S01]  /*a990*/  BSSY.RECONVERGENT B0, `(.L_x_3530) ;  /* 0x000005e000007945 */ /* 0x000fe20003800200 */
[----:B------:R-:W-:-:S03]  /*a9a0*/  LOP3.LUT R146, R146, 0xc0, R147, 0xf8, !PT ;  /* 0x000000c092927812 */ /* 0x000fc600078ef893 */
[----:B------:R-:W-:Y:S01]  /*a9b0*/  BAR.SYNC.DEFER_BLOCKING 0x0 ;  /* 0x0000000000007b1d */ /* 0x000fe20000010000 */
[----:B------:R-:W-:Y:S02]  /*a9c0*/  LOP3.LUT R6, R6, 0x3e00, R5, 0xf8, !PT ;  /* 0x00003e0006067812 */ /* 0x000fe400078ef805 */
[----:B------:R-:W-:Y:S02]  /*a9d0*/  SHF.L.U32 R20, R86, 0x2, RZ ;  /* 0x0000000256147819 */ /* 0x000fe400000006ff */
[----:B------:R-:W-:-:S03]  /*a9e0*/  LOP3.LUT R5, R6, 0x20, R147, 0xf8, !PT ;  /* 0x0000002006057812 */ /* 0x000fc600078ef893 */
[----:B------:R-:W2:Y:S01]  /*a9f0*/  LDC.64 R14, c[0x0][0x430] ;  /* 0x00010c00ff0e7b82 */ /* 0x000ea20000000a00 */
[----:B------:R-:W-:Y:S02]  /*aa00*/  SHF.R.U32.HI R13, RZ, 0x1, R86 ;  /* 0x00000001ff0d7819 */ /* 0x000fe40000011656 */
[----:B------:R-:W-:Y:S02]  /*aa10*/  LOP3.LUT R5, R5, R146, RZ, 0xfc, !PT ;  /* 0x0000009205057212 */ /* 0x000fe400078efcff */
[----:B------:R-:W-:Y:S02]  /*aa20*/  IADD3 R23, PT, PT, -R149, RZ, RZ ;  /* 0x000000ff95177210 */ /* 0x000fe40007ffe1ff */
[----:B------:R-:W-:Y:S01]  /*aa30*/  LEA R5, R5, UR5, 0x2 ;  /* 0x0000000505057c11 */ /* 0x000fe2000f8e10ff */
[----:B------:R-:W4:Y:S01]  /*aa40*/  S2UR UR4, SR_CTAID.Z ;  /* 0x00000000000479c3 */ /* 0x000f220000002700 */
[----:B------:R-:W-:Y:S01]  /*aa50*/  LOP3.LUT P2, RZ, R86, 0x3, RZ, 0xc0, !PT ;  /* 0x0000000356ff7812 */ /* 0x000fe2000784c0ff */
[----:B-1----:R-:W-:Y:S01]  /*aa60*/  FADD.FTZ R9, R4, R155 ;  /* 0x0000009b04097221 */ /* 0x002fe20000010000 */
[----:B------:R-:W-:Y:S01]  /*aa70*/  MOV R22, 0xff800000 ;  /* 0xff80000000167802 */ /* 0x000fe20000000f00 */
[----:B---3--:R-:W-:-:S03]  /*aa80*/  FADD.FTZ R8, R3, R156 ;  /* 0x0000009c03087221 */ /* 0x008fc60000010000 */
[----:B------:R-:W1:Y:S01]  /*aa90*/  SHFL.BFLY PT, R12, R9, 0x1, 0x1f ;  /* 0x0c201f00090c7f89 */ /* 0x000e6200000e0000 */
[----:B------:R-:W4:Y:S03]  /*aaa0*/  LDC R16, c[0x0][0x3e0] ;  /* 0x0000f800ff107b82 */ /* 0x000f260000000800 */
[----:B------:R-:W3:Y:S01]  /*aab0*/  SHFL.BFLY PT, R3, R8, 0x1, 0x1f ;  /* 0x0c201f0008037f89 */ /* 0x000ee200000e0000 */
[----:B--2---:R-:W-:Y:S01]  /*aac0*/  IMAD R149, R14, UR6, R149 ;  /* 0x000000060e957c24 */ /* 0x004fe2000f8e0295 */
[----:B------:R-:W2:Y:S01]  /*aad0*/  LDCU UR6, c[0x0][0x44c] ;  /* 0x00008980ff0677ac */ /* 0x000ea20008000800 */
[----:B------:R-:W-:Y:S01]  /*aae0*/  SHF.R.U32.HI R14, RZ, 0x2, R86 ;  /* 0x00000002ff0e7819 */ /* 0x000fe20000011656 */
[----:B-1----:R-:W-:Y:S01]  /*aaf0*/  FADD.FTZ R12, R9, R12 ;  /* 0x0000000c090c7221 */ /* 0x002fe20000010000 */
[----:B----4-:R-:W-:Y:S02]  /*ab00*/  IMAD R23, R16, R23, UR4 ;  /* 0x0000000410177e24 */ /* 0x010fe4000f8e0217 */
[----:B---3--:R-:W-:Y:S01]  /*ab10*/  FADD.FTZ R3, R8, R3 ;  /* 0x0000000308037221 */ /* 0x008fe20000010000 */
[----:B------:R-:W1:Y:S01]  /*ab20*/  MUFU.RCP R7, R12 ;  /* 0x0000000c00077308 */ /* 0x000e620000001000 */
[----:B------:R-:W-:Y:S01]  /*ab30*/  FSETP.NE.FTZ.AND P1, PT, R12, RZ, PT ;  /* 0x000000ff0c00720b */ /* 0x000fe20003f35000 */
[----:B------:R-:W-:-:S02]  /*ab40*/  IMAD R16, R149, R16, R23 ;  /* 0x0000001095107224 */ /* 0x000fc400078e0217 */
[----:B------:R-:W-:-:S04]  /*ab50*/  FSETP.NE.FTZ.AND P0, PT, R3, RZ, PT ;  /* 0x000000ff0300720b */ /* 0x000fc80003f15000 */
[----:B------:R-:W3:Y:S06]  /*ab60*/  MUFU.RCP R4, R3 ;  /* 0x0000000300047308 */ /* 0x000eec0000001000 */
[----:B------:R-:W4:Y:S02]  /*ab70*/  @P1 LDC R19, c[0x0][0x458] ;  /* 0x00011600ff131b82 */ /* 0x000f240000000800 */
[----:B------:R-:W5:Y:S01]  /*ab80*/  @P1 MUFU.LG2 R12, R12 ;  /* 0x0000000c000c1308 */ /* 0x000f620000000c00 */
        /* <DEDUP_REMOVED lines=27> */
[----:B-----5:R-:W-:Y:S01]  /*ad40*/  @P1 FMUL.FTZ R23, R12, 0.69314718246459960938 ;  /* 0x3f3172180c171820 */ /* 0x020fe20000410000 */
[----:B------:R-:W-:Y:S01]  /*ad50*/  LOP3.LUT R6, R20, 0xd8, RZ, 0xc0, !PT ;  /* 0x000000d814067812 */ /* 0x000fe200078ec0ff */
[----:B------:R-:W-:Y:S02]  /*ad60*/  STS.64 [R7+0x20], R72 ;  /* 0x0000204807007388 */ /* 0x000fe40000000a00 */
[----:B----4-:R-:W-:Y:S01]  /*ad70*/  @P1 FFMA.FTZ R22, R2, R19, R23 ;  /* 0x0000001302161223 */ /* 0x010fe20000010017 */
        /* <DEDUP_REMOVED lines=13> */
[----:B----4-:R-:W-:-:S06]  /*ae50*/  USHF.L.U32 UR5, UR5, 0x6, URZ ;  /* 0x0000000605057899 */ /* 0x010fcc00080006ff */
[----:B------:R-:W-:Y:S01]  /*ae60*/  IMAD R15, R16, R15, UR5 ;  /* 0x00000005100f7e24 */ /* 0x000fe2000f8e020f */
[----:B---3--:R-:W-:Y:S01]  /*ae70*/  MOV R18, 0xff800000 ;  /* 0xff80000000127802 */ /* 0x008fe20000000f00 */
[----:B------:R3:W4:Y:S01]  /*ae80*/  LDS.128 R8, [R21] ;  /* 0x0000000015087984 */ /* 0x0007220000000c00 */
[----:B-1----:R-:W-:Y:S01]  /*ae90*/  @P0 FFMA.FTZ R18, R0, R17, R3 ;  /* 0x0000001100120223 */ /* 0x002fe20000010003 */
[----:B--2---:R-:W-:Y:S02]  /*aea0*/  IMAD R0, R15, UR6, RZ ;  /* 0x000000060f007c24 */ /* 0x004fe4000f8e02ff */
[----:B------:R3:W1:Y:S01]  /*aeb0*/  LDS.128 R4, [R21+0x800] ;  /* 0x0008000015047984 */ /* 0x0006620000000c00 */
[----:B------:R-:W-:Y:S05]  /*aec0*/  @P2 BRA `(.L_x_3531) ;  /* 0x0000000000282947 */ /* 0x000fea0003800000 */
[----:B------:R-:W2:Y:S01]  /*aed0*/  LDCU.64 UR4, c[0x0][0x428] ;  /* 0x00008500ff0477ac */ /* 0x000ea20008000a00 */
[C---:B------:R-:W-:Y:S01]  /*aee0*/  VIADD R12, R14.reuse, 0x8 ;  /* 0x000000080e0c7836 */ /* 0x040fe20000000000 */
[C---:B------:R-:W-:Y:S02]  /*aef0*/  IADD3 R2, P0, PT, R15.reuse, R14, RZ ;  /* 0x0000000e0f027210 */ /* 0x040fe40007f1e0ff */
[-C--:B------:R-:W-:Y:S02]  /*af00*/  ISETP.GE.AND P2, PT, R14, R139.reuse, PT ;  /* 0x0000008b0e00720c */ /* 0x080fe40003f46270 */
[----:B------:R-:W-:Y:S02]  /*af10*/  ISETP.GE.AND P1, PT, R12, R139, PT ;  /* 0x0000008b0c00720c */ /* 0x000fe40003f26270 */
[----:B------:R-:W-:Y:S02]  /*af20*/  LEA.HI.X.SX32 R15, R15, RZ, 0x1, P0 ;  /* 0x000000ff0f0f7211 */ /* 0x000fe400000f0eff */
[----:B--2---:R-:W-:-:S04]  /*af30*/  LEA R12, P0, R2, UR4, 0x2 ;  /* 0x00000004020c7c11 */ /* 0x004fc8000f8010ff */
[----:B------:R-:W-:-:S05]  /*af40*/  LEA.HI.X R13, R2, UR5, R15, 0x2, P0 ;  /* 0x00000005020d7c11 */ /* 0x000fca00080f140f */
[----:B------:R2:W-:Y:S04]  /*af50*/  @!P2 STG.E desc[UR14][R12.64], R22 ;  /* 0x000000160c00a986 */ /* 0x0005e8000c10190e */
[----:B------:R2:W-:Y:S02]  /*af60*/  @!P1 STG.E desc[UR14][R12.64+0x20], R18 ;  /* 0x000020120c009986 */ /* 0x0005e4000c10190e */
.L_x_3531:
[----:B------:R-:W-:Y:S05]  /*af70*/  BSYNC.RECONVERGENT B0 ;  /* 0x0000000000007941 */ /* 0x000fea0003800200 */
.L_x_3530:
[----:B--2---:R-:W2:Y:S01]  /*af80*/  LDS.128 R16, [R21+0x1000] ;  /* 0x0010000015107984 */ /* 0x004ea20000000c00 */
[----:B------:R-:W5:Y:S01]  /*af90*/  LDCU UR6, c[0x0][0x440] ;  /* 0x00008800ff0677ac */ /* 0x000f620008000800 */
[C---:B------:R-:W-:Y:S02]  /*afa0*/  LOP3.LUT R2, R20.reuse, 0x1c, RZ, 0xc0, !PT ;  /* 0x0000001c14027812 */ /* 0x040fe400078ec0ff */
[----:B------:R1:W1:Y:S01]  /*afb0*/  LDS.128 R12, [R21+0x1800] ;  /* 0x00180000150c7984 */ /* 0x0002620000000c00 */
[----:B------:R-:W3:Y:S01]  /*afc0*/  LDCU.64 UR4, c[0x0][0x3f8] ;  /* 0x00007f00ff0477ac */ /* 0x000ee20008000a00 */
        /* <DEDUP_REMOVED lines=13> */
[----:B---3--:R-:W-:-:S04]  /*b0a0*/  LEA R2, P1, R3, UR4, 0x2 ;  /* 0x0000000403027c11 */ /* 0x008fc8000f8210ff */
[----:B------:R-:W-:-:S05]  /*b0b0*/  LEA.HI.X R3, R3, UR5, R0, 0x2, P1 ;  /* 0x0000000503037c11 */ /* 0x000fca00088f1400 */
[----:B----4-:R3:W-:Y:S04]  /*b0c0*/  @!P4 STG.E.128 desc[UR14][R2.64], R8 ;  /* 0x000000080200c986 */ /* 0x0107e8000c101d0e */
[----:B-1----:R3:W-:Y:S04]  /*b0d0*/  @!P3 STG.E.128 desc[UR14][R2.64+0x800], R4 ;  /* 0x000800040200b986 */ /* 0x0027e8000c101d0e */
[----:B--2---:R3:W-:Y:S01]  /*b0e0*/  @!P2 STG.E.128 desc[UR14][R2.64+0x1000], R16 ;  /* 0x001000100200a986 */ /* 0x0047e2000c101d0e */
[----:B------:R-:W-:Y:S05]  /*b0f0*/  @P0 EXIT ;  /* 0x000000000000094d */ /* 0x000fea0003800000 */
[----:B------:R-:W-:Y:S01]  /*b100*/  STG.E.128 desc[UR14][R2.64+0x1800], R12 ;  /* 0x0018000c02007986 */ /* 0x000fe2000c101d0e */
[----:B------:R-:W-:Y:S05]  /*b110*/  EXIT ;  /* 0x000000000000794d */ /* 0x000fea0003800000 */
.L_x_3532:
        /* <DEDUP_REMOVED lines=14> */
.L_x_4920:


//--------------------- .text._ZN5flash24flash_fwd_splitkv_kernelI23Flash_fwd_kernel_traitsILi32ELi64ELi128ELi4ELb0ELb0EN7cutlass10bfloat16_tE19Flash_kernel_traitsILi32ELi64ELi128ELi4ES3_EELb1ELb0ELb0ELb0ELb0ELb1ELb1ELb0EEEvNS_16Flash_fwd_paramsE --------------------------
	.section	.text._ZN5flash24flash_fwd_splitkv_kernelI23Flash_fwd_kernel_traitsILi32ELi64ELi128ELi4ELb0ELb0EN7cutlass10bfloat16_tE19Flash_kernel_traitsILi32ELi64ELi128ELi4ES3_EELb1ELb0ELb0ELb0ELb0ELb1ELb1ELb0EEEvNS_16Flash_fwd_paramsE,"ax",@progbits
	.align	128
        .global         _ZN5flash24flash_fwd_splitkv_kernelI23Flash_fwd_kernel_traitsILi32ELi64ELi128ELi4ELb0ELb0EN7cutlass10bfloat16_tE19Flash_kernel_traitsILi32ELi64ELi128ELi4ES3_EELb1ELb0ELb0ELb0ELb0ELb1ELb1ELb0EEEvNS_16Flash_fwd_paramsE
        .type           _ZN5flash24flash_fwd_splitkv_kernelI23Flash_fwd_kernel_traitsILi32ELi64ELi128ELi4ELb0ELb0EN7cutlass10bfloat16_tE19Flash_kernel_traitsILi32ELi64ELi128ELi4ES3_EELb1ELb0ELb0ELb0ELb0ELb1ELb1ELb0EEEvNS_16Flash_fwd_paramsE,@function
        .size           _ZN5flash24flash_fwd_splitkv_kernelI23Flash_fwd_kernel_traitsILi32ELi64ELi128ELi4ELb0ELb0EN7cutlass10bfloat16_tE19Flash_kernel_traitsILi32ELi64ELi128ELi4ES3_EELb1ELb0ELb0ELb0ELb0ELb1ELb1ELb0EEEvNS_16Flash_fwd_paramsE,(.L_x_4921 - _ZN5flash24flash_fwd_splitkv_kernelI23Flash_fwd_kernel_traitsILi32ELi64ELi128ELi4ELb0ELb0EN7cutlass10bfloat16_tE19Flash_kernel_traitsILi32ELi64ELi128ELi4ES3_EELb1ELb0ELb0ELb0ELb0ELb1ELb1ELb0EEEvNS_16Flash_fwd_paramsE)
        .other          _ZN5flash24flash_fwd_splitkv_kernelI23Flash_fwd_kernel_traitsILi32ELi64ELi128ELi4ELb0ELb0EN7cutlass10bfloat16_tE19Flash_kernel_traitsILi32ELi64ELi128ELi4ES3_EELb1ELb0ELb0ELb0ELb0ELb1ELb1ELb0EEEvNS_16Flash_fwd_paramsE,@"STO_CUDA_ENTRY STV_DEFAULT"
_ZN5flash24flash_fwd_splitkv_kernelI23Flash_fwd_kernel_traitsILi32ELi64ELi128ELi4ELb0ELb0EN7cutlass10bfloat16_tE19Flash_kernel_traitsILi32ELi64ELi128ELi4ES3_EELb1ELb0ELb0ELb0ELb0ELb1ELb1ELb0EEEvNS_16Flash_fwd_paramsE:
.text._ZN5flash24flash_fwd_splitkv_kernelI23Flash_fwd_kernel_traitsILi32ELi64ELi128ELi4ELb0ELb0EN7cutlass10bfloat16_tE19Flash_kernel_traitsILi32ELi64ELi128ELi4ES3_EELb1ELb0ELb0ELb0ELb0ELb1ELb1ELb0EEEvNS_16Flash_fwd_paramsE:
[----:B------:R-:W-:Y:S08]  /*0000*/  LDC R1, c[0x0][0x37c] ;  /* 0x0000df00ff017b82 */ /* 0x000ff00000000800 */
[----:B------:R-:W1:Y:S01]  /*0010*/  LDC R9, c[0x0][0x3e0] ;  /* 0x0000f800ff097b82 */ /* 0x000e620000000800 */
[----:B------:R-:W2:Y:S01]  /*0020*/  S2R R10, SR_CTAID.Z ;  /* 0x00000000000a7919 */ /* 0x000ea20000002700 */
[----:B------:R-:W3:Y:S01]  /*0030*/  LDCU.64 UR14, c[0x0][0x358] ;  /* 0x00006b00ff0e77ac */ /* 0x000ee20008000a00 */
[----:B------:R-:W-:Y:S01]  /*0040*/  IMAD.MOV.U32 R14, RZ, RZ, -0x1 ;  /* 0xffffffffff0e7424 */ /* 0x000fe200078e00ff */
[----:B------:R-:W4:Y:S04]  /*0050*/  LDCU.64 UR4, c[0x0][0x470] ;  /* 0x00008e00ff0477ac */ /* 0x000f280008000a00 */
[----:B------:R-:W3:Y:S01]  /*0060*/  LDC.64 R4, c[0x0][0x460] ;  /* 0x00011800ff047b82 */ /* 0x000ee20000000a00 */
[----:B-1----:R-:W1:Y:S01]  /*0070*/  I2F.U32.RP R2, R9 ;  /* 0x0000000900027306 */ /* 0x002e620000209000 */
[----:B------:R-:W4:Y:S01]  /*0080*/  LDCU.U8 UR6, c[0x0][0x532] ;  /* 0x0000a640ff0677ac */ /* 0x000f220008000000 */
        /* <DEDUP_REMOVED lines=10> */
[----:B------:R-:W-:-:S04]  /*0130*/  IMAD.MOV R0, RZ, RZ, -R110 ;  /* 0x000000ffff007224 */ /* 0x000fc800078e0a6e */
        /* <DEDUP_REMOVED lines=10> */
[----:B----4-:R-:W-:-:S08]  /*01e0*/  ISETP.NE.AND P5, PT, RZ, UR6, PT ;  /* 0x00000006ff007c0c */ /* 0x010fd0000bfa5270 */
[----:B------:R-:W-:Y:S01]  /*01f0*/  @P2 VIADD R110, R110, 0x1 ;  /* 0x000000016e6e2836 */ /* 0x000fe20000000000 */
[----:B------:R-:W-:-:S05]  /*0200*/  @!P1 LOP3.LUT R110, RZ, R9, RZ, 0x33, !PT ;  /* 0x00000009ff6e9212 */ /* 0x000fca00078e33ff */
[C---:B------:R-:W-:Y:S02]  /*0210*/  IMAD.SHL.U32 R12, R110.reuse, 0x4, RZ ;  /* 0x000000046e0c7824 */ /* 0x040fe400078e00ff */
[----:B---3--:R-:W-:Y:S01]  /*0220*/  IMAD.WIDE.U32 R4, R110, 0x4, R4 ;  /* 0x000000046e047825 */ /* 0x008fe200078e0004 */
[----:B-1----:R-:W-:-:S04]  /*0230*/  ISETP.EQ.U32.AND P6, PT, R2, RZ, PT ;  /* 0x000000ff0200720c */ /* 0x002fc80003fc2070 */
[----:B------:R-:W5:Y:S01]  /*0240*/  @P0 LDG.E R14, desc[UR14][R4.64] ;  /* 0x0000000e040e0981 */ /* 0x000f62000c1e1900 */
[----:B------:R-:W-:-:S03]  /*0250*/  ISETP.EQ.OR.EX P6, PT, R3, RZ, !P5, P6 ;  /* 0x000000ff0300720c */ /* 0x000fc60006fc2760 */
[----:B------:R1:W5:Y:S01]  /*0260*/  @P4 LDG.E R0, desc[UR14][R4.64+0x4] ;  /* 0x0000040e04004981 */ /* 0x000362000c1e1900 */
[----:B------:R-:W-:Y:S02]  /*0270*/  SHF.R.U32.HI R11, RZ, 0x1e, R110 ;  /* 0x0000001eff0b7819 */ /* 0x000fe4000001166e */
[----:B------:R-:W-:Y:S02]  /*0280*/  IADD3 R6, P1, PT, R12, R2, RZ ;  /* 0x000000020c067210 */ /* 0x000fe40007f3e0ff */
[----:B------:R-:W-:Y:S02]  /*0290*/  ISETP.NE.U32.AND P2, PT, R2, RZ, PT ;  /* 0x000000ff0200720c */ /* 0x000fe40003f45070 */
[----:B------:R-:W-:Y:S01]  /*02a0*/  ISETP.NE.U32.AND P3, PT, RZ, UR4, PT ;  /* 0x00000004ff007c0c */ /* 0x000fe2000bf65070 */
        /* <DEDUP_REMOVED lines=9> */
[----:B--2---:R-:W2:Y:S02]  /*0340*/  @P5 LDG.E R15, desc[UR14][R6.64+0x4] ;  /* 0x0000040e060f5981 */ /* 0x004ea4000c1e1900 */
[----:B--2--5:R-:W-:-:S06]  /*0350*/  @P5 IADD3 R15, PT, PT, R15, -R5, RZ ;  /* 0x800000050f0f5210 */ /* 0x024fcc0007ffe0ff */
[----:B------:R3:W5:Y:S02]  /*0360*/  @!P5 LDG.E R15, desc[UR14][R6.64] ;  /* 0x0000000e060fd981 */ /* 0x000764000c1e1900 */
.L_x_3533:
[----:B------:R-:W4:Y:S01]  /*0370*/  LDCU.64 UR4, c[0x0][0x478] ;  /* 0x00008f00ff0477ac */ /* 0x000f220008000a00 */
[----:B------:R-:W-:Y:S01]  /*0380*/  IMAD.MOV.U32 R4, RZ, RZ, RZ ;  /* 0x000000ffff047224 */ /* 0x000fe200078e00ff */
[----:B------:R-:W1:Y:S05]  /*0390*/  S2R R8, SR_CTAID.X ;  /* 0x0000000000087919 */ /* 0x000e6a0000002500 */
[----:B------:R3:W5:Y:S01]  /*03a0*/  @P3 LDG.E R4, desc[UR14][R2.64] ;  /* 0x0000000e02043981 */ /* 0x000762000c1e1900 */
[----:B----4-:R-:W-:-:S04]  /*03b0*/  ISETP.NE.U32.AND P0, PT, RZ, UR4, PT ;  /* 0x00000004ff007c0c */ /* 0x010fc8000bf05070 */
[----:B------:R-:W-:-:S13]  /*03c0*/  ISETP.NE.AND.EX P0, PT, RZ, UR5, PT, P0 ;  /* 0x00000005ff007c0c */ /* 0x000fda000bf05300 */
[----:B------:R-:W-:-:S04]  /*03d0*/  @P0 IADD3 R42, P1, PT, R12, UR4, RZ ;  /* 0x000000040c2a0c10 */ /* 0x000fc8000ff3e0ff */
[----:B------:R-:W-:-:S05]  /*03e0*/  @P0 IADD3.X R43, PT, PT, R11, UR5, RZ, P1, !PT ;  /* 0x000000050b2b0c10 */ /* 0x000fca0008ffe4ff */
[----:B------:R4:W5:Y:S01]  /*03f0*/  @P0 LDG.E R42, desc[UR14][R42.64] ;  /* 0x0000000e2a2a0981 */ /* 0x000962000c1e1900 */
[----:B---3--:R-:W3:Y:S01]  /*0400*/  @!P4 LDC R2, c[0x0][0x434] ;  /* 0x00010d00ff02cb82 */ /* 0x008ee20000000800 */
[----:B-----5:R-:W-:Y:S02]  /*0410*/  @P4 IMAD.IADD R2, R0, 0x1, -R14 ;  /* 0x0000000100024824 */ /* 0x020fe400078e0a0e */
[----:B-1----:R-:W-:-:S05]  /*0420*/  IMAD.SHL.U32 R0, R8, 0x40, RZ ;  /* 0x0000004008007824 */ /* 0x002fca00078e00ff */
[----:B---3--:R-:W-:-:S13]  /*0430*/  ISETP.GT.AND P1, PT, R2, R0, PT ;  /* 0x000000000200720c */ /* 0x008fda0003f24270 */
[----:B----4-:R-:W-:Y:S05]  /*0440*/  @!P1 EXIT ;  /* 0x000000000000994d */ /* 0x010fea0003800000 */
[----:B------:R-:W1:Y:S01]  /*0450*/  LDC R3, c[0x0][0x374] ;  /* 0x0000dd00ff037b82 */ /* 0x000e620000000800 */
[----:B------:R-:W-:Y:S01]  /*0460*/  @P0 IMAD.IADD R42, R42, 0x1, -R4 ;  /* 0x000000012a2a0824 */ /* 0x000fe200078e0a04 */
[----:B------:R-:W3:Y:S06]  /*0470*/  S2R R86, SR_TID.X ;  /* 0x0000000000567919 */ /* 0x000eec0000002100 */
[----:B------:R-:W4:Y:S08]  /*0480*/  LDC R6, c[0x0][0x438] ;  /* 0x00010e00ff067b82 */ /* 0x000f300000000800 */
[----:B------:R-:W5:Y:S01]  /*0490*/  LDC R40, c[0x0][0x508] ;  /* 0x00014200ff287b82 */ /* 0x000f620000000800 */
[----:B-1----:R-:W-:-:S02]  /*04a0*/  IABS R16, R3 ;  /* 0x0000000300107213 */ /* 0x002fc40000000000 */
[----:B------:R-:W-:Y:S02]  /*04b0*/  IABS R18, R3 ;  /* 0x0000000300127213 */ /* 0x000fe40000000000 */
        /* <DEDUP_REMOVED lines=20> */
[----:B------:R-:W4:Y:S03]  /*0600*/  @!P0 LDC R17, c[0x0][0x43c] ;  /* 0x00010f00ff118b82 */ /* 0x000f260000000800 */
        /* <DEDUP_REMOVED lines=9> */
[----:B----4-:R-:W-:Y:S01]  /*06a0*/  @!P0 SEL R17, R17, RZ, P3 ;  /* 0x000000ff11118207 */ /* 0x010fe20001800000 */
[----:B------:R-:W-:-:S03]  /*06b0*/  IMAD R7, R7, 0x40, -R2 ;  /* 0x0000004007077824 */ /* 0x000fc600078e0a02 */
        /* <DEDUP_REMOVED lines=21> */
[----:B------:R-:W3:Y:S01]  /*0810*/  LDCU UR4, c[0x0][0x440] ;  /* 0x00008800ff0477ac */ /* 0x000ee20008000800 */
[----:B------:R-:W4:Y:S01]  /*0820*/  LDCU.64 UR6, c[0x0][0x3f8] ;  /* 0x00007f00ff0677ac */ /* 0x000f220008000a00 */
[----:B-1----:R-:W-:-:S04]  /*0830*/  IMAD R4, R6, R4, R110 ;  /* 0x0000000406047224 */ /* 0x002fc800078e026e */
[----:B------:R-:W-:Y:S02]  /*0840*/  IMAD R9, R4, R9, R10 ;  /* 0x0000000904097224 */ /* 0x000fe400078e020a */
[----:B------:R-:W-:Y:S01]  /*0850*/  IMAD.SHL.U32 R4, R86, 0x4, RZ ;  /* 0x0000000456047824 */ /* 0x000fe200078e00ff */
[----:B------:R-:W-:Y:S01]  /*0860*/  SHF.R.U32.HI R86, RZ, 0x3, R86 ;  /* 0x00000003ff567819 */ /* 0x000fe20000011656 */
[--C-:B------:R-:W-:Y:S02]  /*0870*/  IMAD R5, R9, R5, R0.reuse ;  /* 0x0000000509057224 */ /* 0x100fe400078e0200 */
[----:B------:R-:W-:Y:S01]  /*0880*/  IMAD.IADD R0, R2, 0x1, -R0 ;  /* 0x0000000102007824 */ /* 0x000fe200078e0a00 */
[C---:B------:R-:W-:Y:S01]  /*0890*/  LOP3.LUT R3, R4.reuse, 0x1c, RZ, 0xc0, !PT ;  /* 0x0000001c04037812 */ /* 0x040fe200078ec0ff */
[----:B--2---:R-:W-:Y:S01]  /*08a0*/  IMAD R7, R5, UR5, RZ ;  /* 0x0000000505077c24 */ /* 0x004fe2000f8e02ff */
[----:B------:R-:W-:Y:S01]  /*08b0*/  LOP3.LUT R4, R4, 0xffc, RZ, 0xc0, !PT ;  /* 0x00000ffc04047812 */ /* 0x000fe200078ec0ff */
[----:B------:R-:W-:Y:S01]  /*08c0*/  VIADD R6, R86, 0x10 ;  /* 0x0000001056067836 */ /* 0x000fe20000000000 */
[----:B---3--:R-:W-:Y:S01]  /*08d0*/  ISETP.GE.AND P5, PT, R3, UR4, PT ;  /* 0x0000000403007c0c */ /* 0x008fe2000bfa6270 */
[----:B------:R-:W1:Y:S01]  /*08e0*/  LDCU.64 UR4, c[0x0][0x428] ;  /* 0x00008500ff0477ac */ /* 0x000e620008000a00 */
[----:B------:R-:W-:-:S02]  /*08f0*/  IADD3 R4, P1, PT, R7, R4, RZ ;  /* 0x0000000407047210 */ /* 0x000fc40007f3e0ff */
[-C--:B------:R-:W-:Y:S02]  /*0900*/  ISETP.GE.OR P3, PT, R86, R0.reuse, P5 ;  /* 0x000000005600720c */ /* 0x080fe40002f66670 */
[-C--:B------:R-:W-:Y:S02]  /*0910*/  ISETP.GE.OR P0, PT, R6, R0.reuse, P5 ;  /* 0x000000000600720c */ /* 0x080fe40002f06670 */
[----:B------:R-:W-:Y:S02]  /*0920*/  LEA.HI.X.SX32 R2, R7, RZ, 0x1, P1 ;  /* 0x000000ff07027211 */ /* 0x000fe400008f0eff */
[----:B----4-:R-:W-:Y:S02]  /*0930*/  LEA R8, P1, R4, UR6, 0x2 ;  /* 0x0000000604087c11 */ /* 0x010fe4000f8210ff */
[----:B------:R-:W-:Y:S01]  /*0940*/  ISETP.NE.AND P4, PT, R3, RZ, PT ;  /* 0x000000ff0300720c */ /* 0x000fe20003f85270 */
[----:B------:R-:W-:Y:S01]  /*0950*/  VIADD R3, R86, 0x20 ;  /* 0x0000002056037836 */ /* 0x000fe20000000000 */
[----:B------:R-:W-:Y:S01]  /*0960*/  LEA.HI.X R9, R4, UR7, R2, 0x2, P1 ;  /* 0x0000000704097c11 */ /* 0x000fe200088f1402 */
[----:B------:R-:W-:Y:S01]  /*0970*/  VIADD R2, R86, 0x30 ;  /* 0x0000003056027836 */ /* 0x000fe20000000000 */
[----:B------:R-:W-:-:S02]  /*0980*/  ISETP.GE.OR P2, PT, R6, R0, P4 ;  /* 0x000000000600720c */ /* 0x000fc40002746670 */
[CC--:B------:R-:W-:Y:S01]  /*0990*/  ISETP.GE.OR P1, PT, R3.reuse, R0.reuse, P4 ;  /* 0x000000000300720c */ /* 0x0c0fe20002726670 */
[----:B------:R2:W-:Y:S01]  /*09a0*/  @!P3 STG.E.128 desc[UR14][R8.64], RZ ;  /* 0x000000ff0800b986 */ /* 0x0005e2000c101d0e */
[-C--:B------:R-:W-:Y:S02]  /*09b0*/  ISETP.GE.OR P3, PT, R86, R0.reuse, P4 ;  /* 0x000000005600720c */ /* 0x080fe40002766670 */
[----:B------:R-:W-:Y:S01]  /*09c0*/  ISETP.GE.OR P6, PT, R3, R0, P5 ;  /* 0x000000000300720c */ /* 0x000fe20002fc6670 */
[----:B------:R2:W-:Y:S01]  /*09d0*/  @!P0 STG.E.128 desc[UR14][R8.64+0x800], RZ ;  /* 0x000800ff08008986 */ /* 0x0005e2000c101d0e */
[C---:B------:R-:W-:Y:S02]  /*09e0*/  IADD3 R86, P0, PT, R5.reuse, R86, RZ ;  /* 0x0000005605567210 */ /* 0x040fe40007f1e0ff */
[CC--:B------:R-:W-:Y:S02]  /*09f0*/  ISETP.GE.OR P5, PT, R2.reuse, R0.reuse, P5 ;  /* 0x000000000200720c */ /* 0x0c0fe40002fa6670 */
[----:B------:R-:W-:Y:S01]  /*0a00*/  ISETP.GE.OR P4, PT, R2, R0, P4 ;  /* 0x000000000200720c */ /* 0x000fe20002786670 */
[----:B------:R-:W-:Y:S01]  /*0a10*/  @!P2 IMAD.MOV.U32 R4, RZ, RZ, -0x800000 ;  /* 0xff800000ff04a424 */ /* 0x000fe200078e00ff */
[----:B------:R-:W-:Y:S01]  /*0a20*/  LEA.HI.X.SX32 R5, R5, RZ, 0x1, P0 ;  /* 0x000000ff05057211 */ /* 0x000fe200000f0eff */
[----:B------:R-:W-:Y:S01]  /*0a30*/  @!P1 IMAD.MOV.U32 R3, RZ, RZ, -0x800000 ;  /* 0xff800000ff039424 */ /* 0x000fe200078e00ff */
[----:B-1----:R-:W-:-:S03]  /*0a40*/  LEA R6, P0, R86, UR4, 0x2 ;  /* 0x0000000456067c11 */ /* 0x002fc6000f8010ff */
[----:B------:R2:W-:Y:S01]  /*0a50*/  @!P6 STG.E.128 desc[UR14][R8.64+0x1000], RZ ;  /* 0x001000ff0800e986 */ /* 0x0005e2000c101d0e */
[----:B------:R-:W-:Y:S01]  /*0a60*/  LEA.HI.X R7, R86, UR5, R5, 0x2, P0 ;  /* 0x0000000556077c11 */ /* 0x000fe200080f1405 */
[----:B------:R-:W-:Y:S02]  /*0a70*/  @!P3 IMAD.MOV.U32 R5, RZ, RZ, -0x800000 ;  /* 0xff800000ff05b424 */ /* 0x000fe400078e00ff */
[----:B------:R2:W-:Y:S04]  /*0a80*/  @!P5 STG.E.128 desc[UR14][R8.64+0x1800], RZ ;  /* 0x001800ff0800d986 */ /* 0x0005e8000c101d0e */
[----:B------:R2:W-:Y:S04]  /*0a90*/  @!P2 STG.E desc[UR14][R6.64+0x40], R4 ;  /* 0x000040040600a986 */ /* 0x0005e8000c10190e */
[----:B------:R2:W-:Y:S04]  /*0aa0*/  @!P1 STG.E desc[UR14][R6.64+0x80], R3 ;  /* 0x0000800306009986 */ /* 0x0005e8000c10190e */
[----:B------:R2:W-:Y:S01]  /*0ab0*/  @!P3 STG.E desc[UR14][R6.64], R5 ;  /* 0x000000050600b986 */ /* 0x0005e2000c10190e */
[----:B------:R-:W-:Y:S05]  /*0ac0*/  @P4 EXIT ;  /* 0x000000000000494d */ /* 0x000fea0003800000 */
[----:B------:R-:W-:-:S05]  /*0ad0*/  MOV R0, 0xff800000 ;  /* 0xff80000000007802 */ /* 0x000fca0000000f00 */
[----:B------:R-:W-:Y:S01]  /*0ae0*/  STG.E desc[UR14][R6.64+0xc0], R0 ;  /* 0x0000c00006007986 */ /* 0x000fe2000c10190e */
[----:B------:R-:W-:Y:S05]  /*0af0*/  EXIT ;  /* 0x000000000000794d */ /* 0x000fea0003800000 */
.L_x_3534:
        /* <DEDUP_REMOVED lines=9> */
.L_x_3535:
        /* <DEDUP_REMOVED lines=28> */
[----:B--2---:R-:W-:Y:S01]  /*0d50*/  IMAD.WIDE.U32 R6, R110, UR4, RZ ;  /* 0x000000046e067c25 */ /* 0x004fe2000f8e00ff */
        /* <DEDUP_REMOVED lines=12> */
[----:B------:R-:W-:-:S06]  /*0e20*/  IMAD.WIDE R12, R9, 0x4, R6 ;  /* 0x00000004090c7825 */ /* 0x000fcc00078e0206 */
[----:B------:R1:W3:Y:S01]  /*0e30*/  LDG.E R12, desc[UR14][R12.64] ;  /* 0x0000000e0c0c7981 */ /* 0x0002e2000c1e1900 */
[----:B--2---:R-:W-:Y:S02]  /*0e40*/  IABS R6, R4 ;  /* 0x0000000400067213 */ /* 0x004fe40000000000 */
[----:B------:R-:W-:Y:S02]  /*0e50*/  IADD3 R9, PT, PT, -R9, RZ, RZ ;  /* 0x000000ff09097210 */ /* 0x000fe40007ffe1ff */
[----:B------:R-:W2:Y:S01]  /*0e60*/  I2F.RP R16, R6 ;  /* 0x0000000600107306 */ /* 0x000ea20000209400 */
[----:B----4-:R-:W-:Y:S02]  /*0e70*/  MOV R84, UR12 ;  /* 0x0000000c00547c02 */ /* 0x010fe40008000f00 */
[----:B------:R-:W-:Y:S01]  /*0e80*/  IMAD R5, R11, R9, R5 ;  /* 0x000000090b057224 */ /* 0x000fe200078e0205 */
[----:B---3--:R-:W-:Y:S02]  /*0e90*/  MOV R20, UR10 ;  /* 0x0000000a00147c02 */ /* 0x008fe40008000f00 */
[----:B------:R-:W-:-:S02]  /*0ea0*/  MOV R85, UR13 ;  /* 0x0000000d00557c02 */ /* 0x000fc40008000f00 */
[----:B------:R-:W-:Y:S01]  /*0eb0*/  MOV R21, UR11 ;  /* 0x0000000b00157c02 */ /* 0x000fe20008000f00 */
[----:B--2---:R-:W2:Y:S02]  /*0ec0*/  MUFU.RCP R16, R16 ;  /* 0x0000001000107308 */ /* 0x004ea40000001000 */
[----:B--2---:R-:W-:-:S06]  /*0ed0*/  IADD3 R16, PT, PT, R16, 0xffffffe, RZ ;  /* 0x0ffffffe10107810 */ /* 0x004fcc0007ffe0ff */
[----:B------:R-:W2:Y:S02]  /*0ee0*/  F2I.FTZ.U32.TRUNC.NTZ R17, R16 ;  /* 0x0000001000117305 */ /* 0x000ea4000021f000 */
[----:B--2---:R-:W-:Y:S01]  /*0ef0*/  IMAD.MOV R7, RZ, RZ, -R17 ;  /* 0x000000ffff077224 */ /* 0x004fe200078e0a11 */
[----:B------:R-:W-:-:S03]  /*0f00*/  MOV R16, RZ ;  /* 0x000000ff00107202 */ /* 0x000fc60000000f00 */
[----:B-1----:R-:W-:Y:S01]  /*0f10*/  IMAD R13, R7, R6, RZ ;  /* 0x00000006070d7224 */ /* 0x002fe200078e02ff */
        /* <DEDUP_REMOVED lines=23> */
[----:B------:R-:W-:Y:S02]  /*1090*/  IMAD.IADD R17, R17, 0x1, R13 ;  /* 0x0000000111117824 */ /* 0x000fe400078e020d */
[----:B------:R-:W-:Y:S01]  /*10a0*/  IMAD.WIDE.U32 R12, R12, UR4, RZ ;  /* 0x000000040c0c7c25 */ /* 0x000fe2000f8e00ff */
[----:B------:R-:W1:Y:S03]  /*10b0*/  LDCU.128 UR4, c[0x0][0x3d0] ;  /* 0x00007a00ff0477ac */ /* 0x000e660008000c00 */
[----:B------:R-:W-:-:S02]  /*10c0*/  IMAD.IADD R13, R13, 0x1, R6 ;  /* 0x000000010d0d7824 */ /* 0x000fc400078e0206 */
[C---:B------:R-:W-:Y:S02]  /*10d0*/  IMAD R6, R4.reuse, R84, RZ ;  /* 0x0000005404067224 */ /* 0x040fe400078e02ff */
        /* <DEDUP_REMOVED lines=19> */
.L_x_3536:
        /* <DEDUP_REMOVED lines=16> */
.L_x_3538:
[----:B------:R-:W2:Y:S01]  /*1310*/  LDC.64 R84, c[0x0][0x3b8] ;  /* 0x0000ee00ff547b82 */ /* 0x000ea20000000a00 */
[----:B------:R-:W-:-:S05]  /*1320*/  IADD3 R12, PT, PT, R4, R5, RZ ;  /* 0x00000005040c7210 */ /* 0x000fca0007ffe0ff */
[C---:B--2---:R-:W-:Y:S02]  /*1330*/  IMAD R16, R12.reuse, R85, RZ ;  /* 0x000000550c107224 */ /* 0x044fe400078e02ff */
[----:B------:R-:W-:-:S05]  /*1340*/  IMAD.WIDE.U32 R12, R12, R84, RZ ;  /* 0x000000540c0c7225 */ /* 0x000fca00078e00ff */
[----:B------:R-:W-:Y:S02]  /*1350*/  IADD3 R16, PT, PT, R13, R16, RZ ;  /* 0x000000100d107210 */ /* 0x000fe40007ffe0ff */
[----:B------:R-:W-:Y:S02]  /*1360*/  MOV R17, R12 ;  /* 0x0000000c00117202 */ /* 0x000fe40000000f00 */
.L_x_3539:
        /* <DEDUP_REMOVED lines=15> */
.L_x_3540:
[----:B------:R-:W2:Y:S01]  /*1460*/  LDC.64 R20, c[0x0][0x3c0] ;  /* 0x0000f000ff147b82 */ /* 0x000ea20000000a00 */
[----:B------:R-:W-:-:S05]  /*1470*/  IADD3 R4, PT, PT, R4, R5, RZ ;  /* 0x0000000504047210 */ /* 0x000fca0007ffe0ff */
[C---:B--2---:R-:W-:Y:S02]  /*1480*/  IMAD R18, R4.reuse, R21, RZ ;  /* 0x0000001504127224 */ /* 0x044fe400078e02ff */
[----:B------:R-:W-:-:S05]  /*1490*/  IMAD.WIDE.U32 R4, R4, R20, RZ ;  /* 0x0000001404047225 */ /* 0x000fca00078e00ff */
[----:B------:R-:W-:Y:S02]  /*14a0*/  IADD3 R18, PT, PT, R5, R18, RZ ;  /* 0x0000001205127210 */ /* 0x000fe40007ffe0ff */
[----:B------:R-:W-:-:S07]  /*14b0*/  MOV R19, R4 ;  /* 0x0000000400137202 */ /* 0x000fce0000000f00 */
.L_x_3541:
[----:B------:R-:W2:Y:S01]  /*14c0*/  LDC R9, c[0x0][0x3e8] ;  /* 0x0000fa00ff097b82 */ /* 0x000ea20000000800 */
[----:B------:R-:W-:Y:S02]  /*14d0*/  LEA R11, R3, 0xffffff80, 0x7 ;  /* 0xffffff80030b7811 */ /* 0x000fe400078e38ff */
[----:B------:R-:W-:Y:S02]  /*14e0*/  CS2R R112, SRZ ;  /* 0x0000000000707805 */ /* 0x000fe4000001ff00 */
[----:B------:R-:W-:Y:S02]  /*14f0*/  LOP3.LUT R19, R19, R18, RZ, 0x3c, !PT ;  /* 0x0000001213137212 */ /* 0x000fe400078e3cff */
[----:B------:R-:W-:Y:S02]  /*1500*/  LOP3.LUT R17, R17, R16, RZ, 0x3c, !PT ;  /* 0x0000001011117212 */ /* 0x000fe400078e3cff */
[----:B------:R-:W-:Y:S02]  /*1510*/  LOP3.LUT R18, R19, R18, RZ, 0x3c, !PT ;  /* 0x0000001213127212 */ /* 0x000fe400078e3cff */
[----:B------:R-:W-:-:S02]  /*1520*/  LOP3.LUT R16, R17, R16, RZ, 0x3c, !PT ;  /* 0x0000001011107212 */ /* 0x000fc400078e3cff */
[----:B------:R-:W-:Y:S02]  /*1530*/  LOP3.LUT R19, R19, R18, RZ, 0x3c, !PT ;  /* 0x0000001213137212 */ /* 0x000fe400078e3cff */
[----:B------:R-:W-:Y:S01]  /*1540*/  LOP3.LUT R17, R17, R16, RZ, 0x3c, !PT ;  /* 0x0000001011117212 */ /* 0x000fe200078e3cff */
[----:B------:R-:W-:-:S04]  /*1550*/  IMAD.WIDE.U32 R18, R11, R20, R18 ;  /* 0x000000140b127225 */ /* 0x000fc800078e0012 */
[----:B------:R-:W-:Y:S01]  /*1560*/  IMAD.WIDE.U32 R16, R11, R84, R16 ;  /* 0x000000540b107225 */ /* 0x000fe200078e0010 */
[----:B--2---:R-:W-:-:S04]  /*1570*/  IABS R4, R9 ;  /* 0x0000000900047213 */ /* 0x004fc80000000000 */
        /* <DEDUP_REMOVED lines=15> */
[C---:B------:R-:W-:Y:S02]  /*1670*/  IMAD R5, R4.reuse, R5, R6 ;  /* 0x0000000504057224 */ /* 0x040fe400078e0206 */
[----:B-1----:R-:W1:Y:S01]  /*1680*/  LDC.64 R6, c[0x0][0x3d8] ;  /* 0x0000f600ff067b82 */ /* 0x002e620000000a00 */
[C---:B------:R-:W-:Y:S02]  /*1690*/  IMAD R13, R11.reuse, R21, R13 ;  /* 0x000000150b0d7224 */ /* 0x040fe400078e020d */
[----:B------:R-:W-:Y:S01]  /*16a0*/  ISETP.GT.U32.AND P0, PT, R4, R5, PT ;  /* 0x000000050400720c */ /* 0x000fe20003f04070 */
[----:B------:R-:W-:-:S02]  /*16b0*/  IMAD R12, R11, R85, R12 ;  /* 0x000000550b0c7224 */ /* 0x000fc400078e020c */
[----:B------:R-:W-:-:S03]  /*16c0*/  IMAD.IADD R19, R19, 0x1, R13 ;  /* 0x0000000113137824 */ /* 0x000fc600078e020d */
[----:B------:R-:W-:Y:S01]  /*16d0*/  IADD3 R13, PT, PT, R17, R12, RZ ;  /* 0x0000000c110d7210 */ /* 0x000fe20007ffe0ff */
[----:B------:R-:W-:-:S06]  /*16e0*/  IMAD.MOV.U32 R12, RZ, RZ, R16 ;  /* 0x000000ffff0c7224 */ /* 0x000fcc00078e0010 */
        /* <DEDUP_REMOVED lines=19> */
[----:B------:R-:W-:Y:S02]  /*1820*/  IMAD.IADD R11, R19, 0x1, R11 ;  /* 0x00000001130b7824 */ /* 0x000fe400078e020b */
[----:B------:R-:W-:-:S07]  /*1830*/  IMAD.IADD R12, R7, 0x1, R5 ;  /* 0x00000001070c7824 */ /* 0x000fce00078e0205 */
.L_x_3537:
[----:B------:R-:W-:Y:S01]  /*1840*/  ISETP.NE.AND P0, PT, R14, -0x1, PT ;  /* 0xffffffff0e00780c */ /* 0x000fe20003f05270 */
[----:B------:R-:W1:Y:S01]  /*1850*/  LDCU.64 UR4, c[0x0][0x3c8] ;  /* 0x00007900ff0477ac */ /* 0x000e620008000a00 */
[C---:B------:R-:W-:Y:S01]  /*1860*/  IMAD.SHL.U32 R109, R86.reuse, 0x8, RZ ;  /* 0x00000008566d7824 */ /* 0x040fe200078e00ff */
[----:B------:R-:W2:Y:S01]  /*1870*/  S2UR UR12, SR_CgaCtaId ;  /* 0x00000000000c79c3 */ /* 0x000ea20000008800 */
[----:B------:R-:W-:Y:S01]  /*1880*/  LOP3.LUT R108, R86, 0x18, RZ, 0xc0, !PT ;  /* 0x00000018566c7812 */ /* 0x000fe200078ec0ff */
[----:B------:R-:W3:Y:S01]  /*1890*/  LDCU.64 UR10, c[0x0][0x388] ;  /* 0x00007100ff0a77ac */ /* 0x000ee20008000a00 */
[----:B------:R-:W-:Y:S01]  /*18a0*/  IMAD.IADD R102, R2, 0x1, -R0 ;  /* 0x0000000102667824 */ /* 0x000fe200078e0a00 */
[C---:B------:R-:W-:Y:S01]  /*18b0*/  LOP3.LUT R23, R109.reuse, 0x18, RZ, 0xc0, !PT ;  /* 0x000000186d177812 */ /* 0x040fe200078ec0ff */
[----:B------:R-:W-:Y:S01]  /*18c0*/  BSSY.RECONVERGENT B0, `(.L_x_3542) ;  /* 0x000003e000007945 */ /* 0x000fe20003800200 */
[----:B------:R-:W-:Y:S01]  /*18d0*/  LOP3.LUT R111, R109, 0xd8, RZ, 0xc0, !PT ;  /* 0x000000d86d6f7812 */ /* 0x000fe200078ec0ff */
[----:B------:R-:W4:Y:S01]  /*18e0*/  LDCU.64 UR6, c[0x0][0x390] ;  /* 0x00007200ff0677ac */ /* 0x000f220008000a00 */
[----:B------:R-:W-:-:S02]  /*18f0*/  LOP3.LUT R113, R113, R112, RZ, 0x3c, !PT ;  /* 0x0000007071717212 */ /* 0x000fc400078e3cff */
[----:B------:R-:W5:Y:S01]  /*1900*/  @!P0 LDC.64 R6, c[0x0][0x398] ;  /* 0x0000e600ff068b82 */ /* 0x000f620000000a00 */
[----:B------:R-:W-:Y:S02]  /*1910*/  LOP3.LUT R111, R111, R108, RZ, 0x3c, !PT ;  /* 0x0000006c6f6f7212 */ /* 0x000fe400078e3cff */
[----:B------:R-:W-:-:S04]  /*1920*/  LOP3.LUT R112, R113, R112, RZ, 0x3c, !PT ;  /* 0x0000007071707212 */ /* 0x000fc800078e3cff */
[----:B------:R-:W-:Y:S01]  /*1930*/  LOP3.LUT R113, R113, R112, RZ, 0x3c, !PT ;  /* 0x0000007071717212 */ /* 0x000fe200078e3cff */
[----:B------:R-:W1:Y:S01]  /*1940*/  @P0 LDC.64 R4, c[0x0][0x3b0] ;  /* 0x0000ec00ff040b82 */ /* 0x000e620000000a00 */
[----:B-----5:R-:W-:-:S04]  /*1950*/  @!P0 IMAD.WIDE.U32 R18, R110, R6, RZ ;  /* 0x000000066e128225 */ /* 0x020fc800078e00ff */
[----:B------:R-:W-:Y:S02]  /*1960*/  @!P0 IMAD.MOV.U32 R6, RZ, RZ, R18 ;  /* 0x000000ffff068224 */ /* 0x000fe400078e0012 */
[----:B------:R-:W-:Y:S02]  /*1970*/  @!P0 IMAD R7, R110, R7, R19 ;  /* 0x000000076e078224 */ /* 0x000fe400078e0213 */
[----:B-1----:R-:W-:Y:S01]  /*1980*/  @P0 IMAD.WIDE.U32 R16, R14, R4, RZ ;  /* 0x000000040e100225 */ /* 0x002fe200078e00ff */
[----:B------:R-:W-:-:S03]  /*1990*/  SHF.R.S32.HI R4, RZ, 0x1f, R10 ;  /* 0x0000001fff047819 */ /* 0x000fc6000001140a */
[----:B------:R-:W-:Y:S02]  /*19a0*/  @P0 IMAD.MOV.U32 R6, RZ, RZ, R16 ;  /* 0x000000ffff060224 */ /* 0x000fe400078e0010 */
[----:B------:R-:W-:Y:S01]  /*19b0*/  @P0 IMAD R7, R14, R5, R17 ;  /* 0x000000050e070224 */ /* 0x000fe200078e0211 */
[C---:B------:R-:W-:Y:S01]  /*19c0*/  IADD3 R14, P1, PT, R23.reuse, R9, RZ ;  /* 0x00000009170e7210 */ /* 0x040fe20007f3e0ff */
[----:B------:R-:W-:Y:S01]  /*19d0*/  IMAD R4, R4, UR4, RZ ;  /* 0x0000000404047c24 */ /* 0x000fe2000f8e02ff */
[----:B------:R-:W-:Y:S02]  /*19e0*/  IADD3 R6, P0, PT, R23, R6, RZ ;  /* 0x0000000617067210 */ /* 0x000fe40007f1e0ff */
[----:B------:R-:W-:Y:S01]  /*19f0*/  LOP3.LUT R5, R109, 0x1f20, RZ, 0xc0, !PT ;  /* 0x00001f206d057812 */ /* 0x000fe200078ec0ff */
[C---:B------:R-:W-:Y:S01]  /*1a00*/  IMAD R9, R10.reuse, UR5, R4 ;  /* 0x000000050a097c24 */ /* 0x040fe2000f8e0204 */
[----:B------:R-:W-:Y:S01]  /*1a10*/  UMOV UR5, 0x400 ;  /* 0x0000040000057882 */ /* 0x000fe20000000000 */
[----:B------:R-:W-:Y:S01]  /*1a20*/  IMAD.X R7, RZ, RZ, R7, P0 ;  /* 0x000000ffff077224 */ /* 0x000fe200000e0607 */
[----:B------:R-:W-:Y:S01]  /*1a30*/  IADD3 R4, P0, PT, R23, R13, RZ ;  /* 0x0000000d17047210 */ /* 0x000fe20007f1e0ff */
[----:B------:R-:W-:Y:S01]  /*1a40*/  IMAD.X R15, RZ, RZ, R12, P1 ;  /* 0x000000ffff0f7224 */ /* 0x000fe200008e060c */
[----:B------:R-:W-:Y:S01]  /*1a50*/  LOP3.LUT R111, R5, R111, RZ, 0xfc, !PT ;  /* 0x0000006f056f7212 */ /* 0x000fe200078efcff */
[----:B------:R-:W-:Y:S01]  /*1a60*/  IMAD.WIDE.U32 R6, R10, UR4, R6 ;  /* 0x000000040a067c25 */ /* 0x000fe2000f8e0006 */
[----:B------:R-:W-:Y:S01]  /*1a70*/  SHF.R.U32.HI R10, RZ, 0x2, R86 ;  /* 0x00000002ff0a7819 */ /* 0x000fe20000011656 */
[----:B--2---:R-:W-:-:S02]  /*1a80*/  ULEA UR5, UR12, UR5, 0x18 ;  /* 0x000000050c057291 */ /* 0x004fc4000f8ec0ff */
[----:B------:R-:W-:Y:S01]  /*1a90*/  IMAD.X R5, RZ, RZ, R11, P0 ;  /* 0x000000ffff057224 */ /* 0x000fe200000e060b */
[C---:B------:R-:W-:Y:S01]  /*1aa0*/  ISETP.GE.AND P2, PT, R10.reuse, R102, PT ;  /* 0x000000660a00720c */ /* 0x040fe20003f46270 */
[C---:B------:R-:W-:Y:S02]  /*1ab0*/  IMAD.WIDE.U32 R14, R10.reuse, R84, R14 ;  /* 0x000000540a0e7225 */ /* 0x040fe400078e000e */
[----:B------:R-:W-:Y:S02]  /*1ac0*/  LEA R111, R111, UR5, 0x1 ;  /* 0x000000056f6f7c11 */ /* 0x000fe4000f8e08ff */
[----:B------:R-:W-:Y:S01]  /*1ad0*/  IMAD.WIDE.U32 R4, R10, R20, R4 ;  /* 0x000000140a047225 */ /* 0x000fe200078e0004 */
[----:B---3--:R-:W-:-:S03]  /*1ae0*/  LEA R105, P1, R14, UR10, 0x1 ;  /* 0x0000000a0e697c11 */ /* 0x008fc6000f8208ff */
[----:B------:R-:W-:Y:S01]  /*1af0*/  IMAD R104, R10, R85, R15 ;  /* 0x000000550a687224 */ /* 0x000fe200078e020f */
[----:B----4-:R-:W-:Y:S01]  /*1b00*/  LEA R107, P0, R4, UR6, 0x1 ;  /* 0x00000006046b7c11 */ /* 0x010fe2000f8008ff */
[----:B------:R-:W-:Y:S02]  /*1b10*/  IMAD R106, R10, R21, R5 ;  /* 0x000000150a6a7224 */ /* 0x000fe400078e0205 */
[----:B------:R-:W-:Y:S01]  /*1b20*/  IMAD.MOV.U32 R11, RZ, RZ, RZ ;  /* 0x000000ffff0b7224 */ /* 0x000fe200078e00ff */
[----:B------:R-:W-:Y:S01]  /*1b30*/  LEA.HI.X R104, R14, UR11, R104, 0x1, P1 ;  /* 0x0000000b0e687c11 */ /* 0x000fe200088f0c68 */
[----:B------:R-:W-:Y:S01]  /*1b40*/  IMAD.IADD R9, R7, 0x1, R9 ;  /* 0x0000000107097824 */ /* 0x000fe200078e0209 */
        /* <DEDUP_REMOVED lines=20> */
.L_x_3544:
[----:B------:R2:W-:Y:S02]  /*1c90*/  STS.128 [R111], RZ ;  /* 0x000000ff6f007388 */ /* 0x0005e40000000c00 */
.L_x_3543:
[----:B------:R-:W-:Y:S05]  /*1ca0*/  BSYNC.RECONVERGENT B0 ;  /* 0x0000000000007941 */ /* 0x000fea0003800200 */
.L_x_3542:
        /* <DEDUP_REMOVED lines=27> */
.L_x_3546:
[----:B------:R-:W-:Y:S05]  /*1e60*/  BSYNC.RECONVERGENT B0 ;  /* 0x0000000000007941 */ /* 0x000fea0003800200 */
.L_x_3545:
[----:B------:R-:W-:Y:S01]  /*1e70*/  BSSY.RECONVERGENT B0, `(.L_x_3547) ;  /* 0x000000f000007945 */ /* 0x000fe20003800200 */
[C---:B------:R-:W-:Y:S02]  /*1e80*/  SHF.L.U64.HI R8, R84.reuse, 0x5, R85 ;  /* 0x0000000554087819 */ /* 0x040fe40000010255 */
[----:B------:R-:W-:Y:S01]  /*1e90*/  SHF.L.U32 R9, R84, 0x5, RZ ;  /* 0x0000000554097819 */ /* 0x000fe200000006ff */
        /* <DEDUP_REMOVED lines=11> */
.L_x_3549:
[----:B------:R1:W-:Y:S02]  /*1f50*/  STS.128 [R111+0x1000], RZ ;  /* 0x001000ff6f007388 */ /* 0x0003e40000000c00 */
.L_x_3548:
[----:B------:R-:W-:Y:S05]  /*1f60*/  BSYNC.RECONVERGENT B0 ;  /* 0x0000000000007941 */ /* 0x000fea0003800200 */
.L_x_3547:
[-C--:B------:R-:W-:Y:S01]  /*1f70*/  ISETP.GE.AND P3, PT, R5, R4.reuse, PT ;  /* 0x000000040500720c */ /* 0x080fe20003f66270 */
[C---:B----4-:R-:W-:Y:S01]  /*1f80*/  VIADD R7, R10.reuse, 0x40 ;  /* 0x000000400a077836 */ /* 0x050fe20000000000 */
[----:B------:R-:W-:Y:S01]  /*1f90*/  LEA R12, P0, R9, R105, 0x1 ;  /* 0x00000069090c7211 */ /* 0x000fe200078008ff */
        /* <DEDUP_REMOVED lines=14> */
.L_x_3551:
[----:B------:R-:W-:Y:S05]  /*2080*/  BSYNC.RECONVERGENT B0 ;  /* 0x0000000000007941 */ /* 0x000fea0003800200 */
.L_x_3550:
        /* <DEDUP_REMOVED lines=12> */
.L_x_3553:
[----:B------:R-:W-:Y:S05]  /*2150*/  BSYNC.RECONVERGENT B0 ;  /* 0x0000000000007941 */ /* 0x000fea0003800200 */
.L_x_3552:
        /* <DEDUP_REMOVED lines=12> */
.L_x_3555:
[----:B------:R-:W-:Y:S05]  /*2220*/  BSYNC.RECONVERGENT B0 ;  /* 0x0000000000007941 */ /* 0x000fea0003800200 */
.L_x_3554:
[----:B------:R-:W0:Y:S01]  /*2230*/  LDGDEPBAR ;  /* 0x00000000000079af */ /* 0x000e220000000000 */
[----:B------:R-:W-:Y:S01]  /*2240*/  SHF.R.U32.HI R43, RZ, 0x1, R86 ;  /* 0x00000001ff2b7819 */ /* 0x000fe20000011656 */
[----:B------:R-:W-:Y:S01]  /*2250*/  BSSY.RECONVERGENT B0, `(.L_x_3556) ;  /* 0x0000018000007945 */ /* 0x000fe20003800200 */
[----:B------:R-:W-:Y:S02]  /*2260*/  LOP3.LUT R10, R10, 0x7, RZ, 0xc0, !PT ;  /* 0x000000070a0a7812 */ /* 0x000fe400078ec0ff */
[----:B-1----:R-:W-:-:S04]  /*2270*/  LOP3.LUT R8, R43, 0x1f0, RZ, 0xc0, !PT ;  /* 0x000001f02b087812 */ /* 0x002fc800078ec0ff */
[----:B------:R-:W-:Y:S02]  /*2280*/  IADD3 R8, PT, PT, R8, 0x1, R0 ;  /* 0x0000000108087810 */ /* 0x000fe40007ffe000 */
[----:B------:R-:W-:Y:S02]  /*2290*/  SHF.L.U64.HI R0, R20, 0x5, R21 ;  /* 0x0000000514007819 */ /* 0x000fe40000010215 */
[----:B------:R-:W-:Y:S01]  /*22a0*/  IADD3 R8, PT, PT, -R2, R8, R10 ;  /* 0x0000000802087210 */ /* 0x000fe20007ffe10a */
[----:B------:R-:W-:-:S03]  /*22b0*/  IMAD.SHL.U32 R2, R20, 0x20, RZ ;  /* 0x0000002014027824 */ /* 0x000fc600078e00ff */
[----:B------:R-:W-:Y:S01]  /*22c0*/  IADD3 R40, PT, PT, R8, R40, R42 ;  /* 0x0000002808287210 */ /* 0x000fe20007ffe02a */
[----:B------:R-:W-:-:S04]  /*22d0*/  DEPBAR.LE SB0, 0x0 ;  /* 0x000080000000791a */ /* 0x000fc80000000000 */
[----:B------:R-:W-:Y:S06]  /*22e0*/  BAR.SYNC.DEFER_BLOCKING 0x0 ;  /* 0x0000000000007b1d */ /* 0x000fec0000010000 */
[----:B------:R-:W-:Y:S05]  /*22f0*/  @P4 BRA `(.L_x_3557) ;  /* 0x0000000000304947 */ /* 0x000fea0003800000 */
        /* <DEDUP_REMOVED lines=10> */
.L_x_3558:
[----:B------:R1:W-:Y:S01]  /*23a0*/  STS.128 [R111+0x3000], RZ ;  /* 0x003000ff6f007388 */ /* 0x0003e20000000c00 */
[----:B------:R-:W-:Y:S05]  /*23b0*/  BRA `(.L_x_3559) ;  /* 0x0000000000047947 */ /* 0x000fea0003800000 */
.L_x_3557:
[----:B------:R1:W-:Y:S02]  /*23c0*/  STS.128 [R111+0x3000], RZ ;  /* 0x003000ff6f007388 */ /* 0x0003e40000000c00 */
.L_x_3559:
[----:B------:R-:W-:Y:S05]  /*23d0*/  BSYNC.RECONVERGENT B0 ;  /* 0x0000000000007941 */ /* 0x000fea0003800200 */
.L_x_3556:
[-C--:B------:R-:W-:Y:S01]  /*23e0*/  ISETP.GE.AND P3, PT, R5, R4.reuse, PT ;  /* 0x000000040500720c */ /* 0x080fe20003f66270 */
[C---:B------:R-:W-:Y:S01]  /*23f0*/  IMAD.SHL.U32 R45, R86.reuse, 0x20, RZ ;  /* 0x00000020562d7824 */ /* 0x040fe200078e00ff */
[-C--:B------:R-:W-:Y:S01]  /*2400*/  ISETP.GE.AND P2, PT, R7, R4.reuse, PT ;  /* 0x000000040700720c */ /* 0x080fe20003f46270 */
[----:B------:R-:W-:Y:S01]  /*2410*/  IMAD.SHL.U32 R5, R86, 0x4, RZ ;  /* 0x0000000456057824 */ /* 0x000fe200078e00ff */
[----:B------:R-:W-:Y:S01]  /*2420*/  ISETP.GE.AND P1, PT, R6, R4, PT ;  /* 0x000000040600720c */ /* 0x000fe20003f26270 */
[----:B------:R-:W-:Y:S01]  /*2430*/  IMAD.SHL.U32 R7, R86, 0x10, RZ ;  /* 0x0000001056077824 */ /* 0x000fe200078e00ff */
[C---:B-1----:R-:W-:Y:S01]  /*2440*/  LOP3.LUT R8, R45.reuse, 0xc0, RZ, 0xc0, !PT ;  /* 0x000000c02d087812 */ /* 0x042fe200078ec0ff */
[----:B------:R-:W-:Y:S01]  /*2450*/  BSSY.RECONVERGENT B0, `(.L_x_3560) ;  /* 0x0000016000007945 */ /* 0x000fe20003800200 */
[----:B------:R-:W-:Y:S02]  /*2460*/  LOP3.LUT R101, R45, 0x120, RZ, 0xc0, !PT ;  /* 0x000001202d657812 */ /* 0x000fe400078ec0ff */
[----:B------:R-:W-:-:S02]  /*2470*/  LOP3.LUT R6, R7, 0x100, RZ, 0xc0, !PT ;  /* 0x0000010007067812 */ /* 0x000fc400078ec0ff */
[----:B------:R-:W-:Y:S01]  /*2480*/  LOP3.LUT R5, R8, 0x18, R5, 0xf8, !PT ;  /* 0x0000001808057812 */ /* 0x000fe200078ef805 */
[----:B------:R1:W-:Y:S01]  /*2490*/  @P3 STS.128 [R111+0x3800], RZ ;  /* 0x003800ff6f003388 */ /* 0x0003e20000000c00 */
[----:B------:R-:W-:Y:S02]  /*24a0*/  LOP3.LUT R101, R101, 0x3e00, R7, 0xf8, !PT ;  /* 0x00003e0065657812 */ /* 0x000fe400078ef807 */
[----:B------:R-:W-:Y:S02]  /*24b0*/  LEA R4, P0, R2, R107, 0x1 ;  /* 0x0000006b02047211 */ /* 0x000fe400078008ff */
        /* <DEDUP_REMOVED lines=15> */
.L_x_3561:
[----:B------:R-:W-:Y:S05]  /*25b0*/  BSYNC.RECONVERGENT B0 ;  /* 0x0000000000007941 */ /* 0x000fea0003800200 */
.L_x_3560:
        /* <DEDUP_REMOVED lines=15> */
.L_x_3563:
[----:B------:R-:W-:Y:S05]  /*26b0*/  BSYNC.RECONVERGENT B0 ;  /* 0x0000000000007941 */ /* 0x000fea0003800200 */
.L_x_3562:
        /* <DEDUP_REMOVED lines=13> */
.L_x_3565:
[----:B------:R-:W-:Y:S05]  /*2790*/  BSYNC.RECONVERGENT B0 ;  /* 0x0000000000007941 */ /* 0x000fea0003800200 */
.L_x_3564:
[----:B-1----:R-:W-:Y:S01]  /*27a0*/  LDSM.16.M88.4 R4, [R101] ;  /* 0x000000006504783b */ /* 0x002fe20000000200 */
[----:B------:R-:W-:Y:S01]  /*27b0*/  UIADD3 UR4, UPT, UPT, UR5, 0x1000, URZ ;  /* 0x0000100005047890 */ /* 0x000fe2000fffe0ff */
[----:B------:R-:W-:Y:S02]  /*27c0*/  LOP3.LUT P4, RZ, R86, 0x4, RZ, 0xc0, !PT ;  /* 0x0000000456ff7812 */ /* 0x000fe4000788c0ff */
[----:B------:R-:W1:Y:S01]  /*27d0*/  LDSM.16.M88.4 R32, [R51+0x1000] ;  /* 0x001000003320783b */ /* 0x000e620000000200 */
[----:B------:R-:W-:Y:S02]  /*27e0*/  MOV R41, 0x20 ;  /* 0x0000002000297802 */ /* 0x000fe40000000f00 */
[----:B------:R-:W-:Y:S01]  /*27f0*/  LEA R100, R0, UR4, 0x1 ;  /* 0x0000000400647c11 */ /* 0x000fe2000f8e08ff */
[----:B------:R-:W5:Y:S01]  /*2800*/  LDSM.16.M88.4 R28, [R51+0x1400] ;  /* 0x00140000331c783b */ /* 0x000f620000000200 */
[----:B------:R-:W-:Y:S02]  /*2810*/  SEL R124, R41, 0xffffffe0, !P4 ;  /* 0xffffffe0297c7807 */ /* 0x000fe40006000000 */
[----:B------:R-:W-:Y:S01]  /*2820*/  VIMNMX R115, PT, PT, R40, R42, PT ;  /* 0x0000002a28737248 */ /* 0x000fe20003fe0100 */
[----:B------:R-:W2:Y:S01]  /*2830*/  LDCU UR4, c[0x0][0x50c] ;  /* 0x0000a180ff0477ac */ /* 0x000ea20008000800 */
[----:B------:R-:W-:Y:S01]  /*2840*/  IADD3 R22, PT, PT, R101, R124, RZ ;  /* 0x0000007c65167210 */ /* 0x000fe20007ffe0ff */
[----:B------:R-:W0:Y:S01]  /*2850*/  LDGDEPBAR ;  /* 0x00000000000079af */ /* 0x000e220000000000 */
[----:B------:R-:W-:-:S02]  /*2860*/  IADD3 R124, PT, PT, R124, R100, RZ ;  /* 0x000000647c7c7210 */ /* 0x000fc40007ffe0ff */
[----:B------:R-:W-:Y:S01]  /*2870*/  VIADDMNMX R114, R40, 0x8, R42, PT ;  /* 0x0000000828727846 */ /* 0x000fe2000380012a */
[----:B------:R-:W-:Y:S04]  /*2880*/  LDSM.16.M88.4 R24, [R22] ;  /* 0x000000001618783b */ /* 0x000fe80000000200 */
[----:B------:R-:W3:Y:S04]  /*2890*/  LDSM.16.M88.4 R8, [R124] ;  /* 0x000000007c08783b */ /* 0x000ee80000000200 */
[----:B------:R-:W4:Y:S01]  /*28a0*/  LDSM.16.M88.4 R36, [R124+0x400] ;  /* 0x000400007c24783b */ /* 0x000f220000000200 */
[C---:B-1----:R-:W-:Y:S08]  /*28b0*/  HMMA.16816.F32.BF16 R12, R4.reuse, R32, RZ ;  /* 0x00000020040c723c */ /* 0x042ff000000418ff */
[C---:B------:R-:W-:Y:S08]  /*28c0*/  HMMA.16816.F32.BF16 R32, R4.reuse, R34, RZ ;  /* 0x000000220420723c */ /* 0x040ff000000418ff */
[----:B-----5:R-:W-:Y:S08]  /*28d0*/  HMMA.16816.F32.BF16 R16, R4, R28, RZ ;  /* 0x0000001c0410723c */ /* 0x020ff000000418ff */
[C---:B---3--:R-:W-:Y:S08]  /*28e0*/  HMMA.16816.F32.BF16 R12, R24.reuse, R8, R12 ;  /* 0x00000008180c723c */ /* 0x048ff0000004180c */
[C---:B------:R-:W-:Y:S01]  /*28f0*/  HMMA.16816.F32.BF16 R32, R24.reuse, R10, R32 ;  /* 0x0000000a1820723c */ /* 0x040fe20000041820 */
[----:B------:R-:W1:Y:S07]  /*2900*/  LDSM.16.M88.4 R8, [R51+0x1800] ;  /* 0x001800003308783b */ /* 0x000e6e0000000200 */
[----:B----4-:R-:W-:Y:S03]  /*2910*/  HMMA.16816.F32.BF16 R16, R24, R36, R16 ;  /* 0x000000241810723c */ /* 0x010fe60000041810 */
[----:B--2---:R-:W-:Y:S01]  /*2920*/  FMUL.FTZ R13, R13, UR4 ;  /* 0x000000040d0d7c20 */ /* 0x004fe20008410000 */
        /* <DEDUP_REMOVED lines=8> */
[----:B------:R3:W4:Y:S04]  /*29b0*/  MUFU.TANH R46, R15 ;  /* 0x0000000f002e7308 */ /* 0x0007280000002400 */
[----:B------:R-:W-:Y:S01]  /*29c0*/  FMUL.FTZ R16, R16, UR4 ;  /* 0x0000000410107c20 */ /* 0x000fe20008410000 */
[----:B------:R-:W-:Y:S01]  /*29d0*/  FMUL.FTZ R17, R17, UR4 ;  /* 0x0000000411117c20 */ /* 0x000fe20008410000 */
[----:B------:R-:W-:Y:S01]  /*29e0*/  FMUL.FTZ R18, R18, UR4 ;  /* 0x0000000412127c20 */ /* 0x000fe20008410000 */
[----:B------:R-:W-:Y:S01]  /*29f0*/  FMUL.FTZ R19, R19, UR4 ;  /* 0x0000000413137c20 */ /* 0x000fe20008410000 */
[----:B------:R-:W1:Y:S08]  /*2a00*/  MUFU.TANH R47, R32 ;  /* 0x00000020002f7308 */ /* 0x000e700000002400 */
[----:B------:R-:W1:Y:S01]  /*2a10*/  MUFU.TANH R48, R33 ;  /* 0x0000002100307308 */ /* 0x000e620000002400 */
[----:B---3--:R-:W-:Y:S01]  /*2a20*/  HMMA.16816.F32.BF16 R12, R4, R30, RZ ;  /* 0x0000001e040c723c */ /* 0x008fe200000418ff */
[----:B------:R-:W3:Y:S06]  /*2a30*/  LDSM.16.M88.4 R28, [R124+0x800] ;  /* 0x000800007c1c783b */ /* 0x000eec0000000200 */
[----:B------:R-:W1:Y:S08]  /*2a40*/  MUFU.TANH R49, R34 ;  /* 0x0000002200317308 */ /* 0x000e700000002400 */
[----:B------:R1:W1:Y:S05]  /*2a50*/  MUFU.TANH R50, R35 ;  /* 0x0000002300327308 */ /* 0x00026a0000002400 */
[----:B------:R-:W-:Y:S01]  /*2a60*/  HMMA.16816.F32.BF16 R12, R24, R38, R12 ;  /* 0x00000026180c723c */ /* 0x000fe2000004180c */
[----:B------:R-:W5:Y:S02]  /*2a70*/  LDSM.16.M88.4 R36, [R51+0x1c00] ;  /* 0x001c00003324783b */ /* 0x000f640000000200 */
        /* <DEDUP_REMOVED lines=10> */
[C---:B---3--:R-:W-:Y:S03]  /*2b20*/  HMMA.16816.F32.BF16 R32, R24.reuse, R28, R32 ;  /* 0x0000001c1820723c */ /* 0x048fe60000041820 */
[----:B------:R-:W3:Y:S06]  /*2b30*/  MUFU.TANH R56, R12 ;  /* 0x0000000c00387308 */ /* 0x000eec0000002400 */
[----:B------:R-:W-:Y:S01]  /*2b40*/  HMMA.16816.F32.BF16 R8, R24, R30, R8 ;  /* 0x0000001e1808723c */ /* 0x000fe20000041808 */
[----:B------:R-:W-:Y:S01]  /*2b50*/  LDSM.16.M88.4 R28, [R51+0x2000] ;  /* 0x00200000331c783b */ /* 0x000fe20000000200 */
[----:B------:R-:W1:Y:S03]  /*2b60*/  MUFU.TANH R57, R13 ;  /* 0x0000000d00397308 */ /* 0x000e660000002400 */
[----:B----4-:R-:W4:Y:S05]  /*2b70*/  LDSM.16.M88.4 R16, [R124+0xc00] ;  /* 0x000c00007c10783b */ /* 0x010f2a0000000200 */
        /* <DEDUP_REMOVED lines=77> */
[----:B-----5:R5:W4:Y:S07]  /*3050*/  LDSM.16.M88.4 R28, [R51+0x2c00] ;  /* 0x002c0000331c783b */ /* 0x020b2e0000000200 */
[----:B------:R-:W1:Y:S01]  /*3060*/  MUFU.TANH R71, R35 ;  /* 0x0000002300477308 */ /* 0x000e620000002400 */
[----:B---3--:R-:W-:Y:S01]  /*3070*/  HMMA.16816.F32.BF16 R12, R24, R8, R12 ;  /* 0x00000008180c723c */ /* 0x008fe2000004180c */
[----:B------:R-:W-:Y:S01]  /*3080*/  FMUL.FTZ R8, R16, UR4 ;  /* 0x0000000410087c20 */ /* 0x000fe20008410000 */
[----:B------:R-:W-:-:S05]  /*3090*/  FMUL.FTZ R9, R17, UR4 ;  /* 0x0000000411097c20 */ /* 0x000fca0008410000 */
[----:B------:R-:W3:Y:S01]  /*30a0*/  MUFU.TANH R74, R18 ;  /* 0x00000012004a7308 */ /* 0x000ee20000002400 */
[----:B------:R-:W-:Y:S07]  /*30b0*/  HMMA.16816.F32.BF16 R36, R24, R10, R36 ;  /* 0x0000000a1824723c */ /* 0x000fee0000041824 */
[----:B------:R4:W1:Y:S04]  /*30c0*/  MUFU.TANH R73, R19 ;  /* 0x0000001300497308 */ /* 0x0008680000002400 */
[----:B------:R-:W-:Y:S01]  /*30d0*/  FMUL.FTZ R11, R15, UR4 ;  /* 0x000000040f0b7c20 */ /* 0x000fe20008410000 */
[----:B------:R-:W-:Y:S01]  /*30e0*/  FMUL.FTZ R10, R13, UR4 ;  /* 0x000000040d0a7c20 */ /* 0x000fe20008410000 */
[----:B------:R-:W-:-:S02]  /*30f0*/  FMUL.FTZ R13, R14, UR4 ;  /* 0x000000040e0d7c20 */ /* 0x000fc40008410000 */
[----:B-----5:R5:W1:Y:S01]  /*3100*/  MUFU.TANH R51, R33 ;  /* 0x0000002100337308 */ /* 0x020a620000002400 */
[----:B------:R-:W-:-:S03]  /*3110*/  FMUL.FTZ R12, R12, UR4 ;  /* 0x000000040c0c7c20 */ /* 0x000fc60008410000 */
[----:B------:R-:W-:Y:S01]  /*3120*/  FMUL.FTZ R15, R36, UR4 ;  /* 0x00000004240f7c20 */ /* 0x000fe20008410000 */
[----:B------:R-:W-:-:S03]  /*3130*/  FMUL.FTZ R36, R38, UR4 ;  /* 0x0000000426247c20 */ /* 0x000fc60008410000 */
[----:B------:R-:W1:Y:S01]  /*3140*/  MUFU.TANH R0, R0 ;  /* 0x0000000000007308 */ /* 0x000e620000002400 */
[----:B----4-:R-:W-:Y:S01]  /*3150*/  HMMA.16816.F32.BF16 R16, R4, R28, RZ ;  /* 0x0000001c0410723c */ /* 0x010fe200000418ff */
[----:B------:R-:W-:-:S06]  /*3160*/  FMUL.FTZ R29, R39, UR4 ;  /* 0x00000004271d7c20 */ /* 0x000fcc0008410000 */
[----:B------:R-:W4:Y:S01]  /*3170*/  MUFU.TANH R2, R2 ;  /* 0x0000000200027308 */ /* 0x000f220000002400 */
[----:B-----5:R-:W5:Y:S01]  /*3180*/  LDSM.16.M88.4 R32, [R124+0x1c00] ;  /* 0x001c00007c20783b */ /* 0x020f620000000200 */
[----:B------:R-:W-:Y:S01]  /*3190*/  HMMA.16816.F32.BF16 R4, R4, R30, RZ ;  /* 0x0000001e0404723c */ /* 0x000fe200000418ff */
[----:B------:R-:W-:Y:S01]  /*31a0*/  FMUL.FTZ R30, R37, UR4 ;  /* 0x00000004251e7c20 */ /* 0x000fe20008410000 */
[----:B------:R-:W-:-:S04]  /*31b0*/  DEPBAR.LE SB0, 0x0 ;  /* 0x000080000000791a */ /* 0x000fc80000000000 */
[----:B------:R-:W1:Y:S08]  /*31c0*/  MUFU.TANH R8, R8 ;  /* 0x0000000800087308 */ /* 0x000e700000002400 */
[----:B------:R-:W1:Y:S08]  /*31d0*/  MUFU.TANH R9, R9 ;  /* 0x0000000900097308 */ /* 0x000e700000002400 */
[----:B------:R1:W1:Y:S08]  /*31e0*/  MUFU.TANH R28, R12 ;  /* 0x0000000c001c7308 */ /* 0x0002700000002400 */
[----:B------:R-:W1:Y:S08]  /*31f0*/  MUFU.TANH R10, R10 ;  /* 0x0000000a000a7308 */ /* 0x000e700000002400 */
[----:B------:R-:W1:Y:S01]  /*3200*/  MUFU.TANH R13, R13 ;  /* 0x0000000d000d7308 */ /* 0x000e620000002400 */
[C---:B-----5:R-:W-:Y:S07]  /*3210*/  HMMA.16816.F32.BF16 R16, R24.reuse, R32, R16 ;  /* 0x000000201810723c */ /* 0x060fee0000041810 */
[----:B------:R-:W1:Y:S01]  /*3220*/  MUFU.TANH R11, R11 ;  /* 0x0000000b000b7308 */ /* 0x000e620000002400 */
[----:B------:R-:W-:Y:S01]  /*3230*/  HMMA.16816.F32.BF16 R4, R24, R34, R4 ;  /* 0x000000221804723c */ /* 0x000fe20000041804 */
[----:B------:R-:W-:-:S04]  /*3240*/  IADD3 R24, PT, PT, R3, -0x1, RZ ;  /* 0xffffffff03187810 */ /* 0x000fc80007ffe0ff */
[----:B------:R-:W-:Y:S02]  /*3250*/  ISETP.GT.AND P0, PT, R24, R103, PT ;  /* 0x000000671800720c */ /* 0x000fe40003f04270 */
        /* <DEDUP_REMOVED lines=33> */
.L_x_3567:
[----:B-1----:R-:W1:Y:S01]  /*3470*/  LDC R5, c[0x0][0x4f0] ;  /* 0x00013c00ff057b82 */ /* 0x002e620000000800 */
        /* <DEDUP_REMOVED lines=60> */
.L_x_3568:
[----:B------:R-:W1:Y:S01]  /*3840*/  LDCU UR6, c[0x0][0x440] ;  /* 0x00008800ff0677ac */ /* 0x000e620008000800 */
[----:B------:R-:W-:Y:S01]  /*3850*/  IMAD.WIDE.U32 R16, R84, 0x40, RZ ;  /* 0x0000004054107825 */ /* 0x000fe200078e00ff */
[----:B------:R-:W-:Y:S03]  /*3860*/  BSSY.RECONVERGENT B0, `(.L_x_3569) ;  /* 0x0000025000007945 */ /* 0x000fe60003800200 */
[----:B------:R-:W-:Y:S01]  /*3870*/  IMAD.SHL.U32 R4, R85, 0x40, RZ ;  /* 0x0000004055047824 */ /* 0x000fe200078e00ff */
[C---:B-1----:R-:W-:Y:S02]  /*3880*/  ISETP.GE.AND P0, PT, R23.reuse, UR6, PT ;  /* 0x0000000617007c0c */ /* 0x042fe4000bf06270 */
[----:B------:R-:W-:-:S11]  /*3890*/  ISETP.GE.AND P1, PT, R23, UR6, PT ;  /* 0x0000000617007c0c */ /* 0x000fd6000bf26270 */
[C---:B------:R-:W-:Y:S01]  /*38a0*/  @!P0 IMAD.SHL.U32 R6, R84.reuse, 0x40, RZ ;  /* 0x0000004054068824 */ /* 0x040fe200078e00ff */
[----:B------:R-:W-:Y:S01]  /*38b0*/  @!P0 IADD3 R16, P5, PT, R105, R16, RZ ;  /* 0x0000001069108210 */ /* 0x000fe20007fbe0ff */
[----:B------:R-:W-:Y:S01]  /*38c0*/  @!P1 IMAD.MOV.U32 R18, RZ, RZ, R105 ;  /* 0x000000ffff129224 */ /* 0x000fe200078e0069 */
        /* <DEDUP_REMOVED lines=30> */
.L_x_3570:
[----:B------:R-:W-:Y:S05]  /*3ab0*/  BSYNC.RECONVERGENT B0 ;  /* 0x0000000000007941 */ /* 0x000fea0003800200 */
.L_x_3569:
[----:B------:R-:W0:Y:S02]  /*3ac0*/  LDGDEPBAR ;  /* 0x00000000000079af */ /* 0x000e240000000000 */
.L_x_3566:
[----:B------:R-:W-:Y:S01]  /*3ad0*/  IMAD.SHL.U32 R119, R86, 0x2, RZ ;  /* 0x0000000256777824 */ /* 0x000fe200078e00ff */
[----:B------:R-:W3:Y:S01]  /*3ae0*/  LDCU UR6, c[0x0][0x45c] ;  /* 0x00008b80ff0677ac */ /* 0x000ee20008000800 */
[----:B------:R-:W-:-:S03]  /*3af0*/  LOP3.LUT R116, R43, 0x120, R45, 0xf8, !PT ;  /* 0x000001202b747812 */ /* 0x000fc600078ef82d */
[----:B------:R-:W-:Y:S02]  /*3b00*/  LOP3.LUT R119, R119, 0x6, RZ, 0xc0, !PT ;  /* 0x0000000677777812 */ /* 0x000fe400078ec0ff */
[----:B------:R-:W-:-:S03]  /*3b10*/  LEA R87, R116, UR5, 0x1 ;  /* 0x0000000574577c11 */ /* 0x000fc6000f8e08ff */
[----:B-12---:R-:W-:-:S04]  /*3b20*/  IMAD R7, R24, 0x80, R119 ;  /* 0x0000008018077824 */ /* 0x006fc800078e0277 */
[C---:B------:R-:W-:Y:S02]  /*3b30*/  VIADD R5, R7.reuse, 0x1 ;  /* 0x0000000107057836 */ /* 0x040fe40000000000 */
        /* <DEDUP_REMOVED lines=89> */
[----:B------:R-:W-:Y:S01]  /*40d0*/  ISETP.GE.AND P0, PT, R19, R114, PT ;  /* 0x000000721300720c */ /* 0x000fe20003f06270 */
[----:B------:R-:W-:Y:S01]  /*40e0*/  VIADD R19, R7, 0x50 ;  /* 0x0000005007137836 */ /* 0x000fe20000000000 */
[----:B------:R-:W-:Y:S02]  /*40f0*/  FSEL R118, R118, -INF , !P5 ;  /* 0xff80000076767808 */ /* 0x000fe40006800000 */
[----:B------:R-:W-:Y:S02]  /*4100*/  ISETP.GE.AND P5, PT, R12, R115, PT ;  /* 0x000000730c00720c */ /* 0x000fe40003fa6270 */
[----:B------:R-:W-:Y:S02]  /*4110*/  FSEL R120, R120, -INF , !P6 ;  /* 0xff80000078787808 */ /* 0x000fe40007000000 */
[----:B------:R-:W-:-:S02]  /*4120*/  FSEL R94, R94, -INF , !P3 ;  /* 0xff8000005e5e7808 */ /* 0x000fc40005800000 */
[CC--:B------:R-:W-:Y:S02]  /*4130*/  ISETP.GE.AND P6, PT, R19.reuse, R115.reuse, PT ;  /* 0x000000731300720c */ /* 0x0c0fe40003fc6270 */
[-C--:B------:R-:W-:Y:S01]  /*4140*/  ISETP.GE.AND P3, PT, R19, R114.reuse, PT ;  /* 0x000000721300720c */ /* 0x080fe20003f66270 */
[----:B------:R-:W-:Y:S01]  /*4150*/  VIADD R19, R7, 0x58 ;  /* 0x0000005807137836 */ /* 0x000fe20000000000 */
[----:B------:R-:W-:Y:S02]  /*4160*/  FSEL R61, R51, -INF , !P5 ;  /* 0xff800000333d7808 */ /* 0x000fe40006800000 */
[----:B------:R-:W-:Y:S02]  /*4170*/  ISETP.GE.AND P5, PT, R7, R115, PT ;  /* 0x000000730700720c */ /* 0x000fe40003fa6270 */
[----:B------:R-:W-:Y:S02]  /*4180*/  FSEL R93, R93, -INF , !P0 ;  /* 0xff8000005d5d7808 */ /* 0x000fe40004000000 */
[----:B------:R-:W-:Y:S01]  /*4190*/  ISETP.GE.AND P0, PT, R12, R114, PT ;  /* 0x000000720c00720c */ /* 0x000fe20003f06270 */
[----:B------:R-:W-:Y:S01]  /*41a0*/  VIADD R12, R7, 0x59 ;  /* 0x00000059070c7836 */ /* 0x000fe20000000000 */
[----:B------:R-:W-:-:S02]  /*41b0*/  FSEL R117, R117, -INF , !P2 ;  /* 0xff80000075757808 */ /* 0x000fc40005000000 */
[-C--:B------:R-:W-:Y:S02]  /*41c0*/  ISETP.GE.AND P2, PT, R19, R115.reuse, PT ;  /* 0x000000731300720c */ /* 0x080fe40003f46270 */
[----:B------:R-:W-:Y:S01]  /*41d0*/  FSEL R49, R0, -INF , !P5 ;  /* 0xff80000000317808 */ /* 0x000fe20006800000 */
[----:B------:R-:W-:Y:S01]  /*41e0*/  VIADD R0, R7, 0x68 ;  /* 0x0000006807007836 */ /* 0x000fe20000000000 */
[----:B------:R-:W-:Y:S02]  /*41f0*/  FSEL R62, R70, -INF , !P6 ;  /* 0xff800000463e7808 */ /* 0x000fe40007000000 */
[----:B------:R-:W-:Y:S02]  /*4200*/  FSEL R60, R8, -INF , !P2 ;  /* 0xff800000083c7808 */ /* 0x000fe40005000000 */
[----:B------:R-:W-:Y:S02]  /*4210*/  ISETP.GE.AND P6, PT, R12, R115, PT ;  /* 0x000000730c00720c */ /* 0x000fe40003fc6270 */
[----:B------:R-:W-:-:S02]  /*4220*/  FMNMX3.FTZ R8, R49, R5, R6, !PT ;  /* 0x0000000531087276 */ /* 0x000fc40007810006 */
[----:B------:R-:W-:Y:S02]  /*4230*/  FSEL R59, R9, -INF , !P6 ;  /* 0xff800000093b7808 */ /* 0x000fe40007000000 */
[----:B------:R-:W-:Y:S02]  /*4240*/  FMNMX3.FTZ R8, R8, R48, R4, !PT ;  /* 0x0000003008087276 */ /* 0x000fe40007810004 */
[----:B------:R-:W-:Y:S02]  /*4250*/  ISETP.GE.AND P6, PT, R7, R114, PT ;  /* 0x000000720700720c */ /* 0x000fe40003fc6270 */
[----:B------:R-:W-:Y:S02]  /*4260*/  FMNMX3.FTZ R9, R8, R47, R82, !PT ;  /* 0x0000002f08097276 */ /* 0x000fe40007810052 */
[----:B------:R-:W-:Y:S02]  /*4270*/  FSEL R8, R2, -INF , !P6 ;  /* 0xff80000002087808 */ /* 0x000fe40007000000 */
[----:B------:R-:W-:-:S02]  /*4280*/  FMNMX3.FTZ R2, R9, R81, R53, !PT ;  /* 0x0000005109027276 */ /* 0x000fc40007810035 */
[----:B------:R-:W-:Y:S02]  /*4290*/  FMNMX3.FTZ R9, R8, R46, R14, !PT ;  /* 0x0000002e08097276 */ /* 0x000fe4000781000e */
[----:B------:R-:W-:Y:S02]  /*42a0*/  FSEL R58, R72, -INF , !P3 ;  /* 0xff800000483a7808 */ /* 0x000fe40005800000 */
[----:B------:R-:W-:Y:S02]  /*42b0*/  FMNMX3.FTZ R2, R2, R55, R64, !PT ;  /* 0x0000003702027276 */ /* 0x000fe40007810040 */
[----:B------:R-:W-:Y:S02]  /*42c0*/  ISETP.GE.AND P3, PT, R12, R114, PT ;  /* 0x000000720c00720c */ /* 0x000fe40003f66270 */
[----:B------:R-:W-:Y:S02]  /*42d0*/  FMNMX3.FTZ R9, R9, R18, R17, !PT ;  /* 0x0000001209097276 */ /* 0x000fe40007810011 */
[----:B------:R-:W-:-:S02]  /*42e0*/  FSEL R12, R71, -INF , !P0 ;  /* 0xff800000470c7808 */ /* 0x000fc40004000000 */
        /* <DEDUP_REMOVED lines=10> */
[-C--:B------:R-:W-:Y:S01]  /*4390*/  ISETP.GE.AND P1, PT, R19, R114.reuse, PT ;  /* 0x000000721300720c */ /* 0x080fe20003f26270 */
[----:B------:R-:W-:Y:S01]  /*43a0*/  VIADD R19, R7, 0x61 ;  /* 0x0000006107137836 */ /* 0x000fe20000000000 */
[----:B------:R-:W-:Y:S02]  /*43b0*/  ISETP.GE.AND P2, PT, R35, R114, PT ;  /* 0x000000722300720c */ /* 0x000fe40003f46270 */
[----:B------:R-:W-:-:S02]  /*43c0*/  FMNMX3.FTZ R9, R9, R75, R52, !PT ;  /* 0x0000004b09097276 */ /* 0x000fc40007810034 */
[----:B------:R-:W-:Y:S02]  /*43d0*/  FMNMX3.FTZ R2, R2, R89, R121, !PT ;  /* 0x0000005902027276 */ /* 0x000fe40007810079 */
[----:B------:R-:W-:Y:S02]  /*43e0*/  FSEL R38, R13, -INF , !P2 ;  /* 0xff8000000d267808 */ /* 0x000fe40005000000 */
[----:B------:R-:W-:Y:S02]  /*43f0*/  FMNMX3.FTZ R9, R9, R63, R54, !PT ;  /* 0x0000003f09097276 */ /* 0x000fe40007810036 */
[----:B------:R-:W-:Y:S02]  /*4400*/  FSEL R51, R74, -INF , !P1 ;  /* 0xff8000004a337808 */ /* 0x000fe40004800000 */
[CC--:B------:R-:W-:Y:S02]  /*4410*/  ISETP.GE.AND P6, PT, R0.reuse, R115.reuse, PT ;  /* 0x000000730000720c */ /* 0x0c0fe40003fc6270 */
[----:B------:R-:W-:Y:S01]  /*4420*/  ISETP.GE.AND P2, PT, R0, R114, PT ;  /* 0x000000720000720c */ /* 0x000fe20003f46270 */
[----:B------:R-:W-:Y:S01]  /*4430*/  VIADD R0, R7, 0x70 ;  /* 0x0000007007007836 */ /* 0x000fe20000000000 */
[----:B------:R-:W-:-:S02]  /*4440*/  ISETP.GE.AND P5, PT, R19, R115, PT ;  /* 0x000000731300720c */ /* 0x000fc40003fa6270 */
[----:B------:R-:W-:Y:S02]  /*4450*/  ISETP.GE.AND P1, PT, R19, R114, PT ;  /* 0x000000721300720c */ /* 0x000fe40003f26270 */
        /* <DEDUP_REMOVED lines=21> */
[----:B------:R-:W-:Y:S02]  /*45b0*/  FSEL R35, R31, -INF , !P5 ;  /* 0xff8000001f237808 */ /* 0x000fe40006800000 */
[----:B------:R-:W-:Y:S02]  /*45c0*/  FMNMX3.FTZ R2, R2, R42, R40, !PT ;  /* 0x0000002a02027276 */ /* 0x000fe40007810028 */
[----:B------:R-:W-:Y:S02]  /*45d0*/  FMNMX3.FTZ R9, R9, R92, R58, !PT ;  /* 0x0000005c09097276 */ /* 0x000fe4000781003a */
[----:B------:R-:W-:Y:S02]  /*45e0*/  FSEL R34, R34, -INF , !P3 ;  /* 0xff80000022227808 */ /* 0x000fe40005800000 */
[----:B------:R-:W-:-:S02]  /*45f0*/  FSEL R33, R33, -INF , !P6 ;  /* 0xff80000021217808 */ /* 0x000fc40007000000 */
[----:B------:R-:W-:Y:S02]  /*4600*/  FMNMX3.FTZ R2, R2, R39, R35, !PT ;  /* 0x0000002702027276 */ /* 0x000fe40007810023 */
[----:B------:R-:W-:Y:S02]  /*4610*/  FMNMX3.FTZ R9, R9, R12, R51, !PT ;  /* 0x0000000c09097276 */ /* 0x000fe40007810033 */
[----:B------:R-:W-:Y:S02]  /*4620*/  ISETP.GE.AND P3, PT, R0, R114, PT ;  /* 0x000000720000720c */ /* 0x000fe40003f66270 */
[----:B------:R-:W-:Y:S02]  /*4630*/  FMNMX3.FTZ R0, R2, R34, R33, !PT ;  /* 0x0000002202007276 */ /* 0x000fe40007810021 */
[----:B------:R-:W-:Y:S02]  /*4640*/  FMNMX3.FTZ R2, R9, R50, R38, !PT ;  /* 0x0000003209027276 */ /* 0x000fe40007810026 */
[----:B------:R-:W-:-:S02]  /*4650*/  ISETP.GE.AND P5, PT, R7, R115, PT ;  /* 0x000000730700720c */ /* 0x000fc40003fa6270 */
[----:B------:R-:W-:Y:S02]  /*4660*/  FSEL R19, R29, -INF , !P2 ;  /* 0xff8000001d137808 */ /* 0x000fe40005000000 */
[----:B------:R-:W-:Y:S02]  /*4670*/  FSEL R30, R26, -INF , !P1 ;  /* 0xff8000001a1e7808 */ /* 0x000fe40004800000 */
[----:B------:R-:W-:Y:S02]  /*4680*/  FMNMX3.FTZ R2, R2, R37, R36, !PT ;  /* 0x0000002502027276 */ /* 0x000fe40007810024 */
[----:B------:R-:W-:Y:S02]  /*4690*/  FSEL R32, R32, -INF , !P5 ;  /* 0xff80000020207808 */ /* 0x000fe40006800000 */
[----:B------:R-:W-:Y:S02]  /*46a0*/  ISETP.GE.AND P5, PT, R7, R114, PT ;  /* 0x000000720700720c */ /* 0x000fe40003fa6270 */
[----:B------:R-:W-:-:S02]  /*46b0*/  FSEL R29, R25, -INF , !P0 ;  /* 0xff800000191d7808 */ /* 0x000fc40004000000 */
[----:B------:R-:W-:Y:S02]  /*46c0*/  FSEL R28, R76, -INF , !P3 ;  /* 0xff8000004c1c7808 */ /* 0x000fe40005800000 */
[----:B------:R-:W-:Y:S01]  /*46d0*/  FMNMX3.FTZ R2, R2, R19, R30, !PT ;  /* 0x0000001302027276 */ /* 0x000fe2000781001e */
[----:B------:R-:W-:Y:S01]  /*46e0*/  LDSM.16.MT88.4 R76, [R87+0x3000] ;  /* 0x00300000574c783b */ /* 0x000fe20000004200 */
[----:B------:R-:W-:Y:S02]  /*46f0*/  FMNMX.FTZ R0, R32, R0, !PT ;  /* 0x0000000020007209 */ /* 0x000fe40007810000 */
[----:B------:R-:W-:Y:S02]  /*4700*/  FSEL R27, R27, -INF , !P5 ;  /* 0xff8000001b1b7808 */ /* 0x000fe40006800000 */
[----:B------:R-:W-:Y:S01]  /*4710*/  FMNMX3.FTZ R2, R2, R29, R28, !PT ;  /* 0x0000001d02027276 */ /* 0x000fe2000781001c */
[----:B------:R-:W1:Y:S01]  /*4720*/  SHFL.BFLY PT, R9, R0, 0x2, 0x1f ;  /* 0x0c401f0000097f89 */ /* 0x000e6200000e0000 */
[----:B------:R-:W-:-:S02]  /*4730*/  SEL R25, R41, 0xffffffe0, !P4 ;  /* 0xffffffe029197807 */ /* 0x000fc40006000000 */
[----:B------:R-:W-:-:S03]  /*4740*/  FMNMX.FTZ R10, R27, R2, !PT ;  /* 0x000000021b0a7209 */ /* 0x000fc60007810000 */
[----:B------:R-:W-:Y:S02]  /*4750*/  IMAD.IADD R25, R25, 0x1, R87 ;  /* 0x0000000119197824 */ /* 0x000fe400078e0257 */
        /* <DEDUP_REMOVED lines=8> */
[----:B--2---:R-:W-:-:S04]  /*47e0*/  FMNMX.FTZ R0, R7, R0, !PT ;  /* 0x0000000007007209 */ /* 0x004fc80007810000 */
        /* <DEDUP_REMOVED lines=10> */
[----:B------:R-:W1:Y:S01]  /*4890*/  LDSM.16.MT88.4 R4, [R25+0x3000] ;  /* 0x003000001904783b */ /* 0x000e620000004200 */
[--C-:B------:R-:W-:Y:S01]  /*48a0*/  FFMA.FTZ R46, R46, UR6, -R26.reuse ;  /* 0x000000062e2e7c23 */ /* 0x100fe2000801081a */
[--C-:B------:R-:W-:Y:S01]  /*48b0*/  FFMA.FTZ R13, R14, UR6, -R26.reuse ;  /* 0x000000060e0d7c23 */ /* 0x100fe2000801081a */
[--C-:B------:R-:W-:Y:S01]  /*48c0*/  FFMA.FTZ R15, R8, UR6, -R26.reuse ;  /* 0x00000006080f7c23 */ /* 0x100fe2000801081a */
[----:B------:R-:W2:Y:S01]  /*48d0*/  MUFU.EX2 R98, R98 ;  /* 0x0000006200627308 */ /* 0x000ea20000000800 */
[----:B------:R-:W3:Y:S01]  /*48e0*/  LDSM.16.MT88.4 R8, [R87+0x3400] ;  /* 0x003400005708783b */ /* 0x000ee20000004200 */
        /* <DEDUP_REMOVED lines=12> */
[----:B--2---:R-:W-:Y:S01]  /*49b0*/  F2FP.BF16.F32.PACK_AB R68, R98, R99 ;  /* 0x000000636244723e */ /* 0x004fe200000010ff */
[--C-:B------:R-:W-:Y:S01]  /*49c0*/  FFMA.FTZ R53, R56, UR6, -R31.reuse ;  /* 0x0000000638357c23 */ /* 0x100fe2000801081f */
[----:B------:R-:W2:Y:S01]  /*49d0*/  MUFU.EX2 R15, R15 ;  /* 0x0000000f000f7308 */ /* 0x000ea20000000800 */
[--C-:B------:R-:W-:Y:S01]  /*49e0*/  FFMA.FTZ R54, R54, UR6, -R26.reuse ;  /* 0x0000000636367c23 */ /* 0x100fe2000801081a */
[--C-:B----4-:R-:W-:Y:S01]  /*49f0*/  FFMA.FTZ R46, R18, UR6, -R26.reuse ;  /* 0x00000006122e7c23 */ /* 0x110fe2000801081a */
[--C-:B------:R-:W-:Y:S01]  /*4a00*/  FFMA.FTZ R18, R82, UR6, -R31.reuse ;  /* 0x0000000652127c23 */ /* 0x100fe2000801081f */
[----:B------:R-:W-:Y:S01]  /*4a10*/  MUFU.EX2 R13, R13 ;  /* 0x0000000d000d7308 */ /* 0x000fe20000000800 */
[--C-:B------:R-:W-:Y:S01]  /*4a20*/  FFMA.FTZ R96, R96, UR6, -R31.reuse ;  /* 0x0000000660607c23 */ /* 0x100fe2000801081f */
[--C-:B------:R-:W-:Y:S01]  /*4a30*/  FFMA.FTZ R97, R97, UR6, -R31.reuse ;  /* 0x0000000661617c23 */ /* 0x100fe2000801081f */
[--C-:B------:R-:W-:Y:S01]  /*4a40*/  FFMA.FTZ R90, R90, UR6, -R26.reuse ;  /* 0x000000065a5a7c23 */ /* 0x100fe2000801081a */
[----:B------:R-:W4:Y:S01]  /*4a50*/  MUFU.EX2 R46, R46 ;  /* 0x0000002e002e7308 */ /* 0x000f220000000800 */
[--C-:B------:R-:W-:Y:S01]  /*4a60*/  FFMA.FTZ R67, R67, UR6, -R26.reuse ;  /* 0x0000000643437c23 */ /* 0x100fe2000801081a */
[----:B-----5:R-:W-:Y:S01]  /*4a70*/  F2FP.BF16.F32.PACK_AB R70, R49, R57 ;  /* 0x000000393146723e */ /* 0x020fe200000010ff */
[--C-:B------:R-:W-:Y:S01]  /*4a80*/  FFMA.FTZ R66, R66, UR6, -R26.reuse ;  /* 0x0000000642427c23 */ /* 0x100fe2000801081a */
[----:B------:R5:W-:Y:S01]  /*4a90*/  MUFU.EX2 R17, R81 ;  /* 0x0000005100117308 */ /* 0x000be20000000800 */
[--C-:B------:R-:W-:Y:S01]  /*4aa0*/  FFMA.FTZ R121, R121, UR6, -R31.reuse ;  /* 0x0000000679797c23 */ /* 0x100fe2000801081f */
[----:B--2---:R-:W-:Y:S01]  /*4ab0*/  F2FP.BF16.F32.PACK_AB R69, R14, R15 ;  /* 0x0000000f0e45723e */ /* 0x004fe200000010ff */
[--C-:B------:R-:W-:Y:S01]  /*4ac0*/  FFMA.FTZ R94, R94, UR6, -R26.reuse ;  /* 0x000000065e5e7c23 */ /* 0x100fe2000801081a */
[----:B------:R-:W2:Y:S01]  /*4ad0*/  MUFU.EX2 R48, R48 ;  /* 0x0000003000307308 */ /* 0x000ea20000000800 */
[--C-:B------:R-:W-:Y:S01]  /*4ae0*/  FFMA.FTZ R93, R93, UR6, -R26.reuse ;  /* 0x000000065d5d7c23 */ /* 0x100fe2000801081a */
[----:B------:R-:W-:Y:S01]  /*4af0*/  FFMA.FTZ R92, R92, UR6, -R26 ;  /* 0x000000065c5c7c23 */ /* 0x000fe2000801081a */
[----:B------:R-:W-:Y:S01]  /*4b00*/  FADD.FTZ R98, R99, R98 ;  /* 0x0000006263627221 */ /* 0x000fe20000010000 */
[----:B------:R-:W3:Y:S01]  /*4b10*/  MUFU.EX2 R47, R47 ;  /* 0x0000002f002f7308 */ /* 0x000ee20000000800 */
[----:B------:R-:W-:Y:S01]  /*4b20*/  FFMA.FTZ R58, R58, UR6, -R26 ;  /* 0x000000063a3a7c23 */ /* 0x000fe2000801081a */
[----:B----4-:R-:W-:Y:S01]  /*4b30*/  F2FP.BF16.F32.PACK_AB R71, R46, R13 ;  /* 0x0000000d2e47723e */ /* 0x010fe200000010ff */
[----:B------:R-:W-:Y:S01]  /*4b40*/  FADD.FTZ R98, R57, R98 ;  /* 0x0000006239627221 */ /* 0x000fe20000010000 */
[----:B------:R-:W-:Y:S01]  /*4b50*/  MUFU.EX2 R18, R18 ;  /* 0x0000001200127308 */ /* 0x000fe20000000800 */
[--C-:B------:R-:W-:Y:S01]  /*4b60*/  FFMA.FTZ R62, R62, UR6, -R31.reuse ;  /* 0x000000063e3e7c23 */ /* 0x100fe2000801081f */
[--C-:B------:R-:W-:Y:S01]  /*4b70*/  FFMA.FTZ R44, R44, UR6, -R31.reuse ;  /* 0x000000062c2c7c23 */ /* 0x100fe2000801081f */
[----:B------:R-:W-:Y:S01]  /*4b80*/  FADD.FTZ R98, R49, R98 ;  /* 0x0000006231627221 */ /* 0x000fe20000010000 */
[----:B------:R-:W-:Y:S01]  /*4b90*/  MUFU.EX2 R45, R45 ;  /* 0x0000002d002d7308 */ /* 0x000fe20000000800 */
[C---:B-----5:R-:W-:Y:S01]  /*4ba0*/  HMMA.16816.F32.BF16 R80, R68.reuse, R76, RZ ;  /* 0x0000004c4450723c */ /* 0x060fe200000418ff */
[--C-:B------:R-:W-:Y:S01]  /*4bb0*/  FFMA.FTZ R42, R42, UR6, -R31.reuse ;  /* 0x000000062a2a7c23 */ /* 0x100fe2000801081f */
[----:B--2---:R-:W-:Y:S01]  /*4bc0*/  FADD.FTZ R98, R48, R98 ;  /* 0x0000006230627221 */ /* 0x004fe20000010000 */
[----:B------:R-:W2:Y:S01]  /*4bd0*/  MUFU.EX2 R43, R43 ;  /* 0x0000002b002b7308 */ /* 0x000ea20000000800 */
[--C-:B------:R-:W-:Y:S01]  /*4be0*/  FFMA.FTZ R36, R36, UR6, -R26.reuse ;  /* 0x0000000624247c23 */ /* 0x100fe2000801081a */
[----:B------:R-:W-:Y:S01]  /*4bf0*/  FFMA.FTZ R27, R27, UR6, -R26 ;  /* 0x000000061b1b7c23 */ /* 0x000fe2000801081a */
[--C-:B------:R-:W-:Y:S01]  /*4c00*/  FFMA.FTZ R35, R35, UR6, -R31.reuse ;  /* 0x0000000623237c23 */ /* 0x100fe2000801081f */
[----:B------:R-:W-:Y:S01]  /*4c10*/  MUFU.EX2 R16, R16 ;  /* 0x0000001000107308 */ /* 0x000fe20000000800 */
[C---:B------:R-:W-:Y:S01]  /*4c20*/  HMMA.16816.F32.BF16 R76, R68.reuse, R78, RZ ;  /* 0x0000004e444c723c */ /* 0x040fe200000418ff */
[----:B------:R-:W-:Y:S01]  /*4c30*/  FFMA.FTZ R34, R34, UR6, -R31 ;  /* 0x0000000622227c23 */ /* 0x000fe2000801081f */
[----:B------:R-:W-:Y:S01]  /*4c40*/  ISETP.GT.AND P0, PT, R24, R103, PT ;  /* 0x000000671800720c */ /* 0x000fe20003f04270 */
[----:B------:R-:W4:Y:S04]  /*4c50*/  MUFU.EX2 R41, R41 ;  /* 0x0000002900297308 */ /* 0x000f280000000800 */
[----:B------:R-:W-:Y:S01]  /*4c60*/  MUFU.EX2 R65, R65 ;  /* 0x0000004100417308 */ /* 0x000fe20000000800 */
[----:B-1----:R-:W-:Y:S01]  /*4c70*/  HMMA.16816.F32.BF16 R72, R68, R4, RZ ;  /* 0x000000044448723c */ /* 0x002fe200000418ff */
[C---:B---3--:R-:W-:Y:S01]  /*4c80*/  F2FP.BF16.F32.PACK_AB R4, R47.reuse, R48 ;  /* 0x000000302f04723e */ /* 0x048fe200000010ff */
[----:B------:R-:W-:Y:S01]  /*4c90*/  FADD.FTZ R47, R47, R98 ;  /* 0x000000622f2f7221 */ /* 0x000fe20000010000 */
[----:B--2---:R-:W-:Y:S01]  /*4ca0*/  F2FP.BF16.F32.PACK_AB R5, R43, R45 ;  /* 0x0000002d2b05723e */ /* 0x004fe200000010ff */
[----:B------:R-:W-:Y:S02]  /*4cb0*/  MUFU.EX2 R53, R53 ;  /* 0x0000003500357308 */ /* 0x000fe40000000800 */
[----:B------:R-:W-:-:S02]  /*4cc0*/  FADD.FTZ R47, R18, R47 ;  /* 0x0000002f122f7221 */ /* 0x000fc40000010000 */
[----:B------:R-:W-:Y:S01]  /*4cd0*/  HMMA.16816.F32.BF16 R68, R68, R6, RZ ;  /* 0x000000064444723c */ /* 0x000fe200000418ff */
[----:B------:R-:W-:Y:S01]  /*4ce0*/  F2FP.BF16.F32.PACK_AB R6, R17, R18 ;  /* 0x000000121106723e */ /* 0x000fe200000010ff */
[----:B------:R-:W-:Y:S01]  /*4cf0*/  MUFU.EX2 R54, R54 ;  /* 0x0000003600367308 */ /* 0x000fe20000000800 */
[----:B----4-:R-:W-:Y:S01]  /*4d00*/  F2FP.BF16.F32.PACK_AB R7, R41, R16 ;  /* 0x000000102907723e */ /* 0x010fe200000010ff */
[----:B------:R-:W-:Y:S02]  /*4d10*/  FADD.FTZ R47, R17, R47 ;  /* 0x0000002f112f7221 */ /* 0x000fe40000010000 */
[----:B------:R-:W-:Y:S04]  /*4d20*/  MUFU.EX2 R97, R97 ;  /* 0x0000006100617308 */ /* 0x000fe80000000800 */
[C---:B------:R-:W-:Y:S01]  /*4d30*/  HMMA.16816.F32.BF16 R80, R4.reuse, R8, R80 ;  /* 0x000000080450723c */ /* 0x040fe20000041850 */
[----:B------:R-:W-:Y:S04]  /*4d40*/  MUFU.EX2 R90, R90 ;  /* 0x0000005a005a7308 */ /* 0x000fe80000000800 */
[----:B------:R-:W-:Y:S03]  /*4d50*/  MUFU.EX2 R67, R67 ;  /* 0x0000004300437308 */ /* 0x000fe60000000800 */
[C---:B------:R-:W-:Y:S01]  /*4d60*/  HMMA.16816.F32.BF16 R76, R4.reuse, R10, R76 ;  /* 0x0000000a044c723c */ /* 0x040fe2000004184c */
[----:B------:R-:W1:Y:S01]  /*4d70*/  LDSM.16.MT88.4 R8, [R25+0x3400] ;  /* 0x003400001908783b */ /* 0x000e620000004200 */
[----:B------:R-:W-:Y:S04]  /*4d80*/  MUFU.EX2 R66, R66 ;  /* 0x0000004200427308 */ /* 0x000fe80000000800 */
[----:B------:R-:W-:Y:S04]  /*4d90*/  MUFU.EX2 R94, R94 ;  /* 0x0000005e005e7308 */ /* 0x000fe80000000800 */
[----:B------:R-:W-:Y:S04]  /*4da0*/  MUFU.EX2 R93, R93 ;  /* 0x0000005d005d7308 */ /* 0x000fe80000000800 */
[----:B------:R-:W-:Y:S04]  /*4db0*/  MUFU.EX2 R92, R92 ;  /* 0x0000005c005c7308 */ /* 0x000fe80000000800 */
[----:B------:R-:W-:Y:S04]  /*4dc0*/  MUFU.EX2 R58, R58 ;  /* 0x0000003a003a7308 */ /* 0x000fe80000000800 */
[----:B------:R-:W-:Y:S01]  /*4dd0*/  MUFU.EX2 R36, R36 ;  /* 0x0000002400247308 */ /* 0x000fe20000000800 */
[C---:B-1----:R-:W-:Y:S08]  /*4de0*/  HMMA.16816.F32.BF16 R72, R4.reuse, R8, R72 ;  /* 0x000000080448723c */ /* 0x042ff00000041848 */
[----:B------:R-:W-:Y:S01]  /*4df0*/  HMMA.16816.F32.BF16 R68, R4, R10, R68 ;  /* 0x0000000a0444723c */ /* 0x000fe20000041844 */
[----:B------:R-:W1:Y:S01]  /*4e00*/  LDSM.16.MT88.4 R8, [R87+0x3800] ;  /* 0x003800005708783b */ /* 0x000e620000004200 */
[----:B------:R-:W-:-:S02]  /*4e10*/  FFMA.FTZ R4, R64, UR6, -R31 ;  /* 0x0000000640047c23 */ /* 0x000fc4000801081f */
[----:B------:R2:W3:Y:S04]  /*4e20*/  MUFU.EX2 R64, R55 ;  /* 0x0000003700407308 */ /* 0x0004e80000000800 */
[----:B------:R3:W4:Y:S01]  /*4e30*/  MUFU.EX2 R56, R4 ;  /* 0x0000000400387308 */ /* 0x0007220000000800 */
[----:B--2---:R-:W-:-:S03]  /*4e40*/  FFMA.FTZ R55, R63, UR6, -R26 ;  /* 0x000000063f377c23 */ /* 0x004fc6000801081a */
[----:B------:R2:W-:Y:S01]  /*4e50*/  MUFU.EX2 R63, R52 ;  /* 0x00000034003f7308 */ /* 0x0005e20000000800 */
[C---:B---3--:R-:W-:Y:S01]  /*4e60*/  F2FP.BF16.F32.PACK_AB R4, R64.reuse, R65 ;  /* 0x000000414004723e */ /* 0x048fe200000010ff */
[----:B------:R-:W-:Y:S02]  /*4e70*/  FADD.FTZ R65, R65, R47 ;  /* 0x0000002f41417221 */ /* 0x000fe40000010000 */
[----:B------:R-:W3:Y:S01]  /*4e80*/  MUFU.EX2 R55, R55 ;  /* 0x0000003700377308 */ /* 0x000ee20000000800 */
[----:B----4-:R-:W-:Y:S01]  /*4e90*/  F2FP.BF16.F32.PACK_AB R6, R53, R56 ;  /* 0x000000383506723e */ /* 0x010fe200000010ff */
[----:B------:R-:W-:-:S04]  /*4ea0*/  FADD.FTZ R65, R64, R65 ;  /* 0x0000004140417221 */ /* 0x000fc80000010000 */
[----:B------:R-:W-:Y:S01]  /*4eb0*/  FADD.FTZ R56, R56, R65 ;  /* 0x0000004138387221 */ /* 0x000fe20000010000 */
[----:B--2---:R-:W-:-:S03]  /*4ec0*/  FFMA.FTZ R52, R122, UR6, -R26 ;  /* 0x000000067a347c23 */ /* 0x004fc6000801081a */
[----:B------:R-:W-:Y:S01]  /*4ed0*/  FADD.FTZ R56, R53, R56 ;  /* 0x0000003835387221 */ /* 0x000fe20000010000 */
[----:B---3--:R-:W-:-:S03]  /*4ee0*/  F2FP.BF16.F32.PACK_AB R5, R55, R63 ;  /* 0x0000003f3705723e */ /* 0x008fc600000010ff */
[----:B------:R-:W-:Y:S01]  /*4ef0*/  FADD.FTZ R56, R97, R56 ;  /* 0x0000003861387221 */ /* 0x000fe20000010000 */
[----:B------:R-:W2:Y:S02]  /*4f00*/  MUFU.EX2 R52, R52 ;  /* 0x0000003400347308 */ /* 0x000ea40000000800 */
[----:B--2---:R-:W-:-:S07]  /*4f10*/  F2FP.BF16.F32.PACK_AB R7, R52, R54 ;  /* 0x000000363407723e */ /* 0x004fce00000010ff */
[C---:B-1----:R-:W-:Y:S08]  /*4f20*/  HMMA.16816.F32.BF16 R80, R4.reuse, R8, R80 ;  /* 0x000000080450723c */ /* 0x042ff00000041850 */
[C---:B------:R-:W-:Y:S01]  /*4f30*/  HMMA.16816.F32.BF16 R76, R4.reuse, R10, R76 ;  /* 0x0000000a044c723c */ /* 0x040fe2000004184c */
[----:B------:R-:W1:Y:S07]  /*4f40*/  LDSM.16.MT88.4 R8, [R25+0x3800] ;  /* 0x003800001908783b */ /* 0x000e6e0000004200 */
[C---:B-1----:R-:W-:Y:S08]  /*4f50*/  HMMA.16816.F32.BF16 R72, R4.reuse, R8, R72 ;  /* 0x000000080448723c */ /* 0x042ff00000041848 */
[----:B------:R-:W-:Y:S01]  /*4f60*/  HMMA.16816.F32.BF16 R68, R4, R10, R68 ;  /* 0x0000000a0444723c */ /* 0x000fe20000041844 */
[----:B------:R-:W1:Y:S01]  /*4f70*/  LDSM.16.MT88.4 R8, [R87+0x3c00] ;  /* 0x003c00005708783b */ /* 0x000e620000004200 */
[--C-:B------:R-:W-:Y:S01]  /*4f80*/  FFMA.FTZ R5, R91, UR6, -R31.reuse ;  /* 0x000000065b057c23 */ /* 0x100fe2000801081f */
[----:B------:R-:W-:Y:S01]  /*4f90*/  FFMA.FTZ R4, R89, UR6, -R31 ;  /* 0x0000000659047c23 */ /* 0x000fe2000801081f */
[----:B------:R2:W3:Y:S01]  /*4fa0*/  MUFU.EX2 R91, R96 ;  /* 0x00000060005b7308 */ /* 0x0004e20000000800 */
[----:B------:R-:W-:-:S03]  /*4fb0*/  F2FP.BF16.F32.PACK_AB R7, R66, R67 ;  /* 0x000000434207723e */ /* 0x000fc600000010ff */
[----:B------:R-:W4:Y:S01]  /*4fc0*/  MUFU.EX2 R89, R5 ;  /* 0x0000000500597308 */ /* 0x000f220000000800 */
[----:B--2---:R-:W-:Y:S01]  /*4fd0*/  FFMA.FTZ R96, R88, UR6, -R26 ;  /* 0x0000000658607c23 */ /* 0x004fe2000801081a */
[----:B---3--:R-:W-:Y:S02]  /*4fe0*/  FADD.FTZ R56, R91, R56 ;  /* 0x000000385b387221 */ /* 0x008fe40000010000 */
[----:B------:R2:W3:Y:S02]  /*4ff0*/  MUFU.EX2 R88, R4 ;  /* 0x0000000400587308 */ /* 0x0004e40000000800 */
[----:B----4-:R-:W-:Y:S02]  /*5000*/  FADD.FTZ R56, R89, R56 ;  /* 0x0000003859387221 */ /* 0x010fe40000010000 */
[----:B------:R-:W4:Y:S01]  /*5010*/  MUFU.EX2 R96, R96 ;  /* 0x0000006000607308 */ /* 0x000f220000000800 */
[----:B--2---:R-:W-:Y:S01]  /*5020*/  F2FP.BF16.F32.PACK_AB R4, R91, R97 ;  /* 0x000000615b04723e */ /* 0x004fe200000010ff */
[C---:B---3--:R-:W-:Y:S01]  /*5030*/  FADD.FTZ R56, R88.reuse, R56 ;  /* 0x0000003858387221 */ /* 0x048fe20000010000 */
[----:B------:R-:W-:-:S02]  /*5040*/  F2FP.BF16.F32.PACK_AB R6, R88, R89 ;  /* 0x000000595806723e */ /* 0x000fc400000010ff */
        /* <DEDUP_REMOVED lines=11> */
[----:B------:R4:W5:Y:S01]  /*5100*/  MUFU.EX2 R118, R4 ;  /* 0x0000000400767308 */ /* 0x0009620000000800 */
[----:B--2---:R-:W-:Y:S01]  /*5110*/  FFMA.FTZ R121, R95, UR6, -R26 ;  /* 0x000000065f797c23 */ /* 0x004fe2000801081a */
[----:B---3--:R-:W-:Y:S01]  /*5120*/  FADD.FTZ R56, R120, R56 ;  /* 0x0000003878387221 */ /* 0x008fe20000010000 */
[----:B----4-:R-:W-:Y:S02]  /*5130*/  FFMA.FTZ R4, R117, UR6, -R31 ;  /* 0x0000000675047c23 */ /* 0x010fe4000801081f */
[----:B------:R-:W-:Y:S04]  /*5140*/  MUFU.EX2 R117, R5 ;  /* 0x0000000500757308 */ /* 0x000fe80000000800 */
[----:B------:R5:W2:Y:S04]  /*5150*/  MUFU.EX2 R95, R4 ;  /* 0x00000004005f7308 */ /* 0x000aa80000000800 */
[----:B------:R-:W3:Y:S01]  /*5160*/  MUFU.EX2 R121, R121 ;  /* 0x0000007900797308 */ /* 0x000ee20000000800 */
[C---:B-----5:R-:W-:Y:S01]  /*5170*/  F2FP.BF16.F32.PACK_AB R4, R118.reuse, R120 ;  /* 0x000000787604723e */ /* 0x060fe200000010ff */
[----:B------:R-:W-:Y:S01]  /*5180*/  FADD.FTZ R118, R118, R56 ;  /* 0x0000003876767221 */ /* 0x000fe20000010000 */
[----:B--2---:R-:W-:-:S02]  /*5190*/  F2FP.BF16.F32.PACK_AB R6, R95, R117 ;  /* 0x000000755f06723e */ /* 0x004fc400000010ff */
[----:B---3--:R-:W-:Y:S01]  /*51a0*/  F2FP.BF16.F32.PACK_AB R5, R94, R121 ;  /* 0x000000795e05723e */ /* 0x008fe200000010ff */
[----:B------:R-:W-:-:S04]  /*51b0*/  FADD.FTZ R118, R117, R118 ;  /* 0x0000007675767221 */ /* 0x000fc80000010000 */
[----:B------:R-:W-:Y:S02]  /*51c0*/  FADD.FTZ R95, R95, R118 ;  /* 0x000000765f5f7221 */ /* 0x000fe40000010000 */
        /* <DEDUP_REMOVED lines=8> */
[----:B------:R-:W-:Y:S01]  /*5250*/  FFMA.FTZ R5, R59, UR6, -R31 ;  /* 0x000000063b057c23 */ /* 0x000fe2000801081f */
[----:B------:R-:W2:Y:S04]  /*5260*/  MUFU.EX2 R61, R62 ;  /* 0x0000003e003d7308 */ /* 0x000ea80000000800 */
[----:B------:R3:W4:Y:S04]  /*5270*/  MUFU.EX2 R60, R4 ;  /* 0x00000004003c7308 */ /* 0x0007280000000800 */
[----:B------:R5:W-:Y:S04]  /*5280*/  MUFU.EX2 R57, R5 ;  /* 0x0000000500397308 */ /* 0x000be80000000800 */
[----:B------:R5:W1:Y:S01]  /*5290*/  MUFU.EX2 R59, R6 ;  /* 0x00000006003b7308 */ /* 0x000a620000000800 */
[----:B--2---:R-:W-:Y:S01]  /*52a0*/  FADD.FTZ R95, R61, R95 ;  /* 0x0000005f3d5f7221 */ /* 0x004fe20000010000 */
[----:B---3--:R-:W-:-:S03]  /*52b0*/  FADD.FTZ R4, R15, R14 ;  /* 0x0000000e0f047221 */ /* 0x008fc60000010000 */
[----:B----4-:R-:W-:Y:S01]  /*52c0*/  FADD.FTZ R95, R60, R95 ;  /* 0x0000005f3c5f7221 */ /* 0x010fe20000010000 */
[----:B------:R-:W-:Y:S01]  /*52d0*/  FADD.FTZ R4, R13, R4 ;  /* 0x000000040d047221 */ /* 0x000fe20000010000 */
[--C-:B-----5:R-:W-:Y:S02]  /*52e0*/  FFMA.FTZ R5, R12, UR6, -R26.reuse ;  /* 0x000000060c057c23 */ /* 0x120fe4000801081a */
[----:B------:R-:W2:Y:S01]  /*52f0*/  LDSM.16.MT88.4 R12, [R25+0x4400] ;  /* 0x00440000190c783b */ /* 0x000ea20000004200 */
[----:B------:R-:W-:Y:S01]  /*5300*/  FFMA.FTZ R6, R51, UR6, -R26 ;  /* 0x0000000633067c23 */ /* 0x000fe2000801081a */
[----:B------:R-:W-:Y:S01]  /*5310*/  FADD.FTZ R4, R46, R4 ;  /* 0x000000042e047221 */ /* 0x000fe20000010000 */
[----:B------:R3:W4:Y:S03]  /*5320*/  MUFU.EX2 R51, R5 ;  /* 0x0000000500337308 */ /* 0x0007260000000800 */
[----:B------:R-:W-:Y:S01]  /*5330*/  FADD.FTZ R45, R45, R4 ;  /* 0x000000042d2d7221 */ /* 0x000fe20000010000 */
[----:B------:R-:W-:-:S03]  /*5340*/  F2FP.BF16.F32.PACK_AB R4, R60, R61 ;  /* 0x0000003d3c04723e */ /* 0x000fc600000010ff */
[----:B------:R-:W-:Y:S02]  /*5350*/  FADD.FTZ R45, R43, R45 ;  /* 0x0000002d2b2d7221 */ /* 0x000fe40000010000 */
[----:B------:R5:W-:Y:S02]  /*5360*/  MUFU.EX2 R43, R44 ;  /* 0x0000002c002b7308 */ /* 0x000be40000000800 */
[----:B------:R-:W-:Y:S01]  /*5370*/  FADD.FTZ R45, R16, R45 ;  /* 0x0000002d102d7221 */ /* 0x000fe20000010000 */
[----:B---3--:R-:W-:-:S03]  /*5380*/  FFMA.FTZ R5, R50, UR6, -R26 ;  /* 0x0000000632057c23 */ /* 0x008fc6000801081a */
[----:B------:R-:W-:Y:S01]  /*5390*/  FADD.FTZ R41, R41, R45 ;  /* 0x0000002d29297221 */ /* 0x000fe20000010000 */
[----:B------:R1:W-:Y:S03]  /*53a0*/  MUFU.EX2 R50, R6 ;  /* 0x0000000600327308 */ /* 0x0003e60000000800 */
[----:B------:R-:W-:Y:S01]  /*53b0*/  FADD.FTZ R41, R63, R41 ;  /* 0x000000293f297221 */ /* 0x000fe20000010000 */
[----:B------:R4:W3:Y:S01]  /*53c0*/  MUFU.EX2 R49, R5 ;  /* 0x0000000500317308 */ /* 0x0008e20000000800 */
[--C-:B-----5:R-:W-:Y:S02]  /*53d0*/  FFMA.FTZ R44, R37, UR6, -R26.reuse ;  /* 0x00000006252c7c23 */ /* 0x120fe4000801081a */
[----:B------:R-:W-:Y:S01]  /*53e0*/  FADD.FTZ R41, R55, R41 ;  /* 0x0000002937297221 */ /* 0x000fe20000010000 */
[----:B------:R-:W-:Y:S02]  /*53f0*/  FFMA.FTZ R37, R19, UR6, -R26 ;  /* 0x0000000613257c23 */ /* 0x000fe4000801081a */
[----:B------:R-:W-:Y:S01]  /*5400*/  LDSM.16.MT88.4 R16, [R25+0x4800] ;  /* 0x004800001910783b */ /* 0x000fe20000004200 */
[----:B------:R-:W-:Y:S01]  /*5410*/  FADD.FTZ R54, R54, R41 ;  /* 0x0000002936367221 */ /* 0x000fe20000010000 */
[----:B------:R-:W-:Y:S01]  /*5420*/  MUFU.EX2 R44, R44 ;  /* 0x0000002c002c7308 */ /* 0x000fe20000000800 */
[----:B-1----:R-:W-:Y:S01]  /*5430*/  F2FP.BF16.F32.PACK_AB R6, R57, R59 ;  /* 0x0000003b3906723e */ /* 0x002fe200000010ff */
[----:B------:R-:W-:Y:S01]  /*5440*/  FADD.FTZ R59, R59, R95 ;  /* 0x0000005f3b3b7221 */ /* 0x000fe20000010000 */
[----:B------:R-:W-:Y:S01]  /*5450*/  FADD.FTZ R54, R52, R54 ;  /* 0x0000003634367221 */ /* 0x000fe20000010000 */
[----:B------:R-:W1:Y:S01]  /*5460*/  MUFU.EX2 R37, R37 ;  /* 0x0000002500257308 */ /* 0x000e620000000800 */
[----:B----4-:R-:W-:Y:S01]  /*5470*/  F2FP.BF16.F32.PACK_AB R5, R51, R58 ;  /* 0x0000003a3305723e */ /* 0x010fe200000010ff */
[----:B------:R-:W-:Y:S01]  /*5480*/  FADD.FTZ R59, R57, R59 ;  /* 0x0000003b393b7221 */ /* 0x000fe20000010000 */
[----:B---3--:R-:W-:Y:S01]  /*5490*/  F2FP.BF16.F32.PACK_AB R7, R49, R50 ;  /* 0x000000323107723e */ /* 0x008fe200000010ff */
[----:B------:R-:W-:Y:S01]  /*54a0*/  FADD.FTZ R54, R96, R54 ;  /* 0x0000003660367221 */ /* 0x000fe20000010000 */
[----:B------:R-:W-:-:S03]  /*54b0*/  IMAD.MOV.U32 R41, RZ, RZ, R24 ;  /* 0x000000ffff297224 */ /* 0x000fc600078e0018 */
[----:B------:R-:W-:Y:S02]  /*54c0*/  FADD.FTZ R54, R90, R54 ;  /* 0x000000365a367221 */ /* 0x000fe40000010000 */
[----:B------:R-:W-:Y:S02]  /*54d0*/  HMMA.16816.F32.BF16 R80, R4, R8, R80 ;  /* 0x000000080450723c */ /* 0x000fe40000041850 */
[----:B------:R-:W-:-:S04]  /*54e0*/  FADD.FTZ R54, R67, R54 ;  /* 0x0000003643367221 */ /* 0x000fc80000010000 */
[----:B------:R-:W-:Y:S02]  /*54f0*/  FADD.FTZ R54, R66, R54 ;  /* 0x0000003642367221 */ /* 0x000fe40000010000 */
[----:B------:R-:W-:Y:S01]  /*5500*/  HMMA.16816.F32.BF16 R76, R4, R10, R76 ;  /* 0x0000000a044c723c */ /* 0x000fe2000004184c */
[----:B------:R-:W3:Y:S01]  /*5510*/  LDSM.16.MT88.4 R8, [R87+0x4800] ;  /* 0x004800005708783b */ /* 0x000ee20000004200 */
[----:B------:R-:W-:-:S04]  /*5520*/  FADD.FTZ R54, R121, R54 ;  /* 0x0000003679367221 */ /* 0x000fc80000010000 */
[----:B------:R-:W-:Y:S02]  /*5530*/  FADD.FTZ R94, R94, R54 ;  /* 0x000000365e5e7221 */ /* 0x000fe40000010000 */
[----:B--2---:R-:W-:Y:S01]  /*5540*/  HMMA.16816.F32.BF16 R72, R4, R12, R72 ;  /* 0x0000000c0448723c */ /* 0x004fe20000041848 */
[--C-:B------:R-:W-:Y:S01]  /*5550*/  FFMA.FTZ R13, R40, UR6, -R31.reuse ;  /* 0x00000006280d7c23 */ /* 0x100fe2000801081f */
[----:B------:R-:W-:Y:S01]  /*5560*/  FFMA.FTZ R12, R39, UR6, -R31 ;  /* 0x00000006270c7c23 */ /* 0x000fe2000801081f */
[----:B------:R2:W4:Y:S01]  /*5570*/  MUFU.EX2 R40, R42 ;  /* 0x0000002a00287308 */ /* 0x0005220000000800 */
[----:B------:R-:W-:-:S03]  /*5580*/  FADD.FTZ R94, R93, R94 ;  /* 0x0000005e5d5e7221 */ /* 0x000fc60000010000 */
[----:B------:R-:W-:Y:S01]  /*5590*/  MUFU.EX2 R39, R13 ;  /* 0x0000000d00277308 */ /* 0x000fe20000000800 */
[----:B------:R-:W-:Y:S01]  /*55a0*/  HMMA.16816.F32.BF16 R68, R4, R14, R68 ;  /* 0x0000000e0444723c */ /* 0x000fe20000041844 */
[----:B-1----:R-:W-:Y:S01]  /*55b0*/  F2FP.BF16.F32.PACK_AB R7, R37, R36 ;  /* 0x000000242507723e */ /* 0x002fe200000010ff */
[----:B------:R-:W-:-:S04]  /*55c0*/  FADD.FTZ R92, R92, R94 ;  /* 0x0000005e5c5c7221 */ /* 0x000fc80000010000 */
[----:B------:R-:W-:Y:S01]  /*55d0*/  FADD.FTZ R92, R58, R92 ;  /* 0x0000005c3a5c7221 */ /* 0x000fe20000010000 */
[----:B--2---:R-:W-:Y:S01]  /*55e0*/  FFMA.FTZ R42, R38, UR6, -R26 ;  /* 0x00000006262a7c23 */ /* 0x004fe2000801081a */
[----:B----4-:R-:W-:Y:S01]  /*55f0*/  F2FP.BF16.F32.PACK_AB R4, R40, R43 ;  /* 0x0000002b2804723e */ /* 0x010fe200000010ff */
[----:B------:R-:W1:Y:S01]  /*5600*/  MUFU.EX2 R38, R12 ;  /* 0x0000000c00267308 */ /* 0x000e620000000800 */
[----:B------:R-:W-:Y:S01]  /*5610*/  FADD.FTZ R51, R51, R92 ;  /* 0x0000005c33337221 */ /* 0x000fe20000010000 */
[----:B------:R-:W-:Y:S02]  /*5620*/  FADD.FTZ R43, R43, R59 ;  /* 0x0000003b2b2b7221 */ /* 0x000fe40000010000 */
[----:B------:R-:W2:Y:S01]  /*5630*/  MUFU.EX2 R42, R42 ;  /* 0x0000002a002a7308 */ /* 0x000ea20000000800 */
[----:B------:R-:W-:Y:S01]  /*5640*/  FADD.FTZ R51, R50, R51 ;  /* 0x0000003332337221 */ /* 0x000fe20000010000 */
[----:B------:R-:W-:-:S03]  /*5650*/  FADD.FTZ R43, R40, R43 ;  /* 0x0000002b282b7221 */ /* 0x000fc60000010000 */
[----:B------:R-:W-:Y:S01]  /*5660*/  FADD.FTZ R49, R49, R51 ;  /* 0x0000003331317221 */ /* 0x000fe20000010000 */
[----:B-1----:R-:W-:Y:S01]  /*5670*/  F2FP.BF16.F32.PACK_AB R6, R38, R39 ;  /* 0x000000272606723e */ /* 0x002fe200000010ff */
[----:B------:R-:W1:Y:S01]  /*5680*/  LDSM.16.MT88.4 R12, [R87+0x4c00] ;  /* 0x004c0000570c783b */ /* 0x000e620000004200 */
[----:B------:R-:W-:Y:S01]  /*5690*/  FADD.FTZ R39, R39, R43 ;  /* 0x0000002b27277221 */ /* 0x000fe20000010000 */
[----:B--2---:R-:W-:Y:S01]  /*56a0*/  F2FP.BF16.F32.PACK_AB R5, R44, R42 ;  /* 0x0000002a2c05723e */ /* 0x004fe200000010ff */
[----:B------:R-:W-:Y:S02]  /*56b0*/  FADD.FTZ R49, R42, R49 ;  /* 0x000000312a317221 */ /* 0x000fe40000010000 */
[----:B------:R-:W-:Y:S02]  /*56c0*/  FADD.FTZ R39, R38, R39 ;  /* 0x0000002726277221 */ /* 0x000fe40000010000 */
[----:B------:R-:W-:Y:S02]  /*56d0*/  FADD.FTZ R44, R44, R49 ;  /* 0x000000312c2c7221 */ /* 0x000fe40000010000 */
[----:B---3--:R-:W-:Y:S01]  /*56e0*/  HMMA.16816.F32.BF16 R80, R4, R8, R80 ;  /* 0x000000080450723c */ /* 0x008fe20000041850 */
[--C-:B------:R-:W-:Y:S01]  /*56f0*/  FFMA.FTZ R9, R33, UR6, -R31.reuse ;  /* 0x0000000621097c23 */ /* 0x100fe2000801081f */
[----:B------:R-:W-:Y:S01]  /*5700*/  FFMA.FTZ R8, R32, UR6, -R31 ;  /* 0x0000000620087c23 */ /* 0x000fe2000801081f */
[----:B------:R-:W-:Y:S01]  /*5710*/  MUFU.EX2 R33, R35 ;  /* 0x0000002300217308 */ /* 0x000fe20000000800 */
[----:B------:R-:W-:-:S03]  /*5720*/  FADD.FTZ R44, R36, R44 ;  /* 0x0000002c242c7221 */ /* 0x000fc60000010000 */
[----:B------:R2:W-:Y:S01]  /*5730*/  MUFU.EX2 R32, R9 ;  /* 0x0000000900207308 */ /* 0x0005e20000000800 */
[C---:B------:R-:W-:Y:S01]  /*5740*/  HMMA.16816.F32.BF16 R76, R4.reuse, R10, R76 ;  /* 0x0000000a044c723c */ /* 0x040fe2000004184c */
[----:B------:R-:W-:Y:S02]  /*5750*/  FADD.FTZ R37, R37, R44 ;  /* 0x0000002c25257221 */ /* 0x000fe40000010000 */
[----:B------:R-:W3:Y:S05]  /*5760*/  MUFU.EX2 R31, R34 ;  /* 0x00000022001f7308 */ /* 0x000eea0000000800 */
[----:B------:R-:W-:Y:S01]  /*5770*/  HMMA.16816.F32.BF16 R72, R4, R16, R72 ;  /* 0x000000100448723c */ /* 0x000fe20000041848 */
[----:B------:R-:W-:Y:S01]  /*5780*/  MUFU.EX2 R16, R27 ;  /* 0x0000001b00107308 */ /* 0x000fe20000000800 */
[----:B--2---:R-:W-:-:S03]  /*5790*/  FFMA.FTZ R9, R30, UR6, -R26 ;  /* 0x000000061e097c23 */ /* 0x004fc6000801081a */
[----:B------:R2:W4:Y:S03]  /*57a0*/  MUFU.EX2 R30, R8 ;  /* 0x00000008001e7308 */ /* 0x0005260000000800 */
[----:B------:R-:W-:Y:S01]  /*57b0*/  HMMA.16816.F32.BF16 R68, R4, R18, R68 ;  /* 0x000000120444723c */ /* 0x000fe20000041844 */
[----:B---3--:R-:W-:Y:S01]  /*57c0*/  F2FP.BF16.F32.PACK_AB R4, R31, R33 ;  /* 0x000000211f04723e */ /* 0x008fe200000010ff */
[----:B------:R-:W-:-:S04]  /*57d0*/  FADD.FTZ R33, R33, R39 ;  /* 0x0000002721217221 */ /* 0x000fc80000010000 */
[----:B------:R-:W-:-:S04]  /*57e0*/  FADD.FTZ R33, R31, R33 ;  /* 0x000000211f217221 */ /* 0x000fc80000010000 */
[----:B------:R-:W-:Y:S01]  /*57f0*/  FADD.FTZ R33, R32, R33 ;  /* 0x0000002120217221 */ /* 0x000fe20000010000 */
[--C-:B--2---:R-:W-:Y:S01]  /*5800*/  FFMA.FTZ R8, R29, UR6, -R26.reuse ;  /* 0x000000061d087c23 */ /* 0x104fe2000801081a */
[C---:B----4-:R-:W-:Y:S01]  /*5810*/  F2FP.BF16.F32.PACK_AB R6, R30.reuse, R32 ;  /* 0x000000201e06723e */ /* 0x050fe200000010ff */
[----:B------:R2:W3:Y:S01]  /*5820*/  MUFU.EX2 R29, R9 ;  /* 0x00000009001d7308 */ /* 0x0004e20000000800 */
[----:B------:R-:W-:Y:S01]  /*5830*/  FADD.FTZ R118, R30, R33 ;  /* 0x000000211e767221 */ /* 0x000fe20000010000 */
[----:B--2---:R-:W-:Y:S01]  /*5840*/  FFMA.FTZ R9, R28, UR6, -R26 ;  /* 0x000000061c097c23 */ /* 0x004fe2000801081a */
[----:B---3--:R-:W-:Y:S01]  /*5850*/  FADD.FTZ R37, R29, R37 ;  /* 0x000000251d257221 */ /* 0x008fe20000010000 */
[----:B------:R-:W2:Y:S04]  /*5860*/  MUFU.EX2 R28, R8 ;  /* 0x00000008001c7308 */ /* 0x000ea80000000800 */
[----:B------:R3:W4:Y:S01]  /*5870*/  MUFU.EX2 R26, R9 ;  /* 0x00000009001a7308 */ /* 0x0007220000000800 */
[C---:B--2---:R-:W-:Y:S01]  /*5880*/  F2FP.BF16.F32.PACK_AB R5, R28.reuse, R29 ;  /* 0x0000001d1c05723e */ /* 0x044fe200000010ff */
[----:B------:R-:W-:Y:S01]  /*5890*/  FADD.FTZ R37, R28, R37 ;  /* 0x000000251c257221 */ /* 0x000fe20000010000 */
[----:B---3--:R-:W2:Y:S01]  /*58a0*/  LDSM.16.MT88.4 R8, [R25+0x4c00] ;  /* 0x004c00001908783b */ /* 0x008ea20000004200 */
[----:B----4-:R-:W-:-:S02]  /*58b0*/  F2FP.BF16.F32.PACK_AB R7, R16, R26 ;  /* 0x0000001a1007723e */ /* 0x010fc400000010ff */
[----:B------:R-:W-:-:S04]  /*58c0*/  FADD.FTZ R37, R26, R37 ;  /* 0x000000251a257221 */ /* 0x000fc80000010000 */
[----:B------:R-:W-:Y:S01]  /*58d0*/  FADD.FTZ R117, R16, R37 ;  /* 0x0000002510757221 */ /* 0x000fe20000010000 */
[C---:B-1----:R-:W-:Y:S08]  /*58e0*/  HMMA.16816.F32.BF16 R80, R4.reuse, R12, R80 ;  /* 0x0000000c0450723c */ /* 0x042ff00000041850 */
[C---:B------:R-:W-:Y:S08]  /*58f0*/  HMMA.16816.F32.BF16 R76, R4.reuse, R14, R76 ;  /* 0x0000000e044c723c */ /* 0x040ff0000004184c */
[C---:B--2---:R-:W-:Y:S08]  /*5900*/  HMMA.16816.F32.BF16 R72, R4.reuse, R8, R72 ;  /* 0x000000080448723c */ /* 0x044ff00000041848 */
[----:B------:R-:W-:Y:S01]  /*5910*/  HMMA.16816.F32.BF16 R68, R4, R10, R68 ;  /* 0x0000000a0444723c */ /* 0x000fe20000041844 */
[----:B------:R-:W-:-:S04]  /*5920*/  NOP ;  /* 0x0000000000007918 */ /* 0x000fc80000000000 */
[----:B------:R-:W-:-:S15]  /*5930*/  @!P0 BRA `(.L_x_3571) ;  /* 0x00000038004c8947 */ /* 0x000fde0003800000 */
        /* <DEDUP_REMOVED lines=66> */
.L_x_3572:
[----:B------:R-:W-:Y:S01]  /*5d60*/  UMOV UR6, URZ ;  /* 0x000000ff00067c82 */ /* 0x000fe20008000000 */
[----:B------:R-:W-:Y:S01]  /*5d70*/  IMAD.SHL.U32 R4, R20, 0x80, RZ ;  /* 0x0000008014047824 */ /* 0x000fe200078e00ff */
[----:B------:R-:W-:-:S05]  /*5d80*/  IADD3 R5, P0, PT, RZ, -UR6, RZ ;  /* 0x80000006ff057c10 */ /* 0x000fca000ff1e0ff */
[----:B------:R-:W-:-:S05]  /*5d90*/  IMAD.X R4, RZ, RZ, ~R4, P0 ;  /* 0x000000ffff047224 */ /* 0x000fca00000e0e04 */
[----:B------:R-:W-:-:S04]  /*5da0*/  SHF.R.S64 R5, R5, 0x1f, R4 ;  /* 0x0000001f05057819 */ /* 0x000fc80000001004 */
[----:B------:R-:W-:-:S04]  /*5db0*/  IADD3 R107, P0, PT, R5, R107, RZ ;  /* 0x0000006b056b7210 */ /* 0x000fc80007f1e0ff */
[----:B------:R-:W-:-:S09]  /*5dc0*/  LEA.HI.X.SX32 R106, R4, R106, 0x1, P0 ;  /* 0x0000006a046a7211 */ /* 0x000fd200000f0eff */
.L_x_3573:
        /* <DEDUP_REMOVED lines=34> */
[----:B------:R-:W-:Y:S04]  /*5ff0*/  LDSM.16.M88.4 R20, [R124+0x400] ;  /* 0x000400007c14783b */ /* 0x000fe80000000200 */
[----:B------:R-:W2:Y:S04]  /*6000*/  LDSM.16.M88.4 R12, [R100] ;  /* 0x00000000640c783b */ /* 0x000ea80000000200 */
[----:B------:R-:W-:Y:S04]  /*6010*/  LDSM.16.M88.4 R28, [R124] ;  /* 0x000000007c1c783b */ /* 0x000fe80000000200 */
[----:B------:R-:W-:Y:S04]  /*6020*/  LDSM.16.M88.4 R24, [R100+0x1800] ;  /* 0x001800006418783b */ /* 0x000fe80000000200 */
[----:B-1----:R-:W1:Y:S04]  /*6030*/  LDSM.16.M88.4 R4, [R100+0x400] ;  /* 0x000400006404783b */ /* 0x002e680000000200 */
[----:B------:R-:W3:Y:S04]  /*6040*/  LDSM.16.M88.4 R56, [R100+0x800] ;  /* 0x000800006438783b */ /* 0x000ee80000000200 */
[----:B------:R-:W4:Y:S04]  /*6050*/  LDSM.16.M88.4 R48, [R100+0xc00] ;  /* 0x000c00006430783b */ /* 0x000f280000000200 */
[----:B------:R-:W5:Y:S04]  /*6060*/  LDSM.16.M88.4 R88, [R124+0x800] ;  /* 0x000800007c58783b */ /* 0x000f680000000200 */
[----:B------:R-:W5:Y:S04]  /*6070*/  LDSM.16.M88.4 R64, [R124+0xc00] ;  /* 0x000c00007c40783b */ /* 0x000f680000000200 */
[----:B------:R-:W5:Y:S04]  /*6080*/  LDSM.16.M88.4 R120, [R100+0x1c00] ;  /* 0x001c00006478783b */ /* 0x000f680000000200 */
[----:B------:R-:W5:Y:S01]  /*6090*/  LDSM.16.M88.4 R40, [R100+0x1000] ;  /* 0x001000006428783b */ /* 0x000f620000000200 */
[C---:B--2---:R-:W-:Y:S03]  /*60a0*/  HMMA.16816.F32.BF16 R16, R96.reuse, R12, RZ ;  /* 0x0000000c6010723c */ /* 0x044fe600000418ff */
[----:B------:R-:W-:Y:S04]  /*60b0*/  LDSM.16.M88.4 R32, [R100+0x1400] ;  /* 0x001400006420783b */ /* 0x000fe80000000200 */
[----:B------:R-:W0:Y:S01]  /*60c0*/  LDGDEPBAR ;  /* 0x00000000000079af */ /* 0x000e220000000000 */
[C---:B------:R-:W-:Y:S08]  /*60d0*/  HMMA.16816.F32.BF16 R12, R96.reuse, R14, RZ ;  /* 0x0000000e600c723c */ /* 0x040ff000000418ff */
[C---:B-1----:R-:W-:Y:S08]  /*60e0*/  HMMA.16816.F32.BF16 R8, R96.reuse, R4, RZ ;  /* 0x000000046008723c */ /* 0x042ff000000418ff */
[----:B------:R-:W-:Y:S08]  /*60f0*/  HMMA.16816.F32.BF16 R4, R96, R6, RZ ;  /* 0x000000066004723c */ /* 0x000ff000000418ff */
[C---:B------:R-:W-:Y:S08]  /*6100*/  HMMA.16816.F32.BF16 R16, R92.reuse, R28, R16 ;  /* 0x0000001c5c10723c */ /* 0x040ff00000041810 */
[C---:B------:R-:W-:Y:S08]  /*6110*/  HMMA.16816.F32.BF16 R12, R92.reuse, R30, R12 ;  /* 0x0000001e5c0c723c */ /* 0x040ff0000004180c */
[----:B------:R-:W-:Y:S03]  /*6120*/  HMMA.16816.F32.BF16 R4, R92, R22, R4 ;  /* 0x000000165c04723c */ /* 0x000fe60000041804 */
[----:B------:R-:W-:Y:S01]  /*6130*/  FMUL.FTZ R16, R16, UR4 ;  /* 0x0000000410107c20 */ /* 0x000fe20008410000 */
[----:B------:R-:W-:Y:S01]  /*6140*/  FMUL.FTZ R17, R17, UR4 ;  /* 0x0000000411117c20 */ /* 0x000fe20008410000 */
[----:B------:R-:W-:Y:S01]  /*6150*/  FMUL.FTZ R18, R18, UR4 ;  /* 0x0000000412127c20 */ /* 0x000fe20008410000 */
[----:B------:R-:W-:-:S02]  /*6160*/  FMUL.FTZ R19, R19, UR4 ;  /* 0x0000000413137c20 */ /* 0x000fc40008410000 */
[C---:B------:R-:W-:Y:S01]  /*6170*/  HMMA.16816.F32.BF16 R28, R96.reuse, R24, RZ ;  /* 0x00000018601c723c */ /* 0x040fe200000418ff */
[----:B------:R-:W1:Y:S02]  /*6180*/  MUFU.TANH R16, R16 ;  /* 0x0000001000107308 */ /* 0x000e640000002400 */
[----:B------:R-:W-:Y:S01]  /*6190*/  FMUL.FTZ R12, R12, UR4 ;  /* 0x000000040c0c7c20 */ /* 0x000fe20008410000 */
[----:B------:R-:W-:Y:S01]  /*61a0*/  FMUL.FTZ R13, R13, UR4 ;  /* 0x000000040d0d7c20 */ /* 0x000fe20008410000 */
[----:B------:R-:W-:Y:S01]  /*61b0*/  FMUL.FTZ R14, R14, UR4 ;  /* 0x000000040e0e7c20 */ /* 0x000fe20008410000 */
[----:B------:R-:W-:Y:S02]  /*61c0*/  FMUL.FTZ R15, R15, UR4 ;  /* 0x000000040f0f7c20 */ /* 0x000fe40008410000 */
[----:B------:R-:W-:Y:S01]  /*61d0*/  HMMA.16816.F32.BF16 R24, R96, R26, RZ ;  /* 0x0000001a6018723c */ /* 0x000fe200000418ff */
[----:B------:R-:W-:Y:S02]  /*61e0*/  MUFU.TANH R17, R17 ;  /* 0x0000001100117308 */ /* 0x000fe40000002400 */
[----:B------:R-:W-:Y:S01]  /*61f0*/  FMUL.FTZ R4, R4, UR4 ;  /* 0x0000000404047c20 */ /* 0x000fe20008410000 */
[----:B------:R-:W-:Y:S01]  /*6200*/  FMUL.FTZ R5, R5, UR4 ;  /* 0x0000000405057c20 */ /* 0x000fe20008410000 */
[----:B------:R-:W-:Y:S01]  /*6210*/  FMUL.FTZ R6, R6, UR4 ;  /* 0x0000000406067c20 */ /* 0x000fe20008410000 */
[----:B------:R-:W-:-:S02]  /*6220*/  FMUL.FTZ R7, R7, UR4 ;  /* 0x0000000407077c20 */ /* 0x000fc40008410000 */
[C---:B---3--:R-:W-:Y:S01]  /*6230*/  HMMA.16816.F32.BF16 R60, R96.reuse, R56, RZ ;  /* 0x00000038603c723c */ /* 0x048fe200000418ff */
[----:B------:R-:W-:Y:S07]  /*6240*/  MUFU.TANH R140, R4 ;  /* 0x00000004008c7308 */ /* 0x000fee0000002400 */
[C---:B----4-:R-:W-:Y:S01]  /*6250*/  HMMA.16816.F32.BF16 R52, R96.reuse, R48, RZ ;  /* 0x000000306034723c */ /* 0x050fe200000418ff */
[----:B------:R-:W-:Y:S07]  /*6260*/  MUFU.TANH R139, R5 ;  /* 0x00000005008b7308 */ /* 0x000fee0000002400 */
[C---:B------:R-:W-:Y:S01]  /*6270*/  HMMA.16816.F32.BF16 R56, R96.reuse, R58, RZ ;  /* 0x0000003a6038723c */ /* 0x040fe200000418ff */
[----:B------:R-:W-:Y:S07]  /*6280*/  MUFU.TANH R138, R6 ;  /* 0x00000006008a7308 */ /* 0x000fee0000002400 */
[----:B------:R-:W-:Y:S01]  /*6290*/  HMMA.16816.F32.BF16 R48, R96, R50, RZ ;  /* 0x000000326030723c */ /* 0x000fe200000418ff */
[----:B------:R2:W-:Y:S07]  /*62a0*/  MUFU.TANH R135, R7 ;  /* 0x0000000700877308 */ /* 0x0005ee0000002400 */
[C---:B-----5:R-:W-:Y:S01]  /*62b0*/  HMMA.16816.F32.BF16 R60, R92.reuse, R88, R60 ;  /* 0x000000585c3c723c */ /* 0x060fe2000004183c */
[----:B------:R-:W3:Y:S07]  /*62c0*/  MUFU.TANH R18, R18 ;  /* 0x0000001200127308 */ /* 0x000eee0000002400 */
[C---:B------:R-:W-:Y:S01]  /*62d0*/  HMMA.16816.F32.BF16 R56, R92.reuse, R90, R56 ;  /* 0x0000005a5c38723c */ /* 0x040fe20000041838 */
[----:B------:R-:W-:Y:S01]  /*62e0*/  LDSM.16.M88.4 R88, [R124+0x1000] ;  /* 0x001000007c58783b */ /* 0x000fe20000000200 */
[----:B------:R-:W-:Y:S03]  /*62f0*/  MUFU.TANH R19, R19 ;  /* 0x0000001300137308 */ /* 0x000fe60000002400 */
[----:B--2---:R-:W2:Y:S03]  /*6300*/  LDSM.16.M88.4 R4, [R124+0x1800] ;  /* 0x001800007c04783b */ /* 0x004ea60000000200 */
[----:B------:R-:W-:Y:S02]  /*6310*/  HMMA.16816.F32.BF16 R52, R92, R64, R52 ;  /* 0x000000405c34723c */ /* 0x000fe40000041834 */
[----:B------:R-:W4:Y:S01]  /*6320*/  MUFU.TANH R64, R12 ;  /* 0x0000000c00407308 */ /* 0x000f220000002400 */
[----:B------:R-:W-:Y:S01]  /*6330*/  FMUL.FTZ R61, R61, UR4 ;  /* 0x000000043d3d7c20 */ /* 0x000fe20008410000 */
[----:B------:R-:W-:Y:S01]  /*6340*/  FMUL.FTZ R62, R62, UR4 ;  /* 0x000000043e3e7c20 */ /* 0x000fe20008410000 */
[----:B------:R-:W-:Y:S01]  /*6350*/  FMUL.FTZ R63, R63, UR4 ;  /* 0x000000043f3f7c20 */ /* 0x000fe20008410000 */
[----:B------:R-:W-:-:S02]  /*6360*/  FMUL.FTZ R60, R60, UR4 ;  /* 0x000000043c3c7c20 */ /* 0x000fc40008410000 */
[C---:B------:R-:W-:Y:S02]  /*6370*/  HMMA.16816.F32.BF16 R48, R92.reuse, R66, R48 ;  /* 0x000000425c30723c */ /* 0x040fe40000041830 */
[----:B------:R-:W-:Y:S01]  /*6380*/  MUFU.TANH R65, R13 ;  /* 0x0000000d00417308 */ /* 0x000fe20000002400 */
[----:B------:R-:W-:Y:S01]  /*6390*/  FMUL.FTZ R56, R56, UR4 ;  /* 0x0000000438387c20 */ /* 0x000fe20008410000 */
[----:B------:R-:W-:Y:S01]  /*63a0*/  FMUL.FTZ R57, R57, UR4 ;  /* 0x0000000439397c20 */ /* 0x000fe20008410000 */
[----:B------:R-:W-:Y:S01]  /*63b0*/  FMUL.FTZ R58, R58, UR4 ;  /* 0x000000043a3a7c20 */ /* 0x000fe20008410000 */
[----:B------:R-:W-:Y:S02]  /*63c0*/  FMUL.FTZ R59, R59, UR4 ;  /* 0x000000043b3b7c20 */ /* 0x000fe40008410000 */
[----:B------:R-:W-:Y:S02]  /*63d0*/  HMMA.16816.F32.BF16 R8, R92, R20, R8 ;  /* 0x000000145c08723c */ /* 0x000fe40000041808 */
[----:B------:R-:W5:Y:S01]  /*63e0*/  MUFU.TANH R66, R14 ;  /* 0x0000000e00427308 */ /* 0x000f620000002400 */
[----:B------:R-:W-:Y:S01]  /*63f0*/  FMUL.FTZ R55, R55, UR4 ;  /* 0x0000000437377c20 */ /* 0x000fe20008410000 */
[----:B------:R-:W-:Y:S01]  /*6400*/  FMUL.FTZ R52, R52, UR4 ;  /* 0x0000000434347c20 */ /* 0x000fe20008410000 */
[----:B------:R-:W-:-:S03]  /*6410*/  FMUL.FTZ R53, R53, UR4 ;  /* 0x0000000435357c20 */ /* 0x000fc60008410000 */
[C---:B------:R-:W-:Y:S02]  /*6420*/  HMMA.16816.F32.BF16 R20, R96.reuse, R120, RZ ;  /* 0x000000786014723c */ /* 0x040fe400000418ff */
[----:B------:R1:W5:Y:S01]  /*6430*/  MUFU.TANH R67, R15 ;  /* 0x0000000f00437308 */ /* 0x0003620000002400 */
[----:B------:R-:W-:Y:S01]  /*6440*/  FMUL.FTZ R48, R48, UR4 ;  /* 0x0000000430307c20 */ /* 0x000fe20008410000 */
[----:B------:R-:W-:Y:S01]  /*6450*/  FMUL.FTZ R49, R49, UR4 ;  /* 0x0000000431317c20 */ /* 0x000fe20008410000 */
[----:B------:R-:W-:Y:S01]  /*6460*/  FMUL.FTZ R50, R50, UR4 ;  /* 0x0000000432327c20 */ /* 0x000fe20008410000 */
[----:B------:R-:W-:Y:S02]  /*6470*/  FMUL.FTZ R51, R51, UR4 ;  /* 0x0000000433337c20 */ /* 0x000fe40008410000 */
[----:B------:R-:W-:Y:S02]  /*6480*/  HMMA.16816.F32.BF16 R44, R96, R40, RZ ;  /* 0x00000028602c723c */ /* 0x000fe400000418ff */
[----:B------:R-:W-:Y:S01]  /*6490*/  MUFU.TANH R133, R61 ;  /* 0x0000003d00857308 */ /* 0x000fe20000002400 */
[----:B------:R-:W-:Y:S01]  /*64a0*/  FMUL.FTZ R10, R10, UR4 ;  /* 0x000000040a0a7c20 */ /* 0x000fe20008410000 */
[----:B------:R-:W-:Y:S01]  /*64b0*/  FMUL.FTZ R8, R8, UR4 ;  /* 0x0000000408087c20 */ /* 0x000fe20008410000 */
[----:B------:R-:W-:Y:S01]  /*64c0*/  FMUL.FTZ R9, R9, UR4 ;  /* 0x0000000409097c20 */ /* 0x000fe20008410000 */
[----:B------:R-:W-:-:S02]  /*64d0*/  FMUL.FTZ R11, R11, UR4 ;  /* 0x000000040b0b7c20 */ /* 0x000fc40008410000 */
[C---:B--2---:R-:W-:Y:S02]  /*64e0*/  HMMA.16816.F32.BF16 R28, R92.reuse, R4, R28 ;  /* 0x000000045c1c723c */ /* 0x044fe4000004181c */
[----:B------:R2:W-:Y:S01]  /*64f0*/  MUFU.TANH R137, R10 ;  /* 0x0000000a00897308 */ /* 0x0005e20000002400 */
[----:B-1----:R-:W1:Y:S05]  /*6500*/  LDSM.16.M88.4 R12, [R124+0x1400] ;  /* 0x001400007c0c783b */ /* 0x002e6a0000000200 */
[----:B------:R-:W-:Y:S01]  /*6510*/  HMMA.16816.F32.BF16 R24, R92, R6, R24 ;  /* 0x000000065c18723c */ /* 0x000fe20000041818 */
[----:B------:R-:W3:Y:S01]  /*6520*/  LDSM.16.M88.4 R4, [R124+0x1c00] ;  /* 0x001c00007c04783b */ /* 0x000ee20000000200 */
[----:B------:R4:W5:Y:S01]  /*6530*/  MUFU.TANH R142, R8 ;  /* 0x00000008008e7308 */ /* 0x0009620000002400 */
[----:B------:R-:W-:-:S05]  /*6540*/  DEPBAR.LE SB0, 0x0 ;  /* 0x000080000000791a */ /* 0x000fca0000000000 */
[C---:B------:R-:W-:Y:S02]  /*6550*/  HMMA.16816.F32.BF16 R40, R96.reuse, R42, RZ ;  /* 0x0000002a6028723c */ /* 0x040fe400000418ff */
[----:B------:R-:W5:Y:S01]  /*6560*/  MUFU.TANH R141, R9 ;  /* 0x00000009008d7308 */ /* 0x000f620000002400 */
[----:B------:R-:W-:Y:S01]  /*6570*/  FMUL.FTZ R29, R29, UR4 ;  /* 0x000000041d1d7c20 */ /* 0x000fe20008410000 */
[----:B--2---:R-:W-:Y:S02]  /*6580*/  IMAD R10, R3, 0x80, R119 ;  /* 0x00000080030a7824 */ /* 0x004fe400078e0277 */
[----:B------:R-:W-:Y:S01]  /*6590*/  FMUL.FTZ R30, R30, UR4 ;  /* 0x000000041e1e7c20 */ /* 0x000fe20008410000 */
[----:B------:R-:W-:Y:S01]  /*65a0*/  FMUL.FTZ R31, R31, UR4 ;  /* 0x000000041f1f7c20 */ /* 0x000fe20008410000 */
[----:B------:R-:W-:Y:S02]  /*65b0*/  HMMA.16816.F32.BF16 R36, R96, R32, RZ ;  /* 0x000000206024723c */ /* 0x000fe400000418ff */
[----:B------:R-:W-:Y:S01]  /*65c0*/  MUFU.TANH R128, R62 ;  /* 0x0000003e00807308 */ /* 0x000fe20000002400 */
[----:B------:R-:W-:Y:S01]  /*65d0*/  FMUL.FTZ R25, R25, UR4 ;  /* 0x0000000419197c20 */ /* 0x000fe20008410000 */
[----:B----4-:R-:W-:-:S02]  /*65e0*/  VIADD R8, R10, 0xffffff11 ;  /* 0xffffff110a087836 */ /* 0x010fc40000000000 */
[----:B------:R-:W-:Y:S01]  /*65f0*/  FMUL.FTZ R26, R26, UR4 ;  /* 0x000000041a1a7c20 */ /* 0x000fe20008410000 */
[----:B------:R-:W-:Y:S01]  /*6600*/  FMUL.FTZ R24, R24, UR4 ;  /* 0x0000000418187c20 */ /* 0x000fe20008410000 */
[----:B------:R-:W-:Y:S01]  /*6610*/  FMUL.FTZ R27, R27, UR4 ;  /* 0x000000041b1b7c20 */ /* 0x000fe20008410000 */
[----:B------:R-:W-:Y:S01]  /*6620*/  HMMA.16816.F32.BF16 R32, R96, R34, RZ ;  /* 0x000000226020723c */ /* 0x000fe200000418ff */
[----:B------:R-:W2:Y:S07]  /*6630*/  MUFU.TANH R136, R11 ;  /* 0x0000000b00887308 */ /* 0x000eae0000002400 */
[C---:B------:R-:W-:Y:S01]  /*6640*/  HMMA.16816.F32.BF16 R40, R92.reuse, R90, R40 ;  /* 0x0000005a5c28723c */ /* 0x040fe20000041828 */
[----:B------:R4:W-:Y:S07]  /*6650*/  MUFU.TANH R127, R63 ;  /* 0x0000003f007f7308 */ /* 0x0009ee0000002400 */
[C---:B-1----:R-:W-:Y:S01]  /*6660*/  HMMA.16816.F32.BF16 R36, R92.reuse, R12, R36 ;  /* 0x0000000c5c24723c */ /* 0x042fe20000041824 */
[----:B------:R-:W-:Y:S01]  /*6670*/  FMUL.FTZ R12, R54, UR4 ;  /* 0x00000004360c7c20 */ /* 0x000fe20008410000 */
[----:B------:R-:W-:Y:S06]  /*6680*/  MUFU.TANH R132, R56 ;  /* 0x0000003800847308 */ /* 0x000fec0000002400 */
[----:B---3--:R-:W-:Y:S01]  /*6690*/  HMMA.16816.F32.BF16 R20, R92, R4, R20 ;  /* 0x000000045c14723c */ /* 0x008fe20000041814 */
[C---:B------:R-:W-:Y:S01]  /*66a0*/  VIADD R4, R10.reuse, 0xffffff00 ;  /* 0xffffff000a047836 */ /* 0x040fe20000000000 */
[----:B------:R-:W1:Y:S01]  /*66b0*/  MUFU.TANH R134, R60 ;  /* 0x0000003c00867308 */ /* 0x000e620000002400 */
[----:B------:R-:W-:-:S02]  /*66c0*/  VIADD R5, R10, 0xffffff01 ;  /* 0xffffff010a057836 */ /* 0x000fc40000000000 */
[----:B------:R-:W-:Y:S01]  /*66d0*/  FMUL.FTZ R43, R43, UR4 ;  /* 0x000000042b2b7c20 */ /* 0x000fe20008410000 */
[----:B------:R-:W-:Y:S01]  /*66e0*/  FMUL.FTZ R42, R42, UR4 ;  /* 0x000000042a2a7c20 */ /* 0x000fe20008410000 */
[CC--:B------:R-:W-:Y:S01]  /*66f0*/  ISETP.GE.AND P6, PT, R4.reuse, R115.reuse, PT ;  /* 0x000000730400720c */ /* 0x0c0fe20003fc6270 */
[----:B------:R-:W-:Y:S01]  /*6700*/  FMUL.FTZ R41, R41, UR4 ;  /* 0x0000000429297c20 */ /* 0x000fe20008410000 */
[-C--:B------:R-:W-:Y:S01]  /*6710*/  ISETP.GE.AND P5, PT, R4, R114.reuse, PT ;  /* 0x000000720400720c */ /* 0x080fe20003fa6270 */
[----:B------:R-:W-:Y:S01]  /*6720*/  VIADD R4, R10, 0xffffff08 ;  /* 0xffffff080a047836 */ /* 0x000fe20000000000 */
[----:B------:R-:W-:Y:S01]  /*6730*/  FSEL R16, R16, -INF , !P6 ;  /* 0xff80000010107808 */ /* 0x000fe20007000000 */
[C---:B------:R-:W-:Y:S01]  /*6740*/  HMMA.16816.F32.BF16 R32, R92.reuse, R14, R32 ;  /* 0x0000000e5c20723c */ /* 0x040fe20000041820 */
[-C--:B------:R-:W-:Y:S01]  /*6750*/  ISETP.GE.AND P3, PT, R5, R115.reuse, PT ;  /* 0x000000730500720c */ /* 0x080fe20003f66270 */
[----:B------:R-:W-:Y:S01]  /*6760*/  VIADD R15, R10, 0xffffff18 ;  /* 0xffffff180a0f7836 */ /* 0x000fe20000000000 */
[-C--:B------:R-:W-:Y:S01]  /*6770*/  ISETP.GE.AND P1, PT, R4, R115.reuse, PT ;  /* 0x000000730400720c */ /* 0x080fe20003f26270 */
[----:B------:R-:W-:Y:S01]  /*6780*/  FMUL.FTZ R14, R40, UR4 ;  /* 0x00000004280e7c20 */ /* 0x000fe20008410000 */
[-C--:B------:R-:W-:Y:S01]  /*6790*/  ISETP.GE.AND P6, PT, R4, R114.reuse, PT ;  /* 0x000000720400720c */ /* 0x080fe20003fc6270 */
[----:B------:R-:W-:Y:S01]  /*67a0*/  VIADD R4, R10, 0xffffff09 ;  /* 0xffffff090a047836 */ /* 0x000fe20000000000 */
[----:B------:R-:W-:Y:S01]  /*67b0*/  FSEL R18, R18, -INF , !P5 ;  /* 0xff80000012127808 */ /* 0x000fe20006800000 */
[----:B------:R-:W-:Y:S01]  /*67c0*/  FMUL.FTZ R40, R36, UR4 ;  /* 0x0000000424287c20 */ /* 0x000fe20008410000 */
[----:B------:R-:W-:Y:S01]  /*67d0*/  FSEL R17, R17, -INF , !P3 ;  /* 0xff80000011117808 */ /* 0x000fe20005800000 */
[----:B------:R-:W-:Y:S01]  /*67e0*/  VIADD R36, R10, 0xffffff19 ;  /* 0xffffff190a247836 */ /* 0x000fe20000000000 */
[CC--:B------:R-:W-:Y:S01]  /*67f0*/  ISETP.GE.AND P5, PT, R4.reuse, R115.reuse, PT ;  /* 0x000000730400720c */ /* 0x0c0fe20003fa6270 */
[----:B------:R-:W-:Y:S01]  /*6800*/  HMMA.16816.F32.BF16 R44, R92, R88, R44 ;  /* 0x000000585c2c723c */ /* 0x000fe2000004182c */
[-C--:B------:R-:W-:Y:S01]  /*6810*/  ISETP.GE.AND P3, PT, R4, R114.reuse, PT ;  /* 0x000000720400720c */ /* 0x080fe20003f66270 */
[----:B------:R-:W-:Y:S01]  /*6820*/  VIADD R4, R10, 0xffffff10 ;  /* 0xffffff100a047836 */ /* 0x000fe20000000000 */
[-C--:B------:R-:W-:Y:S01]  /*6830*/  ISETP.GE.AND P2, PT, R5, R114.reuse, PT ;  /* 0x000000720500720c */ /* 0x080fe20003f46270 */
[----:B------:R3:W1:Y:S01]  /*6840*/  MUFU.TANH R131, R57 ;  /* 0x0000003900837308 */ /* 0x0006620000002400 */
[----:B------:R-:W-:Y:S01]  /*6850*/  FSEL R5, R64, -INF , !P1 ;  /* 0xff80000040057808 */ /* 0x000fe20004800000 */
[----:B------:R-:W-:Y:S01]  /*6860*/  FMUL.FTZ R39, R39, UR4 ;  /* 0x0000000427277c20 */ /* 0x000fe20008410000 */
[----:B------:R-:W-:Y:S01]  /*6870*/  FSEL R19, R19, -INF , !P2 ;  /* 0xff80000013137808 */ /* 0x000fe20005000000 */
[----:B----4-:R-:W-:Y:S01]  /*6880*/  FMUL.FTZ R63, R32, UR4 ;  /* 0x00000004203f7c20 */ /* 0x010fe20008410000 */
[-C--:B------:R-:W-:Y:S01]  /*6890*/  ISETP.GE.AND P2, PT, R4, R115.reuse, PT ;  /* 0x000000730400720c */ /* 0x080fe20003f46270 */
[----:B------:R-:W-:Y:S01]  /*68a0*/  VIADD R32, R10, 0xffffff29 ;  /* 0xffffff290a207836 */ /* 0x000fe20000000000 */
[-C--:B------:R-:W-:Y:S01]  /*68b0*/  ISETP.GE.AND P1, PT, R4, R114.reuse, PT ;  /* 0x000000720400720c */ /* 0x080fe20003f26270 */
[----:B------:R-:W-:Y:S01]  /*68c0*/  MUFU.TANH R130, R58 ;  /* 0x0000003a00827308 */ /* 0x000fe20000002400 */
[----:B-----5:R-:W-:Y:S01]  /*68d0*/  FSEL R9, R66, -INF , !P6 ;  /* 0xff80000042097808 */ /* 0x020fe20007000000 */
[----:B------:R-:W-:Y:S01]  /*68e0*/  HMMA.16816.F32.BF16 R96, R96, R122, RZ ;  /* 0x0000007a6060723c */ /* 0x000fe200000418ff */
[----:B------:R-:W-:Y:S01]  /*68f0*/  FSEL R4, R65, -INF , !P5 ;  /* 0xff80000041047808 */ /* 0x000fe20006800000 */
[----:B------:R-:W-:Y:S01]  /*6900*/  FMUL.FTZ R33, R33, UR4 ;  /* 0x0000000421217c20 */ /* 0x000fe20008410000 */
[-C--:B------:R-:W-:Y:S01]  /*6910*/  ISETP.GE.AND P6, PT, R8, R115.reuse, PT ;  /* 0x000000730800720c */ /* 0x080fe20003fc6270 */
[----:B------:R-:W-:Y:S01]  /*6920*/  FMUL.FTZ R34, R34, UR4 ;  /* 0x0000000422227c20 */ /* 0x000fe20008410000 */
[-C--:B------:R-:W-:Y:S01]  /*6930*/  ISETP.GE.AND P5, PT, R8, R114.reuse, PT ;  /* 0x000000720800720c */ /* 0x080fe20003fa6270 */
[----:B------:R-:W4:Y:S01]  /*6940*/  MUFU.TANH R129, R59 ;  /* 0x0000003b00817308 */ /* 0x000f220000002400 */
[----:B------:R-:W-:Y:S01]  /*6950*/  FSEL R8, R67, -INF , !P3 ;  /* 0xff80000043087808 */ /* 0x000fe20005800000 */
[----:B------:R-:W-:Y:S01]  /*6960*/  FMUL.FTZ R11, R45, UR4 ;  /* 0x000000042d0b7c20 */ /* 0x000fe20008410000 */
[----:B------:R-:W-:Y:S01]  /*6970*/  FSEL R142, R142, -INF , !P2 ;  /* 0xff8000008e8e7808 */ /* 0x000fe20005000000 */
[----:B------:R-:W-:Y:S01]  /*6980*/  FMUL.FTZ R44, R44, UR4 ;  /* 0x000000042c2c7c20 */ /* 0x000fe20008410000 */
[-C--:B------:R-:W-:Y:S01]  /*6990*/  ISETP.GE.AND P3, PT, R15, R115.reuse, PT ;  /* 0x000000730f00720c */ /* 0x080fe20003f66270 */
[----:B------:R-:W-:Y:S01]  /*69a0*/  FMUL.FTZ R13, R47, UR4 ;  /* 0x000000042f0d7c20 */ /* 0x000fe20008410000 */
[-C--:B------:R-:W-:Y:S01]  /*69b0*/  ISETP.GE.AND P2, PT, R15, R114.reuse, PT ;  /* 0x000000720f00720c */ /* 0x080fe20003f46270 */
[----:B------:R-:W5:Y:S01]  /*69c0*/  MUFU.TANH R12, R12 ;  /* 0x0000000c000c7308 */ /* 0x000f620000002400 */
[----:B------:R-:W-:Y:S01]  /*69d0*/  FSEL R137, R137, -INF , !P1 ;  /* 0xff80000089897808 */ /* 0x000fe20004800000 */
[----:B------:R-:W-:Y:S01]  /*69e0*/  FMUL.FTZ R46, R46, UR4 ;  /* 0x000000042e2e7c20 */ /* 0x000fe20008410000 */
[----:B------:R-:W-:Y:S01]  /*69f0*/  FSEL R141, R141, -INF , !P6 ;  /* 0xff8000008d8d7808 */ /* 0x000fe20007000000 */
[----:B---3--:R-:W-:Y:S01]  /*6a00*/  FMUL.FTZ R57, R28, UR4 ;  /* 0x000000041c397c20 */ /* 0x008fe20008410000 */
[----:B------:R-:W-:Y:S01]  /*6a10*/  ISETP.GE.AND P1, PT, R36, R115, PT ;  /* 0x000000732400720c */ /* 0x000fe20003f26270 */
[----:B------:R-:W-:Y:S01]  /*6a20*/  VIADD R28, R10, 0xffffff39 ;  /* 0xffffff390a1c7836 */ /* 0x000fe20000000000 */
[----:B------:R-:W-:Y:S01]  /*6a30*/  ISETP.GE.AND P6, PT, R36, R114, PT ;  /* 0x000000722400720c */ /* 0x000fe20003fc6270 */
[----:B------:R3:W-:Y:S01]  /*6a40*/  MUFU.TANH R15, R40 ;  /* 0x00000028000f7308 */ /* 0x0007e20000002400 */
[----:B------:R-:W-:Y:S01]  /*6a50*/  FSEL R140, R140, -INF , !P3 ;  /* 0xff8000008c8c7808 */ /* 0x000fe20005800000 */
[----:B------:R-:W-:Y:S01]  /*6a60*/  HMMA.16816.F32.BF16 R96, R92, R6, R96 ;  /* 0x000000065c60723c */ /* 0x000fe20000041860 */
[----:B------:R-:W-:Y:S01]  /*6a70*/  FSEL R138, R138, -INF , !P2 ;  /* 0xff8000008a8a7808 */ /* 0x000fe20005000000 */
[----:B------:R-:W-:Y:S01]  /*6a80*/  FMUL.FTZ R23, R23, UR4 ;  /* 0x0000000417177c20 */ /* 0x000fe20008410000 */
[----:B------:R-:W-:Y:S01]  /*6a90*/  FSEL R139, R139, -INF , !P1 ;  /* 0xff8000008b8b7808 */ /* 0x000fe20004800000 */
[----:B------:R-:W-:Y:S01]  /*6aa0*/  VIADD R6, R10, 0xffffff61 ;  /* 0xffffff610a067836 */ /* 0x000fe20000000000 */
[----:B------:R-:W-:Y:S01]  /*6ab0*/  FSEL R135, R135, -INF , !P6 ;  /* 0xff80000087877808 */ /* 0x000fe20007000000 */
[----:B------:R-:W5:Y:S01]  /*6ac0*/  MUFU.TANH R120, R55 ;  /* 0x0000003700787308 */ /* 0x000f620000002400 */
[----:B--2---:R-:W-:Y:S01]  /*6ad0*/  FSEL R136, R136, -INF , !P5 ;  /* 0xff80000088887808 */ /* 0x004fe20006800000 */
[----:B------:R-:W-:Y:S01]  /*6ae0*/  FMUL.FTZ R20, R20, UR4 ;  /* 0x0000000414147c20 */ /* 0x000fe20008410000 */
[----:B------:R-:W-:Y:S01]  /*6af0*/  FMUL.FTZ R21, R21, UR4 ;  /* 0x0000000415157c20 */ /* 0x000fe20008410000 */
[----:B------:R-:W-:Y:S01]  /*6b00*/  FMUL.FTZ R22, R22, UR4 ;  /* 0x0000000416167c20 */ /* 0x000fe20008410000 */
[----:B------:R-:W-:-:S03]  /*6b10*/  VIADD R7, R10, 0xffffff68 ;  /* 0xffffff680a077836 */ /* 0x000fc60000000000 */
[----:B------:R2:W-:Y:S01]  /*6b20*/  MUFU.TANH R121, R48 ;  /* 0x0000003000797308 */ /* 0x0005e20000002400 */
[----:B---3--:R-:W-:Y:S01]  /*6b30*/  FMUL.FTZ R40, R37, UR4 ;  /* 0x0000000425287c20 */ /* 0x008fe20008410000 */
[----:B------:R-:W-:-:S03]  /*6b40*/  VIADD R37, R10, 0xffffff20 ;  /* 0xffffff200a257836 */ /* 0x000fc60000000000 */
[----:B------:R-:W-:Y:S01]  /*6b50*/  FMUL.FTZ R47, R97, UR4 ;  /* 0x00000004612f7c20 */ /* 0x000fe20008410000 */
[----:B------:R-:W-:Y:S02]  /*6b60*/  FMUL.FTZ R45, R98, UR4 ;  /* 0x00000004622d7c20 */ /* 0x000fe40008410000 */
[----:B------:R3:W-:Y:S01]  /*6b70*/  MUFU.TANH R36, R40 ;  /* 0x0000002800247308 */ /* 0x0007e20000002400 */
[C---:B------:R-:W-:Y:S02]  /*6b80*/  ISETP.GE.AND P3, PT, R37.reuse, R114, PT ;  /* 0x000000722500720c */ /* 0x040fe40003f66270 */
[-C--:B------:R-:W-:Y:S02]  /*6b90*/  ISETP.GE.AND P5, PT, R37, R115.reuse, PT ;  /* 0x000000732500720c */ /* 0x080fe40003fa6270 */
[----:B------:R-:W-:Y:S02]  /*6ba0*/  FSEL R128, R128, -INF , !P3 ;  /* 0xff80000080807808 */ /* 0x000fe40005800000 */
[----:B------:R-:W-:Y:S01]  /*6bb0*/  ISETP.GE.AND P3, PT, R32, R115, PT ;  /* 0x000000732000720c */ /* 0x000fe20003f66270 */
[----:B------:R-:W5:Y:S01]  /*6bc0*/  MUFU.TANH R126, R52 ;  /* 0x00000034007e7308 */ /* 0x000f620000002400 */
[----:B-1----:R-:W-:Y:S01]  /*6bd0*/  FSEL R134, R134, -INF , !P5 ;  /* 0xff80000086867808 */ /* 0x002fe20006800000 */
[----:B--2---:R-:W-:Y:S01]  /*6be0*/  FMUL.FTZ R48, R96, UR4 ;  /* 0x0000000460307c20 */ /* 0x004fe20008410000 */
[----:B------:R-:W-:-:S05]  /*6bf0*/  FSEL R131, R131, -INF , !P3 ;  /* 0xff80000083837808 */ /* 0x000fca0005800000 */
[----:B------:R-:W-:Y:S01]  /*6c00*/  MUFU.TANH R124, R49 ;  /* 0x00000031007c7308 */ /* 0x000fe20000002400 */
[----:B---3--:R-:W-:Y:S01]  /*6c10*/  FMUL.FTZ R40, R38, UR4 ;  /* 0x0000000426287c20 */ /* 0x008fe20008410000 */
[----:B------:R-:W-:-:S05]  /*6c20*/  VIADD R38, R10, 0xffffff21 ;  /* 0xffffff210a267836 */ /* 0x000fca0000000000 */
[CC--:B------:R-:W-:Y:S01]  /*6c30*/  ISETP.GE.AND P2, PT, R38.reuse, R115.reuse, PT ;  /* 0x000000732600720c */ /* 0x0c0fe20003f46270 */
[----:B------:R-:W1:Y:S01]  /*6c40*/  MUFU.TANH R123, R50 ;  /* 0x00000032007b7308 */ /* 0x000e620000002400 */
[-C--:B------:R-:W-:Y:S01]  /*6c50*/  ISETP.GE.AND P1, PT, R38, R114.reuse, PT ;  /* 0x000000722600720c */ /* 0x080fe20003f26270 */
[----:B------:R-:W-:Y:S01]  /*6c60*/  VIADD R38, R10, 0xffffff28 ;  /* 0xffffff280a267836 */ /* 0x000fe20000000000 */
[----:B------:R-:W-:Y:S02]  /*6c70*/  FSEL R133, R133, -INF , !P2 ;  /* 0xff80000085857808 */ /* 0x000fe40005000000 */
[----:B------:R-:W-:Y:S01]  /*6c80*/  ISETP.GE.AND P2, PT, R32, R114, PT ;  /* 0x000000722000720c */ /* 0x000fe20003f46270 */
[----:B------:R-:W-:Y:S01]  /*6c90*/  VIADD R32, R10, 0xffffff30 ;  /* 0xffffff300a207836 */ /* 0x000fe20000000000 */
[----:B------:R-:W-:Y:S01]  /*6ca0*/  ISETP.GE.AND P6, PT, R38, R115, PT ;  /* 0x000000732600720c */ /* 0x000fe20003fc6270 */
[----:B------:R-:W2:Y:S01]  /*6cb0*/  MUFU.TANH R125, R53 ;  /* 0x00000035007d7308 */ /* 0x000ea20000002400 */
[----:B------:R-:W-:-:S02]  /*6cc0*/  FSEL R127, R127, -INF , !P1 ;  /* 0xff8000007f7f7808 */ /* 0x000fc40004800000 */
[----:B------:R-:W-:Y:S02]  /*6cd0*/  FSEL R132, R132, -INF , !P6 ;  /* 0xff80000084847808 */ /* 0x000fe40007000000 */
[C---:B------:R-:W-:Y:S02]  /*6ce0*/  ISETP.GE.AND P1, PT, R32.reuse, R115, PT ;  /* 0x000000732000720c */ /* 0x040fe40003f26270 */
[-C--:B------:R-:W-:Y:S01]  /*6cf0*/  ISETP.GE.AND P6, PT, R32, R114.reuse, PT ;  /* 0x000000722000720c */ /* 0x080fe20003fc6270 */
[----:B------:R-:W-:Y:S01]  /*6d00*/  VIADD R32, R10, 0xffffff31 ;  /* 0xffffff310a207836 */ /* 0x000fe20000000000 */
[----:B------:R-:W-:Y:S01]  /*6d10*/  ISETP.GE.AND P5, PT, R38, R114, PT ;  /* 0x000000722600720c */ /* 0x000fe20003fa6270 */
[----:B------:R-:W-:Y:S01]  /*6d20*/  MUFU.TANH R122, R51 ;  /* 0x00000033007a7308 */ /* 0x000fe20000002400 */
[----:B----4-:R-:W-:Y:S02]  /*6d30*/  FSEL R129, R129, -INF , !P2 ;  /* 0xff80000081817808 */ /* 0x010fe40005000000 */
[----:B------:R-:W-:-:S02]  /*6d40*/  FSEL R130, R130, -INF , !P5 ;  /* 0xff80000082827808 */ /* 0x000fc40006800000 */
[CC--:B------:R-:W-:Y:S02]  /*6d50*/  ISETP.GE.AND P5, PT, R32.reuse, R115.reuse, PT ;  /* 0x000000732000720c */ /* 0x0c0fe40003fa6270 */
[----:B------:R-:W-:Y:S01]  /*6d60*/  ISETP.GE.AND P3, PT, R32, R114, PT ;  /* 0x000000722000720c */ /* 0x000fe20003f66270 */
[----:B------:R-:W-:Y:S01]  /*6d70*/  VIADD R32, R10, 0xffffff38 ;  /* 0xffffff380a207836 */ /* 0x000fe20000000000 */
[----:B------:R3:W4:Y:S01]  /*6d80*/  MUFU.TANH R91, R44 ;  /* 0x0000002c005b7308 */ /* 0x0007220000002400 */
[----:B-----5:R-:W-:Y:S01]  /*6d90*/  FSEL R119, R12, -INF , !P6 ;  /* 0xff8000000c777808 */ /* 0x020fe20007000000 */
[----:B------:R-:W-:Y:S01]  /*6da0*/  VIADD R12, R10, 0xffffff40 ;  /* 0xffffff400a0c7836 */ /* 0x000fe20000000000 */
[----:B------:R-:W-:Y:S02]  /*6db0*/  FSEL R120, R120, -INF , !P3 ;  /* 0xff80000078787808 */ /* 0x000fe40005800000 */
[----:B------:R-:W-:Y:S02]  /*6dc0*/  ISETP.GE.AND P2, PT, R32, R115, PT ;  /* 0x000000732000720c */ /* 0x000fe40003f46270 */
[----:B------:R-:W-:Y:S01]  /*6dd0*/  FSEL R126, R126, -INF , !P1 ;  /* 0xff8000007e7e7808 */ /* 0x000fe20004800000 */
[----:B------:R-:W5:Y:S01]  /*6de0*/  MUFU.TANH R11, R11 ;  /* 0x0000000b000b7308 */ /* 0x000f620000002400 */
[----:B------:R-:W-:-:S02]  /*6df0*/  FSEL R121, R121, -INF , !P2 ;  /* 0xff80000079797808 */ /* 0x000fc40005000000 */
[CC--:B------:R-:W-:Y:S02]  /*6e00*/  ISETP.GE.AND P3, PT, R12.reuse, R115.reuse, PT ;  /* 0x000000730c00720c */ /* 0x0c0fe40003f66270 */
[-C--:B------:R-:W-:Y:S01]  /*6e10*/  ISETP.GE.AND P2, PT, R12, R114.reuse, PT ;  /* 0x000000720c00720c */ /* 0x080fe20003f46270 */
[----:B------:R-:W-:Y:S01]  /*6e20*/  VIADD R12, R10, 0xffffff41 ;  /* 0xffffff410a0c7836 */ /* 0x000fe20000000000 */
[----:B------:R-:W-:Y:S01]  /*6e30*/  ISETP.GE.AND P1, PT, R32, R114, PT ;  /* 0x000000722000720c */ /* 0x000fe20003f26270 */
[----:B------:R-:W5:Y:S01]  /*6e40*/  MUFU.TANH R62, R46 ;  /* 0x0000002e003e7308 */ /* 0x000f620000002400 */
[----:B------:R-:W-:Y:S01]  /*6e50*/  ISETP.GE.AND P6, PT, R28, R115, PT ;  /* 0x000000731c00720c */ /* 0x000fe20003fc6270 */
[----:B---3--:R-:W-:Y:S01]  /*6e60*/  FMUL.FTZ R44, R99, UR4 ;  /* 0x00000004632c7c20 */ /* 0x008fe20008410000 */
[----:B-1----:R-:W-:Y:S02]  /*6e70*/  FSEL R123, R123, -INF , !P1 ;  /* 0xff8000007b7b7808 */ /* 0x002fe40004800000 */
[----:B------:R-:W-:-:S02]  /*6e80*/  FSEL R124, R124, -INF , !P6 ;  /* 0xff8000007c7c7808 */ /* 0x000fc40007000000 */
[----:B--2---:R-:W-:Y:S01]  /*6e90*/  FSEL R125, R125, -INF , !P5 ;  /* 0xff8000007d7d7808 */ /* 0x004fe20006800000 */
[----:B------:R-:W1:Y:S01]  /*6ea0*/  MUFU.TANH R13, R13 ;  /* 0x0000000d000d7308 */ /* 0x000e620000002400 */
[C---:B------:R-:W-:Y:S02]  /*6eb0*/  ISETP.GE.AND P1, PT, R12.reuse, R115, PT ;  /* 0x000000730c00720c */ /* 0x040fe40003f26270 */
[-C--:B------:R-:W-:Y:S01]  /*6ec0*/  ISETP.GE.AND P6, PT, R12, R114.reuse, PT ;  /* 0x000000720c00720c */ /* 0x080fe20003fc6270 */
[----:B------:R-:W-:Y:S01]  /*6ed0*/  VIADD R12, R10, 0xffffff48 ;  /* 0xffffff480a0c7836 */ /* 0x000fe20000000000 */
[----:B------:R-:W-:Y:S02]  /*6ee0*/  ISETP.GE.AND P5, PT, R28, R114, PT ;  /* 0x000000721c00720c */ /* 0x000fe40003fa6270 */
[----:B----4-:R-:W-:Y:S01]  /*6ef0*/  FSEL R91, R91, -INF , !P3 ;  /* 0xff8000005b5b7808 */ /* 0x010fe20005800000 */
[----:B------:R-:W2:Y:S01]  /*6f00*/  MUFU.TANH R88, R43 ;  /* 0x0000002b00587308 */ /* 0x000ea20000002400 */
[----:B------:R-:W-:-:S02]  /*6f10*/  FSEL R122, R122, -INF , !P5 ;  /* 0xff8000007a7a7808 */ /* 0x000fc40006800000 */
[CC--:B------:R-:W-:Y:S02]  /*6f20*/  ISETP.GE.AND P5, PT, R12.reuse, R115.reuse, PT ;  /* 0x000000730c00720c */ /* 0x0c0fe40003fa6270 */
[----:B------:R-:W-:Y:S01]  /*6f30*/  ISETP.GE.AND P3, PT, R12, R114, PT ;  /* 0x000000720c00720c */ /* 0x000fe20003f66270 */
[C---:B------:R-:W-:Y:S01]  /*6f40*/  VIADD R12, R10.reuse, 0xffffff49 ;  /* 0xffffff490a0c7836 */ /* 0x040fe20000000000 */
[----:B-----5:R-:W-:Y:S01]  /*6f50*/  FSEL R65, R11, -INF , !P1 ;  /* 0xff8000000b417808 */ /* 0x020fe20004800000 */
[----:B------:R-:W3:Y:S01]  /*6f60*/  MUFU.TANH R14, R14 ;  /* 0x0000000e000e7308 */ /* 0x000ee20000002400 */
[----:B------:R-:W-:Y:S01]  /*6f70*/  VIADD R11, R10, 0xffffff50 ;  /* 0xffffff500a0b7836 */ /* 0x000fe20000000000 */
[----:B------:R-:W-:Y:S02]  /*6f80*/  FSEL R62, R62, -INF , !P2 ;  /* 0xff8000003e3e7808 */ /* 0x000fe40005000000 */
[----:B-1----:R-:W-:Y:S01]  /*6f90*/  FSEL R64, R13, -INF , !P6 ;  /* 0xff8000000d407808 */ /* 0x002fe20007000000 */
[----:B------:R-:W-:Y:S01]  /*6fa0*/  VIADD R13, R10, 0xffffff58 ;  /* 0xffffff580a0d7836 */ /* 0x000fe20000000000 */
[----:B------:R-:W-:-:S02]  /*6fb0*/  ISETP.GE.AND P2, PT, R12, R115, PT ;  /* 0x000000730c00720c */ /* 0x000fc40003f46270 */
[----:B------:R-:W1:Y:S01]  /*6fc0*/  MUFU.TANH R89, R42 ;  /* 0x0000002a00597308 */ /* 0x000e620000002400 */
[-C--:B------:R-:W-:Y:S01]  /*6fd0*/  ISETP.GE.AND P1, PT, R12, R114.reuse, PT ;  /* 0x000000720c00720c */ /* 0x080fe20003f26270 */
[----:B------:R-:W-:Y:S01]  /*6fe0*/  VIADD R12, R10, 0xffffff51 ;  /* 0xffffff510a0c7836 */ /* 0x000fe20000000000 */
[-C--:B------:R-:W-:Y:S02]  /*6ff0*/  ISETP.GE.AND P6, PT, R11, R115.reuse, PT ;  /* 0x000000730b00720c */ /* 0x080fe40003fc6270 */
[----:B--2---:R-:W-:Y:S02]  /*7000*/  FSEL R88, R88, -INF , !P1 ;  /* 0xff80000058587808 */ /* 0x004fe40004800000 */
[----:B------:R-:W-:Y:S01]  /*7010*/  ISETP.GE.AND P1, PT, R13, R115, PT ;  /* 0x000000730d00720c */ /* 0x000fe20003f26270 */
[----:B------:R-:W2:Y:S01]  /*7020*/  MUFU.TANH R37, R40 ;  /* 0x0000002800257308 */ /* 0x000ea20000002400 */
[----:B---3--:R-:W-:Y:S02]  /*7030*/  FSEL R67, R14, -INF , !P5 ;  /* 0xff8000000e437808 */ /* 0x008fe40006800000 */
[----:B------:R-:W-:-:S05]  /*7040*/  ISETP.GE.AND P5, PT, R11, R114, PT ;  /* 0x000000720b00720c */ /* 0x000fca0003fa6270 */
[----:B------:R3:W-:Y:S01]  /*7050*/  MUFU.TANH R60, R33 ;  /* 0x00000021003c7308 */ /* 0x0007e20000002400 */
[----:B-1----:R-:W-:Y:S02]  /*7060*/  FSEL R89, R89, -INF , !P3 ;  /* 0xff80000059597808 */ /* 0x002fe40005800000 */
[----:B------:R-:W-:-:S05]  /*7070*/  ISETP.GE.AND P3, PT, R12, R115, PT ;  /* 0x000000730c00720c */ /* 0x000fca0003f66270 */
[----:B------:R1:W4:Y:S01]  /*7080*/  MUFU.TANH R59, R34 ;  /* 0x00000022003b7308 */ /* 0x0003220000002400 */
[----:B--2---:R-:W-:-:S07]  /*7090*/  FSEL R32, R37, -INF , !P5 ;  /* 0xff80000025207808 */ /* 0x004fce0006800000 */
[----:B------:R-:W2:Y:S01]  /*70a0*/  MUFU.TANH R63, R63 ;  /* 0x0000003f003f7308 */ /* 0x000ea20000002400 */
[----:B---3--:R-:W-:Y:S02]  /*70b0*/  FSEL R33, R15, -INF , !P6 ;  /* 0xff8000000f217808 */ /* 0x008fe40007000000 */
[----:B------:R-:W-:Y:S01]  /*70c0*/  ISETP.GE.AND P6, PT, R13, R114, PT ;  /* 0x000000720d00720c */ /* 0x000fe20003fc6270 */
[----:B------:R-:W-:-:S04]  /*70d0*/  VIADD R13, R10, 0xffffff59 ;  /* 0xffffff590a0d7836 */ /* 0x000fc80000000000 */
[----:B------:R-:W-:Y:S01]  /*70e0*/  MUFU.TANH R58, R39 ;  /* 0x00000027003a7308 */ /* 0x000fe20000002400 */
[----:B-1----:R-:W-:Y:S01]  /*70f0*/  FMUL.FTZ R34, R35, UR4 ;  /* 0x0000000423227c20 */ /* 0x002fe20008410000 */
[----:B------:R-:W-:Y:S02]  /*7100*/  FSEL R35, R36, -INF , !P3 ;  /* 0xff80000024237808 */ /* 0x000fe40005800000 */
[C---:B------:R-:W-:Y:S02]  /*7110*/  ISETP.GE.AND P5, PT, R13.reuse, R115, PT ;  /* 0x000000730d00720c */ /* 0x040fe40003fa6270 */
[----:B------:R-:W-:Y:S02]  /*7120*/  ISETP.GE.AND P3, PT, R13, R114, PT ;  /* 0x000000720d00720c */ /* 0x000fe40003f66270 */
[----:B------:R-:W1:Y:S01]  /*7130*/  MUFU.TANH R90, R41 ;  /* 0x00000029005a7308 */ /* 0x000e620000002400 */
[----:B------:R-:W-:Y:S01]  /*7140*/  VIADD R13, R10, 0xffffff60 ;  /* 0xffffff600a0d7836 */ /* 0x000fe20000000000 */
[----:B----4-:R-:W-:-:S02]  /*7150*/  FSEL R59, R59, -INF , !P6 ;  /* 0xff8000003b3b7808 */ /* 0x010fc40007000000 */
[----:B------:R-:W-:Y:S02]  /*7160*/  FSEL R60, R60, -INF , !P5 ;  /* 0xff8000003c3c7808 */ /* 0x000fe40006800000 */
[----:B--2---:R-:W-:Y:S02]  /*7170*/  FSEL R63, R63, -INF , !P1 ;  /* 0xff8000003f3f7808 */ /* 0x004fe40004800000 */
[----:B------:R-:W2:Y:S01]  /*7180*/  MUFU.TANH R55, R29 ;  /* 0x0000001d00377308 */ /* 0x000ea20000002400 */
[C---:B------:R-:W-:Y:S02]  /*7190*/  ISETP.GE.AND P6, PT, R6.reuse, R115, PT ;  /* 0x000000730600720c */ /* 0x040fe40003fc6270 */
[-C--:B------:R-:W-:Y:S01]  /*71a0*/  ISETP.GE.AND P5, PT, R6, R114.reuse, PT ;  /* 0x000000720600720c */ /* 0x080fe20003fa6270 */
[----:B------:R-:W-:Y:S01]  /*71b0*/  VIADD R6, R10, 0xffffff69 ;  /* 0xffffff690a067836 */ /* 0x000fe20000000000 */
[----:B------:R-:W-:-:S03]  /*71c0*/  ISETP.GE.AND P1, PT, R13, R114, PT ;  /* 0x000000720d00720c */ /* 0x000fc60003f26270 */
[----:B------:R-:W3:Y:S01]  /*71d0*/  MUFU.TANH R39, R30 ;  /* 0x0000001e00277308 */ /* 0x000ee20000002400 */
[----:B-1----:R-:W-:Y:S01]  /*71e0*/  FSEL R90, R90, -INF , !P2 ;  /* 0xff8000005a5a7808 */ /* 0x002fe20005000000 */
[----:B------:R-:W-:Y:S01]  /*71f0*/  VIADD R41, R3, 0xfffffffe ;  /* 0xfffffffe03297836 */ /* 0x000fe20000000000 */
[----:B------:R-:W-:-:S05]  /*7200*/  ISETP.GE.AND P2, PT, R12, R114, PT ;  /* 0x000000720c00720c */ /* 0x000fca0003f46270 */
[----:B------:R-:W1:Y:S01]  /*7210*/  MUFU.TANH R53, R25 ;  /* 0x0000001900357308 */ /* 0x000e620000002400 */
[----:B------:R-:W-:Y:S02]  /*7220*/  FSEL R58, R58, -INF , !P2 ;  /* 0xff8000003a3a7808 */ /* 0x000fe40005000000 */
[----:B--2---:R-:W-:Y:S02]  /*7230*/  FSEL R55, R55, -INF , !P6 ;  /* 0xff80000037377808 */ /* 0x004fe40007000000 */
[C---:B------:R-:W-:Y:S02]  /*7240*/  ISETP.GE.AND P6, PT, R6.reuse, R114, PT ;  /* 0x000000720600720c */ /* 0x040fe40003fc6270 */
[-C--:B------:R-:W-:Y:S01]  /*7250*/  ISETP.GE.AND P2, PT, R13, R115.reuse, PT ;  /* 0x000000730d00720c */ /* 0x080fe20003f46270 */
[----:B------:R-:W2:Y:S01]  /*7260*/  MUFU.TANH R57, R57 ;  /* 0x0000003900397308 */ /* 0x000ea20000002400 */
[----:B---3--:R-:W-:Y:S02]  /*7270*/  FSEL R39, R39, -INF , !P1 ;  /* 0xff80000027277808 */ /* 0x008fe40004800000 */
[----:B------:R-:W-:Y:S01]  /*7280*/  ISETP.GE.AND P1, PT, R6, R115, PT ;  /* 0x000000730600720c */ /* 0x000fe20003f26270 */
[----:B------:R-:W-:-:S04]  /*7290*/  VIADD R6, R10, 0xffffff71 ;  /* 0xffffff710a067836 */ /* 0x000fc80000000000 */
[----:B------:R-:W3:Y:S01]  /*72a0*/  MUFU.TANH R34, R34 ;  /* 0x0000002200227308 */ /* 0x000ee20000002400 */
[----:B-1----:R-:W-:Y:S02]  /*72b0*/  FSEL R53, R53, -INF , !P1 ;  /* 0xff80000035357808 */ /* 0x002fe40004800000 */
[----:B------:R-:W-:-:S05]  /*72c0*/  ISETP.GE.AND P1, PT, R6, R114, PT ;  /* 0x000000720600720c */ /* 0x000fca0003f26270 */
[----:B------:R-:W1:Y:S01]  /*72d0*/  MUFU.TANH R46, R23 ;  /* 0x00000017002e7308 */ /* 0x000e620000002400 */
[----:B--2---:R-:W-:Y:S02]  /*72e0*/  FSEL R57, R57, -INF , !P2 ;  /* 0xff80000039397808 */ /* 0x004fe40005000000 */
[----:B------:R-:W-:-:S05]  /*72f0*/  ISETP.GE.AND P2, PT, R7, R114, PT ;  /* 0x000000720700720c */ /* 0x000fca0003f46270 */
[----:B------:R-:W2:Y:S01]  /*7300*/  MUFU.TANH R11, R26 ;  /* 0x0000001a000b7308 */ /* 0x000ea20000002400 */
[----:B---3--:R-:W-:Y:S02]  /*7310*/  FSEL R34, R34, -INF , !P3 ;  /* 0xff80000022227808 */ /* 0x008fe40005800000 */
[----:B------:R-:W-:Y:S01]  /*7320*/  ISETP.GE.AND P3, PT, R7, R115, PT ;  /* 0x000000730700720c */ /* 0x000fe20003f66270 */
[----:B------:R-:W-:-:S04]  /*7330*/  VIADD R7, R10, 0xffffff70 ;  /* 0xffffff700a077836 */ /* 0x000fc80000000000 */
[----:B------:R-:W3:Y:S01]  /*7340*/  MUFU.TANH R38, R31 ;  /* 0x0000001f00267308 */ /* 0x000ee20000002400 */
[----:B-1----:R-:W-:Y:S02]  /*7350*/  FSEL R46, R46, -INF , !P1 ;  /* 0xff8000002e2e7808 */ /* 0x002fe40004800000 */
[----:B------:R-:W-:-:S05]  /*7360*/  ISETP.GT.AND P1, PT, R41, R103, PT ;  /* 0x000000672900720c */ /* 0x000fca0003f24270 */
        /* <DEDUP_REMOVED lines=33> */
[----:B------:R-:W-:Y:S01]  /*7580*/  VIADD R21, R3, 0xffffffff ;  /* 0xffffffff03157836 */ /* 0x000fe20000000000 */
[----:B------:R-:W2:Y:S03]  /*7590*/  LDCU.64 UR6, c[0x0][0x3a0] ;  /* 0x00007400ff0677ac */ /* 0x000ea60008000a00 */
[----:B------:R-:W-:-:S04]  /*75a0*/  IMAD.SHL.U32 R21, R21, 0x80, RZ ;  /* 0x0000008015157824 */ /* 0x000fc800078e00ff */
        /* <DEDUP_REMOVED lines=12> */
[----:B-1----:R-:W-:Y:S01]  /*7670*/  IADD3 R20, PT, PT, RZ, -R23, RZ ;  /* 0x80000017ff147210 */ /* 0x002fe20007ffe0ff */
[----:B------:R-:W-:-:S04]  /*7680*/  IMAD.MOV.U32 R22, RZ, RZ, RZ ;  /* 0x000000ffff167224 */ /* 0x000fc800078e00ff */
        /* <DEDUP_REMOVED lines=46> */
.L_x_3575:
[----:B------:R-:W-:Y:S01]  /*7970*/  UMOV UR4, URZ ;  /* 0x000000ff00047c82 */ /* 0x000fe20008000000 */
[----:B------:R-:W-:Y:S01]  /*7980*/  IMAD.SHL.U32 R6, R84, 0x80, RZ ;  /* 0x0000008054067824 */ /* 0x000fe200078e00ff */
[----:B------:R-:W-:-:S05]  /*7990*/  IADD3 R7, P1, PT, RZ, -UR4, RZ ;  /* 0x80000004ff077c10 */ /* 0x000fca000ff3e0ff */
[----:B------:R-:W-:-:S05]  /*79a0*/  IMAD.X R6, RZ, RZ, ~R6, P1 ;  /* 0x000000ffff067224 */ /* 0x000fca00008e0e06 */
[----:B------:R-:W-:-:S04]  /*79b0*/  SHF.R.S64 R7, R7, 0x1f, R6 ;  /* 0x0000001f07077819 */ /* 0x000fc80000001006 */
[----:B------:R-:W-:-:S04]  /*79c0*/  IADD3 R105, P1, PT, R7, R105, RZ ;  /* 0x0000006907697210 */ /* 0x000fc80007f3e0ff */
[----:B------:R-:W-:-:S09]  /*79d0*/  LEA.HI.X.SX32 R104, R6, R104, 0x1, P1 ;  /* 0x0000006806687211 */ /* 0x000fd200008f0eff */
.L_x_3576:
[C---:B------:R-:W-:Y:S01]  /*79e0*/  IMAD.WIDE.U32 R12, R84.reuse, 0x40, RZ ;  /* 0x00000040540c7825 */ /* 0x040fe200078e00ff */
[C---:B------:R-:W-:Y:S01]  /*79f0*/  @!P0 SHF.L.U64.HI R7, R84.reuse, 0x6, R85 ;  /* 0x0000000654078819 */ /* 0x040fe20000010255 */
        /* <DEDUP_REMOVED lines=34> */
.L_x_3578:
[----:B------:R-:W-:Y:S05]  /*7c20*/  BSYNC.RECONVERGENT B0 ;  /* 0x0000000000007941 */ /* 0x000fea0003800200 */
.L_x_3577:
[----:B------:R-:W0:Y:S02]  /*7c30*/  LDGDEPBAR ;  /* 0x00000000000079af */ /* 0x000e240000000000 */
.L_x_3574:
[----:B-12---:R-:W-:Y:S01]  /*7c40*/  FMNMX3.FTZ R11, R2, R16, R17, !PT ;  /* 0x00000010020b7276 */ /* 0x006fe20007810011 */
        /* <DEDUP_REMOVED lines=109> */
[----:B------:R-:W-:Y:S01]  /*8320*/  FMUL.FTZ R23, R75, R94 ;  /* 0x0000005e4b177220 */ /* 0x000fe20000410000 */
        /* <DEDUP_REMOVED lines=16> */
[----:B------:R-:W-:Y:S01]  /*8430*/  FADD.FTZ R95, R84, R95 ;  /* 0x0000005f545f7221 */ /* 0x000fe20000010000 */
[----:B------:R-:W-:Y:S01]  /*8440*/  FADD.FTZ R94, R85, R94 ;  /* 0x0000005e555e7221 */ /* 0x000fe20000010000 */
[----:B------:R-:W1:Y:S01]  /*8450*/  MUFU.EX2 R74, R74 ;  /* 0x0000004a004a7308 */ /* 0x000e620000000800 */
[----:B------:R-:W-:Y:S01]  /*8460*/  FFMA.FTZ R84, R59, UR4, -R52 ;  /* 0x000000043b547c23 */ /* 0x000fe20008010834 */
[----:B------:R-:W-:Y:S01]  /*8470*/  FADD.FTZ R95, R61, R95 ;  /* 0x0000005f3d5f7221 */ /* 0x000fe20000010000 */
[----:B------:R-:W-:Y:S01]  /*8480*/  FADD.FTZ R66, R66, R94 ;  /* 0x0000005e42427221 */ /* 0x000fe20000010000 */
[----:B------:R-:W-:Y:S01]  /*8490*/  MUFU.EX2 R82, R82 ;  /* 0x0000005200527308 */ /* 0x000fe20000000800 */
[C---:B------:R-:W-:Y:S01]  /*84a0*/  HMMA.16816.F32.BF16 R4, R12.reuse, R6, R76 ;  /* 0x000000060c04723c */ /* 0x040fe2000004184c */
[--C-:B------:R-:W-:Y:S01]  /*84b0*/  FFMA.FTZ R79, R132, UR4, -R51.reuse ;  /* 0x00000004844f7c23 */ /* 0x100fe20008010833 */
[----:B------:R-:W-:Y:S01]  /*84c0*/  FFMA.FTZ R78, R131, UR4, -R51 ;  /* 0x00000004834e7c23 */ /* 0x000fe20008010833 */
[--C-:B------:R-:W-:Y:S01]  /*84d0*/  FFMA.FTZ R77, R130, UR4, -R52.reuse ;  /* 0x00000004824d7c23 */ /* 0x100fe20008010834 */
[----:B------:R-:W-:Y:S01]  /*84e0*/  FFMA.FTZ R76, R129, UR4, -R52 ;  /* 0x00000004814c7c23 */ /* 0x000fe20008010834 */
[----:B------:R-:W-:Y:S01]  /*84f0*/  MUFU.EX2 R83, R83 ;  /* 0x0000005300537308 */ /* 0x000fe20000000800 */
[----:B------:R-:W-:Y:S01]  /*8500*/  FADD.FTZ R95, R56, R95 ;  /* 0x0000005f385f7221 */ /* 0x000fe20000010000 */
[----:B------:R-:W-:Y:S01]  /*8510*/  FADD.FTZ R66, R2, R66 ;  /* 0x0000004202427221 */ /* 0x000fe20000010000 */
[----:B------:R-:W-:Y:S01]  /*8520*/  HMMA.16816.F32.BF16 R8, R12, R10, R68 ;  /* 0x0000000a0c08723c */ /* 0x000fe20000041844 */
[----:B------:R-:W2:Y:S01]  /*8530*/  LDSM.16.MT88.4 R12, [R0+0x400] ;  /* 0x00040000000c783b */ /* 0x000ea20000004200 */
[----:B------:R-:W-:Y:S01]  /*8540*/  FFMA.FTZ R69, R139, UR4, -R51 ;  /* 0x000000048b457c23 */ /* 0x000fe20008010833 */
[--C-:B------:R-:W-:Y:S01]  /*8550*/  FFMA.FTZ R71, R136, UR4, -R52.reuse ;  /* 0x0000000488477c23 */ /* 0x100fe20008010834 */
[--C-:B------:R-:W-:Y:S01]  /*8560*/  FFMA.FTZ R70, R138, UR4, -R52.reuse ;  /* 0x000000048a467c23 */ /* 0x100fe20008010834 */
[----:B------:R-:W-:Y:S01]  /*8570*/  FFMA.FTZ R68, R135, UR4, -R52 ;  /* 0x0000000487447c23 */ /* 0x000fe20008010834 */
[----:B-1----:R-:W-:Y:S01]  /*8580*/  F2FP.BF16.F32.PACK_AB R28, R74, R75 ;  /* 0x0000004b4a1c723e */ /* 0x002fe200000010ff */
[----:B------:R-:W-:Y:S01]  /*8590*/  MUFU.EX2 R79, R79 ;  /* 0x0000004f004f7308 */ /* 0x000fe20000000800 */
[----:B------:R-:W-:Y:S01]  /*85a0*/  FADD.FTZ R95, R75, R95 ;  /* 0x0000005f4b5f7221 */ /* 0x000fe20000010000 */
[----:B------:R-:W-:Y:S01]  /*85b0*/  FADD.FTZ R66, R73, R66 ;  /* 0x0000004249427221 */ /* 0x000fe20000010000 */
[--C-:B------:R-:W-:Y:S01]  /*85c0*/  FFMA.FTZ R92, R35, UR4, -R51.reuse ;  /* 0x00000004235c7c23 */ /* 0x100fe20008010833 */
[----:B------:R-:W1:Y:S01]  /*85d0*/  MUFU.EX2 R69, R69 ;  /* 0x0000004500457308 */ /* 0x000e620000000800 */
[--C-:B------:R-:W-:Y:S01]  /*85e0*/  FFMA.FTZ R93, R32, UR4, -R52.reuse ;  /* 0x00000004205d7c23 */ /* 0x100fe20008010834 */
[--C-:B------:R-:W-:Y:S01]  /*85f0*/  FFMA.FTZ R59, R34, UR4, -R52.reuse ;  /* 0x00000004223b7c23 */ /* 0x100fe20008010834 */
[--C-:B------:R-:W-:Y:S01]  /*8600*/  FFMA.FTZ R63, R63, UR4, -R51.reuse ;  /* 0x000000043f3f7c23 */ /* 0x100fe20008010833 */
[----:B------:R-:W3:Y:S01]  /*8610*/  MUFU.EX2 R71, R71 ;  /* 0x0000004700477308 */ /* 0x000ee20000000800 */
[----:B------:R-:W-:Y:S01]  /*8620*/  FFMA.FTZ R60, R60, UR4, -R51 ;  /* 0x000000043c3c7c23 */ /* 0x000fe20008010833 */
[----:B------:R-:W-:Y:S01]  /*8630*/  FFMA.FTZ R58, R58, UR4, -R52 ;  /* 0x000000043a3a7c23 */ /* 0x000fe20008010834 */
[----:B------:R-:W-:Y:S01]  /*8640*/  FADD.FTZ R74, R74, R95 ;  /* 0x0000005f4a4a7221 */ /* 0x000fe20000010000 */
[----:B------:R-:W-:Y:S01]  /*8650*/  MUFU.EX2 R70, R70 ;  /* 0x0000004600467308 */ /* 0x000fe20000000800 */
[--C-:B------:R-:W-:Y:S01]  /*8660*/  FFMA.FTZ R57, R57, UR4, -R51.reuse ;  /* 0x0000000439397c23 */ /* 0x100fe20008010833 */
[--C-:B------:R-:W-:Y:S01]  /*8670*/  FFMA.FTZ R53, R53, UR4, -R51.reuse ;  /* 0x0000000435357c23 */ /* 0x100fe20008010833 */
[----:B------:R-:W-:Y:S01]  /*8680*/  FADD.FTZ R74, R72, R74 ;  /* 0x0000004a484a7221 */ /* 0x000fe20000010000 */
[----:B------:R-:W4:Y:S01]  /*8690*/  MUFU.EX2 R68, R68 ;  /* 0x0000004400447308 */ /* 0x000f220000000800 */
[----:B------:R-:W-:Y:S01]  /*86a0*/  FFMA.FTZ R42, R42, UR4, -R52 ;  /* 0x000000042a2a7c23 */ /* 0x000fe20008010834 */
[C---:B-1----:R-:W-:Y:S01]  /*86b0*/  F2FP.BF16.F32.PACK_AB R30, R69.reuse, R72 ;  /* 0x00000048451e723e */ /* 0x042fe200000010ff */
[----:B------:R-:W-:Y:S01]  /*86c0*/  FADD.FTZ R74, R69, R74 ;  /* 0x0000004a454a7221 */ /* 0x000fe20000010000 */
[----:B------:R-:W-:Y:S01]  /*86d0*/  MUFU.EX2 R78, R78 ;  /* 0x0000004e004e7308 */ /* 0x000fe20000000800 */
[----:B------:R-:W-:Y:S01]  /*86e0*/  FFMA.FTZ R118, R47, UR4, -R51 ;  /* 0x000000042f767c23 */ /* 0x000fe20008010833 */
[C---:B---3--:R-:W-:Y:S01]  /*86f0*/  F2FP.BF16.F32.PACK_AB R29, R71.reuse, R73 ;  /* 0x00000049471d723e */ /* 0x048fe200000010ff */
[----:B------:R-:W-:Y:S01]  /*8700*/  FADD.FTZ R66, R71, R66 ;  /* 0x0000004247427221 */ /* 0x000fe20000010000 */
[----:B------:R-:W1:Y:S01]  /*8710*/  MUFU.EX2 R80, R80 ;  /* 0x0000005000507308 */ /* 0x000e620000000800 */
[----:B------:R-:W-:Y:S01]  /*8720*/  FFMA.FTZ R117, R44, UR4, -R52 ;  /* 0x000000042c757c23 */ /* 0x000fe20008010834 */
[----:B------:R-:W-:-:S02]  /*8730*/  ISETP.GT.AND P0, PT, R41, R103, PT ;  /* 0x000000672900720c */ /* 0x000fc40003f04270 */
[----:B------:R-:W-:Y:S01]  /*8740*/  MUFU.EX2 R77, R77 ;  /* 0x0000004d004d7308 */ /* 0x000fe20000000800 */
[----:B----4-:R-:W-:Y:S01]  /*8750*/  F2FP.BF16.F32.PACK_AB R31, R68, R70 ;  /* 0x00000046441f723e */ /* 0x010fe200000010ff */
[----:B------:R-:W-:Y:S02]  /*8760*/  FADD.FTZ R70, R70, R66 ;  /* 0x0000004246467221 */ /* 0x000fe40000010000 */
[----:B------:R-:W3:Y:S02]  /*8770*/  MUFU.EX2 R76, R76 ;  /* 0x0000004c004c7308 */ /* 0x000ee40000000800 */
[----:B------:R-:W-:Y:S02]  /*8780*/  FADD.FTZ R70, R68, R70 ;  /* 0x0000004644467221 */ /* 0x000fe40000010000 */
[----:B------:R-:W4:Y:S01]  /*8790*/  MUFU.EX2 R111, R111 ;  /* 0x0000006f006f7308 */ /* 0x000f220000000800 */
[C---:B------:R-:W-:Y:S02]  /*87a0*/  HMMA.16816.F32.BF16 R16, R28.reuse, R24, R16 ;  /* 0x000000181c10723c */ /* 0x040fe40000041810 */
[----:B------:R-:W-:Y:S01]  /*87b0*/  @P0 IADD3 R3, PT, PT, R3, -0x3, RZ ;  /* 0xfffffffd03030810 */ /* 0x000fe20007ffe0ff */
[----:B------:R-:W-:Y:S04]  /*87c0*/  MUFU.EX2 R115, R115 ;  /* 0x0000007300737308 */ /* 0x000fe80000000800 */
[----:B------:R-:W-:Y:S01]  /*87d0*/  MUFU.EX2 R99, R99 ;  /* 0x0000006300637308 */ /* 0x000fe20000000800 */
[C---:B------:R-:W-:Y:S01]  /*87e0*/  HMMA.16816.F32.BF16 R4, R28.reuse, R26, R4 ;  /* 0x0000001a1c04723c */ /* 0x040fe20000041804 */
[----:B------:R-:W5:Y:S02]  /*87f0*/  LDSM.16.MT88.4 R24, [R87+0x3800] ;  /* 0x003800005718783b */ /* 0x000f640000004200 */
[----:B------:R-:W-:Y:S04]  /*8800*/  MUFU.EX2 R96, R96 ;  /* 0x0000006000607308 */ /* 0x000fe80000000800 */
[----:B------:R-:W4:Y:S01]  /*8810*/  MUFU.EX2 R116, R116 ;  /* 0x0000007400747308 */ /* 0x000f220000000800 */
[C---:B--2---:R-:W-:Y:S03]  /*8820*/  HMMA.16816.F32.BF16 R20, R28.reuse, R12, R20 ;  /* 0x0000000c1c14723c */ /* 0x044fe60000041814 */
[----:B------:R-:W2:Y:S04]  /*8830*/  MUFU.EX2 R114, R114 ;  /* 0x0000007200727308 */ /* 0x000ea80000000800 */
[----:B------:R-:W-:Y:S01]  /*8840*/  MUFU.EX2 R98, R98 ;  /* 0x0000006200627308 */ /* 0x000fe20000000800 */
[----:B------:R-:W-:Y:S01]  /*8850*/  HMMA.16816.F32.BF16 R8, R28, R14, R8 ;  /* 0x0000000e1c08723c */ /* 0x000fe20000041808 */
[----:B------:R-:W2:Y:S01]  /*8860*/  LDSM.16.MT88.4 R12, [R0+0x800] ;  /* 0x00080000000c783b */ /* 0x000ea20000004200 */
[----:B------:R-:W-:Y:S01]  /*8870*/  F2FP.BF16.F32.PACK_AB R28, R81, R82 ;  /* 0x00000052511c723e */ /* 0x000fe200000010ff */
[----:B------:R-:W2:Y:S01]  /*8880*/  MUFU.EX2 R97, R97 ;  /* 0x0000006100617308 */ /* 0x000ea20000000800 */
[----:B-1----:R-:W-:Y:S01]  /*8890*/  F2FP.BF16.F32.PACK_AB R29, R80, R83 ;  /* 0x00000053501d723e */ /* 0x002fe200000010ff */
[----:B------:R-:W-:Y:S01]  /*88a0*/  FADD.FTZ R82, R82, R74 ;  /* 0x0000004a52527221 */ /* 0x000fe20000010000 */
[----:B------:R-:W-:Y:S01]  /*88b0*/  F2FP.BF16.F32.PACK_AB R30, R78, R79 ;  /* 0x0000004f4e1e723e */ /* 0x000fe200000010ff */
[----:B------:R1:W-:Y:S01]  /*88c0*/  MUFU.EX2 R89, R64 ;  /* 0x0000004000597308 */ /* 0x0003e20000000800 */
[----:B---3--:R-:W-:Y:S01]  /*88d0*/  F2FP.BF16.F32.PACK_AB R31, R76, R77 ;  /* 0x0000004d4c1f723e */ /* 0x008fe200000010ff */
[----:B------:R-:W-:Y:S01]  /*88e0*/  FADD.FTZ R83, R83, R70 ;  /* 0x0000004653537221 */ /* 0x000fe20000010000 */
[----:B------:R-:W-:Y:S01]  /*88f0*/  FADD.FTZ R82, R81, R82 ;  /* 0x0000005251527221 */ /* 0x000fe20000010000 */
[----:B------:R-:W3:Y:S01]  /*8900*/  MUFU.EX2 R91, R91 ;  /* 0x0000005b005b7308 */ /* 0x000ee20000000800 */
[----:B------:R-:W-:Y:S01]  /*8910*/  LDSM.16.MT88.4 R68, [R0+0x1c00] ;  /* 0x001c00000044783b */ /* 0x000fe20000004200 */
[----:B------:R-:W-:Y:S01]  /*8920*/  FADD.FTZ R83, R80, R83 ;  /* 0x0000005350537221 */ /* 0x000fe20000010000 */
[----:B------:R-:W-:Y:S01]  /*8930*/  FADD.FTZ R82, R79, R82 ;  /* 0x000000524f527221 */ /* 0x000fe20000010000 */
[----:B------:R-:W3:Y:S02]  /*8940*/  MUFU.EX2 R119, R119 ;  /* 0x0000007700777308 */ /* 0x000ee40000000800 */
[----:B------:R-:W-:Y:S01]  /*8950*/  FADD.FTZ R77, R77, R83 ;  /* 0x000000534d4d7221 */ /* 0x000fe20000010000 */
[----:B------:R-:W-:Y:S01]  /*8960*/  FADD.FTZ R78, R78, R82 ;  /* 0x000000524e4e7221 */ /* 0x000fe20000010000 */
[----:B------:R-:W-:Y:S01]  /*8970*/  MUFU.EX2 R67, R67 ;  /* 0x0000004300437308 */ /* 0x000fe20000000800 */
[----:B-1----:R-:W-:Y:S01]  /*8980*/  FFMA.FTZ R64, R88, UR4, -R52 ;  /* 0x0000000458407c23 */ /* 0x002fe20008010834 */
[----:B------:R-:W-:-:S02]  /*8990*/  FFMA.FTZ R88, R33, UR4, -R51 ;  /* 0x0000000421587c23 */ /* 0x000fc40008010833 */
[----:B------:R-:W-:Y:S01]  /*89a0*/  MUFU.EX2 R65, R65 ;  /* 0x0000004100417308 */ /* 0x000fe20000000800 */
[----:B------:R-:W-:Y:S01]  /*89b0*/  LDSM.16.MT88.4 R32, [R0+0x1400] ;  /* 0x001400000020783b */ /* 0x000fe20000004200 */
[C---:B-----5:R-:W-:Y:S01]  /*89c0*/  HMMA.16816.F32.BF16 R16, R28.reuse, R24, R16 ;  /* 0x000000181c10723c */ /* 0x060fe20000041810 */
[----:B------:R-:W-:Y:S01]  /*89d0*/  FADD.FTZ R77, R76, R77 ;  /* 0x0000004d4c4d7221 */ /* 0x000fe20000010000 */
[----:B------:R-:W1:Y:S01]  /*89e0*/  MUFU.EX2 R64, R64 ;  /* 0x0000004000407308 */ /* 0x000e620000000800 */
[----:B----4-:R-:W-:Y:S02]  /*89f0*/  FADD.FTZ R78, R111, R78 ;  /* 0x0000004e6f4e7221 */ /* 0x010fe40000010000 */
[----:B------:R-:W-:Y:S01]  /*8a00*/  FADD.FTZ R77, R116, R77 ;  /* 0x0000004d744d7221 */ /* 0x000fe20000010000 */
[----:B------:R-:W-:Y:S01]  /*8a10*/  MUFU.EX2 R88, R88 ;  /* 0x0000005800587308 */ /* 0x000fe20000000800 */
[C---:B------:R-:W-:Y:S01]  /*8a20*/  FADD.FTZ R78, R115.reuse, R78 ;  /* 0x0000004e734e7221 */ /* 0x040fe20000010000 */
[C---:B------:R-:W-:Y:S01]  /*8a30*/  HMMA.16816.F32.BF16 R4, R28.reuse, R26, R4 ;  /* 0x0000001a1c04723c */ /* 0x040fe20000041804 */
[----:B------:R-:W4:Y:S01]  /*8a40*/  LDSM.16.MT88.4 R24, [R87+0x3c00] ;  /* 0x003c00005718783b */ /* 0x000f220000004200 */
[----:B------:R-:W-:Y:S04]  /*8a50*/  MUFU.EX2 R92, R92 ;  /* 0x0000005c005c7308 */ /* 0x000fe80000000800 */
[----:B------:R-:W-:Y:S02]  /*8a60*/  MUFU.EX2 R63, R63 ;  /* 0x0000003f003f7308 */ /* 0x000fe40000000800 */
[C---:B--2---:R-:W-:Y:S02]  /*8a70*/  HMMA.16816.F32.BF16 R20, R28.reuse, R12, R20 ;  /* 0x0000000c1c14723c */ /* 0x044fe40000041814 */
[----:B------:R-:W-:Y:S04]  /*8a80*/  MUFU.EX2 R60, R60 ;  /* 0x0000003c003c7308 */ /* 0x000fe80000000800 */
[----:B------:R-:W-:Y:S02]  /*8a90*/  MUFU.EX2 R93, R93 ;  /* 0x0000005d005d7308 */ /* 0x000fe40000000800 */
[----:B------:R-:W-:Y:S01]  /*8aa0*/  HMMA.16816.F32.BF16 R8, R28, R14, R8 ;  /* 0x0000000e1c08723c */ /* 0x000fe20000041808 */
[----:B------:R-:W2:Y:S01]  /*8ab0*/  LDSM.16.MT88.4 R12, [R0+0xc00] ;  /* 0x000c0000000c783b */ /* 0x000ea20000004200 */
[----:B------:R-:W-:Y:S01]  /*8ac0*/  F2FP.BF16.F32.PACK_AB R28, R115, R111 ;  /* 0x0000006f731c723e */ /* 0x000fe200000010ff */
[----:B------:R-:W-:Y:S01]  /*8ad0*/  MUFU.EX2 R58, R58 ;  /* 0x0000003a003a7308 */ /* 0x000fe20000000800 */
[C---:B------:R-:W-:Y:S01]  /*8ae0*/  F2FP.BF16.F32.PACK_AB R29, R114.reuse, R116 ;  /* 0x00000074721d723e */ /* 0x040fe200000010ff */
        /* <DEDUP_REMOVED lines=10> */
[----:B------:R-:W-:Y:S02]  /*8b90*/  MUFU.EX2 R42, R42 ;  /* 0x0000002a002a7308 */ /* 0x000fe40000000800 */
[----:B---3--:R-:W-:-:S02]  /*8ba0*/  FADD.FTZ R99, R91, R99 ;  /* 0x000000635b637221 */ /* 0x008fc40000010000 */
[----:B------:R-:W-:Y:S02]  /*8bb0*/  MUFU.EX2 R118, R118 ;  /* 0x0000007600767308 */ /* 0x000fe40000000800 */
[----:B------:R-:W-:Y:S02]  /*8bc0*/  FADD.FTZ R99, R119, R99 ;  /* 0x0000006377637221 */ /* 0x000fe40000010000 */
[----:B------:R-:W-:Y:S01]  /*8bd0*/  MUFU.EX2 R117, R117 ;  /* 0x0000007500757308 */ /* 0x000fe20000000800 */
[C---:B----4-:R-:W-:Y:S08]  /*8be0*/  HMMA.16816.F32.BF16 R16, R28.reuse, R24, R16 ;  /* 0x000000181c10723c */ /* 0x050ff00000041810 */
[C---:B------:R-:W-:Y:S01]  /*8bf0*/  HMMA.16816.F32.BF16 R4, R28.reuse, R26, R4 ;  /* 0x0000001a1c04723c */ /* 0x040fe20000041804 */
[----:B------:R-:W3:Y:S07]  /*8c00*/  LDSM.16.MT88.4 R24, [R87+0x4000] ;  /* 0x004000005718783b */ /* 0x000eee0000004200 */
[----:B--2---:R-:W-:Y:S01]  /*8c10*/  HMMA.16816.F32.BF16 R20, R28, R12, R20 ;  /* 0x0000000c1c14723c */ /* 0x004fe20000041814 */
[----:B------:R-:W-:Y:S01]  /*8c20*/  FFMA.FTZ R12, R90, UR4, -R51 ;  /* 0x000000045a0c7c23 */ /* 0x000fe20008010833 */
[----:B------:R-:W-:-:S03]  /*8c30*/  FFMA.FTZ R90, R62, UR4, -R52 ;  /* 0x000000043e5a7c23 */ /* 0x000fc60008010834 */
[----:B------:R2:W4:Y:S03]  /*8c40*/  MUFU.EX2 R62, R12 ;  /* 0x0000000c003e7308 */ /* 0x0005260000000800 */
[----:B------:R-:W-:Y:S01]  /*8c50*/  HMMA.16816.F32.BF16 R8, R28, R14, R8 ;  /* 0x0000000e1c08723c */ /* 0x000fe20000041808 */
[----:B------:R-:W5:Y:S01]  /*8c60*/  MUFU.EX2 R90, R90 ;  /* 0x0000005a005a7308 */ /* 0x000f620000000800 */
[----:B------:R-:W-:Y:S02]  /*8c70*/  F2FP.BF16.F32.PACK_AB R28, R119, R91 ;  /* 0x0000005b771c723e */ /* 0x000fe400000010ff */
[----:B-1----:R-:W-:Y:S01]  /*8c80*/  F2FP.BF16.F32.PACK_AB R31, R64, R65 ;  /* 0x00000041401f723e */ /* 0x002fe200000010ff */
[----:B--2---:R-:W1:Y:S01]  /*8c90*/  LDSM.16.MT88.4 R12, [R0+0x1000] ;  /* 0x00100000000c783b */ /* 0x004e620000004200 */
[----:B----4-:R-:W-:Y:S01]  /*8ca0*/  F2FP.BF16.F32.PACK_AB R30, R62, R67 ;  /* 0x000000433e1e723e */ /* 0x010fe200000010ff */
[----:B------:R-:W-:Y:S01]  /*8cb0*/  FADD.FTZ R67, R67, R99 ;  /* 0x0000006343437221 */ /* 0x000fe20000010000 */
[----:B-----5:R-:W-:Y:S01]  /*8cc0*/  F2FP.BF16.F32.PACK_AB R29, R89, R90 ;  /* 0x0000005a591d723e */ /* 0x020fe200000010ff */
[----:B------:R-:W-:-:S02]  /*8cd0*/  FADD.FTZ R114, R90, R114 ;  /* 0x000000725a727221 */ /* 0x000fc40000010000 */
[----:B------:R-:W-:Y:S02]  /*8ce0*/  FADD.FTZ R67, R62, R67 ;  /* 0x000000433e437221 */ /* 0x000fe40000010000 */
[----:B------:R-:W-:-:S04]  /*8cf0*/  FADD.FTZ R89, R89, R114 ;  /* 0x0000007259597221 */ /* 0x000fc80000010000 */
[----:B------:R-:W-:Y:S01]  /*8d00*/  FADD.FTZ R89, R65, R89 ;  /* 0x0000005941597221 */ /* 0x000fe20000010000 */
[----:B---3--:R-:W-:Y:S03]  /*8d10*/  HMMA.16816.F32.BF16 R16, R28, R24, R16 ;  /* 0x000000181c10723c */ /* 0x008fe60000041810 */
[----:B------:R-:W-:-:S04]  /*8d20*/  FADD.FTZ R64, R64, R89 ;  /* 0x0000005940407221 */ /* 0x000fc80000010000 */
[----:B------:R-:W-:Y:S01]  /*8d30*/  FADD.FTZ R64, R93, R64 ;  /* 0x000000405d407221 */ /* 0x000fe20000010000 */
[----:B------:R-:W-:Y:S01]  /*8d40*/  HMMA.16816.F32.BF16 R4, R28, R26, R4 ;  /* 0x0000001a1c04723c */ /* 0x000fe20000041804 */
[----:B------:R-:W2:Y:S02]  /*8d50*/  LDSM.16.MT88.4 R24, [R87+0x4400] ;  /* 0x004400005718783b */ /* 0x000ea40000004200 */
[----:B------:R-:W-:-:S05]  /*8d60*/  FADD.FTZ R64, R58, R64 ;  /* 0x000000403a407221 */ /* 0x000fca0000010000 */
        /* <DEDUP_REMOVED lines=14> */
[----:B------:R-:W-:Y:S01]  /*8e50*/  HMMA.16816.F32.BF16 R20, R28, R32, R20 ;  /* 0x000000201c14723c */ /* 0x000fe20000041814 */
[----:B------:R-:W3:Y:S01]  /*8e60*/  MUFU.EX2 R55, R57 ;  /* 0x0000003900377308 */ /* 0x000ee20000000800 */
[----:B------:R-:W-:Y:S01]  /*8e70*/  FADD.FTZ R63, R63, R88 ;  /* 0x000000583f3f7221 */ /* 0x000fe20000010000 */
[----:B------:R-:W-:Y:S01]  /*8e80*/  FFMA.FTZ R33, R43, UR4, -R51 ;  /* 0x000000042b217c23 */ /* 0x000fe20008010833 */
[----:B------:R-:W-:-:S02]  /*8e90*/  FFMA.FTZ R43, R45, UR4, -R52 ;  /* 0x000000042d2b7c23 */ /* 0x000fc40008010834 */
[----:B------:R-:W-:Y:S02]  /*8ea0*/  FADD.FTZ R63, R60, R63 ;  /* 0x0000003f3c3f7221 */ /* 0x000fe40000010000 */
[C---:B--2---:R-:W-:Y:S01]  /*8eb0*/  HMMA.16816.F32.BF16 R16, R28.reuse, R24, R16 ;  /* 0x000000181c10723c */ /* 0x044fe20000041810 */
[--C-:B------:R-:W-:Y:S01]  /*8ec0*/  FFMA.FTZ R24, R39, UR4, -R52.reuse ;  /* 0x0000000427187c23 */ /* 0x100fe20008010834 */
[--C-:B------:R-:W-:Y:S01]  /*8ed0*/  FFMA.FTZ R25, R38, UR4, -R52.reuse ;  /* 0x0000000426197c23 */ /* 0x100fe20008010834 */
[----:B-1----:R-:W1:Y:S01]  /*8ee0*/  LDSM.16.MT88.4 R8, [R87+0x4800] ;  /* 0x004800005708783b */ /* 0x002e620000004200 */
[----:B------:R-:W2:Y:S04]  /*8ef0*/  MUFU.EX2 R39, R53 ;  /* 0x0000003500277308 */ /* 0x000ea80000000800 */
[----:B------:R4:W-:Y:S01]  /*8f00*/  MUFU.EX2 R38, R24 ;  /* 0x0000001800267308 */ /* 0x0009e20000000800 */
[C---:B------:R-:W-:Y:S03]  /*8f10*/  HMMA.16816.F32.BF16 R4, R28.reuse, R26, R4 ;  /* 0x0000001a1c04723c */ /* 0x040fe60000041804 */
[----:B------:R-:W-:Y:S04]  /*8f20*/  MUFU.EX2 R33, R33 ;  /* 0x0000002100217308 */ /* 0x000fe80000000800 */
[----:B------:R-:W-:Y:S01]  /*8f30*/  MUFU.EX2 R43, R43 ;  /* 0x0000002b002b7308 */ /* 0x000fe20000000800 */
[----:B------:R-:W-:Y:S01]  /*8f40*/  HMMA.16816.F32.BF16 R12, R28, R34, R12 ;  /* 0x000000221c0c723c */ /* 0x000fe2000004180c */
[--C-:B------:R-:W-:Y:S01]  /*8f50*/  FFMA.FTZ R34, R40, UR4, -R51.reuse ;  /* 0x0000000428227c23 */ /* 0x100fe20008010833 */
[--C-:B------:R-:W-:Y:S01]  /*8f60*/  FFMA.FTZ R40, R46, UR4, -R52.reuse ;  /* 0x000000042e287c23 */ /* 0x100fe20008010834 */
[----:B---3--:R-:W-:Y:S01]  /*8f70*/  F2FP.BF16.F32.PACK_AB R28, R54, R55 ;  /* 0x00000037361c723e */ /* 0x008fe200000010ff */
[----:B------:R-:W-:Y:S01]  /*8f80*/  FFMA.FTZ R35, R48, UR4, -R51 ;  /* 0x0000000430237c23 */ /* 0x000fe20008010833 */
[----:B----4-:R-:W-:Y:S01]  /*8f90*/  FFMA.FTZ R24, R37, UR4, -R52 ;  /* 0x0000000425187c23 */ /* 0x010fe20008010834 */
[----:B--2---:R-:W-:Y:S01]  /*8fa0*/  F2FP.BF16.F32.PACK_AB R30, R39, R2 ;  /* 0x00000002271e723e */ /* 0x004fe200000010ff */
[----:B------:R2:W3:Y:S01]  /*8fb0*/  MUFU.EX2 R37, R25 ;  /* 0x0000001900257308 */ /* 0x0004e20000000800 */
[----:B------:R-:W-:-:S03]  /*8fc0*/  FADD.FTZ R55, R55, R63 ;  /* 0x0000003f37377221 */ /* 0x000fc60000010000 */
[----:B------:R-:W-:Y:S01]  /*8fd0*/  MUFU.EX2 R34, R34 ;  /* 0x0000002200227308 */ /* 0x000fe20000000800 */
[----:B------:R-:W-:-:S03]  /*8fe0*/  FADD.FTZ R55, R54, R55 ;  /* 0x0000003736377221 */ /* 0x000fc60000010000 */
[----:B------:R-:W-:Y:S01]  /*8ff0*/  MUFU.EX2 R40, R40 ;  /* 0x0000002800287308 */ /* 0x000fe20000000800 */
[----:B------:R-:W-:-:S03]  /*9000*/  FADD.FTZ R2, R2, R55 ;  /* 0x0000003702027221 */ /* 0x000fc60000010000 */
[----:B------:R-:W-:Y:S01]  /*9010*/  MUFU.EX2 R35, R35 ;  /* 0x0000002300237308 */ /* 0x000fe20000000800 */
[----:B------:R-:W-:Y:S01]  /*9020*/  FADD.FTZ R2, R39, R2 ;  /* 0x0000000227027221 */ /* 0x000fe20000010000 */
[----:B--2---:R-:W-:Y:S01]  /*9030*/  FFMA.FTZ R25, R36, UR4, -R52 ;  /* 0x0000000424197c23 */ /* 0x004fe20008010834 */
[----:B---3--:R-:W-:Y:S01]  /*9040*/  F2FP.BF16.F32.PACK_AB R29, R37, R38 ;  /* 0x00000026251d723e */ /* 0x008fe200000010ff */
[----:B------:R-:W-:Y:S01]  /*9050*/  MUFU.EX2 R36, R24 ;  /* 0x0000001800247308 */ /* 0x000fe20000000800 */
[----:B------:R-:W-:-:S03]  /*9060*/  FADD.FTZ R38, R38, R84 ;  /* 0x0000005426267221 */ /* 0x000fc60000010000 */
[----:B------:R2:W3:Y:S01]  /*9070*/  MUFU.EX2 R32, R25 ;  /* 0x0000001900207308 */ /* 0x0004e20000000800 */
[----:B------:R-:W-:Y:S01]  /*9080*/  FADD.FTZ R38, R37, R38 ;  /* 0x0000002625267221 */ /* 0x000fe20000010000 */
[----:B--2---:R2:W4:Y:S01]  /*9090*/  LDSM.16.MT88.4 R24, [R0+0x1800] ;  /* 0x001800000018783b */ /* 0x0045220000004200 */
[----:B---3--:R-:W-:Y:S02]  /*90a0*/  F2FP.BF16.F32.PACK_AB R31, R32, R36 ;  /* 0x00000024201f723e */ /* 0x008fe400000010ff */
[----:B------:R-:W-:-:S04]  /*90b0*/  FADD.FTZ R36, R36, R38 ;  /* 0x0000002624247221 */ /* 0x000fc80000010000 */
[----:B------:R-:W-:Y:S01]  /*90c0*/  FADD.FTZ R36, R32, R36 ;  /* 0x0000002420247221 */ /* 0x000fe20000010000 */
[C---:B-1----:R-:W-:Y:S01]  /*90d0*/  HMMA.16816.F32.BF16 R16, R28.reuse, R8, R16 ;  /* 0x000000081c10723c */ /* 0x042fe20000041810 */
[C---:B------:R-:W-:Y:S01]  /*90e0*/  F2FP.BF16.F32.PACK_AB R8, R33.reuse, R34 ;  /* 0x000000222108723e */ /* 0x040fe200000010ff */
[----:B------:R-:W-:Y:S01]  /*90f0*/  FADD.FTZ R34, R34, R2 ;  /* 0x0000000222227221 */ /* 0x000fe20000010000 */
[----:B------:R-:W-:Y:S01]  /*9100*/  F2FP.BF16.F32.PACK_AB R9, R40, R42 ;  /* 0x0000002a2809723e */ /* 0x000fe200000010ff */
[----:B------:R-:W-:Y:S01]  /*9110*/  FADD.FTZ R42, R42, R36 ;  /* 0x000000242a2a7221 */ /* 0x000fe20000010000 */
[-C--:B------:R-:W-:Y:S01]  /*9120*/  MOV R2, R50.reuse ;  /* 0x0000003200027202 */ /* 0x080fe20000000f00 */
[----:B------:R-:W-:Y:S01]  /*9130*/  FADD.FTZ R34, R33, R34 ;  /* 0x0000002221227221 */ /* 0x000fe20000010000 */
[----:B------:R-:W-:Y:S01]  /*9140*/  @P0 MOV R2, R50 ;  /* 0x0000003200020202 */ /* 0x000fe20000000f00 */
[----:B------:R-:W-:Y:S01]  /*9150*/  HMMA.16816.F32.BF16 R4, R28, R10, R4 ;  /* 0x0000000a1c04723c */ /* 0x000fe20000041804 */
[----:B------:R-:W-:Y:S01]  /*9160*/  F2FP.BF16.F32.PACK_AB R10, R118, R35 ;  /* 0x00000023760a723e */ /* 0x000fe200000010ff */
[----:B------:R-:W-:Y:S01]  /*9170*/  FADD.FTZ R42, R40, R42 ;  /* 0x0000002a282a7221 */ /* 0x000fe20000010000 */
[----:B------:R-:W-:Y:S01]  /*9180*/  F2FP.BF16.F32.PACK_AB R11, R117, R43 ;  /* 0x0000002b750b723e */ /* 0x000fe200000010ff */
[----:B------:R-:W-:-:S02]  /*9190*/  FADD.FTZ R34, R35, R34 ;  /* 0x0000002223227221 */ /* 0x000fc40000010000 */
[----:B------:R-:W-:Y:S01]  /*91a0*/  FADD.FTZ R42, R43, R42 ;  /* 0x0000002a2b2a7221 */ /* 0x000fe20000010000 */
[-C--:B--2---:R-:W-:Y:S01]  /*91b0*/  MOV R0, R49.reuse ;  /* 0x0000003100007202 */ /* 0x084fe20000000f00 */
[----:B------:R-:W-:Y:S01]  /*91c0*/  FADD.FTZ R118, R118, R34 ;  /* 0x0000002276767221 */ /* 0x000fe20000010000 */
[----:B------:R-:W-:Y:S01]  /*91d0*/  @P0 MOV R0, R49 ;  /* 0x0000003100000202 */ /* 0x000fe20000000f00 */
[----:B------:R-:W-:Y:S02]  /*91e0*/  FADD.FTZ R117, R117, R42 ;  /* 0x0000002a75757221 */ /* 0x000fe40000010000 */
[C---:B------:R-:W-:Y:S08]  /*91f0*/  HMMA.16816.F32.BF16 R80, R8.reuse, R76, R16 ;  /* 0x0000004c0850723c */ /* 0x040ff00000041810 */
[----:B------:R-:W-:Y:S08]  /*9200*/  HMMA.16816.F32.BF16 R76, R8, R78, R4 ;  /* 0x0000004e084c723c */ /* 0x000ff00000041804 */
[C---:B----4-:R-:W-:Y:S08]  /*9210*/  HMMA.16816.F32.BF16 R20, R28.reuse, R24, R20 ;  /* 0x000000181c14723c */ /* 0x050ff00000041814 */
[----:B------:R-:W-:-:S12]  /*9220*/  HMMA.16816.F32.BF16 R12, R28, R26, R12 ;  /* 0x0000001a1c0c723c */ /* 0x000fd8000004180c */
[C---:B------:R-:W-:Y:S08]  /*9230*/  HMMA.16816.F32.BF16 R72, R8.reuse, R68, R20 ;  /* 0x000000440848723c */ /* 0x040ff00000041814 */
[----:B------:R-:W-:Y:S01]  /*9240*/  HMMA.16816.F32.BF16 R68, R8, R70, R12 ;  /* 0x000000460844723c */ /* 0x000fe2000004180c */
[----:B------:R-:W-:-:S04]  /*9250*/  NOP ;  /* 0x0000000000007918 */ /* 0x000fc80000000000 */
[----:B------:R-:W-:-:S15]  /*9260*/  @P0 BRA `(.L_x_3579) ;  /* 0x0000000000040947 */ /* 0x000fde0003800000 */
.L_x_3571:
[----:B------:R-:W-:-:S07]  /*9270*/  IADD3 R3, PT, PT, R41, -0x1, RZ ;  /* 0xffffffff29037810 */ /* 0x000fce0007ffe0ff */
.L_x_3579:
[----:B------:R-:W-:-:S13]  /*9280*/  ISETP.GE.AND P0, PT, R3, R103, PT ;  /* 0x000000670300720c */ /* 0x000fda0003f06270 */
[----:B------:R-:W-:Y:S05]  /*9290*/  @!P0 BRA `(.L_x_3580) ;  /* 0x0000003000348947 */ /* 0x000fea0003800000 */
[----:B------:R-:W1:Y:S01]  /*92a0*/  S2UR UR5, SR_CgaCtaId ;  /* 0x00000000000579c3 */ /* 0x000e620000008800 */
        /* <DEDUP_REMOVED lines=8> */
[----:B------:R-:W-:Y:S01]  /*9330*/  UMOV UR12, 0x400 ;  /* 0x00000400000c7882 */ /* 0x000fe20000000000 */
[----:B------:R-:W2:Y:S01]  /*9340*/  LDCU UR10, c[0x0][0x440] ;  /* 0x00008800ff0a77ac */ /* 0x000ea20008000800 */
[----:B------:R-:W-:Y:S01]  /*9350*/  PLOP3.LUT P6, PT, PT, PT, UP0, 0x80, 0x8 ;  /* 0x000000000008781c */ /* 0x000fe20003fcf008 */
[----:B------:R-:W3:Y:S01]  /*9360*/  LDCU UR4, c[0x0][0x45c] ;  /* 0x00008b80ff0477ac */ /* 0x000ee20008000800 */
[----:B------:R-:W4:Y:S01]  /*9370*/  LDCU UR11, c[0x0][0x50c] ;  /* 0x0000a180ff0b77ac */ /* 0x000f220008000800 */
[----:B------:R-:W2:Y:S01]  /*9380*/  LDCU.64 UR6, c[0x0][0x3a0] ;  /* 0x00007400ff0677ac */ /* 0x000ea20008000a00 */
[----:B------:R-:W2:Y:S01]  /*9390*/  LDCU.64 UR8, c[0x0][0x3a8] ;  /* 0x00007500ff0877ac */ /* 0x000ea20008000a00 */
[----:B-1----:R-:W-:-:S12]  /*93a0*/  ULEA UR5, UR5, UR12, 0x18 ;  /* 0x0000000c05057291 */ /* 0x002fd8000f8ec0ff */
.L_x_3584:
[----:B------:R-:W-:Y:S01]  /*93b0*/  @!P6 IADD3 R5, P0, PT, RZ, -R114, RZ ;  /* 0x80000072ff05e210 */ /* 0x000fe20007f1e0ff */
[----:B------:R-:W1:Y:S01]  /*93c0*/  @!P6 LDC R4, c[0x0][0x3c0] ;  /* 0x0000f000ff04eb82 */ /* 0x000e620000000800 */
[----:B------:R-:W5:Y:S01]  /*93d0*/  S2R R86, SR_TID.X ;  /* 0x0000000000567919 */ /* 0x000f620000002100 */
[----:B------:R-:W-:Y:S06]  /*93e0*/  DEPBAR.LE SB0, 0x0 ;  /* 0x000080000000791a */ /* 0x000fec0000000000 */
[----:B------:R-:W2:Y:S08]  /*93f0*/  LDC R0, c[0x0][0x3c4] ;  /* 0x0000f100ff007b82 */ /* 0x000eb00000000800 */
[----:B------:R-:W-:Y:S01]  /*9400*/  BAR.SYNC.DEFER_BLOCKING 0x0 ;  /* 0x0000000000007b1d */ /* 0x000fe20000010000 */
[----:B------:R-:W-:Y:S02]  /*9410*/  IMAD.MOV.U32 R7, RZ, RZ, R107 ;  /* 0x000000ffff077224 */ /* 0x000fe400078e006b */
[----:B------:R-:W-:Y:S01]  /*9420*/  IMAD.MOV.U32 R6, RZ, RZ, R106 ;  /* 0x000000ffff067224 */ /* 0x000fe200078e006a */
[----:B-----5:R-:W-:Y:S01]  /*9430*/  LOP3.LUT R108, R86, 0x18, RZ, 0xc0, !PT ;  /* 0x00000018566c7812 */ /* 0x020fe200078ec0ff */
[----:B-1----:R-:W-:Y:S02]  /*9440*/  @!P6 IMAD.SHL.U32 R2, R4, 0x80, RZ ;  /* 0x000000800402e824 */ /* 0x002fe400078e00ff */
[----:B------:R-:W-:Y:S02]  /*9450*/  IMAD.SHL.U32 R109, R86, 0x8, RZ ;  /* 0x00000008566d7824 */ /* 0x000fe400078e00ff */
[----:B------:R-:W-:Y:S03]  /*9460*/  @!P6 IMAD.X R2, RZ, RZ, ~R2, P0 ;  /* 0x000000ffff02e224 */ /* 0x000fe600000e0e02 */
[----:B------:R-:W-:Y:S02]  /*9470*/  LOP3.LUT R3, R109, 0x18, RZ, 0xc0, !PT ;  /* 0x000000186d037812 */ /* 0x000fe400078ec0ff */
[----:B------:R-:W-:Y:S02]  /*9480*/  @!P6 SHF.R.S64 R5, R5, 0x1f, R2 ;  /* 0x0000001f0505e819 */ /* 0x000fe40000001002 */
[----:B--2---:R-:W-:Y:S02]  /*9490*/  ISETP.GE.AND P5, PT, R3, UR10, PT ;  /* 0x0000000a03007c0c */ /* 0x004fe4000bfa6270 */
[----:B------:R-:W-:Y:S02]  /*94a0*/  @!P6 IADD3 R107, P0, PT, R107, R5, RZ ;  /* 0x000000056b6be210 */ /* 0x000fe40007f1e0ff */
[----:B------:R-:W-:Y:S02]  /*94b0*/  ISETP.GE.AND P4, PT, R3, UR10, PT ;  /* 0x0000000a03007c0c */ /* 0x000fe4000bf86270 */
[----:B------:R-:W-:Y:S02]  /*94c0*/  @!P6 LEA.HI.X.SX32 R106, R2, R106, 0x1, P0 ;  /* 0x0000006a026ae211 */ /* 0x000fe400000f0eff */
[C---:B------:R-:W-:Y:S02]  /*94d0*/  LOP3.LUT R2, R109.reuse, 0xd8, RZ, 0xc0, !PT ;  /* 0x000000d86d027812 */ /* 0x040fe400078ec0ff */
[----:B------:R-:W-:Y:S02]  /*94e0*/  LOP3.LUT R3, R109, 0x1f20, RZ, 0xc0, !PT ;  /* 0x00001f206d037812 */ /* 0x000fe400078ec0ff */
[----:B------:R-:W-:Y:S01]  /*94f0*/  LOP3.LUT R2, R2, R108, RZ, 0x3c, !PT ;  /* 0x0000006c02027212 */ /* 0x000fe200078e3cff */
[----:B------:R-:W-:Y:S06]  /*9500*/  @!P6 BRA `(.L_x_3581) ;  /* 0x0000000000f4e947 */ /* 0x000fec0003800000 */
[----:B------:R-:W-:Y:S01]  /*9510*/  VIADD R5, R116, 0xffffff80 ;  /* 0xffffff8074057836 */ /* 0x000fe20000000000 */
[----:B------:R-:W1:Y:S01]  /*9520*/  LDC R8, c[0x0][0x4f0] ;  /* 0x00013c00ff087b82 */ /* 0x000e620000000800 */
[----:B------:R-:W-:Y:S03]  /*9530*/  IABS R12, R116 ;  /* 0x00000074000c7213 */ /* 0x000fe60000000000 */
[----:B------:R-:W-:Y:S02]  /*9540*/  IABS R10, R5 ;  /* 0x00000005000a7213 */ /* 0x000fe40000000000 */
[-C--:B-1----:R-:W-:Y:S02]  /*9550*/  IABS R4, R8.reuse ;  /* 0x0000000800047213 */ /* 0x082fe40000000000 */
[----:B------:R-:W-:Y:S02]  /*9560*/  LOP3.LUT R5, R5, R8, RZ, 0x3c, !PT ;  /* 0x0000000805057212 */ /* 0x000fe400078e3cff */
        /* <DEDUP_REMOVED lines=39> */
[----:B-1----:R-:W-:Y:S04]  /*97e0*/  IMAD.IADD R11, R14, 0x1, -R13 ;  /* 0x000000010e0b7824 */ /* 0x002fe800078e0a0d */
[----:B------:R-:W-:Y:S01]  /*97f0*/  IMAD R11, R11, R8, -0x80 ;  /* 0xffffff800b0b7424 */ /* 0x000fe200078e0208 */
[----:B-----5:R-:W1:Y:S04]  /*9800*/  LDC.64 R4, c[0x0][0x3c0] ;  /* 0x0000f000ff047b82 */ /* 0x020e680000000a00 */
        /* <DEDUP_REMOVED lines=13> */
.L_x_3581:
[-C--:B------:R-:W-:Y:S02]  /*98e0*/  @!P5 MOV R8, R107.reuse ;  /* 0x0000006b0008d202 */ /* 0x080fe40000000f00 */
[----:B------:R-:W-:Y:S02]  /*98f0*/  @!P5 MOV R9, R106 ;  /* 0x0000006a0009d202 */ /* 0x000fe40000000f00 */
[----:B------:R-:W-:Y:S02]  /*9900*/  LOP3.LUT R2, R3, R2, RZ, 0xfc, !PT ;  /* 0x0000000203027212 */ /* 0x000fe400078efcff */
[----:B------:R-:W-:Y:S02]  /*9910*/  SHF.L.U32 R5, R4, 0x6, RZ ;  /* 0x0000000604057819 */ /* 0x000fe400000006ff */
[----:B------:R-:W-:Y:S02]  /*9920*/  LEA R2, R2, UR5, 0x1 ;  /* 0x0000000502027c11 */ /* 0x000fe4000f8e08ff */
[----:B------:R-:W-:Y:S02]  /*9930*/  IADD3 R6, P0, PT, R5, R107, RZ ;  /* 0x0000006b05067210 */ /* 0x000fe40007f1e0ff */
[--C-:B------:R-:W-:Y:S01]  /*9940*/  SHF.L.U64.HI R3, R4, 0x6, R0.reuse ;  /* 0x0000000604037819 */ /* 0x100fe20000010200 */
[----:B------:R-:W-:Y:S01]  /*9950*/  @!PT LDS RZ, [RZ] ;  /* 0x00000000fffff984 */ /* 0x000fe20000000800 */
[----:B------:R-:W-:Y:S01]  /*9960*/  @!PT LDS RZ, [RZ] ;  /* 0x00000000fffff984 */ /* 0x000fe20000000800 */
[----:B------:R-:W-:Y:S01]  /*9970*/  @!PT LDS RZ, [RZ] ;  /* 0x00000000fffff984 */ /* 0x000fe20000000800 */
[----:B------:R-:W-:Y:S01]  /*9980*/  @!P5 LDGSTS.E.BYPASS.LTC128B.128 [R2+0x3000], desc[UR14][R8.64] ;  /* 0x030000000802dfae */ /* 0x000fe2000b981a0e */
[----:B------:R-:W-:Y:S02]  /*9990*/  @!P4 IADD3 R12, P1, PT, R6, R5, RZ ;  /* 0x00000005060cc210 */ /* 0x000fe40007f3e0ff */
[----:B------:R-:W-:Y:S02]  /*99a0*/  IADD3.X R7, PT, PT, R3, R106, RZ, P0, !PT ;  /* 0x0000006a03077210 */ /* 0x000fe400007fe4ff */
[C---:B------:R-:W-:Y:S02]  /*99b0*/  @!P4 LEA R10, P0, R4.reuse, R6, 0x7 ;  /* 0x00000006040ac211 */ /* 0x040fe400078038ff */
[----:B------:R-:W-:Y:S01]  /*99c0*/  @!P4 IADD3.X R13, PT, PT, R7, R3, RZ, P1, !PT ;  /* 0x00000003070dc210 */ /* 0x000fe20000ffe4ff */
[----:B------:R-:W-:Y:S01]  /*99d0*/  @P5 STS.128 [R2+0x3000], RZ ;  /* 0x003000ff02005388 */ /* 0x000fe20000000c00 */
[----:B------:R-:W-:Y:S02]  /*99e0*/  @!P4 LEA.HI.X R11, R4, R7, R0, 0x7, P0 ;  /* 0x00000007040bc211 */ /* 0x000fe400000f3c00 */
[----:B------:R-:W-:Y:S02]  /*99f0*/  MOV R0, 0x20 ;  /* 0x0000002000007802 */ /* 0x000fe40000000f00 */
[----:B------:R-:W-:Y:S02]  /*9a00*/  LOP3.LUT P0, RZ, R86, 0x4, RZ, 0xc0, !PT ;  /* 0x0000000456ff7812 */ /* 0x000fe4000780c0ff */
[----:B------:R-:W-:Y:S01]  /*9a10*/  IADD3 R115, PT, PT, R115, -0x1, RZ ;  /* 0xffffffff73737810 */ /* 0x000fe20007ffe0ff */
[----:B------:R-:W-:Y:S01]  /*9a20*/  @P4 STS.128 [R2+0x3800], RZ ;  /* 0x003800ff02004388 */ /* 0x000fe20000000c00 */
[----:B------:R-:W-:Y:S02]  /*9a30*/  SEL R0, R0, 0xffffffe0, !P0 ;  /* 0xffffffe000007807 */ /* 0x000fe40004000000 */
[----:B------:R-:W-:Y:S02]  /*9a40*/  ISETP.GT.AND P1, PT, R115, R103, PT ;  /* 0x000000677300720c */ /* 0x000fe40003f24270 */
[----:B------:R-:W-:Y:S02]  /*9a50*/  IADD3 R92, PT, PT, R101, R0, RZ ;  /* 0x00000000655c7210 */ /* 0x000fe40007ffe0ff */
[----:B------:R-:W-:Y:S01]  /*9a60*/  IADD3 R0, PT, PT, R0, R100, RZ ;  /* 0x0000006400007210 */ /* 0x000fe20007ffe0ff */
        /* <DEDUP_REMOVED lines=17> */
[----:B-1----:R-:W1:Y:S08]  /*9b80*/  LDSM.16.M88.4 R8, [R100] ;  /* 0x000000006408783b */ /* 0x002e700000000200 */
[----:B------:R-:W2:Y:S08]  /*9b90*/  LDSM.16.M88.4 R24, [R100+0x800] ;  /* 0x000800006418783b */ /* 0x000eb00000000200 */
[----:B------:R-:W5:Y:S08]  /*9ba0*/  LDSM.16.M88.4 R32, [R100+0xc00] ;  /* 0x000c00006420783b */ /* 0x000f700000000200 */
[----:B------:R-:W3:Y:S08]  /*9bb0*/  LDSM.16.M88.4 R40, [R100+0x1000] ;  /* 0x001000006428783b */ /* 0x000ef00000000200 */
[----:B------:R-:W4:Y:S08]  /*9bc0*/  LDSM.16.M88.4 R48, [R100+0x1400] ;  /* 0x001400006430783b */ /* 0x000f300000000200 */
[----:B------:R-:W4:Y:S08]  /*9bd0*/  LDSM.16.M88.4 R56, [R100+0x1800] ;  /* 0x001800006438783b */ /* 0x000f300000000200 */
[----:B------:R-:W4:Y:S08]  /*9be0*/  LDSM.16.M88.4 R88, [R100+0x1c00] ;  /* 0x001c00006458783b */ /* 0x000f300000000200 */
[----:B------:R-:W-:Y:S08]  /*9bf0*/  LDSM.16.M88.4 R92, [R92] ;  /* 0x000000005c5c783b */ /* 0x000ff00000000200 */
[----:B------:R-:W4:Y:S01]  /*9c00*/  LDSM.16.M88.4 R96, [R0] ;  /* 0x000000000060783b */ /* 0x000f220000000200 */
[C---:B-1----:R-:W-:Y:S08]  /*9c10*/  HMMA.16816.F32.BF16 R4, R64.reuse, R8, RZ ;  /* 0x000000084004723c */ /* 0x042ff000000418ff */
[C---:B------:R-:W-:Y:S08]  /*9c20*/  HMMA.16816.F32.BF16 R8, R64.reuse, R10, RZ ;  /* 0x0000000a4008723c */ /* 0x040ff000000418ff */
[C---:B------:R-:W-:Y:S08]  /*9c30*/  HMMA.16816.F32.BF16 R12, R64.reuse, R16, RZ ;  /* 0x00000010400c723c */ /* 0x040ff000000418ff */
        /* <DEDUP_REMOVED lines=193> */
[----:B------:R-:W-:Y:S04]  /*a850*/  IMAD R4, R4, R5, RZ ;  /* 0x0000000504047224 */ /* 0x000fe800078e02ff */
[----:B------:R-:W-:Y:S01]  /*a860*/  IMAD.HI.U32 R4, R11, R4, R10 ;  /* 0x000000040b047227 */ /* 0x000fe200078e000a */
[----:B------:R-:W-:Y:S02]  /*a870*/  IABS R10, R7 ;  /* 0x00000007000a7213 */ /* 0x000fe40000000000 */
[----:B------:R-:W-:Y:S03]  /*a880*/  LOP3.LUT R7, R7, R6, RZ, 0x3c, !PT ;  /* 0x0000000607077212 */ /* 0x000fe600078e3cff */
        /* <DEDUP_REMOVED lines=27> */
[----:B------:R-:W2:Y:S01]  /*aa40*/  LDG.E R8, desc[UR14][R12.64] ;  /* 0x0000000e0c087981 */ /* 0x000ea2000c1e1900 */
[C---:B------:R-:W-:Y:S02]  /*aa50*/  LEA.HI.X.SX32 R5, R9.reuse, R113, 0x2, P1 ;  /* 0x0000007109057211 */ /* 0x040fe400008f16ff */
[----:B------:R-:W-:Y:S03]  /*aa60*/  IADD3 R9, PT, PT, R9, -R11, RZ ;  /* 0x8000000b09097210 */ /* 0x000fe60007ffe0ff */
[----:B------:R3:W2:Y:S02]  /*aa70*/  LDG.E R7, desc[UR14][R4.64] ;  /* 0x0000000e04077981 */ /* 0x0006a4000c1e1900 */
[----:B------:R-:W-:Y:S05]  /*aa80*/  IMAD R9, R9, R6, -0x80 ;  /* 0xffffff8009097424 */ /* 0x000fea00078e0206 */
        /* <DEDUP_REMOVED lines=14> */
.L_x_3583:
[C---:B------:R-:W-:Y:S01]  /*ab70*/  LEA R10, P2, R4.reuse, RZ, 0x6 ;  /* 0x000000ff040a7211 */ /* 0x040fe200078430ff */
[C---:B------:R-:W-:Y:S01]  /*ab80*/  @!P4 IMAD.SHL.U32 R5, R4.reuse, 0x40, RZ ;  /* 0x000000400405c824 */ /* 0x040fe200078e00ff */
[C---:B------:R-:W-:Y:S01]  /*ab90*/  @!P4 SHF.L.U64.HI R7, R4.reuse, 0x6, R0 ;  /* 0x000000060407c819 */ /* 0x040fe20000010200 */
[----:B------:R-:W-:Y:S01]  /*aba0*/  @!P5 IMAD.MOV.U32 R14, RZ, RZ, R105 ;  /* 0x000000ffff0ed224 */ /* 0x000fe200078e0069 */
[----:B------:R-:W-:Y:S01]  /*abb0*/  LEA.HI.X R11, R4, RZ, RZ, 0x6, P2 ;  /* 0x000000ff040b7211 */ /* 0x000fe200010f34ff */
[----:B------:R-:W-:Y:S01]  /*abc0*/  @!P5 IMAD.MOV.U32 R15, RZ, RZ, R104 ;  /* 0x000000ffff0fd224 */ /* 0x000fe200078e0068 */
[-C--:B------:R-:W-:Y:S01]  /*abd0*/  @!P4 IADD3 R12, P3, P2, R5, R105.reuse, R5 ;  /* 0x00000069050cc210 */ /* 0x080fe20007a7e005 */
[----:B------:R-:W-:Y:S01]  /*abe0*/  IMAD.SHL.U32 R8, R0, 0x40, RZ ;  /* 0x0000004000087824 */ /* 0x000fe200078e00ff */
[C---:B------:R-:W-:Y:S02]  /*abf0*/  @!P4 LEA R6, P1, R4.reuse, R105, 0x6 ;  /* 0x000000690406c211 */ /* 0x040fe400078230ff */
[----:B------:R-:W-:Y:S01]  /*ac00*/  @!PT LDS RZ, [RZ] ;  /* 0x00000000fffff984 */ /* 0x000fe20000000800 */
[----:B------:R-:W-:Y:S01]  /*ac10*/  @!PT LDS RZ, [RZ] ;  /* 0x00000000fffff984 */ /* 0x000fe20000000800 */
[----:B------:R-:W-:Y:S01]  /*ac20*/  @!PT LDS RZ, [RZ] ;  /* 0x00000000fffff984 */ /* 0x000fe20000000800 */
[----:B------:R2:W-:Y:S01]  /*ac30*/  @!P5 LDGSTS.E.BYPASS.LTC128B.128 [R2+0x1000], desc[UR14][R14.64] ;  /* 0x010000000e02dfae */ /* 0x0005e2000b981a0e */
[----:B------:R-:W-:Y:S02]  /*ac40*/  @!P4 IADD3.X R13, PT, PT, R7, R104, R7, P3, P2 ;  /* 0x00000068070dc210 */ /* 0x000fe40001fe4407 */
[----:B------:R-:W-:Y:S01]  /*ac50*/  @!P4 IADD3 R10, P2, PT, R105, R10, RZ ;  /* 0x0000000a690ac210 */ /* 0x000fe20007f5e0ff */
[----:B------:R2:W-:Y:S01]  /*ac60*/  @P5 STS.128 [R2+0x1000], RZ ;  /* 0x001000ff02005388 */ /* 0x0005e20000000c00 */
[----:B------:R-:W-:Y:S02]  /*ac70*/  @!P4 LEA.HI.X R5, R4, R104, R0, 0x6, P1 ;  /* 0x000000680405c211 */ /* 0x000fe400008f3400 */
[----:B------:R-:W-:Y:S01]  /*ac80*/  @!P4 IADD3.X R11, PT, PT, R104, R11, R8, P2, !PT ;  /* 0x0000000b680bc210 */ /* 0x000fe200017fe408 */
[----:B------:R2:W-:Y:S01]  /*ac90*/  @P4 STS.128 [R2+0x1800], RZ ;  /* 0x001800ff02004388 */ /* 0x0005e20000000c00 */
        /* <DEDUP_REMOVED lines=17> */
.L_x_3582:
[----:B--2---:R-:W-:Y:S01]  /*adb0*/  FMNMX3.FTZ R2, R84, R152, R151, !PT ;  /* 0x0000009854027276 */ /* 0x004fe20007810097 */
[----:B------:R-:W-:Y:S01]  /*adc0*/  LDSM.16.MT88.4 R12, [R87+0x3000] ;  /* 0x00300000570c783b */ /* 0x000fe20000004200 */
        /* <DEDUP_REMOVED lines=32> */
[----:B------:R-:W-:Y:S01]  /*afd0*/  IADD3 R44, PT, PT, R87, 0x3020, RZ ;  /* 0x00003020572c7810 */ /* 0x000fe20007ffe0ff */
[----:B------:R-:W1:Y:S01]  /*afe0*/  SHFL.BFLY PT, R5, R2, 0x2, 0x1f ;  /* 0x0c401f0002057f89 */ /* 0x000e6200000e0000 */
[----:B------:R-:W-:Y:S02]  /*aff0*/  @P0 IADD3 R44, PT, PT, R111, -0x20, RZ ;  /* 0xffffffe06f2c0810 */ /* 0x000fe40007ffe0ff */
[----:B------:R-:W-:Y:S05]  /*b000*/  ISETP.GT.AND P0, PT, R115, R103, PT ;  /* 0x000000677300720c */ /* 0x000fea0003f04270 */
[----:B------:R-:W2:Y:S01]  /*b010*/  SHFL.BFLY PT, R4, R0, 0x2, 0x1f ;  /* 0x0c401f0000047f89 */ /* 0x000ea200000e0000 */
[----:B------:R-:W-:Y:S07]  /*b020*/  IADD3 R116, PT, PT, R116, -0x80, RZ ;  /* 0xffffff8074747810 */ /* 0x000fee0007ffe0ff */
        /* <DEDUP_REMOVED lines=17> */
[--C-:B------:R-:W-:Y:S01]  /*b140*/  FFMA.FTZ R61, R151, UR4, -R56.reuse ;  /* 0x00000004973d7c23 */ /* 0x100fe20008010838 */
[----:B------:R-:W-:Y:S01]  /*b150*/  FMUL.FTZ R23, R23, UR4 ;  /* 0x0000000417177c20 */ /* 0x000fe20008410000 */
        /* <DEDUP_REMOVED lines=18> */
[C---:B------:R-:W-:Y:S01]  /*b280*/  FMUL.FTZ R9, R24.reuse, R77 ;  /* 0x0000004d18097220 */ /* 0x040fe20000410000 */
[--C-:B------:R-:W-:Y:S07]  /*b290*/  FFMA.FTZ R143, R143, UR4, -R55.reuse ;  /* 0x000000048f8f7c23 */ /* 0x100fee0008010837 */
[----:B------:R-:W1:Y:S01]  /*b2a0*/  MUFU.EX2 R62, R62 ;  /* 0x0000003e003e7308 */ /* 0x000e620000000800 */
[----:B------:R-:W-:Y:S01]  /*b2b0*/  FMUL.FTZ R17, R24, R69 ;  /* 0x0000004518117220 */ /* 0x000fe20000410000 */
[C---:B--2---:R-:W-:Y:S01]  /*b2c0*/  FMUL.FTZ R6, R23.reuse, R82 ;  /* 0x0000005217067220 */ /* 0x044fe20000410000 */
[C---:B------:R-:W-:Y:S07]  /*b2d0*/  FMUL.FTZ R7, R23.reuse, R83 ;  /* 0x0000005317077220 */ /* 0x040fee0000410000 */
[----:B------:R-:W-:Y:S01]  /*b2e0*/  MUFU.EX2 R58, R58 ;  /* 0x0000003a003a7308 */ /* 0x000fe20000000800 */
[----:B------:R-:W-:Y:S01]  /*b2f0*/  FMUL.FTZ R10, R23, R78 ;  /* 0x0000004e170a7220 */ /* 0x000fe20000410000 */
[----:B---3--:R-:W-:Y:S01]  /*b300*/  F2FP.BF16.F32.PACK_AB R28, R61, R40 ;  /* 0x000000283d1c723e */ /* 0x008fe200000010ff */
[C---:B------:R-:W-:Y:S07]  /*b310*/  FMUL.FTZ R11, R23.reuse, R79 ;  /* 0x0000004f170b7220 */ /* 0x040fee0000410000 */
[----:B------:R-:W2:Y:S01]  /*b320*/  MUFU.EX2 R59, R59 ;  /* 0x0000003b003b7308 */ /* 0x000ea20000000800 */
[C---:B------:R-:W-:Y:S01]  /*b330*/  FMUL.FTZ R19, R23.reuse, R71 ;  /* 0x0000004717137220 */ /* 0x040fe20000410000 */
[--C-:B------:R-:W-:Y:S01]  /*b340*/  FFMA.FTZ R71, R146, UR4, -R55.reuse ;  /* 0x0000000492477c23 */ /* 0x100fe20008010837 */
[----:B------:R-:W-:Y:S07]  /*b350*/  FMUL.FTZ R18, R23, R70 ;  /* 0x0000004617127220 */ /* 0x000fee0000410000 */
[----:B------:R-:W-:Y:S01]  /*b360*/  MUFU.EX2 R60, R60 ;  /* 0x0000003c003c7308 */ /* 0x000fe20000000800 */
[--C-:B------:R-:W-:Y:S01]  /*b370*/  FFMA.FTZ R78, R138, UR4, -R56.reuse ;  /* 0x000000048a4e7c23 */ /* 0x100fe20008010838 */
[----:B-1----:R-:W-:Y:S01]  /*b380*/  F2FP.BF16.F32.PACK_AB R29, R62, R63 ;  /* 0x0000003f3e1d723e */ /* 0x002fe200000010ff */
[--C-:B------:R-:W-:Y:S07]  /*b390*/  FFMA.FTZ R80, R131, UR4, -R55.reuse ;  /* 0x0000000483507c23 */ /* 0x100fee0008010837 */
[----:B------:R-:W1:Y:S01]  /*b3a0*/  MUFU.EX2 R57, R57 ;  /* 0x0000003900397308 */ /* 0x000e620000000800 */
[----:B------:R-:W-:Y:S01]  /*b3b0*/  FFMA.FTZ R76, R142, UR4, -R56 ;  /* 0x000000048e4c7c23 */ /* 0x000fe20008010838 */
[--C-:B------:R-:W-:Y:S01]  /*b3c0*/  FFMA.FTZ R77, R137, UR4, -R55.reuse ;  /* 0x00000004894d7c23 */ /* 0x100fe20008010837 */
[--C-:B------:R-:W-:Y:S07]  /*b3d0*/  FFMA.FTZ R70, R139, UR4, -R55.reuse ;  /* 0x000000048b467c23 */ /* 0x100fee0008010837 */
[----:B------:R-:W-:Y:S01]  /*b3e0*/  MUFU.EX2 R66, R66 ;  /* 0x0000004200427308 */ /* 0x000fe20000000800 */
[----:B------:R-:W-:Y:S01]  /*b3f0*/  FFMA.FTZ R118, R24, R118, R40 ;  /* 0x0000007618767223 */ /* 0x000fe20000010028 */
[----:B--2---:R-:W-:Y:S01]  /*b400*/  F2FP.BF16.F32.PACK_AB R30, R59, R58 ;  /* 0x0000003a3b1e723e */ /* 0x004fe200000010ff */
[----:B------:R-:W-:Y:S07]  /*b410*/  LDSM.16.MT88.4 R40, [R44+0xc00] ;  /* 0x000c00002c28783b */ /* 0x000fee0000004200 */
        /* <DEDUP_REMOVED lines=16> */
[----:B------:R-:W-:Y:S08]  /*b520*/  FMUL.FTZ R13, R24, R73 ;  /* 0x00000049180d7220 */ /* 0x000ff00000410000 */
[----:B------:R-:W-:Y:S01]  /*b530*/  MUFU.EX2 R76, R76 ;  /* 0x0000004c004c7308 */ /* 0x000fe20000000800 */
[C---:B------:R-:W-:Y:S03]  /*b540*/  HMMA.16816.F32.BF16 R8, R28.reuse, R14, R8 ;  /* 0x0000000e1c08723c */ /* 0x040fe60000041808 */
[C---:B------:R-:W-:Y:S01]  /*b550*/  FMUL.FTZ R14, R23.reuse, R74 ;  /* 0x0000004a170e7220 */ /* 0x040fe20000410000 */
[----:B------:R-:W-:Y:S01]  /*b560*/  FMUL.FTZ R15, R23, R75 ;  /* 0x0000004b170f7220 */ /* 0x000fe20000410000 */
[--C-:B------:R-:W-:Y:S04]  /*b570*/  FFMA.FTZ R72, R141, UR4, -R55.reuse ;  /* 0x000000048d487c23 */ /* 0x100fe80008010837 */
[----:B------:R-:W-:Y:S01]  /*b580*/  MUFU.EX2 R77, R77 ;  /* 0x0000004d004d7308 */ /* 0x000fe20000000800 */
[--C-:B------:R-:W-:Y:S01]  /*b590*/  FFMA.FTZ R74, R128, UR4, -R56.reuse ;  /* 0x00000004804a7c23 */ /* 0x100fe20008010838 */
[--C-:B------:R-:W-:Y:S01]  /*b5a0*/  FFMA.FTZ R75, R133, UR4, -R55.reuse ;  /* 0x00000004854b7c23 */ /* 0x100fe20008010837 */
[--C-:B------:R-:W-:Y:S07]  /*b5b0*/  FFMA.FTZ R73, R140, UR4, -R56.reuse ;  /* 0x000000048c497c23 */ /* 0x100fee0008010838 */
[----:B------:R-:W-:Y:S01]  /*b5c0*/  MUFU.EX2 R70, R70 ;  /* 0x0000004600467308 */ /* 0x000fe20000000800 */
[C---:B------:R-:W-:Y:S03]  /*b5d0*/  HMMA.16816.F32.BF16 R12, R28.reuse, R32, R12 ;  /* 0x000000201c0c723c */ /* 0x040fe6000004180c */
[--C-:B------:R-:W-:Y:S01]  /*b5e0*/  FFMA.FTZ R32, R16, UR4, -R56.reuse ;  /* 0x0000000410207c23 */ /* 0x100fe20008010838 */
[----:B------:R-:W-:Y:S05]  /*b5f0*/  FMUL.FTZ R16, R24, R68 ;  /* 0x0000004418107220 */ /* 0x000fea0000410000 */
[----:B------:R-:W-:Y:S01]  /*b600*/  MUFU.EX2 R72, R72 ;  /* 0x0000004800487308 */ /* 0x000fe20000000800 */
[--C-:B------:R-:W-:Y:S01]  /*b610*/  FFMA.FTZ R83, R135, UR4, -R55.reuse ;  /* 0x0000000487537c23 */ /* 0x100fe20008010837 */
[----:B------:R-:W-:Y:S01]  /*b620*/  FFMA.FTZ R92, R136, UR4, -R55 ;  /* 0x00000004885c7c23 */ /* 0x000fe20008010837 */
[----:B------:R-:W-:Y:S07]  /*b630*/  FFMA.FTZ R63, R23, R117, R63 ;  /* 0x00000075173f7223 */ /* 0x000fee000001003f */
[----:B------:R1:W3:Y:S01]  /*b640*/  MUFU.EX2 R69, R32 ;  /* 0x0000002000457308 */ /* 0x0002e20000000800 */
[--C-:B------:R-:W-:Y:S01]  /*b650*/  FFMA.FTZ R23, R126, UR4, -R56.reuse ;  /* 0x000000047e177c23 */ /* 0x100fe20008010838 */
[----:B------:R-:W-:Y:S08]  /*b660*/  HMMA.16816.F32.BF16 R16, R28, R34, R16 ;  /* 0x000000221c10723c */ /* 0x000ff00000041810 */
[----:B------:R-:W4:Y:S01]  /*b670*/  MUFU.EX2 R68, R143 ;  /* 0x0000008f00447308 */ /* 0x000f220000000800 */
[----:B--2---:R-:W-:Y:S01]  /*b680*/  F2FP.BF16.F32.PACK_AB R28, R65, R66 ;  /* 0x00000042411c723e */ /* 0x004fe200000010ff */
[----:B------:R-:W-:Y:S01]  /*b690*/  FFMA.FTZ R94, R134, UR4, -R56 ;  /* 0x00000004865e7c23 */ /* 0x000fe20008010838 */
[--C-:B------:R-:W-:Y:S07]  /*b6a0*/  FFMA.FTZ R129, R129, UR4, -R55.reuse ;  /* 0x0000000481817c23 */ /* 0x100fee0008010837 */
[----:B------:R-:W-:Y:S01]  /*b6b0*/  MUFU.EX2 R71, R71 ;  /* 0x0000004700477308 */ /* 0x000fe20000000800 */
[--C-:B------:R-:W-:Y:S01]  /*b6c0*/  FFMA.FTZ R121, R121, UR4, -R55.reuse ;  /* 0x0000000479797c23 */ /* 0x100fe20008010837 */
[--C-:B------:R-:W-:Y:S01]  /*b6d0*/  FFMA.FTZ R122, R122, UR4, -R55.reuse ;  /* 0x000000047a7a7c23 */ /* 0x100fe20008010837 */
[----:B------:R-:W-:Y:S07]  /*b6e0*/  FFMA.FTZ R53, R53, UR4, -R55 ;  /* 0x0000000435357c23 */ /* 0x000fee0008010837 */
[----:B------:R-:W2:Y:S01]  /*b6f0*/  MUFU.EX2 R67, R67 ;  /* 0x0000004300437308 */ /* 0x000ea20000000800 */
[----:B------:R-:W-:Y:S01]  /*b700*/  FADD.FTZ R118, R61, R118 ;  /* 0x000000763d767221 */ /* 0x000fe20000010000 */
[----:B-1----:R-:W1:Y:S01]  /*b710*/  LDSM.16.MT88.4 R32, [R44+0x400] ;  /* 0x000400002c20783b */ /* 0x002e620000004200 */
[----:B---3--:R-:W-:Y:S07]  /*b720*/  F2FP.BF16.F32.PACK_AB R30, R64, R69 ;  /* 0x00000045401e723e */ /* 0x008fee00000010ff */
[----:B------:R-:W-:Y:S01]  /*b730*/  MUFU.EX2 R74, R74 ;  /* 0x0000004a004a7308 */ /* 0x000fe20000000800 */
[----:B------:R-:W-:Y:S01]  /*b740*/  FADD.FTZ R63, R62, R63 ;  /* 0x0000003f3e3f7221 */ /* 0x000fe20000010000 */
[----:B----4-:R-:W-:Y:S01]  /*b750*/  F2FP.BF16.F32.PACK_AB R29, R68, R72 ;  /* 0x00000048441d723e */ /* 0x010fe200000010ff */
[----:B------:R-:W-:Y:S07]  /*b760*/  FFMA.FTZ R62, R125, UR4, -R55 ;  /* 0x000000047d3e7c23 */ /* 0x000fee0008010837 */
[----:B------:R-:W-:Y:S01]  /*b770*/  MUFU.EX2 R75, R75 ;  /* 0x0000004b004b7308 */ /* 0x000fe20000000800 */
[----:B------:R-:W-:Y:S01]  /*b780*/  FADD.FTZ R63, R60, R63 ;  /* 0x0000003f3c3f7221 */ /* 0x000fe20000010000 */
[--C-:B------:R-:W-:Y:S01]  /*b790*/  FFMA.FTZ R123, R123, UR4, -R56.reuse ;  /* 0x000000047b7b7c23 */ /* 0x100fe20008010838 */
[----:B------:R-:W-:Y:S07]  /*b7a0*/  FFMA.FTZ R96, R96, UR4, -R56 ;  /* 0x0000000460607c23 */ /* 0x000fee0008010838 */
[----:B------:R-:W-:Y:S01]  /*b7b0*/  MUFU.EX2 R73, R73 ;  /* 0x0000004900497308 */ /* 0x000fe20000000800 */
[----:B------:R-:W-:Y:S01]  /*b7c0*/  FADD.FTZ R63, R57, R63 ;  /* 0x0000003f393f7221 */ /* 0x000fe20000010000 */
[----:B--2---:R-:W-:Y:S01]  /*b7d0*/  F2FP.BF16.F32.PACK_AB R31, R67, R71 ;  /* 0x00000047431f723e */ /* 0x004fe200000010ff */
[----:B------:R-:W-:Y:S07]  /*b7e0*/  FADD.FTZ R118, R58, R118 ;  /* 0x000000763a767221 */ /* 0x000fee0000010000 */
[----:B------:R-:W-:Y:S01]  /*b7f0*/  MUFU.EX2 R23, R23 ;  /* 0x0000001700177308 */ /* 0x000fe20000000800 */
[----:B------:R-:W-:Y:S01]  /*b800*/  FFMA.FTZ R58, R124, UR4, -R56 ;  /* 0x000000047c3a7c23 */ /* 0x000fe20008010838 */
[----:B------:R-:W-:Y:S01]  /*b810*/  FADD.FTZ R72, R72, R63 ;  /* 0x0000003f48487221 */ /* 0x000fe20000010000 */
[----:B------:R-:W-:Y:S07]  /*b820*/  FFMA.FTZ R63, R98, UR4, -R55 ;  /* 0x00000004623f7c23 */ /* 0x000fee0008010837 */
[----:B------:R-:W-:Y:S01]  /*b830*/  MUFU.EX2 R84, R84 ;  /* 0x0000005400547308 */ /* 0x000fe20000000800 */
[C---:B------:R-:W-:Y:S09]  /*b840*/  HMMA.16816.F32.BF16 R4, R28.reuse, R36, R4 ;  /* 0x000000241c04723c */ /* 0x040ff20000041804 */
[----:B------:R-:W-:Y:S01]  /*b850*/  MUFU.EX2 R85, R85 ;  /* 0x0000005500557308 */ /* 0x000fe20000000800 */
[----:B------:R-:W-:Y:S01]  /*b860*/  FADD.FTZ R59, R59, R118 ;  /* 0x000000763b3b7221 */ /* 0x000fe20000010000 */
[----:B------:R-:W-:Y:S01]  /*b870*/  FADD.FTZ R68, R68, R72 ;  /* 0x0000004844447221 */ /* 0x000fe20000010000 */
[----:B------:R-:W-:Y:S07]  /*b880*/  FFMA.FTZ R90, R90, UR4, -R56 ;  /* 0x000000045a5a7c23 */ /* 0x000fee0008010838 */
[----:B------:R-:W2:Y:S01]  /*b890*/  MUFU.EX2 R93, R93 ;  /* 0x0000005d005d7308 */ /* 0x000ea20000000800 */
[C---:B------:R-:W-:Y:S01]  /*b8a0*/  HMMA.16816.F32.BF16 R8, R28.reuse, R38, R8 ;  /* 0x000000261c08723c */ /* 0x040fe20000041808 */
[----:B------:R-:W3:Y:S08]  /*b8b0*/  LDSM.16.MT88.4 R36, [R87+0x3800] ;  /* 0x003800005724783b */ /* 0x000ef00000004200 */
[----:B------:R-:W4:Y:S01]  /*b8c0*/  MUFU.EX2 R82, R82 ;  /* 0x0000005200527308 */ /* 0x000f220000000800 */
[----:B------:R-:W-:Y:S01]  /*b8d0*/  FADD.FTZ R59, R66, R59 ;  /* 0x0000003b423b7221 */ /* 0x000fe20000010000 */
[----:B------:R-:W-:Y:S01]  /*b8e0*/  FFMA.FTZ R66, R91, UR4, -R55 ;  /* 0x000000045b427c23 */ /* 0x000fe20008010837 */
[----:B------:R-:W-:Y:S07]  /*b8f0*/  FADD.FTZ R68, R71, R68 ;  /* 0x0000004447447221 */ /* 0x000fee0000010000 */
[----:B------:R-:W-:Y:S01]  /*b900*/  MUFU.EX2 R94, R94 ;  /* 0x0000005e005e7308 */ /* 0x000fe20000000800 */
[----:B------:R-:W-:Y:S01]  /*b910*/  FADD.FTZ R59, R65, R59 ;  /* 0x0000003b413b7221 */ /* 0x000fe20000010000 */
[----:B------:R-:W-:Y:S01]  /*b920*/  FFMA.FTZ R65, R89, UR4, -R55 ;  /* 0x0000000459417c23 */ /* 0x000fe20008010837 */
[----:B------:R-:W-:Y:S07]  /*b930*/  FADD.FTZ R68, R67, R68 ;  /* 0x0000004443447221 */ /* 0x000fee0000010000 */
[----:B------:R-:W5:Y:S01]  /*b940*/  MUFU.EX2 R81, R81 ;  /* 0x0000005100517308 */ /* 0x000f620000000800 */
[----:B------:R-:W-:Y:S01]  /*b950*/  FADD.FTZ R69, R69, R59 ;  /* 0x0000003b45457221 */ /* 0x000fe20000010000 */
[C---:B-1----:R-:W-:Y:S08]  /*b960*/  HMMA.16816.F32.BF16 R12, R28.reuse, R32, R12 ;  /* 0x000000201c0c723c */ /* 0x042ff0000004180c */
[----:B------:R-:W-:Y:S01]  /*b970*/  MUFU.EX2 R83, R83 ;  /* 0x0000005300537308 */ /* 0x000fe20000000800 */
[----:B--2---:R-:W-:Y:S01]  /*b980*/  F2FP.BF16.F32.PACK_AB R25, R93, R85 ;  /* 0x000000555d19723e */ /* 0x004fe200000010ff */
[----:B------:R-:W-:Y:S01]  /*b990*/  FADD.FTZ R69, R64, R69 ;  /* 0x0000004540457221 */ /* 0x000fe20000010000 */
[----:B----4-:R-:W-:Y:S07]  /*b9a0*/  F2FP.BF16.F32.PACK_AB R26, R79, R82 ;  /* 0x000000524f1a723e */ /* 0x010fee00000010ff */
[----:B------:R-:W1:Y:S01]  /*b9b0*/  MUFU.EX2 R92, R92 ;  /* 0x0000005c005c7308 */ /* 0x000e620000000800 */
[--C-:B------:R-:W-:Y:S01]  /*b9c0*/  FFMA.FTZ R59, R97, UR4, -R56.reuse ;  /* 0x00000004613b7c23 */ /* 0x100fe20008010838 */
[----:B------:R-:W-:Y:S01]  /*b9d0*/  HMMA.16816.F32.BF16 R16, R28, R34, R16 ;  /* 0x000000221c10723c */ /* 0x000fe20000041810 */
[----:B------:R-:W2:Y:S07]  /*b9e0*/  LDSM.16.MT88.4 R32, [R44+0x800] ;  /* 0x000800002c20783b */ /* 0x000eae0000004200 */
[----:B------:R-:W4:Y:S01]  /*b9f0*/  MUFU.EX2 R61, R129 ;  /* 0x00000081003d7308 */ /* 0x000f220000000800 */
[----:B------:R-:W-:Y:S01]  /*ba00*/  F2FP.BF16.F32.PACK_AB R28, R74, R78 ;  /* 0x0000004e4a1c723e */ /* 0x000fe200000010ff */
[----:B------:R-:W-:Y:S01]  /*ba10*/  FADD.FTZ R69, R78, R69 ;  /* 0x000000454e457221 */ /* 0x000fe20000010000 */
[----:B------:R-:W-:Y:S07]  /*ba20*/  F2FP.BF16.F32.PACK_AB R29, R75, R80 ;  /* 0x000000504b1d723e */ /* 0x000fee00000010ff */
[----:B------:R-:W4:Y:S01]  /*ba30*/  MUFU.EX2 R62, R62 ;  /* 0x0000003e003e7308 */ /* 0x000f220000000800 */
[----:B------:R-:W-:Y:S01]  /*ba40*/  F2FP.BF16.F32.PACK_AB R30, R76, R73 ;  /* 0x000000494c1e723e */ /* 0x000fe200000010ff */
[----:B------:R-:W-:Y:S01]  /*ba50*/  FFMA.FTZ R64, R99, UR4, -R56 ;  /* 0x0000000463407c23 */ /* 0x000fe20008010838 */
[----:B------:R-:W-:Y:S07]  /*ba60*/  F2FP.BF16.F32.PACK_AB R31, R70, R77 ;  /* 0x0000004d461f723e */ /* 0x000fee00000010ff */
[----:B------:R-:W-:Y:S01]  /*ba70*/  MUFU.EX2 R60, R123 ;  /* 0x0000007b003c7308 */ /* 0x000fe20000000800 */
[----:B-----5:R-:W-:Y:S01]  /*ba80*/  F2FP.BF16.F32.PACK_AB R24, R84, R81 ;  /* 0x000000515418723e */ /* 0x020fe200000010ff */
[----:B------:R-:W-:Y:S01]  /*ba90*/  FADD.FTZ R69, R74, R69 ;  /* 0x000000454a457221 */ /* 0x000fe20000010000 */
[----:B-1----:R-:W-:Y:S07]  /*baa0*/  F2FP.BF16.F32.PACK_AB R27, R92, R83 ;  /* 0x000000535c1b723e */ /* 0x002fee00000010ff */
[----:B------:R-:W1:Y:S01]  /*bab0*/  MUFU.EX2 R58, R58 ;  /* 0x0000003a003a7308 */ /* 0x000e620000000800 */
[----:B------:R-:W-:Y:S01]  /*bac0*/  FADD.FTZ R80, R80, R68 ;  /* 0x0000004450507221 */ /* 0x000fe20000010000 */
[----:B------:R-:W-:Y:S01]  /*bad0*/  FADD.FTZ R73, R73, R69 ;  /* 0x0000004549497221 */ /* 0x000fe20000010000 */
[----:B------:R-:W-:Y:S07]  /*bae0*/  FFMA.FTZ R69, R54, UR4, -R55 ;  /* 0x0000000436457c23 */ /* 0x000fee0008010837 */
[----:B------:R-:W-:Y:S01]  /*baf0*/  MUFU.EX2 R57, R121 ;  /* 0x0000007900397308 */ /* 0x000fe20000000800 */
[----:B------:R-:W-:Y:S01]  /*bb00*/  FFMA.FTZ R68, R52, UR4, -R56 ;  /* 0x0000000434447c23 */ /* 0x000fe20008010838 */
[C---:B---3--:R-:W-:Y:S08]  /*bb10*/  HMMA.16816.F32.BF16 R4, R28.reuse, R36, R4 ;  /* 0x000000241c04723c */ /* 0x048ff00000041804 */
[----:B------:R-:W-:Y:S01]  /*bb20*/  MUFU.EX2 R63, R63 ;  /* 0x0000003f003f7308 */ /* 0x000fe20000000800 */
[----:B------:R-:W-:Y:S01]  /*bb30*/  FADD.FTZ R76, R76, R73 ;  /* 0x000000494c4c7221 */ /* 0x000fe20000010000 */
[----:B------:R-:W-:Y:S01]  /*bb40*/  FADD.FTZ R80, R75, R80 ;  /* 0x000000504b507221 */ /* 0x000fe20000010000 */
[----:B------:R-:W-:Y:S07]  /*bb50*/  FFMA.FTZ R67, R88, UR4, -R56 ;  /* 0x0000000458437c23 */ /* 0x000fee0008010838 */
[----:B------:R-:W-:Y:S01]  /*bb60*/  MUFU.EX2 R59, R59 ;  /* 0x0000003b003b7308 */ /* 0x000fe20000000800 */
[----:B------:R-:W-:Y:S01]  /*bb70*/  FADD.FTZ R76, R81, R76 ;  /* 0x0000004c514c7221 */ /* 0x000fe20000010000 */
[C---:B------:R-:W-:Y:S01]  /*bb80*/  HMMA.16816.F32.BF16 R8, R28.reuse, R38, R8 ;  /* 0x000000261c08723c */ /* 0x040fe20000041808 */
[----:B------:R-:W3:Y:S07]  /*bb90*/  LDSM.16.MT88.4 R36, [R87+0x3c00] ;  /* 0x003c00005724783b */ /* 0x000eee0000004200 */
[----:B------:R-:W-:Y:S01]  /*bba0*/  MUFU.EX2 R64, R64 ;  /* 0x0000004000407308 */ /* 0x000fe20000000800 */
[----:B------:R-:W-:Y:S01]  /*bbb0*/  FADD.FTZ R76, R84, R76 ;  /* 0x0000004c544c7221 */ /* 0x000fe20000010000 */
[----:B------:R-:W-:Y:S01]  /*bbc0*/  FADD.FTZ R77, R77, R80 ;  /* 0x000000504d4d7221 */ /* 0x000fe20000010000 */
[----:B------:R-:W-:Y:S07]  /*bbd0*/  FFMA.FTZ R45, R45, UR4, -R56 ;  /* 0x000000042d2d7c23 */ /* 0x000fee0008010838 */
[----:B------:R-:W-:Y:S01]  /*bbe0*/  MUFU.EX2 R65, R65 ;  /* 0x0000004100417308 */ /* 0x000fe20000000800 */
[----:B------:R-:W-:Y:S01]  /*bbf0*/  FADD.FTZ R82, R82, R76 ;  /* 0x0000004c52527221 */ /* 0x000fe20000010000 */
[----:B------:R-:W-:Y:S01]  /*bc00*/  FADD.FTZ R77, R70, R77 ;  /* 0x0000004d464d7221 */ /* 0x000fe20000010000 */
[----:B------:R-:W-:Y:S07]  /*bc10*/  MOV R84, R2 ;  /* 0x0000000200547202 */ /* 0x000fee0000000f00 */
[----:B------:R-:W-:Y:S01]  /*bc20*/  MUFU.EX2 R66, R66 ;  /* 0x0000004200427308 */ /* 0x000fe20000000800 */
[----:B------:R-:W-:Y:S01]  /*bc30*/  FADD.FTZ R82, R79, R82 ;  /* 0x000000524f527221 */ /* 0x000fe20000010000 */
[----:B------:R-:W-:Y:S01]  /*bc40*/  FADD.FTZ R77, R85, R77 ;  /* 0x0000004d554d7221 */ /* 0x000fe20000010000 */
[C---:B--2---:R-:W-:Y:S07]  /*bc50*/  HMMA.16816.F32.BF16 R12, R28.reuse, R32, R12 ;  /* 0x000000201c0c723c */ /* 0x044fee000004180c */
[----:B------:R2:W-:Y:S01]  /*bc60*/  MUFU.EX2 R52, R69 ;  /* 0x0000004500347308 */ /* 0x0005e20000000800 */
[----:B------:R-:W-:Y:S01]  /*bc70*/  FADD.FTZ R93, R93, R77 ;  /* 0x0000004d5d5d7221 */ /* 0x000fe20000010000 */
[----:B------:R-:W-:Y:S01]  /*bc80*/  MOV R85, R0 ;  /* 0x0000000000557202 */ /* 0x000fe20000000f00 */
[----:B------:R-:W-:Y:S07]  /*bc90*/  LDSM.16.MT88.4 R76, [R87+0x4c00] ;  /* 0x004c0000574c783b */ /* 0x000fee0000004200 */
[----:B------:R-:W-:Y:S01]  /*bca0*/  MUFU.EX2 R67, R67 ;  /* 0x0000004300437308 */ /* 0x000fe20000000800 */
[----:B------:R-:W-:Y:S01]  /*bcb0*/  FADD.FTZ R93, R83, R93 ;  /* 0x0000005d535d7221 */ /* 0x000fe20000010000 */
[----:B------:R-:W-:Y:S08]  /*bcc0*/  HMMA.16816.F32.BF16 R16, R28, R34, R16 ;  /* 0x000000221c10723c */ /* 0x000ff00000041810 */
[----:B------:R-:W-:Y:S01]  /*bcd0*/  MUFU.EX2 R54, R90 ;  /* 0x0000005a00367308 */ /* 0x000fe20000000800 */
[----:B------:R-:W-:Y:S01]  /*bce0*/  FADD.FTZ R92, R92, R93 ;  /* 0x0000005d5c5c7221 */ /* 0x000fe20000010000 */
[----:B------:R-:W5:Y:S08]  /*bcf0*/  LDSM.16.MT88.4 R28, [R87+0x4000] ;  /* 0x00400000571c783b */ /* 0x000f700000004200 */
[----:B------:R-:W-:Y:S01]  /*bd00*/  MUFU.EX2 R53, R53 ;  /* 0x0000003500357308 */ /* 0x000fe20000000800 */
[--C-:B--2---:R-:W-:Y:S01]  /*bd10*/  FFMA.FTZ R69, R48, UR4, -R55.reuse ;  /* 0x0000000430457c23 */ /* 0x104fe20008010837 */
[----:B----4-:R-:W-:Y:S04]  /*bd20*/  FADD.FTZ R92, R61, R92 ;  /* 0x0000005c3d5c7221 */ /* 0x010fe80000010000 */
[----:B------:R-:W-:Y:S01]  /*bd30*/  FADD.FTZ R92, R62, R92 ;  /* 0x0000005c3e5c7221 */ /* 0x000fe20000010000 */
[----:B------:R-:W2:Y:S01]  /*bd40*/  LDSM.16.MT88.4 R32, [R44+0x1000] ;  /* 0x001000002c20783b */ /* 0x000ea20000004200 */
[C---:B---3--:R-:W-:Y:S08]  /*bd50*/  HMMA.16816.F32.BF16 R4, R24.reuse, R36, R4 ;  /* 0x000000241804723c */ /* 0x048ff00000041804 */
[C---:B------:R-:W-:Y:S01]  /*bd60*/  HMMA.16816.F32.BF16 R8, R24.reuse, R38, R8 ;  /* 0x000000261808723c */ /* 0x040fe20000041808 */
[----:B------:R-:W3:Y:S07]  /*bd70*/  LDSM.16.MT88.4 R36, [R87+0x4400] ;  /* 0x004400005724783b */ /* 0x000eee0000004200 */
[C---:B------:R-:W-:Y:S01]  /*bd80*/  HMMA.16816.F32.BF16 R12, R24.reuse, R40, R12 ;  /* 0x00000028180c723c */ /* 0x040fe2000004180c */
[----:B------:R-:W4:Y:S02]  /*bd90*/  MUFU.EX2 R40, R122 ;  /* 0x0000007a00287308 */ /* 0x000f240000000800 */
[----:B------:R-:W-:Y:S05]  /*bda0*/  FFMA.FTZ R41, R119, UR4, -R56 ;  /* 0x0000000477297c23 */ /* 0x000fea0008010838 */
[----:B------:R-:W-:Y:S03]  /*bdb0*/  HMMA.16816.F32.BF16 R16, R24, R42, R16 ;  /* 0x0000002a1810723c */ /* 0x000fe60000041810 */
[----:B------:R-:W2:Y:S01]  /*bdc0*/  MUFU.EX2 R42, R96 ;  /* 0x00000060002a7308 */ /* 0x000ea20000000800 */
[----:B------:R-:W-:Y:S01]  /*bdd0*/  F2FP.BF16.F32.PACK_AB R24, R23, R94 ;  /* 0x0000005e1718723e */ /* 0x000fe200000010ff */
[----:B------:R-:W-:Y:S01]  /*bde0*/  FFMA.FTZ R43, R120, UR4, -R55 ;  /* 0x00000004782b7c23 */ /* 0x000fe20008010837 */
[----:B------:R-:W-:Y:S07]  /*bdf0*/  F2FP.BF16.F32.PACK_AB R25, R62, R61 ;  /* 0x0000003d3e19723e */ /* 0x000fee00000010ff */
[----:B------:R-:W-:Y:S01]  /*be00*/  MUFU.EX2 R41, R41 ;  /* 0x0000002900297308 */ /* 0x000fe20000000800 */
[----:B-1----:R-:W-:Y:S01]  /*be10*/  F2FP.BF16.F32.PACK_AB R26, R58, R60 ;  /* 0x0000003c3a1a723e */ /* 0x002fe200000010ff */
[----:B------:R-:W-:Y:S01]  /*be20*/  FADD.FTZ R94, R94, R82 ;  /* 0x000000525e5e7221 */ /* 0x000fe20000010000 */
[C---:B----4-:R-:W-:Y:S07]  /*be30*/  F2FP.BF16.F32.PACK_AB R27, R40.reuse, R57 ;  /* 0x00000039281b723e */ /* 0x050fee00000010ff */
[----:B------:R-:W1:Y:S01]  /*be40*/  MUFU.EX2 R43, R43 ;  /* 0x0000002b002b7308 */ /* 0x000e620000000800 */
[----:B------:R-:W-:Y:S01]  /*be50*/  FADD.FTZ R57, R57, R92 ;  /* 0x0000005c39397221 */ /* 0x000fe20000010000 */
[----:B------:R-:W-:Y:S03]  /*be60*/  FADD.FTZ R94, R23, R94 ;  /* 0x0000005e175e7221 */ /* 0x000fe60000010000 */
[----:B------:R-:W-:Y:S01]  /*be70*/  FADD.FTZ R57, R40, R57 ;  /* 0x0000003928397221 */ /* 0x000fe20000010000 */
[C---:B-----5:R-:W-:Y:S03]  /*be80*/  HMMA.16816.F32.BF16 R4, R24.reuse, R28, R4 ;  /* 0x0000001c1804723c */ /* 0x060fe60000041804 */
[----:B------:R-:W-:Y:S04]  /*be90*/  FADD.FTZ R94, R60, R94 ;  /* 0x0000005e3c5e7221 */ /* 0x000fe80000010000 */
[----:B------:R-:W-:Y:S01]  /*bea0*/  FADD.FTZ R94, R58, R94 ;  /* 0x0000005e3a5e7221 */ /* 0x000fe20000010000 */
[C---:B------:R-:W-:Y:S01]  /*beb0*/  HMMA.16816.F32.BF16 R8, R24.reuse, R30, R8 ;  /* 0x0000001e1808723c */ /* 0x040fe20000041808 */
[----:B------:R-:W4:Y:S02]  /*bec0*/  LDSM.16.MT88.4 R28, [R44+0x1400] ;  /* 0x001400002c1c783b */ /* 0x000f240000004200 */
[----:B--2---:R-:W-:Y:S01]  /*bed0*/  FADD.FTZ R94, R42, R94 ;  /* 0x0000005e2a5e7221 */ /* 0x004fe20000010000 */
[----:B-1----:R-:W-:Y:S04]  /*bee0*/  FADD.FTZ R57, R43, R57 ;  /* 0x000000392b397221 */ /* 0x002fe80000010000 */
[C---:B------:R-:W-:Y:S08]  /*bef0*/  HMMA.16816.F32.BF16 R12, R24.reuse, R32, R12 ;  /* 0x00000020180c723c */ /* 0x040ff0000004180c */
[----:B------:R-:W-:Y:S01]  /*bf00*/  HMMA.16816.F32.BF16 R16, R24, R34, R16 ;  /* 0x000000221810723c */ /* 0x000fe20000041810 */
[----:B------:R-:W1:Y:S02]  /*bf10*/  LDSM.16.MT88.4 R32, [R87+0x4800] ;  /* 0x004800005720783b */ /* 0x000e640000004200 */
        /* <DEDUP_REMOVED lines=10> */
[C---:B---3--:R-:W-:Y:S03]  /*bfc0*/  HMMA.16816.F32.BF16 R4, R24.reuse, R36, R4 ;  /* 0x000000241804723c */ /* 0x048fe60000041804 */
[----:B------:R-:W-:Y:S01]  /*bfd0*/  FFMA.FTZ R37, R49, UR4, -R56 ;  /* 0x0000000431257c23 */ /* 0x000fe20008010838 */
[--C-:B------:R-:W-:Y:S01]  /*bfe0*/  FFMA.FTZ R36, R50, UR4, -R55.reuse ;  /* 0x0000000432247c23 */ /* 0x100fe20008010837 */
[----:B------:R2:W-:Y:S01]  /*bff0*/  MUFU.EX2 R49, R68 ;  /* 0x0000004400317308 */ /* 0x0005e20000000800 */
[----:B------:R-:W-:Y:S02]  /*c000*/  FADD.FTZ R64, R67, R64 ;  /* 0x0000004043407221 */ /* 0x000fe40000010000 */
[C---:B------:R-:W-:Y:S07]  /*c010*/  HMMA.16816.F32.BF16 R8, R24.reuse, R38, R8 ;  /* 0x000000261808723c */ /* 0x040fee0000041808 */
[----:B------:R-:W3:Y:S10]  /*c020*/  MUFU.EX2 R50, R37 ;  /* 0x0000002500327308 */ /* 0x000ef40000000800 */
[----:B------:R5:W-:Y:S01]  /*c030*/  MUFU.EX2 R48, R36 ;  /* 0x0000002400307308 */ /* 0x000be20000000800 */
[C---:B----4-:R-:W-:Y:S03]  /*c040*/  HMMA.16816.F32.BF16 R12, R24.reuse, R28, R12 ;  /* 0x0000001c180c723c */ /* 0x050fe6000004180c */
[--C-:B--2---:R-:W-:Y:S01]  /*c050*/  FFMA.FTZ R68, R47, UR4, -R56.reuse ;  /* 0x000000042f447c23 */ /* 0x104fe20008010838 */
[--C-:B------:R-:W-:Y:S05]  /*c060*/  FFMA.FTZ R29, R51, UR4, -R56.reuse ;  /* 0x00000004331d7c23 */ /* 0x100fea0008010838 */
[----:B------:R-:W2:Y:S01]  /*c070*/  MUFU.EX2 R47, R69 ;  /* 0x00000045002f7308 */ /* 0x000ea20000000800 */
        /* <DEDUP_REMOVED lines=12> */
[----:B--2---:R-:W-:Y:S01]  /*c140*/  F2FP.BF16.F32.PACK_AB R27, R47, R48 ;  /* 0x000000302f1b723e */ /* 0x004fe200000010ff */
[----:B------:R-:W-:Y:S01]  /*c150*/  FADD.FTZ R54, R54, R64 ;  /* 0x0000004036367221 */ /* 0x000fe20000010000 */
[----:B------:R-:W-:Y:S07]  /*c160*/  FADD.FTZ R53, R52, R53 ;  /* 0x0000003534357221 */ /* 0x000fee0000010000 */
[----:B------:R-:W2:Y:S01]  /*c170*/  MUFU.EX2 R29, R29 ;  /* 0x0000001d001d7308 */ /* 0x000ea20000000800 */
[----:B------:R-:W-:Y:S01]  /*c180*/  FADD.FTZ R54, R49, R54 ;  /* 0x0000003631367221 */ /* 0x000fe20000010000 */
[----:B------:R-:W-:Y:S01]  /*c190*/  FADD.FTZ R48, R48, R53 ;  /* 0x0000003530307221 */ /* 0x000fe20000010000 */
[C---:B-1----:R-:W-:Y:S07]  /*c1a0*/  HMMA.16816.F32.BF16 R4, R24.reuse, R32, R4 ;  /* 0x000000201804723c */ /* 0x042fee0000041804 */
[----:B------:R-:W1:Y:S01]  /*c1b0*/  MUFU.EX2 R30, R30 ;  /* 0x0000001e001e7308 */ /* 0x000e620000000800 */
[----:B-----5:R-:W5:Y:S01]  /*c1c0*/  LDSM.16.MT88.4 R20, [R44+0x1c00] ;  /* 0x001c00002c14783b */ /* 0x020f620000004200 */
[----:B------:R-:W-:Y:S01]  /*c1d0*/  FADD.FTZ R50, R50, R54 ;  /* 0x0000003632327221 */ /* 0x000fe20000010000 */
[----:B------:R-:W-:Y:S07]  /*c1e0*/  FADD.FTZ R48, R47, R48 ;  /* 0x000000302f307221 */ /* 0x000fee0000010000 */
[----:B------:R-:W4:Y:S01]  /*c1f0*/  MUFU.EX2 R32, R45 ;  /* 0x0000002d00207308 */ /* 0x000f220000000800 */
[----:B---3--:R-:W-:Y:S01]  /*c200*/  FADD.FTZ R50, R28, R50 ;  /* 0x000000321c327221 */ /* 0x008fe20000010000 */
[C---:B------:R-:W-:Y:S08]  /*c210*/  HMMA.16816.F32.BF16 R8, R24.reuse, R34, R8 ;  /* 0x000000221808723c */ /* 0x040ff00000041808 */
[----:B------:R-:W3:Y:S01]  /*c220*/  MUFU.EX2 R56, R56 ;  /* 0x0000003800387308 */ /* 0x000ee20000000800 */
[C---:B--2---:R-:W-:Y:S01]  /*c230*/  F2FP.BF16.F32.PACK_AB R68, R29.reuse, R28 ;  /* 0x0000001c1d44723e */ /* 0x044fe200000010ff */
[----:B------:R-:W-:Y:S08]  /*c240*/  FADD.FTZ R29, R29, R50 ;  /* 0x000000321d1d7221 */ /* 0x000ff00000010000 */
[----:B------:R-:W2:Y:S01]  /*c250*/  MUFU.EX2 R55, R55 ;  /* 0x0000003700377308 */ /* 0x000ea20000000800 */
[----:B-1----:R-:W-:Y:S01]  /*c260*/  F2FP.BF16.F32.PACK_AB R69, R30, R31 ;  /* 0x0000001f1e45723e */ /* 0x002fe200000010ff */
[----:B------:R-:W-:Y:S01]  /*c270*/  FADD.FTZ R31, R31, R48 ;  /* 0x000000301f1f7221 */ /* 0x000fe20000010000 */
[----:B----4-:R-:W-:Y:S03]  /*c280*/  FADD.FTZ R29, R32, R29 ;  /* 0x0000001d201d7221 */ /* 0x010fe60000010000 */
[----:B------:R-:W-:Y:S01]  /*c290*/  FADD.FTZ R31, R30, R31 ;  /* 0x0000001f1e1f7221 */ /* 0x000fe20000010000 */
[C---:B---3--:R-:W-:Y:S01]  /*c2a0*/  F2FP.BF16.F32.PACK_AB R70, R56.reuse, R32 ;  /* 0x000000203846723e */ /* 0x048fe200000010ff */
        /* <DEDUP_REMOVED lines=12> */
.L_x_3580:
        /* <DEDUP_REMOVED lines=27> */
[----:B-1----:R-:W-:Y:S01]  /*c520*/  FADD.FTZ R3, R117, R3 ;  /* 0x0000000375037221 */ /* 0x002fe20000010000 */
[----:B----4-:R-:W-:Y:S02]  /*c530*/  IMAD R19, R16, R19, UR4 ;  /* 0x0000000410137e24 */ /* 0x010fe4000f8e0213 */
[----:B---3--:R-:W-:-:S02]  /*c540*/  FADD.FTZ R12, R12, R4 ;  /* 0x000000040c0c7221 */ /* 0x008fc40000010000 */
[----:B------:R-:W-:Y:S01]  /*c550*/  FSETP.NE.FTZ.AND P0, PT, R3, RZ, PT ;  /* 0x000000ff0300720b */ /* 0x000fe20003f15000 */
[----:B------:R-:W1:Y:S01]  /*c560*/  MUFU.RCP R4, R3 ;  /* 0x0000000300047308 */ /* 0x000e620000001000 */
[----:B------:R-:W-:Y:S01]  /*c570*/  IMAD R16, R14, R16, R19 ;  /* 0x000000100e107224 */ /* 0x000fe200078e0213 */
[----:B------:R-:W-:Y:S02]  /*c580*/  MOV R19, 0xff800000 ;  /* 0xff80000000137802 */ /* 0x000fe40000000f00 */
[----:B------:R-:W-:Y:S02]  /*c590*/  FSETP.NE.FTZ.AND P1, PT, R12, RZ, PT ;  /* 0x000000ff0c00720b */ /* 0x000fe40003f35000 */
[----:B------:R-:W-:Y:S02]  /*c5a0*/  SHF.R.U32.HI R14, RZ, 0x2, R86 ;  /* 0x00000002ff0e7819 */ /* 0x000fe40000011656 */
[----:B------:R-:W3:Y:S08]  /*c5b0*/  MUFU.RCP R7, R12 ;  /* 0x0000000c00077308 */ /* 0x000ef00000001000 */
[----:B------:R-:W4:Y:S01]  /*c5c0*/  @P0 MUFU.LG2 R3, R3 ;  /* 0x0000000300030308 */ /* 0x000f220000000c00 */
[----:B------:R-:W5:Y:S01]  /*c5d0*/  @P1 LDC R17, c[0x0][0x458] ;  /* 0x00011600ff111b82 */ /* 0x000f620000000800 */
        /* <DEDUP_REMOVED lines=10> */
[----:B------:R-:W-:Y:S01]  /*c680*/  STS.64 [R5+0x400], R82 ;  /* 0x0004005205007388 */ /* 0x000fe20000000a00 */
[----:B---3--:R-:W-:Y:S01]  /*c690*/  FSEL R6, R7, 1, P1 ;  /* 0x3f80000007067808 */ /* 0x008fe20000800000 */
[----:B------:R1:W3:Y:S01]  /*c6a0*/  @P1 MUFU.LG2 R18, R12 ;  /* 0x0000000c00121308 */ /* 0x0002e20000000c00 */
[----:B------:R-:W-:Y:S01]  /*c6b0*/  LOP3.LUT R109, R109, 0x80, RZ, 0xc0, !PT ;  /* 0x000000806d6d7812 */ /* 0x000fe200078ec0ff */
[----:B----4-:R-:W-:-:S02]  /*c6c0*/  @P0 FMUL.FTZ R3, R3, 0.69314718246459960938 ;  /* 0x3f31721803030820 */ /* 0x010fc40000410000 */
        /* <DEDUP_REMOVED lines=10> */
[----:B------:R4:W-:Y:S01]  /*c770*/  STS.64 [R5], R80 ;  /* 0x0000005005007388 */ /* 0x0009e20000000a00 */
[----:B------:R-:W-:-:S03]  /*c780*/  IADD3 R4, PT, PT, -R4, R109, RZ ;  /* 0x0000006d04047210 */ /* 0x000fc60007ffe1ff */
[----:B------:R2:W-:Y:S01]  /*c790*/  STS.64 [R6+0x20], R76 ;  /* 0x0000204c06007388 */ /* 0x0005e20000000a00 */
[----:B-1----:R-:W1:Y:S01]  /*c7a0*/  @P0 LDC R12, c[0x0][0x458] ;  /* 0x00011600ff0c0b82 */ /* 0x002e620000000800 */
[----:B---3--:R-:W-:Y:S02]  /*c7b0*/  @P1 FMUL.FTZ R18, R18, 0.69314718246459960938 ;  /* 0x3f31721812121820 */ /* 0x008fe40000410000 */
[----:B------:R3:W-:Y:S02]  /*c7c0*/  STS.64 [R6+0x420], R78 ;  /* 0x0004204e06007388 */ /* 0x0007e40000000a00 */
[----:B-----5:R-:W-:Y:S02]  /*c7d0*/  @P1 FFMA.FTZ R22, R2, R17, R18 ;  /* 0x0000001102161223 */ /* 0x020fe40000010012 */
[----:B------:R3:W-:Y:S04]  /*c7e0*/  STS.64 [R109+0x40], R72 ;  /* 0x000040486d007388 */ /* 0x0007e80000000a00 */
[----:B------:R3:W-:Y:S04]  /*c7f0*/  STS.64 [R109+0x440], R74 ;  /* 0x0004404a6d007388 */ /* 0x0007e80000000a00 */
[----:B------:R3:W-:Y:S04]  /*c800*/  STS.64 [R4+0x60], R68 ;  /* 0x0000604404007388 */ /* 0x0007e80000000a00 */
[----:B------:R3:W-:Y:S01]  /*c810*/  STS.64 [R4+0x460], R70 ;  /* 0x0004604604007388 */ /* 0x0007e20000000a00 */
[----:B----4-:R-:W-:Y:S01]  /*c820*/  LOP3.LUT R5, R20, 0xd8, RZ, 0xc0, !PT ;  /* 0x000000d814057812 */ /* 0x010fe200078ec0ff */
[----:B-1----:R-:W-:-:S03]  /*c830*/  @P0 FFMA.FTZ R19, R0, R12, R3 ;  /* 0x0000000c00130223 */ /* 0x002fc60000010003 */
[----:B------:R-:W-:Y:S02]  /*c840*/  LOP3.LUT R5, R5, 0x18, R13, 0x78, !PT ;  /* 0x0000001805057812 */ /* 0x000fe400078e780d */
[----:B------:R-:W-:Y:S02]  /*c850*/  LOP3.LUT R13, R13, 0x30, RZ, 0xc0, !PT ;  /* 0x000000300d0d7812 */ /* 0x000fe400078ec0ff */
[----:B------:R-:W-:Y:S02]  /*c860*/  LOP3.LUT R5, R5, 0xf24, R20, 0xf8, !PT ;  /* 0x00000f2405057812 */ /* 0x000fe400078ef814 */
[----:B------:R-:W-:Y:S02]  /*c870*/  LOP3.LUT R13, R13, 0x7, R14, 0xf8, !PT ;  /* 0x000000070d0d7812 */ /* 0x000fe400078ef80e */
[----:B------:R-:W-:Y:S01]  /*c880*/  LEA R21, R5, UR5, 0x2 ;  /* 0x0000000505157c11 */ /* 0x000fe2000f8e10ff */
[----:B------:R-:W-:Y:S08]  /*c890*/  BAR.SYNC.DEFER_BLOCKING 0x0 ;  /* 0x0000000000007b1d */ /* 0x000ff00000010000 */
[----:B------:R-:W1:Y:S01]  /*c8a0*/  S2UR UR5, SR_CTAID.X ;  /* 0x00000000000579c3 */ /* 0x000e620000002500 */
[----:B------:R3:W4:Y:S04]  /*c8b0*/  LDS.128 R8, [R21] ;  /* 0x0000000015087984 */ /* 0x0007280000000c00 */
[----:B------:R3:W3:Y:S01]  /*c8c0*/  LDS.128 R4, [R21+0x800] ;  /* 0x0008000015047984 */ /* 0x0006e20000000c00 */
[----:B-1----:R-:W-:-:S06]  /*c8d0*/  USHF.L.U32 UR5, UR5, 0x6, URZ ;  /* 0x0000000605057899 */ /* 0x002fcc00080006ff */
[----:B------:R-:W-:-:S04]  /*c8e0*/  IMAD R15, R16, R15, UR5 ;  /* 0x00000005100f7e24 */ /* 0x000fc8000f8e020f */
[----:B--2---:R-:W-:Y:S01]  /*c8f0*/  IMAD R0, R15, UR6, RZ ;  /* 0x000000060f007c24 */ /* 0x004fe2000f8e02ff */
[----:B------:R-:W-:Y:S06]  /*c900*/  @P2 BRA `(.L_x_3586) ;  /* 0x0000000000282947 */ /* 0x000fec0003800000 */
        /* <DEDUP_REMOVED lines=10> */
.L_x_3586:
[----:B------:R-:W-:Y:S05]  /*c9b0*/  BSYNC.RECONVERGENT B0 ;  /* 0x0000000000007941 */ /* 0x000fea0003800200 */
.L_x_3585:
[----:B-1----:R-:W1:Y:S01]  /*c9c0*/  LDS.128 R16, [R21+0x1000] ;  /* 0x0010000015107984 */ /* 0x002e620000000c00 */
[----:B------:R-:W2:Y:S01]  /*c9d0*/  LDCU UR6, c[0x0][0x440] ;  /* 0x00008800ff0677ac */ /* 0x000ea20008000800 */
[C---:B------:R-:W-:Y:S02]  /*c9e0*/  LOP3.LUT R2, R20.reuse, 0x1c, RZ, 0xc0, !PT ;  /* 0x0000001c14027812 */ /* 0x040fe400078ec0ff */
[----:B------:R1:W1:Y:S01]  /*c9f0*/  LDS.128 R12, [R21+0x1800] ;  /* 0x00180000150c7984 */ /* 0x0002620000000c00 */
[----:B------:R-:W5:Y:S01]  /*ca00*/  LDCU.64 UR4, c[0x0][0x3f8] ;  /* 0x00007f00ff0477ac */ /* 0x000f620008000a00 */
[----:B------:R-:W-:Y:S02]  /*ca10*/  LOP3.LUT R3, R20, 0xfe0, RZ, 0xc0, !PT ;  /* 0x00000fe014037812 */ /* 0x000fe400078ec0ff */
[----:B------:R-:W-:Y:S02]  /*ca20*/  SHF.R.U32.HI R86, RZ, 0x3, R86 ;  /* 0x00000003ff567819 */ /* 0x000fe40000011656 */
[----:B------:R-:W-:-:S03]  /*ca30*/  LOP3.LUT R3, R3, 0x1c, R20, 0xf8, !PT ;  /* 0x0000001c03037812 */ /* 0x000fc600078ef814 */
[----:B------:R-:W-:Y:S01]  /*ca40*/  VIADD R20, R86, 0x10 ;  /* 0x0000001056147836 */ /* 0x000fe20000000000 */
        /* <DEDUP_REMOVED lines=11> */
[----:B----4-:R2:W-:Y:S04]  /*cb00*/  @!P4 STG.E.128 desc[UR14][R2.64], R8 ;  /* 0x000000080200c986 */ /* 0x0105e8000c101d0e */
[----:B---3--:R2:W-:Y:S04]  /*cb10*/  @!P3 STG.E.128 desc[UR14][R2.64+0x800], R4 ;  /* 0x000800040200b986 */ /* 0x0085e8000c101d0e */
[----:B-1----:R2:W-:Y:S01]  /*cb20*/  @!P2 STG.E.128 desc[UR14][R2.64+0x1000], R16 ;  /* 0x001000100200a986 */ /* 0x0025e2000c101d0e */
[----:B------:R-:W-:Y:S05]  /*cb30*/  @P0 EXIT ;  /* 0x000000000000094d */ /* 0x000fea0003800000 */
[----:B------:R-:W-:Y:S01]  /*cb40*/  STG.E.128 desc[UR14][R2.64+0x1800], R12 ;  /* 0x0018000c02007986 */ /* 0x000fe2000c101d0e */
[----:B------:R-:W-:Y:S05]  /*cb50*/  EXIT ;  /* 0x000000000000794d */ /* 0x000fea0003800000 */
.L_x_3587:
        /* <DEDUP_REMOVED lines=10> */
.L_x_4921:


//--------------------- .text._ZN5flash24flash_fwd_splitkv_kernelI23Flash_fwd_kernel_traitsILi32ELi64ELi128ELi4ELb0ELb0EN7cutlass10bfloat16_tE19Flash_kernel_traitsILi32ELi64ELi128ELi4ES3_EELb1ELb0ELb0ELb0ELb0ELb0ELb1ELb1EEEvNS_16Flash_fwd_paramsE --------------------------
	.section	.text._ZN5flash24flash_fwd_splitkv_kernelI23Flash_fwd_kernel_traitsILi32ELi64ELi128ELi4ELb0ELb0EN7cutlass10bfloat16_tE19Flash_kernel_traitsILi32ELi64ELi128ELi4ES3_EELb1ELb0ELb0ELb0ELb0ELb0ELb1ELb1EEEvNS_16Flash_fwd_paramsE,"ax",@progbits
	.align	128
        .global         _ZN5flash24flash_fwd_splitkv_kernelI23Flash_fwd_kernel_traitsILi32ELi64ELi128ELi4ELb0ELb0EN7cutlass10bfloat16_tE19Flash_kernel_traitsILi32ELi64ELi128ELi4ES3_EELb1ELb0ELb0ELb0ELb0ELb0ELb1ELb1EEEvNS_16Flash_fwd_paramsE
        .type           _ZN5flash24flash_fwd_splitkv_kernelI23Flash_fwd_kernel_traitsILi32ELi64ELi128ELi4ELb0ELb0EN7cutlass10bfloat16_tE19Flash_kernel_traitsILi32ELi64ELi128ELi4ES3_EELb1ELb0ELb0ELb0ELb0ELb0ELb1ELb1EEEvNS_16Flash_fwd_paramsE,@function
        .size           _ZN5flash24flash_fwd_splitkv_kernelI23Flash_fwd_kernel_traitsILi32ELi64ELi128ELi4ELb0ELb0EN7cutlass10bfloat16_tE19Flash_kernel_traitsILi32ELi64ELi128ELi4ES3_EELb1ELb0ELb0ELb0ELb0ELb0ELb1ELb1EEEvNS_16Flash_fwd_paramsE,(.L_x_4922 - _ZN5flash24flash_fwd_splitkv_kernelI23Flash_fwd_kernel_traitsILi32ELi64ELi128ELi4ELb0ELb0EN7cutlass10bfloat16_tE19Flash_kernel_traitsILi32ELi64ELi128ELi4ES3_EELb1ELb0ELb0ELb0ELb0ELb0ELb1ELb1EEEvNS_16Flash_fwd_paramsE)
        .other          _ZN5flash24flash_fwd_splitkv_kernelI23Flash_fwd_kernel_traitsILi32ELi64ELi128ELi4ELb0ELb0EN7cutlass10bfloat16_tE19Flash_kernel_traitsILi32ELi64ELi128ELi4ES3_EELb1ELb0ELb0ELb0ELb0ELb0ELb1ELb1EEEvNS_16Flash_fwd_paramsE,@"STO_CUDA_ENTRY STV_DEFAULT"
_ZN5flash24flash_fwd_splitkv_kernelI23Flash_fwd_kernel_traitsILi32ELi64ELi128ELi4ELb0ELb0EN7cutlass10bfloat16_tE19Flash_kernel_traitsILi32ELi64ELi128ELi4ES3_EELb1ELb0ELb0ELb0ELb0ELb0ELb1ELb1EEEvNS_16Flash_fwd_paramsE:
.text._ZN5flash24flash_fwd_splitkv_kernelI23Flash_fwd_kernel_traitsILi32ELi64ELi128ELi4ELb0ELb0EN7cutlass10bfloat16_tE19Flash_kernel_traitsILi32ELi64ELi128ELi4ES3_EELb1ELb0ELb0ELb0ELb0ELb0ELb1ELb1EEEvNS_16Flash_fwd_paramsE:
        /* <DEDUP_REMOVED lines=32> */
[----:B------:R-:W-:Y:S02]  /*0200*/  ISETP.NE.AND.EX P2, PT, R3, RZ, PT, P0 ;  /* 0x000000ff0300720c */ /* 0x000fe40003f45300 */
[----:B---3--:R-:W-:Y:S01]  /*0210*/  ISETP.NE.U32.AND P0, PT, RZ, UR4, PT ;  /* 0x00000004ff007c0c */ /* 0x008fe2000bf05070 */
[----:B--2---:R-:W-:-:S03]  /*0220*/  IMAD.WIDE.U32 R18, R139, 0x4, R4 ;  /* 0x000000048b127825 */ /* 0x004fc600078e0004 */
[----:B------:R-:W-:Y:S01]  /*0230*/  ISETP.NE.AND.EX P5, PT, RZ, UR5, PT, P0 ;  /* 0x00000005ff007c0c */ /* 0x000fe2000bfa5300 */
[----:B------:R-:W-:Y:S01]  /*0240*/  IMAD.SHL.U32 R13, R139, 0x4, RZ ;  /* 0x000000048b0d7824 */ /* 0x000fe200078e00ff */
[----:B------:R-:W2:Y:S01]  /*0250*/  @P1 LDG.E R9, desc[UR6][R18.64] ;  /* 0x0000000612091981 */ /* 0x000ea2000c1e1900 */
[----:B------:R-:W-:-:S03]  /*0260*/  SHF.R.U32.HI R4, RZ, 0x1e, R139 ;  /* 0x0000001eff047819 */ /* 0x000fc6000001168b */
[----:B------:R-:W2:Y:S01]  /*0270*/  @P3 LDG.E R6, desc[UR6][R18.64+0x4] ;  /* 0x0000040612063981 */ /* 0x000ea2000c1e1900 */
[C---:B------:R-:W-:Y:S01]  /*0280*/  IADD3 R16, P1, PT, R13.reuse, UR4, RZ ;  /* 0x000000040d107c10 */ /* 0x040fe2000ff3e0ff */
[----:B------:R-:W-:Y:S01]  /*0290*/  IMAD.MOV.U32 R0, RZ, RZ, RZ ;  /* 0x000000ffff007224 */ /* 0x000fe200078e00ff */
[----:B------:R-:W-:Y:S02]  /*02a0*/  @P2 IADD3 R10, P0, PT, R13, R2, RZ ;  /* 0x000000020d0a2210 */ /* 0x000fe40007f1e0ff */
[----:B------:R-:W-:-:S03]  /*02b0*/  IADD3.X R17, PT, PT, R4, UR5, RZ, P1, !PT ;  /* 0x0000000504117c10 */ /* 0x000fc60008ffe4ff */
[----:B------:R-:W-:Y:S02]  /*02c0*/  @P2 IMAD.X R11, R4, 0x1, R3, P0 ;  /* 0x00000001040b2824 */ /* 0x000fe400000e0603 */
[----:B------:R-:W5:Y:S01]  /*02d0*/  @P5 LDG.E R0, desc[UR6][R16.64] ;  /* 0x0000000610005981 */ /* 0x000f62000c1e1900 */
[----:B------:R-:W1:Y:S01]  /*02e0*/  LDC.64 R2, c[0x0][0x468] ;  /* 0x00011a00ff027b82 */ /* 0x000e620000000a00 */
[----:B------:R-:W3:Y:S02]  /*02f0*/  LDCU.U8 UR4, c[0x0][0x532] ;  /* 0x0000a640ff0477ac */ /* 0x000ee40008000000 */
[----:B------:R4:W5:Y:S01]  /*0300*/  @P2 LDG.E R15, desc[UR6][R10.64] ;  /* 0x000000060a0f2981 */ /* 0x000962000c1e1900 */
[----:B---3--:R-:W-:Y:S02]  /*0310*/  ISETP.NE.AND P4, PT, RZ, UR4, PT ;  /* 0x00000004ff007c0c */ /* 0x008fe4000bf85270 */
[----:B-1----:R-:W-:-:S04]  /*0320*/  ISETP.EQ.U32.AND P0, PT, R2, RZ, PT ;  /* 0x000000ff0200720c */ /* 0x002fc80003f02070 */
[----:B------:R-:W-:Y:S02]  /*0330*/  ISETP.EQ.OR.EX P1, PT, R3, RZ, !P4, P0 ;  /* 0x000000ff0300720c */ /* 0x000fe40006722700 */
[----:B------:R-:W-:Y:S01]  /*0340*/  IADD3 R20, P0, PT, R13, R2, RZ ;  /* 0x000000020d147210 */ /* 0x000fe20007f1e0ff */
[----:B----4-:R-:W1:Y:S04]  /*0350*/  S2R R11, SR_CTAID.X ;  /* 0x00000000000b7919 */ /* 0x010e680000002500 */
[----:B------:R-:W-:Y:S01]  /*0360*/  IMAD.X R21, R4, 0x1, R3, P0 ;  /* 0x0000000104157824 */ /* 0x000fe200000e0603 */
[----:B------:R-:W-:-:S04]  /*0370*/  ISETP.NE.U32.AND P0, PT, R2, RZ, PT ;  /* 0x000000ff0200720c */ /* 0x000fc80003f05070 */
[----:B------:R-:W-:Y:S01]  /*0380*/  ISETP.NE.AND.EX P0, PT, R3, RZ, PT, P0 ;  /* 0x000000ff0300720c */ /* 0x000fe20003f05300 */
[----:B------:R-:W3:-:S12]  /*0390*/  @!P3 LDC R137, c[0x0][0x434] ;  /* 0x00010d00ff89bb82 */ /* 0x000ed80000000800 */
[----:B------:R-:W4:Y:S01]  /*03a0*/  @!P0 LDC R19, c[0x0][0x438] ;  /* 0x00010e00ff138b82 */ /* 0x000f220000000800 */
[----:B------:R-:W-:Y:S02]  /*03b0*/  IMAD.MOV.U32 R5, RZ, RZ, -0x1 ;  /* 0xffffffffff057424 */ /* 0x000fe400078e00ff */
[----:B------:R-:W-:-:S04]  /*03c0*/  IMAD.MOV R8, RZ, RZ, -R139 ;  /* 0x000000ffff087224 */ /* 0x000fc800078e0a8b */
[----:B------:R-:W-:Y:S01]  /*03d0*/  IMAD R8, R7, R8, UR10 ;  /* 0x0000000a07087e24 */ /* 0x000fe2000f8e0208 */
[----:B------:R2:W5:Y:S01]  /*03e0*/  @!P1 LDG.E R5, desc[UR6][R20.64] ;  /* 0x0000000614059981 */ /* 0x000562000c1e1900 */
[----:B-1----:R-:W-:Y:S02]  /*03f0*/  IMAD.SHL.U32 R72, R11, 0x40, RZ ;  /* 0x000000400b487824 */ /* 0x002fe400078e00ff */
[----:B--2---:R-:W-:-:S05]  /*0400*/  @P3 IMAD.IADD R137, R6, 0x1, -R9 ;  /* 0x0000000106893824 */ /* 0x004fca00078e0a09 */
[----:B---3--:R-:W-:Y:S01]  /*0410*/  ISETP.GT.AND P1, PT, R137, R72, PT ;  /* 0x000000488900720c */ /* 0x008fe20003f24270 */
[----:B----4-:R-:W-:-:S12]  /*0420*/  @!P0 BRA `(.L_x_3588) ;  /* 0x00000000000c8947 */ /* 0x010fd80003800000 */
[----:B------:R-:W2:Y:S02]  /*0430*/  @P4 LDG.E R2, desc[UR6][R20.64+0x4] ;  /* 0x0000040614024981 */ /* 0x000ea4000c1e1900 */
[----:B--2--5:R-:W-:-:S06]  /*0440*/  @P4 IADD3 R19, PT, PT, R2, -R5, RZ ;  /* 0x8000000502134210 */ /* 0x024fcc0007ffe0ff */
[----:B------:R1:W5:Y:S02]  /*0450*/  @!P4 LDG.E R19, desc[UR6][R20.64] ;  /* 0x000000061413c981 */ /* 0x000364000c1e1900 */
.L_x_3588:
        /* <DEDUP_REMOVED lines=60> */
[----:B------:R-:W-:Y:S01]  /*0820*/  IMAD.IADD R137, R137, 0x1, -R72 ;  /* 0x0000000189897824 */ /* 0x000fe200078e0a48 */
[----:B------:R-:W3:Y:S03]  /*0830*/  LDCU UR4, c[0x0][0x440] ;  /* 0x00008800ff0477ac */ /* 0x000ee60008000800 */
[----:B------:R-:W-:Y:S01]  /*0840*/  VIADD R6, R0, 0x10 ;  /* 0x0000001000067836 */ /* 0x000fe20000000000 */
[----:B------:R-:W4:Y:S01]  /*0850*/  LDCU.64 UR8, c[0x0][0x3f8] ;  /* 0x00007f00ff0877ac */ /* 0x000f220008000a00 */
[----:B-1----:R-:W-:-:S04]  /*0860*/  IMAD R4, R2, R4, R139 ;  /* 0x0000000402047224 */ /* 0x002fc800078e028b */
[----:B------:R-:W-:Y:S02]  /*0870*/  IMAD R7, R4, R7, R8 ;  /* 0x0000000704077224 */ /* 0x000fe400078e0208 */
[----:B------:R-:W-:Y:S02]  /*0880*/  IMAD.SHL.U32 R4, R69, 0x4, RZ ;  /* 0x0000000445047824 */ /* 0x000fe400078e00ff */
[----:B------:R-:W-:-:S03]  /*0890*/  IMAD R5, R7, R5, R72 ;  /* 0x0000000507057224 */ /* 0x000fc600078e0248 */
[C---:B------:R-:W-:Y:S01]  /*08a0*/  LOP3.LUT R2, R4.reuse, 0x1c, RZ, 0xc0, !PT ;  /* 0x0000001c04027812 */ /* 0x040fe200078ec0ff */
[----:B--2---:R-:W-:Y:S01]  /*08b0*/  IMAD R3, R5, UR5, RZ ;  /* 0x0000000505037c24 */ /* 0x004fe2000f8e02ff */
[----:B------:R-:W-:Y:S02]  /*08c0*/  LOP3.LUT R4, R4, 0xffc, RZ, 0xc0, !PT ;  /* 0x00000ffc04047812 */ /* 0x000fe400078ec0ff */
[----:B---3--:R-:W-:Y:S01]  /*08d0*/  ISETP.GE.AND P3, PT, R2, UR4, PT ;  /* 0x0000000402007c0c */ /* 0x008fe2000bf66270 */
[----:B------:R-:W1:Y:S01]  /*08e0*/  LDCU.64 UR4, c[0x0][0x428] ;  /* 0x00008500ff0477ac */ /* 0x000e620008000a00 */
[----:B------:R-:W-:Y:S02]  /*08f0*/  IADD3 R4, P0, PT, R3, R4, RZ ;  /* 0x0000000403047210 */ /* 0x000fe40007f1e0ff */
[-C--:B------:R-:W-:Y:S02]  /*0900*/  ISETP.GE.OR P4, PT, R0, R137.reuse, P3 ;  /* 0x000000890000720c */ /* 0x080fe40001f86670 */
[----:B------:R-:W-:-:S02]  /*0910*/  ISETP.GE.OR P5, PT, R6, R137, P3 ;  /* 0x000000890600720c */ /* 0x000fc40001fa6670 */
        /* <DEDUP_REMOVED lines=32> */
.L_x_3589:
        /* <DEDUP_REMOVED lines=9> */
.L_x_3590:
[----:B------:R-:W-:-:S04]  /*0bb0*/  UISETP.NE.U32.AND UP0, UPT, UR12, URZ, UPT ;  /* 0x000000ff0c00728c */ /* 0x000fc8000bf05070 */
[----:B------:R-:W-:-:S09]  /*0bc0*/  UISETP.NE.AND.EX UP0, UPT, UR13, URZ, UPT, UP0 ;  /* 0x000000ff0d00728c */ /* 0x000fd2000bf05300 */
[----:B------:R-:W-:Y:S05]  /*0bd0*/  BRA.U !UP0, `(.L_x_3591) ;  /* 0x0000000508907547 */ /* 0x000fea000b800000 */
[----:B------:R-:W1:Y:S01]  /*0be0*/  LDC R13, c[0x0][0x4f0] ;  /* 0x00013c00ff0d7b82 */ /* 0x000e620000000800 */
[----:B------:R-:W-:Y:S01]  /*0bf0*/  LEA R4, R65, 0xffffff80, 0x7 ;  /* 0xffffff8041047811 */ /* 0x000fe200078e38ff */
[----:B------:R-:W2:Y:S03]  /*0c00*/  LDCU.64 UR4, c[0x0][0x4e8] ;  /* 0x00009d00ff0477ac */ /* 0x000ea60008000a00 */
[----:B------:R-:W-:Y:S01]  /*0c10*/  IABS R0, R4 ;  /* 0x0000000400007213 */ /* 0x000fe20000000000 */
[----:B------:R-:W3:Y:S02]  /*0c20*/  LDCU.64 UR10, c[0x0][0x3a0] ;  /* 0x00007400ff0a77ac */ /* 0x000ee40008000a00 */
[----:B------:R-:W4:Y:S01]  /*0c30*/  LDC.64 R54, c[0x0][0x3c0] ;  /* 0x0000f000ff367b82 */ /* 0x000f220000000a00 */
[----:B------:R-:W3:Y:S01]  /*0c40*/  LDCU.64 UR8, c[0x0][0x3a8] ;  /* 0x00007500ff0877ac */ /* 0x000ee20008000a00 */
[----:B-1----:R-:W-:-:S02]  /*0c50*/  IABS R3, R13 ;  /* 0x0000000d00037213 */ /* 0x002fc40000000000 */
[----:B------:R-:W-:Y:S02]  /*0c60*/  ISETP.NE.AND P3, PT, R13, RZ, PT ;  /* 0x000000ff0d00720c */ /* 0x000fe40003f65270 */
[----:B------:R-:W1:Y:S08]  /*0c70*/  I2F.RP R5, R3 ;  /* 0x0000000300057306 */ /* 0x000e700000209400 */
[----:B-1----:R-:W1:Y:S02]  /*0c80*/  MUFU.RCP R6, R5 ;  /* 0x0000000500067308 */ /* 0x002e640000001000 */
[----:B-1----:R-:W-:Y:S01]  /*0c90*/  IADD3 R6, PT, PT, R6, 0xffffffe, RZ ;  /* 0x0ffffffe06067810 */ /* 0x002fe20007ffe0ff */
[----:B------:R-:W1:Y:S05]  /*0ca0*/  LDC R5, c[0x0][0x3e8] ;  /* 0x0000fa00ff057b82 */ /* 0x000e6a0000000800 */
[----:B------:R-:W2:Y:S02]  /*0cb0*/  F2I.FTZ.U32.TRUNC.NTZ R7, R6 ;  /* 0x0000000600077305 */ /* 0x000ea4000021f000 */
[----:B--2--5:R-:W-:Y:S01]  /*0cc0*/  IMAD.MOV R2, RZ, RZ, -R7 ;  /* 0x000000ffff027224 */ /* 0x024fe200078e0a07 */
        /* <DEDUP_REMOVED lines=11> */
[----:B------:R-:W-:Y:S01]  /*0d80*/  IMAD.WIDE.U32 R2, R139, UR4, RZ ;  /* 0x000000048b027c25 */ /* 0x000fe2000f8e00ff */
[----:B------:R-:W-:-:S03]  /*0d90*/  LOP3.LUT R0, R4, R13, RZ, 0x3c, !PT ;  /* 0x0000000d04007212 */ /* 0x000fc600078e3cff */
[----:B------:R-:W-:Y:S01]  /*0da0*/  IMAD R145, R139, UR5, R3 ;  /* 0x000000058b917c24 */ /* 0x000fe2000f8e0203 */
[----:B------:R-:W-:Y:S01]  /*0db0*/  ISETP.GE.AND P2, PT, R0, RZ, PT ;  /* 0x000000ff0000720c */ /* 0x000fe20003f46270 */
[----:B------:R-:W2:Y:S01]  /*0dc0*/  LDCU.64 UR4, c[0x0][0x3b8] ;  /* 0x00007700ff0477ac */ /* 0x000ea20008000a00 */
[----:B------:R-:W-:-:S04]  /*0dd0*/  LEA R144, P0, R2, UR12, 0x2 ;  /* 0x0000000c02907c11 */ /* 0x000fc8000f8010ff */
[----:B------:R-:W-:Y:S01]  /*0de0*/  LEA.HI.X R145, R2, UR13, R145, 0x2, P0 ;  /* 0x0000000d02917c11 */ /* 0x000fe200080f1491 */
[----:B------:R-:W-:-:S06]  /*0df0*/  @P1 VIADD R7, R7, 0x1 ;  /* 0x0000000107071836 */ /* 0x000fcc0000000000 */
[----:B------:R-:W-:Y:S02]  /*0e00*/  @!P2 IADD3 R7, PT, PT, -R7, RZ, RZ ;  /* 0x000000ff0707a210 */ /* 0x000fe40007ffe1ff */
[----:B------:R-:W-:-:S05]  /*0e10*/  @!P3 LOP3.LUT R7, RZ, R13, RZ, 0x33, !PT ;  /* 0x0000000dff07b212 */ /* 0x000fca00078e33ff */
[----:B------:R-:W-:-:S06]  /*0e20*/  IMAD.WIDE R18, R7, 0x4, R144 ;  /* 0x0000000407127825 */ /* 0x000fcc00078e0290 */
[----:B------:R-:W3:Y:S01]  /*0e30*/  LDG.E R18, desc[UR6][R18.64] ;  /* 0x0000000612127981 */ /* 0x000ee2000c1e1900 */
[----:B-1----:R-:W-:Y:S01]  /*0e40*/  IABS R6, R5 ;  /* 0x0000000500067213 */ /* 0x002fe20000000000 */
[----:B--2---:R-:W-:Y:S01]  /*0e50*/  IMAD.U32 R60, RZ, RZ, UR4 ;  /* 0x00000004ff3c7e24 */ /* 0x004fe2000f8e00ff */
[----:B------:R-:W-:Y:S02]  /*0e60*/  IADD3 R7, PT, PT, -R7, RZ, RZ ;  /* 0x000000ff07077210 */ /* 0x000fe40007ffe1ff */
[----:B------:R-:W1:Y:S01]  /*0e70*/  I2F.RP R3, R6 ;  /* 0x0000000600037306 */ /* 0x000e620000209400 */
[----:B------:R-:W-:Y:S02]  /*0e80*/  ISETP.NE.AND P2, PT, R5, RZ, PT ;  /* 0x000000ff0500720c */ /* 0x000fe40003f45270 */
[----:B------:R-:W-:Y:S01]  /*0e90*/  IMAD R4, R13, R7, R4 ;  /* 0x000000070d047224 */ /* 0x000fe200078e0204 */
[----:B------:R-:W-:-:S04]  /*0ea0*/  MOV R61, UR5 ;  /* 0x00000005003d7c02 */ /* 0x000fc80008000f00 */
[----:B-1----:R-:W1:Y:S02]  /*0eb0*/  MUFU.RCP R14, R3 ;  /* 0x00000003000e7308 */ /* 0x002e640000001000 */
[----:B-1----:R-:W-:-:S06]  /*0ec0*/  VIADD R14, R14, 0xffffffe ;  /* 0x0ffffffe0e0e7836 */ /* 0x002fcc0000000000 */
        /* <DEDUP_REMOVED lines=12> */
[----:B------:R-:W-:-:S13]  /*0f90*/  ISETP.GE.U32.AND P1, PT, R15, R6, PT ;  /* 0x000000060f00720c */ /* 0x000fda0003f26070 */
[----:B------:R-:W-:Y:S02]  /*0fa0*/  @P1 IADD3 R2, PT, PT, R2, 0x1, RZ ;  /* 0x0000000102021810 */ /* 0x000fe40007ffe0ff */
[----:B---3--:R-:W-:Y:S01]  /*0fb0*/  SHF.R.S32.HI R0, RZ, 0x1f, R18 ;  /* 0x0000001fff007819 */ /* 0x008fe20000011412 */
[----:B------:R-:W-:-:S04]  /*0fc0*/  IMAD.WIDE.U32 R20, R18, UR10, RZ ;  /* 0x0000000a12147c25 */ /* 0x000fc8000f8e00ff */
[C---:B------:R-:W-:Y:S02]  /*0fd0*/  IMAD R3, R0.reuse, UR10, RZ ;  /* 0x0000000a00037c24 */ /* 0x040fe4000f8e02ff */
[----:B------:R-:W-:Y:S01]  /*0fe0*/  IMAD R7, R0, UR8, RZ ;  /* 0x0000000800077c24 */ /* 0x000fe2000f8e02ff */
[-C--:B------:R-:W-:Y:S01]  /*0ff0*/  LOP3.LUT R0, RZ, R5.reuse, RZ, 0x33, !PT ;  /* 0x00000005ff007212 */ /* 0x080fe200078e33ff */
[----:B------:R-:W-:Y:S01]  /*1000*/  IMAD R14, R18, UR11, R3 ;  /* 0x0000000b120e7c24 */ /* 0x000fe2000f8e0203 */
[----:B------:R-:W-:Y:S01]  /*1010*/  LOP3.LUT R3, R8, R5, RZ, 0x3c, !PT ;  /* 0x0000000508037212 */ /* 0x000fe200078e3cff */
[C---:B------:R-:W-:Y:S01]  /*1020*/  IMAD R12, R18.reuse, UR9, R7 ;  /* 0x00000009120c7c24 */ /* 0x040fe2000f8e0207 */
[----:B------:R-:W-:Y:S01]  /*1030*/  MOV R7, R2 ;  /* 0x0000000200077202 */ /* 0x000fe20000000f00 */
[----:B------:R-:W-:Y:S01]  /*1040*/  IMAD.WIDE.U32 R18, R18, UR8, RZ ;  /* 0x0000000812127c25 */ /* 0x000fe2000f8e00ff */
[----:B------:R-:W-:Y:S01]  /*1050*/  ISETP.GE.AND P4, PT, R3, RZ, PT ;  /* 0x000000ff0300720c */ /* 0x000fe20003f86270 */
[----:B------:R-:W1:Y:S01]  /*1060*/  LDCU.128 UR8, c[0x0][0x3d0] ;  /* 0x00007a00ff0877ac */ /* 0x000e620008000c00 */
[----:B------:R-:W-:Y:S01]  /*1070*/  SHF.R.S32.HI R3, RZ, 0x1f, R4 ;  /* 0x0000001fff037819 */ /* 0x000fe20000011404 */
[----:B------:R-:W-:Y:S01]  /*1080*/  IMAD.IADD R15, R21, 0x1, R14 ;  /* 0x00000001150f7824 */ /* 0x000fe200078e020e */
[----:B------:R-:W-:Y:S01]  /*1090*/  MOV R14, R20 ;  /* 0x00000014000e7202 */ /* 0x000fe20000000f00 */
[----:B------:R-:W-:Y:S01]  /*10a0*/  IMAD.IADD R13, R19, 0x1, R12 ;  /* 0x00000001130d7824 */ /* 0x000fe200078e020c */
[----:B------:R-:W-:Y:S01]  /*10b0*/  MOV R12, R18 ;  /* 0x00000012000c7202 */ /* 0x000fe20000000f00 */
[----:B------:R-:W-:-:S02]  /*10c0*/  IMAD R5, R3, R60, RZ ;  /* 0x0000003c03057224 */ /* 0x000fc400078e02ff */
[----:B----4-:R-:W-:Y:S02]  /*10d0*/  IMAD R3, R3, R54, RZ ;  /* 0x0000003603037224 */ /* 0x010fe400078e02ff */
[C---:B------:R-:W-:Y:S02]  /*10e0*/  IMAD R5, R4.reuse, R61, R5 ;  /* 0x0000003d04057224 */ /* 0x040fe400078e0205 */
[----:B------:R-:W-:Y:S01]  /*10f0*/  @!P4 IADD3 R7, PT, PT, -R7, RZ, RZ ;  /* 0x000000ff0707c210 */ /* 0x000fe20007ffe1ff */
[----:B------:R-:W-:-:S03]  /*1100*/  IMAD.WIDE.U32 R14, R4, R60, R14 ;  /* 0x0000003c040e7225 */ /* 0x000fc600078e000e */
[----:B------:R-:W-:Y:S01]  /*1110*/  SEL R6, R0, R7, !P2 ;  /* 0x0000000700067207 */ /* 0x000fe20005000000 */
        /* <DEDUP_REMOVED lines=9> */
[C---:B------:R-:W-:Y:S01]  /*11b0*/  IMAD R5, R6.reuse, UR11, R5 ;  /* 0x0000000b06057c24 */ /* 0x040fe2000f8e0205 */
[----:B------:R-:W-:Y:S01]  /*11c0*/  IADD3 R7, PT, PT, R15, R3, RZ ;  /* 0x000000030f077210 */ /* 0x000fe20007ffe0ff */
[----:B------:R-:W-:-:S04]  /*11d0*/  IMAD.WIDE.U32 R12, R6, UR10, R12 ;  /* 0x0000000a060c7c25 */ /* 0x000fc8000f8e000c */
[----:B------:R-:W-:Y:S01]  /*11e0*/  IMAD.MOV.U32 R10, RZ, RZ, R14 ;  /* 0x000000ffff0a7224 */ /* 0x000fe200078e000e */
[----:B------:R-:W-:Y:S02]  /*11f0*/  IADD3 R6, PT, PT, R13, R5, RZ ;  /* 0x000000050d067210 */ /* 0x000fe40007ffe0ff */
[----:B------:R-:W-:Y:S01]  /*1200*/  MOV R14, R12 ;  /* 0x0000000c000e7202 */ /* 0x000fe20000000f00 */
[----:B------:R-:W-:Y:S06]  /*1210*/  BRA `(.L_x_3592) ;  /* 0x00000004006c7947 */ /* 0x000fec0003800000 */
.L_x_3591:
        /* <DEDUP_REMOVED lines=15> */
.L_x_3593:
[----:B------:R-:W2:Y:S01]  /*1310*/  LDC.64 R60, c[0x0][0x3b8] ;  /* 0x0000ee00ff3c7b82 */ /* 0x000ea20000000a00 */
[----:B------:R-:W-:-:S05]  /*1320*/  IADD3 R6, PT, PT, R0, R5, RZ ;  /* 0x0000000500067210 */ /* 0x000fca0007ffe0ff */
[C---:B--2---:R-:W-:Y:S02]  /*1330*/  IMAD R19, R6.reuse, R61, RZ ;  /* 0x0000003d06137224 */ /* 0x044fe400078e02ff */
[----:B------:R-:W-:-:S05]  /*1340*/  IMAD.WIDE.U32 R6, R6, R60, RZ ;  /* 0x0000003c06067225 */ /* 0x000fca00078e00ff */
[----:B------:R-:W-:Y:S02]  /*1350*/  IADD3 R19, PT, PT, R7, R19, RZ ;  /* 0x0000001307137210 */ /* 0x000fe40007ffe0ff */
[----:B------:R-:W-:Y:S02]  /*1360*/  MOV R18, R6 ;  /* 0x0000000600127202 */ /* 0x000fe40000000f00 */
.L_x_3594:
        /* <DEDUP_REMOVED lines=14> */
.L_x_3595:
[----:B------:R-:W2:Y:S01]  /*1450*/  LDC.64 R54, c[0x0][0x3c0] ;  /* 0x0000f000ff367b82 */ /* 0x000ea20000000a00 */
[----:B------:R-:W-:-:S05]  /*1460*/  IADD3 R0, PT, PT, R0, R5, RZ ;  /* 0x0000000500007210 */ /* 0x000fca0007ffe0ff */
[C---:B--2---:R-:W-:Y:S02]  /*1470*/  IMAD R23, R0.reuse, R55, RZ ;  /* 0x0000003700177224 */ /* 0x044fe400078e02ff */
[----:B-1---5:R-:W-:-:S05]  /*1480*/  IMAD.WIDE.U32 R2, R0, R54, RZ ;  /* 0x0000003600027225 */ /* 0x022fca00078e00ff */
[----:B------:R-:W-:Y:S02]  /*1490*/  IADD3 R23, PT, PT, R3, R23, RZ ;  /* 0x0000001703177210 */ /* 0x000fe40007ffe0ff */
[----:B------:R-:W-:-:S07]  /*14a0*/  MOV R22, R2 ;  /* 0x0000000200167202 */ /* 0x000fce0000000f00 */
.L_x_3596:
        /* <DEDUP_REMOVED lines=26> */
[----:B------:R-:W-:Y:S01]  /*1650*/  SHF.R.S32.HI R13, RZ, 0x1f, R3 ;  /* 0x0000001fff0d7819 */ /* 0x000fe20000011403 */
[----:B------:R-:W-:Y:S01]  /*1660*/  IMAD.WIDE.U32 R22, R3, R54, R22 ;  /* 0x0000003603167225 */ /* 0x000fe200078e0016 */
[----:B------:R-:W-:-:S03]  /*1670*/  LOP3.LUT R0, RZ, R21, RZ, 0x33, !PT ;  /* 0x00000015ff007212 */ /* 0x000fc600078e33ff */
[----:B------:R-:W-:Y:S02]  /*1680*/  @P1 VIADD R2, R2, 0x1 ;  /* 0x0000000102021836 */ /* 0x000fe40000000000 */
[C---:B------:R-:W-:Y:S02]  /*1690*/  IMAD R10, R13.reuse, R54, RZ ;  /* 0x000000360d0a7224 */ /* 0x040fe400078e02ff */
[----:B------:R-:W-:Y:S01]  /*16a0*/  IMAD R12, R13, R60, RZ ;  /* 0x0000003c0d0c7224 */ /* 0x000fe200078e02ff */
[----:B------:R-:W-:Y:S01]  /*16b0*/  MOV R15, R2 ;  /* 0x00000002000f7202 */ /* 0x000fe20000000f00 */
[C---:B------:R-:W-:Y:S02]  /*16c0*/  IMAD R13, R3.reuse, R55, R10 ;  /* 0x00000037030d7224 */ /* 0x040fe400078e020a */
[----:B------:R-:W-:-:S03]  /*16d0*/  IMAD.WIDE.U32 R18, R3, R60, R18 ;  /* 0x0000003c03127225 */ /* 0x000fc600078e0012 */
[----:B------:R-:W-:Y:S01]  /*16e0*/  IADD3 R23, PT, PT, R23, R13, RZ ;  /* 0x0000000d17177210 */ /* 0x000fe20007ffe0ff */
[----:B------:R-:W-:Y:S02]  /*16f0*/  @!P4 IMAD.MOV R15, RZ, RZ, -R15 ;  /* 0x000000ffff0fc224 */ /* 0x000fe400078e0a0f */
[----:B------:R-:W-:-:S03]  /*1700*/  IMAD R12, R3, R61, R12 ;  /* 0x0000003d030c7224 */ /* 0x000fc600078e020c */
[----:B------:R-:W-:Y:S02]  /*1710*/  SEL R3, R0, R15, !P2 ;  /* 0x0000000f00037207 */ /* 0x000fe40005000000 */
[----:B------:R-:W-:Y:S02]  /*1720*/  IADD3 R19, PT, PT, R19, R12, RZ ;  /* 0x0000000c13137210 */ /* 0x000fe40007ffe0ff */
[----:B------:R-:W-:Y:S01]  /*1730*/  SHF.R.S32.HI R13, RZ, 0x1f, R3 ;  /* 0x0000001fff0d7819 */ /* 0x000fe20000011403 */
        /* <DEDUP_REMOVED lines=9> */
.L_x_3592:
[----:B------:R-:W-:Y:S01]  /*17d0*/  ISETP.NE.AND P0, PT, R9, -0x1, PT ;  /* 0xffffffff0900780c */ /* 0x000fe20003f05270 */
[----:B------:R-:W1:Y:S01]  /*17e0*/  LDC.64 R98, c[0x0][0x3b0] ;  /* 0x0000ec00ff627b82 */ /* 0x000e620000000a00 */
[----:B------:R-:W-:Y:S02]  /*17f0*/  IMAD.SHL.U32 R12, R69, 0x8, RZ ;  /* 0x00000008450c7824 */ /* 0x000fe400078e00ff */
[----:B------:R-:W-:Y:S01]  /*1800*/  IMAD.MOV.U32 R3, RZ, RZ, RZ ;  /* 0x000000ffff037224 */ /* 0x000fe200078e00ff */
[----:B------:R-:W-:Y:S01]  /*1810*/  SHF.R.U32.HI R96, RZ, 0x2, R69 ;  /* 0x00000002ff607819 */ /* 0x000fe20000011645 */
[----:B------:R-:W2:Y:S01]  /*1820*/  LDCU.64 UR4, c[0x0][0x390] ;  /* 0x00007200ff0477ac */ /* 0x000ea20008000a00 */
[----:B------:R-:W-:Y:S01]  /*1830*/  MOV R97, RZ ;  /* 0x000000ff00617202 */ /* 0x000fe20000000f00 */
[----:B------:R-:W3:Y:S05]  /*1840*/  LDCU.64 UR10, c[0x0][0x3c8] ;  /* 0x00007900ff0a77ac */ /* 0x000eea0008000a00 */
[----:B------:R-:W4:Y:S01]  /*1850*/  @!P0 LDC.64 R4, c[0x0][0x398] ;  /* 0x0000e600ff048b82 */ /* 0x000f220000000a00 */
[----:B------:R-:W-:Y:S01]  /*1860*/  LOP3.LUT R12, R12, 0x18, RZ, 0xc0, !PT ;  /* 0x000000180c0c7812 */ /* 0x000fe200078ec0ff */
[----:B------:R2:W5:Y:S01]  /*1870*/  @P5 LDG.E R3, desc[UR6][R16.64] ;  /* 0x0000000610035981 */ /* 0x000562000c1e1900 */
[----:B------:R-:W3:Y:S01]  /*1880*/  LDCU.64 UR8, c[0x0][0x388] ;  /* 0x00007100ff0877ac */ /* 0x000ee20008000a00 */
[----:B------:R-:W-:-:S02]  /*1890*/  IMAD.SHL.U32 R64, R65, 0x80, RZ ;  /* 0x0000008041407824 */ /* 0x000fc400078e00ff */
[----:B-1----:R-:W-:-:S04]  /*18a0*/  @P0 IMAD.WIDE.U32 R20, R9, R98, RZ ;  /* 0x0000006209140225 */ /* 0x002fc800078e00ff */
[----:B----4-:R-:W-:Y:S01]  /*18b0*/  @!P0 IMAD.WIDE.U32 R18, R139, R4, RZ ;  /* 0x000000048b128225 */ /* 0x010fe200078e00ff */
[----:B--2---:R-:W-:-:S03]  /*18c0*/  IADD3 R16, P3, PT, R12, R10, RZ ;  /* 0x0000000a0c107210 */ /* 0x004fc60007f7e0ff */
[----:B------:R-:W-:Y:S01]  /*18d0*/  @!P0 IMAD.MOV.U32 R10, RZ, RZ, R18 ;  /* 0x000000ffff0a8224 */ /* 0x000fe200078e0012 */
[----:B------:R-:W-:Y:S01]  /*18e0*/  IADD3 R18, P1, PT, R12, R14, RZ ;  /* 0x0000000e0c127210 */ /* 0x000fe20007f3e0ff */
[----:B------:R-:W-:Y:S01]  /*18f0*/  @!P0 IMAD R15, R139, R5, R19 ;  /* 0x000000058b0f8224 */ /* 0x000fe200078e0213 */
[----:B------:R-:W-:Y:S01]  /*1900*/  @P0 MOV R10, R20 ;  /* 0x00000014000a0202 */ /* 0x000fe20000000f00 */
[----:B------:R-:W-:Y:S02]  /*1910*/  IMAD.WIDE.U32 R4, R11, 0x40, R96 ;  /* 0x000000400b047825 */ /* 0x000fe400078e0060 */
[----:B------:R-:W1:Y:S02]  /*1920*/  LDC R11, c[0x0][0x450] ;  /* 0x00011400ff0b7b82 */ /* 0x000e640000000800 */
[----:B------:R-:W-:Y:S02]  /*1930*/  IMAD.X R19, RZ, RZ, R6, P1 ;  /* 0x000000ffff137224 */ /* 0x000fe400008e0606 */
[----:B------:R-:W-:-:S02]  /*1940*/  IMAD.X R17, RZ, RZ, R7, P3 ;  /* 0x000000ffff117224 */ /* 0x000fc400018e0607 */
[----:B------:R-:W-:-:S04]  /*1950*/  IMAD.WIDE.U32 R6, R96, R54, R18 ;  /* 0x0000003660067225 */ /* 0x000fc800078e0012 */
[----:B------:R-:W-:Y:S01]  /*1960*/  IMAD R75, R96, R55, R7 ;  /* 0x00000037604b7224 */ /* 0x000fe200078e0207 */
[----:B------:R-:W-:Y:S01]  /*1970*/  SHF.R.S32.HI R7, RZ, 0x1f, R70 ;  /* 0x0000001fff077819 */ /* 0x000fe20000011446 */
[----:B------:R-:W-:Y:S01]  /*1980*/  @P0 IMAD R15, R9, R99, R21 ;  /* 0x00000063090f0224 */ /* 0x000fe200078e0215 */
[----:B------:R-:W-:Y:S01]  /*1990*/  IADD3 R14, P0, PT, R12, R10, RZ ;  /* 0x0000000a0c0e7210 */ /* 0x000fe20007f1e0ff */
[----:B------:R-:W-:Y:S01]  /*19a0*/  IMAD.SHL.U32 R78, R6, 0x2, RZ ;  /* 0x00000002064e7824 */ /* 0x000fe200078e00ff */
[----:B------:R-:W-:Y:S01]  /*19b0*/  LEA.HI R7, R7, R70, RZ, 0x7 ;  /* 0x0000004607077211 */ /* 0x000fe200078f38ff */
[----:B------:R-:W-:Y:S01]  /*19c0*/  IMAD.WIDE.U32 R16, R96, R60, R16 ;  /* 0x0000003c60107225 */ /* 0x000fe200078e0010 */
[----:B------:R-:W-:Y:S02]  /*19d0*/  SHF.R.S32.HI R9, RZ, 0x1f, R8 ;  /* 0x0000001fff097819 */ /* 0x000fe40000011408 */
[----:B------:R-:W-:Y:S01]  /*19e0*/  SHF.R.S32.HI R7, RZ, 0x7, R7 ;  /* 0x00000007ff077819 */ /* 0x000fe20000011407 */
[----:B------:R-:W-:Y:S01]  /*19f0*/  IMAD R71, R5, R98, RZ ;  /* 0x0000006205477224 */ /* 0x000fe200078e02ff */
[----:B------:R-:W-:Y:S01]  /*1a00*/  IADD3.X R15, PT, PT, RZ, R15, RZ, P0, !PT ;  /* 0x0000000fff0f7210 */ /* 0x000fe200007fe4ff */
[----:B---3--:R-:W-:Y:S01]  /*1a10*/  IMAD R9, R9, UR10, RZ ;  /* 0x0000000a09097c24 */ /* 0x008fe2000f8e02ff */
[----:B------:R-:W-:Y:S01]  /*1a20*/  SHF.L.U64.HI R75, R6, 0x1, R75 ;  /* 0x00000001064b7819 */ /* 0x000fe2000001024b */
[----:B------:R-:W-:Y:S01]  /*1a30*/  IMAD.SHL.U32 R5, R69, 0x4, RZ ;  /* 0x0000000445057824 */ /* 0x000fe200078e00ff */
[----:B------:R-:W-:Y:S01]  /*1a40*/  IADD3 R78, P0, PT, R78, UR4, RZ ;  /* 0x000000044e4e7c10 */ /* 0x000fe2000ff1e0ff */
[----:B------:R-:W-:Y:S01]  /*1a50*/  IMAD R9, R8, UR11, R9 ;  /* 0x0000000b08097c24 */ /* 0x000fe2000f8e0209 */
[----:B------:R-:W-:Y:S01]  /*1a60*/  VIMNMX R76, PT, PT, R136, R7, !PT ;  /* 0x00000007884c7248 */ /* 0x000fe20007fe0100 */
[----:B------:R-:W-:Y:S01]  /*1a70*/  IMAD.WIDE.U32 R14, R8, UR10, R14 ;  /* 0x0000000a080e7c25 */ /* 0x000fe2000f8e000e */
[----:B------:R-:W-:-:S02]  /*1a80*/  IADD3.X R75, PT, PT, R75, UR5, RZ, P0, !PT ;  /* 0x000000054b4b7c10 */ /* 0x000fc400087fe4ff */
[----:B------:R-:W-:Y:S01]  /*1a90*/  ISETP.GT.AND P0, PT, R65, R76, PT ;  /* 0x0000004c4100720c */ /* 0x000fe20003f04270 */
[----:B------:R-:W-:Y:S01]  /*1aa0*/  IMAD R77, R96, R61, R17 ;  /* 0x0000003d604d7224 */ /* 0x000fe200078e0211 */
[----:B-1----:R-:W-:Y:S01]  /*1ab0*/  LEA.HI R11, R11, R11, RZ, 0x1 ;  /* 0x0000000b0b0b7211 */ /* 0x002fe200078f08ff */
[----:B------:R-:W-:Y:S01]  /*1ac0*/  IMAD.SHL.U32 R80, R16, 0x2, RZ ;  /* 0x0000000210507824 */ /* 0x000fe200078e00ff */
[----:B------:R-:W-:Y:S01]  /*1ad0*/  IADD3 R9, PT, PT, R15, R9, RZ ;  /* 0x000000090f097210 */ /* 0x000fe20007ffe0ff */
[C---:B------:R-:W-:Y:S01]  /*1ae0*/  IMAD R71, R4.reuse, R99, R71 ;  /* 0x0000006304477224 */ /* 0x040fe200078e0247 */
[----:B------:R-:W-:Y:S01]  /*1af0*/  MOV R8, R14 ;  /* 0x0000000e00087202 */ /* 0x000fe20000000f00 */
[----:B------:R-:W-:Y:S01]  /*1b00*/  IMAD.MOV.U32 R142, RZ, RZ, R78 ;  /* 0x000000ffff8e7224 */ /* 0x000fe200078e004e */
[----:B------:R-:W-:Y:S01]  /*1b10*/  LOP3.LUT R5, R5, 0xc, RZ, 0xc0, !PT ;  /* 0x0000000c05057812 */ /* 0x000fe200078ec0ff */
[----:B------:R-:W-:Y:S01]  /*1b20*/  IMAD.MOV.U32 R143, RZ, RZ, R75 ;  /* 0x000000ffff8f7224 */ /* 0x000fe200078e004b */
[----:B------:R-:W-:Y:S01]  /*1b30*/  SHF.R.S32.HI R11, RZ, 0x1, R11 ;  /* 0x00000001ff0b7819 */ /* 0x000fe2000001140b */
[----:B------:R-:W-:Y:S01]  /*1b40*/  IMAD.WIDE.U32 R98, R4, R98, R8 ;  /* 0x0000006204627225 */ /* 0x000fe200078e0008 */
[----:B------:R-:W-:-:S02]  /*1b50*/  SHF.L.U64.HI R77, R16, 0x1, R77 ;  /* 0x00000001104d7819 */ /* 0x000fc4000001024d */
[----:B------:R-:W-:Y:S01]  /*1b60*/  IADD3 R80, P1, PT, R80, UR8, RZ ;  /* 0x0000000850507c10 */ /* 0x000fe2000ff3e0ff */
[----:B------:R-:W-:Y:S01]  /*1b70*/  IMAD R74, R96, R11, R5 ;  /* 0x0000000b604a7224 */ /* 0x000fe200078e0205 */
[----:B------:R-:W-:Y:S02]  /*1b80*/  IADD3 R71, PT, PT, R99, R71, RZ ;  /* 0x0000004763477210 */ /* 0x000fe40007ffe0ff */
[----:B------:R-:W-:Y:S02]  /*1b90*/  IADD3.X R77, PT, PT, R77, UR9, RZ, P1, !PT ;  /* 0x000000094d4d7c10 */ /* 0x000fe40008ffe4ff */
[----:B------:R-:W-:Y:S02]  /*1ba0*/  SHF.R.S32.HI R73, RZ, 0x1f, R74 ;  /* 0x0000001fff497819 */ /* 0x000fe4000001144a */
[----:B------:R-:W-:Y:S02]  /*1bb0*/  MOV R140, R80 ;  /* 0x00000050008c7202 */ /* 0x000fe40000000f00 */
[----:B------:R-:W-:Y:S01]  /*1bc0*/  MOV R141, R77 ;  /* 0x0000004d008d7202 */ /* 0x000fe20000000f00 */
[----:B------:R-:W-:Y:S06]  /*1bd0*/  @!P0 BRA `(.L_x_3597) ;  /* 0x0000003400c48947 */ /* 0x000fec0003800000 */
[----:B------:R-:W1:Y:S01]  /*1be0*/  LDCU.128 UR20, c[0x0][0x4a0] ;  /* 0x00009400ff1477ac */ /* 0x000e620008000c00 */
[----:B------:R-:W-:Y:S01]  /*1bf0*/  IMAD.MOV.U32 R7, RZ, RZ, R2 ;  /* 0x000000ffff077224 */ /* 0x000fe200078e0002 */
[----:B------:R-:W-:Y:S01]  /*1c00*/  MOV R13, RZ ;  /* 0x000000ff000d7202 */ /* 0x000fe20000000f00 */
[----:B------:R-:W-:Y:S01]  /*1c10*/  VIADD R92, R64, 0xffffff80 ;  /* 0xffffff80405c7836 */ /* 0x000fe20000000000 */
[----:B------:R-:W2:Y:S01]  /*1c20*/  LDCU.128 UR8, c[0x0][0x490] ;  /* 0x00009200ff0877ac */ /* 0x000ea20008000c00 */
[----:B------:R-:W-:Y:S01]  /*1c30*/  @!P4 IMAD.MOV R7, RZ, RZ, -R7 ;  /* 0x000000ffff07c224 */ /* 0x000fe200078e0a07 */
[----:B------:R-:W3:Y:S01]  /*1c40*/  LDC.64 R62, c[0x0][0x4b0] ;  /* 0x00012c00ff3e7b82 */ /* 0x000ee20000000a00 */
[----:B------:R-:W-:Y:S01]  /*1c50*/  IMAD.IADD R85, R5, 0x1, R74 ;  /* 0x0000000105557824 */ /* 0x000fe200078e024a */
[----:B------:R-:W4:Y:S01]  /*1c60*/  LDCU.128 UR16, c[0x0][0x4b0] ;  /* 0x00009600ff1077ac */ /* 0x000f220008000c00 */
[----:B------:R-:W-:Y:S01]  /*1c70*/  SHF.R.S32.HI R2, RZ, 0x1f, R92 ;  /* 0x0000001fff027819 */ /* 0x000fe2000001145c */
[C---:B------:R-:W-:Y:S01]  /*1c80*/  IMAD R95, R65.reuse, -0x80, R70 ;  /* 0xffffff80415f7824 */ /* 0x040fe200078e0246 */
[----:B------:R-:W-:Y:S01]  /*1c90*/  SEL R0, R0, R7, !P2 ;  /* 0x0000000700007207 */ /* 0x000fe20005000000 */
[----:B------:R-:W4:Y:S01]  /*1ca0*/  LDCU.128 UR12, c[0x0][0x4c0] ;  /* 0x00009800ff0c77ac */ /* 0x000f220008000c00 */
[----:B------:R-:W-:Y:S01]  /*1cb0*/  IMAD R93, R65, -0x80, R68 ;  /* 0xffffff80415d7824 */ /* 0x000fe200078e0244 */
[----:B------:R-:W3:Y:S01]  /*1cc0*/  LDC.64 R54, c[0x0][0x3c0] ;  /* 0x0000f000ff367b82 */ /* 0x000ee20000000a00 */
[----:B------:R-:W-:Y:S01]  /*1cd0*/  IMAD.MOV.U32 R91, RZ, RZ, R65 ;  /* 0x000000ffff5b7224 */ /* 0x000fe200078e0041 */
[----:B------:R-:W3:Y:S01]  /*1ce0*/  LDCU.64 UR4, c[0x0][0x488] ;  /* 0x00009100ff0477ac */ /* 0x000ee20008000a00 */
[C---:B------:R-:W-:Y:S01]  /*1cf0*/  IADD3 R90, PT, PT, R96.reuse, 0x20, RZ ;  /* 0x00000020605a7810 */ /* 0x040fe20007ffe0ff */
[----:B-1----:R-:W-:Y:S01]  /*1d00*/  IMAD.WIDE.U32 R16, R139, UR20, R12 ;  /* 0x000000148b107c25 */ /* 0x002fe2000f8e000c */
[----:B------:R-:W-:-:S03]  /*1d10*/  IADD3 R88, PT, PT, R96, 0x60, RZ ;  /* 0x0000006060587810 */ /* 0x000fc60007ffe0ff */
[----:B--2---:R-:W-:-:S04]  /*1d20*/  IMAD.WIDE.U32 R14, R139, UR10, R12 ;  /* 0x0000000a8b0e7c25 */ /* 0x004fc8000f8e000c */
[C---:B------:R-:W-:Y:S02]  /*1d30*/  IMAD R17, R139.reuse, UR21, R17 ;  /* 0x000000158b117c24 */ /* 0x040fe4000f8e0211 */
[C---:B----4-:R-:W-:Y:S02]  /*1d40*/  IMAD R7, R2.reuse, UR16, RZ ;  /* 0x0000001002077c24 */ /* 0x050fe4000f8e02ff */
[----:B------:R-:W-:Y:S01]  /*1d50*/  IMAD R15, R139, UR11, R15 ;  /* 0x0000000b8b0f7c24 */ /* 0x000fe2000f8e020f */
[----:B------:R-:W1:Y:S01]  /*1d60*/  LDCU.64 UR10, c[0x0][0x4d0] ;  /* 0x00009a00ff0a77ac */ /* 0x000e620008000a00 */
        /* <DEDUP_REMOVED lines=8> */
[C---:B------:R-:W-:Y:S02]  /*1df0*/  IMAD R9, R2.reuse, UR12, RZ ;  /* 0x0000000c02097c24 */ /* 0x040fe4000f8e02ff */
[----:B------:R-:W-:Y:S01]  /*1e00*/  IMAD R7, R2, UR18, RZ ;  /* 0x0000001202077c24 */ /* 0x000fe2000f8e02ff */
[----:B------:R-:W-:Y:S01]  /*1e10*/  IADD3 R2, P0, PT, -R70, R96, RZ ;  /* 0x0000006046027210 */ /* 0x000fe20007f1e1ff */
[C---:B------:R-:W-:Y:S01]  /*1e20*/  IMAD R14, R0.reuse, UR13, R9 ;  /* 0x0000000d000e7c24 */ /* 0x040fe2000f8e0209 */
[----:B------:R-:W-:Y:S01]  /*1e30*/  SHF.R.S32.HI R9, RZ, 0x1f, R70 ;  /* 0x0000001fff097819 */ /* 0x000fe20000011446 */
[C---:B------:R-:W-:Y:S01]  /*1e40*/  IMAD.WIDE.U32 R18, R0.reuse, UR12, R18 ;  /* 0x0000000c00127c25 */ /* 0x040fe2000f8e0012 */
[----:B------:R-:W2:Y:S03]  /*1e50*/  LDCU.64 UR12, c[0x0][0x4e0] ;  /* 0x00009c00ff0c77ac */ /* 0x000ea60008000a00 */
[C---:B------:R-:W-:Y:S01]  /*1e60*/  IMAD R6, R0.reuse, UR19, R7 ;  /* 0x0000001300067c24 */ /* 0x040fe2000f8e0207 */
[----:B------:R-:W-:Y:S01]  /*1e70*/  IADD3 R15, PT, PT, R19, R14, RZ ;  /* 0x0000000e130f7210 */ /* 0x000fe20007ffe0ff */
[----:B------:R-:W-:Y:S01]  /*1e80*/  IMAD.WIDE.U32 R16, R0, UR18, R16 ;  /* 0x0000001200107c25 */ /* 0x000fe2000f8e0010 */
[----:B-----5:R-:W-:Y:S01]  /*1e90*/  IADD3 R0, PT, PT, R3, -0x80, R64 ;  /* 0xffffff8003007810 */ /* 0x020fe20007ffe040 */
[----:B------:R-:W-:Y:S01]  /*1ea0*/  USHF.L.U32 UR18, UR16, 0x7, URZ ;  /* 0x0000000710127899 */ /* 0x000fe200080006ff */
[----:B------:R-:W-:Y:S01]  /*1eb0*/  MOV R14, R18 ;  /* 0x00000012000e7202 */ /* 0x000fe20000000f00 */
[----:B------:R-:W-:-:S02]  /*1ec0*/  IMAD.X R9, RZ, RZ, ~R9, P0 ;  /* 0x000000ffff097224 */ /* 0x000fc400000e0e09 */
[----:B------:R-:W-:Y:S02]  /*1ed0*/  IMAD R3, R0, R11, RZ ;  /* 0x0000000b00037224 */ /* 0x000fe400078e02ff */
[----:B------:R-:W-:Y:S01]  /*1ee0*/  IMAD.IADD R7, R17, 0x1, R6 ;  /* 0x0000000111077824 */ /* 0x000fe200078e0206 */
[----:B------:R-:W-:Y:S01]  /*1ef0*/  MOV R6, R16 ;  /* 0x0000001000067202 */ /* 0x000fe20000000f00 */
[C---:B------:R-:W-:Y:S01]  /*1f00*/  IMAD R83, R9.reuse, UR16, RZ ;  /* 0x0000001009537c24 */ /* 0x040fe2000f8e02ff */
[----:B------:R-:W-:Y:S01]  /*1f10*/  SHF.R.S32.HI R0, RZ, 0x1f, R3 ;  /* 0x0000001fff007819 */ /* 0x000fe20000011403 */
[----:B------:R-:W-:Y:S01]  /*1f20*/  IMAD R9, R9, UR22, RZ ;  /* 0x0000001609097c24 */ /* 0x000fe2000f8e02ff */
[C---:B------:R-:W-:Y:S01]  /*1f30*/  IADD3 R84, P1, PT, R3.reuse, R85, RZ ;  /* 0x0000005503547210 */ /* 0x040fe20007f3e0ff */
[C---:B------:R-:W-:Y:S01]  /*1f40*/  IMAD R83, R2.reuse, UR17, R83 ;  /* 0x0000001102537c24 */ /* 0x040fe2000f8e0253 */
[----:B------:R-:W-:Y:S01]  /*1f50*/  IADD3 R52, P0, PT, R3, R74, RZ ;  /* 0x0000004a03347210 */ /* 0x000fe20007f1e0ff */
[----:B------:R-:W-:Y:S01]  /*1f60*/  IMAD.WIDE.U32 R4, R2, UR16, R14 ;  /* 0x0000001002047c25 */ /* 0x000fe2000f8e000e */
[----:B------:R-:W-:Y:S01]  /*1f70*/  LEA.HI.X.SX32 R85, R85, R0, 0x1, P1 ;  /* 0x0000000055557211 */ /* 0x000fe200008f0eff */
[----:B------:R-:W4:Y:S01]  /*1f80*/  LDCU UR17, c[0x0][0x450] ;  /* 0x00008a00ff1177ac */ /* 0x000f220008000800 */
[----:B------:R-:W-:Y:S01]  /*1f90*/  IADD3.X R53, PT, PT, R0, R73, RZ, P0, !PT ;  /* 0x0000004900357210 */ /* 0x000fe200007fe4ff */
[----:B------:R-:W-:Y:S01]  /*1fa0*/  IMAD R9, R2, UR23, R9 ;  /* 0x0000001702097c24 */ /* 0x000fe2000f8e0209 */
[----:B------:R-:W-:Y:S01]  /*1fb0*/  SHF.L.U64.HI R85, R84, 0x1, R85 ;  /* 0x0000000154557819 */ /* 0x000fe20000010255 */
[----:B------:R-:W-:Y:S01]  /*1fc0*/  IMAD.WIDE.U32 R2, R2, UR22, R6 ;  /* 0x0000001602027c25 */ /* 0x000fe2000f8e0006 */
[C---:B------:R-:W-:Y:S01]  /*1fd0*/  SHF.L.U64.HI R53, R52.reuse, 0x1, R53 ;  /* 0x0000000134357819 */ /* 0x040fe20000010235 */
[----:B------:R-:W-:Y:S01]  /*1fe0*/  USHF.L.U32 UR16, UR22, 0x7, URZ ;  /* 0x0000000716107899 */ /* 0x000fe200080006ff */
[----:B------:R-:W-:Y:S01]  /*1ff0*/  SHF.L.U32 R52, R52, 0x1, RZ ;  /* 0x0000000134347819 */ /* 0x000fe200000006ff */
[----:B------:R-:W-:Y:S01]  /*2000*/  IMAD.SHL.U32 R84, R84, 0x2, RZ ;  /* 0x0000000254547824 */ /* 0x000fe200078e00ff */
[----:B------:R-:W-:Y:S01]  /*2010*/  IADD3 R9, PT, PT, R3, R9, RZ ;  /* 0x0000000903097210 */ /* 0x000fe20007ffe0ff */
[----:B------:R-:W-:Y:S01]  /*2020*/  IMAD.IADD R83, R5, 0x1, R83 ;  /* 0x0000000105537824 */ /* 0x000fe200078e0253 */
[----:B---3--:R-:W-:Y:S01]  /*2030*/  LEA R10, P2, R2, UR4, 0x1 ;  /* 0x00000004020a7c11 */ /* 0x008fe2000f8408ff */
[----:B------:R-:W-:Y:S01]  /*2040*/  VIADD R89, R96, 0x40 ;  /* 0x0000004060597836 */ /* 0x000fe20000000000 */
[----:B------:R-:W-:Y:S01]  /*2050*/  IADD3 R86, P0, PT, R84, UR14, RZ ;  /* 0x0000000e54567c10 */ /* 0x000fe2000ff1e0ff */
[----:B------:R-:W3:Y:S01]  /*2060*/  LDCU UR4, c[0x0][0x440] ;  /* 0x00008800ff0477ac */ /* 0x000ee20008000800 */
[----:B------:R-:W-:-:S02]  /*2070*/  IADD3 R14, P1, PT, R52, UR14, RZ ;  /* 0x0000000e340e7c10 */ /* 0x000fc4000ff3e0ff */
[----:B------:R-:W-:Y:S01]  /*2080*/  LEA.HI.X R9, R2, UR5, R9, 0x1, P2 ;  /* 0x0000000502097c11 */ /* 0x000fe200090f0c09 */
[----:B------:R-:W2:Y:S01]  /*2090*/  LDCU UR14, c[0x0][0x440] ;  /* 0x00008800ff0e77ac */ /* 0x000ea20008000800 */
[----:B------:R-:W-:Y:S02]  /*20a0*/  IADD3.X R87, PT, PT, R85, UR15, RZ, P0, !PT ;  /* 0x0000000f55577c10 */ /* 0x000fe400087fe4ff */
[----:B------:R-:W-:Y:S01]  /*20b0*/  IADD3.X R15, PT, PT, R53, UR15, RZ, P1, !PT ;  /* 0x0000000f350f7c10 */ /* 0x000fe20008ffe4ff */
[----:B------:R-:W3:Y:S01]  /*20c0*/  LDCU.U8 UR5, c[0x0][0x533] ;  /* 0x0000a660ff0577ac */ /* 0x000ee20008000000 */
[----:B------:R-:W-:Y:S02]  /*20d0*/  LEA R82, P0, R4, UR8, 0x1 ;  /* 0x0000000804527c11 */ /* 0x000fe4000f8008ff */
[----:B-1----:R-:W-:Y:S01]  /*20e0*/  IADD3 R84, P1, PT, R84, UR10, RZ ;  /* 0x0000000a54547c10 */ /* 0x002fe2000ff3e0ff */
[----:B------:R-:W-:Y:S01]  /*20f0*/  UMOV UR15, URZ ;  /* 0x000000ff000f7c82 */ /* 0x000fe20008000000 */
[----:B------:R-:W-:Y:S01]  /*2100*/  LEA.HI.X R83, R4, UR9, R83, 0x1, P0 ;  /* 0x0000000904537c11 */ /* 0x000fe200080f0c53 */
[----:B------:R-:W-:Y:S01]  /*2110*/  UIADD3 UR15, UP0, UPT, URZ, -UR15, URZ ;  /* 0x8000000fff0f7290 */ /* 0x000fe2000ff1e0ff */
[----:B------:R-:W-:-:S02]  /*2120*/  IADD3 R52, P0, PT, R52, UR10, RZ ;  /* 0x0000000a34347c10 */ /* 0x000fc4000ff1e0ff */
[----:B----4-:R-:W-:Y:S01]  /*2130*/  MOV R17, UR17 ;  /* 0x0000001100117c02 */ /* 0x010fe20008000f00 */
[----:B------:R-:W-:Y:S01]  /*2140*/  UIADD3.X UR20, UPT, UPT, URZ, ~UR18, URZ, UP0, !UPT ;  /* 0x80000012ff147290 */ /* 0x000fe200087fe4ff */
[----:B------:R-:W-:Y:S01]  /*2150*/  IADD3.X R85, PT, PT, R85, UR11, RZ, P1, !PT ;  /* 0x0000000b55557c10 */ /* 0x000fe20008ffe4ff */
[----:B------:R-:W-:Y:S01]  /*2160*/  UIADD3.X UR19, UPT, UPT, URZ, ~UR16, URZ, UP0, !UPT ;  /* 0x80000010ff137290 */ /* 0x000fe200087fe4ff */
[----:B------:R-:W-:Y:S01]  /*2170*/  IADD3.X R53, PT, PT, R53, UR11, RZ, P0, !PT ;  /* 0x0000000b35357c10 */ /* 0x000fe200087fe4ff */
[----:B------:R-:W-:Y:S01]  /*2180*/  USHF.R.S64 UR18, UR15, 0x1f, UR20 ;  /* 0x0000001f0f127899 */ /* 0x000fe20008001014 */
[----:B--2---:R-:W-:Y:S01]  /*2190*/  ISETP.GE.AND P6, PT, R12, UR14, PT ;  /* 0x0000000e0c007c0c */ /* 0x004fe2000bfc6270 */
[----:B------:R-:W-:Y:S01]  /*21a0*/  USHF.R.S64 UR15, UR15, 0x1f, UR19 ;  /* 0x0000001f0f0f7899 */ /* 0x000fe20008001013 */
[----:B------:R-:W1:Y:S01]  /*21b0*/  LDCU.128 UR8, c[0x0][0x3a0] ;  /* 0x00007400ff0877ac */ /* 0x000e620008000c00 */
[----:B------:R-:W-:Y:S02]  /*21c0*/  USHF.R.S32.HI UR16, URZ, 0x1f, UR20 ;  /* 0x0000001fff107899 */ /* 0x000fe40008011414 */
[----:B------:R-:W-:-:S02]  /*21d0*/  USHF.R.S32.HI UR19, URZ, 0x1f, UR19 ;  /* 0x0000001fff137899 */ /* 0x000fc40008011413 */
[----:B---3--:R-:W-:-:S11]  /*21e0*/  UISETP.NE.AND UP0, UPT, UR5, URZ, UPT ;  /* 0x000000ff0500728c */ /* 0x008fd6000bf05270 */
.L_x_3619:
[C---:B------:R-:W-:Y:S01]  /*21f0*/  LEA R2, P1, R54.reuse, R78, 0x6 ;  /* 0x0000004e36027211 */ /* 0x040fe200078230ff */
[----:B------:R-:W-:Y:S01]  /*2200*/  VIADD R93, R93, 0x80 ;  /* 0x000000805d5d7836 */ /* 0x000fe20000000000 */
[----:B------:R-:W2:Y:S01]  /*2210*/  LDC.64 R60, c[0x0][0x3b8] ;  /* 0x0000ee00ff3c7b82 */ /* 0x000ea20000000a00 */
[----:B------:R-:W-:Y:S01]  /*2220*/  VIADD R95, R95, 0x80 ;  /* 0x000000805f5f7836 */ /* 0x000fe20000000000 */
[----:B------:R-:W-:Y:S01]  /*2230*/  LEA.HI.X R3, R54, R75, R55, 0x6, P1 ;  /* 0x0000004b36037211 */ /* 0x000fe200008f3437 */
[----:B------:R-:W-:Y:S01]  /*2240*/  VIADD R91, R91, 0xffffffff ;  /* 0xffffffff5b5b7836 */ /* 0x000fe20000000000 */
[----:B------:R-:W-:Y:S01]  /*2250*/  ISETP.GE.OR P0, PT, R96, R93, P6 ;  /* 0x0000005d6000720c */ /* 0x000fe20003706670 */
[----:B------:R-:W-:Y:S01]  /*2260*/  BSSY.RECONVERGENT B1, `(.L_x_3598) ;  /* 0x00002a9000017945 */ /* 0x000fe20003800200 */
[----:B------:R-:W-:Y:S01]  /*2270*/  ISETP.GE.AND P6, PT, R12, UR4, PT ;  /* 0x000000040c007c0c */ /* 0x000fe2000bfc6270 */
[----:B------:R-:W-:Y:S01]  /*2280*/  IMAD.MOV.U32 R94, RZ, RZ, R92 ;  /* 0x000000ffff5e7224 */ /* 0x000fe200078e005c */
[----:B------:R-:W-:Y:S02]  /*2290*/  ISETP.LT.OR P2, PT, R96, R95, P0 ;  /* 0x0000005f6000720c */ /* 0x000fe40000741670 */
[C---:B------:R-:W-:Y:S04]  /*22a0*/  ISETP.GE.OR P0, PT, R90.reuse, R93, P6 ;  /* 0x0000005d5a00720c */ /* 0x040fe80003706670 */
[----:B------:R-:W-:Y:S02]  /*22b0*/  ISETP.LT.OR P4, PT, R90, R95, P0 ;  /* 0x0000005f5a00720c */ /* 0x000fe40000781670 */
[C---:B------:R-:W-:Y:S04]  /*22c0*/  LEA R18, P0, R62.reuse, R82, 0x6 ;  /* 0x000000523e127211 */ /* 0x040fe800078030ff */
[C---:B------:R-:W-:Y:S01]  /*22d0*/  LEA.HI.X R19, R62.reuse, R83, R63, 0x6, P0 ;  /* 0x000000533e137211 */ /* 0x040fe200000f343f */
[----:B------:R-:W3:Y:S01]  /*22e0*/  @!P2 LDG.E.128 R4, desc[UR6][R82.64] ;  /* 0x000000065204a981 */ /* 0x000ee2000c1e1d00 */
[C---:B------:R-:W-:Y:S01]  /*22f0*/  ISETP.GE.OR P0, PT, R89.reuse, R93, P6 ;  /* 0x0000005d5900720c */ /* 0x040fe20003706670 */
[----:B------:R-:W-:Y:S03]  /*2300*/  @!P2 IMAD.MOV.U32 R79, RZ, RZ, R75 ;  /* 0x000000ffff4fa224 */ /* 0x000fe600078e004b */
[----:B------:R-:W-:Y:S11]  /*2310*/  ISETP.LT.OR P3, PT, R89, R95, P0 ;  /* 0x0000005f5900720c */ /* 0x000ff60000761670 */
[----:B------:R-:W-:Y:S02]  /*2320*/  @!UPT UIADD3 URZ, UPT, UPT, URZ, URZ, URZ ;  /* 0x000000fffffff290 */ /* 0x000fe4000fffe0ff */
[----:B------:R-:W-:Y:S02]  /*2330*/  @!P3 LEA R32, P0, R62, R18, 0x6 ;  /* 0x000000123e20b211 */ /* 0x000fe400078030ff */
[----:B------:R-:W-:Y:S02]  /*2340*/  @!P3 LEA R28, P1, R54, R2, 0x6 ;  /* 0x00000002361cb211 */ /* 0x000fe400078230ff */
[----:B------:R-:W-:Y:S02]  /*2350*/  @!P3 LEA.HI.X R33, R62, R19, R63, 0x6, P0 ;  /* 0x000000133e21b211 */ /* 0x000fe400000f343f */
[----:B------:R-:W-:Y:S02]  /*2360*/  @!P3 LEA.HI.X R29, R54, R3, R55, 0x6, P1 ;  /* 0x00000003361db211 */ /* 0x000fe400008f3437 */
[C---:B------:R-:W-:Y:S02]  /*2370*/  ISETP.GE.OR P0, PT, R88.reuse, R93, P6 ;  /* 0x0000005d5800720c */ /* 0x040fe40003706670 */
[----:B------:R-:W-:Y:S02]  /*2380*/  ISETP.GT.AND P1, PT, R91, R76, PT ;  /* 0x0000004c5b00720c */ /* 0x000fe40003f24270 */
[----:B------:R-:W-:Y:S11]  /*2390*/  ISETP.LT.OR P5, PT, R88, R95, P0 ;  /* 0x0000005f5800720c */ /* 0x000ff600007a1670 */
[----:B------:R-:W-:Y:S02]  /*23a0*/  @!UPT UIADD3 URZ, UPT, UPT, URZ, URZ, URZ ;  /* 0x000000fffffff290 */ /* 0x000fe4000fffe0ff */
[C---:B------:R-:W-:Y:S04]  /*23b0*/  @!P5 LEA R30, P0, R62.reuse, R18, 0x7 ;  /* 0x000000123e1ed211 */ /* 0x040fe800078038ff */
[----:B------:R-:W-:Y:S01]  /*23c0*/  @!P5 LEA.HI.X R31, R62, R19, R63, 0x7, P0 ;  /* 0x000000133e1fd211 */ /* 0x000fe200000f3c3f */
[----:B---3--:R3:W-:Y:S04]  /*23d0*/  @!P2 STG.E.128 desc[UR6][R78.64], R4 ;  /* 0x000000044e00a986 */ /* 0x0087e8000c101d06 */
[----:B----4-:R4:W5:Y:S02]  /*23e0*/  @!P4 LDG.E.128 R24, desc[UR6][R18.64] ;  /* 0x000000061218c981 */ /* 0x010964000c1e1d00 */
[C---:B----4-:R-:W-:Y:S04]  /*23f0*/  @!P5 LEA R18, P0, R54.reuse, R2, 0x7 ;  /* 0x000000023612d211 */ /* 0x050fe800078038ff */
[----:B------:R-:W-:Y:S02]  /*2400*/  @!P5 LEA.HI.X R19, R54, R3, R55, 0x7, P0 ;  /* 0x000000033613d211 */ /* 0x000fe400000f3c37 */
[----:B------:R-:W-:Y:S02]  /*2410*/  ISETP.NE.AND P0, PT, R17, RZ, PT ;  /* 0x000000ff1100720c */ /* 0x000fe40003f05270 */
[----:B---3--:R-:W-:Y:S01]  /*2420*/  P2R R79, PR, RZ, 0x2 ;  /* 0x00000002ff4f7803 */ /* 0x008fe20000000000 */
[----:B-----5:R3:W-:Y:S04]  /*2430*/  @!P4 STG.E.128 desc[UR6][R2.64], R24 ;  /* 0x000000180200c986 */ /* 0x0207e8000c101d06 */
[----:B------:R-:W4:Y:S04]  /*2440*/  @!P3 LDG.E.128 R20, desc[UR6][R32.64] ;  /* 0x000000062014b981 */ /* 0x000f28000c1e1d00 */
[----:B----4-:R3:W-:Y:S04]  /*2450*/  @!P3 STG.E.128 desc[UR6][R28.64], R20 ;  /* 0x000000141c00b986 */ /* 0x0107e8000c101d06 */
[----:B------:R-:W4:Y:S04]  /*2460*/  @!P5 LDG.E.128 R4, desc[UR6][R30.64] ;  /* 0x000000061e04d981 */ /* 0x000f28000c1e1d00 */
[----:B----4-:R3:W-:Y:S01]  /*2470*/  @!P5 STG.E.128 desc[UR6][R18.64], R4 ;  /* 0x000000041200d986 */ /* 0x0107e2000c101d06 */
[----:B--2---:R-:W-:Y:S05]  /*2480*/  @P0 BRA `(.L_x_3599) ;  /* 0x0000000000700947 */ /* 0x004fea0003800000 */
[----:B------:R-:W-:Y:S01]  /*2490*/  @!P2 IMAD.MOV.U32 R8, RZ, RZ, R10 ;  /* 0x000000ffff08a224 */ /* 0x000fe200078e000a */
[----:B---3--:R-:W2:Y:S01]  /*24a0*/  LDC.64 R2, c[0x0][0x4a8] ;  /* 0x00012a00ff027b82 */ /* 0x008ea20000000a00 */
[----:B------:R-:W-:Y:S01]  /*24b0*/  @!P2 IMAD.MOV.U32 R81, RZ, RZ, R77 ;  /* 0x000000ffff51a224 */ /* 0x000fe200078e004d */
[C---:B------:R-:W-:Y:S01]  /*24c0*/  SHF.L.U64.HI R0, R60.reuse, 0x5, R61 ;  /* 0x000000053c007819 */ /* 0x040fe2000001023d */
[----:B------:R-:W-:Y:S01]  /*24d0*/  IMAD.SHL.U32 R19, R60, 0x20, RZ ;  /* 0x000000203c137824 */ /* 0x000fe200078e00ff */
[----:B------:R-:W3:Y:S01]  /*24e0*/  @!P2 LDG.E.128 R24, desc[UR6][R8.64] ;  /* 0x000000060818a981 */ /* 0x000ee2000c1e1d00 */
[----:B------:R-:W-:Y:S03]  /*24f0*/  IMAD.MOV.U32 R17, RZ, RZ, RZ ;  /* 0x000000ffff117224 */ /* 0x000fe600078e00ff */
        /* <DEDUP_REMOVED lines=21> */
.L_x_3599:
[----:B------:R-:W-:Y:S05]  /*2650*/  BRA.U !UP0, `(.L_x_3601) ;  /* 0x0000000d08987547 */ /* 0x000fea000b800000 */
[C---:B------:R-:W-:Y:S01]  /*2660*/  ISETP.GE.OR P1, PT, R96.reuse, R93, P6 ;  /* 0x0000005d6000720c */ /* 0x040fe20003726670 */
[----:B------:R-:W2:Y:S01]  /*2670*/  LDC.64 R38, c[0x0][0x4a8] ;  /* 0x00012a00ff267b82 */ /* 0x000ea20000000a00 */
[----:B---3--:R-:W-:Y:S01]  /*2680*/  IMAD.SHL.U32 R3, R11, 0x20, RZ ;  /* 0x000000200b037824 */ /* 0x008fe200078e00ff */
[----:B------:R-:W-:Y:S01]  /*2690*/  BSSY.RECONVERGENT B0, `(.L_x_3602) ;  /* 0x0000039000007945 */ /* 0x000fe20003800200 */
[----:B------:R-:W-:Y:S03]  /*26a0*/  ISETP.LT.OR P1, PT, R96, R95, P1 ;  /* 0x0000005f6000720c */ /* 0x000fe60000f21670 */
[C---:B------:R-:W-:Y:S02]  /*26b0*/  LEA R18, P0, R3.reuse, R14, 0x1 ;  /* 0x0000000e03127211 */ /* 0x040fe400078008ff */
[----:B------:R-:W3:Y:S02]  /*26c0*/  LDC R40, c[0x0][0x450] ;  /* 0x00011400ff287b82 */ /* 0x000ee40000000800 */
[C---:B------:R-:W-:Y:S02]  /*26d0*/  LEA.HI.X.SX32 R19, R3.reuse, R15, 0x1, P0 ;  /* 0x0000000f03137211 */ /* 0x040fe400000f0eff */
[C---:B------:R-:W-:Y:S04]  /*26e0*/  LEA R36, P0, R3.reuse, R52, 0x1 ;  /* 0x0000003403247211 */ /* 0x040fe800078008ff */
[----:B------:R-:W-:Y:S02]  /*26f0*/  LEA.HI.X.SX32 R37, R3, R53, 0x1, P0 ;  /* 0x0000003503257211 */ /* 0x000fe400000f0eff */
[C---:B--2---:R-:W-:Y:S04]  /*2700*/  LEA R42, P0, R38.reuse, R10, 0x6 ;  /* 0x0000000a262a7211 */ /* 0x044fe800078030ff */
[----:B------:R-:W-:Y:S01]  /*2710*/  LEA.HI.X R43, R38, R9, R39, 0x6, P0 ;  /* 0x00000009262b7211 */ /* 0x000fe200000f3427 */
[----:B------:R-:W-:Y:S08]  /*2720*/  @P1 BRA `(.L_x_3603) ;  /* 0x0000000000bc1947 */ /* 0x000ff00003800000 */
[----:B------:R-:W-:Y:S01]  /*2730*/  ISETP.GE.AND P0, PT, R12, R17, PT ;  /* 0x000000110c00720c */ /* 0x000fe20003f06270 */
[----:B------:R-:W-:Y:S01]  /*2740*/  IMAD.MOV.U32 R81, RZ, RZ, R77 ;  /* 0x000000ffff517224 */ /* 0x000fe200078e004d */
        /* <DEDUP_REMOVED lines=26> */
[----:B------:R-:W-:Y:S01]  /*28f0*/  @!P0 FMUL.FTZ R3, R24, R5 ;  /* 0x0000000518038220 */ /* 0x000fe20000410000 */
[----:B------:R-:W-:Y:S01]  /*2900*/  @!P0 FMUL.FTZ R41, R25, R31 ;  /* 0x0000001f19298220 */ /* 0x000fe20000410000 */
[----:B------:R-:W-:Y:S01]  /*2910*/  @!P0 F2FP.BF16.F32.PACK_AB R35, R0, R35 ;  /* 0x000000230023823e */ /* 0x000fe200000010ff */
[C---:B------:R-:W-:Y:S01]  /*2920*/  @!P0 FMUL.FTZ R45, R16.reuse, R33 ;  /* 0x00000021102d8220 */ /* 0x040fe20000410000 */
[----:B------:R-:W-:Y:S01]  /*2930*/  @!P0 FMUL.FTZ R4, R16, R7 ;  /* 0x0000000710048220 */ /* 0x000fe20000410000 */
[----:B------:R-:W-:Y:S01]  /*2940*/  @!P0 FFMA.FTZ R2, R31, R27, R2 ;  /* 0x0000001b1f028223 */ /* 0x000fe20000010002 */
[----:B------:R-:W-:Y:S01]  /*2950*/  @!P0 MOV R20, R35 ;  /* 0x0000002300148202 */ /* 0x000fe20000000f00 */
[----:B------:R-:W-:Y:S01]  /*2960*/  @!P0 FFMA.FTZ R3, R26, R28, R3 ;  /* 0x0000001c1a038223 */ /* 0x000fe20000010003 */
[----:B------:R-:W-:Y:S01]  /*2970*/  @!P0 FFMA.FTZ R41, R27, R6, -R41 ;  /* 0x000000061b298223 */ /* 0x000fe20000010829 */
[----:B------:R-:W-:Y:S01]  /*2980*/  @!P0 FFMA.FTZ R8, R28, R5, -R8 ;  /* 0x000000051c088223 */ /* 0x000fe20000010808 */
[----:B------:R-:W-:Y:S01]  /*2990*/  @!P0 FFMA.FTZ R45, R30, R7, -R45 ;  /* 0x000000071e2d8223 */ /* 0x000fe2000001082d */
[----:B------:R-:W-:Y:S02]  /*29a0*/  @!P0 FFMA.FTZ R4, R33, R30, R4 ;  /* 0x0000001e21048223 */ /* 0x000fe40000010004 */
[----:B------:R-:W-:Y:S02]  /*29b0*/  @!P0 F2FP.BF16.F32.PACK_AB R34, R2, R41 ;  /* 0x000000290222823e */ /* 0x000fe400000010ff */
[----:B------:R-:W-:Y:S02]  /*29c0*/  @!P0 F2FP.BF16.F32.PACK_AB R8, R3, R8 ;  /* 0x000000080308823e */ /* 0x000fe400000010ff */
[----:B------:R-:W-:Y:S02]  /*29d0*/  @!P0 F2FP.BF16.F32.PACK_AB R45, R4, R45 ;  /* 0x0000002d042d823e */ /* 0x000fe400000010ff */
[----:B------:R-:W-:Y:S02]  /*29e0*/  @!P0 MOV R21, R34 ;  /* 0x0000002200158202 */ /* 0x000fe40000000f00 */
[----:B------:R-:W-:Y:S02]  /*29f0*/  @!P0 MOV R22, R8 ;  /* 0x0000000800168202 */ /* 0x000fe40000000f00 */
[----:B------:R-:W-:Y:S05]  /*2a00*/  @!P0 MOV R23, R45 ;  /* 0x0000002d00178202 */ /* 0x000fea0000000f00 */
[----:B------:R2:W-:Y:S02]  /*2a10*/  STG.E.128 desc[UR6][R80.64], R20 ;  /* 0x0000001450007986 */ /* 0x0005e4000c101d06 */
.L_x_3603:
[----:B-1----:R-:W-:Y:S05]  /*2a20*/  BSYNC.RECONVERGENT B0 ;  /* 0x0000000000007941 */ /* 0x002fea0003800200 */
.L_x_3602:
[----:B------:R-:W-:Y:S04]  /*2a30*/  BSSY.RECONVERGENT B0, `(.L_x_3604) ;  /* 0x0000031000007945 */ /* 0x000fe80003800200 */
[----:B------:R-:W-:Y:S05]  /*2a40*/  @P4 BRA `(.L_x_3605) ;  /* 0x0000000000bc4947 */ /* 0x000fea0003800000 */
[----:B------:R-:W-:Y:S01]  /*2a50*/  ISETP.GE.AND P0, PT, R12, R17, PT ;  /* 0x000000110c00720c */ /* 0x000fe20003f06270 */
[----:B--2---:R-:W2:Y:S01]  /*2a60*/  LDG.E.128 R20, desc[UR6][R42.64] ;  /* 0x000000062a147981 */ /* 0x004ea2000c1e1d00 */
[C---:B------:R-:W-:Y:S04]  /*2a70*/  LEA R46, P1, R60.reuse, R80, 0x6 ;  /* 0x000000503c2e7211 */ /* 0x040fe800078230ff */
[----:B------:R-:W-:Y:S07]  /*2a80*/  LEA.HI.X R47, R60, R77, R61, 0x6, P1 ;  /* 0x0000004d3c2f7211 */ /* 0x000fee00008f343d */
        /* <DEDUP_REMOVED lines=43> */
.L_x_3605:
[----:B------:R-:W-:Y:S05]  /*2d40*/  BSYNC.RECONVERGENT B0 ;  /* 0x0000000000007941 */ /* 0x000fea0003800200 */
.L_x_3604:
[----:B------:R-:W-:Y:S04]  /*2d50*/  BSSY.RECONVERGENT B0, `(.L_x_3606) ;  /* 0x0000037000007945 */ /* 0x000fe80003800200 */
[----:B------:R-:W-:Y:S05]  /*2d60*/  @P3 BRA `(.L_x_3607) ;  /* 0x0000000000d43947 */ /* 0x000fea0003800000 */
[----:B------:R-:W-:Y:S01]  /*2d70*/  ISETP.GE.AND P0, PT, R12, R17, PT ;  /* 0x000000110c00720c */ /* 0x000fe20003f06270 */
[----:B------:R-:W-:Y:S01]  /*2d80*/  IMAD.SHL.U32 R49, R60, 0x40, RZ ;  /* 0x000000403c317824 */ /* 0x000fe200078e00ff */
[C---:B------:R-:W-:Y:S04]  /*2d90*/  LEA R44, P1, R38.reuse, R42, 0x6 ;  /* 0x0000002a262c7211 */ /* 0x040fe800078230ff */
[----:B------:R-:W-:Y:S02]  /*2da0*/  LEA.HI.X R45, R38, R43, R39, 0x6, P1 ;  /* 0x0000002b262d7211 */ /* 0x000fe400008f3427 */
[----:B------:R-:W-:Y:S03]  /*2db0*/  IADD3 R48, P2, P1, R49, R80, R49 ;  /* 0x0000005031307210 */ /* 0x000fe6000795e031 */
[----:B-12---:R1:W2:Y:S02]  /*2dc0*/  LDG.E.128 R20, desc[UR6][R44.64] ;  /* 0x000000062c147981 */ /* 0x0062a4000c1e1d00 */
[C---:B------:R-:W-:Y:S04]  /*2dd0*/  @!P0 IMAD.WIDE R34, R11.reuse, 0x40, R36 ;  /* 0x000000400b228825 */ /* 0x040fe800078e0224 */
[----:B------:R-:W-:Y:S02]  /*2de0*/  @!P0 IMAD.WIDE R26, R11, 0x40, R18 ;  /* 0x000000400b1a8825 */ /* 0x000fe400078e0212 */
[----:B------:R-:W4:Y:S06]  /*2df0*/  @!P0 LDG.E.64 R34, desc[UR6][R34.64] ;  /* 0x0000000622228981 */ /* 0x000f2c000c1e1b00 */
[----:B------:R-:W5:Y:S01]  /*2e00*/  @!P0 LDG.E.64 R6, desc[UR6][R26.64] ;  /* 0x000000061a068981 */ /* 0x000f62000c1e1b00 */
[----:B-1----:R-:W-:Y:S04]  /*2e10*/  SHF.L.U64.HI R44, R60, 0x6, R61 ;  /* 0x000000063c2c7819 */ /* 0x002fe8000001023d */
[----:B------:R-:W-:Y:S02]  /*2e20*/  IADD3.X R49, PT, PT, R44, R77, R44, P2, P1 ;  /* 0x0000004d2c317210 */ /* 0x000fe400017e242c */
        /* <DEDUP_REMOVED lines=22> */
[C---:B------:R-:W-:Y:S01]  /*2f90*/  @!P0 FMUL.FTZ R2, R25.reuse, R6 ;  /* 0x0000000619028220 */ /* 0x040fe20000410000 */
        /* <DEDUP_REMOVED lines=10> */
[----:B------:R-:W-:Y:S02]  /*3040*/  @!P0 FFMA.FTZ R4, R35, R30, R4 ;  /* 0x0000001e23048223 */ /* 0x000fe40000010004 */
[----:B------:R-:W-:Y:S02]  /*3050*/  @!P0 F2FP.BF16.F32.PACK_AB R32, R3, R32 ;  /* 0x000000200320823e */ /* 0x000fe400000010ff */
[----:B------:R-:W-:Y:S02]  /*3060*/  @!P0 F2FP.BF16.F32.PACK_AB R46, R2, R45 ;  /* 0x0000002d022e823e */ /* 0x000fe400000010ff */
[----:B------:R-:W-:Y:S02]  /*3070*/  @!P0 F2FP.BF16.F32.PACK_AB R47, R4, R47 ;  /* 0x0000002f042f823e */ /* 0x000fe400000010ff */
[----:B------:R-:W-:Y:S01]  /*3080*/  @!P0 MOV R22, R32 ;  /* 0x0000002000168202 */ /* 0x000fe20000000f00 */
[----:B------:R-:W-:Y:S02]  /*3090*/  @!P0 IMAD.MOV.U32 R21, RZ, RZ, R46 ;  /* 0x000000ffff158224 */ /* 0x000fe400078e002e */
[----:B------:R-:W-:Y:S05]  /*30a0*/  @!P0 IMAD.MOV.U32 R23, RZ, RZ, R47 ;  /* 0x000000ffff178224 */ /* 0x000fea00078e002f */
[----:B------:R4:W-:Y:S02]  /*30b0*/  STG.E.128 desc[UR6][R48.64], R20 ;  /* 0x0000001430007986 */ /* 0x0009e4000c101d06 */
.L_x_3607:
[----:B------:R-:W-:Y:S05]  /*30c0*/  BSYNC.RECONVERGENT B0 ;  /* 0x0000000000007941 */ /* 0x000fea0003800200 */
.L_x_3606:
[----:B------:R-:W-:Y:S04]  /*30d0*/  BSSY.RECONVERGENT B0, `(.L_x_3608) ;  /* 0x0000037000007945 */ /* 0x000fe80003800200 */
[----:B------:R-:W-:Y:S05]  /*30e0*/  @P5 BRA `(.L_x_3609) ;  /* 0x0000000000d45947 */ /* 0x000fea0003800000 */
[----:B------:R-:W-:Y:S02]  /*30f0*/  ISETP.GE.AND P0, PT, R12, R17, PT ;  /* 0x000000110c00720c */ /* 0x000fe40003f06270 */
[C---:B------:R-:W-:Y:S04]  /*3100*/  LEA R34, P1, R38.reuse, R42, 0x7 ;  /* 0x0000002a26227211 */ /* 0x040fe800078238ff */
[----:B------:R-:W-:Y:S02]  /*3110*/  LEA.HI.X R35, R38, R43, R39, 0x7, P1 ;  /* 0x0000002b26237211 */ /* 0x000fe400008f3c27 */
[C---:B------:R-:W-:Y:S03]  /*3120*/  LEA R39, P1, R60.reuse, R80, 0x6 ;  /* 0x000000503c277211 */ /* 0x040fe600078230ff */
[----:B-12-4-:R-:W2:Y:S01]  /*3130*/  LDG.E.128 R20, desc[UR6][R34.64] ;  /* 0x0000000622147981 */ /* 0x016ea2000c1e1d00 */
[C---:B------:R-:W-:Y:S01]  /*3140*/  LEA R38, P2, R60.reuse, R39, 0x7 ;  /* 0x000000273c267211 */ /* 0x040fe200078438ff */
[C---:B------:R-:W-:Y:S01]  /*3150*/  @!P0 IMAD.WIDE R36, R11.reuse, 0x80, R36 ;  /* 0x000000800b248825 */ /* 0x040fe200078e0224 */
[C---:B------:R-:W-:Y:S03]  /*3160*/  LEA.HI.X R32, R60.reuse, R77, R61, 0x6, P1 ;  /* 0x0000004d3c207211 */ /* 0x040fe600008f343d */
[----:B------:R-:W-:Y:S01]  /*3170*/  @!P0 IMAD.WIDE R18, R11, 0x80, R18 ;  /* 0x000000800b128825 */ /* 0x000fe200078e0212 */
[----:B------:R-:W-:Y:S01]  /*3180*/  LEA.HI.X R39, R60, R32, R61, 0x7, P2 ;  /* 0x000000203c277211 */ /* 0x000fe200010f3c3d */
        /* <DEDUP_REMOVED lines=12> */
[C---:B-----5:R-:W-:Y:S01]  /*3250*/  @!P0 IMAD.U32 R8, R6.reuse, 0x10000, RZ ;  /* 0x0001000006088824 */ /* 0x060fe200078e00ff */
        /* <DEDUP_REMOVED lines=30> */
.L_x_3609:
[----:B------:R-:W-:Y:S05]  /*3440*/  BSYNC.RECONVERGENT B0 ;  /* 0x0000000000007941 */ /* 0x000fea0003800200 */
.L_x_3608:
[----:B------:R-:W1:Y:S01]  /*3450*/  LDC R17, c[0x0][0x450] ;  /* 0x00011400ff117b82 */ /* 0x000e620000000800 */
[----:B---3--:R-:W-:Y:S05]  /*3460*/  IMAD.U32 R3, R40, -0x40, RZ ;  /* 0xffffffc028037824 */ /* 0x008fea00078e00ff */
[C---:B------:R-:W-:Y:S02]  /*3470*/  LEA R14, P1, R3.reuse, R14, 0x1 ;  /* 0x0000000e030e7211 */ /* 0x040fe400078208ff */
[C---:B------:R-:W-:Y:S02]  /*3480*/  LEA R52, P0, R3.reuse, R52, 0x1 ;  /* 0x0000003403347211 */ /* 0x040fe400078008ff */
[C---:B------:R-:W-:Y:S02]  /*3490*/  LEA.HI.X.SX32 R15, R3.reuse, R15, 0x1, P1 ;  /* 0x0000000f030f7211 */ /* 0x040fe400008f0eff */
[----:B------:R-:W-:Y:S01]  /*34a0*/  LEA.HI.X.SX32 R53, R3, R53, 0x1, P0 ;  /* 0x0000003503357211 */ /* 0x000fe200000f0eff */
[----:B------:R-:W-:Y:S05]  /*34b0*/  BRA `(.L_x_3600) ;  /* 0x00000018000c7947 */ /* 0x000fea0003800000 */
.L_x_3601:
[C---:B------:R-:W-:Y:S01]  /*34c0*/  ISETP.GE.OR P1, PT, R96.reuse, R93, P6 ;  /* 0x0000005d6000720c */ /* 0x040fe20003726670 */
[----:B------:R-:W2:Y:S01]  /*34d0*/  LDC.64 R66, c[0x0][0x4a8] ;  /* 0x00012a00ff427b82 */ /* 0x000ea20000000a00 */
[----:B------:R-:W-:Y:S01]  /*34e0*/  LEA.HI R16, R17, R17, RZ, 0x1 ;  /* 0x0000001111107211 */ /* 0x000fe200078f08ff */
[----:B------:R-:W-:Y:S01]  /*34f0*/  BSSY.RECONVERGENT B0, `(.L_x_3610) ;  /* 0x000005f000007945 */ /* 0x000fe20003800200 */
[----:B------:R-:W-:Y:S02]  /*3500*/  ISETP.LT.OR P2, PT, R96, R95, P1 ;  /* 0x0000005f6000720c */ /* 0x000fe40000f41670 */
[----:B------:R-:W-:Y:S03]  /*3510*/  SHF.R.S32.HI R16, RZ, 0x1, R16 ;  /* 0x00000001ff107819 */ /* 0x000fe60000011410 */
[----:B------:R-:W4:Y:S01]  /*3520*/  LDC R100, c[0x0][0x450] ;  /* 0x00011400ff647b82 */ /* 0x000f220000000800 */
[----:B---3--:R-:W-:Y:S01]  /*3530*/  SHF.R.U32.HI R19, RZ, 0x1, R17 ;  /* 0x00000001ff137819 */ /* 0x008fe20000011611 */
[----:B------:R-:W-:Y:S03]  /*3540*/  IMAD.MOV R16, RZ, RZ, -R16 ;  /* 0x000000ffff107224 */ /* 0x000fe600078e0a10 */
[----:B------:R-:W-:Y:S04]  /*3550*/  ISETP.GE.U32.AND P1, PT, R12, R19, PT ;  /* 0x000000130c00720c */ /* 0x000fe80003f26070 */
[----:B------:R-:W-:Y:S02]  /*3560*/  SEL R19, R19, R16, !P1 ;  /* 0x0000001013137207 */ /* 0x000fe40004800000 */
[C---:B--2---:R-:W-:Y:S04]  /*3570*/  LEA R20, P0, R66.reuse, R10, 0x6 ;  /* 0x0000000a42147211 */ /* 0x044fe800078030ff */
[----:B------:R-:W-:Y:S01]  /*3580*/  LEA.HI.X R21, R66, R9, R67, 0x6, P0 ;  /* 0x0000000942157211 */ /* 0x000fe200000f3443 */
[----:B------:R-:W-:Y:S08]  /*3590*/  @P2 BRA `(.L_x_3611) ;  /* 0x0000000400502947 */ /* 0x000ff00003800000 */
[----:B------:R-:W-:Y:S01]  /*35a0*/  ISETP.GE.AND P0, PT, R12, R17, PT ;  /* 0x000000110c00720c */ /* 0x000fe20003f06270 */
[----:B------:R-:W-:Y:S05]  /*35b0*/  IMAD.MOV.U32 R8, RZ, RZ, R10 ;  /* 0x000000ffff087224 */ /* 0x000fea00078e000a */
[----:B------:R-:W2:Y:S07]  /*35c0*/  LDG.E.128 R56, desc[UR6][R8.64] ;  /* 0x0000000608387981 */ /* 0x000eae000c1e1d00 */
[----:B------:R-:W-:Y:S01]  /*35d0*/  @!P0 SEL R101, R16, RZ, P1 ;  /* 0x000000ff10658207 */ /* 0x000fe20000800000 */
[----:B------:R-:W-:Y:S01]  /*35e0*/  @!P0 IMAD.WIDE R38, R19, 0x2, R8 ;  /* 0x0000000213268825 */ /* 0x000fe200078e0208 */
[----:B------:R-:W-:Y:S03]  /*35f0*/  @!P0 SHF.R.S32.HI R102, RZ, 0x1f, R16 ;  /* 0x0000001fff668819 */ /* 0x000fe60000011410 */
[C---:B------:R-:W-:Y:S01]  /*3600*/  @!P0 IMAD.SHL.U32 R81, R101.reuse, 0x2, RZ ;  /* 0x0000000265518824 */ /* 0x040fe200078e00ff */
[----:B------:R-:W-:Y:S01]  /*3610*/  @!P0 SEL R102, R102, RZ, P1 ;  /* 0x000000ff66668207 */ /* 0x000fe20000800000 */
[----:B------:R-:W3:Y:S03]  /*3620*/  @!P0 LDG.E.128 R24, desc[UR6][R38.64] ;  /* 0x0000000626188981 */ /* 0x000ee6000c1e1d00 */
[----:B------:R-:W-:Y:S02]  /*3630*/  @!P0 SHF.L.U64.HI R102, R101, 0x1, R102 ;  /* 0x0000000165668819 */ /* 0x000fe40000010266 */
[C---:B------:R-:W-:Y:S05]  /*3640*/  @!P0 IADD3 R104, P2, PT, R81.reuse, R84, RZ ;  /* 0x0000005451688210 */ /* 0x040fea0007f5e0ff */
[C---:B------:R-:W-:Y:S01]  /*3650*/  @!P0 IMAD.X R105, R102.reuse, 0x1, R85, P2 ;  /* 0x0000000166698824 */ /* 0x040fe200010e0655 */
[----:B------:R-:W-:Y:S02]  /*3660*/  @!P0 IADD3 R40, P2, PT, R81, R86, RZ ;  /* 0x0000005651288210 */ /* 0x000fe40007f5e0ff */
[----:B------:R-:W-:Y:S02]  /*3670*/  MOV R81, R77 ;  /* 0x0000004d00517202 */ /* 0x000fe40000000f00 */
[----:B------:R-:W-:Y:S01]  /*3680*/  @!P0 IADD3.X R41, PT, PT, R102, R87, RZ, P2, !PT ;  /* 0x0000005766298210 */ /* 0x000fe200017fe4ff */
[----:B------:R-:W5:Y:S01]  /*3690*/  @!P0 LDG.E.128 R104, desc[UR6][R104.64] ;  /* 0x0000000668688981 */ /* 0x000f62000c1e1d00 */
[----:B------:R-:W-:Y:S02]  /*36a0*/  PLOP3.LUT P2, PT, PT, PT, PT, 0x80, 0x8 ;  /* 0x000000000008781c */ /* 0x000fe40003f4f070 */
[----:B------:R-:W-:Y:S05]  /*36b0*/  @!P0 PLOP3.LUT P2, PT, P1, PT, PT, 0x80, 0x8 ;  /* 0x000000000008881c */ /* 0x000fea0000f4f070 */
        /* <DEDUP_REMOVED lines=20> */
[----:B----4-:R-:W-:Y:S01]  /*3800*/  @!P0 SHF.L.U32 R40, R48, 0x10, RZ ;  /* 0x0000001030288819 */ /* 0x010fe200000006ff */
        /* <DEDUP_REMOVED lines=41> */
[----:B------:R-:W-:Y:S02]  /*3aa0*/  @!P0 IMAD.MOV.U32 R57, RZ, RZ, R102 ;  /* 0x000000ffff398224 */ /* 0x000fe400078e0066 */
[----:B------:R-:W-:Y:S01]  /*3ab0*/  @!P0 IMAD.MOV.U32 R58, RZ, RZ, R103 ;  /* 0x000000ffff3a8224 */ /* 0x000fe200078e0067 */
[----:B------:R-:W-:Y:S05]  /*3ac0*/  @!P0 MOV R59, R104 ;  /* 0x00000068003b8202 */ /* 0x000fea0000000f00 */
[----:B------:R2:W-:Y:S02]  /*3ad0*/  STG.E.128 desc[UR6][R80.64], R56 ;  /* 0x0000003850007986 */ /* 0x0005e4000c101d06 */
.L_x_3611:
[----:B-1----:R-:W-:Y:S05]  /*3ae0*/  BSYNC.RECONVERGENT B0 ;  /* 0x0000000000007941 */ /* 0x002fea0003800200 */
.L_x_3610:
[----:B------:R-:W-:Y:S04]  /*3af0*/  BSSY.RECONVERGENT B0, `(.L_x_3612) ;  /* 0x000005a000007945 */ /* 0x000fe80003800200 */
[----:B------:R-:W-:Y:S05]  /*3b00*/  @P4 BRA `(.L_x_3613) ;  /* 0x0000000400604947 */ /* 0x000fea0003800000 */
[----:B------:R-:W-:Y:S01]  /*3b10*/  ISETP.GE.AND P0, PT, R12, R17, PT ;  /* 0x000000110c00720c */ /* 0x000fe20003f06270 */
[----:B------:R-:W3:Y:S11]  /*3b20*/  LDG.E.128 R48, desc[UR6][R20.64] ;  /* 0x0000000614307981 */ /* 0x000ef6000c1e1d00 */
[----:B------:R-:W-:Y:S01]  /*3b30*/  @!UPT UIADD3 URZ, UPT, UPT, URZ, URZ, URZ ;  /* 0x000000fffffff290 */ /* 0x000fe2000fffe0ff */
[----:B--2---:R-:W-:Y:S01]  /*3b40*/  @!P0 SEL R57, R16, RZ, P1 ;  /* 0x000000ff10398207 */ /* 0x004fe20000800000 */
[----:B------:R-:W-:Y:S01]  /*3b50*/  @!P0 IMAD.SHL.U32 R102, R11, 0x20, RZ ;  /* 0x000000200b668824 */ /* 0x000fe200078e00ff */
[----:B------:R-:W-:Y:S01]  /*3b60*/  @!P0 SHF.R.S32.HI R59, RZ, 0x1f, R16 ;  /* 0x0000001fff3b8819 */ /* 0x000fe20000011410 */
[----:B------:R-:W-:Y:S03]  /*3b70*/  @!P0 IMAD.WIDE R24, R19, 0x2, R20 ;  /* 0x0000000213188825 */ /* 0x000fe600078e0214 */
[C---:B------:R-:W-:Y:S02]  /*3b80*/  @!P0 IADD3 R57, P2, PT, R102.reuse, R57, RZ ;  /* 0x0000003966398210 */ /* 0x040fe40007f5e0ff */
[----:B------:R-:W-:Y:S01]  /*3b90*/  @!P0 SEL R59, R59, RZ, P1 ;  /* 0x000000ff3b3b8207 */ /* 0x000fe20000800000 */
[----:B------:R-:W2:Y:S02]  /*3ba0*/  @!P0 LDG.E.128 R24, desc[UR6][R24.64] ;  /* 0x0000000618188981 */ /* 0x000ea4000c1e1d00 */
[C---:B------:R-:W-:Y:S01]  /*3bb0*/  @!P0 IMAD.SHL.U32 R81, R57.reuse, 0x2, RZ ;  /* 0x0000000239518824 */ /* 0x040fe200078e00ff */
[----:B------:R-:W-:Y:S04]  /*3bc0*/  @!P0 LEA.HI.X.SX32 R102, R102, R59, 0x1, P2 ;  /* 0x0000003b66668211 */ /* 0x000fe800010f0eff */
[----:B------:R-:W-:Y:S02]  /*3bd0*/  @!P0 SHF.L.U64.HI R102, R57, 0x1, R102 ;  /* 0x0000000139668819 */ /* 0x000fe40000010266 */
[C---:B------:R-:W-:Y:S04]  /*3be0*/  @!P0 IADD3 R104, P2, PT, R81.reuse, R84, RZ ;  /* 0x0000005451688210 */ /* 0x040fe80007f5e0ff */
[C---:B------:R-:W-:Y:S02]  /*3bf0*/  @!P0 IADD3.X R105, PT, PT, R102.reuse, R85, RZ, P2, !PT ;  /* 0x0000005566698210 */ /* 0x040fe400017fe4ff */
[----:B------:R-:W-:Y:S03]  /*3c00*/  @!P0 IADD3 R38, P2, PT, R81, R86, RZ ;  /* 0x0000005651268210 */ /* 0x000fe60007f5e0ff */
[----:B------:R-:W5:Y:S02]  /*3c10*/  @!P0 LDG.E.128 R56, desc[UR6][R104.64] ;  /* 0x0000000668388981 */ /* 0x000f64000c1e1d00 */
[----:B------:R-:W-:Y:S01]  /*3c20*/  @!P0 IMAD.X R39, R102, 0x1, R87, P2 ;  /* 0x0000000166278824 */ /* 0x000fe200010e0657 */
[----:B------:R-:W-:Y:S02]  /*3c30*/  PLOP3.LUT P2, PT, PT, PT, PT, 0x80, 0x8 ;  /* 0x000000000008781c */ /* 0x000fe40003f4f070 */
[----:B------:R-:W-:Y:S03]  /*3c40*/  @!P0 PLOP3.LUT P2, PT, P1, PT, PT, 0x80, 0x8 ;  /* 0x000000000008881c */ /* 0x000fe60000f4f070 */
[----:B------:R3:W4:Y:S02]  /*3c50*/  @!P0 LDG.E.128 R44, desc[UR6][R38.64] ;  /* 0x00000006262c8981 */ /* 0x000724000c1e1d00 */
[C---:B---3--:R-:W-:Y:S01]  /*3c60*/  @!P0 SHF.L.U32 R39, R48.reuse, 0x10, RZ ;  /* 0x0000001030278819 */ /* 0x048fe200000006ff */
[----:B------:R-:W-:Y:S01]  /*3c70*/  @!P0 IMAD.U32 R40, R49, 0x10000, RZ ;  /* 0x0001000031288824 */ /* 0x000fe200078e00ff */
[----:B------:R-:W-:Y:S02]  /*3c80*/  @!P0 LOP3.LUT R41, R48, 0xffff0000, RZ, 0xc0, !PT ;  /* 0xffff000030298812 */ /* 0x000fe400078ec0ff */
[----:B--2---:R-:W-:Y:S01]  /*3c90*/  @!P0 LOP3.LUT R31, R24, 0xffff0000, RZ, 0xc0, !PT ;  /* 0xffff0000181f8812 */ /* 0x004fe200078ec0ff */
[----:B------:R-:W-:Y:S01]  /*3ca0*/  @!P0 IMAD.U32 R28, R26, 0x10000, RZ ;  /* 0x000100001a1c8824 */ /* 0x000fe200078e00ff */
[----:B------:R-:W-:Y:S01]  /*3cb0*/  @!P0 SHF.L.U32 R29, R25, 0x10, RZ ;  /* 0x00000010191d8819 */ /* 0x000fe200000006ff */
[C---:B------:R-:W-:Y:S01]  /*3cc0*/  @!P0 IMAD.U32 R18, R27.reuse, 0x10000, RZ ;  /* 0x000100001b128824 */ /* 0x040fe200078e00ff */
[----:B------:R-:W-:Y:S01]  /*3cd0*/  @!P0 LOP3.LUT R23, R27, 0xffff0000, RZ, 0xc0, !PT ;  /* 0xffff00001b178812 */ /* 0x000fe200078ec0ff */
[----:B------:R-:W-:Y:S01]  /*3ce0*/  @!P0 IMAD.U32 R32, R24, 0x10000, RZ ;  /* 0x0001000018208824 */ /* 0x000fe200078e00ff */
[----:B------:R-:W-:Y:S02]  /*3cf0*/  @!P0 LOP3.LUT R24, R26, 0xffff0000, RZ, 0xc0, !PT ;  /* 0xffff00001a188812 */ /* 0x000fe400078ec0ff */
[----:B------:R-:W-:Y:S02]  /*3d00*/  @!P0 LOP3.LUT R30, R25, 0xffff0000, RZ, 0xc0, !PT ;  /* 0xffff0000191e8812 */ /* 0x000fe400078ec0ff */
[C---:B-----5:R-:W-:Y:S01]  /*3d10*/  @!P0 SHF.L.U32 R37, R56.reuse, 0x10, RZ ;  /* 0x0000001038258819 */ /* 0x060fe200000006ff */
[C---:B------:R-:W-:Y:S01]  /*3d20*/  @!P0 IMAD.U32 R26, R57.reuse, 0x10000, RZ ;  /* 0x00010000391a8824 */ /* 0x040fe200078e00ff */
[----:B------:R-:W-:Y:S01]  /*3d30*/  @!P0 LOP3.LUT R34, R56, 0xffff0000, RZ, 0xc0, !PT ;  /* 0xffff000038228812 */ /* 0x000fe200078ec0ff */
[C---:B------:R-:W-:Y:S01]  /*3d40*/  @!P0 IMAD.U32 R33, R58.reuse, 0x10000, RZ ;  /* 0x000100003a218824 */ /* 0x040fe200078e00ff */
[----:B------:R-:W-:Y:S01]  /*3d50*/  @!P0 LOP3.LUT R35, R57, 0xffff0000, RZ, 0xc0, !PT ;  /* 0xffff000039238812 */ /* 0x000fe200078ec0ff */
[----:B------:R-:W-:Y:S01]  /*3d60*/  @!P2 FADD.FTZ R37, -R37, -RZ ;  /* 0x800000ff2525a221 */ /* 0x000fe20000010100 */
[----:B------:R-:W-:Y:S01]  /*3d70*/  @!P0 LOP3.LUT R27, R58, 0xffff0000, RZ, 0xc0, !PT ;  /* 0xffff00003a1b8812 */ /* 0x000fe200078ec0ff */
[----:B------:R-:W-:Y:S01]  /*3d80*/  @!P2 FADD.FTZ R34, -R34, -RZ ;  /* 0x800000ff2222a221 */ /* 0x000fe20000010100 */
[C---:B------:R-:W-:Y:S01]  /*3d90*/  @!P0 SHF.L.U32 R25, R59.reuse, 0x10, RZ ;  /* 0x000000103b198819 */ /* 0x040fe200000006ff */
[----:B----4-:R-:W-:Y:S01]  /*3da0*/  @!P0 IMAD.U32 R36, R44, 0x10000, RZ ;  /* 0x000100002c248824 */ /* 0x010fe200078e00ff */
        /* <DEDUP_REMOVED lines=46> */
.L_x_3613:
[----:B------:R-:W-:Y:S05]  /*4090*/  BSYNC.RECONVERGENT B0 ;  /* 0x0000000000007941 */ /* 0x000fea0003800200 */
.L_x_3612:
[----:B------:R-:W-:Y:S04]  /*40a0*/  BSSY.RECONVERGENT B0, `(.L_x_3614) ;  /* 0x0000060000007945 */ /* 0x000fe80003800200 */
[----:B------:R-:W-:Y:S05]  /*40b0*/  @P3 BRA `(.L_x_3615) ;  /* 0x0000000400783947 */ /* 0x000fea0003800000 */
[----:B------:R-:W-:Y:S11]  /*40c0*/  ISETP.GE.AND P0, PT, R12, R17, PT ;  /* 0x000000110c00720c */ /* 0x000ff60003f06270 */
[----:B------:R-:W-:Y:S02]  /*40d0*/  @!UPT UIADD3 URZ, UPT, UPT, URZ, URZ, URZ ;  /* 0x000000fffffff290 */ /* 0x000fe4000fffe0ff */
[----:B--2---:R-:W-:Y:S01]  /*40e0*/  @!P0 SHF.R.S32.HI R81, RZ, 0x1f, R16 ;  /* 0x0000001fff518819 */ /* 0x004fe20000011410 */
[----:B------:R-:W-:Y:S01]  /*40f0*/  @!P0 IMAD.SHL.U32 R104, R11, 0x40, RZ ;  /* 0x000000400b688824 */ /* 0x000fe200078e00ff */
[----:B------:R-:W-:Y:S02]  /*4100*/  @!P0 SEL R101, R16, RZ, P1 ;  /* 0x000000ff10658207 */ /* 0x000fe40000800000 */
[----:B------:R-:W-:Y:S02]  /*4110*/  @!P0 SEL R81, R81, RZ, P1 ;  /* 0x000000ff51518207 */ /* 0x000fe40000800000 */
[C---:B-1----:R-:W-:Y:S04]  /*4120*/  @!P0 IADD3 R102, P2, PT, R104.reuse, R101, RZ ;  /* 0x0000006568668210 */ /* 0x042fe80007f5e0ff */
        /* <DEDUP_REMOVED lines=10> */
[----:B------:R-:W2:Y:S01]  /*41d0*/  @!P0 LDG.E.128 R104, desc[UR6][R106.64] ;  /* 0x000000066a688981 */ /* 0x000ea2000c1e1d00 */
[----:B------:R-:W-:Y:S01]  /*41e0*/  SHF.L.U32 R81, R60, 0x6, RZ ;  /* 0x000000063c517819 */ /* 0x000fe200000006ff */
[----:B------:R-:W-:Y:S04]  /*41f0*/  @!P0 IMAD.WIDE R22, R19, 0x2, R34 ;  /* 0x0000000213168825 */ /* 0x000fe800078e0222 */
[----:B------:R-:W-:Y:S01]  /*4200*/  @!P0 IMAD.X R39, R102, 0x1, R87, P2 ;  /* 0x0000000166278824 */ /* 0x000fe200010e0657 */
[----:B------:R-:W-:Y:S01]  /*4210*/  PLOP3.LUT P2, PT, PT, PT, PT, 0x80, 0x8 ;  /* 0x000000000008781c */ /* 0x000fe20003f4f070 */
[----:B------:R1:W3:Y:S01]  /*4220*/  @!P0 LDG.E.128 R24, desc[UR6][R22.64] ;  /* 0x0000000616188981 */ /* 0x0002e2000c1e1d00 */
[----:B------:R-:W-:Y:S02]  /*4230*/  @!P0 PLOP3.LUT P2, PT, P1, PT, PT, 0x80, 0x8 ;  /* 0x000000000008881c */ /* 0x000fe40000f4f070 */
[----:B------:R-:W-:Y:S05]  /*4240*/  SHF.L.U64.HI R102, R60, 0x6, R61 ;  /* 0x000000063c667819 */ /* 0x000fea000001023d */
[----:B------:R5:W4:Y:S08]  /*4250*/  LDG.E.128 R56, desc[UR6][R34.64] ;  /* 0x0000000622387981 */ /* 0x000b30000c1e1d00 */
[----:B------:R4:W4:Y:S01]  /*4260*/  @!P0 LDG.E.128 R48, desc[UR6][R38.64] ;  /* 0x0000000626308981 */ /* 0x000922000c1e1d00 */
[C---:B--2---:R-:W-:Y:S01]  /*4270*/  @!P0 LOP3.LUT R32, R104.reuse, 0xffff0000, RZ, 0xc0, !PT ;  /* 0xffff000068208812 */ /* 0x044fe200078ec0ff */
[----:B------:R-:W-:Y:S01]  /*4280*/  @!P0 IMAD.U32 R36, R104, 0x10000, RZ ;  /* 0x0001000068248824 */ /* 0x000fe200078e00ff */
[C---:B------:R-:W-:Y:S01]  /*4290*/  @!P0 SHF.L.U32 R30, R105.reuse, 0x10, RZ ;  /* 0x00000010691e8819 */ /* 0x040fe200000006ff */
[----:B------:R-:W-:Y:S01]  /*42a0*/  @!P0 IMAD.U32 R28, R106, 0x10000, RZ ;  /* 0x000100006a1c8824 */ /* 0x000fe200078e00ff */
[----:B------:R-:W-:Y:S01]  /*42b0*/  @!P0 LOP3.LUT R29, R105, 0xffff0000, RZ, 0xc0, !PT ;  /* 0xffff0000691d8812 */ /* 0x000fe200078ec0ff */
[----:B------:R-:W-:Y:S01]  /*42c0*/  @!P2 FADD.FTZ R36, -R36, -RZ ;  /* 0x800000ff2424a221 */ /* 0x000fe20000010100 */
[----:B-1----:R-:W-:Y:S01]  /*42d0*/  @!P0 LOP3.LUT R23, R106, 0xffff0000, RZ, 0xc0, !PT ;  /* 0xffff00006a178812 */ /* 0x002fe200078ec0ff */
[----:B------:R-:W-:Y:S01]  /*42e0*/  @!P2 FADD.FTZ R32, -R32, -RZ ;  /* 0x800000ff2020a221 */ /* 0x000fe20000010100 */
[C---:B---3--:R-:W-:Y:S01]  /*42f0*/  @!P0 SHF.L.U32 R37, R24.reuse, 0x10, RZ ;  /* 0x0000001018258819 */ /* 0x048fe200000006ff */
[C---:B------:R-:W-:Y:S01]  /*4300*/  @!P0 IMAD.U32 R22, R107.reuse, 0x10000, RZ ;  /* 0x000100006b168824 */ /* 0x040fe200078e00ff */
[----:B-----5:R-:W-:Y:S01]  /*4310*/  @!P0 LOP3.LUT R35, R24, 0xffff0000, RZ, 0xc0, !PT ;  /* 0xffff000018238812 */ /* 0x020fe200078ec0ff */
[----:B------:R-:W-:Y:S01]  /*4320*/  @!P2 FADD.FTZ R30, -R30, -RZ ;  /* 0x800000ff1e1ea221 */ /* 0x000fe20000010100 */
[----:B------:R-:W-:Y:S01]  /*4330*/  @!P0 LOP3.LUT R18, R107, 0xffff0000, RZ, 0xc0, !PT ;  /* 0xffff00006b128812 */ /* 0x000fe200078ec0ff */
[----:B------:R-:W-:Y:S01]  /*4340*/  @!P2 FADD.FTZ R29, -R29, -RZ ;  /* 0x800000ff1d1da221 */ /* 0x000fe20000010100 */
[C---:B------:R-:W-:Y:S01]  /*4350*/  @!P0 LOP3.LUT R34, R25.reuse, 0xffff0000, RZ, 0xc0, !PT ;  /* 0xffff000019228812 */ /* 0x040fe200078ec0ff */
[----:B------:R-:W-:Y:S01]  /*4360*/  @!P2 FADD.FTZ R28, -R28, -RZ ;  /* 0x800000ff1c1ca221 */ /* 0x000fe20000010100 */
[----:B----4-:R-:W-:Y:S01]  /*4370*/  @!P0 SHF.L.U32 R39, R56, 0x10, RZ ;  /* 0x0000001038278819 */ /* 0x010fe200000006ff */
[----:B------:R-:W-:Y:S01]  /*4380*/  @!P0 IMAD.U32 R33, R25, 0x10000, RZ ;  /* 0x0001000019218824 */ /* 0x000fe200078e00ff */
[----:B------:R-:W-:Y:S01]  /*4390*/  @!P0 LOP3.LUT R24, R26, 0xffff0000, RZ, 0xc0, !PT ;  /* 0xffff00001a188812 */ /* 0x000fe200078ec0ff */
[----:B------:R-:W-:Y:S01]  /*43a0*/  @!P0 FMUL.FTZ R0, R37, R36 ;  /* 0x0000002425008220 */ /* 0x000fe20000410000 */
[----:B------:R-:W-:Y:S01]  /*43b0*/  @!P0 LOP3.LUT R41, R56, 0xffff0000, RZ, 0xc0, !PT ;  /* 0xffff000038298812 */ /* 0x000fe200078ec0ff */
[----:B------:R-:W-:Y:S01]  /*43c0*/  @!P2 FADD.FTZ R23, -R23, -RZ ;  /* 0x800000ff1717a221 */ /* 0x000fe20000010100 */
        /* <DEDUP_REMOVED lines=18> */
[----:B------:R-:W-:Y:S01]  /*44f0*/  IADD3 R106, P3, P2, R81, R80, R81 ;  /* 0x00000050516a7210 */ /* 0x000fe20007a7e051 */
[----:B------:R-:W-:Y:S02]  /*4500*/  @!P0 IMAD.U32 R38, R58, 0x10000, RZ ;  /* 0x000100003a268824 */ /* 0x000fe400078e00ff */
[----:B------:R-:W-:Y:S01]  /*4510*/  @!P0 FMUL.FTZ R5, R31, R28 ;  /* 0x0000001c1f058220 */ /* 0x000fe20000410000 */
[----:B------:R-:W-:Y:S01]  /*4520*/  @!P0 IMAD.U32 R46, R50, 0x10000, RZ ;  /* 0x00010000322e8824 */ /* 0x000fe200078e00ff */
[----:B------:R-:W-:Y:S01]  /*4530*/  IADD3.X R107, PT, PT, R102, R77, R102, P3, P2 ;  /* 0x0000004d666b7210 */ /* 0x000fe20001fe4466 */
[----:B------:R-:W-:Y:S01]  /*4540*/  @!P0 FFMA.FTZ R2, R41, R40, R2 ;  /* 0x0000002829028223 */ /* 0x000fe20000010002 */
[C---:B------:R-:W-:Y:S01]  /*4550*/  @!P0 LOP3.LUT R41, R59.reuse, 0xffff0000, RZ, 0xc0, !PT ;  /* 0xffff00003b298812 */ /* 0x040fe200078ec0ff */
[----:B------:R-:W-:Y:S01]  /*4560*/  @!P0 FMUL.FTZ R6, R24, R23 ;  /* 0x0000001718068220 */ /* 0x000fe20000410000 */
[----:B------:R-:W-:Y:S02]  /*4570*/  @!P0 IMAD.U32 R40, R59, 0x10000, RZ ;  /* 0x000100003b288824 */ /* 0x000fe400078e00ff */
[----:B------:R-:W-:Y:S01]  /*4580*/  @!P0 FFMA.FTZ R3, R42, R43, R3 ;  /* 0x0000002b2a038223 */ /* 0x000fe20000010003 */
[----:B------:R-:W-:Y:S01]  /*4590*/  @!P0 F2FP.BF16.F32.PACK_AB R81, R2, R0 ;  /* 0x000000000251823e */ /* 0x000fe200000010ff */
        /* <DEDUP_REMOVED lines=16> */
.L_x_3615:
[----:B------:R-:W-:Y:S05]  /*46a0*/  BSYNC.RECONVERGENT B0 ;  /* 0x0000000000007941 */ /* 0x000fea0003800200 */
.L_x_3614:
[----:B------:R-:W-:Y:S04]  /*46b0*/  BSSY.RECONVERGENT B0, `(.L_x_3616) ;  /* 0x000005d000007945 */ /* 0x000fe80003800200 */
[----:B------:R-:W-:Y:S05]  /*46c0*/  @P5 BRA `(.L_x_3617) ;  /* 0x00000004006c5947 */ /* 0x000fea0003800000 */
[----:B------:R-:W-:Y:S02]  /*46d0*/  ISETP.GE.AND P0, PT, R12, R17, PT ;  /* 0x000000110c00720c */ /* 0x000fe40003f06270 */
[C---:B------:R-:W-:Y:S04]  /*46e0*/  LEA R28, P3, R66.reuse, R20, 0x7 ;  /* 0x00000014421c7211 */ /* 0x040fe800078638ff */
[----:B------:R-:W-:Y:S05]  /*46f0*/  LEA.HI.X R29, R66, R21, R67, 0x7, P3 ;  /* 0x00000015421d7211 */ /* 0x000fea00018f3c43 */
[----:B-1----:R-:W5:Y:S02]  /*4700*/  LDG.E.128 R48, desc[UR6][R28.64] ;  /* 0x000000061c307981 */ /* 0x002f64000c1e1d00 */
[----:B--23--:R-:W-:Y:S01]  /*4710*/  @!P0 SEL R58, R16, RZ, P1 ;  /* 0x000000ff103a8207 */ /* 0x00cfe20000800000 */
[----:B------:R-:W-:Y:S01]  /*4720*/  @!P0 IMAD R57, R11, 0x60, RZ ;  /* 0x000000600b398824 */ /* 0x000fe200078e02ff */
        /* <DEDUP_REMOVED lines=8> */
[C---:B------:R-:W-:Y:S05]  /*47b0*/  @!P0 IADD3 R104, P2, PT, R81.reuse, R84, RZ ;  /* 0x0000005451688210 */ /* 0x040fea0007f5e0ff */
[C---:B------:R-:W-:Y:S01]  /*47c0*/  @!P0 IMAD.X R105, R102.reuse, 0x1, R85, P2 ;  /* 0x0000000166698824 */ /* 0x040fe200010e0655 */
[----:B------:R-:W-:Y:S04]  /*47d0*/  @!P0 IADD3 R34, P2, PT, R81, R86, RZ ;  /* 0x0000005651228210 */ /* 0x000fe80007f5e0ff */
[----:B------:R-:W3:Y:S01]  /*47e0*/  @!P0 LDG.E.128 R56, desc[UR6][R104.64] ;  /* 0x0000000668388981 */ /* 0x000ee2000c1e1d00 */
[----:B------:R-:W-:Y:S01]  /*47f0*/  @!P0 IMAD.X R35, R102, 0x1, R87, P2 ;  /* 0x0000000166238824 */ /* 0x000fe200010e0657 */
[----:B------:R-:W-:Y:S02]  /*4800*/  PLOP3.LUT P2, PT, PT, PT, PT, 0x80, 0x8 ;  /* 0x000000000008781c */ /* 0x000fe40003f4f070 */
[----:B------:R-:W-:Y:S04]  /*4810*/  @!P0 PLOP3.LUT P2, PT, P1, PT, PT, 0x80, 0x8 ;  /* 0x000000000008881c */ /* 0x000fe80000f4f070 */
[----:B------:R5:W4:Y:S02]  /*4820*/  @!P0 LDG.E.128 R44, desc[UR6][R34.64] ;  /* 0x00000006222c8981 */ /* 0x000b24000c1e1d00 */
[C---:B-----5:R-:W-:Y:S01]  /*4830*/  @!P0 LOP3.LUT R35, R48.reuse, 0xffff0000, RZ, 0xc0, !PT ;  /* 0xffff000030238812 */ /* 0x060fe200078ec0ff */
[----:B------:R-:W-:Y:S01]  /*4840*/  @!P0 IMAD.U32 R33, R48, 0x10000, RZ ;  /* 0x0001000030218824 */ /* 0x000fe200078e00ff */
[C---:B------:R-:W-:Y:S01]  /*4850*/  @!P0 LOP3.LUT R39, R49.reuse, 0xffff0000, RZ, 0xc0, !PT ;  /* 0xffff000031278812 */ /* 0x040fe200078ec0ff */
[----:B------:R-:W-:Y:S01]  /*4860*/  @!P0 IMAD.U32 R38, R49, 0x10000, RZ ;  /* 0x0001000031268824 */ /* 0x000fe200078e00ff */
[C---:B--2---:R-:W-:Y:S01]  /*4870*/  @!P0 LOP3.LUT R30, R20.reuse, 0xffff0000, RZ, 0xc0, !PT ;  /* 0xffff0000141e8812 */ /* 0x044fe200078ec0ff */
[----:B------:R-:W-:Y:S01]  /*4880*/  @!P0 IMAD.U32 R32, R20, 0x10000, RZ ;  /* 0x0001000014208824 */ /* 0x000fe200078e00ff */
[C---:B------:R-:W-:Y:S01]  /*4890*/  @!P0 LOP3.LUT R29, R21.reuse, 0xffff0000, RZ, 0xc0, !PT ;  /* 0xffff0000151d8812 */ /* 0x040fe200078ec0ff */
[----:B------:R-:W-:Y:S01]  /*48a0*/  @!P0 IMAD.U32 R28, R21, 0x10000, RZ ;  /* 0x00010000151c8824 */ /* 0x000fe200078e00ff */
[C---:B------:R-:W-:Y:S01]  /*48b0*/  @!P0 SHF.L.U32 R26, R22.reuse, 0x10, RZ ;  /* 0x00000010161a8819 */ /* 0x040fe200000006ff */
[C---:B------:R-:W-:Y:S01]  /*48c0*/  @!P0 IMAD.U32 R20, R23.reuse, 0x10000, RZ ;  /* 0x0001000017148824 */ /* 0x040fe200078e00ff */
[----:B------:R-:W-:Y:S02]  /*48d0*/  @!P0 LOP3.LUT R21, R22, 0xffff0000, RZ, 0xc0, !PT ;  /* 0xffff000016158812 */ /* 0x000fe400078ec0ff */
[----:B------:R-:W-:Y:S02]  /*48e0*/  @!P0 LOP3.LUT R23, R23, 0xffff0000, RZ, 0xc0, !PT ;  /* 0xffff000017178812 */ /* 0x000fe400078ec0ff */
[C---:B---3--:R-:W-:Y:S01]  /*48f0*/  @!P0 SHF.L.U32 R31, R56.reuse, 0x10, RZ ;  /* 0x00000010381f8819 */ /* 0x048fe200000006ff */
[C---:B------:R-:W-:Y:S01]  /*4900*/  @!P0 IMAD.U32 R25, R57.reuse, 0x10000, RZ ;  /* 0x0001000039198824 */ /* 0x040fe200078e00ff */
        /* <DEDUP_REMOVED lines=10> */
[C---:B----4-:R-:W-:Y:S01]  /*49b0*/  @!P0 LOP3.LUT R36, R44.reuse, 0xffff0000, RZ, 0xc0, !PT ;  /* 0xffff00002c248812 */ /* 0x050fe200078ec0ff */
        /* <DEDUP_REMOVED lines=44> */
.L_x_3617:
[----:B------:R-:W-:Y:S05]  /*4c80*/  BSYNC.RECONVERGENT B0 ;  /* 0x0000000000007941 */ /* 0x000fea0003800200 */
.L_x_3616:
[----:B------:R-:W1:Y:S01]  /*4c90*/  LDC R17, c[0x0][0x450] ;  /* 0x00011400ff117b82 */ /* 0x000e620000000800 */
[----:B----4-:R-:W-:Y:S05]  /*4ca0*/  IMAD.U32 R3, R100, -0x40, RZ ;  /* 0xffffffc064037824 */ /* 0x010fea00078e00ff */
[C---:B------:R-:W-:Y:S02]  /*4cb0*/  LEA R86, P1, R3.reuse, R86, 0x1 ;  /* 0x0000005603567211 */ /* 0x040fe400078208ff */
[C---:B------:R-:W-:Y:S02]  /*4cc0*/  LEA R84, P0, R3.reuse, R84, 0x1 ;  /* 0x0000005403547211 */ /* 0x040fe400078008ff */
[C---:B------:R-:W-:Y:S02]  /*4cd0*/  LEA.HI.X.SX32 R87, R3.reuse, R87, 0x1, P1 ;  /* 0x0000005703577211 */ /* 0x040fe400008f0eff */
[----:B------:R-:W-:Y:S09]  /*4ce0*/  LEA.HI.X.SX32 R85, R3, R85, 0x1, P0 ;  /* 0x0000005503557211 */ /* 0x000ff200000f0eff */
.L_x_3600:
[----:B-1----:R-:W-:Y:S05]  /*4cf0*/  BSYNC.RECONVERGENT B1 ;  /* 0x0000000000017941 */ /* 0x002fea0003800200 */
.L_x_3598:
        /* <DEDUP_REMOVED lines=89> */
.L_x_3618:
[----:B------:R-:W-:Y:S02]  /*5290*/  ISETP.NE.AND P2, PT, R79, RZ, PT ;  /* 0x000000ff4f00720c */ /* 0x000fe40003f45270 */
[----:B------:R-:W-:Y:S02]  /*52a0*/  IADD3 R82, P1, PT, R82, UR18, RZ ;  /* 0x0000001252527c10 */ /* 0x000fe4000ff3e0ff */
[----:B------:R-:W-:Y:S02]  /*52b0*/  IADD3 R10, P0, PT, R10, UR15, RZ ;  /* 0x0000000f0a0a7c10 */ /* 0x000fe4000ff1e0ff */
[----:B------:R-:W-:Y:S02]  /*52c0*/  IADD3.X R83, PT, PT, R83, UR16, RZ, P1, !PT ;  /* 0x0000001053537c10 */ /* 0x000fe40008ffe4ff */
[----:B------:R-:W-:Y:S05]  /*52d0*/  IADD3.X R9, PT, PT, R9, UR19, RZ, P0, !PT ;  /* 0x0000001309097c10 */ /* 0x000fea00087fe4ff */
[----:B------:R-:W-:Y:S05]  /*52e0*/  @P2 BRA `(.L_x_3619) ;  /* 0xffffffcc00c02947 */ /* 0x000fea000383ffff */
.L_x_3597:
        /* <DEDUP_REMOVED lines=10> */
[----:B-----5:R-:W3:Y:S08]  /*5390*/  LDC.64 R2, c[0x0][0x3b0] ;  /* 0x0000ec00ff027b82 */ /* 0x020ef00000000a00 */
        /* <DEDUP_REMOVED lines=22> */
.L_x_3624:
[----:B------:R1:W-:Y:S02]  /*5500*/  STS.128 [R3], RZ ;  /* 0x000000ff03007388 */ /* 0x0003e40000000c00 */
.L_x_3623:
[----:B------:R-:W-:Y:S05]  /*5510*/  BSYNC.RECONVERGENT B0 ;  /* 0x0000000000007941 */ /* 0x000fea0003800200 */
.L_x_3622:
        /* <DEDUP_REMOVED lines=14> */
.L_x_3621:
[----:B------:R-:W1:Y:S01]  /*5600*/  LDC.64 R4, c[0x0][0x470] ;  /* 0x00011c00ff047b82 */ /* 0x000e620000000a00 */
[----:B------:R-:W2:Y:S01]  /*5610*/  LDCU.64 UR8, c[0x0][0x380] ;  /* 0x00007000ff0877ac */ /* 0x000ea20008000a00 */
[----:B-1----:R-:W-:-:S04]  /*5620*/  ISETP.NE.U32.AND P0, PT, R4, RZ, PT ;  /* 0x000000ff0400720c */ /* 0x002fc80003f05070 */
[----:B------:R-:W-:Y:S01]  /*5630*/  ISETP.NE.AND.EX P0, PT, R5, RZ, PT, P0 ;  /* 0x000000ff0500720c */ /* 0x000fe20003f05300 */
[----:B------:R-:W-:-:S12]  /*5640*/  IMAD.MOV.U32 R5, RZ, RZ, RZ ;  /* 0x000000ffff057224 */ /* 0x000fd800078e00ff */
[----:B------:R-:W1:Y:S02]  /*5650*/  @P0 LDC.64 R6, c[0x0][0x470] ;  /* 0x00011c00ff060b82 */ /* 0x000e640000000a00 */
[----:B-1----:R-:W-:-:S05]  /*5660*/  @P0 IMAD.WIDE.U32 R8, R139, 0x4, R6 ;  /* 0x000000048b080825 */ /* 0x002fca00078e0006 */
[----:B------:R-:W3:Y:S01]  /*5670*/  @P0 LDG.E R5, desc[UR6][R8.64] ;  /* 0x0000000608050981 */ /* 0x000ee2000c1e1900 */
[----:B------:R-:W1:Y:S01]  /*5680*/  LDCU.U8 UR4, c[0x0][0x533] ;  /* 0x0000a660ff0477ac */ /* 0x000e620008000000 */
[----:B------:R-:W-:Y:S01]  /*5690*/  IMAD.SHL.U32 R14, R69, 0x4, RZ ;  /* 0x00000004450e7824 */ /* 0x000fe200078e00ff */
[----:B--2---:R-:W-:Y:S01]  /*56a0*/  LEA R32, P0, R98, UR8, 0x1 ;  /* 0x0000000862207c11 */ /* 0x004fe2000f8008ff */
[----:B------:R-:W-:-:S03]  /*56b0*/  IMAD.SHL.U32 R27, R11, 0x20, RZ ;  /* 0x000000200b1b7824 */ /* 0x000fc600078e00ff */
[----:B------:R-:W-:Y:S02]  /*56c0*/  LOP3.LUT R14, R14, 0xc, RZ, 0xc0, !PT ;  /* 0x0000000c0e0e7812 */ /* 0x000fe400078ec0ff */
[----:B------:R-:W-:-:S03]  /*56d0*/  LEA.HI.X R33, R98, UR9, R71, 0x1, P0 ;  /* 0x0000000962217c11 */ /* 0x000fc600080f0c47 */
[----:B------:R-:W-:-:S04]  /*56e0*/  IMAD R7, R96, R11, R14 ;  /* 0x0000000b60077224 */ /* 0x000fc800078e020e */
[----:B------:R-:W-:Y:S01]  /*56f0*/  IMAD.IADD R14, R14, 0x1, R7 ;  /* 0x000000010e0e7824 */ /* 0x000fe200078e0207 */
[----:B-1----:R-:W-:Y:S01]  /*5700*/  UISETP.NE.AND UP0, UPT, UR4, URZ, UPT ;  /* 0x000000ff0400728c */ /* 0x002fe2000bf05270 */
        /* <DEDUP_REMOVED lines=32> */
[----:B----4-:R-:W-:Y:S02]  /*5910*/  LOP3.LUT R20, R8, 0xffff0000, RZ, 0xc0, !PT ;  /* 0xffff000008147812 */ /* 0x010fe400078ec0ff */
        /* <DEDUP_REMOVED lines=32> */
.L_x_3631:
[----:B------:R-:W-:Y:S05]  /*5b20*/  BSYNC.RECONVERGENT B0 ;  /* 0x0000000000007941 */ /* 0x000fea0003800200 */
.L_x_3630:
[----:B-----5:R2:W-:Y:S01]  /*5b30*/  STS.128 [R3], R8 ;  /* 0x0000000803007388 */ /* 0x0205e20000000c00 */
[----:B------:R-:W-:Y:S05]  /*5b40*/  BRA `(.L_x_3628) ;  /* 0x0000000000047947 */ /* 0x000fea0003800000 */
.L_x_3629:
[----:B------:R3:W-:Y:S02]  /*5b50*/  STS.128 [R3], RZ ;  /* 0x000000ff03007388 */ /* 0x0007e40000000c00 */
.L_x_3628:
[----:B------:R-:W-:Y:S05]  /*5b60*/  BSYNC.RECONVERGENT B1 ;  /* 0x0000000000017941 */ /* 0x000fea0003800200 */
.L_x_3627:
[----:B------:R-:W-:-:S04]  /*5b70*/  IADD3 R28, PT, PT, R96, 0x20, RZ ;  /* 0x00000020601c7810 */ /* 0x000fc80007ffe0ff */
[----:B------:R-:W-:-:S13]  /*5b80*/  ISETP.GE.AND P0, PT, R28, R17, PT ;  /* 0x000000111c00720c */ /* 0x000fda0003f06270 */
[----:B------:R-:W-:Y:S05]  /*5b90*/  @P0 BRA `(.L_x_3625) ;  /* 0x0000001000040947 */ /* 0x000fea0003800000 */
[----:B------:R-:W5:Y:S02]  /*5ba0*/  LDCU UR4, c[0x0][0x440] ;  /* 0x00008800ff0477ac */ /* 0x000f640008000800 */
[----:B-----5:R-:W-:-:S13]  /*5bb0*/  ISETP.GE.AND P0, PT, R12, UR4, PT ;  /* 0x000000040c007c0c */ /* 0x020fda000bf06270 */
        /* <DEDUP_REMOVED lines=56> */
.L_x_3633:
[----:B------:R-:W-:Y:S05]  /*5f40*/  BSYNC.RECONVERGENT B0 ;  /* 0x0000000000007941 */ /* 0x000fea0003800200 */
.L_x_3632:
[----:B-----5:R2:W-:Y:S01]  /*5f50*/  STS.128 [R3+0x800], R8 ;  /* 0x0008000803007388 */ /* 0x0205e20000000c00 */
[----:B------:R-:W-:Y:S05]  /*5f60*/  BRA `(.L_x_3625) ;  /* 0x0000000c00107947 */ /* 0x000fea0003800000 */
.L_x_3626:
        /* <DEDUP_REMOVED lines=97> */
.L_x_3638:
[----:B------:R-:W-:Y:S05]  /*6580*/  BSYNC.RECONVERGENT B0 ;  /* 0x0000000000007941 */ /* 0x000fea0003800200 */
.L_x_3637:
[----:B-----5:R2:W-:Y:S01]  /*6590*/  STS.128 [R3], R20 ;  /* 0x0000001403007388 */ /* 0x0205e20000000c00 */
[----:B------:R-:W-:Y:S05]  /*65a0*/  BRA `(.L_x_3635) ;  /* 0x0000000000047947 */ /* 0x000fea0003800000 */
.L_x_3636:
[----:B------:R3:W-:Y:S02]  /*65b0*/  STS.128 [R3], RZ ;  /* 0x000000ff03007388 */ /* 0x0007e40000000c00 */
.L_x_3635:
[----:B------:R-:W-:Y:S05]  /*65c0*/  BSYNC.RECONVERGENT B1 ;  /* 0x0000000000017941 */ /* 0x000fea0003800200 */
.L_x_3634:
[----:B------:R-:W-:-:S04]  /*65d0*/  IADD3 R28, PT, PT, R96, 0x20, RZ ;  /* 0x00000020601c7810 */ /* 0x000fc80007ffe0ff */
[----:B------:R-:W-:-:S13]  /*65e0*/  ISETP.GE.AND P0, PT, R28, R29, PT ;  /* 0x0000001d1c00720c */ /* 0x000fda0003f06270 */
[----:B------:R-:W-:Y:S05]  /*65f0*/  @P0 BRA `(.L_x_3625) ;  /* 0x00000004006c0947 */ /* 0x000fea0003800000 */
[----:B------:R-:W5:Y:S02]  /*6600*/  LDCU UR4, c[0x0][0x440] ;  /* 0x00008800ff0477ac */ /* 0x000f640008000800 */
[----:B-----5:R-:W-:-:S13]  /*6610*/  ISETP.GE.AND P0, PT, R12, UR4, PT ;  /* 0x000000040c007c0c */ /* 0x020fda000bf06270 */
        /* <DEDUP_REMOVED lines=87> */
.L_x_3640:
[----:B------:R-:W-:Y:S05]  /*6b90*/  BSYNC.RECONVERGENT B0 ;  /* 0x0000000000007941 */ /* 0x000fea0003800200 */
.L_x_3639:
[----:B-----5:R1:W-:Y:S02]  /*6ba0*/  STS.128 [R3+0x800], R4 ;  /* 0x0008000403007388 */ /* 0x0203e40000000c00 */
.L_x_3625:
[----:B------:R-:W-:Y:S05]  /*6bb0*/  BSYNC.RECONVERGENT B2 ;  /* 0x0000000000027941 */ /* 0x000fea0003800200 */
.L_x_3620:
        /* <DEDUP_REMOVED lines=13> */
.L_x_3643:
[----:B------:R1:W-:Y:S02]  /*6c90*/  STS.128 [R3+0x1000], RZ ;  /* 0x001000ff03007388 */ /* 0x0003e40000000c00 */
.L_x_3642:
[----:B------:R-:W-:Y:S05]  /*6ca0*/  BSYNC.RECONVERGENT B0 ;  /* 0x0000000000007941 */ /* 0x000fea0003800200 */
.L_x_3641:
[----:B------:R-:W-:Y:S01]  /*6cb0*/  ISETP.GE.AND P1, PT, R28, R5, PT ;  /* 0x000000051c00720c */ /* 0x000fe20003f26270 */
[C---:B------:R-:W-:Y:S01]  /*6cc0*/  IMAD.SHL.U32 R63, R60.reuse, 0x40, RZ ;  /* 0x000000403c3f7824 */ /* 0x040fe200078e00ff */
[----:B------:R-:W-:Y:S01]  /*6cd0*/  SHF.L.U64.HI R62, R60, 0x6, R61 ;  /* 0x000000063c3e7819 */ /* 0x000fe2000001023d */
[----:B------:R-:W-:Y:S03]  /*6ce0*/  BSSY.RECONVERGENT B0, `(.L_x_3644) ;  /* 0x000000d000007945 */ /* 0x000fe60003800200 */
[----:B--2---:R-:W-:-:S05]  /*6cf0*/  IADD3 R6, P0, PT, R63, R140, RZ ;  /* 0x0000008c3f067210 */ /* 0x004fca0007f1e0ff */
[----:B------:R-:W-:Y:S02]  /*6d00*/  IMAD.X R7, R62, 0x1, R141, P0 ;  /* 0x000000013e077824 */ /* 0x000fe400000e068d */
[----:B------:R-:W-:Y:S06]  /*6d10*/  @P1 BRA `(.L_x_3645) ;  /* 0x0000000000241947 */ /* 0x000fec0003800000 */
        /* <DEDUP_REMOVED lines=8> */
.L_x_3646:
[----:B------:R2:W-:Y:S02]  /*6da0*/  STS.128 [R3+0x1800], RZ ;  /* 0x001800ff03007388 */ /* 0x0005e40000000c00 */
.L_x_3645:
[----:B------:R-:W-:Y:S05]  /*6db0*/  BSYNC.RECONVERGENT B0 ;  /* 0x0000000000007941 */ /* 0x000fea0003800200 */
.L_x_3644:
[----:B------:R-:W-:Y:S01]  /*6dc0*/  IADD3 R0, PT, PT, R96, 0x40, RZ ;  /* 0x0000004060007810 */ /* 0x000fe20007ffe0ff */
[----:B------:R-:W-:Y:S03]  /*6dd0*/  BSSY.RECONVERGENT B0, `(.L_x_3647) ;  /* 0x000000e000007945 */ /* 0x000fe60003800200 */
[----:B------:R-:W-:-:S13]  /*6de0*/  ISETP.GE.AND P0, PT, R0, R5, PT ;  /* 0x000000050000720c */ /* 0x000fda0003f06270 */
        /* <DEDUP_REMOVED lines=11> */
.L_x_3649:
[----:B------:R1:W-:Y:S02]  /*6ea0*/  STS.128 [R3+0x2000], RZ ;  /* 0x002000ff03007388 */ /* 0x0003e40000000c00 */
.L_x_3648:
[----:B------:R-:W-:Y:S05]  /*6eb0*/  BSYNC.RECONVERGENT B0 ;  /* 0x0000000000007941 */ /* 0x000fea0003800200 */
.L_x_3647:
[----:B------:R-:W-:Y:S01]  /*6ec0*/  IADD3 R96, PT, PT, R96, 0x60, RZ ;  /* 0x0000006060607810 */ /* 0x000fe20007ffe0ff */
[----:B------:R-:W-:Y:S03]  /*6ed0*/  BSSY.RECONVERGENT B0, `(.L_x_3650) ;  /* 0x000000e000007945 */ /* 0x000fe60003800200 */
[----:B------:R-:W-:-:S13]  /*6ee0*/  ISETP.GE.AND P0, PT, R96, R5, PT ;  /* 0x000000056000720c */ /* 0x000fda0003f06270 */
        /* <DEDUP_REMOVED lines=11> */
.L_x_3652:
[----:B------:R1:W-:Y:S02]  /*6fa0*/  STS.128 [R3+0x2800], RZ ;  /* 0x002800ff03007388 */ /* 0x0003e40000000c00 */
.L_x_3651:
[----:B------:R-:W-:Y:S05]  /*6fb0*/  BSYNC.RECONVERGENT B0 ;  /* 0x0000000000007941 */ /* 0x000fea0003800200 */
.L_x_3650:
        /* <DEDUP_REMOVED lines=13> */
.L_x_3655:
[----:B------:R1:W-:Y:S01]  /*7090*/  STS.128 [R3+0x3000], RZ ;  /* 0x003000ff03007388 */ /* 0x0003e20000000c00 */
[----:B------:R-:W-:Y:S05]  /*70a0*/  BRA `(.L_x_3656) ;  /* 0x0000000000047947 */ /* 0x000fea0003800000 */
.L_x_3654:
[----:B------:R1:W-:Y:S02]  /*70b0*/  STS.128 [R3+0x3000], RZ ;  /* 0x003000ff03007388 */ /* 0x0003e40000000c00 */
.L_x_3656:
[----:B------:R-:W-:Y:S05]  /*70c0*/  BSYNC.RECONVERGENT B0 ;  /* 0x0000000000007941 */ /* 0x000fea0003800200 */
.L_x_3653:
[----:B------:R-:W-:Y:S01]  /*70d0*/  ISETP.GE.AND P0, PT, R28, R5, PT ;  /* 0x000000051c00720c */ /* 0x000fe20003f06270 */
[C---:B------:R-:W-:Y:S01]  /*70e0*/  IMAD.SHL.U32 R53, R54.reuse, 0x40, RZ ;  /* 0x0000004036357824 */ /* 0x040fe200078e00ff */
[----:B------:R-:W-:Y:S01]  /*70f0*/  SHF.L.U64.HI R52, R54, 0x6, R55 ;  /* 0x0000000636347819 */ /* 0x000fe20000010237 */
[----:B------:R-:W-:Y:S03]  /*7100*/  BSSY.RECONVERGENT B0, `(.L_x_3657) ;  /* 0x000000e000007945 */ /* 0x000fe60003800200 */
[----:B--2---:R-:W-:-:S05]  /*7110*/  IADD3 R6, P1, PT, R53, R142, RZ ;  /* 0x0000008e35067210 */ /* 0x004fca0007f3e0ff */
        /* <DEDUP_REMOVED lines=11> */
.L_x_3659:
[----:B------:R1:W-:Y:S02]  /*71d0*/  STS.128 [R3+0x3800], RZ ;  /* 0x003800ff03007388 */ /* 0x0003e40000000c00 */
.L_x_3658:
[----:B------:R-:W-:Y:S05]  /*71e0*/  BSYNC.RECONVERGENT B0 ;  /* 0x0000000000007941 */ /* 0x000fea0003800200 */
.L_x_3657:
[----:B------:R-:W-:Y:S01]  /*71f0*/  ISETP.GE.AND P0, PT, R0, R5, PT ;  /* 0x000000050000720c */ /* 0x000fe20003f06270 */
[----:B------:R-:W-:-:S12]  /*7200*/  BSSY.RECONVERGENT B0, `(.L_x_3660) ;  /* 0x000000e000007945 */ /* 0x000fd80003800200 */
[----:B------:R1:W-:Y:S01]  /*7210*/  @P0 STS.128 [R3+0x4000], RZ ;  /* 0x004000ff03000388 */ /* 0x0003e20000000c00 */
[----:B------:R-:W-:Y:S05]  /*7220*/  @P0 BRA `(.L_x_3661) ;  /* 0x00000000002c0947 */ /* 0x000fea0003800000 */
[----:B------:R-:W5:Y:S02]  /*7230*/  LDCU UR4, c[0x0][0x440] ;  /* 0x00008800ff0477ac */ /* 0x000f640008000800 */
[----:B-----5:R-:W-:-:S13]  /*7240*/  ISETP.GE.AND P0, PT, R12, UR4, PT ;  /* 0x000000040c007c0c */ /* 0x020fda000bf06270 */
[----:B------:R-:W-:Y:S05]  /*7250*/  @P0 BRA `(.L_x_3662) ;  /* 0x00000000001c0947 */ /* 0x000fea0003800000 */
[----:B-1----:R-:W-:-:S04]  /*7260*/  IADD3 R8, P0, PT, R6, R53, RZ ;  /* 0x0000003506087210 */ /* 0x002fc80007f1e0ff */
[----:B------:R-:W-:-:S05]  /*7270*/  IADD3.X R9, PT, PT, R7, R52, RZ, P0, !PT ;  /* 0x0000003407097210 */ /* 0x000fca00007fe4ff */
[----:B------:R-:W-:Y:S01]  /*7280*/  @!PT LDS RZ, [RZ] ;  /* 0x00000000fffff984 */ /* 0x000fe20000000800 */
[----:B------:R-:W-:Y:S01]  /*7290*/  @!PT LDS RZ, [RZ] ;  /* 0x00000000fffff984 */ /* 0x000fe20000000800 */
[----:B------:R-:W-:Y:S01]  /*72a0*/  @!PT LDS RZ, [RZ] ;  /* 0x00000000fffff984 */ /* 0x000fe20000000800 */
[----:B------:R1:W-:Y:S01]  /*72b0*/  LDGSTS.E.BYPASS.LTC128B.128 [R3+0x4000], desc[UR6][R8.64] ;  /* 0x0400000008037fae */ /* 0x0003e2000b981a06 */
[----:B------:R-:W-:Y:S05]  /*72c0*/  BRA `(.L_x_3661) ;  /* 0x0000000000047947 */ /* 0x000fea0003800000 */
.L_x_3662:
[----:B------:R1:W-:Y:S02]  /*72d0*/  STS.128 [R3+0x4000], RZ ;  /* 0x004000ff03007388 */ /* 0x0003e40000000c00 */
.L_x_3661:
[----:B------:R-:W-:Y:S05]  /*72e0*/  BSYNC.RECONVERGENT B0 ;  /* 0x0000000000007941 */ /* 0x000fea0003800200 */
.L_x_3660:
        /* <DEDUP_REMOVED lines=14> */
.L_x_3665:
[----:B------:R1:W-:Y:S02]  /*73d0*/  STS.128 [R3+0x4800], RZ ;  /* 0x004800ff03007388 */ /* 0x0003e40000000c00 */
.L_x_3664:
[----:B------:R-:W-:Y:S05]  /*73e0*/  BSYNC.RECONVERGENT B0 ;  /* 0x0000000000007941 */ /* 0x000fea0003800200 */
.L_x_3663:
[----:B------:R-:W5:Y:S01]  /*73f0*/  S2R R132, SR_TID.X ;  /* 0x0000000000847919 */ /* 0x000f620000002100 */
[----:B------:R-:W-:Y:S01]  /*7400*/  IMAD.MOV.U32 R112, RZ, RZ, 0x20 ;  /* 0x00000020ff707424 */ /* 0x000fe200078e00ff */
[----:B------:R-:W2:Y:S01]  /*7410*/  LDCU UR4, c[0x0][0x508] ;  /* 0x0000a100ff0477ac */ /* 0x000ea20008000800 */
        /* <DEDUP_REMOVED lines=8> */
[C---:B------:R-:W-:Y:S02]  /*74a0*/  LOP3.LUT R0, R135.reuse, 0x3e00, RZ, 0xc0, !PT ;  /* 0x00003e0087007812 */ /* 0x040fe400078ec0ff */
        /* <DEDUP_REMOVED lines=16> */
[----:B------:R-:W-:Y:S01]  /*75b0*/  SHF.R.U32.HI R71, RZ, 0x2, R132 ;  /* 0x00000002ff477819 */ /* 0x000fe20000011684 */
[----:B------:R-:W-:Y:S01]  /*75c0*/  IMAD.IADD R66, R87, 0x1, R67 ;  /* 0x0000000157427824 */ /* 0x000fe200078e0243 */
[----:B------:R-:W3:Y:S01]  /*75d0*/  LDSM.16.M88.4 R24, [R67+0x1000] ;  /* 0x001000004318783b */ /* 0x000ee20000000200 */
[----:B------:R-:W-:Y:S01]  /*75e0*/  IMAD.IADD R87, R134, 0x1, R87 ;  /* 0x0000000186577824 */ /* 0x000fe200078e0257 */
[----:B------:R-:W-:Y:S02]  /*75f0*/  LOP3.LUT R71, R71, 0x7, RZ, 0xc0, !PT ;  /* 0x0000000747477812 */ /* 0x000fe400078ec0ff */
[----:B------:R-:W5:Y:S02]  /*7600*/  LDSM.16.M88.4 R16, [R67+0x1400] ;  /* 0x001400004310783b */ /* 0x000f640000000200 */
[----:B------:R-:W-:-:S02]  /*7610*/  IADD3 R71, PT, PT, -R137, R71, R70 ;  /* 0x0000004789477210 */ /* 0x000fc40007ffe146 */
[----:B------:R-:W-:Y:S02]  /*7620*/  LDSM.16.M88.4 R104, [R87] ;  /* 0x000000005768783b */ /* 0x000fe40000000200 */
[--C-:B--2---:R-:W-:Y:S02]  /*7630*/  IADD3 R85, PT, PT, R71, UR4, R68.reuse ;  /* 0x0000000447557c10 */ /* 0x104fe4000fffe044 */
[----:B------:R-:W2:Y:S02]  /*7640*/  LDSM.16.M88.4 R88, [R66+0x1800] ;  /* 0x001800004258783b */ /* 0x000ea40000000200 */
[C-C-:B------:R-:W-:Y:S02]  /*7650*/  VIADDMNMX R84, R85.reuse, 0x1, R68.reuse, PT ;  /* 0x0000000155547846 */ /* 0x140fe40003800144 */
[----:B------:R-:W2:Y:S01]  /*7660*/  LDSM.16.M88.4 R80, [R67+0x1c00] ;  /* 0x001c00004350783b */ /* 0x000ea20000000200 */
[----:B------:R-:W-:-:S03]  /*7670*/  VIADDMNMX R85, R85, 0x9, R68, PT ;  /* 0x0000000955557846 */ /* 0x000fc60003800144 */
[----:B------:R-:W2:Y:S04]  /*7680*/  LDSM.16.M88.4 R72, [R67+0x2000] ;  /* 0x002000004348783b */ /* 0x000ea80000000200 */
[----:B----4-:R-:W4:Y:S04]  /*7690*/  LDSM.16.M88.4 R48, [R67+0x2400] ;  /* 0x002400004330783b */ /* 0x010f280000000200 */
[----:B------:R-:W4:Y:S04]  /*76a0*/  LDSM.16.M88.4 R40, [R67+0x2800] ;  /* 0x002800004328783b */ /* 0x000f280000000200 */
[----:B------:R-:W4:Y:S01]  /*76b0*/  LDSM.16.M88.4 R100, [R67+0x2c00] ;  /* 0x002c00004364783b */ /* 0x000f220000000200 */
[C---:B-1----:R-:W-:Y:S03]  /*76c0*/  HMMA.16816.F32.BF16 R12, R32.reuse, R8, RZ ;  /* 0x00000008200c723c */ /* 0x042fe600000418ff */
[----:B------:R-:W1:Y:S04]  /*76d0*/  LDSM.16.M88.4 R96, [R66+0x1000] ;  /* 0x001000004260783b */ /* 0x000e680000000200 */
[----:B------:R-:W1:Y:S01]  /*76e0*/  LDSM.16.M88.4 R92, [R66+0x1400] ;  /* 0x00140000425c783b */ /* 0x000e620000000200 */
[C---:B------:R-:W-:Y:S03]  /*76f0*/  HMMA.16816.F32.BF16 R8, R32.reuse, R10, RZ ;  /* 0x0000000a2008723c */ /* 0x040fe600000418ff */
[----:B------:R-:W-:Y:S05]  /*7700*/  LDSM.16.M88.4 R108, [R66+0x1c00] ;  /* 0x001c0000426c783b */ /* 0x000fea0000000200 */
[C---:B---3--:R-:W-:Y:S08]  /*7710*/  HMMA.16816.F32.BF16 R28, R32.reuse, R24, RZ ;  /* 0x00000018201c723c */ /* 0x048ff000000418ff */
[C---:B-----5:R-:W-:Y:S08]  /*7720*/  HMMA.16816.F32.BF16 R20, R32.reuse, R16, RZ ;  /* 0x000000102014723c */ /* 0x060ff000000418ff */
[C---:B------:R-:W-:Y:S08]  /*7730*/  HMMA.16816.F32.BF16 R24, R32.reuse, R26, RZ ;  /* 0x0000001a2018723c */ /* 0x040ff000000418ff */
[----:B------:R-:W-:Y:S08]  /*7740*/  HMMA.16816.F32.BF16 R16, R32, R18, RZ ;  /* 0x000000122010723c */ /* 0x000ff000000418ff */
[C---:B--2---:R-:W-:Y:S08]  /*7750*/  HMMA.16816.F32.BF16 R12, R104.reuse, R88, R12 ;  /* 0x00000058680c723c */ /* 0x044ff0000004180c */
[----:B------:R-:W-:Y:S01]  /*7760*/  HMMA.16816.F32.BF16 R8, R104, R90, R8 ;  /* 0x0000005a6808723c */ /* 0x000fe20000041808 */
[----:B------:R-:W2:Y:S07]  /*7770*/  LDSM.16.M88.4 R88, [R66+0x2c00] ;  /* 0x002c00004258783b */ /* 0x000eae0000000200 */
        /* <DEDUP_REMOVED lines=11> */
[C---:B-1----:R-:W-:Y:S08]  /*7830*/  HMMA.16816.F32.BF16 R28, R104.reuse, R96, R28 ;  /* 0x00000060681c723c */ /* 0x042ff0000004181c */
[C---:B------:R-:W-:Y:S01]  /*7840*/  HMMA.16816.F32.BF16 R24, R104.reuse, R98, R24 ;  /* 0x000000626818723c */ /* 0x040fe20000041818 */
[----:B------:R-:W1:Y:S07]  /*7850*/  LDSM.16.M88.4 R96, [R66+0x2400] ;  /* 0x002400004260783b */ /* 0x000e6e0000000200 */
[C---:B------:R-:W-:Y:S08]  /*7860*/  HMMA.16816.F32.BF16 R20, R104.reuse, R92, R20 ;  /* 0x0000005c6814723c */ /* 0x040ff00000041814 */
[----:B------:R-:W-:Y:S01]  /*7870*/  HMMA.16816.F32.BF16 R16, R104, R94, R16 ;  /* 0x0000005e6810723c */ /* 0x000fe20000041810 */
[----:B------:R-:W4:Y:S01]  /*7880*/  LDSM.16.M88.4 R92, [R66+0x2800] ;  /* 0x00280000425c783b */ /* 0x000f220000000200 */
[----:B------:R-:W-:-:S06]  /*7890*/  DEPBAR.LE SB0, 0x0 ;  /* 0x000080000000791a */ /* 0x000fcc0000000000 */
[----:B--2---:R-:W-:Y:S01]  /*78a0*/  HMMA.16816.F32.BF16 R36, R104, R88, R36 ;  /* 0x000000586824723c */ /* 0x004fe20000041824 */
[----:B------:R-:W-:-:S05]  /*78b0*/  VIADD R89, R65, 0xffffffff ;  /* 0xffffffff41597836 */ /* 0x000fca0000000000 */
[----:B------:R-:W-:Y:S02]  /*78c0*/  ISETP.GT.AND P0, PT, R89, R136, PT ;  /* 0x000000885900720c */ /* 0x000fe40003f04270 */
[C---:B------:R-:W-:Y:S08]  /*78d0*/  HMMA.16816.F32.BF16 R4, R104.reuse, R108, R4 ;  /* 0x0000006c6804723c */ /* 0x040ff00000041804 */
[C---:B------:R-:W-:Y:S08]  /*78e0*/  HMMA.16816.F32.BF16 R80, R104.reuse, R110, R80 ;  /* 0x0000006e6850723c */ /* 0x040ff00000041850 */
[C---:B---3--:R-:W-:Y:S08]  /*78f0*/  HMMA.16816.F32.BF16 R76, R104.reuse, R100, R76 ;  /* 0x00000064684c723c */ /* 0x048ff0000004184c */
[C---:B------:R-:W-:Y:S08]  /*7900*/  HMMA.16816.F32.BF16 R72, R104.reuse, R102, R72 ;  /* 0x000000666848723c */ /* 0x040ff00000041848 */
[C---:B-1----:R-:W-:Y:S08]  /*7910*/  HMMA.16816.F32.BF16 R56, R104.reuse, R96, R56 ;  /* 0x000000606838723c */ /* 0x042ff00000041838 */
[C---:B------:R-:W-:Y:S08]  /*7920*/  HMMA.16816.F32.BF16 R48, R104.reuse, R98, R48 ;  /* 0x000000626830723c */ /* 0x040ff00000041830 */
[C---:B----4-:R-:W-:Y:S08]  /*7930*/  HMMA.16816.F32.BF16 R44, R104.reuse, R92, R44 ;  /* 0x0000005c682c723c */ /* 0x050ff0000004182c */
        /* <DEDUP_REMOVED lines=15> */
.L_x_3667:
        /* <DEDUP_REMOVED lines=9> */
[-C--:B------:R-:W-:Y:S02]  /*7ac0*/  LOP3.LUT R71, R71, R68.reuse, RZ, 0x3c, !PT ;  /* 0x0000004447477212 */ /* 0x080fe400078e3cff */
[----:B------:R-:W-:Y:S02]  /*7ad0*/  ISETP.GE.AND P4, PT, R95, RZ, PT ;  /* 0x000000ff5f00720c */ /* 0x000fe40003f86270 */
        /* <DEDUP_REMOVED lines=49> */
.L_x_3668:
[----:B------:R-:W1:Y:S01]  /*7df0*/  LDCU UR4, c[0x0][0x440] ;  /* 0x00008800ff0477ac */ /* 0x000e620008000800 */
[----:B------:R-:W-:-:S04]  /*7e00*/  LOP3.LUT R2, R138, 0x18, RZ, 0xc0, !PT ;  /* 0x000000188a027812 */ /* 0x000fc800078ec0ff */
        /* <DEDUP_REMOVED lines=10> */
[----:B------:R-:W-:Y:S02]  /*7eb0*/  @!P0 LEA.HI.X R91, R60, R141, R61, 0x6, P1 ;  /* 0x0000008d3c5b8211 */ /* 0x000fe400008f343d */
[----:B------:R-:W-:-:S02]  /*7ec0*/  @!P0 IADD3 R70, P2, P1, R63, R2, R63 ;  /* 0x000000023f468210 */ /* 0x000fc4000795e03f */
[CCC-:B------:R-:W-:Y:S01]  /*7ed0*/  @!P0 LEA.HI.X R71, R60.reuse, R141.reuse, R61.reuse, 0x6, P3 ;  /* 0x0000008d3c478211 */ /* 0x1c0fe200018f343d */
[--C-:B------:R-:W-:Y:S01]  /*7ee0*/  @!P0 IMAD.X R91, R91, 0x1, R62.reuse, P4 ;  /* 0x000000015b5b8824 */ /* 0x100fe200020e063e */
[----:B------:R-:W-:Y:S02]  /*7ef0*/  @!P0 LEA.HI.X R93, R60, R141, R61, 0x6, P5 ;  /* 0x0000008d3c5d8211 */ /* 0x000fe400028f343d */
        /* <DEDUP_REMOVED lines=17> */
.L_x_3666:
[----:B------:R-:W-:Y:S01]  /*8010*/  IMAD.SHL.U32 R108, R132, 0x2, RZ ;  /* 0x00000002846c7824 */ /* 0x000fe200078e00ff */
[----:B------:R-:W2:Y:S01]  /*8020*/  LDCU UR4, c[0x0][0x45c] ;  /* 0x00008b80ff0477ac */ /* 0x000ea20008000800 */
[----:B------:R-:W-:-:S03]  /*8030*/  LOP3.LUT R109, R0, 0x120, R69, 0xf8, !PT ;  /* 0x00000120006d7812 */ /* 0x000fc600078ef845 */
[----:B------:R-:W-:Y:S02]  /*8040*/  LOP3.LUT R108, R108, 0x6, RZ, 0xc0, !PT ;  /* 0x000000066c6c7812 */ /* 0x000fe400078ec0ff */
[----:B------:R-:W-:-:S03]  /*8050*/  LEA R133, R109, UR5, 0x1 ;  /* 0x000000056d857c11 */ /* 0x000fc6000f8e08ff */
[----:B------:R-:W-:-:S04]  /*8060*/  IMAD R2, R89, 0x80, R108 ;  /* 0x0000008059027824 */ /* 0x000fc800078e026c */
[C---:B-1----:R-:W-:Y:S02]  /*8070*/  VIADD R70, R2.reuse, 0x1 ;  /* 0x0000000102467836 */ /* 0x042fe40000000000 */
[----:B------:R-:W-:-:S03]  /*8080*/  VIADD R68, R2, 0x8 ;  /* 0x0000000802447836 */ /* 0x000fc60000000000 */
[CC--:B------:R-:W-:Y:S02]  /*8090*/  ISETP.GE.AND P0, PT, R70.reuse, R85.reuse, PT ;  /* 0x000000554600720c */ /* 0x0c0fe40003f06270 */
[-C--:B------:R-:W-:Y:S01]  /*80a0*/  ISETP.GE.AND P6, PT, R70, R84.reuse, PT ;  /* 0x000000544600720c */ /* 0x080fe20003fc6270 */
[----:B------:R-:W-:Y:S01]  /*80b0*/  VIADD R70, R2, 0x9 ;  /* 0x0000000902467836 */ /* 0x000fe20000000000 */
[----:B------:R-:W-:Y:S02]  /*80c0*/  P2R R88, PR, RZ, 0x1 ;  /* 0x00000001ff587803 */ /* 0x000fe40000000000 */
[CC--:B------:R-:W-:Y:S02]  /*80d0*/  ISETP.GE.AND P1, PT, R68.reuse, R84.reuse, PT ;  /* 0x000000544400720c */ /* 0x0c0fe40003f26270 */
[----:B------:R-:W-:Y:S01]  /*80e0*/  ISETP.GE.AND P0, PT, R68, R85, PT ;  /* 0x000000554400720c */ /* 0x000fe20003f06270 */
[----:B------:R-:W-:Y:S01]  /*80f0*/  VIADD R68, R2, 0x10 ;  /* 0x0000001002447836 */ /* 0x000fe20000000000 */
[----:B------:R-:W-:-:S02]  /*8100*/  ISETP.GE.AND P3, PT, R70, R84, PT ;  /* 0x000000544600720c */ /* 0x000fc40003f66270 */
[----:B------:R-:W-:Y:S02]  /*8110*/  FSEL R153, R24, -INF , !P1 ;  /* 0xff80000018997808 */ /* 0x000fe40004800000 */
[C---:B------:R-:W-:Y:S02]  /*8120*/  ISETP.GE.AND P4, PT, R68.reuse, R84, PT ;  /* 0x000000544400720c */ /* 0x040fe40003f86270 */
[-C--:B------:R-:W-:Y:S01]  /*8130*/  ISETP.GE.AND P1, PT, R68, R85.reuse, PT ;  /* 0x000000554400720c */ /* 0x080fe20003f26270 */
[C---:B------:R-:W-:Y:S01]  /*8140*/  VIADD R68, R2.reuse, 0x11 ;  /* 0x0000001102447836 */ /* 0x040fe20000000000 */
[----:B------:R-:W-:Y:S01]  /*8150*/  FSEL R24, R25, -INF , !P3 ;  /* 0xff80000019187808 */ /* 0x000fe20005800000 */
[----:B------:R-:W-:Y:S01]  /*8160*/  VIADD R25, R2, 0x18 ;  /* 0x0000001802197836 */ /* 0x000fe20000000000 */
[----:B------:R-:W-:Y:S02]  /*8170*/  ISETP.GE.AND P2, PT, R70, R85, PT ;  /* 0x000000554600720c */ /* 0x000fe40003f46270 */
[----:B------:R-:W-:-:S02]  /*8180*/  FSEL R131, R26, -INF , !P0 ;  /* 0xff8000001a837808 */ /* 0x000fc40004000000 */
[----:B------:R-:W-:Y:S02]  /*8190*/  FSEL R26, R27, -INF , !P2 ;  /* 0xff8000001b1a7808 */ /* 0x000fe40005000000 */
[----:B------:R-:W-:Y:S01]  /*81a0*/  FSEL R149, R20, -INF , !P4 ;  /* 0xff80000014957808 */ /* 0x000fe20006000000 */
[----:B------:R-:W-:Y:S01]  /*81b0*/  VIADD R20, R2, 0x20 ;  /* 0x0000002002147836 */ /* 0x000fe20000000000 */
[-C--:B------:R-:W-:Y:S02]  /*81c0*/  ISETP.GE.AND P2, PT, R68, R84.reuse, PT ;  /* 0x000000544400720c */ /* 0x080fe40003f46270 */
[----:B------:R-:W-:Y:S02]  /*81d0*/  ISETP.GE.AND P4, PT, R25, R84, PT ;  /* 0x000000541900720c */ /* 0x000fe40003f86270 */
[----:B------:R-:W-:Y:S01]  /*81e0*/  FSEL R71, R22, -INF , !P1 ;  /* 0xff80000016477808 */ /* 0x000fe20004800000 */
[----:B------:R-:W-:Y:S01]  /*81f0*/  VIADD R22, R2, 0x19 ;  /* 0x0000001902167836 */ /* 0x000fe20000000000 */
[----:B------:R-:W-:-:S02]  /*8200*/  ISETP.GE.AND P0, PT, R68, R85, PT ;  /* 0x000000554400720c */ /* 0x000fc40003f06270 */
        /* <DEDUP_REMOVED lines=8> */
[-C--:B------:R-:W-:Y:S02]  /*8290*/  ISETP.GE.AND P0, PT, R22, R85.reuse, PT ;  /* 0x000000551600720c */ /* 0x080fe40003f06270 */
        /* <DEDUP_REMOVED lines=23> */
[----:B------:R-:W-:Y:S02]  /*8410*/  ISETP.GE.AND P0, PT, R10, R85, PT ;  /* 0x000000550a00720c */ /* 0x000fe40003f06270 */
[-C--:B------:R-:W-:Y:S02]  /*8420*/  ISETP.GE.AND P3, PT, R16, R84.reuse, PT ;  /* 0x000000541000720c */ /* 0x080fe40003f66270 */
[----:B------:R-:W-:Y:S01]  /*8430*/  FSEL R117, R5, -INF , !P1 ;  /* 0xff80000005757808 */ /* 0x000fe20004800000 */
[----:B------:R-:W-:Y:S01]  /*8440*/  VIADD R5, R2, 0x41 ;  /* 0x0000004102057836 */ /* 0x000fe20000000000 */
[----:B------:R-:W-:Y:S02]  /*8450*/  FSEL R119, R7, -INF , !P0 ;  /* 0xff80000007777808 */ /* 0x000fe40004000000 */
[----:B------:R-:W-:Y:S01]  /*8460*/  FSEL R163, R8, -INF , !P3 ;  /* 0xff80000008a37808 */ /* 0x000fe20005800000 */
[----:B------:R-:W-:Y:S01]  /*8470*/  VIADD R8, R2, 0x38 ;  /* 0x0000003802087836 */ /* 0x000fe20000000000 */
[----:B------:R-:W-:-:S02]  /*8480*/  ISETP.GE.AND P1, PT, R6, R84, PT ;  /* 0x000000540600720c */ /* 0x000fc40003f26270 */
[----:B------:R-:W-:Y:S01]  /*8490*/  ISETP.GE.AND P0, PT, R6, R85, PT ;  /* 0x000000550600720c */ /* 0x000fe20003f06270 */
[----:B------:R-:W-:Y:S01]  /*84a0*/  VIADD R6, R2, 0x69 ;  /* 0x0000006902067836 */ /* 0x000fe20000000000 */
[-C--:B------:R-:W-:Y:S02]  /*84b0*/  ISETP.GE.AND P3, PT, R12, R84.reuse, PT ;  /* 0x000000540c00720c */ /* 0x080fe40003f66270 */
[----:B------:R-:W-:Y:S02]  /*84c0*/  FSEL R127, R81, -INF , !P1 ;  /* 0xff800000517f7808 */ /* 0x000fe40004800000 */
        /* <DEDUP_REMOVED lines=28> */
[-C--:B------:R-:W-:Y:S02]  /*8690*/  ISETP.GE.AND P0, PT, R2, R84.reuse, PT ;  /* 0x000000540200720c */ /* 0x080fe40003f06270 */
[----:B------:R-:W-:Y:S02]  /*86a0*/  ISETP.GE.AND P2, PT, R4, R85, PT ;  /* 0x000000550400720c */ /* 0x000fe40003f46270 */
[----:B------:R-:W-:Y:S02]  /*86b0*/  FSEL R105, R73, -INF , !P1 ;  /* 0xff80000049697808 */ /* 0x000fe40004800000 */
[----:B------:R-:W-:Y:S01]  /*86c0*/  ISETP.GE.AND P1, PT, R5, R84, PT ;  /* 0x000000540500720c */ /* 0x000fe20003f26270 */
[----:B------:R-:W-:Y:S01]  /*86d0*/  VIADD R5, R2, 0x59 ;  /* 0x0000005902057836 */ /* 0x000fe20000000000 */
[----:B------:R-:W-:-:S02]  /*86e0*/  FSEL R103, R72, -INF , !P3 ;  /* 0xff80000048677808 */ /* 0x000fc40005800000 */
[----:B------:R-:W-:Y:S01]  /*86f0*/  ISETP.GE.AND P3, PT, R4, R84, PT ;  /* 0x000000540400720c */ /* 0x000fe20003f66270 */
[----:B------:R-:W-:Y:S01]  /*8700*/  VIADD R4, R2, 0x58 ;  /* 0x0000005802047836 */ /* 0x000fe20000000000 */
[----:B------:R-:W-:Y:S01]  /*8710*/  FSEL R7, R29, -INF , !P6 ;  /* 0xff8000001d077808 */ /* 0x000fe20007000000 */
[----:B------:R-:W-:Y:S01]  /*8720*/  LDSM.16.MT88.4 R72, [R133+0x3000] ;  /* 0x003000008548783b */ /* 0x000fe20000004200 */
[----:B------:R-:W-:Y:S02]  /*8730*/  FSEL R9, R28, -INF , !P0 ;  /* 0xff8000001c097808 */ /* 0x000fe40004000000 */
[----:B------:R-:W-:Y:S02]  /*8740*/  FSEL R15, R58, -INF , !P2 ;  /* 0xff8000003a0f7808 */ /* 0x000fe40005000000 */
[----:B------:R-:W-:Y:S02]  /*8750*/  ISETP.NE.AND P2, PT, R88, RZ, PT ;  /* 0x000000ff5800720c */ /* 0x000fe40003f45270 */
[----:B------:R-:W-:-:S02]  /*8760*/  ISETP.GE.AND P0, PT, R2, R85, PT ;  /* 0x000000550200720c */ /* 0x000fc40003f06270 */
[----:B------:R-:W-:Y:S02]  /*8770*/  FSEL R57, R57, -INF , !P1 ;  /* 0xff80000039397808 */ /* 0x000fe40004800000 */
[----:B------:R-:W-:Y:S02]  /*8780*/  FSEL R13, R56, -INF , !P3 ;  /* 0xff800000380d7808 */ /* 0x000fe40005800000 */
[----:B------:R-:W-:Y:S02]  /*8790*/  ISETP.GE.AND P1, PT, R5, R85, PT ;  /* 0x000000550500720c */ /* 0x000fe40003f26270 */
[----:B------:R-:W-:Y:S02]  /*87a0*/  FMNMX3.FTZ R10, R9, R7, R153, !PT ;  /* 0x00000007090a7276 */ /* 0x000fe40007810099 */
[----:B------:R-:W-:Y:S02]  /*87b0*/  ISETP.GE.AND P3, PT, R5, R84, PT ;  /* 0x000000540500720c */ /* 0x000fe40003f66270 */
[----:B------:R-:W-:-:S02]  /*87c0*/  FSEL R31, R31, -INF , !P2 ;  /* 0xff8000001f1f7808 */ /* 0x000fc40005000000 */
[----:B------:R-:W-:Y:S02]  /*87d0*/  FSEL R5, R30, -INF , !P0 ;  /* 0xff8000001e057808 */ /* 0x000fe40004000000 */
[----:B------:R-:W-:Y:S02]  /*87e0*/  FMNMX3.FTZ R10, R10, R24, R149, !PT ;  /* 0x000000180a0a7276 */ /* 0x000fe40007810095 */
[----:B------:R-:W-:Y:S02]  /*87f0*/  FSEL R51, R51, -INF , !P1 ;  /* 0xff80000033337808 */ /* 0x000fe40004800000 */
        /* <DEDUP_REMOVED lines=24> */
[----:B------:R-:W-:Y:S02]  /*8980*/  ISETP.GE.AND P3, PT, R4, R85, PT ;  /* 0x000000550400720c */ /* 0x000fe40003f66270 */
[----:B------:R-:W-:Y:S02]  /*8990*/  FSEL R17, R46, -INF , !P4 ;  /* 0xff8000002e117808 */ /* 0x000fe40006000000 */
[----:B------:R-:W-:Y:S02]  /*89a0*/  FMNMX3.FTZ R8, R8, R129, R91, !PT ;  /* 0x0000008108087276 */ /* 0x000fe4000781005b */
[C---:B------:R-:W-:Y:S02]  /*89b0*/  ISETP.GE.AND P0, PT, R6.reuse, R84, PT ;  /* 0x000000540600720c */ /* 0x040fe40003f06270 */
[----:B------:R-:W-:Y:S01]  /*89c0*/  ISETP.GE.AND P4, PT, R6, R85, PT ;  /* 0x000000550600720c */ /* 0x000fe20003f86270 */
[----:B------:R-:W-:Y:S01]  /*89d0*/  VIADD R6, R2, 0x70 ;  /* 0x0000007002067836 */ /* 0x000fe20000000000 */
[----:B------:R-:W-:-:S02]  /*89e0*/  FSEL R27, R50, -INF , !P5 ;  /* 0xff800000321b7808 */ /* 0x000fc40006800000 */
[----:B------:R-:W-:Y:S02]  /*89f0*/  FMNMX3.FTZ R10, R10, R105, R13, !PT ;  /* 0x000000690a0a7276 */ /* 0x000fe4000781000d */
[----:B------:R-:W-:Y:S02]  /*8a00*/  ISETP.GE.AND P5, PT, R4, R84, PT ;  /* 0x000000540400720c */ /* 0x000fe40003fa6270 */
[----:B------:R-:W-:Y:S02]  /*8a10*/  P2R R4, PR, RZ, 0x8 ;  /* 0x00000008ff047803 */ /* 0x000fe40000000000 */
[----:B------:R-:W-:Y:S02]  /*8a20*/  FMNMX3.FTZ R8, R8, R93, R97, !PT ;  /* 0x0000005d08087276 */ /* 0x000fe40007810061 */
[----:B------:R-:W-:Y:S02]  /*8a30*/  FSEL R44, R44, -INF , !P2 ;  /* 0xff8000002c2c7808 */ /* 0x000fe40005000000 */
[----:B------:R-:W-:-:S02]  /*8a40*/  FMNMX3.FTZ R10, R10, R57, R29, !PT ;  /* 0x000000390a0a7276 */ /* 0x000fc4000781001d */
[----:B------:R-:W-:Y:S02]  /*8a50*/  FSEL R45, R45, -INF , !P5 ;  /* 0xff8000002d2d7808 */ /* 0x000fe40006800000 */
[C---:B------:R-:W-:Y:S02]  /*8a60*/  ISETP.GE.AND P2, PT, R6.reuse, R84, PT ;  /* 0x000000540600720c */ /* 0x040fe40003f46270 */
[----:B------:R-:W-:Y:S01]  /*8a70*/  ISETP.GE.AND P3, PT, R6, R85, PT ;  /* 0x000000550600720c */ /* 0x000fe20003f66270 */
[----:B------:R-:W-:Y:S01]  /*8a80*/  VIADD R6, R2, 0x71 ;  /* 0x0000007102067836 */ /* 0x000fe20000000000 */
[----:B------:R-:W-:Y:S01]  /*8a90*/  ISETP.NE.AND P5, PT, R4, RZ, PT ;  /* 0x000000ff0400720c */ /* 0x000fe20003fa5270 */
[----:B------:R-:W-:Y:S01]  /*8aa0*/  VIADD R4, R2, 0x78 ;  /* 0x0000007802047836 */ /* 0x000fe20000000000 */
[----:B------:R-:W-:Y:S01]  /*8ab0*/  FMNMX3.FTZ R8, R8, R101, R15, !PT ;  /* 0x0000006508087276 */ /* 0x000fe2000781000f */
[----:B------:R-:W-:Y:S01]  /*8ac0*/  VIADD R2, R2, 0x79 ;  /* 0x0000007902027836 */ /* 0x000fe20000000000 */
[----:B------:R-:W-:-:S02]  /*8ad0*/  FSEL R40, R40, -INF , !P1 ;  /* 0xff80000028287808 */ /* 0x000fc40004800000 */
[----:B------:R-:W-:Y:S02]  /*8ae0*/  FMNMX3.FTZ R10, R10, R49, R44, !PT ;  /* 0x000000310a0a7276 */ /* 0x000fe4000781002c */
[----:B------:R-:W-:Y:S02]  /*8af0*/  FSEL R41, R41, -INF , !P0 ;  /* 0xff80000029297808 */ /* 0x000fe40004000000 */
[----:B------:R-:W-:Y:S02]  /*8b00*/  FMNMX3.FTZ R8, R8, R59, R27, !PT ;  /* 0x0000003b08087276 */ /* 0x000fe4000781001b */
[-C--:B------:R-:W-:Y:S02]  /*8b10*/  ISETP.GE.AND P0, PT, R6, R84.reuse, PT ;  /* 0x000000540600720c */ /* 0x080fe40003f06270 */
[----:B------:R-:W-:Y:S02]  /*8b20*/  FSEL R36, R36, -INF , !P2 ;  /* 0xff80000024247808 */ /* 0x000fe40005000000 */
[----:B------:R-:W-:-:S02]  /*8b30*/  ISETP.GE.AND P1, PT, R4, R84, PT ;  /* 0x000000540400720c */ /* 0x000fc40003f26270 */
[----:B------:R-:W-:Y:S02]  /*8b40*/  FMNMX3.FTZ R10, R10, R45, R40, !PT ;  /* 0x0000002d0a0a7276 */ /* 0x000fe40007810028 */
[----:B------:R-:W-:Y:S02]  /*8b50*/  FSEL R47, R47, -INF , !P5 ;  /* 0xff8000002f2f7808 */ /* 0x000fe40006800000 */
[----:B------:R-:W-:Y:S02]  /*8b60*/  FSEL R19, R42, -INF , !P6 ;  /* 0xff8000002a137808 */ /* 0x000fe40007000000 */
        /* <DEDUP_REMOVED lines=21> */
[----:B------:R-:W-:-:S02]  /*8cc0*/  FMNMX.FTZ R39, R23, R8, !PT ;  /* 0x0000000817277209 */ /* 0x000fc40007810000 */
[----:B------:R-:W-:-:S03]  /*8cd0*/  SEL R112, R112, 0xffffffe0, !P5 ;  /* 0xffffffe070707807 */ /* 0x000fc60006800000 */
        /* <DEDUP_REMOVED lines=17> */
[----:B------:R-:W-:Y:S01]  /*8df0*/  FFMA.FTZ R153, R153, UR4, -R16 ;  /* 0x0000000499997c23 */ /* 0x000fe20008010810 */
[----:B------:R-:W-:Y:S01]  /*8e00*/  MUFU.EX2 R50, R50 ;  /* 0x0000003200327308 */ /* 0x000fe20000000800 */
[----:B------:R-:W1:Y:S01]  /*8e10*/  LDSM.16.MT88.4 R8, [R133+0x3400] ;  /* 0x003400008508783b */ /* 0x000e620000004200 */
[--C-:B------:R-:W-:Y:S01]  /*8e20*/  FFMA.FTZ R151, R5, UR4, -R24.reuse ;  /* 0x0000000405977c23 */ /* 0x100fe20008010818 */
[--C-:B------:R-:W-:Y:S01]  /*8e30*/  FFMA.FTZ R88, R31, UR4, -R24.reuse ;  /* 0x000000041f587c23 */ /* 0x100fe20008010818 */
[--C-:B------:R-:W-:Y:S01]  /*8e40*/  FFMA.FTZ R131, R131, UR4, -R24.reuse ;  /* 0x0000000483837c23 */ /* 0x100fe20008010818 */
[--C-:B------:R-:W-:Y:S01]  /*8e50*/  FFMA.FTZ R46, R26, UR4, -R24.reuse ;  /* 0x000000041a2e7c23 */ /* 0x100fe20008010818 */
[----:B------:R-:W-:Y:S01]  /*8e60*/  MUFU.EX2 R155, R155 ;  /* 0x0000009b009b7308 */ /* 0x000fe20000000800 */
[----:B------:R-:W-:Y:S01]  /*8e70*/  FFMA.FTZ R31, R18, UR4, -R24 ;  /* 0x00000004121f7c23 */ /* 0x000fe20008010818 */
[--C-:B------:R-:W-:Y:S01]  /*8e80*/  FFMA.FTZ R149, R149, UR4, -R16.reuse ;  /* 0x0000000495957c23 */ /* 0x100fe20008010810 */
[--C-:B------:R-:W-:Y:S01]  /*8e90*/  FFMA.FTZ R35, R92, UR4, -R16.reuse ;  /* 0x000000045c237c23 */ /* 0x100fe20008010810 */
[----:B------:R-:W2:Y:S01]  /*8ea0*/  MUFU.EX2 R90, R90 ;  /* 0x0000005a005a7308 */ /* 0x000ea20000000800 */
[----:B------:R-:W-:Y:S01]  /*8eb0*/  FFMA.FTZ R26, R70, UR4, -R16 ;  /* 0x00000004461a7c23 */ /* 0x000fe20008010810 */
[--C-:B------:R-:W-:Y:S01]  /*8ec0*/  FFMA.FTZ R39, R71, UR4, -R24.reuse ;  /* 0x0000000447277c23 */ /* 0x100fe20008010818 */
[--C-:B------:R-:W-:Y:S01]  /*8ed0*/  FFMA.FTZ R12, R68, UR4, -R24.reuse ;  /* 0x00000004440c7c23 */ /* 0x100fe20008010818 */
[----:B------:R-:W3:Y:S01]  /*8ee0*/  MUFU.EX2 R153, R153 ;  /* 0x0000009900997308 */ /* 0x000ee20000000800 */
[----:B------:R-:W-:Y:S01]  /*8ef0*/  FFMA.FTZ R18, R25, UR4, -R24 ;  /* 0x0000000419127c23 */ /* 0x000fe20008010818 */
[----:B------:R-:W-:-:S02]  /*8f00*/  IMAD.IADD R25, R112, 0x1, R133 ;  /* 0x0000000170197824 */ /* 0x000fc400078e0285 */
[----:B------:R-:W-:Y:S01]  /*8f10*/  FFMA.FTZ R42, R113, UR4, -R24 ;  /* 0x00000004712a7c23 */ /* 0x000fe20008010818 */
[----:B------:R-:W-:Y:S01]  /*8f20*/  MUFU.EX2 R151, R151 ;  /* 0x0000009700977308 */ /* 0x000fe20000000800 */
[--C-:B------:R-:W-:Y:S01]  /*8f30*/  FFMA.FTZ R38, R157, UR4, -R16.reuse ;  /* 0x000000049d267c23 */ /* 0x100fe20008010810 */
[----:B------:R-:W-:Y:S01]  /*8f40*/  FFMA.FTZ R30, R165, UR4, -R16 ;  /* 0x00000004a51e7c23 */ /* 0x000fe20008010810 */
[--C-:B------:R-:W-:Y:S01]  /*8f50*/  FFMA.FTZ R34, R125, UR4, -R24.reuse ;  /* 0x000000047d227c23 */ /* 0x100fe20008010818 */
[----:B------:R-:W4:Y:S01]  /*8f60*/  MUFU.EX2 R88, R88 ;  /* 0x0000005800587308 */ /* 0x000f220000000800 */
[--C-:B------:R-:W-:Y:S01]  /*8f70*/  FFMA.FTZ R113, R159, UR4, -R24.reuse ;  /* 0x000000049f717c23 */ /* 0x100fe20008010818 */
[----:B--2---:R-:W-:Y:S01]  /*8f80*/  F2FP.BF16.F32.PACK_AB R4, R90, R155 ;  /* 0x0000009b5a04723e */ /* 0x004fe200000010ff */
[--C-:B------:R-:W-:Y:S01]  /*8f90*/  FFMA.FTZ R28, R161, UR4, -R24.reuse ;  /* 0x00000004a11c7c23 */ /* 0x100fe20008010818 */
[----:B------:R-:W-:Y:S01]  /*8fa0*/  MUFU.EX2 R131, R131 ;  /* 0x0000008300837308 */ /* 0x000fe20000000800 */
[----:B------:R-:W-:Y:S01]  /*8fb0*/  FFMA.FTZ R92, R111, UR4, -R24 ;  /* 0x000000046f5c7c23 */ /* 0x000fe20008010818 */
[----:B---3--:R-:W-:Y:S01]  /*8fc0*/  F2FP.BF16.F32.PACK_AB R6, R50, R153 ;  /* 0x000000993206723e */ /* 0x008fe200000010ff */
[----:B------:R-:W-:Y:S01]  /*8fd0*/  FFMA.FTZ R48, R117, UR4, -R16 ;  /* 0x0000000475307c23 */ /* 0x000fe20008010810 */
[----:B------:R-:W2:Y:S01]  /*8fe0*/  MUFU.EX2 R46, R46 ;  /* 0x0000002e002e7308 */ /* 0x000ea20000000800 */
[--C-:B------:R-:W-:Y:S01]  /*8ff0*/  FFMA.FTZ R58, R119, UR4, -R24.reuse ;  /* 0x00000004773a7c23 */ /* 0x100fe20008010818 */
[--C-:B------:R-:W-:Y:S01]  /*9000*/  FFMA.FTZ R111, R123, UR4, -R24.reuse ;  /* 0x000000047b6f7c23 */ /* 0x100fe20008010818 */
[----:B------:R-:W-:Y:S01]  /*9010*/  FFMA.FTZ R56, R129, UR4, -R24 ;  /* 0x0000000481387c23 */ /* 0x000fe20008010818 */
[----:B------:R-:W-:Y:S01]  /*9020*/  MUFU.EX2 R149, R149 ;  /* 0x0000009500957308 */ /* 0x000fe20000000800 */
[----:B------:R-:W-:Y:S01]  /*9030*/  FADD.FTZ R90, R155, R90 ;  /* 0x0000005a9b5a7221 */ /* 0x000fe20000010000 */
[----:B----4-:R-:W-:Y:S01]  /*9040*/  F2FP.BF16.F32.PACK_AB R5, R88, R151 ;  /* 0x000000975805723e */ /* 0x010fe200000010ff */
[----:B------:R-:W-:Y:S01]  /*9050*/  FFMA.FTZ R94, R93, UR4, -R24 ;  /* 0x000000045d5e7c23 */ /* 0x000fe20008010818 */
[----:B------:R-:W3:Y:S01]  /*9060*/  MUFU.EX2 R14, R14 ;  /* 0x0000000e000e7308 */ /* 0x000ee20000000800 */
[----:B------:R-:W-:Y:S01]  /*9070*/  FADD.FTZ R153, R153, R90 ;  /* 0x0000005a99997221 */ /* 0x000fe20000010000 */
[--C-:B------:R-:W-:Y:S01]  /*9080*/  FFMA.FTZ R93, R97, UR4, -R24.reuse ;  /* 0x00000004615d7c23 */ /* 0x100fe20008010818 */
[----:B------:R-:W-:Y:S01]  /*9090*/  FFMA.FTZ R90, R101, UR4, -R24 ;  /* 0x00000004655a7c23 */ /* 0x000fe20008010818 */
[----:B------:R-:W-:Y:S01]  /*90a0*/  MUFU.EX2 R35, R35 ;  /* 0x0000002300237308 */ /* 0x000fe20000000800 */
[--C-:B------:R-:W-:Y:S01]  /*90b0*/  FFMA.FTZ R105, R105, UR4, -R16.reuse ;  /* 0x0000000469697c23 */ /* 0x100fe20008010810 */
[----:B--2---:R-:W-:Y:S01]  /*90c0*/  F2FP.BF16.F32.PACK_AB R7, R46, R131 ;  /* 0x000000832e07723e */ /* 0x004fe200000010ff */
[----:B------:R-:W-:Y:S01]  /*90d0*/  FADD.FTZ R50, R50, R153 ;  /* 0x0000009932327221 */ /* 0x000fe20000010000 */
[----:B------:R-:W2:Y:S01]  /*90e0*/  MUFU.EX2 R26, R26 ;  /* 0x0000001a001a7308 */ /* 0x000ea20000000800 */
[----:B------:R-:W-:Y:S01]  /*90f0*/  FFMA.FTZ R13, R13, UR4, -R16 ;  /* 0x000000040d0d7c23 */ /* 0x000fe20008010810 */
[--C-:B------:R-:W-:Y:S01]  /*9100*/  FFMA.FTZ R98, R15, UR4, -R24.reuse ;  /* 0x000000040f627c23 */ /* 0x100fe20008010818 */
[----:B------:R-:W-:Y:S01]  /*9110*/  FFMA.FTZ R27, R27, UR4, -R24 ;  /* 0x000000041b1b7c23 */ /* 0x000fe20008010818 */
[----:B------:R-:W-:Y:S01]  /*9120*/  MUFU.EX2 R39, R39 ;  /* 0x0000002700277308 */ /* 0x000fe20000000800 */
[C---:B------:R-:W-:Y:S01]  /*9130*/  HMMA.16816.F32.BF16 R68, R4.reuse, R72, RZ ;  /* 0x000000480444723c */ /* 0x040fe200000418ff */
[----:B---3--:R-:W-:Y:S01]  /*9140*/  F2FP.BF16.F32.PACK_AB R80, R14, R149 ;  /* 0x000000950e50723e */ /* 0x008fe200000010ff */
[----:B------:R-:W-:Y:S01]  /*9150*/  FADD.FTZ R149, R149, R50 ;  /* 0x0000003295957221 */ /* 0x000fe20000010000 */
[----:B------:R-:W3:Y:S01]  /*9160*/  MUFU.EX2 R12, R12 ;  /* 0x0000000c000c7308 */ /* 0x000ee20000000800 */
[--C-:B------:R-:W-:Y:S01]  /*9170*/  FFMA.FTZ R50, R29, UR4, -R16.reuse ;  /* 0x000000041d327c23 */ /* 0x100fe20008010810 */
[--C-:B------:R-:W-:Y:S01]  /*9180*/  FFMA.FTZ R29, R49, UR4, -R16.reuse ;  /* 0x00000004311d7c23 */ /* 0x100fe20008010810 */
[--C-:B------:R-:W-:Y:S01]  /*9190*/  FFMA.FTZ R44, R44, UR4, -R16.reuse ;  /* 0x000000042c2c7c23 */ /* 0x100fe20008010810 */
[----:B------:R-:W-:Y:S01]  /*91a0*/  MUFU.EX2 R31, R31 ;  /* 0x0000001f001f7308 */ /* 0x000fe20000000800 */
[----:B------:R-:W-:Y:S01]  /*91b0*/  HMMA.16816.F32.BF16 R72, R4, R74, RZ ;  /* 0x0000004a0448723c */ /* 0x000fe200000418ff */
        /* <DEDUP_REMOVED lines=10> */
[----:B------:R-:W-:Y:S01]  /*9260*/  MUFU.EX2 R30, R30 ;  /* 0x0000001e001e7308 */ /* 0x000fe20000000800 */
[--C-:B------:R-:W-:Y:S01]  /*9270*/  FFMA.FTZ R22, R22, UR4, -R24.reuse ;  /* 0x0000000416167c23 */ /* 0x100fe20008010818 */
[----:B------:R-:W-:Y:S01]  /*9280*/  FFMA.FTZ R23, R23, UR4, -R24 ;  /* 0x0000000417177c23 */ /* 0x000fe20008010818 */
[----:B------:R-:W-:Y:S01]  /*9290*/  ISETP.GT.AND P0, PT, R89, R136, PT ;  /* 0x000000885900720c */ /* 0x000fe20003f04270 */
[----:B------:R3:W-:Y:S01]  /*92a0*/  MUFU.EX2 R125, R42 ;  /* 0x0000002a007d7308 */ /* 0x0007e20000000800 */
[----:B--2---:R-:W-:-:S03]  /*92b0*/  F2FP.BF16.F32.PACK_AB R83, R18, R31 ;  /* 0x0000001f1253723e */ /* 0x004fc600000010ff */
[----:B------:R-:W2:Y:S04]  /*92c0*/  MUFU.EX2 R34, R34 ;  /* 0x0000002200227308 */ /* 0x000ea80000000800 */
[----:B------:R-:W-:Y:S01]  /*92d0*/  MUFU.EX2 R113, R113 ;  /* 0x0000007100717308 */ /* 0x000fe20000000800 */
[----:B-1----:R-:W-:Y:S03]  /*92e0*/  HMMA.16816.F32.BF16 R68, R80, R8, R68 ;  /* 0x000000085044723c */ /* 0x002fe60000041844 */
[----:B------:R-:W1:Y:S01]  /*92f0*/  MUFU.EX2 R28, R28 ;  /* 0x0000001c001c7308 */ /* 0x000e620000000800 */
[----:B---3--:R-:W-:-:S03]  /*9300*/  FFMA.FTZ R42, R121, UR4, -R16 ;  /* 0x00000004792a7c23 */ /* 0x008fc60008010810 */
[----:B------:R-:W-:Y:S01]  /*9310*/  MUFU.EX2 R48, R48 ;  /* 0x0000003000307308 */ /* 0x000fe20000000800 */
[----:B------:R-:W-:Y:S01]  /*9320*/  HMMA.16816.F32.BF16 R72, R80, R10, R72 ;  /* 0x0000000a5048723c */ /* 0x000fe20000041848 */
[----:B------:R-:W3:Y:S02]  /*9330*/  LDSM.16.MT88.4 R8, [R25+0x3000] ;  /* 0x003000001908783b */ /* 0x000ee40000004200 */
[----:B------:R-:W-:Y:S04]  /*9340*/  MUFU.EX2 R42, R42 ;  /* 0x0000002a002a7308 */ /* 0x000fe80000000800 */
[----:B------:R4:W-:Y:S04]  /*9350*/  MUFU.EX2 R119, R92 ;  /* 0x0000005c00777308 */ /* 0x0009e80000000800 */
[----:B------:R-:W-:Y:S04]  /*9360*/  MUFU.EX2 R58, R58 ;  /* 0x0000003a003a7308 */ /* 0x000fe80000000800 */
[----:B------:R-:W-:Y:S04]  /*9370*/  MUFU.EX2 R111, R111 ;  /* 0x0000006f006f7308 */ /* 0x000fe80000000800 */
[----:B------:R-:W-:Y:S01]  /*9380*/  MUFU.EX2 R56, R56 ;  /* 0x0000003800387308 */ /* 0x000fe20000000800 */
[--C-:B----4-:R-:W-:Y:S01]  /*9390*/  FFMA.FTZ R92, R95, UR4, -R16.reuse ;  /* 0x000000045f5c7c23 */ /* 0x110fe20008010810 */
[----:B------:R-:W-:Y:S01]  /*93a0*/  FFMA.FTZ R95, R99, UR4, -R16 ;  /* 0x00000004635f7c23 */ /* 0x000fe20008010810 */
[----:B------:R-:W-:Y:S01]  /*93b0*/  FFMA.FTZ R99, R91, UR4, -R24 ;  /* 0x000000045b637c23 */ /* 0x000fe20008010818 */
[----:B------:R-:W-:Y:S04]  /*93c0*/  MUFU.EX2 R94, R94 ;  /* 0x0000005e005e7308 */ /* 0x000fe80000000800 */
[----:B------:R-:W-:Y:S04]  /*93d0*/  MUFU.EX2 R92, R92 ;  /* 0x0000005c005c7308 */ /* 0x000fe80000000800 */
[----:B------:R-:W-:Y:S04]  /*93e0*/  MUFU.EX2 R95, R95 ;  /* 0x0000005f005f7308 */ /* 0x000fe80000000800 */
[----:B------:R-:W-:Y:S04]  /*93f0*/  MUFU.EX2 R91, R105 ;  /* 0x00000069005b7308 */ /* 0x000fe80000000800 */
[----:B------:R-:W-:Y:S01]  /*9400*/  MUFU.EX2 R99, R99 ;  /* 0x0000006300637308 */ /* 0x000fe20000000800 */
[C---:B---3--:R-:W-:Y:S03]  /*9410*/  HMMA.16816.F32.BF16 R76, R4.reuse, R8, RZ ;  /* 0x00000008044c723c */ /* 0x048fe600000418ff */
[----:B------:R-:W-:Y:S04]  /*9420*/  MUFU.EX2 R93, R93 ;  /* 0x0000005d005d7308 */ /* 0x000fe80000000800 */
[----:B------:R-:W-:Y:S01]  /*9430*/  MUFU.EX2 R90, R90 ;  /* 0x0000005a005a7308 */ /* 0x000fe20000000800 */
[----:B------:R-:W-:Y:S01]  /*9440*/  HMMA.16816.F32.BF16 R4, R4, R10, RZ ;  /* 0x0000000a0404723c */ /* 0x000fe200000418ff */
[----:B------:R-:W3:Y:S02]  /*9450*/  LDSM.16.MT88.4 R8, [R25+0x3400] ;  /* 0x003400001908783b */ /* 0x000ee40000004200 */
        /* <DEDUP_REMOVED lines=11> */
[--C-:B------:R-:W-:Y:S01]  /*9510*/  FFMA.FTZ R4, R115, UR4, -R16.reuse ;  /* 0x0000000473047c23 */ /* 0x100fe20008010810 */
[----:B------:R-:W-:Y:S01]  /*9520*/  FFMA.FTZ R115, R163, UR4, -R16 ;  /* 0x00000004a3737c23 */ /* 0x000fe20008010810 */
[----:B--2---:R-:W-:-:S02]  /*9530*/  F2FP.BF16.F32.PACK_AB R5, R34, R125 ;  /* 0x0000007d2205723e */ /* 0x004fc400000010ff */
[----:B------:R-:W2:Y:S01]  /*9540*/  MUFU.EX2 R157, R4 ;  /* 0x00000004009d7308 */ /* 0x000ea20000000800 */
[----:B-1----:R-:W-:-:S03]  /*9550*/  F2FP.BF16.F32.PACK_AB R7, R28, R113 ;  /* 0x000000711c07723e */ /* 0x002fc600000010ff */
[----:B------:R-:W1:Y:S01]  /*9560*/  MUFU.EX2 R115, R115 ;  /* 0x0000007300737308 */ /* 0x000e620000000800 */
[----:B--2---:R-:W-:Y:S02]  /*9570*/  F2FP.BF16.F32.PACK_AB R4, R38, R157 ;  /* 0x0000009d2604723e */ /* 0x004fe400000010ff */
[----:B-1----:R-:W-:-:S07]  /*9580*/  F2FP.BF16.F32.PACK_AB R6, R30, R115 ;  /* 0x000000731e06723e */ /* 0x002fce00000010ff */
[C---:B---3--:R-:W-:Y:S08]  /*9590*/  HMMA.16816.F32.BF16 R68, R4.reuse, R8, R68 ;  /* 0x000000080444723c */ /* 0x048ff00000041844 */
[C---:B------:R-:W-:Y:S01]  /*95a0*/  HMMA.16816.F32.BF16 R72, R4.reuse, R10, R72 ;  /* 0x0000000a0448723c */ /* 0x040fe20000041848 */
[----:B------:R-:W1:Y:S07]  /*95b0*/  LDSM.16.MT88.4 R8, [R25+0x3800] ;  /* 0x003800001908783b */ /* 0x000e6e0000004200 */
[C---:B-1----:R-:W-:Y:S08]  /*95c0*/  HMMA.16816.F32.BF16 R76, R4.reuse, R8, R76 ;  /* 0x00000008044c723c */ /* 0x042ff0000004184c */
[----:B------:R-:W-:Y:S01]  /*95d0*/  HMMA.16816.F32.BF16 R80, R4, R10, R80 ;  /* 0x0000000a0450723c */ /* 0x000fe20000041850 */
[----:B------:R-:W1:Y:S01]  /*95e0*/  LDSM.16.MT88.4 R8, [R133+0x3c00] ;  /* 0x003c00008508783b */ /* 0x000e620000004200 */
[--C-:B------:R-:W-:Y:S01]  /*95f0*/  FFMA.FTZ R4, R107, UR4, -R16.reuse ;  /* 0x000000046b047c23 */ /* 0x100fe20008010810 */
[----:B------:R-:W-:Y:S01]  /*9600*/  FFMA.FTZ R107, R127, UR4, -R16 ;  /* 0x000000047f6b7c23 */ /* 0x000fe20008010810 */
[----:B------:R-:W-:-:S02]  /*9610*/  F2FP.BF16.F32.PACK_AB R5, R58, R119 ;  /* 0x000000773a05723e */ /* 0x000fc400000010ff */
[----:B------:R-:W2:Y:S01]  /*9620*/  MUFU.EX2 R117, R4 ;  /* 0x0000000400757308 */ /* 0x000ea20000000800 */
[----:B------:R-:W-:-:S03]  /*9630*/  F2FP.BF16.F32.PACK_AB R7, R56, R111 ;  /* 0x0000006f3807723e */ /* 0x000fc600000010ff */
[----:B------:R-:W3:Y:S01]  /*9640*/  MUFU.EX2 R107, R107 ;  /* 0x0000006b006b7308 */ /* 0x000ee20000000800 */
[----:B--2---:R-:W-:Y:S02]  /*9650*/  F2FP.BF16.F32.PACK_AB R4, R48, R117 ;  /* 0x000000753004723e */ /* 0x004fe400000010ff */
[----:B---3--:R-:W-:-:S07]  /*9660*/  F2FP.BF16.F32.PACK_AB R6, R107, R42 ;  /* 0x0000002a6b06723e */ /* 0x008fce00000010ff */
[C---:B-1----:R-:W-:Y:S08]  /*9670*/  HMMA.16816.F32.BF16 R68, R4.reuse, R8, R68 ;  /* 0x000000080444723c */ /* 0x042ff00000041844 */
[C---:B------:R-:W-:Y:S01]  /*9680*/  HMMA.16816.F32.BF16 R72, R4.reuse, R10, R72 ;  /* 0x0000000a0448723c */ /* 0x040fe20000041848 */
[----:B------:R-:W1:Y:S07]  /*9690*/  LDSM.16.MT88.4 R8, [R25+0x3c00] ;  /* 0x003c00001908783b */ /* 0x000e6e0000004200 */
[C---:B-1----:R-:W-:Y:S08]  /*96a0*/  HMMA.16816.F32.BF16 R76, R4.reuse, R8, R76 ;  /* 0x00000008044c723c */ /* 0x042ff0000004184c */
[----:B------:R-:W-:Y:S01]  /*96b0*/  HMMA.16816.F32.BF16 R80, R4, R10, R80 ;  /* 0x0000000a0450723c */ /* 0x000fe20000041850 */
[----:B------:R-:W1:Y:S01]  /*96c0*/  LDSM.16.MT88.4 R8, [R133+0x4000] ;  /* 0x004000008508783b */ /* 0x000e620000004200 */
[----:B------:R-:W-:Y:S01]  /*96d0*/  FADD.FTZ R4, R151, R88 ;  /* 0x0000005897047221 */ /* 0x000fe20000010000 */
[--C-:B------:R-:W-:Y:S01]  /*96e0*/  FFMA.FTZ R88, R103, UR4, -R16.reuse ;  /* 0x0000000467587c23 */ /* 0x100fe20008010810 */
[----:B------:R-:W-:Y:S01]  /*96f0*/  F2FP.BF16.F32.PACK_AB R5, R94, R99 ;  /* 0x000000635e05723e */ /* 0x000fe200000010ff */
[----:B------:R-:W-:Y:S01]  /*9700*/  FFMA.FTZ R151, R33, UR4, -R16 ;  /* 0x0000000421977c23 */ /* 0x000fe20008010810 */
[----:B------:R-:W-:Y:S01]  /*9710*/  FADD.FTZ R131, R131, R4 ;  /* 0x0000000483837221 */ /* 0x000fe20000010000 */
[----:B------:R-:W-:Y:S01]  /*9720*/  F2FP.BF16.F32.PACK_AB R4, R95, R92 ;  /* 0x0000005c5f04723e */ /* 0x000fe200000010ff */
[----:B------:R-:W-:Y:S01]  /*9730*/  MUFU.EX2 R33, R36 ;  /* 0x0000002400217308 */ /* 0x000fe20000000800 */
[----:B------:R-:W-:Y:S01]  /*9740*/  F2FP.BF16.F32.PACK_AB R7, R90, R93 ;  /* 0x0000005d5a07723e */ /* 0x000fe200000010ff */
[----:B------:R-:W-:Y:S01]  /*9750*/  FADD.FTZ R96, R46, R131 ;  /* 0x000000832e607221 */ /* 0x000fe20000010000 */
[----:B------:R-:W-:Y:S01]  /*9760*/  FFMA.FTZ R46, R57, UR4, -R16 ;  /* 0x00000004392e7c23 */ /* 0x000fe20008010810 */
[----:B------:R-:W2:Y:S02]  /*9770*/  MUFU.EX2 R88, R88 ;  /* 0x0000005800587308 */ /* 0x000ea40000000800 */
[----:B------:R-:W-:Y:S01]  /*9780*/  FADD.FTZ R39, R39, R96 ;  /* 0x0000006027277221 */ /* 0x000fe20000010000 */
[----:B------:R-:W-:Y:S01]  /*9790*/  FFMA.FTZ R96, R51, UR4, -R24 ;  /* 0x0000000433607c23 */ /* 0x000fe20008010818 */
[----:B------:R3:W-:Y:S04]  /*97a0*/  MUFU.EX2 R57, R13 ;  /* 0x0000000d00397308 */ /* 0x0007e80000000800 */
[----:B------:R-:W4:Y:S04]  /*97b0*/  MUFU.EX2 R46, R46 ;  /* 0x0000002e002e7308 */ /* 0x000f280000000800 */
[----:B------:R-:W5:Y:S01]  /*97c0*/  MUFU.EX2 R96, R96 ;  /* 0x0000006000607308 */ /* 0x000f620000000800 */
[----:B--2---:R-:W-:-:S03]  /*97d0*/  F2FP.BF16.F32.PACK_AB R6, R91, R88 ;  /* 0x000000585b06723e */ /* 0x004fc600000010ff */
[----:B------:R-:W-:Y:S04]  /*97e0*/  MUFU.EX2 R151, R151 ;  /* 0x0000009700977308 */ /* 0x000fe80000000800 */
[C---:B-1----:R-:W-:Y:S08]  /*97f0*/  HMMA.16816.F32.BF16 R68, R4.reuse, R8, R68 ;  /* 0x000000080444723c */ /* 0x042ff00000041844 */
[C---:B------:R-:W-:Y:S01]  /*9800*/  HMMA.16816.F32.BF16 R72, R4.reuse, R10, R72 ;  /* 0x0000000a0448723c */ /* 0x040fe20000041848 */
[----:B------:R-:W1:Y:S07]  /*9810*/  LDSM.16.MT88.4 R8, [R25+0x4000] ;  /* 0x004000001908783b */ /* 0x000e6e0000004200 */
[C---:B-1----:R-:W-:Y:S08]  /*9820*/  HMMA.16816.F32.BF16 R76, R4.reuse, R8, R76 ;  /* 0x00000008044c723c */ /* 0x042ff0000004184c */
[----:B------:R-:W-:Y:S01]  /*9830*/  HMMA.16816.F32.BF16 R80, R4, R10, R80 ;  /* 0x0000000a0450723c */ /* 0x000fe20000041850 */
[----:B------:R-:W-:Y:S01]  /*9840*/  FADD.FTZ R4, R14, R149 ;  /* 0x000000950e047221 */ /* 0x000fe20000010000 */
[----:B------:R-:W-:Y:S01]  /*9850*/  FADD.FTZ R6, R12, R39 ;  /* 0x000000270c067221 */ /* 0x000fe20000010000 */
[----:B------:R-:W1:Y:S01]  /*9860*/  LDSM.16.MT88.4 R8, [R133+0x4400] ;  /* 0x004400008508783b */ /* 0x000e620000004200 */
[----:B------:R-:W-:Y:S01]  /*9870*/  FFMA.FTZ R39, R59, UR4, -R24 ;  /* 0x000000043b277c23 */ /* 0x000fe20008010818 */
[----:B------:R-:W-:Y:S01]  /*9880*/  FADD.FTZ R35, R35, R4 ;  /* 0x0000000423237221 */ /* 0x000fe20000010000 */
[----:B------:R-:W-:Y:S01]  /*9890*/  FADD.FTZ R31, R31, R6 ;  /* 0x000000061f1f7221 */ /* 0x000fe20000010000 */
[----:B---3--:R-:W2:Y:S01]  /*98a0*/  LDSM.16.MT88.4 R12, [R25+0x4400] ;  /* 0x00440000190c783b */ /* 0x008ea20000004200 */
[----:B----4-:R-:W-:Y:S01]  /*98b0*/  F2FP.BF16.F32.PACK_AB R4, R46, R57 ;  /* 0x000000392e04723e */ /* 0x010fe200000010ff */
[----:B------:R-:W-:Y:S01]  /*98c0*/  FADD.FTZ R26, R26, R35 ;  /* 0x000000231a1a7221 */ /* 0x000fe20000010000 */
[----:B------:R-:W3:Y:S01]  /*98d0*/  MUFU.EX2 R39, R39 ;  /* 0x0000002700277308 */ /* 0x000ee20000000800 */
[----:B------:R-:W-:Y:S01]  /*98e0*/  F2FP.BF16.F32.PACK_AB R6, R29, R50 ;  /* 0x000000321d06723e */ /* 0x000fe200000010ff */
[----:B------:R-:W-:Y:S01]  /*98f0*/  FADD.FTZ R18, R18, R31 ;  /* 0x0000001f12127221 */ /* 0x000fe20000010000 */
[----:B-----5:R-:W-:Y:S01]  /*9900*/  F2FP.BF16.F32.PACK_AB R7, R96, R27 ;  /* 0x0000001b6007723e */ /* 0x020fe200000010ff */
[----:B------:R-:W-:Y:S01]  /*9910*/  FADD.FTZ R157, R157, R26 ;  /* 0x0000001a9d9d7221 */ /* 0x000fe20000010000 */
[----:B------:R-:W-:Y:S01]  /*9920*/  FFMA.FTZ R31, R45, UR4, -R16 ;  /* 0x000000042d1f7c23 */ /* 0x000fe20008010810 */
[----:B------:R-:W-:Y:S01]  /*9930*/  FADD.FTZ R125, R125, R18 ;  /* 0x000000127d7d7221 */ /* 0x000fe20000010000 */
[----:B------:R-:W-:Y:S01]  /*9940*/  FFMA.FTZ R26, R41, UR4, -R16 ;  /* 0x00000004291a7c23 */ /* 0x000fe20008010810 */
[--C-:B------:R-:W-:Y:S01]  /*9950*/  FFMA.FTZ R35, R19, UR4, -R24.reuse ;  /* 0x0000000413237c23 */ /* 0x100fe20008010818 */
[----:B------:R-:W-:Y:S01]  /*9960*/  FFMA.FTZ R45, R47, UR4, -R24 ;  /* 0x000000042f2d7c23 */ /* 0x000fe20008010818 */
[----:B------:R-:W-:Y:S01]  /*9970*/  FADD.FTZ R38, R38, R157 ;  /* 0x0000009d26267221 */ /* 0x000fe20000010000 */
[----:B------:R-:W4:Y:S01]  /*9980*/  MUFU.EX2 R31, R31 ;  /* 0x0000001f001f7308 */ /* 0x000f220000000800 */
[----:B---3--:R-:W-:-:S02]  /*9990*/  F2FP.BF16.F32.PACK_AB R5, R39, R98 ;  /* 0x000000622705723e */ /* 0x008fc400000010ff */
[----:B------:R-:W-:Y:S01]  /*99a0*/  FADD.FTZ R115, R115, R38 ;  /* 0x0000002673737221 */ /* 0x000fe20000010000 */
[----:B------:R-:W-:Y:S03]  /*99b0*/  MUFU.EX2 R26, R26 ;  /* 0x0000001a001a7308 */ /* 0x000fe60000000800 */
[----:B------:R-:W-:Y:S01]  /*99c0*/  FADD.FTZ R30, R30, R115 ;  /* 0x000000731e1e7221 */ /* 0x000fe20000010000 */
[----:B------:R-:W-:Y:S03]  /*99d0*/  MUFU.EX2 R45, R45 ;  /* 0x0000002d002d7308 */ /* 0x000fe60000000800 */
[----:B------:R-:W-:Y:S01]  /*99e0*/  FADD.FTZ R117, R117, R30 ;  /* 0x0000001e75757221 */ /* 0x000fe20000010000 */
[----:B------:R-:W-:Y:S03]  /*99f0*/  MUFU.EX2 R35, R35 ;  /* 0x0000002300237308 */ /* 0x000fe60000000800 */
[----:B------:R-:W-:Y:S01]  /*9a00*/  FADD.FTZ R117, R48, R117 ;  /* 0x0000007530757221 */ /* 0x000fe20000010000 */
[----:B------:R-:W-:Y:S03]  /*9a10*/  MUFU.EX2 R30, R32 ;  /* 0x00000020001e7308 */ /* 0x000fe60000000800 */
[----:B------:R-:W-:Y:S01]  /*9a20*/  FADD.FTZ R42, R42, R117 ;  /* 0x000000752a2a7221 */ /* 0x000fe20000010000 */
[----:B-1----:R-:W-:Y:S03]  /*9a30*/  HMMA.16816.F32.BF16 R68, R4, R8, R68 ;  /* 0x000000080444723c */ /* 0x002fe60000041844 */
[----:B------:R-:W-:-:S04]  /*9a40*/  FADD.FTZ R107, R107, R42 ;  /* 0x0000002a6b6b7221 */ /* 0x000fc80000010000 */
[----:B------:R-:W-:Y:S01]  /*9a50*/  FADD.FTZ R92, R92, R107 ;  /* 0x0000006b5c5c7221 */ /* 0x000fe20000010000 */
[----:B------:R-:W-:Y:S01]  /*9a60*/  HMMA.16816.F32.BF16 R72, R4, R10, R72 ;  /* 0x0000000a0448723c */ /* 0x000fe20000041848 */
[----:B------:R-:W1:Y:S02]  /*9a70*/  LDSM.16.MT88.4 R8, [R133+0x4800] ;  /* 0x004800008508783b */ /* 0x000e640000004200 */
[----:B------:R-:W-:-:S05]  /*9a80*/  FADD.FTZ R95, R95, R92 ;  /* 0x0000005c5f5f7221 */ /* 0x000fca0000010000 */
[C---:B--2---:R-:W-:Y:S01]  /*9a90*/  HMMA.16816.F32.BF16 R76, R4.reuse, R12, R76 ;  /* 0x0000000c044c723c */ /* 0x044fe2000004184c */
[----:B------:R-:W-:Y:S01]  /*9aa0*/  FFMA.FTZ R13, R40, UR4, -R16 ;  /* 0x00000004280d7c23 */ /* 0x000fe20008010810 */
[----:B------:R-:W-:Y:S01]  /*9ab0*/  FFMA.FTZ R40, R17, UR4, -R24 ;  /* 0x0000000411287c23 */ /* 0x000fe20008010818 */
[----:B------:R-:W-:Y:S01]  /*9ac0*/  FADD.FTZ R12, R34, R125 ;  /* 0x0000007d220c7221 */ /* 0x000fe20000010000 */
[----:B------:R-:W2:Y:S01]  /*9ad0*/  LDSM.16.MT88.4 R16, [R25+0x4800] ;  /* 0x004800001910783b */ /* 0x000ea20000004200 */
[----:B------:R3:W5:Y:S02]  /*9ae0*/  MUFU.EX2 R41, R13 ;  /* 0x0000000d00297308 */ /* 0x0007640000000800 */
[----:B------:R-:W-:Y:S01]  /*9af0*/  FADD.FTZ R113, R113, R12 ;  /* 0x0000000c71717221 */ /* 0x000fe20000010000 */
[----:B------:R-:W-:Y:S01]  /*9b00*/  HMMA.16816.F32.BF16 R80, R4, R14, R80 ;  /* 0x0000000e0450723c */ /* 0x000fe20000041850 */
[----:B------:R-:W5:Y:S01]  /*9b10*/  MUFU.EX2 R40, R40 ;  /* 0x0000002800287308 */ /* 0x000f620000000800 */
[----:B----4-:R-:W-:Y:S01]  /*9b20*/  F2FP.BF16.F32.PACK_AB R4, R31, R44 ;  /* 0x0000002c1f04723e */ /* 0x010fe200000010ff */
[----:B------:R-:W-:-:S02]  /*9b30*/  FADD.FTZ R28, R28, R113 ;  /* 0x000000711c1c7221 */ /* 0x000fc40000010000 */
[----:B------:R-:W4:Y:S02]  /*9b40*/  MUFU.EX2 R34, R43 ;  /* 0x0000002b00227308 */ /* 0x000f240000000800 */
[----:B------:R-:W-:Y:S02]  /*9b50*/  FADD.FTZ R119, R119, R28 ;  /* 0x0000001c77777221 */ /* 0x000fe40000010000 */
[----:B------:R1:W2:Y:S01]  /*9b60*/  MUFU.EX2 R28, R37 ;  /* 0x00000025001c7308 */ /* 0x0002a20000000800 */
[----:B---3--:R-:W3:Y:S01]  /*9b70*/  LDSM.16.MT88.4 R12, [R133+0x4c00] ;  /* 0x004c0000850c783b */ /* 0x008ee20000004200 */
[----:B------:R-:W-:Y:S01]  /*9b80*/  FADD.FTZ R58, R58, R119 ;  /* 0x000000773a3a7221 */ /* 0x000fe20000010000 */
[----:B-----5:R-:W-:Y:S02]  /*9b90*/  F2FP.BF16.F32.PACK_AB R6, R26, R41 ;  /* 0x000000291a06723e */ /* 0x020fe400000010ff */
[----:B------:R-:W-:Y:S01]  /*9ba0*/  F2FP.BF16.F32.PACK_AB R5, R45, R40 ;  /* 0x000000282d05723e */ /* 0x000fe200000010ff */
[----:B------:R-:W-:Y:S01]  /*9bb0*/  FADD.FTZ R111, R111, R58 ;  /* 0x0000003a6f6f7221 */ /* 0x000fe20000010000 */
[----:B----4-:R-:W-:-:S03]  /*9bc0*/  F2FP.BF16.F32.PACK_AB R7, R34, R35 ;  /* 0x000000232207723e */ /* 0x010fc600000010ff */
[----:B------:R-:W-:Y:S01]  /*9bd0*/  FADD.FTZ R56, R56, R111 ;  /* 0x0000006f38387221 */ /* 0x000fe20000010000 */
[----:B------:R-:W-:-:S03]  /*9be0*/  IMAD.MOV.U32 R43, RZ, RZ, R89 ;  /* 0x000000ffff2b7224 */ /* 0x000fc600078e0059 */
[----:B------:R-:W-:Y:S01]  /*9bf0*/  FADD.FTZ R99, R99, R56 ;  /* 0x0000003863637221 */ /* 0x000fe20000010000 */
[----:B-1----:R-:W-:Y:S03]  /*9c00*/  HMMA.16816.F32.BF16 R68, R4, R8, R68 ;  /* 0x000000080444723c */ /* 0x002fe60000041844 */
[----:B------:R-:W-:-:S04]  /*9c10*/  FADD.FTZ R94, R94, R99 ;  /* 0x000000635e5e7221 */ /* 0x000fc80000010000 */
[----:B------:R-:W-:Y:S01]  /*9c20*/  FADD.FTZ R37, R93, R94 ;  /* 0x0000005e5d257221 */ /* 0x000fe20000010000 */
[----:B------:R-:W-:Y:S01]  /*9c30*/  HMMA.16816.F32.BF16 R72, R4, R10, R72 ;  /* 0x0000000a0448723c */ /* 0x000fe20000041848 */
[----:B------:R-:W1:Y:S02]  /*9c40*/  LDSM.16.MT88.4 R8, [R25+0x4c00] ;  /* 0x004c00001908783b */ /* 0x000e640000004200 */
[----:B------:R-:W-:-:S05]  /*9c50*/  FADD.FTZ R37, R90, R37 ;  /* 0x000000255a257221 */ /* 0x000fca0000010000 */
[----:B--2---:R-:W-:Y:S01]  /*9c60*/  HMMA.16816.F32.BF16 R76, R4, R16, R76 ;  /* 0x00000010044c723c */ /* 0x004fe2000004184c */
[----:B------:R-:W2:Y:S01]  /*9c70*/  MUFU.EX2 R17, R23 ;  /* 0x0000001700117308 */ /* 0x000ea20000000800 */
[----:B------:R-:W-:-:S04]  /*9c80*/  FADD.FTZ R16, R88, R95 ;  /* 0x0000005f58107221 */ /* 0x000fc80000010000 */
[----:B------:R-:W-:Y:S02]  /*9c90*/  FADD.FTZ R16, R91, R16 ;  /* 0x000000105b107221 */ /* 0x000fe40000010000 */
[----:B------:R-:W-:Y:S01]  /*9ca0*/  HMMA.16816.F32.BF16 R80, R4, R18, R80 ;  /* 0x000000120450723c */ /* 0x000fe20000041850 */
[----:B------:R-:W-:Y:S01]  /*9cb0*/  F2FP.BF16.F32.PACK_AB R4, R28, R33 ;  /* 0x000000211c04723e */ /* 0x000fe200000010ff */
[----:B------:R-:W-:Y:S01]  /*9cc0*/  FADD.FTZ R57, R57, R16 ;  /* 0x0000001039397221 */ /* 0x000fe20000010000 */
[----:B------:R-:W-:Y:S01]  /*9cd0*/  FADD.FTZ R16, R98, R37 ;  /* 0x0000002562107221 */ /* 0x000fe20000010000 */
[----:B------:R-:W-:Y:S02]  /*9ce0*/  F2FP.BF16.F32.PACK_AB R6, R151, R30 ;  /* 0x0000001e9706723e */ /* 0x000fe400000010ff */
[----:B------:R-:W-:Y:S01]  /*9cf0*/  F2FP.BF16.F32.PACK_AB R5, R21, R20 ;  /* 0x000000141505723e */ /* 0x000fe200000010ff */
[----:B------:R-:W-:Y:S01]  /*9d00*/  FADD.FTZ R57, R46, R57 ;  /* 0x000000392e397221 */ /* 0x000fe20000010000 */
[----:B--2---:R-:W-:Y:S01]  /*9d10*/  F2FP.BF16.F32.PACK_AB R7, R17, R22 ;  /* 0x000000161107723e */ /* 0x004fe200000010ff */
[----:B------:R-:W-:-:S02]  /*9d20*/  FADD.FTZ R16, R39, R16 ;  /* 0x0000001027107221 */ /* 0x000fc40000010000 */
[----:B------:R-:W-:-:S04]  /*9d30*/  FADD.FTZ R50, R50, R57 ;  /* 0x0000003932327221 */ /* 0x000fc80000010000 */
[----:B---3--:R-:W-:Y:S01]  /*9d40*/  HMMA.16816.F32.BF16 R68, R4, R12, R68 ;  /* 0x0000000c0444723c */ /* 0x008fe20000041844 */
        /* <DEDUP_REMOVED lines=9> */
[----:B-1----:R-:W-:Y:S01]  /*9de0*/  HMMA.16816.F32.BF16 R76, R4, R8, R76 ;  /* 0x00000008044c723c */ /* 0x002fe2000004184c */
        /* <DEDUP_REMOVED lines=12> */
[----:B------:R-:W-:Y:S06]  /*9eb0*/  @!P0 BRA `(.L_x_3669) ;  /* 0x0000003000248947 */ /* 0x000fec0003800000 */
        /* <DEDUP_REMOVED lines=67> */
.L_x_3670:
[----:B------:R-:W-:Y:S01]  /*a2f0*/  UMOV UR4, URZ ;  /* 0x000000ff00047c82 */ /* 0x000fe20008000000 */
[----:B------:R-:W-:Y:S01]  /*a300*/  IMAD.SHL.U32 R54, R54, 0x80, RZ ;  /* 0x0000008036367824 */ /* 0x000fe200078e00ff */
[----:B------:R-:W-:-:S05]  /*a310*/  IADD3 R4, P0, PT, RZ, -UR4, RZ ;  /* 0x80000004ff047c10 */ /* 0x000fca000ff1e0ff */
[----:B------:R-:W-:-:S05]  /*a320*/  IMAD.X R54, RZ, RZ, ~R54, P0 ;  /* 0x000000ffff367224 */ /* 0x000fca00000e0e36 */
[----:B------:R-:W-:-:S04]  /*a330*/  SHF.R.S64 R5, R4, 0x1f, R54 ;  /* 0x0000001f04057819 */ /* 0x000fc80000001036 */
[----:B------:R-:W-:-:S04]  /*a340*/  IADD3 R142, P0, PT, R5, R142, RZ ;  /* 0x0000008e058e7210 */ /* 0x000fc80007f1e0ff */
[----:B------:R-:W-:-:S09]  /*a350*/  LEA.HI.X.SX32 R143, R54, R143, 0x1, P0 ;  /* 0x0000008f368f7211 */ /* 0x000fd200000f0eff */
.L_x_3671:
[----:B------:R-:W1:Y:S01]  /*a360*/  LDCU UR4, c[0x0][0x440] ;  /* 0x00008800ff0477ac */ /* 0x000e620008000800 */
[----:B------:R-:W-:Y:S01]  /*a370*/  LOP3.LUT R4, R138, 0x18, RZ, 0xc0, !PT ;  /* 0x000000188a047812 */ /* 0x000fe200078ec0ff */
[----:B------:R-:W-:Y:S01]  /*a380*/  IMAD R133, R65, 0x80, R108 ;  /* 0x0000008041857824 */ /* 0x000fe200078e026c */
[----:B------:R-:W-:-:S05]  /*a390*/  IADD3 R6, P0, PT, R53, R142, RZ ;  /* 0x0000008e35067210 */ /* 0x000fca0007f1e0ff */
[----:B------:R-:W-:Y:S01]  /*a3a0*/  IMAD.X R7, R52, 0x1, R143, P0 ;  /* 0x0000000134077824 */ /* 0x000fe200000e068f */
[----:B-1----:R-:W-:Y:S02]  /*a3b0*/  ISETP.GE.AND P2, PT, R4, UR4, PT ;  /* 0x0000000404007c0c */ /* 0x002fe4000bf46270 */
[----:B------:R-:W-:Y:S02]  /*a3c0*/  IADD3 R4, P1, PT, R6, R53, RZ ;  /* 0x0000003506047210 */ /* 0x000fe40007f3e0ff */
[----:B------:R-:W-:-:S03]  /*a3d0*/  P2R R64, PR, RZ, 0x4 ;  /* 0x00000004ff407803 */ /* 0x000fc60000000000 */
[----:B------:R-:W-:-:S06]  /*a3e0*/  IMAD.X R5, R7, 0x1, R52, P1 ;  /* 0x0000000107057824 */ /* 0x000fcc00008e0634 */
        /* <DEDUP_REMOVED lines=25> */
[----:B------:R4:W-:Y:S04]  /*a580*/  LDSM.16.M88.4 R104, [R87] ;  /* 0x000000005768783b */ /* 0x0009e80000000200 */
[----:B------:R-:W5:Y:S04]  /*a590*/  LDSM.16.M88.4 R24, [R66+0x1000] ;  /* 0x001000004218783b */ /* 0x000f680000000200 */
[----:B------:R-:W5:Y:S04]  /*a5a0*/  LDSM.16.M88.4 R20, [R67+0x1c00] ;  /* 0x001c00004314783b */ /* 0x000f680000000200 */
[----:B------:R-:W5:Y:S04]  /*a5b0*/  LDSM.16.M88.4 R28, [R67+0x1800] ;  /* 0x00180000431c783b */ /* 0x000f680000000200 */
[----:B------:R-:W5:Y:S04]  /*a5c0*/  LDSM.16.M88.4 R16, [R66+0x1400] ;  /* 0x001400004210783b */ /* 0x000f680000000200 */
[----:B------:R-:W5:Y:S01]  /*a5d0*/  LDSM.16.M88.4 R12, [R67+0x2000] ;  /* 0x00200000430c783b */ /* 0x000f620000000200 */
[----:B----4-:R-:W-:-:S03]  /*a5e0*/  VIADD R87, R133, 0xffffff01 ;  /* 0xffffff0185577836 */ /* 0x010fc60000000000 */
[----:B-1----:R-:W1:Y:S04]  /*a5f0*/  LDSM.16.M88.4 R8, [R66+0x1c00] ;  /* 0x001c00004208783b */ /* 0x002e680000000200 */
[----:B------:R-:W4:Y:S01]  /*a600*/  LDSM.16.M88.4 R4, [R67+0x2400] ;  /* 0x002400004304783b */ /* 0x000f220000000200 */
[C---:B------:R-:W-:Y:S02]  /*a610*/  ISETP.GE.AND P1, PT, R87.reuse, R84, PT ;  /* 0x000000545700720c */ /* 0x040fe40003f26270 */
[----:B------:R-:W-:Y:S01]  /*a620*/  ISETP.GE.AND P4, PT, R87, R85, PT ;  /* 0x000000555700720c */ /* 0x000fe20003f86270 */
[C---:B--2---:R-:W-:Y:S01]  /*a630*/  HMMA.16816.F32.BF16 R48, R52.reuse, R44, RZ ;  /* 0x0000002c3430723c */ /* 0x044fe200000418ff */
[----:B------:R-:W2:Y:S04]  /*a640*/  LDSM.16.M88.4 R92, [R66+0x1800] ;  /* 0x00180000425c783b */ /* 0x000ea80000000200 */
[----:B------:R-:W2:Y:S03]  /*a650*/  LDSM.16.M88.4 R56, [R66+0x2000] ;  /* 0x002000004238783b */ /* 0x000ea60000000200 */
[C---:B------:R-:W-:Y:S01]  /*a660*/  HMMA.16816.F32.BF16 R44, R52.reuse, R46, RZ ;  /* 0x0000002e342c723c */ /* 0x040fe200000418ff */
[----:B------:R-:W2:Y:S04]  /*a670*/  LDSM.16.M88.4 R88, [R67+0x2800] ;  /* 0x002800004358783b */ /* 0x000ea80000000200 */
[----:B------:R1:W2:Y:S03]  /*a680*/  LDSM.16.M88.4 R100, [R67+0x2c00] ;  /* 0x002c00004364783b */ /* 0x0002a60000000200 */
[----:B---3--:R-:W-:Y:S01]  /*a690*/  HMMA.16816.F32.BF16 R40, R52, R36, RZ ;  /* 0x000000243428723c */ /* 0x008fe200000418ff */
[----:B------:R-:W3:Y:S04]  /*a6a0*/  LDSM.16.M88.4 R96, [R66+0x2400] ;  /* 0x002400004260783b */ /* 0x000ee80000000200 */
[----:B------:R-:W0:Y:S03]  /*a6b0*/  LDGDEPBAR ;  /* 0x00000000000079af */ /* 0x000e260000000000 */
[----:B-----5:R-:W-:Y:S08]  /*a6c0*/  HMMA.16816.F32.BF16 R48, R104, R24, R48 ;  /* 0x000000186830723c */ /* 0x020ff00000041830 */
[----:B------:R-:W-:Y:S01]  /*a6d0*/  HMMA.16816.F32.BF16 R36, R52, R38, RZ ;  /* 0x000000263424723c */ /* 0x000fe200000418ff */
[----:B-1----:R-:W-:-:S07]  /*a6e0*/  VIADD R67, R133, 0xffffff00 ;  /* 0xffffff0085437836 */ /* 0x002fce0000000000 */
[----:B------:R-:W-:Y:S01]  /*a6f0*/  HMMA.16816.F32.BF16 R44, R104, R26, R44 ;  /* 0x0000001a682c723c */ /* 0x000fe2000004182c */
[CC--:B------:R-:W-:Y:S02]  /*a700*/  ISETP.GE.AND P3, PT, R67.reuse, R84.reuse, PT ;  /* 0x000000544300720c */ /* 0x0c0fe40003f66270 */
[-C--:B------:R-:W-:Y:S01]  /*a710*/  ISETP.GE.AND P0, PT, R67, R85.reuse, PT ;  /* 0x000000554300720c */ /* 0x080fe20003f06270 */
[C---:B------:R-:W-:Y:S01]  /*a720*/  VIADD R67, R133.reuse, 0xffffff08 ;  /* 0xffffff0885437836 */ /* 0x040fe20000000000 */
[----:B------:R-:W-:Y:S01]  /*a730*/  FSEL R146, R48, -INF , !P3 ;  /* 0xff80000030927808 */ /* 0x000fe20005800000 */
[----:B------:R-:W-:Y:S01]  /*a740*/  VIADD R48, R133, 0xffffff10 ;  /* 0xffffff1085307836 */ /* 0x000fe20000000000 */
[----:B------:R-:W-:Y:S01]  /*a750*/  FSEL R150, R49, -INF , !P1 ;  /* 0xff80000031967808 */ /* 0x000fe20004800000 */
[----:B------:R-:W-:Y:S01]  /*a760*/  HMMA.16816.F32.BF16 R24, R52, R20, RZ ;  /* 0x000000143418723c */ /* 0x000fe200000418ff */
[----:B------:R-:W-:Y:S01]  /*a770*/  ISETP.GE.AND P6, PT, R67, R85, PT ;  /* 0x000000554300720c */ /* 0x000fe20003fc6270 */
[----:B------:R-:W-:Y:S01]  /*a780*/  VIADD R49, R133, 0xffffff11 ;  /* 0xffffff1185317836 */ /* 0x000fe20000000000 */
[----:B------:R-:W-:-:S02]  /*a790*/  ISETP.GE.AND P1, PT, R48, R84, PT ;  /* 0x000000543000720c */ /* 0x000fc40003f26270 */
[----:B------:R-:W-:Y:S01]  /*a7a0*/  ISETP.GE.AND P3, PT, R48, R85, PT ;  /* 0x000000553000720c */ /* 0x000fe20003f66270 */
[----:B------:R-:W-:Y:S01]  /*a7b0*/  VIADD R48, R133, 0xffffff18 ;  /* 0xffffff1885307836 */ /* 0x000fe20000000000 */
[-C--:B------:R-:W-:Y:S01]  /*a7c0*/  ISETP.GE.AND P2, PT, R67, R84.reuse, PT ;  /* 0x000000544300720c */ /* 0x080fe20003f46270 */
[C---:B------:R-:W-:Y:S01]  /*a7d0*/  HMMA.16816.F32.BF16 R20, R52.reuse, R22, RZ ;  /* 0x000000163414723c */ /* 0x040fe200000418ff */
[----:B------:R-:W-:Y:S02]  /*a7e0*/  FSEL R149, R50, -INF , !P0 ;  /* 0xff80000032957808 */ /* 0x000fe40004000000 */
[----:B------:R-:W-:Y:S02]  /*a7f0*/  FSEL R129, R46, -INF , !P6 ;  /* 0xff8000002e817808 */ /* 0x000fe40007000000 */
[-C--:B------:R-:W-:Y:S02]  /*a800*/  ISETP.GE.AND P6, PT, R49, R84.reuse, PT ;  /* 0x000000543100720c */ /* 0x080fe40003fc6270 */
[----:B------:R-:W-:Y:S01]  /*a810*/  FSEL R131, R51, -INF , !P4 ;  /* 0xff80000033837808 */ /* 0x000fe20006000000 */
[----:B------:R-:W-:Y:S01]  /*a820*/  HMMA.16816.F32.BF16 R32, R52, R28, RZ ;  /* 0x0000001c3420723c */ /* 0x000fe200000418ff */
[----:B------:R-:W-:Y:S01]  /*a830*/  FSEL R154, R44, -INF , !P2 ;  /* 0xff8000002c9a7808 */ /* 0x000fe20005000000 */
[----:B------:R-:W-:Y:S01]  /*a840*/  VIADD R44, R133, 0xffffff19 ;  /* 0xffffff19852c7836 */ /* 0x000fe20000000000 */
[----:B------:R-:W-:-:S05]  /*a850*/  ISETP.GE.AND P4, PT, R48, R84, PT ;  /* 0x000000543000720c */ /* 0x000fca0003f86270 */
[C---:B------:R-:W-:Y:S08]  /*a860*/  HMMA.16816.F32.BF16 R40, R104.reuse, R16, R40 ;  /* 0x000000106828723c */ /* 0x040ff00000041828 */
[----:B------:R-:W-:Y:S08]  /*a870*/  HMMA.16816.F32.BF16 R36, R104, R18, R36 ;  /* 0x000000126824723c */ /* 0x000ff00000041824 */
[C---:B------:R-:W-:Y:S03]  /*a880*/  HMMA.16816.F32.BF16 R28, R52.reuse, R30, RZ ;  /* 0x0000001e341c723c */ /* 0x040fe600000418ff */
[----:B------:R-:W-:Y:S01]  /*a890*/  FSEL R128, R40, -INF , !P1 ;  /* 0xff80000028807808 */ /* 0x000fe20004800000 */
[----:B------:R-:W-:Y:S01]  /*a8a0*/  VIADD R40, R133, 0xffffff20 ;  /* 0xffffff2085287836 */ /* 0x000fe20000000000 */
[----:B------:R-:W-:Y:S01]  /*a8b0*/  FSEL R130, R41, -INF , !P6 ;  /* 0xff80000029827808 */ /* 0x000fe20007000000 */
[----:B------:R-:W-:Y:S01]  /*a8c0*/  VIADD R41, R133, 0xffffff21 ;  /* 0xffffff2185297836 */ /* 0x000fe20000000000 */
[-C--:B------:R-:W-:Y:S01]  /*a8d0*/  ISETP.GE.AND P1, PT, R44, R84.reuse, PT ;  /* 0x000000542c00720c */ /* 0x080fe20003f26270 */
[----:B------:R-:W-:Y:S01]  /*a8e0*/  HMMA.16816.F32.BF16 R16, R52, R12, RZ ;  /* 0x0000000c3410723c */ /* 0x000fe200000418ff */
[----:B------:R-:W-:-:S02]  /*a8f0*/  ISETP.GE.AND P6, PT, R40, R84, PT ;  /* 0x000000542800720c */ /* 0x000fc40003fc6270 */
[----:B------:R-:W-:Y:S01]  /*a900*/  FSEL R126, R36, -INF , !P4 ;  /* 0xff800000247e7808 */ /* 0x000fe20006000000 */
[----:B------:R-:W-:Y:S01]  /*a910*/  VIADD R36, R133, 0xffffff29 ;  /* 0xffffff2985247836 */ /* 0x000fe20000000000 */
[----:B------:R-:W-:Y:S02]  /*a920*/  ISETP.GE.AND P4, PT, R41, R84, PT ;  /* 0x000000542900720c */ /* 0x000fe40003f86270 */
[----:B------:R-:W-:Y:S01]  /*a930*/  FSEL R119, R42, -INF , !P3 ;  /* 0xff8000002a777808 */ /* 0x000fe20005800000 */
[----:B------:R-:W-:Y:S01]  /*a940*/  HMMA.16816.F32.BF16 R24, R104, R8, R24 ;  /* 0x000000086818723c */ /* 0x000fe20000041818 */
[----:B------:R-:W-:Y:S02]  /*a950*/  FSEL R124, R37, -INF , !P1 ;  /* 0xff800000257c7808 */ /* 0x000fe40004800000 */
[----:B------:R-:W-:-:S04]  /*a960*/  ISETP.GE.AND P3, PT, R44, R85, PT ;  /* 0x000000552c00720c */ /* 0x000fc80003f66270 */
[----:B------:R-:W-:Y:S01]  /*a970*/  FSEL R125, R39, -INF , !P3 ;  /* 0xff800000277d7808 */ /* 0x000fe20005800000 */
[----:B------:R-:W-:Y:S08]  /*a980*/  HMMA.16816.F32.BF16 R20, R104, R10, R20 ;  /* 0x0000000a6814723c */ /* 0x000ff00000041814 */
[C---:B------:R-:W-:Y:S08]  /*a990*/  HMMA.16816.F32.BF16 R12, R52.reuse, R14, RZ ;  /* 0x0000000e340c723c */ /* 0x040ff000000418ff */
[C---:B----4-:R-:W-:Y:S08]  /*a9a0*/  HMMA.16816.F32.BF16 R8, R52.reuse, R4, RZ ;  /* 0x000000043408723c */ /* 0x050ff000000418ff */
[----:B------:R-:W-:Y:S08]  /*a9b0*/  HMMA.16816.F32.BF16 R4, R52, R6, RZ ;  /* 0x000000063404723c */ /* 0x000ff000000418ff */
[C---:B--2---:R-:W-:Y:S08]  /*a9c0*/  HMMA.16816.F32.BF16 R32, R104.reuse, R92, R32 ;  /* 0x0000005c6820723c */ /* 0x044ff00000041820 */
[C---:B------:R-:W-:Y:S08]  /*a9d0*/  HMMA.16816.F32.BF16 R28, R104.reuse, R94, R28 ;  /* 0x0000005e681c723c */ /* 0x040ff0000004181c */
[C---:B------:R-:W-:Y:S03]  /*a9e0*/  HMMA.16816.F32.BF16 R16, R104.reuse, R56, R16 ;  /* 0x000000386810723c */ /* 0x040fe60000041810 */
[----:B------:R-:W-:Y:S01]  /*a9f0*/  FSEL R120, R32, -INF , !P6 ;  /* 0xff80000020787808 */ /* 0x000fe20007000000 */
[----:B------:R-:W-:Y:S01]  /*aa00*/  VIADD R32, R133, 0xffffff30 ;  /* 0xffffff3085207836 */ /* 0x000fe20000000000 */
[----:B------:R-:W-:Y:S01]  /*aa10*/  FSEL R122, R33, -INF , !P4 ;  /* 0xff800000217a7808 */ /* 0x000fe20006000000 */
[----:B------:R-:W-:Y:S01]  /*aa20*/  VIADD R33, R133, 0xffffff31 ;  /* 0xffffff3185217836 */ /* 0x000fe20000000000 */
[-C--:B------:R-:W-:Y:S01]  /*aa30*/  ISETP.GE.AND P6, PT, R36, R84.reuse, PT ;  /* 0x000000542400720c */ /* 0x080fe20003fc6270 */
[----:B------:R-:W-:Y:S01]  /*aa40*/  HMMA.16816.F32.BF16 R12, R104, R58, R12 ;  /* 0x0000003a680c723c */ /* 0x000fe2000004180c */
[----:B------:R-:W-:-:S02]  /*aa50*/  ISETP.GE.AND P4, PT, R32, R84, PT ;  /* 0x000000542000720c */ /* 0x000fc40003f86270 */
[----:B------:R-:W-:Y:S02]  /*aa60*/  FSEL R116, R29, -INF , !P6 ;  /* 0xff8000001d747808 */ /* 0x000fe40007000000 */
[----:B------:R-:W-:Y:S01]  /*aa70*/  FSEL R112, R24, -INF , !P4 ;  /* 0xff80000018707808 */ /* 0x000fe20006000000 */
[----:B------:R-:W-:Y:S02]  /*aa80*/  VIADD R24, R133, 0xffffff40 ;  /* 0xffffff4085187836 */ /* 0x000fe40000000000 */
[C---:B------:R-:W-:Y:S08]  /*aa90*/  HMMA.16816.F32.BF16 R92, R52.reuse, R88, RZ ;  /* 0x00000058345c723c */ /* 0x040ff000000418ff */
[C---:B------:R-:W-:Y:S08]  /*aaa0*/  HMMA.16816.F32.BF16 R88, R52.reuse, R90, RZ ;  /* 0x0000005a3458723c */ /* 0x040ff000000418ff */
[C---:B------:R-:W-:Y:S08]  /*aab0*/  HMMA.16816.F32.BF16 R56, R52.reuse, R100, RZ ;  /* 0x000000643438723c */ /* 0x040ff000000418ff */
[----:B------:R-:W-:Y:S01]  /*aac0*/  HMMA.16816.F32.BF16 R52, R52, R102, RZ ;  /* 0x000000663434723c */ /* 0x000fe200000418ff */
[----:B------:R-:W1:Y:S07]  /*aad0*/  LDSM.16.M88.4 R100, [R66+0x2800] ;  /* 0x002800004264783b */ /* 0x000e6e0000000200 */
[C---:B---3--:R-:W-:Y:S08]  /*aae0*/  HMMA.16816.F32.BF16 R8, R104.reuse, R96, R8 ;  /* 0x000000606808723c */ /* 0x048ff00000041808 */
[----:B------:R-:W-:Y:S01]  /*aaf0*/  HMMA.16816.F32.BF16 R4, R104, R98, R4 ;  /* 0x000000626804723c */ /* 0x000fe20000041804 */
[----:B------:R2:W3:Y:S01]  /*ab00*/  LDSM.16.M88.4 R96, [R66+0x2c00] ;  /* 0x002c00004260783b */ /* 0x0004e20000000200 */
[----:B------:R-:W-:-:S04]  /*ab10*/  DEPBAR.LE SB0, 0x0 ;  /* 0x000080000000791a */ /* 0x000fc80000000000 */
[----:B--2---:R-:W-:Y:S02]  /*ab20*/  VIADD R66, R133, 0xffffff09 ;  /* 0xffffff0985427836 */ /* 0x004fe40000000000 */
[C---:B-1----:R-:W-:Y:S01]  /*ab30*/  HMMA.16816.F32.BF16 R92, R104.reuse, R100, R92 ;  /* 0x00000064685c723c */ /* 0x042fe2000004185c */
[----:B------:R-:W-:Y:S02]  /*ab40*/  BAR.SYNC.DEFER_BLOCKING 0x0 ;  /* 0x0000000000007b1d */ /* 0x000fe40000010000 */
[C---:B------:R-:W-:Y:S02]  /*ab50*/  ISETP.GE.AND P5, PT, R66.reuse, R84, PT ;  /* 0x000000544200720c */ /* 0x040fe40003fa6270 */
[-C--:B------:R-:W-:Y:S02]  /*ab60*/  ISETP.GE.AND P0, PT, R66, R85.reuse, PT ;  /* 0x000000554200720c */ /* 0x080fe40003f06270 */
[----:B------:R-:W-:Y:S01]  /*ab70*/  FSEL R148, R45, -INF , !P5 ;  /* 0xff8000002d947808 */ /* 0x000fe20006800000 */
[----:B------:R-:W-:Y:S01]  /*ab80*/  HMMA.16816.F32.BF16 R88, R104, R102, R88 ;  /* 0x000000666858723c */ /* 0x000fe20000041858 */
[----:B------:R-:W-:-:S02]  /*ab90*/  ISETP.GE.AND P5, PT, R49, R85, PT ;  /* 0x000000553100720c */ /* 0x000fc40003fa6270 */
[----:B------:R-:W-:Y:S02]  /*aba0*/  FSEL R127, R47, -INF , !P0 ;  /* 0xff8000002f7f7808 */ /* 0x000fe40004000000 */
[----:B------:R-:W-:Y:S01]  /*abb0*/  FSEL R121, R43, -INF , !P5 ;  /* 0xff8000002b797808 */ /* 0x000fe20006800000 */
[----:B------:R-:W-:Y:S01]  /*abc0*/  VIADD R43, R65, 0xfffffffe ;  /* 0xfffffffe412b7836 */ /* 0x000fe20000000000 */
[-C--:B------:R-:W-:Y:S01]  /*abd0*/  ISETP.GE.AND P0, PT, R48, R85.reuse, PT ;  /* 0x000000553000720c */ /* 0x080fe20003f06270 */
[----:B---3--:R-:W-:Y:S01]  /*abe0*/  HMMA.16816.F32.BF16 R56, R104, R96, R56 ;  /* 0x000000606838723c */ /* 0x008fe20000041838 */
[-C--:B------:R-:W-:Y:S01]  /*abf0*/  ISETP.GE.AND P5, PT, R40, R85.reuse, PT ;  /* 0x000000552800720c */ /* 0x080fe20003fa6270 */
[----:B------:R-:W-:Y:S01]  /*ac00*/  VIADD R40, R133, 0xffffff28 ;  /* 0xffffff2885287836 */ /* 0x000fe20000000000 */
[----:B------:R-:W-:Y:S02]  /*ac10*/  FSEL R123, R38, -INF , !P0 ;  /* 0xff800000267b7808 */ /* 0x000fe40004000000 */
[----:B------:R-:W-:-:S02]  /*ac20*/  ISETP.GE.AND P0, PT, R41, R85, PT ;  /* 0x000000552900720c */ /* 0x000fc40003f06270 */
[----:B------:R-:W-:Y:S01]  /*ac30*/  ISETP.GE.AND P1, PT, R40, R84, PT ;  /* 0x000000542800720c */ /* 0x000fe20003f26270 */
[----:B------:R-:W-:Y:S01]  /*ac40*/  HMMA.16816.F32.BF16 R52, R104, R98, R52 ;  /* 0x000000626834723c */ /* 0x000fe20000041834 */
[----:B------:R-:W-:Y:S02]  /*ac50*/  FSEL R113, R35, -INF , !P0 ;  /* 0xff80000023717808 */ /* 0x000fe40004000000 */
[----:B------:R-:W-:Y:S02]  /*ac60*/  FSEL R111, R34, -INF , !P5 ;  /* 0xff800000226f7808 */ /* 0x000fe40006800000 */
[----:B------:R-:W-:Y:S01]  /*ac70*/  FSEL R118, R28, -INF , !P1 ;  /* 0xff8000001c767808 */ /* 0x000fe20004800000 */
[C---:B------:R-:W-:Y:S01]  /*ac80*/  VIADD R28, R133.reuse, 0xffffff39 ;  /* 0xffffff39851c7836 */ /* 0x040fe20000000000 */
[-C--:B------:R-:W-:Y:S01]  /*ac90*/  ISETP.GE.AND P0, PT, R32, R85.reuse, PT ;  /* 0x000000552000720c */ /* 0x080fe20003f06270 */
        /* <DEDUP_REMOVED lines=15> */
[----:B------:R-:W-:-:S02]  /*ad90*/  FSEL R105, R22, -INF , !P5 ;  /* 0xff80000016697808 */ /* 0x000fc40006800000 */
[----:B------:R-:W-:Y:S01]  /*ada0*/  FSEL R104, R16, -INF , !P1 ;  /* 0xff80000010687808 */ /* 0x000fe20004800000 */
[C---:B------:R-:W-:Y:S01]  /*adb0*/  VIADD R16, R133.reuse, 0xffffff50 ;  /* 0xffffff5085107836 */ /* 0x040fe20000000000 */
[-C--:B------:R-:W-:Y:S01]  /*adc0*/  ISETP.GE.AND P3, PT, R24, R85.reuse, PT ;  /* 0x000000551800720c */ /* 0x080fe20003f66270 */
[----:B------:R-:W-:Y:S01]  /*add0*/  VIADD R24, R133, 0xffffff48 ;  /* 0xffffff4885187836 */ /* 0x000fe20000000000 */
[CC--:B------:R-:W-:Y:S02]  /*ade0*/  ISETP.GE.AND P6, PT, R25.reuse, R84.reuse, PT ;  /* 0x000000541900720c */ /* 0x0c0fe40003fc6270 */
[----:B------:R-:W-:Y:S02]  /*adf0*/  ISETP.GE.AND P5, PT, R25, R85, PT ;  /* 0x000000551900720c */ /* 0x000fe40003fa6270 */
[----:B------:R-:W-:Y:S02]  /*ae00*/  ISETP.GE.AND P4, PT, R28, R84, PT ;  /* 0x000000541c00720c */ /* 0x000fe40003f86270 */
[----:B------:R-:W-:Y:S01]  /*ae10*/  FSEL R100, R17, -INF , !P6 ;  /* 0xff80000011647808 */ /* 0x000fe20007000000 */
[----:B------:R-:W-:Y:S01]  /*ae20*/  VIADD R17, R133, 0xffffff51 ;  /* 0xffffff5185117836 */ /* 0x000fe20000000000 */
[----:B------:R-:W-:-:S02]  /*ae30*/  FSEL R87, R19, -INF , !P5 ;  /* 0xff80000013577808 */ /* 0x000fc40006800000 */
[----:B------:R-:W-:Y:S02]  /*ae40*/  FSEL R108, R21, -INF , !P4 ;  /* 0xff800000156c7808 */ /* 0x000fe40006000000 */
[CC--:B------:R-:W-:Y:S02]  /*ae50*/  ISETP.GE.AND P6, PT, R16.reuse, R84.reuse, PT ;  /* 0x000000541000720c */ /* 0x0c0fe40003fc6270 */
[----:B------:R-:W-:Y:S01]  /*ae60*/  ISETP.GE.AND P5, PT, R16, R85, PT ;  /* 0x000000551000720c */ /* 0x000fe20003fa6270 */
[----:B------:R-:W-:Y:S01]  /*ae70*/  VIADD R16, R133, 0xffffff58 ;  /* 0xffffff5885107836 */ /* 0x000fe20000000000 */
[----:B------:R-:W-:Y:S02]  /*ae80*/  FSEL R101, R26, -INF , !P0 ;  /* 0xff8000001a657808 */ /* 0x000fe40004000000 */
[-C--:B------:R-:W-:Y:S02]  /*ae90*/  ISETP.GE.AND P4, PT, R24, R84.reuse, PT ;  /* 0x000000541800720c */ /* 0x080fe40003f86270 */
[----:B------:R-:W-:-:S02]  /*aea0*/  ISETP.GE.AND P1, PT, R20, R84, PT ;  /* 0x000000541400720c */ /* 0x000fc40003f26270 */
[-C--:B------:R-:W-:Y:S02]  /*aeb0*/  ISETP.GE.AND P0, PT, R28, R85.reuse, PT ;  /* 0x000000551c00720c */ /* 0x080fe40003f06270 */
        /* <DEDUP_REMOVED lines=8> */
[----:B------:R-:W-:Y:S02]  /*af40*/  FSEL R28, R10, -INF , !P5 ;  /* 0xff8000000a1c7808 */ /* 0x000fe40006800000 */
[----:B------:R-:W-:Y:S01]  /*af50*/  FSEL R66, R4, -INF , !P1 ;  /* 0xff80000004427808 */ /* 0x000fe20004800000 */
[----:B------:R-:W-:Y:S01]  /*af60*/  VIADD R4, R133, 0xffffff68 ;  /* 0xffffff6885047836 */ /* 0x000fe20000000000 */
[----:B------:R-:W-:Y:S02]  /*af70*/  FSEL R97, R14, -INF , !P0 ;  /* 0xff8000000e617808 */ /* 0x000fe40004000000 */
[C---:B------:R-:W-:Y:S02]  /*af80*/  ISETP.GE.AND P6, PT, R12.reuse, R84, PT ;  /* 0x000000540c00720c */ /* 0x040fe40003fc6270 */
[----:B------:R-:W-:-:S02]  /*af90*/  ISETP.GE.AND P5, PT, R12, R85, PT ;  /* 0x000000550c00720c */ /* 0x000fc40003fa6270 */
[-C--:B------:R-:W-:Y:S02]  /*afa0*/  ISETP.GE.AND P0, PT, R17, R85.reuse, PT ;  /* 0x000000551100720c */ /* 0x080fe40003f06270 */
[----:B------:R-:W-:Y:S02]  /*afb0*/  FSEL R67, R18, -INF , !P3 ;  /* 0xff80000012437808 */ /* 0x000fe40005800000 */
[----:B------:R-:W-:Y:S01]  /*afc0*/  FSEL R38, R5, -INF , !P6 ;  /* 0xff80000005267808 */ /* 0x000fe20007000000 */
[----:B------:R-:W-:Y:S01]  /*afd0*/  VIADD R5, R133, 0xffffff69 ;  /* 0xffffff6985057836 */ /* 0x000fe20000000000 */
[----:B------:R-:W-:Y:S02]  /*afe0*/  FSEL R36, R7, -INF , !P5 ;  /* 0xff80000007247808 */ /* 0x000fe40006800000 */
[----:B------:R-:W-:Y:S02]  /*aff0*/  ISETP.GE.AND P3, PT, R20, R85, PT ;  /* 0x000000551400720c */ /* 0x000fe40003f66270 */
[----:B------:R-:W-:-:S02]  /*b000*/  ISETP.GE.AND P4, PT, R17, R84, PT ;  /* 0x000000541100720c */ /* 0x000fc40003f86270 */
[----:B------:R-:W-:Y:S02]  /*b010*/  FSEL R37, R11, -INF , !P0 ;  /* 0xff8000000b257808 */ /* 0x000fe40004000000 */
[C---:B------:R-:W-:Y:S02]  /*b020*/  ISETP.GE.AND P6, PT, R4.reuse, R84, PT ;  /* 0x000000540400720c */ /* 0x040fe40003fc6270 */
[-C--:B------:R-:W-:Y:S01]  /*b030*/  ISETP.GE.AND P5, PT, R4, R85.reuse, PT ;  /* 0x000000550400720c */ /* 0x080fe20003fa6270 */
[----:B------:R-:W-:Y:S01]  /*b040*/  VIADD R4, R133, 0xffffff70 ;  /* 0xffffff7085047836 */ /* 0x000fe20000000000 */
[-C--:B------:R-:W-:Y:S02]  /*b050*/  ISETP.GE.AND P0, PT, R8, R85.reuse, PT ;  /* 0x000000550800720c */ /* 0x080fe40003f06270 */
[----:B------:R-:W-:Y:S02]  /*b060*/  FSEL R99, R15, -INF , !P3 ;  /* 0xff8000000f637808 */ /* 0x000fe40005800000 */
[----:B------:R-:W-:Y:S01]  /*b070*/  FSEL R98, R9, -INF , !P4 ;  /* 0xff80000009627808 */ /* 0x000fe20006000000 */
[----:B------:R-:W-:Y:S01]  /*b080*/  VIADD R9, R133, 0xffffff61 ;  /* 0xffffff6185097836 */ /* 0x000fe20000000000 */
[----:B------:R-:W-:-:S02]  /*b090*/  ISETP.GE.AND P3, PT, R16, R85, PT ;  /* 0x000000551000720c */ /* 0x000fc40003f66270 */
[----:B------:R-:W-:Y:S02]  /*b0a0*/  FSEL R30, R94, -INF , !P0 ;  /* 0xff8000005e1e7808 */ /* 0x000fe40004000000 */
[-C--:B------:R-:W-:Y:S02]  /*b0b0*/  ISETP.GE.AND P0, PT, R4, R85.reuse, PT ;  /* 0x000000550400720c */ /* 0x080fe40003f06270 */
[----:B------:R-:W-:Y:S02]  /*b0c0*/  FSEL R39, R6, -INF , !P3 ;  /* 0xff80000006277808 */ /* 0x000fe40005800000 */
[-C--:B------:R-:W-:Y:S02]  /*b0d0*/  ISETP.GE.AND P4, PT, R8, R84.reuse, PT ;  /* 0x000000540800720c */ /* 0x080fe40003f86270 */
[C---:B------:R-:W-:Y:S02]  /*b0e0*/  ISETP.GE.AND P1, PT, R9.reuse, R84, PT ;  /* 0x000000540900720c */ /* 0x040fe40003f26270 */
[----:B------:R-:W-:-:S02]  /*b0f0*/  ISETP.GE.AND P3, PT, R9, R85, PT ;  /* 0x000000550900720c */ /* 0x000fc40003f66270 */
[----:B------:R-:W-:Y:S02]  /*b100*/  FSEL R42, R58, -INF , !P0 ;  /* 0xff8000003a2a7808 */ /* 0x000fe40004000000 */
[----:B------:R-:W-:Y:S02]  /*b110*/  ISETP.GT.AND P0, PT, R43, R136, PT ;  /* 0x000000882b00720c */ /* 0x000fe40003f04270 */
[----:B------:R-:W-:Y:S02]  /*b120*/  FSEL R29, R92, -INF , !P4 ;  /* 0xff8000005c1d7808 */ /* 0x000fe40006000000 */
[----:B------:R-:W-:Y:S02]  /*b130*/  FSEL R32, R93, -INF , !P1 ;  /* 0xff8000005d207808 */ /* 0x000fe40004800000 */
[----:B------:R-:W-:Y:S02]  /*b140*/  FSEL R31, R95, -INF , !P3 ;  /* 0xff8000005f1f7808 */ /* 0x000fe40005800000 */
[----:B------:R-:W-:-:S02]  /*b150*/  ISETP.GE.AND P4, PT, R5, R84, PT ;  /* 0x000000540500720c */ /* 0x000fc40003f86270 */
[----:B------:R-:W-:Y:S01]  /*b160*/  ISETP.GE.AND P1, PT, R5, R85, PT ;  /* 0x000000550500720c */ /* 0x000fe20003f26270 */
[C---:B------:R-:W-:Y:S01]  /*b170*/  VIADD R5, R133.reuse, 0xffffff71 ;  /* 0xffffff7185057836 */ /* 0x040fe20000000000 */
[-C--:B------:R-:W-:Y:S01]  /*b180*/  ISETP.GE.AND P3, PT, R4, R84.reuse, PT ;  /* 0x000000540400720c */ /* 0x080fe20003f66270 */
[C---:B------:R-:W-:Y:S01]  /*b190*/  VIADD R4, R133.reuse, 0xffffff78 ;  /* 0xffffff7885047836 */ /* 0x040fe20000000000 */
[----:B------:R-:W-:Y:S01]  /*b1a0*/  FSEL R33, R88, -INF , !P6 ;  /* 0xff80000058217808 */ /* 0x000fe20007000000 */
[----:B------:R-:W-:Y:S01]  /*b1b0*/  VIADD R133, R133, 0xffffff79 ;  /* 0xffffff7985857836 */ /* 0x000fe20000000000 */
[----:B------:R-:W-:Y:S02]  /*b1c0*/  FSEL R34, R90, -INF , !P5 ;  /* 0xff8000005a227808 */ /* 0x000fe40006800000 */
[----:B------:R-:W-:Y:S02]  /*b1d0*/  ISETP.GE.AND P2, PT, R5, R84, PT ;  /* 0x000000540500720c */ /* 0x000fe40003f46270 */
[----:B------:R-:W-:-:S02]  /*b1e0*/  FSEL R40, R89, -INF , !P4 ;  /* 0xff80000059287808 */ /* 0x000fc40006000000 */
[----:B------:R-:W-:Y:S02]  /*b1f0*/  FSEL R35, R91, -INF , !P1 ;  /* 0xff8000005b237808 */ /* 0x000fe40004800000 */
[----:B------:R-:W-:Y:S02]  /*b200*/  FSEL R41, R56, -INF , !P3 ;  /* 0xff80000038297808 */ /* 0x000fe40005800000 */
[-C--:B------:R-:W-:Y:S02]  /*b210*/  ISETP.GE.AND P5, PT, R5, R85.reuse, PT ;  /* 0x000000550500720c */ /* 0x080fe40003fa6270 */
[CC--:B------:R-:W-:Y:S02]  /*b220*/  ISETP.GE.AND P6, PT, R4.reuse, R84.reuse, PT ;  /* 0x000000540400720c */ /* 0x0c0fe40003fc6270 */
        /* <DEDUP_REMOVED lines=14> */
[----:B------:R-:W-:Y:S01]  /*b310*/  IMAD.MOV.U32 R10, RZ, RZ, RZ ;  /* 0x000000ffff0a7224 */ /* 0x000fe200078e00ff */
[----:B------:R-:W2:Y:S02]  /*b320*/  LDCU.64 UR8, c[0x0][0x3a0] ;  /* 0x00007400ff0877ac */ /* 0x000ea40008000a00 */
[C---:B------:R-:W-:Y:S01]  /*b330*/  IADD3 R13, PT, PT, R9.reuse, -0x180, RZ ;  /* 0xfffffe80090d7810 */ /* 0x040fe20007ffe0ff */
[----:B------:R-:W-:Y:S01]  /*b340*/  VIADD R9, R9, 0xffffff00 ;  /* 0xffffff0009097836 */ /* 0x000fe20000000000 */
[----:B-1----:R-:W-:-:S04]  /*b350*/  IABS R6, R8 ;  /* 0x0000000800067213 */ /* 0x002fc80000000000 */
[----:B------:R-:W1:Y:S08]  /*b360*/  I2F.RP R7, R6 ;  /* 0x0000000600077306 */ /* 0x000e700000209400 */
[----:B-1----:R-:W1:Y:S02]  /*b370*/  MUFU.RCP R11, R7 ;  /* 0x00000007000b7308 */ /* 0x002e640000001000 */
[----:B-1----:R-:W-:Y:S01]  /*b380*/  VIADD R11, R11, 0xffffffe ;  /* 0x0ffffffe0b0b7836 */ /* 0x002fe20000000000 */
[----:B------:R-:W-:-:S02]  /*b390*/  IABS R7, R9 ;  /* 0x0000000900077213 */ /* 0x000fc40000000000 */
[----:B------:R-:W-:-:S03]  /*b3a0*/  LOP3.LUT R9, R9, R8, RZ, 0x3c, !PT ;  /* 0x0000000809097212 */ /* 0x000fc600078e3cff */
[----:B------:R-:W1:Y:S01]  /*b3b0*/  F2I.FTZ.U32.TRUNC.NTZ R11, R11 ;  /* 0x0000000b000b7305 */ /* 0x000e62000021f000 */
[----:B------:R-:W-:Y:S01]  /*b3c0*/  ISETP.GE.AND P6, PT, R9, RZ, PT ;  /* 0x000000ff0900720c */ /* 0x000fe20003fc6270 */
[----:B-1----:R-:W-:-:S04]  /*b3d0*/  IMAD.MOV R4, RZ, RZ, -R11 ;  /* 0x000000ffff047224 */ /* 0x002fc800078e0a0b */
        /* <DEDUP_REMOVED lines=21> */
[----:B------:R-:W-:Y:S02]  /*b530*/  @P3 VIADD R5, R5, 0x1 ;  /* 0x0000000105053836 */ /* 0x000fe40000000000 */
[----:B------:R-:W-:-:S03]  /*b540*/  @!P4 IMAD.MOV R12, RZ, RZ, -R12 ;  /* 0x000000ffff0cc224 */ /* 0x000fc600078e0a0c */
        /* <DEDUP_REMOVED lines=25> */
.L_x_3673:
[----:B------:R-:W-:Y:S01]  /*b6e0*/  UMOV UR4, URZ ;  /* 0x000000ff00047c82 */ /* 0x000fe20008000000 */
[----:B------:R-:W-:Y:S01]  /*b6f0*/  IMAD.SHL.U32 R4, R60, 0x80, RZ ;  /* 0x000000803c047824 */ /* 0x000fe200078e00ff */
[----:B------:R-:W-:-:S05]  /*b700*/  IADD3 R5, P0, PT, RZ, -UR4, RZ ;  /* 0x80000004ff057c10 */ /* 0x000fca000ff1e0ff */
[----:B------:R-:W-:-:S05]  /*b710*/  IMAD.X R4, RZ, RZ, ~R4, P0 ;  /* 0x000000ffff047224 */ /* 0x000fca00000e0e04 */
[----:B------:R-:W-:-:S04]  /*b720*/  SHF.R.S64 R5, R5, 0x1f, R4 ;  /* 0x0000001f05057819 */ /* 0x000fc80000001004 */
[----:B------:R-:W-:-:S04]  /*b730*/  IADD3 R140, P0, PT, R5, R140, RZ ;  /* 0x0000008c058c7210 */ /* 0x000fc80007f1e0ff */
[----:B------:R-:W-:-:S09]  /*b740*/  LEA.HI.X.SX32 R141, R4, R141, 0x1, P0 ;  /* 0x0000008d048d7211 */ /* 0x000fd200000f0eff */
.L_x_3674:
[CC--:B------:R-:W-:Y:S01]  /*b750*/  @!P2 LEA R6, P0, R60.reuse, R140.reuse, 0x6 ;  /* 0x0000008c3c06a211 */ /* 0x0c0fe200078030ff */
[----:B------:R-:W-:Y:S01]  /*b760*/  @!PT LDS RZ, [RZ] ;  /* 0x00000000fffff984 */ /* 0x000fe20000000800 */
[----:B------:R-:W-:Y:S01]  /*b770*/  @!PT LDS RZ, [RZ] ;  /* 0x00000000fffff984 */ /* 0x000fe20000000800 */
[----:B------:R-:W-:Y:S01]  /*b780*/  @!PT LDS RZ, [RZ] ;  /* 0x00000000fffff984 */ /* 0x000fe20000000800 */
[----:B------:R1:W-:Y:S01]  /*b790*/  @!P2 LDGSTS.E.BYPASS.LTC128B.128 [R3+0x1000], desc[UR6][R140.64] ;  /* 0x010000008c03afae */ /* 0x0003e2000b981a06 */
[CCC-:B------:R-:W-:Y:S02]  /*b7a0*/  @!P2 IADD3 R4, P3, P1, R63.reuse, R140.reuse, R63.reuse ;  /* 0x0000008c3f04a210 */ /* 0x1c0fe4000797e03f */
[----:B------:R-:W-:Y:S01]  /*b7b0*/  @!P2 IADD3 R8, P5, P4, R63, R140, R63 ;  /* 0x0000008c3f08a210 */ /* 0x000fe20007cbe03f */
[----:B------:R1:W-:Y:S01]  /*b7c0*/  @P2 STS.128 [R3+0x1000], RZ ;  /* 0x001000ff03002388 */ /* 0x0003e20000000c00 */
[----:B------:R-:W-:Y:S02]  /*b7d0*/  @!P2 LEA.HI.X R7, R60, R141, R61, 0x6, P0 ;  /* 0x0000008d3c07a211 */ /* 0x000fe400000f343d */
[----:B------:R-:W-:Y:S02]  /*b7e0*/  @!P2 IADD3 R4, P0, PT, R4, R63, RZ ;  /* 0x0000003f0404a210 */ /* 0x000fe40007f1e0ff */
[CCC-:B------:R-:W-:Y:S01]  /*b7f0*/  @!P2 IADD3.X R5, PT, PT, R62.reuse, R141.reuse, R62.reuse, P3, P1 ;  /* 0x0000008d3e05a210 */ /* 0x1c0fe20001fe243e */
[----:B------:R-:W-:Y:S01]  /*b800*/  @!PT LDS RZ, [RZ] ;  /* 0x00000000fffff984 */ /* 0x000fe20000000800 */
[----:B------:R-:W-:Y:S01]  /*b810*/  @!PT LDS RZ, [RZ] ;  /* 0x00000000fffff984 */ /* 0x000fe20000000800 */
[----:B------:R-:W-:Y:S01]  /*b820*/  @!PT LDS RZ, [RZ] ;  /* 0x00000000fffff984 */ /* 0x000fe20000000800 */
[----:B------:R1:W-:Y:S01]  /*b830*/  @!P2 LDGSTS.E.BYPASS.LTC128B.128 [R3+0x1800], desc[UR6][R6.64] ;  /* 0x018000000603afae */ /* 0x0003e2000b981a06 */
[----:B------:R-:W-:-:S03]  /*b840*/  @!P2 IADD3.X R9, PT, PT, R62, R141, R62, P5, P4 ;  /* 0x0000008d3e09a210 */ /* 0x000fc60002fe843e */
[----:B------:R-:W-:Y:S01]  /*b850*/  @!P2 IMAD.X R5, R5, 0x1, R62, P0 ;  /* 0x000000010505a824 */ /* 0x000fe200000e063e */
        /* <DEDUP_REMOVED lines=12> */
.L_x_3672:
        /* <DEDUP_REMOVED lines=35> */
[----:B------:R-:W-:-:S03]  /*bb50*/  LEA R133, R109, UR5, 0x1 ;  /* 0x000000056d857c11 */ /* 0x000fc6000f8e08ff */
[----:B------:R-:W3:Y:S04]  /*bb60*/  SHFL.BFLY PT, R4, R7, 0x2, 0x1f ;  /* 0x0c401f0007047f89 */ /* 0x000ee800000e0000 */
[----:B------:R-:W-:Y:S01]  /*bb70*/  LDSM.16.MT88.4 R20, [R133+0x3400] ;  /* 0x003400008514783b */ /* 0x000fe20000004200 */
        /* <DEDUP_REMOVED lines=58> */
[----:B------:R-:W-:Y:S01]  /*bf20*/  FFMA.FTZ R35, R35, UR4, -R52 ;  /* 0x0000000423237c23 */ /* 0x000fe20008010834 */
[----:B------:R-:W4:Y:S01]  /*bf30*/  MUFU.EX2 R84, R84 ;  /* 0x0000005400547308 */ /* 0x000f220000000800 */
[----:B------:R-:W-:Y:S01]  /*bf40*/  FFMA.FTZ R46, R46, UR4, -R51 ;  /* 0x000000042e2e7c23 */ /* 0x000fe20008010833 */
[----:B------:R-:W-:-:S02]  /*bf50*/  ISETP.GT.AND P0, PT, R43, R136, PT ;  /* 0x000000882b00720c */ /* 0x000fc40003f04270 */
[----:B------:R-:W-:Y:S01]  /*bf60*/  MUFU.EX2 R55, R55 ;  /* 0x0000003700377308 */ /* 0x000fe20000000800 */
[----:B---3--:R-:W-:-:S03]  /*bf70*/  F2FP.BF16.F32.PACK_AB R13, R56, R61 ;  /* 0x0000003d380d723e */ /* 0x008fc600000010ff */
[----:B------:R-:W3:Y:S01]  /*bf80*/  MUFU.EX2 R2, R127 ;  /* 0x0000007f00027308 */ /* 0x000ee20000000800 */
        /* <DEDUP_REMOVED lines=19> */
[C---:B-1----:R-:W-:Y:S01]  /*c0c0*/  HMMA.16816.F32.BF16 R68, R12.reuse, R4, R68 ;  /* 0x000000040c44723c */ /* 0x042fe20000041844 */
[--C-:B------:R-:W-:Y:S01]  /*c0d0*/  FFMA.FTZ R79, R122, UR4, -R51.reuse ;  /* 0x000000047a4f7c23 */ /* 0x100fe20008010833 */
[----:B------:R-:W-:Y:S01]  /*c0e0*/  MUFU.EX2 R64, R64 ;  /* 0x0000004000407308 */ /* 0x000fe20000000800 */
[----:B------:R-:W-:Y:S01]  /*c0f0*/  FFMA.FTZ R78, R116, UR4, -R51 ;  /* 0x00000004744e7c23 */ /* 0x000fe20008010833 */
[----:B------:R-:W-:Y:S01]  /*c100*/  FFMA.FTZ R77, R115, UR4, -R52 ;  /* 0x00000004734d7c23 */ /* 0x000fe20008010834 */
[----:B------:R-:W-:Y:S01]  /*c110*/  FFMA.FTZ R151, R151, R85, R88 ;  /* 0x0000005597977223 */ /* 0x000fe20000010058 */
[----:B------:R-:W1:Y:S01]  /*c120*/  MUFU.EX2 R59, R59 ;  /* 0x0000003b003b7308 */ /* 0x000e620000000800 */
[--C-:B------:R-:W-:Y:S01]  /*c130*/  FFMA.FTZ R88, R97, UR4, -R52.reuse ;  /* 0x0000000461587c23 */ /* 0x100fe20008010834 */
[C---:B--2---:R-:W-:Y:S01]  /*c140*/  HMMA.16816.F32.BF16 R16, R12.reuse, R8, R16 ;  /* 0x000000080c10723c */ /* 0x044fe20000041810 */
[--C-:B------:R-:W-:Y:S01]  /*c150*/  FFMA.FTZ R85, R99, UR4, -R52.reuse ;  /* 0x0000000463557c23 */ /* 0x100fe20008010834 */
[----:B------:R-:W-:Y:S01]  /*c160*/  MUFU.EX2 R62, R62 ;  /* 0x0000003e003e7308 */ /* 0x000fe20000000800 */
[----:B------:R-:W-:Y:S01]  /*c170*/  FFMA.FTZ R101, R152, R84, R61 ;  /* 0x0000005498657223 */ /* 0x000fe2000001003d */
[----:B------:R-:W-:Y:S01]  /*c180*/  FADD.FTZ R151, R60, R151 ;  /* 0x000000973c977221 */ /* 0x000fe20000010000 */
[----:B------:R-:W-:Y:S01]  /*c190*/  FFMA.FTZ R61, R66, UR4, -R51 ;  /* 0x00000004423d7c23 */ /* 0x000fe20008010833 */
[----:B------:R-:W-:Y:S01]  /*c1a0*/  MUFU.EX2 R63, R63 ;  /* 0x0000003f003f7308 */ /* 0x000fe20000000800 */
[----:B------:R-:W-:Y:S01]  /*c1b0*/  FADD.FTZ R84, R56, R101 ;  /* 0x0000006538547221 */ /* 0x000fe20000010000 */
[C---:B------:R-:W-:Y:S01]  /*c1c0*/  HMMA.16816.F32.BF16 R4, R12.reuse, R6, R72 ;  /* 0x000000060c04723c */ /* 0x040fe20000041848 */
[--C-:B------:R-:W-:Y:S01]  /*c1d0*/  FFMA.FTZ R72, R130, UR4, -R51.reuse ;  /* 0x0000000482487c23 */ /* 0x100fe20008010833 */
[--C-:B------:R-:W-:Y:S01]  /*c1e0*/  FFMA.FTZ R73, R119, UR4, -R52.reuse ;  /* 0x0000000477497c23 */ /* 0x100fe20008010834 */
[----:B------:R-:W2:Y:S01]  /*c1f0*/  MUFU.EX2 R58, R58 ;  /* 0x0000003a003a7308 */ /* 0x000ea20000000800 */
[----:B-1----:R-:W-:Y:S01]  /*c200*/  F2FP.BF16.F32.PACK_AB R26, R59, R64 ;  /* 0x000000403b1a723e */ /* 0x002fe200000010ff */
[--C-:B------:R-:W-:Y:S01]  /*c210*/  FFMA.FTZ R75, R118, UR4, -R51.reuse ;  /* 0x00000004764b7c23 */ /* 0x100fe20008010833 */
[--C-:B------:R-:W-:Y:S01]  /*c220*/  FFMA.FTZ R74, R117, UR4, -R52.reuse ;  /* 0x00000004754a7c23 */ /* 0x100fe20008010834 */
[----:B------:R-:W1:Y:S01]  /*c230*/  MUFU.EX2 R72, R72 ;  /* 0x0000004800487308 */ /* 0x000e620000000800 */
[----:B------:R-:W-:Y:S01]  /*c240*/  HMMA.16816.F32.BF16 R8, R12, R10, R80 ;  /* 0x0000000a0c08723c */ /* 0x000fe20000041850 */
        /* <DEDUP_REMOVED lines=12> */
[----:B-1----:R-:W-:Y:S01]  /*c310*/  F2FP.BF16.F32.PACK_AB R24, R72, R57 ;  /* 0x000000394818723e */ /* 0x002fe200000010ff */
[--C-:B------:R-:W-:Y:S01]  /*c320*/  FFMA.FTZ R101, R39, UR4, -R52.reuse ;  /* 0x0000000427657c23 */ /* 0x100fe20008010834 */
[----:B------:R-:W-:Y:S01]  /*c330*/  MUFU.EX2 R75, R75 ;  /* 0x0000004b004b7308 */ /* 0x000fe20000000800 */
[--C-:B------:R-:W-:Y:S01]  /*c340*/  FFMA.FTZ R66, R36, UR4, -R52.reuse ;  /* 0x0000000424427c23 */ /* 0x100fe20008010834 */
[----:B----4-:R-:W-:Y:S01]  /*c350*/  F2FP.BF16.F32.PACK_AB R25, R62, R73 ;  /* 0x000000493e19723e */ /* 0x010fe200000010ff */
[----:B------:R-:W-:Y:S01]  /*c360*/  FFMA.FTZ R96, R38, UR4, -R51 ;  /* 0x0000000426607c23 */ /* 0x000fe20008010833 */
[----:B------:R-:W-:Y:S01]  /*c370*/  MUFU.EX2 R78, R78 ;  /* 0x0000004e004e7308 */ /* 0x000fe20000000800 */
[----:B------:R-:W-:Y:S01]  /*c380*/  FFMA.FTZ R98, R37, UR4, -R52 ;  /* 0x0000000425627c23 */ /* 0x000fe20008010834 */
[----:B------:R-:W-:Y:S01]  /*c390*/  FADD.FTZ R54, R54, R151 ;  /* 0x0000009736367221 */ /* 0x000fe20000010000 */
[----:B------:R-:W-:Y:S01]  /*c3a0*/  LDSM.16.MT88.4 R36, [R0+0x1400] ;  /* 0x001400000024783b */ /* 0x000fe20000004200 */
[----:B------:R-:W-:Y:S01]  /*c3b0*/  MUFU.EX2 R81, R81 ;  /* 0x0000005100517308 */ /* 0x000fe20000000800 */
[C---:B------:R-:W-:Y:S01]  /*c3c0*/  HMMA.16816.F32.BF16 R68, R24.reuse, R20, R68 ;  /* 0x000000141844723c */ /* 0x040fe20000041844 */
[----:B------:R-:W-:Y:S01]  /*c3d0*/  FADD.FTZ R55, R55, R84 ;  /* 0x0000005437377221 */ /* 0x000fe20000010000 */
[----:B------:R-:W-:Y:S01]  /*c3e0*/  FADD.FTZ R54, R53, R54 ;  /* 0x0000003635367221 */ /* 0x000fe20000010000 */
[----:B------:R-:W1:Y:S01]  /*c3f0*/  MUFU.EX2 R80, R80 ;  /* 0x0000005000507308 */ /* 0x000e620000000800 */
[----:B------:R-:W-:Y:S01]  /*c400*/  FFMA.FTZ R53, R33, UR4, -R51 ;  /* 0x0000000421357c23 */ /* 0x000fe20008010833 */
[----:B------:R-:W-:Y:S01]  /*c410*/  FADD.FTZ R84, R2, R55 ;  /* 0x0000003702547221 */ /* 0x000fe20000010000 */
[--C-:B------:R-:W-:Y:S01]  /*c420*/  FFMA.FTZ R33, R40, UR4, -R51.reuse ;  /* 0x0000000428217c23 */ /* 0x100fe20008010833 */
[----:B------:R-:W-:Y:S01]  /*c430*/  MUFU.EX2 R77, R77 ;  /* 0x0000004d004d7308 */ /* 0x000fe20000000800 */
[C---:B------:R-:W-:Y:S01]  /*c440*/  HMMA.16816.F32.BF16 R4, R24.reuse, R22, R4 ;  /* 0x000000161804723c */ /* 0x040fe20000041804 */
[----:B------:R-:W4:Y:S01]  /*c450*/  LDSM.16.MT88.4 R20, [R133+0x3800] ;  /* 0x003800008514783b */ /* 0x000f220000004200 */
[----:B------:R-:W-:Y:S01]  /*c460*/  FADD.FTZ R73, R73, R84 ;  /* 0x0000005449497221 */ /* 0x000fe20000010000 */
[----:B------:R-:W5:Y:S01]  /*c470*/  MUFU.EX2 R74, R74 ;  /* 0x0000004a004a7308 */ /* 0x000f620000000800 */
[----:B------:R-:W-:Y:S01]  /*c480*/  FFMA.FTZ R151, R47, UR4, -R51 ;  /* 0x000000042f977c23 */ /* 0x000fe20008010833 */
[----:B------:R-:W-:Y:S01]  /*c490*/  FFMA.FTZ R152, R49, UR4, -R52 ;  /* 0x0000000431987c23 */ /* 0x000fe20008010834 */
[----:B------:R-:W-:Y:S01]  /*c4a0*/  FADD.FTZ R62, R62, R73 ;  /* 0x000000493e3e7221 */ /* 0x000fe20000010000 */
[----:B------:R-:W-:Y:S01]  /*c4b0*/  MUFU.EX2 R82, R82 ;  /* 0x0000005200527308 */ /* 0x000fe20000000800 */
[----:B------:R-:W-:Y:S01]  /*c4c0*/  @P0 IADD3 R65, PT, PT, R65, -0x3, RZ ;  /* 0xfffffffd41410810 */ /* 0x000fe20007ffe0ff */
[C---:B---3--:R-:W-:Y:S01]  /*c4d0*/  HMMA.16816.F32.BF16 R16, R24.reuse, R12, R16 ;  /* 0x0000000c1810723c */ /* 0x048fe20000041810 */
[----:B------:R-:W-:Y:S01]  /*c4e0*/  FADD.FTZ R63, R63, R62 ;  /* 0x0000003e3f3f7221 */ /* 0x000fe20000010000 */
[----:B------:R-:W3:Y:S03]  /*c4f0*/  MUFU.EX2 R93, R93 ;  /* 0x0000005d005d7308 */ /* 0x000ee60000000800 */
[----:B------:R-:W-:Y:S01]  /*c500*/  FADD.FTZ R58, R58, R63 ;  /* 0x0000003f3a3a7221 */ /* 0x000fe20000010000 */
[----:B------:R-:W-:Y:S02]  /*c510*/  MUFU.EX2 R92, R92 ;  /* 0x0000005c005c7308 */ /* 0x000fe40000000800 */
[----:B------:R-:W-:Y:S01]  /*c520*/  HMMA.16816.F32.BF16 R8, R24, R14, R8 ;  /* 0x0000000e1808723c */ /* 0x000fe20000041808 */
[----:B------:R-:W3:Y:S01]  /*c530*/  LDSM.16.MT88.4 R12, [R0+0x800] ;  /* 0x00080000000c783b */ /* 0x000ee20000004200 */
[----:B--2---:R-:W-:Y:S01]  /*c540*/  F2FP.BF16.F32.PACK_AB R24, R79, R76 ;  /* 0x0000004c4f18723e */ /* 0x004fe200000010ff */
[----:B------:R-:W-:Y:S01]  /*c550*/  MUFU.EX2 R83, R83 ;  /* 0x0000005300537308 */ /* 0x000fe20000000800 */
[----:B-1----:R-:W-:Y:S01]  /*c560*/  F2FP.BF16.F32.PACK_AB R25, R80, R81 ;  /* 0x000000515019723e */ /* 0x002fe200000010ff */
[----:B------:R-:W-:Y:S01]  /*c570*/  FADD.FTZ R81, R81, R58 ;  /* 0x0000003a51517221 */ /* 0x000fe20000010000 */
[----:B------:R-:W-:Y:S01]  /*c580*/  F2FP.BF16.F32.PACK_AB R26, R78, R75 ;  /* 0x0000004b4e1a723e */ /* 0x000fe200000010ff */
[----:B------:R-:W-:Y:S01]  /*c590*/  MUFU.EX2 R94, R94 ;  /* 0x0000005e005e7308 */ /* 0x000fe20000000800 */
[----:B-----5:R-:W-:Y:S01]  /*c5a0*/  F2FP.BF16.F32.PACK_AB R27, R74, R77 ;  /* 0x0000004d4a1b723e */ /* 0x020fe200000010ff */
[----:B------:R-:W-:-:S02]  /*c5b0*/  FADD.FTZ R80, R80, R81 ;  /* 0x0000005150507221 */ /* 0x000fc40000010000 */
[----:B------:R-:W1:Y:S02]  /*c5c0*/  MUFU.EX2 R91, R91 ;  /* 0x0000005b005b7308 */ /* 0x000e640000000800 */
[----:B------:R-:W-:Y:S02]  /*c5d0*/  FADD.FTZ R77, R77, R80 ;  /* 0x000000504d4d7221 */ /* 0x000fe40000010000 */
[----:B------:R-:W-:Y:S02]  /*c5e0*/  MUFU.EX2 R90, R90 ;  /* 0x0000005a005a7308 */ /* 0x000fe40000000800 */
[----:B------:R-:W-:Y:S02]  /*c5f0*/  FADD.FTZ R77, R74, R77 ;  /* 0x0000004d4a4d7221 */ /* 0x000fe40000010000 */
[----:B------:R-:W2:Y:S04]  /*c600*/  MUFU.EX2 R89, R89 ;  /* 0x0000005900597308 */ /* 0x000ea80000000800 */
[----:B------:R-:W-:Y:S01]  /*c610*/  MUFU.EX2 R95, R95 ;  /* 0x0000005f005f7308 */ /* 0x000fe20000000800 */
[C---:B----4-:R-:W-:Y:S03]  /*c620*/  HMMA.16816.F32.BF16 R68, R24.reuse, R20, R68 ;  /* 0x000000141844723c */ /* 0x050fe60000041844 */
[----:B------:R-:W-:Y:S04]  /*c630*/  MUFU.EX2 R104, R104 ;  /* 0x0000006800687308 */ /* 0x000fe80000000800 */
[----:B------:R-:W-:Y:S01]  /*c640*/  MUFU.EX2 R88, R88 ;  /* 0x0000005800587308 */ /* 0x000fe20000000800 */
[C---:B------:R-:W-:Y:S01]  /*c650*/  HMMA.16816.F32.BF16 R4, R24.reuse, R22, R4 ;  /* 0x000000161804723c */ /* 0x040fe20000041804 */
[----:B------:R-:W4:Y:S02]  /*c660*/  LDSM.16.MT88.4 R20, [R133+0x3c00] ;  /* 0x003c00008514783b */ /* 0x000f240000004200 */
[----:B------:R-:W5:Y:S04]  /*c670*/  MUFU.EX2 R85, R85 ;  /* 0x0000005500557308 */ /* 0x000f680000000800 */
[----:B------:R-:W-:Y:S01]  /*c680*/  MUFU.EX2 R60, R60 ;  /* 0x0000003c003c7308 */ /* 0x000fe20000000800 */
[C---:B---3--:R-:W-:Y:S03]  /*c690*/  HMMA.16816.F32.BF16 R16, R24.reuse, R12, R16 ;  /* 0x0000000c1810723c */ /* 0x048fe60000041810 */
[----:B------:R-:W-:Y:S04]  /*c6a0*/  MUFU.EX2 R97, R97 ;  /* 0x0000006100617308 */ /* 0x000fe80000000800 */
[----:B------:R-:W-:Y:S01]  /*c6b0*/  MUFU.EX2 R61, R61 ;  /* 0x0000003d003d7308 */ /* 0x000fe20000000800 */
[----:B------:R-:W-:Y:S01]  /*c6c0*/  HMMA.16816.F32.BF16 R8, R24, R14, R8 ;  /* 0x0000000e1808723c */ /* 0x000fe20000041808 */
[----:B------:R-:W3:Y:S01]  /*c6d0*/  LDSM.16.MT88.4 R12, [R0+0xc00] ;  /* 0x000c0000000c783b */ /* 0x000ee20000004200 */
[----:B------:R-:W-:Y:S01]  /*c6e0*/  F2FP.BF16.F32.PACK_AB R24, R93, R82 ;  /* 0x000000525d18723e */ /* 0x000fe200000010ff */
[----:B------:R5:W-:Y:S01]  /*c6f0*/  MUFU.EX2 R28, R96 ;  /* 0x00000060001c7308 */ /* 0x000be20000000800 */
[----:B-1----:R-:W-:Y:S01]  /*c700*/  F2FP.BF16.F32.PACK_AB R25, R91, R94 ;  /* 0x0000005e5b19723e */ /* 0x002fe200000010ff */
[----:B------:R-:W-:Y:S01]  /*c710*/  FADD.FTZ R94, R94, R77 ;  /* 0x0000004d5e5e7221 */ /* 0x000fe20000010000 */
[----:B------:R-:W-:Y:S01]  /*c720*/  F2FP.BF16.F32.PACK_AB R26, R83, R92 ;  /* 0x0000005c531a723e */ /* 0x000fe200000010ff */
[----:B------:R-:W-:Y:S01]  /*c730*/  MUFU.EX2 R99, R99 ;  /* 0x0000006300637308 */ /* 0x000fe20000000800 */
[----:B--2---:R-:W-:Y:S01]  /*c740*/  F2FP.BF16.F32.PACK_AB R27, R89, R90 ;  /* 0x0000005a591b723e */ /* 0x004fe200000010ff */
[----:B------:R-:W-:-:S02]  /*c750*/  FADD.FTZ R91, R91, R94 ;  /* 0x0000005e5b5b7221 */ /* 0x000fc40000010000 */
[----:B------:R-:W-:Y:S02]  /*c760*/  MUFU.EX2 R56, R98 ;  /* 0x0000006200387308 */ /* 0x000fe40000000800 */
[----:B------:R-:W-:Y:S02]  /*c770*/  FADD.FTZ R90, R90, R91 ;  /* 0x0000005b5a5a7221 */ /* 0x000fe40000010000 */
[----:B------:R-:W-:Y:S01]  /*c780*/  MUFU.EX2 R101, R101 ;  /* 0x0000006500657308 */ /* 0x000fe20000000800 */
[--C-:B-----5:R-:W-:Y:S01]  /*c790*/  FFMA.FTZ R96, R29, UR4, -R51.reuse ;  /* 0x000000041d607c23 */ /* 0x120fe20008010833 */
[----:B------:R-:W-:Y:S02]  /*c7a0*/  FFMA.FTZ R29, R32, UR4, -R51 ;  /* 0x00000004201d7c23 */ /* 0x000fe40008010833 */
[----:B------:R-:W-:Y:S01]  /*c7b0*/  MUFU.EX2 R66, R66 ;  /* 0x0000004200427308 */ /* 0x000fe20000000800 */
[----:B------:R-:W-:-:S03]  /*c7c0*/  FADD.FTZ R90, R89, R90 ;  /* 0x0000005a595a7221 */ /* 0x000fc60000010000 */
[----:B------:R-:W-:Y:S01]  /*c7d0*/  MUFU.EX2 R32, R96 ;  /* 0x0000006000207308 */ /* 0x000fe20000000800 */
[C---:B----4-:R-:W-:Y:S03]  /*c7e0*/  HMMA.16816.F32.BF16 R68, R24.reuse, R20, R68 ;  /* 0x000000141844723c */ /* 0x050fe60000041844 */
[----:B------:R-:W-:Y:S04]  /*c7f0*/  MUFU.EX2 R29, R29 ;  /* 0x0000001d001d7308 */ /* 0x000fe80000000800 */
[----:B------:R-:W-:Y:S01]  /*c800*/  MUFU.EX2 R2, R53 ;  /* 0x0000003500027308 */ /* 0x000fe20000000800 */
[C---:B------:R-:W-:Y:S01]  /*c810*/  HMMA.16816.F32.BF16 R4, R24.reuse, R22, R4 ;  /* 0x000000161804723c */ /* 0x040fe20000041804 */
[----:B------:R-:W1:Y:S02]  /*c820*/  LDSM.16.MT88.4 R20, [R133+0x4000] ;  /* 0x004000008514783b */ /* 0x000e640000004200 */
[----:B------:R-:W-:Y:S04]  /*c830*/  MUFU.EX2 R33, R33 ;  /* 0x0000002100217308 */ /* 0x000fe80000000800 */
[----:B------:R-:W-:Y:S01]  /*c840*/  MUFU.EX2 R30, R30 ;  /* 0x0000001e001e7308 */ /* 0x000fe20000000800 */
[C---:B---3--:R-:W-:Y:S01]  /*c850*/  HMMA.16816.F32.BF16 R16, R24.reuse, R12, R16 ;  /* 0x0000000c1810723c */ /* 0x048fe20000041810 */
[--C-:B------:R-:W-:Y:S01]  /*c860*/  FFMA.FTZ R12, R100, UR4, -R51.reuse ;  /* 0x00000004640c7c23 */ /* 0x100fe20008010833 */
[----:B------:R-:W-:Y:S01]  /*c870*/  FFMA.FTZ R100, R102, UR4, -R51 ;  /* 0x0000000466647c23 */ /* 0x000fe20008010833 */
[----:B------:R-:W-:Y:S04]  /*c880*/  MUFU.EX2 R31, R31 ;  /* 0x0000001f001f7308 */ /* 0x000fe80000000800 */
[----:B------:R2:W3:Y:S01]  /*c890*/  MUFU.EX2 R102, R12 ;  /* 0x0000000c00667308 */ /* 0x0004e20000000800 */
[----:B------:R-:W-:Y:S01]  /*c8a0*/  HMMA.16816.F32.BF16 R8, R24, R14, R8 ;  /* 0x0000000e1808723c */ /* 0x000fe20000041808 */
[----:B------:R-:W-:Y:S01]  /*c8b0*/  FFMA.FTZ R26, R67, UR4, -R52 ;  /* 0x00000004431a7c23 */ /* 0x000fe20008010834 */
[----:B------:R-:W-:Y:S01]  /*c8c0*/  F2FP.BF16.F32.PACK_AB R27, R85, R88 ;  /* 0x00000058551b723e */ /* 0x000fe200000010ff */
[----:B------:R-:W-:Y:S04]  /*c8d0*/  MUFU.EX2 R100, R100 ;  /* 0x0000006400647308 */ /* 0x000fe80000000800 */
[----:B------:R-:W-:Y:S04]  /*c8e0*/  MUFU.EX2 R67, R106 ;  /* 0x0000006a00437308 */ /* 0x000fe80000000800 */
[----:B------:R-:W4:Y:S01]  /*c8f0*/  MUFU.EX2 R87, R26 ;  /* 0x0000001a00577308 */ /* 0x000f220000000800 */
[----:B--2---:R-:W2:Y:S01]  /*c900*/  LDSM.16.MT88.4 R12, [R0+0x1000] ;  /* 0x00100000000c783b */ /* 0x004ea20000004200 */
[----:B---3--:R-:W-:-:S02]  /*c910*/  F2FP.BF16.F32.PACK_AB R24, R102, R95 ;  /* 0x0000005f6618723e */ /* 0x008fc400000010ff */
[----:B------:R-:W-:Y:S04]  /*c920*/  MUFU.EX2 R34, R34 ;  /* 0x0000002200227308 */ /* 0x000fe80000000800 */
[----:B------:R-:W3:Y:S04]  /*c930*/  MUFU.EX2 R35, R35 ;  /* 0x0000002300237308 */ /* 0x000ee80000000800 */
[----:B------:R-:W-:Y:S01]  /*c940*/  MUFU.EX2 R151, R151 ;  /* 0x0000009700977308 */ /* 0x000fe20000000800 */
[----:B----4-:R-:W-:Y:S02]  /*c950*/  F2FP.BF16.F32.PACK_AB R25, R104, R87 ;  /* 0x000000576819723e */ /* 0x010fe400000010ff */
[----:B------:R-:W-:Y:S01]  /*c960*/  F2FP.BF16.F32.PACK_AB R26, R67, R100 ;  /* 0x00000064431a723e */ /* 0x000fe200000010ff */
[----:B------:R-:W-:Y:S06]  /*c970*/  MUFU.EX2 R152, R152 ;  /* 0x0000009800987308 */ /* 0x000fec0000000800 */
[C---:B-1----:R-:W-:Y:S08]  /*c980*/  HMMA.16816.F32.BF16 R68, R24.reuse, R20, R68 ;  /* 0x000000141844723c */ /* 0x042ff00000041844 */
[C---:B------:R-:W-:Y:S01]  /*c990*/  HMMA.16816.F32.BF16 R4, R24.reuse, R22, R4 ;  /* 0x000000161804723c */ /* 0x040fe20000041804 */
[----:B------:R-:W1:Y:S07]  /*c9a0*/  LDSM.16.MT88.4 R20, [R133+0x4400] ;  /* 0x004400008514783b */ /* 0x000e6e0000004200 */
[----:B--2---:R-:W-:Y:S01]  /*c9b0*/  HMMA.16816.F32.BF16 R16, R24, R12, R16 ;  /* 0x0000000c1810723c */ /* 0x004fe20000041810 */
[----:B------:R-:W-:-:S02]  /*c9c0*/  F2FP.BF16.F32.PACK_AB R12, R97, R60 ;  /* 0x0000003c610c723e */ /* 0x000fc400000010ff */
[----:B------:R-:W-:-:S05]  /*c9d0*/  F2FP.BF16.F32.PACK_AB R13, R56, R99 ;  /* 0x00000063380d723e */ /* 0x000fca00000010ff */
[----:B------:R-:W-:Y:S01]  /*c9e0*/  HMMA.16816.F32.BF16 R8, R24, R14, R8 ;  /* 0x0000000e1808723c */ /* 0x000fe20000041808 */
[----:B------:R-:W-:Y:S01]  /*c9f0*/  F2FP.BF16.F32.PACK_AB R14, R28, R61 ;  /* 0x0000003d1c0e723e */ /* 0x000fe200000010ff */
[----:B------:R-:W2:Y:S01]  /*ca00*/  LDSM.16.MT88.4 R24, [R133+0x4800] ;  /* 0x004800008518783b */ /* 0x000ea20000004200 */
[----:B------:R-:W-:-:S09]  /*ca10*/  F2FP.BF16.F32.PACK_AB R15, R66, R101 ;  /* 0x00000065420f723e */ /* 0x000fd200000010ff */
[----:B------:R-:W-:Y:S01]  /*ca20*/  HMMA.16816.F32.BF16 R16, R12, R36, R16 ;  /* 0x000000240c10723c */ /* 0x000fe20000041810 */
[----:B------:R-:W-:-:S06]  /*ca30*/  FFMA.FTZ R36, R42, UR4, -R52 ;  /* 0x000000042a247c23 */ /* 0x000fcc0008010834 */
[----:B------:R-:W-:Y:S01]  /*ca40*/  MUFU.EX2 R36, R36 ;  /* 0x0000002400247308 */ /* 0x000fe20000000800 */
[----:B------:R-:W-:Y:S01]  /*ca50*/  HMMA.16816.F32.BF16 R8, R12, R38, R8 ;  /* 0x000000260c08723c */ /* 0x000fe20000041808 */
[----:B------:R-:W-:-:S04]  /*ca60*/  FADD.FTZ R39, R87, R90 ;  /* 0x0000005a57277221 */ /* 0x000fc80000010000 */
[----:B------:R-:W-:-:S03]  /*ca70*/  FADD.FTZ R39, R104, R39 ;  /* 0x0000002768277221 */ /* 0x000fc60000010000 */
[----:B-1----:R-:W-:Y:S01]  /*ca80*/  HMMA.16816.F32.BF16 R68, R12, R20, R68 ;  /* 0x000000140c44723c */ /* 0x002fe20000041844 */
[----:B------:R-:W-:Y:S01]  /*ca90*/  FADD.FTZ R21, R57, R54 ;  /* 0x0000003639157221 */ /* 0x000fe20000010000 */
[----:B------:R-:W-:-:S03]  /*caa0*/  F2FP.BF16.F32.PACK_AB R20, R29, R32 ;  /* 0x000000201d14723e */ /* 0x000fc600000010ff */
[----:B------:R-:W-:-:S03]  /*cab0*/  FADD.FTZ R21, R72, R21 ;  /* 0x0000001548157221 */ /* 0x000fc60000010000 */
[----:B------:R-:W-:Y:S01]  /*cac0*/  HMMA.16816.F32.BF16 R4, R12, R22, R4 ;  /* 0x000000160c04723c */ /* 0x000fe20000041804 */
[----:B------:R-:W-:Y:S01]  /*cad0*/  FADD.FTZ R64, R64, R21 ;  /* 0x0000001540407221 */ /* 0x000fe20000010000 */
[----:B------:R-:W1:Y:S01]  /*cae0*/  LDSM.16.MT88.4 R12, [R0+0x1800] ;  /* 0x00180000000c783b */ /* 0x000e620000004200 */
[----:B------:R-:W-:Y:S02]  /*caf0*/  F2FP.BF16.F32.PACK_AB R21, R31, R30 ;  /* 0x0000001e1f15723e */ /* 0x000fe400000010ff */
[----:B------:R-:W-:Y:S01]  /*cb00*/  FADD.FTZ R59, R59, R64 ;  /* 0x000000403b3b7221 */ /* 0x000fe20000010000 */
[----:B------:R-:W-:Y:S02]  /*cb10*/  F2FP.BF16.F32.PACK_AB R22, R33, R2 ;  /* 0x000000022116723e */ /* 0x000fe400000010ff */
[----:B---3--:R-:W-:Y:S01]  /*cb20*/  F2FP.BF16.F32.PACK_AB R23, R35, R34 ;  /* 0x000000222317723e */ /* 0x008fe200000010ff */
[----:B------:R-:W-:-:S04]  /*cb30*/  FADD.FTZ R76, R76, R59 ;  /* 0x0000003b4c4c7221 */ /* 0x000fc80000010000 */
[----:B------:R-:W-:Y:S02]  /*cb40*/  FADD.FTZ R76, R79, R76 ;  /* 0x0000004c4f4c7221 */ /* 0x000fe40000010000 */
[C---:B--2---:R-:W-:Y:S01]  /*cb50*/  HMMA.16816.F32.BF16 R68, R20.reuse, R24, R68 ;  /* 0x000000181444723c */ /* 0x044fe20000041844 */
[--C-:B------:R-:W-:Y:S01]  /*cb60*/  FFMA.FTZ R25, R41, UR4, -R51.reuse ;  /* 0x0000000429197c23 */ /* 0x100fe20008010833 */
[----:B------:R-:W-:Y:S01]  /*cb70*/  FADD.FTZ R37, R75, R76 ;  /* 0x0000004c4b257221 */ /* 0x000fe20000010000 */
[----:B------:R-:W-:Y:S01]  /*cb80*/  FFMA.FTZ R24, R44, UR4, -R51 ;  /* 0x000000042c187c23 */ /* 0x000fe20008010833 */
[----:B------:R-:W2:Y:S02]  /*cb90*/  LDSM.16.MT88.4 R72, [R133+0x4c00] ;  /* 0x004c00008548783b */ /* 0x000ea40000004200 */
[----:B------:R-:W-:Y:S01]  /*cba0*/  FADD.FTZ R37, R78, R37 ;  /* 0x000000254e257221 */ /* 0x000fe20000010000 */
[----:B------:R-:W-:Y:S01]  /*cbb0*/  MUFU.EX2 R25, R25 ;  /* 0x0000001900197308 */ /* 0x000fe20000000800 */
[----:B------:R-:W-:Y:S01]  /*cbc0*/  HMMA.16816.F32.BF16 R4, R20, R26, R4 ;  /* 0x0000001a1404723c */ /* 0x000fe20000041804 */
[--C-:B------:R-:W-:Y:S01]  /*cbd0*/  FFMA.FTZ R27, R45, UR4, -R52.reuse ;  /* 0x000000042d1b7c23 */ /* 0x100fe20008010834 */
[----:B------:R-:W-:Y:S01]  /*cbe0*/  FADD.FTZ R82, R82, R37 ;  /* 0x0000002552527221 */ /* 0x000fe20000010000 */
[----:B------:R-:W-:Y:S01]  /*cbf0*/  FFMA.FTZ R37, R48, UR4, -R52 ;  /* 0x0000000430257c23 */ /* 0x000fe20008010834 */
[----:B------:R-:W-:Y:S02]  /*cc00*/  MUFU.EX2 R24, R24 ;  /* 0x0000001800187308 */ /* 0x000fe40000000800 */
[----:B------:R-:W-:-:S02]  /*cc10*/  FADD.FTZ R93, R93, R82 ;  /* 0x000000525d5d7221 */ /* 0x000fc40000010000 */
[----:B------:R-:W3:Y:S02]  /*cc20*/  MUFU.EX2 R27, R27 ;  /* 0x0000001b001b7308 */ /* 0x000ee40000000800 */
[----:B------:R-:W-:Y:S02]  /*cc30*/  FADD.FTZ R92, R92, R93 ;  /* 0x0000005d5c5c7221 */ /* 0x000fe40000010000 */
[----:B------:R-:W4:Y:S02]  /*cc40*/  MUFU.EX2 R26, R46 ;  /* 0x0000002e001a7308 */ /* 0x000f240000000800 */
[----:B------:R-:W-:Y:S02]  /*cc50*/  FADD.FTZ R92, R83, R92 ;  /* 0x0000005c535c7221 */ /* 0x000fe40000010000 */
[----:B------:R5:W2:Y:S01]  /*cc60*/  LDSM.16.MT88.4 R80, [R0+0x1c00] ;  /* 0x001c00000050783b */ /* 0x000aa20000004200 */
[----:B------:R-:W4:Y:S01]  /*cc70*/  MUFU.EX2 R37, R37 ;  /* 0x0000002500257308 */ /* 0x000f220000000800 */
[----:B------:R-:W-:Y:S01]  /*cc80*/  FADD.FTZ R95, R95, R92 ;  /* 0x0000005c5f5f7221 */ /* 0x000fe20000010000 */
[----:B-1----:R-:W-:Y:S01]  /*cc90*/  HMMA.16816.F32.BF16 R16, R20, R12, R16 ;  /* 0x0000000c1410723c */ /* 0x002fe20000041810 */
[----:B------:R-:W-:-:S02]  /*cca0*/  FADD.FTZ R12, R88, R39 ;  /* 0x00000027580c7221 */ /* 0x000fc40000010000 */
[----:B------:R-:W-:Y:S01]  /*ccb0*/  FADD.FTZ R95, R102, R95 ;  /* 0x0000005f665f7221 */ /* 0x000fe20000010000 */
[----:B---3--:R-:W-:Y:S01]  /*ccc0*/  F2FP.BF16.F32.PACK_AB R13, R27, R36 ;  /* 0x000000241b0d723e */ /* 0x008fe200000010ff */
[----:B------:R-:W-:Y:S02]  /*ccd0*/  FADD.FTZ R12, R85, R12 ;  /* 0x0000000c550c7221 */ /* 0x000fe40000010000 */
[----:B------:R-:W-:Y:S01]  /*cce0*/  FADD.FTZ R100, R100, R95 ;  /* 0x0000005f64647221 */ /* 0x000fe20000010000 */
[----:B------:R-:W-:Y:S01]  /*ccf0*/  HMMA.16816.F32.BF16 R8, R20, R14, R8 ;  /* 0x0000000e1408723c */ /* 0x000fe20000041808 */
[----:B------:R-:W-:Y:S01]  /*cd00*/  FADD.FTZ R99, R99, R12 ;  /* 0x0000000c63637221 */ /* 0x000fe20000010000 */
[----:B------:R-:W-:Y:S01]  /*cd10*/  F2FP.BF16.F32.PACK_AB R12, R24, R25 ;  /* 0x00000019180c723e */ /* 0x000fe200000010ff */
[----:B------:R-:W-:Y:S01]  /*cd20*/  FADD.FTZ R67, R67, R100 ;  /* 0x0000006443437221 */ /* 0x000fe20000010000 */
[----:B----4-:R-:W-:Y:S01]  /*cd30*/  F2FP.BF16.F32.PACK_AB R14, R151, R26 ;  /* 0x0000001a970e723e */ /* 0x010fe200000010ff */
[----:B------:R-:W-:Y:S01]  /*cd40*/  FADD.FTZ R56, R56, R99 ;  /* 0x0000006338387221 */ /* 0x000fe20000010000 */
[----:B------:R-:W-:Y:S01]  /*cd50*/  F2FP.BF16.F32.PACK_AB R15, R152, R37 ;  /* 0x00000025980f723e */ /* 0x000fe200000010ff */
[----:B------:R-:W-:-:S02]  /*cd60*/  FADD.FTZ R60, R60, R67 ;  /* 0x000000433c3c7221 */ /* 0x000fc40000010000 */
[----:B------:R-:W-:Y:S02]  /*cd70*/  FADD.FTZ R101, R101, R56 ;  /* 0x0000003865657221 */ /* 0x000fe40000010000 */
[----:B------:R-:W-:Y:S01]  /*cd80*/  FADD.FTZ R60, R97, R60 ;  /* 0x0000003c613c7221 */ /* 0x000fe20000010000 */
[-C--:B-----5:R-:W-:Y:S01]  /*cd90*/  MOV R0, R3.reuse ;  /* 0x0000000300007202 */ /* 0x0a0fe20000000f00 */
[----:B------:R-:W-:Y:S01]  /*cda0*/  FADD.FTZ R101, R66, R101 ;  /* 0x0000006542657221 */ /* 0x000fe20000010000 */
[----:B--2---:R-:W-:Y:S01]  /*cdb0*/  HMMA.16816.F32.BF16 R68, R12, R72, R68 ;  /* 0x000000480c44723c */ /* 0x004fe20000041844 */
[----:B------:R-:W-:Y:S01]  /*cdc0*/  FADD.FTZ R61, R61, R60 ;  /* 0x0000003c3d3d7221 */ /* 0x000fe20000010000 */
[----:B------:R-:W-:Y:S01]  /*cdd0*/  @P0 MOV R0, R3 ;  /* 0x0000000300000202 */ /* 0x000fe20000000f00 */
        /* <DEDUP_REMOVED lines=14> */
[----:B------:R-:W-:Y:S01]  /*cec0*/  FADD.FTZ R25, R25, R2 ;  /* 0x0000000219197221 */ /* 0x000fe20000010000 */
[-C--:B------:R-:W-:Y:S01]  /*ced0*/  MOV R2, R50.reuse ;  /* 0x0000003200027202 */ /* 0x080fe20000000f00 */
[----:B------:R-:W-:Y:S01]  /*cee0*/  FADD.FTZ R37, R37, R36 ;  /* 0x0000002425257221 */ /* 0x000fe20000010000 */
[----:B------:R-:W-:Y:S01]  /*cef0*/  @P0 MOV R2, R50 ;  /* 0x0000003200020202 */ /* 0x000fe20000000f00 */
[----:B------:R-:W-:-:S02]  /*cf00*/  FADD.FTZ R25, R24, R25 ;  /* 0x0000001918197221 */ /* 0x000fc40000010000 */
[----:B------:R-:W-:Y:S02]  /*cf10*/  FADD.FTZ R152, R152, R37 ;  /* 0x0000002598987221 */ /* 0x000fe40000010000 */
[----:B------:R-:W-:-:S04]  /*cf20*/  FADD.FTZ R26, R26, R25 ;  /* 0x000000191a1a7221 */ /* 0x000fc80000010000 */
[----:B------:R-:W-:Y:S01]  /*cf30*/  FADD.FTZ R151, R151, R26 ;  /* 0x0000001a97977221 */ /* 0x000fe20000010000 */
[----:B------:R-:W-:Y:S06]  /*cf40*/  @P0 BRA `(.L_x_3675) ;  /* 0x0000000000040947 */ /* 0x000fec0003800000 */
.L_x_3669:
[----:B------:R-:W-:-:S07]  /*cf50*/  IADD3 R65, PT, PT, R43, -0x1, RZ ;  /* 0xffffffff2b417810 */ /* 0x000fce0007ffe0ff */
.L_x_3675:
        /* <DEDUP_REMOVED lines=15> */
[----:B------:R-:W4:Y:S01]  /*d050*/  LDCU.64 UR8, c[0x0][0x3a0] ;  /* 0x00007400ff0877ac */ /* 0x000f220008000a00 */
[----:B------:R-:W2:Y:S01]  /*d060*/  LDCU.64 UR10, c[0x0][0x3a8] ;  /* 0x00007500ff0a77ac */ /* 0x000ea20008000a00 */
[----:B-1----:R-:W-:-:S12]  /*d070*/  ULEA UR5, UR5, UR13, 0x18 ;  /* 0x0000000d05057291 */ /* 0x002fd8000f8ec0ff */
.L_x_3680:
[----:B------:R-:W-:Y:S01]  /*d080*/  @!P2 IADD3 R5, P0, PT, RZ, -R148, RZ ;  /* 0x80000094ff05a210 */ /* 0x000fe20007f1e0ff */
[----:B------:R-:W1:Y:S01]  /*d090*/  S2R R132, SR_TID.X ;  /* 0x0000000000847919 */ /* 0x000e620000002100 */
[----:B------:R-:W5:Y:S01]  /*d0a0*/  @!P2 LDC R154, c[0x0][0x3c0] ;  /* 0x0000f000ff9aab82 */ /* 0x000f620000000800 */
[----:B------:R-:W-:Y:S07]  /*d0b0*/  DEPBAR.LE SB0, 0x0 ;  /* 0x000080000000791a */ /* 0x000fee0000000000 */
[----:B------:R-:W3:Y:S08]  /*d0c0*/  LDC R153, c[0x0][0x3c4] ;  /* 0x0000f100ff997b82 */ /* 0x000ef00000000800 */
[----:B------:R-:W-:Y:S01]  /*d0d0*/  BAR.SYNC.DEFER_BLOCKING 0x0 ;  /* 0x0000000000007b1d */ /* 0x000fe20000010000 */
[----:B------:R-:W-:Y:S02]  /*d0e0*/  IMAD.MOV.U32 R2, RZ, RZ, R142 ;  /* 0x000000ffff027224 */ /* 0x000fe400078e008e */
[----:B-1----:R-:W-:Y:S02]  /*d0f0*/  IMAD.SHL.U32 R138, R132, 0x8, RZ ;  /* 0x00000008848a7824 */ /* 0x002fe400078e00ff */
[----:B-----5:R-:W-:Y:S03]  /*d100*/  @!P2 IMAD.SHL.U32 R4, R154, 0x80, RZ ;  /* 0x000000809a04a824 */ /* 0x020fe600078e00ff */
[----:B------:R-:W-:Y:S01]  /*d110*/  LOP3.LUT R0, R138, 0x18, RZ, 0xc0, !PT ;  /* 0x000000188a007812 */ /* 0x000fe200078ec0ff */
[----:B------:R-:W-:Y:S03]  /*d120*/  @!P2 IMAD.X R4, RZ, RZ, ~R4, P0 ;  /* 0x000000ffff04a224 */ /* 0x000fe600000e0e04 */
[----:B--2---:R-:W-:Y:S01]  /*d130*/  ISETP.GE.AND P1, PT, R0, UR12, PT ;  /* 0x0000000c00007c0c */ /* 0x004fe2000bf26270 */
[----:B------:R-:W-:Y:S01]  /*d140*/  IMAD.MOV.U32 R0, RZ, RZ, R143 ;  /* 0x000000ffff007224 */ /* 0x000fe200078e008f */
[----:B------:R-:W-:Y:S04]  /*d150*/  @!P2 SHF.R.S64 R5, R5, 0x1f, R4 ;  /* 0x0000001f0505a819 */ /* 0x000fe80000001004 */
[----:B------:R-:W-:Y:S04]  /*d160*/  @!P2 IADD3 R142, P0, PT, R142, R5, RZ ;  /* 0x000000058e8ea210 */ /* 0x000fe80007f1e0ff */
[----:B------:R-:W-:Y:S01]  /*d170*/  @!P2 LEA.HI.X.SX32 R143, R4, R143, 0x1, P0 ;  /* 0x0000008f048fa211 */ /* 0x000fe200000f0eff */
[----:B---3--:R-:W-:Y:S08]  /*d180*/  @!P2 BRA `(.L_x_3677) ;  /* 0x0000000000f4a947 */ /* 0x008ff00003800000 */
        /* <DEDUP_REMOVED lines=61> */
.L_x_3677:
[----:B------:R-:W-:Y:S01]  /*d560*/  LOP3.LUT R147, R132, 0x18, RZ, 0xc0, !PT ;  /* 0x0000001884937812 */ /* 0x000fe200078ec0ff */
[----:B------:R-:W-:Y:S01]  /*d570*/  IMAD.SHL.U32 R155, R154, 0x40, RZ ;  /* 0x000000409a9b7824 */ /* 0x000fe200078e00ff */
[----:B------:R-:W-:Y:S01]  /*d580*/  LOP3.LUT R84, R138, 0xd8, RZ, 0xc0, !PT ;  /* 0x000000d88a547812 */ /* 0x000fe200078ec0ff */
[----:B------:R-:W-:Y:S01]  /*d590*/  IMAD.SHL.U32 R86, R132, 0x4, RZ ;  /* 0x0000000484567824 */ /* 0x000fe200078e00ff */
[----:B------:R-:W-:Y:S01]  /*d5a0*/  LOP3.LUT R157, R138, 0x1f20, RZ, 0xc0, !PT ;  /* 0x00001f208a9d7812 */ /* 0x000fe200078ec0ff */
[----:B------:R-:W-:Y:S01]  /*d5b0*/  IMAD.SHL.U32 R135, R132, 0x10, RZ ;  /* 0x0000001084877824 */ /* 0x000fe200078e00ff */
[----:B------:R-:W-:Y:S01]  /*d5c0*/  LOP3.LUT R84, R84, R147, RZ, 0x3c, !PT ;  /* 0x0000009354547212 */ /* 0x000fe200078e3cff */
[----:B------:R-:W-:Y:S01]  /*d5d0*/  IMAD.SHL.U32 R0, R132, 0x20, RZ ;  /* 0x0000002084007824 */ /* 0x000fe200078e00ff */
[----:B------:R-:W-:Y:S01]  /*d5e0*/  SHF.L.U64.HI R154, R154, 0x6, R153 ;  /* 0x000000069a9a7819 */ /* 0x000fe20000010299 */
[----:B------:R-:W-:Y:S01]  /*d5f0*/  VIADD R149, R149, 0xffffffff ;  /* 0xffffffff95957836 */ /* 0x000fe20000000000 */
        /* <DEDUP_REMOVED lines=9> */
[----:B------:R1:W-:Y:S01]  /*d690*/  @!P1 LDGSTS.E.BYPASS.LTC128B.128 [R153+0x3000], desc[UR6][R142.64] ;  /* 0x030000008e999fae */ /* 0x0003e2000b981a06 */
        /* <DEDUP_REMOVED lines=10> */
[----:B------:R1:W-:Y:S01]  /*d740*/  @!P1 LDGSTS.E.BYPASS.LTC128B.128 [R153+0x3800], desc[UR6][R156.64] ;  /* 0x038000009c999fae */ /* 0x0003e2000b981a06 */
[----:B------:R-:W-:Y:S01]  /*d750*/  LOP3.LUT R0, R87, 0x8, R132, 0x78, !PT ;  /* 0x0000000857007812 */ /* 0x000fe200078e7884 */
[----:B------:R-:W-:Y:S01]  /*d760*/  IMAD.MOV.U32 R87, RZ, RZ, 0x20 ;  /* 0x00000020ff577424 */ /* 0x000fe200078e00ff */
[----:B------:R-:W-:Y:S02]  /*d770*/  LOP3.LUT P0, RZ, R132, 0x4, RZ, 0xc0, !PT ;  /* 0x0000000484ff7812 */ /* 0x000fe4000780c0ff */
[----:B------:R-:W-:Y:S01]  /*d780*/  @P1 STS.128 [R153+0x3800], RZ ;  /* 0x003800ff99001388 */ /* 0x000fe20000000c00 */
[----:B------:R-:W-:Y:S02]  /*d790*/  LOP3.LUT R0, R89, R0, RZ, 0xfc, !PT ;  /* 0x0000000059007212 */ /* 0x000fe400078efcff */
[----:B------:R-:W-:Y:S02]  /*d7a0*/  SEL R87, R87, 0xffffffe0, !P0 ;  /* 0xffffffe057577807 */ /* 0x000fe40004000000 */
[----:B------:R-:W-:Y:S01]  /*d7b0*/  @!PT LDS RZ, [RZ] ;  /* 0x00000000fffff984 */ /* 0x000fe20000000800 */
[----:B------:R-:W-:Y:S01]  /*d7c0*/  @!PT LDS RZ, [RZ] ;  /* 0x00000000fffff984 */ /* 0x000fe20000000800 */
[----:B------:R-:W-:Y:S01]  /*d7d0*/  @!PT LDS RZ, [RZ] ;  /* 0x00000000fffff984 */ /* 0x000fe20000000800 */
[----:B------:R1:W-:Y:S01]  /*d7e0*/  @!P1 LDGSTS.E.BYPASS.LTC128B.128 [R153+0x4000], desc[UR6][R158.64] ;  /* 0x040000009e999fae */ /* 0x0003e2000b981a06 */
[----:B------:R-:W-:Y:S02]  /*d7f0*/  LEA R2, R0, UR5, 0x1 ;  /* 0x0000000500027c11 */ /* 0x000fe4000f8e08ff */
[----:B------:R-:W-:Y:S02]  /*d800*/  ISETP.GT.AND P3, PT, R149, R136, PT ;  /* 0x000000889500720c */ /* 0x000fe40003f64270 */
[----:B------:R-:W-:Y:S01]  /*d810*/  @P1 STS.128 [R153+0x4000], RZ ;  /* 0x004000ff99001388 */ /* 0x000fe20000000c00 */
[----:B------:R-:W-:Y:S02]  /*d820*/  IMAD.IADD R124, R134, 0x1, R87 ;  /* 0x00000001867c7824 */ /* 0x000fe400078e0257 */
[----:B------:R-:W-:Y:S02]  /*d830*/  IMAD.IADD R0, R87, 0x1, R2 ;  /* 0x0000000157007824 */ /* 0x000fe400078e0202 */
[----:B------:R-:W-:Y:S01]  /*d840*/  @!PT LDS RZ, [RZ] ;  /* 0x00000000fffff984 */ /* 0x000fe20000000800 */
[----:B------:R-:W-:Y:S01]  /*d850*/  @!PT LDS RZ, [RZ] ;  /* 0x00000000fffff984 */ /* 0x000fe20000000800 */
[----:B------:R-:W-:Y:S01]  /*d860*/  @!PT LDS RZ, [RZ] ;  /* 0x00000000fffff984 */ /* 0x000fe20000000800 */
[----:B------:R1:W-:Y:S05]  /*d870*/  @!P1 LDGSTS.E.BYPASS.LTC128B.128 [R153+0x4800], desc[UR6][R160.64] ;  /* 0x04800000a0999fae */ /* 0x0003ea000b981a06 */
[----:B------:R-:W-:Y:S05]  /*d880*/  @P1 STS.128 [R153+0x4800], RZ ;  /* 0x004800ff99001388 */ /* 0x000fea0000000c00 */
[----:B------:R-:W-:Y:S05]  /*d890*/  LDSM.16.M88.4 R88, [R134] ;  /* 0x000000008658783b */ /* 0x000fea0000000200 */
[----:B------:R-:W2:Y:S05]  /*d8a0*/  LDSM.16.M88.4 R92, [R2+0x1000] ;  /* 0x00100000025c783b */ /* 0x000eaa0000000200 */
[----:B------:R-:W3:Y:S05]  /*d8b0*/  LDSM.16.M88.4 R96, [R2+0x1400] ;  /* 0x001400000260783b */ /* 0x000eea0000000200 */
[----:B------:R-:W5:Y:S05]  /*d8c0*/  LDSM.16.M88.4 R100, [R2+0x1800] ;  /* 0x001800000264783b */ /* 0x000f6a0000000200 */
[----:B------:R-:W0:Y:S05]  /*d8d0*/  LDGDEPBAR ;  /* 0x00000000000079af */ /* 0x000e2a0000000000 */
[----:B------:R-:W4:Y:S05]  /*d8e0*/  LDSM.16.M88.4 R104, [R2+0x1c00] ;  /* 0x001c00000268783b */ /* 0x000f2a0000000200 */
[----:B------:R-:W1:Y:S05]  /*d8f0*/  LDSM.16.M88.4 R108, [R2+0x2000] ;  /* 0x00200000026c783b */ /* 0x000e6a0000000200 */
[----:B------:R-:W1:Y:S05]  /*d900*/  LDSM.16.M88.4 R112, [R2+0x2400] ;  /* 0x002400000270783b */ /* 0x000e6a0000000200 */
[----:B------:R-:W1:Y:S05]  /*d910*/  LDSM.16.M88.4 R116, [R2+0x2800] ;  /* 0x002800000274783b */ /* 0x000e6a0000000200 */
[----:B------:R-:W1:Y:S01]  /*d920*/  LDSM.16.M88.4 R120, [R2+0x2c00] ;  /* 0x002c00000278783b */ /* 0x000e620000000200 */
[C---:B--2---:R-:W-:Y:S04]  /*d930*/  HMMA.16816.F32.BF16 R4, R88.reuse, R92, RZ ;  /* 0x0000005c5804723c */ /* 0x044fe800000418ff */
[----:B------:R-:W-:Y:S04]  /*d940*/  LDSM.16.M88.4 R124, [R124] ;  /* 0x000000007c7c783b */ /* 0x000fe80000000200 */
[C---:B------:R-:W-:Y:S01]  /*d950*/  HMMA.16816.F32.BF16 R8, R88.reuse, R94, RZ ;  /* 0x0000005e5808723c */ /* 0x040fe200000418ff */
[----:B------:R-:W2:Y:S05]  /*d960*/  LDSM.16.M88.4 R128, [R0+0x1000] ;  /* 0x001000000080783b */ /* 0x000eaa0000000200 */
[----:B------:R-:W-:Y:S02]  /*d970*/  LDSM.16.M88.4 R92, [R0+0x1800] ;  /* 0x00180000005c783b */ /* 0x000fe40000000200 */
[C---:B---3--:R-:W-:Y:S08]  /*d980*/  HMMA.16816.F32.BF16 R12, R88.reuse, R96, RZ ;  /* 0x00000060580c723c */ /* 0x048ff000000418ff */
[C---:B------:R-:W-:Y:S01]  /*d990*/  HMMA.16816.F32.BF16 R16, R88.reuse, R98, RZ ;  /* 0x000000625810723c */ /* 0x040fe200000418ff */
[----:B------:R-:W-:Y:S07]  /*d9a0*/  LDSM.16.M88.4 R96, [R0+0x2000] ;  /* 0x002000000060783b */ /* 0x000fee0000000200 */
[C---:B-----5:R-:W-:Y:S08]  /*d9b0*/  HMMA.16816.F32.BF16 R20, R88.reuse, R100, RZ ;  /* 0x000000645814723c */ /* 0x060ff000000418ff */
        /* <DEDUP_REMOVED lines=116> */
.L_x_3679:
        /* <DEDUP_REMOVED lines=33> */
.L_x_3678:
        /* <DEDUP_REMOVED lines=41> */
[----:B------:R-:W-:Y:S02]  /*e5a0*/  IADD3 R87, PT, PT, R133, 0x3020, RZ ;  /* 0x0000302085577810 */ /* 0x000fe40007ffe0ff */
        /* <DEDUP_REMOVED lines=8> */
[----:B------:R-:W-:Y:S02]  /*e630*/  ISETP.GT.AND P0, PT, R149, R136, PT ;  /* 0x000000889500720c */ /* 0x000fe40003f04270 */
        /* <DEDUP_REMOVED lines=27> */
[----:B------:R-:W-:Y:S01]  /*e7f0*/  MUFU.EX2 R106, R106 ;  /* 0x0000006a006a7308 */ /* 0x000fe20000000800 */
[C---:B------:R-:W-:Y:S01]  /*e800*/  FMUL.FTZ R73, R84.reuse, R73 ;  /* 0x0000004954497220 */ /* 0x040fe20000410000 */
[C---:B------:R-:W-:Y:S01]  /*e810*/  FMUL.FTZ R74, R3.reuse, R74 ;  /* 0x0000004a034a7220 */ /* 0x040fe20000410000 */
[----:B------:R-:W-:Y:S07]  /*e820*/  FMUL.FTZ R75, R3, R75 ;  /* 0x0000004b034b7220 */ /* 0x000fee0000410000 */
[----:B------:R-:W2:Y:S01]  /*e830*/  MUFU.EX2 R112, R112 ;  /* 0x0000007000707308 */ /* 0x000ea20000000800 */
[C---:B------:R-:W-:Y:S01]  /*e840*/  FMUL.FTZ R76, R84.reuse, R76 ;  /* 0x0000004c544c7220 */ /* 0x040fe20000410000 */
[----:B----4-:R-:W-:Y:S01]  /*e850*/  F2FP.BF16.F32.PACK_AB R88, R111, R101 ;  /* 0x000000656f58723e */ /* 0x010fe200000010ff */
[----:B------:R-:W-:Y:S07]  /*e860*/  FMUL.FTZ R77, R84, R77 ;  /* 0x0000004d544d7220 */ /* 0x000fee0000410000 */
[----:B------:R-:W-:Y:S01]  /*e870*/  MUFU.EX2 R108, R108 ;  /* 0x0000006c006c7308 */ /* 0x000fe20000000800 */
[C---:B------:R-:W-:Y:S01]  /*e880*/  FMUL.FTZ R78, R3.reuse, R78 ;  /* 0x0000004e034e7220 */ /* 0x040fe20000410000 */
[----:B------:R-:W-:Y:S01]  /*e890*/  FMUL.FTZ R79, R3, R79 ;  /* 0x0000004f034f7220 */ /* 0x000fe20000410000 */
[--C-:B------:R-:W-:Y:S07]  /*e8a0*/  FFMA.FTZ R117, R15, UR4, -R104.reuse ;  /* 0x000000040f757c23 */ /* 0x100fee0008010868 */
[----:B------:R-:W3:Y:S01]  /*e8b0*/  MUFU.EX2 R107, R107 ;  /* 0x0000006b006b7308 */ /* 0x000ee20000000800 */
[--C-:B------:R-:W-:Y:S01]  /*e8c0*/  FFMA.FTZ R120, R16, UR4, -R105.reuse ;  /* 0x0000000410787c23 */ /* 0x100fe20008010869 */
[----:B------:R-:W-:Y:S01]  /*e8d0*/  FFMA.FTZ R113, R17, UR4, -R105 ;  /* 0x0000000411717c23 */ /* 0x000fe20008010869 */
[--C-:B------:R-:W-:Y:S07]  /*e8e0*/  FFMA.FTZ R121, R18, UR4, -R104.reuse ;  /* 0x0000000412797c23 */ /* 0x100fee0008010868 */
[----:B------:R-:W4:Y:S01]  /*e8f0*/  MUFU.EX2 R109, R109 ;  /* 0x0000006d006d7308 */ /* 0x000f220000000800 */
[----:B------:R-:W-:Y:S01]  /*e900*/  FFMA.FTZ R116, R19, UR4, -R104 ;  /* 0x0000000413747c23 */ /* 0x000fe20008010868 */
[----:B--2---:R-:W-:Y:S01]  /*e910*/  F2FP.BF16.F32.PACK_AB R89, R110, R112 ;  /* 0x000000706e59723e */ /* 0x004fe200000010ff */
[C---:B------:R-:W-:Y:S01]  /*e920*/  FMUL.FTZ R80, R84.reuse, R80 ;  /* 0x0000005054507220 */ /* 0x040fe20000410000 */
[C---:B------:R-:W-:Y:S01]  /*e930*/  FMUL.FTZ R81, R84.reuse, R81 ;  /* 0x0000005154517220 */ /* 0x040fe20000410000 */
[C---:B------:R-:W-:Y:S01]  /*e940*/  FMUL.FTZ R82, R3.reuse, R82 ;  /* 0x0000005203527220 */ /* 0x040fe20000410000 */
[C---:B------:R-:W-:Y:S04]  /*e950*/  FMUL.FTZ R83, R3.reuse, R83 ;  /* 0x0000005303537220 */ /* 0x040fe80000410000 */
[----:B------:R-:W2:Y:S01]  /*e960*/  MUFU.EX2 R115, R115 ;  /* 0x0000007300737308 */ /* 0x000ea20000000800 */
[----:B------:R-:W-:Y:S01]  /*e970*/  FFMA.FTZ R158, R84, R151, R101 ;  /* 0x00000097549e7223 */ /* 0x000fe20000010065 */
[----:B------:R-:W-:Y:S01]  /*e980*/  FFMA.FTZ R112, R3, R152, R112 ;  /* 0x0000009803707223 */ /* 0x000fe20000010070 */
[----:B---3--:R-:W-:Y:S07]  /*e990*/  F2FP.BF16.F32.PACK_AB R90, R107, R108 ;  /* 0x0000006c6b5a723e */ /* 0x008fee00000010ff */
[----:B------:R-:W3:Y:S01]  /*e9a0*/  MUFU.EX2 R114, R114 ;  /* 0x0000007200727308 */ /* 0x000ee20000000800 */
[----:B------:R-:W-:Y:S01]  /*e9b0*/  LDSM.16.MT88.4 R100, [R87+0xc00] ;  /* 0x000c00005764783b */ /* 0x000fe20000004200 */
[----:B------:R-:W-:Y:S01]  /*e9c0*/  FFMA.FTZ R152, R40, UR4, -R105 ;  /* 0x0000000428987c23 */ /* 0x000fe20008010869 */
[----:B----4-:R-:W-:Y:S01]  /*e9d0*/  F2FP.BF16.F32.PACK_AB R91, R106, R109 ;  /* 0x0000006d6a5b723e */ /* 0x010fe200000010ff */
[----:B------:R-:W-:Y:S01]  /*e9e0*/  FADD.FTZ R155, R111, R158 ;  /* 0x0000009e6f9b7221 */ /* 0x000fe20000010000 */
[----:B------:R-:W-:Y:S01]  /*e9f0*/  FADD.FTZ R112, R110, R112 ;  /* 0x000000706e707221 */ /* 0x000fe20000010000 */
[--C-:B------:R-:W-:Y:S04]  /*ea00*/  FFMA.FTZ R110, R43, UR4, -R104.reuse ;  /* 0x000000042b6e7c23 */ /* 0x100fe80008010868 */
[----:B------:R-:W-:Y:S01]  /*ea10*/  MUFU.EX2 R118, R118 ;  /* 0x0000007600767308 */ /* 0x000fe20000000800 */
[----:B------:R-:W-:Y:S01]  /*ea20*/  FADD.FTZ R108, R108, R155 ;  /* 0x0000009b6c6c7221 */ /* 0x000fe20000010000 */
[----:B------:R-:W-:Y:S01]  /*ea30*/  FFMA.FTZ R155, R42, UR4, -R104 ;  /* 0x000000042a9b7c23 */ /* 0x000fe20008010868 */
[C---:B------:R-:W-:Y:S07]  /*ea40*/  HMMA.16816.F32.BF16 R68, R88.reuse, R92, R68 ;  /* 0x0000005c5844723c */ /* 0x040fee0000041844 */
[----:B------:R-:W4:Y:S01]  /*ea50*/  MUFU.EX2 R117, R117 ;  /* 0x0000007500757308 */ /* 0x000f220000000800 */
[----:B------:R-:W-:Y:S09]  /*ea60*/  FADD.FTZ R108, R107, R108 ;  /* 0x0000006c6b6c7221 */ /* 0x000ff20000010000 */
[----:B------:R-:W-:Y:S01]  /*ea70*/  MUFU.EX2 R120, R120 ;  /* 0x0000007800787308 */ /* 0x000fe20000000800 */
[--C-:B------:R-:W-:Y:S01]  /*ea80*/  FFMA.FTZ R127, R20, UR4, -R105.reuse ;  /* 0x00000004147f7c23 */ /* 0x100fe20008010869 */
[C---:B------:R-:W-:Y:S01]  /*ea90*/  HMMA.16816.F32.BF16 R72, R88.reuse, R94, R72 ;  /* 0x0000005e5848723c */ /* 0x040fe20000041848 */
[----:B------:R-:W5:Y:S07]  /*eaa0*/  LDSM.16.MT88.4 R92, [R133+0x3400] ;  /* 0x00340000855c783b */ /* 0x000f6e0000004200 */
[----:B------:R-:W4:Y:S01]  /*eab0*/  MUFU.EX2 R113, R113 ;  /* 0x0000007100717308 */ /* 0x000f220000000800 */
[----:B--2---:R-:W-:Y:S01]  /*eac0*/  FADD.FTZ R107, R115, R108 ;  /* 0x0000006c736b7221 */ /* 0x004fe20000010000 */
[--C-:B------:R-:W-:Y:S01]  /*ead0*/  FFMA.FTZ R108, R46, UR4, -R104.reuse ;  /* 0x000000042e6c7c23 */ /* 0x100fe20008010868 */
[----:B------:R-:W-:Y:S07]  /*eae0*/  FFMA.FTZ R124, R21, UR4, -R105 ;  /* 0x00000004157c7c23 */ /* 0x000fee0008010869 */
[----:B------:R-:W-:Y:S01]  /*eaf0*/  MUFU.EX2 R127, R127 ;  /* 0x0000007f007f7308 */ /* 0x000fe20000000800 */
[----:B---3--:R-:W-:Y:S01]  /*eb00*/  FADD.FTZ R107, R114, R107 ;  /* 0x0000006b726b7221 */ /* 0x008fe20000010000 */
[C---:B-1----:R-:W-:Y:S08]  /*eb10*/  HMMA.16816.F32.BF16 R76, R88.reuse, R96, R76 ;  /* 0x00000060584c723c */ /* 0x042ff0000004184c */
[----:B------:R-:W-:Y:S01]  /*eb20*/  MUFU.EX2 R121, R121 ;  /* 0x0000007900797308 */ /* 0x000fe20000000800 */
[--C-:B------:R-:W-:Y:S01]  /*eb30*/  FFMA.FTZ R125, R22, UR4, -R104.reuse ;  /* 0x00000004167d7c23 */ /* 0x100fe20008010868 */
[--C-:B------:R-:W-:Y:S01]  /*eb40*/  FFMA.FTZ R122, R23, UR4, -R104.reuse ;  /* 0x00000004177a7c23 */ /* 0x100fe20008010868 */
[--C-:B------:R-:W-:Y:S07]  /*eb50*/  FFMA.FTZ R123, R24, UR4, -R105.reuse ;  /* 0x00000004187b7c23 */ /* 0x100fee0008010869 */
[----:B------:R-:W1:Y:S01]  /*eb60*/  MUFU.EX2 R116, R116 ;  /* 0x0000007400747308 */ /* 0x000e620000000800 */
[----:B------:R-:W-:Y:S01]  /*eb70*/  FFMA.FTZ R126, R25, UR4, -R105 ;  /* 0x00000004197e7c23 */ /* 0x000fe20008010869 */
[----:B------:R-:W-:Y:S01]  /*eb80*/  HMMA.16816.F32.BF16 R80, R88, R98, R80 ;  /* 0x000000625850723c */ /* 0x000fe20000041850 */
[----:B------:R-:W2:Y:S07]  /*eb90*/  LDSM.16.MT88.4 R96, [R87+0x400] ;  /* 0x000400005760783b */ /* 0x000eae0000004200 */
[----:B------:R-:W3:Y:S01]  /*eba0*/  MUFU.EX2 R124, R124 ;  /* 0x0000007c007c7308 */ /* 0x000ee20000000800 */
[----:B------:R-:W-:Y:S01]  /*ebb0*/  F2FP.BF16.F32.PACK_AB R88, R114, R115 ;  /* 0x000000737258723e */ /* 0x000fe200000010ff */
[--C-:B------:R-:W-:Y:S01]  /*ebc0*/  FFMA.FTZ R128, R26, UR4, -R104.reuse ;  /* 0x000000041a807c23 */ /* 0x100fe20008010868 */
[----:B----4-:R-:W-:Y:S01]  /*ebd0*/  F2FP.BF16.F32.PACK_AB R89, R117, R118 ;  /* 0x000000767559723e */ /* 0x010fe200000010ff */
[--C-:B------:R-:W-:Y:S01]  /*ebe0*/  FFMA.FTZ R119, R27, UR4, -R104.reuse ;  /* 0x000000041b777c23 */ /* 0x100fe20008010868 */
[----:B------:R-:W-:Y:S05]  /*ebf0*/  F2FP.BF16.F32.PACK_AB R90, R113, R120 ;  /* 0x00000078715a723e */ /* 0x000fea00000010ff */
[----:B------:R-:W-:Y:S01]  /*ec00*/  MUFU.EX2 R125, R125 ;  /* 0x0000007d007d7308 */ /* 0x000fe20000000800 */
[----:B------:R-:W-:Y:S01]  /*ec10*/  FADD.FTZ R120, R120, R107 ;  /* 0x0000006b78787221 */ /* 0x000fe20000010000 */
[----:B------:R-:W-:Y:S01]  /*ec20*/  FFMA.FTZ R107, R51, UR4, -R104 ;  /* 0x00000004336b7c23 */ /* 0x000fe20008010868 */
[----:B------:R-:W-:Y:S01]  /*ec30*/  FADD.FTZ R109, R109, R112 ;  /* 0x000000706d6d7221 */ /* 0x000fe20000010000 */
[----:B-1----:R-:W-:Y:S06]  /*ec40*/  F2FP.BF16.F32.PACK_AB R91, R116, R121 ;  /* 0x00000079745b723e */ /* 0x002fec00000010ff */
[----:B------:R-:W1:Y:S01]  /*ec50*/  MUFU.EX2 R122, R122 ;  /* 0x0000007a007a7308 */ /* 0x000e620000000800 */
[----:B------:R-:W-:Y:S01]  /*ec60*/  FFMA.FTZ R160, R37, UR4, -R105 ;  /* 0x0000000425a07c23 */ /* 0x000fe20008010869 */
[----:B------:R-:W-:Y:S01]  /*ec70*/  FADD.FTZ R109, R106, R109 ;  /* 0x0000006d6a6d7221 */ /* 0x000fe20000010000 */
[--C-:B------:R-:W-:Y:S07]  /*ec80*/  FFMA.FTZ R106, R47, UR4, -R104.reuse ;  /* 0x000000042f6a7c23 */ /* 0x100fee0008010868 */
[----:B------:R-:W-:Y:S01]  /*ec90*/  MUFU.EX2 R123, R123 ;  /* 0x0000007b007b7308 */ /* 0x000fe20000000800 */
[--C-:B------:R-:W-:Y:S01]  /*eca0*/  FFMA.FTZ R157, R38, UR4, -R104.reuse ;  /* 0x00000004269d7c23 */ /* 0x100fe20008010868 */
[----:B------:R-:W-:Y:S01]  /*ecb0*/  FADD.FTZ R118, R118, R109 ;  /* 0x0000006d76767221 */ /* 0x000fe20000010000 */
[--C-:B------:R-:W-:Y:S07]  /*ecc0*/  FFMA.FTZ R109, R48, UR4, -R105.reuse ;  /* 0x00000004306d7c23 */ /* 0x100fee0008010869 */
[----:B------:R-:W4:Y:S01]  /*ecd0*/  MUFU.EX2 R126, R126 ;  /* 0x0000007e007e7308 */ /* 0x000f220000000800 */
[--C-:B------:R-:W-:Y:S01]  /*ece0*/  FFMA.FTZ R151, R39, UR4, -R104.reuse ;  /* 0x0000000427977c23 */ /* 0x100fe20008010868 */
[--C-:B------:R-:W-:Y:S01]  /*ecf0*/  FFMA.FTZ R52, R52, UR4, -R105.reuse ;  /* 0x0000000434347c23 */ /* 0x100fe20008010869 */
[--C-:B------:R-:W-:Y:S01]  /*ed00*/  FFMA.FTZ R54, R54, UR4, -R104.reuse ;  /* 0x0000000436367c23 */ /* 0x100fe20008010868 */
[C---:B-----5:R-:W-:Y:S06]  /*ed10*/  HMMA.16816.F32.BF16 R68, R88.reuse, R92, R68 ;  /* 0x0000005c5844723c */ /* 0x060fec0000041844 */
[----:B------:R-:W-:Y:S01]  /*ed20*/  MUFU.EX2 R128, R128 ;  /* 0x0000008000807308 */ /* 0x000fe20000000800 */
[--C-:B------:R-:W-:Y:S01]  /*ed30*/  FFMA.FTZ R56, R56, UR4, -R105.reuse ;  /* 0x0000000438387c23 */ /* 0x100fe20008010869 */
[--C-:B------:R-:W-:Y:S08]  /*ed40*/  FFMA.FTZ R57, R57, UR4, -R105.reuse ;  /* 0x0000000439397c23 */ /* 0x100ff00008010869 */
[----:B------:R-:W5:Y:S01]  /*ed50*/  MUFU.EX2 R119, R119 ;  /* 0x0000007700777308 */ /* 0x000f620000000800 */
[--C-:B------:R-:W-:Y:S01]  /*ed60*/  FFMA.FTZ R130, R28, UR4, -R105.reuse ;  /* 0x000000041c827c23 */ /* 0x100fe20008010869 */
[--C-:B------:R-:W-:Y:S01]  /*ed70*/  FFMA.FTZ R153, R29, UR4, -R105.reuse ;  /* 0x000000041d997c23 */ /* 0x100fe20008010869 */
[C---:B------:R-:W-:Y:S01]  /*ed80*/  HMMA.16816.F32.BF16 R72, R88.reuse, R94, R72 ;  /* 0x0000005e5848723c */ /* 0x040fe20000041848 */
[----:B------:R-:W5:Y:S06]  /*ed90*/  LDSM.16.MT88.4 R92, [R133+0x3800] ;  /* 0x00380000855c783b */ /* 0x000f6c0000004200 */
[----:B------:R-:W-:Y:S01]  /*eda0*/  MUFU.EX2 R111, R157 ;  /* 0x0000009d006f7308 */ /* 0x000fe20000000800 */
[--C-:B------:R-:W-:Y:S01]  /*edb0*/  FFMA.FTZ R156, R30, UR4, -R104.reuse ;  /* 0x000000041e9c7c23 */ /* 0x100fe20008010868 */
[--C-:B------:R-:W-:Y:S01]  /*edc0*/  FFMA.FTZ R131, R31, UR4, -R104.reuse ;  /* 0x000000041f837c23 */ /* 0x100fe20008010868 */
[--C-:B------:R-:W-:Y:S07]  /*edd0*/  FFMA.FTZ R154, R32, UR4, -R105.reuse ;  /* 0x00000004209a7c23 */ /* 0x100fee0008010869 */
[----:B------:R-:W-:Y:S01]  /*ede0*/  MUFU.EX2 R52, R52 ;  /* 0x0000003400347308 */ /* 0x000fe20000000800 */
[----:B------:R-:W-:Y:S01]  /*edf0*/  FFMA.FTZ R129, R33, UR4, -R105 ;  /* 0x0000000421817c23 */ /* 0x000fe20008010869 */
[C---:B--2---:R-:W-:Y:S08]  /*ee00*/  HMMA.16816.F32.BF16 R76, R88.reuse, R96, R76 ;  /* 0x00000060584c723c */ /* 0x044ff0000004184c */
[----:B------:R-:W-:Y:S01]  /*ee10*/  MUFU.EX2 R54, R54 ;  /* 0x0000003600367308 */ /* 0x000fe20000000800 */
[--C-:B------:R-:W-:Y:S01]  /*ee20*/  FFMA.FTZ R161, R34, UR4, -R104.reuse ;  /* 0x0000000422a17c23 */ /* 0x100fe20008010868 */
[----:B------:R-:W-:Y:S01]  /*ee30*/  FFMA.FTZ R159, R35, UR4, -R104 ;  /* 0x00000004239f7c23 */ /* 0x000fe20008010868 */
[----:B------:R-:W-:Y:S07]  /*ee40*/  FADD.FTZ R118, R117, R118 ;  /* 0x0000007675767221 */ /* 0x000fee0000010000 */
[----:B------:R-:W-:Y:S01]  /*ee50*/  MUFU.EX2 R56, R56 ;  /* 0x0000003800387308 */ /* 0x000fe20000000800 */
[----:B------:R-:W-:Y:S01]  /*ee60*/  MOV R3, R2 ;  /* 0x0000000200037202 */ /* 0x000fe20000000f00 */
[----:B------:R-:W-:Y:S01]  /*ee70*/  HMMA.16816.F32.BF16 R80, R88, R98, R80 ;  /* 0x000000625850723c */ /* 0x000fe20000041850 */
[----:B------:R-:W2:Y:S07]  /*ee80*/  LDSM.16.MT88.4 R96, [R87+0x800] ;  /* 0x000800005760783b */ /* 0x000eae0000004200 */
[----:B------:R-:W-:Y:S01]  /*ee90*/  MUFU.EX2 R130, R130 ;  /* 0x0000008200827308 */ /* 0x000fe20000000800 */
[----:B---3--:R-:W-:Y:S01]  /*eea0*/  F2FP.BF16.F32.PACK_AB R88, R124, R127 ;  /* 0x0000007f7c58723e */ /* 0x008fe200000010ff */
[----:B------:R-:W-:Y:S01]  /*eeb0*/  FADD.FTZ R121, R121, R118 ;  /* 0x0000007679797221 */ /* 0x000fe20000010000 */
[----:B-1----:R-:W-:Y:S07]  /*eec0*/  F2FP.BF16.F32.PACK_AB R89, R122, R125 ;  /* 0x0000007d7a59723e */ /* 0x002fee00000010ff */
[----:B------:R-:W-:Y:S01]  /*eed0*/  MUFU.EX2 R153, R153 ;  /* 0x0000009900997308 */ /* 0x000fe20000000800 */
[----:B----4-:R-:W-:Y:S01]  /*eee0*/  F2FP.BF16.F32.PACK_AB R90, R126, R123 ;  /* 0x0000007b7e5a723e */ /* 0x010fe200000010ff */
[----:B------:R-:W-:Y:S01]  /*eef0*/  FADD.FTZ R120, R113, R120 ;  /* 0x0000007871787221 */ /* 0x000fe20000010000 */
[----:B-----5:R-:W-:Y:S07]  /*ef00*/  F2FP.BF16.F32.PACK_AB R91, R119, R128 ;  /* 0x00000080775b723e */ /* 0x020fee00000010ff */
        /* <DEDUP_REMOVED lines=8> */
[----:B------:R-:W1:Y:S01]  /*ef90*/  MUFU.EX2 R131, R131 ;  /* 0x0000008300837308 */ /* 0x000e620000000800 */
[----:B------:R-:W-:Y:S01]  /*efa0*/  FADD.FTZ R113, R122, R113 ;  /* 0x000000717a717221 */ /* 0x000fe20000010000 */
[----:B------:R-:W-:Y:S08]  /*efb0*/  FFMA.FTZ R64, R64, UR4, -R105 ;  /* 0x0000000440407c23 */ /* 0x000ff00008010869 */
[----:B------:R-:W-:Y:S01]  /*efc0*/  MUFU.EX2 R154, R154 ;  /* 0x0000009a009a7308 */ /* 0x000fe20000000800 */
[----:B------:R-:W-:Y:S01]  /*efd0*/  FADD.FTZ R128, R128, R113 ;  /* 0x0000007180807221 */ /* 0x000fe20000010000 */
[C---:B------:R-:W-:Y:S08]  /*efe0*/  HMMA.16816.F32.BF16 R68, R88.reuse, R92, R68 ;  /* 0x0000005c5844723c */ /* 0x040ff00000041844 */
[----:B------:R-:W3:Y:S01]  /*eff0*/  MUFU.EX2 R129, R129 ;  /* 0x0000008100817308 */ /* 0x000ee20000000800 */
[----:B------:R-:W-:Y:S09]  /*f000*/  FADD.FTZ R119, R119, R128 ;  /* 0x0000008077777221 */ /* 0x000ff20000010000 */
[----:B------:R-:W-:Y:S01]  /*f010*/  MUFU.EX2 R84, R159 ;  /* 0x0000009f00547308 */ /* 0x000fe20000000800 */
[----:B-1----:R-:W-:Y:S01]  /*f020*/  F2FP.BF16.F32.PACK_AB R37, R131, R156 ;  /* 0x0000009c8325723e */ /* 0x002fe200000010ff */
[C---:B------:R-:W-:Y:S01]  /*f030*/  HMMA.16816.F32.BF16 R72, R88.reuse, R94, R72 ;  /* 0x0000005e5848723c */ /* 0x040fe20000041848 */
[----:B------:R-:W1:Y:S07]  /*f040*/  LDSM.16.MT88.4 R92, [R133+0x3c00] ;  /* 0x003c0000855c783b */ /* 0x000e6e0000004200 */
[----:B------:R-:W-:Y:S01]  /*f050*/  MUFU.EX2 R60, R60 ;  /* 0x0000003c003c7308 */ /* 0x000fe20000000800 */
[----:B------:R-:W-:Y:S09]  /*f060*/  FADD.FTZ R156, R156, R119 ;  /* 0x000000779c9c7221 */ /* 0x000ff20000010000 */
[----:B------:R-:W-:Y:S01]  /*f070*/  MUFU.EX2 R61, R61 ;  /* 0x0000003d003d7308 */ /* 0x000fe20000000800 */
[----:B---3--:R-:W-:Y:S01]  /*f080*/  F2FP.BF16.F32.PACK_AB R38, R129, R154 ;  /* 0x0000009a8126723e */ /* 0x008fe200000010ff */
[C---:B--2---:R-:W-:Y:S08]  /*f090*/  HMMA.16816.F32.BF16 R76, R88.reuse, R96, R76 ;  /* 0x00000060584c723c */ /* 0x044ff0000004184c */
[----:B------:R-:W2:Y:S01]  /*f0a0*/  MUFU.EX2 R97, R161 ;  /* 0x000000a100617308 */ /* 0x000ea20000000800 */
[----:B------:R-:W-:Y:S01]  /*f0b0*/  FFMA.FTZ R96, R36, UR4, -R105 ;  /* 0x0000000424607c23 */ /* 0x000fe20008010869 */
[----:B------:R-:W-:Y:S01]  /*f0c0*/  F2FP.BF16.F32.PACK_AB R36, R153, R130 ;  /* 0x000000829924723e */ /* 0x000fe200000010ff */
[----:B------:R-:W-:Y:S07]  /*f0d0*/  FADD.FTZ R156, R131, R156 ;  /* 0x0000009c839c7221 */ /* 0x000fee0000010000 */
[----:B------:R-:W-:Y:S01]  /*f0e0*/  MUFU.EX2 R64, R64 ;  /* 0x0000004000407308 */ /* 0x000fe20000000800 */
[----:B------:R-:W-:Y:S01]  /*f0f0*/  HMMA.16816.F32.BF16 R80, R88, R98, R80 ;  /* 0x000000625850723c */ /* 0x000fe20000041850 */
[----:B------:R-:W3:Y:S08]  /*f100*/  LDSM.16.MT88.4 R88, [R133+0x4000] ;  /* 0x004000008558783b */ /* 0x000ef00000004200 */
[----:B------:R-:W-:Y:S10]  /*f110*/  MUFU.EX2 R96, R96 ;  /* 0x0000006000607308 */ /* 0x000ff40000000800 */
[----:B------:R-:W4:Y:S01]  /*f120*/  MUFU.EX2 R99, R160 ;  /* 0x000000a000637308 */ /* 0x000f220000000800 */
[C---:B--2---:R-:W-:Y:S01]  /*f130*/  F2FP.BF16.F32.PACK_AB R39, R84.reuse, R97 ;  /* 0x000000615427723e */ /* 0x044fe200000010ff */
[----:B------:R-:W-:Y:S08]  /*f140*/  FADD.FTZ R97, R97, R156 ;  /* 0x0000009c61617221 */ /* 0x000ff00000010000 */
[----:B------:R-:W2:Y:S01]  /*f150*/  MUFU.EX2 R98, R151 ;  /* 0x0000009700627308 */ /* 0x000ea20000000800 */
[----:B------:R-:W-:Y:S01]  /*f160*/  FADD.FTZ R84, R84, R97 ;  /* 0x0000006154547221 */ /* 0x000fe20000010000 */
[C---:B-1----:R-:W-:Y:S08]  /*f170*/  HMMA.16816.F32.BF16 R68, R36.reuse, R92, R68 ;  /* 0x0000005c2444723c */ /* 0x042ff00000041844 */
[----:B------:R-:W-:Y:S01]  /*f180*/  MUFU.EX2 R93, R152 ;  /* 0x00000098005d7308 */ /* 0x000fe20000000800 */
[--C-:B------:R-:W-:Y:S02]  /*f190*/  FFMA.FTZ R92, R41, UR4, -R105.reuse ;  /* 0x00000004295c7c23 */ /* 0x100fe40008010869 */
[----:B------:R-:W1:Y:S01]  /*f1a0*/  LDSM.16.MT88.4 R40, [R87+0x1000] ;  /* 0x001000005728783b */ /* 0x000e620000004200 */
[C---:B------:R-:W-:Y:S06]  /*f1b0*/  HMMA.16816.F32.BF16 R72, R36.reuse, R94, R72 ;  /* 0x0000005e2448723c */ /* 0x040fec0000041848 */
[----:B------:R5:W-:Y:S10]  /*f1c0*/  MUFU.EX2 R94, R110 ;  /* 0x0000006e005e7308 */ /* 0x000bf40000000800 */
[----:B------:R-:W3:Y:S01]  /*f1d0*/  MUFU.EX2 R92, R92 ;  /* 0x0000005c005c7308 */ /* 0x000ee20000000800 */
[C---:B------:R-:W-:Y:S09]  /*f1e0*/  HMMA.16816.F32.BF16 R76, R36.reuse, R100, R76 ;  /* 0x00000064244c723c */ /* 0x040ff2000004184c */
[----:B------:R-:W1:Y:S01]  /*f1f0*/  MUFU.EX2 R95, R155 ;  /* 0x0000009b005f7308 */ /* 0x000e620000000800 */
[--C-:B------:R-:W-:Y:S01]  /*f200*/  FFMA.FTZ R100, R44, UR4, -R105.reuse ;  /* 0x000000042c647c23 */ /* 0x100fe20008010869 */
[----:B------:R-:W-:Y:S02]  /*f210*/  FFMA.FTZ R101, R45, UR4, -R105 ;  /* 0x000000042d657c23 */ /* 0x000fe40008010869 */
[----:B------:R-:W1:Y:S01]  /*f220*/  LDSM.16.MT88.4 R44, [R133+0x4400] ;  /* 0x00440000852c783b */ /* 0x000e620000004200 */
[----:B-----5:R-:W-:Y:S01]  /*f230*/  FFMA.FTZ R110, R50, UR4, -R104 ;  /* 0x00000004326e7c23 */ /* 0x020fe20008010868 */
[----:B------:R-:W-:Y:S04]  /*f240*/  HMMA.16816.F32.BF16 R80, R36, R102, R80 ;  /* 0x000000662450723c */ /* 0x000fe80000041850 */
[----:B------:R5:W-:Y:S01]  /*f250*/  MUFU.EX2 R103, R106 ;  /* 0x0000006a00677308 */ /* 0x000be20000000800 */
[----:B----4-:R-:W-:Y:S02]  /*f260*/  F2FP.BF16.F32.PACK_AB R36, R99, R96 ;  /* 0x000000606324723e */ /* 0x010fe400000010ff */
[----:B--2---:R-:W-:Y:S07]  /*f270*/  F2FP.BF16.F32.PACK_AB R37, R98, R111 ;  /* 0x0000006f6225723e */ /* 0x004fee00000010ff */
[----:B------:R-:W-:Y:S01]  /*f280*/  MUFU.EX2 R100, R100 ;  /* 0x0000006400647308 */ /* 0x000fe20000000800 */
[----:B---3--:R-:W-:Y:S01]  /*f290*/  F2FP.BF16.F32.PACK_AB R38, R92, R93 ;  /* 0x0000005d5c26723e */ /* 0x008fe200000010ff */
[----:B------:R-:W-:Y:S01]  /*f2a0*/  FADD.FTZ R111, R111, R84 ;  /* 0x000000546f6f7221 */ /* 0x000fe20000010000 */
[----:B-1----:R-:W-:Y:S07]  /*f2b0*/  F2FP.BF16.F32.PACK_AB R39, R94, R95 ;  /* 0x0000005f5e27723e */ /* 0x002fee00000010ff */
[----:B------:R-:W1:Y:S01]  /*f2c0*/  MUFU.EX2 R101, R101 ;  /* 0x0000006500657308 */ /* 0x000e620000000800 */
[----:B------:R-:W-:Y:S09]  /*f2d0*/  FADD.FTZ R98, R98, R111 ;  /* 0x0000006f62627221 */ /* 0x000ff20000010000 */
[----:B------:R-:W2:Y:S01]  /*f2e0*/  MUFU.EX2 R102, R108 ;  /* 0x0000006c00667308 */ /* 0x000ea20000000800 */
[--C-:B-----5:R-:W-:Y:S01]  /*f2f0*/  FFMA.FTZ R106, R53, UR4, -R105.reuse ;  /* 0x00000004356a7c23 */ /* 0x120fe20008010869 */
[C---:B------:R-:W-:Y:S08]  /*f300*/  HMMA.16816.F32.BF16 R68, R36.reuse, R88, R68 ;  /* 0x000000582444723c */ /* 0x040ff00000041844 */
[----:B------:R3:W-:Y:S01]  /*f310*/  MUFU.EX2 R88, R109 ;  /* 0x0000006d00587308 */ /* 0x0007e20000000800 */
[--C-:B------:R-:W-:Y:S01]  /*f320*/  FFMA.FTZ R89, R49, UR4, -R105.reuse ;  /* 0x0000000431597c23 */ /* 0x100fe20008010869 */
[--C-:B------:R-:W-:Y:S01]  /*f330*/  FFMA.FTZ R53, R55, UR4, -R104.reuse ;  /* 0x0000000437357c23 */ /* 0x100fe20008010868 */
[----:B------:R-:W4:Y:S07]  /*f340*/  LDSM.16.MT88.4 R48, [R87+0x1400] ;  /* 0x001400005730783b */ /* 0x000f2e0000004200 */
[----:B------:R5:W-:Y:S01]  /*f350*/  MUFU.EX2 R55, R106 ;  /* 0x0000006a00377308 */ /* 0x000be20000000800 */
[----:B------:R-:W-:Y:S01]  /*f360*/  FFMA.FTZ R105, R65, UR4, -R105 ;  /* 0x0000000441697c23 */ /* 0x000fe20008010869 */
[C---:B------:R-:W-:Y:S08]  /*f370*/  HMMA.16816.F32.BF16 R72, R36.reuse, R90, R72 ;  /* 0x0000005a2448723c */ /* 0x040ff00000041848 */
[----:B------:R-:W2:Y:S01]  /*f380*/  MUFU.EX2 R89, R89 ;  /* 0x0000005900597308 */ /* 0x000ea20000000800 */
[----:B------:R-:W-:Y:S01]  /*f390*/  FFMA.FTZ R65, R66, UR4, -R104 ;  /* 0x0000000442417c23 */ /* 0x000fe20008010868 */
[----:B------:R-:W-:Y:S08]  /*f3a0*/  FADD.FTZ R95, R95, R98 ;  /* 0x000000625f5f7221 */ /* 0x000ff00000010000 */
[----:B------:R-:W-:Y:S01]  /*f3b0*/  MUFU.EX2 R91, R110 ;  /* 0x0000006e005b7308 */ /* 0x000fe20000000800 */
[C---:B------:R-:W-:Y:S09]  /*f3c0*/  HMMA.16816.F32.BF16 R76, R36.reuse, R40, R76 ;  /* 0x00000028244c723c */ /* 0x040ff2000004184c */
[----:B------:R-:W4:Y:S01]  /*f3d0*/  MUFU.EX2 R90, R107 ;  /* 0x0000006b005a7308 */ /* 0x000f220000000800 */
[----:B---3--:R-:W-:Y:S01]  /*f3e0*/  FADD.FTZ R109, R123, R124 ;  /* 0x0000007c7b6d7221 */ /* 0x008fe20000010000 */
[--C-:B-----5:R-:W-:Y:S01]  /*f3f0*/  FFMA.FTZ R106, R58, UR4, -R104.reuse ;  /* 0x000000043a6a7c23 */ /* 0x120fe20008010868 */
[----:B------:R-:W-:Y:S07]  /*f400*/  FFMA.FTZ R58, R59, UR4, -R104 ;  /* 0x000000043b3a7c23 */ /* 0x000fee0008010868 */
[----:B------:R-:W3:Y:S01]  /*f410*/  MUFU.EX2 R53, R53 ;  /* 0x0000003500357308 */ /* 0x000ee20000000800 */
[----:B------:R-:W-:Y:S01]  /*f420*/  FADD.FTZ R109, R126, R109 ;  /* 0x0000006d7e6d7221 */ /* 0x000fe20000010000 */
[----:B------:R-:W-:Y:S01]  /*f430*/  HMMA.16816.F32.BF16 R80, R36, R42, R80 ;  /* 0x0000002a2450723c */ /* 0x000fe20000041850 */
[----:B------:R-:W5:Y:S07]  /*f440*/  LDSM.16.MT88.4 R40, [R133+0x4800] ;  /* 0x004800008528783b */ /* 0x000f6e0000004200 */
[----:B------:R-:W-:Y:S01]  /*f450*/  MUFU.EX2 R59, R106 ;  /* 0x0000006a003b7308 */ /* 0x000fe20000000800 */
[----:B-1----:R-:W-:Y:S01]  /*f460*/  F2FP.BF16.F32.PACK_AB R36, R101, R100 ;  /* 0x000000646524723e */ /* 0x002fe200000010ff */
[----:B------:R-:W-:Y:S01]  /*f470*/  FADD.FTZ R130, R130, R109 ;  /* 0x0000006d82827221 */ /* 0x000fe20000010000 */
[----:B--2---:R-:W-:Y:S07]  /*f480*/  F2FP.BF16.F32.PACK_AB R37, R103, R102 ;  /* 0x000000666725723e */ /* 0x004fee00000010ff */
[----:B------:R-:W1:Y:S01]  /*f490*/  MUFU.EX2 R58, R58 ;  /* 0x0000003a003a7308 */ /* 0x000e620000000800 */
[----:B------:R-:W-:Y:S01]  /*f4a0*/  F2FP.BF16.F32.PACK_AB R38, R89, R88 ;  /* 0x000000585926723e */ /* 0x000fe200000010ff */
[----:B------:R-:W-:Y:S01]  /*f4b0*/  FADD.FTZ R153, R153, R130 ;  /* 0x0000008299997221 */ /* 0x000fe20000010000 */
[----:B----4-:R-:W-:Y:S07]  /*f4c0*/  F2FP.BF16.F32.PACK_AB R39, R90, R91 ;  /* 0x0000005b5a27723e */ /* 0x010fee00000010ff */
[----:B------:R-:W-:Y:S01]  /*f4d0*/  MUFU.EX2 R105, R105 ;  /* 0x0000006900697308 */ /* 0x000fe20000000800 */
[--C-:B------:R-:W-:Y:S01]  /*f4e0*/  FFMA.FTZ R107, R62, UR4, -R104.reuse ;  /* 0x000000043e6b7c23 */ /* 0x100fe20008010868 */
[--C-:B------:R-:W-:Y:S01]  /*f4f0*/  FFMA.FTZ R62, R63, UR4, -R104.reuse ;  /* 0x000000043f3e7c23 */ /* 0x100fe20008010868 */
[----:B------:R-:W-:Y:S01]  /*f500*/  FFMA.FTZ R104, R67, UR4, -R104 ;  /* 0x0000000443687c23 */ /* 0x000fe20008010868 */
[----:B------:R-:W-:Y:S06]  /*f510*/  FADD.FTZ R154, R154, R153 ;  /* 0x000000999a9a7221 */ /* 0x000fec0000010000 */
[----:B------:R-:W-:Y:S01]  /*f520*/  MUFU.EX2 R63, R107 ;  /* 0x0000006b003f7308 */ /* 0x000fe20000000800 */
[C---:B------:R-:W-:Y:S03]  /*f530*/  HMMA.16816.F32.BF16 R68, R36.reuse, R44, R68 ;  /* 0x0000002c2444723c */ /* 0x040fe60000041844 */
[----:B------:R-:W-:Y:S06]  /*f540*/  FADD.FTZ R129, R129, R154 ;  /* 0x0000009a81817221 */ /* 0x000fec0000010000 */
[----:B------:R-:W2:Y:S01]  /*f550*/  MUFU.EX2 R62, R62 ;  /* 0x0000003e003e7308 */ /* 0x000ea20000000800 */
[----:B------:R-:W-:Y:S01]  /*f560*/  FADD.FTZ R95, R94, R95 ;  /* 0x0000005f5e5f7221 */ /* 0x000fe20000010000 */
[----:B------:R-:W-:Y:S01]  /*f570*/  FADD.FTZ R96, R96, R129 ;  /* 0x0000008160607221 */ /* 0x000fe20000010000 */
[C---:B------:R-:W-:Y:S01]  /*f580*/  HMMA.16816.F32.BF16 R72, R36.reuse, R46, R72 ;  /* 0x0000002e2448723c */ /* 0x040fe20000041848 */
[----:B------:R-:W4:Y:S06]  /*f590*/  LDSM.16.MT88.4 R44, [R87+0x1800] ;  /* 0x00180000572c783b */ /* 0x000f2c0000004200 */
[----:B------:R-:W-:Y:S01]  /*f5a0*/  MUFU.EX2 R65, R65 ;  /* 0x0000004100417308 */ /* 0x000fe20000000800 */
[----:B------:R-:W-:Y:S09]  /*f5b0*/  FADD.FTZ R96, R99, R96 ;  /* 0x0000006063607221 */ /* 0x000ff20000010000 */
[----:B------:R-:W2:Y:S01]  /*f5c0*/  MUFU.EX2 R104, R104 ;  /* 0x0000006800687308 */ /* 0x000ea20000000800 */
[----:B------:R-:W-:Y:S01]  /*f5d0*/  FADD.FTZ R93, R93, R96 ;  /* 0x000000605d5d7221 */ /* 0x000fe20000010000 */
[C---:B------:R-:W-:Y:S03]  /*f5e0*/  HMMA.16816.F32.BF16 R76, R36.reuse, R48, R76 ;  /* 0x00000030244c723c */ /* 0x040fe6000004184c */
[----:B------:R-:W-:Y:S04]  /*f5f0*/  FADD.FTZ R93, R92, R93 ;  /* 0x0000005d5c5d7221 */ /* 0x000fe80000010000 */
[----:B------:R-:W-:Y:S01]  /*f600*/  FADD.FTZ R100, R100, R93 ;  /* 0x0000005d64647221 */ /* 0x000fe20000010000 */
[----:B------:R-:W-:Y:S01]  /*f610*/  HMMA.16816.F32.BF16 R80, R36, R50, R80 ;  /* 0x000000322450723c */ /* 0x000fe20000041850 */
[----:B------:R-:W2:Y:S02]  /*f620*/  LDSM.16.MT88.4 R48, [R133+0x4c00] ;  /* 0x004c00008530783b */ /* 0x000ea40000004200 */
[----:B------:R-:W-:Y:S01]  /*f630*/  F2FP.BF16.F32.PACK_AB R36, R55, R52 ;  /* 0x000000343724723e */ /* 0x000fe200000010ff */
[----:B------:R-:W-:Y:S01]  /*f640*/  FADD.FTZ R101, R101, R100 ;  /* 0x0000006465657221 */ /* 0x000fe20000010000 */
[----:B---3--:R-:W-:Y:S02]  /*f650*/  F2FP.BF16.F32.PACK_AB R37, R53, R54 ;  /* 0x000000363525723e */ /* 0x008fe400000010ff */
[----:B------:R-:W-:Y:S01]  /*f660*/  F2FP.BF16.F32.PACK_AB R38, R57, R56 ;  /* 0x000000383926723e */ /* 0x000fe200000010ff */
[----:B------:R-:W-:Y:S01]  /*f670*/  FADD.FTZ R88, R88, R101 ;  /* 0x0000006558587221 */ /* 0x000fe20000010000 */
[----:B-1----:R-:W-:Y:S03]  /*f680*/  F2FP.BF16.F32.PACK_AB R39, R58, R59 ;  /* 0x0000003b3a27723e */ /* 0x002fe600000010ff */
[----:B------:R-:W-:Y:S04]  /*f690*/  FADD.FTZ R89, R89, R88 ;  /* 0x0000005859597221 */ /* 0x000fe80000010000 */
[C---:B-----5:R-:W-:Y:S03]  /*f6a0*/  HMMA.16816.F32.BF16 R68, R36.reuse, R40, R68 ;  /* 0x000000282444723c */ /* 0x060fe60000041844 */
[----:B------:R-:W-:Y:S04]  /*f6b0*/  FADD.FTZ R52, R52, R89 ;  /* 0x0000005934347221 */ /* 0x000fe80000010000 */
[----:B------:R-:W-:Y:S01]  /*f6c0*/  FADD.FTZ R55, R55, R52 ;  /* 0x0000003437377221 */ /* 0x000fe20000010000 */
[C---:B------:R-:W-:Y:S01]  /*f6d0*/  HMMA.16816.F32.BF16 R72, R36.reuse, R42, R72 ;  /* 0x0000002a2448723c */ /* 0x040fe20000041848 */
[----:B------:R-:W1:Y:S02]  /*f6e0*/  LDSM.16.MT88.4 R40, [R87+0x1c00] ;  /* 0x001c00005728783b */ /* 0x000e640000004200 */
[----:B------:R-:W-:Y:S04]  /*f6f0*/  FADD.FTZ R56, R56, R55 ;  /* 0x0000003738387221 */ /* 0x000fe80000010000 */
[----:B------:R-:W-:Y:S01]  /*f700*/  FADD.FTZ R57, R57, R56 ;  /* 0x0000003839397221 */ /* 0x000fe20000010000 */
[C---:B----4-:R-:W-:Y:S03]  /*f710*/  HMMA.16816.F32.BF16 R76, R36.reuse, R44, R76 ;  /* 0x0000002c244c723c */ /* 0x050fe6000004184c */
[----:B------:R-:W-:Y:S04]  /*f720*/  FADD.FTZ R44, R102, R95 ;  /* 0x0000005f662c7221 */ /* 0x000fe80000010000 */
[----:B------:R-:W-:Y:S01]  /*f730*/  FADD.FTZ R44, R103, R44 ;  /* 0x0000002c672c7221 */ /* 0x000fe20000010000 */
[----:B------:R-:W-:Y:S03]  /*f740*/  HMMA.16816.F32.BF16 R80, R36, R46, R80 ;  /* 0x0000002e2450723c */ /* 0x000fe60000041850 */
[----:B------:R-:W-:Y:S01]  /*f750*/  F2FP.BF16.F32.PACK_AB R36, R61, R60 ;  /* 0x0000003c3d24723e */ /* 0x000fe200000010ff */
[----:B------:R-:W-:Y:S01]  /*f760*/  FADD.FTZ R91, R91, R44 ;  /* 0x0000002c5b5b7221 */ /* 0x000fe20000010000 */
[----:B--2---:R-:W-:Y:S01]  /*f770*/  F2FP.BF16.F32.PACK_AB R37, R62, R63 ;  /* 0x0000003f3e25723e */ /* 0x004fe200000010ff */
[----:B------:R-:W-:Y:S01]  /*f780*/  FADD.FTZ R60, R60, R57 ;  /* 0x000000393c3c7221 */ /* 0x000fe20000010000 */
[----:B------:R-:W-:Y:S01]  /*f790*/  F2FP.BF16.F32.PACK_AB R38, R105, R64 ;  /* 0x000000406926723e */ /* 0x000fe200000010ff */
        /* <DEDUP_REMOVED lines=10> */
[----:B------:R-:W-:Y:S04]  /*f840*/  FADD.FTZ R58, R58, R59 ;  /* 0x0000003b3a3a7221 */ /* 0x000fe80000010000 */
[----:B------:R-:W-:Y:S01]  /*f850*/  FADD.FTZ R63, R63, R58 ;  /* 0x0000003a3f3f7221 */ /* 0x000fe20000010000 */
[C---:B-1----:R-:W-:Y:S03]  /*f860*/  HMMA.16816.F32.BF16 R76, R36.reuse, R40, R76 ;  /* 0x00000028244c723c */ /* 0x042fe6000004184c */
[----:B------:R-:W-:Y:S04]  /*f870*/  FADD.FTZ R62, R62, R63 ;  /* 0x0000003f3e3e7221 */ /* 0x000fe80000010000 */
[----:B------:R-:W-:Y:S01]  /*f880*/  FADD.FTZ R65, R65, R62 ;  /* 0x0000003e41417221 */ /* 0x000fe20000010000 */
[----:B------:R-:W-:Y:S03]  /*f890*/  HMMA.16816.F32.BF16 R80, R36, R42, R80 ;  /* 0x0000002a2450723c */ /* 0x000fe60000041850 */
[----:B------:R-:W-:Y:S05]  /*f8a0*/  FADD.FTZ R152, R104, R65 ;  /* 0x0000004168987221 */ /* 0x000fea0000010000 */
[----:B------:R-:W-:Y:S01]  /*f8b0*/  @!UPT UIADD3 URZ, UPT, UPT, URZ, URZ, URZ ;  /* 0x000000fffffff290 */ /* 0x000fe2000fffe0ff */
[----:B------:R-:W-:Y:S11]  /*f8c0*/  @P0 BRA `(.L_x_3680) ;  /* 0xffffffd400ec0947 */ /* 0x000ff6000383ffff */
.L_x_3676:
[----:B------:R-:W1:Y:S01]  /*f8d0*/  SHFL.BFLY PT, R3, R152, 0x2, 0x1f ;  /* 0x0c401f0098037f89 */ /* 0x000e6200000e0000 */
[----:B------:R-:W-:Y:S01]  /*f8e0*/  SHF.L.U32 R6, R132, 0x1, RZ ;  /* 0x0000000184067819 */ /* 0x000fe200000006ff */
[----:B------:R-:W2:Y:S01]  /*f8f0*/  S2UR UR4, SR_CTAID.Y ;  /* 0x00000000000479c3 */ /* 0x000ea20000002600 */
[----:B------:R-:W-:Y:S01]  /*f900*/  LOP3.LUT R8, R147, 0xc0, R138, 0xf8, !PT ;  /* 0x000000c093087812 */ /* 0x000fe200078ef88a */
[----:B------:R-:W3:Y:S01]  /*f910*/  SHFL.BFLY PT, R4, R151, 0x2, 0x1f ;  /* 0x0c401f0097047f89 */ /* 0x000ee200000e0000 */
[----:B------:R-:W-:Y:S01]  /*f920*/  LOP3.LUT R6, R6, 0x6, RZ, 0xc0, !PT ;  /* 0x0000000606067812 */ /* 0x000fe200078ec0ff */
[----:B------:R-:W-:Y:S01]  /*f930*/  BSSY.RECONVERGENT B0, `(.L_x_3681) ;  /* 0x000005d000007945 */ /* 0x000fe20003800200 */
[----:B------:R-:W-:-:S03]  /*f940*/  SHF.R.U32.HI R13, RZ, 0x1, R132 ;  /* 0x00000001ff0d7819 */ /* 0x000fc60000011684 */
[----:B------:R-:W-:Y:S01]  /*f950*/  BAR.SYNC.DEFER_BLOCKING 0x0 ;  /* 0x0000000000007b1d */ /* 0x000fe20000010000 */
[----:B------:R-:W-:Y:S02]  /*f960*/  LOP3.LUT R7, R6, 0x3e00, R135, 0xf8, !PT ;  /* 0x00003e0006077812 */ /* 0x000fe400078ef887 */
[----:B------:R-:W-:Y:S02]  /*f970*/  IADD3 R21, PT, PT, -R139, RZ, RZ ;  /* 0x000000ff8b157210 */ /* 0x000fe40007ffe1ff */
[----:B------:R-:W-:-:S03]  /*f980*/  LOP3.LUT R7, R7, 0x20, R138, 0xf8, !PT ;  /* 0x0000002007077812 */ /* 0x000fc600078ef88a */
[----:B------:R-:W2:Y:S01]  /*f990*/  LDC.64 R14, c[0x0][0x430] ;  /* 0x00010c00ff0e7b82 */ /* 0x000ea20000000a00 */
[----:B------:R-:W-:-:S07]  /*f9a0*/  LOP3.LUT P2, RZ, R132, 0x3, RZ, 0xc0, !PT ;  /* 0x0000000384ff7812 */ /* 0x000fce000784c0ff */
        /* <DEDUP_REMOVED lines=14> */
[----:B------:R-:W-:Y:S01]  /*fa90*/  IMAD R16, R139, R16, R21 ;  /* 0x000000108b107224 */ /* 0x000fe200078e0215 */
[----:B------:R-:W-:-:S02]  /*faa0*/  MOV R21, 0xff800000 ;  /* 0xff80000000157802 */ /* 0x000fc40000000f00 */
[----:B------:R-:W-:-:S03]  /*fab0*/  FSETP.NE.FTZ.AND P1, PT, R12, RZ, PT ;  /* 0x000000ff0c00720b */ /* 0x000fc60003f35000 */
[----:B------:R-:W3:Y:S06]  /*fac0*/  MUFU.RCP R5, R12 ;  /* 0x0000000c00057308 */ /* 0x000eec0000001000 */
[----:B------:R-:W4:Y:S02]  /*fad0*/  @P0 LDC R17, c[0x0][0x458] ;  /* 0x00011600ff110b82 */ /* 0x000f240000000800 */
[----:B------:R-:W5:Y:S01]  /*fae0*/  @P0 MUFU.LG2 R3, R3 ;  /* 0x0000000300030308 */ /* 0x000f620000000c00 */
[----:B-1----:R-:W-:-:S05]  /*faf0*/  FSEL R4, R4, 1, P0 ;  /* 0x3f80000004047808 */ /* 0x002fca0000000000 */
[----:B------:R-:W1:Y:S01]  /*fb00*/  @P1 LDC R19, c[0x0][0x458] ;  /* 0x00011600ff131b82 */ /* 0x000e620000000800 */
[C---:B------:R-:W-:Y:S01]  /*fb10*/  FMUL.FTZ R70, R4.reuse, R70 ;  /* 0x0000004604467220 */ /* 0x040fe20000410000 */
[C---:B------:R-:W-:Y:S01]  /*fb20*/  FMUL.FTZ R71, R4.reuse, R71 ;  /* 0x0000004704477220 */ /* 0x040fe20000410000 */
[C---:B------:R-:W-:Y:S01]  /*fb30*/  FMUL.FTZ R74, R4.reuse, R74 ;  /* 0x0000004a044a7220 */ /* 0x040fe20000410000 */
[----:B---3--:R-:W-:Y:S01]  /*fb40*/  FSEL R6, R5, 1, P1 ;  /* 0x3f80000005067808 */ /* 0x008fe20000800000 */
[C---:B------:R-:W-:Y:S01]  /*fb50*/  FMUL.FTZ R75, R4.reuse, R75 ;  /* 0x0000004b044b7220 */ /* 0x040fe20000410000 */
[----:B------:R-:W-:Y:S01]  /*fb60*/  LOP3.LUT R5, R7, R8, RZ, 0xfc, !PT ;  /* 0x0000000807057212 */ /* 0x000fe200078efcff */
[C---:B------:R-:W-:Y:S01]  /*fb70*/  FMUL.FTZ R78, R4.reuse, R78 ;  /* 0x0000004e044e7220 */ /* 0x040fe20000410000 */
[C---:B------:R-:W-:Y:S01]  /*fb80*/  FMUL.FTZ R79, R4.reuse, R79 ;  /* 0x0000004f044f7220 */ /* 0x040fe20000410000 */
[C---:B------:R-:W-:Y:S01]  /*fb90*/  FMUL.FTZ R82, R4.reuse, R82 ;  /* 0x0000005204527220 */ /* 0x040fe20000410000 */
[----:B------:R-:W-:Y:S01]  /*fba0*/  FMUL.FTZ R83, R4, R83 ;  /* 0x0000005304537220 */ /* 0x000fe20000410000 */
[----:B------:R-:W-:Y:S01]  /*fbb0*/  LOP3.LUT R4, R138, 0x40, RZ, 0xc0, !PT ;  /* 0x000000408a047812 */ /* 0x000fe200078ec0ff */
[C---:B------:R-:W-:Y:S01]  /*fbc0*/  FMUL.FTZ R68, R6.reuse, R68 ;  /* 0x0000004406447220 */ /* 0x040fe20000410000 */
[----:B------:R-:W-:Y:S01]  /*fbd0*/  LEA R5, R5, UR5, 0x2 ;  /* 0x0000000505057c11 */ /* 0x000fe2000f8e10ff */
[----:B------:R-:W-:Y:S01]  /*fbe0*/  FMUL.FTZ R69, R6, R69 ;  /* 0x0000004506457220 */ /* 0x000fe20000410000 */
[----:B------:R-:W-:Y:S01]  /*fbf0*/  LOP3.LUT R138, R138, 0x80, RZ, 0xc0, !PT ;  /* 0x000000808a8a7812 */ /* 0x000fe200078ec0ff */
[C---:B------:R-:W-:Y:S01]  /*fc00*/  FMUL.FTZ R72, R6.reuse, R72 ;  /* 0x0000004806487220 */ /* 0x040fe20000410000 */
[C---:B------:R-:W-:Y:S01]  /*fc10*/  FMUL.FTZ R73, R6.reuse, R73 ;  /* 0x0000004906497220 */ /* 0x040fe20000410000 */
[C---:B------:R-:W-:Y:S01]  /*fc20*/  FMUL.FTZ R76, R6.reuse, R76 ;  /* 0x0000004c064c7220 */ /* 0x040fe20000410000 */
[C---:B------:R-:W-:Y:S01]  /*fc30*/  IADD3 R7, PT, PT, R5.reuse, -R138, RZ ;  /* 0x8000008a05077210 */ /* 0x040fe20007ffe0ff */
[C---:B------:R-:W-:Y:S01]  /*fc40*/  FMUL.FTZ R77, R6.reuse, R77 ;  /* 0x0000004d064d7220 */ /* 0x040fe20000410000 */
[C---:B------:R-:W-:Y:S01]  /*fc50*/  FMUL.FTZ R80, R6.reuse, R80 ;  /* 0x0000005006507220 */ /* 0x040fe20000410000 */
[----:B------:R-:W-:Y:S01]  /*fc60*/  FMUL.FTZ R81, R6, R81 ;  /* 0x0000005106517220 */ /* 0x000fe20000410000 */
[----:B------:R-:W-:Y:S01]  /*fc70*/  IADD3 R6, PT, PT, R5, -R4, RZ ;  /* 0x8000000405067210 */ /* 0x000fe20007ffe0ff */
[----:B------:R-:W-:Y:S01]  /*fc80*/  STS.64 [R5], R68 ;  /* 0x0000004405007388 */ /* 0x000fe20000000a00 */
[----:B------:R-:W-:Y:S01]  /*fc90*/  IADD3 R18, PT, PT, -R4, R7, RZ ;  /* 0x0000000704127210 */ /* 0x000fe20007ffe1ff */
[----:B------:R-:W3:Y:S01]  /*fca0*/  @P1 MUFU.LG2 R12, R12 ;  /* 0x0000000c000c1308 */ /* 0x000ee20000000c00 */
[----:B------:R-:W-:Y:S01]  /*fcb0*/  LOP3.LUT R8, R86, 0xd8, RZ, 0xc0, !PT ;  /* 0x000000d856087812 */ /* 0x000fe200078ec0ff */
[----:B------:R-:W-:Y:S01]  /*fcc0*/  STS.64 [R5+0x400], R70 ;  /* 0x0004004605007388 */ /* 0x000fe20000000a00 */
[----:B-----5:R-:W-:-:S02]  /*fcd0*/  @P0 FMUL.FTZ R3, R3, 0.69314718246459960938 ;  /* 0x3f31721803030820 */ /* 0x020fc40000410000 */
        /* <DEDUP_REMOVED lines=8> */
[----:B------:R-:W5:Y:S03]  /*fd60*/  S2UR UR5, SR_CTAID.X ;  /* 0x00000000000579c3 */ /* 0x000f660000002500 */
[----:B------:R-:W-:Y:S01]  /*fd70*/  STS.64 [R7+0x440], R78 ;  /* 0x0004404e07007388 */ /* 0x000fe20000000a00 */
[----:B---3--:R-:W-:-:S03]  /*fd80*/  @P1 FMUL.FTZ R23, R12, 0.69314718246459960938 ;  /* 0x3f3172180c171820 */ /* 0x008fc60000410000 */
[----:B------:R-:W-:Y:S01]  /*fd90*/  STS.64 [R18+0x60], R80 ;  /* 0x0000605012007388 */ /* 0x000fe20000000a00 */
[----:B-1----:R-:W-:-:S03]  /*fda0*/  @P1 FFMA.FTZ R21, R2, R19, R23 ;  /* 0x0000001302151223 */ /* 0x002fc60000010017 */
[----:B------:R1:W-:Y:S01]  /*fdb0*/  STS.64 [R18+0x460], R82 ;  /* 0x0004605212007388 */ /* 0x0003e20000000a00 */
[----:B------:R-:W-:Y:S01]  /*fdc0*/  BAR.SYNC.DEFER_BLOCKING 0x0 ;  /* 0x0000000000007b1d */ /* 0x000fe20000010000 */
[----:B-----5:R-:W-:-:S06]  /*fdd0*/  USHF.L.U32 UR8, UR5, 0x6, URZ ;  /* 0x0000000605087899 */ /* 0x020fcc00080006ff */
[----:B------:R-:W-:Y:S01]  /*fde0*/  IMAD R15, R16, R15, UR8 ;  /* 0x00000008100f7e24 */ /* 0x000fe2000f8e020f */
[----:B-1----:R-:W-:Y:S01]  /*fdf0*/  MOV R18, 0xff800000 ;  /* 0xff80000000127802 */ /* 0x002fe20000000f00 */
[----:B------:R1:W3:Y:S01]  /*fe00*/  LDS.128 R8, [R20] ;  /* 0x0000000014087984 */ /* 0x0002e20000000c00 */
[----:B----4-:R-:W-:Y:S01]  /*fe10*/  @P0 FFMA.FTZ R18, R0, R17, R3 ;  /* 0x0000001100120223 */ /* 0x010fe20000010003 */
[----:B--2---:R-:W-:Y:S02]  /*fe20*/  IMAD R0, R15, UR4, RZ ;  /* 0x000000040f007c24 */ /* 0x004fe4000f8e02ff */
[----:B------:R1:W2:Y:S01]  /*fe30*/  LDS.128 R4, [R20+0x800] ;  /* 0x0008000014047984 */ /* 0x0002a20000000c00 */
[----:B------:R-:W-:Y:S05]  /*fe40*/  @P2 BRA `(.L_x_3682) ;  /* 0x00000000002c2947 */ /* 0x000fea0003800000 */
[----:B------:R-:W4:Y:S01]  /*fe50*/  LDCU.64 UR4, c[0x0][0x428] ;  /* 0x00008500ff0477ac */ /* 0x000f220008000a00 */
[----:B------:R-:W-:Y:S01]  /*fe60*/  VIADD R3, R137, -UR8 ;  /* 0x8000000889037c36 */ /* 0x000fe20008000000 */
        /* <DEDUP_REMOVED lines=9> */
.L_x_3682:
[----:B------:R-:W-:Y:S05]  /*ff00*/  BSYNC.RECONVERGENT B0 ;  /* 0x0000000000007941 */ /* 0x000fea0003800200 */
.L_x_3681:
[----:B----4-:R-:W4:Y:S01]  /*ff10*/  LDS.128 R16, [R20+0x1000] ;  /* 0x0010000014107984 */ /* 0x010f220000000c00 */
[----:B------:R-:W5:Y:S01]  /*ff20*/  LDCU UR9, c[0x0][0x440] ;  /* 0x00008800ff0977ac */ /* 0x000f620008000800 */
[----:B------:R-:W-:Y:S01]  /*ff30*/  LOP3.LUT R3, R86, 0x1c, RZ, 0xc0, !PT ;  /* 0x0000001c56037812 */ /* 0x000fe200078ec0ff */
[----:B------:R-:W-:Y:S01]  /*ff40*/  VIADD R137, R137, -UR8 ;  /* 0x8000000889897c36 */ /* 0x000fe20008000000 */
[----:B------:R1:W1:Y:S01]  /*ff50*/  LDS.128 R12, [R20+0x1800] ;  /* 0x00180000140c7984 */ /* 0x0002620000000c00 */
[----:B------:R-:W3:Y:S01]  /*ff60*/  LDCU.64 UR4, c[0x0][0x3f8] ;  /* 0x00007f00ff0477ac */ /* 0x000ee20008000a00 */
        /* <DEDUP_REMOVED lines=14> */
[----:B------:R3:W-:Y:S04]  /*10050*/  @!P4 STG.E.128 desc[UR6][R2.64], R8 ;  /* 0x000000080200c986 */ /* 0x0007e8000c101d06 */
[----:B--2---:R3:W-:Y:S04]  /*10060*/  @!P3 STG.E.128 desc[UR6][R2.64+0x800], R4 ;  /* 0x000800040200b986 */ /* 0x0047e8000c101d06 */
[----:B----4-:R3:W-:Y:S01]  /*10070*/  @!P2 STG.E.128 desc[UR6][R2.64+0x1000], R16 ;  /* 0x001000100200a986 */ /* 0x0107e2000c101d06 */
[----:B-1----:R-:W-:Y:S05]  /*10080*/  @P0 EXIT ;  /* 0x000000000000094d */ /* 0x002fea0003800000 */
[----:B------:R-:W-:Y:S01]  /*10090*/  STG.E.128 desc[UR6][R2.64+0x1800], R12 ;  /* 0x0018000c02007986 */ /* 0x000fe2000c101d06 */
[----:B------:R-:W-:Y:S05]  /*100a0*/  EXIT ;  /* 0x000000000000794d */ /* 0x000fea0003800000 */
.L_x_3683:
        /* <DEDUP_REMOVED lines=13> */
.L_x_4922:


//--------------------- .text._ZN5flash24flash_fwd_splitkv_kernelI23Flash_fwd_kernel_traitsILi32ELi64ELi128ELi4ELb0ELb0EN7cutlass10bfloat16_tE19Flash_kernel_traitsILi32ELi64ELi128ELi4ES3_EELb1ELb0ELb0ELb0ELb0ELb1ELb1ELb1EEEvNS_16Flash_fwd_paramsE --------------------------
	.section	.text._ZN5flash24flash_fwd_splitkv_kernelI23Flash_fwd_kernel_traitsILi32ELi64ELi128ELi4ELb0ELb0EN7cutlass10bfloat16_tE19Flash_kernel_traitsILi32ELi64ELi128ELi4ES3_EELb1ELb0ELb0ELb0ELb0ELb1ELb1ELb1EEEvNS_16Flash_fwd_paramsE,"ax",@progbits
	.align	128
        .global         _ZN5flash24flash_fwd_splitkv_kernelI23Flash_fwd_kernel_traitsILi32ELi64ELi128ELi4ELb0ELb0EN7cutlass10bfloat16_tE19Flash_kernel_traitsILi32ELi64ELi128ELi4ES3_EELb1ELb0ELb0ELb0ELb0ELb1ELb1ELb1EEEvNS_16Flash_fwd_paramsE
        .type           _ZN5flash24flash_fwd_splitkv_kernelI23Flash_fwd_kernel_traitsILi32ELi64ELi128ELi4ELb0ELb0EN7cutlass10bfloat16_tE19Flash_kernel_traitsILi32ELi64ELi128ELi4ES3_EELb1ELb0ELb0ELb0ELb0ELb1ELb1ELb1EEEvNS_16Flash_fwd_paramsE,@function
        .size           _ZN5flash24flash_fwd_splitkv_kernelI23Flash_fwd_kernel_traitsILi32ELi64ELi128ELi4ELb0ELb0EN7cutlass10bfloat16_tE19Flash_kernel_traitsILi32ELi64ELi128ELi4ES3_EELb1ELb0ELb0ELb0ELb0ELb1ELb1ELb1EEEvNS_16Flash_fwd_paramsE,(.L_x_4923 - _ZN5flash24flash_fwd_splitkv_kernelI23Flash_fwd_kernel_traitsILi32ELi64ELi128ELi4ELb0ELb0EN7cutlass10bfloat16_tE19Flash_kernel_traitsILi32ELi64ELi128ELi4ES3_EELb1ELb0ELb0ELb0ELb0ELb1ELb1ELb1EEEvNS_16Flash_fwd_paramsE)
        .other          _ZN5flash24flash_fwd_splitkv_kernelI23Flash_fwd_kernel_traitsILi32ELi64ELi128ELi4ELb0ELb0EN7cutlass10bfloat16_tE19Flash_kernel_traitsILi32ELi64ELi128ELi4ES3_EELb1ELb0ELb0ELb0ELb0ELb1ELb1ELb1EEEvNS_16Flash_fwd_paramsE,@"STO_CUDA_ENTRY STV_DEFAULT"
_ZN5flash24flash_fwd_splitkv_kernelI23Flash_fwd_kernel_traitsILi32ELi64ELi128ELi4ELb0ELb0EN7cutlass10bfloat16_tE19Flash_kernel_traitsILi32ELi64ELi128ELi4ES3_EELb1ELb0ELb0ELb0ELb0ELb1ELb1ELb1EEEvNS_16Flash_fwd_paramsE:
.text._ZN5flash24flash_fwd_splitkv_kernelI23Flash_fwd_kernel_traitsILi32ELi64ELi128ELi4ELb0ELb0EN7cutlass10bfloat16_tE19Flash_kernel_traitsILi32ELi64ELi128ELi4ES3_EELb1ELb0ELb0ELb0ELb0ELb1ELb1ELb1EEEvNS_16Flash_fwd_paramsE:
[----:B------:R-:W-:Y:S08]  /*0000*/  LDC R1, c[0x0][0x37c] ;  /* 0x0000df00ff017b82 */ /* 0x000ff00000000800 */
[----:B------:R-:W1:Y:S01]  /*0010*/  LDC R6, c[0x0][0x3e0] ;  /* 0x0000f800ff067b82 */ /* 0x000e620000000800 */
[----:B------:R-:W2:Y:S01]  /*0020*/  LDCU.64 UR8, c[0x0][0x460] ;  /* 0x00008c00ff0877ac */ /* 0x000ea20008000a00 */
[----:B------:R-:W3:Y:S06]  /*0030*/  LDCU.64 UR4, c[0x0][0x470] ;  /* 0x00008e00ff0477ac */ /* 0x000eec0008000a00 */
[----:B------:R-:W4:Y:S01]  /*0040*/  S2UR UR10, SR_CTAID.Z ;  /* 0x00000000000a79c3 */ /* 0x000f220000002700 */
[----:B------:R-:W3:Y:S07]  /*0050*/  LDCU.64 UR6, c[0x0][0x358] ;  /* 0x00006b00ff0677ac */ /* 0x000eee0008000a00 */
[----:B------:R-:W3:Y:S01]  /*0060*/  LDC.64 R4, c[0x0][0x460] ;  /* 0x00011800ff047b82 */ /* 0x000ee20000000a00 */
        /* <DEDUP_REMOVED lines=13> */
[----:B------:R-:W-:-:S04]  /*0140*/  IMAD.MOV R0, RZ, RZ, -R105 ;  /* 0x000000ffff007224 */ /* 0x000fc800078e0a69 */
[----:B------:R-:W-:-:S05]  /*0150*/  IMAD R0, R6, R0, UR10 ;  /* 0x0000000a06007e24 */ /* 0x000fca000f8e0200 */
[----:B------:R-:W-:-:S13]  /*0160*/  ISETP.GE.U32.AND P0, PT, R0, R6, PT ;  /* 0x000000060000720c */ /* 0x000fda0003f06070 */
[----:B------:R-:W-:Y:S02]  /*0170*/  @P0 IMAD.IADD R0, R0, 0x1, -R6 ;  /* 0x0000000100000824 */ /* 0x000fe400078e0a06 */
[----:B------:R-:W-:Y:S01]  /*0180*/  @P0 VIADD R105, R105, 0x1 ;  /* 0x0000000169690836 */ /* 0x000fe20000000000 */
[----:B------:R-:W-:Y:S02]  /*0190*/  ISETP.NE.U32.AND P0, PT, RZ, UR8, PT ;  /* 0x00000008ff007c0c */ /* 0x000fe4000bf05070 */
[----:B------:R-:W-:Y:S01]  /*01a0*/  ISETP.GE.U32.AND P2, PT, R0, R6, PT ;  /* 0x000000060000720c */ /* 0x000fe20003f46070 */
[----:B------:R-:W-:Y:S01]  /*01b0*/  IMAD.MOV.U32 R0, RZ, RZ, -0x1 ;  /* 0xffffffffff007424 */ /* 0x000fe200078e00ff */
[----:B------:R-:W-:Y:S02]  /*01c0*/  ISETP.NE.AND.EX P3, PT, RZ, UR9, PT, P0 ;  /* 0x00000009ff007c0c */ /* 0x000fe4000bf65300 */
[----:B-1----:R-:W-:-:S09]  /*01d0*/  ISETP.NE.U32.AND P0, PT, R2, RZ, PT ;  /* 0x000000ff0200720c */ /* 0x002fd20003f05070 */
[----:B------:R-:W-:Y:S01]  /*01e0*/  @P2 VIADD R105, R105, 0x1 ;  /* 0x0000000169692836 */ /* 0x000fe20000000000 */
[----:B------:R-:W-:Y:S02]  /*01f0*/  @!P4 LOP3.LUT R105, RZ, R6, RZ, 0x33, !PT ;  /* 0x00000006ff69c212 */ /* 0x000fe400078e33ff */
[----:B------:R-:W-:Y:S02]  /*0200*/  ISETP.NE.AND.EX P2, PT, R3, RZ, PT, P0 ;  /* 0x000000ff0300720c */ /* 0x000fe40003f45300 */
[----:B---3--:R-:W-:Y:S01]  /*0210*/  ISETP.NE.U32.AND P0, PT, RZ, UR4, PT ;  /* 0x00000004ff007c0c */ /* 0x008fe2000bf05070 */
[----:B------:R-:W-:-:S03]  /*0220*/  IMAD.WIDE.U32 R4, R105, 0x4, R4 ;  /* 0x0000000469047825 */ /* 0x000fc600078e0004 */
[----:B------:R-:W-:Y:S01]  /*0230*/  ISETP.NE.AND.EX P5, PT, RZ, UR5, PT, P0 ;  /* 0x00000005ff007c0c */ /* 0x000fe2000bfa5300 */
[----:B------:R-:W-:Y:S01]  /*0240*/  IMAD.SHL.U32 R9, R105, 0x4, RZ ;  /* 0x0000000469097824 */ /* 0x000fe200078e00ff */
[----:B------:R-:W2:Y:S01]  /*0250*/  @P1 LDG.E R0, desc[UR6][R4.64] ;  /* 0x0000000604001981 */ /* 0x000ea2000c1e1900 */
[----:B------:R-:W-:-:S03]  /*0260*/  SHF.R.U32.HI R7, RZ, 0x1e, R105 ;  /* 0x0000001eff077819 */ /* 0x000fc60000011669 */
[----:B------:R1:W2:Y:S01]  /*0270*/  @P3 LDG.E R8, desc[UR6][R4.64+0x4] ;  /* 0x0000040604083981 */ /* 0x0002a2000c1e1900 */
[C---:B------:R-:W-:Y:S02]  /*0280*/  IADD3 R12, P1, PT, R9.reuse, UR4, RZ ;  /* 0x00000004090c7c10 */ /* 0x040fe4000ff3e0ff */
[----:B------:R-:W-:Y:S02]  /*0290*/  @P2 IADD3 R2, P0, PT, R9, R2, RZ ;  /* 0x0000000209022210 */ /* 0x000fe40007f1e0ff */
[----:B------:R-:W-:-:S03]  /*02a0*/  IADD3.X R13, PT, PT, R7, UR5, RZ, P1, !PT ;  /* 0x00000005070d7c10 */ /* 0x000fc60008ffe4ff */
[----:B------:R-:W-:-:S05]  /*02b0*/  @P2 IMAD.X R3, R7, 0x1, R3, P0 ;  /* 0x0000000107032824 */ /* 0x000fca00000e0603 */
[----:B------:R3:W5:Y:S01]  /*02c0*/  @P2 LDG.E R51, desc[UR6][R2.64] ;  /* 0x0000000602332981 */ /* 0x000762000c1e1900 */
[----:B-1----:R-:W-:-:S06]  /*02d0*/  IMAD.MOV.U32 R4, RZ, RZ, RZ ;  /* 0x000000ffff047224 */ /* 0x002fcc00078e00ff */
[----:B------:R1:W5:Y:S01]  /*02e0*/  @P5 LDG.E R4, desc[UR6][R12.64] ;  /* 0x000000060c045981 */ /* 0x000362000c1e1900 */
[----:B------:R-:W4:Y:S01]  /*02f0*/  LDCU.U8 UR4, c[0x0][0x532] ;  /* 0x0000a640ff0477ac */ /* 0x000f220008000000 */
[----:B---3--:R-:W3:Y:S01]  /*0300*/  LDC.64 R2, c[0x0][0x468] ;  /* 0x00011a00ff027b82 */ /* 0x008ee20000000a00 */
[----:B------:R-:W1:Y:S01]  /*0310*/  S2R R16, SR_CTAID.X ;  /* 0x0000000000107919 */ /* 0x000e620000002500 */
[----:B----4-:R-:W-:Y:S02]  /*0320*/  ISETP.NE.AND P4, PT, RZ, UR4, PT ;  /* 0x00000004ff007c0c */ /* 0x010fe4000bf85270 */
[----:B---3--:R-:W-:-:S04]  /*0330*/  ISETP.EQ.U32.AND P0, PT, R2, RZ, PT ;  /* 0x000000ff0200720c */ /* 0x008fc80003f02070 */
[----:B------:R-:W-:Y:S02]  /*0340*/  ISETP.EQ.OR.EX P1, PT, R3, RZ, !P4, P0 ;  /* 0x000000ff0300720c */ /* 0x000fe40006722700 */
[----:B------:R-:W-:-:S05]  /*0350*/  IADD3 R10, P0, PT, R9, R2, RZ ;  /* 0x00000002090a7210 */ /* 0x000fca0007f1e0ff */
[----:B------:R-:W-:Y:S01]  /*0360*/  IMAD.X R11, R7, 0x1, R3, P0 ;  /* 0x00000001070b7824 */ /* 0x000fe200000e0603 */
[----:B------:R-:W-:Y:S01]  /*0370*/  ISETP.NE.U32.AND P0, PT, R2, RZ, PT ;  /* 0x000000ff0200720c */ /* 0x000fe20003f05070 */
[----:B------:R-:W3:Y:S03]  /*0380*/  @!P3 LDC R104, c[0x0][0x434] ;  /* 0x00010d00ff68bb82 */ /* 0x000ee60000000800 */
[----:B------:R-:W-:-:S13]  /*0390*/  ISETP.NE.AND.EX P0, PT, R3, RZ, PT, P0 ;  /* 0x000000ff0300720c */ /* 0x000fda0003f05300 */
[----:B------:R-:W4:Y:S01]  /*03a0*/  @!P0 LDC R54, c[0x0][0x438] ;  /* 0x00010e00ff368b82 */ /* 0x000f220000000800 */
[----:B------:R-:W-:Y:S02]  /*03b0*/  IMAD.MOV.U32 R5, RZ, RZ, -0x1 ;  /* 0xffffffffff057424 */ /* 0x000fe400078e00ff */
[----:B-1----:R-:W-:-:S04]  /*03c0*/  IMAD.SHL.U32 R56, R16, 0x40, RZ ;  /* 0x0000004010387824 */ /* 0x002fc800078e00ff */
[----:B------:R1:W5:Y:S01]  /*03d0*/  @!P1 LDG.E R5, desc[UR6][R10.64] ;  /* 0x000000060a059981 */ /* 0x000362000c1e1900 */
[----:B--2---:R-:W-:Y:S02]  /*03e0*/  @P3 IMAD.IADD R104, R8, 0x1, -R0 ;  /* 0x0000000108683824 */ /* 0x004fe400078e0a00 */
[----:B------:R-:W-:-:S04]  /*03f0*/  IMAD.MOV R8, RZ, RZ, -R105 ;  /* 0x000000ffff087224 */ /* 0x000fc800078e0a69 */
[----:B------:R-:W-:Y:S01]  /*0400*/  IMAD R8, R6, R8, UR10 ;  /* 0x0000000a06087e24 */ /* 0x000fe2000f8e0208 */
[----:B---3--:R-:W-:Y:S01]  /*0410*/  ISETP.GT.AND P1, PT, R104, R56, PT ;  /* 0x000000386800720c */ /* 0x008fe20003f24270 */
[----:B-1--4-:R-:W-:-:S12]  /*0420*/  @!P0 BRA `(.L_x_3684) ;  /* 0x00000000000c8947 */ /* 0x012fd80003800000 */
[----:B------:R-:W2:Y:S02]  /*0430*/  @P4 LDG.E R54, desc[UR6][R10.64+0x4] ;  /* 0x000004060a364981 */ /* 0x000ea4000c1e1900 */
[----:B--2--5:R-:W-:-:S06]  /*0440*/  @P4 IADD3 R54, PT, PT, R54, -R5, RZ ;  /* 0x8000000536364210 */ /* 0x024fcc0007ffe0ff */
[----:B------:R1:W5:Y:S02]  /*0450*/  @!P4 LDG.E R54, desc[UR6][R10.64] ;  /* 0x000000060a36c981 */ /* 0x000364000c1e1900 */
.L_x_3684:
[----:B------:R-:W-:Y:S05]  /*0460*/  @!P1 EXIT ;  /* 0x000000000000994d */ /* 0x000fea0003800000 */
[----:B-1----:R-:W1:Y:S01]  /*0470*/  LDC R10, c[0x0][0x374] ;  /* 0x0000dd00ff0a7b82 */ /* 0x002e620000000800 */
[--C-:B-----5:R-:W-:Y:S01]  /*0480*/  IMAD.IADD R54, R54, 0x1, -R4.reuse ;  /* 0x0000000136367824 */ /* 0x120fe200078e0a04 */
[----:B------:R-:W2:Y:S01]  /*0490*/  S2R R55, SR_TID.X ;  /* 0x0000000000377919 */ /* 0x000ea20000002100 */
[----:B------:R-:W-:-:S05]  /*04a0*/  @P2 IMAD.IADD R51, R51, 0x1, -R4 ;  /* 0x0000000133332824 */ /* 0x000fca00078e0a04 */
[----:B------:R-:W3:Y:S01]  /*04b0*/  LDC R2, c[0x0][0x438] ;  /* 0x00010e00ff027b82 */ /* 0x000ee20000000800 */
[-C--:B-1----:R-:W-:Y:S02]  /*04c0*/  IABS R14, R10.reuse ;  /* 0x0000000a000e7213 */ /* 0x082fe40000000000 */
[----:B------:R-:W-:Y:S02]  /*04d0*/  IABS R17, R10 ;  /* 0x0000000a00117213 */ /* 0x000fe40000000000 */
[----:B------:R-:W1:Y:S03]  /*04e0*/  I2F.RP R3, R14 ;  /* 0x0000000e00037306 */ /* 0x000e660000209400 */
[----:B------:R-:W-:Y:S02]  /*04f0*/  IMAD.MOV R17, RZ, RZ, -R17 ;  /* 0x000000ffff117224 */ /* 0x000fe400078e0a11 */
[----:B---3--:R-:W-:-:S05]  /*0500*/  VIADD R2, R2, 0x7f ;  /* 0x0000007f02027836 */ /* 0x008fca0000000000 */
        /* <DEDUP_REMOVED lines=17> */
[----:B------:R-:W3:Y:S03]  /*0620*/  @!P2 LDC R15, c[0x0][0x43c] ;  /* 0x00010f00ff0fab82 */ /* 0x000ee60000000800 */
        /* <DEDUP_REMOVED lines=27> */
[----:B--2---:R-:W-:Y:S05]  /*07e0*/  @!P0 BRA `(.L_x_3685) ;  /* 0x0000000000cc8947 */ /* 0x004fea0003800000 */
[----:B------:R-:W1:Y:S01]  /*07f0*/  LDC.64 R4, c[0x0][0x430] ;  /* 0x00010c00ff047b82 */ /* 0x000e620000000a00 */
[----:B------:R-:W2:Y:S01]  /*0800*/  LDCU UR5, c[0x0][0x44c] ;  /* 0x00008980ff0577ac */ /* 0x000ea20008000800 */
[----:B------:R-:W-:Y:S01]  /*0810*/  IMAD.SHL.U32 R3, R55, 0x4, RZ ;  /* 0x0000000437037824 */ /* 0x000fe200078e00ff */
[----:B------:R-:W-:Y:S01]  /*0820*/  SHF.R.U32.HI R55, RZ, 0x3, R55 ;  /* 0x00000003ff377819 */ /* 0x000fe20000011637 */
[----:B------:R-:W3:Y:S03]  /*0830*/  LDCU UR4, c[0x0][0x440] ;  /* 0x00008800ff0477ac */ /* 0x000ee60008000800 */
[C---:B------:R-:W-:Y:S01]  /*0840*/  LOP3.LUT R0, R3.reuse, 0x1c, RZ, 0xc0, !PT ;  /* 0x0000001c03007812 */ /* 0x040fe200078ec0ff */
[----:B------:R-:W4:Y:S01]  /*0850*/  LDCU.64 UR8, c[0x0][0x3f8] ;  /* 0x00007f00ff0877ac */ /* 0x000f220008000a00 */
[----:B------:R-:W-:Y:S02]  /*0860*/  LOP3.LUT R3, R3, 0xffc, RZ, 0xc0, !PT ;  /* 0x00000ffc03037812 */ /* 0x000fe400078ec0ff */
[----:B---3--:R-:W-:Y:S01]  /*0870*/  ISETP.GE.AND P3, PT, R0, UR4, PT ;  /* 0x0000000400007c0c */ /* 0x008fe2000bf66270 */
[----:B-1----:R-:W-:-:S04]  /*0880*/  IMAD R4, R2, R4, R105 ;  /* 0x0000000402047224 */ /* 0x002fc800078e0269 */
[----:B------:R-:W-:-:S04]  /*0890*/  IMAD R4, R4, R6, R8 ;  /* 0x0000000604047224 */ /* 0x000fc800078e0208 */
[--C-:B------:R-:W-:Y:S02]  /*08a0*/  IMAD R5, R4, R5, R56.reuse ;  /* 0x0000000504057224 */ /* 0x100fe400078e0238 */
[----:B------:R-:W-:Y:S02]  /*08b0*/  IMAD.IADD R56, R104, 0x1, -R56 ;  /* 0x0000000168387824 */ /* 0x000fe400078e0a38 */
[----:B--2---:R-:W-:Y:S01]  /*08c0*/  IMAD R2, R5, UR5, RZ ;  /* 0x0000000505027c24 */ /* 0x004fe2000f8e02ff */
[----:B------:R-:W1:Y:S01]  /*08d0*/  LDCU.64 UR4, c[0x0][0x428] ;  /* 0x00008500ff0477ac */ /* 0x000e620008000a00 */
[C---:B------:R-:W-:Y:S01]  /*08e0*/  VIADD R4, R55.reuse, 0x10 ;  /* 0x0000001037047836 */ /* 0x040fe20000000000 */
[-C--:B------:R-:W-:Y:S02]  /*08f0*/  ISETP.GE.OR P4, PT, R55, R56.reuse, P3 ;  /* 0x000000383700720c */ /* 0x080fe40001f86670 */
[----:B------:R-:W-:Y:S02]  /*0900*/  IADD3 R3, P0, PT, R2, R3, RZ ;  /* 0x0000000302037210 */ /* 0x000fe40007f1e0ff */
        /* <DEDUP_REMOVED lines=15> */
[----:B------:R-:W-:Y:S01]  /*0a00*/  LEA.HI.X.SX32 R5, R5, RZ, 0x1, P5 ;  /* 0x000000ff05057211 */ /* 0x000fe200028f0eff */
[----:B------:R-:W-:Y:S01]  /*0a10*/  @!P2 IMAD.MOV.U32 R3, RZ, RZ, -0x800000 ;  /* 0xff800000ff03a424 */ /* 0x000fe200078e00ff */
[-C--:B------:R-:W-:Y:S02]  /*0a20*/  ISETP.GE.OR P6, PT, R0, R56.reuse, P3 ;  /* 0x000000380000720c */ /* 0x080fe40001fc6670 */
[----:B------:R-:W-:Y:S01]  /*0a30*/  ISETP.NE.AND P5, PT, R2, RZ, PT ;  /* 0x000000ff0200720c */ /* 0x000fe20003fa5270 */
[----:B------:R-:W-:Y:S01]  /*0a40*/  @!P1 IMAD.MOV.U32 R2, RZ, RZ, -0x800000 ;  /* 0xff800000ff029424 */ /* 0x000fe200078e00ff */
[----:B------:R-:W-:Y:S01]  /*0a50*/  ISETP.GE.OR P0, PT, R0, R56, P0 ;  /* 0x000000380000720c */ /* 0x000fe20000706670 */
[----:B------:R-:W-:Y:S01]  /*0a60*/  @!P4 IMAD.MOV.U32 R4, RZ, RZ, -0x800000 ;  /* 0xff800000ff04c424 */ /* 0x000fe200078e00ff */
[----:B-1----:R-:W-:-:S04]  /*0a70*/  LEA R8, P3, R55, UR4, 0x2 ;  /* 0x0000000437087c11 */ /* 0x002fc8000f8610ff */
[----:B------:R-:W-:-:S03]  /*0a80*/  LEA.HI.X R9, R55, UR5, R5, 0x2, P3 ;  /* 0x0000000537097c11 */ /* 0x000fc600098f1405 */
[----:B------:R2:W-:Y:S04]  /*0a90*/  @!P6 STG.E.128 desc[UR6][R6.64+0x1800], RZ ;  /* 0x001800ff0600e986 */ /* 0x0005e8000c101d06 */
        /* <DEDUP_REMOVED lines=8> */
.L_x_3685:
        /* <DEDUP_REMOVED lines=9> */
.L_x_3686:
[----:B------:R-:W-:-:S04]  /*0bb0*/  UISETP.NE.U32.AND UP0, UPT, UR12, URZ, UPT ;  /* 0x000000ff0c00728c */ /* 0x000fc8000bf05070 */
[----:B------:R-:W-:-:S09]  /*0bc0*/  UISETP.NE.AND.EX UP0, UPT, UR13, URZ, UPT, UP0 ;  /* 0x000000ff0d00728c */ /* 0x000fd2000bf05300 */
[----:B------:R-:W-:Y:S05]  /*0bd0*/  BRA.U !UP0, `(.L_x_3687) ;  /* 0x00000005089c7547 */ /* 0x000fea000b800000 */
[----:B------:R-:W2:Y:S01]  /*0be0*/  LDC R9, c[0x0][0x4f0] ;  /* 0x00013c00ff097b82 */ /* 0x000ea20000000800 */
[----:B-1----:R-:W-:Y:S01]  /*0bf0*/  LEA R3, R33, 0xffffff80, 0x7 ;  /* 0xffffff8021037811 */ /* 0x002fe200078e38ff */
[----:B------:R-:W1:Y:S03]  /*0c00*/  LDCU.64 UR4, c[0x0][0x4e8] ;  /* 0x00009d00ff0477ac */ /* 0x000e660008000a00 */
[----:B-----5:R-:W-:Y:S01]  /*0c10*/  IABS R2, R3 ;  /* 0x0000000300027213 */ /* 0x020fe20000000000 */
[----:B------:R-:W3:Y:S02]  /*0c20*/  LDCU.64 UR10, c[0x0][0x3a0] ;  /* 0x00007400ff0a77ac */ /* 0x000ee40008000a00 */
[----:B------:R-:W4:Y:S01]  /*0c30*/  LDC.64 R44, c[0x0][0x3c0] ;  /* 0x0000f000ff2c7b82 */ /* 0x000f220000000a00 */
[----:B------:R-:W3:Y:S01]  /*0c40*/  LDCU.64 UR8, c[0x0][0x3a8] ;  /* 0x00007500ff0877ac */ /* 0x000ee20008000a00 */
[----:B-1----:R-:W-:Y:S01]  /*0c50*/  IMAD.WIDE.U32 R10, R105, UR4, RZ ;  /* 0x00000004690a7c25 */ /* 0x002fe2000f8e00ff */
[----:B--2---:R-:W-:-:S03]  /*0c60*/  IABS R5, R9 ;  /* 0x0000000900057213 */ /* 0x004fc60000000000 */
[----:B------:R-:W-:Y:S01]  /*0c70*/  IMAD R110, R105, UR5, R11 ;  /* 0x00000005696e7c24 */ /* 0x000fe2000f8e020b */
[----:B------:R-:W-:Y:S01]  /*0c80*/  ISETP.NE.AND P3, PT, R9, RZ, PT ;  /* 0x000000ff0900720c */ /* 0x000fe20003f65270 */
[----:B------:R-:W1:Y:S01]  /*0c90*/  LDCU.64 UR4, c[0x0][0x3b8] ;  /* 0x00007700ff0477ac */ /* 0x000e620008000a00 */
[----:B------:R-:W2:Y:S08]  /*0ca0*/  I2F.RP R6, R5 ;  /* 0x0000000500067306 */ /* 0x000eb00000209400 */
[----:B--2---:R-:W2:Y:S02]  /*0cb0*/  MUFU.RCP R6, R6 ;  /* 0x0000000600067308 */ /* 0x004ea40000001000 */
[----:B--2---:R-:W-:-:S06]  /*0cc0*/  IADD3 R6, PT, PT, R6, 0xffffffe, RZ ;  /* 0x0ffffffe06067810 */ /* 0x004fcc0007ffe0ff */
[----:B------:R-:W2:Y:S02]  /*0cd0*/  F2I.FTZ.U32.TRUNC.NTZ R7, R6 ;  /* 0x0000000600077305 */ /* 0x000ea4000021f000 */
[----:B--2---:R-:W-:Y:S01]  /*0ce0*/  IMAD.MOV R4, RZ, RZ, -R7 ;  /* 0x000000ffff047224 */ /* 0x004fe200078e0a07 */
        /* <DEDUP_REMOVED lines=22> */
[----:B------:R-:W2:Y:S04]  /*0e50*/  LDC R6, c[0x0][0x3e8] ;  /* 0x0000fa00ff067b82 */ /* 0x000ea80000000800 */
[----:B------:R-:W3:Y:S01]  /*0e60*/  LDG.E R18, desc[UR6][R18.64] ;  /* 0x0000000612127981 */ /* 0x000ee2000c1e1900 */
[----:B------:R-:W-:Y:S01]  /*0e70*/  IADD3 R5, PT, PT, -R5, RZ, RZ ;  /* 0x000000ff05057210 */ /* 0x000fe20007ffe1ff */
[----:B-1----:R-:W-:Y:S01]  /*0e80*/  IMAD.U32 R46, RZ, RZ, UR4 ;  /* 0x00000004ff2e7e24 */ /* 0x002fe2000f8e00ff */
[----:B------:R-:W-:-:S03]  /*0e90*/  MOV R47, UR5 ;  /* 0x00000005002f7c02 */ /* 0x000fc60008000f00 */
[----:B------:R-:W-:Y:S01]  /*0ea0*/  IMAD R3, R9, R5, R3 ;  /* 0x0000000509037224 */ /* 0x000fe200078e0203 */
[----:B--2---:R-:W-:Y:S02]  /*0eb0*/  IABS R4, R6 ;  /* 0x0000000600047213 */ /* 0x004fe40000000000 */
        /* <DEDUP_REMOVED lines=25> */
[----:B------:R-:W-:-:S04]  /*1050*/  IMAD.WIDE.U32 R10, R18, UR10, RZ ;  /* 0x0000000a120a7c25 */ /* 0x000fc8000f8e00ff */
        /* <DEDUP_REMOVED lines=12> */
[----:B----4-:R-:W-:Y:S02]  /*1120*/  IMAD R2, R2, R44, RZ ;  /* 0x0000002c02027224 */ /* 0x010fe400078e02ff */
        /* <DEDUP_REMOVED lines=18> */
.L_x_3687:
        /* <DEDUP_REMOVED lines=17> */
.L_x_3689:
[----:B------:R-:W2:Y:S01]  /*1360*/  LDC.64 R46, c[0x0][0x3b8] ;  /* 0x0000ee00ff2e7b82 */ /* 0x000ea20000000a00 */
[----:B------:R-:W-:-:S05]  /*1370*/  IADD3 R6, PT, PT, R4, R5, RZ ;  /* 0x0000000504067210 */ /* 0x000fca0007ffe0ff */
[C---:B--2---:R-:W-:Y:S02]  /*1380*/  IMAD R18, R6.reuse, R47, RZ ;  /* 0x0000002f06127224 */ /* 0x044fe400078e02ff */
[----:B------:R-:W-:-:S05]  /*1390*/  IMAD.WIDE.U32 R6, R6, R46, RZ ;  /* 0x0000002e06067225 */ /* 0x000fca00078e00ff */
[----:B------:R-:W-:Y:S02]  /*13a0*/  IADD3 R18, PT, PT, R7, R18, RZ ;  /* 0x0000001207127210 */ /* 0x000fe40007ffe0ff */
[----:B------:R-:W-:Y:S02]  /*13b0*/  MOV R19, R6 ;  /* 0x0000000600137202 */ /* 0x000fe40000000f00 */
.L_x_3690:
        /* <DEDUP_REMOVED lines=15> */
.L_x_3691:
[----:B------:R-:W2:Y:S01]  /*14b0*/  LDC.64 R44, c[0x0][0x3c0] ;  /* 0x0000f000ff2c7b82 */ /* 0x000ea20000000a00 */
[----:B------:R-:W-:-:S05]  /*14c0*/  IADD3 R4, PT, PT, R4, R5, RZ ;  /* 0x0000000504047210 */ /* 0x000fca0007ffe0ff */
[C---:B--2---:R-:W-:Y:S02]  /*14d0*/  IMAD R20, R4.reuse, R45, RZ ;  /* 0x0000002d04147224 */ /* 0x044fe400078e02ff */
[----:B------:R-:W-:-:S05]  /*14e0*/  IMAD.WIDE.U32 R4, R4, R44, RZ ;  /* 0x0000002c04047225 */ /* 0x000fca00078e00ff */
[----:B------:R-:W-:Y:S02]  /*14f0*/  IADD3 R20, PT, PT, R5, R20, RZ ;  /* 0x0000001405147210 */ /* 0x000fe40007ffe0ff */
[----:B------:R-:W-:-:S07]  /*1500*/  MOV R21, R4 ;  /* 0x0000000400157202 */ /* 0x000fce0000000f00 */
.L_x_3692:
[----:B------:R-:W2:Y:S01]  /*1510*/  LDC R6, c[0x0][0x3e8] ;  /* 0x0000fa00ff067b82 */ /* 0x000ea20000000800 */
[----:B------:R-:W-:Y:S02]  /*1520*/  LOP3.LUT R21, R21, R20, RZ, 0x3c, !PT ;  /* 0x0000001415157212 */ /* 0x000fe400078e3cff */
[----:B------:R-:W-:Y:S02]  /*1530*/  CS2R R110, SRZ ;  /* 0x00000000006e7805 */ /* 0x000fe4000001ff00 */
[----:B------:R-:W-:Y:S02]  /*1540*/  LEA R9, R33, 0xffffff80, 0x7 ;  /* 0xffffff8021097811 */ /* 0x000fe400078e38ff */
[----:B------:R-:W-:Y:S02]  /*1550*/  LOP3.LUT R19, R19, R18, RZ, 0x3c, !PT ;  /* 0x0000001213137212 */ /* 0x000fe400078e3cff */
[----:B------:R-:W-:Y:S02]  /*1560*/  LOP3.LUT R20, R21, R20, RZ, 0x3c, !PT ;  /* 0x0000001415147212 */ /* 0x000fe400078e3cff */
[----:B------:R-:W-:-:S02]  /*1570*/  LOP3.LUT R18, R19, R18, RZ, 0x3c, !PT ;  /* 0x0000001213127212 */ /* 0x000fc400078e3cff */
[----:B------:R-:W-:Y:S02]  /*1580*/  LOP3.LUT R21, R21, R20, RZ, 0x3c, !PT ;  /* 0x0000001415157212 */ /* 0x000fe400078e3cff */
[----:B------:R-:W-:Y:S01]  /*1590*/  LOP3.LUT R19, R19, R18, RZ, 0x3c, !PT ;  /* 0x0000001213137212 */ /* 0x000fe200078e3cff */
[----:B------:R-:W-:-:S04]  /*15a0*/  IMAD.WIDE.U32 R20, R9, R44, R20 ;  /* 0x0000002c09147225 */ /* 0x000fc800078e0014 */
[----:B------:R-:W-:Y:S01]  /*15b0*/  IMAD.WIDE.U32 R18, R9, R46, R18 ;  /* 0x0000002e09127225 */ /* 0x000fe200078e0012 */
[----:B--2--5:R-:W-:Y:S02]  /*15c0*/  IABS R2, R6 ;  /* 0x0000000600027213 */ /* 0x024fe40000000000 */
[----:B------:R-:W-:Y:S02]  /*15d0*/  ISETP.NE.AND P2, PT, R6, RZ, PT ;  /* 0x000000ff0600720c */ /* 0x000fe40003f45270 */
[----:B------:R-:W2:Y:S08]  /*15e0*/  I2F.RP R10, R2 ;  /* 0x00000002000a7306 */ /* 0x000eb00000209400 */
[----:B--2---:R-:W2:Y:S02]  /*15f0*/  MUFU.RCP R10, R10 ;  /* 0x0000000a000a7308 */ /* 0x004ea40000001000 */
[----:B--2---:R-:W-:-:S06]  /*1600*/  VIADD R10, R10, 0xffffffe ;  /* 0x0ffffffe0a0a7836 */ /* 0x004fcc0000000000 */
[----:B------:R-:W1:Y:S02]  /*1610*/  F2I.FTZ.U32.TRUNC.NTZ R11, R10 ;  /* 0x0000000a000b7305 */ /* 0x000e64000021f000 */
[----:B-1----:R-:W-:Y:S01]  /*1620*/  IMAD.MOV R3, RZ, RZ, -R11 ;  /* 0x000000ffff037224 */ /* 0x002fe200078e0a0b */
[----:B------:R-:W-:-:S03]  /*1630*/  MOV R10, RZ ;  /* 0x000000ff000a7202 */ /* 0x000fc60000000f00 */
[----:B------:R-:W-:Y:S01]  /*1640*/  IMAD R4, R3, R2, RZ ;  /* 0x0000000203047224 */ /* 0x000fe200078e02ff */
[----:B------:R-:W-:-:S03]  /*1650*/  IABS R3, R8 ;  /* 0x0000000800037213 */ /* 0x000fc60000000000 */
[----:B------:R-:W-:Y:S01]  /*1660*/  IMAD.HI.U32 R7, R11, R4, R10 ;  /* 0x000000040b077227 */ /* 0x000fe200078e000a */
[----:B------:R-:W-:-:S03]  /*1670*/  SHF.R.S32.HI R10, RZ, 0x1f, R9 ;  /* 0x0000001fff0a7819 */ /* 0x000fc60000011409 */
[----:B------:R-:W-:Y:S02]  /*1680*/  IMAD.MOV.U32 R4, RZ, RZ, R3 ;  /* 0x000000ffff047224 */ /* 0x000fe400078e0003 */
[----:B------:R-:W-:Y:S02]  /*1690*/  IMAD R11, R10, R44, RZ ;  /* 0x0000002c0a0b7224 */ /* 0x000fe400078e02ff */
[----:B------:R-:W-:-:S04]  /*16a0*/  IMAD.HI.U32 R7, R7, R4, RZ ;  /* 0x0000000407077227 */ /* 0x000fc800078e00ff */
[----:B------:R-:W-:Y:S01]  /*16b0*/  IMAD R10, R10, R46, RZ ;  /* 0x0000002e0a0a7224 */ /* 0x000fe200078e02ff */
[----:B------:R-:W-:Y:S01]  /*16c0*/  IADD3 R3, PT, PT, -R7, RZ, RZ ;  /* 0x000000ff07037210 */ /* 0x000fe20007ffe1ff */
[C---:B------:R-:W-:Y:S02]  /*16d0*/  IMAD R11, R9.reuse, R45, R11 ;  /* 0x0000002d090b7224 */ /* 0x040fe400078e020b */
[----:B------:R-:W-:Y:S02]  /*16e0*/  IMAD R10, R9, R47, R10 ;  /* 0x0000002f090a7224 */ /* 0x000fe400078e020a */
[C---:B------:R-:W-:Y:S01]  /*16f0*/  IMAD R3, R2.reuse, R3, R4 ;  /* 0x0000000302037224 */ /* 0x040fe200078e0204 */
[----:B------:R-:W-:Y:S01]  /*1700*/  IADD3 R21, PT, PT, R21, R11, RZ ;  /* 0x0000000b15157210 */ /* 0x000fe20007ffe0ff */
[----:B------:R-:W1:Y:S01]  /*1710*/  LDC.64 R4, c[0x0][0x3d8] ;  /* 0x0000f600ff047b82 */ /* 0x000e620000000a00 */
[----:B------:R-:W-:Y:S02]  /*1720*/  IMAD.IADD R19, R19, 0x1, R10 ;  /* 0x0000000113137824 */ /* 0x000fe400078e020a */
        /* <DEDUP_REMOVED lines=23> */
.L_x_3688:
[----:B------:R-:W-:Y:S01]  /*18a0*/  ISETP.NE.AND P0, PT, R0, -0x1, PT ;  /* 0xffffffff0000780c */ /* 0x000fe20003f05270 */
[----:B------:R-:W1:Y:S01]  /*18b0*/  LDC.64 R82, c[0x0][0x3b0] ;  /* 0x0000ec00ff527b82 */ /* 0x000e620000000a00 */
[----:B------:R-:W-:Y:S01]  /*18c0*/  IMAD.MOV.U32 R5, RZ, RZ, RZ ;  /* 0x000000ffff057224 */ /* 0x000fe200078e00ff */
[----:B------:R-:W2:Y:S01]  /*18d0*/  LDCU.64 UR10, c[0x0][0x3c8] ;  /* 0x00007900ff0a77ac */ /* 0x000ea20008000a00 */
[----:B------:R-:W3:Y:S04]  /*18e0*/  LDCU.64 UR4, c[0x0][0x390] ;  /* 0x00007200ff0477ac */ /* 0x000ee80008000a00 */
[----:B------:R4:W5:Y:S01]  /*18f0*/  @P5 LDG.E R5, desc[UR6][R12.64] ;  /* 0x000000060c055981 */ /* 0x000962000c1e1900 */
[----:B------:R-:W-:Y:S01]  /*1900*/  SHF.R.U32.HI R80, RZ, 0x2, R55 ;  /* 0x00000002ff507819 */ /* 0x000fe20000011637 */
[----:B------:R-:W-:Y:S01]  /*1910*/  IMAD.MOV.U32 R81, RZ, RZ, RZ ;  /* 0x000000ffff517224 */ /* 0x000fe200078e00ff */
[----:B------:R-:W-:Y:S01]  /*1920*/  SHF.R.S32.HI R60, RZ, 0x1f, R54 ;  /* 0x0000001fff3c7819 */ /* 0x000fe20000011436 */
[----:B------:R-:W2:Y:S01]  /*1930*/  LDCU.64 UR8, c[0x0][0x388] ;  /* 0x00007100ff0877ac */ /* 0x000ea20008000a00 */
[----:B------:R-:W3:Y:S01]  /*1940*/  @!P0 LDC.64 R2, c[0x0][0x398] ;  /* 0x0000e600ff028b82 */ /* 0x000ee20000000a00 */
[----:B------:R-:W-:Y:S01]  /*1950*/  IMAD.WIDE.U32 R16, R16, 0x40, R80 ;  /* 0x0000004010107825 */ /* 0x000fe200078e0050 */
[----:B------:R-:W-:-:S02]  /*1960*/  LEA.HI R60, R60, R54, RZ, 0x7 ;  /* 0x000000363c3c7211 */ /* 0x000fc400078f38ff */
[-C--:B------:R-:W-:Y:S01]  /*1970*/  LOP3.LUT R111, R111, R110.reuse, RZ, 0x3c, !PT ;  /* 0x0000006e6f6f7212 */ /* 0x080fe200078e3cff */
[----:B------:R-:W-:Y:S01]  /*1980*/  IMAD.SHL.U32 R50, R33, 0x80, RZ ;  /* 0x0000008021327824 */ /* 0x000fe200078e00ff */
[----:B------:R-:W-:Y:S02]  /*1990*/  SHF.R.S32.HI R60, RZ, 0x7, R60 ;  /* 0x00000007ff3c7819 */ /* 0x000fe4000001143c */
[----:B------:R-:W-:Y:S02]  /*19a0*/  LOP3.LUT R110, R111, R110, RZ, 0x3c, !PT ;  /* 0x0000006e6f6e7212 */ /* 0x000fe400078e3cff */
[----:B------:R-:W-:Y:S01]  /*19b0*/  VIMNMX R60, PT, PT, R103, R60, !PT ;  /* 0x0000003c673c7248 */ /* 0x000fe20007fe0100 */
[----:B-1----:R-:W-:Y:S01]  /*19c0*/  @P0 IMAD.WIDE.U32 R14, R0, R82, RZ ;  /* 0x00000052000e0225 */ /* 0x002fe200078e00ff */
[----:B------:R-:W-:-:S03]  /*19d0*/  LOP3.LUT R111, R111, R110, RZ, 0x3c, !PT ;  /* 0x0000006e6f6f7212 */ /* 0x000fc600078e3cff */
[----:B------:R-:W-:Y:S02]  /*19e0*/  IMAD R57, R17, R82, RZ ;  /* 0x0000005211397224 */ /* 0x000fe400078e02ff */
[----:B----4-:R-:W-:Y:S02]  /*19f0*/  IMAD.SHL.U32 R12, R55, 0x8, RZ ;  /* 0x00000008370c7824 */ /* 0x010fe400078e00ff */
[----:B------:R-:W-:Y:S02]  /*1a00*/  IMAD R57, R16, R83, R57 ;  /* 0x0000005310397224 */ /* 0x000fe400078e0239 */
[----:B---3--:R-:W-:Y:S01]  /*1a10*/  @!P0 IMAD.WIDE.U32 R18, R105, R2, RZ ;  /* 0x0000000269128225 */ /* 0x008fe200078e00ff */
[----:B------:R-:W-:-:S03]  /*1a20*/  LOP3.LUT R12, R12, 0x18, RZ, 0xc0, !PT ;  /* 0x000000180c0c7812 */ /* 0x000fc600078ec0ff */
[----:B------:R-:W-:Y:S01]  /*1a30*/  @!P0 IMAD R3, R105, R3, R19 ;  /* 0x0000000369038224 */ /* 0x000fe200078e0213 */
[----:B------:R-:W-:Y:S01]  /*1a40*/  IADD3 R20, P1, PT, R12, R11, RZ ;  /* 0x0000000b0c147210 */ /* 0x000fe20007f3e0ff */
[----:B------:R-:W-:Y:S01]  /*1a50*/  @P0 IMAD R3, R0, R83, R15 ;  /* 0x0000005300030224 */ /* 0x000fe200078e020f */
[----:B------:R-:W1:Y:S01]  /*1a60*/  LDC R11, c[0x0][0x450] ;  /* 0x00011400ff0b7b82 */ /* 0x000e620000000800 */
[----:B------:R-:W-:Y:S01]  /*1a70*/  @!P0 MOV R2, R18 ;  /* 0x0000001200028202 */ /* 0x000fe20000000f00 */
[----:B------:R-:W-:Y:S01]  /*1a80*/  @P0 IMAD.MOV.U32 R2, RZ, RZ, R14 ;  /* 0x000000ffff020224 */ /* 0x000fe200078e000e */
[----:B------:R-:W-:Y:S02]  /*1a90*/  IADD3.X R21, PT, PT, RZ, R4, RZ, P1, !PT ;  /* 0x00000004ff157210 */ /* 0x000fe40000ffe4ff */
[C---:B------:R-:W-:Y:S02]  /*1aa0*/  IADD3 R22, P3, PT, R12.reuse, R10, RZ ;  /* 0x0000000a0c167210 */ /* 0x040fe40007f7e0ff */
[----:B------:R-:W-:Y:S01]  /*1ab0*/  IADD3 R18, P0, PT, R12, R2, RZ ;  /* 0x000000020c127210 */ /* 0x000fe20007f1e0ff */
[----:B------:R-:W-:Y:S01]  /*1ac0*/  IMAD.WIDE.U32 R20, R80, R44, R20 ;  /* 0x0000002c50147225 */ /* 0x000fe200078e0014 */
[----:B------:R-:W-:-:S03]  /*1ad0*/  SHF.R.S32.HI R14, RZ, 0x1f, R8 ;  /* 0x0000001fff0e7819 */ /* 0x000fc60000011408 */
[----:B------:R-:W-:Y:S01]  /*1ae0*/  IMAD.X R19, RZ, RZ, R3, P0 ;  /* 0x000000ffff137224 */ /* 0x000fe200000e0603 */
[----:B------:R-:W-:Y:S01]  /*1af0*/  SHF.L.U32 R4, R20, 0x1, RZ ;  /* 0x0000000114047819 */ /* 0x000fe200000006ff */
[----:B------:R-:W-:Y:S02]  /*1b00*/  IMAD R3, R80, R45, R21 ;  /* 0x0000002d50037224 */ /* 0x000fe400078e0215 */
[----:B------:R-:W-:Y:S01]  /*1b10*/  IMAD.X R23, RZ, RZ, R9, P3 ;  /* 0x000000ffff177224 */ /* 0x000fe200018e0609 */
[----:B------:R-:W-:Y:S01]  /*1b20*/  IADD3 R4, P0, PT, R4, UR4, RZ ;  /* 0x0000000404047c10 */ /* 0x000fe2000ff1e0ff */
[----:B--2---:R-:W-:Y:S01]  /*1b30*/  IMAD R14, R14, UR10, RZ ;  /* 0x0000000a0e0e7c24 */ /* 0x004fe2000f8e02ff */
[----:B------:R-:W-:Y:S01]  /*1b40*/  SHF.L.U64.HI R3, R20, 0x1, R3 ;  /* 0x0000000114037819 */ /* 0x000fe20000010203 */
[----:B------:R-:W-:Y:S01]  /*1b50*/  IMAD.WIDE.U32 R22, R80, R46, R22 ;  /* 0x0000002e50167225 */ /* 0x000fe200078e0016 */
[----:B------:R-:W-:Y:S02]  /*1b60*/  MOV R109, R4 ;  /* 0x00000004006d7202 */ /* 0x000fe40000000f00 */
[----:B------:R-:W-:Y:S01]  /*1b70*/  IADD3.X R3, PT, PT, R3, UR5, RZ, P0, !PT ;  /* 0x0000000503037c10 */ /* 0x000fe200087fe4ff */
[C---:B------:R-:W-:Y:S01]  /*1b80*/  IMAD R14, R8.reuse, UR11, R14 ;  /* 0x0000000b080e7c24 */ /* 0x040fe2000f8e020e */
[----:B------:R-:W-:Y:S01]  /*1b90*/  ISETP.GT.AND P0, PT, R33, R60, PT ;  /* 0x0000003c2100720c */ /* 0x000fe20003f04270 */
[----:B------:R-:W-:Y:S01]  /*1ba0*/  IMAD.WIDE.U32 R18, R8, UR10, R18 ;  /* 0x0000000a08127c25 */ /* 0x000fe2000f8e0012 */
[----:B-1----:R-:W-:-:S03]  /*1bb0*/  LEA.HI R11, R11, R11, RZ, 0x1 ;  /* 0x0000000b0b0b7211 */ /* 0x002fc600078f08ff */
[----:B------:R-:W-:Y:S01]  /*1bc0*/  IMAD.SHL.U32 R8, R55, 0x4, RZ ;  /* 0x0000000437087824 */ /* 0x000fe200078e00ff */
[----:B------:R-:W-:Y:S01]  /*1bd0*/  SHF.R.S32.HI R11, RZ, 0x1, R11 ;  /* 0x00000001ff0b7819 */ /* 0x000fe2000001140b */
[----:B------:R-:W-:Y:S02]  /*1be0*/  IMAD R0, R80, R47, R23 ;  /* 0x0000002f50007224 */ /* 0x000fe400078e0217 */
[----:B------:R-:W-:Y:S01]  /*1bf0*/  IMAD.SHL.U32 R2, R22, 0x2, RZ ;  /* 0x0000000216027824 */ /* 0x000fe200078e00ff */
[----:B------:R-:W-:Y:S01]  /*1c00*/  LOP3.LUT R8, R8, 0xc, RZ, 0xc0, !PT ;  /* 0x0000000c08087812 */ /* 0x000fe200078ec0ff */
[----:B------:R-:W-:Y:S01]  /*1c10*/  IMAD.IADD R15, R19, 0x1, R14 ;  /* 0x00000001130f7824 */ /* 0x000fe200078e020e */
[----:B------:R-:W-:Y:S01]  /*1c20*/  MOV R14, R18 ;  /* 0x00000012000e7202 */ /* 0x000fe20000000f00 */
[----:B------:R-:W-:Y:S01]  /*1c30*/  IMAD.MOV.U32 R108, RZ, RZ, R3 ;  /* 0x000000ffff6c7224 */ /* 0x000fe200078e0003 */
[----:B------:R-:W-:Y:S01]  /*1c40*/  SHF.L.U64.HI R0, R22, 0x1, R0 ;  /* 0x0000000116007819 */ /* 0x000fe20000010200 */
[----:B------:R-:W-:Y:S01]  /*1c50*/  IMAD R59, R80, R11, R8 ;  /* 0x0000000b503b7224 */ /* 0x000fe200078e0208 */
[----:B------:R-:W-:Y:S01]  /*1c60*/  IADD3 R2, P1, PT, R2, UR8, RZ ;  /* 0x0000000802027c10 */ /* 0x000fe2000ff3e0ff */
[----:B------:R-:W-:-:S03]  /*1c70*/  IMAD.WIDE.U32 R82, R16, R82, R14 ;  /* 0x0000005210527225 */ /* 0x000fc600078e000e */
[----:B------:R-:W-:Y:S01]  /*1c80*/  IADD3.X R0, PT, PT, R0, UR9, RZ, P1, !PT ;  /* 0x0000000900007c10 */ /* 0x000fe20008ffe4ff */
[----:B------:R-:W-:Y:S01]  /*1c90*/  IMAD.MOV.U32 R107, RZ, RZ, R2 ;  /* 0x000000ffff6b7224 */ /* 0x000fe200078e0002 */
[----:B------:R-:W-:Y:S02]  /*1ca0*/  SHF.R.S32.HI R58, RZ, 0x1f, R59 ;  /* 0x0000001fff3a7819 */ /* 0x000fe4000001143b */
[----:B------:R-:W-:Y:S01]  /*1cb0*/  IADD3 R57, PT, PT, R83, R57, RZ ;  /* 0x0000003953397210 */ /* 0x000fe20007ffe0ff */
[----:B------:R-:W-:Y:S01]  /*1cc0*/  IMAD.MOV.U32 R106, RZ, RZ, R0 ;  /* 0x000000ffff6a7224 */ /* 0x000fe200078e0000 */
[----:B------:R-:W-:Y:S06]  /*1cd0*/  @!P0 BRA `(.L_x_3693) ;  /* 0x0000003800108947 */ /* 0x000fec0003800000 */
[----:B------:R-:W1:Y:S01]  /*1ce0*/  LDCU.128 UR8, c[0x0][0x490] ;  /* 0x00009200ff0877ac */ /* 0x000e620008000c00 */
[----:B------:R-:W-:Y:S01]  /*1cf0*/  IMAD.MOV.U32 R9, RZ, RZ, R7 ;  /* 0x000000ffff097224 */ /* 0x000fe200078e0007 */
[----:B------:R-:W-:Y:S01]  /*1d00*/  MOV R13, RZ ;  /* 0x000000ff000d7202 */ /* 0x000fe20000000f00 */
[----:B------:R-:W-:Y:S01]  /*1d10*/  VIADD R78, R50, 0xffffff80 ;  /* 0xffffff80324e7836 */ /* 0x000fe20000000000 */
[----:B------:R-:W2:Y:S01]  /*1d20*/  LDCU.128 UR20, c[0x0][0x4a0] ;  /* 0x00009400ff1477ac */ /* 0x000ea20008000c00 */
[----:B------:R-:W-:Y:S01]  /*1d30*/  @!P4 IMAD.MOV R9, RZ, RZ, -R9 ;  /* 0x000000ffff09c224 */ /* 0x000fe200078e0a09 */
[----:B-----5:R-:W-:Y:S01]  /*1d40*/  IADD3 R5, PT, PT, R5, -0x80, R50 ;  /* 0xffffff8005057810 */ /* 0x020fe20007ffe032 */
[----:B------:R-:W3:Y:S01]  /*1d50*/  LDC.64 R48, c[0x0][0x4b0] ;  /* 0x00012c00ff307b82 */ /* 0x000ee20000000a00 */
[----:B------:R-:W4:Y:S01]  /*1d60*/  LDCU.128 UR16, c[0x0][0x4b0] ;  /* 0x00009600ff1077ac */ /* 0x000f220008000c00 */
[----:B------:R-:W-:Y:S01]  /*1d70*/  SHF.R.S32.HI R7, RZ, 0x1f, R78 ;  /* 0x0000001fff077819 */ /* 0x000fe2000001144e */
[----:B------:R-:W-:Y:S01]  /*1d80*/  IMAD.MOV.U32 R61, RZ, RZ, R3 ;  /* 0x000000ffff3d7224 */ /* 0x000fe200078e0003 */
[----:B------:R-:W-:Y:S01]  /*1d90*/  SEL R6, R6, R9, !P2 ;  /* 0x0000000906067207 */ /* 0x000fe20005000000 */
[----:B------:R-:W4:Y:S01]  /*1da0*/  LDCU.128 UR12, c[0x0][0x4c0] ;  /* 0x00009800ff0c77ac */ /* 0x000f220008000c00 */
[----:B------:R-:W-:Y:S01]  /*1db0*/  IMAD R35, R5, R11, RZ ;  /* 0x0000000b05237224 */ /* 0x000fe200078e02ff */
[----:B------:R-:W-:Y:S01]  /*1dc0*/  IADD3 R8, PT, PT, R8, R59, RZ ;  /* 0x0000003b08087210 */ /* 0x000fe20007ffe0ff */
[----:B------:R-:W3:Y:S01]  /*1dd0*/  LDC.64 R44, c[0x0][0x3c0] ;  /* 0x0000f000ff2c7b82 */ /* 0x000ee20000000a00 */
[----:B------:R-:W3:Y:S01]  /*1de0*/  LDCU.64 UR4, c[0x0][0x488] ;  /* 0x00009100ff0477ac */ /* 0x000ee20008000a00 */
[----:B------:R-:W-:Y:S01]  /*1df0*/  MOV R62, R4 ;  /* 0x00000004003e7202 */ /* 0x000fe20000000f00 */
[----:B-1----:R-:W-:Y:S01]  /*1e00*/  IMAD.WIDE.U32 R14, R105, UR10, R12 ;  /* 0x0000000a690e7c25 */ /* 0x002fe2000f8e000c */
[----:B------:R-:W-:-:S02]  /*1e10*/  SHF.R.S32.HI R34, RZ, 0x1f, R35 ;  /* 0x0000001fff227819 */ /* 0x000fc40000011423 */
[----:B------:R-:W-:Y:S01]  /*1e20*/  IADD3 R69, P1, PT, R35, R8, RZ ;  /* 0x0000000823457210 */ /* 0x000fe20007f3e0ff */
[C---:B--2---:R-:W-:Y:S01]  /*1e30*/  IMAD.WIDE.U32 R16, R105.reuse, UR20, R12 ;  /* 0x0000001469107c25 */ /* 0x044fe2000f8e000c */
[----:B------:R-:W-:Y:S02]  /*1e40*/  MOV R65, R2 ;  /* 0x0000000200417202 */ /* 0x000fe40000000f00 */
[----:B------:R-:W-:Y:S01]  /*1e50*/  LEA.HI.X.SX32 R68, R8, R34, 0x1, P1 ;  /* 0x0000002208447211 */ /* 0x000fe200008f0eff */
[----:B------:R-:W-:Y:S01]  /*1e60*/  IMAD R15, R105, UR11, R15 ;  /* 0x0000000b690f7c24 */ /* 0x000fe2000f8e020f */
[----:B------:R-:W1:Y:S01]  /*1e70*/  LDCU.64 UR10, c[0x0][0x4d0] ;  /* 0x00009a00ff0a77ac */ /* 0x000e620008000a00 */
[----:B----4-:R-:W-:Y:S01]  /*1e80*/  IMAD R9, R7, UR16, RZ ;  /* 0x0000001007097c24 */ /* 0x010fe2000f8e02ff */
[----:B------:R-:W-:Y:S01]  /*1e90*/  SHF.L.U64.HI R68, R69, 0x1, R68 ;  /* 0x0000000145447819 */ /* 0x000fe20000010244 */
[----:B------:R-:W-:Y:S01]  /*1ea0*/  IMAD R7, R7, UR22, RZ ;  /* 0x0000001607077c24 */ /* 0x000fe2000f8e02ff */
[----:B------:R-:W-:Y:S01]  /*1eb0*/  SHF.L.U32 R69, R69, 0x1, RZ ;  /* 0x0000000145457819 */ /* 0x000fe200000006ff */
[----:B------:R-:W-:Y:S01]  /*1ec0*/  IMAD R17, R105, UR21, R17 ;  /* 0x0000001569117c24 */ /* 0x000fe2000f8e0211 */
[----:B------:R-:W-:Y:S01]  /*1ed0*/  MOV R75, R33 ;  /* 0x00000021004b7202 */ /* 0x000fe20000000f00 */
[----:B------:R-:W-:Y:S01]  /*1ee0*/  IMAD.WIDE.U32 R18, R78, UR22, R14 ;  /* 0x000000164e127c25 */ /* 0x000fe2000f8e000e */
[----:B------:R-:W-:-:S02]  /*1ef0*/  SHF.R.S32.HI R14, RZ, 0x1f, R6 ;  /* 0x0000001fff0e7819 */ /* 0x000fc40000011406 */
[----:B------:R-:W-:Y:S01]  /*1f00*/  IADD3 R73, PT, PT, R80, 0x40, RZ ;  /* 0x0000004050497810 */ /* 0x000fe20007ffe0ff */
[C---:B------:R-:W-:Y:S02]  /*1f10*/  IMAD R7, R78.reuse, UR23, R7 ;  /* 0x000000174e077c24 */ /* 0x040fe4000f8e0207 */
[C---:B------:R-:W-:Y:S02]  /*1f20*/  IMAD R9, R78.reuse, UR17, R9 ;  /* 0x000000114e097c24 */ /* 0x040fe4000f8e0209 */
[----:B------:R-:W-:Y:S01]  /*1f30*/  IMAD.WIDE.U32 R20, R78, UR16, R16 ;  /* 0x000000104e147c25 */ /* 0x000fe2000f8e0010 */
[----:B------:R-:W-:-:S03]  /*1f40*/  IADD3 R19, PT, PT, R19, R7, RZ ;  /* 0x0000000713137210 */ /* 0x000fc60007ffe0ff */
[C---:B------:R-:W-:Y:S02]  /*1f50*/  IMAD R16, R14.reuse, UR12, RZ ;  /* 0x0000000c0e107c24 */ /* 0x040fe4000f8e02ff */
[----:B------:R-:W-:Y:S01]  /*1f60*/  IMAD.IADD R21, R21, 0x1, R9 ;  /* 0x0000000115157824 */ /* 0x000fe200078e0209 */
[----:B------:R-:W-:Y:S01]  /*1f70*/  SHF.R.S32.HI R9, RZ, 0x1f, R54 ;  /* 0x0000001fff097819 */ /* 0x000fe20000011436 */
[----:B------:R-:W-:Y:S02]  /*1f80*/  IMAD R14, R14, UR18, RZ ;  /* 0x000000120e0e7c24 */ /* 0x000fe4000f8e02ff */
[C---:B------:R-:W-:Y:S02]  /*1f90*/  IMAD R16, R6.reuse, UR13, R16 ;  /* 0x0000000d06107c24 */ /* 0x040fe4000f8e0210 */
[C---:B------:R-:W-:Y:S01]  /*1fa0*/  IMAD.WIDE.U32 R20, R6.reuse, UR12, R20 ;  /* 0x0000000c06147c25 */ /* 0x040fe2000f8e0014 */
[----:B------:R-:W2:Y:S03]  /*1fb0*/  LDCU.64 UR12, c[0x0][0x4e0] ;  /* 0x00009c00ff0c77ac */ /* 0x000ea60008000a00 */
[----:B------:R-:W-:-:S02]  /*1fc0*/  IMAD R14, R6, UR19, R14 ;  /* 0x00000013060e7c24 */ /* 0x000fc4000f8e020e */
[----:B------:R-:W-:Y:S01]  /*1fd0*/  IMAD.WIDE.U32 R18, R6, UR18, R18 ;  /* 0x0000001206127c25 */ /* 0x000fe2000f8e0012 */
[----:B------:R-:W-:Y:S01]  /*1fe0*/  IADD3 R6, P0, PT, -R54, R80, RZ ;  /* 0x0000005036067210 */ /* 0x000fe20007f1e1ff */
[----:B------:R-:W-:Y:S02]  /*1ff0*/  USHF.L.U32 UR18, UR16, 0x7, URZ ;  /* 0x0000000710127899 */ /* 0x000fe400080006ff */
[----:B------:R-:W-:Y:S01]  /*2000*/  IMAD.IADD R17, R21, 0x1, R16 ;  /* 0x0000000115117824 */ /* 0x000fe200078e0210 */
[----:B------:R-:W-:Y:S01]  /*2010*/  MOV R16, R20 ;  /* 0x0000001400107202 */ /* 0x000fe20000000f00 */
[----:B------:R-:W-:Y:S01]  /*2020*/  IMAD.X R9, RZ, RZ, ~R9, P0 ;  /* 0x000000ffff097224 */ /* 0x000fe200000e0e09 */
[----:B------:R-:W-:Y:S01]  /*2030*/  IADD3 R35, P0, PT, R35, R59, RZ ;  /* 0x0000003b23237210 */ /* 0x000fe20007f1e0ff */
[----:B------:R-:W-:Y:S02]  /*2040*/  IMAD.IADD R15, R19, 0x1, R14 ;  /* 0x00000001130f7824 */ /* 0x000fe400078e020e */
[----:B------:R-:W-:-:S02]  /*2050*/  IMAD R66, R9, UR16, RZ ;  /* 0x0000001009427c24 */ /* 0x000fc4000f8e02ff */
[----:B------:R-:W-:Y:S02]  /*2060*/  IMAD R9, R9, UR22, RZ ;  /* 0x0000001609097c24 */ /* 0x000fe4000f8e02ff */
[----:B------:R-:W-:Y:S01]  /*2070*/  IMAD.X R34, R34, 0x1, R58, P0 ;  /* 0x0000000122227824 */ /* 0x000fe200000e063a */
[----:B------:R-:W-:Y:S01]  /*2080*/  IADD3 R71, P0, PT, R69, UR14, RZ ;  /* 0x0000000e45477c10 */ /* 0x000fe2000ff1e0ff */
[----:B------:R-:W-:Y:S02]  /*2090*/  IMAD.MOV.U32 R14, RZ, RZ, R18 ;  /* 0x000000ffff0e7224 */ /* 0x000fe400078e0012 */
[C---:B------:R-:W-:Y:S01]  /*20a0*/  IMAD R66, R6.reuse, UR17, R66 ;  /* 0x0000001106427c24 */ /* 0x040fe2000f8e0242 */
[----:B------:R-:W-:Y:S01]  /*20b0*/  SHF.L.U64.HI R34, R35, 0x1, R34 ;  /* 0x0000000123227819 */ /* 0x000fe20000010222 */
[----:B------:R-:W-:Y:S01]  /*20c0*/  IMAD.WIDE.U32 R16, R6, UR16, R16 ;  /* 0x0000001006107c25 */ /* 0x000fe2000f8e0010 */
[----:B------:R-:W-:Y:S01]  /*20d0*/  IADD3.X R70, PT, PT, R68, UR15, RZ, P0, !PT ;  /* 0x0000000f44467c10 */ /* 0x000fe200087fe4ff */
[----:B------:R-:W4:Y:S02]  /*20e0*/  LDCU UR17, c[0x0][0x450] ;  /* 0x00008a00ff1177ac */ /* 0x000f240008000800 */
[----:B------:R-:W-:Y:S01]  /*20f0*/  IMAD R9, R6, UR23, R9 ;  /* 0x0000001706097c24 */ /* 0x000fe2000f8e0209 */
[----:B------:R-:W-:Y:S01]  /*2100*/  LEA R67, P0, R16, UR8, 0x1 ;  /* 0x0000000810437c11 */ /* 0x000fe2000f8008ff */
[----:B------:R-:W-:Y:S01]  /*2110*/  IMAD.WIDE.U32 R6, R6, UR22, R14 ;  /* 0x0000001606067c25 */ /* 0x000fe2000f8e000e */
[----:B------:R-:W-:Y:S01]  /*2120*/  IADD3 R66, PT, PT, R17, R66, RZ ;  /* 0x0000004211427210 */ /* 0x000fe20007ffe0ff */
[----:B------:R-:W-:-:S02]  /*2130*/  USHF.L.U32 UR16, UR22, 0x7, URZ ;  /* 0x0000000716107899 */ /* 0x000fc400080006ff */
[----:B------:R-:W-:Y:S01]  /*2140*/  IMAD.SHL.U32 R35, R35, 0x2, RZ ;  /* 0x0000000223237824 */ /* 0x000fe200078e00ff */
[----:B---3--:R-:W-:Y:S01]  /*2150*/  LEA R10, P2, R6, UR4, 0x1 ;  /* 0x00000004060a7c11 */ /* 0x008fe2000f8408ff */
[----:B------:R-:W-:Y:S01]  /*2160*/  IMAD.IADD R9, R7, 0x1, R9 ;  /* 0x0000000107097824 */ /* 0x000fe200078e0209 */
[----:B------:R-:W-:Y:S01]  /*2170*/  LEA.HI.X R66, R16, UR9, R66, 0x1, P0 ;  /* 0x0000000910427c11 */ /* 0x000fe200080f0c42 */
[----:B------:R-:W-:Y:S01]  /*2180*/  IMAD.MOV.U32 R64, RZ, RZ, R0 ;  /* 0x000000ffff407224 */ /* 0x000fe200078e0000 */
[C---:B------:R-:W-:Y:S01]  /*2190*/  IADD3 R15, P1, PT, R35.reuse, UR14, RZ ;  /* 0x0000000e230f7c10 */ /* 0x040fe2000ff3e0ff */
[----:B------:R-:W3:Y:S01]  /*21a0*/  LDCU UR14, c[0x0][0x440] ;  /* 0x00008800ff0e77ac */ /* 0x000ee20008000800 */
        /* <DEDUP_REMOVED lines=10> */
[----:B------:R-:W-:Y:S01]  /*2250*/  LOP3.LUT R35, R35, R34, RZ, 0x3c, !PT ;  /* 0x0000002223237212 */ /* 0x000fe200078e3cff */
[C---:B------:R-:W-:Y:S01]  /*2260*/  VIADD R74, R80.reuse, 0x20 ;  /* 0x00000020504a7836 */ /* 0x040fe20000000000 */
[----:B------:R-:W-:Y:S01]  /*2270*/  LOP3.LUT R14, R15, R14, RZ, 0x3c, !PT ;  /* 0x0000000e0f0e7212 */ /* 0x000fe200078e3cff */
[----:B------:R-:W-:Y:S01]  /*2280*/  UIADD3.X UR20, UPT, UPT, URZ, ~UR18, URZ, UP0, !UPT ;  /* 0x80000012ff147290 */ /* 0x000fe200087fe4ff */
[----:B------:R-:W-:Y:S01]  /*2290*/  LOP3.LUT R34, R35, R34, RZ, 0x3c, !PT ;  /* 0x0000002223227212 */ /* 0x000fe200078e3cff */
[----:B------:R-:W-:Y:S01]  /*22a0*/  UIADD3.X UR19, UPT, UPT, URZ, ~UR16, URZ, UP0, !UPT ;  /* 0x80000010ff137290 */ /* 0x000fe200087fe4ff */
[----:B------:R-:W-:Y:S01]  /*22b0*/  IADD3 R69, P1, PT, R69, UR10, RZ ;  /* 0x0000000a45457c10 */ /* 0x000fe2000ff3e0ff */
[----:B------:R-:W-:Y:S01]  /*22c0*/  VIADD R72, R80, 0x60 ;  /* 0x0000006050487836 */ /* 0x000fe20000000000 */
[----:B---3--:R-:W-:Y:S01]  /*22d0*/  ISETP.GE.AND P6, PT, R12, UR14, PT ;  /* 0x0000000e0c007c0c */ /* 0x008fe2000bfc6270 */
[----:B------:R-:W-:Y:S01]  /*22e0*/  USHF.R.S64 UR18, UR15, 0x1f, UR20 ;  /* 0x0000001f0f127899 */ /* 0x000fe20008001014 */
[----:B----4-:R-:W-:Y:S01]  /*22f0*/  MOV R16, UR17 ;  /* 0x0000001100107c02 */ /* 0x010fe20008000f00 */
[----:B------:R-:W-:Y:S01]  /*2300*/  USHF.R.S64 UR15, UR15, 0x1f, UR19 ;  /* 0x0000001f0f0f7899 */ /* 0x000fe20008001013 */
[----:B------:R-:W-:Y:S01]  /*2310*/  LOP3.LUT R35, R35, R34, RZ, 0x3c, !PT ;  /* 0x0000002223237212 */ /* 0x000fe200078e3cff */
[----:B------:R-:W3:Y:S01]  /*2320*/  LDCU UR4, c[0x0][0x440] ;  /* 0x00008800ff0477ac */ /* 0x000ee20008000800 */
[----:B------:R-:W-:-:S02]  /*2330*/  LOP3.LUT R15, R15, R14, RZ, 0x3c, !PT ;  /* 0x0000000e0f0f7212 */ /* 0x000fc400078e3cff */
[----:B------:R-:W-:Y:S01]  /*2340*/  IADD3.X R68, PT, PT, R68, UR11, RZ, P1, !PT ;  /* 0x0000000b44447c10 */ /* 0x000fe20008ffe4ff */
[----:B------:R-:W4:Y:S01]  /*2350*/  LDCU.128 UR8, c[0x0][0x3a0] ;  /* 0x00007400ff0877ac */ /* 0x000f220008000c00 */
[----:B------:R-:W-:Y:S02]  /*2360*/  USHF.R.S32.HI UR16, URZ, 0x1f, UR20 ;  /* 0x0000001fff107899 */ /* 0x000fe40008011414 */
[----:B------:R-:W-:Y:S02]  /*2370*/  USHF.R.S32.HI UR19, URZ, 0x1f, UR19 ;  /* 0x0000001fff137899 */ /* 0x000fe40008011413 */
[----:B-12---:R-:W-:-:S11]  /*2380*/  UISETP.NE.AND UP0, UPT, UR5, URZ, UPT ;  /* 0x000000ff0500728c */ /* 0x006fd6000bf05270 */
.L_x_3715:
[----:B------:R-:W-:Y:S01]  /*2390*/  VIADD R76, R76, 0x80 ;  /* 0x000000804c4c7836 */ /* 0x000fe20000000000 */
[----:B------:R-:W1:Y:S01]  /*23a0*/  LDC.64 R46, c[0x0][0x3b8] ;  /* 0x0000ee00ff2e7b82 */ /* 0x000e620000000a00 */
[----:B------:R-:W-:Y:S01]  /*23b0*/  VIADD R77, R77, 0x80 ;  /* 0x000000804d4d7836 */ /* 0x000fe20000000000 */
[----:B------:R-:W-:Y:S01]  /*23c0*/  BSSY.RECONVERGENT B1, `(.L_x_3694) ;  /* 0x00002b6000017945 */ /* 0x000fe20003800200 */
[----:B------:R-:W-:Y:S01]  /*23d0*/  VIADD R75, R75, 0xffffffff ;  /* 0xffffffff4b4b7836 */ /* 0x000fe20000000000 */
[-C--:B------:R-:W-:Y:S01]  /*23e0*/  ISETP.GE.OR P0, PT, R80, R76.reuse, P6 ;  /* 0x0000004c5000720c */ /* 0x080fe20003706670 */
[----:B------:R-:W-:Y:S01]  /*23f0*/  IMAD.MOV.U32 R79, RZ, RZ, R78 ;  /* 0x000000ffff4f7224 */ /* 0x000fe200078e004e */
[----:B---3--:R-:W-:Y:S02]  /*2400*/  ISETP.GE.AND P6, PT, R12, UR4, PT ;  /* 0x000000040c007c0c */ /* 0x008fe4000bfc6270 */
[-C--:B------:R-:W-:Y:S02]  /*2410*/  ISETP.LT.OR P2, PT, R80, R77.reuse, P0 ;  /* 0x0000004d5000720c */ /* 0x080fe40000741670 */
[C---:B------:R-:W-:Y:S04]  /*2420*/  ISETP.GE.OR P0, PT, R74.reuse, R76, P6 ;  /* 0x0000004c4a00720c */ /* 0x040fe80003706670 */
[----:B------:R-:W-:Y:S02]  /*2430*/  ISETP.LT.OR P4, PT, R74, R77, P0 ;  /* 0x0000004d4a00720c */ /* 0x000fe40000781670 */
[C---:B------:R-:W-:Y:S04]  /*2440*/  LEA R18, P0, R48.reuse, R67, 0x6 ;  /* 0x0000004330127211 */ /* 0x040fe800078030ff */
[C---:B------:R-:W-:Y:S01]  /*2450*/  LEA.HI.X R19, R48.reuse, R66, R49, 0x6, P0 ;  /* 0x0000004230137211 */ /* 0x040fe200000f3431 */
[----:B------:R-:W-:Y:S01]  /*2460*/  @!P2 IMAD.MOV.U32 R2, RZ, RZ, R67 ;  /* 0x000000ffff02a224 */ /* 0x000fe200078e0043 */
[C---:B------:R-:W-:Y:S01]  /*2470*/  ISETP.GE.OR P0, PT, R73.reuse, R76, P6 ;  /* 0x0000004c4900720c */ /* 0x040fe20003706670 */
[----:B------:R-:W-:Y:S02]  /*2480*/  @!P2 IMAD.MOV.U32 R3, RZ, RZ, R66 ;  /* 0x000000ffff03a224 */ /* 0x000fe400078e0042 */
[----:B------:R-:W-:Y:S01]  /*2490*/  @!P2 IMAD.MOV.U32 R63, RZ, RZ, R61 ;  /* 0x000000ffff3fa224 */ /* 0x000fe200078e003d */
[----:B------:R-:W-:Y:S02]  /*24a0*/  ISETP.LT.OR P3, PT, R73, R77, P0 ;  /* 0x0000004d4900720c */ /* 0x000fe40000761670 */
[----:B--2---:R2:W3:Y:S11]  /*24b0*/  @!P2 LDG.E.128 R4, desc[UR6][R2.64] ;  /* 0x000000060204a981 */ /* 0x0044f6000c1e1d00 */
[C---:B------:R-:W-:Y:S04]  /*24c0*/  @!P3 LEA R20, P0, R48.reuse, R18, 0x6 ;  /* 0x000000123014b211 */ /* 0x040fe800078030ff */
[----:B------:R-:W-:Y:S02]  /*24d0*/  @!P3 LEA.HI.X R21, R48, R19, R49, 0x6, P0 ;  /* 0x000000133015b211 */ /* 0x000fe400000f3431 */
[C---:B------:R-:W-:Y:S04]  /*24e0*/  ISETP.GE.OR P0, PT, R72.reuse, R76, P6 ;  /* 0x0000004c4800720c */ /* 0x040fe80003706670 */
[----:B------:R-:W-:Y:S02]  /*24f0*/  ISETP.LT.OR P5, PT, R72, R77, P0 ;  /* 0x0000004d4800720c */ /* 0x000fe400007a1670 */
[C---:B--2---:R-:W-:Y:S04]  /*2500*/  LEA R2, P1, R44.reuse, R62, 0x6 ;  /* 0x0000003e2c027211 */ /* 0x044fe800078230ff */
[----:B------:R-:W-:Y:S01]  /*2510*/  LEA.HI.X R3, R44, R61, R45, 0x6, P1 ;  /* 0x0000003d2c037211 */ /* 0x000fe200008f342d */
[----:B---3--:R2:W-:Y:S04]  /*2520*/  @!P2 STG.E.128 desc[UR6][R62.64], R4 ;  /* 0x000000043e00a986 */ /* 0x0085e8000c101d06 */
[----:B--2---:R2:W3:Y:S02]  /*2530*/  @!P4 LDG.E.128 R4, desc[UR6][R18.64] ;  /* 0x000000061204c981 */ /* 0x0044e4000c1e1d00 */
[C---:B--2---:R-:W-:Y:S04]  /*2540*/  @!P5 LEA R18, P0, R48.reuse, R18, 0x7 ;  /* 0x000000123012d211 */ /* 0x044fe800078038ff */
[----:B------:R-:W-:Y:S01]  /*2550*/  @!P5 LEA.HI.X R19, R48, R19, R49, 0x7, P0 ;  /* 0x000000133013d211 */ /* 0x000fe200000f3c31 */
[----:B---3--:R2:W-:Y:S04]  /*2560*/  @!P4 STG.E.128 desc[UR6][R2.64], R4 ;  /* 0x000000040200c986 */ /* 0x0085e8000c101d06 */
[----:B--2---:R2:W3:Y:S02]  /*2570*/  @!P3 LDG.E.128 R4, desc[UR6][R20.64] ;  /* 0x000000061404b981 */ /* 0x0044e4000c1e1d00 */
[CC--:B--2---:R-:W-:Y:S02]  /*2580*/  @!P3 LEA R20, P1, R44.reuse, R2.reuse, 0x6 ;  /* 0x000000022c14b211 */ /* 0x0c4fe400078230ff */
[C---:B------:R-:W-:Y:S02]  /*2590*/  @!P5 LEA R2, P0, R44.reuse, R2, 0x7 ;  /* 0x000000022c02d211 */ /* 0x040fe400078038ff */
[CCC-:B------:R-:W-:Y:S02]  /*25a0*/  @!P3 LEA.HI.X R21, R44.reuse, R3.reuse, R45.reuse, 0x6, P1 ;  /* 0x000000032c15b211 */ /* 0x1c0fe400008f342d */
[----:B------:R-:W-:Y:S02]  /*25b0*/  @!P5 LEA.HI.X R3, R44, R3, R45, 0x7, P0 ;  /* 0x000000032c03d211 */ /* 0x000fe400000f3c2d */
[----:B------:R-:W-:Y:S02]  /*25c0*/  ISETP.NE.AND P0, PT, R16, RZ, PT ;  /* 0x000000ff1000720c */ /* 0x000fe40003f05270 */
[----:B------:R-:W-:Y:S04]  /*25d0*/  ISETP.GT.AND P1, PT, R75, R60, PT ;  /* 0x0000003c4b00720c */ /* 0x000fe80003f24270 */
[----:B------:R-:W-:Y:S01]  /*25e0*/  P2R R63, PR, RZ, 0x2 ;  /* 0x00000002ff3f7803 */ /* 0x000fe20000000000 */
[----:B---3--:R2:W-:Y:S04]  /*25f0*/  @!P3 STG.E.128 desc[UR6][R20.64], R4 ;  /* 0x000000041400b986 */ /* 0x0085e8000c101d06 */
[----:B--2---:R-:W2:Y:S04]  /*2600*/  @!P5 LDG.E.128 R4, desc[UR6][R18.64] ;  /* 0x000000061204d981 */ /* 0x004ea8000c1e1d00 */
[----:B--2---:R2:W-:Y:S01]  /*2610*/  @!P5 STG.E.128 desc[UR6][R2.64], R4 ;  /* 0x000000040200d986 */ /* 0x0045e2000c101d06 */
[----:B-1----:R-:W-:Y:S05]  /*2620*/  @P0 BRA `(.L_x_3695) ;  /* 0x0000000000740947 */ /* 0x002fea0003800000 */
[----:B------:R-:W-:Y:S01]  /*2630*/  @!P2 IMAD.MOV.U32 R8, RZ, RZ, R10 ;  /* 0x000000ffff08a224 */ /* 0x000fe200078e000a */
[----:B--2---:R-:W1:Y:S01]  /*2640*/  LDC.64 R2, c[0x0][0x4a8] ;  /* 0x00012a00ff027b82 */ /* 0x004e620000000a00 */
[----:B------:R-:W-:Y:S01]  /*2650*/  @!P2 IMAD.MOV.U32 R16, RZ, RZ, R65 ;  /* 0x000000ffff10a224 */ /* 0x000fe200078e0041 */
[C---:B------:R-:W-:Y:S01]  /*2660*/  SHF.L.U64.HI R0, R46.reuse, 0x5, R47 ;  /* 0x000000052e007819 */ /* 0x040fe2000001022f */
[----:B------:R-:W-:Y:S01]  /*2670*/  @!P2 IMAD.MOV.U32 R17, RZ, RZ, R64 ;  /* 0x000000ffff11a224 */ /* 0x000fe200078e0040 */
[----:B------:R2:W3:Y:S02]  /*2680*/  @!P2 LDG.E.128 R4, desc[UR6][R8.64] ;  /* 0x000000060804a981 */ /* 0x0004e4000c1e1d00 */
[----:B--2---:R-:W-:Y:S05]  /*2690*/  IMAD.SHL.U32 R8, R46, 0x20, RZ ;  /* 0x000000202e087824 */ /* 0x004fea00078e00ff */
[C---:B------:R-:W-:Y:S04]  /*26a0*/  LEA R18, P1, R8.reuse, R65, 0x1 ;  /* 0x0000004108127211 */ /* 0x040fe800078208ff */
[----:B------:R-:W-:Y:S01]  /*26b0*/  LEA.HI.X R19, R8, R64, R0, 0x1, P1 ;  /* 0x0000004008137211 */ /* 0x000fe200008f0c00 */
[----:B---3--:R2:W-:Y:S01]  /*26c0*/  @!P2 STG.E.128 desc[UR6][R16.64], R4 ;  /* 0x000000041000a986 */ /* 0x0085e2000c101d06 */
        /* <DEDUP_REMOVED lines=19> */
.L_x_3695:
[----:B------:R-:W-:Y:S05]  /*2800*/  BRA.U !UP0, `(.L_x_3697) ;  /* 0x0000000d08a07547 */ /* 0x000fea000b800000 */
[C---:B------:R-:W-:Y:S01]  /*2810*/  ISETP.GE.OR P1, PT, R80.reuse, R76, P6 ;  /* 0x0000004c5000720c */ /* 0x040fe20003726670 */
[----:B------:R-:W1:Y:S01]  /*2820*/  LDC.64 R30, c[0x0][0x4a8] ;  /* 0x00012a00ff1e7b82 */ /* 0x000e620000000a00 */
[----:B------:R-:W-:Y:S01]  /*2830*/  IMAD.SHL.U32 R0, R11, 0x20, RZ ;  /* 0x000000200b007824 */ /* 0x000fe200078e00ff */
[----:B------:R-:W-:Y:S01]  /*2840*/  BSSY.RECONVERGENT B0, `(.L_x_3698) ;  /* 0x000003a000007945 */ /* 0x000fe20003800200 */
[----:B------:R-:W-:Y:S03]  /*2850*/  ISETP.LT.OR P1, PT, R80, R77, P1 ;  /* 0x0000004d5000720c */ /* 0x000fe60000f21670 */
[C---:B--2---:R-:W-:Y:S02]  /*2860*/  LEA R6, P0, R0.reuse, R14, 0x1 ;  /* 0x0000000e00067211 */ /* 0x044fe400078008ff */
[----:B------:R-:W2:Y:S02]  /*2870*/  LDC R27, c[0x0][0x450] ;  /* 0x00011400ff1b7b82 */ /* 0x000ea40000000800 */
[C---:B------:R-:W-:Y:S02]  /*2880*/  LEA.HI.X.SX32 R7, R0.reuse, R15, 0x1, P0 ;  /* 0x0000000f00077211 */ /* 0x040fe400000f0eff */
[C---:B------:R-:W-:Y:S04]  /*2890*/  LEA R28, P0, R0.reuse, R34, 0x1 ;  /* 0x00000022001c7211 */ /* 0x040fe800078008ff */
[----:B------:R-:W-:Y:S02]  /*28a0*/  LEA.HI.X.SX32 R29, R0, R35, 0x1, P0 ;  /* 0x00000023001d7211 */ /* 0x000fe400000f0eff */
[C---:B-1----:R-:W-:Y:S04]  /*28b0*/  LEA R36, P0, R30.reuse, R10, 0x6 ;  /* 0x0000000a1e247211 */ /* 0x042fe800078030ff */
[----:B------:R-:W-:Y:S01]  /*28c0*/  LEA.HI.X R37, R30, R9, R31, 0x6, P0 ;  /* 0x000000091e257211 */ /* 0x000fe200000f341f */
[----:B------:R-:W-:Y:S08]  /*28d0*/  @P1 BRA `(.L_x_3699) ;  /* 0x0000000000c01947 */ /* 0x000ff00003800000 */
[----:B------:R-:W-:Y:S02]  /*28e0*/  ISETP.GE.AND P0, PT, R12, R16, PT ;  /* 0x000000100c00720c */ /* 0x000fe40003f06270 */
[----:B------:R-:W-:Y:S05]  /*28f0*/  MOV R8, R10 ;  /* 0x0000000a00087202 */ /* 0x000fea0000000f00 */
[----:B------:R-:W3:Y:S08]  /*2900*/  LDG.E.128 R20, desc[UR6][R8.64] ;  /* 0x0000000608147981 */ /* 0x000ef0000c1e1d00 */
[----:B------:R-:W5:Y:S06]  /*2910*/  @!P0 LDG.E.64 R24, desc[UR6][R34.64] ;  /* 0x0000000622188981 */ /* 0x000f6c000c1e1b00 */
[----:B------:R-:W2:Y:S01]  /*2920*/  @!P0 LDG.E.64 R2, desc[UR6][R14.64] ;  /* 0x000000060e028981 */ /* 0x000ea2000c1e1b00 */
[----:B---3--:R-:W-:Y:S02]  /*2930*/  @!P0 LOP3.LUT R0, R20, 0xffff0000, RZ, 0xc0, !PT ;  /* 0xffff000014008812 */ /* 0x008fe400078ec0ff */
[----:B------:R-:W-:Y:S02]  /*2940*/  @!P0 SHF.L.U32 R26, R23, 0x10, RZ ;  /* 0x00000010171a8819 */ /* 0x000fe400000006ff */
        /* <DEDUP_REMOVED lines=26> */
[----:B------:R-:W-:Y:S01]  /*2af0*/  MOV R18, R65 ;  /* 0x0000004100127202 */ /* 0x000fe20000000f00 */
[----:B------:R-:W-:Y:S01]  /*2b00*/  @!P0 FFMA.FTZ R39, R8, R4, -R39 ;  /* 0x0000000408278223 */ /* 0x000fe20000010827 */
[-C--:B------:R-:W-:Y:S01]  /*2b10*/  @!P0 FMUL.FTZ R4, R17, R5.reuse ;  /* 0x0000000511048220 */ /* 0x080fe20000410000 */
[----:B------:R-:W-:Y:S01]  /*2b20*/  @!P0 FFMA.FTZ R3, R24, R8, R3 ;  /* 0x0000000818038223 */ /* 0x000fe20000010003 */
[----:B------:R-:W-:Y:S01]  /*2b30*/  @!P0 F2FP.BF16.F32.PACK_AB R2, R2, R38 ;  /* 0x000000260202823e */ /* 0x000fe200000010ff */
[----:B------:R-:W-:Y:S01]  /*2b40*/  @!P0 FFMA.FTZ R40, R26, R5, -R40 ;  /* 0x000000051a288223 */ /* 0x000fe20000010828 */
[----:B------:R-:W-:Y:S01]  /*2b50*/  @!P0 FFMA.FTZ R4, R25, R26, R4 ;  /* 0x0000001a19048223 */ /* 0x000fe20000010004 */
[----:B------:R-:W-:Y:S01]  /*2b60*/  @!P0 IMAD.MOV.U32 R20, RZ, RZ, R0 ;  /* 0x000000ffff148224 */ /* 0x000fe200078e0000 */
[----:B------:R-:W-:Y:S01]  /*2b70*/  @!P0 F2FP.BF16.F32.PACK_AB R3, R3, R39 ;  /* 0x000000270303823e */ /* 0x000fe200000010ff */
[----:B------:R-:W-:Y:S01]  /*2b80*/  IMAD.MOV.U32 R19, RZ, RZ, R64 ;  /* 0x000000ffff137224 */ /* 0x000fe200078e0040 */
[----:B------:R-:W-:Y:S02]  /*2b90*/  @!P0 MOV R21, R2 ;  /* 0x0000000200158202 */ /* 0x000fe40000000f00 */
[----:B------:R-:W-:Y:S02]  /*2ba0*/  @!P0 F2FP.BF16.F32.PACK_AB R4, R4, R40 ;  /* 0x000000280404823e */ /* 0x000fe400000010ff */
[----:B------:R-:W-:Y:S02]  /*2bb0*/  @!P0 MOV R22, R3 ;  /* 0x0000000300168202 */ /* 0x000fe40000000f00 */
[----:B------:R-:W-:Y:S05]  /*2bc0*/  @!P0 MOV R23, R4 ;  /* 0x0000000400178202 */ /* 0x000fea0000000f00 */
[----:B------:R1:W-:Y:S02]  /*2bd0*/  STG.E.128 desc[UR6][R18.64], R20 ;  /* 0x0000001412007986 */ /* 0x0003e4000c101d06 */
.L_x_3699:
[----:B----4-:R-:W-:Y:S05]  /*2be0*/  BSYNC.RECONVERGENT B0 ;  /* 0x0000000000007941 */ /* 0x010fea0003800200 */
.L_x_3698:
[----:B------:R-:W-:Y:S04]  /*2bf0*/  BSSY.RECONVERGENT B0, `(.L_x_3700) ;  /* 0x0000032000007945 */ /* 0x000fe80003800200 */
[----:B------:R-:W-:Y:S05]  /*2c00*/  @P4 BRA `(.L_x_3701) ;  /* 0x0000000000c04947 */ /* 0x000fea0003800000 */
[----:B------:R-:W-:Y:S01]  /*2c10*/  ISETP.GE.AND P0, PT, R12, R16, PT ;  /* 0x000000100c00720c */ /* 0x000fe20003f06270 */
[----:B-1----:R-:W3:Y:S11]  /*2c20*/  LDG.E.128 R20, desc[UR6][R36.64] ;  /* 0x0000000624147981 */ /* 0x002ef6000c1e1d00 */
[----:B------:R-:W-:Y:S01]  /*2c30*/  @!UPT UIADD3 URZ, UPT, UPT, URZ, URZ, URZ ;  /* 0x000000fffffff290 */ /* 0x000fe2000fffe0ff */
[----:B------:R-:W4:Y:S06]  /*2c40*/  @!P0 LDG.E.64 R24, desc[UR6][R28.64] ;  /* 0x000000061c188981 */ /* 0x000f2c000c1e1b00 */
[----:B------:R-:W5:Y:S01]  /*2c50*/  @!P0 LDG.E.64 R2, desc[UR6][R6.64] ;  /* 0x0000000606028981 */ /* 0x000f62000c1e1b00 */
[----:B---3--:R-:W-:Y:S01]  /*2c60*/  @!P0 LOP3.LUT R0, R20, 0xffff0000, RZ, 0xc0, !PT ;  /* 0xffff000014008812 */ /* 0x008fe200078ec0ff */
[----:B------:R-:W-:Y:S01]  /*2c70*/  @!P0 IMAD.U32 R26, R23, 0x10000, RZ ;  /* 0x00010000171a8824 */ /* 0x000fe200078e00ff */
[C---:B----4-:R-:W-:Y:S02]  /*2c80*/  @!P0 SHF.L.U32 R18, R24.reuse, 0x10, RZ ;  /* 0x0000001018128819 */ /* 0x050fe400000006ff */
        /* <DEDUP_REMOVED lines=13> */
[----:B------:R-:W-:Y:S01]  /*2d60*/  @!P0 FMUL.FTZ R38, R2, R19 ;  /* 0x0000001302268220 */ /* 0x000fe20000410000 */
[----:B------:R-:W-:Y:S01]  /*2d70*/  @!P0 FFMA.FTZ R32, R3, R17, -R32 ;  /* 0x0000001103208223 */ /* 0x000fe20000010820 */
[----:B------:R-:W-:Y:S01]  /*2d80*/  @!P0 LOP3.LUT R3, R22, 0xffff0000, RZ, 0xc0, !PT ;  /* 0xffff000016038812 */ /* 0x000fe200078ec0ff */
[-C--:B------:R-:W-:Y:S01]  /*2d90*/  @!P0 FMUL.FTZ R2, R2, R8.reuse ;  /* 0x0000000802028220 */ /* 0x080fe20000410000 */
[----:B------:R-:W-:Y:S01]  /*2da0*/  @!P0 LOP3.LUT R17, R23, 0xffff0000, RZ, 0xc0, !PT ;  /* 0xffff000017118812 */ /* 0x000fe200078ec0ff */
[----:B------:R-:W-:Y:S01]  /*2db0*/  @!P0 FFMA.FTZ R38, R18, R8, -R38 ;  /* 0x0000000812268223 */ /* 0x000fe20000010826 */
[----:B------:R-:W-:Y:S01]  /*2dc0*/  @!P0 SHF.L.U32 R8, R22, 0x10, RZ ;  /* 0x0000001016088819 */ /* 0x000fe200000006ff */
[C---:B------:R-:W-:Y:S01]  /*2dd0*/  @!P0 FMUL.FTZ R39, R3.reuse, R24 ;  /* 0x0000001803278220 */ /* 0x040fe20000410000 */
[----:B------:R-:W-:Y:S01]  /*2de0*/  @!P0 F2FP.BF16.F32.PACK_AB R0, R0, R32 ;  /* 0x000000200000823e */ /* 0x000fe200000010ff */
[-C--:B------:R-:W-:Y:S01]  /*2df0*/  @!P0 FMUL.FTZ R3, R3, R4.reuse ;  /* 0x0000000403038220 */ /* 0x080fe20000410000 */
[C---:B------:R-:W-:Y:S01]  /*2e00*/  @!P0 FMUL.FTZ R40, R17.reuse, R25 ;  /* 0x0000001911288220 */ /* 0x040fe20000410000 */
[----:B------:R-:W-:Y:S01]  /*2e10*/  @!P0 FFMA.FTZ R39, R8, R4, -R39 ;  /* 0x0000000408278223 */ /* 0x000fe20000010827 */
[----:B------:R-:W-:Y:S01]  /*2e20*/  @!P0 MOV R20, R0 ;  /* 0x0000000000148202 */ /* 0x000fe20000000f00 */
[----:B------:R-:W-:Y:S01]  /*2e30*/  @!P0 FMUL.FTZ R4, R17, R5 ;  /* 0x0000000511048220 */ /* 0x000fe20000410000 */
[----:B------:R-:W-:Y:S01]  /*2e40*/  @!P0 FFMA.FTZ R2, R19, R18, R2 ;  /* 0x0000001213028223 */ /* 0x000fe20000010002 */
[----:B------:R-:W-:Y:S01]  /*2e50*/  LEA R18, P1, R46, R65, 0x6 ;  /* 0x000000412e127211 */ /* 0x000fe200078230ff */
[----:B------:R-:W-:Y:S01]  /*2e60*/  @!P0 FFMA.FTZ R3, R24, R8, R3 ;  /* 0x0000000818038223 */ /* 0x000fe20000010003 */
[----:B------:R-:W-:Y:S01]  /*2e70*/  @!P0 FFMA.FTZ R40, R26, R5, -R40 ;  /* 0x000000051a288223 */ /* 0x000fe20000010828 */
[----:B------:R-:W-:Y:S01]  /*2e80*/  @!P0 FFMA.FTZ R4, R25, R26, R4 ;  /* 0x0000001a19048223 */ /* 0x000fe20000010004 */
[----:B------:R-:W-:Y:S02]  /*2e90*/  @!P0 F2FP.BF16.F32.PACK_AB R2, R2, R38 ;  /* 0x000000260202823e */ /* 0x000fe400000010ff */
[----:B------:R-:W-:Y:S02]  /*2ea0*/  @!P0 F2FP.BF16.F32.PACK_AB R3, R3, R39 ;  /* 0x000000270303823e */ /* 0x000fe400000010ff */
[----:B------:R-:W-:Y:S01]  /*2eb0*/  @!P0 F2FP.BF16.F32.PACK_AB R4, R4, R40 ;  /* 0x000000280404823e */ /* 0x000fe200000010ff */
[----:B------:R-:W-:Y:S01]  /*2ec0*/  @!P0 IMAD.MOV.U32 R21, RZ, RZ, R2 ;  /* 0x000000ffff158224 */ /* 0x000fe200078e0002 */
[----:B------:R-:W-:Y:S02]  /*2ed0*/  LEA.HI.X R19, R46, R64, R47, 0x6, P1 ;  /* 0x000000402e137211 */ /* 0x000fe400008f342f */
[----:B------:R-:W-:Y:S02]  /*2ee0*/  @!P0 MOV R22, R3 ;  /* 0x0000000300168202 */ /* 0x000fe40000000f00 */
[----:B------:R-:W-:Y:S05]  /*2ef0*/  @!P0 MOV R23, R4 ;  /* 0x0000000400178202 */ /* 0x000fea0000000f00 */
[----:B------:R3:W-:Y:S02]  /*2f00*/  STG.E.128 desc[UR6][R18.64], R20 ;  /* 0x0000001412007986 */ /* 0x0007e4000c101d06 */
.L_x_3701:
[----:B------:R-:W-:Y:S05]  /*2f10*/  BSYNC.RECONVERGENT B0 ;  /* 0x0000000000007941 */ /* 0x000fea0003800200 */
.L_x_3700:
[----:B------:R-:W-:Y:S04]  /*2f20*/  BSSY.RECONVERGENT B0, `(.L_x_3702) ;  /* 0x0000037000007945 */ /* 0x000fe80003800200 */
[----:B------:R-:W-:Y:S05]  /*2f30*/  @P3 BRA `(.L_x_3703) ;  /* 0x0000000000d43947 */ /* 0x000fea0003800000 */
[----:B------:R-:W-:Y:S02]  /*2f40*/  ISETP.GE.AND P0, PT, R12, R16, PT ;  /* 0x000000100c00720c */ /* 0x000fe40003f06270 */
[C---:B-1-3--:R-:W-:Y:S04]  /*2f50*/  LEA R20, P1, R30.reuse, R36, 0x6 ;  /* 0x000000241e147211 */ /* 0x04afe800078230ff */
[----:B------:R-:W-:Y:S06]  /*2f60*/  LEA.HI.X R21, R30, R37, R31, 0x6, P1 ;  /* 0x000000251e157211 */ /* 0x000fec00008f341f */
[----:B------:R-:W3:Y:S01]  /*2f70*/  LDG.E.128 R20, desc[UR6][R20.64] ;  /* 0x0000000614147981 */ /* 0x000ee2000c1e1d00 */
[C---:B------:R-:W-:Y:S04]  /*2f80*/  @!P0 IMAD.WIDE R2, R11.reuse, 0x40, R6 ;  /* 0x000000400b028825 */ /* 0x040fe800078e0206 */
[----:B------:R-:W-:Y:S03]  /*2f90*/  @!P0 IMAD.WIDE R24, R11, 0x40, R28 ;  /* 0x000000400b188825 */ /* 0x000fe600078e021c */
[----:B------:R-:W4:Y:S06]  /*2fa0*/  @!P0 LDG.E.64 R2, desc[UR6][R2.64] ;  /* 0x0000000602028981 */ /* 0x000f2c000c1e1b00 */
[----:B------:R-:W5:Y:S01]  /*2fb0*/  @!P0 LDG.E.64 R24, desc[UR6][R24.64] ;  /* 0x0000000618188981 */ /* 0x000f62000c1e1b00 */
[----:B---3--:R-:W-:Y:S02]  /*2fc0*/  @!P0 LOP3.LUT R0, R20, 0xffff0000, RZ, 0xc0, !PT ;  /* 0xffff000014008812 */ /* 0x008fe400078ec0ff */
[----:B------:R-:W-:Y:S02]  /*2fd0*/  @!P0 SHF.L.U32 R26, R23, 0x10, RZ ;  /* 0x00000010171a8819 */ /* 0x000fe400000006ff */
[----:B----4-:R-:W-:Y:S02]  /*2fe0*/  @!P0 SHF.L.U32 R17, R2, 0x10, RZ ;  /* 0x0000001002118819 */ /* 0x010fe400000006ff */
        /* <DEDUP_REMOVED lines=42> */
.L_x_3703:
[----:B------:R-:W-:Y:S05]  /*3290*/  BSYNC.RECONVERGENT B0 ;  /* 0x0000000000007941 */ /* 0x000fea0003800200 */
.L_x_3702:
[----:B------:R-:W-:Y:S04]  /*32a0*/  BSSY.RECONVERGENT B0, `(.L_x_3704) ;  /* 0x0000037000007945 */ /* 0x000fe80003800200 */
[----:B------:R-:W-:Y:S05]  /*32b0*/  @P5 BRA `(.L_x_3705) ;  /* 0x0000000000d45947 */ /* 0x000fea0003800000 */
[----:B------:R-:W-:Y:S02]  /*32c0*/  ISETP.GE.AND P0, PT, R12, R16, PT ;  /* 0x000000100c00720c */ /* 0x000fe40003f06270 */
[C---:B------:R-:W-:Y:S04]  /*32d0*/  LEA R16, P1, R30.reuse, R36, 0x7 ;  /* 0x000000241e107211 */ /* 0x040fe800078238ff */
[----:B------:R-:W-:Y:S06]  /*32e0*/  LEA.HI.X R17, R30, R37, R31, 0x7, P1 ;  /* 0x000000251e117211 */ /* 0x000fec00008f3c1f */
[----:B-1-34-:R-:W3:Y:S01]  /*32f0*/  LDG.E.128 R16, desc[UR6][R16.64] ;  /* 0x0000000610107981 */ /* 0x01aee2000c1e1d00 */
[C---:B------:R-:W-:Y:S04]  /*3300*/  @!P0 IMAD.WIDE R28, R11.reuse, 0x80, R28 ;  /* 0x000000800b1c8825 */ /* 0x040fe800078e021c */
[----:B------:R-:W-:Y:S03]  /*3310*/  @!P0 IMAD.WIDE R6, R11, 0x80, R6 ;  /* 0x000000800b068825 */ /* 0x000fe600078e0206 */
[----:B------:R-:W4:Y:S06]  /*3320*/  @!P0 LDG.E.64 R28, desc[UR6][R28.64] ;  /* 0x000000061c1c8981 */ /* 0x000f2c000c1e1b00 */
[----:B------:R-:W5:Y:S01]  /*3330*/  @!P0 LDG.E.64 R2, desc[UR6][R6.64] ;  /* 0x0000000606028981 */ /* 0x000f62000c1e1b00 */
[----:B---3--:R-:W-:Y:S01]  /*3340*/  @!P0 LOP3.LUT R0, R16, 0xffff0000, RZ, 0xc0, !PT ;  /* 0xffff000010008812 */ /* 0x008fe200078ec0ff */
[----:B------:R-:W-:Y:S01]  /*3350*/  @!P0 IMAD.U32 R23, R19, 0x10000, RZ ;  /* 0x0001000013178824 */ /* 0x000fe200078e00ff */
[C---:B----4-:R-:W-:Y:S01]  /*3360*/  @!P0 SHF.L.U32 R8, R28.reuse, 0x10, RZ ;  /* 0x000000101c088819 */ /* 0x050fe200000006ff */
[C---:B------:R-:W-:Y:S01]  /*3370*/  @!P0 IMAD.U32 R21, R29.reuse, 0x10000, RZ ;  /* 0x000100001d158824 */ /* 0x040fe200078e00ff */
[----:B------:R-:W-:Y:S02]  /*3380*/  @!P0 LOP3.LUT R20, R28, 0xffff0000, RZ, 0xc0, !PT ;  /* 0xffff00001c148812 */ /* 0x000fe400078ec0ff */
[----:B------:R-:W-:Y:S01]  /*3390*/  @!P0 LOP3.LUT R22, R29, 0xffff0000, RZ, 0xc0, !PT ;  /* 0xffff00001d168812 */ /* 0x000fe200078ec0ff */
[----:B------:R-:W-:Y:S01]  /*33a0*/  @!P0 FMUL.FTZ R24, R0, R8 ;  /* 0x0000000800188220 */ /* 0x000fe20000410000 */
[C---:B-----5:R-:W-:Y:S01]  /*33b0*/  @!P0 LOP3.LUT R5, R3.reuse, 0xffff0000, RZ, 0xc0, !PT ;  /* 0xffff000003058812 */ /* 0x060fe200078ec0ff */
[C---:B------:R-:W-:Y:S01]  /*33c0*/  @!P0 IMAD.U32 R7, R2.reuse, 0x10000, RZ ;  /* 0x0001000002078824 */ /* 0x040fe200078e00ff */
[----:B------:R-:W-:Y:S01]  /*33d0*/  @!P0 LOP3.LUT R6, R2, 0xffff0000, RZ, 0xc0, !PT ;  /* 0xffff000002068812 */ /* 0x000fe200078ec0ff */
[----:B------:R-:W-:Y:S01]  /*33e0*/  @!P0 IMAD.U32 R4, R3, 0x10000, RZ ;  /* 0x0001000003048824 */ /* 0x000fe200078e00ff */
[----:B------:R-:W-:Y:S01]  /*33f0*/  @!P0 SHF.L.U32 R3, R16, 0x10, RZ ;  /* 0x0000001010038819 */ /* 0x000fe200000006ff */
[----:B------:R-:W-:Y:S01]  /*3400*/  @!P0 FMUL.FTZ R0, R0, R7 ;  /* 0x0000000700008220 */ /* 0x000fe20000410000 */
        /* <DEDUP_REMOVED lines=12> */
[----:B------:R-:W-:Y:S01]  /*34d0*/  @!P0 FMUL.FTZ R3, R3, R4 ;  /* 0x0000000403038220 */ /* 0x000fe20000410000 */
[C---:B------:R-:W-:Y:S01]  /*34e0*/  @!P0 FMUL.FTZ R28, R7.reuse, R22 ;  /* 0x00000016071c8220 */ /* 0x040fe20000410000 */
[----:B------:R-:W-:Y:S01]  /*34f0*/  @!P0 FFMA.FTZ R26, R6, R4, -R26 ;  /* 0x00000004061a8223 */ /* 0x000fe2000001081a */
[----:B------:R-:W-:Y:S01]  /*3500*/  @!P0 MOV R16, R0 ;  /* 0x0000000000108202 */ /* 0x000fe20000000f00 */
[-C--:B------:R-:W-:Y:S01]  /*3510*/  @!P0 FMUL.FTZ R4, R7, R5.reuse ;  /* 0x0000000507048220 */ /* 0x080fe20000410000 */
[----:B------:R-:W-:Y:S01]  /*3520*/  @!P0 FFMA.FTZ R2, R20, R8, R2 ;  /* 0x0000000814028223 */ /* 0x000fe20000010002 */
[----:B------:R-:W-:Y:S01]  /*3530*/  @!P0 FFMA.FTZ R3, R21, R6, R3 ;  /* 0x0000000615038223 */ /* 0x000fe20000010003 */
[----:B------:R-:W-:Y:S01]  /*3540*/  @!P0 FFMA.FTZ R7, R23, R5, -R28 ;  /* 0x0000000517078223 */ /* 0x000fe2000001081c */
[----:B------:R-:W-:Y:S01]  /*3550*/  LEA R5, P1, R46, R65, 0x6 ;  /* 0x000000412e057211 */ /* 0x000fe200078230ff */
        /* <DEDUP_REMOVED lines=11> */
.L_x_3705:
[----:B------:R-:W-:Y:S05]  /*3610*/  BSYNC.RECONVERGENT B0 ;  /* 0x0000000000007941 */ /* 0x000fea0003800200 */
.L_x_3704:
[----:B-1----:R-:W1:Y:S01]  /*3620*/  LDC R16, c[0x0][0x450] ;  /* 0x00011400ff107b82 */ /* 0x002e620000000800 */
[----:B--2---:R-:W-:Y:S05]  /*3630*/  IMAD.U32 R27, R27, -0x40, RZ ;  /* 0xffffffc01b1b7824 */ /* 0x004fea00078e00ff */
[C---:B------:R-:W-:Y:S02]  /*3640*/  LEA R14, P1, R27.reuse, R14, 0x1 ;  /* 0x0000000e1b0e7211 */ /* 0x040fe400078208ff */
[C---:B------:R-:W-:Y:S02]  /*3650*/  LEA R34, P0, R27.reuse, R34, 0x1 ;  /* 0x000000221b227211 */ /* 0x040fe400078008ff */
[C---:B------:R-:W-:Y:S02]  /*3660*/  LEA.HI.X.SX32 R15, R27.reuse, R15, 0x1, P1 ;  /* 0x0000000f1b0f7211 */ /* 0x040fe400008f0eff */
[----:B------:R-:W-:Y:S01]  /*3670*/  LEA.HI.X.SX32 R35, R27, R35, 0x1, P0 ;  /* 0x000000231b237211 */ /* 0x000fe200000f0eff */
[----:B------:R-:W-:Y:S05]  /*3680*/  BRA `(.L_x_3696) ;  /* 0x0000001800247947 */ /* 0x000fea0003800000 */
.L_x_3697:
[----:B------:R-:W-:Y:S01]  /*3690*/  ISETP.GE.OR P1, PT, R80, R76, P6 ;  /* 0x0000004c5000720c */ /* 0x000fe20003726670 */
[----:B------:R-:W1:Y:S01]  /*36a0*/  LDC.64 R52, c[0x0][0x4a8] ;  /* 0x00012a00ff347b82 */ /* 0x000e620000000a00 */
[----:B------:R-:W-:Y:S01]  /*36b0*/  LEA.HI R18, R16, R16, RZ, 0x1 ;  /* 0x0000001010127211 */ /* 0x000fe200078f08ff */
[----:B------:R-:W-:Y:S01]  /*36c0*/  BSSY.RECONVERGENT B0, `(.L_x_3706) ;  /* 0x0000060000007945 */ /* 0x000fe20003800200 */
[----:B------:R-:W-:Y:S02]  /*36d0*/  ISETP.LT.OR P2, PT, R80, R77, P1 ;  /* 0x0000004d5000720c */ /* 0x000fe40000f41670 */
[----:B------:R-:W-:Y:S03]  /*36e0*/  SHF.R.S32.HI R18, RZ, 0x1, R18 ;  /* 0x00000001ff127819 */ /* 0x000fe60000011412 */
[----:B------:R-:W3:Y:S01]  /*36f0*/  LDC R84, c[0x0][0x450] ;  /* 0x00011400ff547b82 */ /* 0x000ee20000000800 */
[----:B------:R-:W-:Y:S01]  /*3700*/  SHF.R.U32.HI R17, RZ, 0x1, R16 ;  /* 0x00000001ff117819 */ /* 0x000fe20000011610 */
[----:B------:R-:W-:Y:S03]  /*3710*/  IMAD.MOV R18, RZ, RZ, -R18 ;  /* 0x000000ffff127224 */ /* 0x000fe600078e0a12 */
[----:B------:R-:W-:Y:S04]  /*3720*/  ISETP.GE.U32.AND P1, PT, R12, R17, PT ;  /* 0x000000110c00720c */ /* 0x000fe80003f26070 */
[----:B------:R-:W-:Y:S02]  /*3730*/  SEL R17, R17, R18, !P1 ;  /* 0x0000001211117207 */ /* 0x000fe40004800000 */
[C---:B-1----:R-:W-:Y:S04]  /*3740*/  LEA R20, P0, R52.reuse, R10, 0x6 ;  /* 0x0000000a34147211 */ /* 0x042fe800078030ff */
[----:B------:R-:W-:Y:S01]  /*3750*/  LEA.HI.X R21, R52, R9, R53, 0x6, P0 ;  /* 0x0000000934157211 */ /* 0x000fe200000f3435 */
[----:B------:R-:W-:Y:S08]  /*3760*/  @P2 BRA `(.L_x_3707) ;  /* 0x0000000400542947 */ /* 0x000ff00003800000 */
[----:B------:R-:W-:Y:S02]  /*3770*/  ISETP.GE.AND P0, PT, R12, R16, PT ;  /* 0x000000100c00720c */ /* 0x000fe40003f06270 */
[----:B------:R-:W-:Y:S05]  /*3780*/  MOV R8, R10 ;  /* 0x0000000a00087202 */ /* 0x000fea0000000f00 */
[----:B------:R1:W5:Y:S06]  /*3790*/  LDG.E.128 R36, desc[UR6][R8.64] ;  /* 0x0000000608247981 */ /* 0x00036c000c1e1d00 */
[----:B--2---:R-:W-:Y:S02]  /*37a0*/  @!P0 SEL R2, R18, RZ, P1 ;  /* 0x000000ff12028207 */ /* 0x004fe40000800000 */
[----:B------:R-:W-:Y:S03]  /*37b0*/  @!P0 SHF.R.S32.HI R0, RZ, 0x1f, R18 ;  /* 0x0000001fff008819 */ /* 0x000fe60000011412 */
[----:B------:R-:W-:Y:S01]  /*37c0*/  @!P0 IMAD.SHL.U32 R26, R2, 0x2, RZ ;  /* 0x00000002021a8824 */ /* 0x000fe200078e00ff */
[----:B------:R-:W-:Y:S04]  /*37d0*/  @!P0 SEL R0, R0, RZ, P1 ;  /* 0x000000ff00008207 */ /* 0x000fe80000800000 */
[----:B------:R-:W-:Y:S02]  /*37e0*/  @!P0 SHF.L.U64.HI R0, R2, 0x1, R0 ;  /* 0x0000000102008819 */ /* 0x000fe40000010200 */
[----:B------:R-:W-:Y:S05]  /*37f0*/  @!P0 IADD3 R4, P2, PT, R26, R69, RZ ;  /* 0x000000451a048210 */ /* 0x000fea0007f5e0ff */
[----:B------:R-:W-:Y:S01]  /*3800*/  @!P0 IMAD.X R5, R0, 0x1, R68, P2 ;  /* 0x0000000100058824 */ /* 0x000fe200010e0644 */
[----:B------:R-:W-:Y:S04]  /*3810*/  @!P0 IADD3 R26, P2, PT, R26, R71, RZ ;  /* 0x000000471a1a8210 */ /* 0x000fe80007f5e0ff */
[----:B------:R-:W-:Y:S01]  /*3820*/  @!P0 IADD3.X R27, PT, PT, R0, R70, RZ, P2, !PT ;  /* 0x00000046001b8210 */ /* 0x000fe200017fe4ff */
[----:B------:R-:W2:Y:S01]  /*3830*/  @!P0 LDG.E.128 R4, desc[UR6][R4.64] ;  /* 0x0000000604048981 */ /* 0x000ea2000c1e1d00 */
[----:B------:R-:W-:Y:S02]  /*3840*/  PLOP3.LUT P2, PT, PT, PT, PT, 0x80, 0x8 ;  /* 0x000000000008781c */ /* 0x000fe40003f4f070 */
[----:B------:R-:W-:Y:S05]  /*3850*/  @!P0 PLOP3.LUT P2, PT, P1, PT, PT, 0x80, 0x8 ;  /* 0x000000000008881c */ /* 0x000fea0000f4f070 */
[----:B------:R-:W3:Y:S01]  /*3860*/  @!P0 LDG.E.128 R40, desc[UR6][R26.64] ;  /* 0x000000061a288981 */ /* 0x000ee2000c1e1d00 */
[C---:B--2---:R-:W-:Y:S01]  /*3870*/  @!P0 LOP3.LUT R2, R4.reuse, 0xffff0000, RZ, 0xc0, !PT ;  /* 0xffff000004028812 */ /* 0x044fe200078ec0ff */
[----:B------:R-:W-:Y:S01]  /*3880*/  @!P0 IMAD.U32 R22, R7, 0x10000, RZ ;  /* 0x0001000007168824 */ /* 0x000fe200078e00ff */
[C---:B------:R-:W-:Y:S01]  /*3890*/  @!P0 LOP3.LUT R25, R5.reuse, 0xffff0000, RZ, 0xc0, !PT ;  /* 0xffff000005198812 */ /* 0x040fe200078ec0ff */
[----:B------:R-:W-:Y:S01]  /*38a0*/  @!P0 IMAD.U32 R0, R4, 0x10000, RZ ;  /* 0x0001000004008824 */ /* 0x000fe200078e00ff */
[C---:B------:R-:W-:Y:S01]  /*38b0*/  @!P0 SHF.L.U32 R24, R6.reuse, 0x10, RZ ;  /* 0x0000001006188819 */ /* 0x040fe200000006ff */
[----:B------:R-:W-:Y:S01]  /*38c0*/  @!P0 IMAD.U32 R3, R5, 0x10000, RZ ;  /* 0x0001000005038824 */ /* 0x000fe200078e00ff */
[----:B------:R-:W-:Y:S01]  /*38d0*/  @!P0 LOP3.LUT R23, R6, 0xffff0000, RZ, 0xc0, !PT ;  /* 0xffff000006178812 */ /* 0x000fe200078ec0ff */
[----:B------:R-:W-:Y:S01]  /*38e0*/  @!P0 IMAD.WIDE R4, R17, 0x2, R8 ;  /* 0x0000000211048825 */ /* 0x000fe200078e0208 */
[----:B------:R-:W-:Y:S02]  /*38f0*/  @!P0 LOP3.LUT R19, R7, 0xffff0000, RZ, 0xc0, !PT ;  /* 0xffff000007138812 */ /* 0x000fe400078ec0ff */
[C---:B---3--:R-:W-:Y:S01]  /*3900*/  @!P0 SHF.L.U32 R30, R43.reuse, 0x10, RZ ;  /* 0x000000102b1e8819 */ /* 0x048fe200000006ff */
        /* <DEDUP_REMOVED lines=10> */
[C---:B--2---:R-:W-:Y:S01]  /*39b0*/  @!P0 LOP3.LUT R28, R4.reuse, 0xffff0000, RZ, 0xc0, !PT ;  /* 0xffff0000041c8812 */ /* 0x044fe200078ec0ff */
[----:B------:R-:W-:Y:S01]  /*39c0*/  @!P0 IMAD.U32 R29, R4, 0x10000, RZ ;  /* 0x00010000041d8824 */ /* 0x000fe200078e00ff */
[C---:B------:R-:W-:Y:S02]  /*39d0*/  @!P0 SHF.L.U32 R4, R5.reuse, 0x10, RZ ;  /* 0x0000001005048819 */ /* 0x040fe400000006ff */
[----:B------:R-:W-:Y:S01]  /*39e0*/  @!P0 LOP3.LUT R27, R5, 0xffff0000, RZ, 0xc0, !PT ;  /* 0xffff0000051b8812 */ /* 0x000fe200078ec0ff */
[----:B------:R-:W-:Y:S01]  /*39f0*/  @!P0 FMUL.FTZ R2, R28, R2 ;  /* 0x000000021c028220 */ /* 0x000fe20000410000 */
[----:B-1----:R-:W-:Y:S01]  /*3a00*/  @!P0 SHF.L.U32 R8, R7, 0x10, RZ ;  /* 0x0000001007088819 */ /* 0x002fe200000006ff */
[----:B------:R-:W-:Y:S01]  /*3a10*/  @!P0 FMUL.FTZ R0, R29, R0 ;  /* 0x000000001d008220 */ /* 0x000fe20000410000 */
[----:B------:R-:W-:Y:S01]  /*3a20*/  @!P0 LOP3.LUT R26, R7, 0xffff0000, RZ, 0xc0, !PT ;  /* 0xffff0000071a8812 */ /* 0x000fe200078ec0ff */
[C---:B------:R-:W-:Y:S01]  /*3a30*/  @!P0 IMAD.U32 R5, R6.reuse, 0x10000, RZ ;  /* 0x0001000006058824 */ /* 0x040fe200078e00ff */
[----:B------:R-:W-:Y:S01]  /*3a40*/  @!P0 LOP3.LUT R6, R6, 0xffff0000, RZ, 0xc0, !PT ;  /* 0xffff000006068812 */ /* 0x000fe200078ec0ff */
[----:B------:R-:W-:Y:S01]  /*3a50*/  @!P0 FMUL.FTZ R7, R8, R22 ;  /* 0x0000001608078220 */ /* 0x000fe20000410000 */
[----:B------:R-:W-:Y:S01]  /*3a60*/  @!P0 LOP3.LUT R29, R42, 0xffff0000, RZ, 0xc0, !PT ;  /* 0xffff00002a1d8812 */ /* 0x000fe200078ec0ff */
[----:B------:R-:W-:Y:S01]  /*3a70*/  @!P0 FMUL.FTZ R8, R26, R19 ;  /* 0x000000131a088220 */ /* 0x000fe20000410000 */
[----:B------:R-:W-:Y:S01]  /*3a80*/  @!P0 SHF.L.U32 R26, R41, 0x10, RZ ;  /* 0x00000010291a8819 */ /* 0x000fe200000006ff */
[----:B-----5:R-:W-:Y:S02]  /*3a90*/  @!P0 IMAD.U32 R19, R36, 0x10000, RZ ;  /* 0x0001000024138824 */ /* 0x020fe400078e00ff */
[----:B------:R-:W-:Y:S01]  /*3aa0*/  @!P0 FMUL.FTZ R6, R6, R23 ;  /* 0x0000001706068220 */ /* 0x000fe20000410000 */
[----:B------:R-:W-:Y:S01]  /*3ab0*/  @!P0 LOP3.LUT R23, R36, 0xffff0000, RZ, 0xc0, !PT ;  /* 0xffff000024178812 */ /* 0x000fe200078ec0ff */
[C---:B------:R-:W-:Y:S02]  /*3ac0*/  @!P0 IMAD.U32 R22, R40.reuse, 0x10000, RZ ;  /* 0x0001000028168824 */ /* 0x040fe400078e00ff */
[----:B------:R-:W-:Y:S01]  /*3ad0*/  @!P0 FMUL.FTZ R5, R5, R24 ;  /* 0x0000001805058220 */ /* 0x000fe20000410000 */
[----:B------:R-:W-:Y:S01]  /*3ae0*/  @!P0 LOP3.LUT R24, R40, 0xffff0000, RZ, 0xc0, !PT ;  /* 0xffff000028188812 */ /* 0x000fe200078ec0ff */
[----:B------:R-:W-:Y:S01]  /*3af0*/  @!P0 FMUL.FTZ R3, R4, R3 ;  /* 0x0000000304038220 */ /* 0x000fe20000410000 */
[----:B------:R-:W-:Y:S01]  /*3b00*/  @!P0 FMUL.FTZ R4, R27, R25 ;  /* 0x000000191b048220 */ /* 0x000fe20000410000 */
[----:B------:R-:W-:Y:S01]  /*3b10*/  @!P0 SHF.L.U32 R25, R37, 0x10, RZ ;  /* 0x0000001025198819 */ /* 0x000fe200000006ff */
[----:B------:R-:W-:Y:S01]  /*3b20*/  @!P0 FFMA.FTZ R0, R19, R22, R0 ;  /* 0x0000001613008223 */ /* 0x000fe20000010000 */
[----:B------:R-:W-:Y:S01]  /*3b30*/  @!P0 LOP3.LUT R27, R41, 0xffff0000, RZ, 0xc0, !PT ;  /* 0xffff0000291b8812 */ /* 0x000fe200078ec0ff */
[----:B------:R-:W-:Y:S01]  /*3b40*/  @!P0 FFMA.FTZ R2, R23, R24, R2 ;  /* 0x0000001817028223 */ /* 0x000fe20000010002 */
[----:B------:R-:W-:Y:S01]  /*3b50*/  @!P0 LOP3.LUT R19, R37, 0xffff0000, RZ, 0xc0, !PT ;  /* 0xffff000025138812 */ /* 0x000fe200078ec0ff */
[C---:B------:R-:W-:Y:S01]  /*3b60*/  @!P0 IMAD.U32 R22, R38.reuse, 0x10000, RZ ;  /* 0x0001000026168824 */ /* 0x040fe200078e00ff */
[----:B------:R-:W-:Y:S01]  /*3b70*/  @!P0 LOP3.LUT R23, R38, 0xffff0000, RZ, 0xc0, !PT ;  /* 0xffff000026178812 */ /* 0x000fe200078ec0ff */
[----:B------:R-:W-:Y:S01]  /*3b80*/  @!P0 IMAD.U32 R28, R42, 0x10000, RZ ;  /* 0x000100002a1c8824 */ /* 0x000fe200078e00ff */
[----:B------:R-:W-:Y:S01]  /*3b90*/  @!P0 SHF.L.U32 R24, R39, 0x10, RZ ;  /* 0x0000001027188819 */ /* 0x000fe200000006ff */
[----:B------:R-:W-:Y:S01]  /*3ba0*/  @!P0 FFMA.FTZ R3, R25, R26, R3 ;  /* 0x0000001a19038223 */ /* 0x000fe20000010003 */
[----:B------:R-:W-:Y:S01]  /*3bb0*/  @!P0 LOP3.LUT R25, R39, 0xffff0000, RZ, 0xc0, !PT ;  /* 0xffff000027198812 */ /* 0x000fe200078ec0ff */
[----:B------:R-:W-:Y:S01]  /*3bc0*/  @!P0 FFMA.FTZ R4, R19, R27, R4 ;  /* 0x0000001b13048223 */ /* 0x000fe20000010004 */
[----:B------:R-:W-:Y:S01]  /*3bd0*/  @!P0 F2FP.BF16.F32.PACK_AB R0, R2, R0 ;  /* 0x000000000200823e */ /* 0x000fe200000010ff */
[----:B------:R-:W-:Y:S01]  /*3be0*/  @!P0 FFMA.FTZ R5, R22, R28, R5 ;  /* 0x0000001c16058223 */ /* 0x000fe20000010005 */
[----:B------:R-:W-:Y:S01]  /*3bf0*/  @!P0 FFMA.FTZ R6, R23, R29, R6 ;  /* 0x0000001d17068223 */ /* 0x000fe20000010006 */
[----:B------:R-:W-:Y:S01]  /*3c00*/  @!P0 FFMA.FTZ R7, R24, R30, R7 ;  /* 0x0000001e18078223 */ /* 0x000fe20000010007 */
[----:B------:R-:W-:Y:S01]  /*3c10*/  @!P0 F2FP.BF16.F32.PACK_AB R3, R4, R3 ;  /* 0x000000030403823e */ /* 0x000fe200000010ff */
[----:B------:R-:W-:Y:S01]  /*3c20*/  @!P0 FFMA.FTZ R8, R25, R31, R8 ;  /* 0x0000001f19088223 */ /* 0x000fe20000010008 */
[----:B------:R-:W-:Y:S01]  /*3c30*/  @!P0 IMAD.MOV.U32 R36, RZ, RZ, R0 ;  /* 0x000000ffff248224 */ /* 0x000fe200078e0000 */
[----:B------:R-:W-:Y:S01]  /*3c40*/  @!P0 F2FP.BF16.F32.PACK_AB R5, R6, R5 ;  /* 0x000000050605823e */ /* 0x000fe200000010ff */
[----:B------:R-:W-:Y:S01]  /*3c50*/  IMAD.MOV.U32 R2, RZ, RZ, R65 ;  /* 0x000000ffff027224 */ /* 0x000fe200078e0041 */
[----:B------:R-:W-:Y:S02]  /*3c60*/  @!P0 MOV R37, R3 ;  /* 0x0000000300258202 */ /* 0x000fe40000000f00 */
[----:B------:R-:W-:Y:S01]  /*3c70*/  @!P0 F2FP.BF16.F32.PACK_AB R7, R8, R7 ;  /* 0x000000070807823e */ /* 0x000fe200000010ff */
[----:B------:R-:W-:Y:S01]  /*3c80*/  @!P0 IMAD.MOV.U32 R38, RZ, RZ, R5 ;  /* 0x000000ffff268224 */ /* 0x000fe200078e0005 */
[----:B------:R-:W-:Y:S02]  /*3c90*/  MOV R3, R64 ;  /* 0x0000004000037202 */ /* 0x000fe40000000f00 */
[----:B------:R-:W-:Y:S05]  /*3ca0*/  @!P0 MOV R39, R7 ;  /* 0x0000000700278202 */ /* 0x000fea0000000f00 */
[----:B------:R1:W-:Y:S02]  /*3cb0*/  STG.E.128 desc[UR6][R2.64], R36 ;  /* 0x0000002402007986 */ /* 0x0003e4000c101d06 */
.L_x_3707:
[----:B----4-:R-:W-:Y:S05]  /*3cc0*/  BSYNC.RECONVERGENT B0 ;  /* 0x0000000000007941 */ /* 0x010fea0003800200 */
.L_x_3706:
[----:B------:R-:W-:Y:S04]  /*3cd0*/  BSSY.RECONVERGENT B0, `(.L_x_3708) ;  /* 0x000005a000007945 */ /* 0x000fe80003800200 */
[----:B------:R-:W-:Y:S05]  /*3ce0*/  @P4 BRA `(.L_x_3709) ;  /* 0x0000000400604947 */ /* 0x000fea0003800000 */
[----:B------:R-:W-:Y:S01]  /*3cf0*/  ISETP.GE.AND P0, PT, R12, R16, PT ;  /* 0x000000100c00720c */ /* 0x000fe20003f06270 */
[----:B-1----:R-:W4:Y:S11]  /*3d00*/  LDG.E.128 R36, desc[UR6][R20.64] ;  /* 0x0000000614247981 */ /* 0x002f36000c1e1d00 */
        /* <DEDUP_REMOVED lines=18> */
[----:B------:R1:W3:Y:S01]  /*3e30*/  @!P0 LDG.E.128 R40, desc[UR6][R2.64] ;  /* 0x0000000602288981 */ /* 0x0002e2000c1e1d00 */
        /* <DEDUP_REMOVED lines=20> */
[----:B---3--:R-:W-:Y:S01]  /*3f80*/  @!P0 LOP3.LUT R29, R42, 0xffff0000, RZ, 0xc0, !PT ;  /* 0xffff00002a1d8812 */ /* 0x008fe200078ec0ff */
[----:B------:R-:W-:Y:S01]  /*3f90*/  @!P2 FADD.FTZ R24, -R24, -RZ ;  /* 0x800000ff1818a221 */ /* 0x000fe20000010100 */
[----:B------:R-:W-:Y:S01]  /*3fa0*/  @!P0 SHF.L.U32 R30, R43, 0x10, RZ ;  /* 0x000000102b1e8819 */ /* 0x000fe200000006ff */
[----:B------:R-:W-:Y:S01]  /*3fb0*/  @!P2 FADD.FTZ R23, -R23, -RZ ;  /* 0x800000ff1717a221 */ /* 0x000fe20000010100 */
[----:B------:R-:W-:Y:S01]  /*3fc0*/  @!P0 LOP3.LUT R31, R43, 0xffff0000, RZ, 0xc0, !PT ;  /* 0xffff00002b1f8812 */ /* 0x000fe200078ec0ff */
[----:B------:R-:W-:Y:S01]  /*3fd0*/  @!P0 FMUL.FTZ R8, R22, R19 ;  /* 0x0000001316088220 */ /* 0x000fe20000410000 */
[----:B----4-:R-:W-:Y:S01]  /*3fe0*/  @!P0 SHF.L.U32 R19, R36, 0x10, RZ ;  /* 0x0000001024138819 */ /* 0x010fe200000006ff */
        /* <DEDUP_REMOVED lines=40> */
.L_x_3709:
[----:B------:R-:W-:Y:S05]  /*4270*/  BSYNC.RECONVERGENT B0 ;  /* 0x0000000000007941 */ /* 0x000fea0003800200 */
.L_x_3708:
[----:B------:R-:W-:Y:S04]  /*4280*/  BSSY.RECONVERGENT B0, `(.L_x_3710) ;  /* 0x0000060000007945 */ /* 0x000fe80003800200 */
[----:B------:R-:W-:Y:S05]  /*4290*/  @P3 BRA `(.L_x_3711) ;  /* 0x0000000400783947 */ /* 0x000fea0003800000 */
[----:B------:R-:W-:Y:S11]  /*42a0*/  ISETP.GE.AND P0, PT, R12, R16, PT ;  /* 0x000000100c00720c */ /* 0x000ff60003f06270 */
[----:B------:R-:W-:Y:S02]  /*42b0*/  @!UPT UIADD3 URZ, UPT, UPT, URZ, URZ, URZ ;  /* 0x000000fffffff290 */ /* 0x000fe4000fffe0ff */
[----:B------:R-:W-:Y:S01]  /*42c0*/  @!P0 SEL R0, R18, RZ, P1 ;  /* 0x000000ff12008207 */ /* 0x000fe20000800000 */
[----:B-12---:R-:W-:Y:S01]  /*42d0*/  @!P0 IMAD.SHL.U32 R3, R11, 0x40, RZ ;  /* 0x000000400b038824 */ /* 0x006fe200078e00ff */
[----:B------:R-:W-:Y:S04]  /*42e0*/  @!P0 SHF.R.S32.HI R2, RZ, 0x1f, R18 ;  /* 0x0000001fff028819 */ /* 0x000fe80000011412 */
[C---:B------:R-:W-:Y:S02]  /*42f0*/  @!P0 IADD3 R0, P2, PT, R3.reuse, R0, RZ ;  /* 0x0000000003008210 */ /* 0x040fe40007f5e0ff */
[----:B------:R-:W-:Y:S03]  /*4300*/  @!P0 SEL R2, R2, RZ, P1 ;  /* 0x000000ff02028207 */ /* 0x000fe60000800000 */
[----:B----4-:R-:W-:Y:S01]  /*4310*/  @!P0 IMAD.SHL.U32 R22, R0, 0x2, RZ ;  /* 0x0000000200168824 */ /* 0x010fe200078e00ff */
        /* <DEDUP_REMOVED lines=13> */
[----:B------:R-:W4:Y:S01]  /*43f0*/  @!P0 LDG.E.128 R4, desc[UR6][R4.64] ;  /* 0x0000000604048981 */ /* 0x000f22000c1e1d00 */
[----:B------:R-:W-:Y:S07]  /*4400*/  @!P0 PLOP3.LUT P2, PT, P1, PT, PT, 0x80, 0x8 ;  /* 0x000000000008881c */ /* 0x000fee0000f4f070 */
[----:B------:R-:W5:Y:S08]  /*4410*/  LDG.E.128 R36, desc[UR6][R2.64] ;  /* 0x0000000602247981 */ /* 0x000f70000c1e1d00 */
[----:B------:R2:W3:Y:S02]  /*4420*/  @!P0 LDG.E.128 R40, desc[UR6][R22.64] ;  /* 0x0000000616288981 */ /* 0x0004e4000c1e1d00 */
        /* <DEDUP_REMOVED lines=10> */
[C---:B----4-:R-:W-:Y:S01]  /*44d0*/  @!P0 SHF.L.U32 R29, R4.reuse, 0x10, RZ ;  /* 0x00000010041d8819 */ /* 0x050fe200000006ff */
        /* <DEDUP_REMOVED lines=16> */
[----:B---3--:R-:W-:Y:S01]  /*45e0*/  @!P0 LOP3.LUT R24, R40, 0xffff0000, RZ, 0xc0, !PT ;  /* 0xffff000028188812 */ /* 0x008fe200078ec0ff */
        /* <DEDUP_REMOVED lines=41> */
.L_x_3711:
[----:B------:R-:W-:Y:S05]  /*4880*/  BSYNC.RECONVERGENT B0 ;  /* 0x0000000000007941 */ /* 0x000fea0003800200 */
.L_x_3710:
        /* <DEDUP_REMOVED lines=14> */
[----:B----4-:R-:W-:Y:S01]  /*4970*/  @!P0 IADD3 R22, P2, PT, R6, R69, RZ ;  /* 0x0000004506168210 */ /* 0x010fe20007f5e0ff */
[----:B------:R-:W-:Y:S02]  /*4980*/  @!P0 IMAD.WIDE R4, R17, 0x2, R2 ;  /* 0x0000000211048825 */ /* 0x000fe400078e0202 */
[----:B------:R-:W2:Y:S02]  /*4990*/  LDG.E.128 R28, desc[UR6][R2.64] ;  /* 0x00000006021c7981 */ /* 0x000ea4000c1e1d00 */
[----:B------:R-:W-:Y:S06]  /*49a0*/  @!P0 IMAD.X R23, R0, 0x1, R68, P2 ;  /* 0x0000000100178824 */ /* 0x000fec00010e0644 */
[----:B------:R1:W4:Y:S08]  /*49b0*/  @!P0 LDG.E.128 R16, desc[UR6][R4.64] ;  /* 0x0000000604108981 */ /* 0x000330000c1e1d00 */
[----:B------:R-:W5:Y:S01]  /*49c0*/  @!P0 LDG.E.128 R20, desc[UR6][R22.64] ;  /* 0x0000000616148981 */ /* 0x000f62000c1e1d00 */
[----:B-1----:R-:W-:Y:S05]  /*49d0*/  @!P0 IADD3 R4, P2, PT, R6, R71, RZ ;  /* 0x0000004706048210 */ /* 0x002fea0007f5e0ff */
[----:B------:R-:W-:Y:S01]  /*49e0*/  @!P0 IMAD.X R5, R0, 0x1, R70, P2 ;  /* 0x0000000100058824 */ /* 0x000fe200010e0646 */
[----:B------:R-:W-:Y:S02]  /*49f0*/  PLOP3.LUT P2, PT, PT, PT, PT, 0x80, 0x8 ;  /* 0x000000000008781c */ /* 0x000fe40003f4f070 */
[----:B------:R-:W-:Y:S02]  /*4a00*/  @!P0 PLOP3.LUT P2, PT, P1, PT, PT, 0x80, 0x8 ;  /* 0x000000000008881c */ /* 0x000fe40000f4f070 */
[----:B------:R1:W3:Y:S01]  /*4a10*/  @!P0 LDG.E.128 R36, desc[UR6][R4.64] ;  /* 0x0000000604248981 */ /* 0x0002e2000c1e1d00 */
        /* <DEDUP_REMOVED lines=12> */
[C---:B----4-:R-:W-:Y:S01]  /*4ae0*/  @!P0 LOP3.LUT R22, R17.reuse, 0xffff0000, RZ, 0xc0, !PT ;  /* 0xffff000011168812 */ /* 0x050fe200078ec0ff */
        /* <DEDUP_REMOVED lines=14> */
[----:B---3--:R-:W-:Y:S01]  /*4bd0*/  @!P0 LOP3.LUT R19, R36, 0xffff0000, RZ, 0xc0, !PT ;  /* 0xffff000024138812 */ /* 0x008fe200078ec0ff */
        /* <DEDUP_REMOVED lines=41> */
.L_x_3713:
[----:B------:R-:W-:Y:S05]  /*4e70*/  BSYNC.RECONVERGENT B0 ;  /* 0x0000000000007941 */ /* 0x000fea0003800200 */
.L_x_3712:
[----:B--2---:R-:W-:Y:S01]  /*4e80*/  MOV R5, R70 ;  /* 0x0000004600057202 */ /* 0x004fe20000000f00 */
[----:B------:R-:W2:Y:S01]  /*4e90*/  LDC R16, c[0x0][0x450] ;  /* 0x00011400ff107b82 */ /* 0x000ea20000000800 */
[----:B-1----:R-:W-:Y:S01]  /*4ea0*/  MOV R3, R68 ;  /* 0x0000004400037202 */ /* 0x002fe20000000f00 */
[----:B---3--:R-:W-:Y:S02]  /*4eb0*/  IMAD.U32 R84, R84, -0x40, RZ ;  /* 0xffffffc054547824 */ /* 0x008fe400078e00ff */
[----:B------:R-:W-:Y:S02]  /*4ec0*/  IMAD.MOV.U32 R4, RZ, RZ, R71 ;  /* 0x000000ffff047224 */ /* 0x000fe400078e0047 */
[----:B------:R-:W-:Y:S03]  /*4ed0*/  IMAD.MOV.U32 R2, RZ, RZ, R69 ;  /* 0x000000ffff027224 */ /* 0x000fe600078e0045 */
[C---:B------:R-:W-:Y:S02]  /*4ee0*/  LEA R71, P1, R84.reuse, R4, 0x1 ;  /* 0x0000000454477211 */ /* 0x040fe400078208ff */
[C---:B------:R-:W-:Y:S02]  /*4ef0*/  LEA R69, P0, R84.reuse, R2, 0x1 ;  /* 0x0000000254457211 */ /* 0x040fe400078008ff */
[C---:B------:R-:W-:Y:S02]  /*4f00*/  LEA.HI.X.SX32 R70, R84.reuse, R5, 0x1, P1 ;  /* 0x0000000554467211 */ /* 0x040fe400008f0eff */
[----:B------:R-:W-:Y:S09]  /*4f10*/  LEA.HI.X.SX32 R68, R84, R3, 0x1, P0 ;  /* 0x0000000354447211 */ /* 0x000ff200000f0eff */
.L_x_3696:
[----:B----4-:R-:W-:Y:S05]  /*4f20*/  BSYNC.RECONVERGENT B1 ;  /* 0x0000000000017941 */ /* 0x010fea0003800200 */
.L_x_3694:
        /* <DEDUP_REMOVED lines=21> */
[----:B---3--:R-:W-:Y:S02]  /*5080*/  MOV R18, RZ ;  /* 0x000000ff00127202 */ /* 0x008fe40000000f00 */
        /* <DEDUP_REMOVED lines=67> */
.L_x_3714:
[----:B------:R-:W-:Y:S02]  /*54c0*/  ISETP.NE.AND P2, PT, R63, RZ, PT ;  /* 0x000000ff3f00720c */ /* 0x000fe40003f45270 */
[----:B------:R-:W-:Y:S02]  /*54d0*/  IADD3 R67, P1, PT, R67, UR18, RZ ;  /* 0x0000001243437c10 */ /* 0x000fe4000ff3e0ff */
[----:B------:R-:W-:Y:S02]  /*54e0*/  IADD3 R10, P0, PT, R10, UR15, RZ ;  /* 0x0000000f0a0a7c10 */ /* 0x000fe4000ff1e0ff */
[----:B------:R-:W-:Y:S02]  /*54f0*/  IADD3.X R66, PT, PT, R66, UR16, RZ, P1, !PT ;  /* 0x0000001042427c10 */ /* 0x000fe40008ffe4ff */
[----:B------:R-:W-:Y:S05]  /*5500*/  IADD3.X R9, PT, PT, R9, UR19, RZ, P0, !PT ;  /* 0x0000001309097c10 */ /* 0x000fea00087fe4ff */
[----:B------:R-:W-:Y:S05]  /*5510*/  @P2 BRA `(.L_x_3715) ;  /* 0xffffffcc009c2947 */ /* 0x000fea000383ffff */
.L_x_3693:
[----:B------:R-:W1:Y:S01]  /*5520*/  LDC R0, c[0x0][0x450] ;  /* 0x00011400ff007b82 */ /* 0x000e620000000800 */
[C---:B------:R-:W-:Y:S01]  /*5530*/  IMAD.SHL.U32 R112, R55.reuse, 0x8, RZ ;  /* 0x0000000837707824 */ /* 0x040fe200078e00ff */
[----:B------:R-:W-:Y:S01]  /*5540*/  LOP3.LUT R113, R55, 0x18, RZ, 0xc0, !PT ;  /* 0x0000001837717812 */ /* 0x000fe200078ec0ff */
[----:B------:R-:W-:Y:S01]  /*5550*/  UMOV UR4, 0x400 ;  /* 0x0000040000047882 */ /* 0x000fe20000000000 */
[----:B------:R-:W-:Y:S02]  /*5560*/  BSSY.RECONVERGENT B2, `(.L_x_3716) ;  /* 0x0000196000027945 */ /* 0x000fe40003800200 */
[C---:B-----5:R-:W-:Y:S02]  /*5570*/  LOP3.LUT R5, R112.reuse, 0xd8, RZ, 0xc0, !PT ;  /* 0x000000d870057812 */ /* 0x060fe400078ec0ff */
[----:B------:R-:W4:Y:S01]  /*5580*/  S2UR UR5, SR_CgaCtaId ;  /* 0x00000000000579c3 */ /* 0x000f220000008800 */
[----:B------:R-:W-:Y:S02]  /*5590*/  LOP3.LUT R4, R112, 0x1f20, RZ, 0xc0, !PT ;  /* 0x00001f2070047812 */ /* 0x000fe400078ec0ff */
[----:B------:R-:W-:-:S04]  /*55a0*/  LOP3.LUT R5, R5, R113, RZ, 0x3c, !PT ;  /* 0x0000007105057212 */ /* 0x000fc800078e3cff */
[----:B------:R-:W-:Y:S01]  /*55b0*/  LOP3.LUT R4, R4, R5, RZ, 0xfc, !PT ;  /* 0x0000000504047212 */ /* 0x000fe200078efcff */
[----:B------:R-:W2:Y:S08]  /*55c0*/  LDC.64 R2, c[0x0][0x3b0] ;  /* 0x0000ec00ff027b82 */ /* 0x000eb00000000a00 */
[----:B------:R-:W-:Y:S01]  /*55d0*/  BAR.SYNC.DEFER_BLOCKING 0x0 ;  /* 0x0000000000007b1d */ /* 0x000fe20000010000 */
[----:B-1----:R-:W-:Y:S01]  /*55e0*/  ISETP.NE.AND P0, PT, R0, RZ, PT ;  /* 0x000000ff0000720c */ /* 0x002fe20003f05270 */
[----:B----4-:R-:W-:Y:S01]  /*55f0*/  ULEA UR5, UR5, UR4, 0x18 ;  /* 0x0000000405057291 */ /* 0x010fe2000f8ec0ff */
[C---:B--2---:R-:W-:Y:S01]  /*5600*/  SHF.L.U64.HI R14, R2.reuse, 0x5, R3 ;  /* 0x00000005020e7819 */ /* 0x044fe20000010203 */
        /* <DEDUP_REMOVED lines=18> */
.L_x_3720:
[----:B------:R1:W-:Y:S02]  /*5730*/  STS.128 [R3], RZ ;  /* 0x000000ff03007388 */ /* 0x0003e40000000c00 */
.L_x_3719:
[----:B------:R-:W-:Y:S05]  /*5740*/  BSYNC.RECONVERGENT B0 ;  /* 0x0000000000007941 */ /* 0x000fea0003800200 */
.L_x_3718:
        /* <DEDUP_REMOVED lines=14> */
.L_x_3717:
[----:B------:R-:W1:Y:S01]  /*5830*/  LDC.64 R4, c[0x0][0x470] ;  /* 0x00011c00ff047b82 */ /* 0x000e620000000a00 */
[----:B------:R-:W2:Y:S01]  /*5840*/  LDCU.64 UR8, c[0x0][0x380] ;  /* 0x00007000ff0877ac */ /* 0x000ea20008000a00 */
[----:B-1----:R-:W-:Y:S01]  /*5850*/  ISETP.NE.U32.AND P0, PT, R4, RZ, PT ;  /* 0x000000ff0400720c */ /* 0x002fe20003f05070 */
[----:B------:R-:W-:-:S03]  /*5860*/  IMAD.MOV.U32 R4, RZ, RZ, RZ ;  /* 0x000000ffff047224 */ /* 0x000fc600078e00ff */
[----:B------:R-:W-:-:S13]  /*5870*/  ISETP.NE.AND.EX P0, PT, R5, RZ, PT, P0 ;  /* 0x000000ff0500720c */ /* 0x000fda0003f05300 */
[----:B------:R-:W1:Y:S02]  /*5880*/  @P0 LDC.64 R6, c[0x0][0x470] ;  /* 0x00011c00ff060b82 */ /* 0x000e640000000a00 */
[----:B-1----:R-:W-:-:S05]  /*5890*/  @P0 IMAD.WIDE.U32 R6, R105, 0x4, R6 ;  /* 0x0000000469060825 */ /* 0x002fca00078e0006 */
[----:B------:R-:W4:Y:S01]  /*58a0*/  @P0 LDG.E R4, desc[UR6][R6.64] ;  /* 0x0000000606040981 */ /* 0x000f22000c1e1900 */
[----:B------:R-:W1:Y:S01]  /*58b0*/  LDCU.U8 UR4, c[0x0][0x533] ;  /* 0x0000a660ff0477ac */ /* 0x000e620008000000 */
[----:B------:R-:W-:Y:S01]  /*58c0*/  IMAD.SHL.U32 R25, R55, 0x4, RZ ;  /* 0x0000000437197824 */ /* 0x000fe200078e00ff */
[----:B--2---:R-:W-:Y:S01]  /*58d0*/  LEA R34, P0, R82, UR8, 0x1 ;  /* 0x0000000852227c11 */ /* 0x004fe2000f8008ff */
[----:B------:R-:W-:-:S03]  /*58e0*/  IMAD.SHL.U32 R24, R11, 0x20, RZ ;  /* 0x000000200b187824 */ /* 0x000fc600078e00ff */
[----:B------:R-:W-:Y:S02]  /*58f0*/  LOP3.LUT R25, R25, 0xc, RZ, 0xc0, !PT ;  /* 0x0000000c19197812 */ /* 0x000fe400078ec0ff */
[----:B------:R-:W-:Y:S01]  /*5900*/  LEA.HI.X R35, R82, UR9, R57, 0x1, P0 ;  /* 0x0000000952237c11 */ /* 0x000fe200080f0c39 */
[----:B-1----:R-:W-:Y:S01]  /*5910*/  UISETP.NE.AND UP0, UPT, UR4, URZ, UPT ;  /* 0x000000ff0400728c */ /* 0x002fe2000bf05270 */
[----:B----4-:R-:W-:Y:S01]  /*5920*/  IADD3 R15, PT, PT, R4, R54, R56 ;  /* 0x00000036040f7210 */ /* 0x010fe20007ffe038 */
[----:B------:R-:W-:-:S04]  /*5930*/  IMAD R4, R80, R11, R25 ;  /* 0x0000000b50047224 */ /* 0x000fc800078e0219 */
[----:B------:R-:W-:Y:S02]  /*5940*/  IMAD R15, R11, R15, RZ ;  /* 0x0000000f0b0f7224 */ /* 0x000fe400078e02ff */
[----:B------:R-:W-:-:S03]  /*5950*/  IMAD.IADD R25, R25, 0x1, R4 ;  /* 0x0000000119197824 */ /* 0x000fc600078e0204 */
        /* <DEDUP_REMOVED lines=20> */
[----:B------:R-:W4:Y:S03]  /*5aa0*/  LDCU.64 UR8, c[0x0][0x4d0] ;  /* 0x00009a00ff0877ac */ /* 0x000f260008000a00 */
[C---:B--2---:R-:W-:Y:S02]  /*5ab0*/  IADD3 R6, P1, PT, R5.reuse, UR10, RZ ;  /* 0x0000000a05067c10 */ /* 0x044fe4000ff3e0ff */
[----:B----4-:R-:W-:Y:S02]  /*5ac0*/  IADD3 R16, P0, PT, R5, UR8, RZ ;  /* 0x0000000805107c10 */ /* 0x010fe4000ff1e0ff */
[----:B------:R-:W-:-:S02]  /*5ad0*/  IADD3.X R7, PT, PT, R4, UR11, RZ, P1, !PT ;  /* 0x0000000b04077c10 */ /* 0x000fc40008ffe4ff */
[----:B------:R-:W-:-:S04]  /*5ae0*/  IADD3.X R17, PT, PT, R4, UR9, RZ, P0, !PT ;  /* 0x0000000904117c10 */ /* 0x000fc800087fe4ff */
[----:B------:R-:W2:Y:S04]  /*5af0*/  LDG.E.64 R6, desc[UR6][R6.64] ;  /* 0x0000000606067981 */ /* 0x000ea8000c1e1b00 */
[----:B------:R4:W2:Y:S01]  /*5b00*/  LDG.E.64 R4, desc[UR6][R16.64] ;  /* 0x0000000610047981 */ /* 0x0008a2000c1e1b00 */
[C---:B---3-5:R-:W-:Y:S02]  /*5b10*/  SHF.L.U32 R21, R11.reuse, 0x10, RZ ;  /* 0x000000100b157819 */ /* 0x068fe400000006ff */
[----:B------:R-:W-:Y:S02]  /*5b20*/  LOP3.LUT R20, R11, 0xffff0000, RZ, 0xc0, !PT ;  /* 0xffff00000b147812 */ /* 0x000fe400078ec0ff */
[C---:B------:R-:W-:Y:S02]  /*5b30*/  SHF.L.U32 R15, R9.reuse, 0x10, RZ ;  /* 0x00000010090f7819 */ /* 0x040fe400000006ff */
[----:B------:R-:W-:Y:S01]  /*5b40*/  LOP3.LUT R9, R9, 0xffff0000, RZ, 0xc0, !PT ;  /* 0xffff000009097812 */ /* 0x000fe200078ec0ff */
[C---:B------:R-:W-:Y:S01]  /*5b50*/  IMAD.U32 R22, R10.reuse, 0x10000, RZ ;  /* 0x000100000a167824 */ /* 0x040fe200078e00ff */
[----:B------:R-:W-:-:S02]  /*5b60*/  LOP3.LUT R25, R10, 0xffff0000, RZ, 0xc0, !PT ;  /* 0xffff00000a197812 */ /* 0x000fc400078ec0ff */
[C---:B------:R-:W-:Y:S01]  /*5b70*/  LOP3.LUT R23, R8.reuse, 0xffff0000, RZ, 0xc0, !PT ;  /* 0xffff000008177812 */ /* 0x040fe200078ec0ff */
[----:B----4-:R-:W-:Y:S01]  /*5b80*/  IMAD.U32 R16, R8, 0x10000, RZ ;  /* 0x0001000008107824 */ /* 0x010fe200078e00ff */
[----:B--2---:R-:W-:Y:S02]  /*5b90*/  LOP3.LUT R18, R7, 0xffff0000, RZ, 0xc0, !PT ;  /* 0xffff000007127812 */ /* 0x004fe400078ec0ff */
[----:B------:R-:W-:Y:S02]  /*5ba0*/  LOP3.LUT R11, R5, 0xffff0000, RZ, 0xc0, !PT ;  /* 0xffff0000050b7812 */ /* 0x000fe400078ec0ff */
        /* <DEDUP_REMOVED lines=11> */
[----:B------:R-:W-:Y:S01]  /*5c60*/  FMUL.FTZ R11, R23, R4 ;  /* 0x00000004170b7220 */ /* 0x000fe20000410000 */
        /* <DEDUP_REMOVED lines=18> */
.L_x_3727:
[----:B------:R-:W-:Y:S05]  /*5d90*/  BSYNC.RECONVERGENT B0 ;  /* 0x0000000000007941 */ /* 0x000fea0003800200 */
.L_x_3726:
[----:B-----5:R2:W-:Y:S01]  /*5da0*/  STS.128 [R3], R8 ;  /* 0x0000000803007388 */ /* 0x0205e20000000c00 */
[----:B------:R-:W-:Y:S05]  /*5db0*/  BRA `(.L_x_3724) ;  /* 0x0000000000047947 */ /* 0x000fea0003800000 */
.L_x_3725:
[----:B------:R4:W-:Y:S02]  /*5dc0*/  STS.128 [R3], RZ ;  /* 0x000000ff03007388 */ /* 0x0009e40000000c00 */
.L_x_3724:
[----:B------:R-:W-:Y:S05]  /*5dd0*/  BSYNC.RECONVERGENT B1 ;  /* 0x0000000000017941 */ /* 0x000fea0003800200 */
.L_x_3723:
        /* <DEDUP_REMOVED lines=24> */
[----:B------:R-:W4:Y:S01]  /*5f60*/  LDG.E.64 R6, desc[UR6][R6.64] ;  /* 0x0000000606067981 */ /* 0x000f22000c1e1b00 */
[C---:B---3-5:R-:W-:Y:S01]  /*5f70*/  IMAD.U32 R18, R11.reuse, 0x10000, RZ ;  /* 0x000100000b127824 */ /* 0x068fe200078e00ff */
        /* <DEDUP_REMOVED lines=10> */
[----:B----4-:R-:W-:Y:S01]  /*6020*/  LOP3.LUT R15, R7, 0xffff0000, RZ, 0xc0, !PT ;  /* 0xffff0000070f7812 */ /* 0x010fe200078ec0ff */
        /* <DEDUP_REMOVED lines=12> */
[C---:B------:R-:W-:Y:S01]  /*60f0*/  FFMA.FTZ R8, R2.reuse, R16, -R8 ;  /* 0x0000001002087223 */ /* 0x040fe20000010808 */
        /* <DEDUP_REMOVED lines=16> */
.L_x_3729:
[----:B------:R-:W-:Y:S05]  /*6200*/  BSYNC.RECONVERGENT B0 ;  /* 0x0000000000007941 */ /* 0x000fea0003800200 */
.L_x_3728:
[----:B-----5:R2:W-:Y:S01]  /*6210*/  STS.128 [R3+0x800], R8 ;  /* 0x0008000803007388 */ /* 0x0205e20000000c00 */
[----:B------:R-:W-:Y:S05]  /*6220*/  BRA `(.L_x_3721) ;  /* 0x0000000c00247947 */ /* 0x000fea0003800000 */
.L_x_3722:
        /* <DEDUP_REMOVED lines=16> */
[----:B---3--:R1:W5:Y:S01]  /*6330*/  LDG.E.128 R20, desc[UR6][R10.64] ;  /* 0x000000060a147981 */ /* 0x008362000c1e1d00 */
        /* <DEDUP_REMOVED lines=83> */
.L_x_3734:
[----:B------:R-:W-:Y:S05]  /*6870*/  BSYNC.RECONVERGENT B0 ;  /* 0x0000000000007941 */ /* 0x000fea0003800200 */
.L_x_3733:
[----:B-----5:R2:W-:Y:S01]  /*6880*/  STS.128 [R3], R20 ;  /* 0x0000001403007388 */ /* 0x0205e20000000c00 */
[----:B------:R-:W-:Y:S05]  /*6890*/  BRA `(.L_x_3731) ;  /* 0x0000000000047947 */ /* 0x000fea0003800000 */
.L_x_3732:
[----:B------:R4:W-:Y:S02]  /*68a0*/  STS.128 [R3], RZ ;  /* 0x000000ff03007388 */ /* 0x0009e40000000c00 */
.L_x_3731:
[----:B------:R-:W-:Y:S05]  /*68b0*/  BSYNC.RECONVERGENT B1 ;  /* 0x0000000000017941 */ /* 0x000fea0003800200 */
.L_x_3730:
[----:B------:R-:W-:-:S04]  /*68c0*/  IADD3 R28, PT, PT, R80, 0x20, RZ ;  /* 0x00000020501c7810 */ /* 0x000fc80007ffe0ff */
[----:B------:R-:W-:-:S13]  /*68d0*/  ISETP.GE.AND P0, PT, R28, R56, PT ;  /* 0x000000381c00720c */ /* 0x000fda0003f06270 */
[----:B------:R-:W-:Y:S05]  /*68e0*/  @P0 BRA `(.L_x_3721) ;  /* 0x0000000400740947 */ /* 0x000fea0003800000 */
[----:B------:R-:W5:Y:S02]  /*68f0*/  LDCU UR4, c[0x0][0x440] ;  /* 0x00008800ff0477ac */ /* 0x000f640008000800 */
[----:B-----5:R-:W-:-:S13]  /*6900*/  ISETP.GE.AND P0, PT, R12, UR4, PT ;  /* 0x000000040c007c0c */ /* 0x020fda000bf06270 */
        /* <DEDUP_REMOVED lines=10> */
[----:B--23--:R-:W-:Y:S01]  /*69b0*/  IMAD.WIDE R20, R30, 0x2, R8 ;  /* 0x000000021e147825 */ /* 0x00cfe200078e0208 */
        /* <DEDUP_REMOVED lines=78> */
.L_x_3736:
[----:B------:R-:W-:Y:S05]  /*6ea0*/  BSYNC.RECONVERGENT B0 ;  /* 0x0000000000007941 */ /* 0x000fea0003800200 */
.L_x_3735:
[----:B-----5:R1:W-:Y:S02]  /*6eb0*/  STS.128 [R3+0x800], R4 ;  /* 0x0008000403007388 */ /* 0x0203e40000000c00 */
.L_x_3721:
[----:B------:R-:W-:Y:S05]  /*6ec0*/  BSYNC.RECONVERGENT B2 ;  /* 0x0000000000027941 */ /* 0x000fea0003800200 */
.L_x_3716:
[----:B------:R-:W-:Y:S01]  /*6ed0*/  IMAD R2, R33, -0x80, R51 ;  /* 0xffffff8021027824 */ /* 0x000fe200078e0233 */
[----:B------:R-:W-:Y:S04]  /*6ee0*/  BSSY.RECONVERGENT B0, `(.L_x_3737) ;  /* 0x000000f000007945 */ /* 0x000fe80003800200 */
[----:B------:R-:W-:-:S04]  /*6ef0*/  IADD3 R2, PT, PT, R2, 0x80, RZ ;  /* 0x0000008002027810 */ /* 0x000fc80007ffe0ff */
[----:B------:R-:W-:-:S13]  /*6f00*/  ISETP.GE.AND P2, PT, R80, R2, PT ;  /* 0x000000025000720c */ /* 0x000fda0003f46270 */
[----:B------:R-:W-:Y:S05]  /*6f10*/  @P2 BRA `(.L_x_3738) ;  /* 0x00000000002c2947 */ /* 0x000fea0003800000 */
[----:B------:R-:W5:Y:S02]  /*6f20*/  LDCU UR4, c[0x0][0x440] ;  /* 0x00008800ff0477ac */ /* 0x000f640008000800 */
[----:B-----5:R-:W-:-:S13]  /*6f30*/  ISETP.GE.AND P0, PT, R12, UR4, PT ;  /* 0x000000040c007c0c */ /* 0x020fda000bf06270 */
[----:B------:R-:W-:Y:S05]  /*6f40*/  @P0 BRA `(.L_x_3739) ;  /* 0x00000000001c0947 */ /* 0x000fea0003800000 */
[----:B-12---:R-:W-:Y:S02]  /*6f50*/  MOV R4, R107 ;  /* 0x0000006b00047202 */ /* 0x006fe40000000f00 */
[----:B------:R-:W-:-:S05]  /*6f60*/  MOV R5, R106 ;  /* 0x0000006a00057202 */ /* 0x000fca0000000f00 */
[----:B------:R-:W-:Y:S01]  /*6f70*/  @!PT LDS RZ, [RZ] ;  /* 0x00000000fffff984 */ /* 0x000fe20000000800 */
[----:B------:R-:W-:Y:S01]  /*6f80*/  @!PT LDS RZ, [RZ] ;  /* 0x00000000fffff984 */ /* 0x000fe20000000800 */
[----:B------:R-:W-:Y:S01]  /*6f90*/  @!PT LDS RZ, [RZ] ;  /* 0x00000000fffff984 */ /* 0x000fe20000000800 */
[----:B------:R1:W-:Y:S01]  /*6fa0*/  LDGSTS.E.BYPASS.LTC128B.128 [R3+0x1000], desc[UR6][R4.64] ;  /* 0x0100000004037fae */ /* 0x0003e2000b981a06 */
[----:B------:R-:W-:Y:S05]  /*6fb0*/  BRA `(.L_x_3738) ;  /* 0x0000000000047947 */ /* 0x000fea0003800000 */
.L_x_3739:
[----:B------:R1:W-:Y:S02]  /*6fc0*/  STS.128 [R3+0x1000], RZ ;  /* 0x001000ff03007388 */ /* 0x0003e40000000c00 */
.L_x_3738:
[----:B------:R-:W-:Y:S05]  /*6fd0*/  BSYNC.RECONVERGENT B0 ;  /* 0x0000000000007941 */ /* 0x000fea0003800200 */
.L_x_3737:
[----:B------:R-:W-:Y:S01]  /*6fe0*/  ISETP.GE.AND P1, PT, R28, R2, PT ;  /* 0x000000021c00720c */ /* 0x000fe20003f26270 */
[C---:B------:R-:W-:Y:S01]  /*6ff0*/  IMAD.SHL.U32 R32, R46.reuse, 0x40, RZ ;  /* 0x000000402e207824 */ /* 0x040fe200078e00ff */
[----:B-1----:R-:W-:Y:S01]  /*7000*/  SHF.L.U64.HI R34, R46, 0x6, R47 ;  /* 0x000000062e227819 */ /* 0x002fe2000001022f */
[----:B------:R-:W-:Y:S03]  /*7010*/  BSSY.RECONVERGENT B0, `(.L_x_3740) ;  /* 0x000000d000007945 */ /* 0x000fe60003800200 */
[----:B--2---:R-:W-:-:S05]  /*7020*/  IADD3 R4, P0, PT, R32, R107, RZ ;  /* 0x0000006b20047210 */ /* 0x004fca0007f1e0ff */
[----:B------:R-:W-:Y:S02]  /*7030*/  IMAD.X R5, R34, 0x1, R106, P0 ;  /* 0x0000000122057824 */ /* 0x000fe400000e066a */
        /* <DEDUP_REMOVED lines=9> */
.L_x_3742:
[----:B------:R2:W-:Y:S02]  /*70d0*/  STS.128 [R3+0x1800], RZ ;  /* 0x001800ff03007388 */ /* 0x0005e40000000c00 */
.L_x_3741:
[----:B------:R-:W-:Y:S05]  /*70e0*/  BSYNC.RECONVERGENT B0 ;  /* 0x0000000000007941 */ /* 0x000fea0003800200 */
.L_x_3740:
        /* <DEDUP_REMOVED lines=14> */
.L_x_3745:
[----:B------:R1:W-:Y:S02]  /*71d0*/  STS.128 [R3+0x2000], RZ ;  /* 0x002000ff03007388 */ /* 0x0003e40000000c00 */
.L_x_3744:
[----:B------:R-:W-:Y:S05]  /*71e0*/  BSYNC.RECONVERGENT B0 ;  /* 0x0000000000007941 */ /* 0x000fea0003800200 */
.L_x_3743:
        /* <DEDUP_REMOVED lines=14> */
.L_x_3748:
[----:B------:R1:W-:Y:S02]  /*72d0*/  STS.128 [R3+0x2800], RZ ;  /* 0x002800ff03007388 */ /* 0x0003e40000000c00 */
.L_x_3747:
[----:B------:R-:W-:Y:S05]  /*72e0*/  BSYNC.RECONVERGENT B0 ;  /* 0x0000000000007941 */ /* 0x000fea0003800200 */
.L_x_3746:
        /* <DEDUP_REMOVED lines=15> */
.L_x_3751:
[----:B------:R1:W-:Y:S01]  /*73e0*/  STS.128 [R3+0x3000], RZ ;  /* 0x003000ff03007388 */ /* 0x0003e20000000c00 */
[----:B------:R-:W-:Y:S05]  /*73f0*/  BRA `(.L_x_3752) ;  /* 0x0000000000047947 */ /* 0x000fea0003800000 */
.L_x_3750:
[----:B------:R1:W-:Y:S02]  /*7400*/  STS.128 [R3+0x3000], RZ ;  /* 0x003000ff03007388 */ /* 0x0003e40000000c00 */
.L_x_3752:
[----:B------:R-:W-:Y:S05]  /*7410*/  BSYNC.RECONVERGENT B0 ;  /* 0x0000000000007941 */ /* 0x000fea0003800200 */
.L_x_3749:
[----:B------:R-:W-:Y:S01]  /*7420*/  ISETP.GE.AND P0, PT, R28, R2, PT ;  /* 0x000000021c00720c */ /* 0x000fe20003f06270 */
[C---:B---3--:R-:W-:Y:S01]  /*7430*/  IMAD.SHL.U32 R22, R44.reuse, 0x40, RZ ;  /* 0x000000402c167824 */ /* 0x048fe200078e00ff */
[----:B------:R-:W-:Y:S01]  /*7440*/  SHF.L.U64.HI R21, R44, 0x6, R45 ;  /* 0x000000062c157819 */ /* 0x000fe2000001022d */
[----:B------:R-:W-:Y:S03]  /*7450*/  BSSY.RECONVERGENT B0, `(.L_x_3753) ;  /* 0x000000e000007945 */ /* 0x000fe60003800200 */
[----:B-1----:R-:W-:-:S05]  /*7460*/  IADD3 R4, P1, PT, R22, R109, RZ ;  /* 0x0000006d16047210 */ /* 0x002fca0007f3e0ff */
[----:B------:R-:W-:Y:S02]  /*7470*/  IMAD.X R5, R21, 0x1, R108, P1 ;  /* 0x0000000115057824 */ /* 0x000fe400008e066c */
[----:B------:R1:W-:Y:S01]  /*7480*/  @P0 STS.128 [R3+0x3800], RZ ;  /* 0x003800ff03000388 */ /* 0x0003e20000000c00 */
        /* <DEDUP_REMOVED lines=9> */
.L_x_3755:
[----:B------:R3:W-:Y:S02]  /*7520*/  STS.128 [R3+0x3800], RZ ;  /* 0x003800ff03007388 */ /* 0x0007e40000000c00 */
.L_x_3754:
[----:B------:R-:W-:Y:S05]  /*7530*/  BSYNC.RECONVERGENT B0 ;  /* 0x0000000000007941 */ /* 0x000fea0003800200 */
.L_x_3753:
        /* <DEDUP_REMOVED lines=14> */
.L_x_3758:
[----:B------:R1:W-:Y:S02]  /*7620*/  STS.128 [R3+0x4000], RZ ;  /* 0x004000ff03007388 */ /* 0x0003e40000000c00 */
.L_x_3757:
[----:B------:R-:W-:Y:S05]  /*7630*/  BSYNC.RECONVERGENT B0 ;  /* 0x0000000000007941 */ /* 0x000fea0003800200 */
.L_x_3756:
[----:B------:R-:W-:Y:S01]  /*7640*/  ISETP.GE.AND P0, PT, R80, R2, PT ;  /* 0x000000025000720c */ /* 0x000fe20003f06270 */
[----:B------:R-:W-:-:S12]  /*7650*/  BSSY.RECONVERGENT B0, `(.L_x_3759) ;  /* 0x000000e000007945 */ /* 0x000fd80003800200 */
[----:B------:R1:W-:Y:S01]  /*7660*/  @P0 STS.128 [R3+0x4800], RZ ;  /* 0x004800ff03000388 */ /* 0x0003e20000000c00 */
[----:B------:R-:W-:Y:S05]  /*7670*/  @P0 BRA `(.L_x_3760) ;  /* 0x00000000002c0947 */ /* 0x000fea0003800000 */
[----:B------:R-:W5:Y:S02]  /*7680*/  LDCU UR4, c[0x0][0x440] ;  /* 0x00008800ff0477ac */ /* 0x000f640008000800 */
[----:B-----5:R-:W-:-:S13]  /*7690*/  ISETP.GE.AND P0, PT, R12, UR4, PT ;  /* 0x000000040c007c0c */ /* 0x020fda000bf06270 */
[----:B------:R-:W-:Y:S05]  /*76a0*/  @P0 BRA `(.L_x_3761) ;  /* 0x00000000001c0947 */ /* 0x000fea0003800000 */
[----:B---3--:R-:W-:-:S04]  /*76b0*/  LEA R4, P0, R44, R4, 0x7 ;  /* 0x000000042c047211 */ /* 0x008fc800078038ff */
[----:B------:R-:W-:-:S05]  /*76c0*/  LEA.HI.X R5, R44, R5, R45, 0x7, P0 ;  /* 0x000000052c057211 */ /* 0x000fca00000f3c2d */
[----:B------:R-:W-:Y:S01]  /*76d0*/  @!PT LDS RZ, [RZ] ;  /* 0x00000000fffff984 */ /* 0x000fe20000000800 */
[----:B------:R-:W-:Y:S01]  /*76e0*/  @!PT LDS RZ, [RZ] ;  /* 0x00000000fffff984 */ /* 0x000fe20000000800 */
[----:B------:R-:W-:Y:S01]  /*76f0*/  @!PT LDS RZ, [RZ] ;  /* 0x00000000fffff984 */ /* 0x000fe20000000800 */
[----:B------:R3:W-:Y:S01]  /*7700*/  LDGSTS.E.BYPASS.LTC128B.128 [R3+0x4800], desc[UR6][R4.64] ;  /* 0x0480000004037fae */ /* 0x0007e2000b981a06 */
[----:B------:R-:W-:Y:S05]  /*7710*/  BRA `(.L_x_3760) ;  /* 0x0000000000047947 */ /* 0x000fea0003800000 */
.L_x_3761:
[----:B------:R1:W-:Y:S02]  /*7720*/  STS.128 [R3+0x4800], RZ ;  /* 0x004800ff03007388 */ /* 0x0003e40000000c00 */
.L_x_3760:
[----:B------:R-:W-:Y:S05]  /*7730*/  BSYNC.RECONVERGENT B0 ;  /* 0x0000000000007941 */ /* 0x000fea0003800200 */
.L_x_3759:
[----:B------:R-:W5:Y:S01]  /*7740*/  S2R R87, SR_TID.X ;  /* 0x0000000000577919 */ /* 0x000f620000002100 */
[----:B------:R-:W-:Y:S01]  /*7750*/  MOV R48, 0x20 ;  /* 0x0000002000307802 */ /* 0x000fe20000000f00 */
[----:B------:R-:W2:Y:S01]  /*7760*/  LDCU.64 UR10, c[0x0][0x508] ;  /* 0x0000a100ff0a77ac */ /* 0x000ea20008000a00 */
[----:B------:R-:W-:Y:S01]  /*7770*/  IADD3 R23, PT, PT, R33, -0x1, RZ ;  /* 0xffffffff21177810 */ /* 0x000fe20007ffe0ff */
[----:B------:R-:W0:Y:S01]  /*7780*/  LDGDEPBAR ;  /* 0x00000000000079af */ /* 0x000e220000000000 */
[C---:B-----5:R-:W-:Y:S02]  /*7790*/  SHF.L.U32 R86, R87.reuse, 0x2, RZ ;  /* 0x0000000257567819 */ /* 0x060fe400000006ff */
[C---:B------:R-:W-:Y:S02]  /*77a0*/  SHF.L.U32 R102, R87.reuse, 0x4, RZ ;  /* 0x0000000457667819 */ /* 0x040fe400000006ff */
[----:B------:R-:W-:Y:S02]  /*77b0*/  SHF.L.U32 R49, R87, 0x5, RZ ;  /* 0x0000000557317819 */ /* 0x000fe400000006ff */
[----:B-1----:R-:W-:-:S02]  /*77c0*/  LOP3.LUT R6, R86, 0x18, RZ, 0xc0, !PT ;  /* 0x0000001856067812 */ /* 0x002fc400078ec0ff */
[----:B------:R-:W-:Y:S02]  /*77d0*/  SHF.R.U32.HI R2, RZ, 0x1, R87 ;  /* 0x00000001ff027819 */ /* 0x000fe40000011657 */
[C---:B---3--:R-:W-:Y:S02]  /*77e0*/  LOP3.LUT R4, R102.reuse, 0x100, RZ, 0xc0, !PT ;  /* 0x0000010066047812 */ /* 0x048fe400078ec0ff */
        /* <DEDUP_REMOVED lines=17> */
[----:B------:R-:W3:Y:S01]  /*7900*/  LDSM.16.M88.4 R24, [R96+0x1400] ;  /* 0x001400006018783b */ /* 0x000ee20000000200 */
[----:B------:R-:W-:-:S02]  /*7910*/  IADD3 R20, PT, PT, R101, R20, RZ ;  /* 0x0000001465147210 */ /* 0x000fc40007ffe0ff */
[----:B------:R-:W-:Y:S01]  /*7920*/  ISETP.GT.AND P0, PT, R23, R103, PT ;  /* 0x000000671700720c */ /* 0x000fe20003f04270 */
[----:B------:R-:W-:Y:S04]  /*7930*/  LDSM.16.M88.4 R4, [R115+0x1000] ;  /* 0x001000007304783b */ /* 0x000fe80000000200 */
[----:B------:R-:W5:Y:S04]  /*7940*/  LDSM.16.M88.4 R16, [R20] ;  /* 0x000000001410783b */ /* 0x000f680000000200 */
[----:B------:R-:W4:Y:S01]  /*7950*/  LDSM.16.M88.4 R40, [R115+0x1400] ;  /* 0x001400007328783b */ /* 0x000f220000000200 */
[C---:B-1----:R-:W-:Y:S08]  /*7960*/  HMMA.16816.F32.BF16 R8, R28.reuse, R36, RZ ;  /* 0x000000241c08723c */ /* 0x042ff000000418ff */
[C---:B------:R-:W-:Y:S08]  /*7970*/  HMMA.16816.F32.BF16 R36, R28.reuse, R38, RZ ;  /* 0x000000261c24723c */ /* 0x040ff000000418ff */
[----:B---3--:R-:W-:Y:S08]  /*7980*/  HMMA.16816.F32.BF16 R12, R28, R24, RZ ;  /* 0x000000181c0c723c */ /* 0x008ff000000418ff */
[C---:B-----5:R-:W-:Y:S08]  /*7990*/  HMMA.16816.F32.BF16 R8, R16.reuse, R4, R8 ;  /* 0x000000041008723c */ /* 0x060ff00000041808 */
        /* <DEDUP_REMOVED lines=139> */
[C---:B-----5:R-:W-:Y:S07]  /*8250*/  HMMA.16816.F32.BF16 R12, R28.reuse, R24, RZ ;  /* 0x000000181c0c723c */ /* 0x060fee00000418ff */
[----:B------:R-:W1:Y:S01]  /*8260*/  MUFU.TANH R5, R5 ;  /* 0x0000000500057308 */ /* 0x000e620000002400 */
[----:B------:R-:W-:Y:S01]  /*8270*/  HMMA.16816.F32.BF16 R24, R28, R26, RZ ;  /* 0x0000001a1c18723c */ /* 0x000fe200000418ff */
[----:B------:R-:W-:-:S06]  /*8280*/  FMUL.FTZ R28, R41, UR11 ;  /* 0x0000000b291c7c20 */ /* 0x000fcc0008410000 */
        /* <DEDUP_REMOVED lines=18> */
[----:B-----5:R-:W5:Y:S07]  /*83b0*/  S2R R12, SR_CTAID.X ;  /* 0x00000000000c7919 */ /* 0x020f6e0000002500 */
[----:B------:R-:W1:Y:S01]  /*83c0*/  MUFU.TANH R11, R11 ;  /* 0x0000000b000b7308 */ /* 0x000e620000002400 */
[----:B---3--:R-:W-:-:S04]  /*83d0*/  SHF.R.U32.HI R13, RZ, 0x2, R87 ;  /* 0x00000002ff0d7819 */ /* 0x008fc80000011657 */
[----:B------:R-:W-:-:S03]  /*83e0*/  LOP3.LUT R13, R13, 0x7, RZ, 0xc0, !PT ;  /* 0x000000070d0d7812 */ /* 0x000fc600078ec0ff */
[----:B------:R-:W3:Y:S08]  /*83f0*/  MUFU.TANH R10, R10 ;  /* 0x0000000a000a7308 */ /* 0x000ef00000002400 */
[----:B------:R1:W1:Y:S08]  /*8400*/  MUFU.TANH R85, R14 ;  /* 0x0000000e00557308 */ /* 0x0002700000002400 */
[----:B------:R1:W1:Y:S01]  /*8410*/  MUFU.TANH R16, R15 ;  /* 0x0000000f00107308 */ /* 0x0002620000002400 */
[----:B-----5:R-:W-:-:S04]  /*8420*/  LEA R12, R12, R2, 0x6 ;  /* 0x000000020c0c7211 */ /* 0x020fc800078e30ff */
[----:B------:R-:W-:-:S03]  /*8430*/  IADD3 R12, PT, PT, -R104, R13, R12 ;  /* 0x0000000d680c7210 */ /* 0x000fc60007ffe10c */
[----:B------:R1:W1:Y:S01]  /*8440*/  MUFU.TANH R36, R24 ;  /* 0x0000001800247308 */ /* 0x0002620000002400 */
[----:B------:R-:W-:-:S04]  /*8450*/  IADD3 R84, PT, PT, R12, UR10, R51 ;  /* 0x0000000a0c547c10 */ /* 0x000fc8000fffe033 */
[----:B------:R-:W-:-:S03]  /*8460*/  VIADDMNMX R35, R84, 0x1, R51, PT ;  /* 0x0000000154237846 */ /* 0x000fc60003800133 */
[----:B------:R-:W1:Y:S01]  /*8470*/  MUFU.TANH R17, R17 ;  /* 0x0000001100117308 */ /* 0x000e620000002400 */
        /* <DEDUP_REMOVED lines=16> */
.L_x_3763:
[----:B------:R-:W2:Y:S01]  /*8580*/  LDC R12, c[0x0][0x4f0] ;  /* 0x00013c00ff0c7b82 */ /* 0x000ea20000000800 */
[C---:B------:R-:W-:Y:S01]  /*8590*/  IADD3 R27, PT, PT, R50.reuse, -0x100, RZ ;  /* 0xffffff00321b7810 */ /* 0x040fe20007ffe0ff */
[----:B------:R-:W-:Y:S01]  /*85a0*/  VIADD R13, R50, 0xffffff80 ;  /* 0xffffff80320d7836 */ /* 0x000fe20000000000 */
[----:B------:R-:W3:Y:S02]  /*85b0*/  LDCU.64 UR8, c[0x0][0x3a0] ;  /* 0x00007400ff0877ac */ /* 0x000ee40008000a00 */
[----:B-1----:R-:W-:Y:S02]  /*85c0*/  IABS R15, R27 ;  /* 0x0000001b000f7213 */ /* 0x002fe40000000000 */
[----:B------:R-:W-:Y:S02]  /*85d0*/  IABS R19, R13 ;  /* 0x0000000d00137213 */ /* 0x000fe40000000000 */
[-C--:B--2---:R-:W-:Y:S02]  /*85e0*/  IABS R2, R12.reuse ;  /* 0x0000000c00027213 */ /* 0x084fe40000000000 */
        /* <DEDUP_REMOVED lines=48> */
[----:B---3--:R-:W-:Y:S02]  /*88f0*/  IMAD R12, R12, UR8, RZ ;  /* 0x000000080c0c7c24 */ /* 0x008fe4000f8e02ff */
[----:B------:R-:W-:-:S04]  /*8900*/  IMAD.WIDE.U32 R14, R13, UR8, R14 ;  /* 0x000000080d0e7c25 */ /* 0x000fc8000f8e000e */
[----:B------:R-:W-:Y:S01]  /*8910*/  IMAD R12, R13, UR9, R12 ;  /* 0x000000090d0c7c24 */ /* 0x000fe2000f8e020c */
[----:B------:R-:W-:-:S04]  /*8920*/  LEA R107, P0, R14, R107, 0x1 ;  /* 0x0000006b0e6b7211 */ /* 0x000fc800078008ff */
[----:B------:R-:W-:-:S04]  /*8930*/  IADD3 R12, PT, PT, R15, R12, RZ ;  /* 0x0000000c0f0c7210 */ /* 0x000fc80007ffe0ff */
[----:B------:R-:W-:-:S07]  /*8940*/  LEA.HI.X R106, R14, R106, R12, 0x1, P0 ;  /* 0x0000006a0e6a7211 */ /* 0x000fce00000f0c0c */
.L_x_3764:
[----:B------:R-:W2:Y:S01]  /*8950*/  LDCU UR4, c[0x0][0x440] ;  /* 0x00008800ff0477ac */ /* 0x000ea20008000800 */
[----:B------:R-:W-:-:S04]  /*8960*/  LOP3.LUT R2, R112, 0x18, RZ, 0xc0, !PT ;  /* 0x0000001870027812 */ /* 0x000fc800078ec0ff */
[----:B--2---:R-:W-:-:S13]  /*8970*/  ISETP.GE.AND P0, PT, R2, UR4, PT ;  /* 0x0000000402007c0c */ /* 0x004fda000bf06270 */
[CC--:B------:R-:W-:Y:S01]  /*8980*/  @!P0 LEA R12, P1, R46.reuse, R107.reuse, 0x6 ;  /* 0x0000006b2e0c8211 */ /* 0x0c0fe200078230ff */
[----:B-1----:R-:W-:Y:S01]  /*8990*/  @!P0 IMAD.MOV.U32 R14, RZ, RZ, R107 ;  /* 0x000000ffff0e8224 */ /* 0x002fe200078e006b */
[CC--:B------:R-:W-:Y:S01]  /*89a0*/  @!P0 LEA R2, P3, R46.reuse, R107.reuse, 0x6 ;  /* 0x0000006b2e028211 */ /* 0x0c0fe200078630ff */
[----:B------:R-:W-:Y:S01]  /*89b0*/  @!P0 IMAD.MOV.U32 R15, RZ, RZ, R106 ;  /* 0x000000ffff0f8224 */ /* 0x000fe200078e006a */
[----:B------:R-:W-:Y:S02]  /*89c0*/  @!P0 LEA R18, P5, R46, R107, 0x6 ;  /* 0x0000006b2e128211 */ /* 0x000fe400078a30ff */
[----:B------:R-:W-:Y:S02]  /*89d0*/  @!P0 IADD3 R38, P4, PT, R12, R32, RZ ;  /* 0x000000200c268210 */ /* 0x000fe40007f9e0ff */
[----:B------:R-:W-:Y:S01]  /*89e0*/  @!P0 LEA.HI.X R12, R46, R106, R47, 0x6, P1 ;  /* 0x0000006a2e0c8211 */ /* 0x000fe200008f342f */
[----:B------:R-:W-:Y:S01]  /*89f0*/  @!PT LDS RZ, [RZ] ;  /* 0x00000000fffff984 */ /* 0x000fe20000000800 */
[----:B------:R-:W-:Y:S01]  /*8a00*/  @!PT LDS RZ, [RZ] ;  /* 0x00000000fffff984 */ /* 0x000fe20000000800 */
[----:B------:R-:W-:Y:S01]  /*8a10*/  @!PT LDS RZ, [RZ] ;  /* 0x00000000fffff984 */ /* 0x000fe20000000800 */
[----:B------:R2:W-:Y:S01]  /*8a20*/  @!P0 LDGSTS.E.BYPASS.LTC128B.128 [R3+0x1000], desc[UR6][R14.64] ;  /* 0x010000000e038fae */ /* 0x0005e2000b981a06 */
[----:B------:R-:W-:-:S02]  /*8a30*/  @!P0 IADD3 R42, P2, P1, R32, R2, R32 ;  /* 0x00000002202a8210 */ /* 0x000fc4000795e020 */
[-CC-:B------:R-:W-:Y:S01]  /*8a40*/  @!P0 LEA.HI.X R2, R46, R106.reuse, R47.reuse, 0x6, P3 ;  /* 0x0000006a2e028211 */ /* 0x180fe200018f342f */
[--C-:B------:R-:W-:Y:S01]  /*8a50*/  @!P0 IMAD.X R39, R12, 0x1, R34.reuse, P4 ;  /* 0x000000010c278824 */ /* 0x100fe200020e0622 */
[----:B------:R-:W-:Y:S01]  /*8a60*/  @!P0 LEA.HI.X R19, R46, R106, R47, 0x6, P5 ;  /* 0x0000006a2e138211 */ /* 0x000fe200028f342f */
        /* <DEDUP_REMOVED lines=18> */
.L_x_3762:
[----:B------:R-:W-:Y:S01]  /*8b90*/  IMAD.SHL.U32 R114, R87, 0x2, RZ ;  /* 0x0000000257727824 */ /* 0x000fe200078e00ff */
[----:B------:R-:W3:Y:S04]  /*8ba0*/  LDCU UR4, c[0x0][0x45c] ;  /* 0x00008b80ff0477ac */ /* 0x000ee80008000800 */
[----:B------:R-:W-:-:S05]  /*8bb0*/  LOP3.LUT R114, R114, 0x6, RZ, 0xc0, !PT ;  /* 0x0000000672727812 */ /* 0x000fca00078ec0ff */
[----:B------:R-:W-:-:S04]  /*8bc0*/  IMAD R2, R23, 0x80, R114 ;  /* 0x0000008017027824 */ /* 0x000fc800078e0272 */
[C---:B------:R-:W-:Y:S02]  /*8bd0*/  VIADD R13, R2.reuse, 0x1 ;  /* 0x00000001020d7836 */ /* 0x040fe40000000000 */
[C---:B------:R-:W-:Y:S02]  /*8be0*/  VIADD R12, R2.reuse, 0x8 ;  /* 0x00000008020c7836 */ /* 0x040fe40000000000 */
[C---:B--2---:R-:W-:Y:S01]  /*8bf0*/  VIADD R19, R2.reuse, 0x60 ;  /* 0x0000006002137836 */ /* 0x044fe20000000000 */
[CC--:B------:R-:W-:Y:S01]  /*8c00*/  ISETP.GE.AND P1, PT, R13.reuse, R35.reuse, PT ;  /* 0x000000230d00720c */ /* 0x0c0fe20003f26270 */
[C---:B------:R-:W-:Y:S01]  /*8c10*/  VIADD R18, R2.reuse, 0x61 ;  /* 0x0000006102127836 */ /* 0x040fe20000000000 */
[-C--:B------:R-:W-:Y:S01]  /*8c20*/  ISETP.GE.AND P0, PT, R13, R84.reuse, PT ;  /* 0x000000540d00720c */ /* 0x080fe20003f06270 */
[----:B------:R-:W-:Y:S01]  /*8c30*/  VIADD R13, R2, 0x9 ;  /* 0x00000009020d7836 */ /* 0x000fe20000000000 */
        /* <DEDUP_REMOVED lines=18> */
[-C--:B------:R-:W-:Y:S02]  /*8d60*/  ISETP.GE.AND P6, PT, R13, R35.reuse, PT ;  /* 0x000000230d00720c */ /* 0x080fe40003fc6270 */
[----:B------:R-:W-:-:S02]  /*8d70*/  ISETP.GE.AND P3, PT, R12, R35, PT ;  /* 0x000000230c00720c */ /* 0x000fc40003f66270 */
[-C--:B------:R-:W-:Y:S01]  /*8d80*/  ISETP.GE.AND P5, PT, R12, R84.reuse, PT ;  /* 0x000000540c00720c */ /* 0x080fe20003fa6270 */
[----:B------:R-:W-:Y:S01]  /*8d90*/  VIADD R12, R2, 0x20 ;  /* 0x00000020020c7836 */ /* 0x000fe20000000000 */
[----:B------:R-:W-:Y:S02]  /*8da0*/  P2R R14, PR, RZ, 0x40 ;  /* 0x00000040ff0e7803 */ /* 0x000fe40000000000 */
[----:B------:R-:W-:Y:S02]  /*8db0*/  FSEL R116, R57, -INF , !P4 ;  /* 0xff80000039747808 */ /* 0x000fe40006000000 */
[----:B------:R-:W-:Y:S02]  /*8dc0*/  FSEL R57, R62, -INF , !P1 ;  /* 0xff8000003e397808 */ /* 0x000fe40004800000 */
[C---:B------:R-:W-:Y:S02]  /*8dd0*/  ISETP.GE.AND P6, PT, R12.reuse, R35, PT ;  /* 0x000000230c00720c */ /* 0x040fe40003fc6270 */
[----:B------:R-:W-:Y:S01]  /*8de0*/  ISETP.GE.AND P1, PT, R12, R84, PT ;  /* 0x000000540c00720c */ /* 0x000fe20003f26270 */
[----:B------:R-:W-:Y:S01]  /*8df0*/  VIADD R12, R2, 0x28 ;  /* 0x00000028020c7836 */ /* 0x000fe20000000000 */
[----:B------:R-:W-:-:S02]  /*8e00*/  FSEL R132, R64, -INF , !P3 ;  /* 0xff80000040847808 */ /* 0x000fc40005800000 */
[----:B------:R-:W-:Y:S01]  /*8e10*/  ISETP.GE.AND P4, PT, R13, R84, PT ;  /* 0x000000540d00720c */ /* 0x000fe20003f86270 */
[----:B------:R-:W-:Y:S01]  /*8e20*/  VIADD R13, R2, 0x21 ;  /* 0x00000021020d7836 */ /* 0x000fe20000000000 */
[----:B------:R-:W-:Y:S02]  /*8e30*/  ISETP.NE.AND P3, PT, R14, RZ, PT ;  /* 0x000000ff0e00720c */ /* 0x000fe40003f65270 */
[----:B------:R-:W-:Y:S02]  /*8e40*/  FSEL R99, R61, -INF , !P2 ;  /* 0xff8000003d637808 */ /* 0x000fe40005000000 */
[----:B------:R-:W-:Y:S02]  /*8e50*/  FSEL R131, R65, -INF , !P3 ;  /* 0xff80000041837808 */ /* 0x000fe40005800000 */
[----:B------:R-:W-:Y:S02]  /*8e60*/  FSEL R58, R63, -INF , !P0 ;  /* 0xff8000003f3a7808 */ /* 0x000fe40004000000 */
[----:B------:R-:W-:-:S02]  /*8e70*/  ISETP.GE.AND P3, PT, R12, R35, PT ;  /* 0x000000230c00720c */ /* 0x000fc40003f66270 */
[C---:B------:R-:W-:Y:S02]  /*8e80*/  ISETP.GE.AND P2, PT, R13.reuse, R35, PT ;  /* 0x000000230d00720c */ /* 0x040fe40003f46270 */
[-C--:B------:R-:W-:Y:S01]  /*8e90*/  ISETP.GE.AND P0, PT, R13, R84.reuse, PT ;  /* 0x000000540d00720c */ /* 0x080fe20003f06270 */
[----:B------:R-:W-:Y:S01]  /*8ea0*/  VIADD R13, R2, 0x29 ;  /* 0x00000029020d7836 */ /* 0x000fe20000000000 */
[----:B------:R-:W-:Y:S02]  /*8eb0*/  FSEL R29, R67, -INF , !P4 ;  /* 0xff800000431d7808 */ /* 0x000fe40006000000 */
[----:B------:R-:W-:Y:S01]  /*8ec0*/  ISETP.GE.AND P4, PT, R12, R84, PT ;  /* 0x000000540c00720c */ /* 0x000fe20003f86270 */
[----:B------:R-:W-:Y:S01]  /*8ed0*/  VIADD R12, R2, 0x30 ;  /* 0x00000030020c7836 */ /* 0x000fe20000000000 */
[----:B------:R-:W-:Y:S02]  /*8ee0*/  P2R R14, PR, RZ, 0x8 ;  /* 0x00000008ff0e7803 */ /* 0x000fe40000000000 */
[----:B------:R-:W-:-:S02]  /*8ef0*/  FSEL R128, R66, -INF , !P5 ;  /* 0xff80000042807808 */ /* 0x000fc40006800000 */
[----:B------:R-:W-:Y:S02]  /*8f00*/  FSEL R63, R68, -INF , !P6 ;  /* 0xff800000443f7808 */ /* 0x000fe40007000000 */
[C---:B------:R-:W-:Y:S02]  /*8f10*/  ISETP.GE.AND P5, PT, R13.reuse, R35, PT ;  /* 0x000000230d00720c */ /* 0x040fe40003fa6270 */
[----:B------:R-:W-:Y:S02]  /*8f20*/  FSEL R60, R70, -INF , !P1 ;  /* 0xff800000463c7808 */ /* 0x000fe40004800000 */
[----:B------:R-:W-:Y:S01]  /*8f30*/  ISETP.GE.AND P3, PT, R13, R84, PT ;  /* 0x000000540d00720c */ /* 0x000fe20003f66270 */
[----:B------:R-:W-:Y:S01]  /*8f40*/  VIADD R13, R2, 0x31 ;  /* 0x00000031020d7836 */ /* 0x000fe20000000000 */
[----:B------:R-:W-:Y:S02]  /*8f50*/  FSEL R64, R69, -INF , !P2 ;  /* 0xff80000045407808 */ /* 0x000fe40005000000 */
[----:B------:R-:W-:-:S02]  /*8f60*/  ISETP.NE.AND P6, PT, R14, RZ, PT ;  /* 0x000000ff0e00720c */ /* 0x000fc40003fc5270 */
        /* <DEDUP_REMOVED lines=19> */
[----:B------:R-:W-:Y:S02]  /*90a0*/  ISETP.GE.AND P6, PT, R12, R35, PT ;  /* 0x000000230c00720c */ /* 0x000fe40003fc6270 */
[----:B------:R-:W-:Y:S02]  /*90b0*/  FSEL R88, R88, -INF , !P1 ;  /* 0xff80000058587808 */ /* 0x000fe40004800000 */
[----:B------:R-:W-:Y:S02]  /*90c0*/  FSEL R94, R94, -INF , !P0 ;  /* 0xff8000005e5e7808 */ /* 0x000fe40004000000 */
[----:B------:R-:W-:Y:S01]  /*90d0*/  ISETP.GE.AND P1, PT, R12, R84, PT ;  /* 0x000000540c00720c */ /* 0x000fe20003f26270 */
[----:B------:R-:W-:Y:S01]  /*90e0*/  VIADD R12, R2, 0x48 ;  /* 0x00000048020c7836 */ /* 0x000fe20000000000 */
[----:B------:R-:W-:-:S02]  /*90f0*/  P2R R14, PR, RZ, 0x40 ;  /* 0x00000040ff0e7803 */ /* 0x000fc40000000000 */
[CC--:B------:R-:W-:Y:S02]  /*9100*/  ISETP.GE.AND P6, PT, R13.reuse, R35.reuse, PT ;  /* 0x000000230d00720c */ /* 0x0c0fe40003fc6270 */
        /* <DEDUP_REMOVED lines=9> */
[----:B------:R-:W-:Y:S02]  /*91a0*/  ISETP.GE.AND P4, PT, R13, R35, PT ;  /* 0x000000230d00720c */ /* 0x000fe40003f86270 */
[----:B------:R-:W-:Y:S02]  /*91b0*/  ISETP.NE.AND P3, PT, R14, RZ, PT ;  /* 0x000000ff0e00720c */ /* 0x000fe40003f65270 */
[----:B------:R-:W-:Y:S02]  /*91c0*/  P2R R14, PR, RZ, 0x10 ;  /* 0x00000010ff0e7803 */ /* 0x000fe40000000000 */
[----:B------:R-:W-:-:S02]  /*91d0*/  FSEL R92, R92, -INF , !P0 ;  /* 0xff8000005c5c7808 */ /* 0x000fc40004000000 */
[----:B------:R-:W-:Y:S02]  /*91e0*/  FSEL R120, R120, -INF , !P3 ;  /* 0xff80000078787808 */ /* 0x000fe40005800000 */
[C---:B------:R-:W-:Y:S02]  /*91f0*/  ISETP.GE.AND P4, PT, R12.reuse, R35, PT ;  /* 0x000000230c00720c */ /* 0x040fe40003f86270 */
[-C--:B------:R-:W-:Y:S01]  /*9200*/  ISETP.GE.AND P0, PT, R12, R84.reuse, PT ;  /* 0x000000540c00720c */ /* 0x080fe20003f06270 */
[C---:B------:R-:W-:Y:S01]  /*9210*/  VIADD R12, R2.reuse, 0x58 ;  /* 0x00000058020c7836 */ /* 0x040fe20000000000 */
[----:B------:R-:W-:Y:S01]  /*9220*/  ISETP.GE.AND P3, PT, R13, R84, PT ;  /* 0x000000540d00720c */ /* 0x000fe20003f66270 */
[----:B------:R-:W-:Y:S01]  /*9230*/  VIADD R13, R2, 0x51 ;  /* 0x00000051020d7836 */ /* 0x000fe20000000000 */
[----:B------:R-:W-:Y:S02]  /*9240*/  FSEL R119, R119, -INF , !P6 ;  /* 0xff80000077777808 */ /* 0x000fe40007000000 */
[----:B------:R-:W-:Y:S01]  /*9250*/  ISETP.NE.AND P6, PT, R14, RZ, PT ;  /* 0x000000ff0e00720c */ /* 0x000fe20003fc5270 */
[----:B------:R-:W-:Y:S01]  /*9260*/  VIADD R14, R2, 0x59 ;  /* 0x00000059020e7836 */ /* 0x000fe20000000000 */
[----:B------:R-:W-:-:S02]  /*9270*/  FSEL R90, R90, -INF , !P3 ;  /* 0xff8000005a5a7808 */ /* 0x000fc40005800000 */
[----:B------:R-:W-:Y:S02]  /*9280*/  FSEL R93, R93, -INF , !P1 ;  /* 0xff8000005d5d7808 */ /* 0x000fe40004800000 */
[----:B------:R-:W-:Y:S02]  /*9290*/  FSEL R91, R91, -INF , !P2 ;  /* 0xff8000005b5b7808 */ /* 0x000fe40005000000 */
[-C--:B------:R-:W-:Y:S02]  /*92a0*/  ISETP.GE.AND P3, PT, R12, R84.reuse, PT ;  /* 0x000000540c00720c */ /* 0x080fe40003f66270 */
[C---:B------:R-:W-:Y:S02]  /*92b0*/  ISETP.GE.AND P1, PT, R13.reuse, R35, PT ;  /* 0x000000230d00720c */ /* 0x040fe40003f26270 */
[----:B------:R-:W-:Y:S02]  /*92c0*/  ISETP.GE.AND P2, PT, R13, R84, PT ;  /* 0x000000540d00720c */ /* 0x000fe40003f46270 */
[----:B------:R-:W-:-:S02]  /*92d0*/  FSEL R117, R117, -INF , !P6 ;  /* 0xff80000075757808 */ /* 0x000fc40007000000 */
[----:B------:R-:W-:Y:S02]  /*92e0*/  FSEL R13, R81, -INF , !P0 ;  /* 0xff800000510d7808 */ /* 0x000fe40004000000 */
[-C--:B------:R-:W-:Y:S02]  /*92f0*/  ISETP.GE.AND P6, PT, R12, R35.reuse, PT ;  /* 0x000000230c00720c */ /* 0x080fe40003fc6270 */
[----:B------:R-:W-:Y:S02]  /*9300*/  ISETP.GE.AND P0, PT, R2, R35, PT ;  /* 0x000000230200720c */ /* 0x000fe40003f06270 */
[----:B------:R-:W-:Y:S02]  /*9310*/  P2R R12, PR, RZ, 0x8 ;  /* 0x00000008ff0c7803 */ /* 0x000fe40000000000 */
[----:B------:R-:W-:Y:S02]  /*9320*/  FSEL R118, R118, -INF , !P5 ;  /* 0xff80000076767808 */ /* 0x000fe40006800000 */
[----:B------:R-:W-:-:S02]  /*9330*/  FSEL R15, R80, -INF , !P4 ;  /* 0xff800000500f7808 */ /* 0x000fc40006000000 */
[CC--:B------:R-:W-:Y:S02]  /*9340*/  ISETP.GE.AND P5, PT, R14.reuse, R35.reuse, PT ;  /* 0x000000230e00720c */ /* 0x0c0fe40003fa6270 */
[----:B------:R-:W-:Y:S02]  /*9350*/  ISETP.GE.AND P4, PT, R14, R84, PT ;  /* 0x000000540e00720c */ /* 0x000fe40003f86270 */
[----:B------:R-:W-:Y:S02]  /*9360*/  FSEL R14, R78, -INF , !P1 ;  /* 0xff8000004e0e7808 */ /* 0x000fe40004800000 */
[----:B------:R-:W-:Y:S02]  /*9370*/  FSEL R52, R52, -INF , !P0 ;  /* 0xff80000034347808 */ /* 0x000fe40004000000 */
[----:B------:R-:W-:Y:S02]  /*9380*/  ISETP.NE.AND P1, PT, R12, RZ, PT ;  /* 0x000000ff0c00720c */ /* 0x000fe40003f25270 */
[----:B------:R-:W-:-:S02]  /*9390*/  ISETP.GE.AND P3, PT, R19, R35, PT ;  /* 0x000000231300720c */ /* 0x000fc40003f66270 */
[----:B------:R-:W-:Y:S02]  /*93a0*/  ISETP.GE.AND P0, PT, R19, R84, PT ;  /* 0x000000541300720c */ /* 0x000fe40003f06270 */
[----:B------:R-:W-:Y:S02]  /*93b0*/  FMNMX3.FTZ R19, R52, R100, R24, !PT ;  /* 0x0000006434137276 */ /* 0x000fe40007810018 */
[----:B------:R-:W-:Y:S02]  /*93c0*/  FSEL R51, R83, -INF , !P1 ;  /* 0xff80000053337808 */ /* 0x000fe40004800000 */
[----:B------:R-:W-:Y:S02]  /*93d0*/  ISETP.GE.AND P1, PT, R18, R84, PT ;  /* 0x000000541200720c */ /* 0x000fe40003f26270 */
[----:B------:R-:W-:Y:S02]  /*93e0*/  FMNMX3.FTZ R19, R19, R116, R59, !PT ;  /* 0x0000007413137276 */ /* 0x000fe4000781003b */
[----:B------:R-:W-:-:S02]  /*93f0*/  FSEL R56, R4, -INF , !P6 ;  /* 0xff80000004387808 */ /* 0x000fc40007000000 */
[----:B------:R-:W-:Y:S02]  /*9400*/  P2R R4, PR, RZ, 0x2 ;  /* 0x00000002ff047803 */ /* 0x000fe40000000000 */
[----:B------:R-:W-:Y:S02]  /*9410*/  ISETP.GE.AND P1, PT, R2, R84, PT ;  /* 0x000000540200720c */ /* 0x000fe40003f26270 */
[----:B------:R-:W-:Y:S02]  /*9420*/  FMNMX3.FTZ R19, R19, R99, R132, !PT ;  /* 0x0000006313137276 */ /* 0x000fe40007810084 */
[----:B------:R-:W-:Y:S02]  /*9430*/  FSEL R53, R53, -INF , !P1 ;  /* 0xff80000035357808 */ /* 0x000fe40004800000 */
[----:B------:R-:W-:Y:S02]  /*9440*/  FMNMX3.FTZ R19, R19, R131, R63, !PT ;  /* 0x0000008313137276 */ /* 0x000fe4000781003f */
[----:B------:R-:W-:-:S02]  /*9450*/  FSEL R42, R8, -INF , !P3 ;  /* 0xff800000082a7808 */ /* 0x000fc40005800000 */
[----:B------:R-:W-:Y:S02]  /*9460*/  FMNMX3.FTZ R8, R53, R54, R97, !PT ;  /* 0x0000003635087276 */ /* 0x000fe40007810061 */
[----:B------:R-:W-:Y:S02]  /*9470*/  FMNMX3.FTZ R19, R19, R64, R67, !PT ;  /* 0x0000004013137276 */ /* 0x000fe40007810043 */
[----:B------:R-:W-:Y:S02]  /*9480*/  FMNMX3.FTZ R8, R8, R98, R57, !PT ;  /* 0x0000006208087276 */ /* 0x000fe40007810039 */
[----:B------:R-:W-:Y:S02]  /*9490*/  FMNMX3.FTZ R19, R19, R130, R122, !PT ;  /* 0x0000008213137276 */ /* 0x000fe4000781007a */
[----:B------:R-:W-:Y:S02]  /*94a0*/  FMNMX3.FTZ R8, R8, R58, R128, !PT ;  /* 0x0000003a08087276 */ /* 0x000fe40007810080 */
[----:B------:R-:W-:-:S02]  /*94b0*/  FMNMX3.FTZ R19, R19, R121, R95, !PT ;  /* 0x0000007913137276 */ /* 0x000fc4000781005f */
[----:B------:R-:W-:Y:S02]  /*94c0*/  FSEL R12, R79, -INF , !P2 ;  /* 0xff8000004f0c7808 */ /* 0x000fe40005000000 */
[----:B------:R-:W-:Y:S01]  /*94d0*/  ISETP.GE.AND P2, PT, R18, R35, PT ;  /* 0x000000231200720c */ /* 0x000fe20003f46270 */
[----:B------:R-:W-:Y:S01]  /*94e0*/  VIADD R18, R2, 0x68 ;  /* 0x0000006802127836 */ /* 0x000fe20000000000 */
[----:B------:R-:W-:Y:S02]  /*94f0*/  FMNMX3.FTZ R8, R8, R29, R60, !PT ;  /* 0x0000001d08087276 */ /* 0x000fe4000781003c */
[----:B------:R-:W-:Y:S02]  /*9500*/  FMNMX3.FTZ R19, R19, R89, R120, !PT ;  /* 0x0000005913137276 */ /* 0x000fe40007810078 */
[----:B------:R-:W-:Y:S01]  /*9510*/  FSEL R55, R5, -INF , !P5 ;  /* 0xff80000005377808 */ /* 0x000fe20006800000 */
[----:B------:R-:W-:Y:S01]  /*9520*/  VIADD R5, R2, 0x69 ;  /* 0x0000006902057836 */ /* 0x000fe20000000000 */
[----:B------:R-:W-:-:S02]  /*9530*/  FSEL R41, R7, -INF , !P2 ;  /* 0xff80000007297808 */ /* 0x000fc40005000000 */
[----:B------:R-:W-:Y:S02]  /*9540*/  FMNMX3.FTZ R7, R8, R61, R62, !PT ;  /* 0x0000003d08077276 */ /* 0x000fe4000781003e */
[----:B------:R-:W-:Y:S02]  /*9550*/  FMNMX3.FTZ R8, R19, R119, R118, !PT ;  /* 0x0000007713087276 */ /* 0x000fe40007810076 */
        /* <DEDUP_REMOVED lines=10> */
[----:B------:R-:W-:-:S02]  /*9600*/  ISETP.GE.AND P0, PT, R5, R35, PT ;  /* 0x000000230500720c */ /* 0x000fc40003f06270 */
[----:B------:R-:W-:Y:S01]  /*9610*/  ISETP.NE.AND P4, PT, R4, RZ, PT ;  /* 0x000000ff0400720c */ /* 0x000fe20003f85270 */
[C---:B------:R-:W-:Y:S01]  /*9620*/  VIADD R4, R2.reuse, 0x78 ;  /* 0x0000007802047836 */ /* 0x040fe20000000000 */
[----:B------:R-:W-:Y:S01]  /*9630*/  ISETP.GE.AND P3, PT, R5, R84, PT ;  /* 0x000000540500720c */ /* 0x000fe20003f66270 */
[C---:B------:R-:W-:Y:S01]  /*9640*/  VIADD R5, R2.reuse, 0x71 ;  /* 0x0000007102057836 */ /* 0x040fe20000000000 */
[----:B------:R-:W-:Y:S01]  /*9650*/  FMNMX3.FTZ R7, R7, R94, R66, !PT ;  /* 0x0000005e07077276 */ /* 0x000fe20007810042 */
[----:B------:R-:W-:Y:S01]  /*9660*/  VIADD R2, R2, 0x79 ;  /* 0x0000007902027836 */ /* 0x000fe20000000000 */
[----:B------:R-:W-:Y:S02]  /*9670*/  FMNMX3.FTZ R8, R8, R55, R42, !PT ;  /* 0x0000003708087276 */ /* 0x000fe4000781002a */
[----:B------:R-:W-:Y:S02]  /*9680*/  FMNMX3.FTZ R7, R7, R65, R93, !PT ;  /* 0x0000004107077276 */ /* 0x000fe4000781005d */
[----:B------:R-:W-:-:S02]  /*9690*/  FSEL R39, R28, -INF , !P1 ;  /* 0xff8000001c277808 */ /* 0x000fc40004800000 */
[-C--:B------:R-:W-:Y:S02]  /*96a0*/  ISETP.GE.AND P2, PT, R5, R35.reuse, PT ;  /* 0x000000230500720c */ /* 0x080fe40003f46270 */
        /* <DEDUP_REMOVED lines=12> */
[----:B------:R-:W-:Y:S02]  /*9770*/  ISETP.GE.AND P6, PT, R18, R84, PT ;  /* 0x000000541200720c */ /* 0x000fe40003fc6270 */
[----:B------:R-:W-:Y:S02]  /*9780*/  FMNMX3.FTZ R7, R7, R12, R51, !PT ;  /* 0x0000000c07077276 */ /* 0x000fe40007810033 */
[----:B------:R-:W-:Y:S02]  /*9790*/  FMNMX.FTZ R5, R31, R5, !PT ;  /* 0x000000051f057209 */ /* 0x000fe40007810000 */
[----:B------:R-:W-:Y:S02]  /*97a0*/  FSEL R19, R6, -INF , !P4 ;  /* 0xff80000006137808 */ /* 0x000fe40006000000 */
[----:B------:R-:W-:-:S02]  /*97b0*/  FSEL R18, R11, -INF , !P6 ;  /* 0xff8000000b127808 */ /* 0x000fc40007000000 */
[----:B------:R-:W-:Y:S02]  /*97c0*/  FMNMX3.FTZ R6, R7, R43, R30, !PT ;  /* 0x0000002b07067276 */ /* 0x000fe4000781001e */
[-C--:B------:R-:W-:Y:S02]  /*97d0*/  ISETP.GE.AND P1, PT, R4, R84.reuse, PT ;  /* 0x000000540400720c */ /* 0x080fe40003f26270 */
[----:B------:R-:W1:Y:S01]  /*97e0*/  SHFL.BFLY PT, R4, R5, 0x2, 0x1f ;  /* 0x0c401f0005047f89 */ /* 0x000e6200000e0000 */
[----:B------:R-:W-:Y:S02]  /*97f0*/  FSEL R17, R10, -INF , !P5 ;  /* 0xff8000000a117808 */ /* 0x000fe40006800000 */
[----:B------:R-:W-:Y:S02]  /*9800*/  FSEL R28, R85, -INF , !P3 ;  /* 0xff800000551c7808 */ /* 0x000fe40005800000 */
[----:B------:R-:W-:Y:S02]  /*9810*/  FMNMX3.FTZ R6, R6, R19, R18, !PT ;  /* 0x0000001306067276 */ /* 0x000fe40007810012 */
[----:B------:R-:W-:-:S02]  /*9820*/  ISETP.GE.AND P0, PT, R2, R84, PT ;  /* 0x000000540200720c */ /* 0x000fc40003f06270 */
[----:B------:R-:W-:Y:S02]  /*9830*/  FSEL R27, R16, -INF , !P2 ;  /* 0xff800000101b7808 */ /* 0x000fe40005000000 */
[----:B------:R-:W-:Y:S02]  /*9840*/  FSEL R26, R26, -INF , !P1 ;  /* 0xff8000001a1a7808 */ /* 0x000fe40004800000 */
[----:B------:R-:W-:Y:S02]  /*9850*/  FMNMX3.FTZ R6, R6, R17, R28, !PT ;  /* 0x0000001106067276 */ /* 0x000fe4000781001c */
[----:B------:R-:W-:Y:S02]  /*9860*/  FSEL R25, R25, -INF , !P0 ;  /* 0xff80000019197808 */ /* 0x000fe40004000000 */
[----:B------:R-:W-:Y:S02]  /*9870*/  FMNMX3.FTZ R6, R6, R27, R26, !PT ;  /* 0x0000001b06067276 */ /* 0x000fe4000781001a */
[----:B------:R-:W-:-:S02]  /*9880*/  LOP3.LUT R85, R0, 0x120, R49, 0xf8, !PT ;  /* 0x0000012000557812 */ /* 0x000fc400078ef831 */
[----:B------:R-:W-:Y:S02]  /*9890*/  FMNMX.FTZ R8, R25, R6, !PT ;  /* 0x0000000619087209 */ /* 0x000fe40007810000 */
[----:B------:R-:W-:Y:S02]  /*98a0*/  LOP3.LUT P4, RZ, R87, 0x4, RZ, 0xc0, !PT ;  /* 0x0000000457ff7812 */ /* 0x000fe4000788c0ff */
[----:B-1----:R-:W-:Y:S01]  /*98b0*/  FMNMX.FTZ R7, R5, R4, !PT ;  /* 0x0000000405077209 */ /* 0x002fe20007810000 */
[----:B------:R-:W1:Y:S04]  /*98c0*/  SHFL.BFLY PT, R2, R8, 0x2, 0x1f ;  /* 0x0c401f0008027f89 */ /* 0x000e6800000e0000 */
[----:B------:R-:W2:Y:S01]  /*98d0*/  SHFL.BFLY PT, R6, R7, 0x1, 0x1f ;  /* 0x0c201f0007067f89 */ /* 0x000ea200000e0000 */
[----:B-1----:R-:W-:-:S02]  /*98e0*/  FMNMX.FTZ R5, R8, R2, !PT ;  /* 0x0000000208057209 */ /* 0x002fc40007810000 */
[----:B--2---:R-:W-:-:S03]  /*98f0*/  FMNMX.FTZ R2, R7, R6, !PT ;  /* 0x0000000607027209 */ /* 0x004fc60007810000 */
[----:B------:R-:W1:Y:S01]  /*9900*/  SHFL.BFLY PT, R4, R5, 0x1, 0x1f ;  /* 0x0c201f0005047f89 */ /* 0x000e6200000e0000 */
[C---:B------:R-:W-:Y:S01]  /*9910*/  FSETP.NEU.FTZ.AND P0, PT, R2.reuse, -INF , PT ;  /* 0xff8000000200780b */ /* 0x040fe20003f1d000 */
[----:B---3--:R-:W-:-:S05]  /*9920*/  FMUL.FTZ R16, R2, UR4 ;  /* 0x0000000402107c20 */ /* 0x008fca0008410000 */
[----:B------:R-:W-:-:S05]  /*9930*/  FSEL R16, R16, RZ, P0 ;  /* 0x000000ff10107208 */ /* 0x000fca0000000000 */
[--C-:B------:R-:W-:Y:S01]  /*9940*/  FFMA.FTZ R126, R100, UR4, -R16.reuse ;  /* 0x00000004647e7c23 */ /* 0x100fe20008010810 */
[----:B------:R-:W-:Y:S01]  /*9950*/  LEA R100, R85, UR5, 0x1 ;  /* 0x0000000555647c11 */ /* 0x000fe2000f8e08ff */
[--C-:B------:R-:W-:Y:S01]  /*9960*/  FFMA.FTZ R125, R24, UR4, -R16.reuse ;  /* 0x00000004187d7c23 */ /* 0x100fe20008010810 */
[--C-:B------:R-:W-:Y:S01]  /*9970*/  FFMA.FTZ R127, R52, UR4, -R16.reuse ;  /* 0x00000004347f7c23 */ /* 0x100fe20008010810 */
[--C-:B------:R-:W-:Y:S01]  /*9980*/  FFMA.FTZ R116, R116, UR4, -R16.reuse ;  /* 0x0000000474747c23 */ /* 0x100fe20008010810 */
[--C-:B------:R-:W-:Y:S01]  /*9990*/  FFMA.FTZ R64, R64, UR4, -R16.reuse ;  /* 0x0000000440407c23 */ /* 0x100fe20008010810 */
[----:B------:R-:W2:Y:S01]  /*99a0*/  LDSM.16.MT88.4 R76, [R100+0x3000] ;  /* 0x00300000644c783b */ /* 0x000ea20000004200 */
[----:B------:R-:W-:Y:S01]  /*99b0*/  MUFU.EX2 R126, R126 ;  /* 0x0000007e007e7308 */ /* 0x000fe20000000800 */
[--C-:B------:R-:W-:Y:S01]  /*99c0*/  FFMA.FTZ R130, R130, UR4, -R16.reuse ;  /* 0x0000000482827c23 */ /* 0x100fe20008010810 */
[--C-:B------:R-:W-:Y:S01]  /*99d0*/  FFMA.FTZ R121, R121, UR4, -R16.reuse ;  /* 0x0000000479797c23 */ /* 0x100fe20008010810 */
[----:B-1----:R-:W-:Y:S01]  /*99e0*/  FMNMX.FTZ R0, R5, R4, !PT ;  /* 0x0000000405007209 */ /* 0x002fe20007810000 */
[--C-:B------:R-:W-:Y:S01]  /*99f0*/  FFMA.FTZ R4, R59, UR4, -R16.reuse ;  /* 0x000000043b047c23 */ /* 0x100fe20008010810 */
[--C-:B------:R-:W-:Y:S01]  /*9a00*/  FFMA.FTZ R59, R99, UR4, -R16.reuse ;  /* 0x00000004633b7c23 */ /* 0x100fe20008010810 */
[----:B------:R-:W1:Y:S01]  /*9a10*/  MUFU.EX2 R127, R127 ;  /* 0x0000007f007f7308 */ /* 0x000e620000000800 */
[C---:B------:R-:W-:Y:S01]  /*9a20*/  FSETP.NEU.FTZ.AND P0, PT, R0.reuse, -INF , PT ;  /* 0xff8000000000780b */ /* 0x040fe20003f1d000 */
[----:B------:R-:W-:Y:S01]  /*9a30*/  FMUL.FTZ R24, R0, UR4 ;  /* 0x0000000400187c20 */ /* 0x000fe20008410000 */
[----:B------:R-:W3:Y:S01]  /*9a40*/  LDSM.16.MT88.4 R8, [R100+0x3400] ;  /* 0x003400006408783b */ /* 0x000ee20000004200 */
[----:B------:R4:W-:Y:S01]  /*9a50*/  MUFU.EX2 R99, R4 ;  /* 0x0000000400637308 */ /* 0x0009e20000000800 */
        /* <DEDUP_REMOVED lines=8> */
[----:B------:R-:W-:Y:S01]  /*9ae0*/  FFMA.FTZ R123, R54, UR4, -R24 ;  /* 0x00000004367b7c23 */ /* 0x000fe20008010818 */
[----:B------:R-:W5:Y:S01]  /*9af0*/  MUFU.EX2 R116, R116 ;  /* 0x0000007400747308 */ /* 0x000f620000000800 */
[----:B-1----:R-:W-:Y:S01]  /*9b00*/  F2FP.BF16.F32.PACK_AB R68, R126, R127 ;  /* 0x0000007f7e44723e */ /* 0x002fe200000010ff */
[--C-:B------:R-:W-:Y:S01]  /*9b10*/  FFMA.FTZ R54, R132, UR4, -R16.reuse ;  /* 0x0000000484367c23 */ /* 0x100fe20008010810 */
[----:B------:R-:W-:Y:S01]  /*9b20*/  FFMA.FTZ R53, R131, UR4, -R16 ;  /* 0x0000000483357c23 */ /* 0x000fe20008010810 */
[--C-:B----4-:R-:W-:Y:S01]  /*9b30*/  FFMA.FTZ R4, R97, UR4, -R24.reuse ;  /* 0x0000000461047c23 */ /* 0x110fe20008010818 */
[--C-:B------:R-:W-:Y:S01]  /*9b40*/  FFMA.FTZ R97, R98, UR4, -R24.reuse ;  /* 0x0000000462617c23 */ /* 0x100fe20008010818 */
[----:B------:R-:W-:Y:S01]  /*9b50*/  MUFU.EX2 R124, R124 ;  /* 0x0000007c007c7308 */ /* 0x000fe20000000800 */
[--C-:B------:R-:W-:Y:S01]  /*9b60*/  FFMA.FTZ R52, R128, UR4, -R24.reuse ;  /* 0x0000000480347c23 */ /* 0x100fe20008010818 */
[----:B------:R-:W-:Y:S01]  /*9b70*/  FFMA.FTZ R49, R29, UR4, -R24 ;  /* 0x000000041d317c23 */ /* 0x000fe20008010818 */
[----:B------:R-:W-:Y:S01]  /*9b80*/  SEL R29, R48, 0xffffffe0, !P4 ;  /* 0xffffffe0301d7807 */ /* 0x000fe20006000000 */
[----:B------:R-:W1:Y:S01]  /*9b90*/  MUFU.EX2 R123, R123 ;  /* 0x0000007b007b7308 */ /* 0x000e620000000800 */
[--C-:B------:R-:W-:Y:S01]  /*9ba0*/  FFMA.FTZ R128, R63, UR4, -R16.reuse ;  /* 0x000000043f807c23 */ /* 0x100fe20008010810 */
[----:B------:R-:W-:Y:S01]  /*9bb0*/  FFMA.FTZ R63, R67, UR4, -R16 ;  /* 0x00000004433f7c23 */ /* 0x000fe20008010810 */
[----:B------:R-:W-:Y:S01]  /*9bc0*/  FFMA.FTZ R67, R60, UR4, -R24 ;  /* 0x000000043c437c23 */ /* 0x000fe20008010818 */
[----:B------:R4:W-:Y:S01]  /*9bd0*/  MUFU.EX2 R98, R4 ;  /* 0x0000000400627308 */ /* 0x0009e20000000800 */
[----:B-----5:R-:W-:Y:S01]  /*9be0*/  F2FP.BF16.F32.PACK_AB R70, R116, R125 ;  /* 0x0000007d7446723e */ /* 0x020fe200000010ff */
[----:B------:R-:W-:-:S02]  /*9bf0*/  IMAD.IADD R29, R29, 0x1, R100 ;  /* 0x000000011d1d7824 */ /* 0x000fc400078e0264 */
[--C-:B------:R-:W-:Y:S01]  /*9c00*/  FFMA.FTZ R48, R129, UR4, -R24.reuse ;  /* 0x0000000481307c23 */ /* 0x100fe20008010818 */
[----:B------:R-:W5:Y:S01]  /*9c10*/  MUFU.EX2 R97, R97 ;  /* 0x0000006100617308 */ /* 0x000f620000000800 */
        /* <DEDUP_REMOVED lines=9> */
[--C-:B----4-:R-:W-:Y:S01]  /*9cb0*/  FFMA.FTZ R4, R57, UR4, -R24.reuse ;  /* 0x0000000439047c23 */ /* 0x110fe20008010818 */
[----:B------:R-:W-:Y:S01]  /*9cc0*/  FFMA.FTZ R57, R58, UR4, -R24 ;  /* 0x000000043a397c23 */ /* 0x000fe20008010818 */
[----:B------:R-:W1:Y:S01]  /*9cd0*/  MUFU.EX2 R53, R53 ;  /* 0x0000003500357308 */ /* 0x000e620000000800 */
[----:B------:R-:W-:Y:S01]  /*9ce0*/  FADD.FTZ R126, R127, R126 ;  /* 0x0000007e7f7e7221 */ /* 0x000fe20000010000 */
[----:B-----5:R-:W-:Y:S01]  /*9cf0*/  F2FP.BF16.F32.PACK_AB R71, R97, R98 ;  /* 0x000000626147723e */ /* 0x020fe200000010ff */
[----:B------:R-:W-:Y:S01]  /*9d00*/  FADD.FTZ R123, R124, R123 ;  /* 0x0000007b7c7b7221 */ /* 0x000fe20000010000 */
[----:B------:R4:W-:Y:S01]  /*9d10*/  MUFU.EX2 R58, R4 ;  /* 0x00000004003a7308 */ /* 0x0009e20000000800 */
[----:B------:R-:W-:Y:S01]  /*9d20*/  FADD.FTZ R125, R125, R126 ;  /* 0x0000007e7d7d7221 */ /* 0x000fe20000010000 */
[----:B------:R-:W-:Y:S01]  /*9d30*/  FFMA.FTZ R25, R25, UR4, -R24 ;  /* 0x0000000419197c23 */ /* 0x000fe20008010818 */
[----:B------:R-:W-:Y:S01]  /*9d40*/  FADD.FTZ R123, R98, R123 ;  /* 0x0000007b627b7221 */ /* 0x000fe20000010000 */
[----:B------:R-:W5:Y:S01]  /*9d50*/  MUFU.EX2 R57, R57 ;  /* 0x0000003900397308 */ /* 0x000f620000000800 */
[C---:B--2---:R-:W-:Y:S01]  /*9d60*/  HMMA.16816.F32.BF16 R80, R68.reuse, R76, RZ ;  /* 0x0000004c4450723c */ /* 0x044fe200000418ff */
[----:B------:R-:W-:Y:S01]  /*9d70*/  FADD.FTZ R125, R116, R125 ;  /* 0x0000007d747d7221 */ /* 0x000fe20000010000 */
[----:B------:R-:W-:Y:S01]  /*9d80*/  FADD.FTZ R116, R97, R123 ;  /* 0x0000007b61747221 */ /* 0x000fe20000010000 */
[----:B------:R-:W-:Y:S01]  /*9d90*/  MUFU.EX2 R52, R52 ;  /* 0x0000003400347308 */ /* 0x000fe20000000800 */
[--C-:B------:R-:W-:Y:S01]  /*9da0*/  FFMA.FTZ R97, R56, UR4, -R16.reuse ;  /* 0x0000000438617c23 */ /* 0x100fe20008010810 */
[----:B-1----:R-:W-:Y:S01]  /*9db0*/  F2FP.BF16.F32.PACK_AB R6, R53, R54 ;  /* 0x000000363506723e */ /* 0x002fe200000010ff */
[----:B------:R-:W-:Y:S01]  /*9dc0*/  FFMA.FTZ R98, R15, UR4, -R16 ;  /* 0x000000040f627c23 */ /* 0x000fe20008010810 */
[----:B------:R-:W1:Y:S01]  /*9dd0*/  MUFU.EX2 R49, R49 ;  /* 0x0000003100317308 */ /* 0x000e620000000800 */
[----:B------:R-:W-:Y:S01]  /*9de0*/  HMMA.16816.F32.BF16 R76, R68, R78, RZ ;  /* 0x0000004e444c723c */ /* 0x000fe200000418ff */
[----:B----4-:R-:W-:Y:S01]  /*9df0*/  F2FP.BF16.F32.PACK_AB R4, R59, R99 ;  /* 0x000000633b04723e */ /* 0x010fe200000010ff */
[----:B------:R-:W-:Y:S01]  /*9e00*/  FADD.FTZ R99, R99, R125 ;  /* 0x0000007d63637221 */ /* 0x000fe20000010000 */
[----:B------:R-:W-:Y:S01]  /*9e10*/  MUFU.EX2 R128, R128 ;  /* 0x0000008000807308 */ /* 0x000fe20000000800 */
[----:B------:R-:W-:-:S02]  /*9e20*/  ISETP.GT.AND P0, PT, R23, R103, PT ;  /* 0x000000671700720c */ /* 0x000fc40003f04270 */
[----:B-----5:R-:W-:Y:S01]  /*9e30*/  F2FP.BF16.F32.PACK_AB R5, R57, R58 ;  /* 0x0000003a3905723e */ /* 0x020fe200000010ff */
[----:B------:R-:W-:Y:S01]  /*9e40*/  MUFU.EX2 R64, R64 ;  /* 0x0000004000407308 */ /* 0x000fe20000000800 */
[----:B------:R-:W-:-:S03]  /*9e50*/  FADD.FTZ R99, R59, R99 ;  /* 0x000000633b637221 */ /* 0x000fc60000010000 */
[----:B------:R-:W-:Y:S01]  /*9e60*/  MUFU.EX2 R63, R63 ;  /* 0x0000003f003f7308 */ /* 0x000fe20000000800 */
[----:B------:R-:W-:Y:S01]  /*9e70*/  FADD.FTZ R99, R54, R99 ;  /* 0x0000006336637221 */ /* 0x000fe20000010000 */
[----:B-1----:R-:W-:Y:S02]  /*9e80*/  F2FP.BF16.F32.PACK_AB R7, R49, R52 ;  /* 0x000000343107723e */ /* 0x002fe400000010ff */
[----:B------:R-:W1:Y:S01]  /*9e90*/  MUFU.EX2 R60, R130 ;  /* 0x00000082003c7308 */ /* 0x000e620000000800 */
[----:B------:R-:W-:Y:S01]  /*9ea0*/  FADD.FTZ R99, R53, R99 ;  /* 0x0000006335637221 */ /* 0x000fe20000010000 */
[--C-:B------:R-:W-:Y:S02]  /*9eb0*/  FFMA.FTZ R53, R19, UR4, -R24.reuse ;  /* 0x0000000413357c23 */ /* 0x100fe40008010818 */
[----:B------:R-:W-:Y:S01]  /*9ec0*/  MUFU.EX2 R67, R67 ;  /* 0x0000004300437308 */ /* 0x000fe20000000800 */
[C---:B---3--:R-:W-:Y:S03]  /*9ed0*/  HMMA.16816.F32.BF16 R80, R4.reuse, R8, R80 ;  /* 0x000000080450723c */ /* 0x048fe60000041850 */
[----:B------:R-:W-:Y:S04]  /*9ee0*/  MUFU.EX2 R48, R48 ;  /* 0x0000003000307308 */ /* 0x000fe80000000800 */
[----:B------:R-:W-:Y:S01]  /*9ef0*/  MUFU.EX2 R122, R122 ;  /* 0x0000007a007a7308 */ /* 0x000fe20000000800 */
[----:B------:R-:W-:Y:S01]  /*9f00*/  HMMA.16816.F32.BF16 R76, R4, R10, R76 ;  /* 0x0000000a044c723c */ /* 0x000fe2000004184c */
[----:B------:R-:W2:Y:S02]  /*9f10*/  LDSM.16.MT88.4 R8, [R29+0x3000] ;  /* 0x003000001d08783b */ /* 0x000ea40000004200 */
        /* <DEDUP_REMOVED lines=10> */
[C---:B--2---:R-:W-:Y:S03]  /*9fc0*/  HMMA.16816.F32.BF16 R72, R68.reuse, R8, RZ ;  /* 0x000000084448723c */ /* 0x044fe600000418ff */
[----:B------:R-:W-:Y:S05]  /*9fd0*/  MUFU.EX2 R53, R53 ;  /* 0x0000003500357308 */ /* 0x000fea0000000800 */
[----:B------:R-:W-:Y:S01]  /*9fe0*/  HMMA.16816.F32.BF16 R68, R68, R10, RZ ;  /* 0x0000000a4444723c */ /* 0x000fe200000418ff */
[----:B------:R-:W2:Y:S11]  /*9ff0*/  LDSM.16.MT88.4 R8, [R29+0x3400] ;  /* 0x003400001d08783b */ /* 0x000eb60000004200 */
[C---:B--2---:R-:W-:Y:S08]  /*a000*/  HMMA.16816.F32.BF16 R72, R4.reuse, R8, R72 ;  /* 0x000000080448723c */ /* 0x044ff00000041848 */
[----:B------:R-:W-:Y:S01]  /*a010*/  HMMA.16816.F32.BF16 R68, R4, R10, R68 ;  /* 0x0000000a0444723c */ /* 0x000fe20000041844 */
[----:B------:R-:W2:Y:S01]  /*a020*/  LDSM.16.MT88.4 R8, [R100+0x3800] ;  /* 0x003800006408783b */ /* 0x000ea20000004200 */
[--C-:B------:R-:W-:Y:S01]  /*a030*/  FFMA.FTZ R4, R61, UR4, -R24.reuse ;  /* 0x000000043d047c23 */ /* 0x100fe20008010818 */
[----:B------:R-:W-:Y:S01]  /*a040*/  FFMA.FTZ R61, R62, UR4, -R24 ;  /* 0x000000043e3d7c23 */ /* 0x000fe20008010818 */
[----:B-1----:R-:W-:-:S02]  /*a050*/  F2FP.BF16.F32.PACK_AB R6, R60, R63 ;  /* 0x0000003f3c06723e */ /* 0x002fc400000010ff */
[----:B------:R1:W3:Y:S04]  /*a060*/  MUFU.EX2 R62, R4 ;  /* 0x00000004003e7308 */ /* 0x0002e80000000800 */
[----:B------:R-:W4:Y:S01]  /*a070*/  MUFU.EX2 R61, R61 ;  /* 0x0000003d003d7308 */ /* 0x000f220000000800 */
[----:B-1----:R-:W-:Y:S01]  /*a080*/  F2FP.BF16.F32.PACK_AB R4, R64, R128 ;  /* 0x000000804004723e */ /* 0x002fe200000010ff */
[----:B------:R-:W-:Y:S01]  /*a090*/  FADD.FTZ R128, R128, R99 ;  /* 0x0000006380807221 */ /* 0x000fe20000010000 */
[----:B---3--:R-:W-:Y:S02]  /*a0a0*/  F2FP.BF16.F32.PACK_AB R5, R62, R67 ;  /* 0x000000433e05723e */ /* 0x008fe400000010ff */
[----:B----4-:R-:W-:Y:S01]  /*a0b0*/  F2FP.BF16.F32.PACK_AB R7, R48, R61 ;  /* 0x0000003d3007723e */ /* 0x010fe200000010ff */
[----:B------:R-:W-:-:S04]  /*a0c0*/  FADD.FTZ R128, R64, R128 ;  /* 0x0000008040807221 */ /* 0x000fc80000010000 */
[----:B------:R-:W-:-:S04]  /*a0d0*/  FADD.FTZ R63, R63, R128 ;  /* 0x000000803f3f7221 */ /* 0x000fc80000010000 */
[----:B------:R-:W-:-:S04]  /*a0e0*/  FADD.FTZ R63, R60, R63 ;  /* 0x0000003f3c3f7221 */ /* 0x000fc80000010000 */
[----:B------:R-:W-:Y:S01]  /*a0f0*/  FADD.FTZ R63, R122, R63 ;  /* 0x0000003f7a3f7221 */ /* 0x000fe20000010000 */
[C---:B--2---:R-:W-:Y:S08]  /*a100*/  HMMA.16816.F32.BF16 R80, R4.reuse, R8, R80 ;  /* 0x000000080450723c */ /* 0x044ff00000041850 */
        /* <DEDUP_REMOVED lines=27> */
[----:B------:R2:W-:Y:S01]  /*a2c0*/  MUFU.EX2 R119, R120 ;  /* 0x0000007800777308 */ /* 0x0005e20000000800 */
[----:B------:R-:W-:-:S03]  /*a2d0*/  F2FP.BF16.F32.PACK_AB R7, R90, R91 ;  /* 0x0000005b5a07723e */ /* 0x000fc600000010ff */
[----:B------:R3:W4:Y:S01]  /*a2e0*/  MUFU.EX2 R118, R4 ;  /* 0x0000000400767308 */ /* 0x0007220000000800 */
[----:B--2---:R-:W-:Y:S01]  /*a2f0*/  FFMA.FTZ R120, R93, UR4, -R24 ;  /* 0x000000045d787c23 */ /* 0x004fe20008010818 */
[----:B---3--:R-:W-:Y:S02]  /*a300*/  FFMA.FTZ R4, R117, UR4, -R16 ;  /* 0x0000000475047c23 */ /* 0x008fe40008010810 */
[----:B------:R-:W-:Y:S04]  /*a310*/  MUFU.EX2 R117, R5 ;  /* 0x0000000500757308 */ /* 0x000fe80000000800 */
[----:B------:R4:W2:Y:S04]  /*a320*/  MUFU.EX2 R93, R4 ;  /* 0x00000004005d7308 */ /* 0x0008a80000000800 */
[----:B------:R-:W3:Y:S01]  /*a330*/  MUFU.EX2 R120, R120 ;  /* 0x0000007800787308 */ /* 0x000ee20000000800 */
[----:B----4-:R-:W-:-:S02]  /*a340*/  F2FP.BF16.F32.PACK_AB R4, R118, R119 ;  /* 0x000000777604723e */ /* 0x010fc400000010ff */
        /* <DEDUP_REMOVED lines=10> */
[--C-:B------:R-:W-:Y:S01]  /*a3f0*/  FFMA.FTZ R5, R51, UR4, -R24.reuse ;  /* 0x0000000433057c23 */ /* 0x100fe20008010818 */
[----:B------:R-:W-:Y:S01]  /*a400*/  FFMA.FTZ R51, R43, UR4, -R24 ;  /* 0x000000042b337c23 */ /* 0x000fe20008010818 */
[----:B------:R-:W-:Y:S01]  /*a410*/  FADD.FTZ R4, R57, R4 ;  /* 0x0000000439047221 */ /* 0x000fe20000010000 */
[----:B------:R-:W-:Y:S01]  /*a420*/  FFMA.FTZ R57, R12, UR4, -R24 ;  /* 0x000000040c397c23 */ /* 0x000fe20008010818 */
[----:B------:R-:W-:Y:S01]  /*a430*/  MUFU.EX2 R43, R5 ;  /* 0x00000005002b7308 */ /* 0x000fe20000000800 */
[----:B------:R-:W2:Y:S01]  /*a440*/  LDSM.16.MT88.4 R12, [R29+0x4400] ;  /* 0x004400001d0c783b */ /* 0x000ea20000004200 */
[----:B------:R-:W-:Y:S01]  /*a450*/  FADD.FTZ R4, R52, R4 ;  /* 0x0000000434047221 */ /* 0x000fe20000010000 */
[----:B------:R-:W-:Y:S01]  /*a460*/  F2FP.BF16.F32.PACK_AB R6, R55, R97 ;  /* 0x000000613706723e */ /* 0x000fe200000010ff */
[----:B------:R-:W-:Y:S01]  /*a470*/  MUFU.EX2 R58, R58 ;  /* 0x0000003a003a7308 */ /* 0x000fe20000000800 */
[----:B------:R-:W-:Y:S01]  /*a480*/  FFMA.FTZ R52, R42, UR4, -R16 ;  /* 0x000000042a347c23 */ /* 0x000fe20008010810 */
[----:B------:R-:W-:Y:S01]  /*a490*/  FADD.FTZ R49, R49, R4 ;  /* 0x0000000431317221 */ /* 0x000fe20000010000 */
[----:B------:R-:W-:Y:S01]  /*a4a0*/  F2FP.BF16.F32.PACK_AB R4, R56, R98 ;  /* 0x000000623804723e */ /* 0x000fe200000010ff */
[----:B------:R-:W3:Y:S01]  /*a4b0*/  MUFU.EX2 R57, R57 ;  /* 0x0000003900397308 */ /* 0x000ee20000000800 */
[--C-:B------:R-:W-:Y:S01]  /*a4c0*/  FFMA.FTZ R42, R17, UR4, -R24.reuse ;  /* 0x00000004112a7c23 */ /* 0x100fe20008010818 */
[----:B------:R-:W-:Y:S01]  /*a4d0*/  FADD.FTZ R67, R67, R49 ;  /* 0x0000003143437221 */ /* 0x000fe20000010000 */
[----:B------:R-:W-:Y:S01]  /*a4e0*/  FFMA.FTZ R49, R30, UR4, -R24 ;  /* 0x000000041e317c23 */ /* 0x000fe20008010818 */
[----:B------:R-:W4:Y:S02]  /*a4f0*/  MUFU.EX2 R51, R51 ;  /* 0x0000003300337308 */ /* 0x000f240000000800 */
[----:B------:R-:W-:-:S02]  /*a500*/  FADD.FTZ R67, R62, R67 ;  /* 0x000000433e437221 */ /* 0x000fc40000010000 */
[----:B------:R5:W-:Y:S02]  /*a510*/  MUFU.EX2 R30, R39 ;  /* 0x00000027001e7308 */ /* 0x000be40000000800 */
[----:B------:R-:W-:Y:S02]  /*a520*/  FADD.FTZ R61, R61, R67 ;  /* 0x000000433d3d7221 */ /* 0x000fe40000010000 */
[----:B------:R-:W-:Y:S01]  /*a530*/  MUFU.EX2 R52, R52 ;  /* 0x0000003400347308 */ /* 0x000fe20000000800 */
[----:B---3--:R-:W-:Y:S01]  /*a540*/  F2FP.BF16.F32.PACK_AB R5, R57, R58 ;  /* 0x0000003a3905723e */ /* 0x008fe200000010ff */
[----:B------:R-:W-:Y:S02]  /*a550*/  FADD.FTZ R61, R48, R61 ;  /* 0x0000003d303d7221 */ /* 0x000fe40000010000 */
[----:B------:R-:W3:Y:S01]  /*a560*/  MUFU.EX2 R49, R49 ;  /* 0x0000003100317308 */ /* 0x000ee20000000800 */
[----:B----4-:R-:W-:Y:S01]  /*a570*/  F2FP.BF16.F32.PACK_AB R7, R51, R43 ;  /* 0x0000002b3307723e */ /* 0x010fe200000010ff */
[----:B------:R-:W-:-:S02]  /*a580*/  FADD.FTZ R61, R121, R61 ;  /* 0x0000003d793d7221 */ /* 0x000fc40000010000 */
[----:B------:R-:W-:Y:S01]  /*a590*/  MUFU.EX2 R42, R42 ;  /* 0x0000002a002a7308 */ /* 0x000fe20000000800 */
[----:B-----5:R-:W-:Y:S01]  /*a5a0*/  FFMA.FTZ R39, R18, UR4, -R24 ;  /* 0x0000000412277c23 */ /* 0x020fe20008010818 */
[----:B------:R-:W-:Y:S02]  /*a5b0*/  FADD.FTZ R61, R94, R61 ;  /* 0x0000003d5e3d7221 */ /* 0x000fe40000010000 */
[----:B-1----:R-:W-:Y:S02]  /*a5c0*/  HMMA.16816.F32.BF16 R80, R4, R8, R80 ;  /* 0x000000080450723c */ /* 0x002fe40000041850 */
[----:B------:R-:W-:Y:S01]  /*a5d0*/  FADD.FTZ R61, R66, R61 ;  /* 0x0000003d423d7221 */ /* 0x000fe20000010000 */
[----:B------:R-:W1:Y:S03]  /*a5e0*/  MUFU.EX2 R39, R39 ;  /* 0x0000002700277308 */ /* 0x000e660000000800 */
[----:B------:R-:W-:-:S02]  /*a5f0*/  FADD.FTZ R61, R65, R61 ;  /* 0x0000003d413d7221 */ /* 0x000fc40000010000 */
[----:B------:R-:W-:Y:S01]  /*a600*/  HMMA.16816.F32.BF16 R76, R4, R10, R76 ;  /* 0x0000000a044c723c */ /* 0x000fe2000004184c */
[----:B------:R-:W4:Y:S01]  /*a610*/  LDSM.16.MT88.4 R8, [R100+0x4800] ;  /* 0x004800006408783b */ /* 0x000f220000004200 */
[----:B------:R-:W-:-:S04]  /*a620*/  FADD.FTZ R61, R120, R61 ;  /* 0x0000003d783d7221 */ /* 0x000fc80000010000 */
[----:B------:R-:W-:Y:S02]  /*a630*/  FADD.FTZ R92, R92, R61 ;  /* 0x0000003d5c5c7221 */ /* 0x000fe40000010000 */
[C---:B--2---:R-:W-:Y:S01]  /*a640*/  HMMA.16816.F32.BF16 R72, R4.reuse, R12, R72 ;  /* 0x0000000c0448723c */ /* 0x044fe20000041848 */
[--C-:B------:R-:W-:Y:S01]  /*a650*/  FFMA.FTZ R12, R41, UR4, -R16.reuse ;  /* 0x00000004290c7c23 */ /* 0x100fe20008010810 */
[--C-:B------:R-:W-:Y:S01]  /*a660*/  FFMA.FTZ R41, R40, UR4, -R16.reuse ;  /* 0x0000000428297c23 */ /* 0x100fe20008010810 */
[--C-:B------:R-:W-:Y:S01]  /*a670*/  FFMA.FTZ R13, R38, UR4, -R16.reuse ;  /* 0x00000004260d7c23 */ /* 0x100fe20008010810 */
[----:B------:R-:W-:Y:S01]  /*a680*/  FFMA.FTZ R38, R31, UR4, -R16 ;  /* 0x000000041f267c23 */ /* 0x000fe20008010810 */
[----:B------:R-:W2:Y:S01]  /*a690*/  MUFU.EX2 R40, R12 ;  /* 0x0000000c00287308 */ /* 0x000ea20000000800 */
[----:B------:R-:W-:Y:S02]  /*a6a0*/  FADD.FTZ R92, R91, R92 ;  /* 0x0000005c5b5c7221 */ /* 0x000fe40000010000 */
[----:B------:R-:W-:Y:S01]  /*a6b0*/  HMMA.16816.F32.BF16 R68, R4, R14, R68 ;  /* 0x0000000e0444723c */ /* 0x000fe20000041844 */
[----:B------:R-:W5:Y:S01]  /*a6c0*/  MUFU.EX2 R41, R41 ;  /* 0x0000002900297308 */ /* 0x000f620000000800 */
[----:B---3--:R-:W-:Y:S01]  /*a6d0*/  F2FP.BF16.F32.PACK_AB R5, R53, R49 ;  /* 0x000000313505723e */ /* 0x008fe200000010ff */
[----:B------:R-:W-:Y:S01]  /*a6e0*/  FADD.FTZ R90, R90, R92 ;  /* 0x0000005c5a5a7221 */ /* 0x000fe20000010000 */
[----:B-1----:R-:W-:-:S03]  /*a6f0*/  F2FP.BF16.F32.PACK_AB R7, R42, R39 ;  /* 0x000000272a07723e */ /* 0x002fc600000010ff */
[----:B------:R-:W-:Y:S01]  /*a700*/  FADD.FTZ R90, R58, R90 ;  /* 0x0000005a3a5a7221 */ /* 0x000fe20000010000 */
[----:B--2---:R-:W-:Y:S01]  /*a710*/  F2FP.BF16.F32.PACK_AB R4, R40, R52 ;  /* 0x000000342804723e */ /* 0x004fe200000010ff */
[--C-:B------:R-:W-:Y:S01]  /*a720*/  FFMA.FTZ R12, R37, UR4, -R16.reuse ;  /* 0x00000004250c7c23 */ /* 0x100fe20008010810 */
[----:B------:R-:W-:Y:S01]  /*a730*/  FFMA.FTZ R37, R36, UR4, -R16 ;  /* 0x0000000424257c23 */ /* 0x000fe20008010810 */
[----:B------:R-:W-:Y:S01]  /*a740*/  FADD.FTZ R57, R57, R90 ;  /* 0x0000005a39397221 */ /* 0x000fe20000010000 */
[----:B-----5:R-:W-:Y:S01]  /*a750*/  F2FP.BF16.F32.PACK_AB R6, R30, R41 ;  /* 0x000000291e06723e */ /* 0x020fe200000010ff */
[----:B------:R-:W1:Y:S01]  /*a760*/  LDSM.16.MT88.4 R16, [R29+0x4800] ;  /* 0x004800001d10783b */ /* 0x000e620000004200 */
[----:B------:R-:W-:Y:S01]  /*a770*/  MUFU.EX2 R36, R13 ;  /* 0x0000000d00247308 */ /* 0x000fe20000000800 */
[----:B------:R-:W-:-:S03]  /*a780*/  FADD.FTZ R57, R43, R57 ;  /* 0x000000392b397221 */ /* 0x000fc60000010000 */
[----:B------:R2:W-:Y:S01]  /*a790*/  MUFU.EX2 R31, R12 ;  /* 0x0000000c001f7308 */ /* 0x0005e20000000800 */
[----:B------:R-:W-:Y:S01]  /*a7a0*/  FADD.FTZ R51, R51, R57 ;  /* 0x0000003933337221 */ /* 0x000fe20000010000 */
[----:B----4-:R-:W-:Y:S01]  /*a7b0*/  HMMA.16816.F32.BF16 R80, R4, R8, R80 ;  /* 0x000000080450723c */ /* 0x010fe20000041850 */
[--C-:B------:R-:W-:Y:S01]  /*a7c0*/  FFMA.FTZ R8, R28, UR4, -R24.reuse ;  /* 0x000000041c087c23 */ /* 0x100fe20008010818 */
[----:B------:R-:W-:Y:S01]  /*a7d0*/  FFMA.FTZ R9, R27, UR4, -R24 ;  /* 0x000000041b097c23 */ /* 0x000fe20008010818 */
[----:B------:R3:W-:Y:S01]  /*a7e0*/  MUFU.EX2 R28, R38 ;  /* 0x00000026001c7308 */ /* 0x0007e20000000800 */
[----:B------:R-:W-:-:S03]  /*a7f0*/  FADD.FTZ R51, R49, R51 ;  /* 0x0000003331337221 */ /* 0x000fc60000010000 */
[----:B------:R4:W5:Y:S01]  /*a800*/  MUFU.EX2 R27, R8 ;  /* 0x00000008001b7308 */ /* 0x0009620000000800 */
[----:B------:R-:W-:Y:S01]  /*a810*/  HMMA.16816.F32.BF16 R76, R4, R10, R76 ;  /* 0x0000000a044c723c */ /* 0x000fe2000004184c */
[----:B------:R-:W-:Y:S01]  /*a820*/  FADD.FTZ R53, R53, R51 ;  /* 0x0000003335357221 */ /* 0x000fe20000010000 */
[----:B--2---:R-:W2:Y:S01]  /*a830*/  LDSM.16.MT88.4 R12, [R100+0x4c00] ;  /* 0x004c0000640c783b */ /* 0x004ea20000004200 */
[----:B------:R-:W-:Y:S02]  /*a840*/  MUFU.EX2 R37, R37 ;  /* 0x0000002500257308 */ /* 0x000fe40000000800 */
[----:B------:R-:W-:Y:S01]  /*a850*/  FADD.FTZ R53, R39, R53 ;  /* 0x0000003527357221 */ /* 0x000fe20000010000 */
[----:B---3--:R-:W-:-:S03]  /*a860*/  FADD.FTZ R38, R119, R63 ;  /* 0x0000003f77267221 */ /* 0x008fc60000010000 */
[----:B------:R-:W-:Y:S01]  /*a870*/  FADD.FTZ R42, R42, R53 ;  /* 0x000000352a2a7221 */ /* 0x000fe20000010000 */
[----:B------:R-:W-:Y:S01]  /*a880*/  FADD.FTZ R38, R118, R38 ;  /* 0x0000002676267221 */ /* 0x000fe20000010000 */
[----:B----4-:R-:W-:Y:S01]  /*a890*/  FFMA.FTZ R8, R26, UR4, -R24 ;  /* 0x000000041a087c23 */ /* 0x010fe20008010818 */
[----:B------:R-:W-:Y:S01]  /*a8a0*/  MUFU.EX2 R118, R25 ;  /* 0x0000001900767308 */ /* 0x000fe20000000800 */
[----:B-----5:R-:W-:Y:S01]  /*a8b0*/  FADD.FTZ R42, R27, R42 ;  /* 0x0000002a1b2a7221 */ /* 0x020fe20000010000 */
[----:B------:R-:W-:Y:S02]  /*a8c0*/  FADD.FTZ R38, R117, R38 ;  /* 0x0000002675267221 */ /* 0x000fe40000010000 */
[----:B------:R-:W3:Y:S02]  /*a8d0*/  MUFU.EX2 R26, R9 ;  /* 0x00000009001a7308 */ /* 0x000ee40000000800 */
[----:B------:R-:W-:Y:S02]  /*a8e0*/  FADD.FTZ R93, R93, R38 ;  /* 0x000000265d5d7221 */ /* 0x000fe40000010000 */
[----:B------:R4:W5:Y:S01]  /*a8f0*/  MUFU.EX2 R24, R8 ;  /* 0x0000000800187308 */ /* 0x0009620000000800 */
[----:B-1----:R-:W-:Y:S01]  /*a900*/  HMMA.16816.F32.BF16 R72, R4, R16, R72 ;  /* 0x000000100448723c */ /* 0x002fe20000041848 */
[----:B------:R-:W-:-:S04]  /*a910*/  FADD.FTZ R93, R98, R93 ;  /* 0x0000005d625d7221 */ /* 0x000fc80000010000 */
[----:B------:R-:W-:-:S03]  /*a920*/  FADD.FTZ R93, R56, R93 ;  /* 0x0000005d385d7221 */ /* 0x000fc60000010000 */
[----:B------:R-:W-:Y:S01]  /*a930*/  HMMA.16816.F32.BF16 R68, R4, R18, R68 ;  /* 0x000000120444723c */ /* 0x000fe20000041844 */
[----:B------:R-:W-:Y:S01]  /*a940*/  FADD.FTZ R97, R97, R93 ;  /* 0x0000005d61617221 */ /* 0x000fe20000010000 */
[----:B------:R-:W-:Y:S01]  /*a950*/  F2FP.BF16.F32.PACK_AB R4, R31, R36 ;  /* 0x000000241f04723e */ /* 0x000fe200000010ff */
[----:B---3--:R-:W-:Y:S01]  /*a960*/  FADD.FTZ R42, R26, R42 ;  /* 0x0000002a1a2a7221 */ /* 0x008fe20000010000 */
[----:B------:R-:W-:Y:S01]  /*a970*/  F2FP.BF16.F32.PACK_AB R6, R28, R37 ;  /* 0x000000251c06723e */ /* 0x000fe200000010ff */
[----:B----4-:R-:W1:Y:S01]  /*a980*/  LDSM.16.MT88.4 R8, [R29+0x4c00] ;  /* 0x004c00001d08783b */ /* 0x010e620000004200 */
[----:B------:R-:W-:Y:S01]  /*a990*/  FADD.FTZ R97, R55, R97 ;  /* 0x0000006137617221 */ /* 0x000fe20000010000 */
[----:B------:R-:W-:Y:S01]  /*a9a0*/  F2FP.BF16.F32.PACK_AB R5, R26, R27 ;  /* 0x0000001b1a05723e */ /* 0x000fe200000010ff */
[----:B-----5:R-:W-:Y:S01]  /*a9b0*/  FADD.FTZ R42, R24, R42 ;  /* 0x0000002a182a7221 */ /* 0x020fe20000010000 */
[----:B------:R-:W-:Y:S01]  /*a9c0*/  F2FP.BF16.F32.PACK_AB R7, R118, R24 ;  /* 0x000000187607723e */ /* 0x000fe200000010ff */
[----:B------:R-:W-:-:S02]  /*a9d0*/  FADD.FTZ R52, R52, R97 ;  /* 0x0000006134347221 */ /* 0x000fc40000010000 */
[----:B------:R-:W-:Y:S02]  /*a9e0*/  FADD.FTZ R118, R118, R42 ;  /* 0x0000002a76767221 */ /* 0x000fe40000010000 */
        /* <DEDUP_REMOVED lines=9> */
[C---:B-1----:R-:W-:Y:S08]  /*aa80*/  HMMA.16816.F32.BF16 R72, R4.reuse, R8, R72 ;  /* 0x000000080448723c */ /* 0x042ff00000041848 */
        /* <DEDUP_REMOVED lines=71> */
.L_x_3766:
[----:B------:R-:W-:Y:S01]  /*af00*/  UMOV UR4, URZ ;  /* 0x000000ff00047c82 */ /* 0x000fe20008000000 */
[----:B------:R-:W-:Y:S01]  /*af10*/  IMAD.SHL.U32 R44, R44, 0x80, RZ ;  /* 0x000000802c2c7824 */ /* 0x000fe200078e00ff */
[----:B------:R-:W-:-:S05]  /*af20*/  IADD3 R4, P0, PT, RZ, -UR4, RZ ;  /* 0x80000004ff047c10 */ /* 0x000fca000ff1e0ff */
[----:B------:R-:W-:-:S05]  /*af30*/  IMAD.X R44, RZ, RZ, ~R44, P0 ;  /* 0x000000ffff2c7224 */ /* 0x000fca00000e0e2c */
[----:B------:R-:W-:-:S04]  /*af40*/  SHF.R.S64 R4, R4, 0x1f, R44 ;  /* 0x0000001f04047819 */ /* 0x000fc8000000102c */
[----:B------:R-:W-:-:S04]  /*af50*/  IADD3 R109, P0, PT, R4, R109, RZ ;  /* 0x0000006d046d7210 */ /* 0x000fc80007f1e0ff */
[----:B------:R-:W-:-:S09]  /*af60*/  LEA.HI.X.SX32 R108, R44, R108, 0x1, P0 ;  /* 0x0000006c2c6c7211 */ /* 0x000fd200000f0eff */
.L_x_3767:
[----:B------:R-:W1:Y:S01]  /*af70*/  LDCU UR4, c[0x0][0x440] ;  /* 0x00008800ff0477ac */ /* 0x000e620008000800 */
[----:B------:R-:W-:Y:S02]  /*af80*/  LOP3.LUT R4, R112, 0x18, RZ, 0xc0, !PT ;  /* 0x0000001870047812 */ /* 0x000fe400078ec0ff */
[----:B------:R-:W-:-:S05]  /*af90*/  IADD3 R6, P0, PT, R22, R109, RZ ;  /* 0x0000006d16067210 */ /* 0x000fca0007f1e0ff */
[----:B------:R-:W-:Y:S01]  /*afa0*/  IMAD.X R7, R21, 0x1, R108, P0 ;  /* 0x0000000115077824 */ /* 0x000fe200000e066c */
[----:B-1----:R-:W-:Y:S02]  /*afb0*/  ISETP.GE.AND P2, PT, R4, UR4, PT ;  /* 0x0000000404007c0c */ /* 0x002fe4000bf46270 */
[----:B------:R-:W-:Y:S02]  /*afc0*/  IADD3 R4, P1, PT, R6, R22, RZ ;  /* 0x0000001606047210 */ /* 0x000fe40007f3e0ff */
[----:B------:R-:W-:-:S03]  /*afd0*/  P2R R44, PR, RZ, 0x4 ;  /* 0x00000004ff2c7803 */ /* 0x000fc60000000000 */
[----:B------:R-:W-:-:S06]  /*afe0*/  IMAD.X R5, R7, 0x1, R21, P1 ;  /* 0x0000000107057824 */ /* 0x000fcc00008e0615 */
        /* <DEDUP_REMOVED lines=28> */
[----:B------:R-:W3:Y:S04]  /*b1b0*/  LDSM.16.M88.4 R40, [R96+0x1400] ;  /* 0x001400006028783b */ /* 0x000ee80000000200 */
[----:B-1----:R-:W1:Y:S04]  /*b1c0*/  LDSM.16.M88.4 R20, [R96+0x1c00] ;  /* 0x001c00006014783b */ /* 0x002e680000000200 */
[----:B------:R-:W4:Y:S04]  /*b1d0*/  LDSM.16.M88.4 R8, [R115+0x1c00] ;  /* 0x001c00007308783b */ /* 0x000f280000000200 */
[----:B------:R-:W5:Y:S04]  /*b1e0*/  LDSM.16.M88.4 R4, [R96+0x2400] ;  /* 0x002400006004783b */ /* 0x000f680000000200 */
[----:B------:R-:W5:Y:S04]  /*b1f0*/  LDSM.16.M88.4 R28, [R96+0x1800] ;  /* 0x00180000601c783b */ /* 0x000f680000000200 */
[----:B------:R-:W5:Y:S04]  /*b200*/  LDSM.16.M88.4 R16, [R115+0x1400] ;  /* 0x001400007310783b */ /* 0x000f680000000200 */
[----:B------:R-:W5:Y:S01]  /*b210*/  LDSM.16.M88.4 R12, [R96+0x2000] ;  /* 0x00200000600c783b */ /* 0x000f620000000200 */
[C---:B--2---:R-:W-:Y:S03]  /*b220*/  HMMA.16816.F32.BF16 R56, R60.reuse, R52, RZ ;  /* 0x000000343c38723c */ /* 0x044fe600000418ff */
[----:B------:R-:W-:Y:S04]  /*b230*/  LDSM.16.M88.4 R88, [R96+0x2800] ;  /* 0x002800006058783b */ /* 0x000fe80000000200 */
[----:B------:R-:W-:Y:S01]  /*b240*/  LDSM.16.M88.4 R120, [R96+0x2c00] ;  /* 0x002c00006078783b */ /* 0x000fe20000000200 */
[C---:B------:R-:W-:Y:S03]  /*b250*/  HMMA.16816.F32.BF16 R52, R60.reuse, R54, RZ ;  /* 0x000000363c34723c */ /* 0x040fe600000418ff */
[----:B------:R-:W2:Y:S04]  /*b260*/  LDSM.16.M88.4 R96, [R115+0x2400] ;  /* 0x002400007360783b */ /* 0x000ea80000000200 */
[----:B------:R-:W2:Y:S01]  /*b270*/  LDSM.16.M88.4 R92, [R115+0x1800] ;  /* 0x00180000735c783b */ /* 0x000ea20000000200 */
[----:B---3--:R-:W-:Y:S03]  /*b280*/  HMMA.16816.F32.BF16 R48, R60, R40, RZ ;  /* 0x000000283c30723c */ /* 0x008fe600000418ff */
[----:B------:R-:W3:Y:S04]  /*b290*/  LDSM.16.M88.4 R64, [R115+0x2000] ;  /* 0x002000007340783b */ /* 0x000ee80000000200 */
[----:B------:R-:W0:Y:S01]  /*b2a0*/  LDGDEPBAR ;  /* 0x00000000000079af */ /* 0x000e220000000000 */
[C---:B------:R-:W-:Y:S08]  /*b2b0*/  HMMA.16816.F32.BF16 R56, R124.reuse, R24, R56 ;  /* 0x000000187c38723c */ /* 0x040ff00000041838 */
[----:B------:R-:W-:Y:S08]  /*b2c0*/  HMMA.16816.F32.BF16 R52, R124, R26, R52 ;  /* 0x0000001a7c34723c */ /* 0x000ff00000041834 */
[----:B-1----:R-:W-:Y:S03]  /*b2d0*/  HMMA.16816.F32.BF16 R24, R60, R20, RZ ;  /* 0x000000143c18723c */ /* 0x002fe600000418ff */
[----:B------:R-:W-:Y:S01]  /*b2e0*/  FMUL.FTZ R56, R56, UR11 ;  /* 0x0000000b38387c20 */ /* 0x000fe20008410000 */
[----:B------:R-:W-:-:S04]  /*b2f0*/  FMUL.FTZ R58, R58, UR11 ;  /* 0x0000000b3a3a7c20 */ /* 0x000fc80008410000 */
[----:B------:R-:W-:Y:S01]  /*b300*/  HMMA.16816.F32.BF16 R20, R60, R22, RZ ;  /* 0x000000163c14723c */ /* 0x000fe200000418ff */
[----:B------:R1:W-:Y:S02]  /*b310*/  MUFU.TANH R100, R58 ;  /* 0x0000003a00647308 */ /* 0x0003e40000002400 */
[----:B------:R-:W-:Y:S01]  /*b320*/  FMUL.FTZ R52, R52, UR11 ;  /* 0x0000000b34347c20 */ /* 0x000fe20008410000 */
[----:B------:R-:W-:-:S04]  /*b330*/  FMUL.FTZ R54, R54, UR11 ;  /* 0x0000000b36367c20 */ /* 0x000fc80008410000 */
[----:B------:R-:W-:Y:S08]  /*b340*/  HMMA.16816.F32.BF16 R40, R60, R42, RZ ;  /* 0x0000002a3c28723c */ /* 0x000ff000000418ff */
[C---:B----4-:R-:W-:Y:S01]  /*b350*/  HMMA.16816.F32.BF16 R24, R124.reuse, R8, R24 ;  /* 0x000000087c18723c */ /* 0x050fe20000041818 */
[----:B-1----:R-:W-:Y:S02]  /*b360*/  FMUL.FTZ R58, R59, UR11 ;  /* 0x0000000b3b3a7c20 */ /* 0x002fe40008410000 */
[----:B------:R1:W-:Y:S05]  /*b370*/  MUFU.TANH R59, R54 ;  /* 0x00000036003b7308 */ /* 0x0003ea0000002400 */
[----:B------:R-:W-:Y:S03]  /*b380*/  HMMA.16816.F32.BF16 R20, R124, R10, R20 ;  /* 0x0000000a7c14723c */ /* 0x000fe60000041814 */
[----:B------:R-:W-:Y:S05]  /*b390*/  MUFU.TANH R58, R58 ;  /* 0x0000003a003a7308 */ /* 0x000fea0000002400 */
[C---:B-----5:R-:W-:Y:S03]  /*b3a0*/  HMMA.16816.F32.BF16 R8, R60.reuse, R4, RZ ;  /* 0x000000043c08723c */ /* 0x060fe600000418ff */
[----:B------:R-:W-:Y:S01]  /*b3b0*/  FMUL.FTZ R27, R27, UR11 ;  /* 0x0000000b1b1b7c20 */ /* 0x000fe20008410000 */
[----:B------:R-:W-:Y:S01]  /*b3c0*/  FMUL.FTZ R26, R26, UR11 ;  /* 0x0000000b1a1a7c20 */ /* 0x000fe20008410000 */
[----:B------:R-:W-:Y:S01]  /*b3d0*/  FMUL.FTZ R24, R24, UR11 ;  /* 0x0000000b18187c20 */ /* 0x000fe20008410000 */
[----:B------:R-:W-:Y:S01]  /*b3e0*/  FMUL.FTZ R25, R25, UR11 ;  /* 0x0000000b19197c20 */ /* 0x000fe20008410000 */
[----:B-1----:R-:W-:Y:S01]  /*b3f0*/  FMUL.FTZ R54, R55, UR11 ;  /* 0x0000000b37367c20 */ /* 0x002fe20008410000 */
[----:B------:R-:W-:Y:S01]  /*b400*/  HMMA.16816.F32.BF16 R4, R60, R6, RZ ;  /* 0x000000063c04723c */ /* 0x000fe200000418ff */
[----:B------:R-:W-:Y:S02]  /*b410*/  MUFU.TANH R117, R24 ;  /* 0x0000001800757308 */ /* 0x000fe40000002400 */
[----:B------:R-:W-:Y:S01]  /*b420*/  FMUL.FTZ R20, R20, UR11 ;  /* 0x0000000b14147c20 */ /* 0x000fe20008410000 */
[----:B------:R-:W-:Y:S01]  /*b430*/  FMUL.FTZ R22, R22, UR11 ;  /* 0x0000000b16167c20 */ /* 0x000fe20008410000 */
[----:B------:R-:W-:Y:S01]  /*b440*/  FMUL.FTZ R23, R23, UR11 ;  /* 0x0000000b17177c20 */ /* 0x000fe20008410000 */
[----:B------:R-:W-:-:S02]  /*b450*/  FMUL.FTZ R21, R21, UR11 ;  /* 0x0000000b15157c20 */ /* 0x000fc40008410000 */
[----:B------:R-:W-:Y:S01]  /*b460*/  HMMA.16816.F32.BF16 R36, R60, R28, RZ ;  /* 0x0000001c3c24723c */ /* 0x000fe200000418ff */
[----:B------:R-:W-:Y:S07]  /*b470*/  MUFU.TANH R116, R20 ;  /* 0x0000001400747308 */ /* 0x000fee0000002400 */
[C---:B------:R-:W-:Y:S01]  /*b480*/  HMMA.16816.F32.BF16 R48, R124.reuse, R16, R48 ;  /* 0x000000107c30723c */ /* 0x040fe20000041830 */
[----:B------:R-:W-:Y:S07]  /*b490*/  MUFU.TANH R54, R54 ;  /* 0x0000003600367308 */ /* 0x000fee0000002400 */
[----:B------:R-:W-:Y:S01]  /*b4a0*/  HMMA.16816.F32.BF16 R40, R124, R18, R40 ;  /* 0x000000127c28723c */ /* 0x000fe20000041828 */
[----:B------:R-:W-:Y:S07]  /*b4b0*/  MUFU.TANH R21, R21 ;  /* 0x0000001500157308 */ /* 0x000fee0000002400 */
        /* <DEDUP_REMOVED lines=9> */
[----:B------:R-:W-:Y:S07]  /*b550*/  MUFU.TANH R49, R49 ;  /* 0x0000003100317308 */ /* 0x000fee0000002400 */
[C---:B--2---:R-:W-:Y:S01]  /*b560*/  HMMA.16816.F32.BF16 R8, R124.reuse, R96, R8 ;  /* 0x000000607c08723c */ /* 0x044fe20000041808 */
[----:B------:R1:W-:Y:S07]  /*b570*/  MUFU.TANH R131, R41 ;  /* 0x0000002900837308 */ /* 0x0003ee0000002400 */
[C---:B------:R-:W-:Y:S01]  /*b580*/  HMMA.16816.F32.BF16 R4, R124.reuse, R98, R4 ;  /* 0x000000627c04723c */ /* 0x040fe20000041804 */
[----:B------:R-:W2:Y:S01]  /*b590*/  LDSM.16.M88.4 R96, [R115+0x2c00] ;  /* 0x002c00007360783b */ /* 0x000ea20000000200 */
[----:B------:R4:W-:Y:S06]  /*b5a0*/  MUFU.TANH R132, R40 ;  /* 0x0000002800847308 */ /* 0x0009ec0000002400 */
[----:B------:R-:W-:Y:S01]  /*b5b0*/  HMMA.16816.F32.BF16 R36, R124, R92, R36 ;  /* 0x0000005c7c24723c */ /* 0x000fe20000041824 */
[----:B-1----:R-:W-:-:S02]  /*b5c0*/  FMUL.FTZ R41, R42, UR11 ;  /* 0x0000000b2a297c20 */ /* 0x002fc40008410000 */
[----:B------:R-:W-:Y:S01]  /*b5d0*/  FMUL.FTZ R8, R8, UR11 ;  /* 0x0000000b08087c20 */ /* 0x000fe20008410000 */
[----:B------:R-:W-:Y:S01]  /*b5e0*/  FMUL.FTZ R9, R9, UR11 ;  /* 0x0000000b09097c20 */ /* 0x000fe20008410000 */
[----:B------:R-:W-:Y:S01]  /*b5f0*/  FMUL.FTZ R10, R10, UR11 ;  /* 0x0000000b0a0a7c20 */ /* 0x000fe20008410000 */
[----:B------:R-:W-:Y:S02]  /*b600*/  FMUL.FTZ R11, R11, UR11 ;  /* 0x0000000b0b0b7c20 */ /* 0x000fe40008410000 */
[----:B------:R-:W-:Y:S01]  /*b610*/  HMMA.16816.F32.BF16 R28, R124, R94, R28 ;  /* 0x0000005e7c1c723c */ /* 0x000fe2000004181c */
[----:B------:R-:W-:Y:S02]  /*b620*/  MUFU.TANH R41, R41 ;  /* 0x0000002900297308 */ /* 0x000fe40000002400 */
[----:B------:R-:W-:Y:S01]  /*b630*/  FMUL.FTZ R4, R4, UR11 ;  /* 0x0000000b04047c20 */ /* 0x000fe20008410000 */
[----:B----4-:R-:W-:Y:S01]  /*b640*/  FMUL.FTZ R40, R43, UR11 ;  /* 0x0000000b2b287c20 */ /* 0x010fe20008410000 */
[----:B------:R-:W-:-:S03]  /*b650*/  FMUL.FTZ R5, R5, UR11 ;  /* 0x0000000b05057c20 */ /* 0x000fc60008410000 */
[C---:B---3--:R-:W-:Y:S01]  /*b660*/  HMMA.16816.F32.BF16 R16, R124.reuse, R64, R16 ;  /* 0x000000407c10723c */ /* 0x048fe20000041810 */
[----:B------:R-:W-:Y:S02]  /*b670*/  MUFU.TANH R11, R11 ;  /* 0x0000000b000b7308 */ /* 0x000fe40000002400 */
[----:B------:R-:W-:Y:S01]  /*b680*/  FMUL.FTZ R38, R38, UR11 ;  /* 0x0000000b26267c20 */ /* 0x000fe20008410000 */
[----:B------:R-:W-:Y:S01]  /*b690*/  FMUL.FTZ R37, R37, UR11 ;  /* 0x0000000b25257c20 */ /* 0x000fe20008410000 */
[----:B------:R-:W-:Y:S01]  /*b6a0*/  FMUL.FTZ R39, R39, UR11 ;  /* 0x0000000b27277c20 */ /* 0x000fe20008410000 */
[----:B------:R-:W-:Y:S02]  /*b6b0*/  FMUL.FTZ R36, R36, UR11 ;  /* 0x0000000b24247c20 */ /* 0x000fe40008410000 */
[----:B------:R-:W-:Y:S01]  /*b6c0*/  HMMA.16816.F32.BF16 R12, R124, R66, R12 ;  /* 0x000000427c0c723c */ /* 0x000fe2000004180c */
[----:B------:R-:W-:Y:S02]  /*b6d0*/  MUFU.TANH R40, R40 ;  /* 0x0000002800287308 */ /* 0x000fe40000002400 */
[----:B------:R-:W-:Y:S01]  /*b6e0*/  FMUL.FTZ R28, R28, UR11 ;  /* 0x0000000b1c1c7c20 */ /* 0x000fe20008410000 */
[----:B------:R-:W-:Y:S01]  /*b6f0*/  FMUL.FTZ R31, R31, UR11 ;  /* 0x0000000b1f1f7c20 */ /* 0x000fe20008410000 */
[----:B------:R-:W-:Y:S01]  /*b700*/  FMUL.FTZ R29, R29, UR11 ;  /* 0x0000000b1d1d7c20 */ /* 0x000fe20008410000 */
[----:B------:R-:W-:-:S02]  /*b710*/  FMUL.FTZ R30, R30, UR11 ;  /* 0x0000000b1e1e7c20 */ /* 0x000fc40008410000 */
[C---:B------:R-:W-:Y:S01]  /*b720*/  HMMA.16816.F32.BF16 R92, R60.reuse, R88, RZ ;  /* 0x000000583c5c723c */ /* 0x040fe200000418ff */
[----:B------:R-:W-:Y:S02]  /*b730*/  MUFU.TANH R130, R37 ;  /* 0x0000002500827308 */ /* 0x000fe40000002400 */
[----:B------:R-:W-:Y:S01]  /*b740*/  FMUL.FTZ R17, R17, UR11 ;  /* 0x0000000b11117c20 */ /* 0x000fe20008410000 */
[----:B------:R-:W-:Y:S01]  /*b750*/  FMUL.FTZ R18, R18, UR11 ;  /* 0x0000000b12127c20 */ /* 0x000fe20008410000 */
[----:B------:R-:W-:Y:S01]  /*b760*/  FMUL.FTZ R16, R16, UR11 ;  /* 0x0000000b10107c20 */ /* 0x000fe20008410000 */
[----:B------:R-:W-:Y:S02]  /*b770*/  FMUL.FTZ R19, R19, UR11 ;  /* 0x0000000b13137c20 */ /* 0x000fe40008410000 */
[----:B------:R-:W-:Y:S01]  /*b780*/  HMMA.16816.F32.BF16 R88, R60, R90, RZ ;  /* 0x0000005a3c58723c */ /* 0x000fe200000418ff */
[----:B------:R1:W-:Y:S02]  /*b790*/  MUFU.TANH R20, R17 ;  /* 0x0000001100147308 */ /* 0x0003e40000002400 */
[----:B------:R-:W-:Y:S01]  /*b7a0*/  FMUL.FTZ R12, R12, UR11 ;  /* 0x0000000b0c0c7c20 */ /* 0x000fe20008410000 */
[----:B------:R-:W-:Y:S01]  /*b7b0*/  FMUL.FTZ R13, R13, UR11 ;  /* 0x0000000b0d0d7c20 */ /* 0x000fe20008410000 */
[----:B------:R-:W-:Y:S01]  /*b7c0*/  FMUL.FTZ R14, R14, UR11 ;  /* 0x0000000b0e0e7c20 */ /* 0x000fe20008410000 */
[----:B------:R-:W-:-:S02]  /*b7d0*/  FMUL.FTZ R15, R15, UR11 ;  /* 0x0000000b0f0f7c20 */ /* 0x000fc40008410000 */
[C---:B------:R-:W-:Y:S01]  /*b7e0*/  HMMA.16816.F32.BF16 R64, R60.reuse, R120, RZ ;  /* 0x000000783c40723c */ /* 0x040fe200000418ff */
[----:B------:R-:W-:Y:S07]  /*b7f0*/  MUFU.TANH R37, R14 ;  /* 0x0000000e00257308 */ /* 0x000fee0000002400 */
[----:B------:R-:W-:Y:S01]  /*b800*/  HMMA.16816.F32.BF16 R60, R60, R122, RZ ;  /* 0x0000007a3c3c723c */ /* 0x000fe200000418ff */
[----:B------:R-:W3:Y:S01]  /*b810*/  LDSM.16.M88.4 R120, [R115+0x2800] ;  /* 0x002800007378783b */ /* 0x000ee20000000200 */
[----:B------:R4:W-:Y:S01]  /*b820*/  MUFU.TANH R128, R28 ;  /* 0x0000001c00807308 */ /* 0x0009e20000002400 */
[----:B-1----:R-:W-:Y:S01]  /*b830*/  IMAD R17, R33, 0x80, R114 ;  /* 0x0000008021117824 */ /* 0x002fe200078e0272 */
[----:B------:R-:W-:-:S04]  /*b840*/  DEPBAR.LE SB0, 0x0 ;  /* 0x000080000000791a */ /* 0x000fc80000000000 */
[C---:B------:R-:W-:Y:S02]  /*b850*/  VIADD R24, R17.reuse, 0xffffff18 ;  /* 0xffffff1811187836 */ /* 0x040fe40000000000 */
[----:B------:R-:W-:Y:S02]  /*b860*/  MUFU.TANH R129, R36 ;  /* 0x0000002400817308 */ /* 0x000fe40000002400 */
[C---:B--2---:R-:W-:Y:S06]  /*b870*/  HMMA.16816.F32.BF16 R64, R124.reuse, R96, R64 ;  /* 0x000000607c40723c */ /* 0x044fec0000041840 */
[----:B------:R1:W2:Y:S02]  /*b880*/  MUFU.TANH R96, R56 ;  /* 0x0000003800607308 */ /* 0x0002a40000002400 */
[----:B------:R-:W-:Y:S01]  /*b890*/  HMMA.16816.F32.BF16 R60, R124, R98, R60 ;  /* 0x000000627c3c723c */ /* 0x000fe2000004183c */
[----:B----4-:R-:W-:-:S05]  /*b8a0*/  VIADD R28, R17, 0xffffff19 ;  /* 0xffffff19111c7836 */ /* 0x010fca0000000000 */
[----:B------:R-:W-:Y:S08]  /*b8b0*/  MUFU.TANH R99, R22 ;  /* 0x0000001600637308 */ /* 0x000ff00000002400 */
[----:B------:R4:W-:Y:S01]  /*b8c0*/  MUFU.TANH R22, R12 ;  /* 0x0000000c00167308 */ /* 0x0009e20000002400 */
[----:B-1----:R-:W-:-:S04]  /*b8d0*/  FMUL.FTZ R56, R57, UR11 ;  /* 0x0000000b39387c20 */ /* 0x002fc80008410000 */
[----:B------:R-:W-:Y:S01]  /*b8e0*/  FMUL.FTZ R50, R62, UR11 ;  /* 0x0000000b3e327c20 */ /* 0x000fe20008410000 */
[C---:B---3--:R-:W-:Y:S02]  /*b8f0*/  HMMA.16816.F32.BF16 R92, R124.reuse, R120, R92 ;  /* 0x000000787c5c723c */ /* 0x048fe4000004185c */
[----:B------:R1:W-:Y:S06]  /*b900*/  MUFU.TANH R57, R52 ;  /* 0x0000003400397308 */ /* 0x0003ec0000002400 */
[----:B------:R-:W-:Y:S02]  /*b910*/  HMMA.16816.F32.BF16 R88, R124, R122, R88 ;  /* 0x0000007a7c58723c */ /* 0x000fe40000041858 */
[----:B------:R-:W3:Y:S01]  /*b920*/  MUFU.TANH R56, R56 ;  /* 0x0000003800387308 */ /* 0x000ee20000002400 */
[----:B----4-:R-:W-:-:S05]  /*b930*/  VIADD R12, R17, 0xffffff00 ;  /* 0xffffff00110c7836 */ /* 0x010fca0000000000 */
[C---:B------:R-:W-:Y:S02]  /*b940*/  ISETP.GE.AND P3, PT, R12.reuse, R35, PT ;  /* 0x000000230c00720c */ /* 0x040fe40003f66270 */
[----:B------:R-:W-:Y:S01]  /*b950*/  MUFU.TANH R126, R38 ;  /* 0x00000026007e7308 */ /* 0x000fe20000002400 */
[----:B------:R-:W-:Y:S01]  /*b960*/  ISETP.GE.AND P0, PT, R12, R84, PT ;  /* 0x000000540c00720c */ /* 0x000fe20003f06270 */
[----:B-1----:R-:W-:Y:S01]  /*b970*/  FMUL.FTZ R52, R53, UR11 ;  /* 0x0000000b35347c20 */ /* 0x002fe20008410000 */
[----:B------:R-:W-:Y:S01]  /*b980*/  VIADD R12, R17, 0xffffff08 ;  /* 0xffffff08110c7836 */ /* 0x000fe20000000000 */
[----:B--2---:R-:W-:-:S04]  /*b990*/  FSEL R14, R96, -INF , !P3 ;  /* 0xff800000600e7808 */ /* 0x004fc80005800000 */
[----:B------:R1:W2:Y:S01]  /*b9a0*/  MUFU.TANH R53, R48 ;  /* 0x0000003000357308 */ /* 0x0002a20000002400 */
[CC--:B------:R-:W-:Y:S01]  /*b9b0*/  ISETP.GE.AND P2, PT, R12.reuse, R35.reuse, PT ;  /* 0x000000230c00720c */ /* 0x0c0fe20003f46270 */
[----:B------:R-:W-:Y:S01]  /*b9c0*/  FMUL.FTZ R55, R89, UR11 ;  /* 0x0000000b59377c20 */ /* 0x000fe20008410000 */
[----:B------:R-:W-:Y:S01]  /*b9d0*/  ISETP.GE.AND P6, PT, R12, R84, PT ;  /* 0x000000540c00720c */ /* 0x000fe20003fc6270 */
[----:B------:R-:W-:Y:S02]  /*b9e0*/  VIADD R12, R17, 0xffffff09 ;  /* 0xffffff09110c7836 */ /* 0x000fe40000000000 */
[----:B------:R-:W-:Y:S01]  /*b9f0*/  FMUL.FTZ R43, R91, UR11 ;  /* 0x0000000b5b2b7c20 */ /* 0x000fe20008410000 */
[----:B------:R-:W-:Y:S01]  /*ba00*/  FMUL.FTZ R42, R90, UR11 ;  /* 0x0000000b5a2a7c20 */ /* 0x000fe20008410000 */
[----:B------:R-:W4:Y:S01]  /*ba10*/  MUFU.TANH R52, R52 ;  /* 0x0000003400347308 */ /* 0x000f220000002400 */
[----:B------:R-:W-:-:S07]  /*ba20*/  ISETP.GE.AND P5, PT, R12, R35, PT ;  /* 0x000000230c00720c */ /* 0x000fce0003fa6270 */
[----:B------:R-:W-:Y:S01]  /*ba30*/  MUFU.TANH R38, R18 ;  /* 0x0000001200267308 */ /* 0x000fe20000002400 */
[----:B-1----:R-:W-:Y:S01]  /*ba40*/  FMUL.FTZ R48, R51, UR11 ;  /* 0x0000000b33307c20 */ /* 0x002fe20008410000 */
[----:B------:R-:W-:-:S06]  /*ba50*/  FMUL.FTZ R51, R67, UR11 ;  /* 0x0000000b43337c20 */ /* 0x000fcc0008410000 */
[----:B------:R1:W-:Y:S08]  /*ba60*/  MUFU.TANH R18, R13 ;  /* 0x0000000d00127308 */ /* 0x0003f00000002400 */
[----:B------:R-:W5:Y:S08]  /*ba70*/  MUFU.TANH R48, R48 ;  /* 0x0000003000307308 */ /* 0x000f700000002400 */
[----:B------:R-:W-:Y:S01]  /*ba80*/  MUFU.TANH R97, R27 ;  /* 0x0000001b00617308 */ /* 0x000fe20000002400 */
[----:B-1----:R-:W-:-:S05]  /*ba90*/  VIADD R13, R17, 0xffffff01 ;  /* 0xffffff01110d7836 */ /* 0x002fca0000000000 */
[CC--:B------:R-:W-:Y:S02]  /*baa0*/  ISETP.GE.AND P1, PT, R13.reuse, R35.reuse, PT ;  /* 0x000000230d00720c */ /* 0x0c0fe40003f26270 */
[----:B------:R1:W-:Y:S01]  /*bab0*/  MUFU.TANH R27, R8 ;  /* 0x00000008001b7308 */ /* 0x0003e20000002400 */
[-C--:B------:R-:W-:Y:S02]  /*bac0*/  ISETP.GE.AND P4, PT, R13, R84.reuse, PT ;  /* 0x000000540d00720c */ /* 0x080fe40003f86270 */
[----:B------:R-:W-:Y:S02]  /*bad0*/  FSEL R13, R100, -INF , !P0 ;  /* 0xff800000640d7808 */ /* 0x000fe40004000000 */
[----:B------:R-:W-:Y:S02]  /*bae0*/  ISETP.GE.AND P0, PT, R12, R84, PT ;  /* 0x000000540c00720c */ /* 0x000fe40003f06270 */
[----:B------:R-:W-:Y:S01]  /*baf0*/  FSEL R12, R58, -INF , !P4 ;  /* 0xff8000003a0c7808 */ /* 0x000fe20006000000 */
[----:B------:R-:W-:Y:S01]  /*bb00*/  MUFU.TANH R98, R26 ;  /* 0x0000001a00627308 */ /* 0x000fe20000002400 */
[----:B------:R-:W-:-:S04]  /*bb10*/  ISETP.GE.AND P4, PT, R24, R35, PT ;  /* 0x000000231800720c */ /* 0x000fc80003f86270 */
[----:B------:R-:W-:-:S03]  /*bb20*/  FSEL R132, R132, -INF , !P4 ;  /* 0xff80000084847808 */ /* 0x000fc60006000000 */
[----:B------:R3:W-:Y:S01]  /*bb30*/  MUFU.TANH R26, R16 ;  /* 0x00000010001a7308 */ /* 0x0007e20000002400 */
[----:B-1----:R-:W-:-:S05]  /*bb40*/  VIADD R8, R17, 0xffffff10 ;  /* 0xffffff1011087836 */ /* 0x002fca0000000000 */
[----:B------:R-:W-:Y:S02]  /*bb50*/  ISETP.GE.AND P3, PT, R8, R84, PT ;  /* 0x000000540800720c */ /* 0x000fe40003f66270 */
[----:B------:R-:W1:Y:S08]  /*bb60*/  MUFU.TANH R125, R39 ;  /* 0x00000027007d7308 */ /* 0x000e700000002400 */
[----:B------:R-:W-:Y:S01]  /*bb70*/  MUFU.TANH R115, R23 ;  /* 0x0000001700737308 */ /* 0x000fe20000002400 */
[----:B---3--:R-:W-:Y:S01]  /*bb80*/  FSEL R16, R56, -INF , !P1 ;  /* 0xff80000038107808 */ /* 0x008fe20004800000 */
[----:B------:R-:W-:Y:S01]  /*bb90*/  FMUL.FTZ R56, R93, UR11 ;  /* 0x0000000b5d387c20 */ /* 0x000fe20008410000 */
[----:B------:R-:W-:Y:S01]  /*bba0*/  ISETP.GE.AND P1, PT, R8, R35, PT ;  /* 0x000000230800720c */ /* 0x000fe20003f26270 */
[----:B------:R-:W-:-:S04]  /*bbb0*/  VIADD R8, R17, 0xffffff11 ;  /* 0xffffff1111087836 */ /* 0x000fc80000000000 */
[----:B------:R3:W-:Y:S08]  /*bbc0*/  MUFU.TANH R123, R31 ;  /* 0x0000001f007b7308 */ /* 0x0007f00000002400 */
[----:B------:R2:W-:Y:S08]  /*bbd0*/  MUFU.TANH R120, R25 ;  /* 0x0000001900787308 */ /* 0x0005f00000002400 */
[----:B------:R-:W-:Y:S01]  /*bbe0*/  MUFU.TANH R23, R19 ;  /* 0x0000001300177308 */ /* 0x000fe20000002400 */
[----:B---3--:R-:W-:Y:S01]  /*bbf0*/  FSEL R31, R49, -INF , !P3 ;  /* 0xff800000311f7808 */ /* 0x008fe20005800000 */
[----:B------:R-:W-:Y:S01]  /*bc00*/  FMUL.FTZ R49, R65, UR11 ;  /* 0x0000000b41317c20 */ /* 0x000fe20008410000 */
[----:B------:R-:W-:-:S05]  /*bc10*/  ISETP.GE.AND P3, PT, R28, R84, PT ;  /* 0x000000541c00720c */ /* 0x000fca0003f66270 */
[----:B------:R3:W-:Y:S01]  /*bc20*/  MUFU.TANH R19, R9 ;  /* 0x0000000900137308 */ /* 0x0007e20000002400 */
[----:B--2---:R-:W-:Y:S01]  /*bc30*/  FSEL R25, R53, -INF , !P1 ;  /* 0xff80000035197808 */ /* 0x004fe20004800000 */
[----:B------:R-:W-:Y:S01]  /*bc40*/  FMUL.FTZ R53, R60, UR11 ;  /* 0x0000000b3c357c20 */ /* 0x000fe20008410000 */
[----:B------:R-:W-:Y:S01]  /*bc50*/  ISETP.GE.AND P1, PT, R28, R35, PT ;  /* 0x000000231c00720c */ /* 0x000fe20003f26270 */
[----:B------:R-:W-:-:S04]  /*bc60*/  VIADD R28, R17, 0xffffff20 ;  /* 0xffffff20111c7836 */ /* 0x000fc80000000000 */
[----:B------:R4:W-:Y:S01]  /*bc70*/  MUFU.TANH R39, R10 ;  /* 0x0000000a00277308 */ /* 0x0009e20000002400 */
[----:B------:R-:W-:-:S07]  /*bc80*/  FSEL R131, R131, -INF , !P1 ;  /* 0xff80000083837808 */ /* 0x000fce0004800000 */
[----:B------:R2:W-:Y:S01]  /*bc90*/  MUFU.TANH R127, R29 ;  /* 0x0000001d007f7308 */ /* 0x0005e20000002400 */
[----:B---3--:R-:W-:Y:S02]  /*bca0*/  FSEL R9, R59, -INF , !P6 ;  /* 0xff8000003b097808 */ /* 0x008fe40007000000 */
[----:B------:R-:W-:-:S05]  /*bcb0*/  ISETP.GE.AND P6, PT, R8, R35, PT ;  /* 0x000000230800720c */ /* 0x000fca0003fc6270 */
[----:B------:R3:W-:Y:S01]  /*bcc0*/  MUFU.TANH R59, R4 ;  /* 0x00000004003b7308 */ /* 0x0007e20000002400 */
[----:B----4-:R-:W-:Y:S01]  /*bcd0*/  FSEL R10, R52, -INF , !P5 ;  /* 0xff800000340a7808 */ /* 0x010fe20006800000 */
[----:B------:R-:W-:Y:S01]  /*bce0*/  FMUL.FTZ R52, R61, UR11 ;  /* 0x0000000b3d347c20 */ /* 0x000fe20008410000 */
[-C--:B------:R-:W-:Y:S02]  /*bcf0*/  ISETP.GE.AND P5, PT, R8, R84.reuse, PT ;  /* 0x000000540800720c */ /* 0x080fe40003fa6270 */
[----:B------:R-:W-:Y:S01]  /*bd00*/  FSEL R8, R54, -INF , !P0 ;  /* 0xff80000036087808 */ /* 0x000fe20004000000 */
[----:B------:R-:W-:Y:S02]  /*bd10*/  FMUL.FTZ R54, R88, UR11 ;  /* 0x0000000b58367c20 */ /* 0x000fe40008410000 */
[----:B------:R4:W-:Y:S01]  /*bd20*/  MUFU.TANH R58, R5 ;  /* 0x00000005003a7308 */ /* 0x0009e20000002400 */
[----:B------:R-:W-:Y:S02]  /*bd30*/  ISETP.GE.AND P0, PT, R24, R84, PT ;  /* 0x000000541800720c */ /* 0x000fe40003f06270 */
[----:B------:R-:W-:Y:S01]  /*bd40*/  FSEL R24, R45, -INF , !P6 ;  /* 0xff8000002d187808 */ /* 0x000fe20007000000 */
[----:B------:R-:W-:Y:S01]  /*bd50*/  FMUL.FTZ R45, R64, UR11 ;  /* 0x0000000b402d7c20 */ /* 0x000fe20008410000 */
[----:B------:R-:W-:-:S02]  /*bd60*/  ISETP.GE.AND P6, PT, R28, R35, PT ;  /* 0x000000231c00720c */ /* 0x000fc40003fc6270 */
[----:B--2---:R-:W-:Y:S01]  /*bd70*/  FSEL R29, R40, -INF , !P3 ;  /* 0xff800000281d7808 */ /* 0x004fe20005800000 */
[----:B------:R5:W2:Y:S01]  /*bd80*/  MUFU.TANH R124, R30 ;  /* 0x0000001e007c7308 */ /* 0x000aa20000002400 */
[----:B------:R-:W-:Y:S01]  /*bd90*/  FSEL R129, R129, -INF , !P6 ;  /* 0xff80000081817808 */ /* 0x000fe20007000000 */
[----:B---3--:R-:W-:Y:S02]  /*bda0*/  VIADD R4, R17, 0xffffff21 ;  /* 0xffffff2111047836 */ /* 0x008fe40000000000 */
[----:B------:R-:W-:-:S03]  /*bdb0*/  FMUL.FTZ R40, R94, UR11 ;  /* 0x0000000b5e287c20 */ /* 0x000fc60008410000 */
[----:B------:R-:W-:Y:S01]  /*bdc0*/  ISETP.GE.AND P4, PT, R4, R35, PT ;  /* 0x000000230400720c */ /* 0x000fe20003f86270 */
[----:B------:R3:W3:Y:S01]  /*bdd0*/  MUFU.TANH R36, R15 ;  /* 0x0000000f00247308 */ /* 0x0006e20000002400 */
[----:B----4-:R-:W-:Y:S01]  /*bde0*/  FMUL.FTZ R5, R6, UR11 ;  /* 0x0000000b06057c20 */ /* 0x010fe20008410000 */
[----:B------:R-:W-:Y:S01]  /*bdf0*/  VIADD R6, R17, 0xffffff28 ;  /* 0xffffff2811067836 */ /* 0x000fe20000000000 */
[----:B------:R-:W-:-:S04]  /*be00*/  FSEL R130, R130, -INF , !P4 ;  /* 0xff80000082827808 */ /* 0x000fc80006000000 */
[----:B------:R-:W-:Y:S01]  /*be10*/  ISETP.GE.AND P1, PT, R6, R35, PT ;  /* 0x000000230600720c */ /* 0x000fe20003f26270 */
[----:B------:R-:W-:Y:S01]  /*be20*/  MUFU.TANH R56, R56 ;  /* 0x0000003800387308 */ /* 0x000fe20000002400 */
[----:B-----5:R-:W-:Y:S01]  /*be30*/  FSEL R30, R48, -INF , !P5 ;  /* 0xff800000301e7808 */ /* 0x020fe20006800000 */
[----:B------:R-:W-:Y:S01]  /*be40*/  FMUL.FTZ R48, R66, UR11 ;  /* 0x0000000b42307c20 */ /* 0x000fe20008410000 */
[-C--:B------:R-:W-:Y:S02]  /*be50*/  ISETP.GE.AND P5, PT, R28, R84.reuse, PT ;  /* 0x000000541c00720c */ /* 0x080fe40003fa6270 */
[----:B------:R-:W-:Y:S01]  /*be60*/  FSEL R28, R41, -INF , !P0 ;  /* 0xff800000291c7808 */ /* 0x000fe20004000000 */
[----:B------:R-:W-:Y:S01]  /*be70*/  FMUL.FTZ R41, R95, UR11 ;  /* 0x0000000b5f297c20 */ /* 0x000fe20008410000 */
[-C--:B------:R-:W-:Y:S01]  /*be80*/  ISETP.GE.AND P0, PT, R4, R84.reuse, PT ;  /* 0x000000540400720c */ /* 0x080fe20003f06270 */
[----:B------:R-:W-:Y:S01]  /*be90*/  MUFU.TANH R40, R40 ;  /* 0x0000002800287308 */ /* 0x000fe20000002400 */
[----:B------:R-:W-:Y:S01]  /*bea0*/  ISETP.GE.AND P3, PT, R6, R84, PT ;  /* 0x000000540600720c */ /* 0x000fe20003f66270 */
[----:B------:R-:W-:Y:S01]  /*beb0*/  VIADD R6, R17, 0xffffff30 ;  /* 0xffffff3011067836 */ /* 0x000fe20000000000 */
[----:B-1----:R-:W-:-:S02]  /*bec0*/  FSEL R125, R125, -INF , !P0 ;  /* 0xff8000007d7d7808 */ /* 0x002fc40004000000 */
[----:B------:R-:W-:Y:S02]  /*bed0*/  FSEL R126, R126, -INF , !P5 ;  /* 0xff8000007e7e7808 */ /* 0x000fe40006800000 */
[C---:B------:R-:W-:Y:S01]  /*bee0*/  ISETP.GE.AND P4, PT, R6.reuse, R35, PT ;  /* 0x000000230600720c */ /* 0x040fe20003f86270 */
[----:B------:R1:W4:Y:S01]  /*bef0*/  MUFU.TANH R4, R5 ;  /* 0x0000000500047308 */ /* 0x0003220000002400 */
[----:B------:R-:W-:Y:S01]  /*bf00*/  ISETP.GE.AND P0, PT, R6, R84, PT ;  /* 0x000000540600720c */ /* 0x000fe20003f06270 */
[----:B------:R-:W-:Y:S01]  /*bf10*/  VIADD R6, R17, 0xffffff38 ;  /* 0xffffff3811067836 */ /* 0x000fe20000000000 */
[----:B------:R-:W-:Y:S02]  /*bf20*/  FSEL R117, R117, -INF , !P4 ;  /* 0xff80000075757808 */ /* 0x000fe40006000000 */
[----:B------:R-:W-:Y:S02]  /*bf30*/  FSEL R98, R98, -INF , !P0 ;  /* 0xff80000062627808 */ /* 0x000fe40004000000 */
[----:B------:R-:W-:Y:S01]  /*bf40*/  FSEL R128, R128, -INF , !P1 ;  /* 0xff80000080807808 */ /* 0x000fe20004800000 */
[----:B------:R-:W-:Y:S01]  /*bf50*/  MUFU.TANH R41, R41 ;  /* 0x0000002900297308 */ /* 0x000fe20000002400 */
[----:B--2---:R-:W-:-:S02]  /*bf60*/  FSEL R124, R124, -INF , !P3 ;  /* 0xff8000007c7c7808 */ /* 0x004fc40005800000 */
[----:B---3--:R-:W-:Y:S01]  /*bf70*/  FSEL R15, R57, -INF , !P2 ;  /* 0xff800000390f7808 */ /* 0x008fe20005000000 */
[----:B------:R-:W-:-:S04]  /*bf80*/  FMUL.FTZ R57, R92, UR11 ;  /* 0x0000000b5c397c20 */ /* 0x000fc80008410000 */
[----:B------:R-:W-:Y:S01]  /*bf90*/  MUFU.TANH R42, R42 ;  /* 0x0000002a002a7308 */ /* 0x000fe20000002400 */
[----:B-1----:R-:W-:Y:S01]  /*bfa0*/  FMUL.FTZ R5, R7, UR11 ;  /* 0x0000000b07057c20 */ /* 0x002fe20008410000 */
[----:B------:R-:W-:-:S05]  /*bfb0*/  VIADD R7, R17, 0xffffff29 ;  /* 0xffffff2911077836 */ /* 0x000fca0000000000 */
[CC--:B------:R-:W-:Y:S01]  /*bfc0*/  ISETP.GE.AND P6, PT, R7.reuse, R35.reuse, PT ;  /* 0x000000230700720c */ /* 0x0c0fe20003fc6270 */
[----:B------:R-:W1:Y:S01]  /*bfd0*/  MUFU.TANH R5, R5 ;  /* 0x0000000500057308 */ /* 0x000e620000002400 */
[-C--:B------:R-:W-:Y:S01]  /*bfe0*/  ISETP.GE.AND P5, PT, R7, R84.reuse, PT ;  /* 0x000000540700720c */ /* 0x080fe20003fa6270 */
[----:B------:R-:W-:Y:S01]  /*bff0*/  VIADD R7, R17, 0xffffff31 ;  /* 0xffffff3111077836 */ /* 0x000fe20000000000 */
[----:B------:R-:W-:Y:S02]  /*c000*/  FSEL R127, R127, -INF , !P6 ;  /* 0xff8000007f7f7808 */ /* 0x000fe40007000000 */
[----:B------:R-:W-:Y:S02]  /*c010*/  FSEL R123, R123, -INF , !P5 ;  /* 0xff8000007b7b7808 */ /* 0x000fe40006800000 */
[CC--:B------:R-:W-:Y:S01]  /*c020*/  ISETP.GE.AND P6, PT, R6.reuse, R35.reuse, PT ;  /* 0x000000230600720c */ /* 0x0c0fe20003fc6270 */
[----:B------:R-:W2:Y:S01]  /*c030*/  MUFU.TANH R57, R57 ;  /* 0x0000003900397308 */ /* 0x000ea20000002400 */
[----:B------:R-:W-:Y:S01]  /*c040*/  ISETP.GE.AND P5, PT, R6, R84, PT ;  /* 0x000000540600720c */ /* 0x000fe20003fa6270 */
[----:B------:R-:W-:Y:S01]  /*c050*/  VIADD R6, R17, 0xffffff39 ;  /* 0xffffff3911067836 */ /* 0x000fe20000000000 */
[----:B------:R-:W-:-:S02]  /*c060*/  ISETP.GE.AND P1, PT, R7, R35, PT ;  /* 0x000000230700720c */ /* 0x000fc40003f26270 */
[-C--:B------:R-:W-:Y:S01]  /*c070*/  ISETP.GE.AND P3, PT, R7, R84.reuse, PT ;  /* 0x000000540700720c */ /* 0x080fe20003f66270 */
[C---:B------:R-:W-:Y:S01]  /*c080*/  VIADD R7, R17.reuse, 0xffffff40 ;  /* 0xffffff4011077836 */ /* 0x040fe20000000000 */
[C---:B------:R-:W-:Y:S01]  /*c090*/  ISETP.GE.AND P4, PT, R6.reuse, R35, PT ;  /* 0x000000230600720c */ /* 0x040fe20003f86270 */
[----:B------:R-:W3:Y:S01]  /*c0a0*/  MUFU.TANH R54, R54 ;  /* 0x0000003600367308 */ /* 0x000ee20000002400 */
[----:B------:R-:W-:Y:S01]  /*c0b0*/  ISETP.GE.AND P0, PT, R6, R84, PT ;  /* 0x000000540600720c */ /* 0x000fe20003f06270 */
[----:B------:R-:W-:Y:S01]  /*c0c0*/  VIADD R6, R17, 0xffffff41 ;  /* 0xffffff4111067836 */ /* 0x000fe20000000000 */
[----:B------:R-:W-:Y:S02]  /*c0d0*/  FSEL R116, R116, -INF , !P6 ;  /* 0xff80000074747808 */ /* 0x000fe40007000000 */
[----:B------:R-:W-:Y:S02]  /*c0e0*/  FSEL R99, R99, -INF , !P5 ;  /* 0xff80000063637808 */ /* 0x000fe40006800000 */
[----:B------:R-:W-:Y:S01]  /*c0f0*/  FSEL R120, R120, -INF , !P1 ;  /* 0xff80000078787808 */ /* 0x000fe20004800000 */
[----:B------:R-:W5:Y:S01]  /*c100*/  MUFU.TANH R55, R55 ;  /* 0x0000003700377308 */ /* 0x000f620000002400 */
[----:B------:R-:W-:-:S02]  /*c110*/  FSEL R97, R97, -INF , !P3 ;  /* 0xff80000061617808 */ /* 0x000fc40005800000 */
[CC--:B------:R-:W-:Y:S02]  /*c120*/  ISETP.GE.AND P6, PT, R6.reuse, R35.reuse, PT ;  /* 0x000000230600720c */ /* 0x0c0fe40003fc6270 */
[-C--:B------:R-:W-:Y:S01]  /*c130*/  ISETP.GE.AND P5, PT, R6, R84.reuse, PT ;  /* 0x000000540600720c */ /* 0x080fe20003fa6270 */
[----:B------:R-:W-:Y:S01]  /*c140*/  VIADD R6, R17, 0xffffff49 ;  /* 0xffffff4911067836 */ /* 0x000fe20000000000 */
[C---:B------:R-:W-:Y:S01]  /*c150*/  ISETP.GE.AND P1, PT, R7.reuse, R35, PT ;  /* 0x000000230700720c */ /* 0x040fe20003f26270 */
[----:B------:R-:W5:Y:S01]  /*c160*/  MUFU.TANH R48, R48 ;  /* 0x0000003000307308 */ /* 0x000f620000002400 */
[----:B------:R-:W-:Y:S01]  /*c170*/  ISETP.GE.AND P3, PT, R7, R84, PT ;  /* 0x000000540700720c */ /* 0x000fe20003f66270 */
[----:B------:R-:W-:Y:S01]  /*c180*/  VIADD R7, R17, 0xffffff48 ;  /* 0xffffff4811077836 */ /* 0x000fe20000000000 */
[----:B------:R-:W-:Y:S02]  /*c190*/  FSEL R95, R26, -INF , !P1 ;  /* 0xff8000001a5f7808 */ /* 0x000fe40004800000 */
[----:B------:R-:W-:-:S02]  /*c1a0*/  FSEL R88, R38, -INF , !P3 ;  /* 0xff80000026587808 */ /* 0x000fc40005800000 */
[C---:B------:R-:W-:Y:S01]  /*c1b0*/  ISETP.GE.AND P1, PT, R6.reuse, R35, PT ;  /* 0x000000230600720c */ /* 0x040fe20003f26270 */
[----:B------:R-:W5:Y:S01]  /*c1c0*/  MUFU.TANH R43, R43 ;  /* 0x0000002b002b7308 */ /* 0x000f620000002400 */
        /* <DEDUP_REMOVED lines=16> */
[----:B------:R-:W-:Y:S01]  /*c2d0*/  FSEL R92, R22, -INF , !P4 ;  /* 0xff800000165c7808 */ /* 0x000fe20006000000 */
[----:B------:R-:W5:Y:S01]  /*c2e0*/  MUFU.TANH R51, R51 ;  /* 0x0000003300337308 */ /* 0x000f620000002400 */
[----:B------:R-:W-:Y:S02]  /*c2f0*/  FSEL R90, R37, -INF , !P0 ;  /* 0xff800000255a7808 */ /* 0x000fe40004000000 */
[CC--:B------:R-:W-:Y:S02]  /*c300*/  ISETP.GE.AND P1, PT, R6.reuse, R35.reuse, PT ;  /* 0x000000230600720c */ /* 0x0c0fe40003f26270 */
[-C--:B------:R-:W-:Y:S01]  /*c310*/  ISETP.GE.AND P3, PT, R6, R84.reuse, PT ;  /* 0x000000540600720c */ /* 0x080fe20003f66270 */
[----:B------:R-:W-:Y:S01]  /*c320*/  VIADD R6, R17, 0xffffff60 ;  /* 0xffffff6011067836 */ /* 0x000fe20000000000 */
[C---:B------:R-:W-:Y:S01]  /*c330*/  ISETP.GE.AND P4, PT, R7.reuse, R35, PT ;  /* 0x000000230700720c */ /* 0x040fe20003f86270 */
[----:B------:R-:W5:Y:S01]  /*c340*/  MUFU.TANH R53, R53 ;  /* 0x0000003500357308 */ /* 0x000f620000002400 */
[----:B------:R-:W-:Y:S01]  /*c350*/  BAR.SYNC.DEFER_BLOCKING 0x0 ;  /* 0x0000000000007b1d */ /* 0x000fe20000010000 */
[----:B------:R-:W-:Y:S01]  /*c360*/  ISETP.GE.AND P0, PT, R7, R84, PT ;  /* 0x000000540700720c */ /* 0x000fe20003f06270 */
[----:B------:R-:W-:Y:S01]  /*c370*/  VIADD R7, R17, 0xffffff59 ;  /* 0xffffff5911077836 */ /* 0x000fe20000000000 */
[----:B------:R-:W-:-:S02]  /*c380*/  FSEL R65, R19, -INF , !P4 ;  /* 0xff80000013417808 */ /* 0x000fc40006000000 */
[----:B------:R-:W-:Y:S02]  /*c390*/  FSEL R37, R11, -INF , !P0 ;  /* 0xff8000000b257808 */ /* 0x000fe40004000000 */
[CC--:B------:R-:W-:Y:S01]  /*c3a0*/  ISETP.GE.AND P4, PT, R6.reuse, R35.reuse, PT ;  /* 0x000000230600720c */ /* 0x0c0fe20003f86270 */
[----:B------:R-:W5:Y:S01]  /*c3b0*/  MUFU.TANH R52, R52 ;  /* 0x0000003400347308 */ /* 0x000f620000002400 */
[-C--:B------:R-:W-:Y:S01]  /*c3c0*/  ISETP.GE.AND P0, PT, R6, R84.reuse, PT ;  /* 0x000000540600720c */ /* 0x080fe20003f06270 */
[----:B------:R-:W-:Y:S01]  /*c3d0*/  VIADD R6, R17, 0xffffff61 ;  /* 0xffffff6111067836 */ /* 0x000fe20000000000 */
[----:B------:R-:W-:Y:S02]  /*c3e0*/  FSEL R38, R39, -INF , !P5 ;  /* 0xff80000027267808 */ /* 0x000fe40006800000 */
[----:B------:R-:W-:Y:S02]  /*c3f0*/  ISETP.GE.AND P5, PT, R7, R84, PT ;  /* 0x000000540700720c */ /* 0x000fe40003fa6270 */
[----:B------:R-:W-:Y:S01]  /*c400*/  FSEL R59, R59, -INF , !P1 ;  /* 0xff8000003b3b7808 */ /* 0x000fe20004800000 */
[----:B------:R-:W5:Y:S01]  /*c410*/  MUFU.TANH R50, R50 ;  /* 0x0000003200327308 */ /* 0x000f620000002400 */
[----:B----4-:R-:W-:Y:S01]  /*c420*/  FSEL R39, R4, -INF , !P3 ;  /* 0xff80000004277808 */ /* 0x010fe20005800000 */
[----:B------:R-:W-:Y:S01]  /*c430*/  VIADD R4, R17, 0xffffff69 ;  /* 0xffffff6911047836 */ /* 0x000fe20000000000 */
[----:B------:R-:W-:-:S02]  /*c440*/  ISETP.GE.AND P1, PT, R6, R35, PT ;  /* 0x000000230600720c */ /* 0x000fc40003f26270 */
[----:B------:R-:W-:Y:S01]  /*c450*/  ISETP.GE.AND P3, PT, R6, R84, PT ;  /* 0x000000540600720c */ /* 0x000fe20003f66270 */
[----:B------:R-:W-:Y:S01]  /*c460*/  VIADD R6, R17, 0xffffff68 ;  /* 0xffffff6811067836 */ /* 0x000fe20000000000 */
[----:B-1----:R-:W-:Y:S01]  /*c470*/  FSEL R36, R5, -INF , !P5 ;  /* 0xff80000005247808 */ /* 0x002fe20006800000 */
[----:B------:R-:W-:Y:S01]  /*c480*/  VIADD R5, R17, 0xffffff70 ;  /* 0xffffff7011057836 */ /* 0x000fe20000000000 */
[----:B------:R-:W-:Y:S02]  /*c490*/  FSEL R64, R27, -INF , !P6 ;  /* 0xff8000001b407808 */ /* 0x000fe40007000000 */
[----:B--2---:R-:W-:Y:S02]  /*c4a0*/  FSEL R57, R57, -INF , !P4 ;  /* 0xff80000039397808 */ /* 0x004fe40006000000 */
[----:B------:R-:W-:Y:S02]  /*c4b0*/  FSEL R56, R56, -INF , !P1 ;  /* 0xff80000038387808 */ /* 0x000fe40004800000 */
[----:B------:R-:W-:-:S02]  /*c4c0*/  ISETP.GE.AND P6, PT, R7, R35, PT ;  /* 0x000000230700720c */ /* 0x000fc40003fc6270 */
[CC--:B------:R-:W-:Y:S02]  /*c4d0*/  ISETP.GE.AND P4, PT, R4.reuse, R35.reuse, PT ;  /* 0x000000230400720c */ /* 0x0c0fe40003f86270 */
[-C--:B------:R-:W-:Y:S01]  /*c4e0*/  ISETP.GE.AND P1, PT, R4, R84.reuse, PT ;  /* 0x000000540400720c */ /* 0x080fe20003f26270 */
[----:B------:R-:W-:Y:S01]  /*c4f0*/  VIADD R4, R17, 0xffffff71 ;  /* 0xffffff7111047836 */ /* 0x000fe20000000000 */
[----:B------:R-:W-:Y:S02]  /*c500*/  ISETP.GE.AND P5, PT, R6, R84, PT ;  /* 0x000000540600720c */ /* 0x000fe40003fa6270 */
[----:B------:R-:W-:Y:S02]  /*c510*/  FSEL R40, R40, -INF , !P0 ;  /* 0xff80000028287808 */ /* 0x000fe40004000000 */
[----:B------:R-:W-:Y:S02]  /*c520*/  FSEL R41, R41, -INF , !P3 ;  /* 0xff80000029297808 */ /* 0x000fe40005800000 */
[----:B------:R-:W-:-:S02]  /*c530*/  ISETP.GE.AND P3, PT, R5, R35, PT ;  /* 0x000000230500720c */ /* 0x000fc40003f66270 */
[-C--:B------:R-:W-:Y:S01]  /*c540*/  ISETP.GE.AND P0, PT, R5, R84.reuse, PT ;  /* 0x000000540500720c */ /* 0x080fe20003f06270 */
[C---:B------:R-:W-:Y:S01]  /*c550*/  VIADD R5, R17.reuse, 0xffffff78 ;  /* 0xffffff7811057836 */ /* 0x040fe20000000000 */
[----:B------:R-:W-:Y:S01]  /*c560*/  FSEL R58, R58, -INF , !P6 ;  /* 0xff8000003a3a7808 */ /* 0x000fe20007000000 */
[----:B------:R-:W-:Y:S01]  /*c570*/  VIADD R17, R17, 0xffffff79 ;  /* 0xffffff7911117836 */ /* 0x000fe20000000000 */
[-C--:B------:R-:W-:Y:S02]  /*c580*/  ISETP.GE.AND P6, PT, R6, R35.reuse, PT ;  /* 0x000000230600720c */ /* 0x080fe40003fc6270 */
[----:B------:R-:W-:Y:S02]  /*c590*/  FSEL R42, R42, -INF , !P5 ;  /* 0xff8000002a2a7808 */ /* 0x000fe40006800000 */
[C---:B------:R-:W-:Y:S02]  /*c5a0*/  ISETP.GE.AND P2, PT, R4.reuse, R35, PT ;  /* 0x000000230400720c */ /* 0x040fe40003f46270 */
[----:B------:R-:W-:Y:S01]  /*c5b0*/  ISETP.GE.AND P5, PT, R4, R84, PT ;  /* 0x000000540400720c */ /* 0x000fe20003fa6270 */
[----:B------:R-:W-:Y:S01]  /*c5c0*/  FMUL.FTZ R4, R63, UR11 ;  /* 0x0000000b3f047c20 */ /* 0x000fe20008410000 */
[----:B---3--:R-:W-:-:S02]  /*c5d0*/  FSEL R54, R54, -INF , !P6 ;  /* 0xff80000036367808 */ /* 0x008fc40007000000 */
[----:B-----5:R-:W-:Y:S02]  /*c5e0*/  FSEL R55, R55, -INF , !P4 ;  /* 0xff80000037377808 */ /* 0x020fe40006000000 */
[-C--:B------:R-:W-:Y:S01]  /*c5f0*/  ISETP.GE.AND P6, PT, R5, R35.reuse, PT ;  /* 0x000000230500720c */ /* 0x080fe20003fc6270 */
[----:B------:R-:W1:Y:S01]  /*c600*/  MUFU.TANH R4, R4 ;  /* 0x0000000400047308 */ /* 0x000e620000002400 */
[----:B------:R-:W-:Y:S01]  /*c610*/  ISETP.GE.AND P4, PT, R17, R35, PT ;  /* 0x000000231100720c */ /* 0x000fe20003f86270 */
[----:B------:R-:W-:Y:S01]  /*c620*/  VIADD R35, R33, 0xfffffffe ;  /* 0xfffffffe21237836 */ /* 0x000fe20000000000 */
[----:B------:R-:W-:Y:S02]  /*c630*/  FSEL R48, R48, -INF , !P0 ;  /* 0xff80000030307808 */ /* 0x000fe40004000000 */
[----:B------:R-:W-:Y:S02]  /*c640*/  FSEL R43, R43, -INF , !P1 ;  /* 0xff8000002b2b7808 */ /* 0x000fe40004800000 */
[----:B------:R-:W-:-:S02]  /*c650*/  ISETP.GT.AND P0, PT, R35, R103, PT ;  /* 0x000000672300720c */ /* 0x000fc40003f04270 */
        /* <DEDUP_REMOVED lines=9> */
[----:B-1----:R-:W-:Y:S01]  /*c6f0*/  FSEL R44, R4, -INF , !P1 ;  /* 0xff800000042c7808 */ /* 0x002fe20004800000 */
[----:B------:R-:W-:Y:S06]  /*c700*/  @!P0 BRA `(.L_x_3768) ;  /* 0x0000000400988947 */ /* 0x000fec0003800000 */
[----:B------:R-:W-:Y:S05]  /*c710*/  BRA.U !UP0, `(.L_x_3769) ;  /* 0x0000000108fc7547 */ /* 0x000fea000b800000 */
[----:B------:R-:W1:Y:S01]  /*c720*/  LDC R11, c[0x0][0x4f0] ;  /* 0x00013c00ff0b7b82 */ /* 0x000e620000000800 */
[----:B------:R-:W-:Y:S01]  /*c730*/  SHF.L.U32 R17, R33, 0x7, RZ ;  /* 0x0000000721117819 */ /* 0x000fe200000006ff */
[----:B------:R-:W2:Y:S03]  /*c740*/  LDCU.64 UR8, c[0x0][0x3a0] ;  /* 0x00007400ff0877ac */ /* 0x000ea60008000a00 */
[C---:B------:R-:W-:Y:S01]  /*c750*/  IADD3 R21, PT, PT, R17.reuse, -0x180, RZ ;  /* 0xfffffe8011157810 */ /* 0x040fe20007ffe0ff */
        /* <DEDUP_REMOVED lines=40> */
[C---:B------:R-:W-:Y:S01]  /*c9e0*/  IMAD.WIDE R18, R4.reuse, 0x4, R110 ;  /* 0x0000000404127825 */ /* 0x040fe200078e026e */
        /* <DEDUP_REMOVED lines=18> */
.L_x_3769:
[----:B------:R-:W-:Y:S01]  /*cb10*/  UMOV UR4, URZ ;  /* 0x000000ff00047c82 */ /* 0x000fe20008000000 */
[----:B------:R-:W-:Y:S01]  /*cb20*/  IMAD.SHL.U32 R4, R46, 0x80, RZ ;  /* 0x000000802e047824 */ /* 0x000fe200078e00ff */
[----:B------:R-:W-:-:S05]  /*cb30*/  IADD3 R5, P0, PT, RZ, -UR4, RZ ;  /* 0x80000004ff057c10 */ /* 0x000fca000ff1e0ff */
[----:B------:R-:W-:-:S05]  /*cb40*/  IMAD.X R4, RZ, RZ, ~R4, P0 ;  /* 0x000000ffff047224 */ /* 0x000fca00000e0e04 */
[----:B------:R-:W-:-:S04]  /*cb50*/  SHF.R.S64 R5, R5, 0x1f, R4 ;  /* 0x0000001f05057819 */ /* 0x000fc80000001004 */
[----:B------:R-:W-:-:S04]  /*cb60*/  IADD3 R107, P0, PT, R5, R107, RZ ;  /* 0x0000006b056b7210 */ /* 0x000fc80007f1e0ff */
[----:B------:R-:W-:-:S09]  /*cb70*/  LEA.HI.X.SX32 R106, R4, R106, 0x1, P0 ;  /* 0x0000006a046a7211 */ /* 0x000fd200000f0eff */
.L_x_3770:
[-C--:B------:R-:W-:Y:S01]  /*cb80*/  @!P2 LEA R6, P0, R46, R107.reuse, 0x6 ;  /* 0x0000006b2e06a211 */ /* 0x080fe200078030ff */
[----:B------:R-:W-:Y:S01]  /*cb90*/  @!P2 IMAD.MOV.U32 R20, RZ, RZ, R107 ;  /* 0x000000ffff14a224 */ /* 0x000fe200078e006b */
[-C--:B------:R-:W-:Y:S01]  /*cba0*/  @!P2 IADD3 R4, P3, P1, R32, R107.reuse, R32 ;  /* 0x0000006b2004a210 */ /* 0x080fe2000797e020 */
[----:B------:R-:W-:Y:S01]  /*cbb0*/  @!P2 IMAD.MOV.U32 R21, RZ, RZ, R106 ;  /* 0x000000ffff15a224 */ /* 0x000fe200078e006a */
[----:B------:R-:W-:Y:S02]  /*cbc0*/  @!P2 LEA.HI.X R7, R46, R106, R47, 0x6, P0 ;  /* 0x0000006a2e07a211 */ /* 0x000fe400000f342f */
        /* <DEDUP_REMOVED lines=26> */
.L_x_3768:
        /* <DEDUP_REMOVED lines=36> */
[----:B------:R-:W3:Y:S01]  /*cfb0*/  SHFL.BFLY PT, R4, R3, 0x2, 0x1f ;  /* 0x0c401f0003047f89 */ /* 0x000ee200000e0000 */
[----:B--2---:R-:W-:Y:S02]  /*cfc0*/  FMNMX.FTZ R5, R6, R5, !PT ;  /* 0x0000000506057209 */ /* 0x004fe40007810000 */
[----:B---3--:R-:W-:-:S03]  /*cfd0*/  FMNMX.FTZ R4, R3, R4, !PT ;  /* 0x0000000403047209 */ /* 0x008fc60007810000 */
[----:B------:R-:W2:Y:S04]  /*cfe0*/  SHFL.BFLY PT, R32, R5, 0x1, 0x1f ;  /* 0x0c201f0005207f89 */ /* 0x000ea800000e0000 */
[----:B------:R-:W3:Y:S01]  /*cff0*/  SHFL.BFLY PT, R3, R4, 0x1, 0x1f ;  /* 0x0c201f0004037f89 */ /* 0x000ee200000e0000 */
[----:B--2---:R-:W-:-:S04]  /*d000*/  FMNMX.FTZ R32, R5, R32, !PT ;  /* 0x0000002005207209 */ /* 0x004fc80007810000 */
[C---:B------:R-:W-:Y:S01]  /*d010*/  FSETP.NEU.FTZ.AND P1, PT, R32.reuse, -INF , PT ;  /* 0xff8000002000780b */ /* 0x040fe20003f3d000 */
[----:B-1----:R-:W-:Y:S01]  /*d020*/  FMUL.FTZ R34, R32, UR4 ;  /* 0x0000000420227c20 */ /* 0x002fe20008410000 */
[----:B---3--:R-:W-:Y:S02]  /*d030*/  FMNMX.FTZ R3, R4, R3, !PT ;  /* 0x0000000304037209 */ /* 0x008fe40007810000 */
[----:B------:R-:W-:Y:S01]  /*d040*/  FSEL R11, R32, RZ, P1 ;  /* 0x000000ff200b7208 */ /* 0x000fe20000800000 */
[----:B------:R-:W1:Y:S01]  /*d050*/  LDSM.16.MT88.4 R4, [R100+0x3000] ;  /* 0x003000006404783b */ /* 0x000e620000004200 */
[----:B------:R-:W-:Y:S01]  /*d060*/  FSEL R34, R34, RZ, P1 ;  /* 0x000000ff22227208 */ /* 0x000fe20000800000 */
[C---:B------:R-:W-:Y:S01]  /*d070*/  FMUL.FTZ R46, R3.reuse, UR4 ;  /* 0x00000004032e7c20 */ /* 0x040fe20008410000 */
[C---:B------:R-:W-:Y:S01]  /*d080*/  FSETP.NEU.FTZ.AND P0, PT, R3.reuse, -INF , PT ;  /* 0xff8000000300780b */ /* 0x040fe20003f1d000 */
        /* <DEDUP_REMOVED lines=13> */
[----:B------:R-:W2:Y:S01]  /*d160*/  MUFU.EX2 R122, R11 ;  /* 0x0000000b007a7308 */ /* 0x000ea20000000800 */
[----:B------:R-:W-:Y:S01]  /*d170*/  FFMA.FTZ R61, R9, UR4, -R46 ;  /* 0x00000004093d7c23 */ /* 0x000fe2000801082e */
[----:B------:R-:W-:Y:S01]  /*d180*/  FFMA.FTZ R60, R15, UR4, -R34 ;  /* 0x000000040f3c7c23 */ /* 0x000fe20008010822 */
[--C-:B------:R-:W-:Y:S01]  /*d190*/  FFMA.FTZ R85, R13, UR4, -R46.reuse ;  /* 0x000000040d557c23 */ /* 0x100fe2000801082e */
[----:B------:R3:W-:Y:S01]  /*d1a0*/  MUFU.EX2 R2, R8 ;  /* 0x0000000800027308 */ /* 0x0007e20000000800 */
[----:B------:R-:W-:Y:S01]  /*d1b0*/  FFMA.FTZ R62, R12, UR4, -R46 ;  /* 0x000000040c3e7c23 */ /* 0x000fe2000801082e */
[--C-:B------:R-:W-:Y:S01]  /*d1c0*/  FFMA.FTZ R63, R25, UR4, -R34.reuse ;  /* 0x00000004193f7c23 */ /* 0x100fe20008010822 */
[----:B------:R-:W-:Y:S01]  /*d1d0*/  FFMA.FTZ R67, R131, UR4, -R34 ;  /* 0x0000000483437c23 */ /* 0x000fe20008010822 */
[----:B------:R-:W-:Y:S01]  /*d1e0*/  MUFU.EX2 R121, R121 ;  /* 0x0000007900797308 */ /* 0x000fe20000000800 */
[----:B------:R-:W-:Y:S01]  /*d1f0*/  FFMA.FTZ R66, R29, UR4, -R46 ;  /* 0x000000041d427c23 */ /* 0x000fe2000801082e */
[--C-:B------:R-:W-:Y:S01]  /*d200*/  FFMA.FTZ R120, R120, UR4, -R34.reuse ;  /* 0x0000000478787c23 */ /* 0x100fe20008010822 */
[--C-:B------:R-:W-:Y:S01]  /*d210*/  FFMA.FTZ R94, R94, UR4, -R34.reuse ;  /* 0x000000045e5e7c23 */ /* 0x100fe20008010822 */
[----:B------:R-:W4:Y:S01]  /*d220*/  MUFU.EX2 R84, R84 ;  /* 0x0000005400547308 */ /* 0x000f220000000800 */
[--C-:B------:R-:W-:Y:S01]  /*d230*/  FFMA.FTZ R95, R95, UR4, -R34.reuse ;  /* 0x000000045f5f7c23 */ /* 0x100fe20008010822 */
[-C--:B--2---:R-:W-:Y:S01]  /*d240*/  FMUL.FTZ R16, R80, R122.reuse ;  /* 0x0000007a50107220 */ /* 0x084fe20000410000 */
[-C--:B------:R-:W-:Y:S01]  /*d250*/  FMUL.FTZ R17, R81, R122.reuse ;  /* 0x0000007a51117220 */ /* 0x080fe20000410000 */
[----:B------:R-:W-:Y:S01]  /*d260*/  MUFU.EX2 R60, R60 ;  /* 0x0000003c003c7308 */ /* 0x000fe20000000800 */
[-C--:B------:R-:W-:Y:S01]  /*d270*/  FMUL.FTZ R20, R72, R122.reuse ;  /* 0x0000007a48147220 */ /* 0x080fe20000410000 */
[----:B---3--:R-:W2:Y:S01]  /*d280*/  LDSM.16.MT88.4 R8, [R0] ;  /* 0x000000000008783b */ /* 0x008ea20000004200 */
        /* <DEDUP_REMOVED lines=8> */
[----:B------:R-:W-:Y:S01]  /*d310*/  FFMA.FTZ R72, R24, UR4, -R34 ;  /* 0x0000000418487c23 */ /* 0x000fe20008010822 */
[----:B------:R-:W4:Y:S01]  /*d320*/  MUFU.EX2 R62, R62 ;  /* 0x0000003e003e7308 */ /* 0x000f220000000800 */
[----:B------:R-:W5:Y:S01]  /*d330*/  LDSM.16.MT88.4 R24, [R100+0x3400] ;  /* 0x003400006418783b */ /* 0x000f620000004200 */
[--C-:B------:R-:W-:Y:S01]  /*d340*/  FFMA.FTZ R80, R126, UR4, -R46.reuse ;  /* 0x000000047e507c23 */ /* 0x100fe2000801082e */
[----:B------:R-:W-:Y:S01]  /*d350*/  FFMA.FTZ R73, R123, UR4, -R46 ;  /* 0x000000047b497c23 */ /* 0x000fe2000801082e */
[----:B------:R-:W1:Y:S01]  /*d360*/  MUFU.EX2 R96, R96 ;  /* 0x0000006000607308 */ /* 0x000e620000000800 */
[----:B------:R-:W-:Y:S01]  /*d370*/  FFMA.FTZ R81, R117, UR4, -R34 ;  /* 0x0000000475517c23 */ /* 0x000fe20008010822 */
[----:B---3--:R-:W-:Y:S01]  /*d380*/  F2FP.BF16.F32.PACK_AB R14, R47, R60 ;  /* 0x0000003c2f0e723e */ /* 0x008fe200000010ff */
[--C-:B------:R-:W-:Y:S01]  /*d390*/  FFMA.FTZ R117, R98, UR4, -R46.reuse ;  /* 0x0000000462757c23 */ /* 0x100fe2000801082e */
[----:B------:R-:W3:Y:S01]  /*d3a0*/  MUFU.EX2 R61, R61 ;  /* 0x0000003d003d7308 */ /* 0x000ee20000000800 */
[--C-:B------:R-:W-:Y:S01]  /*d3b0*/  FFMA.FTZ R98, R97, UR4, -R46.reuse ;  /* 0x0000000461627c23 */ /* 0x100fe2000801082e */
[----:B------:R-:W-:Y:S01]  /*d3c0*/  FFMA.FTZ R97, R99, UR4, -R46 ;  /* 0x0000000463617c23 */ /* 0x000fe2000801082e */
[--C-:B------:R-:W-:Y:S01]  /*d3d0*/  FFMA.FTZ R99, R89, UR4, -R34.reuse ;  /* 0x0000000459637c23 */ /* 0x100fe20008010822 */
[----:B------:R-:W-:Y:S01]  /*d3e0*/  MUFU.EX2 R63, R63 ;  /* 0x0000003f003f7308 */ /* 0x000fe20000000800 */
[----:B------:R-:W-:Y:S01]  /*d3f0*/  FFMA.FTZ R92, R92, UR4, -R34 ;  /* 0x000000045c5c7c23 */ /* 0x000fe20008010822 */
[----:B----4-:R-:W-:Y:S01]  /*d400*/  F2FP.BF16.F32.PACK_AB R13, R62, R85 ;  /* 0x000000553e0d723e */ /* 0x010fe200000010ff */
[--C-:B------:R-:W-:Y:S01]  /*d410*/  FFMA.FTZ R90, R90, UR4, -R46.reuse ;  /* 0x000000045a5a7c23 */ /* 0x100fe2000801082e */
[----:B------:R-:W4:Y:S01]  /*d420*/  MUFU.EX2 R72, R72 ;  /* 0x0000004800487308 */ /* 0x000f220000000800 */
[----:B------:R-:W-:Y:S01]  /*d430*/  FFMA.FTZ R89, R93, UR4, -R46 ;  /* 0x000000045d597c23 */ /* 0x000fe2000801082e */
[-C--:B-1----:R-:W-:Y:S01]  /*d440*/  FMUL.FTZ R18, R82, R96.reuse ;  /* 0x0000006052127220 */ /* 0x082fe20000410000 */
[-C--:B------:R-:W-:Y:S01]  /*d450*/  FMUL.FTZ R19, R83, R96.reuse ;  /* 0x0000006053137220 */ /* 0x080fe20000410000 */
[-C--:B------:R-:W-:Y:S01]  /*d460*/  FMUL.FTZ R22, R74, R96.reuse ;  /* 0x000000604a167220 */ /* 0x080fe20000410000 */
[-C--:B------:R-:W-:Y:S01]  /*d470*/  FMUL.FTZ R23, R75, R96.reuse ;  /* 0x000000604b177220 */ /* 0x080fe20000410000 */
[----:B---3--:R-:W-:Y:S01]  /*d480*/  F2FP.BF16.F32.PACK_AB R15, R2, R61 ;  /* 0x0000003d020f723e */ /* 0x008fe200000010ff */
[-C--:B------:R-:W-:Y:S01]  /*d490*/  FMUL.FTZ R78, R78, R96.reuse ;  /* 0x000000604e4e7220 */ /* 0x080fe20000410000 */
[-C--:B------:R-:W-:Y:S01]  /*d4a0*/  FMUL.FTZ R79, R79, R96.reuse ;  /* 0x000000604f4f7220 */ /* 0x080fe20000410000 */
[-C--:B------:R-:W-:Y:S01]  /*d4b0*/  FMUL.FTZ R70, R70, R96.reuse ;  /* 0x0000006046467220 */ /* 0x080fe20000410000 */
[----:B------:R-:W-:Y:S01]  /*d4c0*/  FMUL.FTZ R71, R71, R96 ;  /* 0x0000006047477220 */ /* 0x000fe20000410000 */
[----:B------:R-:W-:Y:S01]  /*d4d0*/  MUFU.EX2 R67, R67 ;  /* 0x0000004300437308 */ /* 0x000fe20000000800 */
[----:B------:R-:W-:Y:S01]  /*d4e0*/  FFMA.FTZ R75, R127, UR4, -R34 ;  /* 0x000000047f4b7c23 */ /* 0x000fe20008010822 */
[C---:B------:R-:W-:Y:S01]  /*d4f0*/  HMMA.16816.F32.BF16 R16, R12.reuse, R4, R16 ;  /* 0x000000040c10723c */ /* 0x040fe20000041810 */
[----:B------:R-:W-:Y:S01]  /*d500*/  FFMA.FTZ R74, R124, UR4, -R46 ;  /* 0x000000047c4a7c23 */ /* 0x000fe2000801082e */
[----:B------:R-:W-:Y:S01]  /*d510*/  MUFU.EX2 R66, R66 ;  /* 0x0000004200427308 */ /* 0x000fe20000000800 */
[----:B------:R-:W-:Y:S01]  /*d520*/  FFMA.FTZ R82, R114, UR4, -R34 ;  /* 0x0000000472527c23 */ /* 0x000fe20008010822 */
[--C-:B------:R-:W-:Y:S01]  /*d530*/  FFMA.FTZ R83, R115, UR4, -R46.reuse ;  /* 0x0000000473537c23 */ /* 0x100fe2000801082e */
[----:B------:R-:W-:Y:S01]  /*d540*/  FFMA.FTZ R119, R119, R122, R121 ;  /* 0x0000007a77777223 */ /* 0x000fe20000010079 */
[----:B------:R-:W-:Y:S01]  /*d550*/  MUFU.EX2 R75, R75 ;  /* 0x0000004b004b7308 */ /* 0x000fe20000000800 */
[----:B------:R-:W-:Y:S01]  /*d560*/  FFMA.FTZ R85, R118, R96, R85 ;  /* 0x0000006076557223 */ /* 0x000fe20000010055 */
[C---:B--2---:R-:W-:Y:S01]  /*d570*/  HMMA.16816.F32.BF16 R20, R12.reuse, R8, R20 ;  /* 0x000000080c14723c */ /* 0x044fe20000041814 */
[----:B------:R-:W-:Y:S01]  /*d580*/  FADD.FTZ R119, R84, R119 ;  /* 0x0000007754777221 */ /* 0x000fe20000010000 */
[----:B------:R-:W-:Y:S01]  /*d590*/  MUFU.EX2 R80, R80 ;  /* 0x0000005000507308 */ /* 0x000fe20000000800 */
[----:B------:R-:W-:Y:S01]  /*d5a0*/  FADD.FTZ R96, R62, R85 ;  /* 0x000000553e607221 */ /* 0x000fe20000010000 */
[----:B------:R-:W-:Y:S01]  /*d5b0*/  FFMA.FTZ R37, R37, UR4, -R46 ;  /* 0x0000000425257c23 */ /* 0x000fe2000801082e */
[----:B------:R-:W-:Y:S01]  /*d5c0*/  FADD.FTZ R119, R60, R119 ;  /* 0x000000773c777221 */ /* 0x000fe20000010000 */
[----:B------:R-:W-:Y:S01]  /*d5d0*/  MUFU.EX2 R74, R74 ;  /* 0x0000004a004a7308 */ /* 0x000fe20000000800 */
[----:B------:R-:W-:Y:S01]  /*d5e0*/  FADD.FTZ R61, R61, R96 ;  /* 0x000000603d3d7221 */ /* 0x000fe20000010000 */
[C---:B------:R-:W-:Y:S01]  /*d5f0*/  HMMA.16816.F32.BF16 R4, R12.reuse, R6, R76 ;  /* 0x000000060c04723c */ /* 0x040fe2000004184c */
[--C-:B------:R-:W-:Y:S01]  /*d600*/  FFMA.FTZ R77, R129, UR4, -R34.reuse ;  /* 0x00000004814d7c23 */ /* 0x100fe20008010822 */
[--C-:B------:R-:W-:Y:S01]  /*d610*/  FFMA.FTZ R79, R130, UR4, -R34.reuse ;  /* 0x00000004824f7c23 */ /* 0x100fe20008010822 */
[----:B------:R-:W-:Y:S01]  /*d620*/  FFMA.FTZ R76, R128, UR4, -R34 ;  /* 0x00000004804c7c23 */ /* 0x000fe20008010822 */
[----:B------:R-:W-:Y:S01]  /*d630*/  FFMA.FTZ R78, R125, UR4, -R46 ;  /* 0x000000047d4e7c23 */ /* 0x000fe2000801082e */
[----:B------:R-:W-:Y:S01]  /*d640*/  MUFU.EX2 R73, R73 ;  /* 0x0000004900497308 */ /* 0x000fe20000000800 */
[--C-:B------:R-:W-:Y:S01]  /*d650*/  FFMA.FTZ R60, R57, UR4, -R34.reuse ;  /* 0x00000004393c7c23 */ /* 0x100fe20008010822 */
[----:B------:R-:W-:Y:S01]  /*d660*/  FADD.FTZ R57, R47, R119 ;  /* 0x000000772f397221 */ /* 0x000fe20000010000 */
[----:B------:R-:W-:Y:S01]  /*d670*/  HMMA.16816.F32.BF16 R8, R12, R10, R68 ;  /* 0x0000000a0c08723c */ /* 0x000fe20000041844 */
[----:B------:R-:W1:Y:S01]  /*d680*/  LDSM.16.MT88.4 R12, [R0+0x400] ;  /* 0x00040000000c783b */ /* 0x000e620000004200 */
[----:B------:R-:W-:Y:S01]  /*d690*/  FFMA.FTZ R70, R132, UR4, -R34 ;  /* 0x0000000484467c23 */ /* 0x000fe20008010822 */
[--C-:B------:R-:W-:Y:S01]  /*d6a0*/  FFMA.FTZ R71, R31, UR4, -R46.reuse ;  /* 0x000000041f477c23 */ /* 0x100fe2000801082e */
[--C-:B------:R-:W-:Y:S01]  /*d6b0*/  FFMA.FTZ R69, R30, UR4, -R46.reuse ;  /* 0x000000041e457c23 */ /* 0x100fe2000801082e */
[--C-:B------:R-:W-:Y:S01]  /*d6c0*/  FFMA.FTZ R68, R28, UR4, -R46.reuse ;  /* 0x000000041c447c23 */ /* 0x100fe2000801082e */
[----:B----4-:R-:W-:Y:S01]  /*d6d0*/  F2FP.BF16.F32.PACK_AB R28, R72, R63 ;  /* 0x0000003f481c723e */ /* 0x010fe200000010ff */
[----:B------:R-:W-:Y:S01]  /*d6e0*/  MUFU.EX2 R77, R77 ;  /* 0x0000004d004d7308 */ /* 0x000fe20000000800 */
[----:B------:R-:W-:Y:S01]  /*d6f0*/  FADD.FTZ R61, R2, R61 ;  /* 0x0000003d023d7221 */ /* 0x000fe20000010000 */
[----:B------:R-:W-:Y:S01]  /*d700*/  FADD.FTZ R57, R63, R57 ;  /* 0x000000393f397221 */ /* 0x000fe20000010000 */
[--C-:B------:R-:W-:Y:S01]  /*d710*/  FFMA.FTZ R84, R38, UR4, -R46.reuse ;  /* 0x0000000426547c23 */ /* 0x100fe2000801082e */
[----:B------:R-:W2:Y:S01]  /*d720*/  MUFU.EX2 R70, R70 ;  /* 0x0000004600467308 */ /* 0x000ea20000000800 */
[--C-:B------:R-:W-:Y:S01]  /*d730*/  FFMA.FTZ R93, R39, UR4, -R46.reuse ;  /* 0x00000004275d7c23 */ /* 0x100fe2000801082e */
[----:B------:R-:W-:Y:S01]  /*d740*/  FFMA.FTZ R85, R36, UR4, -R46 ;  /* 0x0000000424557c23 */ /* 0x000fe2000801082e */
[----:B------:R-:W-:Y:S01]  /*d750*/  FADD.FTZ R72, R72, R57 ;  /* 0x0000003948487221 */ /* 0x000fe20000010000 */
[----:B------:R-:W3:Y:S01]  /*d760*/  MUFU.EX2 R71, R71 ;  /* 0x0000004700477308 */ /* 0x000ee20000000800 */
        /* <DEDUP_REMOVED lines=8> */
[----:B------:R-:W-:Y:S01]  /*d7f0*/  FFMA.FTZ R55, R55, UR4, -R34 ;  /* 0x0000000437377c23 */ /* 0x000fe20008010822 */
        /* <DEDUP_REMOVED lines=11> */
[--C-:B------:R-:W-:Y:S01]  /*d8b0*/  FFMA.FTZ R118, R44, UR4, -R46.reuse ;  /* 0x000000042c767c23 */ /* 0x100fe2000801082e */
[----:B-----5:R-:W-:Y:S01]  /*d8c0*/  F2FP.BF16.F32.PACK_AB R31, R66, R68 ;  /* 0x00000044421f723e */ /* 0x020fe200000010ff */
[----:B------:R-:W-:Y:S01]  /*d8d0*/  FADD.FTZ R68, R68, R61 ;  /* 0x0000003d44447221 */ /* 0x000fe20000010000 */
[----:B------:R-:W4:Y:S01]  /*d8e0*/  MUFU.EX2 R81, R81 ;  /* 0x0000005100517308 */ /* 0x000f220000000800 */
[----:B------:R-:W-:Y:S01]  /*d8f0*/  FFMA.FTZ R50, R50, UR4, -R46 ;  /* 0x0000000432327c23 */ /* 0x000fe2000801082e */
[----:B------:R-:W-:Y:S01]  /*d900*/  ISETP.GT.AND P0, PT, R35, R103, PT ;  /* 0x000000672300720c */ /* 0x000fe20003f04270 */
[----:B------:R-:W-:Y:S01]  /*d910*/  FADD.FTZ R68, R66, R68 ;  /* 0x0000004442447221 */ /* 0x000fe20000010000 */
[----:B------:R-:W-:Y:S01]  /*d920*/  MUFU.EX2 R82, R82 ;  /* 0x0000005200527308 */ /* 0x000fe20000000800 */
[C---:B------:R-:W-:Y:S03]  /*d930*/  HMMA.16816.F32.BF16 R16, R28.reuse, R24, R16 ;  /* 0x000000181c10723c */ /* 0x040fe60000041810 */
[----:B------:R-:W5:Y:S04]  /*d940*/  MUFU.EX2 R117, R117 ;  /* 0x0000007500757308 */ /* 0x000f680000000800 */
[----:B------:R-:W5:Y:S01]  /*d950*/  MUFU.EX2 R98, R98 ;  /* 0x0000006200627308 */ /* 0x000f620000000800 */
[C---:B------:R-:W-:Y:S01]  /*d960*/  HMMA.16816.F32.BF16 R4, R28.reuse, R26, R4 ;  /* 0x0000001a1c04723c */ /* 0x040fe20000041804 */
[----:B------:R-:W5:Y:S01]  /*d970*/  LDSM.16.MT88.4 R24, [R100+0x3800] ;  /* 0x003800006418783b */ /* 0x000f620000004200 */
[----:B------:R-:W-:Y:S01]  /*d980*/  @P0 IADD3 R33, PT, PT, R33, -0x3, RZ ;  /* 0xfffffffd21210810 */ /* 0x000fe20007ffe0ff */
[----:B------:R-:W5:Y:S04]  /*d990*/  MUFU.EX2 R97, R97 ;  /* 0x0000006100617308 */ /* 0x000f680000000800 */
[----:B------:R-:W5:Y:S01]  /*d9a0*/  MUFU.EX2 R83, R83 ;  /* 0x0000005300537308 */ /* 0x000f620000000800 */
[C---:B-1----:R-:W-:Y:S03]  /*d9b0*/  HMMA.16816.F32.BF16 R20, R28.reuse, R12, R20 ;  /* 0x0000000c1c14723c */ /* 0x042fe60000041814 */
[----:B------:R-:W-:Y:S04]  /*d9c0*/  MUFU.EX2 R95, R95 ;  /* 0x0000005f005f7308 */ /* 0x000fe80000000800 */
[----:B------:R-:W-:Y:S01]  /*d9d0*/  MUFU.EX2 R99, R99 ;  /* 0x0000006300637308 */ /* 0x000fe20000000800 */
        /* <DEDUP_REMOVED lines=34> */
[C---:B------:R-:W-:Y:S01]  /*dc00*/  FADD.FTZ R74, R83.reuse, R74 ;  /* 0x0000004a534a7221 */ /* 0x040fe20000010000 */
        /* <DEDUP_REMOVED lines=10> */
[----:B------:R-:W-:Y:S04]  /*dcb0*/  MUFU.EX2 R47, R47 ;  /* 0x0000002f002f7308 */ /* 0x000fe80000000800 */
[----:B------:R-:W-:Y:S01]  /*dcc0*/  MUFU.EX2 R2, R54 ;  /* 0x0000003600027308 */ /* 0x000fe20000000800 */
[----:B---3--:R-:W-:-:S03]  /*dcd0*/  FADD.FTZ R75, R116, R75 ;  /* 0x0000004b744b7221 */ /* 0x008fc60000010000 */
[----:B------:R-:W-:Y:S01]  /*dce0*/  MUFU.EX2 R119, R119 ;  /* 0x0000007700777308 */ /* 0x000fe20000000800 */
[----:B----4-:R-:W-:Y:S01]  /*dcf0*/  F2FP.BF16.F32.PACK_AB R28, R116, R81 ;  /* 0x00000051741c723e */ /* 0x010fe200000010ff */
[----:B-----5:R-:W-:Y:S01]  /*dd00*/  FADD.FTZ R75, R114, R75 ;  /* 0x0000004b724b7221 */ /* 0x020fe20000010000 */
[C---:B------:R-:W-:Y:S01]  /*dd10*/  F2FP.BF16.F32.PACK_AB R30, R82.reuse, R114 ;  /* 0x00000072521e723e */ /* 0x040fe200000010ff */
[----:B------:R-:W-:Y:S02]  /*dd20*/  MUFU.EX2 R44, R50 ;  /* 0x00000032002c7308 */ /* 0x000fe40000000800 */
[----:B------:R-:W-:Y:S02]  /*dd30*/  FADD.FTZ R75, R82, R75 ;  /* 0x0000004b524b7221 */ /* 0x000fe40000010000 */
[----:B------:R-:W-:Y:S02]  /*dd40*/  MUFU.EX2 R118, R118 ;  /* 0x0000007600767308 */ /* 0x000fe40000000800 */
        /* <DEDUP_REMOVED lines=25> */
[C---:B------:R-:W-:Y:S01]  /*dee0*/  FADD.FTZ R89, R62.reuse, R89 ;  /* 0x000000593e597221 */ /* 0x040fe20000010000 */
[C---:B------:R-:W-:Y:S01]  /*def0*/  HMMA.16816.F32.BF16 R4, R24.reuse, R30, R4 ;  /* 0x0000001e1804723c */ /* 0x040fe20000041804 */
[----:B------:R-:W2:Y:S07]  /*df00*/  LDSM.16.MT88.4 R28, [R100+0x4400] ;  /* 0x00440000641c783b */ /* 0x000eae0000004200 */
[C---:B-1----:R-:W-:Y:S08]  /*df10*/  HMMA.16816.F32.BF16 R20, R24.reuse, R12, R20 ;  /* 0x0000000c1814723c */ /* 0x042ff00000041814 */
[----:B------:R-:W-:Y:S01]  /*df20*/  HMMA.16816.F32.BF16 R12, R24, R14, R8 ;  /* 0x0000000e180c723c */ /* 0x000fe20000041808 */
[----:B------:R-:W-:Y:S01]  /*df30*/  F2FP.BF16.F32.PACK_AB R24, R65, R64 ;  /* 0x000000404118723e */ /* 0x000fe200000010ff */
[----:B------:R-:W1:Y:S01]  /*df40*/  LDSM.16.MT88.4 R8, [R100+0x4800] ;  /* 0x004800006408783b */ /* 0x000e620000004200 */
[----:B------:R-:W-:Y:S01]  /*df50*/  F2FP.BF16.F32.PACK_AB R25, R62, R84 ;  /* 0x000000543e19723e */ /* 0x000fe200000010ff */
[----:B------:R-:W-:Y:S01]  /*df60*/  FADD.FTZ R64, R64, R92 ;  /* 0x0000005c40407221 */ /* 0x000fe20000010000 */
[----:B------:R-:W-:-:S02]  /*df70*/  F2FP.BF16.F32.PACK_AB R26, R58, R59 ;  /* 0x0000003b3a1a723e */ /* 0x000fc400000010ff */
[----:B------:R-:W-:Y:S01]  /*df80*/  F2FP.BF16.F32.PACK_AB R27, R85, R93 ;  /* 0x0000005d551b723e */ /* 0x000fe200000010ff */
[----:B------:R-:W-:Y:S01]  /*df90*/  FADD.FTZ R64, R65, R64 ;  /* 0x0000004041407221 */ /* 0x000fe20000010000 */
[----:B------:R-:W-:-:S03]  /*dfa0*/  FADD.FTZ R93, R93, R89 ;  /* 0x000000595d5d7221 */ /* 0x000fc60000010000 */
[----:B------:R-:W-:Y:S01]  /*dfb0*/  FADD.FTZ R59, R59, R64 ;  /* 0x000000403b3b7221 */ /* 0x000fe20000010000 */
[----:B------:R-:W-:Y:S01]  /*dfc0*/  FADD.FTZ R93, R85, R93 ;  /* 0x0000005d555d7221 */ /* 0x000fe20000010000 */
[----:B------:R-:W-:Y:S01]  /*dfd0*/  HMMA.16816.F32.BF16 R20, R24, R36, R20 ;  /* 0x000000241814723c */ /* 0x000fe20000041814 */
[----:B------:R-:W-:Y:S01]  /*dfe0*/  FFMA.FTZ R37, R45, UR4, -R34 ;  /* 0x000000042d257c23 */ /* 0x000fe20008010822 */
[----:B------:R-:W-:Y:S01]  /*dff0*/  FFMA.FTZ R45, R48, UR4, -R46 ;  /* 0x00000004302d7c23 */ /* 0x000fe2000801082e */
[----:B------:R-:W-:-:S04]  /*e000*/  FADD.FTZ R59, R58, R59 ;  /* 0x0000003b3a3b7221 */ /* 0x000fc80000010000 */
[----:B------:R-:W-:Y:S01]  /*e010*/  MUFU.EX2 R37, R37 ;  /* 0x0000002500257308 */ /* 0x000fe20000000800 */
[C---:B--2---:R-:W-:Y:S01]  /*e020*/  HMMA.16816.F32.BF16 R16, R24.reuse, R28, R16 ;  /* 0x0000001c1810723c */ /* 0x044fe20000041810 */
[--C-:B------:R-:W-:Y:S01]  /*e030*/  FFMA.FTZ R28, R40, UR4, -R46.reuse ;  /* 0x00000004281c7c23 */ /* 0x100fe2000801082e */
[--C-:B------:R-:W-:Y:S01]  /*e040*/  FFMA.FTZ R29, R41, UR4, -R46.reuse ;  /* 0x00000004291d7c23 */ /* 0x100fe2000801082e */
[----:B------:R-:W2:Y:S04]  /*e050*/  MUFU.EX2 R40, R55 ;  /* 0x0000003700287308 */ /* 0x000ea80000000800 */
[----:B------:R3:W-:Y:S01]  /*e060*/  MUFU.EX2 R41, R28 ;  /* 0x0000001c00297308 */ /* 0x0007e20000000800 */
[C---:B------:R-:W-:Y:S03]  /*e070*/  HMMA.16816.F32.BF16 R4, R24.reuse, R30, R4 ;  /* 0x0000001e1804723c */ /* 0x040fe60000041804 */
[----:B------:R-:W-:Y:S05]  /*e080*/  MUFU.EX2 R45, R45 ;  /* 0x0000002d002d7308 */ /* 0x000fea0000000800 */
[----:B------:R-:W-:Y:S01]  /*e090*/  HMMA.16816.F32.BF16 R12, R24, R38, R12 ;  /* 0x00000026180c723c */ /* 0x000fe2000004180c */
[----:B------:R4:W5:Y:S01]  /*e0a0*/  LDSM.16.MT88.4 R24, [R0+0x1800] ;  /* 0x001800000018783b */ /* 0x0009620000004200 */
[----:B------:R-:W-:Y:S01]  /*e0b0*/  FFMA.FTZ R39, R51, UR4, -R46 ;  /* 0x0000000433277c23 */ /* 0x000fe2000801082e */
[----:B--2---:R-:W-:Y:S01]  /*e0c0*/  F2FP.BF16.F32.PACK_AB R30, R40, R2 ;  /* 0x00000002281e723e */ /* 0x004fe200000010ff */
[----:B------:R-:W-:Y:S01]  /*e0d0*/  FFMA.FTZ R38, R53, UR4, -R34 ;  /* 0x0000000435267c23 */ /* 0x000fe20008010822 */
[--C-:B---3--:R-:W-:Y:S01]  /*e0e0*/  FFMA.FTZ R28, R42, UR4, -R46.reuse ;  /* 0x000000042a1c7c23 */ /* 0x108fe2000801082e */
[----:B------:R-:W-:Y:S04]  /*e0f0*/  MUFU.EX2 R34, R49 ;  /* 0x0000003100227308 */ /* 0x000fe80000000800 */
[----:B------:R2:W3:Y:S04]  /*e100*/  MUFU.EX2 R42, R29 ;  /* 0x0000001d002a7308 */ /* 0x0004e80000000800 */
[----:B------:R-:W-:Y:S04]  /*e110*/  MUFU.EX2 R39, R39 ;  /* 0x0000002700277308 */ /* 0x000fe80000000800 */
[----:B------:R-:W-:Y:S01]  /*e120*/  MUFU.EX2 R38, R38 ;  /* 0x0000002600267308 */ /* 0x000fe20000000800 */
[----:B--2---:R-:W-:Y:S01]  /*e130*/  FFMA.FTZ R29, R43, UR4, -R46 ;  /* 0x000000042b1d7c23 */ /* 0x004fe2000801082e */
[----:B----4-:R-:W-:-:S02]  /*e140*/  MOV R0, R3 ;  /* 0x0000000300007202 */ /* 0x010fc40000000f00 */
[----:B------:R2:W-:Y:S01]  /*e150*/  MUFU.EX2 R43, R28 ;  /* 0x0000001c002b7308 */ /* 0x0005e20000000800 */
[----:B------:R-:W-:-:S03]  /*e160*/  @P0 MOV R0, R3 ;  /* 0x0000000300000202 */ /* 0x000fc60000000f00 */
[----:B------:R3:W4:Y:S01]  /*e170*/  MUFU.EX2 R36, R29 ;  /* 0x0000001d00247308 */ /* 0x0007220000000800 */
[----:B--2---:R-:W-:Y:S01]  /*e180*/  F2FP.BF16.F32.PACK_AB R28, R47, R56 ;  /* 0x000000382f1c723e */ /* 0x004fe200000010ff */
[----:B------:R-:W-:Y:S01]  /*e190*/  FADD.FTZ R56, R56, R59 ;  /* 0x0000003b38387221 */ /* 0x000fe20000010000 */
[----:B---3--:R-:W-:Y:S01]  /*e1a0*/  F2FP.BF16.F32.PACK_AB R29, R42, R41 ;  /* 0x000000292a1d723e */ /* 0x008fe200000010ff */
[----:B------:R-:W-:Y:S01]  /*e1b0*/  FADD.FTZ R41, R41, R93 ;  /* 0x0000005d29297221 */ /* 0x000fe20000010000 */
[----:B----4-:R-:W-:Y:S01]  /*e1c0*/  F2FP.BF16.F32.PACK_AB R31, R36, R43 ;  /* 0x0000002b241f723e */ /* 0x010fe200000010ff */
[----:B------:R-:W-:Y:S02]  /*e1d0*/  FADD.FTZ R56, R47, R56 ;  /* 0x000000382f387221 */ /* 0x000fe40000010000 */
[----:B------:R-:W-:Y:S02]  /*e1e0*/  FADD.FTZ R41, R42, R41 ;  /* 0x000000292a297221 */ /* 0x000fe40000010000 */
[----:B------:R-:W-:-:S02]  /*e1f0*/  FADD.FTZ R2, R2, R56 ;  /* 0x0000003802027221 */ /* 0x000fc40000010000 */
[C---:B-1----:R-:W-:Y:S01]  /*e200*/  HMMA.16816.F32.BF16 R16, R28.reuse, R8, R16 ;  /* 0x000000081c10723c */ /* 0x042fe20000041810 */
[----:B------:R-:W-:Y:S01]  /*e210*/  FADD.FTZ R43, R43, R41 ;  /* 0x000000292b2b7221 */ /* 0x000fe20000010000 */
[----:B------:R-:W-:Y:S01]  /*e220*/  FADD.FTZ R2, R40, R2 ;  /* 0x0000000228027221 */ /* 0x000fe20000010000 */
[----:B------:R-:W-:Y:S02]  /*e230*/  F2FP.BF16.F32.PACK_AB R8, R34, R37 ;  /* 0x000000252208723e */ /* 0x000fe400000010ff */
[----:B------:R-:W-:Y:S01]  /*e240*/  FADD.FTZ R43, R36, R43 ;  /* 0x0000002b242b7221 */ /* 0x000fe20000010000 */
[----:B------:R-:W-:Y:S01]  /*e250*/  F2FP.BF16.F32.PACK_AB R9, R39, R45 ;  /* 0x0000002d2709723e */ /* 0x000fe200000010ff */
[----:B------:R-:W-:Y:S01]  /*e260*/  FADD.FTZ R37, R37, R2 ;  /* 0x0000000225257221 */ /* 0x000fe20000010000 */
[----:B-----5:R-:W-:Y:S01]  /*e270*/  HMMA.16816.F32.BF16 R20, R28, R24, R20 ;  /* 0x000000181c14723c */ /* 0x020fe20000041814 */
[----:B------:R-:W-:Y:S01]  /*e280*/  FADD.FTZ R45, R45, R43 ;  /* 0x0000002b2d2d7221 */ /* 0x000fe20000010000 */
[-C--:B------:R-:W-:Y:S01]  /*e290*/  MOV R2, R32.reuse ;  /* 0x0000002000027202 */ /* 0x080fe20000000f00 */
[----:B------:R-:W-:Y:S01]  /*e2a0*/  FADD.FTZ R37, R34, R37 ;  /* 0x0000002522257221 */ /* 0x000fe20000010000 */
[----:B------:R-:W-:Y:S01]  /*e2b0*/  @P0 MOV R2, R32 ;  /* 0x0000002000020202 */ /* 0x000fe20000000f00 */
[----:B------:R-:W-:-:S02]  /*e2c0*/  FADD.FTZ R45, R39, R45 ;  /* 0x0000002d272d7221 */ /* 0x000fc40000010000 */
[----:B------:R-:W-:Y:S01]  /*e2d0*/  FADD.FTZ R37, R38, R37 ;  /* 0x0000002526257221 */ /* 0x000fe20000010000 */
[C---:B------:R-:W-:Y:S01]  /*e2e0*/  HMMA.16816.F32.BF16 R4, R28.reuse, R10, R4 ;  /* 0x0000000a1c04723c */ /* 0x040fe20000041804 */
[C---:B------:R-:W-:Y:S01]  /*e2f0*/  F2FP.BF16.F32.PACK_AB R10, R119.reuse, R38 ;  /* 0x00000026770a723e */ /* 0x040fe200000010ff */
[----:B------:R-:W-:Y:S01]  /*e300*/  FADD.FTZ R45, R44, R45 ;  /* 0x0000002d2c2d7221 */ /* 0x000fe20000010000 */
[C---:B------:R-:W-:Y:S01]  /*e310*/  F2FP.BF16.F32.PACK_AB R11, R118.reuse, R44 ;  /* 0x0000002c760b723e */ /* 0x040fe200000010ff */
[----:B------:R-:W-:Y:S02]  /*e320*/  FADD.FTZ R119, R119, R37 ;  /* 0x0000002577777221 */ /* 0x000fe40000010000 */
[----:B------:R-:W-:Y:S02]  /*e330*/  FADD.FTZ R118, R118, R45 ;  /* 0x0000002d76767221 */ /* 0x000fe40000010000 */
[----:B------:R-:W-:Y:S08]  /*e340*/  HMMA.16816.F32.BF16 R12, R28, R26, R12 ;  /* 0x0000001a1c0c723c */ /* 0x000ff0000004180c */
[C---:B------:R-:W-:Y:S08]  /*e350*/  HMMA.16816.F32.BF16 R80, R8.reuse, R76, R16 ;  /* 0x0000004c0850723c */ /* 0x040ff00000041810 */
[----:B------:R-:W-:Y:S01]  /*e360*/  HMMA.16816.F32.BF16 R72, R8, R68, R20 ;  /* 0x000000440848723c */ /* 0x000fe20000041814 */
[----:B------:R-:W-:-:S07]  /*e370*/  MOV R23, R35 ;  /* 0x0000002300177202 */ /* 0x000fce0000000f00 */
[C---:B------:R-:W-:Y:S08]  /*e380*/  HMMA.16816.F32.BF16 R76, R8.reuse, R78, R4 ;  /* 0x0000004e084c723c */ /* 0x040ff00000041804 */
[----:B------:R-:W-:Y:S01]  /*e390*/  HMMA.16816.F32.BF16 R68, R8, R70, R12 ;  /* 0x000000460844723c */ /* 0x000fe2000004180c */
[----:B------:R-:W-:-:S04]  /*e3a0*/  NOP ;  /* 0x0000000000007918 */ /* 0x000fc80000000000 */
[----:B------:R-:W-:-:S15]  /*e3b0*/  @P0 BRA `(.L_x_3771) ;  /* 0x0000000000040947 */ /* 0x000fde0003800000 */
.L_x_3765:
[----:B------:R-:W-:-:S07]  /*e3c0*/  IADD3 R33, PT, PT, R23, -0x1, RZ ;  /* 0xffffffff17217810 */ /* 0x000fce0007ffe0ff */
.L_x_3771:
        /* <DEDUP_REMOVED lines=19> */
.L_x_3776:
        /* <DEDUP_REMOVED lines=64> */
[----:B---3--:R-:W1:Y:S04]  /*e900*/  LDC.64 R4, c[0x0][0x3c0] ;  /* 0x0000f000ff047b82 */ /* 0x008e680000000a00 */
        /* <DEDUP_REMOVED lines=13> */
.L_x_3773:
[C---:B------:R-:W-:Y:S02]  /*e9e0*/  SHF.L.U32 R86, R87.reuse, 0x2, RZ ;  /* 0x0000000257567819 */ /* 0x040fe400000006ff */
[C---:B------:R-:W-:Y:S02]  /*e9f0*/  SHF.L.U32 R102, R87.reuse, 0x4, RZ ;  /* 0x0000000457667819 */ /* 0x040fe400000006ff */
[----:B------:R-:W-:Y:S02]  /*ea00*/  @!P1 MOV R12, R109 ;  /* 0x0000006d000c9202 */ /* 0x000fe40000000f00 */
[-C--:B------:R-:W-:Y:S02]  /*ea10*/  @!P1 MOV R13, R108.reuse ;  /* 0x0000006c000d9202 */ /* 0x080fe40000000f00 */
[----:B------:R-:W-:Y:S02]  /*ea20*/  LOP3.LUT R8, R112, 0x1f20, RZ, 0xc0, !PT ;  /* 0x00001f2070087812 */ /* 0x000fe400078ec0ff */
[C---:B------:R-:W-:Y:S02]  /*ea30*/  SHF.L.U32 R5, R4.reuse, 0x6, RZ ;  /* 0x0000000604057819 */ /* 0x040fe400000006ff */
[----:B------:R-:W-:Y:S02]  /*ea40*/  SHF.L.U64.HI R6, R4, 0x6, R6 ;  /* 0x0000000604067819 */ /* 0x000fe40000010206 */
[C---:B------:R-:W-:Y:S02]  /*ea50*/  SHF.L.U32 R2, R87.reuse, 0x5, RZ ;  /* 0x0000000557027819 */ /* 0x040fe400000006ff */
[----:B------:R-:W-:Y:S02]  /*ea60*/  LOP3.LUT R113, R87, 0x18, RZ, 0xc0, !PT ;  /* 0x0000001857717812 */ /* 0x000fe400078ec0ff */
[----:B------:R-:W-:Y:S02]  /*ea70*/  LOP3.LUT R7, R112, 0xd8, RZ, 0xc0, !PT ;  /* 0x000000d870077812 */ /* 0x000fe400078ec0ff */
[----:B------:R-:W-:Y:S02]  /*ea80*/  LOP3.LUT R0, R86, 0x18, RZ, 0xc0, !PT ;  /* 0x0000001856007812 */ /* 0x000fe400078ec0ff */
[----:B------:R-:W-:Y:S02]  /*ea90*/  LOP3.LUT R7, R7, R113, RZ, 0x3c, !PT ;  /* 0x0000007107077212 */ /* 0x000fe400078e3cff */
[--C-:B------:R-:W-:Y:S02]  /*eaa0*/  LOP3.LUT R0, R0, 0xc0, R2.reuse, 0xf8, !PT ;  /* 0x000000c000007812 */ /* 0x100fe400078ef802 */
[----:B------:R-:W-:Y:S02]  /*eab0*/  LOP3.LUT R3, R102, 0x100, RZ, 0xc0, !PT ;  /* 0x0000010066037812 */ /* 0x000fe400078ec0ff */
[----:B------:R-:W-:Y:S02]  /*eac0*/  LOP3.LUT R0, R0, 0x8, R87, 0x78, !PT ;  /* 0x0000000800007812 */ /* 0x000fe400078e7857 */
[----:B------:R-:W-:Y:S02]  /*ead0*/  LOP3.LUT R3, R3, 0x20, R2, 0xf8, !PT ;  /* 0x0000002003037812 */ /* 0x000fe400078ef802 */
[----:B------:R-:W-:Y:S02]  /*eae0*/  LOP3.LUT R2, R8, R7, RZ, 0xfc, !PT ;  /* 0x0000000708027212 */ /* 0x000fe400078efcff */
[----:B------:R-:W-:Y:S02]  /*eaf0*/  IADD3 R8, P0, PT, R5, R109, RZ ;  /* 0x0000006d05087210 */ /* 0x000fe40007f1e0ff */
[----:B------:R-:W-:Y:S02]  /*eb00*/  LEA R2, R2, UR5, 0x1 ;  /* 0x0000000502027c11 */ /* 0x000fe4000f8e08ff */
[----:B------:R-:W-:Y:S02]  /*eb10*/  IADD3.X R9, PT, PT, R6, R108, RZ, P0, !PT ;  /* 0x0000006c06097210 */ /* 0x000fe400007fe4ff */
[-C--:B------:R-:W-:Y:S01]  /*eb20*/  IADD3 R4, P3, PT, R8, R5.reuse, RZ ;  /* 0x0000000508047210 */ /* 0x080fe20007f7e0ff */
[----:B------:R-:W-:Y:S01]  /*eb30*/  @!PT LDS RZ, [RZ] ;  /* 0x00000000fffff984 */ /* 0x000fe20000000800 */
[----:B------:R-:W-:Y:S01]  /*eb40*/  @!PT LDS RZ, [RZ] ;  /* 0x00000000fffff984 */ /* 0x000fe20000000800 */
[----:B------:R-:W-:Y:S01]  /*eb50*/  @!PT LDS RZ, [RZ] ;  /* 0x00000000fffff984 */ /* 0x000fe20000000800 */
[----:B------:R-:W-:Y:S01]  /*eb60*/  @!P1 LDGSTS.E.BYPASS.LTC128B.128 [R2+0x3000], desc[UR6][R12.64] ;  /* 0x030000000c029fae */ /* 0x000fe2000b981a06 */
[----:B------:R-:W-:Y:S02]  /*eb70*/  LOP3.LUT R0, R3, R0, RZ, 0xfc, !PT ;  /* 0x0000000003007212 */ /* 0x000fe400078efcff */
[----:B------:R-:W-:Y:S02]  /*eb80*/  @!P1 IADD3 R10, P0, PT, R4, R5, RZ ;  /* 0x00000005040a9210 */ /* 0x000fe40007f1e0ff */
[----:B------:R-:W-:Y:S02]  /*eb90*/  LEA R88, R0, UR5, 0x1 ;  /* 0x0000000500587c11 */ /* 0x000fe4000f8e08ff */
[-C--:B------:R-:W-:Y:S01]  /*eba0*/  IADD3.X R5, PT, PT, R9, R6.reuse, RZ, P3, !PT ;  /* 0x0000000609057210 */ /* 0x080fe20001ffe4ff */
[----:B------:R-:W-:Y:S01]  /*ebb0*/  @P1 STS.128 [R2+0x3000], RZ ;  /* 0x003000ff02001388 */ /* 0x000fe20000000c00 */
[----:B------:R-:W-:Y:S02]  /*ebc0*/  MOV R0, 0x20 ;  /* 0x0000002000007802 */ /* 0x000fe40000000f00 */
[----:B------:R-:W-:Y:S02]  /*ebd0*/  @!P1 IADD3.X R11, PT, PT, R5, R6, RZ, P0, !PT ;  /* 0x00000006050b9210 */ /* 0x000fe400007fe4ff */
[----:B------:R-:W-:Y:S02]  /*ebe0*/  LOP3.LUT P0, RZ, R87, 0x4, RZ, 0xc0, !PT ;  /* 0x0000000457ff7812 */ /* 0x000fe4000780c0ff */
[----:B------:R-:W-:Y:S01]  /*ebf0*/  IADD3 R116, PT, PT, R116, -0x1, RZ ;  /* 0xffffffff74747810 */ /* 0x000fe20007ffe0ff */
[----:B------:R-:W-:Y:S01]  /*ec00*/  @!PT LDS RZ, [RZ] ;  /* 0x00000000fffff984 */ /* 0x000fe20000000800 */
[----:B------:R-:W-:Y:S01]  /*ec10*/  @!PT LDS RZ, [RZ] ;  /* 0x00000000fffff984 */ /* 0x000fe20000000800 */
[----:B------:R-:W-:Y:S01]  /*ec20*/  @!PT LDS RZ, [RZ] ;  /* 0x00000000fffff984 */ /* 0x000fe20000000800 */
[----:B------:R-:W-:Y:S01]  /*ec30*/  @!P1 LDGSTS.E.BYPASS.LTC128B.128 [R2+0x3800], desc[UR6][R8.64] ;  /* 0x0380000008029fae */ /* 0x000fe2000b981a06 */
[----:B------:R-:W-:Y:S02]  /*ec40*/  SEL R0, R0, 0xffffffe0, !P0 ;  /* 0xffffffe000007807 */ /* 0x000fe40004000000 */
[----:B------:R-:W-:Y:S02]  /*ec50*/  ISETP.GT.AND P3, PT, R116, R103, PT ;  /* 0x000000677400720c */ /* 0x000fe40003f64270 */
[----:B------:R-:W-:Y:S02]  /*ec60*/  IADD3 R92, PT, PT, R101, R0, RZ ;  /* 0x00000000655c7210 */ /* 0x000fe40007ffe0ff */
[----:B------:R-:W-:Y:S01]  /*ec70*/  IADD3 R0, PT, PT, R0, R88, RZ ;  /* 0x0000005800007210 */ /* 0x000fe20007ffe0ff */
        /* <DEDUP_REMOVED lines=13> */
[----:B-1----:R-:W1:Y:S08]  /*ed50*/  LDSM.16.M88.4 R8, [R88+0x1000] ;  /* 0x001000005808783b */ /* 0x002e700000000200 */
[----:B------:R-:W2:Y:S08]  /*ed60*/  LDSM.16.M88.4 R16, [R88+0x1400] ;  /* 0x001400005810783b */ /* 0x000eb00000000200 */
[----:B------:R-:W3:Y:S08]  /*ed70*/  LDSM.16.M88.4 R24, [R88+0x1800] ;  /* 0x001800005818783b */ /* 0x000ef00000000200 */
[----:B------:R-:W5:Y:S08]  /*ed80*/  LDSM.16.M88.4 R32, [R88+0x1c00] ;  /* 0x001c00005820783b */ /* 0x000f700000000200 */
        /* <DEDUP_REMOVED lines=8> */
[C---:B--2---:R-:W-:Y:S08]  /*ee10*/  HMMA.16816.F32.BF16 R12, R64.reuse, R16, RZ ;  /* 0x00000010400c723c */ /* 0x044ff000000418ff */
[C---:B------:R-:W-:Y:S08]  /*ee20*/  HMMA.16816.F32.BF16 R16, R64.reuse, R18, RZ ;  /* 0x000000124010723c */ /* 0x040ff000000418ff */
[C---:B---3--:R-:W-:Y:S08]  /*ee30*/  HMMA.16816.F32.BF16 R20, R64.reuse, R24, RZ ;  /* 0x000000184014723c */ /* 0x048ff000000418ff */
[C---:B------:R-:W-:Y:S08]  /*ee40*/  HMMA.16816.F32.BF16 R24, R64.reuse, R26, RZ ;  /* 0x0000001a4018723c */ /* 0x040ff000000418ff */
        /* <DEDUP_REMOVED lines=244> */
.L_x_3775:
[C---:B------:R-:W-:Y:S01]  /*fd90*/  @!P1 IMAD.SHL.U32 R9, R4.reuse, 0x40, RZ ;  /* 0x0000004004099824 */ /* 0x040fe200078e00ff */
[C---:B------:R-:W-:Y:S01]  /*fda0*/  @!P1 SHF.L.U64.HI R0, R4.reuse, 0x6, R0 ;  /* 0x0000000604009819 */ /* 0x040fe20000010200 */
[C---:B------:R-:W-:Y:S01]  /*fdb0*/  @!P1 IMAD.SHL.U32 R5, R4.reuse, 0x40, RZ ;  /* 0x0000004004059824 */ /* 0x040fe200078e00ff */
[CC--:B------:R-:W-:Y:S02]  /*fdc0*/  @!P1 LEA R10, P6, R4.reuse, R107.reuse, 0x6 ;  /* 0x0000006b040a9211 */ /* 0x0c0fe400078c30ff */
[----:B------:R-:W-:Y:S02]  /*fdd0*/  @!P1 IADD3 R8, P4, P3, R9, R107, R9 ;  /* 0x0000006b09089210 */ /* 0x000fe40007b9e009 */
[-C--:B------:R-:W-:Y:S02]  /*fde0*/  @!P1 LEA.HI.X R11, R4, R106.reuse, R7, 0x6, P6 ;  /* 0x0000006a040b9211 */ /* 0x080fe400030f3407 */
[----:B------:R-:W-:Y:S02]  /*fdf0*/  @!P1 IADD3 R8, P5, PT, R8, R9, RZ ;  /* 0x0000000908089210 */ /* 0x000fe40007fbe0ff */
[----:B------:R-:W-:Y:S01]  /*fe00*/  @!P1 SHF.L.U64.HI R9, R4, 0x6, R6 ;  /* 0x0000000604099819 */ /* 0x000fe20000010206 */
[----:B------:R-:W-:Y:S01]  /*fe10*/  @!P1 IMAD.MOV.U32 R4, RZ, RZ, R107 ;  /* 0x000000ffff049224 */ /* 0x000fe200078e006b */
[-C--:B------:R-:W-:Y:S02]  /*fe20*/  @!P1 IADD3.X R6, PT, PT, R0, R106.reuse, R0, P4, P3 ;  /* 0x0000006a00069210 */ /* 0x080fe400027e6400 */
[----:B------:R-:W-:Y:S01]  /*fe30*/  @!P1 IADD3 R12, P4, P3, R5, R107, R5 ;  /* 0x0000006b050c9210 */ /* 0x000fe20007b9e005 */
[----:B------:R-:W-:Y:S03]  /*fe40*/  @!P1 IMAD.MOV.U32 R5, RZ, RZ, R106 ;  /* 0x000000ffff059224 */ /* 0x000fe600078e006a */
[----:B------:R-:W-:Y:S01]  /*fe50*/  @!P1 IADD3.X R13, PT, PT, R9, R106, R9, P4, P3 ;  /* 0x0000006a090d9210 */ /* 0x000fe200027e6409 */
        /* <DEDUP_REMOVED lines=22> */
.L_x_3774:
        /* <DEDUP_REMOVED lines=88> */
[----:B------:R-:W-:Y:S01]  /*10540*/  FMUL.FTZ R19, R23, R71 ;  /* 0x0000004717137220 */ /* 0x000fe20000410000 */
        /* <DEDUP_REMOVED lines=53> */
[--C-:B------:R-:W-:Y:S01]  /*108a0*/  FFMA.FTZ R94, R135, UR4, -R56.reuse ;  /* 0x00000004875e7c23 */ /* 0x100fe20008010838 */
        /* <DEDUP_REMOVED lines=16> */
[--C-:B------:R-:W-:Y:S07]  /*109b0*/  FFMA.FTZ R96, R96, UR4, -R56.reuse ;  /* 0x0000000460607c23 */ /* 0x100fee0008010838 */
        /* <DEDUP_REMOVED lines=188> */
.L_x_3772:
        /* <DEDUP_REMOVED lines=13> */
[----:B------:R-:W-:Y:S02]  /*11650*/  LOP3.LUT P2, RZ, R87, 0x3, RZ, 0xc0, !PT ;  /* 0x0000000357ff7812 */ /* 0x000fe4000784c0ff */
[----:B------:R-:W-:Y:S02]  /*11660*/  LOP3.LUT R5, R5, R113, RZ, 0xfc, !PT ;  /* 0x0000007105057212 */ /* 0x000fe400078efcff */
[----:B------:R-:W-:Y:S02]  /*11670*/  MOV R21, 0xff800000 ;  /* 0xff80000000157802 */ /* 0x000fe40000000f00 */
[----:B------:R-:W-:Y:S01]  /*11680*/  LEA R5, R5, UR5, 0x2 ;  /* 0x0000000505057c11 */ /* 0x000fe2000f8e10ff */
        /* <DEDUP_REMOVED lines=82> */
.L_x_3778:
[----:B------:R-:W-:Y:S05]  /*11bb0*/  BSYNC.RECONVERGENT B0 ;  /* 0x0000000000007941 */ /* 0x000fea0003800200 */
.L_x_3777:
[----:B-1----:R-:W1:Y:S01]  /*11bc0*/  LDS.128 R16, [R20+0x1000] ;  /* 0x0010000014107984 */ /* 0x002e620000000c00 */
[----:B------:R-:W2:Y:S01]  /*11bd0*/  LDCU UR9, c[0x0][0x440] ;  /* 0x00008800ff0977ac */ /* 0x000ea20008000800 */
[----:B------:R-:W-:Y:S01]  /*11be0*/  LOP3.LUT R2, R86, 0x1c, RZ, 0xc0, !PT ;  /* 0x0000001c56027812 */ /* 0x000fe200078ec0ff */
[----:B------:R-:W-:Y:S01]  /*11bf0*/  VIADD R104, R104, -UR8 ;  /* 0x8000000868687c36 */ /* 0x000fe20008000000 */
[----:B------:R1:W1:Y:S01]  /*11c00*/  LDS.128 R12, [R20+0x1800] ;  /* 0x00180000140c7984 */ /* 0x0002620000000c00 */
[----:B------:R-:W5:Y:S01]  /*11c10*/  LDCU.64 UR4, c[0x0][0x3f8] ;  /* 0x00007f00ff0477ac */ /* 0x000f620008000a00 */
        /* <DEDUP_REMOVED lines=20> */
.L_x_3779:
        /* <DEDUP_REMOVED lines=10> */
.L_x_4923:


//--------------------- .text._ZN5flash24flash_fwd_splitkv_kernelI23Flash_fwd_kernel_traitsILi32ELi64ELi128ELi4ELb0ELb0EN7cutlass10bfloat16_tE19Flash_kernel_traitsILi32ELi64ELi128ELi4ES3_EELb1ELb0ELb0ELb1ELb1ELb0ELb0ELb0EEEvNS_16Flash_fwd_paramsE --------------------------
	.section	.text._ZN5flash24flash_fwd_splitkv_kernelI23Flash_fwd_kernel_traitsILi32ELi64ELi128ELi4ELb0ELb0EN7cutlass10bfloat16_tE19Flash_kernel_traitsILi32ELi64ELi128ELi4ES3_EELb1ELb0ELb0ELb1ELb1ELb0ELb0ELb0EEEvNS_16Flash_fwd_paramsE,"ax",@progbits
	.align	128
        .global         _ZN5flash24flash_fwd_splitkv_kernelI23Flash_fwd_kernel_traitsILi32ELi64ELi128ELi4ELb0ELb0EN7cutlass10bfloat16_tE19Flash_kernel_traitsILi32ELi64ELi128ELi4ES3_EELb1ELb0ELb0ELb1ELb1ELb0ELb0ELb0EEEvNS_16Flash_fwd_paramsE
        .type           _ZN5flash24flash_fwd_splitkv_kernelI23Flash_fwd_kernel_traitsILi32ELi64ELi128ELi4ELb0ELb0EN7cutlass10bfloat16_tE19Flash_kernel_traitsILi32ELi64ELi128ELi4ES3_EELb1ELb0ELb0ELb1ELb1ELb0ELb0ELb0EEEvNS_16Flash_fwd_paramsE,@function
        .size           _ZN5flash24flash_fwd_splitkv_kernelI23Flash_fwd_kernel_traitsILi32ELi64ELi128ELi4ELb0ELb0EN7cutlass10bfloat16_tE19Flash_kernel_traitsILi32ELi64ELi128ELi4ES3_EELb1ELb0ELb0ELb1ELb1ELb0ELb0ELb0EEEvNS_16Flash_fwd_paramsE,(.L_x_4924 - _ZN5flash24flash_fwd_splitkv_kernelI23Flash_fwd_kernel_traitsILi32ELi64ELi128ELi4ELb0ELb0EN7cutlass10bfloat16_tE19Flash_kernel_traitsILi32ELi64ELi128ELi4ES3_EELb1ELb0ELb0ELb1ELb1ELb0ELb0ELb0EEEvNS_16Flash_fwd_paramsE)
        .other          _ZN5flash24flash_fwd_splitkv_kernelI23Flash_fwd_kernel_traitsILi32ELi64ELi128ELi4ELb0ELb0EN7cutlass10bfloat16_tE19Flash_kernel_traitsILi32ELi64ELi128ELi4ES3_EELb1ELb0ELb0ELb1ELb1ELb0ELb0ELb0EEEvNS_16Flash_fwd_paramsE,@"STO_CUDA_ENTRY STV_DEFAULT"
_ZN5flash24flash_fwd_splitkv_kernelI23Flash_fwd_kernel_traitsILi32ELi64ELi128ELi4ELb0ELb0EN7cutlass10bfloat16_tE19Flash_kernel_traitsILi32ELi64ELi128ELi4ES3_EELb1ELb0ELb0ELb1ELb1ELb0ELb0ELb0EEEvNS_16Flash_fwd_paramsE:
.text._ZN5flash24flash_fwd_splitkv_kernelI23Flash_fwd_kernel_traitsILi32ELi64ELi128ELi4ELb0ELb0EN7cutlass10bfloat16_tE19Flash_kernel_traitsILi32ELi64ELi128ELi4ES3_EELb1ELb0ELb0ELb1ELb1ELb0ELb0ELb0EEEvNS_16Flash_fwd_paramsE:
[----:B------:R-:W-:Y:S08]  /*0000*/  LDC R1, c[0x0][0x37c] ;  /* 0x0000df00ff017b82 */ /* 0x000ff00000000800 */
[----:B------:R-:W1:Y:S01]  /*0010*/  LDC.64 R4, c[0x0][0x470] ;  /* 0x00011c00ff047b82 */ /* 0x000e620000000a00 */
[----:B------:R-:W2:Y:S01]  /*0020*/  S2R R8, SR_CTAID.Y ;  /* 0x0000000000087919 */ /* 0x000ea20000002600 */
[----:B------:R-:W3:Y:S01]  /*0030*/  LDCU.64 UR26, c[0x0][0x358] ;  /* 0x00006b00ff1a77ac */ /* 0x000ee20008000a00 */
[----:B------:R-:W-:-:S05]  /*0040*/  IMAD.MOV.U32 R14, RZ, RZ, RZ ;  /* 0x000000ffff0e7224 */ /* 0x000fca00078e00ff */
[----:B------:R-:W4:Y:S01]  /*0050*/  LDC.64 R2, c[0x0][0x478] ;  /* 0x00011e00ff027b82 */ /* 0x000f220000000a00 */
[----:B------:R-:W3:Y:S01]  /*0060*/  S2R R12, SR_CTAID.X ;  /* 0x00000000000c7919 */ /* 0x000ee20000002500 */
[----:B------:R-:W2:Y:S01]  /*0070*/  LDCU UR24, c[0x0][0x434] ;  /* 0x00008680ff1877ac */ /* 0x000ea20008000800 */
[----:B-1----:R-:W-:-:S04]  /*0080*/  ISETP.NE.U32.AND P0, PT, R4, RZ, PT ;  /* 0x000000ff0400720c */ /* 0x002fc80003f05070 */
[----:B------:R-:W-:Y:S02]  /*0090*/  ISETP.NE.AND.EX P0, PT, R5, RZ, PT, P0 ;  /* 0x000000ff0500720c */ /* 0x000fe40003f05300 */
[----:B----4-:R-:W-:-:S04]  /*00a0*/  ISETP.NE.U32.AND P2, PT, R2, RZ, PT ;  /* 0x000000ff0200720c */ /* 0x010fc80003f45070 */
[----:B------:R-:W-:-:S07]  /*00b0*/  ISETP.NE.AND.EX P2, PT, R3, RZ, PT, P2 ;  /* 0x000000ff0300720c */ /* 0x000fce0003f45320 */
[----:B------:R-:W2:Y:S08]  /*00c0*/  @P0 LDC.64 R4, c[0x0][0x470] ;  /* 0x00011c00ff040b82 */ /* 0x000eb00000000a00 */
[----:B------:R-:W1:Y:S01]  /*00d0*/  @P2 LDC.64 R2, c[0x0][0x478] ;  /* 0x00011e00ff022b82 */ /* 0x000e620000000a00 */
[----:B---3--:R-:W-:Y:S02]  /*00e0*/  IMAD.SHL.U32 R16, R12, 0x40, RZ ;  /* 0x000000400c107824 */ /* 0x008fe400078e00ff */
[----:B--2---:R-:W-:-:S05]  /*00f0*/  @P0 IMAD.WIDE.U32 R4, R8, 0x4, R4 ;  /* 0x0000000408040825 */ /* 0x004fca00078e0004 */
[----:B------:R2:W5:Y:S01]  /*0100*/  @P0 LDG.E R14, desc[UR26][R4.64] ;  /* 0x0000001a040e0981 */ /* 0x000562000c1e1900 */
[----:B-1----:R-:W-:-:S05]  /*0110*/  @P2 IMAD.WIDE.U32 R2, R8, 0x4, R2 ;  /* 0x0000000408022825 */ /* 0x002fca00078e0002 */
[----:B------:R1:W5:Y:S01]  /*0120*/  @P2 LDG.E R103, desc[UR26][R2.64] ;  /* 0x0000001a02672981 */ /* 0x000362000c1e1900 */
[----:B------:R-:W-:Y:S01]  /*0130*/  ISETP.GE.AND P1, PT, R16, UR24, PT ;  /* 0x0000001810007c0c */ /* 0x000fe2000bf26270 */
[----:B--2---:R-:W2:Y:S08]  /*0140*/  @!P2 LDC.64 R4, c[0x0][0x488] ;  /* 0x00012200ff04ab82 */ /* 0x004eb00000000a00 */
[----:B------:R-:W3:Y:S01]  /*0150*/  @!P2 LDC.64 R2, c[0x0][0x438] ;  /* 0x00010e00ff02ab82 */ /* 0x000ee20000000a00 */
[----:B--2---:R-:W-:-:S03]  /*0160*/  @!P2 ISETP.NE.U32.AND P0, PT, R4, RZ, PT ;  /* 0x000000ff0400a20c */ /* 0x004fc60003f05070 */
[----:B-1----:R-:W-:Y:S10]  /*0170*/  @P1 EXIT ;  /* 0x000000000000194d */ /* 0x002ff40003800000 */
[----:B------:R-:W1:Y:S01]  /*0180*/  LDC R88, c[0x0][0x508] ;  /* 0x00014200ff587b82 */ /* 0x000e620000000800 */
[----:B------:R-:W-:Y:S01]  /*0190*/  @!P2 ISETP.NE.AND.EX P0, PT, R5, RZ, PT, P0 ;  /* 0x000000ff0500a20c */ /* 0x000fe20003f05300 */
[----:B------:R-:W2:Y:S01]  /*01a0*/  LDCU UR5, c[0x0][0x438] ;  /* 0x00008700ff0577ac */ /* 0x000ea20008000800 */
[----:B-----5:R-:W-:Y:S01]  /*01b0*/  @P2 IMAD.IADD R103, R103, 0x1, -R14 ;  /* 0x0000000167672824 */ /* 0x020fe200078e0a0e */
[----:B------:R-:W4:Y:S01]  /*01c0*/  S2R R86, SR_TID.X ;  /* 0x0000000000567919 */ /* 0x000f220000002100 */
[----:B---3--:R-:W-:-:S04]  /*01d0*/  @!P2 SEL R3, R3, RZ, P0 ;  /* 0x000000ff0303a207 */ /* 0x008fc80000000000 */
        /* <DEDUP_REMOVED lines=17> */
[----:B----4-:R-:W-:Y:S05]  /*02f0*/  @P0 BRA `(.L_x_3780) ;  /* 0x0000000000b00947 */ /* 0x010fea0003800000 */
[----:B------:R-:W2:Y:S01]  /*0300*/  LDC.64 R4, c[0x0][0x408] ;  /* 0x00010200ff047b82 */ /* 0x000ea20000000a00 */
[----:B------:R-:W-:Y:S01]  /*0310*/  IMAD.SHL.U32 R6, R86, 0x8, RZ ;  /* 0x0000000856067824 */ /* 0x000fe200078e00ff */
[----:B------:R-:W3:Y:S01]  /*0320*/  LDCU.64 UR6, c[0x0][0x400] ;  /* 0x00008000ff0677ac */ /* 0x000ee20008000a00 */
[----:B------:R-:W-:Y:S01]  /*0330*/  IMAD.MOV.U32 R7, RZ, RZ, RZ ;  /* 0x000000ffff077224 */ /* 0x000fe200078e00ff */
[----:B------:R-:W-:Y:S02]  /*0340*/  SHF.R.U32.HI R0, RZ, 0x2, R86 ;  /* 0x00000002ff007819 */ /* 0x000fe40000011656 */
[----:B------:R-:W-:Y:S01]  /*0350*/  LOP3.LUT R6, R6, 0x18, RZ, 0xc0, !PT ;  /* 0x0000001806067812 */ /* 0x000fe200078ec0ff */
[----:B------:R-:W1:Y:S01]  /*0360*/  LDCU.64 UR4, c[0x0][0x410] ;  /* 0x00008200ff0477ac */ /* 0x000e620008000a00 */
[----:B------:R-:W-:Y:S02]  /*0370*/  IADD3 R2, PT, PT, -R16, UR24, RZ ;  /* 0x0000001810027c10 */ /* 0x000fe4000fffe1ff */
[----:B------:R-:W-:Y:S01]  /*0380*/  LOP3.LUT P2, R86, R86, 0x3, RZ, 0xc0, !PT ;  /* 0x0000000356567812 */ /* 0x000fe2000784c0ff */
[----:B------:R-:W4:Y:S03]  /*0390*/  LDCU UR8, c[0x0][0x3e0] ;  /* 0x00007c00ff0877ac */ /* 0x000f260008000800 */
[----:B------:R-:W-:Y:S01]  /*03a0*/  ISETP.GE.OR P2, PT, R0, R2, P2 ;  /* 0x000000020000720c */ /* 0x000fe20001746670 */
[----:B--2---:R-:W-:-:S04]  /*03b0*/  IMAD.WIDE.U32 R6, R16, R4, R6 ;  /* 0x0000000410067225 */ /* 0x004fc800078e0006 */
[----:B------:R-:W-:Y:S02]  /*03c0*/  IMAD R7, R16, R5, R7 ;  /* 0x0000000510077224 */ /* 0x000fe400078e0207 */
[----:B------:R-:W-:-:S04]  /*03d0*/  IMAD.WIDE.U32 R10, R4, 0x40, RZ ;  /* 0x00000040040a7825 */ /* 0x000fc800078e00ff */
[----:B---3--:R-:W-:-:S04]  /*03e0*/  IMAD.WIDE.U32 R6, R8, UR6, R6 ;  /* 0x0000000608067c25 */ /* 0x008fc8000f8e0006 */
[----:B------:R-:W-:Y:S01]  /*03f0*/  IMAD R7, R8, UR7, R7 ;  /* 0x0000000708077c24 */ /* 0x000fe2000f8e0207 */
[----:B------:R-:W2:Y:S01]  /*0400*/  LDCU.64 UR6, c[0x0][0x3f0] ;  /* 0x00007e00ff0677ac */ /* 0x000ea20008000a00 */
[----:B-1----:R-:W-:-:S04]  /*0410*/  IMAD.WIDE.U32 R6, R3, UR4, R6 ;  /* 0x0000000403067c25 */ /* 0x002fc8000f8e0006 */
[----:B------:R-:W-:Y:S01]  /*0420*/  IMAD R7, R3, UR5, R7 ;  /* 0x0000000503077c24 */ /* 0x000fe2000f8e0207 */
[----:B------:R-:W1:Y:S01]  /*0430*/  LDCU.64 UR4, c[0x0][0x420] ;  /* 0x00008400ff0477ac */ /* 0x000e620008000a00 */
[----:B----4-:R-:W-:Y:S02]  /*0440*/  IMAD R3, R8, UR8, R3 ;  /* 0x0000000808037c24 */ /* 0x010fe4000f8e0203 */
[----:B------:R-:W-:-:S04]  /*0450*/  IMAD.WIDE.U32 R6, R0, R4, R6 ;  /* 0x0000000400067225 */ /* 0x000fc800078e0006 */
[----:B------:R-:W-:Y:S02]  /*0460*/  IMAD R16, R3, UR24, R16 ;  /* 0x0000001803107c24 */ /* 0x000fe4000f8e0210 */
[----:B------:R-:W-:Y:S01]  /*0470*/  IMAD R3, R0, R5, R7 ;  /* 0x0000000500037224 */ /* 0x000fe200078e0207 */
[----:B--2---:R-:W-:Y:S02]  /*0480*/  LEA R8, P1, R6, UR6, 0x1 ;  /* 0x0000000606087c11 */ /* 0x004fe4000f8208ff */
[----:B------:R-:W-:Y:S02]  /*0490*/  IADD3 R7, P0, PT, R16, R0, RZ ;  /* 0x0000000010077210 */ /* 0x000fe40007f1e0ff */
[----:B------:R-:W-:Y:S01]  /*04a0*/  LEA.HI.X R9, R6, UR7, R3, 0x1, P1 ;  /* 0x0000000706097c11 */ /* 0x000fe200088f0c03 */
[----:B------:R-:W-:Y:S01]  /*04b0*/  @!P2 IMAD.MOV.U32 R3, RZ, RZ, 0x7f800000 ;  /* 0x7f800000ff03a424 */ /* 0x000fe200078e00ff */
[----:B------:R-:W-:Y:S02]  /*04c0*/  LEA.HI.X.SX32 R16, R16, RZ, 0x1, P0 ;  /* 0x000000ff10107211 */ /* 0x000fe400000f0eff */
[----:B-1----:R-:W-:Y:S01]  /*04d0*/  LEA R6, P0, R7, UR4, 0x2 ;  /* 0x0000000407067c11 */ /* 0x002fe2000f8010ff */
[----:B------:R1:W-:Y:S01]  /*04e0*/  STG.E.128 desc[UR26][R8.64], RZ ;  /* 0x000000ff08007986 */ /* 0x0003e2000c101d1a */
[----:B------:R-:W-:-:S02]  /*04f0*/  IADD3 R0, PT, PT, R0, 0x20, RZ ;  /* 0x0000002000007810 */ /* 0x000fc40007ffe0ff */
[----:B------:R-:W-:Y:S02]  /*0500*/  LEA.HI.X R7, R7, UR5, R16, 0x2, P0 ;  /* 0x0000000507077c11 */ /* 0x000fe400080f1410 */
[----:B------:R-:W-:Y:S02]  /*0510*/  ISETP.GE.AND P0, PT, R0, R2, PT ;  /* 0x000000020000720c */ /* 0x000fe40003f06270 */
[----:B------:R-:W-:Y:S02]  /*0520*/  SHF.L.U32 R5, R5, 0x6, RZ ;  /* 0x0000000605057819 */ /* 0x000fe400000006ff */
[----:B------:R-:W-:Y:S02]  /*0530*/  ISETP.NE.OR P0, PT, R86, RZ, P0 ;  /* 0x000000ff5600720c */ /* 0x000fe40000705670 */
[----:B------:R-:W-:-:S04]  /*0540*/  IADD3 R4, P1, PT, R8, R10, RZ ;  /* 0x0000000a08047210 */ /* 0x000fc80007f3e0ff */
[----:B------:R-:W-:-:S05]  /*0550*/  IADD3.X R5, PT, PT, R9, R11, R5, P1, !PT ;  /* 0x0000000b09057210 */ /* 0x000fca0000ffe405 */
[----:B------:R1:W-:Y:S04]  /*0560*/  STG.E.128 desc[UR26][R4.64], RZ ;  /* 0x000000ff04007986 */ /* 0x0003e8000c101d1a */
[----:B------:R1:W-:Y:S01]  /*0570*/  @!P2 STG.E desc[UR26][R6.64], R3 ;  /* 0x000000030600a986 */ /* 0x0003e2000c10191a */
[----:B------:R-:W-:Y:S05]  /*0580*/  @P0 EXIT ;  /* 0x000000000000094d */ /* 0x000fea0003800000 */
[----:B------:R-:W-:-:S05]  /*0590*/  MOV R0, 0x7f800000 ;  /* 0x7f80000000007802 */ /* 0x000fca0000000f00 */
[----:B------:R-:W-:Y:S01]  /*05a0*/  STG.E desc[UR26][R6.64+0x80], R0 ;  /* 0x0000800006007986 */ /* 0x000fe2000c10191a */
[----:B------:R-:W-:Y:S05]  /*05b0*/  EXIT ;  /* 0x000000000000794d */ /* 0x000fea0003800000 */
.L_x_3780:
        /* <DEDUP_REMOVED lines=8> */
.L_x_3781:
[----:B------:R-:W3:Y:S02]  /*0640*/  LDCU.64 UR6, c[0x0][0x4e0] ;  /* 0x00009c00ff0677ac */ /* 0x000ee40008000a00 */
[----:B---3--:R-:W-:-:S04]  /*0650*/  UISETP.NE.U32.AND UP0, UPT, UR6, URZ, UPT ;  /* 0x000000ff0600728c */ /* 0x008fc8000bf05070 */
[----:B------:R-:W-:-:S09]  /*0660*/  UISETP.NE.AND.EX UP0, UPT, UR7, URZ, UPT, UP0 ;  /* 0x000000ff0700728c */ /* 0x000fd2000bf05300 */
[----:B------:R-:W-:Y:S05]  /*0670*/  BRA.U !UP0, `(.L_x_3782) ;  /* 0x0000000508807547 */ /* 0x000fea000b800000 */
[----:B------:R-:W3:Y:S01]  /*0680*/  LDC R10, c[0x0][0x4f0] ;  /* 0x00013c00ff0a7b82 */ /* 0x000ee20000000800 */
[----:B--2---:R-:W-:Y:S01]  /*0690*/  LEA R5, R85, 0xffffff80, 0x7 ;  /* 0xffffff8055057811 */ /* 0x004fe200078e38ff */
[----:B------:R-:W2:Y:S03]  /*06a0*/  LDCU.64 UR4, c[0x0][0x4e8] ;  /* 0x00009d00ff0477ac */ /* 0x000ea60008000a00 */
[----:B------:R-:W-:Y:S01]  /*06b0*/  IABS R0, R5 ;  /* 0x0000000500007213 */ /* 0x000fe20000000000 */
[----:B------:R-:W4:Y:S01]  /*06c0*/  LDCU.64 UR20, c[0x0][0x3a0] ;  /* 0x00007400ff1477ac */ /* 0x000f220008000a00 */
[----:B------:R-:W4:Y:S01]  /*06d0*/  LDCU.64 UR18, c[0x0][0x3b8] ;  /* 0x00007700ff1277ac */ /* 0x000f220008000a00 */
[----:B------:R-:W4:Y:S01]  /*06e0*/  LDCU.64 UR16, c[0x0][0x3c0] ;  /* 0x00007800ff1077ac */ /* 0x000f220008000a00 */
[----:B------:R-:W4:Y:S01]  /*06f0*/  LDCU.128 UR8, c[0x0][0x3d0] ;  /* 0x00007a00ff0877ac */ /* 0x000f220008000c00 */
[----:B---3--:R-:W-:-:S04]  /*0700*/  IABS R4, R10 ;  /* 0x0000000a00047213 */ /* 0x008fc80000000000 */
[----:B-----5:R-:W3:Y:S08]  /*0710*/  I2F.RP R6, R4 ;  /* 0x0000000400067306 */ /* 0x020ef00000209400 */
[----:B---3--:R-:W3:Y:S02]  /*0720*/  MUFU.RCP R6, R6 ;  /* 0x0000000600067308 */ /* 0x008ee40000001000 */
[----:B---3--:R-:W-:-:S06]  /*0730*/  IADD3 R6, PT, PT, R6, 0xffffffe, RZ ;  /* 0x0ffffffe06067810 */ /* 0x008fcc0007ffe0ff */
[----:B------:R-:W3:Y:S02]  /*0740*/  F2I.FTZ.U32.TRUNC.NTZ R7, R6 ;  /* 0x0000000600077305 */ /* 0x000ee4000021f000 */
[----:B---3--:R-:W-:Y:S01]  /*0750*/  IMAD.MOV R2, RZ, RZ, -R7 ;  /* 0x000000ffff027224 */ /* 0x008fe200078e0a07 */
[----:B------:R-:W-:-:S03]  /*0760*/  MOV R6, RZ ;  /* 0x000000ff00067202 */ /* 0x000fc60000000f00 */
[----:B------:R-:W-:-:S04]  /*0770*/  IMAD R2, R2, R4, RZ ;  /* 0x0000000402027224 */ /* 0x000fc800078e02ff */
[----:B------:R-:W-:-:S04]  /*0780*/  IMAD.HI.U32 R6, R7, R2, R6 ;  /* 0x0000000207067227 */ /* 0x000fc800078e0006 */
[----:B------:R-:W-:-:S04]  /*0790*/  IMAD.MOV.U32 R2, RZ, RZ, R0 ;  /* 0x000000ffff027224 */ /* 0x000fc800078e0000 */
[----:B------:R-:W-:-:S04]  /*07a0*/  IMAD.HI.U32 R11, R6, R2, RZ ;  /* 0x00000002060b7227 */ /* 0x000fc800078e00ff */
[----:B--2---:R-:W-:Y:S01]  /*07b0*/  IMAD.WIDE.U32 R6, R8, UR4, RZ ;  /* 0x0000000408067c25 */ /* 0x004fe2000f8e00ff */
[----:B------:R-:W-:-:S05]  /*07c0*/  IADD3 R0, PT, PT, -R11, RZ, RZ ;  /* 0x000000ff0b007210 */ /* 0x000fca0007ffe1ff */
[----:B------:R-:W-:Y:S02]  /*07d0*/  IMAD R0, R4, R0, R2 ;  /* 0x0000000004007224 */ /* 0x000fe400078e0202 */
[----:B------:R-:W-:Y:S01]  /*07e0*/  IMAD R2, R8, UR5, R7 ;  /* 0x0000000508027c24 */ /* 0x000fe2000f8e0207 */
[----:B------:R-:W2:Y:S02]  /*07f0*/  LDCU.64 UR4, c[0x0][0x3a8] ;  /* 0x00007500ff0477ac */ /* 0x000ea40008000a00 */
[----:B------:R-:W-:-:S13]  /*0800*/  ISETP.GT.U32.AND P2, PT, R4, R0, PT ;  /* 0x000000000400720c */ /* 0x000fda0003f44070 */
[----:B------:R-:W-:Y:S01]  /*0810*/  @!P2 IMAD.IADD R0, R0, 0x1, -R4 ;  /* 0x000000010000a824 */ /* 0x000fe200078e0a04 */
[----:B------:R-:W-:Y:S02]  /*0820*/  @!P2 IADD3 R11, PT, PT, R11, 0x1, RZ ;  /* 0x000000010b0ba810 */ /* 0x000fe40007ffe0ff */
[----:B------:R-:W-:Y:S02]  /*0830*/  ISETP.NE.AND P2, PT, R10, RZ, PT ;  /* 0x000000ff0a00720c */ /* 0x000fe40003f45270 */
[----:B------:R-:W-:Y:S02]  /*0840*/  ISETP.GE.U32.AND P0, PT, R0, R4, PT ;  /* 0x000000040000720c */ /* 0x000fe40003f06070 */
[----:B------:R-:W-:-:S04]  /*0850*/  LOP3.LUT R0, R5, R10, RZ, 0x3c, !PT ;  /* 0x0000000a05007212 */ /* 0x000fc800078e3cff */
[----:B------:R-:W-:-:S07]  /*0860*/  ISETP.GE.AND P1, PT, R0, RZ, PT ;  /* 0x000000ff0000720c */ /* 0x000fce0003f26270 */
[----:B------:R-:W-:Y:S01]  /*0870*/  @P0 VIADD R11, R11, 0x1 ;  /* 0x000000010b0b0836 */ /* 0x000fe20000000000 */
[----:B------:R-:W-:-:S04]  /*0880*/  LEA R84, P0, R6, UR6, 0x2 ;  /* 0x0000000606547c11 */ /* 0x000fc8000f8010ff */
[----:B------:R-:W-:Y:S02]  /*0890*/  LEA.HI.X R2, R6, UR7, R2, 0x2, P0 ;  /* 0x0000000706027c11 */ /* 0x000fe400080f1402 */
[----:B------:R-:W-:Y:S02]  /*08a0*/  @!P1 IADD3 R11, PT, PT, -R11, RZ, RZ ;  /* 0x000000ff0b0b9210 */ /* 0x000fe40007ffe1ff */
[----:B------:R-:W-:Y:S01]  /*08b0*/  @!P2 LOP3.LUT R11, RZ, R10, RZ, 0x33, !PT ;  /* 0x0000000aff0ba212 */ /* 0x000fe200078e33ff */
[----:B------:R-:W-:Y:S01]  /*08c0*/  IMAD.MOV.U32 R7, RZ, RZ, R2 ;  /* 0x000000ffff077224 */ /* 0x000fe200078e0002 */
[----:B------:R-:W-:-:S05]  /*08d0*/  MOV R6, R84 ;  /* 0x0000005400067202 */ /* 0x000fca0000000f00 */
[----:B------:R-:W-:-:S05]  /*08e0*/  IMAD.WIDE R6, R11, 0x4, R6 ;  /* 0x000000040b067825 */ /* 0x000fca00078e0206 */
[----:B------:R3:W4:Y:S01]  /*08f0*/  LDG.E R4, desc[UR26][R6.64] ;  /* 0x0000001a06047981 */ /* 0x000722000c1e1900 */
[----:B------:R-:W-:-:S05]  /*0900*/  IADD3 R11, PT, PT, -R11, RZ, RZ ;  /* 0x000000ff0b0b7210 */ /* 0x000fca0007ffe1ff */
[----:B------:R-:W-:Y:S01]  /*0910*/  IMAD R5, R10, R11, R5 ;  /* 0x0000000b0a057224 */ /* 0x000fe200078e0205 */
[----:B---3--:R-:W3:Y:S02]  /*0920*/  LDC R7, c[0x0][0x3e8] ;  /* 0x0000fa00ff077b82 */ /* 0x008ee40000000800 */
[----:B---3--:R-:W-:-:S04]  /*0930*/  IABS R9, R7 ;  /* 0x0000000700097213 */ /* 0x008fc80000000000 */
[----:B------:R-:W3:Y:S08]  /*0940*/  I2F.RP R14, R9 ;  /* 0x00000009000e7306 */ /* 0x000ef00000209400 */
[----:B---3--:R-:W3:Y:S02]  /*0950*/  MUFU.RCP R14, R14 ;  /* 0x0000000e000e7308 */ /* 0x008ee40000001000 */
[----:B---3--:R-:W-:-:S06]  /*0960*/  IADD3 R14, PT, PT, R14, 0xffffffe, RZ ;  /* 0x0ffffffe0e0e7810 */ /* 0x008fcc0007ffe0ff */
[----:B------:R-:W3:Y:S02]  /*0970*/  F2I.FTZ.U32.TRUNC.NTZ R15, R14 ;  /* 0x0000000e000f7305 */ /* 0x000ee4000021f000 */
[----:B---3--:R-:W-:Y:S01]  /*0980*/  IADD3 R0, PT, PT, RZ, -R15, RZ ;  /* 0x8000000fff007210 */ /* 0x008fe20007ffe0ff */
[----:B------:R-:W-:-:S04]  /*0990*/  IMAD.MOV.U32 R14, RZ, RZ, RZ ;  /* 0x000000ffff0e7224 */ /* 0x000fc800078e00ff */
[----:B------:R-:W-:Y:S01]  /*09a0*/  IMAD R6, R0, R9, RZ ;  /* 0x0000000900067224 */ /* 0x000fe200078e02ff */
[----:B-1----:R-:W-:-:S03]  /*09b0*/  IABS R0, R3 ;  /* 0x0000000300007213 */ /* 0x002fc60000000000 */
        /* <DEDUP_REMOVED lines=12> */
[----:B------:R-:W-:-:S06]  /*0a80*/  @P2 VIADD R13, R13, 0x1 ;  /* 0x000000010d0d2836 */ /* 0x000fcc0000000000 */
[----:B------:R-:W-:Y:S02]  /*0a90*/  @!P0 IADD3 R13, PT, PT, -R13, RZ, RZ ;  /* 0x000000ff0d0d8210 */ /* 0x000fe40007ffe1ff */
[----:B------:R-:W-:Y:S02]  /*0aa0*/  @!P1 LOP3.LUT R13, RZ, R7, RZ, 0x33, !PT ;  /* 0x00000007ff0d9212 */ /* 0x000fe400078e33ff */
[----:B----4-:R-:W-:Y:S01]  /*0ab0*/  SHF.R.S32.HI R0, RZ, 0x1f, R4 ;  /* 0x0000001fff007819 */ /* 0x010fe20000011404 */
[----:B------:R-:W-:-:S04]  /*0ac0*/  IMAD.WIDE.U32 R10, R4, UR20, RZ ;  /* 0x00000014040a7c25 */ /* 0x000fc8000f8e00ff */
[C---:B------:R-:W-:Y:S02]  /*0ad0*/  IMAD R6, R0.reuse, UR20, RZ ;  /* 0x0000001400067c24 */ /* 0x040fe4000f8e02ff */
[----:B--2---:R-:W-:Y:S02]  /*0ae0*/  IMAD R0, R0, UR4, RZ ;  /* 0x0000000400007c24 */ /* 0x004fe4000f8e02ff */
[C---:B------:R-:W-:Y:S02]  /*0af0*/  IMAD R6, R4.reuse, UR21, R6 ;  /* 0x0000001504067c24 */ /* 0x040fe4000f8e0206 */
[C---:B------:R-:W-:Y:S02]  /*0b00*/  IMAD R0, R4.reuse, UR5, R0 ;  /* 0x0000000504007c24 */ /* 0x040fe4000f8e0200 */
[----:B------:R-:W-:Y:S01]  /*0b10*/  IMAD.WIDE.U32 R14, R4, UR4, RZ ;  /* 0x00000004040e7c25 */ /* 0x000fe2000f8e00ff */
[----:B------:R-:W-:Y:S02]  /*0b20*/  SHF.R.S32.HI R4, RZ, 0x1f, R5 ;  /* 0x0000001fff047819 */ /* 0x000fe40000011405 */
[----:B------:R-:W-:Y:S01]  /*0b30*/  IADD3 R11, PT, PT, R11, R6, RZ ;  /* 0x000000060b0b7210 */ /* 0x000fe20007ffe0ff */
[----:B------:R-:W-:-:S02]  /*0b40*/  IMAD.IADD R15, R15, 0x1, R0 ;  /* 0x000000010f0f7824 */ /* 0x000fc400078e0200 */
[C---:B------:R-:W-:Y:S02]  /*0b50*/  IMAD R0, R4.reuse, UR18, RZ ;  /* 0x0000001204007c24 */ /* 0x040fe4000f8e02ff */
[----:B------:R-:W-:Y:S02]  /*0b60*/  IMAD R4, R4, UR16, RZ ;  /* 0x0000001004047c24 */ /* 0x000fe4000f8e02ff */
[C---:B------:R-:W-:Y:S02]  /*0b70*/  IMAD R0, R5.reuse, UR19, R0 ;  /* 0x0000001305007c24 */ /* 0x040fe4000f8e0200 */
[----:B------:R-:W-:-:S04]  /*0b80*/  IMAD.WIDE.U32 R10, R5, UR18, R10 ;  /* 0x00000012050a7c25 */ /* 0x000fc8000f8e000a */
[----:B------:R-:W-:Y:S01]  /*0b90*/  IMAD R4, R5, UR17, R4 ;  /* 0x0000001105047c24 */ /* 0x000fe2000f8e0204 */
[----:B------:R-:W-:Y:S01]  /*0ba0*/  IADD3 R11, PT, PT, R11, R0, RZ ;  /* 0x000000000b0b7210 */ /* 0x000fe20007ffe0ff */
[----:B------:R-:W-:Y:S01]  /*0bb0*/  IMAD.WIDE.U32 R14, R5, UR16, R14 ;  /* 0x00000010050e7c25 */ /* 0x000fe2000f8e000e */
[----:B------:R-:W-:-:S03]  /*0bc0*/  SHF.R.S32.HI R5, RZ, 0x1f, R13 ;  /* 0x0000001fff057819 */ /* 0x000fc6000001140d */
[----:B------:R-:W-:Y:S01]  /*0bd0*/  IMAD.WIDE.U32 R10, R13, UR8, R10 ;  /* 0x000000080d0a7c25 */ /* 0x000fe2000f8e000a */
[----:B------:R-:W-:-:S03]  /*0be0*/  IADD3 R15, PT, PT, R15, R4, RZ ;  /* 0x000000040f0f7210 */ /* 0x000fc60007ffe0ff */
[C---:B------:R-:W-:Y:S02]  /*0bf0*/  IMAD R0, R5.reuse, UR8, RZ ;  /* 0x0000000805007c24 */ /* 0x040fe4000f8e02ff */
[----:B------:R-:W-:Y:S02]  /*0c00*/  IMAD R5, R5, UR10, RZ ;  /* 0x0000000a05057c24 */ /* 0x000fe4000f8e02ff */
[C---:B------:R-:W-:Y:S02]  /*0c10*/  IMAD R0, R13.reuse, UR9, R0 ;  /* 0x000000090d007c24 */ /* 0x040fe4000f8e0200 */
[C---:B------:R-:W-:Y:S02]  /*0c20*/  IMAD R5, R13.reuse, UR11, R5 ;  /* 0x0000000b0d057c24 */ /* 0x040fe4000f8e0205 */
[----:B------:R-:W-:Y:S01]  /*0c30*/  IMAD.WIDE.U32 R6, R13, UR10, R14 ;  /* 0x0000000a0d067c25 */ /* 0x000fe2000f8e000e */
[----:B------:R-:W-:-:S03]  /*0c40*/  MOV R14, R10 ;  /* 0x0000000a000e7202 */ /* 0x000fc60000000f00 */
[----:B------:R-:W-:Y:S01]  /*0c50*/  IMAD.IADD R4, R11, 0x1, R0 ;  /* 0x000000010b047824 */ /* 0x000fe200078e0200 */
[----:B------:R-:W-:Y:S01]  /*0c60*/  IADD3 R0, PT, PT, R7, R5, RZ ;  /* 0x0000000507007210 */ /* 0x000fe20007ffe0ff */
[----:B------:R-:W-:Y:S06]  /*0c70*/  BRA `(.L_x_3783) ;  /* 0x00000004001c7947 */ /* 0x000fec0003800000 */
.L_x_3782:
[----:B------:R-:W3:Y:S01]  /*0c80*/  LDC R2, c[0x0][0x3e8] ;  /* 0x0000fa00ff027b82 */ /* 0x000ee20000000800 */
[----:B------:R-:W4:Y:S01]  /*0c90*/  LDCU.64 UR18, c[0x0][0x3b8] ;  /* 0x00007700ff1277ac */ /* 0x000f220008000a00 */
[----:B------:R-:W-:Y:S01]  /*0ca0*/  MOV R84, RZ ;  /* 0x000000ff00547202 */ /* 0x000fe20000000f00 */
[----:B------:R-:W1:Y:S01]  /*0cb0*/  LDCU.64 UR16, c[0x0][0x3c0] ;  /* 0x00007800ff1077ac */ /* 0x000e620008000a00 */
[----:B------:R-:W1:Y:S01]  /*0cc0*/  LDCU.64 UR20, c[0x0][0x3a0] ;  /* 0x00007400ff1477ac */ /* 0x000e620008000a00 */
[----:B----4-:R-:W-:Y:S01]  /*0cd0*/  IMAD.WIDE.U32 R20, R14, UR18, RZ ;  /* 0x000000120e147c25 */ /* 0x010fe2000f8e00ff */
[----:B---3--:R-:W-:-:S04]  /*0ce0*/  IABS R9, R2 ;  /* 0x0000000200097213 */ /* 0x008fc80000000000 */
[----:B------:R-:W3:Y:S08]  /*0cf0*/  I2F.RP R10, R9 ;  /* 0x00000009000a7306 */ /* 0x000ef00000209400 */
[----:B---3--:R-:W3:Y:S02]  /*0d00*/  MUFU.RCP R10, R10 ;  /* 0x0000000a000a7308 */ /* 0x008ee40000001000 */
[----:B---3--:R-:W-:-:S06]  /*0d10*/  IADD3 R10, PT, PT, R10, 0xffffffe, RZ ;  /* 0x0ffffffe0a0a7810 */ /* 0x008fcc0007ffe0ff */
[----:B------:R-:W3:Y:S02]  /*0d20*/  F2I.FTZ.U32.TRUNC.NTZ R11, R10 ;  /* 0x0000000a000b7305 */ /* 0x000ee4000021f000 */
[----:B---3--:R-:W-:Y:S02]  /*0d30*/  IADD3 R0, PT, PT, RZ, -R11, RZ ;  /* 0x8000000bff007210 */ /* 0x008fe40007ffe0ff */
[----:B------:R-:W-:-:S03]  /*0d40*/  MOV R10, RZ ;  /* 0x000000ff000a7202 */ /* 0x000fc60000000f00 */
[----:B--2---:R-:W-:Y:S01]  /*0d50*/  IMAD R4, R0, R9, RZ ;  /* 0x0000000900047224 */ /* 0x004fe200078e02ff */
[----:B-1----:R-:W-:-:S03]  /*0d60*/  IABS R0, R3 ;  /* 0x0000000300007213 */ /* 0x002fc60000000000 */
[----:B------:R-:W-:Y:S01]  /*0d70*/  IMAD.HI.U32 R10, R11, R4, R10 ;  /* 0x000000040b0a7227 */ /* 0x000fe200078e000a */
[----:B------:R-:W-:Y:S02]  /*0d80*/  MOV R4, R0 ;  /* 0x0000000000047202 */ /* 0x000fe40000000f00 */
[----:B------:R-:W-:-:S03]  /*0d90*/  SHF.R.S32.HI R11, RZ, 0x1f, R14 ;  /* 0x0000001fff0b7819 */ /* 0x000fc6000001140e */
[----:B------:R-:W-:Y:S01]  /*0da0*/  IMAD.HI.U32 R0, R10, R4, RZ ;  /* 0x000000040a007227 */ /* 0x000fe200078e00ff */
[----:B-----5:R-:W-:-:S03]  /*0db0*/  SHF.R.S32.HI R10, RZ, 0x1f, R6 ;  /* 0x0000001fff0a7819 */ /* 0x020fc60000011406 */
[----:B------:R-:W-:Y:S02]  /*0dc0*/  IMAD.MOV R7, RZ, RZ, -R0 ;  /* 0x000000ffff077224 */ /* 0x000fe400078e0a00 */
[----:B------:R-:W-:Y:S02]  /*0dd0*/  IMAD R18, R11, UR18, RZ ;  /* 0x000000120b127c24 */ /* 0x000fe4000f8e02ff */
[----:B------:R-:W-:Y:S02]  /*0de0*/  IMAD R7, R9, R7, R4 ;  /* 0x0000000709077224 */ /* 0x000fe400078e0204 */
[----:B------:R-:W1:Y:S01]  /*0df0*/  LDC.64 R4, c[0x0][0x3a8] ;  /* 0x0000ea00ff047b82 */ /* 0x000e620000000a00 */
[----:B------:R-:W-:Y:S02]  /*0e00*/  IMAD R11, R11, UR16, RZ ;  /* 0x000000100b0b7c24 */ /* 0x000fe4000f8e02ff */
[----:B------:R-:W-:Y:S01]  /*0e10*/  ISETP.GT.U32.AND P0, PT, R9, R7, PT ;  /* 0x000000070900720c */ /* 0x000fe20003f04070 */
[----:B------:R-:W-:-:S02]  /*0e20*/  IMAD R18, R14, UR19, R18 ;  /* 0x000000130e127c24 */ /* 0x000fc4000f8e0212 */
[C---:B------:R-:W-:Y:S02]  /*0e30*/  IMAD R11, R14.reuse, UR17, R11 ;  /* 0x000000110e0b7c24 */ /* 0x040fe4000f8e020b */
[----:B------:R-:W-:Y:S01]  /*0e40*/  IMAD.WIDE.U32 R14, R14, UR16, RZ ;  /* 0x000000100e0e7c25 */ /* 0x000fe2000f8e00ff */
[----:B------:R-:W-:-:S03]  /*0e50*/  IADD3 R19, PT, PT, R21, R18, RZ ;  /* 0x0000001215137210 */ /* 0x000fc60007ffe0ff */
[----:B------:R-:W-:Y:S01]  /*0e60*/  IMAD.MOV.U32 R18, RZ, RZ, R20 ;  /* 0x000000ffff127224 */ /* 0x000fe200078e0014 */
[----:B------:R-:W-:-:S03]  /*0e70*/  IADD3 R15, PT, PT, R15, R11, RZ ;  /* 0x0000000b0f0f7210 */ /* 0x000fc60007ffe0ff */
[-C--:B------:R-:W-:Y:S01]  /*0e80*/  @!P0 IADD3 R7, PT, PT, R7, -R9.reuse, RZ ;  /* 0x8000000907078210 */ /* 0x080fe20007ffe0ff */
[----:B------:R-:W-:Y:S01]  /*0e90*/  IMAD.WIDE.U32 R18, R6, UR20, R18 ;  /* 0x0000001406127c25 */ /* 0x000fe2000f8e0012 */
[----:B------:R-:W-:Y:S02]  /*0ea0*/  @!P0 IADD3 R0, PT, PT, R0, 0x1, RZ ;  /* 0x0000000100008810 */ /* 0x000fe40007ffe0ff */
[----:B------:R-:W-:Y:S02]  /*0eb0*/  ISETP.GE.U32.AND P2, PT, R7, R9, PT ;  /* 0x000000090700720c */ /* 0x000fe40003f46070 */
[----:B------:R-:W-:Y:S01]  /*0ec0*/  LOP3.LUT R7, R3, R2, RZ, 0x3c, !PT ;  /* 0x0000000203077212 */ /* 0x000fe200078e3cff */
[----:B-1----:R-:W-:Y:S01]  /*0ed0*/  IMAD R9, R10, R4, RZ ;  /* 0x000000040a097224 */ /* 0x002fe200078e02ff */
[----:B------:R-:W-:Y:S01]  /*0ee0*/  ISETP.NE.AND P0, PT, R2, RZ, PT ;  /* 0x000000ff0200720c */ /* 0x000fe20003f05270 */
[----:B------:R-:W-:Y:S01]  /*0ef0*/  IMAD R10, R10, UR20, RZ ;  /* 0x000000140a0a7c24 */ /* 0x000fe2000f8e02ff */
[----:B------:R-:W-:Y:S01]  /*0f00*/  ISETP.GE.AND P1, PT, R7, RZ, PT ;  /* 0x000000ff0700720c */ /* 0x000fe20003f26270 */
[----:B------:R-:W-:-:S02]  /*0f10*/  IMAD R9, R6, R5, R9 ;  /* 0x0000000506097224 */ /* 0x000fc400078e0209 */
[C---:B------:R-:W-:Y:S02]  /*0f20*/  IMAD R10, R6.reuse, UR21, R10 ;  /* 0x00000015060a7c24 */ /* 0x040fe4000f8e020a */
[----:B------:R-:W-:Y:S02]  /*0f30*/  IMAD.WIDE.U32 R14, R6, R4, R14 ;  /* 0x00000004060e7225 */ /* 0x000fe400078e000e */
[----:B------:R-:W-:Y:S01]  /*0f40*/  @P2 IADD3 R0, PT, PT, R0, 0x1, RZ ;  /* 0x0000000100002810 */ /* 0x000fe20007ffe0ff */
[----:B------:R-:W1:Y:S01]  /*0f50*/  LDC.64 R6, c[0x0][0x3d0] ;  /* 0x0000f400ff067b82 */ /* 0x000e620000000a00 */
[----:B------:R-:W-:Y:S02]  /*0f60*/  IADD3 R11, PT, PT, R19, R10, RZ ;  /* 0x0000000a130b7210 */ /* 0x000fe40007ffe0ff */
[----:B------:R-:W-:Y:S02]  /*0f70*/  IADD3 R15, PT, PT, R15, R9, RZ ;  /* 0x000000090f0f7210 */ /* 0x000fe40007ffe0ff */
[----:B------:R-:W-:Y:S01]  /*0f80*/  LEA R9, R85, 0xffffff80, 0x7 ;  /* 0xffffff8055097811 */ /* 0x000fe200078e38ff */
[----:B------:R-:W-:Y:S01]  /*0f90*/  @!P1 IMAD.MOV R0, RZ, RZ, -R0 ;  /* 0x000000ffff009224 */ /* 0x000fe200078e0a00 */
[----:B------:R-:W-:Y:S01]  /*0fa0*/  MOV R10, R18 ;  /* 0x00000012000a7202 */ /* 0x000fe20000000f00 */
[----:B------:R-:W2:Y:S01]  /*0fb0*/  LDC.64 R4, c[0x0][0x3d8] ;  /* 0x0000f600ff047b82 */ /* 0x000ea20000000a00 */
[----:B------:R-:W-:Y:S01]  /*0fc0*/  @!P0 LOP3.LUT R0, RZ, R2, RZ, 0x33, !PT ;  /* 0x00000002ff008212 */ /* 0x000fe200078e33ff */
[----:B------:R-:W-:-:S02]  /*0fd0*/  IMAD R2, R9, UR19, RZ ;  /* 0x0000001309027c24 */ /* 0x000fc4000f8e02ff */
[----:B------:R-:W-:-:S04]  /*0fe0*/  IMAD.WIDE.U32 R10, R9, UR18, R10 ;  /* 0x00000012090a7c25 */ /* 0x000fc8000f8e000a */
[----:B------:R-:W-:Y:S01]  /*0ff0*/  IMAD.WIDE.U32 R14, R9, UR16, R14 ;  /* 0x00000010090e7c25 */ /* 0x000fe2000f8e000e */
[----:B------:R-:W-:Y:S02]  /*1000*/  IADD3 R11, PT, PT, R11, R2, RZ ;  /* 0x000000020b0b7210 */ /* 0x000fe40007ffe0ff */
[----:B------:R-:W-:Y:S01]  /*1010*/  SHF.R.S32.HI R2, RZ, 0x1f, R0 ;  /* 0x0000001fff027819 */ /* 0x000fe20000011400 */
[----:B------:R-:W-:Y:S02]  /*1020*/  IMAD R9, R9, UR17, RZ ;  /* 0x0000001109097c24 */ /* 0x000fe4000f8e02ff */
[----:B-1----:R-:W-:-:S03]  /*1030*/  IMAD.WIDE.U32 R10, R0, R6, R10 ;  /* 0x00000006000a7225 */ /* 0x002fc600078e000a */
[----:B------:R-:W-:Y:S01]  /*1040*/  IADD3 R15, PT, PT, R15, R9, RZ ;  /* 0x000000090f0f7210 */ /* 0x000fe20007ffe0ff */
[C---:B------:R-:W-:Y:S02]  /*1050*/  IMAD R9, R2.reuse, R6, RZ ;  /* 0x0000000602097224 */ /* 0x040fe400078e02ff */
[-C--:B--2---:R-:W-:Y:S02]  /*1060*/  IMAD R2, R2, R4.reuse, RZ ;  /* 0x0000000402027224 */ /* 0x084fe400078e02ff */
[C---:B------:R-:W-:Y:S02]  /*1070*/  IMAD R7, R0.reuse, R7, R9 ;  /* 0x0000000700077224 */ /* 0x040fe400078e0209 */
[----:B------:R-:W-:Y:S01]  /*1080*/  IMAD.WIDE.U32 R18, R0, R4, R14 ;  /* 0x0000000400127225 */ /* 0x000fe200078e000e */
[----:B------:R-:W-:-:S03]  /*1090*/  MOV R14, R10 ;  /* 0x0000000a000e7202 */ /* 0x000fc60000000f00 */
[----:B------:R-:W-:Y:S01]  /*10a0*/  IMAD R0, R0, R5, R2 ;  /* 0x0000000500007224 */ /* 0x000fe200078e0202 */
[----:B------:R-:W-:Y:S01]  /*10b0*/  MOV R6, R18 ;  /* 0x0000001200067202 */ /* 0x000fe20000000f00 */
[----:B------:R-:W-:Y:S01]  /*10c0*/  IMAD.IADD R4, R11, 0x1, R7 ;  /* 0x000000010b047824 */ /* 0x000fe200078e0207 */
[----:B------:R-:W-:Y:S02]  /*10d0*/  MOV R2, RZ ;  /* 0x000000ff00027202 */ /* 0x000fe40000000f00 */
[----:B------:R-:W-:-:S07]  /*10e0*/  IADD3 R0, PT, PT, R19, R0, RZ ;  /* 0x0000000013007210 */ /* 0x000fce0007ffe0ff */
.L_x_3783:
[----:B------:R-:W1:Y:S01]  /*10f0*/  LDCU.128 UR12, c[0x0][0x390] ;  /* 0x00007200ff0c77ac */ /* 0x000e620008000c00 */
[C---:B------:R-:W-:Y:S01]  /*1100*/  IMAD.SHL.U32 R107, R86.reuse, 0x8, RZ ;  /* 0x00000008566b7824 */ /* 0x040fe200078e00ff */
[----:B------:R-:W2:Y:S01]  /*1110*/  S2UR UR25, SR_CgaCtaId ;  /* 0x00000000001979c3 */ /* 0x000ea20000008800 */
[----:B------:R-:W-:Y:S01]  /*1120*/  IMAD.MOV.U32 R11, RZ, RZ, RZ ;  /* 0x000000ffff0b7224 */ /* 0x000fe200078e00ff */
[----:B------:R-:W3:Y:S01]  /*1130*/  LDCU.64 UR4, c[0x0][0x3b0] ;  /* 0x00007600ff0477ac */ /* 0x000ee20008000a00 */
[----:B------:R-:W-:Y:S01]  /*1140*/  SHF.R.U32.HI R18, RZ, 0x2, R86 ;  /* 0x00000002ff127819 */ /* 0x000fe20000011656 */
[----:B------:R-:W-:Y:S01]  /*1150*/  IMAD.MOV.U32 R19, RZ, RZ, RZ ;  /* 0x000000ffff137224 */ /* 0x000fe200078e00ff */
[C---:B------:R-:W-:Y:S01]  /*1160*/  LOP3.LUT R10, R107.reuse, 0x18, RZ, 0xc0, !PT ;  /* 0x000000186b0a7812 */ /* 0x040fe200078ec0ff */
[----:B------:R-:W4:Y:S01]  /*1170*/  LDCU.64 UR22, c[0x0][0x3c8] ;  /* 0x00007900ff1677ac */ /* 0x000f220008000a00 */
[----:B------:R-:W-:Y:S01]  /*1180*/  LOP3.LUT R113, R86, 0x18, RZ, 0xc0, !PT ;  /* 0x0000001856717812 */ /* 0x000fe200078ec0ff */
[----:B------:R-:W-:Y:S01]  /*1190*/  IMAD.WIDE.U32 R12, R12, 0x40, R18 ;  /* 0x000000400c0c7825 */ /* 0x000fe200078e0012 */
[C---:B------:R-:W-:Y:S01]  /*11a0*/  IADD3 R14, P0, PT, R10.reuse, R14, RZ ;  /* 0x0000000e0a0e7210 */ /* 0x040fe20007f1e0ff */
[----:B------:R-:W5:Y:S01]  /*11b0*/  LDCU.128 UR8, c[0x0][0x380] ;  /* 0x00007000ff0877ac */ /* 0x000f620008000c00 */
[----:B------:R-:W-:Y:S01]  /*11c0*/  IADD3 R6, P2, PT, R10, R6, RZ ;  /* 0x000000060a067210 */ /* 0x000fe20007f5e0ff */
[----:B------:R-:W-:Y:S01]  /*11d0*/  IMAD.SHL.U32 R104, R86, 0x4, RZ ;  /* 0x0000000456687824 */ /* 0x000fe200078e00ff */
[C---:B------:R-:W-:Y:S01]  /*11e0*/  LOP3.LUT R121, R107.reuse, 0xd8, RZ, 0xc0, !PT ;  /* 0x000000d86b797812 */ /* 0x040fe200078ec0ff */
[----:B------:R-:W-:Y:S01]  /*11f0*/  IMAD.X R15, RZ, RZ, R4, P0 ;  /* 0x000000ffff0f7224 */ /* 0x000fe200000e0604 */
[----:B------:R-:W-:Y:S01]  /*1200*/  LOP3.LUT R5, R107, 0x1f20, RZ, 0xc0, !PT ;  /* 0x00001f206b057812 */ /* 0x000fe200078ec0ff */
[----:B-1----:R-:W-:Y:S01]  /*1210*/  IMAD.WIDE.U32 R10, R8, UR14, R10 ;  /* 0x0000000e080a7c25 */ /* 0x002fe2000f8e000a */
[----:B------:R-:W-:-:S02]  /*1220*/  LOP3.LUT R121, R121, R113, RZ, 0x3c, !PT ;  /* 0x0000007179797212 */ /* 0x000fc400078e3cff */
[----:B------:R-:W-:Y:S01]  /*1230*/  SHF.R.U32.HI R106, RZ, 0x1, R86 ;  /* 0x00000001ff6a7819 */ /* 0x000fe20000011656 */
[----:B------:R-:W-:Y:S01]  /*1240*/  IMAD R11, R8, UR15, R11 ;  /* 0x0000000f080b7c24 */ /* 0x000fe2000f8e020b */
[----:B---3--:R-:W-:Y:S01]  /*1250*/  USHF.L.U64.HI UR14, UR4, 0x5, UR5 ;  /* 0x00000005040e7899 */ /* 0x008fe20008010205 */
[----:B------:R-:W-:Y:S01]  /*1260*/  IMAD.WIDE.U32 R14, R18, UR18, R14 ;  /* 0x00000012120e7c25 */ /* 0x000fe2000f8e000e */
[----:B------:R-:W-:Y:S01]  /*1270*/  USHF.L.U32 UR15, UR4, 0x5, URZ ;  /* 0x00000005040f7899 */ /* 0x000fe200080006ff */
[----:B------:R-:W-:Y:S02]  /*1280*/  LOP3.LUT R121, R5, R121, RZ, 0xfc, !PT ;  /* 0x0000007905797212 */ /* 0x000fe400078efcff */
[----:B----4-:R-:W-:Y:S01]  /*1290*/  IMAD.WIDE.U32 R10, R3, UR22, R10 ;  /* 0x00000016030a7c25 */ /* 0x010fe2000f8e000a */
[----:B------:R-:W-:Y:S02]  /*12a0*/  LOP3.LUT R17, R106, 0x1f0, RZ, 0xc0, !PT ;  /* 0x000001f06a117812 */ /* 0x000fe400078ec0ff */
[----:B-----5:R-:W-:Y:S01]  /*12b0*/  LEA R109, P0, R14, UR10, 0x1 ;  /* 0x0000000a0e6d7c11 */ /* 0x020fe2000f8008ff */
[----:B------:R-:W-:Y:S01]  /*12c0*/  IMAD.U32 R8, RZ, RZ, UR15 ;  /* 0x0000000fff087e24 */ /* 0x000fe2000f8e00ff */
[----:B------:R-:W-:Y:S01]  /*12d0*/  LEA R112, R85, 0xffffff80, 0x7 ;  /* 0xffffff8055707811 */ /* 0x000fe200078e38ff */
[----:B------:R-:W-:-:S02]  /*12e0*/  IMAD.U32 R9, RZ, RZ, UR14 ;  /* 0x0000000eff097e24 */ /* 0x000fc4000f8e00ff */
[----:B------:R-:W-:Y:S02]  /*12f0*/  IMAD R4, R13, UR4, RZ ;  /* 0x000000040d047c24 */ /* 0x000fe4000f8e02ff */
[----:B------:R-:W-:Y:S02]  /*1300*/  IMAD R108, R18, UR19, R15 ;  /* 0x00000013126c7c24 */ /* 0x000fe4000f8e020f */
[----:B------:R-:W-:Y:S02]  /*1310*/  IMAD R11, R3, UR23, R11 ;  /* 0x00000017030b7c24 */ /* 0x000fe4000f8e020b */
[----:B------:R-:W-:Y:S01]  /*1320*/  IMAD.WIDE.U32 R8, R12, UR4, R8 ;  /* 0x000000040c087c25 */ /* 0x000fe2000f8e0008 */
[----:B------:R-:W-:-:S03]  /*1330*/  LEA.HI.X R108, R14, UR11, R108, 0x1, P0 ;  /* 0x0000000b0e6c7c11 */ /* 0x000fc600080f0c6c */
[C---:B------:R-:W-:Y:S01]  /*1340*/  IMAD R4, R12.reuse, UR5, R4 ;  /* 0x000000050c047c24 */ /* 0x040fe2000f8e0204 */
[----:B------:R-:W-:Y:S01]  /*1350*/  UMOV UR5, 0x400 ;  /* 0x0000040000057882 */ /* 0x000fe20000000000 */
[----:B------:R-:W-:Y:S01]  /*1360*/  IMAD.WIDE.U32 R12, R12, UR4, R10 ;  /* 0x000000040c0c7c25 */ /* 0x000fe2000f8e000a */
[----:B------:R-:W-:Y:S01]  /*1370*/  IADD3 R3, P0, PT, R10, R8, RZ ;  /* 0x000000080a037210 */ /* 0x000fe20007f1e0ff */
[----:B--2---:R-:W-:Y:S02]  /*1380*/  ULEA UR5, UR25, UR5, 0x18 ;  /* 0x0000000519057291 */ /* 0x004fe4000f8ec0ff */
[----:B------:R-:W-:Y:S01]  /*1390*/  IMAD.IADD R5, R13, 0x1, R4 ;  /* 0x000000010d057824 */ /* 0x000fe200078e0204 */
[C---:B------:R-:W-:Y:S01]  /*13a0*/  LEA R8, P1, R12.reuse, UR8, 0x1 ;  /* 0x000000080c087c11 */ /* 0x040fe2000f8208ff */
[----:B------:R-:W-:Y:S01]  /*13b0*/  USHF.L.U32 UR4, UR18, 0x6, URZ ;  /* 0x0000000612047899 */ /* 0x000fe200080006ff */
[----:B------:R-:W-:Y:S01]  /*13c0*/  IADD3.X R4, PT, PT, R11, R4, R9, P0, !PT ;  /* 0x000000040b047210 */ /* 0x000fe200007fe409 */
[----:B------:R-:W-:Y:S01]  /*13d0*/  IMAD.MOV.U32 R13, RZ, RZ, R108 ;  /* 0x000000ffff0d7224 */ /* 0x000fe200078e006c */
[----:B------:R-:W-:Y:S01]  /*13e0*/  LEA R10, P0, R3, UR8, 0x1 ;  /* 0x00000008030a7c11 */ /* 0x000fe2000f8008ff */
[----:B------:R-:W-:Y:S01]  /*13f0*/  USHF.L.U64.HI UR8, UR18, 0x6, UR19 ;  /* 0x0000000612087899 */ /* 0x000fe20008010213 */
[----:B------:R-:W-:Y:S01]  /*1400*/  LEA.HI.X R9, R12, UR9, R5, 0x1, P1 ;  /* 0x000000090c097c11 */ /* 0x000fe200088f0c05 */
[----:B------:R-:W-:Y:S01]  /*1410*/  IMAD.MOV.U32 R12, RZ, RZ, R109 ;  /* 0x000000ffff0c7224 */ /* 0x000fe200078e006d */
[----:B------:R-:W-:Y:S01]  /*1420*/  LEA R121, R121, UR5, 0x1 ;  /* 0x0000000579797c11 */ /* 0x000fe2000f8e08ff */
[----:B------:R-:W-:Y:S01]  /*1430*/  IMAD.X R7, RZ, RZ, R0, P2 ;  /* 0x000000ffff077224 */ /* 0x000fe200010e0600 */
[----:B------:R-:W-:Y:S01]  /*1440*/  LEA.HI.X R11, R3, UR9, R4, 0x1, P0 ;  /* 0x00000009030b7c11 */ /* 0x000fe200080f0c04 */
[----:B------:R-:W-:Y:S01]  /*1450*/  IMAD.SHL.U32 R87, R86, 0x20, RZ ;  /* 0x0000002056577824 */ /* 0x000fe200078e00ff */
[----:B------:R-:W-:Y:S01]  /*1460*/  IADD3 R4, P0, PT, R109, UR4, RZ ;  /* 0x000000046d047c10 */ /* 0x000fe2000ff1e0ff */
[----:B------:R-:W-:Y:S01]  /*1470*/  @!PT LDS RZ, [RZ] ;  /* 0x00000000fffff984 */ /* 0x000fe20000000800 */
[----:B------:R-:W-:Y:S01]  /*1480*/  @!PT LDS RZ, [RZ] ;  /* 0x00000000fffff984 */ /* 0x000fe20000000800 */
[----:B------:R-:W-:Y:S01]  /*1490*/  @!PT LDS RZ, [RZ] ;  /* 0x00000000fffff984 */ /* 0x000fe20000000800 */
[----:B------:R-:W-:Y:S01]  /*14a0*/  LDGSTS.E.BYPASS.LTC128B.128 [R121], desc[UR26][R8.64] ;  /* 0x0000000008797fae */ /* 0x000fe2000b981a1a */
[----:B------:R-:W-:Y:S01]  /*14b0*/  IMAD.WIDE.U32 R6, R18, UR16, R6 ;  /* 0x0000001012067c25 */ /* 0x000fe2000f8e0006 */
[----:B------:R-:W-:Y:S01]  /*14c0*/  LOP3.LUT R0, R104, 0x18, RZ, 0xc0, !PT ;  /* 0x0000001868007812 */ /* 0x000fe200078ec0ff */
[----:B------:R-:W-:Y:S01]  /*14d0*/  USHF.L.U32 UR9, UR16, 0x6, URZ ;  /* 0x0000000610097899 */ /* 0x000fe200080006ff */
[----:B------:R-:W-:Y:S01]  /*14e0*/  IADD3.X R5, PT, PT, R108, UR8, RZ, P0, !PT ;  /* 0x000000086c057c10 */ /* 0x000fe200087fe4ff */
[----:B------:R1:W-:Y:S01]  /*14f0*/  LDGSTS.E.BYPASS.LTC128B.128 [R121+0x800], desc[UR26][R10.64] ;  /* 0x008000000a797fae */ /* 0x0003e2000b981a1a */
[----:B------:R-:W-:Y:S01]  /*1500*/  IMAD R110, R18, UR17, R7 ;  /* 0x00000011126e7c24 */ /* 0x000fe2000f8e0207 */
[----:B------:R-:W-:Y:S01]  /*1510*/  LEA R111, P1, R6, UR12, 0x1 ;  /* 0x0000000c066f7c11 */ /* 0x000fe2000f8208ff */
[----:B------:R-:W-:Y:S01]  /*1520*/  IMAD.SHL.U32 R105, R86, 0x10, RZ ;  /* 0x0000001056697824 */ /* 0x000fe200078e00ff */
[----:B------:R-:W-:Y:S01]  /*1530*/  LDGSTS.E.BYPASS.LTC128B.128 [R121+0x1000], desc[UR26][R12.64] ;  /* 0x010000000c797fae */ /* 0x000fe2000b981a1a */
[----:B------:R-:W-:Y:S01]  /*1540*/  LOP3.LUT R0, R0, 0xc0, R87, 0xf8, !PT ;  /* 0x000000c000007812 */ /* 0x000fe200078ef857 */
[----:B------:R-:W-:Y:S01]  /*1550*/  USHF.L.U64.HI UR16, UR16, 0x6, UR17 ;  /* 0x0000000610107899 */ /* 0x000fe20008010211 */
[----:B------:R-:W-:Y:S01]  /*1560*/  LEA.HI.X R110, R6, UR13, R110, 0x1, P1 ;  /* 0x0000000d066e7c11 */ /* 0x000fe200088f0c6e */
[----:B------:R2:W-:Y:S01]  /*1570*/  LDGSTS.E.BYPASS.LTC128B.128 [R121+0x1800], desc[UR26][R4.64] ;  /* 0x0180000004797fae */ /* 0x0005e2000b981a1a */
[----:B------:R-:W-:Y:S01]  /*1580*/  LOP3.LUT R3, R105, 0x100, RZ, 0xc0, !PT ;  /* 0x0000010069037812 */ /* 0x000fe200078ec0ff */
[----:B------:R-:W-:Y:S01]  /*1590*/  IMAD.SHL.U32 R102, R86, 0x2, RZ ;  /* 0x0000000256667824 */ /* 0x000fe200078e00ff */
[----:B------:R-:W-:-:S02]  /*15a0*/  LOP3.LUT R68, R0, 0x8, R86, 0x78, !PT ;  /* 0x0000000800447812 */ /* 0x000fc400078e7856 */
[----:B------:R-:W-:Y:S02]  /*15b0*/  LOP3.LUT R105, R105, 0x3e00, RZ, 0xc0, !PT ;  /* 0x00003e0069697812 */ /* 0x000fe400078ec0ff */
[--C-:B------:R-:W-:Y:S02]  /*15c0*/  LOP3.LUT R3, R3, 0x20, R87.reuse, 0xf8, !PT ;  /* 0x0000002003037812 */ /* 0x100fe400078ef857 */
[----:B------:R-:W-:Y:S02]  /*15d0*/  LOP3.LUT R76, R105, 0x120, R87, 0xf8, !PT ;  /* 0x00000120694c7812 */ /* 0x000fe400078ef857 */
[----:B------:R-:W-:Y:S01]  /*15e0*/  LOP3.LUT R68, R3, R68, RZ, 0xfc, !PT ;  /* 0x0000004403447212 */ /* 0x000fe200078efcff */
[----:B------:R-:W-:Y:S01]  /*15f0*/  IMAD.MOV.U32 R3, RZ, RZ, 0x20 ;  /* 0x00000020ff037424 */ /* 0x000fe200078e00ff */
[----:B------:R-:W-:Y:S02]  /*1600*/  LOP3.LUT R102, R112, 0x6, R102, 0xf8, !PT ;  /* 0x0000000670667812 */ /* 0x000fe400078ef866 */
[----:B------:R-:W-:-:S02]  /*1610*/  LEA R68, R68, UR5, 0x1 ;  /* 0x0000000544447c11 */ /* 0x000fc4000f8e08ff */
[----:B-1----:R-:W-:-:S04]  /*1620*/  IADD3 R10, P0, PT, R4, UR4, RZ ;  /* 0x00000004040a7c10 */ /* 0x002fc8000ff1e0ff */
[----:B------:R-:W-:Y:S02]  /*1630*/  IADD3.X R11, PT, PT, R5, UR8, RZ, P0, !PT ;  /* 0x00000008050b7c10 */ /* 0x000fe400087fe4ff */
[----:B------:R-:W-:Y:S02]  /*1640*/  IADD3 R8, P0, PT, R10, UR4, RZ ;  /* 0x000000040a087c10 */ /* 0x000fe4000ff1e0ff */
[----:B--2---:R-:W-:Y:S01]  /*1650*/  LOP3.LUT R4, R106, 0x8, RZ, 0xc0, !PT ;  /* 0x000000086a047812 */ /* 0x004fe200078ec0ff */
[----:B------:R-:W-:Y:S01]  /*1660*/  LDGSTS.E.BYPASS.LTC128B.128 [R121+0x2000], desc[UR26][R10.64] ;  /* 0x020000000a797fae */ /* 0x000fe2000b981a1a */
[----:B------:R-:W-:Y:S01]  /*1670*/  IADD3.X R9, PT, PT, R11, UR8, RZ, P0, !PT ;  /* 0x000000080b097c10 */ /* 0x000fe200087fe4ff */
[----:B------:R-:W-:Y:S01]  /*1680*/  IMAD.MOV.U32 R5, RZ, RZ, R110 ;  /* 0x000000ffff057224 */ /* 0x000fe200078e006e */
[----:B------:R-:W-:Y:S01]  /*1690*/  LOP3.LUT R0, R0, R4, RZ, 0x3c, !PT ;  /* 0x0000000400007212 */ /* 0x000fe200078e3cff */
[----:B------:R-:W-:Y:S02]  /*16a0*/  IMAD.MOV.U32 R4, RZ, RZ, R111 ;  /* 0x000000ffff047224 */ /* 0x000fe400078e006f */
[----:B------:R1:W-:Y:S01]  /*16b0*/  LDGSTS.E.BYPASS.LTC128B.128 [R121+0x2800], desc[UR26][R8.64] ;  /* 0x0280000008797fae */ /* 0x0003e2000b981a1a */
[----:B------:R-:W-:-:S03]  /*16c0*/  LOP3.LUT R76, R76, R0, RZ, 0xfc, !PT ;  /* 0x000000004c4c7212 */ /* 0x000fc600078efcff */
[----:B------:R-:W0:Y:S01]  /*16d0*/  LDGDEPBAR ;  /* 0x00000000000079af */ /* 0x000e220000000000 */
[----:B------:R-:W-:Y:S02]  /*16e0*/  LEA R76, R76, UR5, 0x1 ;  /* 0x000000054c4c7c11 */ /* 0x000fe4000f8e08ff */
[----:B-1----:R-:W-:Y:S01]  /*16f0*/  IADD3 R8, P0, PT, R111, UR9, RZ ;  /* 0x000000096f087c10 */ /* 0x002fe2000ff1e0ff */
[----:B------:R-:W-:-:S04]  /*1700*/  DEPBAR.LE SB0, 0x0 ;  /* 0x000080000000791a */ /* 0x000fc80000000000 */
[----:B------:R-:W-:Y:S01]  /*1710*/  BAR.SYNC.DEFER_BLOCKING 0x0 ;  /* 0x0000000000007b1d */ /* 0x000fe20000010000 */
[----:B------:R-:W-:Y:S02]  /*1720*/  IADD3.X R9, PT, PT, R110, UR16, RZ, P0, !PT ;  /* 0x000000106e097c10 */ /* 0x000fe400087fe4ff */
[----:B------:R-:W-:-:S04]  /*1730*/  IADD3 R6, P0, PT, R8, UR9, RZ ;  /* 0x0000000908067c10 */ /* 0x000fc8000ff1e0ff */
[----:B------:R-:W-:Y:S01]  /*1740*/  IADD3.X R7, PT, PT, R9, UR16, RZ, P0, !PT ;  /* 0x0000001009077c10 */ /* 0x000fe200087fe4ff */
[----:B------:R-:W-:Y:S01]  /*1750*/  @!PT LDS RZ, [RZ] ;  /* 0x00000000fffff984 */ /* 0x000fe20000000800 */
[----:B------:R-:W-:Y:S01]  /*1760*/  @!PT LDS RZ, [RZ] ;  /* 0x00000000fffff984 */ /* 0x000fe20000000800 */
[----:B------:R-:W-:Y:S01]  /*1770*/  @!PT LDS RZ, [RZ] ;  /* 0x00000000fffff984 */ /* 0x000fe20000000800 */
[----:B------:R1:W-:Y:S04]  /*1780*/  LDGSTS.E.BYPASS.LTC128B.128 [R121+0x3000], desc[UR26][R4.64] ;  /* 0x0300000004797fae */ /* 0x0003e8000b981a1a */
[----:B------:R-:W-:Y:S04]  /*1790*/  LDGSTS.E.BYPASS.LTC128B.128 [R121+0x3800], desc[UR26][R8.64] ;  /* 0x0380000008797fae */ /* 0x000fe8000b981a1a */
[----:B------:R-:W-:Y:S01]  /*17a0*/  LDGSTS.E.BYPASS.LTC128B.128 [R121+0x4000], desc[UR26][R6.64] ;  /* 0x0400000006797fae */ /* 0x000fe2000b981a1a */
[----:B-1----:R-:W-:-:S04]  /*17b0*/  IADD3 R4, P0, PT, R6, UR9, RZ ;  /* 0x0000000906047c10 */ /* 0x002fc8000ff1e0ff */
[----:B------:R-:W-:Y:S02]  /*17c0*/  IADD3.X R5, PT, PT, R7, UR16, RZ, P0, !PT ;  /* 0x0000001007057c10 */ /* 0x000fe400087fe4ff */
[----:B------:R-:W-:-:S03]  /*17d0*/  LOP3.LUT P0, RZ, R86, 0x4, RZ, 0xc0, !PT ;  /* 0x0000000456ff7812 */ /* 0x000fc6000780c0ff */
[----:B------:R1:W-:Y:S01]  /*17e0*/  LDGSTS.E.BYPASS.LTC128B.128 [R121+0x4800], desc[UR26][R4.64] ;  /* 0x0480000004797fae */ /* 0x0003e2000b981a1a */
[----:B------:R-:W-:-:S03]  /*17f0*/  SEL R3, R3, 0xffffffe0, !P0 ;  /* 0xffffffe003037807 */ /* 0x000fc60004000000 */
[----:B------:R2:W-:Y:S02]  /*1800*/  LDSM.16.M88.4 R12, [R76] ;  /* 0x000000004c0c783b */ /* 0x0005e40000000200 */
[C---:B------:R-:W-:Y:S02]  /*1810*/  IMAD.IADD R115, R3.reuse, 0x1, R68 ;  /* 0x0000000103737824 */ /* 0x040fe400078e0244 */
[----:B------:R-:W3:Y:S04]  /*1820*/  LDSM.16.M88.4 R60, [R68+0x1400] ;  /* 0x00140000443c783b */ /* 0x000ee80000000200 */
[----:B------:R-:W-:Y:S04]  /*1830*/  LDSM.16.M88.4 R80, [R115+0x1000] ;  /* 0x001000007350783b */ /* 0x000fe80000000200 */
[----:B------:R-:W4:Y:S04]  /*1840*/  LDSM.16.M88.4 R52, [R68+0x1800] ;  /* 0x001800004434783b */ /* 0x000f280000000200 */
[----:B------:R-:W5:Y:S04]  /*1850*/  LDSM.16.M88.4 R44, [R68+0x1c00] ;  /* 0x001c0000442c783b */ /* 0x000f680000000200 */
[----:B------:R-:W-:Y:S01]  /*1860*/  LDSM.16.M88.4 R36, [R68+0x2000] ;  /* 0x002000004424783b */ /* 0x000fe20000000200 */
[----:B--2---:R-:W-:-:S03]  /*1870*/  IMAD.IADD R76, R3, 0x1, R76 ;  /* 0x00000001034c7824 */ /* 0x004fc600078e024c */
[----:B-1----:R-:W1:Y:S04]  /*1880*/  LDSM.16.M88.4 R4, [R68+0x1000] ;  /* 0x001000004404783b */ /* 0x002e680000000200 */
[----:B------:R-:W-:Y:S04]  /*1890*/  LDSM.16.M88.4 R28, [R68+0x2400] ;  /* 0x00240000441c783b */ /* 0x000fe80000000200 */
[----:B------:R-:W2:Y:S04]  /*18a0*/  LDSM.16.M88.4 R76, [R76] ;  /* 0x000000004c4c783b */ /* 0x000ea80000000200 */
[----:B------:R-:W2:Y:S04]  /*18b0*/  LDSM.16.M88.4 R20, [R68+0x2800] ;  /* 0x002800004414783b */ /* 0x000ea80000000200 */
[----:B------:R-:W2:Y:S04]  /*18c0*/  LDSM.16.M88.4 R68, [R68+0x2c00] ;  /* 0x002c00004444783b */ /* 0x000ea80000000200 */
[----:B------:R-:W2:Y:S01]  /*18d0*/  LDSM.16.M88.4 R72, [R115+0x1400] ;  /* 0x001400007348783b */ /* 0x000ea20000000200 */
[C---:B---3--:R-:W-:Y:S03]  /*18e0*/  HMMA.16816.F32.BF16 R64, R12.reuse, R60, RZ ;  /* 0x0000003c0c40723c */ /* 0x048fe600000418ff */
[----:B------:R-:W0:Y:S05]  /*18f0*/  LDGDEPBAR ;  /* 0x00000000000079af */ /* 0x000e2a0000000000 */
[C---:B----4-:R-:W-:Y:S08]  /*1900*/  HMMA.16816.F32.BF16 R56, R12.reuse, R52, RZ ;  /* 0x000000340c38723c */ /* 0x050ff000000418ff */
[C---:B-----5:R-:W-:Y:S08]  /*1910*/  HMMA.16816.F32.BF16 R48, R12.reuse, R44, RZ ;  /* 0x0000002c0c30723c */ /* 0x060ff000000418ff */
[C---:B-1----:R-:W-:Y:S08]  /*1920*/  HMMA.16816.F32.BF16 R8, R12.reuse, R4, RZ ;  /* 0x000000040c08723c */ /* 0x042ff000000418ff */
[C---:B------:R-:W-:Y:S08]  /*1930*/  HMMA.16816.F32.BF16 R4, R12.reuse, R6, RZ ;  /* 0x000000060c04723c */ /* 0x040ff000000418ff */
[----:B------:R-:W-:Y:S08]  /*1940*/  HMMA.16816.F32.BF16 R40, R12, R36, RZ ;  /* 0x000000240c28723c */ /* 0x000ff000000418ff */
[----:B--2---:R-:W-:Y:S01]  /*1950*/  HMMA.16816.F32.BF16 R8, R76, R80, R8 ;  /* 0x000000504c08723c */ /* 0x004fe20000041808 */
[----:B------:R-:W-:-:S02]  /*1960*/  LOP3.LUT R80, R18, 0x7, RZ, 0xc0, !PT ;  /* 0x0000000712507812 */ /* 0x000fc400078ec0ff */
[----:B------:R-:W-:Y:S02]  /*1970*/  LOP3.LUT R81, R102, 0x9, RZ, 0xfc, !PT ;  /* 0x0000000966517812 */ /* 0x000fe400078efcff */
[----:B------:R-:W-:-:S03]  /*1980*/  IADD3 R80, PT, PT, R80, R17, R16 ;  /* 0x0000001150507210 */ /* 0x000fc60007ffe010 */
[----:B------:R-:W-:Y:S01]  /*1990*/  HMMA.16816.F32.BF16 R4, R76, R82, R4 ;  /* 0x000000524c04723c */ /* 0x000fe20000041804 */
[----:B------:R-:W-:-:S05]  /*19a0*/  IADD3 R80, PT, PT, R103, -UR24, R80 ;  /* 0x8000001867507c10 */ /* 0x000fca000fffe050 */
[----:B------:R-:W-:Y:S01]  /*19b0*/  IMAD.IADD R88, R80, 0x1, R88 ;  /* 0x0000000150587824 */ /* 0x000fe200078e0258 */
[----:B------:R-:W-:Y:S01]  /*19c0*/  LOP3.LUT R80, R102, 0x1, RZ, 0xfc, !PT ;  /* 0x0000000166507812 */ /* 0x000fe200078efcff */
[C---:B------:R-:W-:Y:S03]  /*19d0*/  HMMA.16816.F32.BF16 R32, R12.reuse, R28, RZ ;  /* 0x0000001c0c20723c */ /* 0x040fe600000418ff */
[C-C-:B------:R-:W-:Y:S02]  /*19e0*/  VIADDMNMX R114, R88.reuse, 0x1, R103.reuse, PT ;  /* 0x0000000158727846 */ /* 0x140fe40003800167 */
[----:B------:R-:W-:Y:S02]  /*19f0*/  VIADDMNMX R103, R88, 0x9, R103, PT ;  /* 0x0000000958677846 */ /* 0x000fe40003800167 */
[C---:B------:R-:W-:Y:S01]  /*1a00*/  ISETP.GE.AND P0, PT, R80.reuse, R114, PT ;  /* 0x000000725000720c */ /* 0x040fe20003f06270 */
[----:B------:R-:W-:Y:S01]  /*1a10*/  HMMA.16816.F32.BF16 R24, R12, R20, RZ ;  /* 0x000000140c18723c */ /* 0x000fe200000418ff */
[----:B------:R-:W-:-:S02]  /*1a20*/  ISETP.GE.AND P3, PT, R80, R103, PT ;  /* 0x000000675000720c */ /* 0x000fc40003f66270 */
[C---:B------:R-:W-:Y:S02]  /*1a30*/  LOP3.LUT R80, R102.reuse, 0x8, RZ, 0xfc, !PT ;  /* 0x0000000866507812 */ /* 0x040fe400078efcff */
[-C--:B------:R-:W-:Y:S02]  /*1a40*/  ISETP.GE.AND P4, PT, R102, R114.reuse, PT ;  /* 0x000000726600720c */ /* 0x080fe40003f86270 */
[C---:B------:R-:W-:Y:S01]  /*1a50*/  ISETP.GE.AND P6, PT, R80.reuse, R114, PT ;  /* 0x000000725000720c */ /* 0x040fe20003fc6270 */
[----:B------:R-:W-:Y:S01]  /*1a60*/  HMMA.16816.F32.BF16 R60, R12, R62, RZ ;  /* 0x0000003e0c3c723c */ /* 0x000fe200000418ff */
[-C--:B------:R-:W-:Y:S02]  /*1a70*/  ISETP.GE.AND P5, PT, R80, R103.reuse, PT ;  /* 0x000000675000720c */ /* 0x080fe40003fa6270 */
[----:B------:R-:W-:Y:S02]  /*1a80*/  FSEL R92, R8, -INF , !P4 ;  /* 0xff800000085c7808 */ /* 0x000fe40006000000 */
[----:B------:R-:W-:-:S02]  /*1a90*/  ISETP.GE.AND P4, PT, R102, R103, PT ;  /* 0x000000676600720c */ /* 0x000fc40003f86270 */
[----:B------:R-:W-:Y:S01]  /*1aa0*/  LOP3.LUT R80, R102, 0x10, RZ, 0xfc, !PT ;  /* 0x0000001066507812 */ /* 0x000fe200078efcff */
[C---:B------:R-:W-:Y:S01]  /*1ab0*/  HMMA.16816.F32.BF16 R52, R12.reuse, R54, RZ ;  /* 0x000000360c34723c */ /* 0x040fe200000418ff */
[----:B------:R-:W-:Y:S02]  /*1ac0*/  FSEL R90, R10, -INF , !P4 ;  /* 0xff8000000a5a7808 */ /* 0x000fe40006000000 */
[----:B------:R-:W-:Y:S02]  /*1ad0*/  FSEL R116, R9, -INF , !P0 ;  /* 0xff80000009747808 */ /* 0x000fe40004000000 */
[CC--:B------:R-:W-:Y:S02]  /*1ae0*/  ISETP.GE.AND P2, PT, R81.reuse, R114.reuse, PT ;  /* 0x000000725100720c */ /* 0x0c0fe40003f46270 */
[----:B------:R-:W-:Y:S01]  /*1af0*/  ISETP.GE.AND P1, PT, R81, R103, PT ;  /* 0x000000675100720c */ /* 0x000fe20003f26270 */
[----:B------:R-:W-:Y:S01]  /*1b00*/  HMMA.16816.F32.BF16 R44, R12, R46, RZ ;  /* 0x0000002e0c2c723c */ /* 0x000fe200000418ff */
[----:B------:R-:W-:-:S02]  /*1b10*/  ISETP.GE.AND P4, PT, R80, R114, PT ;  /* 0x000000725000720c */ /* 0x000fc40003f86270 */
[----:B------:R-:W-:Y:S02]  /*1b20*/  ISETP.GE.AND P0, PT, R80, R103, PT ;  /* 0x000000675000720c */ /* 0x000fe40003f06270 */
[----:B------:R-:W-:Y:S01]  /*1b30*/  FSEL R96, R4, -INF , !P6 ;  /* 0xff80000004607808 */ /* 0x000fe20007000000 */
[----:B------:R-:W1:Y:S01]  /*1b40*/  LDSM.16.M88.4 R80, [R115+0x1c00] ;  /* 0x001c00007350783b */ /* 0x000e620000000200 */
[C---:B------:R-:W-:Y:S01]  /*1b50*/  LOP3.LUT R4, R102.reuse, 0x18, RZ, 0xfc, !PT ;  /* 0x0000001866047812 */ /* 0x040fe200078efcff */
[----:B------:R-:W-:Y:S01]  /*1b60*/  HMMA.16816.F32.BF16 R36, R12, R38, RZ ;  /* 0x000000260c24723c */ /* 0x000fe200000418ff */
[----:B------:R-:W-:Y:S02]  /*1b70*/  LOP3.LUT R8, R102, 0x11, RZ, 0xfc, !PT ;  /* 0x0000001166087812 */ /* 0x000fe400078efcff */
[----:B------:R-:W-:Y:S02]  /*1b80*/  FSEL R97, R6, -INF , !P5 ;  /* 0xff80000006617808 */ /* 0x000fe40006800000 */
[----:B------:R-:W-:-:S02]  /*1b90*/  FSEL R117, R5, -INF , !P2 ;  /* 0xff80000005757808 */ /* 0x000fc40005000000 */
[----:B------:R-:W-:Y:S01]  /*1ba0*/  FSEL R91, R11, -INF , !P3 ;  /* 0xff8000000b5b7808 */ /* 0x000fe20005800000 */
[C---:B------:R-:W-:Y:S01]  /*1bb0*/  HMMA.16816.F32.BF16 R28, R12.reuse, R30, RZ ;  /* 0x0000001e0c1c723c */ /* 0x040fe200000418ff */
[CC--:B------:R-:W-:Y:S02]  /*1bc0*/  ISETP.GE.AND P5, PT, R4.reuse, R114.reuse, PT ;  /* 0x000000720400720c */ /* 0x0c0fe40003fa6270 */
[----:B------:R-:W-:Y:S02]  /*1bd0*/  ISETP.GE.AND P2, PT, R4, R103, PT ;  /* 0x000000670400720c */ /* 0x000fe40003f46270 */
[----:B------:R-:W-:Y:S02]  /*1be0*/  ISETP.GE.AND P3, PT, R8, R114, PT ;  /* 0x000000720800720c */ /* 0x000fe40003f66270 */
[----:B------:R-:W-:Y:S01]  /*1bf0*/  LOP3.LUT R4, R102, 0x20, RZ, 0xfc, !PT ;  /* 0x0000002066047812 */ /* 0x000fe200078efcff */
[----:B------:R-:W-:Y:S01]  /*1c00*/  HMMA.16816.F32.BF16 R20, R12, R22, RZ ;  /* 0x000000160c14723c */ /* 0x000fe200000418ff */
[----:B------:R-:W-:-:S02]  /*1c10*/  FSEL R123, R7, -INF , !P1 ;  /* 0xff800000077b7808 */ /* 0x000fc40004800000 */
[----:B------:R-:W-:Y:S02]  /*1c20*/  ISETP.GE.AND P6, PT, R8, R103, PT ;  /* 0x000000670800720c */ /* 0x000fe40003fc6270 */
[C---:B------:R-:W-:Y:S02]  /*1c30*/  LOP3.LUT R8, R102.reuse, 0x19, RZ, 0xfc, !PT ;  /* 0x0000001966087812 */ /* 0x040fe400078efcff */
[----:B------:R-:W-:Y:S01]  /*1c40*/  LOP3.LUT R9, R102, 0x29, RZ, 0xfc, !PT ;  /* 0x0000002966097812 */ /* 0x000fe200078efcff */
[----:B------:R-:W-:Y:S01]  /*1c50*/  HMMA.16816.F32.BF16 R16, R12, R68, RZ ;  /* 0x000000440c10723c */ /* 0x000fe200000418ff */
[----:B------:R-:W-:-:S07]  /*1c60*/  ISETP.GE.AND P1, PT, R8, R114, PT ;  /* 0x000000720800720c */ /* 0x000fce0003f26270 */
[----:B------:R-:W-:Y:S01]  /*1c70*/  HMMA.16816.F32.BF16 R12, R12, R70, RZ ;  /* 0x000000460c0c723c */ /* 0x000fe200000418ff */
[----:B------:R-:W2:Y:S07]  /*1c80*/  LDSM.16.M88.4 R68, [R115+0x1800] ;  /* 0x001800007344783b */ /* 0x000eae0000000200 */
[C---:B------:R-:W-:Y:S08]  /*1c90*/  HMMA.16816.F32.BF16 R64, R76.reuse, R72, R64 ;  /* 0x000000484c40723c */ /* 0x040ff00000041840 */
[C---:B------:R-:W-:Y:S08]  /*1ca0*/  HMMA.16816.F32.BF16 R60, R76.reuse, R74, R60 ;  /* 0x0000004a4c3c723c */ /* 0x040ff0000004183c */
[----:B-1----:R-:W-:Y:S03]  /*1cb0*/  HMMA.16816.F32.BF16 R48, R76, R80, R48 ;  /* 0x000000504c30723c */ /* 0x002fe60000041830 */
[----:B------:R-:W-:-:S02]  /*1cc0*/  FSEL R101, R66, -INF , !P0 ;  /* 0xff80000042657808 */ /* 0x000fc40004000000 */
[----:B------:R-:W-:Y:S02]  /*1cd0*/  FSEL R124, R65, -INF , !P3 ;  /* 0xff800000417c7808 */ /* 0x000fe40005800000 */
[C---:B------:R-:W-:Y:S01]  /*1ce0*/  ISETP.GE.AND P0, PT, R4.reuse, R114, PT ;  /* 0x000000720400720c */ /* 0x040fe20003f06270 */
[C---:B------:R-:W-:Y:S01]  /*1cf0*/  HMMA.16816.F32.BF16 R44, R76.reuse, R82, R44 ;  /* 0x000000524c2c723c */ /* 0x040fe2000004182c */
[-C--:B------:R-:W-:Y:S02]  /*1d00*/  ISETP.GE.AND P3, PT, R4, R103.reuse, PT ;  /* 0x000000670400720c */ /* 0x080fe40003f66270 */
[----:B------:R-:W1:Y:S01]  /*1d10*/  LDSM.16.M88.4 R4, [R115+0x2000] ;  /* 0x002000007304783b */ /* 0x000e620000000200 */
[----:B------:R-:W-:Y:S02]  /*1d20*/  FSEL R120, R64, -INF , !P4 ;  /* 0xff80000040787808 */ /* 0x000fe40006000000 */
[----:B------:R-:W-:Y:S02]  /*1d30*/  ISETP.GE.AND P4, PT, R8, R103, PT ;  /* 0x000000670800720c */ /* 0x000fe40003f86270 */
[----:B------:R-:W-:Y:S01]  /*1d40*/  LOP3.LUT R8, R102, 0x21, RZ, 0xfc, !PT ;  /* 0x0000002166087812 */ /* 0x000fe200078efcff */
[----:B--2---:R-:W-:Y:S01]  /*1d50*/  HMMA.16816.F32.BF16 R56, R76, R68, R56 ;  /* 0x000000444c38723c */ /* 0x004fe20000041838 */
[----:B------:R-:W-:-:S02]  /*1d60*/  FSEL R118, R67, -INF , !P6 ;  /* 0xff80000043767808 */ /* 0x000fc40007000000 */
[----:B------:R-:W-:Y:S02]  /*1d70*/  FSEL R125, R60, -INF , !P5 ;  /* 0xff8000003c7d7808 */ /* 0x000fe40006800000 */
[CC--:B------:R-:W-:Y:S02]  /*1d80*/  ISETP.GE.AND P6, PT, R8.reuse, R114.reuse, PT ;  /* 0x000000720800720c */ /* 0x0c0fe40003fc6270 */
[----:B------:R-:W-:Y:S01]  /*1d90*/  ISETP.GE.AND P5, PT, R8, R103, PT ;  /* 0x000000670800720c */ /* 0x000fe20003fa6270 */
[----:B------:R-:W-:Y:S01]  /*1da0*/  HMMA.16816.F32.BF16 R52, R76, R70, R52 ;  /* 0x000000464c34723c */ /* 0x000fe20000041834 */
[----:B------:R-:W-:Y:S02]  /*1db0*/  LOP3.LUT R8, R102, 0x28, RZ, 0xfc, !PT ;  /* 0x0000002866087812 */ /* 0x000fe400078efcff */
[----:B------:R-:W-:Y:S02]  /*1dc0*/  FSEL R119, R62, -INF , !P2 ;  /* 0xff8000003e777808 */ /* 0x000fe40005000000 */
[----:B------:R-:W-:-:S02]  /*1dd0*/  ISETP.GE.AND P2, PT, R8, R114, PT ;  /* 0x000000720800720c */ /* 0x000fc40003f46270 */
[----:B------:R-:W-:Y:S02]  /*1de0*/  FSEL R126, R61, -INF , !P1 ;  /* 0xff8000003d7e7808 */ /* 0x000fe40004800000 */
[----:B------:R-:W-:Y:S02]  /*1df0*/  ISETP.GE.AND P1, PT, R8, R103, PT ;  /* 0x000000670800720c */ /* 0x000fe40003f26270 */
[----:B------:R-:W-:Y:S02]  /*1e00*/  FSEL R74, R56, -INF , !P0 ;  /* 0xff800000384a7808 */ /* 0x000fe40004000000 */
[C---:B------:R-:W-:Y:S02]  /*1e10*/  LOP3.LUT R8, R102.reuse, 0x30, RZ, 0xfc, !PT ;  /* 0x0000003066087812 */ /* 0x040fe400078efcff */
[----:B------:R-:W-:Y:S02]  /*1e20*/  LOP3.LUT R56, R102, 0x31, RZ, 0xfc, !PT ;  /* 0x0000003166387812 */ /* 0x000fe400078efcff */
[----:B------:R-:W-:-:S02]  /*1e30*/  FSEL R122, R63, -INF , !P4 ;  /* 0xff8000003f7a7808 */ /* 0x000fc40006000000 */
[----:B------:R-:W-:Y:S02]  /*1e40*/  FSEL R94, R52, -INF , !P2 ;  /* 0xff800000345e7808 */ /* 0x000fe40005000000 */
[----:B------:R-:W-:Y:S02]  /*1e50*/  LOP3.LUT R52, R102, 0x38, RZ, 0xfc, !PT ;  /* 0x0000003866347812 */ /* 0x000fe400078efcff */
[----:B------:R-:W-:Y:S02]  /*1e60*/  FSEL R89, R59, -INF , !P5 ;  /* 0xff8000003b597808 */ /* 0x000fe40006800000 */
[----:B------:R-:W-:Y:S01]  /*1e70*/  FSEL R98, R54, -INF , !P1 ;  /* 0xff80000036627808 */ /* 0x000fe20004800000 */
[----:B-1----:R-:W-:Y:S01]  /*1e80*/  HMMA.16816.F32.BF16 R40, R76, R4, R40 ;  /* 0x000000044c28723c */ /* 0x002fe20000041828 */
[C---:B------:R-:W-:Y:S02]  /*1e90*/  ISETP.GE.AND P4, PT, R9.reuse, R114, PT ;  /* 0x000000720900720c */ /* 0x040fe40003f86270 */
[----:B------:R-:W-:-:S02]  /*1ea0*/  ISETP.GE.AND P0, PT, R9, R103, PT ;  /* 0x000000670900720c */ /* 0x000fc40003f06270 */
[----:B------:R-:W-:Y:S02]  /*1eb0*/  FSEL R80, R58, -INF , !P3 ;  /* 0xff8000003a507808 */ /* 0x000fe40005800000 */
[----:B------:R-:W-:Y:S01]  /*1ec0*/  FSEL R88, R57, -INF , !P6 ;  /* 0xff80000039587808 */ /* 0x000fe20007000000 */
[----:B------:R-:W-:Y:S01]  /*1ed0*/  HMMA.16816.F32.BF16 R36, R76, R6, R36 ;  /* 0x000000064c24723c */ /* 0x000fe20000041824 */
[CC--:B------:R-:W-:Y:S02]  /*1ee0*/  ISETP.GE.AND P5, PT, R56.reuse, R114.reuse, PT ;  /* 0x000000723800720c */ /* 0x0c0fe40003fa6270 */
[----:B------:R-:W-:Y:S02]  /*1ef0*/  ISETP.GE.AND P2, PT, R56, R103, PT ;  /* 0x000000673800720c */ /* 0x000fe40003f46270 */
[-C--:B------:R-:W-:Y:S02]  /*1f00*/  ISETP.GE.AND P1, PT, R52, R114.reuse, PT ;  /* 0x000000723400720c */ /* 0x080fe40003f26270 */
[----:B------:R-:W-:-:S02]  /*1f10*/  ISETP.GE.AND P3, PT, R8, R114, PT ;  /* 0x000000720800720c */ /* 0x000fc40003f66270 */
[----:B------:R-:W-:Y:S02]  /*1f20*/  ISETP.GE.AND P6, PT, R8, R103, PT ;  /* 0x000000670800720c */ /* 0x000fe40003fc6270 */
[C---:B------:R-:W-:Y:S01]  /*1f30*/  LOP3.LUT R56, R102.reuse, 0x39, RZ, 0xfc, !PT ;  /* 0x0000003966387812 */ /* 0x040fe200078efcff */
[----:B------:R-:W1:Y:S01]  /*1f40*/  LDSM.16.M88.4 R8, [R115+0x2400] ;  /* 0x002400007308783b */ /* 0x000e620000000200 */
[----:B------:R-:W-:Y:S02]  /*1f50*/  LOP3.LUT R4, R102, 0x41, RZ, 0xfc, !PT ;  /* 0x0000004166047812 */ /* 0x000fe400078efcff */
[----:B------:R-:W-:Y:S02]  /*1f60*/  FSEL R100, R53, -INF , !P4 ;  /* 0xff80000035647808 */ /* 0x000fe40006000000 */
[----:B------:R-:W-:Y:S02]  /*1f70*/  FSEL R99, R55, -INF , !P0 ;  /* 0xff80000037637808 */ /* 0x000fe40004000000 */
[----:B------:R-:W-:-:S02]  /*1f80*/  FSEL R68, R51, -INF , !P2 ;  /* 0xff80000033447808 */ /* 0x000fc40005000000 */
[----:B------:R-:W-:Y:S02]  /*1f90*/  FSEL R72, R44, -INF , !P1 ;  /* 0xff8000002c487808 */ /* 0x000fe40004800000 */
[-C--:B------:R-:W-:Y:S02]  /*1fa0*/  ISETP.GE.AND P4, PT, R52, R103.reuse, PT ;  /* 0x000000673400720c */ /* 0x080fe40003f86270 */
[-C--:B------:R-:W-:Y:S01]  /*1fb0*/  ISETP.GE.AND P0, PT, R56, R114.reuse, PT ;  /* 0x000000723800720c */ /* 0x080fe20003f06270 */
[----:B------:R-:W2:Y:S01]  /*1fc0*/  LDSM.16.M88.4 R52, [R115+0x2800] ;  /* 0x002800007334783b */ /* 0x000ea20000000200 */
[C---:B------:R-:W-:Y:S02]  /*1fd0*/  ISETP.GE.AND P2, PT, R4.reuse, R114, PT ;  /* 0x000000720400720c */ /* 0x040fe40003f46270 */
[----:B------:R-:W-:Y:S02]  /*1fe0*/  ISETP.GE.AND P1, PT, R4, R103, PT ;  /* 0x000000670400720c */ /* 0x000fe40003f26270 */
[----:B------:R-:W-:-:S02]  /*1ff0*/  FSEL R57, R48, -INF , !P3 ;  /* 0xff80000030397808 */ /* 0x000fc40005800000 */
[C---:B------:R-:W-:Y:S02]  /*2000*/  LOP3.LUT R4, R102.reuse, 0x48, RZ, 0xfc, !PT ;  /* 0x0000004866047812 */ /* 0x040fe400078efcff */
[----:B------:R-:W-:Y:S02]  /*2010*/  LOP3.LUT R48, R102, 0x40, RZ, 0xfc, !PT ;  /* 0x0000004066307812 */ /* 0x000fe400078efcff */
[----:B------:R-:W-:Y:S02]  /*2020*/  FSEL R83, R46, -INF , !P4 ;  /* 0xff8000002e537808 */ /* 0x000fe40006000000 */
[----:B------:R-:W-:Y:S02]  /*2030*/  FSEL R93, R45, -INF , !P0 ;  /* 0xff8000002d5d7808 */ /* 0x000fe40004000000 */
[----:B------:R-:W-:Y:S02]  /*2040*/  ISETP.GE.AND P3, PT, R56, R103, PT ;  /* 0x000000673800720c */ /* 0x000fe40003f66270 */
[----:B------:R-:W-:-:S02]  /*2050*/  FSEL R65, R50, -INF , !P6 ;  /* 0xff80000032417808 */ /* 0x000fc40007000000 */
[----:B------:R-:W-:Y:S02]  /*2060*/  FSEL R66, R49, -INF , !P5 ;  /* 0xff80000031427808 */ /* 0x000fe40006800000 */
[CC--:B------:R-:W-:Y:S02]  /*2070*/  ISETP.GE.AND P4, PT, R4.reuse, R114.reuse, PT ;  /* 0x000000720400720c */ /* 0x0c0fe40003f86270 */
[-C--:B------:R-:W-:Y:S02]  /*2080*/  ISETP.GE.AND P0, PT, R4, R103.reuse, PT ;  /* 0x000000670400720c */ /* 0x080fe40003f06270 */
[C---:B------:R-:W-:Y:S01]  /*2090*/  ISETP.GE.AND P6, PT, R48.reuse, R114, PT ;  /* 0x000000723000720c */ /* 0x040fe20003fc6270 */
[----:B-1----:R-:W-:Y:S01]  /*20a0*/  HMMA.16816.F32.BF16 R32, R76, R8, R32 ;  /* 0x000000084c20723c */ /* 0x002fe20000041820 */
[----:B------:R-:W-:Y:S02]  /*20b0*/  ISETP.GE.AND P5, PT, R48, R103, PT ;  /* 0x000000673000720c */ /* 0x000fe40003fa6270 */
[----:B------:R-:W-:-:S02]  /*20c0*/  LOP3.LUT R5, R102, 0x49, RZ, 0xfc, !PT ;  /* 0x0000004966057812 */ /* 0x000fc400078efcff */
[----:B------:R-:W-:Y:S02]  /*20d0*/  LOP3.LUT R4, R102, 0x50, RZ, 0xfc, !PT ;  /* 0x0000005066047812 */ /* 0x000fe400078efcff */
[----:B------:R-:W-:Y:S01]  /*20e0*/  FSEL R95, R47, -INF , !P3 ;  /* 0xff8000002f5f7808 */ /* 0x000fe20005800000 */
[C---:B------:R-:W-:Y:S01]  /*20f0*/  HMMA.16816.F32.BF16 R28, R76.reuse, R10, R28 ;  /* 0x0000000a4c1c723c */ /* 0x040fe2000004181c */
[----:B------:R-:W-:Y:S02]  /*2100*/  FSEL R44, R40, -INF , !P6 ;  /* 0xff800000282c7808 */ /* 0x000fe40007000000 */
[----:B------:R-:W-:Y:S02]  /*2110*/  FSEL R45, R42, -INF , !P5 ;  /* 0xff8000002a2d7808 */ /* 0x000fe40006800000 */
[----:B------:R-:W-:Y:S02]  /*2120*/  FSEL R47, R41, -INF , !P2 ;  /* 0xff800000292f7808 */ /* 0x000fe40005000000 */
[C---:B------:R-:W-:Y:S01]  /*2130*/  ISETP.GE.AND P3, PT, R5.reuse, R114, PT ;  /* 0x000000720500720c */ /* 0x040fe20003f66270 */
[----:B--2---:R-:W-:Y:S01]  /*2140*/  HMMA.16816.F32.BF16 R24, R76, R52, R24 ;  /* 0x000000344c18723c */ /* 0x004fe20000041818 */
[----:B------:R-:W-:-:S02]  /*2150*/  ISETP.GE.AND P6, PT, R5, R103, PT ;  /* 0x000000670500720c */ /* 0x000fc40003fc6270 */
[C---:B------:R-:W-:Y:S02]  /*2160*/  ISETP.GE.AND P5, PT, R4.reuse, R114, PT ;  /* 0x000000720400720c */ /* 0x040fe40003fa6270 */
[----:B------:R-:W-:Y:S02]  /*2170*/  ISETP.GE.AND P2, PT, R4, R103, PT ;  /* 0x000000670400720c */ /* 0x000fe40003f46270 */
[----:B------:R1:W2:Y:S01]  /*2180*/  LDSM.16.M88.4 R4, [R115+0x2c00] ;  /* 0x002c00007304783b */ /* 0x0002a20000000200 */
[----:B------:R-:W-:Y:S01]  /*2190*/  LOP3.LUT R8, R102, 0x51, RZ, 0xfc, !PT ;  /* 0x0000005166087812 */ /* 0x000fe200078efcff */
[----:B------:R-:W-:Y:S01]  /*21a0*/  HMMA.16816.F32.BF16 R20, R76, R54, R20 ;  /* 0x000000364c14723c */ /* 0x000fe20000041814 */
[----:B------:R-:W-:Y:S01]  /*21b0*/  FSEL R49, R43, -INF , !P1 ;  /* 0xff8000002b317808 */ /* 0x000fe20004800000 */
[----:B------:R-:W-:-:S04]  /*21c0*/  DEPBAR.LE SB0, 0x0 ;  /* 0x000080000000791a */ /* 0x000fc80000000000 */
[----:B------:R-:W-:Y:S02]  /*21d0*/  FSEL R56, R36, -INF , !P4 ;  /* 0xff80000024387808 */ /* 0x000fe40006000000 */
[C---:B------:R-:W-:Y:S02]  /*21e0*/  ISETP.GE.AND P1, PT, R8.reuse, R114, PT ;  /* 0x000000720800720c */ /* 0x040fe40003f26270 */
[----:B------:R-:W-:Y:S02]  /*21f0*/  ISETP.GE.AND P4, PT, R8, R103, PT ;  /* 0x000000670800720c */ /* 0x000fe40003f86270 */
[C---:B------:R-:W-:Y:S02]  /*2200*/  LOP3.LUT R8, R102.reuse, 0x58, RZ, 0xfc, !PT ;  /* 0x0000005866087812 */ /* 0x040fe400078efcff */
[----:B------:R-:W-:Y:S02]  /*2210*/  LOP3.LUT R9, R102, 0x59, RZ, 0xfc, !PT ;  /* 0x0000005966097812 */ /* 0x000fe400078efcff */
[----:B------:R-:W-:-:S02]  /*2220*/  FSEL R67, R38, -INF , !P0 ;  /* 0xff80000026437808 */ /* 0x000fc40004000000 */
[----:B------:R-:W-:Y:S02]  /*2230*/  FSEL R73, R39, -INF , !P6 ;  /* 0xff80000027497808 */ /* 0x000fe40007000000 */
[----:B------:R-:W-:Y:S01]  /*2240*/  FSEL R38, R32, -INF , !P5 ;  /* 0xff80000020267808 */ /* 0x000fe20006800000 */
[----:B-1----:R-:W-:Y:S01]  /*2250*/  IMAD.MOV.U32 R115, RZ, RZ, R2 ;  /* 0x000000ffff737224 */ /* 0x002fe200078e0002 */
[-C--:B------:R-:W-:Y:S02]  /*2260*/  ISETP.GE.AND P0, PT, R8, R114.reuse, PT ;  /* 0x000000720800720c */ /* 0x080fe40003f06270 */
[C---:B------:R-:W-:Y:S02]  /*2270*/  ISETP.GE.AND P6, PT, R9.reuse, R114, PT ;  /* 0x000000720900720c */ /* 0x040fe40003fc6270 */
[----:B------:R-:W-:Y:S02]  /*2280*/  ISETP.GE.AND P5, PT, R9, R103, PT ;  /* 0x000000670900720c */ /* 0x000fe40003fa6270 */
[----:B------:R-:W-:-:S02]  /*2290*/  LOP3.LUT R9, R102, 0x61, RZ, 0xfc, !PT ;  /* 0x0000006166097812 */ /* 0x000fc400078efcff */
[----:B------:R-:W-:Y:S02]  /*22a0*/  FSEL R41, R28, -INF , !P0 ;  /* 0xff8000001c297808 */ /* 0x000fe40004000000 */
[----:B------:R-:W-:Y:S02]  /*22b0*/  FSEL R71, R37, -INF , !P3 ;  /* 0xff80000025477808 */ /* 0x000fe40005800000 */
[-C--:B------:R-:W-:Y:S02]  /*22c0*/  ISETP.GE.AND P0, PT, R9, R103.reuse, PT ;  /* 0x000000670900720c */ /* 0x080fe40003f06270 */
[----:B------:R-:W-:Y:S01]  /*22d0*/  ISETP.GE.AND P3, PT, R8, R103, PT ;  /* 0x000000670800720c */ /* 0x000fe20003f66270 */
[----:B--2---:R-:W-:Y:S01]  /*22e0*/  HMMA.16816.F32.BF16 R16, R76, R4, R16 ;  /* 0x000000044c10723c */ /* 0x004fe20000041810 */
[C---:B------:R-:W-:Y:S02]  /*22f0*/  LOP3.LUT R4, R102.reuse, 0x71, RZ, 0xfc, !PT ;  /* 0x0000007166047812 */ /* 0x040fe400078efcff */
[----:B------:R-:W-:-:S02]  /*2300*/  LOP3.LUT R8, R102, 0x60, RZ, 0xfc, !PT ;  /* 0x0000006066087812 */ /* 0x000fc400078efcff */
[----:B------:R-:W-:Y:S02]  /*2310*/  FSEL R40, R35, -INF , !P4 ;  /* 0xff80000023287808 */ /* 0x000fe40006000000 */
[----:B------:R-:W-:Y:S01]  /*2320*/  FSEL R39, R27, -INF , !P0 ;  /* 0xff8000001b277808 */ /* 0x000fe20004000000 */
[----:B------:R-:W-:Y:S01]  /*2330*/  HMMA.16816.F32.BF16 R12, R76, R6, R12 ;  /* 0x000000064c0c723c */ /* 0x000fe2000004180c */
[----:B------:R-:W-:Y:S02]  /*2340*/  FSEL R37, R34, -INF , !P2 ;  /* 0xff80000022257808 */ /* 0x000fe40005000000 */
[----:B------:R-:W-:Y:S01]  /*2350*/  FSEL R46, R33, -INF , !P1 ;  /* 0xff800000212e7808 */ /* 0x000fe20004800000 */
[----:B------:R-:W-:Y:S01]  /*2360*/  BAR.SYNC.DEFER_BLOCKING 0x0 ;  /* 0x0000000000007b1d */ /* 0x000fe20000010000 */
[-C--:B------:R-:W-:Y:S02]  /*2370*/  ISETP.GE.AND P4, PT, R9, R114.reuse, PT ;  /* 0x000000720900720c */ /* 0x080fe40003f86270 */
[----:B------:R-:W-:-:S02]  /*2380*/  ISETP.GE.AND P0, PT, R4, R114, PT ;  /* 0x000000720400720c */ /* 0x000fc40003f06270 */
[C---:B------:R-:W-:Y:S02]  /*2390*/  ISETP.GE.AND P2, PT, R8.reuse, R114, PT ;  /* 0x000000720800720c */ /* 0x040fe40003f46270 */
[----:B------:R-:W-:Y:S02]  /*23a0*/  ISETP.GE.AND P1, PT, R8, R103, PT ;  /* 0x000000670800720c */ /* 0x000fe40003f26270 */
[C---:B------:R-:W-:Y:S02]  /*23b0*/  LOP3.LUT R9, R102.reuse, 0x68, RZ, 0xfc, !PT ;  /* 0x0000006866097812 */ /* 0x040fe400078efcff */
[----:B------:R-:W-:Y:S02]  /*23c0*/  LOP3.LUT R8, R102, 0x69, RZ, 0xfc, !PT ;  /* 0x0000006966087812 */ /* 0x000fe400078efcff */
[----:B------:R-:W-:Y:S02]  /*23d0*/  FSEL R48, R30, -INF , !P3 ;  /* 0xff8000001e307808 */ /* 0x000fe40005800000 */
[----:B------:R-:W-:-:S02]  /*23e0*/  FSEL R58, R17, -INF , !P0 ;  /* 0xff800000113a7808 */ /* 0x000fc40004000000 */
[-C--:B------:R-:W-:Y:S02]  /*23f0*/  ISETP.GE.AND P3, PT, R9, R114.reuse, PT ;  /* 0x000000720900720c */ /* 0x080fe40003f66270 */
[----:B------:R-:W-:Y:S02]  /*2400*/  FSEL R52, R31, -INF , !P5 ;  /* 0xff8000001f347808 */ /* 0x000fe40006800000 */
[----:B------:R-:W-:Y:S02]  /*2410*/  FSEL R42, R24, -INF , !P2 ;  /* 0xff800000182a7808 */ /* 0x000fe40005000000 */
[----:B------:R-:W-:Y:S02]  /*2420*/  ISETP.NE.AND P0, PT, R85, 0x1, PT ;  /* 0x000000015500780c */ /* 0x000fe40003f05270 */
[C---:B------:R-:W-:Y:S02]  /*2430*/  ISETP.GE.AND P5, PT, R8.reuse, R114, PT ;  /* 0x000000720800720c */ /* 0x040fe40003fa6270 */
[----:B------:R-:W-:-:S02]  /*2440*/  ISETP.GE.AND P2, PT, R8, R103, PT ;  /* 0x000000670800720c */ /* 0x000fc40003f46270 */
[----:B------:R-:W-:Y:S02]  /*2450*/  LOP3.LUT R8, R102, 0x70, RZ, 0xfc, !PT ;  /* 0x0000007066087812 */ /* 0x000fe400078efcff */
[----:B------:R-:W-:Y:S02]  /*2460*/  FSEL R50, R20, -INF , !P3 ;  /* 0xff80000014327808 */ /* 0x000fe40005800000 */
[----:B------:R-:W-:Y:S02]  /*2470*/  FSEL R51, R29, -INF , !P6 ;  /* 0xff8000001d337808 */ /* 0x000fe40007000000 */
[----:B------:R-:W-:Y:S02]  /*2480*/  FSEL R36, R26, -INF , !P1 ;  /* 0xff8000001a247808 */ /* 0x000fe40004800000 */
[-C--:B------:R-:W-:Y:S02]  /*2490*/  ISETP.GE.AND P3, PT, R4, R103.reuse, PT ;  /* 0x000000670400720c */ /* 0x080fe40003f66270 */
[----:B------:R-:W-:-:S02]  /*24a0*/  ISETP.GE.AND P6, PT, R9, R103, PT ;  /* 0x000000670900720c */ /* 0x000fc40003fc6270 */
[----:B------:R-:W-:Y:S02]  /*24b0*/  ISETP.GE.AND P1, PT, R8, R114, PT ;  /* 0x000000720800720c */ /* 0x000fe40003f26270 */
[C---:B------:R-:W-:Y:S02]  /*24c0*/  LOP3.LUT R4, R102.reuse, 0x78, RZ, 0xfc, !PT ;  /* 0x0000007866047812 */ /* 0x040fe400078efcff */
[----:B------:R-:W-:Y:S02]  /*24d0*/  LOP3.LUT R102, R102, 0x79, RZ, 0xfc, !PT ;  /* 0x0000007966667812 */ /* 0x000fe400078efcff */
[----:B------:R-:W-:Y:S02]  /*24e0*/  FSEL R43, R25, -INF , !P4 ;  /* 0xff800000192b7808 */ /* 0x000fe40006000000 */
[----:B------:R-:W-:Y:S02]  /*24f0*/  FSEL R53, R22, -INF , !P6 ;  /* 0xff80000016357808 */ /* 0x000fe40007000000 */
[----:B------:R-:W-:-:S02]  /*2500*/  FSEL R70, R21, -INF , !P5 ;  /* 0xff80000015467808 */ /* 0x000fc40006800000 */
[----:B------:R-:W-:Y:S02]  /*2510*/  FSEL R54, R23, -INF , !P2 ;  /* 0xff80000017367808 */ /* 0x000fe40005000000 */
[----:B------:R-:W-:Y:S02]  /*2520*/  FSEL R55, R16, -INF , !P1 ;  /* 0xff80000010377808 */ /* 0x000fe40004800000 */
[-C--:B------:R-:W-:Y:S02]  /*2530*/  ISETP.GE.AND P4, PT, R8, R103.reuse, PT ;  /* 0x000000670800720c */ /* 0x080fe40003f86270 */
[-C--:B------:R-:W-:Y:S02]  /*2540*/  ISETP.GE.AND P6, PT, R4, R114.reuse, PT ;  /* 0x000000720400720c */ /* 0x080fe40003fc6270 */
[----:B------:R-:W-:Y:S01]  /*2550*/  ISETP.GE.AND P5, PT, R102, R114, PT ;  /* 0x000000726600720c */ /* 0x000fe20003fa6270 */
[----:B------:R-:W-:Y:S01]  /*2560*/  IMAD.MOV.U32 R114, RZ, RZ, R84 ;  /* 0x000000ffff727224 */ /* 0x000fe200078e0054 */
        /* <DEDUP_REMOVED lines=20> */
.L_x_3785:
        /* <DEDUP_REMOVED lines=25> */
[----:B------:R-:W-:Y:S02]  /*2840*/  ISETP.GE.U32.AND P5, PT, R5, R2, PT ;  /* 0x000000020500720c */ /* 0x000fe40003fa6070 */
[----:B------:R-:W-:Y:S01]  /*2850*/  @!P4 IMAD.IADD R7, R7, 0x1, -R2 ;  /* 0x000000010707c824 */ /* 0x000fe200078e0a02 */
[----:B------:R-:W-:Y:S01]  /*2860*/  ISETP.NE.AND P2, PT, R4, RZ, PT ;  /* 0x000000ff0400720c */ /* 0x000fe20003f45270 */
[----:B------:R-:W-:-:S03]  /*2870*/  @!P4 VIADD R11, R11, 0x1 ;  /* 0x000000010b0bc836 */ /* 0x000fc60000000000 */
[----:B------:R-:W-:Y:S02]  /*2880*/  ISETP.GE.U32.AND P6, PT, R7, R2, PT ;  /* 0x000000020700720c */ /* 0x000fe40003fc6070 */
[----:B------:R-:W-:-:S04]  /*2890*/  LOP3.LUT R2, R112, R4, RZ, 0x3c, !PT ;  /* 0x0000000470027212 */ /* 0x000fc800078e3cff */
[----:B------:R-:W-:Y:S02]  /*28a0*/  ISETP.GE.AND P3, PT, R2, RZ, PT ;  /* 0x000000ff0200720c */ /* 0x000fe40003f66270 */
[----:B------:R-:W-:Y:S02]  /*28b0*/  @P5 IADD3 R9, PT, PT, R9, 0x1, RZ ;  /* 0x0000000109095810 */ /* 0x000fe40007ffe0ff */
[----:B------:R-:W-:Y:S02]  /*28c0*/  LOP3.LUT R2, RZ, R4, RZ, 0x33, !PT ;  /* 0x00000004ff027212 */ /* 0x000fe400078e33ff */
[----:B------:R-:W-:Y:S01]  /*28d0*/  MOV R7, R9 ;  /* 0x0000000900077202 */ /* 0x000fe20000000f00 */
[----:B------:R-:W-:-:S04]  /*28e0*/  @P6 VIADD R11, R11, 0x1 ;  /* 0x000000010b0b6836 */ /* 0x000fc80000000000 */
        /* <DEDUP_REMOVED lines=12> */
[----:B------:R-:W-:Y:S01]  /*29b0*/  IMAD R2, R4, UR19, R2 ;  /* 0x0000001304027c24 */ /* 0x000fe2000f8e0202 */
[----:B--2---:R-:W-:Y:S01]  /*29c0*/  IADD3 R5, PT, PT, R6, -R5, RZ ;  /* 0x8000000506057210 */ /* 0x004fe20007ffe0ff */
[----:B------:R-:W-:-:S03]  /*29d0*/  IMAD.WIDE.U32 R6, R4, UR18, RZ ;  /* 0x0000001204067c25 */ /* 0x000fc6000f8e00ff */
[----:B------:R-:W-:Y:S01]  /*29e0*/  SHF.R.S32.HI R4, RZ, 0x1f, R5 ;  /* 0x0000001fff047819 */ /* 0x000fe20000011405 */
[----:B------:R-:W-:-:S04]  /*29f0*/  IMAD.IADD R7, R7, 0x1, R2 ;  /* 0x0000000107077824 */ /* 0x000fc800078e0202 */
[----:B------:R-:W-:Y:S02]  /*2a00*/  IMAD R4, R4, UR20, RZ ;  /* 0x0000001404047c24 */ /* 0x000fe4000f8e02ff */
[----:B------:R-:W-:-:S04]  /*2a10*/  IMAD.WIDE.U32 R6, R5, UR20, R6 ;  /* 0x0000001405067c25 */ /* 0x000fc8000f8e0006 */
[----:B------:R-:W-:Y:S01]  /*2a20*/  IMAD R4, R5, UR21, R4 ;  /* 0x0000001505047c24 */ /* 0x000fe2000f8e0204 */
[----:B------:R-:W-:-:S04]  /*2a30*/  LEA R109, P1, R6, R109, 0x1 ;  /* 0x0000006d066d7211 */ /* 0x000fc800078208ff */
[----:B------:R-:W-:-:S04]  /*2a40*/  IADD3 R4, PT, PT, R7, R4, RZ ;  /* 0x0000000407047210 */ /* 0x000fc80007ffe0ff */
[----:B------:R-:W-:-:S07]  /*2a50*/  LEA.HI.X R108, R6, R108, R4, 0x1, P1 ;  /* 0x0000006c066c7211 */ /* 0x000fce00008f0c04 */
.L_x_3786:
[----:B------:R-:W-:Y:S01]  /*2a60*/  IADD3 R8, P1, PT, R109, UR4, RZ ;  /* 0x000000046d087c10 */ /* 0x000fe2000ff3e0ff */
[----:B------:R-:W-:Y:S02]  /*2a70*/  IMAD.MOV.U32 R10, RZ, RZ, R109 ;  /* 0x000000ffff0a7224 */ /* 0x000fe400078e006d */
[----:B------:R-:W-:Y:S01]  /*2a80*/  IMAD.MOV.U32 R11, RZ, RZ, R108 ;  /* 0x000000ffff0b7224 */ /* 0x000fe200078e006c */
[----:B------:R-:W-:Y:S02]  /*2a90*/  IADD3.X R9, PT, PT, R108, UR8, RZ, P1, !PT ;  /* 0x000000086c097c10 */ /* 0x000fe40008ffe4ff */
[----:B------:R-:W-:Y:S02]  /*2aa0*/  IADD3 R6, P1, PT, R8, UR4, RZ ;  /* 0x0000000408067c10 */ /* 0x000fe4000ff3e0ff */
[----:B------:R-:W-:Y:S01]  /*2ab0*/  @!PT LDS RZ, [RZ] ;  /* 0x00000000fffff984 */ /* 0x000fe20000000800 */
[----:B------:R-:W-:Y:S01]  /*2ac0*/  @!PT LDS RZ, [RZ] ;  /* 0x00000000fffff984 */ /* 0x000fe20000000800 */
[----:B------:R-:W-:Y:S01]  /*2ad0*/  @!PT LDS RZ, [RZ] ;  /* 0x00000000fffff984 */ /* 0x000fe20000000800 */
[----:B------:R1:W-:Y:S02]  /*2ae0*/  LDGSTS.E.BYPASS.LTC128B.128 [R121+0x1000], desc[UR26][R10.64] ;  /* 0x010000000a797fae */ /* 0x0003e4000b981a1a */
[----:B------:R-:W-:-:S02]  /*2af0*/  IADD3.X R7, PT, PT, R9, UR8, RZ, P1, !PT ;  /* 0x0000000809077c10 */ /* 0x000fc40008ffe4ff */
[----:B------:R-:W-:Y:S01]  /*2b00*/  IADD3 R4, P1, PT, R6, UR4, RZ ;  /* 0x0000000406047c10 */ /* 0x000fe2000ff3e0ff */
[----:B------:R1:W-:Y:S03]  /*2b10*/  LDGSTS.E.BYPASS.LTC128B.128 [R121+0x1800], desc[UR26][R8.64] ;  /* 0x0180000008797fae */ /* 0x0003e6000b981a1a */
[----:B------:R-:W-:Y:S01]  /*2b20*/  IADD3.X R5, PT, PT, R7, UR8, RZ, P1, !PT ;  /* 0x0000000807057c10 */ /* 0x000fe20008ffe4ff */
[----:B------:R1:W-:Y:S04]  /*2b30*/  LDGSTS.E.BYPASS.LTC128B.128 [R121+0x2000], desc[UR26][R6.64] ;  /* 0x0200000006797fae */ /* 0x0003e8000b981a1a */
[----:B------:R1:W-:Y:S04]  /*2b40*/  LDGSTS.E.BYPASS.LTC128B.128 [R121+0x2800], desc[UR26][R4.64] ;  /* 0x0280000004797fae */ /* 0x0003e8000b981a1a */
[----:B------:R-:W0:Y:S02]  /*2b50*/  LDGDEPBAR ;  /* 0x00000000000079af */ /* 0x000e240000000000 */
.L_x_3784:
        /* <DEDUP_REMOVED lines=31> */
[----:B------:R-:W-:Y:S02]  /*2d50*/  FMNMX.FTZ R2, R62, R2, !PT ;  /* 0x000000023e027209 */ /* 0x000fe40007810000 */
[----:B------:R-:W-:Y:S02]  /*2d60*/  FMNMX.FTZ R4, R64, R4, !PT ;  /* 0x0000000440047209 */ /* 0x000fe40007810000 */
[----:B------:R-:W-:Y:S01]  /*2d70*/  LOP3.LUT R87, R0, 0x120, R87, 0xf8, !PT ;  /* 0x0000012000577812 */ /* 0x000fe200078ef857 */
[----:B------:R-:W1:Y:S03]  /*2d80*/  SHFL.BFLY PT, R6, R2, 0x2, 0x1f ;  /* 0x0c401f0002067f89 */ /* 0x000e6600000e0000 */
[----:B------:R-:W-:Y:S01]  /*2d90*/  LEA R87, R87, UR5, 0x1 ;  /* 0x0000000557577c11 */ /* 0x000fe2000f8e08ff */
[----:B------:R-:W3:Y:S03]  /*2da0*/  SHFL.BFLY PT, R5, R4, 0x2, 0x1f ;  /* 0x0c401f0004057f89 */ /* 0x000ee600000e0000 */
[----:B------:R-:W-:Y:S01]  /*2db0*/  IADD3 R3, PT, PT, R3, R87, RZ ;  /* 0x0000005703037210 */ /* 0x000fe20007ffe0ff */
[----:B------:R-:W-:Y:S04]  /*2dc0*/  LDSM.16.MT88.4 R16, [R87+0x3000] ;  /* 0x003000005710783b */ /* 0x000fe80000004200 */
[----:B------:R-:W-:Y:S04]  /*2dd0*/  LDSM.16.MT88.4 R24, [R87+0x3400] ;  /* 0x003400005718783b */ /* 0x000fe80000004200 */
[----:B------:R-:W-:Y:S01]  /*2de0*/  LDSM.16.MT88.4 R32, [R3+0x3400] ;  /* 0x003400000320783b */ /* 0x000fe20000004200 */
[----:B-1----:R-:W-:-:S02]  /*2df0*/  FMNMX.FTZ R6, R2, R6, !PT ;  /* 0x0000000602067209 */ /* 0x002fc40007810000 */
[----:B---3--:R-:W-:-:S03]  /*2e00*/  FMNMX.FTZ R5, R4, R5, !PT ;  /* 0x0000000504057209 */ /* 0x008fc60007810000 */
[----:B------:R-:W1:Y:S04]  /*2e10*/  SHFL.BFLY PT, R2, R6, 0x1, 0x1f ;  /* 0x0c201f0006027f89 */ /* 0x000e6800000e0000 */
[----:B------:R-:W3:Y:S01]  /*2e20*/  SHFL.BFLY PT, R4, R5, 0x1, 0x1f ;  /* 0x0c201f0005047f89 */ /* 0x000ee200000e0000 */
[----:B-1----:R-:W-:Y:S02]  /*2e30*/  FMNMX.FTZ R2, R6, R2, !PT ;  /* 0x0000000206027209 */ /* 0x002fe40007810000 */
[----:B---3--:R-:W-:-:S03]  /*2e40*/  FMNMX.FTZ R0, R5, R4, !PT ;  /* 0x0000000405007209 */ /* 0x008fc60007810000 */
[C---:B--2---:R-:W-:Y:S01]  /*2e50*/  FMUL.FTZ R69, R2.reuse, UR4 ;  /* 0x0000000402457c20 */ /* 0x044fe20008410000 */
        /* <DEDUP_REMOVED lines=24> */
[--C-:B------:R-:W-:Y:S01]  /*2fe0*/  FFMA.FTZ R84, R122, UR4, -R75.reuse ;  /* 0x000000047a547c23 */ /* 0x100fe2000801084b */
[----:B------:R-:W-:Y:S01]  /*2ff0*/  FFMA.FTZ R89, R89, UR4, -R75 ;  /* 0x0000000459597c23 */ /* 0x000fe2000801084b */
[--C-:B------:R-:W-:Y:S01]  /*3000*/  FFMA.FTZ R101, R74, UR4, -R69.reuse ;  /* 0x000000044a657c23 */ /* 0x100fe20008010845 */
[----:B------:R-:W3:Y:S01]  /*3010*/  MUFU.EX2 R92, R92 ;  /* 0x0000005c005c7308 */ /* 0x000ee20000000800 */
[----:B------:R-:W-:Y:S01]  /*3020*/  FFMA.FTZ R74, R94, UR4, -R69 ;  /* 0x000000045e4a7c23 */ /* 0x000fe20008010845 */
[----:B------:R-:W-:Y:S01]  /*3030*/  FFMA.FTZ R94, R98, UR4, -R75 ;  /* 0x00000004625e7c23 */ /* 0x000fe2000801084b */
[--C-:B------:R-:W-:Y:S01]  /*3040*/  FFMA.FTZ R28, R100, UR4, -R69.reuse ;  /* 0x00000004641c7c23 */ /* 0x100fe20008010845 */
[----:B------:R-:W-:Y:S01]  /*3050*/  MUFU.EX2 R117, R117 ;  /* 0x0000007500757308 */ /* 0x000fe20000000800 */
[----:B------:R-:W-:Y:S01]  /*3060*/  FFMA.FTZ R88, R88, UR4, -R69 ;  /* 0x0000000458587c23 */ /* 0x000fe20008010845 */
[----:B--2---:R-:W-:Y:S01]  /*3070*/  F2FP.BF16.F32.PACK_AB R8, R102, R103 ;  /* 0x000000676608723e */ /* 0x004fe200000010ff */
[----:B------:R-:W-:Y:S01]  /*3080*/  FFMA.FTZ R100, R80, UR4, -R75 ;  /* 0x0000000450647c23 */ /* 0x000fe2000801084b */
[----:B------:R-:W2:Y:S01]  /*3090*/  MUFU.EX2 R116, R116 ;  /* 0x0000007400747308 */ /* 0x000ea20000000800 */
[----:B------:R-:W-:Y:S01]  /*30a0*/  FFMA.FTZ R66, R66, UR4, -R69 ;  /* 0x0000000442427c23 */ /* 0x000fe20008010845 */
[--C-:B------:R-:W-:Y:S01]  /*30b0*/  FFMA.FTZ R49, R49, UR4, -R75.reuse ;  /* 0x0000000431317c23 */ /* 0x100fe2000801084b */
[----:B------:R-:W-:Y:S01]  /*30c0*/  FFMA.FTZ R67, R67, UR4, -R75 ;  /* 0x0000000443437c23 */ /* 0x000fe2000801084b */
[----:B------:R-:W4:Y:S01]  /*30d0*/  MUFU.EX2 R97, R97 ;  /* 0x0000006100617308 */ /* 0x000f220000000800 */
[----:B------:R-:W-:Y:S01]  /*30e0*/  FFMA.FTZ R38, R38, UR4, -R69 ;  /* 0x0000000426267c23 */ /* 0x000fe20008010845 */
[----:B---3--:R-:W-:Y:S01]  /*30f0*/  F2FP.BF16.F32.PACK_AB R10, R92, R96 ;  /* 0x000000605c0a723e */ /* 0x008fe200000010ff */
[----:B------:R-:W-:Y:S01]  /*3100*/  FADD.FTZ R102, R103, R102 ;  /* 0x0000006667667221 */ /* 0x000fe20000010000 */
[----:B------:R-:W3:Y:S01]  /*3110*/  MUFU.EX2 R90, R90 ;  /* 0x0000005a005a7308 */ /* 0x000ee20000000800 */
[----:B------:R-:W-:Y:S01]  /*3120*/  FFMA.FTZ R52, R52, UR4, -R75 ;  /* 0x0000000434347c23 */ /* 0x000fe2000801084b */
[--C-:B------:R-:W-:Y:S01]  /*3130*/  FFMA.FTZ R42, R42, UR4, -R69.reuse ;  /* 0x000000042a2a7c23 */ /* 0x100fe20008010845 */
[----:B------:R-:W-:Y:S01]  /*3140*/  FADD.FTZ R102, R96, R102 ;  /* 0x0000006660667221 */ /* 0x000fe20000010000 */
[----:B------:R-:W-:Y:S01]  /*3150*/  MUFU.EX2 R91, R91 ;  /* 0x0000005b005b7308 */ /* 0x000fe20000000800 */
[--C-:B------:R-:W-:Y:S01]  /*3160*/  FFMA.FTZ R70, R70, UR4, -R69.reuse ;  /* 0x0000000446467c23 */ /* 0x100fe20008010845 */
[----:B--2---:R-:W-:Y:S01]  /*3170*/  F2FP.BF16.F32.PACK_AB R9, R116, R117 ;  /* 0x000000757409723e */ /* 0x004fe200000010ff */
[----:B------:R-:W-:Y:S01]  /*3180*/  FADD.FTZ R116, R117, R116 ;  /* 0x0000007475747221 */ /* 0x000fe20000010000 */
[----:B------:R-:W-:Y:S01]  /*3190*/  MUFU.EX2 R79, R79 ;  /* 0x0000004f004f7308 */ /* 0x000fe20000000800 */
[----:B------:R-:W-:Y:S01]  /*31a0*/  FADD.FTZ R102, R92, R102 ;  /* 0x000000665c667221 */ /* 0x000fe20000010000 */
[----:B------:R-:W-:Y:S01]  /*31b0*/  FFMA.FTZ R43, R43, UR4, -R69 ;  /* 0x000000042b2b7c23 */ /* 0x000fe20008010845 */
[----:B----4-:R-:W-:Y:S01]  /*31c0*/  FADD.FTZ R116, R97, R116 ;  /* 0x0000007461747221 */ /* 0x010fe20000010000 */
[----:B------:R-:W-:Y:S01]  /*31d0*/  MUFU.EX2 R78, R78 ;  /* 0x0000004e004e7308 */ /* 0x000fe20000000800 */
[--C-:B------:R-:W-:Y:S01]  /*31e0*/  FFMA.FTZ R53, R53, UR4, -R75.reuse ;  /* 0x0000000435357c23 */ /* 0x100fe2000801084b */
[C---:B---3--:R-:W-:Y:S01]  /*31f0*/  F2FP.BF16.F32.PACK_AB R11, R90.reuse, R97 ;  /* 0x000000615a0b723e */ /* 0x048fe200000010ff */
[----:B------:R-:W-:Y:S01]  /*3200*/  FADD.FTZ R116, R90, R116 ;  /* 0x000000745a747221 */ /* 0x000fe20000010000 */
[----:B------:R-:W-:Y:S01]  /*3210*/  MUFU.EX2 R77, R77 ;  /* 0x0000004d004d7308 */ /* 0x000fe20000000800 */
[--C-:B------:R-:W-:Y:S01]  /*3220*/  FFMA.FTZ R54, R54, UR4, -R75.reuse ;  /* 0x0000000436367c23 */ /* 0x100fe2000801084b */
[----:B------:R-:W-:Y:S01]  /*3230*/  FFMA.FTZ R122, R64, UR4, -R75 ;  /* 0x00000004407a7c23 */ /* 0x000fe2000801084b */
[----:B------:R-:W-:Y:S01]  /*3240*/  FFMA.FTZ R123, R62, UR4, -R69 ;  /* 0x000000043e7b7c23 */ /* 0x000fe20008010845 */
[----:B------:R-:W2:Y:S01]  /*3250*/  MUFU.EX2 R76, R76 ;  /* 0x0000004c004c7308 */ /* 0x000ea20000000800 */
[C---:B------:R-:W-:Y:S03]  /*3260*/  HMMA.16816.F32.BF16 R20, R8.reuse, R16, RZ ;  /* 0x000000100814723c */ /* 0x040fe600000418ff */
[----:B------:R-:W3:Y:S04]  /*3270*/  MUFU.EX2 R82, R82 ;  /* 0x0000005200527308 */ /* 0x000ee80000000800 */
[----:B------:R-:W-:Y:S01]  /*3280*/  MUFU.EX2 R81, R81 ;  /* 0x0000005100517308 */ /* 0x000fe20000000800 */
[----:B------:R-:W-:Y:S03]  /*3290*/  HMMA.16816.F32.BF16 R16, R8, R18, RZ ;  /* 0x000000120810723c */ /* 0x000fe600000418ff */
[----:B------:R-:W4:Y:S01]  /*32a0*/  MUFU.EX2 R84, R84 ;  /* 0x0000005400547308 */ /* 0x000f220000000800 */
[----:B--2---:R-:W-:-:S03]  /*32b0*/  FADD.FTZ R116, R76, R116 ;  /* 0x000000744c747221 */ /* 0x004fc60000010000 */
[----:B------:R2:W-:Y:S01]  /*32c0*/  MUFU.EX2 R98, R89 ;  /* 0x0000005900627308 */ /* 0x0005e20000000800 */
[C---:B-1----:R-:W-:Y:S01]  /*32d0*/  HMMA.16816.F32.BF16 R12, R8.reuse, R4, RZ ;  /* 0x00000004080c723c */ /* 0x042fe200000418ff */
[----:B------:R-:W-:Y:S01]  /*32e0*/  F2FP.BF16.F32.PACK_AB R4, R79, R91 ;  /* 0x0000005b4f04723e */ /* 0x000fe200000010ff */
[----:B------:R-:W-:Y:S01]  /*32f0*/  FADD.FTZ R91, R91, R102 ;  /* 0x000000665b5b7221 */ /* 0x000fe20000010000 */
[C---:B---3--:R-:W-:Y:S01]  /*3300*/  F2FP.BF16.F32.PACK_AB R5, R82.reuse, R76 ;  /* 0x0000004c5205723e */ /* 0x048fe200000010ff */
[----:B------:R-:W1:Y:S01]  /*3310*/  MUFU.EX2 R101, R101 ;  /* 0x0000006500657308 */ /* 0x000e620000000800 */
[----:B------:R-:W-:Y:S01]  /*3320*/  FADD.FTZ R82, R82, R116 ;  /* 0x0000007452527221 */ /* 0x000fe20000010000 */
[----:B------:R-:W-:Y:S02]  /*3330*/  FADD.FTZ R91, R79, R91 ;  /* 0x0000005b4f5b7221 */ /* 0x000fe40000010000 */
[----:B------:R-:W-:Y:S01]  /*3340*/  HMMA.16816.F32.BF16 R8, R8, R6, RZ ;  /* 0x000000060808723c */ /* 0x000fe200000418ff */
[----:B------:R-:W-:Y:S01]  /*3350*/  F2FP.BF16.F32.PACK_AB R6, R77, R78 ;  /* 0x0000004e4d06723e */ /* 0x000fe200000010ff */
[----:B------:R-:W3:Y:S01]  /*3360*/  MUFU.EX2 R88, R88 ;  /* 0x0000005800587308 */ /* 0x000ee20000000800 */
[----:B----4-:R-:W-:Y:S01]  /*3370*/  F2FP.BF16.F32.PACK_AB R7, R84, R81 ;  /* 0x000000515407723e */ /* 0x010fe200000010ff */
[----:B------:R-:W-:Y:S01]  /*3380*/  FADD.FTZ R78, R78, R91 ;  /* 0x0000005b4e4e7221 */ /* 0x000fe20000010000 */
[----:B--2---:R-:W-:Y:S01]  /*3390*/  FFMA.FTZ R89, R99, UR4, -R75 ;  /* 0x0000000463597c23 */ /* 0x004fe2000801084b */
[----:B------:R-:W-:Y:S01]  /*33a0*/  MUFU.EX2 R74, R74 ;  /* 0x0000004a004a7308 */ /* 0x000fe20000000800 */
[--C-:B------:R-:W-:Y:S01]  /*33b0*/  FFMA.FTZ R99, R57, UR4, -R69.reuse ;  /* 0x0000000439637c23 */ /* 0x100fe20008010845 */
[----:B------:R-:W-:Y:S01]  /*33c0*/  FFMA.FTZ R57, R72, UR4, -R69 ;  /* 0x0000000448397c23 */ /* 0x000fe20008010845 */
[----:B------:R-:W-:Y:S01]  /*33d0*/  FADD.FTZ R82, R81, R82 ;  /* 0x0000005251527221 */ /* 0x000fe20000010000 */
[----:B------:R-:W-:Y:S01]  /*33e0*/  HMMA.16816.F32.BF16 R20, R4, R24, R20 ;  /* 0x000000180414723c */ /* 0x000fe20000041814 */
[----:B------:R2:W-:Y:S01]  /*33f0*/  MUFU.EX2 R80, R28 ;  /* 0x0000001c00507308 */ /* 0x0005e20000000800 */
[----:B------:R-:W-:Y:S01]  /*3400*/  FADD.FTZ R78, R77, R78 ;  /* 0x0000004e4d4e7221 */ /* 0x000fe20000010000 */
[----:B------:R-:W-:-:S02]  /*3410*/  FADD.FTZ R84, R84, R82 ;  /* 0x0000005254547221 */ /* 0x000fc40000010000 */
[----:B------:R-:W4:Y:S01]  /*3420*/  MUFU.EX2 R100, R100 ;  /* 0x0000006400647308 */ /* 0x000f220000000800 */
[----:B-1----:R-:W-:Y:S02]  /*3430*/  FADD.FTZ R78, R101, R78 ;  /* 0x0000004e654e7221 */ /* 0x002fe40000010000 */
[----:B------:R-:W-:Y:S01]  /*3440*/  HMMA.16816.F32.BF16 R16, R4, R26, R16 ;  /* 0x0000001a0410723c */ /* 0x000fe20000041810 */
[----:B------:R-:W1:Y:S01]  /*3450*/  LDSM.16.MT88.4 R24, [R87+0x3800] ;  /* 0x003800005718783b */ /* 0x000e620000004200 */
[----:B------:R-:W-:Y:S01]  /*3460*/  MUFU.EX2 R94, R94 ;  /* 0x0000005e005e7308 */ /* 0x000fe20000000800 */
[----:B---3--:R-:W-:-:S03]  /*3470*/  FADD.FTZ R78, R88, R78 ;  /* 0x0000004e584e7221 */ /* 0x008fc60000010000 */
[----:B------:R-:W3:Y:S01]  /*3480*/  MUFU.EX2 R89, R89 ;  /* 0x0000005900597308 */ /* 0x000ee20000000800 */
[----:B--2---:R-:W2:Y:S01]  /*3490*/  LDSM.16.MT88.4 R28, [R3+0x3800] ;  /* 0x00380000031c783b */ /* 0x004ea20000004200 */
[C---:B------:R-:W-:Y:S01]  /*34a0*/  HMMA.16816.F32.BF16 R12, R4.reuse, R32, R12 ;  /* 0x00000020040c723c */ /* 0x040fe2000004180c */
[----:B------:R-:W-:Y:S01]  /*34b0*/  FFMA.FTZ R32, R93, UR4, -R69 ;  /* 0x000000045d207c23 */ /* 0x000fe20008010845 */
[----:B------:R5:W-:Y:S01]  /*34c0*/  MUFU.EX2 R72, R66 ;  /* 0x0000004200487308 */ /* 0x000be20000000800 */
[--C-:B------:R-:W-:Y:S01]  /*34d0*/  FFMA.FTZ R93, R65, UR4, -R75.reuse ;  /* 0x00000004415d7c23 */ /* 0x100fe2000801084b */
[----:B----4-:R-:W-:Y:S02]  /*34e0*/  FADD.FTZ R84, R100, R84 ;  /* 0x0000005464547221 */ /* 0x010fe40000010000 */
[----:B------:R-:W4:Y:S02]  /*34f0*/  MUFU.EX2 R99, R99 ;  /* 0x0000006300637308 */ /* 0x000f240000000800 */
[----:B------:R-:W-:Y:S01]  /*3500*/  HMMA.16816.F32.BF16 R8, R4, R34, R8 ;  /* 0x000000220408723c */ /* 0x000fe20000041808 */
[----:B------:R-:W-:Y:S01]  /*3510*/  F2FP.BF16.F32.PACK_AB R4, R88, R101 ;  /* 0x000000655804723e */ /* 0x000fe200000010ff */
[----:B------:R-:W-:Y:S01]  /*3520*/  MUFU.EX2 R57, R57 ;  /* 0x0000003900397308 */ /* 0x000fe20000000800 */
[C---:B------:R-:W-:Y:S01]  /*3530*/  F2FP.BF16.F32.PACK_AB R5, R98.reuse, R100 ;  /* 0x000000646205723e */ /* 0x040fe200000010ff */
[----:B------:R-:W-:Y:S01]  /*3540*/  FADD.FTZ R98, R98, R84 ;  /* 0x0000005462627221 */ /* 0x000fe20000010000 */
[----:B------:R-:W-:Y:S01]  /*3550*/  F2FP.BF16.F32.PACK_AB R6, R80, R74 ;  /* 0x0000004a5006723e */ /* 0x000fe200000010ff */
[----:B------:R4:W-:Y:S01]  /*3560*/  MUFU.EX2 R65, R32 ;  /* 0x0000002000417308 */ /* 0x0009e20000000800 */
[----:B---3--:R-:W-:Y:S01]  /*3570*/  F2FP.BF16.F32.PACK_AB R7, R89, R94 ;  /* 0x0000005e5907723e */ /* 0x008fe200000010ff */
[--C-:B-----5:R-:W-:Y:S01]  /*3580*/  FFMA.FTZ R66, R68, UR4, -R75.reuse ;  /* 0x0000000444427c23 */ /* 0x120fe2000801084b */
[--C-:B------:R-:W-:Y:S01]  /*3590*/  FFMA.FTZ R68, R83, UR4, -R75.reuse ;  /* 0x0000000453447c23 */ /* 0x100fe2000801084b */
[----:B------:R-:W-:Y:S01]  /*35a0*/  FFMA.FTZ R83, R95, UR4, -R75 ;  /* 0x000000045f537c23 */ /* 0x000fe2000801084b */
[----:B------:R-:W3:Y:S01]  /*35b0*/  MUFU.EX2 R93, R93 ;  /* 0x0000005d005d7308 */ /* 0x000ee20000000800 */
[----:B------:R-:W-:Y:S01]  /*35c0*/  FFMA.FTZ R95, R44, UR4, -R69 ;  /* 0x000000042c5f7c23 */ /* 0x000fe20008010845 */
[----:B------:R-:W-:Y:S01]  /*35d0*/  FFMA.FTZ R44, R73, UR4, -R75 ;  /* 0x00000004492c7c23 */ /* 0x000fe2000801084b */
[----:B------:R-:W-:Y:S01]  /*35e0*/  FADD.FTZ R74, R74, R78 ;  /* 0x0000004e4a4a7221 */ /* 0x000fe20000010000 */
[----:B------:R-:W5:Y:S01]  /*35f0*/  MUFU.EX2 R66, R66 ;  /* 0x0000004200427308 */ /* 0x000f620000000800 */
[----:B------:R-:W-:Y:S01]  /*3600*/  FADD.FTZ R98, R94, R98 ;  /* 0x000000625e627221 */ /* 0x000fe20000010000 */
[----:B------:R-:W-:Y:S01]  /*3610*/  LDSM.16.MT88.4 R76, [R87+0x4c00] ;  /* 0x004c0000574c783b */ /* 0x000fe20000004200 */
[----:B------:R-:W-:Y:S01]  /*3620*/  FADD.FTZ R74, R80, R74 ;  /* 0x0000004a504a7221 */ /* 0x000fe20000010000 */
[----:B------:R-:W2:Y:S01]  /*3630*/  MUFU.EX2 R68, R68 ;  /* 0x0000004400447308 */ /* 0x000ea20000000800 */
[--C-:B----4-:R-:W-:Y:S01]  /*3640*/  FFMA.FTZ R32, R47, UR4, -R69.reuse ;  /* 0x000000042f207c23 */ /* 0x110fe20008010845 */
[----:B------:R-:W-:Y:S01]  /*3650*/  FFMA.FTZ R47, R56, UR4, -R69 ;  /* 0x00000004382f7c23 */ /* 0x000fe20008010845 */
[----:B------:R-:W-:Y:S01]  /*3660*/  FADD.FTZ R98, R89, R98 ;  /* 0x0000006259627221 */ /* 0x000fe20000010000 */
[----:B------:R-:W4:Y:S01]  /*3670*/  MUFU.EX2 R83, R83 ;  /* 0x0000005300537308 */ /* 0x000f220000000800 */
[----:B------:R-:W-:Y:S01]  /*3680*/  FADD.FTZ R74, R99, R74 ;  /* 0x0000004a634a7221 */ /* 0x000fe20000010000 */
[----:B-1----:R-:W-:Y:S01]  /*3690*/  HMMA.16816.F32.BF16 R20, R4, R24, R20 ;  /* 0x000000180414723c */ /* 0x002fe20000041814 */
[----:B---3--:R-:W-:Y:S01]  /*36a0*/  FADD.FTZ R98, R93, R98 ;  /* 0x000000625d627221 */ /* 0x008fe20000010000 */
[----:B------:R1:W-:Y:S01]  /*36b0*/  MUFU.EX2 R56, R32 ;  /* 0x0000002000387308 */ /* 0x0003e20000000800 */
[----:B------:R-:W-:-:S02]  /*36c0*/  FADD.FTZ R74, R72, R74 ;  /* 0x0000004a484a7221 */ /* 0x000fc40000010000 */
[----:B-----5:R-:W-:Y:S01]  /*36d0*/  FADD.FTZ R98, R66, R98 ;  /* 0x0000006242627221 */ /* 0x020fe20000010000 */
[----:B------:R-:W3:Y:S01]  /*36e0*/  MUFU.EX2 R95, R95 ;  /* 0x0000005f005f7308 */ /* 0x000ee20000000800 */
[----:B------:R-:W-:Y:S01]  /*36f0*/  FADD.FTZ R74, R57, R74 ;  /* 0x0000004a394a7221 */ /* 0x000fe20000010000 */
[C---:B------:R-:W-:Y:S01]  /*3700*/  HMMA.16816.F32.BF16 R16, R4.reuse, R26, R16 ;  /* 0x0000001a0410723c */ /* 0x040fe20000041810 */
[----:B------:R-:W5:Y:S01]  /*3710*/  LDSM.16.MT88.4 R24, [R87+0x3c00] ;  /* 0x003c00005718783b */ /* 0x000f620000004200 */
[----:B------:R-:W-:Y:S01]  /*3720*/  MUFU.EX2 R47, R47 ;  /* 0x0000002f002f7308 */ /* 0x000fe20000000800 */
[----:B--2---:R-:W-:Y:S01]  /*3730*/  FADD.FTZ R98, R68, R98 ;  /* 0x0000006244627221 */ /* 0x004fe20000010000 */
[----:B------:R-:W-:Y:S02]  /*3740*/  FADD.FTZ R74, R65, R74 ;  /* 0x0000004a414a7221 */ /* 0x000fe40000010000 */
[----:B------:R-:W-:Y:S01]  /*3750*/  MUFU.EX2 R49, R49 ;  /* 0x0000003100317308 */ /* 0x000fe20000000800 */
[----:B----4-:R-:W-:Y:S01]  /*3760*/  FADD.FTZ R98, R83, R98 ;  /* 0x0000006253627221 */ /* 0x010fe20000010000 */
[C---:B------:R-:W-:Y:S01]  /*3770*/  HMMA.16816.F32.BF16 R12, R4.reuse, R28, R12 ;  /* 0x0000001c040c723c */ /* 0x040fe2000004180c */
[----:B-1----:R-:W-:Y:S01]  /*3780*/  FFMA.FTZ R32, R71, UR4, -R69 ;  /* 0x0000000447207c23 */ /* 0x002fe20008010845 */
[----:B------:R-:W-:Y:S01]  /*3790*/  FFMA.FTZ R71, R45, UR4, -R75 ;  /* 0x000000042d477c23 */ /* 0x000fe2000801084b */
[----:B------:R-:W-:Y:S04]  /*37a0*/  MUFU.EX2 R67, R67 ;  /* 0x0000004300437308 */ /* 0x000fe80000000800 */
[----:B------:R1:W-:Y:S01]  /*37b0*/  MUFU.EX2 R45, R32 ;  /* 0x00000020002d7308 */ /* 0x0003e20000000800 */
[----:B------:R-:W-:Y:S01]  /*37c0*/  HMMA.16816.F32.BF16 R8, R4, R30, R8 ;  /* 0x0000001e0408723c */ /* 0x000fe20000041808 */
[----:B------:R-:W2:Y:S01]  /*37d0*/  LDSM.16.MT88.4 R28, [R3+0x3c00] ;  /* 0x003c0000031c783b */ /* 0x000ea20000004200 */
[----:B------:R-:W-:Y:S01]  /*37e0*/  F2FP.BF16.F32.PACK_AB R4, R72, R99 ;  /* 0x000000634804723e */ /* 0x000fe200000010ff */
[----:B------:R-:W4:Y:S01]  /*37f0*/  MUFU.EX2 R71, R71 ;  /* 0x0000004700477308 */ /* 0x000f220000000800 */
[----:B------:R-:W-:-:S02]  /*3800*/  F2FP.BF16.F32.PACK_AB R5, R66, R93 ;  /* 0x0000005d4205723e */ /* 0x000fc400000010ff */
[----:B------:R-:W-:Y:S01]  /*3810*/  F2FP.BF16.F32.PACK_AB R6, R65, R57 ;  /* 0x000000394106723e */ /* 0x000fe200000010ff */
[----:B------:R-:W4:Y:S01]  /*3820*/  MUFU.EX2 R44, R44 ;  /* 0x0000002c002c7308 */ /* 0x000f220000000800 */
[----:B------:R-:W-:Y:S01]  /*3830*/  F2FP.BF16.F32.PACK_AB R7, R83, R68 ;  /* 0x000000445307723e */ /* 0x000fe200000010ff */
[----:B------:R-:W-:Y:S02]  /*3840*/  FFMA.FTZ R57, R63, UR4, -R75 ;  /* 0x000000043f397c23 */ /* 0x000fe4000801084b */
[----:B------:R-:W-:Y:S01]  /*3850*/  MUFU.EX2 R52, R52 ;  /* 0x0000003400347308 */ /* 0x000fe20000000800 */
[----:B-1----:R-:W1:Y:S03]  /*3860*/  LDSM.16.MT88.4 R32, [R3+0x4000] ;  /* 0x004000000320783b */ /* 0x002e660000004200 */
[----:B------:R-:W-:Y:S04]  /*3870*/  MUFU.EX2 R43, R43 ;  /* 0x0000002b002b7308 */ /* 0x000fe80000000800 */
[----:B------:R-:W-:Y:S04]  /*3880*/  MUFU.EX2 R53, R53 ;  /* 0x0000003500357308 */ /* 0x000fe80000000800 */
[----:B------:R-:W-:Y:S01]  /*3890*/  MUFU.EX2 R54, R54 ;  /* 0x0000003600367308 */ /* 0x000fe20000000800 */
[C---:B-----5:R-:W-:Y:S03]  /*38a0*/  HMMA.16816.F32.BF16 R20, R4.reuse, R24, R20 ;  /* 0x000000180414723c */ /* 0x060fe60000041814 */
[----:B------:R-:W-:Y:S04]  /*38b0*/  MUFU.EX2 R123, R123 ;  /* 0x0000007b007b7308 */ /* 0x000fe80000000800 */
[----:B------:R-:W-:Y:S01]  /*38c0*/  MUFU.EX2 R57, R57 ;  /* 0x0000003900397308 */ /* 0x000fe20000000800 */
[C---:B------:R-:W-:Y:S01]  /*38d0*/  HMMA.16816.F32.BF16 R16, R4.reuse, R26, R16 ;  /* 0x0000001a0410723c */ /* 0x040fe20000041810 */
[----:B------:R-:W5:Y:S02]  /*38e0*/  LDSM.16.MT88.4 R24, [R87+0x4000] ;  /* 0x004000005718783b */ /* 0x000f640000004200 */
[----:B------:R-:W-:Y:S05]  /*38f0*/  MUFU.EX2 R122, R122 ;  /* 0x0000007a007a7308 */ /* 0x000fea0000000800 */
[C---:B--2---:R-:W-:Y:S08]  /*3900*/  HMMA.16816.F32.BF16 R12, R4.reuse, R28, R12 ;  /* 0x0000001c040c723c */ /* 0x044ff0000004180c */
[----:B------:R-:W-:Y:S01]  /*3910*/  HMMA.16816.F32.BF16 R8, R4, R30, R8 ;  /* 0x0000001e0408723c */ /* 0x000fe20000041808 */
[----:B---3--:R-:W-:Y:S01]  /*3920*/  F2FP.BF16.F32.PACK_AB R4, R56, R95 ;  /* 0x0000005f3804723e */ /* 0x008fe200000010ff */
[----:B------:R-:W2:Y:S01]  /*3930*/  LDSM.16.MT88.4 R28, [R87+0x4400] ;  /* 0x00440000571c783b */ /* 0x000ea20000004200 */
[----:B----4-:R-:W-:Y:S01]  /*3940*/  F2FP.BF16.F32.PACK_AB R5, R49, R71 ;  /* 0x000000473105723e */ /* 0x010fe200000010ff */
[----:B------:R-:W-:Y:S01]  /*3950*/  FADD.FTZ R95, R95, R74 ;  /* 0x0000004a5f5f7221 */ /* 0x000fe20000010000 */
[----:B------:R-:W-:Y:S01]  /*3960*/  F2FP.BF16.F32.PACK_AB R6, R45, R47 ;  /* 0x0000002f2d06723e */ /* 0x000fe200000010ff */
[----:B------:R-:W-:Y:S01]  /*3970*/  FADD.FTZ R71, R71, R98 ;  /* 0x0000006247477221 */ /* 0x000fe20000010000 */
[----:B------:R-:W-:Y:S01]  /*3980*/  F2FP.BF16.F32.PACK_AB R7, R44, R67 ;  /* 0x000000432c07723e */ /* 0x000fe200000010ff */
[----:B------:R-:W-:-:S02]  /*3990*/  FADD.FTZ R56, R56, R95 ;  /* 0x0000005f38387221 */ /* 0x000fc40000010000 */
[----:B------:R-:W-:Y:S02]  /*39a0*/  FADD.FTZ R71, R49, R71 ;  /* 0x0000004731477221 */ /* 0x000fe40000010000 */
[----:B------:R-:W-:Y:S02]  /*39b0*/  FADD.FTZ R56, R47, R56 ;  /* 0x000000382f387221 */ /* 0x000fe40000010000 */
[----:B-1----:R-:W-:Y:S01]  /*39c0*/  HMMA.16816.F32.BF16 R12, R4, R32, R12 ;  /* 0x00000020040c723c */ /* 0x002fe2000004180c */
[----:B------:R-:W-:Y:S01]  /*39d0*/  FADD.FTZ R67, R67, R71 ;  /* 0x0000004743437221 */ /* 0x000fe20000010000 */
[----:B------:R-:W-:-:S03]  /*39e0*/  FADD.FTZ R45, R45, R56 ;  /* 0x000000382d2d7221 */ /* 0x000fc60000010000 */
[----:B------:R-:W-:-:S03]  /*39f0*/  FADD.FTZ R67, R44, R67 ;  /* 0x000000432c437221 */ /* 0x000fc60000010000 */
[C---:B------:R-:W-:Y:S08]  /*3a00*/  HMMA.16816.F32.BF16 R8, R4.reuse, R34, R8 ;  /* 0x000000220408723c */ /* 0x040ff00000041808 */
[C---:B-----5:R-:W-:Y:S01]  /*3a10*/  HMMA.16816.F32.BF16 R20, R4.reuse, R24, R20 ;  /* 0x000000180414723c */ /* 0x060fe20000041814 */
[--C-:B------:R-:W-:Y:S02]  /*3a20*/  FFMA.FTZ R24, R46, UR4, -R69.reuse ;  /* 0x000000042e187c23 */ /* 0x100fe40008010845 */
[----:B------:R1:W3:Y:S05]  /*3a30*/  MUFU.EX2 R46, R38 ;  /* 0x00000026002e7308 */ /* 0x0002ea0000000800 */
[----:B------:R-:W-:Y:S01]  /*3a40*/  HMMA.16816.F32.BF16 R16, R4, R26, R16 ;  /* 0x0000001a0410723c */ /* 0x000fe20000041810 */
[----:B------:R-:W-:-:S02]  /*3a50*/  FFMA.FTZ R4, R50, UR4, -R69 ;  /* 0x0000000432047c23 */ /* 0x000fc40008010845 */
[----:B------:R-:W-:Y:S04]  /*3a60*/  MUFU.EX2 R50, R42 ;  /* 0x0000002a00327308 */ /* 0x000fe80000000800 */
[----:B------:R4:W-:Y:S01]  /*3a70*/  MUFU.EX2 R42, R4 ;  /* 0x00000004002a7308 */ /* 0x0009e20000000800 */
[----:B-1----:R-:W-:Y:S01]  /*3a80*/  FFMA.FTZ R38, R41, UR4, -R69 ;  /* 0x0000000429267c23 */ /* 0x002fe20008010845 */
[----:B---3--:R-:W-:Y:S02]  /*3a90*/  FADD.FTZ R45, R46, R45 ;  /* 0x0000002d2e2d7221 */ /* 0x008fe40000010000 */
[----:B------:R1:W3:Y:S04]  /*3aa0*/  MUFU.EX2 R41, R24 ;  /* 0x0000001800297308 */ /* 0x0002e80000000800 */
[----:B------:R-:W5:Y:S01]  /*3ab0*/  MUFU.EX2 R38, R38 ;  /* 0x0000002600267308 */ /* 0x000f620000000800 */
[----:B----4-:R-:W-:Y:S01]  /*3ac0*/  LDSM.16.MT88.4 R4, [R87+0x4800] ;  /* 0x004800005704783b */ /* 0x010fe20000004200 */
[----:B-1----:R-:W-:Y:S01]  /*3ad0*/  FFMA.FTZ R24, R51, UR4, -R69 ;  /* 0x0000000433187c23 */ /* 0x002fe20008010845 */
[----:B------:R-:W-:Y:S01]  /*3ae0*/  FFMA.FTZ R51, R37, UR4, -R75 ;  /* 0x0000000425337c23 */ /* 0x000fe2000801084b */
[C---:B---3--:R-:W-:Y:S01]  /*3af0*/  F2FP.BF16.F32.PACK_AB R32, R41.reuse, R46 ;  /* 0x0000002e2920723e */ /* 0x048fe200000010ff */
[----:B------:R-:W-:Y:S01]  /*3b00*/  FADD.FTZ R41, R41, R45 ;  /* 0x0000002d29297221 */ /* 0x000fe20000010000 */
[----:B------:R1:W3:Y:S03]  /*3b10*/  MUFU.EX2 R37, R24 ;  /* 0x0000001800257308 */ /* 0x0002e60000000800 */
[----:B-----5:R-:W-:Y:S01]  /*3b20*/  FADD.FTZ R41, R38, R41 ;  /* 0x0000002926297221 */ /* 0x020fe20000010000 */
[----:B------:R-:W4:Y:S01]  /*3b30*/  MUFU.EX2 R51, R51 ;  /* 0x0000003300337308 */ /* 0x000f220000000800 */
[--C-:B-1----:R-:W-:Y:S01]  /*3b40*/  FFMA.FTZ R24, R40, UR4, -R75.reuse ;  /* 0x0000000428187c23 */ /* 0x102fe2000801084b */
[----:B------:R-:W-:Y:S01]  /*3b50*/  FFMA.FTZ R40, R48, UR4, -R75 ;  /* 0x0000000430287c23 */ /* 0x000fe2000801084b */
[C---:B---3--:R-:W-:Y:S01]  /*3b60*/  F2FP.BF16.F32.PACK_AB R34, R37.reuse, R38 ;  /* 0x000000262522723e */ /* 0x048fe200000010ff */
[----:B------:R-:W-:Y:S01]  /*3b70*/  FADD.FTZ R37, R37, R41 ;  /* 0x0000002925257221 */ /* 0x000fe20000010000 */
[----:B------:R1:W3:Y:S01]  /*3b80*/  MUFU.EX2 R48, R24 ;  /* 0x0000001800307308 */ /* 0x0002e20000000800 */
[----:B----4-:R-:W-:-:S02]  /*3b90*/  FADD.FTZ R67, R51, R67 ;  /* 0x0000004333437221 */ /* 0x010fc40000010000 */
[----:B------:R-:W-:Y:S01]  /*3ba0*/  FADD.FTZ R37, R50, R37 ;  /* 0x0000002532257221 */ /* 0x000fe20000010000 */
[----:B------:R-:W4:Y:S01]  /*3bb0*/  MUFU.EX2 R40, R40 ;  /* 0x0000002800287308 */ /* 0x000f220000000800 */
[----:B-1----:R-:W1:Y:S01]  /*3bc0*/  LDSM.16.MT88.4 R24, [R3+0x4400] ;  /* 0x004400000318783b */ /* 0x002e620000004200 */
[C---:B---3--:R-:W-:Y:S01]  /*3bd0*/  F2FP.BF16.F32.PACK_AB R33, R48.reuse, R51 ;  /* 0x000000333021723e */ /* 0x048fe200000010ff */
[----:B------:R-:W-:Y:S01]  /*3be0*/  FADD.FTZ R48, R48, R67 ;  /* 0x0000004330307221 */ /* 0x000fe20000010000 */
[----:B----4-:R-:W-:-:S03]  /*3bf0*/  F2FP.BF16.F32.PACK_AB R35, R52, R40 ;  /* 0x000000283423723e */ /* 0x010fc600000010ff */
[----:B------:R-:W-:-:S04]  /*3c00*/  FADD.FTZ R48, R40, R48 ;  /* 0x0000003028307221 */ /* 0x000fc80000010000 */
[----:B------:R-:W-:Y:S01]  /*3c10*/  FADD.FTZ R52, R52, R48 ;  /* 0x0000003034347221 */ /* 0x000fe20000010000 */
[C---:B--2---:R-:W-:Y:S01]  /*3c20*/  HMMA.16816.F32.BF16 R20, R32.reuse, R28, R20 ;  /* 0x0000001c2014723c */ /* 0x044fe20000041814 */
[--C-:B------:R-:W-:Y:S02]  /*3c30*/  FFMA.FTZ R28, R36, UR4, -R75.reuse ;  /* 0x00000004241c7c23 */ /* 0x100fe4000801084b */
[----:B------:R2:W3:Y:S05]  /*3c40*/  MUFU.EX2 R36, R70 ;  /* 0x0000004600247308 */ /* 0x0004ea0000000800 */
[C---:B------:R-:W-:Y:S01]  /*3c50*/  HMMA.16816.F32.BF16 R16, R32.reuse, R30, R16 ;  /* 0x0000001e2010723c */ /* 0x040fe20000041810 */
[----:B------:R-:W-:Y:S01]  /*3c60*/  F2FP.BF16.F32.PACK_AB R31, R54, R53 ;  /* 0x00000035361f723e */ /* 0x000fe200000010ff */
[----:B--2---:R-:W-:Y:S01]  /*3c70*/  FFMA.FTZ R70, R39, UR4, -R75 ;  /* 0x0000000427467c23 */ /* 0x004fe2000801084b */
[----:B---3--:R-:W-:Y:S01]  /*3c80*/  F2FP.BF16.F32.PACK_AB R30, R36, R42 ;  /* 0x0000002a241e723e */ /* 0x008fe200000010ff */
[----:B------:R2:W-:Y:S04]  /*3c90*/  MUFU.EX2 R39, R28 ;  /* 0x0000001c00277308 */ /* 0x0005e80000000800 */
[----:B------:R-:W3:Y:S01]  /*3ca0*/  MUFU.EX2 R70, R70 ;  /* 0x0000004600467308 */ /* 0x000ee20000000800 */
[----:B-1----:R-:W-:Y:S01]  /*3cb0*/  HMMA.16816.F32.BF16 R12, R32, R24, R12 ;  /* 0x00000018200c723c */ /* 0x002fe2000004180c */
[C---:B--2---:R-:W-:Y:S01]  /*3cc0*/  F2FP.BF16.F32.PACK_AB R28, R43.reuse, R50 ;  /* 0x000000322b1c723e */ /* 0x044fe200000010ff */
[----:B------:R-:W-:-:S06]  /*3cd0*/  FADD.FTZ R43, R43, R37 ;  /* 0x000000252b2b7221 */ /* 0x000fcc0000010000 */
[----:B------:R-:W-:Y:S01]  /*3ce0*/  HMMA.16816.F32.BF16 R8, R32, R26, R8 ;  /* 0x0000001a2008723c */ /* 0x000fe20000041808 */
[----:B------:R-:W1:Y:S01]  /*3cf0*/  LDSM.16.MT88.4 R24, [R3+0x4800] ;  /* 0x004800000318783b */ /* 0x000e620000004200 */
[----:B------:R-:W-:Y:S01]  /*3d00*/  FFMA.FTZ R32, R55, UR4, -R69 ;  /* 0x0000000437207c23 */ /* 0x000fe20008010845 */
[--C-:B------:R-:W-:Y:S01]  /*3d10*/  FFMA.FTZ R35, R59, UR4, -R75.reuse ;  /* 0x000000043b237c23 */ /* 0x100fe2000801084b */
[----:B------:R-:W-:Y:S01]  /*3d20*/  FFMA.FTZ R55, R60, UR4, -R75 ;  /* 0x000000043c377c23 */ /* 0x000fe2000801084b */
[----:B---3--:R-:W-:Y:S01]  /*3d30*/  F2FP.BF16.F32.PACK_AB R29, R70, R39 ;  /* 0x00000027461d723e */ /* 0x008fe200000010ff */
[----:B------:R2:W3:Y:S01]  /*3d40*/  LDSM.16.MT88.4 R72, [R3+0x4c00] ;  /* 0x004c00000348783b */ /* 0x0004e20000004200 */
[--C-:B------:R-:W-:Y:S01]  /*3d50*/  FFMA.FTZ R33, R58, UR4, -R69.reuse ;  /* 0x000000043a217c23 */ /* 0x100fe20008010845 */
[----:B------:R-:W-:Y:S01]  /*3d60*/  FFMA.FTZ R34, R61, UR4, -R69 ;  /* 0x000000043d227c23 */ /* 0x000fe20008010845 */
[----:B------:R-:W4:Y:S01]  /*3d70*/  MUFU.EX2 R32, R32 ;  /* 0x0000002000207308 */ /* 0x000f220000000800 */
[----:B------:R-:W-:-:S02]  /*3d80*/  FADD.FTZ R43, R42, R43 ;  /* 0x0000002b2a2b7221 */ /* 0x000fc40000010000 */
[----:B------:R-:W-:Y:S01]  /*3d90*/  HMMA.16816.F32.BF16 R20, R28, R4, R20 ;  /* 0x000000041c14723c */ /* 0x000fe20000041814 */
[----:B------:R-:W-:Y:S01]  /*3da0*/  MUFU.EX2 R35, R35 ;  /* 0x0000002300237308 */ /* 0x000fe20000000800 */
[----:B------:R-:W-:-:S03]  /*3db0*/  FADD.FTZ R36, R36, R43 ;  /* 0x0000002b24247221 */ /* 0x000fc60000010000 */
[----:B------:R-:W5:Y:S03]  /*3dc0*/  MUFU.EX2 R33, R33 ;  /* 0x0000002100217308 */ /* 0x000f660000000800 */
[----:B------:R-:W-:Y:S01]  /*3dd0*/  HMMA.16816.F32.BF16 R16, R28, R6, R16 ;  /* 0x000000061c10723c */ /* 0x000fe20000041810 */
[----:B------:R-:W5:Y:S01]  /*3de0*/  MUFU.EX2 R34, R34 ;  /* 0x0000002200227308 */ /* 0x000f620000000800 */
[----:B------:R-:W-:Y:S01]  /*3df0*/  F2FP.BF16.F32.PACK_AB R7, R122, R57 ;  /* 0x000000397a07723e */ /* 0x000fe200000010ff */
[----:B----4-:R-:W-:Y:S02]  /*3e00*/  FADD.FTZ R36, R32, R36 ;  /* 0x0000002420247221 */ /* 0x010fe40000010000 */
[----:B------:R-:W4:Y:S01]  /*3e10*/  MUFU.EX2 R55, R55 ;  /* 0x0000003700377308 */ /* 0x000f220000000800 */
[----:B--2---:R-:W-:Y:S01]  /*3e20*/  FADD.FTZ R3, R39, R52 ;  /* 0x0000003427037221 */ /* 0x004fe20000010000 */
[C---:B-----5:R-:W-:Y:S01]  /*3e30*/  F2FP.BF16.F32.PACK_AB R4, R33.reuse, R32 ;  /* 0x000000202104723e */ /* 0x060fe200000010ff */
[----:B------:R-:W-:-:S02]  /*3e40*/  FADD.FTZ R36, R33, R36 ;  /* 0x0000002421247221 */ /* 0x000fc40000010000 */
[----:B------:R-:W-:Y:S01]  /*3e50*/  FADD.FTZ R3, R70, R3 ;  /* 0x0000000346037221 */ /* 0x000fe20000010000 */
[----:B------:R-:W-:Y:S01]  /*3e60*/  F2FP.BF16.F32.PACK_AB R6, R123, R34 ;  /* 0x000000227b06723e */ /* 0x000fe200000010ff */
[----:B------:R-:W-:Y:S02]  /*3e70*/  FADD.FTZ R36, R34, R36 ;  /* 0x0000002422247221 */ /* 0x000fe40000010000 */
[----:B------:R-:W-:Y:S01]  /*3e80*/  FADD.FTZ R3, R53, R3 ;  /* 0x0000000335037221 */ /* 0x000fe20000010000 */
[----:B----4-:R-:W-:Y:S01]  /*3e90*/  F2FP.BF16.F32.PACK_AB R5, R55, R35 ;  /* 0x000000233705723e */ /* 0x010fe200000010ff */
[----:B------:R-:W-:Y:S01]  /*3ea0*/  FADD.FTZ R123, R123, R36 ;  /* 0x000000247b7b7221 */ /* 0x000fe20000010000 */
[----:B-1----:R-:W-:Y:S01]  /*3eb0*/  HMMA.16816.F32.BF16 R12, R28, R24, R12 ;  /* 0x000000181c0c723c */ /* 0x002fe2000004180c */
[----:B------:R-:W-:-:S04]  /*3ec0*/  FADD.FTZ R54, R54, R3 ;  /* 0x0000000336367221 */ /* 0x000fc80000010000 */
[----:B------:R-:W-:-:S03]  /*3ed0*/  FADD.FTZ R54, R35, R54 ;  /* 0x0000003623367221 */ /* 0x000fc60000010000 */
[----:B------:R-:W-:Y:S01]  /*3ee0*/  HMMA.16816.F32.BF16 R8, R28, R26, R8 ;  /* 0x0000001a1c08723c */ /* 0x000fe20000041808 */
[----:B------:R-:W-:-:S04]  /*3ef0*/  FADD.FTZ R54, R55, R54 ;  /* 0x0000003637367221 */ /* 0x000fc80000010000 */
[----:B------:R-:W-:-:S03]  /*3f00*/  FADD.FTZ R54, R57, R54 ;  /* 0x0000003639367221 */ /* 0x000fc60000010000 */
[----:B------:R-:W-:Y:S01]  /*3f10*/  HMMA.16816.F32.BF16 R80, R4, R76, R20 ;  /* 0x0000004c0450723c */ /* 0x000fe20000041814 */
[----:B------:R-:W-:-:S07]  /*3f20*/  FADD.FTZ R122, R122, R54 ;  /* 0x000000367a7a7221 */ /* 0x000fce0000010000 */
[C---:B---3--:R-:W-:Y:S08]  /*3f30*/  HMMA.16816.F32.BF16 R68, R4.reuse, R72, R12 ;  /* 0x000000480444723c */ /* 0x048ff0000004180c */
[C---:B------:R-:W-:Y:S08]  /*3f40*/  HMMA.16816.F32.BF16 R76, R4.reuse, R78, R16 ;  /* 0x0000004e044c723c */ /* 0x040ff00000041810 */
[----:B------:R-:W-:Y:S01]  /*3f50*/  HMMA.16816.F32.BF16 R72, R4, R74, R8 ;  /* 0x0000004a0448723c */ /* 0x000fe20000041808 */
[----:B------:R-:W-:-:S04]  /*3f60*/  NOP ;  /* 0x0000000000007918 */ /* 0x000fc80000000000 */
[----:B------:R-:W-:-:S15]  /*3f70*/  @!P0 BRA `(.L_x_3787) ;  /* 0x0000002400ec8947 */ /* 0x000fde0003800000 */
[----:B------:R-:W1:Y:S01]  /*3f80*/  S2UR UR5, SR_CgaCtaId ;  /* 0x00000000000579c3 */ /* 0x000e620000008800 */
[----:B------:R-:W-:Y:S01]  /*3f90*/  UISETP.NE.U32.AND UP0, UPT, UR6, URZ, UPT ;  /* 0x000000ff0600728c */ /* 0x000fe2000bf05070 */
[----:B------:R-:W-:Y:S01]  /*3fa0*/  IMAD.MOV.U32 R84, RZ, RZ, R0 ;  /* 0x000000ffff547224 */ /* 0x000fe200078e0000 */
[C---:B------:R-:W-:Y:S01]  /*3fb0*/  IADD3 R120, PT, PT, R85.reuse, -0x2, RZ ;  /* 0xfffffffe55787810 */ /* 0x040fe20007ffe0ff */
[----:B------:R-:W-:Y:S01]  /*3fc0*/  IMAD.MOV.U32 R3, RZ, RZ, R2 ;  /* 0x000000ffff037224 */ /* 0x000fe200078e0002 */
[----:B------:R-:W-:Y:S01]  /*3fd0*/  UISETP.NE.AND.EX UP0, UPT, UR7, URZ, UPT, UP0 ;  /* 0x000000ff0700728c */ /* 0x000fe2000bf05300 */
[----:B------:R-:W-:Y:S01]  /*3fe0*/  IADD3 R119, PT, PT, -R85, 0x1, RZ ;  /* 0x0000000155777810 */ /* 0x000fe20007ffe1ff */
[C---:B------:R-:W-:Y:S01]  /*3ff0*/  VIADD R118, R87.reuse, 0x3000 ;  /* 0x0000300057767836 */ /* 0x040fe20000000000 */
[----:B------:R-:W-:Y:S01]  /*4000*/  IADD3 R116, PT, PT, R87, 0x3020, RZ ;  /* 0x0000302057747810 */ /* 0x000fe20007ffe0ff */
[----:B------:R-:W-:Y:S01]  /*4010*/  IMAD.MOV.U32 R117, RZ, RZ, RZ ;  /* 0x000000ffff757224 */ /* 0x000fe200078e00ff */
[----:B------:R-:W-:Y:S01]  /*4020*/  UMOV UR10, 0x400 ;  /* 0x00000400000a7882 */ /* 0x000fe20000000000 */
[----:B------:R-:W-:Y:S01]  /*4030*/  PLOP3.LUT P1, PT, PT, PT, UP0, 0x80, 0x8 ;  /* 0x000000000008781c */ /* 0x000fe20003f2f008 */
[----:B------:R-:W2:Y:S01]  /*4040*/  LDCU UR4, c[0x0][0x45c] ;  /* 0x00008b80ff0477ac */ /* 0x000ea20008000800 */
[----:B------:R-:W3:Y:S01]  /*4050*/  LDCU.64 UR8, c[0x0][0x3a8] ;  /* 0x00007500ff0877ac */ /* 0x000ee20008000a00 */
[----:B------:R-:W4:Y:S01]  /*4060*/  LDCU.64 UR6, c[0x0][0x3a0] ;  /* 0x00007400ff0677ac */ /* 0x000f220008000a00 */
[----:B-1----:R-:W-:-:S12]  /*4070*/  ULEA UR5, UR5, UR10, 0x18 ;  /* 0x0000000a05057291 */ /* 0x002fd8000f8ec0ff */
.L_x_3791:
        /* <DEDUP_REMOVED lines=8> */
[----:B-----5:R-:W-:Y:S01]  /*4100*/  SHF.R.U32.HI R106, RZ, 0x1, R86 ;  /* 0x00000001ff6a7819 */ /* 0x020fe20000011656 */
[----:B-1----:R-:W-:Y:S01]  /*4110*/  @!P1 IMAD.SHL.U32 R0, R6, 0x80, RZ ;  /* 0x0000008006009824 */ /* 0x002fe200078e00ff */
[C---:B------:R-:W-:Y:S01]  /*4120*/  LOP3.LUT R113, R86.reuse, 0x18, RZ, 0xc0, !PT ;  /* 0x0000001856717812 */ /* 0x040fe200078ec0ff */
[C---:B------:R-:W-:Y:S02]  /*4130*/  IMAD.SHL.U32 R105, R86.reuse, 0x10, RZ ;  /* 0x0000001056697824 */ /* 0x040fe400078e00ff */
[----:B------:R-:W-:Y:S02]  /*4140*/  @!P1 IMAD.X R0, RZ, RZ, ~R0, P0 ;  /* 0x000000ffff009224 */ /* 0x000fe400000e0e00 */
[C---:B------:R-:W-:Y:S01]  /*4150*/  IMAD.SHL.U32 R104, R86.reuse, 0x4, RZ ;  /* 0x0000000456687824 */ /* 0x040fe200078e00ff */
[----:B------:R-:W-:Y:S01]  /*4160*/  LOP3.LUT R5, R105, 0x100, RZ, 0xc0, !PT ;  /* 0x0000010069057812 */ /* 0x000fe200078ec0ff */
[----:B------:R-:W-:Y:S01]  /*4170*/  IMAD.SHL.U32 R107, R86, 0x8, RZ ;  /* 0x00000008566b7824 */ /* 0x000fe200078e00ff */
[----:B------:R-:W-:Y:S02]  /*4180*/  @!P1 SHF.R.S64 R2, R2, 0x1f, R0 ;  /* 0x0000001f02029819 */ /* 0x000fe40000001000 */
[----:B------:R-:W-:Y:S02]  /*4190*/  LOP3.LUT R4, R104, 0x18, RZ, 0xc0, !PT ;  /* 0x0000001868047812 */ /* 0x000fe400078ec0ff */
[----:B------:R-:W-:Y:S01]  /*41a0*/  @!P1 IADD3 R111, P0, PT, R111, R2, RZ ;  /* 0x000000026f6f9210 */ /* 0x000fe20007f1e0ff */
[----:B------:R-:W-:Y:S01]  /*41b0*/  IMAD.SHL.U32 R2, R86, 0x20, RZ ;  /* 0x0000002056027824 */ /* 0x000fe200078e00ff */
[----:B------:R-:W-:Y:S02]  /*41c0*/  LOP3.LUT R105, R105, 0x3e00, RZ, 0xc0, !PT ;  /* 0x00003e0069697812 */ /* 0x000fe400078ec0ff */
[----:B------:R-:W-:Y:S02]  /*41d0*/  LOP3.LUT R11, R107, 0xd8, RZ, 0xc0, !PT ;  /* 0x000000d86b0b7812 */ /* 0x000fe400078ec0ff */
[----:B------:R-:W-:Y:S02]  /*41e0*/  @!P1 LEA.HI.X.SX32 R110, R0, R110, 0x1, P0 ;  /* 0x0000006e006e9211 */ /* 0x000fe400000f0eff */
[--C-:B------:R-:W-:Y:S02]  /*41f0*/  LOP3.LUT R4, R4, 0xc0, R2.reuse, 0xf8, !PT ;  /* 0x000000c004047812 */ /* 0x100fe400078ef802 */
[--C-:B------:R-:W-:Y:S02]  /*4200*/  LOP3.LUT R5, R5, 0x20, R2.reuse, 0xf8, !PT ;  /* 0x0000002005057812 */ /* 0x100fe400078ef802 */
[----:B------:R-:W-:Y:S02]  /*4210*/  LOP3.LUT R12, R107, 0x1f20, RZ, 0xc0, !PT ;  /* 0x00001f206b0c7812 */ /* 0x000fe400078ec0ff */
[----:B------:R-:W-:Y:S02]  /*4220*/  LOP3.LUT R0, R106, 0x8, RZ, 0xc0, !PT ;  /* 0x000000086a007812 */ /* 0x000fe400078ec0ff */
[----:B------:R-:W-:Y:S02]  /*4230*/  LOP3.LUT R11, R11, R113, RZ, 0x3c, !PT ;  /* 0x000000710b0b7212 */ /* 0x000fe400078e3cff */
        /* <DEDUP_REMOVED lines=56> */
[----:B---3--:R-:W-:Y:S01]  /*45c0*/  IMAD.WIDE.U32 R18, R14, UR8, R18 ;  /* 0x000000080e127c25 */ /* 0x008fe2000f8e0012 */
[----:B------:R-:W-:Y:S02]  /*45d0*/  SHF.R.S32.HI R7, RZ, 0x1f, R14 ;  /* 0x0000001fff077819 */ /* 0x000fe4000001140e */
[----:B------:R-:W-:Y:S03]  /*45e0*/  LEA R111, P0, R18, R10, 0x1 ;  /* 0x0000000a126f7211 */ /* 0x000fe600078008ff */
[----:B------:R-:W-:Y:S04]  /*45f0*/  IMAD R7, R7, UR8, RZ ;  /* 0x0000000807077c24 */ /* 0x000fe8000f8e02ff */
[----:B------:R-:W-:Y:S04]  /*4600*/  IMAD R7, R14, UR9, R7 ;  /* 0x000000090e077c24 */ /* 0x000fe8000f8e0207 */
[----:B------:R-:W-:Y:S05]  /*4610*/  IMAD.IADD R7, R19, 0x1, R7 ;  /* 0x0000000113077824 */ /* 0x000fea00078e0207 */
[----:B------:R-:W-:Y:S07]  /*4620*/  LEA.HI.X R110, R18, R9, R7, 0x1, P0 ;  /* 0x00000009126e7211 */ /* 0x000fee00000f0c07 */
.L_x_3788:
[----:B------:R-:W-:Y:S01]  /*4630*/  IMAD.SHL.U32 R7, R6, 0x40, RZ ;  /* 0x0000004006077824 */ /* 0x000fe200078e00ff */
[----:B------:R-:W-:Y:S01]  /*4640*/  LOP3.LUT R11, R12, R11, RZ, 0xfc, !PT ;  /* 0x0000000b0c0b7212 */ /* 0x000fe200078efcff */
[----:B------:R-:W-:Y:S01]  /*4650*/  IMAD.MOV.U32 R12, RZ, RZ, R111 ;  /* 0x000000ffff0c7224 */ /* 0x000fe200078e006f */
[----:B------:R-:W-:Y:S01]  /*4660*/  SHF.L.U64.HI R8, R6, 0x6, R8 ;  /* 0x0000000606087819 */ /* 0x000fe20000010208 */
[----:B------:R-:W-:Y:S01]  /*4670*/  IMAD.MOV.U32 R13, RZ, RZ, R110 ;  /* 0x000000ffff0d7224 */ /* 0x000fe200078e006e */
[----:B------:R-:W-:Y:S01]  /*4680*/  IADD3 R10, P0, PT, R7, R111, RZ ;  /* 0x0000006f070a7210 */ /* 0x000fe20007f1e0ff */
[----:B------:R-:W-:Y:S01]  /*4690*/  VIADD R119, R119, 0x1 ;  /* 0x0000000177777836 */ /* 0x000fe20000000000 */
[----:B------:R-:W-:Y:S02]  /*46a0*/  LEA R121, R11, UR5, 0x1 ;  /* 0x000000050b797c11 */ /* 0x000fe4000f8e08ff */
[-C--:B------:R-:W-:Y:S01]  /*46b0*/  LOP3.LUT R0, R2, R4.reuse, R0, 0xf6, !PT ;  /* 0x0000000402007212 */ /* 0x080fe200078ef600 */
[----:B------:R-:W-:Y:S01]  /*46c0*/  IMAD.X R11, R8, 0x1, R110, P0 ;  /* 0x00000001080b7824 */ /* 0x000fe200000e066e */
[----:B------:R-:W-:Y:S01]  /*46d0*/  LOP3.LUT R2, R86, 0x8, RZ, 0xc0, !PT ;  /* 0x0000000856027812 */ /* 0x000fe200078ec0ff */
[----:B------:R-:W-:Y:S01]  /*46e0*/  @!PT LDS RZ, [RZ] ;  /* 0x00000000fffff984 */ /* 0x000fe20000000800 */
[----:B------:R-:W-:Y:S01]  /*46f0*/  @!PT LDS RZ, [RZ] ;  /* 0x00000000fffff984 */ /* 0x000fe20000000800 */
[----:B------:R-:W-:Y:S01]  /*4700*/  @!PT LDS RZ, [RZ] ;  /* 0x00000000fffff984 */ /* 0x000fe20000000800 */
[----:B------:R-:W-:Y:S01]  /*4710*/  LDGSTS.E.BYPASS.LTC128B.128 [R121+0x3000], desc[UR26][R12.64] ;  /* 0x030000000c797fae */ /* 0x000fe2000b981a1a */
[-C--:B------:R-:W-:Y:S02]  /*4720*/  IADD3 R6, P2, PT, R10, R7.reuse, RZ ;  /* 0x000000070a067210 */ /* 0x080fe40007f5e0ff */
[----:B------:R-:W-:Y:S02]  /*4730*/  LOP3.LUT R2, R5, R4, R2, 0xf6, !PT ;  /* 0x0000000405027212 */ /* 0x000fe400078ef602 */
[----:B------:R1:W-:Y:S01]  /*4740*/  LDGSTS.E.BYPASS.LTC128B.128 [R121+0x3800], desc[UR26][R10.64] ;  /* 0x038000000a797fae */ /* 0x0003e2000b981a1a */
[----:B------:R-:W-:Y:S01]  /*4750*/  IADD3 R4, P0, PT, R6, R7, RZ ;  /* 0x0000000706047210 */ /* 0x000fe20007f1e0ff */
[--C-:B------:R-:W-:Y:S01]  /*4760*/  IMAD.X R7, R11, 0x1, R8.reuse, P2 ;  /* 0x000000010b077824 */ /* 0x100fe200010e0608 */
[----:B------:R-:W-:Y:S01]  /*4770*/  LEA R92, R0, UR5, 0x1 ;  /* 0x00000005005c7c11 */ /* 0x000fe2000f8e08ff */
[----:B------:R-:W-:Y:S01]  /*4780*/  IMAD.MOV.U32 R0, RZ, RZ, 0x20 ;  /* 0x00000020ff007424 */ /* 0x000fe200078e00ff */
[----:B------:R-:W-:Y:S01]  /*4790*/  LEA R88, R2, UR5, 0x1 ;  /* 0x0000000502587c11 */ /* 0x000fe2000f8e08ff */
[----:B------:R-:W-:Y:S01]  /*47a0*/  IMAD.X R5, R7, 0x1, R8, P0 ;  /* 0x0000000107057824 */ /* 0x000fe200000e0608 */
[----:B------:R-:W-:Y:S01]  /*47b0*/  LDGSTS.E.BYPASS.LTC128B.128 [R121+0x4000], desc[UR26][R6.64] ;  /* 0x0400000006797fae */ /* 0x000fe2000b981a1a */
[----:B------:R-:W-:Y:S02]  /*47c0*/  LOP3.LUT P0, RZ, R86, 0x4, RZ, 0xc0, !PT ;  /* 0x0000000456ff7812 */ /* 0x000fe4000780c0ff */
[----:B------:R-:W-:Y:S02]  /*47d0*/  ISETP.NE.AND P2, PT, R119, RZ, PT ;  /* 0x000000ff7700720c */ /* 0x000fe40003f45270 */
[----:B------:R2:W-:Y:S01]  /*47e0*/  LDGSTS.E.BYPASS.LTC128B.128 [R121+0x4800], desc[UR26][R4.64] ;  /* 0x0480000004797fae */ /* 0x0005e2000b981a1a */
[----:B------:R-:W-:Y:S04]  /*47f0*/  SEL R0, R0, 0xffffffe0, !P0 ;  /* 0xffffffe000007807 */ /* 0x000fe80004000000 */
[----:B------:R5:W-:Y:S05]  /*4800*/  LDSM.16.M88.4 R64, [R92] ;  /* 0x000000005c40783b */ /* 0x000bea0000000200 */
[----:B------:R-:W-:Y:S05]  /*4810*/  LDSM.16.M88.4 R16, [R88+0x1400] ;  /* 0x001400005810783b */ /* 0x000fea0000000200 */
[----:B------:R-:W-:Y:S05]  /*4820*/  LDSM.16.M88.4 R24, [R88+0x1800] ;  /* 0x001800005818783b */ /* 0x000fea0000000200 */
[----:B-1----:R-:W2:Y:S05]  /*4830*/  LDSM.16.M88.4 R8, [R88+0x1000] ;  /* 0x001000005808783b */ /* 0x002eaa0000000200 */
[----:B------:R-:W0:Y:S01]  /*4840*/  LDGDEPBAR ;  /* 0x00000000000079af */ /* 0x000e220000000000 */
[C---:B-----5:R-:W-:Y:S04]  /*4850*/  IMAD.IADD R92, R0.reuse, 0x1, R92 ;  /* 0x00000001005c7824 */ /* 0x060fe800078e025c */
[----:B------:R-:W1:Y:S01]  /*4860*/  LDSM.16.M88.4 R32, [R88+0x1c00] ;  /* 0x001c00005820783b */ /* 0x000e620000000200 */
[----:B------:R-:W-:Y:S04]  /*4870*/  IMAD.IADD R0, R0, 0x1, R88 ;  /* 0x0000000100007824 */ /* 0x000fe800078e0258 */
[----:B------:R-:W5:Y:S05]  /*4880*/  LDSM.16.M88.4 R40, [R88+0x2000] ;  /* 0x002000005828783b */ /* 0x000f6a0000000200 */
[----:B------:R-:W3:Y:S05]  /*4890*/  LDSM.16.M88.4 R48, [R88+0x2400] ;  /* 0x002400005830783b */ /* 0x000eea0000000200 */
[----:B------:R-:W4:Y:S05]  /*48a0*/  LDSM.16.M88.4 R56, [R88+0x2800] ;  /* 0x002800005838783b */ /* 0x000f2a0000000200 */
[----:B------:R-:W4:Y:S05]  /*48b0*/  LDSM.16.M88.4 R88, [R88+0x2c00] ;  /* 0x002c00005858783b */ /* 0x000f2a0000000200 */
[----:B------:R-:W-:Y:S05]  /*48c0*/  LDSM.16.M88.4 R92, [R92] ;  /* 0x000000005c5c783b */ /* 0x000fea0000000200 */
[----:B------:R-:W4:Y:S01]  /*48d0*/  LDSM.16.M88.4 R96, [R0+0x1000] ;  /* 0x001000000060783b */ /* 0x000f220000000200 */
[C---:B--2---:R-:W-:Y:S04]  /*48e0*/  HMMA.16816.F32.BF16 R4, R64.reuse, R8, RZ ;  /* 0x000000084004723c */ /* 0x044fe800000418ff */
[----:B------:R-:W2:Y:S04]  /*48f0*/  LDSM.16.M88.4 R100, [R0+0x1400] ;  /* 0x001400000064783b */ /* 0x000ea80000000200 */
[C---:B------:R-:W-:Y:S08]  /*4900*/  HMMA.16816.F32.BF16 R8, R64.reuse, R10, RZ ;  /* 0x0000000a4008723c */ /* 0x040ff000000418ff */
        /* <DEDUP_REMOVED lines=13> */
[----:B------:R-:W-:Y:S01]  /*49e0*/  HMMA.16816.F32.BF16 R64, R64, R90, RZ ;  /* 0x0000005a4040723c */ /* 0x000fe200000418ff */
[----:B------:R-:W1:Y:S07]  /*49f0*/  LDSM.16.M88.4 R88, [R0+0x1800] ;  /* 0x001800000058783b */ /* 0x000e6e0000000200 */
[C---:B------:R-:W-:Y:S08]  /*4a00*/  HMMA.16816.F32.BF16 R4, R92.reuse, R96, R4 ;  /* 0x000000605c04723c */ /* 0x040ff00000041804 */
[C---:B------:R-:W-:Y:S01]  /*4a10*/  HMMA.16816.F32.BF16 R8, R92.reuse, R98, R8 ;  /* 0x000000625c08723c */ /* 0x040fe20000041808 */
[----:B------:R-:W3:Y:S07]  /*4a20*/  LDSM.16.M88.4 R96, [R0+0x1c00] ;  /* 0x001c00000060783b */ /* 0x000eee0000000200 */
[C---:B--2---:R-:W-:Y:S08]  /*4a30*/  HMMA.16816.F32.BF16 R12, R92.reuse, R100, R12 ;  /* 0x000000645c0c723c */ /* 0x044ff0000004180c */
[C---:B------:R-:W-:Y:S01]  /*4a40*/  HMMA.16816.F32.BF16 R16, R92.reuse, R102, R16 ;  /* 0x000000665c10723c */ /* 0x040fe20000041810 */
[----:B------:R-:W2:Y:S07]  /*4a50*/  LDSM.16.M88.4 R100, [R0+0x2000] ;  /* 0x002000000064783b */ /* 0x000eae0000000200 */
        /* <DEDUP_REMOVED lines=11> */
[C---:B-1----:R-:W-:Y:S08]  /*4b10*/  HMMA.16816.F32.BF16 R44, R92.reuse, R88, R44 ;  /* 0x000000585c2c723c */ /* 0x042ff0000004182c */
[C---:B------:R-:W-:Y:S08]  /*4b20*/  HMMA.16816.F32.BF16 R48, R92.reuse, R90, R48 ;  /* 0x0000005a5c30723c */ /* 0x040ff00000041830 */
[C---:B---3--:R-:W-:Y:S08]  /*4b30*/  HMMA.16816.F32.BF16 R52, R92.reuse, R96, R52 ;  /* 0x000000605c34723c */ /* 0x048ff00000041834 */
        /* <DEDUP_REMOVED lines=27> */
[----:B------:R-:W-:Y:S04]  /*4cf0*/  LOP3.LUT R94, R94, R2, RZ, 0x3c, !PT ;  /* 0x000000025e5e7212 */ /* 0x000fe800078e3cff */
[----:B------:R-:W-:Y:S05]  /*4d00*/  ISETP.GE.AND P2, PT, R94, RZ, PT ;  /* 0x000000ff5e00720c */ /* 0x000fea0003f46270 */
        /* <DEDUP_REMOVED lines=17> */
[----:B------:R-:W-:Y:S01]  /*4e20*/  ISETP.GE.AND P3, PT, R88, RZ, PT ;  /* 0x000000ff5800720c */ /* 0x000fe20003f66270 */
[----:B------:R-:W-:Y:S02]  /*4e30*/  @!P4 IMAD.IADD R92, R92, 0x1, -R85 ;  /* 0x000000015c5cc824 */ /* 0x000fe400078e0a55 */
[----:B------:R-:W-:Y:S01]  /*4e40*/  @!P4 VIADD R95, R95, 0x1 ;  /* 0x000000015f5fc836 */ /* 0x000fe20000000000 */
[-C--:B------:R-:W-:Y:S02]  /*4e50*/  ISETP.GE.U32.AND P5, PT, R90, R85.reuse, PT ;  /* 0x000000555a00720c */ /* 0x080fe40003fa6070 */
[----:B------:R-:W-:Y:S02]  /*4e60*/  ISETP.GE.U32.AND P6, PT, R92, R85, PT ;  /* 0x000000555c00720c */ /* 0x000fe40003fc6070 */
[----:B------:R-:W-:Y:S02]  /*4e70*/  ISETP.NE.AND P4, PT, R2, RZ, PT ;  /* 0x000000ff0200720c */ /* 0x000fe40003f85270 */
[----:B------:R-:W-:Y:S07]  /*4e80*/  LOP3.LUT R85, RZ, R2, RZ, 0x33, !PT ;  /* 0x00000002ff557212 */ /* 0x000fee00078e33ff */
        /* <DEDUP_REMOVED lines=10> */
[----:B------:R1:W2:Y:S04]  /*4f30*/  LDG.E R90, desc[UR26][R90.64] ;  /* 0x0000001a5a5a7981 */ /* 0x0002a8000c1e1900 */
[----:B------:R3:W2:Y:S01]  /*4f40*/  LDG.E R85, desc[UR26][R88.64] ;  /* 0x0000001a58557981 */ /* 0x0006a2000c1e1900 */
[----:B-1----:R-:W-:Y:S01]  /*4f50*/  IADD3 R91, PT, PT, R95, -R93, RZ ;  /* 0x8000005d5f5b7210 */ /* 0x002fe20007ffe0ff */
[----:B---3--:R-:W1:Y:S04]  /*4f60*/  LDC.64 R88, c[0x0][0x3b8] ;  /* 0x0000ee00ff587b82 */ /* 0x008e680000000a00 */
[----:B------:R-:W-:Y:S05]  /*4f70*/  IMAD R91, R91, R2, -0x80 ;  /* 0xffffff805b5b7424 */ /* 0x000fea00078e0202 */
        /* <DEDUP_REMOVED lines=13> */
.L_x_3790:
[C---:B------:R-:W-:Y:S01]  /*5050*/  IMAD.SHL.U32 R2, R88.reuse, 0x40, RZ ;  /* 0x0000004058027824 */ /* 0x040fe200078e00ff */
[----:B------:R-:W-:Y:S01]  /*5060*/  SHF.L.U64.HI R0, R88, 0x6, R0 ;  /* 0x0000000658007819 */ /* 0x000fe20000010200 */
[----:B------:R-:W-:Y:S01]  /*5070*/  IMAD.MOV.U32 R95, RZ, RZ, R108 ;  /* 0x000000ffff5f7224 */ /* 0x000fe200078e006c */
[----:B------:R-:W-:Y:S02]  /*5080*/  MOV R94, R109 ;  /* 0x0000006d005e7202 */ /* 0x000fe40000000f00 */
[-C--:B------:R-:W-:Y:S03]  /*5090*/  IADD3 R90, P2, PT, R109, R2.reuse, RZ ;  /* 0x000000026d5a7210 */ /* 0x080fe60007f5e0ff */
[----:B------:R-:W-:Y:S01]  /*50a0*/  @!PT LDS RZ, [RZ] ;  /* 0x00000000fffff984 */ /* 0x000fe20000000800 */
[----:B------:R-:W-:Y:S01]  /*50b0*/  @!PT LDS RZ, [RZ] ;  /* 0x00000000fffff984 */ /* 0x000fe20000000800 */
[----:B------:R-:W-:Y:S01]  /*50c0*/  @!PT LDS RZ, [RZ] ;  /* 0x00000000fffff984 */ /* 0x000fe20000000800 */
[----:B------:R1:W-:Y:S01]  /*50d0*/  LDGSTS.E.BYPASS.LTC128B.128 [R121+0x1000], desc[UR26][R94.64] ;  /* 0x010000005e797fae */ /* 0x0003e2000b981a1a */
[-C--:B------:R-:W-:Y:S01]  /*50e0*/  IADD3 R88, P3, PT, R90, R2.reuse, RZ ;  /* 0x000000025a587210 */ /* 0x080fe20007f7e0ff */
[--C-:B------:R-:W-:Y:S03]  /*50f0*/  IMAD.X R91, R108, 0x1, R0.reuse, P2 ;  /* 0x000000016c5b7824 */ /* 0x100fe600010e0600 */
[----:B------:R-:W-:Y:S01]  /*5100*/  IADD3 R92, P2, PT, R88, R2, RZ ;  /* 0x00000002585c7210 */ /* 0x000fe20007f5e0ff */
[----:B------:R-:W-:Y:S01]  /*5110*/  IMAD.X R89, R91, 0x1, R0, P3 ;  /* 0x000000015b597824 */ /* 0x000fe200018e0600 */
[----:B------:R1:W-:Y:S04]  /*5120*/  LDGSTS.E.BYPASS.LTC128B.128 [R121+0x1800], desc[UR26][R90.64] ;  /* 0x018000005a797fae */ /* 0x0003e8000b981a1a */
[----:B------:R1:W-:Y:S01]  /*5130*/  LDGSTS.E.BYPASS.LTC128B.128 [R121+0x2000], desc[UR26][R88.64] ;  /* 0x0200000058797fae */ /* 0x0003e2000b981a1a */
[----:B------:R-:W-:Y:S05]  /*5140*/  IADD3.X R93, PT, PT, R89, R0, RZ, P2, !PT ;  /* 0x00000000595d7210 */ /* 0x000fea00017fe4ff */
[----:B------:R1:W-:Y:S04]  /*5150*/  LDGSTS.E.BYPASS.LTC128B.128 [R121+0x2800], desc[UR26][R92.64] ;  /* 0x028000005c797fae */ /* 0x0003e8000b981a1a */
[----:B------:R-:W0:Y:S02]  /*5160*/  LDGDEPBAR ;  /* 0x00000000000079af */ /* 0x000e240000000000 */
.L_x_3789:
        /* <DEDUP_REMOVED lines=42> */
[----:B------:R-:W-:Y:S02]  /*5410*/  FMUL.FTZ R96, R0, UR4 ;  /* 0x0000000400607c20 */ /* 0x000fe40008410000 */
[----:B------:R-:W1:Y:S01]  /*5420*/  LDSM.16.MT88.4 R88, [R87+0x3000] ;  /* 0x003000005758783b */ /* 0x000e620000004200 */
[C---:B------:R-:W-:Y:S01]  /*5430*/  FSETP.NEU.FTZ.AND P2, PT, R2.reuse, -INF , PT ;  /* 0xff8000000200780b */ /* 0x040fe20003f5d000 */
[C---:B------:R-:W-:Y:S01]  /*5440*/  FMUL.FTZ R97, R2.reuse, UR4 ;  /* 0x0000000402617c20 */ /* 0x040fe20008410000 */
[----:B------:R-:W-:Y:S01]  /*5450*/  FADD.FTZ R85, -R2, R3 ;  /* 0x0000000302557221 */ /* 0x000fe20000010100 */
[C---:B------:R-:W-:Y:S03]  /*5460*/  FADD.FTZ R3, -R0.reuse, R84 ;  /* 0x0000005400037221 */ /* 0x040fe60000010100 */
        /* <DEDUP_REMOVED lines=8> */
[----:B------:R-:W-:Y:S01]  /*54f0*/  @P0 IADD3 R85, PT, PT, R118, -0x20, RZ ;  /* 0xffffffe076550810 */ /* 0x000fe20007ffe0ff */
        /* <DEDUP_REMOVED lines=9> */
[----:B------:R-:W4:Y:S07]  /*5590*/  LDSM.16.MT88.4 R92, [R85] ;  /* 0x00000000555c783b */ /* 0x000f2e0000004200 */
[----:B------:R-:W5:Y:S01]  /*55a0*/  MUFU.EX2 R99, R99 ;  /* 0x0000006300637308 */ /* 0x000f620000000800 */
        /* <DEDUP_REMOVED lines=8> */
[C---:B------:R-:W-:Y:S01]  /*5630*/  FMUL.FTZ R9, R84.reuse, R77 ;  /* 0x0000004d54097220 */ /* 0x040fe20000410000 */
[C---:B------:R-:W-:Y:S01]  /*5640*/  FMUL.FTZ R10, R3.reuse, R78 ;  /* 0x0000004e030a7220 */ /* 0x040fe20000410000 */
[----:B------:R-:W-:Y:S07]  /*5650*/  FMUL.FTZ R11, R3, R79 ;  /* 0x0000004f030b7220 */ /* 0x000fee0000410000 */
[----:B------:R-:W-:Y:S01]  /*5660*/  MUFU.EX2 R125, R125 ;  /* 0x0000007d007d7308 */ /* 0x000fe20000000800 */
[C---:B------:R-:W-:Y:S01]  /*5670*/  FMUL.FTZ R68, R84.reuse, R68 ;  /* 0x0000004454447220 */ /* 0x040fe20000410000 */
[----:B-----5:R-:W-:Y:S01]  /*5680*/  F2FP.BF16.F32.PACK_AB R82, R99, R101 ;  /* 0x000000656352723e */ /* 0x020fe200000010ff */
[----:B------:R-:W-:Y:S07]  /*5690*/  FMUL.FTZ R69, R84, R69 ;  /* 0x0000004554457220 */ /* 0x000fee0000410000 */
[----:B------:R-:W3:Y:S01]  /*56a0*/  MUFU.EX2 R103, R103 ;  /* 0x0000006700677308 */ /* 0x000ee20000000800 */
[C---:B------:R-:W-:Y:S01]  /*56b0*/  FMUL.FTZ R70, R3.reuse, R70 ;  /* 0x0000004603467220 */ /* 0x040fe20000410000 */
[----:B------:R-:W-:Y:S01]  /*56c0*/  FMUL.FTZ R71, R3, R71 ;  /* 0x0000004703477220 */ /* 0x000fe20000410000 */
[--C-:B------:R-:W-:Y:S07]  /*56d0*/  FFMA.FTZ R14, R14, UR4, -R96.reuse ;  /* 0x000000040e0e7c23 */ /* 0x100fee0008010860 */
[----:B------:R-:W-:Y:S01]  /*56e0*/  MUFU.EX2 R124, R124 ;  /* 0x0000007c007c7308 */ /* 0x000fe20000000800 */
[----:B------:R-:W5:Y:S01]  /*56f0*/  LDSM.16.MT88.4 R76, [R87+0x3400] ;  /* 0x00340000574c783b */ /* 0x000f620000004200 */
[----:B--2---:R-:W-:Y:S01]  /*5700*/  F2FP.BF16.F32.PACK_AB R83, R98, R100 ;  /* 0x000000646253723e */ /* 0x004fe200000010ff */
[--C-:B------:R-:W-:Y:S07]  /*5710*/  FFMA.FTZ R18, R18, UR4, -R96.reuse ;  /* 0x0000000412127c23 */ /* 0x100fee0008010860 */
[----:B------:R-:W2:Y:S01]  /*5720*/  MUFU.EX2 R102, R102 ;  /* 0x0000006600667308 */ /* 0x000ea20000000800 */
[--C-:B------:R-:W-:Y:S01]  /*5730*/  FFMA.FTZ R19, R19, UR4, -R96.reuse ;  /* 0x0000000413137c23 */ /* 0x100fe20008010860 */
[--C-:B------:R-:W-:Y:S01]  /*5740*/  FFMA.FTZ R127, R20, UR4, -R97.reuse ;  /* 0x00000004147f7c23 */ /* 0x100fe20008010861 */
[--C-:B------:R-:W-:Y:S01]  /*5750*/  FFMA.FTZ R126, R26, UR4, -R96.reuse ;  /* 0x000000041a7e7c23 */ /* 0x100fe20008010860 */
[--C-:B------:R-:W-:Y:S01]  /*5760*/  FFMA.FTZ R25, R25, UR4, -R97.reuse ;  /* 0x0000000419197c23 */ /* 0x100fe20008010861 */
[--C-:B------:R-:W-:Y:S01]  /*5770*/  FFMA.FTZ R39, R39, UR4, -R96.reuse ;  /* 0x0000000427277c23 */ /* 0x100fe20008010860 */
[----:B---3--:R-:W-:Y:S01]  /*5780*/  F2FP.BF16.F32.PACK_AB R80, R103, R125 ;  /* 0x0000007d6750723e */ /* 0x008fe200000010ff */
[--C-:B------:R-:W-:Y:S03]  /*5790*/  FFMA.FTZ R37, R37, UR4, -R97.reuse ;  /* 0x0000000425257c23 */ /* 0x100fe60008010861 */
[----:B------:R-:W-:Y:S01]  /*57a0*/  MUFU.EX2 R127, R127 ;  /* 0x0000007f007f7308 */ /* 0x000fe20000000800 */
[--C-:B------:R-:W-:Y:S01]  /*57b0*/  FFMA.FTZ R40, R40, UR4, -R97.reuse ;  /* 0x0000000428287c23 */ /* 0x100fe20008010861 */
[--C-:B------:R-:W-:Y:S01]  /*57c0*/  FFMA.FTZ R42, R42, UR4, -R96.reuse ;  /* 0x000000042a2a7c23 */ /* 0x100fe20008010860 */
[--C-:B------:R-:W-:Y:S07]  /*57d0*/  FFMA.FTZ R36, R36, UR4, -R97.reuse ;  /* 0x0000000424247c23 */ /* 0x100fee0008010861 */
[----:B------:R-:W-:Y:S01]  /*57e0*/  MUFU.EX2 R126, R126 ;  /* 0x0000007e007e7308 */ /* 0x000fe20000000800 */
[----:B------:R-:W-:Y:S01]  /*57f0*/  FFMA.FTZ R38, R38, UR4, -R96 ;  /* 0x0000000426267c23 */ /* 0x000fe20008010860 */
[----:B--2---:R-:W-:Y:S01]  /*5800*/  F2FP.BF16.F32.PACK_AB R81, R102, R124 ;  /* 0x0000007c6651723e */ /* 0x004fe200000010ff */
[----:B------:R-:W-:Y:S07]  /*5810*/  FFMA.FTZ R124, R3, R122, R124 ;  /* 0x0000007a037c7223 */ /* 0x000fee000001007c */
[----:B------:R-:W-:Y:S01]  /*5820*/  MUFU.EX2 R37, R37 ;  /* 0x0000002500257308 */ /* 0x000fe20000000800 */
[--C-:B------:R-:W-:Y:S01]  /*5830*/  FFMA.FTZ R50, R50, UR4, -R96.reuse ;  /* 0x0000000432327c23 */ /* 0x100fe20008010860 */
[----:B------:R-:W-:Y:S01]  /*5840*/  FFMA.FTZ R59, R59, UR4, -R96 ;  /* 0x000000043b3b7c23 */ /* 0x000fe20008010860 */
[----:B------:R-:W-:Y:S07]  /*5850*/  FADD.FTZ R124, R102, R124 ;  /* 0x0000007c667c7221 */ /* 0x000fee0000010000 */
[----:B------:R-:W-:Y:S01]  /*5860*/  MUFU.EX2 R40, R40 ;  /* 0x0000002800287308 */ /* 0x000fe20000000800 */
[C---:B-1----:R-:W-:Y:S09]  /*5870*/  HMMA.16816.F32.BF16 R4, R80.reuse, R88, R4 ;  /* 0x000000585004723c */ /* 0x042ff20000041804 */
[----:B------:R-:W-:Y:S01]  /*5880*/  MUFU.EX2 R42, R42 ;  /* 0x0000002a002a7308 */ /* 0x000fe20000000800 */
[--C-:B------:R-:W-:Y:S01]  /*5890*/  FFMA.FTZ R89, R13, UR4, -R97.reuse ;  /* 0x000000040d597c23 */ /* 0x100fe20008010861 */
[----:B------:R-:W-:Y:S01]  /*58a0*/  FMUL.FTZ R13, R84, R73 ;  /* 0x00000049540d7220 */ /* 0x000fe20000410000 */
[----:B------:R-:W-:Y:S01]  /*58b0*/  FFMA.FTZ R88, R17, UR4, -R97 ;  /* 0x0000000411587c23 */ /* 0x000fe20008010861 */
[C---:B------:R-:W-:Y:S06]  /*58c0*/  HMMA.16816.F32.BF16 R8, R80.reuse, R90, R8 ;  /* 0x0000005a5008723c */ /* 0x040fec0000041808 */
[----:B------:R1:W-:Y:S01]  /*58d0*/  MUFU.EX2 R90, R12 ;  /* 0x0000000c005a7308 */ /* 0x0003e20000000800 */
[----:B------:R-:W-:Y:S01]  /*58e0*/  FFMA.FTZ R91, R15, UR4, -R96 ;  /* 0x000000040f5b7c23 */ /* 0x000fe20008010860 */
[----:B------:R-:W-:Y:S08]  /*58f0*/  FMUL.FTZ R15, R3, R75 ;  /* 0x0000004b030f7220 */ /* 0x000ff00000410000 */
[----:B------:R-:W2:Y:S01]  /*5900*/  MUFU.EX2 R89, R89 ;  /* 0x0000005900597308 */ /* 0x000ea20000000800 */
[----:B------:R-:W-:Y:S01]  /*5910*/  FADD.FTZ R124, R100, R124 ;  /* 0x0000007c647c7221 */ /* 0x000fe20000010000 */
[----:B------:R-:W-:Y:S01]  /*5920*/  FFMA.FTZ R125, R84, R123, R125 ;  /* 0x0000007b547d7223 */ /* 0x000fe2000001007d */
[C---:B----4-:R-:W-:Y:S07]  /*5930*/  HMMA.16816.F32.BF16 R68, R80.reuse, R92, R68 ;  /* 0x0000005c5044723c */ /* 0x050fee0000041844 */
[----:B------:R3:W-:Y:S01]  /*5940*/  MUFU.EX2 R92, R14 ;  /* 0x0000000e005c7308 */ /* 0x0007e20000000800 */
[----:B------:R-:W-:Y:S01]  /*5950*/  FFMA.FTZ R93, R16, UR4, -R97 ;  /* 0x00000004105d7c23 */ /* 0x000fe20008010861 */
[----:B------:R-:W-:Y:S08]  /*5960*/  FADD.FTZ R124, R98, R124 ;  /* 0x0000007c627c7221 */ /* 0x000ff00000010000 */
[----:B------:R-:W4:Y:S01]  /*5970*/  MUFU.EX2 R91, R91 ;  /* 0x0000005b005b7308 */ /* 0x000f220000000800 */
[----:B------:R-:W-:Y:S01]  /*5980*/  FADD.FTZ R125, R103, R125 ;  /* 0x0000007d677d7221 */ /* 0x000fe20000010000 */
[----:B-1----:R-:W-:Y:S01]  /*5990*/  FMUL.FTZ R12, R84, R72 ;  /* 0x00000048540c7220 */ /* 0x002fe20000410000 */
[----:B------:R-:W-:Y:S07]  /*59a0*/  FFMA.FTZ R60, R60, UR4, -R97 ;  /* 0x000000043c3c7c23 */ /* 0x000fee0008010861 */
[----:B------:R-:W-:Y:S01]  /*59b0*/  MUFU.EX2 R93, R93 ;  /* 0x0000005d005d7308 */ /* 0x000fe20000000800 */
[----:B------:R-:W-:Y:S01]  /*59c0*/  FADD.FTZ R125, R101, R125 ;  /* 0x0000007d657d7221 */ /* 0x000fe20000010000 */
[----:B--2---:R-:W-:Y:S01]  /*59d0*/  F2FP.BF16.F32.PACK_AB R16, R89, R90 ;  /* 0x0000005a5910723e */ /* 0x004fe200000010ff */
[----:B------:R-:W-:Y:S07]  /*59e0*/  FFMA.FTZ R61, R61, UR4, -R97 ;  /* 0x000000043d3d7c23 */ /* 0x000fee0008010861 */
[----:B------:R-:W1:Y:S01]  /*59f0*/  MUFU.EX2 R88, R88 ;  /* 0x0000005800587308 */ /* 0x000e620000000800 */
[----:B------:R-:W-:Y:S01]  /*5a00*/  FADD.FTZ R125, R99, R125 ;  /* 0x0000007d637d7221 */ /* 0x000fe20000010000 */
[----:B---3--:R-:W-:Y:S01]  /*5a10*/  FMUL.FTZ R14, R3, R74 ;  /* 0x0000004a030e7220 */ /* 0x008fe20000410000 */
[----:B------:R-:W-:Y:S01]  /*5a20*/  FFMA.FTZ R62, R62, UR4, -R96 ;  /* 0x000000043e3e7c23 */ /* 0x000fe20008010860 */
[----:B------:R-:W2:Y:S06]  /*5a30*/  LDSM.16.MT88.4 R72, [R85+0x400] ;  /* 0x000400005548783b */ /* 0x000eac0000004200 */
[----:B------:R3:W-:Y:S01]  /*5a40*/  MUFU.EX2 R3, R39 ;  /* 0x0000002700037308 */ /* 0x0007e20000000800 */
[----:B----4-:R-:W-:Y:S01]  /*5a50*/  F2FP.BF16.F32.PACK_AB R17, R91, R92 ;  /* 0x0000005c5b11723e */ /* 0x010fe200000010ff */
[----:B------:R-:W-:Y:S01]  /*5a60*/  FADD.FTZ R92, R92, R124 ;  /* 0x0000007c5c5c7221 */ /* 0x000fe20000010000 */
[----:B------:R-:W-:Y:S01]  /*5a70*/  FADD.FTZ R125, R90, R125 ;  /* 0x0000007d5a7d7221 */ /* 0x000fe20000010000 */
[----:B------:R-:W-:Y:S06]  /*5a80*/  HMMA.16816.F32.BF16 R12, R80, R94, R12 ;  /* 0x0000005e500c723c */ /* 0x000fec000004180c */
[----:B------:R1:W-:Y:S01]  /*5a90*/  MUFU.EX2 R81, R18 ;  /* 0x0000001200517308 */ /* 0x0003e20000000800 */
[--C-:B------:R-:W-:Y:S01]  /*5aa0*/  FFMA.FTZ R94, R21, UR4, -R97.reuse ;  /* 0x00000004155e7c23 */ /* 0x100fe20008010861 */
[--C-:B------:R-:W-:Y:S08]  /*5ab0*/  FFMA.FTZ R95, R22, UR4, -R96.reuse ;  /* 0x00000004165f7c23 */ /* 0x100ff00008010860 */
[----:B------:R-:W4:Y:S01]  /*5ac0*/  MUFU.EX2 R80, R19 ;  /* 0x0000001300507308 */ /* 0x000f220000000800 */
[--C-:B------:R-:W-:Y:S01]  /*5ad0*/  FFMA.FTZ R82, R23, UR4, -R96.reuse ;  /* 0x0000000417527c23 */ /* 0x100fe20008010860 */
[--C-:B------:R-:W-:Y:S01]  /*5ae0*/  FFMA.FTZ R83, R24, UR4, -R97.reuse ;  /* 0x0000000418537c23 */ /* 0x100fe20008010861 */
[----:B------:R-:W-:Y:S07]  /*5af0*/  LDSM.16.MT88.4 R20, [R85+0x800] ;  /* 0x000800005514783b */ /* 0x000fee0000004200 */
[----:B------:R-:W2:Y:S01]  /*5b00*/  MUFU.EX2 R94, R94 ;  /* 0x0000005e005e7308 */ /* 0x000ea20000000800 */
[--C-:B---3--:R-:W-:Y:S01]  /*5b10*/  FFMA.FTZ R39, R41, UR4, -R97.reuse ;  /* 0x0000000429277c23 */ /* 0x108fe20008010861 */
[--C-:B------:R-:W-:Y:S01]  /*5b20*/  FFMA.FTZ R41, R43, UR4, -R96.reuse ;  /* 0x000000042b297c23 */ /* 0x100fe20008010860 */
[--C-:B------:R-:W-:Y:S07]  /*5b30*/  FFMA.FTZ R43, R44, UR4, -R97.reuse ;  /* 0x000000042c2b7c23 */ /* 0x100fee0008010861 */
[----:B------:R-:W-:Y:S01]  /*5b40*/  MUFU.EX2 R95, R95 ;  /* 0x0000005f005f7308 */ /* 0x000fe20000000800 */
[--C-:B------:R-:W-:Y:S01]  /*5b50*/  FFMA.FTZ R44, R45, UR4, -R97.reuse ;  /* 0x000000042d2c7c23 */ /* 0x100fe20008010861 */
[----:B-1----:R-:W-:Y:S01]  /*5b60*/  F2FP.BF16.F32.PACK_AB R18, R88, R93 ;  /* 0x0000005d5812723e */ /* 0x002fe200000010ff */
[--C-:B------:R-:W-:Y:S07]  /*5b70*/  FFMA.FTZ R45, R46, UR4, -R96.reuse ;  /* 0x000000042e2d7c23 */ /* 0x100fee0008010860 */
[----:B------:R-:W1:Y:S01]  /*5b80*/  MUFU.EX2 R82, R82 ;  /* 0x0000005200527308 */ /* 0x000e620000000800 */
[--C-:B------:R-:W-:Y:S01]  /*5b90*/  FFMA.FTZ R46, R47, UR4, -R96.reuse ;  /* 0x000000042f2e7c23 */ /* 0x100fe20008010860 */
[----:B----4-:R-:W-:Y:S01]  /*5ba0*/  F2FP.BF16.F32.PACK_AB R19, R80, R81 ;  /* 0x000000515013723e */ /* 0x010fe200000010ff */
[--C-:B------:R-:W-:Y:S07]  /*5bb0*/  FFMA.FTZ R47, R48, UR4, -R97.reuse ;  /* 0x00000004302f7c23 */ /* 0x100fee0008010861 */
[----:B------:R-:W-:Y:S01]  /*5bc0*/  MUFU.EX2 R83, R83 ;  /* 0x0000005300537308 */ /* 0x000fe20000000800 */
[--C-:B------:R-:W-:Y:S01]  /*5bd0*/  FFMA.FTZ R48, R49, UR4, -R97.reuse ;  /* 0x0000000431307c23 */ /* 0x100fe20008010861 */
[--C-:B------:R-:W-:Y:S01]  /*5be0*/  FFMA.FTZ R49, R51, UR4, -R96.reuse ;  /* 0x0000000433317c23 */ /* 0x100fe20008010860 */
[--C-:B------:R-:W-:Y:S07]  /*5bf0*/  FFMA.FTZ R51, R52, UR4, -R97.reuse ;  /* 0x0000000434337c23 */ /* 0x100fee0008010861 */
[----:B------:R-:W-:Y:S01]  /*5c00*/  MUFU.EX2 R36, R36 ;  /* 0x0000002400247308 */ /* 0x000fe20000000800 */
[C---:B-----5:R-:W-:Y:S09]  /*5c10*/  HMMA.16816.F32.BF16 R4, R16.reuse, R76, R4 ;  /* 0x0000004c1004723c */ /* 0x060ff20000041804 */
[----:B------:R-:W-:Y:S01]  /*5c20*/  MUFU.EX2 R38, R38 ;  /* 0x0000002600267308 */ /* 0x000fe20000000800 */
[--C-:B------:R-:W-:Y:S01]  /*5c30*/  FFMA.FTZ R52, R55, UR4, -R96.reuse ;  /* 0x0000000437347c23 */ /* 0x100fe20008010860 */
[--C-:B------:R-:W-:Y:S08]  /*5c40*/  FFMA.FTZ R55, R56, UR4, -R97.reuse ;  /* 0x0000000438377c23 */ /* 0x100ff00008010861 */
[----:B------:R-:W-:Y:S01]  /*5c50*/  MUFU.EX2 R39, R39 ;  /* 0x0000002700277308 */ /* 0x000fe20000000800 */
[C---:B------:R-:W-:Y:S01]  /*5c60*/  HMMA.16816.F32.BF16 R8, R16.reuse, R78, R8 ;  /* 0x0000004e1008723c */ /* 0x040fe20000041808 */
[----:B------:R-:W3:Y:S08]  /*5c70*/  LDSM.16.MT88.4 R76, [R87+0x3800] ;  /* 0x00380000574c783b */ /* 0x000ef00000004200 */
[----:B------:R-:W-:Y:S01]  /*5c80*/  MUFU.EX2 R41, R41 ;  /* 0x0000002900297308 */ /* 0x000fe20000000800 */
[----:B------:R-:W-:Y:S01]  /*5c90*/  FFMA.FTZ R56, R57, UR4, -R97 ;  /* 0x0000000439387c23 */ /* 0x000fe20008010861 */
[----:B------:R-:W-:Y:S01]  /*5ca0*/  FFMA.FTZ R57, R58, UR4, -R96 ;  /* 0x000000043a397c23 */ /* 0x000fe20008010860 */
[----:B------:R-:W-:Y:S07]  /*5cb0*/  FADD.FTZ R92, R91, R92 ;  /* 0x0000005c5b5c7221 */ /* 0x000fee0000010000 */
[----:B------:R-:W-:Y:S01]  /*5cc0*/  MUFU.EX2 R43, R43 ;  /* 0x0000002b002b7308 */ /* 0x000fe20000000800 */
[C---:B--2---:R-:W-:Y:S03]  /*5cd0*/  HMMA.16816.F32.BF16 R68, R16.reuse, R72, R68 ;  /* 0x000000481044723c */ /* 0x044fe60000041844 */
[----:B------:R-:W-:Y:S06]  /*5ce0*/  FFMA.FTZ R72, R27, UR4, -R96 ;  /* 0x000000041b487c23 */ /* 0x000fec0008010860 */
[----:B------:R2:W4:Y:S01]  /*5cf0*/  MUFU.EX2 R73, R25 ;  /* 0x0000001900497308 */ /* 0x0005220000000800 */
[----:B------:R-:W-:Y:S01]  /*5d00*/  FADD.FTZ R92, R81, R92 ;  /* 0x0000005c515c7221 */ /* 0x000fe20000010000 */
[----:B------:R-:W-:Y:S01]  /*5d10*/  FADD.FTZ R89, R89, R125 ;  /* 0x0000007d59597221 */ /* 0x000fe20000010000 */
[--C-:B------:R-:W-:Y:S01]  /*5d20*/  FFMA.FTZ R63, R63, UR4, -R96.reuse ;  /* 0x000000043f3f7c23 */ /* 0x100fe20008010860 */
[----:B------:R-:W-:Y:S06]  /*5d30*/  HMMA.16816.F32.BF16 R12, R16, R74, R12 ;  /* 0x0000004a100c723c */ /* 0x000fec000004180c */
[----:B------:R-:W5:Y:S01]  /*5d40*/  MUFU.EX2 R72, R72 ;  /* 0x0000004800487308 */ /* 0x000f620000000800 */
[--C-:B------:R-:W-:Y:S01]  /*5d50*/  FFMA.FTZ R74, R28, UR4, -R97.reuse ;  /* 0x000000041c4a7c23 */ /* 0x100fe20008010861 */
[--C-:B------:R-:W-:Y:S01]  /*5d60*/  FFMA.FTZ R28, R32, UR4, -R97.reuse ;  /* 0x00000004201c7c23 */ /* 0x100fe20008010861 */
[----:B------:R-:W-:Y:S01]  /*5d70*/  FFMA.FTZ R32, R33, UR4, -R97 ;  /* 0x0000000421207c23 */ /* 0x000fe20008010861 */
[----:B------:R-:W-:Y:S01]  /*5d80*/  F2FP.BF16.F32.PACK_AB R16, R94, R127 ;  /* 0x0000007f5e10723e */ /* 0x000fe200000010ff */
[----:B------:R-:W-:Y:S05]  /*5d90*/  FFMA.FTZ R75, R31, UR4, -R96 ;  /* 0x000000041f4b7c23 */ /* 0x000fea0008010860 */
[----:B------:R3:W-:Y:S01]  /*5da0*/  MUFU.EX2 R33, R28 ;  /* 0x0000001c00217308 */ /* 0x0007e20000000800 */
[----:B-1----:R-:W-:Y:S01]  /*5db0*/  F2FP.BF16.F32.PACK_AB R17, R82, R95 ;  /* 0x0000005f5211723e */ /* 0x002fe200000010ff */
[----:B--2---:R-:W1:Y:S01]  /*5dc0*/  LDSM.16.MT88.4 R24, [R87+0x3c00] ;  /* 0x003c00005718783b */ /* 0x004e620000004200 */
[----:B----4-:R-:W-:Y:S07]  /*5dd0*/  F2FP.BF16.F32.PACK_AB R18, R73, R83 ;  /* 0x000000534912723e */ /* 0x010fee00000010ff */
[----:B------:R-:W-:Y:S01]  /*5de0*/  MUFU.EX2 R74, R74 ;  /* 0x0000004a004a7308 */ /* 0x000fe20000000800 */
[----:B------:R-:W-:Y:S01]  /*5df0*/  FADD.FTZ R92, R80, R92 ;  /* 0x0000005c505c7221 */ /* 0x000fe20000010000 */
[----:B------:R-:W-:Y:S01]  /*5e00*/  FADD.FTZ R93, R93, R89 ;  /* 0x000000595d5d7221 */ /* 0x000fe20000010000 */
[----:B-----5:R-:W-:Y:S07]  /*5e10*/  F2FP.BF16.F32.PACK_AB R19, R72, R126 ;  /* 0x0000007e4813723e */ /* 0x020fee00000010ff */
[----:B------:R-:W-:Y:S01]  /*5e20*/  MUFU.EX2 R75, R75 ;  /* 0x0000004b004b7308 */ /* 0x000fe20000000800 */
[----:B------:R-:W-:Y:S01]  /*5e30*/  FADD.FTZ R92, R95, R92 ;  /* 0x0000005c5f5c7221 */ /* 0x000fe20000010000 */
[----:B------:R-:W-:Y:S01]  /*5e40*/  FADD.FTZ R93, R88, R93 ;  /* 0x0000005d585d7221 */ /* 0x000fe20000010000 */
[--C-:B------:R-:W-:Y:S07]  /*5e50*/  FFMA.FTZ R64, R64, UR4, -R97.reuse ;  /* 0x0000000440407c23 */ /* 0x100fee0008010861 */
[----:B------:R-:W-:Y:S01]  /*5e60*/  MUFU.EX2 R32, R32 ;  /* 0x0000002000207308 */ /* 0x000fe20000000800 */
[----:B------:R-:W-:Y:S01]  /*5e70*/  FADD.FTZ R82, R82, R92 ;  /* 0x0000005c52527221 */ /* 0x000fe20000010000 */
[--C-:B---3--:R-:W-:Y:S01]  /*5e80*/  FFMA.FTZ R28, R34, UR4, -R96.reuse ;  /* 0x00000004221c7c23 */ /* 0x108fe20008010860 */
[--C-:B------:R-:W-:Y:S07]  /*5e90*/  FFMA.FTZ R34, R35, UR4, -R96.reuse ;  /* 0x0000000423227c23 */ /* 0x100fee0008010860 */
[----:B------:R-:W-:Y:S01]  /*5ea0*/  MUFU.EX2 R44, R44 ;  /* 0x0000002c002c7308 */ /* 0x000fe20000000800 */
[C---:B------:R-:W-:Y:S09]  /*5eb0*/  HMMA.16816.F32.BF16 R4, R16.reuse, R76, R4 ;  /* 0x0000004c1004723c */ /* 0x040ff20000041804 */
[----:B------:R2:W-:Y:S01]  /*5ec0*/  MUFU.EX2 R35, R28 ;  /* 0x0000001c00237308 */ /* 0x0005e20000000800 */
[----:B------:R-:W-:Y:S01]  /*5ed0*/  FFMA.FTZ R76, R29, UR4, -R97 ;  /* 0x000000041d4c7c23 */ /* 0x000fe20008010861 */
[----:B------:R-:W-:Y:S01]  /*5ee0*/  FFMA.FTZ R77, R30, UR4, -R96 ;  /* 0x000000041e4d7c23 */ /* 0x000fe20008010860 */
[----:B------:R-:W-:Y:S07]  /*5ef0*/  FADD.FTZ R82, R126, R82 ;  /* 0x000000527e527221 */ /* 0x000fee0000010000 */
[----:B------:R-:W-:Y:S01]  /*5f00*/  MUFU.EX2 R34, R34 ;  /* 0x0000002200227308 */ /* 0x000fe20000000800 */
[C---:B------:R-:W-:Y:S09]  /*5f10*/  HMMA.16816.F32.BF16 R8, R16.reuse, R78, R8 ;  /* 0x0000004e1008723c */ /* 0x040ff20000041808 */
[----:B------:R-:W3:Y:S01]  /*5f20*/  MUFU.EX2 R76, R76 ;  /* 0x0000004c004c7308 */ /* 0x000ee20000000800 */
[----:B------:R-:W-:Y:S01]  /*5f30*/  FADD.FTZ R82, R72, R82 ;  /* 0x0000005248527221 */ /* 0x000fe20000010000 */
[----:B------:R-:W-:Y:S01]  /*5f40*/  FADD.FTZ R93, R127, R93 ;  /* 0x0000005d7f5d7221 */ /* 0x000fe20000010000 */
[----:B------:R-:W-:Y:S07]  /*5f50*/  ISETP.NE.AND P0, PT, R120, -0x1, PT ;  /* 0xffffffff7800780c */ /* 0x000fee0003f05270 */
[----:B------:R-:W4:Y:S01]  /*5f60*/  MUFU.EX2 R77, R77 ;  /* 0x0000004d004d7308 */ /* 0x000f220000000800 */
[C---:B------:R-:W-:Y:S01]  /*5f70*/  HMMA.16816.F32.BF16 R68, R16.reuse, R20, R68 ;  /* 0x000000141044723c */ /* 0x040fe20000041844 */
[----:B--2---:R-:W2:Y:S08]  /*5f80*/  LDSM.16.MT88.4 R28, [R85+0xc00] ;  /* 0x000c0000551c783b */ /* 0x004eb00000004200 */
[----:B------:R-:W-:Y:S01]  /*5f90*/  MUFU.EX2 R45, R45 ;  /* 0x0000002d002d7308 */ /* 0x000fe20000000800 */
[----:B------:R-:W-:Y:S01]  /*5fa0*/  FADD.FTZ R93, R94, R93 ;  /* 0x0000005d5e5d7221 */ /* 0x000fe20000010000 */
[----:B------:R-:W-:Y:S08]  /*5fb0*/  MOV R84, R0 ;  /* 0x0000000000547202 */ /* 0x000ff00000000f00 */
[----:B------:R-:W5:Y:S01]  /*5fc0*/  MUFU.EX2 R46, R46 ;  /* 0x0000002e002e7308 */ /* 0x000f620000000800 */
[----:B------:R-:W-:Y:S01]  /*5fd0*/  HMMA.16816.F32.BF16 R12, R16, R22, R12 ;  /* 0x00000016100c723c */ /* 0x000fe2000004180c */
[----:B------:R-:W5:Y:S02]  /*5fe0*/  LDSM.16.MT88.4 R20, [R87+0x4000] ;  /* 0x004000005714783b */ /* 0x000f640000004200 */
[----:B---3--:R-:W-:Y:S06]  /*5ff0*/  F2FP.BF16.F32.PACK_AB R16, R76, R74 ;  /* 0x0000004a4c10723e */ /* 0x008fec00000010ff */
[----:B------:R-:W-:Y:S01]  /*6000*/  MUFU.EX2 R47, R47 ;  /* 0x0000002f002f7308 */ /* 0x000fe20000000800 */
[----:B----4-:R-:W-:Y:S01]  /*6010*/  F2FP.BF16.F32.PACK_AB R17, R75, R77 ;  /* 0x0000004d4b11723e */ /* 0x010fe200000010ff */
[----:B------:R-:W-:Y:S01]  /*6020*/  FADD.FTZ R82, R77, R82 ;  /* 0x000000524d527221 */ /* 0x000fe20000010000 */
[----:B------:R-:W-:Y:S07]  /*6030*/  F2FP.BF16.F32.PACK_AB R18, R32, R33 ;  /* 0x000000212012723e */ /* 0x000fee00000010ff */
[----:B------:R-:W3:Y:S01]  /*6040*/  MUFU.EX2 R48, R48 ;  /* 0x0000003000307308 */ /* 0x000ee20000000800 */
[----:B------:R-:W-:Y:S01]  /*6050*/  F2FP.BF16.F32.PACK_AB R19, R34, R35 ;  /* 0x000000232213723e */ /* 0x000fe200000010ff */
[----:B------:R-:W-:Y:S01]  /*6060*/  FADD.FTZ R83, R83, R93 ;  /* 0x0000005d53537221 */ /* 0x000fe20000010000 */
[----:B------:R-:W-:Y:S07]  /*6070*/  FADD.FTZ R82, R75, R82 ;  /* 0x000000524b527221 */ /* 0x000fee0000010000 */
[----:B------:R-:W-:Y:S01]  /*6080*/  MUFU.EX2 R50, R50 ;  /* 0x0000003200327308 */ /* 0x000fe20000000800 */
[----:B------:R-:W-:Y:S01]  /*6090*/  FADD.FTZ R73, R73, R83 ;  /* 0x0000005349497221 */ /* 0x000fe20000010000 */
[C---:B-1----:R-:W-:Y:S08]  /*60a0*/  HMMA.16816.F32.BF16 R4, R16.reuse, R24, R4 ;  /* 0x000000181004723c */ /* 0x042ff00000041804 */
[----:B------:R-:W1:Y:S01]  /*60b0*/  MUFU.EX2 R49, R49 ;  /* 0x0000003100317308 */ /* 0x000e620000000800 */
[----:B------:R-:W-:Y:S09]  /*60c0*/  FADD.FTZ R73, R74, R73 ;  /* 0x000000494a497221 */ /* 0x000ff20000010000 */
[----:B------:R-:W-:Y:S01]  /*60d0*/  MUFU.EX2 R51, R51 ;  /* 0x0000003300337308 */ /* 0x000fe20000000800 */
[----:B------:R-:W-:Y:S01]  /*60e0*/  FADD.FTZ R58, R76, R73 ;  /* 0x000000494c3a7221 */ /* 0x000fe20000010000 */
[C---:B------:R-:W-:Y:S01]  /*60f0*/  HMMA.16816.F32.BF16 R8, R16.reuse, R26, R8 ;  /* 0x0000001a1008723c */ /* 0x040fe20000041808 */
[----:B------:R-:W4:Y:S07]  /*6100*/  LDSM.16.MT88.4 R24, [R85+0x1000] ;  /* 0x001000005518783b */ /* 0x000f2e0000004200 */
[----:B------:R-:W-:Y:S01]  /*6110*/  MUFU.EX2 R52, R52 ;  /* 0x0000003400347308 */ /* 0x000fe20000000800 */
[----:B------:R-:W-:Y:S09]  /*6120*/  FADD.FTZ R58, R33, R58 ;  /* 0x0000003a213a7221 */ /* 0x000ff20000010000 */
[----:B------:R3:W-:Y:S01]  /*6130*/  MUFU.EX2 R33, R59 ;  /* 0x0000003b00217308 */ /* 0x0007e20000000800 */
[C---:B--2---:R-:W-:Y:S01]  /*6140*/  HMMA.16816.F32.BF16 R68, R16.reuse, R28, R68 ;  /* 0x0000001c1044723c */ /* 0x044fe20000041844 */
[----:B------:R-:W-:Y:S08]  /*6150*/  LDSM.16.MT88.4 R76, [R87+0x4c00] ;  /* 0x004c0000574c783b */ /* 0x000ff00000004200 */
[----:B------:R-:W-:Y:S10]  /*6160*/  MUFU.EX2 R55, R55 ;  /* 0x0000003700377308 */ /* 0x000ff40000000800 */
[----:B------:R-:W-:Y:S01]  /*6170*/  MUFU.EX2 R56, R56 ;  /* 0x0000003800387308 */ /* 0x000fe20000000800 */
[----:B------:R-:W-:Y:S01]  /*6180*/  HMMA.16816.F32.BF16 R12, R16, R30, R12 ;  /* 0x0000001e100c723c */ /* 0x000fe2000004180c */
[----:B------:R-:W2:Y:S08]  /*6190*/  LDSM.16.MT88.4 R28, [R87+0x4400] ;  /* 0x00440000571c783b */ /* 0x000eb00000004200 */
[----:B------:R-:W-:Y:S01]  /*61a0*/  MUFU.EX2 R57, R57 ;  /* 0x0000003900397308 */ /* 0x000fe20000000800 */
[----:B------:R-:W-:Y:S01]  /*61b0*/  F2FP.BF16.F32.PACK_AB R16, R37, R36 ;  /* 0x000000242510723e */ /* 0x000fe200000010ff */
[----:B---3--:R-:W-:Y:S01]  /*61c0*/  FADD.FTZ R59, R35, R82 ;  /* 0x00000052233b7221 */ /* 0x008fe20000010000 */
[----:B------:R-:W-:Y:S07]  /*61d0*/  F2FP.BF16.F32.PACK_AB R17, R3, R38 ;  /* 0x000000260311723e */ /* 0x000fee00000010ff */
[----:B------:R-:W-:Y:S01]  /*61e0*/  MUFU.EX2 R35, R60 ;  /* 0x0000003c00237308 */ /* 0x000fe20000000800 */
[----:B------:R-:W-:Y:S02]  /*61f0*/  F2FP.BF16.F32.PACK_AB R18, R39, R40 ;  /* 0x000000282712723e */ /* 0x000fe400000010ff */
[----:B------:R-:W-:Y:S07]  /*6200*/  F2FP.BF16.F32.PACK_AB R19, R41, R42 ;  /* 0x0000002a2913723e */ /* 0x000fee00000010ff */
[C---:B-----5:R-:W-:Y:S08]  /*6210*/  HMMA.16816.F32.BF16 R4, R16.reuse, R20, R4 ;  /* 0x000000141004723c */ /* 0x060ff00000041804 */
[C---:B------:R-:W-:Y:S01]  /*6220*/  HMMA.16816.F32.BF16 R8, R16.reuse, R22, R8 ;  /* 0x000000161008723c */ /* 0x040fe20000041808 */
[----:B------:R-:W3:Y:S07]  /*6230*/  LDSM.16.MT88.4 R20, [R85+0x1400] ;  /* 0x001400005514783b */ /* 0x000eee0000004200 */
[C---:B----4-:R-:W-:Y:S03]  /*6240*/  HMMA.16816.F32.BF16 R68, R16.reuse, R24, R68 ;  /* 0x000000181044723c */ /* 0x050fe60000041844 */
[--C-:B------:R-:W-:Y:S01]  /*6250*/  FFMA.FTZ R24, R53, UR4, -R97.reuse ;  /* 0x0000000435187c23 */ /* 0x100fe20008010861 */
[----:B------:R-:W-:Y:S01]  /*6260*/  FFMA.FTZ R53, R54, UR4, -R96 ;  /* 0x0000000436357c23 */ /* 0x000fe20008010860 */
[----:B------:R-:W-:Y:S02]  /*6270*/  FFMA.FTZ R97, R65, UR4, -R97 ;  /* 0x0000000441617c23 */ /* 0x000fe40008010861 */
[----:B------:R4:W5:Y:S01]  /*6280*/  MUFU.EX2 R54, R24 ;  /* 0x0000001800367308 */ /* 0x0009620000000800 */
[----:B------:R-:W-:Y:S03]  /*6290*/  HMMA.16816.F32.BF16 R12, R16, R26, R12 ;  /* 0x0000001a100c723c */ /* 0x000fe6000004180c */
[----:B------:R-:W-:Y:S06]  /*62a0*/  F2FP.BF16.F32.PACK_AB R16, R44, R43 ;  /* 0x0000002b2c10723e */ /* 0x000fec00000010ff */
[----:B------:R-:W5:Y:S01]  /*62b0*/  MUFU.EX2 R53, R53 ;  /* 0x0000003500357308 */ /* 0x000f620000000800 */
[----:B------:R-:W-:Y:S02]  /*62c0*/  F2FP.BF16.F32.PACK_AB R17, R46, R45 ;  /* 0x0000002d2e11723e */ /* 0x000fe400000010ff */
[----:B------:R-:W-:Y:S07]  /*62d0*/  F2FP.BF16.F32.PACK_AB R18, R48, R47 ;  /* 0x0000002f3012723e */ /* 0x000fee00000010ff */
[----:B------:R-:W-:Y:S01]  /*62e0*/  MUFU.EX2 R97, R97 ;  /* 0x0000006100617308 */ /* 0x000fe20000000800 */
[----:B-1----:R-:W-:Y:S01]  /*62f0*/  F2FP.BF16.F32.PACK_AB R19, R49, R50 ;  /* 0x000000323113723e */ /* 0x002fe200000010ff */
[----:B----4-:R-:W1:Y:S06]  /*6300*/  LDSM.16.MT88.4 R24, [R87+0x4800] ;  /* 0x004800005718783b */ /* 0x010e6c0000004200 */
[C---:B--2---:R-:W-:Y:S08]  /*6310*/  HMMA.16816.F32.BF16 R4, R16.reuse, R28, R4 ;  /* 0x0000001c1004723c */ /* 0x044ff00000041804 */
[C---:B------:R-:W-:Y:S01]  /*6320*/  HMMA.16816.F32.BF16 R8, R16.reuse, R30, R8 ;  /* 0x0000001e1008723c */ /* 0x040fe20000041808 */
[----:B------:R-:W2:Y:S07]  /*6330*/  LDSM.16.MT88.4 R28, [R85+0x1800] ;  /* 0x00180000551c783b */ /* 0x000eae0000004200 */
[C---:B---3--:R-:W-:Y:S03]  /*6340*/  HMMA.16816.F32.BF16 R68, R16.reuse, R20, R68 ;  /* 0x000000141044723c */ /* 0x048fe60000041844 */
[----:B------:R-:W-:Y:S01]  /*6350*/  FADD.FTZ R21, R32, R58 ;  /* 0x0000003a20157221 */ /* 0x000fe20000010000 */
[----:B------:R-:W-:Y:S01]  /*6360*/  FADD.FTZ R20, R34, R59 ;  /* 0x0000003b22147221 */ /* 0x000fe20000010000 */
[----:B------:R-:W3:Y:S02]  /*6370*/  MUFU.EX2 R32, R61 ;  /* 0x0000003d00207308 */ /* 0x000ee40000000800 */
[----:B------:R-:W-:Y:S01]  /*6380*/  FADD.FTZ R21, R36, R21 ;  /* 0x0000001524157221 */ /* 0x000fe20000010000 */
[----:B------:R-:W-:Y:S07]  /*6390*/  HMMA.16816.F32.BF16 R12, R16, R22, R12 ;  /* 0x00000016100c723c */ /* 0x000fee000004180c */
[----:B------:R-:W-:Y:S01]  /*63a0*/  MUFU.EX2 R36, R62 ;  /* 0x0000003e00247308 */ /* 0x000fe20000000800 */
[----:B-----5:R-:W-:Y:S01]  /*63b0*/  F2FP.BF16.F32.PACK_AB R16, R54, R51 ;  /* 0x000000333610723e */ /* 0x020fe200000010ff */
[----:B------:R-:W-:Y:S01]  /*63c0*/  FADD.FTZ R20, R38, R20 ;  /* 0x0000001426147221 */ /* 0x000fe20000010000 */
[----:B------:R-:W-:Y:S01]  /*63d0*/  F2FP.BF16.F32.PACK_AB R17, R52, R53 ;  /* 0x000000353411723e */ /* 0x000fe200000010ff */
[----:B------:R-:W-:Y:S01]  /*63e0*/  FADD.FTZ R21, R37, R21 ;  /* 0x0000001525157221 */ /* 0x000fe20000010000 */
[----:B------:R-:W-:Y:S01]  /*63f0*/  F2FP.BF16.F32.PACK_AB R18, R56, R55 ;  /* 0x000000373812723e */ /* 0x000fe200000010ff */
[----:B------:R-:W-:Y:S01]  /*6400*/  FADD.FTZ R20, R3, R20 ;  /* 0x0000001403147221 */ /* 0x000fe20000010000 */
[----:B------:R-:W-:Y:S01]  /*6410*/  F2FP.BF16.F32.PACK_AB R19, R33, R57 ;  /* 0x000000392113723e */ /* 0x000fe200000010ff */
[----:B------:R-:W-:Y:S01]  /*6420*/  FADD.FTZ R40, R40, R21 ;  /* 0x0000001528287221 */ /* 0x000fe20000010000 */
[----:B------:R-:W-:Y:S01]  /*6430*/  FFMA.FTZ R3, R66, UR4, -R96 ;  /* 0x0000000442037c23 */ /* 0x000fe20008010860 */
[----:B------:R-:W-:Y:S01]  /*6440*/  FADD.FTZ R42, R42, R20 ;  /* 0x000000142a2a7221 */ /* 0x000fe20000010000 */
[----:B------:R-:W-:Y:S01]  /*6450*/  FFMA.FTZ R96, R67, UR4, -R96 ;  /* 0x0000000443607c23 */ /* 0x000fe20008010860 */
[----:B------:R-:W4:Y:S01]  /*6460*/  LDSM.16.MT88.4 R20, [R85+0x1c00] ;  /* 0x001c00005514783b */ /* 0x000f220000004200 */
[----:B------:R-:W5:Y:S01]  /*6470*/  MUFU.EX2 R34, R63 ;  /* 0x0000003f00227308 */ /* 0x000f620000000800 */
[C---:B-1----:R-:W-:Y:S09]  /*6480*/  HMMA.16816.F32.BF16 R4, R16.reuse, R24, R4 ;  /* 0x000000181004723c */ /* 0x042ff20000041804 */
[----:B------:R-:W1:Y:S01]  /*6490*/  MUFU.EX2 R24, R64 ;  /* 0x0000004000187308 */ /* 0x000e620000000800 */
[----:B---3--:R-:W-:Y:S01]  /*64a0*/  F2FP.BF16.F32.PACK_AB R72, R32, R35 ;  /* 0x000000232048723e */ /* 0x008fe200000010ff */
[----:B------:R-:W-:Y:S01]  /*64b0*/  FADD.FTZ R40, R39, R40 ;  /* 0x0000002827287221 */ /* 0x000fe20000010000 */
[----:B------:R-:W-:Y:S07]  /*64c0*/  FADD.FTZ R42, R41, R42 ;  /* 0x0000002a292a7221 */ /* 0x000fee0000010000 */
[----:B------:R-:W-:Y:S01]  /*64d0*/  MUFU.EX2 R3, R3 ;  /* 0x0000000300037308 */ /* 0x000fe20000000800 */
[C---:B------:R-:W-:Y:S09]  /*64e0*/  HMMA.16816.F32.BF16 R8, R16.reuse, R26, R8 ;  /* 0x0000001a1008723c */ /* 0x040ff20000041808 */
[----:B------:R-:W3:Y:S01]  /*64f0*/  MUFU.EX2 R96, R96 ;  /* 0x0000006000607308 */ /* 0x000ee20000000800 */
[----:B------:R-:W-:Y:S01]  /*6500*/  FADD.FTZ R40, R43, R40 ;  /* 0x000000282b287221 */ /* 0x000fe20000010000 */
[----:B-----5:R-:W-:Y:S01]  /*6510*/  F2FP.BF16.F32.PACK_AB R73, R34, R36 ;  /* 0x000000242249723e */ /* 0x020fe200000010ff */
[----:B------:R-:W-:Y:S01]  /*6520*/  FADD.FTZ R42, R45, R42 ;  /* 0x0000002a2d2a7221 */ /* 0x000fe20000010000 */
[C---:B--2---:R-:W-:Y:S03]  /*6530*/  HMMA.16816.F32.BF16 R68, R16.reuse, R28, R68 ;  /* 0x0000001c1044723c */ /* 0x044fe60000041844 */
[----:B-1----:R-:W-:Y:S01]  /*6540*/  F2FP.BF16.F32.PACK_AB R74, R97, R24 ;  /* 0x00000018614a723e */ /* 0x002fe200000010ff */
[----:B------:R-:W-:Y:S01]  /*6550*/  FADD.FTZ R44, R44, R40 ;  /* 0x000000282c2c7221 */ /* 0x000fe20000010000 */
[----:B------:R-:W-:Y:S03]  /*6560*/  FADD.FTZ R46, R46, R42 ;  /* 0x0000002a2e2e7221 */ /* 0x000fe60000010000 */
[----:B------:R-:W-:Y:S03]  /*6570*/  HMMA.16816.F32.BF16 R12, R16, R30, R12 ;  /* 0x0000001e100c723c */ /* 0x000fe6000004180c */
[----:B---3--:R-:W-:Y:S01]  /*6580*/  F2FP.BF16.F32.PACK_AB R75, R96, R3 ;  /* 0x00000003604b723e */ /* 0x008fe200000010ff */
        /* <DEDUP_REMOVED lines=24> */
[----:B------:R-:W-:Y:S01]  /*6710*/  FADD.FTZ R122, R96, R36 ;  /* 0x00000024607a7221 */ /* 0x000fe20000010000 */
[----:B------:R-:W-:Y:S06]  /*6720*/  @P0 BRA `(.L_x_3791) ;  /* 0xffffffd800540947 */ /* 0x000fec000383ffff */
.L_x_3787:
[----:B------:R-:W1:Y:S01]  /*6730*/  SHFL.BFLY PT, R6, R123, 0x2, 0x1f ;  /* 0x0c401f007b067f89 */ /* 0x000e6200000e0000 */
[----:B------:R-:W-:Y:S01]  /*6740*/  LOP3.LUT R113, R113, 0xc0, R107, 0xf8, !PT ;  /* 0x000000c071717812 */ /* 0x000fe200078ef86b */
[----:B------:R-:W2:Y:S01]  /*6750*/  LDCU.U8 UR4, c[0x0][0x548] ;  /* 0x0000a900ff0477ac */ /* 0x000ea20008000000 */
[C---:B------:R-:W-:Y:S01]  /*6760*/  LOP3.LUT R8, R104.reuse, 0x20, RZ, 0xc0, !PT ;  /* 0x0000002068087812 */ /* 0x040fe200078ec0ff */
[----:B------:R-:W3:Y:S01]  /*6770*/  SHFL.BFLY PT, R3, R122, 0x2, 0x1f ;  /* 0x0c401f007a037f89 */ /* 0x000ee200000e0000 */
[----:B------:R-:W-:Y:S01]  /*6780*/  LOP3.LUT R104, R104, 0x40, RZ, 0xc0, !PT ;  /* 0x0000004068687812 */ /* 0x000fe200078ec0ff */
[----:B------:R-:W-:Y:S01]  /*6790*/  S2UR UR8, SR_CTAID.Y ;  /* 0x00000000000879c3 */ /* 0x000fe20000002600 */
[----:B------:R-:W-:Y:S01]  /*67a0*/  LOP3.LUT R24, R107, 0x18, RZ, 0xc0, !PT ;  /* 0x000000186b187812 */ /* 0x000fe200078ec0ff */
[----:B------:R-:W4:Y:S01]  /*67b0*/  S2R R12, SR_CTAID.X ;  /* 0x00000000000c7919 */ /* 0x000f220000002500 */
[----:B------:R-:W-:Y:S01]  /*67c0*/  MOV R25, RZ ;  /* 0x000000ff00197202 */ /* 0x000fe20000000f00 */
[----:B------:R-:W-:Y:S01]  /*67d0*/  BSSY.RECONVERGENT B0, `(.L_x_3792) ;  /* 0x0000066000007945 */ /* 0x000fe20003800200 */
[----:B------:R-:W-:-:S03]  /*67e0*/  MOV R22, 0x7f800000 ;  /* 0x7f80000000167802 */ /* 0x000fc60000000f00 */
[----:B------:R-:W5:Y:S01]  /*67f0*/  S2UR UR7, SR_CTAID.Z ;  /* 0x00000000000779c3 */ /* 0x000f620000002700 */
        /* <DEDUP_REMOVED lines=9> */
[----:B------:R-:W2:Y:S01]  /*6890*/  LDC.64 R12, c[0x0][0x410] ;  /* 0x00010400ff0c7b82 */ /* 0x000ea20000000a00 */
[----:B-----5:R-:W-:Y:S01]  /*68a0*/  @!UP0 UIMAD UR9, UR8, UR9, UR7 ;  /* 0x00000009080982a4 */ /* 0x020fe2000f8e0207 */
[----:B-1----:R-:W-:Y:S01]  /*68b0*/  FADD.FTZ R6, R6, R4 ;  /* 0x0000000406067221 */ /* 0x002fe20000010000 */
[----:B------:R-:W-:-:S02]  /*68c0*/  SHF.L.U32 R4, R86, 0x1, RZ ;  /* 0x0000000156047819 */ /* 0x000fc400000006ff */
[----:B------:R-:W-:Y:S01]  /*68d0*/  @!UP0 UIMAD UR9, UR9, UR6, URZ ;  /* 0x00000006090982a4 */ /* 0x000fe2000f8e02ff */
[----:B---3--:R-:W-:Y:S01]  /*68e0*/  FADD.FTZ R3, R122, R3 ;  /* 0x000000037a037221 */ /* 0x008fe20000010000 */
[----:B------:R-:W1:Y:S01]  /*68f0*/  MUFU.RCP R7, R6 ;  /* 0x0000000600077308 */ /* 0x000e620000001000 */
[----:B------:R-:W-:Y:S01]  /*6900*/  LOP3.LUT R4, R105, 0x6, R4, 0xf8, !PT ;  /* 0x0000000669047812 */ /* 0x000fe200078ef804 */
[----:B------:R-:W-:Y:S01]  /*6910*/  @UP0 UMOV UR6, UR4 ;  /* 0x0000000400060c82 */ /* 0x000fe20008000000 */
[----:B------:R-:W-:Y:S02]  /*6920*/  FSETP.NE.FTZ.AND P1, PT, R6, RZ, PT ;  /* 0x000000ff0600720b */ /* 0x000fe40003f35000 */
[----:B------:R-:W-:Y:S02]  /*6930*/  FSETP.NE.FTZ.AND P0, PT, R3, RZ, PT ;  /* 0x000000ff0300720b */ /* 0x000fe40003f15000 */
[----:B------:R-:W-:Y:S01]  /*6940*/  LOP3.LUT R4, R4, 0x20, R107, 0xf8, !PT ;  /* 0x0000002004047812 */ /* 0x000fe200078ef86b */
[----:B------:R-:W3:Y:S03]  /*6950*/  MUFU.RCP R5, R3 ;  /* 0x0000000300057308 */ /* 0x000ee60000001000 */
[----:B------:R-:W-:-:S04]  /*6960*/  LOP3.LUT R4, R4, R113, RZ, 0xfc, !PT ;  /* 0x0000007104047212 */ /* 0x000fc800078efcff */
[----:B------:R-:W-:Y:S01]  /*6970*/  LEA R4, R4, UR5, 0x1 ;  /* 0x0000000504047c11 */ /* 0x000fe2000f8e08ff */
[----:B------:R-:W4:Y:S01]  /*6980*/  @P1 LDC R14, c[0x0][0x458] ;  /* 0x00011600ff0e1b82 */ /* 0x000f220000000800 */
[----:B------:R-:W5:Y:S01]  /*6990*/  @P1 MUFU.LG2 R15, R6 ;  /* 0x00000006000f1308 */ /* 0x000f620000000c00 */
[----:B-1----:R-:W-:Y:S01]  /*69a0*/  FSEL R7, R7, 1, P1 ;  /* 0x3f80000007077808 */ /* 0x002fe20000800000 */
[----:B------:R-:W1:Y:S01]  /*69b0*/  @UP0 LDCU UR5, c[0x0][0x454] ;  /* 0x00008a80ff0507ac */ /* 0x000e620008000800 */
[----:B------:R-:W-:-:S03]  /*69c0*/  IADD3 R104, PT, PT, R4, -R104, RZ ;  /* 0x8000006804687210 */ /* 0x000fc60007ffe0ff */
        /* <DEDUP_REMOVED lines=18> */
[----:B------:R-:W3:Y:S01]  /*6af0*/  @P0 LDC R21, c[0x0][0x458] ;  /* 0x00011600ff150b82 */ /* 0x000ee20000000800 */
[----:B------:R-:W-:Y:S01]  /*6b00*/  F2FP.BF16.F32.PACK_AB R82, R83, R82 ;  /* 0x000000525352723e */ /* 0x000fe200000010ff */
[----:B------:R-:W2:Y:S01]  /*6b10*/  @P0 MUFU.LG2 R3, R3 ;  /* 0x0000000300030308 */ /* 0x000ea20000000c00 */
[----:B------:R-:W-:Y:S01]  /*6b20*/  F2FP.BF16.F32.PACK_AB R72, R7, R72 ;  /* 0x000000480748723e */ /* 0x000fe200000010ff */
[----:B------:R-:W-:Y:S01]  /*6b30*/  STS [R4], R80 ;  /* 0x0000005004007388 */ /* 0x000fe20000000800 */
[----:B------:R-:W-:Y:S01]  /*6b40*/  F2FP.BF16.F32.PACK_AB R76, R77, R76 ;  /* 0x0000004c4d4c723e */ /* 0x000fe200000010ff */
[----:B-----5:R-:W-:Y:S01]  /*6b50*/  @P1 FMUL.FTZ R15, R15, 0.69314718246459960938 ;  /* 0x3f3172180f0f1820 */ /* 0x020fe20000410000 */
[----:B------:R-:W-:Y:S01]  /*6b60*/  F2FP.BF16.F32.PACK_AB R78, R79, R78 ;  /* 0x0000004e4f4e723e */ /* 0x000fe200000010ff */
[----:B------:R5:W-:Y:S01]  /*6b70*/  STS [R4+0x200], R82 ;  /* 0x0002005204007388 */ /* 0x000be20000000800 */
[----:B------:R-:W-:Y:S01]  /*6b80*/  IADD3 R7, PT, PT, R4, -R8, RZ ;  /* 0x8000000804077210 */ /* 0x000fe20007ffe0ff */
[----:B----4-:R-:W-:Y:S01]  /*6b90*/  @P1 FFMA.FTZ R22, R2, R14, R15 ;  /* 0x0000000e02161223 */ /* 0x010fe2000001000f */
[----:B------:R-:W-:Y:S01]  /*6ba0*/  F2FP.BF16.F32.PACK_AB R68, R69, R68 ;  /* 0x000000444544723e */ /* 0x000fe200000010ff */
[----:B-1----:R-:W-:Y:S01]  /*6bb0*/  @UP0 UIMAD UR5, UR7, UR5, URZ ;  /* 0x00000005070502a4 */ /* 0x002fe2000f8e02ff */
[----:B------:R-:W-:Y:S01]  /*6bc0*/  F2FP.BF16.F32.PACK_AB R70, R71, R70 ;  /* 0x000000464746723e */ /* 0x000fe200000010ff */
[----:B------:R-:W-:Y:S01]  /*6bd0*/  STS [R7+0x10], R76 ;  /* 0x0000104c07007388 */ /* 0x000fe20000000800 */
[----:B------:R-:W-:Y:S01]  /*6be0*/  F2FP.BF16.F32.PACK_AB R74, R5, R74 ;  /* 0x0000004a054a723e */ /* 0x000fe200000010ff */
[----:B------:R-:W-:Y:S01]  /*6bf0*/  @UP0 UIMAD UR9, UR8, UR6, UR5 ;  /* 0x00000006080902a4 */ /* 0x000fe2000f8e0205 */
[----:B------:R-:W-:Y:S01]  /*6c00*/  IADD3 R8, PT, PT, -R8, R104, RZ ;  /* 0x0000006808087210 */ /* 0x000fe20007ffe1ff */
[----:B------:R1:W-:Y:S01]  /*6c10*/  STS [R7+0x210], R78 ;  /* 0x0002104e07007388 */ /* 0x0003e20000000800 */
[----:B------:R-:W-:Y:S01]  /*6c20*/  LOP3.LUT P1, RZ, R86, 0x3, RZ, 0xc0, !PT ;  /* 0x0000000356ff7812 */ /* 0x000fe2000782c0ff */
[----:B--2---:R-:W-:Y:S01]  /*6c30*/  @P0 FMUL.FTZ R3, R3, 0.69314718246459960938 ;  /* 0x3f31721803030820 */ /* 0x004fe20000410000 */
[----:B------:R-:W-:Y:S01]  /*6c40*/  MOV R2, 0x7f800000 ;  /* 0x7f80000000027802 */ /* 0x000fe20000000f00 */
[----:B------:R2:W-:Y:S01]  /*6c50*/  STS [R104+0x20], R68 ;  /* 0x0000204468007388 */ /* 0x0005e20000000800 */
[----:B------:R-:W-:Y:S01]  /*6c60*/  SHF.R.U32.HI R86, RZ, 0x2, R86 ;  /* 0x00000002ff567819 */ /* 0x000fe20000011656 */
[----:B---3--:R-:W-:-:S02]  /*6c70*/  @P0 FFMA.FTZ R2, R0, R21, R3 ;  /* 0x0000001500020223 */ /* 0x008fc40000010003 */
[----:B------:R2:W-:Y:S04]  /*6c80*/  STS [R104+0x220], R70 ;  /* 0x0002204668007388 */ /* 0x0005e80000000800 */
[----:B------:R2:W-:Y:S01]  /*6c90*/  STS [R8+0x30], R72 ;  /* 0x0000304808007388 */ /* 0x0005e20000000800 */
[----:B-----5:R-:W3:Y:S03]  /*6ca0*/  LDC.64 R4, c[0x0][0x408] ;  /* 0x00010200ff047b82 */ /* 0x020ee60000000a00 */
[----:B------:R2:W-:Y:S05]  /*6cb0*/  STS [R8+0x230], R74 ;  /* 0x0002304a08007388 */ /* 0x0005ea0000000800 */
[----:B------:R-:W-:Y:S08]  /*6cc0*/  BAR.SYNC.DEFER_BLOCKING 0x0 ;  /* 0x0000000000007b1d */ /* 0x000ff00000010000 */
[----:B-1----:R-:W1:Y:S01]  /*6cd0*/  LDC.64 R6, c[0x0][0x400] ;  /* 0x00010000ff067b82 */ /* 0x002e620000000a00 */
[----:B---3--:R-:W-:-:S04]  /*6ce0*/  IMAD.WIDE.U32 R24, R20, R4, R24 ;  /* 0x0000000414187225 */ /* 0x008fc800078e0018 */
[----:B------:R-:W-:Y:S01]  /*6cf0*/  IMAD R25, R20, R5, R25 ;  /* 0x0000000514197224 */ /* 0x000fe200078e0219 */
[----:B------:R2:W3:Y:S04]  /*6d00*/  LDS.128 R8, [R121] ;  /* 0x0000000079087984 */ /* 0x0004e80000000c00 */
[----:B------:R2:W4:Y:S01]  /*6d10*/  LDS.128 R16, [R121+0x800] ;  /* 0x0008000079107984 */ /* 0x0005220000000c00 */
[----:B-1----:R-:W-:-:S04]  /*6d20*/  IMAD.WIDE.U32 R24, R6, UR8, R24 ;  /* 0x0000000806187c25 */ /* 0x002fc8000f8e0018 */
[----:B------:R-:W-:Y:S01]  /*6d30*/  IMAD R15, R7, UR8, R25 ;  /* 0x00000008070f7c24 */ /* 0x000fe2000f8e0219 */
[----:B------:R-:W-:Y:S06]  /*6d40*/  @P1 BRA `(.L_x_3793) ;  /* 0x0000000000381947 */ /* 0x000fec0003800000 */
        /* <DEDUP_REMOVED lines=14> */
.L_x_3793:
[----:B------:R-:W-:Y:S05]  /*6e30*/  BSYNC.RECONVERGENT B0 ;  /* 0x0000000000007941 */ /* 0x000fea0003800200 */
.L_x_3792:
[----:B------:R-:W-:Y:S01]  /*6e40*/  MOV R14, R24 ;  /* 0x00000018000e7202 */ /* 0x000fe20000000f00 */
[----:B------:R-:W5:Y:S04]  /*6e50*/  LDCU.64 UR4, c[0x0][0x3f0] ;  /* 0x00007e00ff0477ac */ /* 0x000f680008000a00 */
[----:B------:R-:W-:-:S04]  /*6e60*/  IMAD.WIDE.U32 R14, R12, UR7, R14 ;  /* 0x000000070c0e7c25 */ /* 0x000fc8000f8e000e */
[----:B------:R-:W-:Y:S01]  /*6e70*/  IMAD R3, R13, UR7, R15 ;  /* 0x000000070d037c24 */ /* 0x000fe2000f8e020f */
[----:B-1----:R-:W-:-:S05]  /*6e80*/  MOV R2, R14 ;  /* 0x0000000e00027202 */ /* 0x002fca0000000f00 */
[----:B------:R-:W-:-:S04]  /*6e90*/  IMAD.WIDE.U32 R2, R86, R4, R2 ;  /* 0x0000000456027225 */ /* 0x000fc800078e0002 */
[----:B------:R-:W-:Y:S01]  /*6ea0*/  IMAD R86, R86, R5, R3 ;  /* 0x0000000556567224 */ /* 0x000fe200078e0203 */
[----:B-----5:R-:W-:-:S04]  /*6eb0*/  LEA R6, P0, R2, UR4, 0x1 ;  /* 0x0000000402067c11 */ /* 0x020fc8000f8008ff */
[----:B------:R-:W-:Y:S02]  /*6ec0*/  LEA.HI.X R7, R2, UR5, R86, 0x1, P0 ;  /* 0x0000000502077c11 */ /* 0x000fe400080f0c56 */
[----:B------:R-:W-:-:S03]  /*6ed0*/  LEA R2, P0, R4, R6, 0x6 ;  /* 0x0000000604027211 */ /* 0x000fc600078030ff */
[----:B---3--:R-:W-:Y:S01]  /*6ee0*/  STG.E.128 desc[UR26][R6.64], R8 ;  /* 0x0000000806007986 */ /* 0x008fe2000c101d1a */
[----:B------:R-:W-:-:S05]  /*6ef0*/  LEA.HI.X R3, R4, R7, R5, 0x6, P0 ;  /* 0x0000000704037211 */ /* 0x000fca00000f3405 */
[----:B----4-:R-:W-:Y:S01]  /*6f00*/  STG.E.128 desc[UR26][R2.64], R16 ;  /* 0x0000001002007986 */ /* 0x010fe2000c101d1a */
[----:B------:R-:W-:Y:S05]  /*6f10*/  EXIT ;  /* 0x000000000000794d */ /* 0x000fea0003800000 */
.L_x_3794:
        /* <DEDUP_REMOVED lines=14> */
.L_x_4924:


//--------------------- .text._ZN5flash24flash_fwd_splitkv_kernelI23Flash_fwd_kernel_traitsILi32ELi64ELi128ELi4ELb0ELb0EN7cutlass10bfloat16_tE19Flash_kernel_traitsILi32ELi64ELi128ELi4ES3_EELb1ELb0ELb0ELb1ELb1ELb1ELb0ELb0EEEvNS_16Flash_fwd_paramsE --------------------------
	.section	.text._ZN5flash24flash_fwd_splitkv_kernelI23Flash_fwd_kernel_traitsILi32ELi64ELi128ELi4ELb0ELb0EN7cutlass10bfloat16_tE19Flash_kernel_traitsILi32ELi64ELi128ELi4ES3_EELb1ELb0ELb0ELb1ELb1ELb1ELb0ELb0EEEvNS_16Flash_fwd_paramsE,"ax",@progbits
	.align	128
        .global         _ZN5flash24flash_fwd_splitkv_kernelI23Flash_fwd_kernel_traitsILi32ELi64ELi128ELi4ELb0ELb0EN7cutlass10bfloat16_tE19Flash_kernel_traitsILi32ELi64ELi128ELi4ES3_EELb1ELb0ELb0ELb1ELb1ELb1ELb0ELb0EEEvNS_16Flash_fwd_paramsE
        .type           _ZN5flash24flash_fwd_splitkv_kernelI23Flash_fwd_kernel_traitsILi32ELi64ELi128ELi4ELb0ELb0EN7cutlass10bfloat16_tE19Flash_kernel_traitsILi32ELi64ELi128ELi4ES3_EELb1ELb0ELb0ELb1ELb1ELb1ELb0ELb0EEEvNS_16Flash_fwd_paramsE,@function
        .size           _ZN5flash24flash_fwd_splitkv_kernelI23Flash_fwd_kernel_traitsILi32ELi64ELi128ELi4ELb0ELb0EN7cutlass10bfloat16_tE19Flash_kernel_traitsILi32ELi64ELi128ELi4ES3_EELb1ELb0ELb0ELb1ELb1ELb1ELb0ELb0EEEvNS_16Flash_fwd_paramsE,(.L_x_4925 - _ZN5flash24flash_fwd_splitkv_kernelI23Flash_fwd_kernel_traitsILi32ELi64ELi128ELi4ELb0ELb0EN7cutlass10bfloat16_tE19Flash_kernel_traitsILi32ELi64ELi128ELi4ES3_EELb1ELb0ELb0ELb1ELb1ELb1ELb0ELb0EEEvNS_16Flash_fwd_paramsE)
        .other          _ZN5flash24flash_fwd_splitkv_kernelI23Flash_fwd_kernel_traitsILi32ELi64ELi128ELi4ELb0ELb0EN7cutlass10bfloat16_tE19Flash_kernel_traitsILi32ELi64ELi128ELi4ES3_EELb1ELb0ELb0ELb1ELb1ELb1ELb0ELb0EEEvNS_16Flash_fwd_paramsE,@"STO_CUDA_ENTRY STV_DEFAULT"
_ZN5flash24flash_fwd_splitkv_kernelI23Flash_fwd_kernel_traitsILi32ELi64ELi128ELi4ELb0ELb0EN7cutlass10bfloat16_tE19Flash_kernel_traitsILi32ELi64ELi128ELi4ES3_EELb1ELb0ELb0ELb1ELb1ELb1ELb0ELb0EEEvNS_16Flash_fwd_paramsE:
.text._ZN5flash24flash_fwd_splitkv_kernelI23Flash_fwd_kernel_traitsILi32ELi64ELi128ELi4ELb0ELb0EN7cutlass10bfloat16_tE19Flash_kernel_traitsILi32ELi64ELi128ELi4ES3_EELb1ELb0ELb0ELb1ELb1ELb1ELb0ELb0EEEvNS_16Flash_fwd_paramsE:
        /* <DEDUP_REMOVED lines=27> */
[--C-:B-----5:R-:W-:Y:S01]  /*01b0*/  @P2 IMAD.IADD R41, R41, 0x1, -R14.reuse ;  /* 0x0000000129292824 */ /* 0x120fe200078e0a0e */
[----:B------:R-:W4:Y:S01]  /*01c0*/  S2R R10, SR_CTAID.Z ;  /* 0x00000000000a7919 */ /* 0x000f220000002700 */
[----:B---3--:R-:W-:Y:S01]  /*01d0*/  @!P2 SEL R3, R3, RZ, P0 ;  /* 0x000000ff0303a207 */ /* 0x008fe20000000000 */
[----:B------:R-:W3:Y:S03]  /*01e0*/  S2R R86, SR_TID.X ;  /* 0x0000000000567919 */ /* 0x000ee60000002100 */
        /* <DEDUP_REMOVED lines=16> */
[----:B---34-:R-:W-:Y:S05]  /*02f0*/  @P0 BRA `(.L_x_3795) ;  /* 0x0000000000b00947 */ /* 0x018fea0003800000 */
[----:B------:R-:W1:Y:S01]  /*0300*/  LDC.64 R2, c[0x0][0x408] ;  /* 0x00010200ff027b82 */ /* 0x000e620000000a00 */
[----:B------:R-:W-:Y:S01]  /*0310*/  IMAD.SHL.U32 R4, R86, 0x8, RZ ;  /* 0x0000000856047824 */ /* 0x000fe200078e00ff */
[----:B------:R-:W2:Y:S01]  /*0320*/  LDCU.64 UR6, c[0x0][0x400] ;  /* 0x00008000ff0677ac */ /* 0x000ea20008000a00 */
[----:B------:R-:W-:Y:S01]  /*0330*/  IMAD.MOV.U32 R5, RZ, RZ, RZ ;  /* 0x000000ffff057224 */ /* 0x000fe200078e00ff */
[----:B------:R-:W-:Y:S02]  /*0340*/  SHF.R.U32.HI R0, RZ, 0x2, R86 ;  /* 0x00000002ff007819 */ /* 0x000fe40000011656 */
[----:B------:R-:W-:Y:S01]  /*0350*/  LOP3.LUT R4, R4, 0x18, RZ, 0xc0, !PT ;  /* 0x0000001804047812 */ /* 0x000fe200078ec0ff */
[----:B------:R-:W3:Y:S01]  /*0360*/  LDCU.64 UR4, c[0x0][0x410] ;  /* 0x00008200ff0477ac */ /* 0x000ee20008000a00 */
[----:B------:R-:W-:Y:S02]  /*0370*/  LOP3.LUT P2, R86, R86, 0x3, RZ, 0xc0, !PT ;  /* 0x0000000356567812 */ /* 0x000fe4000784c0ff */
[----:B------:R-:W-:Y:S01]  /*0380*/  IADD3 R6, PT, PT, -R44, UR24, RZ ;  /* 0x000000182c067c10 */ /* 0x000fe2000fffe1ff */
[----:B------:R-:W4:Y:S03]  /*0390*/  LDCU UR8, c[0x0][0x3e0] ;  /* 0x00007c00ff0877ac */ /* 0x000f260008000800 */
[----:B------:R-:W-:Y:S01]  /*03a0*/  ISETP.GE.OR P2, PT, R0, R6, P2 ;  /* 0x000000060000720c */ /* 0x000fe20001746670 */
[----:B-1----:R-:W-:-:S04]  /*03b0*/  IMAD.WIDE.U32 R4, R44, R2, R4 ;  /* 0x000000022c047225 */ /* 0x002fc800078e0004 */
[----:B------:R-:W-:Y:S02]  /*03c0*/  IMAD R5, R44, R3, R5 ;  /* 0x000000032c057224 */ /* 0x000fe400078e0205 */
[----:B------:R-:W-:-:S04]  /*03d0*/  IMAD.WIDE.U32 R12, R2, 0x40, RZ ;  /* 0x00000040020c7825 */ /* 0x000fc800078e00ff */
[----:B--2---:R-:W-:-:S04]  /*03e0*/  IMAD.WIDE.U32 R4, R9, UR6, R4 ;  /* 0x0000000609047c25 */ /* 0x004fc8000f8e0004 */
[C---:B------:R-:W-:Y:S01]  /*03f0*/  IMAD R5, R9.reuse, UR7, R5 ;  /* 0x0000000709057c24 */ /* 0x040fe2000f8e0205 */
[----:B------:R-:W1:Y:S01]  /*0400*/  LDCU.64 UR6, c[0x0][0x3f0] ;  /* 0x00007e00ff0677ac */ /* 0x000e620008000a00 */
[----:B----4-:R-:W-:Y:S02]  /*0410*/  IMAD R9, R9, UR8, R10 ;  /* 0x0000000809097c24 */ /* 0x010fe4000f8e020a */
[----:B---3--:R-:W-:-:S04]  /*0420*/  IMAD.WIDE.U32 R4, R10, UR4, R4 ;  /* 0x000000040a047c25 */ /* 0x008fc8000f8e0004 */
[----:B------:R-:W-:Y:S01]  /*0430*/  IMAD R5, R10, UR5, R5 ;  /* 0x000000050a057c24 */ /* 0x000fe2000f8e0205 */
[----:B------:R-:W2:Y:S01]  /*0440*/  LDCU.64 UR4, c[0x0][0x420] ;  /* 0x00008400ff0477ac */ /* 0x000ea20008000a00 */
[----:B------:R-:W-:Y:S02]  /*0450*/  IMAD R9, R9, UR24, R44 ;  /* 0x0000001809097c24 */ /* 0x000fe4000f8e022c */
[----:B------:R-:W-:-:S03]  /*0460*/  IMAD.WIDE.U32 R4, R0, R2, R4 ;  /* 0x0000000200047225 */ /* 0x000fc600078e0004 */
[C---:B------:R-:W-:Y:S01]  /*0470*/  IADD3 R7, P0, PT, R9.reuse, R0, RZ ;  /* 0x0000000009077210 */ /* 0x040fe20007f1e0ff */
[C---:B------:R-:W-:Y:S01]  /*0480*/  IMAD R5, R0.reuse, R3, R5 ;  /* 0x0000000300057224 */ /* 0x040fe200078e0205 */
[----:B------:R-:W-:Y:S01]  /*0490*/  IADD3 R0, PT, PT, R0, 0x20, RZ ;  /* 0x0000002000007810 */ /* 0x000fe20007ffe0ff */
[----:B------:R-:W-:Y:S01]  /*04a0*/  @!P2 IMAD.MOV.U32 R2, RZ, RZ, 0x7f800000 ;  /* 0x7f800000ff02a424 */ /* 0x000fe200078e00ff */
[C---:B-1----:R-:W-:Y:S02]  /*04b0*/  LEA R10, P1, R4.reuse, UR6, 0x1 ;  /* 0x00000006040a7c11 */ /* 0x042fe4000f8208ff */
[----:B------:R-:W-:Y:S02]  /*04c0*/  LEA.HI.X.SX32 R9, R9, RZ, 0x1, P0 ;  /* 0x000000ff09097211 */ /* 0x000fe400000f0eff */
[----:B------:R-:W-:Y:S02]  /*04d0*/  LEA.HI.X R11, R4, UR7, R5, 0x1, P1 ;  /* 0x00000007040b7c11 */ /* 0x000fe400088f0c05 */
[----:B------:R-:W-:-:S02]  /*04e0*/  SHF.L.U32 R3, R3, 0x6, RZ ;  /* 0x0000000603037819 */ /* 0x000fc400000006ff */
[C---:B--2---:R-:W-:Y:S01]  /*04f0*/  LEA R4, P0, R7.reuse, UR4, 0x2 ;  /* 0x0000000407047c11 */ /* 0x044fe2000f8010ff */
[----:B------:R1:W-:Y:S01]  /*0500*/  STG.E.128 desc[UR26][R10.64], RZ ;  /* 0x000000ff0a007986 */ /* 0x0003e2000c101d1a */
[----:B------:R-:W-:Y:S02]  /*0510*/  IADD3 R8, P1, PT, R10, R12, RZ ;  /* 0x0000000c0a087210 */ /* 0x000fe40007f3e0ff */
[----:B------:R-:W-:Y:S02]  /*0520*/  LEA.HI.X R5, R7, UR5, R9, 0x2, P0 ;  /* 0x0000000507057c11 */ /* 0x000fe400080f1409 */
[----:B------:R-:W-:Y:S02]  /*0530*/  ISETP.GE.AND P0, PT, R0, R6, PT ;  /* 0x000000060000720c */ /* 0x000fe40003f06270 */
[----:B------:R-:W-:Y:S02]  /*0540*/  IADD3.X R9, PT, PT, R11, R13, R3, P1, !PT ;  /* 0x0000000d0b097210 */ /* 0x000fe40000ffe403 */
[----:B------:R-:W-:-:S03]  /*0550*/  ISETP.NE.OR P0, PT, R86, RZ, P0 ;  /* 0x000000ff5600720c */ /* 0x000fc60000705670 */
[----:B------:R1:W-:Y:S04]  /*0560*/  STG.E.128 desc[UR26][R8.64], RZ ;  /* 0x000000ff08007986 */ /* 0x0003e8000c101d1a */
[----:B------:R1:W-:Y:S06]  /*0570*/  @!P2 STG.E desc[UR26][R4.64], R2 ;  /* 0x000000020400a986 */ /* 0x0003ec000c10191a */
[----:B------:R-:W-:Y:S05]  /*0580*/  @P0 EXIT ;  /* 0x000000000000094d */ /* 0x000fea0003800000 */
[----:B------:R-:W-:-:S05]  /*0590*/  MOV R0, 0x7f800000 ;  /* 0x7f80000000007802 */ /* 0x000fca0000000f00 */
[----:B------:R-:W-:Y:S01]  /*05a0*/  STG.E desc[UR26][R4.64+0x80], R0 ;  /* 0x0000800004007986 */ /* 0x000fe2000c10191a */
[----:B------:R-:W-:Y:S05]  /*05b0*/  EXIT ;  /* 0x000000000000794d */ /* 0x000fea0003800000 */
.L_x_3795:
        /* <DEDUP_REMOVED lines=8> */
.L_x_3796:
[----:B------:R-:W2:Y:S02]  /*0640*/  LDCU.64 UR20, c[0x0][0x4e0] ;  /* 0x00009c00ff1477ac */ /* 0x000ea40008000a00 */
[----:B--2---:R-:W-:-:S04]  /*0650*/  UISETP.NE.U32.AND UP0, UPT, UR20, URZ, UPT ;  /* 0x000000ff1400728c */ /* 0x004fc8000bf05070 */
[----:B------:R-:W-:-:S09]  /*0660*/  UISETP.NE.AND.EX UP0, UPT, UR21, URZ, UPT, UP0 ;  /* 0x000000ff1500728c */ /* 0x000fd2000bf05300 */
[----:B------:R-:W-:Y:S05]  /*0670*/  BRA.U !UP0, `(.L_x_3797) ;  /* 0x0000000508847547 */ /* 0x000fea000b800000 */
[----:B------:R-:W2:Y:S01]  /*0680*/  LDC R11, c[0x0][0x4f0] ;  /* 0x00013c00ff0b7b82 */ /* 0x000ea20000000800 */
[----:B-1----:R-:W-:Y:S01]  /*0690*/  LEA R5, R3, 0xffffff80, 0x7 ;  /* 0xffffff8003057811 */ /* 0x002fe200078e38ff */
[----:B------:R-:W1:Y:S03]  /*06a0*/  LDCU.64 UR4, c[0x0][0x4e8] ;  /* 0x00009d00ff0477ac */ /* 0x000e660008000a00 */
[----:B------:R-:W-:Y:S01]  /*06b0*/  IABS R0, R5 ;  /* 0x0000000500007213 */ /* 0x000fe20000000000 */
[----:B------:R-:W3:Y:S01]  /*06c0*/  LDCU.64 UR18, c[0x0][0x3a0] ;  /* 0x00007400ff1277ac */ /* 0x000ee20008000a00 */
[----:B------:R-:W4:Y:S01]  /*06d0*/  LDCU.64 UR16, c[0x0][0x3b8] ;  /* 0x00007700ff1077ac */ /* 0x000f220008000a00 */
[----:B------:R-:W4:Y:S01]  /*06e0*/  LDCU.64 UR6, c[0x0][0x3c0] ;  /* 0x00007800ff0677ac */ /* 0x000f220008000a00 */
[----:B------:R-:W4:Y:S01]  /*06f0*/  LDCU.128 UR8, c[0x0][0x3d0] ;  /* 0x00007a00ff0877ac */ /* 0x000f220008000c00 */
[----:B--2---:R-:W-:-:S04]  /*0700*/  IABS R4, R11 ;  /* 0x0000000b00047213 */ /* 0x004fc80000000000 */
[----:B-----5:R-:W2:Y:S08]  /*0710*/  I2F.RP R6, R4 ;  /* 0x0000000400067306 */ /* 0x020eb00000209400 */
        /* <DEDUP_REMOVED lines=8> */
[----:B------:R-:W-:-:S04]  /*07a0*/  IMAD.HI.U32 R13, R6, R2, RZ ;  /* 0x00000002060d7227 */ /* 0x000fc800078e00ff */
[----:B-1----:R-:W-:Y:S01]  /*07b0*/  IMAD.WIDE.U32 R6, R9, UR4, RZ ;  /* 0x0000000409067c25 */ /* 0x002fe2000f8e00ff */
[----:B------:R-:W-:-:S05]  /*07c0*/  IADD3 R0, PT, PT, -R13, RZ, RZ ;  /* 0x000000ff0d007210 */ /* 0x000fca0007ffe1ff */
[C---:B------:R-:W-:Y:S02]  /*07d0*/  IMAD R0, R4.reuse, R0, R2 ;  /* 0x0000000004007224 */ /* 0x040fe400078e0202 */
[----:B------:R-:W-:Y:S01]  /*07e0*/  IMAD R2, R9, UR5, R7 ;  /* 0x0000000509027c24 */ /* 0x000fe2000f8e0207 */
[----:B------:R-:W1:Y:S02]  /*07f0*/  LDCU.64 UR4, c[0x0][0x3a8] ;  /* 0x00007500ff0477ac */ /* 0x000e640008000a00 */
[----:B------:R-:W-:-:S13]  /*0800*/  ISETP.GT.U32.AND P2, PT, R4, R0, PT ;  /* 0x000000000400720c */ /* 0x000fda0003f44070 */
[----:B------:R-:W-:Y:S01]  /*0810*/  @!P2 IMAD.IADD R0, R0, 0x1, -R4 ;  /* 0x000000010000a824 */ /* 0x000fe200078e0a04 */
[----:B------:R-:W-:Y:S02]  /*0820*/  @!P2 IADD3 R13, PT, PT, R13, 0x1, RZ ;  /* 0x000000010d0da810 */ /* 0x000fe40007ffe0ff */
[----:B------:R-:W-:Y:S02]  /*0830*/  ISETP.NE.AND P2, PT, R11, RZ, PT ;  /* 0x000000ff0b00720c */ /* 0x000fe40003f45270 */
[----:B------:R-:W-:Y:S02]  /*0840*/  ISETP.GE.U32.AND P0, PT, R0, R4, PT ;  /* 0x000000040000720c */ /* 0x000fe40003f06070 */
[----:B------:R-:W-:-:S04]  /*0850*/  LOP3.LUT R0, R5, R11, RZ, 0x3c, !PT ;  /* 0x0000000b05007212 */ /* 0x000fc800078e3cff */
[----:B------:R-:W-:-:S07]  /*0860*/  ISETP.GE.AND P1, PT, R0, RZ, PT ;  /* 0x000000ff0000720c */ /* 0x000fce0003f26270 */
[----:B------:R-:W-:Y:S02]  /*0870*/  @P0 IADD3 R13, PT, PT, R13, 0x1, RZ ;  /* 0x000000010d0d0810 */ /* 0x000fe40007ffe0ff */
[----:B------:R-:W-:-:S04]  /*0880*/  LEA R38, P0, R6, UR20, 0x2 ;  /* 0x0000001406267c11 */ /* 0x000fc8000f8010ff */
[----:B------:R-:W-:Y:S01]  /*0890*/  LEA.HI.X R2, R6, UR21, R2, 0x2, P0 ;  /* 0x0000001506027c11 */ /* 0x000fe200080f1402 */
[----:B------:R-:W-:Y:S01]  /*08a0*/  @!P1 IMAD.MOV R13, RZ, RZ, -R13 ;  /* 0x000000ffff0d9224 */ /* 0x000fe200078e0a0d */
[----:B------:R-:W-:Y:S02]  /*08b0*/  @!P2 LOP3.LUT R13, RZ, R11, RZ, 0x33, !PT ;  /* 0x0000000bff0da212 */ /* 0x000fe400078e33ff */
[----:B------:R-:W-:Y:S02]  /*08c0*/  MOV R6, R38 ;  /* 0x0000002600067202 */ /* 0x000fe40000000f00 */
[----:B------:R-:W-:-:S03]  /*08d0*/  MOV R7, R2 ;  /* 0x0000000200077202 */ /* 0x000fc60000000f00 */
[----:B------:R-:W-:-:S05]  /*08e0*/  IMAD.WIDE R6, R13, 0x4, R6 ;  /* 0x000000040d067825 */ /* 0x000fca00078e0206 */
[----:B------:R2:W3:Y:S01]  /*08f0*/  LDG.E R4, desc[UR26][R6.64] ;  /* 0x0000001a06047981 */ /* 0x0004e2000c1e1900 */
[----:B------:R-:W-:-:S04]  /*0900*/  IMAD.MOV R13, RZ, RZ, -R13 ;  /* 0x000000ffff0d7224 */ /* 0x000fc800078e0a0d */
[----:B------:R-:W-:Y:S01]  /*0910*/  IMAD R5, R11, R13, R5 ;  /* 0x0000000d0b057224 */ /* 0x000fe200078e0205 */
[----:B--2---:R-:W2:Y:S02]  /*0920*/  LDC R7, c[0x0][0x3e8] ;  /* 0x0000fa00ff077b82 */ /* 0x004ea40000000800 */
        /* <DEDUP_REMOVED lines=24> */
[----:B---3--:R-:W-:Y:S01]  /*0ab0*/  SHF.R.S32.HI R0, RZ, 0x1f, R4 ;  /* 0x0000001fff007819 */ /* 0x008fe20000011404 */
[----:B------:R-:W-:-:S04]  /*0ac0*/  IMAD.WIDE.U32 R16, R4, UR18, RZ ;  /* 0x0000001204107c25 */ /* 0x000fc8000f8e00ff */
[C---:B------:R-:W-:Y:S02]  /*0ad0*/  IMAD R6, R0.reuse, UR18, RZ ;  /* 0x0000001200067c24 */ /* 0x040fe4000f8e02ff */
[----:B-1----:R-:W-:Y:S02]  /*0ae0*/  IMAD R0, R0, UR4, RZ ;  /* 0x0000000400007c24 */ /* 0x002fe4000f8e02ff */
[C---:B------:R-:W-:Y:S02]  /*0af0*/  IMAD R6, R4.reuse, UR19, R6 ;  /* 0x0000001304067c24 */ /* 0x040fe4000f8e0206 */
[C---:B------:R-:W-:Y:S02]  /*0b00*/  IMAD R0, R4.reuse, UR5, R0 ;  /* 0x0000000504007c24 */ /* 0x040fe4000f8e0200 */
[----:B------:R-:W-:Y:S01]  /*0b10*/  IMAD.WIDE.U32 R18, R4, UR4, RZ ;  /* 0x0000000404127c25 */ /* 0x000fe2000f8e00ff */
[----:B------:R-:W-:Y:S02]  /*0b20*/  SHF.R.S32.HI R4, RZ, 0x1f, R5 ;  /* 0x0000001fff047819 */ /* 0x000fe40000011405 */
[----:B------:R-:W-:-:S02]  /*0b30*/  IADD3 R17, PT, PT, R17, R6, RZ ;  /* 0x0000000611117210 */ /* 0x000fc40007ffe0ff */
[----:B------:R-:W-:Y:S01]  /*0b40*/  IADD3 R19, PT, PT, R19, R0, RZ ;  /* 0x0000000013137210 */ /* 0x000fe20007ffe0ff */
[C---:B----4-:R-:W-:Y:S02]  /*0b50*/  IMAD R0, R4.reuse, UR16, RZ ;  /* 0x0000001004007c24 */ /* 0x050fe4000f8e02ff */
[----:B------:R-:W-:Y:S02]  /*0b60*/  IMAD R4, R4, UR6, RZ ;  /* 0x0000000604047c24 */ /* 0x000fe4000f8e02ff */
[C---:B------:R-:W-:Y:S02]  /*0b70*/  IMAD R0, R5.reuse, UR17, R0 ;  /* 0x0000001105007c24 */ /* 0x040fe4000f8e0200 */
[----:B------:R-:W-:-:S04]  /*0b80*/  IMAD.WIDE.U32 R16, R5, UR16, R16 ;  /* 0x0000001005107c25 */ /* 0x000fc8000f8e0010 */
[C---:B------:R-:W-:Y:S02]  /*0b90*/  IMAD R4, R5.reuse, UR7, R4 ;  /* 0x0000000705047c24 */ /* 0x040fe4000f8e0204 */
[----:B------:R-:W-:Y:S01]  /*0ba0*/  IMAD.WIDE.U32 R18, R5, UR6, R18 ;  /* 0x0000000605127c25 */ /* 0x000fe2000f8e0012 */
[----:B------:R-:W-:-:S03]  /*0bb0*/  SHF.R.S32.HI R5, RZ, 0x1f, R14 ;  /* 0x0000001fff057819 */ /* 0x000fc6000001140e */
[----:B------:R-:W-:Y:S01]  /*0bc0*/  IMAD.IADD R17, R17, 0x1, R0 ;  /* 0x0000000111117824 */ /* 0x000fe200078e0200 */
[----:B------:R-:W-:Y:S01]  /*0bd0*/  IADD3 R19, PT, PT, R19, R4, RZ ;  /* 0x0000000413137210 */ /* 0x000fe20007ffe0ff */
[C---:B------:R-:W-:Y:S02]  /*0be0*/  IMAD R0, R5.reuse, UR8, RZ ;  /* 0x0000000805007c24 */ /* 0x040fe4000f8e02ff */
        /* <DEDUP_REMOVED lines=10> */
.L_x_3797:
[----:B------:R-:W2:Y:S01]  /*0c90*/  LDC R2, c[0x0][0x3e8] ;  /* 0x0000fa00ff027b82 */ /* 0x000ea20000000800 */
[----:B------:R-:W3:Y:S01]  /*0ca0*/  LDCU.64 UR16, c[0x0][0x3b8] ;  /* 0x00007700ff1077ac */ /* 0x000ee20008000a00 */
[----:B------:R-:W-:Y:S02]  /*0cb0*/  SHF.R.S32.HI R13, RZ, 0x1f, R14 ;  /* 0x0000001fff0d7819 */ /* 0x000fe4000001140e */
[----:B-----5:R-:W-:Y:S01]  /*0cc0*/  SHF.R.S32.HI R11, RZ, 0x1f, R6 ;  /* 0x0000001fff0b7819 */ /* 0x020fe20000011406 */
[----:B------:R-:W4:Y:S01]  /*0cd0*/  LDCU.64 UR6, c[0x0][0x3c0] ;  /* 0x00007800ff0677ac */ /* 0x000f220008000a00 */
[----:B------:R-:W-:Y:S01]  /*0ce0*/  MOV R38, RZ ;  /* 0x000000ff00267202 */ /* 0x000fe20000000f00 */
[----:B------:R-:W4:Y:S01]  /*0cf0*/  LDCU.64 UR18, c[0x0][0x3a0] ;  /* 0x00007400ff1277ac */ /* 0x000f220008000a00 */
[----:B---3--:R-:W-:Y:S01]  /*0d00*/  IMAD.WIDE.U32 R18, R14, UR16, RZ ;  /* 0x000000100e127c25 */ /* 0x008fe2000f8e00ff */
[----:B--2---:R-:W-:-:S04]  /*0d10*/  IABS R8, R2 ;  /* 0x0000000200087213 */ /* 0x004fc80000000000 */
[----:B------:R-:W2:Y:S08]  /*0d20*/  I2F.RP R16, R8 ;  /* 0x0000000800107306 */ /* 0x000eb00000209400 */
[----:B--2---:R-:W2:Y:S02]  /*0d30*/  MUFU.RCP R16, R16 ;  /* 0x0000001000107308 */ /* 0x004ea40000001000 */
[----:B--2---:R-:W-:-:S06]  /*0d40*/  IADD3 R16, PT, PT, R16, 0xffffffe, RZ ;  /* 0x0ffffffe10107810 */ /* 0x004fcc0007ffe0ff */
[----:B------:R-:W2:Y:S02]  /*0d50*/  F2I.FTZ.U32.TRUNC.NTZ R17, R16 ;  /* 0x0000001000117305 */ /* 0x000ea4000021f000 */
[----:B--2---:R-:W-:Y:S02]  /*0d60*/  IADD3 R0, PT, PT, RZ, -R17, RZ ;  /* 0x80000011ff007210 */ /* 0x004fe40007ffe0ff */
[----:B------:R-:W-:-:S03]  /*0d70*/  MOV R16, RZ ;  /* 0x000000ff00107202 */ /* 0x000fc60000000f00 */
[----:B-1----:R-:W-:Y:S01]  /*0d80*/  IMAD R4, R0, R8, RZ ;  /* 0x0000000800047224 */ /* 0x002fe200078e02ff */
[----:B------:R-:W-:-:S03]  /*0d90*/  IABS R0, R10 ;  /* 0x0000000a00007213 */ /* 0x000fc60000000000 */
[----:B------:R-:W-:Y:S01]  /*0da0*/  IMAD.HI.U32 R16, R17, R4, R16 ;  /* 0x0000000411107227 */ /* 0x000fe200078e0010 */
[----:B------:R-:W-:-:S05]  /*0db0*/  MOV R4, R0 ;  /* 0x0000000000047202 */ /* 0x000fca0000000f00 */
[----:B------:R-:W-:-:S04]  /*0dc0*/  IMAD.HI.U32 R0, R16, R4, RZ ;  /* 0x0000000410007227 */ /* 0x000fc800078e00ff */
[----:B------:R-:W-:Y:S02]  /*0dd0*/  IMAD.MOV R7, RZ, RZ, -R0 ;  /* 0x000000ffff077224 */ /* 0x000fe400078e0a00 */
[C---:B------:R-:W-:Y:S02]  /*0de0*/  IMAD R16, R13.reuse, UR16, RZ ;  /* 0x000000100d107c24 */ /* 0x040fe4000f8e02ff */
[C---:B------:R-:W-:Y:S02]  /*0df0*/  IMAD R7, R8.reuse, R7, R4 ;  /* 0x0000000708077224 */ /* 0x040fe400078e0204 */
[----:B------:R-:W1:Y:S01]  /*0e00*/  LDC.64 R4, c[0x0][0x3a8] ;  /* 0x0000ea00ff047b82 */ /* 0x000e620000000a00 */
[----:B----4-:R-:W-:Y:S02]  /*0e10*/  IMAD R13, R13, UR6, RZ ;  /* 0x000000060d0d7c24 */ /* 0x010fe4000f8e02ff */
        /* <DEDUP_REMOVED lines=21> */
[----:B------:R-:W-:Y:S01]  /*0f70*/  IADD3 R17, PT, PT, R17, R11, RZ ;  /* 0x0000000b11117210 */ /* 0x000fe20007ffe0ff */
[----:B------:R-:W-:Y:S01]  /*0f80*/  IMAD.IADD R15, R15, 0x1, R8 ;  /* 0x000000010f0f7824 */ /* 0x000fe200078e0208 */
[----:B------:R-:W-:Y:S02]  /*0f90*/  LEA R8, R3, 0xffffff80, 0x7 ;  /* 0xffffff8003087811 */ /* 0x000fe400078e38ff */
[----:B------:R-:W-:-:S03]  /*0fa0*/  @!P1 IADD3 R0, PT, PT, -R0, RZ, RZ ;  /* 0x000000ff00009210 */ /* 0x000fc60007ffe1ff */
[----:B------:R-:W2:Y:S01]  /*0fb0*/  LDC.64 R4, c[0x0][0x3d8] ;  /* 0x0000f600ff047b82 */ /* 0x000ea20000000a00 */
[----:B------:R-:W-:Y:S01]  /*0fc0*/  @!P0 LOP3.LUT R0, RZ, R2, RZ, 0x33, !PT ;  /* 0x00000002ff008212 */ /* 0x000fe200078e33ff */
[C---:B------:R-:W-:Y:S02]  /*0fd0*/  IMAD R2, R8.reuse, UR17, RZ ;  /* 0x0000001108027c24 */ /* 0x040fe4000f8e02ff */
[----:B------:R-:W-:-:S04]  /*0fe0*/  IMAD.WIDE.U32 R16, R8, UR16, R16 ;  /* 0x0000001008107c25 */ /* 0x000fc8000f8e0010 */
[C---:B------:R-:W-:Y:S01]  /*0ff0*/  IMAD.WIDE.U32 R14, R8.reuse, UR6, R14 ;  /* 0x00000006080e7c25 */ /* 0x040fe2000f8e000e */
        /* <DEDUP_REMOVED lines=15> */
.L_x_3798:
[----:B------:R-:W1:Y:S01]  /*10f0*/  LDCU.128 UR12, c[0x0][0x390] ;  /* 0x00007200ff0c77ac */ /* 0x000e620008000c00 */
[C---:B------:R-:W-:Y:S01]  /*1100*/  IMAD.SHL.U32 R103, R86.reuse, 0x8, RZ ;  /* 0x0000000856677824 */ /* 0x040fe200078e00ff */
[----:B------:R-:W2:Y:S01]  /*1110*/  S2UR UR25, SR_CgaCtaId ;  /* 0x00000000001979c3 */ /* 0x000ea20000008800 */
[----:B------:R-:W-:Y:S01]  /*1120*/  IMAD.MOV.U32 R7, RZ, RZ, RZ ;  /* 0x000000ffff077224 */ /* 0x000fe200078e00ff */
[----:B------:R-:W3:Y:S01]  /*1130*/  LDCU.64 UR4, c[0x0][0x3b0] ;  /* 0x00007600ff0477ac */ /* 0x000ee20008000a00 */
[C---:B------:R-:W-:Y:S01]  /*1140*/  LOP3.LUT R109, R86.reuse, 0x18, RZ, 0xc0, !PT ;  /* 0x00000018566d7812 */ /* 0x040fe200078ec0ff */
[----:B------:R-:W-:Y:S01]  /*1150*/  IMAD.MOV.U32 R47, RZ, RZ, RZ ;  /* 0x000000ffff2f7224 */ /* 0x000fe200078e00ff */
[C---:B------:R-:W-:Y:S01]  /*1160*/  LOP3.LUT R6, R103.reuse, 0x18, RZ, 0xc0, !PT ;  /* 0x0000001867067812 */ /* 0x040fe200078ec0ff */
[----:B------:R-:W4:Y:S01]  /*1170*/  LDCU.64 UR22, c[0x0][0x3c8] ;  /* 0x00007900ff1677ac */ /* 0x000f220008000a00 */
[C---:B------:R-:W-:Y:S01]  /*1180*/  LOP3.LUT R117, R103.reuse, 0xd8, RZ, 0xc0, !PT ;  /* 0x000000d867757812 */ /* 0x040fe200078ec0ff */
[----:B------:R-:W-:Y:S01]  /*1190*/  IMAD.SHL.U32 R100, R86, 0x4, RZ ;  /* 0x0000000456647824 */ /* 0x000fe200078e00ff */
[C---:B------:R-:W-:Y:S01]  /*11a0*/  IADD3 R14, P0, PT, R6.reuse, R14, RZ ;  /* 0x0000000e060e7210 */ /* 0x040fe20007f1e0ff */
[----:B------:R-:W5:Y:S01]  /*11b0*/  LDCU.128 UR8, c[0x0][0x380] ;  /* 0x00007000ff0877ac */ /* 0x000f620008000c00 */
[----:B------:R-:W-:Y:S01]  /*11c0*/  IADD3 R8, P2, PT, R6, R8, RZ ;  /* 0x0000000806087210 */ /* 0x000fe20007f5e0ff */
[----:B------:R-:W-:Y:S01]  /*11d0*/  IMAD.SHL.U32 R101, R86, 0x10, RZ ;  /* 0x0000001056657824 */ /* 0x000fe200078e00ff */
[----:B------:R-:W-:Y:S01]  /*11e0*/  SHF.R.U32.HI R46, RZ, 0x2, R86 ;  /* 0x00000002ff2e7819 */ /* 0x000fe20000011656 */
[----:B------:R-:W-:Y:S01]  /*11f0*/  IMAD.X R15, RZ, RZ, R4, P0 ;  /* 0x000000ffff0f7224 */ /* 0x000fe200000e0604 */
[----:B------:R-:W-:Y:S01]  /*1200*/  LOP3.LUT R5, R103, 0x1f20, RZ, 0xc0, !PT ;  /* 0x00001f2067057812 */ /* 0x000fe200078ec0ff */
[----:B-1----:R-:W-:Y:S01]  /*1210*/  IMAD.WIDE.U32 R6, R9, UR14, R6 ;  /* 0x0000000e09067c25 */ /* 0x002fe2000f8e0006 */
[----:B------:R-:W-:-:S02]  /*1220*/  LOP3.LUT R117, R117, R109, RZ, 0x3c, !PT ;  /* 0x0000006d75757212 */ /* 0x000fc400078e3cff */
[----:B------:R-:W-:Y:S01]  /*1230*/  SHF.R.U32.HI R102, RZ, 0x1, R86 ;  /* 0x00000001ff667819 */ /* 0x000fe20000011656 */
[----:B------:R-:W-:Y:S01]  /*1240*/  IMAD R7, R9, UR15, R7 ;  /* 0x0000000f09077c24 */ /* 0x000fe2000f8e0207 */
[----:B---3--:R-:W-:Y:S01]  /*1250*/  USHF.L.U64.HI UR14, UR4, 0x5, UR5 ;  /* 0x00000005040e7899 */ /* 0x008fe20008010205 */
[----:B------:R-:W-:Y:S01]  /*1260*/  IMAD.WIDE.U32 R12, R12, 0x40, R46 ;  /* 0x000000400c0c7825 */ /* 0x000fe200078e002e */
[----:B------:R-:W-:Y:S01]  /*1270*/  USHF.L.U32 UR15, UR4, 0x5, URZ ;  /* 0x00000005040f7899 */ /* 0x000fe200080006ff */
[----:B------:R-:W-:Y:S02]  /*1280*/  LOP3.LUT R117, R5, R117, RZ, 0xfc, !PT ;  /* 0x0000007505757212 */ /* 0x000fe400078efcff */
[----:B----4-:R-:W-:Y:S01]  /*1290*/  IMAD.WIDE.U32 R4, R10, UR22, R6 ;  /* 0x000000160a047c25 */ /* 0x010fe2000f8e0006 */
[----:B------:R-:W-:-:S03]  /*12a0*/  LEA R108, R3, 0xffffff80, 0x7 ;  /* 0xffffff80036c7811 */ /* 0x000fc600078e38ff */
[----:B------:R-:W-:Y:S02]  /*12b0*/  IMAD R6, R13, UR4, RZ ;  /* 0x000000040d067c24 */ /* 0x000fe4000f8e02ff */
[----:B------:R-:W-:-:S04]  /*12c0*/  IMAD.WIDE.U32 R14, R46, UR16, R14 ;  /* 0x000000102e0e7c25 */ /* 0x000fc8000f8e000e */
[----:B------:R-:W-:Y:S01]  /*12d0*/  IMAD.U32 R16, RZ, RZ, UR15 ;  /* 0x0000000fff107e24 */ /* 0x000fe2000f8e00ff */
[----:B-----5:R-:W-:Y:S01]  /*12e0*/  LEA R105, P0, R14, UR10, 0x1 ;  /* 0x0000000a0e697c11 */ /* 0x020fe2000f8008ff */
[----:B------:R-:W-:Y:S02]  /*12f0*/  IMAD.U32 R17, RZ, RZ, UR14 ;  /* 0x0000000eff117e24 */ /* 0x000fe4000f8e00ff */
[----:B------:R-:W-:Y:S02]  /*1300*/  IMAD R11, R10, UR23, R5 ;  /* 0x000000170a0b7c24 */ /* 0x000fe4000f8e0205 */
[----:B------:R-:W-:Y:S01]  /*1310*/  IMAD R5, R12, UR5, R6 ;  /* 0x000000050c057c24 */ /* 0x000fe2000f8e0206 */
[----:B------:R-:W-:Y:S01]  /*1320*/  UMOV UR5, 0x400 ;  /* 0x0000040000057882 */ /* 0x000fe20000000000 */
[----:B------:R-:W-:Y:S01]  /*1330*/  IMAD R104, R46, UR17, R15 ;  /* 0x000000112e687c24 */ /* 0x000fe2000f8e020f */
[----:B--2---:R-:W-:Y:S01]  /*1340*/  ULEA UR5, UR25, UR5, 0x18 ;  /* 0x0000000519057291 */ /* 0x004fe2000f8ec0ff */
[----:B------:R-:W-:-:S03]  /*1350*/  IMAD.WIDE.U32 R6, R12, UR4, R16 ;  /* 0x000000040c067c25 */ /* 0x000fc6000f8e0010 */
[----:B------:R-:W-:Y:S01]  /*1360*/  LEA.HI.X R104, R14, UR11, R104, 0x1, P0 ;  /* 0x0000000b0e687c11 */ /* 0x000fe200080f0c68 */
[----:B------:R-:W-:Y:S01]  /*1370*/  IMAD.MOV.U32 R10, RZ, RZ, R4 ;  /* 0x000000ffff0a7224 */ /* 0x000fe200078e0004 */
[----:B------:R-:W-:Y:S01]  /*1380*/  IADD3 R4, P0, PT, R4, R6, RZ ;  /* 0x0000000604047210 */ /* 0x000fe20007f1e0ff */
[----:B------:R-:W-:Y:S01]  /*1390*/  IMAD.X R9, RZ, RZ, R0, P2 ;  /* 0x000000ffff097224 */ /* 0x000fe200010e0600 */
[----:B------:R-:W-:Y:S01]  /*13a0*/  LEA R117, R117, UR5, 0x1 ;  /* 0x0000000575757c11 */ /* 0x000fe2000f8e08ff */
[----:B------:R-:W-:Y:S01]  /*13b0*/  IMAD.WIDE.U32 R12, R12, UR4, R10 ;  /* 0x000000040c0c7c25 */ /* 0x000fe2000f8e000a */
[----:B------:R-:W-:Y:S01]  /*13c0*/  USHF.L.U32 UR4, UR16, 0x6, URZ ;  /* 0x0000000610047899 */ /* 0x000fe200080006ff */
[----:B------:R-:W-:Y:S02]  /*13d0*/  LOP3.LUT R0, R100, 0x18, RZ, 0xc0, !PT ;  /* 0x0000001864007812 */ /* 0x000fe400078ec0ff */
[----:B------:R-:W-:Y:S01]  /*13e0*/  IMAD.IADD R6, R13, 0x1, R5 ;  /* 0x000000010d067824 */ /* 0x000fe200078e0205 */
[----:B------:R-:W-:Y:S01]  /*13f0*/  IADD3.X R5, PT, PT, R11, R5, R7, P0, !PT ;  /* 0x000000050b057210 */ /* 0x000fe200007fe407 */
[----:B------:R-:W-:Y:S01]  /*1400*/  IMAD.MOV.U32 R13, RZ, RZ, R104 ;  /* 0x000000ffff0d7224 */ /* 0x000fe200078e0068 */
[----:B------:R-:W-:Y:S01]  /*1410*/  LEA R10, P1, R12, UR8, 0x1 ;  /* 0x000000080c0a7c11 */ /* 0x000fe2000f8208ff */
[----:B------:R-:W-:Y:S01]  /*1420*/  IMAD.WIDE.U32 R8, R46, UR6, R8 ;  /* 0x000000062e087c25 */ /* 0x000fe2000f8e0008 */
[----:B------:R-:W-:Y:S01]  /*1430*/  LEA R14, P0, R4, UR8, 0x1 ;  /* 0x00000008040e7c11 */ /* 0x000fe2000f8008ff */
[----:B------:R-:W-:Y:S01]  /*1440*/  USHF.L.U64.HI UR8, UR16, 0x6, UR17 ;  /* 0x0000000610087899 */ /* 0x000fe20008010211 */
[----:B------:R-:W-:Y:S01]  /*1450*/  LEA.HI.X R11, R12, UR9, R6, 0x1, P1 ;  /* 0x000000090c0b7c11 */ /* 0x000fe200088f0c06 */
[----:B------:R-:W-:Y:S01]  /*1460*/  IMAD.MOV.U32 R12, RZ, RZ, R105 ;  /* 0x000000ffff0c7224 */ /* 0x000fe200078e0069 */
[----:B------:R-:W-:Y:S01]  /*1470*/  LEA.HI.X R15, R4, UR9, R5, 0x1, P0 ;  /* 0x00000009040f7c11 */ /* 0x000fe200080f0c05 */
[----:B------:R-:W-:Y:S01]  /*1480*/  IMAD.SHL.U32 R37, R86, 0x20, RZ ;  /* 0x0000002056257824 */ /* 0x000fe200078e00ff */
[----:B------:R-:W-:Y:S01]  /*1490*/  IADD3 R4, P0, PT, R105, UR4, RZ ;  /* 0x0000000469047c10 */ /* 0x000fe2000ff1e0ff */
[----:B------:R-:W-:Y:S01]  /*14a0*/  @!PT LDS RZ, [RZ] ;  /* 0x00000000fffff984 */ /* 0x000fe20000000800 */
[----:B------:R-:W-:Y:S01]  /*14b0*/  @!PT LDS RZ, [RZ] ;  /* 0x00000000fffff984 */ /* 0x000fe20000000800 */
[----:B------:R-:W-:Y:S01]  /*14c0*/  @!PT LDS RZ, [RZ] ;  /* 0x00000000fffff984 */ /* 0x000fe20000000800 */
[----:B------:R1:W-:Y:S01]  /*14d0*/  LDGSTS.E.BYPASS.LTC128B.128 [R117], desc[UR26][R10.64] ;  /* 0x000000000a757fae */ /* 0x0003e2000b981a1a */
[----:B------:R-:W-:Y:S01]  /*14e0*/  IMAD R106, R46, UR7, R9 ;  /* 0x000000072e6a7c24 */ /* 0x000fe2000f8e0209 */
[----:B------:R-:W-:Y:S01]  /*14f0*/  USHF.L.U32 UR9, UR6, 0x6, URZ ;  /* 0x0000000606097899 */ /* 0x000fe200080006ff */
[----:B------:R-:W-:Y:S01]  /*1500*/  IADD3.X R5, PT, PT, R104, UR8, RZ, P0, !PT ;  /* 0x0000000868057c10 */ /* 0x000fe200087fe4ff */
[----:B------:R-:W-:Y:S01]  /*1510*/  LDGSTS.E.BYPASS.LTC128B.128 [R117+0x800], desc[UR26][R14.64] ;  /* 0x008000000e757fae */ /* 0x000fe2000b981a1a */
[----:B------:R-:W-:Y:S01]  /*1520*/  LEA R107, P1, R8, UR12, 0x1 ;  /* 0x0000000c086b7c11 */ /* 0x000fe2000f8208ff */
[----:B------:R-:W-:Y:S01]  /*1530*/  USHF.L.U64.HI UR6, UR6, 0x6, UR7 ;  /* 0x0000000606067899 */ /* 0x000fe20008010207 */
[----:B------:R-:W-:Y:S01]  /*1540*/  LOP3.LUT R0, R0, 0xc0, R37, 0xf8, !PT ;  /* 0x000000c000007812 */ /* 0x000fe200078ef825 */
[----:B------:R-:W-:Y:S01]  /*1550*/  LDGSTS.E.BYPASS.LTC128B.128 [R117+0x1000], desc[UR26][R12.64] ;  /* 0x010000000c757fae */ /* 0x000fe2000b981a1a */
[----:B------:R-:W-:Y:S01]  /*1560*/  LEA.HI.X R106, R8, UR13, R106, 0x1, P1 ;  /* 0x0000000d086a7c11 */ /* 0x000fe200088f0c6a */
[----:B------:R-:W-:Y:S01]  /*1570*/  IMAD.MOV.U32 R36, RZ, RZ, 0x20 ;  /* 0x00000020ff247424 */ /* 0x000fe200078e00ff */
[----:B------:R-:W-:Y:S01]  /*1580*/  LOP3.LUT R40, R0, 0x8, R86, 0x78, !PT ;  /* 0x0000000800287812 */ /* 0x000fe200078e7856 */
[----:B------:R2:W-:Y:S01]  /*1590*/  LDGSTS.E.BYPASS.LTC128B.128 [R117+0x1800], desc[UR26][R4.64] ;  /* 0x0180000004757fae */ /* 0x0005e2000b981a1a */
[----:B------:R-:W-:Y:S01]  /*15a0*/  LOP3.LUT R46, R46, 0x7, RZ, 0xc0, !PT ;  /* 0x000000072e2e7812 */ /* 0x000fe200078ec0ff */
[----:B------:R-:W-:-:S02]  /*15b0*/  IMAD.SHL.U32 R62, R86, 0x2, RZ ;  /* 0x00000002563e7824 */ /* 0x000fc400078e00ff */
[----:B------:R-:W-:Y:S02]  /*15c0*/  IMAD.MOV.U32 R110, RZ, RZ, R38 ;  /* 0x000000ffff6e7224 */ /* 0x000fe400078e0026 */
[----:B------:R-:W-:Y:S01]  /*15d0*/  IMAD.MOV.U32 R111, RZ, RZ, R2 ;  /* 0x000000ffff6f7224 */ /* 0x000fe200078e0002 */
[----:B------:R-:W-:Y:S02]  /*15e0*/  LOP3.LUT R62, R108, 0x6, R62, 0xf8, !PT ;  /* 0x000000066c3e7812 */ /* 0x000fe400078ef83e */
[----:B-1----:R-:W-:-:S04]  /*15f0*/  IADD3 R10, P0, PT, R4, UR4, RZ ;  /* 0x00000004040a7c10 */ /* 0x002fc8000ff1e0ff */
[----:B------:R-:W-:Y:S02]  /*1600*/  IADD3.X R11, PT, PT, R5, UR8, RZ, P0, !PT ;  /* 0x00000008050b7c10 */ /* 0x000fe400087fe4ff */
[----:B------:R-:W-:-:S03]  /*1610*/  IADD3 R6, P0, PT, R10, UR4, RZ ;  /* 0x000000040a067c10 */ /* 0x000fc6000ff1e0ff */
[----:B------:R-:W-:Y:S01]  /*1620*/  LDGSTS.E.BYPASS.LTC128B.128 [R117+0x2000], desc[UR26][R10.64] ;  /* 0x020000000a757fae */ /* 0x000fe2000b981a1a */
[----:B------:R-:W-:Y:S02]  /*1630*/  IADD3.X R7, PT, PT, R11, UR8, RZ, P0, !PT ;  /* 0x000000080b077c10 */ /* 0x000fe400087fe4ff */
[----:B--2---:R-:W-:Y:S02]  /*1640*/  LOP3.LUT R4, R101, 0x100, RZ, 0xc0, !PT ;  /* 0x0000010065047812 */ /* 0x004fe400078ec0ff */
[----:B------:R-:W-:Y:S01]  /*1650*/  LOP3.LUT R5, R102, 0x8, RZ, 0xc0, !PT ;  /* 0x0000000866057812 */ /* 0x000fe200078ec0ff */
[----:B------:R1:W-:Y:S01]  /*1660*/  LDGSTS.E.BYPASS.LTC128B.128 [R117+0x2800], desc[UR26][R6.64] ;  /* 0x0280000006757fae */ /* 0x0003e2000b981a1a */
[----:B------:R-:W-:Y:S02]  /*1670*/  LOP3.LUT R4, R4, 0x20, R37, 0xf8, !PT ;  /* 0x0000002004047812 */ /* 0x000fe400078ef825 */
[----:B------:R-:W-:Y:S01]  /*1680*/  IADD3 R8, P0, PT, R107, UR9, RZ ;  /* 0x000000096b087c10 */ /* 0x000fe2000ff1e0ff */
[----:B------:R-:W0:Y:S01]  /*1690*/  LDGDEPBAR ;  /* 0x00000000000079af */ /* 0x000e220000000000 */
[----:B------:R-:W-:-:S02]  /*16a0*/  LOP3.LUT R101, R101, 0x3e00, RZ, 0xc0, !PT ;  /* 0x00003e0065657812 */ /* 0x000fc400078ec0ff */
[----:B------:R-:W-:Y:S01]  /*16b0*/  LOP3.LUT R0, R0, R5, RZ, 0x3c, !PT ;  /* 0x0000000500007212 */ /* 0x000fe200078e3cff */
[----:B------:R-:W-:Y:S01]  /*16c0*/  IMAD.MOV.U32 R5, RZ, RZ, R106 ;  /* 0x000000ffff057224 */ /* 0x000fe200078e006a */
[----:B------:R-:W-:Y:S01]  /*16d0*/  LOP3.LUT R40, R4, R40, RZ, 0xfc, !PT ;  /* 0x0000002804287212 */ /* 0x000fe200078efcff */
[----:B------:R-:W-:Y:S01]  /*16e0*/  IMAD.MOV.U32 R4, RZ, RZ, R107 ;  /* 0x000000ffff047224 */ /* 0x000fe200078e006b */
[----:B------:R-:W-:Y:S02]  /*16f0*/  IADD3.X R9, PT, PT, R106, UR6, RZ, P0, !PT ;  /* 0x000000066a097c10 */ /* 0x000fe400087fe4ff */
[----:B------:R-:W-:Y:S02]  /*1700*/  LOP3.LUT R16, R101, 0x120, R37, 0xf8, !PT ;  /* 0x0000012065107812 */ /* 0x000fe400078ef825 */
[----:B------:R-:W-:Y:S02]  /*1710*/  LEA R40, R40, UR5, 0x1 ;  /* 0x0000000528287c11 */ /* 0x000fe4000f8e08ff */
[----:B------:R-:W-:-:S04]  /*1720*/  LOP3.LUT R16, R16, R0, RZ, 0xfc, !PT ;  /* 0x0000000010107212 */ /* 0x000fc800078efcff */
[----:B------:R-:W-:Y:S02]  /*1730*/  LEA R16, R16, UR5, 0x1 ;  /* 0x0000000510107c11 */ /* 0x000fe4000f8e08ff */
[----:B-1----:R-:W-:Y:S01]  /*1740*/  IADD3 R6, P0, PT, R8, UR9, RZ ;  /* 0x0000000908067c10 */ /* 0x002fe2000ff1e0ff */
[----:B------:R-:W-:-:S04]  /*1750*/  DEPBAR.LE SB0, 0x0 ;  /* 0x000080000000791a */ /* 0x000fc80000000000 */
[----:B------:R-:W-:Y:S01]  /*1760*/  BAR.SYNC.DEFER_BLOCKING 0x0 ;  /* 0x0000000000007b1d */ /* 0x000fe20000010000 */
[----:B------:R-:W-:-:S05]  /*1770*/  IADD3.X R7, PT, PT, R9, UR6, RZ, P0, !PT ;  /* 0x0000000609077c10 */ /* 0x000fca00087fe4ff */
[----:B------:R-:W-:Y:S01]  /*1780*/  @!PT LDS RZ, [RZ] ;  /* 0x00000000fffff984 */ /* 0x000fe20000000800 */
[----:B------:R-:W-:Y:S01]  /*1790*/  @!PT LDS RZ, [RZ] ;  /* 0x00000000fffff984 */ /* 0x000fe20000000800 */
[----:B------:R-:W-:Y:S01]  /*17a0*/  @!PT LDS RZ, [RZ] ;  /* 0x00000000fffff984 */ /* 0x000fe20000000800 */
[----:B------:R1:W-:Y:S04]  /*17b0*/  LDGSTS.E.BYPASS.LTC128B.128 [R117+0x3000], desc[UR26][R4.64] ;  /* 0x0300000004757fae */ /* 0x0003e8000b981a1a */
[----:B------:R2:W-:Y:S04]  /*17c0*/  LDGSTS.E.BYPASS.LTC128B.128 [R117+0x3800], desc[UR26][R8.64] ;  /* 0x0380000008757fae */ /* 0x0005e8000b981a1a */
[----:B------:R-:W-:Y:S01]  /*17d0*/  LDGSTS.E.BYPASS.LTC128B.128 [R117+0x4000], desc[UR26][R6.64] ;  /* 0x0400000006757fae */ /* 0x000fe2000b981a1a */
[----:B-1----:R-:W-:-:S04]  /*17e0*/  IADD3 R4, P0, PT, R6, UR9, RZ ;  /* 0x0000000906047c10 */ /* 0x002fc8000ff1e0ff */
[----:B------:R-:W-:Y:S01]  /*17f0*/  IADD3.X R5, PT, PT, R7, UR6, RZ, P0, !PT ;  /* 0x0000000607057c10 */ /* 0x000fe200087fe4ff */
[----:B------:R-:W1:Y:S01]  /*1800*/  LDCU UR6, c[0x0][0x50c] ;  /* 0x0000a180ff0677ac */ /* 0x000e620008000800 */
[----:B------:R-:W-:-:S03]  /*1810*/  LOP3.LUT P0, RZ, R86, 0x4, RZ, 0xc0, !PT ;  /* 0x0000000456ff7812 */ /* 0x000fc6000780c0ff */
[----:B------:R3:W-:Y:S01]  /*1820*/  LDGSTS.E.BYPASS.LTC128B.128 [R117+0x4800], desc[UR26][R4.64] ;  /* 0x0480000004757fae */ /* 0x0007e2000b981a1a */
[----:B------:R-:W-:-:S03]  /*1830*/  SEL R36, R36, 0xffffffe0, !P0 ;  /* 0xffffffe024247807 */ /* 0x000fc60004000000 */
[----:B------:R-:W-:Y:S02]  /*1840*/  LDSM.16.M88.4 R12, [R40+0x1000] ;  /* 0x00100000280c783b */ /* 0x000fe40000000200 */
[C---:B------:R-:W-:Y:S02]  /*1850*/  IMAD.IADD R39, R36.reuse, 0x1, R40 ;  /* 0x0000000124277824 */ /* 0x040fe400078e0228 */
[----:B------:R-:W-:Y:S04]  /*1860*/  LDSM.16.M88.4 R28, [R40+0x1400] ;  /* 0x00140000281c783b */ /* 0x000fe80000000200 */
[----:B--2---:R-:W-:Y:S04]  /*1870*/  LDSM.16.M88.4 R8, [R39+0x1000] ;  /* 0x001000002708783b */ /* 0x004fe80000000200 */
[----:B------:R-:W-:Y:S04]  /*1880*/  LDSM.16.M88.4 R32, [R39+0x1400] ;  /* 0x001400002720783b */ /* 0x000fe80000000200 */
[----:B------:R-:W0:Y:S04]  /*1890*/  LDGDEPBAR ;  /* 0x00000000000079af */ /* 0x000e280000000000 */
[----:B---3--:R2:W3:Y:S02]  /*18a0*/  LDSM.16.M88.4 R4, [R16] ;  /* 0x000000001004783b */ /* 0x0084e40000000200 */
[----:B--2---:R-:W-:-:S06]  /*18b0*/  IMAD.IADD R16, R36, 0x1, R16 ;  /* 0x0000000124107824 */ /* 0x004fcc00078e0210 */
[----:B------:R-:W2:Y:S01]  /*18c0*/  LDSM.16.M88.4 R16, [R16] ;  /* 0x000000001010783b */ /* 0x000ea20000000200 */
[C---:B---3--:R-:W-:Y:S08]  /*18d0*/  HMMA.16816.F32.BF16 R20, R4.reuse, R12, RZ ;  /* 0x0000000c0414723c */ /* 0x048ff000000418ff */
[C---:B------:R-:W-:Y:S08]  /*18e0*/  HMMA.16816.F32.BF16 R12, R4.reuse, R14, RZ ;  /* 0x0000000e040c723c */ /* 0x040ff000000418ff */
[----:B------:R-:W-:Y:S08]  /*18f0*/  HMMA.16816.F32.BF16 R24, R4, R28, RZ ;  /* 0x0000001c0418723c */ /* 0x000ff000000418ff */
[C---:B--2---:R-:W-:Y:S08]  /*1900*/  HMMA.16816.F32.BF16 R20, R16.reuse, R8, R20 ;  /* 0x000000081014723c */ /* 0x044ff00000041814 */
[C---:B------:R-:W-:Y:S01]  /*1910*/  HMMA.16816.F32.BF16 R12, R16.reuse, R10, R12 ;  /* 0x0000000a100c723c */ /* 0x040fe2000004180c */
[----:B------:R-:W2:Y:S07]  /*1920*/  LDSM.16.M88.4 R8, [R40+0x1800] ;  /* 0x001800002808783b */ /* 0x000eae0000000200 */
[----:B------:R-:W-:Y:S03]  /*1930*/  HMMA.16816.F32.BF16 R24, R16, R32, R24 ;  /* 0x000000201018723c */ /* 0x000fe60000041818 */
[----:B-1----:R-:W-:Y:S01]  /*1940*/  FMUL.FTZ R20, R20, UR6 ;  /* 0x0000000614147c20 */ /* 0x002fe20008410000 */
        /* <DEDUP_REMOVED lines=13> */
[----:B------:R-:W3:Y:S08]  /*1a20*/  MUFU.TANH R48, R22 ;  /* 0x0000001600307308 */ /* 0x000ef00000002400 */
[----:B------:R4:W5:Y:S08]  /*1a30*/  MUFU.TANH R45, R23 ;  /* 0x00000017002d7308 */ /* 0x0009700000002400 */
[----:B------:R-:W5:Y:S08]  /*1a40*/  MUFU.TANH R51, R12 ;  /* 0x0000000c00337308 */ /* 0x000f700000002400 */
[----:B------:R-:W-:Y:S01]  /*1a50*/  MUFU.TANH R49, R13 ;  /* 0x0000000d00317308 */ /* 0x000fe20000002400 */
[----:B----4-:R-:W-:Y:S01]  /*1a60*/  HMMA.16816.F32.BF16 R20, R4, R30, RZ ;  /* 0x0000001e0414723c */ /* 0x010fe200000418ff */
[----:B------:R-:W4:Y:S06]  /*1a70*/  LDSM.16.M88.4 R28, [R39+0x1800] ;  /* 0x00180000271c783b */ /* 0x000f2c0000000200 */
[----:B------:R-:W5:Y:S08]  /*1a80*/  MUFU.TANH R50, R14 ;  /* 0x0000000e00327308 */ /* 0x000f700000002400 */
[----:B------:R2:W-:Y:S05]  /*1a90*/  MUFU.TANH R52, R15 ;  /* 0x0000000f00347308 */ /* 0x0005ea0000002400 */
[----:B------:R-:W-:Y:S01]  /*1aa0*/  HMMA.16816.F32.BF16 R20, R16, R34, R20 ;  /* 0x000000221014723c */ /* 0x000fe20000041814 */
[----:B------:R-:W1:Y:S02]  /*1ab0*/  LDSM.16.M88.4 R32, [R40+0x1c00] ;  /* 0x001c00002820783b */ /* 0x000e640000000200 */
[----:B------:R-:W-:Y:S08]  /*1ac0*/  MUFU.TANH R53, R24 ;  /* 0x0000001800357308 */ /* 0x000ff00000002400 */
[----:B------:R-:W5:Y:S01]  /*1ad0*/  MUFU.TANH R54, R26 ;  /* 0x0000001a00367308 */ /* 0x000f620000002400 */
[C---:B--2---:R-:W-:Y:S07]  /*1ae0*/  HMMA.16816.F32.BF16 R12, R4.reuse, R8, RZ ;  /* 0x00000008040c723c */ /* 0x044fee00000418ff */
[----:B------:R-:W2:Y:S01]  /*1af0*/  MUFU.TANH R58, R25 ;  /* 0x00000019003a7308 */ /* 0x000ea20000002400 */
[----:B------:R-:W-:Y:S01]  /*1b00*/  FMUL.FTZ R20, R20, UR6 ;  /* 0x0000000614147c20 */ /* 0x000fe20008410000 */
[----:B------:R-:W-:Y:S01]  /*1b10*/  HMMA.16816.F32.BF16 R8, R4, R10, RZ ;  /* 0x0000000a0408723c */ /* 0x000fe200000418ff */
[----:B------:R-:W-:Y:S01]  /*1b20*/  FMUL.FTZ R21, R21, UR6 ;  /* 0x0000000615157c20 */ /* 0x000fe20008410000 */
[----:B------:R-:W-:Y:S01]  /*1b30*/  FMUL.FTZ R22, R22, UR6 ;  /* 0x0000000616167c20 */ /* 0x000fe20008410000 */
[----:B------:R-:W-:-:S03]  /*1b40*/  FMUL.FTZ R23, R23, UR6 ;  /* 0x0000000617177c20 */ /* 0x000fc60008410000 */
[----:B------:R3:W2:Y:S05]  /*1b50*/  MUFU.TANH R57, R27 ;  /* 0x0000001b00397308 */ /* 0x0006aa0000002400 */
[C---:B----4-:R-:W-:Y:S03]  /*1b60*/  HMMA.16816.F32.BF16 R12, R16.reuse, R28, R12 ;  /* 0x0000001c100c723c */ /* 0x050fe6000004180c */
[----:B------:R-:W4:Y:S06]  /*1b70*/  MUFU.TANH R55, R20 ;  /* 0x0000001400377308 */ /* 0x000f2c0000002400 */
[----:B------:R-:W-:Y:S01]  /*1b80*/  HMMA.16816.F32.BF16 R8, R16, R30, R8 ;  /* 0x0000001e1008723c */ /* 0x000fe20000041808 */
[----:B------:R-:W-:Y:S01]  /*1b90*/  LDSM.16.M88.4 R28, [R40+0x2000] ;  /* 0x00200000281c783b */ /* 0x000fe20000000200 */
[----:B------:R-:W-:Y:S03]  /*1ba0*/  MUFU.TANH R61, R21 ;  /* 0x00000015003d7308 */ /* 0x000fe60000002400 */
[----:B---3--:R-:W3:Y:S05]  /*1bb0*/  LDSM.16.M88.4 R24, [R39+0x1c00] ;  /* 0x001c00002718783b */ /* 0x008eea0000000200 */
[----:B------:R-:W4:Y:S01]  /*1bc0*/  MUFU.TANH R75, R22 ;  /* 0x00000016004b7308 */ /* 0x000f220000002400 */
[----:B------:R-:W-:Y:S01]  /*1bd0*/  FMUL.FTZ R12, R12, UR6 ;  /* 0x000000060c0c7c20 */ /* 0x000fe20008410000 */
[----:B------:R-:W-:Y:S01]  /*1be0*/  FMUL.FTZ R14, R14, UR6 ;  /* 0x000000060e0e7c20 */ /* 0x000fe20008410000 */
[----:B------:R-:W-:Y:S01]  /*1bf0*/  FMUL.FTZ R13, R13, UR6 ;  /* 0x000000060d0d7c20 */ /* 0x000fe20008410000 */
[----:B------:R-:W-:-:S04]  /*1c00*/  FMUL.FTZ R15, R15, UR6 ;  /* 0x000000060f0f7c20 */ /* 0x000fc80008410000 */
[----:B------:R1:W4:Y:S01]  /*1c10*/  MUFU.TANH R56, R23 ;  /* 0x0000001700387308 */ /* 0x0003220000002400 */
[----:B------:R-:W-:Y:S01]  /*1c20*/  FMUL.FTZ R8, R8, UR6 ;  /* 0x0000000608087c20 */ /* 0x000fe20008410000 */
[----:B------:R-:W-:Y:S01]  /*1c30*/  FMUL.FTZ R9, R9, UR6 ;  /* 0x0000000609097c20 */ /* 0x000fe20008410000 */
[----:B------:R-:W-:Y:S01]  /*1c40*/  FMUL.FTZ R10, R10, UR6 ;  /* 0x000000060a0a7c20 */ /* 0x000fe20008410000 */
[----:B------:R-:W-:-:S04]  /*1c50*/  FMUL.FTZ R11, R11, UR6 ;  /* 0x000000060b0b7c20 */ /* 0x000fc80008410000 */
[----:B------:R-:W-:Y:S08]  /*1c60*/  MUFU.TANH R64, R12 ;  /* 0x0000000c00407308 */ /* 0x000ff00000002400 */
[----:B------:R-:W4:Y:S01]  /*1c70*/  MUFU.TANH R73, R14 ;  /* 0x0000000e00497308 */ /* 0x000f220000002400 */
[----:B-1----:R-:W-:Y:S07]  /*1c80*/  HMMA.16816.F32.BF16 R20, R4, R32, RZ ;  /* 0x000000200414723c */ /* 0x002fee00000418ff */
[----:B------:R-:W1:Y:S08]  /*1c90*/  MUFU.TANH R74, R13 ;  /* 0x0000000d004a7308 */ /* 0x000e700000002400 */
[----:B------:R5:W-:Y:S05]  /*1ca0*/  MUFU.TANH R67, R15 ;  /* 0x0000000f00437308 */ /* 0x000bea0000002400 */
[----:B---3--:R-:W-:Y:S03]  /*1cb0*/  HMMA.16816.F32.BF16 R20, R16, R24, R20 ;  /* 0x000000181014723c */ /* 0x008fe60000041814 */
[----:B------:R-:W-:Y:S08]  /*1cc0*/  MUFU.TANH R63, R8 ;  /* 0x00000008003f7308 */ /* 0x000ff00000002400 */
[----:B------:R-:W-:Y:S01]  /*1cd0*/  MUFU.TANH R65, R9 ;  /* 0x0000000900417308 */ /* 0x000fe20000002400 */
[----:B-----5:R-:W-:Y:S01]  /*1ce0*/  HMMA.16816.F32.BF16 R12, R4, R34, RZ ;  /* 0x00000022040c723c */ /* 0x020fe200000418ff */
[----:B------:R-:W3:Y:S06]  /*1cf0*/  LDSM.16.M88.4 R32, [R39+0x2000] ;  /* 0x002000002720783b */ /* 0x000eec0000000200 */
[----:B------:R-:W5:Y:S01]  /*1d00*/  MUFU.TANH R76, R10 ;  /* 0x0000000a004c7308 */ /* 0x000f620000002400 */
[----:B------:R-:W-:Y:S01]  /*1d10*/  FMUL.FTZ R20, R20, UR6 ;  /* 0x0000000614147c20 */ /* 0x000fe20008410000 */
[----:B------:R-:W-:Y:S01]  /*1d20*/  FMUL.FTZ R22, R22, UR6 ;  /* 0x0000000616167c20 */ /* 0x000fe20008410000 */
[----:B------:R-:W-:Y:S01]  /*1d30*/  FMUL.FTZ R21, R21, UR6 ;  /* 0x0000000615157c20 */ /* 0x000fe20008410000 */
[----:B------:R-:W-:-:S04]  /*1d40*/  FMUL.FTZ R23, R23, UR6 ;  /* 0x0000000617177c20 */ /* 0x000fc80008410000 */
[----:B------:R2:W5:Y:S05]  /*1d50*/  MUFU.TANH R66, R11 ;  /* 0x0000000b00427308 */ /* 0x00056a0000002400 */
[----:B------:R-:W-:Y:S01]  /*1d60*/  HMMA.16816.F32.BF16 R12, R16, R26, R12 ;  /* 0x0000001a100c723c */ /* 0x000fe2000004180c */
[----:B------:R-:W-:Y:S02]  /*1d70*/  LDSM.16.M88.4 R24, [R40+0x2800] ;  /* 0x002800002818783b */ /* 0x000fe40000000200 */
[----:B------:R-:W5:Y:S08]  /*1d80*/  MUFU.TANH R94, R20 ;  /* 0x00000014005e7308 */ /* 0x000f700000002400 */
[----:B------:R-:W5:Y:S01]  /*1d90*/  MUFU.TANH R78, R22 ;  /* 0x00000016004e7308 */ /* 0x000f620000002400 */
[C---:B--2---:R-:W-:Y:S07]  /*1da0*/  HMMA.16816.F32.BF16 R8, R4.reuse, R28, RZ ;  /* 0x0000001c0408723c */ /* 0x044fee00000418ff */
[----:B------:R-:W-:Y:S01]  /*1db0*/  MUFU.TANH R93, R21 ;  /* 0x00000015005d7308 */ /* 0x000fe20000002400 */
[----:B------:R-:W-:Y:S01]  /*1dc0*/  FMUL.FTZ R12, R12, UR6 ;  /* 0x000000060c0c7c20 */ /* 0x000fe20008410000 */
[----:B------:R-:W-:Y:S01]  /*1dd0*/  FMUL.FTZ R13, R13, UR6 ;  /* 0x000000060d0d7c20 */ /* 0x000fe20008410000 */
[----:B------:R-:W-:Y:S01]  /*1de0*/  FMUL.FTZ R14, R14, UR6 ;  /* 0x000000060e0e7c20 */ /* 0x000fe20008410000 */
[----:B------:R-:W-:Y:S01]  /*1df0*/  FMUL.FTZ R15, R15, UR6 ;  /* 0x000000060f0f7c20 */ /* 0x000fe20008410000 */
[----:B------:R-:W-:Y:S03]  /*1e00*/  HMMA.16816.F32.BF16 R28, R4, R30, RZ ;  /* 0x0000001e041c723c */ /* 0x000fe600000418ff */
[----:B------:R2:W-:Y:S08]  /*1e10*/  MUFU.TANH R91, R23 ;  /* 0x00000017005b7308 */ /* 0x0005f00000002400 */
[----:B------:R-:W-:Y:S08]  /*1e20*/  MUFU.TANH R92, R12 ;  /* 0x0000000c005c7308 */ /* 0x000ff00000002400 */
[----:B------:R-:W5:Y:S01]  /*1e30*/  MUFU.TANH R79, R13 ;  /* 0x0000000d004f7308 */ /* 0x000f620000002400 */
[C---:B---3--:R-:W-:Y:S07]  /*1e40*/  HMMA.16816.F32.BF16 R28, R16.reuse, R34, R28 ;  /* 0x00000022101c723c */ /* 0x048fee000004181c */
[----:B------:R-:W-:Y:S01]  /*1e50*/  MUFU.TANH R82, R14 ;  /* 0x0000000e00527308 */ /* 0x000fe20000002400 */
[----:B--2---:R-:W-:Y:S01]  /*1e60*/  HMMA.16816.F32.BF16 R20, R16, R32, R8 ;  /* 0x000000201014723c */ /* 0x004fe20000041808 */
[----:B------:R-:W2:Y:S04]  /*1e70*/  LDSM.16.M88.4 R8, [R40+0x2400] ;  /* 0x002400002808783b */ /* 0x000ea80000000200 */
[----:B------:R-:W-:Y:S02]  /*1e80*/  LDSM.16.M88.4 R32, [R39+0x2800] ;  /* 0x002800002720783b */ /* 0x000fe40000000200 */
[----:B------:R3:W5:Y:S04]  /*1e90*/  MUFU.TANH R77, R15 ;  /* 0x0000000f004d7308 */ /* 0x0007680000002400 */
        /* <DEDUP_REMOVED lines=9> */
[----:B------:R-:W5:Y:S01]  /*1f30*/  MUFU.TANH R116, R20 ;  /* 0x0000001400747308 */ /* 0x000f620000002400 */
[----:B---3--:R-:W3:Y:S07]  /*1f40*/  LDSM.16.M88.4 R12, [R39+0x2400] ;  /* 0x00240000270c783b */ /* 0x008eee0000000200 */
[----:B------:R-:W-:Y:S08]  /*1f50*/  MUFU.TANH R112, R22 ;  /* 0x0000001600707308 */ /* 0x000ff00000002400 */
[----:B------:R2:W-:Y:S08]  /*1f60*/  MUFU.TANH R115, R21 ;  /* 0x0000001500737308 */ /* 0x0005f00000002400 */
[----:B------:R-:W-:Y:S08]  /*1f70*/  MUFU.TANH R113, R29 ;  /* 0x0000001d00717308 */ /* 0x000ff00000002400 */
[----:B------:R-:W5:Y:S01]  /*1f80*/  MUFU.TANH R98, R30 ;  /* 0x0000001e00627308 */ /* 0x000f620000002400 */
[----:B--2---:R-:W-:Y:S01]  /*1f90*/  HMMA.16816.F32.BF16 R20, R4, R8, RZ ;  /* 0x000000080414723c */ /* 0x004fe200000418ff */
[----:B------:R-:W-:-:S04]  /*1fa0*/  LOP3.LUT R8, R102, 0x1f0, RZ, 0xc0, !PT ;  /* 0x000001f066087812 */ /* 0x000fc800078ec0ff */
[----:B------:R-:W-:Y:S02]  /*1fb0*/  IADD3 R8, PT, PT, R46, R8, R44 ;  /* 0x000000082e087210 */ /* 0x000fe40007ffe02c */
[----:B------:R2:W-:Y:S02]  /*1fc0*/  MUFU.TANH R97, R31 ;  /* 0x0000001f00617308 */ /* 0x0005e40000002400 */
[----:B------:R-:W-:-:S05]  /*1fd0*/  IADD3 R8, PT, PT, R41, -UR24, R8 ;  /* 0x8000001829087c10 */ /* 0x000fca000fffe008 */
[----:B------:R-:W-:Y:S01]  /*1fe0*/  IMAD.IADD R43, R8, 0x1, R43 ;  /* 0x00000001082b7824 */ /* 0x000fe200078e022b */
[----:B------:R-:W-:Y:S01]  /*1ff0*/  LOP3.LUT R8, R62, 0x1, RZ, 0xfc, !PT ;  /* 0x000000013e087812 */ /* 0x000fe200078efcff */
[----:B------:R-:W5:Y:S03]  /*2000*/  MUFU.TANH R99, R99 ;  /* 0x0000006300637308 */ /* 0x000f660000002400 */
[C-C-:B------:R-:W-:Y:S01]  /*2010*/  VIADDMNMX R72, R43.reuse, 0x1, R41.reuse, PT ;  /* 0x000000012b487846 */ /* 0x140fe20003800129 */
[----:B---3--:R-:W-:Y:S01]  /*2020*/  HMMA.16816.F32.BF16 R20, R16, R12, R20 ;  /* 0x0000000c1014723c */ /* 0x008fe20000041814 */
[----:B------:R-:W-:Y:S02]  /*2030*/  VIADDMNMX R71, R43, 0x9, R41, PT ;  /* 0x000000092b477846 */ /* 0x000fe40003800129 */
[C---:B------:R-:W-:Y:S01]  /*2040*/  ISETP.GE.AND P0, PT, R8.reuse, R72, PT ;  /* 0x000000480800720c */ /* 0x040fe20003f06270 */
[----:B--2---:R2:W3:Y:S01]  /*2050*/  LDSM.16.M88.4 R28, [R40+0x2c00] ;  /* 0x002c0000281c783b */ /* 0x0044e20000000200 */
[----:B------:R-:W-:-:S02]  /*2060*/  ISETP.GE.AND P3, PT, R8, R71, PT ;  /* 0x000000470800720c */ /* 0x000fc40003f66270 */
[C---:B------:R-:W-:Y:S01]  /*2070*/  LOP3.LUT R12, R62.reuse, 0x8, RZ, 0xfc, !PT ;  /* 0x000000083e0c7812 */ /* 0x040fe200078efcff */
[----:B------:R-:W-:Y:S01]  /*2080*/  HMMA.16816.F32.BF16 R8, R4, R10, RZ ;  /* 0x0000000a0408723c */ /* 0x000fe200000418ff */
[-C--:B------:R-:W-:Y:S02]  /*2090*/  ISETP.GE.AND P1, PT, R62, R72.reuse, PT ;  /* 0x000000483e00720c */ /* 0x080fe40003f26270 */
[C---:B------:R-:W-:Y:S02]  /*20a0*/  ISETP.GE.AND P6, PT, R12.reuse, R72, PT ;  /* 0x000000480c00720c */ /* 0x040fe40003fc6270 */
[-C--:B------:R-:W-:Y:S02]  /*20b0*/  ISETP.GE.AND P5, PT, R12, R71.reuse, PT ;  /* 0x000000470c00720c */ /* 0x080fe40003fa6270 */
[C---:B------:R-:W-:Y:S02]  /*20c0*/  ISETP.GE.AND P4, PT, R62.reuse, R71, PT ;  /* 0x000000473e00720c */ /* 0x040fe40003f86270 */
[----:B------:R-:W-:-:S02]  /*20d0*/  LOP3.LUT R13, R62, 0x9, RZ, 0xfc, !PT ;  /* 0x000000093e0d7812 */ /* 0x000fc400078efcff */
[----:B------:R-:W-:Y:S01]  /*20e0*/  LOP3.LUT R12, R62, 0x10, RZ, 0xfc, !PT ;  /* 0x000000103e0c7812 */ /* 0x000fe200078efcff */
[----:B------:R-:W-:Y:S01]  /*20f0*/  FMUL.FTZ R20, R20, UR6 ;  /* 0x0000000614147c20 */ /* 0x000fe20008410000 */
[----:B------:R-:W-:Y:S01]  /*2100*/  FSEL R60, R42, -INF , !P1 ;  /* 0xff8000002a3c7808 */ /* 0x000fe20004800000 */
[----:B------:R-:W-:Y:S01]  /*2110*/  FMUL.FTZ R21, R21, UR6 ;  /* 0x0000000615157c20 */ /* 0x000fe20008410000 */
[----:B------:R-:W-:Y:S01]  /*2120*/  FSEL R44, R48, -INF , !P4 ;  /* 0xff800000302c7808 */ /* 0x000fe20006000000 */
[----:B------:R4:W3:Y:S01]  /*2130*/  MUFU.TANH R96, R20 ;  /* 0x0000001400607308 */ /* 0x0008e20000002400 */
[----:B------:R-:W-:Y:S01]  /*2140*/  FSEL R47, R47, -INF , !P0 ;  /* 0xff8000002f2f7808 */ /* 0x000fe20004000000 */
[----:B------:R-:W-:Y:S01]  /*2150*/  FMUL.FTZ R22, R22, UR6 ;  /* 0x0000000616167c20 */ /* 0x000fe20008410000 */
[----:B------:R-:W-:Y:S01]  /*2160*/  ISETP.GE.AND P2, PT, R13, R72, PT ;  /* 0x000000480d00720c */ /* 0x000fe20003f46270 */
[----:B------:R-:W-:Y:S01]  /*2170*/  FMUL.FTZ R23, R23, UR6 ;  /* 0x0000000617177c20 */ /* 0x000fe20008410000 */
[----:B------:R-:W-:-:S02]  /*2180*/  ISETP.GE.AND P1, PT, R13, R71, PT ;  /* 0x000000470d00720c */ /* 0x000fc40003f26270 */
[C---:B------:R-:W-:Y:S01]  /*2190*/  ISETP.GE.AND P4, PT, R12.reuse, R72, PT ;  /* 0x000000480c00720c */ /* 0x040fe20003f86270 */
[----:B------:R1:W-:Y:S01]  /*21a0*/  MUFU.TANH R95, R21 ;  /* 0x00000015005f7308 */ /* 0x0003e20000002400 */
[----:B------:R-:W-:Y:S02]  /*21b0*/  ISETP.GE.AND P0, PT, R12, R71, PT ;  /* 0x000000470c00720c */ /* 0x000fe40003f06270 */
[----:B------:R-:W-:Y:S01]  /*21c0*/  HMMA.16816.F32.BF16 R12, R16, R14, R8 ;  /* 0x0000000e100c723c */ /* 0x000fe20000041808 */
[----:B------:R-:W-:Y:S02]  /*21d0*/  FSEL R46, R45, -INF , !P3 ;  /* 0xff8000002d2e7808 */ /* 0x000fe40005800000 */
[----:B------:R-:W-:Y:S02]  /*21e0*/  FSEL R70, R51, -INF , !P6 ;  /* 0xff80000033467808 */ /* 0x000fe40007000000 */
[----:B------:R-:W-:Y:S01]  /*21f0*/  FSEL R59, R50, -INF , !P5 ;  /* 0xff800000323b7808 */ /* 0x000fe20006800000 */
[----:B------:R-:W3:Y:S01]  /*2200*/  MUFU.TANH R88, R22 ;  /* 0x0000001600587308 */ /* 0x000ee20000002400 */
[----:B----4-:R-:W-:Y:S01]  /*2210*/  LOP3.LUT R20, R62, 0x11, RZ, 0xfc, !PT ;  /* 0x000000113e147812 */ /* 0x010fe200078efcff */
[----:B------:R-:W-:Y:S01]  /*2220*/  HMMA.16816.F32.BF16 R8, R4, R24, RZ ;  /* 0x000000180408723c */ /* 0x000fe200000418ff */
[----:B------:R-:W-:-:S02]  /*2230*/  FSEL R80, R49, -INF , !P2 ;  /* 0xff80000031507808 */ /* 0x000fc40005000000 */
[CC--:B------:R-:W-:Y:S02]  /*2240*/  ISETP.GE.AND P3, PT, R20.reuse, R72.reuse, PT ;  /* 0x000000481400720c */ /* 0x0c0fe40003f66270 */
[-C--:B------:R-:W-:Y:S01]  /*2250*/  ISETP.GE.AND P6, PT, R20, R71.reuse, PT ;  /* 0x000000471400720c */ /* 0x080fe20003fc6270 */
[----:B------:R4:W-:Y:S01]  /*2260*/  MUFU.TANH R85, R23 ;  /* 0x0000001700557308 */ /* 0x0009e20000002400 */
[----:B------:R-:W-:Y:S01]  /*2270*/  LOP3.LUT R20, R62, 0x18, RZ, 0xfc, !PT ;  /* 0x000000183e147812 */ /* 0x000fe200078efcff */
[----:B------:R-:W-:Y:S01]  /*2280*/  HMMA.16816.F32.BF16 R24, R4, R26, RZ ;  /* 0x0000001a0418723c */ /* 0x000fe200000418ff */
[----:B------:R-:W-:Y:S02]  /*2290*/  FSEL R49, R54, -INF , !P0 ;  /* 0xff80000036317808 */ /* 0x000fe40004000000 */
[-C--:B------:R-:W-:Y:S01]  /*22a0*/  ISETP.GE.AND P5, PT, R20, R72.reuse, PT ;  /* 0x000000481400720c */ /* 0x080fe20003fa6270 */
[----:B------:R-:W-:Y:S01]  /*22b0*/  FMUL.FTZ R12, R12, UR6 ;  /* 0x000000060c0c7c20 */ /* 0x000fe20008410000 */
[-C--:B------:R-:W-:Y:S01]  /*22c0*/  ISETP.GE.AND P2, PT, R20, R71.reuse, PT ;  /* 0x000000471400720c */ /* 0x080fe20003f46270 */
[----:B------:R-:W-:Y:S01]  /*22d0*/  FMUL.FTZ R13, R13, UR6 ;  /* 0x000000060d0d7c20 */ /* 0x000fe20008410000 */
[----:B------:R-:W-:Y:S01]  /*22e0*/  LOP3.LUT R20, R62, 0x20, RZ, 0xfc, !PT ;  /* 0x000000203e147812 */ /* 0x000fe200078efcff */
[----:B------:R5:W-:Y:S01]  /*22f0*/  MUFU.TANH R90, R12 ;  /* 0x0000000c005a7308 */ /* 0x000be20000002400 */
[----:B------:R-:W-:Y:S01]  /*2300*/  FSEL R69, R58, -INF , !P3 ;  /* 0xff8000003a457808 */ /* 0x000fe20005800000 */
[----:B------:R-:W-:Y:S01]  /*2310*/  FMUL.FTZ R15, R15, UR6 ;  /* 0x000000060f0f7c20 */ /* 0x000fe20008410000 */
[C---:B------:R-:W-:Y:S01]  /*2320*/  ISETP.GE.AND P0, PT, R20.reuse, R72, PT ;  /* 0x000000481400720c */ /* 0x040fe20003f06270 */
[----:B------:R-:W-:Y:S01]  /*2330*/  HMMA.16816.F32.BF16 R8, R16, R32, R8 ;  /* 0x000000201008723c */ /* 0x000fe20000041808 */
[----:B------:R-:W-:Y:S01]  /*2340*/  ISETP.GE.AND P3, PT, R20, R71, PT ;  /* 0x000000471400720c */ /* 0x000fe20003f66270 */
[----:B------:R-:W-:Y:S01]  /*2350*/  FMUL.FTZ R14, R14, UR6 ;  /* 0x000000060e0e7c20 */ /* 0x000fe20008410000 */
[C---:B-1----:R-:W-:Y:S01]  /*2360*/  LOP3.LUT R21, R62.reuse, 0x19, RZ, 0xfc, !PT ;  /* 0x000000193e157812 */ /* 0x042fe200078efcff */
[----:B------:R1:W-:Y:S01]  /*2370*/  MUFU.TANH R89, R13 ;  /* 0x0000000d00597308 */ /* 0x0003e20000002400 */
[----:B------:R-:W-:-:S02]  /*2380*/  LOP3.LUT R20, R62, 0x21, RZ, 0xfc, !PT ;  /* 0x000000213e147812 */ /* 0x000fc400078efcff */
[----:B------:R-:W-:Y:S01]  /*2390*/  FSEL R52, R52, -INF , !P1 ;  /* 0xff80000034347808 */ /* 0x000fe20004800000 */
[----:B------:R-:W-:Y:S01]  /*23a0*/  HMMA.16816.F32.BF16 R24, R16, R34, R24 ;  /* 0x000000221018723c */ /* 0x000fe20000041818 */
[----:B------:R-:W-:Y:S02]  /*23b0*/  FSEL R68, R53, -INF , !P4 ;  /* 0xff80000035447808 */ /* 0x000fe40006000000 */
[----:B------:R-:W-:Y:S01]  /*23c0*/  FSEL R57, R57, -INF , !P6 ;  /* 0xff80000039397808 */ /* 0x000fe20007000000 */
[----:B------:R3:W-:Y:S01]  /*23d0*/  MUFU.TANH R33, R15 ;  /* 0x0000000f00217308 */ /* 0x0007e20000002400 */
[----:B------:R-:W-:Y:S02]  /*23e0*/  FSEL R81, R55, -INF , !P5 ;  /* 0xff80000037517808 */ /* 0x000fe40006800000 */
[C---:B------:R-:W-:Y:S02]  /*23f0*/  ISETP.GE.AND P1, PT, R21.reuse, R72, PT ;  /* 0x000000481500720c */ /* 0x040fe40003f26270 */
[----:B------:R-:W-:-:S02]  /*2400*/  ISETP.GE.AND P4, PT, R21, R71, PT ;  /* 0x000000471500720c */ /* 0x000fc40003f86270 */
[-C--:B------:R-:W-:Y:S01]  /*2410*/  ISETP.GE.AND P6, PT, R20, R72.reuse, PT ;  /* 0x000000481400720c */ /* 0x080fe20003fc6270 */
[----:B------:R-:W-:Y:S01]  /*2420*/  FMUL.FTZ R8, R8, UR6 ;  /* 0x0000000608087c20 */ /* 0x000fe20008410000 */
[-C--:B------:R-:W-:Y:S01]  /*2430*/  ISETP.GE.AND P5, PT, R20, R71.reuse, PT ;  /* 0x000000471400720c */ /* 0x080fe20003fa6270 */
[----:B------:R-:W-:Y:S01]  /*2440*/  FMUL.FTZ R10, R10, UR6 ;  /* 0x000000060a0a7c20 */ /* 0x000fe20008410000 */
[----:B----4-:R-:W4:Y:S01]  /*2450*/  LDSM.16.M88.4 R20, [R39+0x2c00] ;  /* 0x002c00002714783b */ /* 0x010f220000000200 */
[----:B-----5:R-:W-:Y:S01]  /*2460*/  LOP3.LUT R12, R62, 0x28, RZ, 0xfc, !PT ;  /* 0x000000283e0c7812 */ /* 0x020fe200078efcff */
[----:B------:R5:W-:Y:S01]  /*2470*/  MUFU.TANH R58, R8 ;  /* 0x00000008003a7308 */ /* 0x000be20000002400 */
[----:B------:R-:W-:Y:S01]  /*2480*/  FSEL R50, R75, -INF , !P2 ;  /* 0xff8000004b327808 */ /* 0x000fe20005000000 */
[----:B------:R-:W-:Y:S01]  /*2490*/  FMUL.FTZ R9, R9, UR6 ;  /* 0x0000000609097c20 */ /* 0x000fe20008410000 */
[----:B------:R-:W-:Y:S01]  /*24a0*/  FSEL R32, R61, -INF , !P1 ;  /* 0xff8000003d207808 */ /* 0x000fe20004800000 */
[----:B--2---:R-:W-:Y:S01]  /*24b0*/  FMUL.FTZ R40, R11, UR6 ;  /* 0x000000060b287c20 */ /* 0x004fe20008410000 */
[-C--:B------:R-:W-:Y:S01]  /*24c0*/  ISETP.GE.AND P2, PT, R12, R72.reuse, PT ;  /* 0x000000480c00720c */ /* 0x080fe20003f46270 */
[----:B------:R-:W-:Y:S01]  /*24d0*/  FMUL.FTZ R54, R24, UR6 ;  /* 0x0000000618367c20 */ /* 0x000fe20008410000 */
[----:B------:R-:W-:Y:S01]  /*24e0*/  ISETP.GE.AND P1, PT, R12, R71, PT ;  /* 0x000000470c00720c */ /* 0x000fe20003f26270 */
[----:B------:R-:W-:Y:S01]  /*24f0*/  MUFU.TANH R41, R10 ;  /* 0x0000000a00297308 */ /* 0x000fe20000002400 */
[----:B------:R-:W-:Y:S01]  /*2500*/  LOP3.LUT R12, R62, 0x29, RZ, 0xfc, !PT ;  /* 0x000000293e0c7812 */ /* 0x000fe200078efcff */
[----:B------:R-:W-:Y:S01]  /*2510*/  FMUL.FTZ R27, R27, UR6 ;  /* 0x000000061b1b7c20 */ /* 0x000fe20008410000 */
[----:B------:R-:W-:Y:S01]  /*2520*/  FSEL R56, R56, -INF , !P4 ;  /* 0xff80000038387808 */ /* 0x000fe20006000000 */
[----:B------:R-:W-:Y:S01]  /*2530*/  FMUL.FTZ R25, R25, UR6 ;  /* 0x0000000619197c20 */ /* 0x000fe20008410000 */
[----:B-1----:R-:W-:Y:S01]  /*2540*/  LOP3.LUT R13, R62, 0x30, RZ, 0xfc, !PT ;  /* 0x000000303e0d7812 */ /* 0x002fe200078efcff */
[----:B------:R-:W-:Y:S01]  /*2550*/  FMUL.FTZ R26, R26, UR6 ;  /* 0x000000061a1a7c20 */ /* 0x000fe20008410000 */
[----:B------:R-:W-:Y:S01]  /*2560*/  ISETP.GE.AND P4, PT, R12, R72, PT ;  /* 0x000000480c00720c */ /* 0x000fe20003f86270 */
[----:B------:R1:W-:Y:S01]  /*2570*/  MUFU.TANH R55, R9 ;  /* 0x0000000900377308 */ /* 0x0003e20000002400 */
[----:B---3--:R-:W-:Y:S01]  /*2580*/  FSEL R15, R73, -INF , !P3 ;  /* 0xff800000490f7808 */ /* 0x008fe20005800000 */
[----:B------:R-:W-:-:S04]  /*2590*/  DEPBAR.LE SB0, 0x0 ;  /* 0x000080000000791a */ /* 0x000fc80000000000 */
[----:B-----5:R-:W-:Y:S02]  /*25a0*/  LOP3.LUT R8, R62, 0x38, RZ, 0xfc, !PT ;  /* 0x000000383e087812 */ /* 0x020fe400078efcff */
[----:B------:R-:W-:Y:S01]  /*25b0*/  FSEL R45, R74, -INF , !P6 ;  /* 0xff8000004a2d7808 */ /* 0x000fe20007000000 */
[----:B------:R2:W3:Y:S01]  /*25c0*/  MUFU.TANH R84, R14 ;  /* 0x0000000e00547308 */ /* 0x0004e20000002400 */
[CC--:B------:R-:W-:Y:S02]  /*25d0*/  ISETP.GE.AND P3, PT, R13.reuse, R72.reuse, PT ;  /* 0x000000480d00720c */ /* 0x0c0fe40003f66270 */
[----:B------:R-:W-:Y:S02]  /*25e0*/  ISETP.GE.AND P6, PT, R13, R71, PT ;  /* 0x000000470d00720c */ /* 0x000fe40003fc6270 */
[----:B------:R-:W-:Y:S02]  /*25f0*/  FSEL R13, R76, -INF , !P1 ;  /* 0xff8000004c0d7808 */ /* 0x000fe40004800000 */
[----:B------:R-:W-:Y:S01]  /*2600*/  FSEL R42, R65, -INF , !P4 ;  /* 0xff800000412a7808 */ /* 0x000fe20006000000 */
[----:B------:R-:W5:Y:S01]  /*2610*/  MUFU.TANH R40, R40 ;  /* 0x0000002800287308 */ /* 0x000f620000002400 */
[----:B------:R-:W-:-:S02]  /*2620*/  ISETP.GE.AND P1, PT, R8, R72, PT ;  /* 0x000000480800720c */ /* 0x000fc40003f26270 */
[-C--:B------:R-:W-:Y:S02]  /*2630*/  ISETP.GE.AND P4, PT, R8, R71.reuse, PT ;  /* 0x000000470800720c */ /* 0x080fe40003f86270 */
[C---:B-1----:R-:W-:Y:S01]  /*2640*/  HMMA.16816.F32.BF16 R8, R4.reuse, R28, RZ ;  /* 0x0000001c0408723c */ /* 0x042fe200000418ff */
[----:B------:R-:W-:Y:S02]  /*2650*/  FSEL R48, R64, -INF , !P0 ;  /* 0xff80000040307808 */ /* 0x000fe40004000000 */
[----:B------:R-:W-:Y:S01]  /*2660*/  ISETP.GE.AND P0, PT, R12, R71, PT ;  /* 0x000000470c00720c */ /* 0x000fe20003f06270 */
[----:B------:R-:W-:Y:S01]  /*2670*/  MUFU.TANH R54, R54 ;  /* 0x0000003600367308 */ /* 0x000fe20000002400 */
[C---:B------:R-:W-:Y:S02]  /*2680*/  LOP3.LUT R12, R62.reuse, 0x31, RZ, 0xfc, !PT ;  /* 0x000000313e0c7812 */ /* 0x040fe400078efcff */
[----:B------:R-:W-:Y:S01]  /*2690*/  LOP3.LUT R35, R62, 0x39, RZ, 0xfc, !PT ;  /* 0x000000393e237812 */ /* 0x000fe200078efcff */
[----:B------:R-:W-:Y:S01]  /*26a0*/  HMMA.16816.F32.BF16 R4, R4, R30, RZ ;  /* 0x0000001e0404723c */ /* 0x000fe200000418ff */
[----:B--2---:R-:W-:-:S02]  /*26b0*/  FSEL R14, R67, -INF , !P5 ;  /* 0xff800000430e7808 */ /* 0x004fc40006800000 */
[----:B------:R-:W-:Y:S01]  /*26c0*/  FSEL R43, R63, -INF , !P2 ;  /* 0xff8000003f2b7808 */ /* 0x000fe20005000000 */
[----:B------:R-:W-:Y:S01]  /*26d0*/  MUFU.TANH R51, R25 ;  /* 0x0000001900337308 */ /* 0x000fe20000002400 */
[CC--:B------:R-:W-:Y:S02]  /*26e0*/  ISETP.GE.AND P5, PT, R12.reuse, R72.reuse, PT ;  /* 0x000000480c00720c */ /* 0x0c0fe40003fa6270 */
[----:B------:R-:W-:Y:S02]  /*26f0*/  ISETP.GE.AND P2, PT, R12, R71, PT ;  /* 0x000000470c00720c */ /* 0x000fe40003f46270 */
[----:B------:R-:W-:Y:S02]  /*2700*/  FSEL R12, R66, -INF , !P0 ;  /* 0xff800000420c7808 */ /* 0x000fe40004000000 */
[----:B------:R-:W-:Y:S01]  /*2710*/  FSEL R94, R94, -INF , !P3 ;  /* 0xff8000005e5e7808 */ /* 0x000fe20005800000 */
[----:B----4-:R-:W-:Y:S01]  /*2720*/  HMMA.16816.F32.BF16 R8, R16, R20, R8 ;  /* 0x000000141008723c */ /* 0x010fe20000041808 */
[----:B------:R-:W-:-:S02]  /*2730*/  ISETP.GE.AND P0, PT, R35, R72, PT ;  /* 0x000000482300720c */ /* 0x000fc40003f06270 */
[----:B------:R-:W-:Y:S02]  /*2740*/  ISETP.GE.AND P3, PT, R35, R71, PT ;  /* 0x000000472300720c */ /* 0x000fe40003f66270 */
[C---:B------:R-:W-:Y:S02]  /*2750*/  LOP3.LUT R34, R62.reuse, 0x40, RZ, 0xfc, !PT ;  /* 0x000000403e227812 */ /* 0x040fe400078efcff */
[C---:B------:R-:W-:Y:S01]  /*2760*/  LOP3.LUT R24, R62.reuse, 0x48, RZ, 0xfc, !PT ;  /* 0x000000483e187812 */ /* 0x040fe200078efcff */
[----:B------:R-:W-:Y:S01]  /*2770*/  HMMA.16816.F32.BF16 R4, R16, R22, R4 ;  /* 0x000000161004723c */ /* 0x000fe20000041804 */
[----:B------:R-:W-:Y:S01]  /*2780*/  LOP3.LUT R21, R62, 0x49, RZ, 0xfc, !PT ;  /* 0x000000493e157812 */ /* 0x000fe200078efcff */
[----:B------:R-:W-:Y:S01]  /*2790*/  MUFU.TANH R16, R27 ;  /* 0x0000001b00107308 */ /* 0x000fe20000002400 */
[----:B------:R-:W-:Y:S02]  /*27a0*/  FSEL R65, R78, -INF , !P6 ;  /* 0xff8000004e417808 */ /* 0x000fe40007000000 */
[----:B------:R-:W-:-:S02]  /*27b0*/  FSEL R66, R79, -INF , !P0 ;  /* 0xff8000004f427808 */ /* 0x000fc40004000000 */
[----:B------:R-:W-:Y:S02]  /*27c0*/  FSEL R63, R77, -INF , !P3 ;  /* 0xff8000004d3f7808 */ /* 0x000fe40005800000 */
[-C--:B------:R-:W-:Y:S02]  /*27d0*/  ISETP.GE.AND P6, PT, R34, R72.reuse, PT ;  /* 0x000000482200720c */ /* 0x080fe40003fc6270 */
[-C--:B------:R-:W-:Y:S01]  /*27e0*/  ISETP.GE.AND P0, PT, R24, R71.reuse, PT ;  /* 0x000000471800720c */ /* 0x080fe20003f06270 */
[----:B------:R-:W-:Y:S01]  /*27f0*/  FMUL.FTZ R8, R8, UR6 ;  /* 0x0000000608087c20 */ /* 0x000fe20008410000 */
[-C--:B------:R-:W-:Y:S01]  /*2800*/  ISETP.GE.AND P3, PT, R21, R72.reuse, PT ;  /* 0x000000481500720c */ /* 0x080fe20003f66270 */
[----:B------:R-:W-:Y:S01]  /*2810*/  FMUL.FTZ R9, R9, UR6 ;  /* 0x0000000609097c20 */ /* 0x000fe20008410000 */
[C---:B------:R-:W-:Y:S01]  /*2820*/  LOP3.LUT R28, R62.reuse, 0x41, RZ, 0xfc, !PT ;  /* 0x000000413e1c7812 */ /* 0x040fe200078efcff */
[----:B------:R1:W-:Y:S01]  /*2830*/  MUFU.TANH R29, R8 ;  /* 0x00000008001d7308 */ /* 0x0003e20000002400 */
[----:B------:R-:W-:Y:S01]  /*2840*/  LOP3.LUT R17, R62, 0x58, RZ, 0xfc, !PT ;  /* 0x000000583e117812 */ /* 0x000fe200078efcff */
[----:B------:R-:W-:Y:S01]  /*2850*/  FMUL.FTZ R10, R10, UR6 ;  /* 0x000000060a0a7c20 */ /* 0x000fe20008410000 */
[----:B------:R-:W-:Y:S01]  /*2860*/  FSEL R93, R93, -INF , !P5 ;  /* 0xff8000005d5d7808 */ /* 0x000fe20006800000 */
[----:B------:R-:W-:Y:S01]  /*2870*/  FMUL.FTZ R4, R4, UR6 ;  /* 0x0000000604047c20 */ /* 0x000fe20008410000 */
[----:B------:R-:W-:Y:S01]  /*2880*/  FSEL R91, R91, -INF , !P2 ;  /* 0xff8000005b5b7808 */ /* 0x000fe20005000000 */
[----:B------:R-:W-:Y:S01]  /*2890*/  FMUL.FTZ R5, R5, UR6 ;  /* 0x0000000605057c20 */ /* 0x000fe20008410000 */
        /* <DEDUP_REMOVED lines=8> */
[----:B------:R-:W-:Y:S01]  /*2920*/  ISETP.GE.AND P5, PT, R34, R71, PT ;  /* 0x000000472200720c */ /* 0x000fe20003fa6270 */
[----:B------:R-:W-:Y:S01]  /*2930*/  MUFU.TANH R23, R10 ;  /* 0x0000000a00177308 */ /* 0x000fe20000002400 */
[----:B------:R-:W-:-:S02]  /*2940*/  ISETP.GE.AND P2, PT, R28, R72, PT ;  /* 0x000000481c00720c */ /* 0x000fc40003f46270 */
[-C--:B------:R-:W-:Y:S02]  /*2950*/  ISETP.GE.AND P1, PT, R28, R71.reuse, PT ;  /* 0x000000471c00720c */ /* 0x080fe40003f26270 */
[-C--:B------:R-:W-:Y:S02]  /*2960*/  ISETP.GE.AND P6, PT, R21, R71.reuse, PT ;  /* 0x000000471500720c */ /* 0x080fe40003fc6270 */
[C---:B------:R-:W-:Y:S01]  /*2970*/  ISETP.GE.AND P0, PT, R17.reuse, R72, PT ;  /* 0x000000481100720c */ /* 0x040fe20003f06270 */
[----:B------:R-:W4:Y:S01]  /*2980*/  MUFU.TANH R28, R9 ;  /* 0x00000009001c7308 */ /* 0x000f220000002400 */
[----:B------:R-:W-:Y:S02]  /*2990*/  ISETP.GE.AND P3, PT, R17, R71, PT ;  /* 0x000000471100720c */ /* 0x000fe40003f66270 */
[C---:B------:R-:W-:Y:S02]  /*29a0*/  LOP3.LUT R20, R62.reuse, 0x50, RZ, 0xfc, !PT ;  /* 0x000000503e147812 */ /* 0x040fe400078efcff */
[----:B------:R-:W-:-:S02]  /*29b0*/  LOP3.LUT R18, R62, 0x51, RZ, 0xfc, !PT ;  /* 0x000000513e127812 */ /* 0x000fc400078efcff */
[----:B------:R-:W-:Y:S01]  /*29c0*/  LOP3.LUT R17, R62, 0x59, RZ, 0xfc, !PT ;  /* 0x000000593e117812 */ /* 0x000fe200078efcff */
[----:B------:R-:W4:Y:S01]  /*29d0*/  MUFU.TANH R34, R26 ;  /* 0x0000001a00227308 */ /* 0x000f220000002400 */
[----:B------:R-:W-:Y:S02]  /*29e0*/  FSEL R112, R112, -INF , !P5 ;  /* 0xff80000070707808 */ /* 0x000fe40006800000 */
[----:B------:R-:W-:Y:S02]  /*29f0*/  FSEL R115, R115, -INF , !P2 ;  /* 0xff80000073737808 */ /* 0x000fe40005000000 */
[----:B------:R-:W-:Y:S02]  /*2a00*/  FSEL R99, R99, -INF , !P1 ;  /* 0xff80000063637808 */ /* 0x000fe40004800000 */
[----:B------:R-:W-:Y:S01]  /*2a10*/  FSEL R97, R97, -INF , !P6 ;  /* 0xff80000061617808 */ /* 0x000fe20007000000 */
[----:B------:R4:W4:Y:S01]  /*2a20*/  MUFU.TANH R26, R5 ;  /* 0x00000005001a7308 */ /* 0x0009220000002400 */
[----:B------:R-:W-:-:S02]  /*2a30*/  ISETP.GE.AND P5, PT, R20, R72, PT ;  /* 0x000000481400720c */ /* 0x000fc40003fa6270 */
[----:B------:R-:W-:Y:S02]  /*2a40*/  ISETP.GE.AND P2, PT, R20, R71, PT ;  /* 0x000000471400720c */ /* 0x000fe40003f46270 */
[-C--:B------:R-:W-:Y:S02]  /*2a50*/  ISETP.GE.AND P1, PT, R18, R72.reuse, PT ;  /* 0x000000481200720c */ /* 0x080fe40003f26270 */
[----:B------:R-:W-:Y:S01]  /*2a60*/  ISETP.GE.AND P6, PT, R17, R72, PT ;  /* 0x000000481100720c */ /* 0x000fe20003fc6270 */
[----:B------:R-:W4:Y:S01]  /*2a70*/  MUFU.TANH R22, R11 ;  /* 0x0000000b00167308 */ /* 0x000f220000002400 */
[C---:B-1----:R-:W-:Y:S02]  /*2a80*/  LOP3.LUT R8, R62.reuse, 0x60, RZ, 0xfc, !PT ;  /* 0x000000603e087812 */ /* 0x042fe400078efcff */
[----:B--2---:R-:W-:Y:S02]  /*2a90*/  LOP3.LUT R4, R62, 0x68, RZ, 0xfc, !PT ;  /* 0x000000683e047812 */ /* 0x004fe400078efcff */
[----:B------:R-:W-:-:S02]  /*2aa0*/  FSEL R96, R96, -INF , !P5 ;  /* 0xff80000060607808 */ /* 0x000fc40006800000 */
[----:B------:R-:W-:Y:S01]  /*2ab0*/  FSEL R88, R88, -INF , !P2 ;  /* 0xff80000058587808 */ /* 0x000fe20005000000 */
[----:B------:R-:W1:Y:S01]  /*2ac0*/  MUFU.TANH R21, R6 ;  /* 0x0000000600157308 */ /* 0x000e620000002400 */
[----:B------:R-:W-:Y:S02]  /*2ad0*/  FSEL R95, R95, -INF , !P1 ;  /* 0xff8000005f5f7808 */ /* 0x000fe40004800000 */
[----:B---3--:R-:W-:Y:S02]  /*2ae0*/  FSEL R84, R84, -INF , !P3 ;  /* 0xff80000054547808 */ /* 0x008fe40005800000 */
[----:B------:R-:W-:Y:S02]  /*2af0*/  FSEL R89, R89, -INF , !P6 ;  /* 0xff80000059597808 */ /* 0x000fe40007000000 */
[----:B------:R-:W-:Y:S01]  /*2b00*/  ISETP.GE.AND P5, PT, R17, R71, PT ;  /* 0x000000471100720c */ /* 0x000fe20003fa6270 */
[----:B------:R-:W2:Y:S01]  /*2b10*/  MUFU.TANH R20, R7 ;  /* 0x0000000700147308 */ /* 0x000ea20000002400 */
[----:B------:R-:W-:-:S02]  /*2b20*/  ISETP.GE.AND P2, PT, R8, R72, PT ;  /* 0x000000480800720c */ /* 0x000fc40003f46270 */
[-C--:B------:R-:W-:Y:S02]  /*2b30*/  ISETP.GE.AND P1, PT, R8, R71.reuse, PT ;  /* 0x000000470800720c */ /* 0x080fe40003f26270 */
[C---:B------:R-:W-:Y:S02]  /*2b40*/  ISETP.GE.AND P3, PT, R4.reuse, R72, PT ;  /* 0x000000480400720c */ /* 0x040fe40003f66270 */
[----:B------:R-:W-:Y:S02]  /*2b50*/  ISETP.GE.AND P6, PT, R4, R71, PT ;  /* 0x000000470400720c */ /* 0x000fe40003fc6270 */
[C---:B------:R-:W-:Y:S02]  /*2b60*/  LOP3.LUT R8, R62.reuse, 0x61, RZ, 0xfc, !PT ;  /* 0x000000613e087812 */ /* 0x040fe400078efcff */
[----:B------:R-:W-:Y:S02]  /*2b70*/  LOP3.LUT R4, R62, 0x69, RZ, 0xfc, !PT ;  /* 0x000000693e047812 */ /* 0x000fe400078efcff */
[----:B------:R-:W-:-:S02]  /*2b80*/  FSEL R90, R90, -INF , !P0 ;  /* 0xff8000005a5a7808 */ /* 0x000fc40004000000 */
[----:B------:R-:W-:Y:S02]  /*2b90*/  FSEL R67, R33, -INF , !P5 ;  /* 0xff80000021437808 */ /* 0x000fe40006800000 */
[----:B------:R-:W-:Y:S02]  /*2ba0*/  FSEL R58, R58, -INF , !P2 ;  /* 0xff8000003a3a7808 */ /* 0x000fe40005000000 */
[-C--:B------:R-:W-:Y:S02]  /*2bb0*/  ISETP.GE.AND P0, PT, R8, R71.reuse, PT ;  /* 0x000000470800720c */ /* 0x080fe40003f06270 */
[C---:B------:R-:W-:Y:S02]  /*2bc0*/  ISETP.GE.AND P5, PT, R4.reuse, R72, PT ;  /* 0x000000480400720c */ /* 0x040fe40003fa6270 */
[----:B------:R-:W-:Y:S02]  /*2bd0*/  ISETP.GE.AND P2, PT, R4, R71, PT ;  /* 0x000000470400720c */ /* 0x000fe40003f46270 */
[----:B------:R-:W-:-:S02]  /*2be0*/  LOP3.LUT R4, R62, 0x71, RZ, 0xfc, !PT ;  /* 0x000000713e047812 */ /* 0x000fc400078efcff */
[----:B-----5:R-:W-:Y:S02]  /*2bf0*/  FSEL R40, R40, -INF , !P0 ;  /* 0xff80000028287808 */ /* 0x020fe40004000000 */
[----:B------:R-:W-:Y:S02]  /*2c00*/  FSEL R64, R82, -INF , !P4 ;  /* 0xff80000052407808 */ /* 0x000fe40006000000 */
[-C--:B------:R-:W-:Y:S02]  /*2c10*/  ISETP.GE.AND P0, PT, R4, R72.reuse, PT ;  /* 0x000000480400720c */ /* 0x080fe40003f06270 */
[----:B------:R-:W-:Y:S02]  /*2c20*/  ISETP.GE.AND P4, PT, R24, R72, PT ;  /* 0x000000481800720c */ /* 0x000fe40003f86270 */
[----:B----4-:R-:W-:Y:S02]  /*2c30*/  FSEL R28, R28, -INF , !P0 ;  /* 0xff8000001c1c7808 */ /* 0x010fe40004000000 */
[----:B------:R-:W-:-:S02]  /*2c40*/  FSEL R114, R114, -INF , !P4 ;  /* 0xff80000072727808 */ /* 0x000fc40006000000 */
[----:B------:R-:W-:Y:S01]  /*2c50*/  ISETP.NE.AND P0, PT, R3, 0x1, PT ;  /* 0x000000010300780c */ /* 0x000fe20003f05270 */
[----:B------:R-:W-:Y:S01]  /*2c60*/  BAR.SYNC.DEFER_BLOCKING 0x0 ;  /* 0x0000000000007b1d */ /* 0x000fe20000010000 */
[----:B------:R-:W-:Y:S02]  /*2c70*/  ISETP.GE.AND P4, PT, R18, R71, PT ;  /* 0x000000471200720c */ /* 0x000fe40003f86270 */
[----:B------:R-:W-:Y:S02]  /*2c80*/  LOP3.LUT R5, R62, 0x70, RZ, 0xfc, !PT ;  /* 0x000000703e057812 */ /* 0x000fe400078efcff */
[----:B------:R-:W-:Y:S02]  /*2c90*/  FSEL R54, R54, -INF , !P3 ;  /* 0xff80000036367808 */ /* 0x000fe40005800000 */
[----:B------:R-:W-:Y:S02]  /*2ca0*/  FSEL R85, R85, -INF , !P4 ;  /* 0xff80000055557808 */ /* 0x000fe40006000000 */
[----:B------:R-:W-:-:S02]  /*2cb0*/  FSEL R41, R41, -INF , !P1 ;  /* 0xff80000029297808 */ /* 0x000fc40004800000 */
[----:B------:R-:W-:Y:S02]  /*2cc0*/  ISETP.GE.AND P3, PT, R4, R71, PT ;  /* 0x000000470400720c */ /* 0x000fe40003f66270 */
[-C--:B------:R-:W-:Y:S02]  /*2cd0*/  ISETP.GE.AND P4, PT, R8, R72.reuse, PT ;  /* 0x000000480800720c */ /* 0x080fe40003f86270 */
[----:B------:R-:W-:Y:S02]  /*2ce0*/  ISETP.GE.AND P1, PT, R5, R72, PT ;  /* 0x000000480500720c */ /* 0x000fe40003f26270 */
[C---:B------:R-:W-:Y:S02]  /*2cf0*/  LOP3.LUT R4, R62.reuse, 0x78, RZ, 0xfc, !PT ;  /* 0x000000783e047812 */ /* 0x040fe400078efcff */
[----:B------:R-:W-:Y:S02]  /*2d00*/  LOP3.LUT R62, R62, 0x79, RZ, 0xfc, !PT ;  /* 0x000000793e3e7812 */ /* 0x000fe400078efcff */
[----:B------:R-:W-:-:S02]  /*2d10*/  FSEL R55, R55, -INF , !P4 ;  /* 0xff80000037377808 */ /* 0x000fc40006000000 */
[----:B------:R-:W-:Y:S02]  /*2d20*/  FSEL R34, R34, -INF , !P6 ;  /* 0xff80000022227808 */ /* 0x000fe40007000000 */
[----:B------:R-:W-:Y:S02]  /*2d30*/  FSEL R51, R51, -INF , !P5 ;  /* 0xff80000033337808 */ /* 0x000fe40006800000 */
[----:B------:R-:W-:Y:S02]  /*2d40*/  FSEL R33, R16, -INF , !P2 ;  /* 0xff80000010217808 */ /* 0x000fe40005000000 */
[----:B------:R-:W-:Y:S02]  /*2d50*/  FSEL R29, R29, -INF , !P1 ;  /* 0xff8000001d1d7808 */ /* 0x000fe40004800000 */
[----:B------:R-:W-:Y:S02]  /*2d60*/  ISETP.GE.AND P4, PT, R5, R71, PT ;  /* 0x000000470500720c */ /* 0x000fe40003f86270 */
[----:B------:R-:W-:-:S02]  /*2d70*/  ISETP.GE.AND P6, PT, R4, R72, PT ;  /* 0x000000480400720c */ /* 0x000fc40003fc6270 */
[----:B------:R-:W-:Y:S02]  /*2d80*/  ISETP.GE.AND P5, PT, R62, R72, PT ;  /* 0x000000483e00720c */ /* 0x000fe40003fa6270 */
[-C--:B------:R-:W-:Y:S02]  /*2d90*/  ISETP.GE.AND P2, PT, R4, R71.reuse, PT ;  /* 0x000000470400720c */ /* 0x080fe40003f46270 */
[----:B------:R-:W-:Y:S02]  /*2da0*/  ISETP.GE.AND P1, PT, R62, R71, PT ;  /* 0x000000473e00720c */ /* 0x000fe40003f26270 */
[----:B------:R-:W-:Y:S02]  /*2db0*/  FSEL R27, R27, -INF , !P6 ;  /* 0xff8000001b1b7808 */ /* 0x000fe40007000000 */
[----:B------:R-:W-:Y:S02]  /*2dc0*/  FSEL R26, R26, -INF , !P5 ;  /* 0xff8000001a1a7808 */ /* 0x000fe40006800000 */
[----:B------:R-:W-:-:S02]  /*2dd0*/  FSEL R23, R23, -INF , !P4 ;  /* 0xff80000017177808 */ /* 0x000fc40006000000 */
[----:B------:R-:W-:Y:S02]  /*2de0*/  FSEL R22, R22, -INF , !P3 ;  /* 0xff80000016167808 */ /* 0x000fe40005800000 */
[----:B-1----:R-:W-:Y:S02]  /*2df0*/  FSEL R21, R21, -INF , !P2 ;  /* 0xff80000015157808 */ /* 0x002fe40005000000 */
[----:B--2---:R-:W-:Y:S01]  /*2e00*/  FSEL R20, R20, -INF , !P1 ;  /* 0xff80000014147808 */ /* 0x004fe20004800000 */
        /* <DEDUP_REMOVED lines=12> */
.L_x_3800:
        /* <DEDUP_REMOVED lines=59> */
.L_x_3801:
        /* <DEDUP_REMOVED lines=16> */
.L_x_3799:
        /* <DEDUP_REMOVED lines=82> */
[----:B------:R3:W4:Y:S01]  /*38a0*/  MUFU.EX2 R59, R46 ;  /* 0x0000002e003b7308 */ /* 0x0007220000000800 */
[----:B------:R-:W-:Y:S01]  /*38b0*/  LDSM.16.MT88.4 R12, [R24+0x3800] ;  /* 0x00380000180c783b */ /* 0x000fe20000004200 */
        /* <DEDUP_REMOVED lines=12> */
[--C-:B---3--:R-:W-:Y:S01]  /*3980*/  FFMA.FTZ R46, R68, UR4, -R30.reuse ;  /* 0x00000004442e7c23 */ /* 0x108fe2000801081e */
[----:B------:R-:W-:Y:S01]  /*3990*/  F2FP.BF16.F32.PACK_AB R68, R61, R62 ;  /* 0x0000003e3d44723e */ /* 0x000fe200000010ff */
[----:B------:R-:W-:Y:S01]  /*39a0*/  MUFU.EX2 R37, R37 ;  /* 0x0000002500257308 */ /* 0x000fe20000000800 */
[----:B----4-:R-:W-:Y:S01]  /*39b0*/  F2FP.BF16.F32.PACK_AB R69, R59, R60 ;  /* 0x0000003c3b45723e */ /* 0x010fe200000010ff */
[----:B-----5:R-:W3:Y:S01]  /*39c0*/  LDSM.16.MT88.4 R8, [R87+0x3400] ;  /* 0x003400005708783b */ /* 0x020ee20000004200 */
[----:B------:R-:W-:Y:S01]  /*39d0*/  FADD.FTZ R61, R62, R61 ;  /* 0x0000003d3e3d7221 */ /* 0x000fe20000010000 */
[----:B------:R-:W-:Y:S01]  /*39e0*/  MUFU.EX2 R46, R46 ;  /* 0x0000002e002e7308 */ /* 0x000fe20000000800 */
[----:B------:R-:W-:Y:S01]  /*39f0*/  FADD.FTZ R59, R60, R59 ;  /* 0x0000003b3c3b7221 */ /* 0x000fe20000010000 */
[----:B--2---:R-:W-:Y:S01]  /*3a00*/  F2FP.BF16.F32.PACK_AB R71, R44, R52 ;  /* 0x000000342c47723e */ /* 0x004fe200000010ff */
[----:B------:R-:W-:Y:S01]  /*3a10*/  FADD.FTZ R61, R53, R61 ;  /* 0x0000003d353d7221 */ /* 0x000fe20000010000 */
[----:B------:R-:W-:Y:S01]  /*3a20*/  MUFU.EX2 R32, R32 ;  /* 0x0000002000207308 */ /* 0x000fe20000000800 */
[----:B------:R-:W-:Y:S01]  /*3a30*/  FADD.FTZ R59, R52, R59 ;  /* 0x0000003b343b7221 */ /* 0x000fe20000010000 */
[--C-:B------:R-:W-:Y:S01]  /*3a40*/  FFMA.FTZ R52, R51, UR4, -R30.reuse ;  /* 0x0000000433347c23 */ /* 0x100fe2000801081e */
[----:B------:R-:W-:Y:S01]  /*3a50*/  FADD.FTZ R61, R47, R61 ;  /* 0x0000003d2f3d7221 */ /* 0x000fe20000010000 */
[----:B------:R-:W2:Y:S01]  /*3a60*/  MUFU.EX2 R36, R36 ;  /* 0x0000002400247308 */ /* 0x000ea20000000800 */
[C---:B------:R-:W-:Y:S01]  /*3a70*/  HMMA.16816.F32.BF16 R80, R68.reuse, R76, RZ ;  /* 0x0000004c4450723c */ /* 0x040fe200000418ff */
[----:B------:R-:W-:Y:S01]  /*3a80*/  FADD.FTZ R59, R44, R59 ;  /* 0x0000003b2c3b7221 */ /* 0x000fe20000010000 */
[--C-:B------:R-:W-:Y:S01]  /*3a90*/  FFMA.FTZ R119, R26, UR4, -R30.reuse ;  /* 0x000000041a777c23 */ /* 0x100fe2000801081e */
[----:B------:R-:W4:Y:S01]  /*3aa0*/  MUFU.EX2 R39, R39 ;  /* 0x0000002700277308 */ /* 0x000f220000000800 */
[--C-:B------:R-:W-:Y:S01]  /*3ab0*/  FFMA.FTZ R118, R20, UR4, -R25.reuse ;  /* 0x0000000414767c23 */ /* 0x100fe20008010819 */
[----:B------:R-:W-:Y:S01]  /*3ac0*/  FFMA.FTZ R29, R29, UR4, -R30 ;  /* 0x000000041d1d7c23 */ /* 0x000fe2000801081e */
[----:B------:R-:W-:Y:S01]  /*3ad0*/  FFMA.FTZ R23, R23, UR4, -R25 ;  /* 0x0000000417177c23 */ /* 0x000fe20008010819 */
[----:B------:R-:W-:Y:S01]  /*3ae0*/  MUFU.EX2 R31, R31 ;  /* 0x0000001f001f7308 */ /* 0x000fe20000000800 */
[----:B------:R-:W-:Y:S03]  /*3af0*/  HMMA.16816.F32.BF16 R76, R68, R78, RZ ;  /* 0x0000004e444c723c */ /* 0x000fe600000418ff */
[----:B------:R-:W5:Y:S01]  /*3b00*/  MUFU.EX2 R35, R35 ;  /* 0x0000002300237308 */ /* 0x000f620000000800 */
[----:B--2---:R-:W-:-:S03]  /*3b10*/  FADD.FTZ R59, R36, R59 ;  /* 0x0000003b243b7221 */ /* 0x004fc60000010000 */
[----:B------:R-:W2:Y:S01]  /*3b20*/  MUFU.EX2 R57, R57 ;  /* 0x0000003900397308 */ /* 0x000ea20000000800 */
[C---:B-1----:R-:W-:Y:S01]  /*3b30*/  HMMA.16816.F32.BF16 R72, R68.reuse, R4, RZ ;  /* 0x000000044448723c */ /* 0x042fe200000418ff */
[----:B------:R-:W-:Y:S01]  /*3b40*/  F2FP.BF16.F32.PACK_AB R4, R38, R46 ;  /* 0x0000002e2604723e */ /* 0x000fe200000010ff */
[----:B------:R-:W-:Y:S01]  /*3b50*/  FADD.FTZ R46, R46, R61 ;  /* 0x0000003d2e2e7221 */ /* 0x000fe20000010000 */
[C---:B----4-:R-:W-:Y:S01]  /*3b60*/  F2FP.BF16.F32.PACK_AB R5, R39.reuse, R36 ;  /* 0x000000242705723e */ /* 0x050fe200000010ff */
[----:B------:R-:W1:Y:S01]  /*3b70*/  MUFU.EX2 R50, R50 ;  /* 0x0000003200327308 */ /* 0x000e620000000800 */
[----:B------:R-:W-:Y:S01]  /*3b80*/  FADD.FTZ R39, R39, R59 ;  /* 0x0000003b27277221 */ /* 0x000fe20000010000 */
[----:B------:R-:W-:Y:S01]  /*3b90*/  FADD.FTZ R46, R38, R46 ;  /* 0x0000002e262e7221 */ /* 0x000fe20000010000 */
[----:B------:R-:W-:Y:S01]  /*3ba0*/  FFMA.FTZ R36, R33, UR4, -R25 ;  /* 0x0000000421247c23 */ /* 0x000fe20008010819 */
[----:B------:R-:W-:Y:S01]  /*3bb0*/  HMMA.16816.F32.BF16 R68, R68, R6, RZ ;  /* 0x000000064444723c */ /* 0x000fe200000418ff */
[C---:B------:R-:W-:Y:S01]  /*3bc0*/  F2FP.BF16.F32.PACK_AB R6, R32.reuse, R37 ;  /* 0x000000252006723e */ /* 0x040fe200000010ff */
[----:B------:R-:W-:Y:S01]  /*3bd0*/  MUFU.EX2 R49, R49 ;  /* 0x0000003100317308 */ /* 0x000fe20000000800 */
[----:B-----5:R-:W-:Y:S01]  /*3be0*/  F2FP.BF16.F32.PACK_AB R7, R35, R31 ;  /* 0x0000001f2307723e */ /* 0x020fe200000010ff */
[----:B------:R-:W-:Y:S01]  /*3bf0*/  FADD.FTZ R37, R37, R46 ;  /* 0x0000002e25257221 */ /* 0x000fe20000010000 */
[----:B------:R-:W-:Y:S01]  /*3c00*/  FADD.FTZ R39, R31, R39 ;  /* 0x000000271f277221 */ /* 0x000fe20000010000 */
[----:B------:R-:W-:Y:S02]  /*3c10*/  MUFU.EX2 R45, R45 ;  /* 0x0000002d002d7308 */ /* 0x000fe40000000800 */
[----:B------:R-:W-:Y:S01]  /*3c20*/  FADD.FTZ R37, R32, R37 ;  /* 0x0000002520257221 */ /* 0x000fe20000010000 */
[----:B------:R-:W-:Y:S01]  /*3c30*/  FADD.FTZ R35, R35, R39 ;  /* 0x0000002723237221 */ /* 0x000fe20000010000 */
[----:B---3--:R-:W-:Y:S01]  /*3c40*/  HMMA.16816.F32.BF16 R80, R4, R8, R80 ;  /* 0x000000080450723c */ /* 0x008fe20000041850 */
[----:B------:R-:W3:Y:S01]  /*3c50*/  MUFU.EX2 R56, R56 ;  /* 0x0000003800387308 */ /* 0x000ee20000000800 */
[----:B--2---:R-:W-:-:S03]  /*3c60*/  FADD.FTZ R37, R57, R37 ;  /* 0x0000002539257221 */ /* 0x004fc60000010000 */
[----:B------:R-:W2:Y:S01]  /*3c70*/  MUFU.EX2 R48, R48 ;  /* 0x0000003000307308 */ /* 0x000ea20000000800 */
[----:B-1----:R-:W-:Y:S02]  /*3c80*/  FADD.FTZ R37, R50, R37 ;  /* 0x0000002532257221 */ /* 0x002fe40000010000 */
[C---:B------:R-:W-:Y:S01]  /*3c90*/  HMMA.16816.F32.BF16 R76, R4.reuse, R10, R76 ;  /* 0x0000000a044c723c */ /* 0x040fe2000004184c */
[----:B------:R-:W1:Y:S01]  /*3ca0*/  LDSM.16.MT88.4 R8, [R87+0x3800] ;  /* 0x003800005708783b */ /* 0x000e620000004200 */
[----:B------:R-:W-:Y:S04]  /*3cb0*/  MUFU.EX2 R43, R43 ;  /* 0x0000002b002b7308 */ /* 0x000fe80000000800 */
[----:B------:R-:W4:Y:S01]  /*3cc0*/  MUFU.EX2 R42, R42 ;  /* 0x0000002a002a7308 */ /* 0x000f220000000800 */
[----:B---3--:R-:W-:Y:S01]  /*3cd0*/  FADD.FTZ R35, R56, R35 ;  /* 0x0000002338237221 */ /* 0x008fe20000010000 */
[C---:B------:R-:W-:Y:S01]  /*3ce0*/  HMMA.16816.F32.BF16 R72, R4.reuse, R16, R72 ;  /* 0x000000100448723c */ /* 0x040fe20000041848 */
[--C-:B------:R-:W-:Y:S01]  /*3cf0*/  FFMA.FTZ R16, R92, UR4, -R30.reuse ;  /* 0x000000045c107c23 */ /* 0x100fe2000801081e */
[----:B------:R-:W-:Y:S01]  /*3d00*/  FFMA.FTZ R17, R66, UR4, -R30 ;  /* 0x0000000442117c23 */ /* 0x000fe2000801081e */
[----:B------:R3:W-:Y:S04]  /*3d10*/  MUFU.EX2 R92, R93 ;  /* 0x0000005d005c7308 */ /* 0x0007e80000000800 */
[----:B------:R5:W-:Y:S01]  /*3d20*/  MUFU.EX2 R66, R16 ;  /* 0x0000001000427308 */ /* 0x000be20000000800 */
[----:B------:R-:W-:Y:S01]  /*3d30*/  HMMA.16816.F32.BF16 R68, R4, R18, R68 ;  /* 0x000000120444723c */ /* 0x000fe20000041844 */
[----:B------:R-:W-:-:S02]  /*3d40*/  F2FP.BF16.F32.PACK_AB R4, R50, R57 ;  /* 0x000000393204723e */ /* 0x000fc400000010ff */
[C---:B--2---:R-:W-:Y:S01]  /*3d50*/  F2FP.BF16.F32.PACK_AB R5, R48.reuse, R56 ;  /* 0x000000383005723e */ /* 0x044fe200000010ff */
[----:B------:R-:W2:Y:S01]  /*3d60*/  MUFU.EX2 R94, R94 ;  /* 0x0000005e005e7308 */ /* 0x000ea20000000800 */
[----:B------:R-:W-:Y:S01]  /*3d70*/  F2FP.BF16.F32.PACK_AB R6, R45, R49 ;  /* 0x000000312d06723e */ /* 0x000fe200000010ff */
[----:B------:R-:W-:Y:S01]  /*3d80*/  FADD.FTZ R48, R48, R35 ;  /* 0x0000002330307221 */ /* 0x000fe20000010000 */
[C---:B----4-:R-:W-:Y:S01]  /*3d90*/  F2FP.BF16.F32.PACK_AB R7, R42.reuse, R43 ;  /* 0x0000002b2a07723e */ /* 0x050fe200000010ff */
[----:B------:R-:W-:Y:S01]  /*3da0*/  MUFU.EX2 R116, R116 ;  /* 0x0000007400747308 */ /* 0x000fe20000000800 */
[----:B---3--:R-:W-:Y:S01]  /*3db0*/  FFMA.FTZ R93, R63, UR4, -R25 ;  /* 0x000000043f5d7c23 */ /* 0x008fe20008010819 */
[----:B------:R-:W-:Y:S01]  /*3dc0*/  FADD.FTZ R49, R49, R37 ;  /* 0x0000002531317221 */ /* 0x000fe20000010000 */
[----:B------:R-:W-:Y:S01]  /*3dd0*/  FADD.FTZ R48, R43, R48 ;  /* 0x000000302b307221 */ /* 0x000fe20000010000 */
[----:B------:R-:W-:Y:S01]  /*3de0*/  MUFU.EX2 R99, R99 ;  /* 0x0000006300637308 */ /* 0x000fe20000000800 */
[----:B-----5:R-:W-:Y:S01]  /*3df0*/  FFMA.FTZ R16, R65, UR4, -R25 ;  /* 0x0000000441107c23 */ /* 0x020fe20008010819 */
[----:B------:R-:W-:Y:S01]  /*3e00*/  HMMA.16816.F32.BF16 R72, R4, R12, R72 ;  /* 0x0000000c0448723c */ /* 0x000fe20000041848 */
[----:B------:R-:W-:Y:S01]  /*3e10*/  FADD.FTZ R49, R45, R49 ;  /* 0x000000312d317221 */ /* 0x000fe20000010000 */
[----:B------:R3:W4:Y:S01]  /*3e20*/  MUFU.EX2 R65, R17 ;  /* 0x0000001100417308 */ /* 0x0007220000000800 */
[----:B------:R-:W-:-:S02]  /*3e30*/  FADD.FTZ R48, R42, R48 ;  /* 0x000000302a307221 */ /* 0x000fc40000010000 */
[----:B--2---:R-:W-:Y:S01]  /*3e40*/  FADD.FTZ R49, R94, R49 ;  /* 0x000000315e317221 */ /* 0x004fe20000010000 */
[----:B------:R-:W-:Y:S02]  /*3e50*/  MUFU.EX2 R93, R93 ;  /* 0x0000005d005d7308 */ /* 0x000fe40000000800 */
[----:B------:R-:W-:Y:S01]  /*3e60*/  HMMA.16816.F32.BF16 R68, R4, R14, R68 ;  /* 0x0000000e0444723c */ /* 0x000fe20000041844 */
[----:B------:R-:W-:Y:S01]  /*3e70*/  LDSM.16.MT88.4 R12, [R87+0x4000] ;  /* 0x00400000570c783b */ /* 0x000fe20000004200 */
[----:B------:R-:W-:Y:S01]  /*3e80*/  MUFU.EX2 R98, R98 ;  /* 0x0000006200627308 */ /* 0x000fe20000000800 */
[----:B------:R-:W-:-:S03]  /*3e90*/  FADD.FTZ R49, R92, R49 ;  /* 0x000000315c317221 */ /* 0x000fc60000010000 */
[----:B------:R-:W-:Y:S01]  /*3ea0*/  MUFU.EX2 R97, R97 ;  /* 0x0000006100617308 */ /* 0x000fe20000000800 */
[----:B------:R-:W-:Y:S01]  /*3eb0*/  FADD.FTZ R49, R66, R49 ;  /* 0x0000003142317221 */ /* 0x000fe20000010000 */
[----:B-1----:R-:W-:Y:S01]  /*3ec0*/  HMMA.16816.F32.BF16 R80, R4, R8, R80 ;  /* 0x000000080450723c */ /* 0x002fe20000041850 */
[----:B---3--:R-:W-:Y:S01]  /*3ed0*/  FFMA.FTZ R17, R91, UR4, -R25 ;  /* 0x000000045b117c23 */ /* 0x008fe20008010819 */
[----:B------:R-:W-:Y:S01]  /*3ee0*/  MUFU.EX2 R36, R36 ;  /* 0x0000002400247308 */ /* 0x000fe20000000800 */
[----:B----4-:R-:W-:-:S03]  /*3ef0*/  FADD.FTZ R49, R65, R49 ;  /* 0x0000003141317221 */ /* 0x010fc60000010000 */
[----:B------:R1:W2:Y:S01]  /*3f00*/  MUFU.EX2 R91, R16 ;  /* 0x00000010005b7308 */ /* 0x0002a20000000800 */
[----:B------:R-:W-:Y:S01]  /*3f10*/  FADD.FTZ R49, R116, R49 ;  /* 0x0000003174317221 */ /* 0x000fe20000010000 */
[----:B------:R-:W-:Y:S01]  /*3f20*/  HMMA.16816.F32.BF16 R76, R4, R10, R76 ;  /* 0x0000000a044c723c */ /* 0x000fe2000004184c */
[----:B------:R-:W3:Y:S01]  /*3f30*/  LDSM.16.MT88.4 R8, [R87+0x3c00] ;  /* 0x003c00005708783b */ /* 0x000ee20000004200 */
[----:B------:R-:W-:Y:S01]  /*3f40*/  F2FP.BF16.F32.PACK_AB R4, R92, R94 ;  /* 0x0000005e5c04723e */ /* 0x000fe200000010ff */
[----:B------:R-:W-:Y:S01]  /*3f50*/  MUFU.EX2 R119, R119 ;  /* 0x0000007700777308 */ /* 0x000fe20000000800 */
[----:B------:R-:W-:-:S03]  /*3f60*/  F2FP.BF16.F32.PACK_AB R6, R65, R66 ;  /* 0x000000424106723e */ /* 0x000fc600000010ff */
[----:B------:R-:W-:Y:S01]  /*3f70*/  MUFU.EX2 R118, R118 ;  /* 0x0000007600767308 */ /* 0x000fe20000000800 */
[----:B-1----:R-:W-:Y:S01]  /*3f80*/  FFMA.FTZ R16, R64, UR4, -R25 ;  /* 0x0000000440107c23 */ /* 0x002fe20008010819 */
[----:B--2---:R-:W-:Y:S02]  /*3f90*/  FADD.FTZ R48, R91, R48 ;  /* 0x000000305b307221 */ /* 0x004fe40000010000 */
[----:B------:R-:W1:Y:S04]  /*3fa0*/  MUFU.EX2 R64, R17 ;  /* 0x0000001100407308 */ /* 0x000e680000000800 */
[----:B------:R2:W4:Y:S01]  /*3fb0*/  MUFU.EX2 R63, R16 ;  /* 0x00000010003f7308 */ /* 0x0005220000000800 */
[C---:B-1----:R-:W-:Y:S01]  /*3fc0*/  F2FP.BF16.F32.PACK_AB R5, R64.reuse, R91 ;  /* 0x0000005b4005723e */ /* 0x042fe200000010ff */
[----:B------:R-:W-:Y:S01]  /*3fd0*/  FADD.FTZ R48, R64, R48 ;  /* 0x0000003040307221 */ /* 0x000fe20000010000 */
[----:B--2---:R-:W1:Y:S01]  /*3fe0*/  LDSM.16.MT88.4 R16, [R24+0x3c00] ;  /* 0x003c00001810783b */ /* 0x004e620000004200 */
[----:B----4-:R-:W-:-:S02]  /*3ff0*/  F2FP.BF16.F32.PACK_AB R7, R93, R63 ;  /* 0x0000003f5d07723e */ /* 0x010fc400000010ff */
[----:B------:R-:W-:-:S04]  /*4000*/  FADD.FTZ R48, R63, R48 ;  /* 0x000000303f307221 */ /* 0x000fc80000010000 */
[----:B------:R-:W-:Y:S01]  /*4010*/  FADD.FTZ R48, R93, R48 ;  /* 0x000000305d307221 */ /* 0x000fe20000010000 */
[C---:B---3--:R-:W-:Y:S01]  /*4020*/  HMMA.16816.F32.BF16 R80, R4.reuse, R8, R80 ;  /* 0x000000080450723c */ /* 0x048fe20000041850 */
[--C-:B------:R-:W-:Y:S01]  /*4030*/  FFMA.FTZ R9, R114, UR4, -R30.reuse ;  /* 0x0000000472097c23 */ /* 0x100fe2000801081e */
[----:B------:R-:W-:Y:S01]  /*4040*/  FFMA.FTZ R8, R113, UR4, -R30 ;  /* 0x0000000471087c23 */ /* 0x000fe2000801081e */
[----:B------:R2:W3:Y:S04]  /*4050*/  MUFU.EX2 R114, R115 ;  /* 0x0000007300727308 */ /* 0x0004e80000000800 */
[----:B------:R-:W-:Y:S01]  /*4060*/  MUFU.EX2 R113, R9 ;  /* 0x0000000900717308 */ /* 0x000fe20000000800 */
[----:B------:R-:W-:Y:S01]  /*4070*/  HMMA.16816.F32.BF16 R76, R4, R10, R76 ;  /* 0x0000000a044c723c */ /* 0x000fe2000004184c */
[----:B--2---:R-:W-:-:S02]  /*4080*/  FFMA.FTZ R115, R112, UR4, -R25 ;  /* 0x0000000470737c23 */ /* 0x004fc40008010819 */
[----:B------:R2:W-:Y:S04]  /*4090*/  MUFU.EX2 R112, R8 ;  /* 0x0000000800707308 */ /* 0x0005e80000000800 */
[----:B------:R-:W4:Y:S01]  /*40a0*/  MUFU.EX2 R115, R115 ;  /* 0x0000007300737308 */ /* 0x000f220000000800 */
[C---:B-1----:R-:W-:Y:S01]  /*40b0*/  HMMA.16816.F32.BF16 R72, R4.reuse, R16, R72 ;  /* 0x000000100448723c */ /* 0x042fe20000041848 */
[----:B--2---:R-:W1:Y:S07]  /*40c0*/  LDSM.16.MT88.4 R8, [R24+0x4000] ;  /* 0x004000001808783b */ /* 0x004e6e0000004200 */
        /* <DEDUP_REMOVED lines=12> */
[--C-:B------:R-:W-:Y:S01]  /*4190*/  FFMA.FTZ R12, R95, UR4, -R30.reuse ;  /* 0x000000045f0c7c23 */ /* 0x100fe2000801081e */
[----:B------:R-:W-:Y:S01]  /*41a0*/  FFMA.FTZ R13, R89, UR4, -R30 ;  /* 0x00000004590d7c23 */ /* 0x000fe2000801081e */
[----:B------:R3:W4:Y:S01]  /*41b0*/  MUFU.EX2 R95, R96 ;  /* 0x00000060005f7308 */ /* 0x0007220000000800 */
[----:B------:R-:W-:Y:S01]  /*41c0*/  FADD.FTZ R112, R112, R114 ;  /* 0x0000007270707221 */ /* 0x000fe20000010000 */
[----:B------:R-:W-:-:S03]  /*41d0*/  FADD.FTZ R98, R97, R98 ;  /* 0x0000006261627221 */ /* 0x000fc60000010000 */
[C---:B------:R-:W-:Y:S01]  /*41e0*/  HMMA.16816.F32.BF16 R76, R4.reuse, R14, R76 ;  /* 0x0000000e044c723c */ /* 0x040fe2000004184c */
[----:B------:R-:W-:Y:S02]  /*41f0*/  FFMA.FTZ R14, R90, UR4, -R30 ;  /* 0x000000045a0e7c23 */ /* 0x000fe4000801081e */
[----:B------:R5:W2:Y:S04]  /*4200*/  MUFU.EX2 R90, R12 ;  /* 0x0000000c005a7308 */ /* 0x000aa80000000800 */
[----:B------:R-:W2:Y:S01]  /*4210*/  MUFU.EX2 R89, R14 ;  /* 0x0000000e00597308 */ /* 0x000ea20000000800 */
[----:B---3--:R-:W-:Y:S01]  /*4220*/  FFMA.FTZ R96, R67, UR4, -R25 ;  /* 0x0000000443607c23 */ /* 0x008fe20008010819 */
[----:B----4-:R-:W-:Y:S01]  /*4230*/  FADD.FTZ R112, R95, R112 ;  /* 0x000000705f707221 */ /* 0x010fe20000010000 */
[----:B-1----:R-:W-:Y:S01]  /*4240*/  HMMA.16816.F32.BF16 R72, R4, R8, R72 ;  /* 0x000000080448723c */ /* 0x002fe20000041848 */
[--C-:B------:R-:W-:Y:S01]  /*4250*/  FFMA.FTZ R9, R55, UR4, -R30.reuse ;  /* 0x0000000437097c23 */ /* 0x100fe2000801081e */
[----:B------:R-:W-:-:S02]  /*4260*/  FFMA.FTZ R8, R54, UR4, -R30 ;  /* 0x0000000436087c23 */ /* 0x000fc4000801081e */
[----:B------:R-:W-:Y:S01]  /*4270*/  MUFU.EX2 R96, R96 ;  /* 0x0000006000607308 */ /* 0x000fe20000000800 */
[----:B-----5:R-:W-:-:S03]  /*4280*/  FFMA.FTZ R12, R88, UR4, -R25 ;  /* 0x00000004580c7c23 */ /* 0x020fc60008010819 */
[----:B------:R1:W3:Y:S01]  /*4290*/  MUFU.EX2 R88, R13 ;  /* 0x0000000d00587308 */ /* 0x0002e20000000800 */
[----:B------:R-:W-:Y:S01]  /*42a0*/  HMMA.16816.F32.BF16 R68, R4, R10, R68 ;  /* 0x0000000a0444723c */ /* 0x000fe20000041844 */
[C---:B--2---:R-:W-:Y:S01]  /*42b0*/  F2FP.BF16.F32.PACK_AB R4, R90.reuse, R95 ;  /* 0x0000005f5a04723e */ /* 0x044fe200000010ff */
[----:B------:R-:W-:Y:S01]  /*42c0*/  FADD.FTZ R90, R90, R112 ;  /* 0x000000705a5a7221 */ /* 0x000fe20000010000 */
[----:B------:R-:W-:Y:S03]  /*42d0*/  MUFU.EX2 R54, R9 ;  /* 0x0000000900367308 */ /* 0x000fe60000000800 */
[----:B------:R-:W-:Y:S01]  /*42e0*/  FADD.FTZ R90, R89, R90 ;  /* 0x0000005a595a7221 */ /* 0x000fe20000010000 */
[----:B------:R2:W-:Y:S04]  /*42f0*/  MUFU.EX2 R51, R8 ;  /* 0x0000000800337308 */ /* 0x0005e80000000800 */
[----:B------:R-:W4:Y:S01]  /*4300*/  MUFU.EX2 R55, R58 ;  /* 0x0000003a00377308 */ /* 0x000f220000000800 */
[----:B-1----:R-:W-:Y:S01]  /*4310*/  FFMA.FTZ R13, R85, UR4, -R25 ;  /* 0x00000004550d7c23 */ /* 0x002fe20008010819 */
[----:B---3--:R-:W-:-:S02]  /*4320*/  F2FP.BF16.F32.PACK_AB R6, R88, R89 ;  /* 0x000000595806723e */ /* 0x008fc400000010ff */
[----:B------:R1:W3:Y:S01]  /*4330*/  MUFU.EX2 R85, R12 ;  /* 0x0000000c00557308 */ /* 0x0002e20000000800 */
[----:B------:R-:W-:Y:S01]  /*4340*/  FADD.FTZ R88, R88, R90 ;  /* 0x0000005a58587221 */ /* 0x000fe20000010000 */
[----:B--2---:R-:W-:Y:S03]  /*4350*/  LDSM.16.MT88.4 R8, [R87+0x4800] ;  /* 0x004800005708783b */ /* 0x004fe60000004200 */
[----:B----4-:R-:W-:Y:S01]  /*4360*/  FADD.FTZ R88, R55, R88 ;  /* 0x0000005837587221 */ /* 0x010fe20000010000 */
[----:B-1----:R-:W-:Y:S01]  /*4370*/  FFMA.FTZ R12, R84, UR4, -R25 ;  /* 0x00000004540c7c23 */ /* 0x002fe20008010819 */
[----:B---3--:R-:W-:Y:S01]  /*4380*/  FADD.FTZ R98, R85, R98 ;  /* 0x0000006255627221 */ /* 0x008fe20000010000 */
[----:B------:R-:W1:Y:S04]  /*4390*/  MUFU.EX2 R84, R13 ;  /* 0x0000000d00547308 */ /* 0x000e680000000800 */
[----:B------:R2:W3:Y:S01]  /*43a0*/  MUFU.EX2 R67, R12 ;  /* 0x0000000c00437308 */ /* 0x0004e20000000800 */
[C---:B-1----:R-:W-:Y:S01]  /*43b0*/  F2FP.BF16.F32.PACK_AB R5, R84.reuse, R85 ;  /* 0x000000555405723e */ /* 0x042fe200000010ff */
[----:B------:R-:W-:Y:S01]  /*43c0*/  FADD.FTZ R84, R84, R98 ;  /* 0x0000006254547221 */ /* 0x000fe20000010000 */
[----:B--2---:R-:W1:Y:S01]  /*43d0*/  LDSM.16.MT88.4 R12, [R24+0x4400] ;  /* 0x00440000180c783b */ /* 0x004e620000004200 */
[----:B---3--:R-:W-:-:S02]  /*43e0*/  F2FP.BF16.F32.PACK_AB R7, R96, R67 ;  /* 0x000000436007723e */ /* 0x008fc400000010ff */
[----:B------:R-:W-:-:S04]  /*43f0*/  FADD.FTZ R84, R67, R84 ;  /* 0x0000005443547221 */ /* 0x000fc80000010000 */
[----:B------:R-:W-:Y:S01]  /*4400*/  FADD.FTZ R96, R96, R84 ;  /* 0x0000005460607221 */ /* 0x000fe20000010000 */
[C---:B------:R-:W-:Y:S01]  /*4410*/  HMMA.16816.F32.BF16 R80, R4.reuse, R16, R80 ;  /* 0x000000100450723c */ /* 0x040fe20000041850 */
[--C-:B------:R-:W-:Y:S01]  /*4420*/  FFMA.FTZ R16, R41, UR4, -R25.reuse ;  /* 0x0000000429107c23 */ /* 0x100fe20008010819 */
[--C-:B------:R-:W-:Y:S01]  /*4430*/  FFMA.FTZ R17, R40, UR4, -R25.reuse ;  /* 0x0000000428117c23 */ /* 0x100fe20008010819 */
[----:B------:R-:W-:Y:S04]  /*4440*/  MUFU.EX2 R41, R52 ;  /* 0x0000003400297308 */ /* 0x000fe80000000800 */
[----:B------:R2:W3:Y:S01]  /*4450*/  MUFU.EX2 R40, R16 ;  /* 0x0000001000287308 */ /* 0x0004e20000000800 */
[C---:B------:R-:W-:Y:S01]  /*4460*/  HMMA.16816.F32.BF16 R76, R4.reuse, R18, R76 ;  /* 0x00000012044c723c */ /* 0x040fe2000004184c */
[----:B--2---:R-:W-:Y:S01]  /*4470*/  FFMA.FTZ R16, R34, UR4, -R25 ;  /* 0x0000000422107c23 */ /* 0x004fe20008010819 */
[----:B---3--:R-:W-:Y:S01]  /*4480*/  FADD.FTZ R96, R40, R96 ;  /* 0x0000006028607221 */ /* 0x008fe20000010000 */
[----:B------:R-:W2:Y:S04]  /*4490*/  MUFU.EX2 R34, R17 ;  /* 0x0000001100227308 */ /* 0x000ea80000000800 */
[----:B------:R3:W4:Y:S01]  /*44a0*/  MUFU.EX2 R33, R16 ;  /* 0x0000001000217308 */ /* 0x0007220000000800 */
[C---:B-1----:R-:W-:Y:S08]  /*44b0*/  HMMA.16816.F32.BF16 R72, R4.reuse, R12, R72 ;  /* 0x0000000c0448723c */ /* 0x042ff00000041848 */
[----:B------:R-:W-:Y:S01]  /*44c0*/  HMMA.16816.F32.BF16 R68, R4, R14, R68 ;  /* 0x0000000e0444723c */ /* 0x000fe20000041844 */
[----:B---3--:R-:W1:Y:S01]  /*44d0*/  LDSM.16.MT88.4 R16, [R24+0x4800] ;  /* 0x004800001810783b */ /* 0x008e620000004200 */
[C---:B------:R-:W-:Y:S01]  /*44e0*/  F2FP.BF16.F32.PACK_AB R4, R54.reuse, R55 ;  /* 0x000000373604723e */ /* 0x040fe200000010ff */
[----:B------:R-:W-:Y:S01]  /*44f0*/  FADD.FTZ R54, R54, R88 ;  /* 0x0000005836367221 */ /* 0x000fe20000010000 */
[C---:B--2---:R-:W-:Y:S01]  /*4500*/  F2FP.BF16.F32.PACK_AB R5, R34.reuse, R40 ;  /* 0x000000282205723e */ /* 0x044fe200000010ff */
[----:B------:R-:W2:Y:S01]  /*4510*/  LDSM.16.MT88.4 R12, [R87+0x4c00] ;  /* 0x004c0000570c783b */ /* 0x000ea20000004200 */
[----:B------:R-:W-:Y:S01]  /*4520*/  F2FP.BF16.F32.PACK_AB R6, R41, R51 ;  /* 0x000000332906723e */ /* 0x000fe200000010ff */
[----:B------:R-:W-:Y:S01]  /*4530*/  FADD.FTZ R34, R34, R96 ;  /* 0x0000006022227221 */ /* 0x000fe20000010000 */
[----:B----4-:R-:W-:Y:S01]  /*4540*/  F2FP.BF16.F32.PACK_AB R7, R36, R33 ;  /* 0x000000212407723e */ /* 0x010fe200000010ff */
[----:B------:R-:W-:-:S02]  /*4550*/  FADD.FTZ R54, R51, R54 ;  /* 0x0000003633367221 */ /* 0x000fc40000010000 */
[----:B------:R-:W-:Y:S02]  /*4560*/  FADD.FTZ R34, R33, R34 ;  /* 0x0000002221227221 */ /* 0x000fe40000010000 */
[----:B------:R-:W-:Y:S02]  /*4570*/  FADD.FTZ R41, R41, R54 ;  /* 0x0000003629297221 */ /* 0x000fe40000010000 */
[C---:B------:R-:W-:Y:S01]  /*4580*/  HMMA.16816.F32.BF16 R80, R4.reuse, R8, R80 ;  /* 0x000000080450723c */ /* 0x040fe20000041850 */
[--C-:B------:R-:W-:Y:S01]  /*4590*/  FFMA.FTZ R8, R28, UR4, -R30.reuse ;  /* 0x000000041c087c23 */ /* 0x100fe2000801081e */
[--C-:B------:R-:W-:Y:S01]  /*45a0*/  FFMA.FTZ R9, R21, UR4, -R25.reuse ;  /* 0x0000000415097c23 */ /* 0x100fe20008010819 */
[----:B------:R-:W-:Y:S01]  /*45b0*/  FFMA.FTZ R28, R27, UR4, -R30 ;  /* 0x000000041b1c7c23 */ /* 0x000fe2000801081e */
[----:B------:R-:W-:Y:S01]  /*45c0*/  FADD.FTZ R36, R36, R34 ;  /* 0x0000002224247221 */ /* 0x000fe20000010000 */
[----:B------:R3:W-:Y:S03]  /*45d0*/  MUFU.EX2 R26, R8 ;  /* 0x00000008001a7308 */ /* 0x0007e60000000800 */
[----:B------:R-:W-:Y:S01]  /*45e0*/  HMMA.16816.F32.BF16 R76, R4, R10, R76 ;  /* 0x0000000a044c723c */ /* 0x000fe2000004184c */
[----:B------:R-:W-:Y:S04]  /*45f0*/  MUFU.EX2 R20, R9 ;  /* 0x0000000900147308 */ /* 0x000fe80000000800 */
[----:B------:R-:W4:Y:S04]  /*4600*/  MUFU.EX2 R27, R29 ;  /* 0x0000001d001b7308 */ /* 0x000f280000000800 */
[----:B------:R-:W-:Y:S01]  /*4610*/  MUFU.EX2 R28, R28 ;  /* 0x0000001c001c7308 */ /* 0x000fe20000000800 */
[----:B---3--:R-:W-:-:S03]  /*4620*/  FFMA.FTZ R8, R22, UR4, -R25 ;  /* 0x0000000416087c23 */ /* 0x008fc60008010819 */
[----:B------:R-:W3:Y:S04]  /*4630*/  MUFU.EX2 R22, R23 ;  /* 0x0000001700167308 */ /* 0x000ee80000000800 */
[----:B------:R5:W2:Y:S01]  /*4640*/  MUFU.EX2 R21, R8 ;  /* 0x0000000800157308 */ /* 0x000aa20000000800 */
[----:B-1----:R-:W-:Y:S01]  /*4650*/  HMMA.16816.F32.BF16 R72, R4, R16, R72 ;  /* 0x000000100448723c */ /* 0x002fe20000041848 */
[----:B----4-:R-:W-:-:S04]  /*4660*/  FADD.FTZ R41, R27, R41 ;  /* 0x000000291b297221 */ /* 0x010fc80000010000 */
[----:B------:R-:W-:-:S03]  /*4670*/  FADD.FTZ R41, R26, R41 ;  /* 0x000000291a297221 */ /* 0x000fc60000010000 */
[----:B------:R-:W-:Y:S01]  /*4680*/  HMMA.16816.F32.BF16 R68, R4, R18, R68 ;  /* 0x000000120444723c */ /* 0x000fe20000041844 */
[----:B---3--:R-:W-:Y:S01]  /*4690*/  FADD.FTZ R36, R22, R36 ;  /* 0x0000002416247221 */ /* 0x008fe20000010000 */
[----:B------:R-:W-:Y:S01]  /*46a0*/  F2FP.BF16.F32.PACK_AB R4, R26, R27 ;  /* 0x0000001b1a04723e */ /* 0x000fe200000010ff */
[----:B------:R-:W-:Y:S01]  /*46b0*/  FADD.FTZ R41, R28, R41 ;  /* 0x000000291c297221 */ /* 0x000fe20000010000 */
[----:B------:R-:W-:Y:S01]  /*46c0*/  F2FP.BF16.F32.PACK_AB R6, R119, R28 ;  /* 0x0000001c7706723e */ /* 0x000fe200000010ff */
[----:B-----5:R-:W1:Y:S01]  /*46d0*/  LDSM.16.MT88.4 R8, [R24+0x4c00] ;  /* 0x004c00001808783b */ /* 0x020e620000004200 */
[C---:B--2---:R-:W-:Y:S01]  /*46e0*/  F2FP.BF16.F32.PACK_AB R5, R21.reuse, R22 ;  /* 0x000000161505723e */ /* 0x044fe200000010ff */
[----:B------:R-:W-:Y:S01]  /*46f0*/  FADD.FTZ R36, R21, R36 ;  /* 0x0000002415247221 */ /* 0x000fe20000010000 */
[----:B------:R-:W-:Y:S01]  /*4700*/  F2FP.BF16.F32.PACK_AB R7, R118, R20 ;  /* 0x000000147607723e */ /* 0x000fe200000010ff */
[----:B------:R-:W-:Y:S02]  /*4710*/  FADD.FTZ R119, R119, R41 ;  /* 0x0000002977777221 */ /* 0x000fe40000010000 */
[----:B------:R-:W-:-:S04]  /*4720*/  FADD.FTZ R36, R20, R36 ;  /* 0x0000002414247221 */ /* 0x000fc80000010000 */
[----:B------:R-:W-:Y:S01]  /*4730*/  HMMA.16816.F32.BF16 R80, R4, R12, R80 ;  /* 0x0000000c0450723c */ /* 0x000fe20000041850 */
[----:B------:R-:W-:-:S07]  /*4740*/  FADD.FTZ R118, R118, R36 ;  /* 0x0000002476767221 */ /* 0x000fce0000010000 */
[C---:B------:R-:W-:Y:S08]  /*4750*/  HMMA.16816.F32.BF16 R76, R4.reuse, R14, R76 ;  /* 0x0000000e044c723c */ /* 0x040ff0000004184c */
[C---:B-1----:R-:W-:Y:S08]  /*4760*/  HMMA.16816.F32.BF16 R72, R4.reuse, R8, R72 ;  /* 0x000000080448723c */ /* 0x042ff00000041848 */
        /* <DEDUP_REMOVED lines=16> */
[----:B------:R-:W3:Y:S01]  /*4870*/  LDCU UR4, c[0x0][0x45c] ;  /* 0x00008b80ff0477ac */ /* 0x000ee20008000800 */
[----:B------:R-:W4:Y:S01]  /*4880*/  LDCU.64 UR8, c[0x0][0x3a8] ;  /* 0x00007500ff0877ac */ /* 0x000f220008000a00 */
[----:B------:R-:W2:Y:S01]  /*4890*/  LDCU.64 UR6, c[0x0][0x3a0] ;  /* 0x00007400ff0677ac */ /* 0x000ea20008000a00 */
[----:B-1----:R-:W-:-:S12]  /*48a0*/  ULEA UR5, UR5, UR11, 0x18 ;  /* 0x0000000b05057291 */ /* 0x002fd8000f8ec0ff */
.L_x_3806:
        /* <DEDUP_REMOVED lines=91> */
.L_x_3803:
[----:B------:R-:W-:Y:S02]  /*4e60*/  LOP3.LUT R10, R11, R10, RZ, 0xfc, !PT ;  /* 0x0000000a0b0a7212 */ /* 0x000fe400078efcff */
[-C--:B------:R-:W-:Y:S02]  /*4e70*/  MOV R11, R106.reuse ;  /* 0x0000006a000b7202 */ /* 0x080fe40000000f00 */
[----:B------:R-:W-:Y:S02]  /*4e80*/  LEA R117, R10, UR5, 0x1 ;  /* 0x000000050a757c11 */ /* 0x000fe4000f8e08ff */
[----:B------:R-:W-:Y:S02]  /*4e90*/  MOV R10, R107 ;  /* 0x0000006b000a7202 */ /* 0x000fe40000000f00 */
[----:B------:R-:W-:Y:S02]  /*4ea0*/  LOP3.LUT R0, R2, R3, R0, 0xf6, !PT ;  /* 0x0000000302007212 */ /* 0x000fe400078ef600 */
[----:B------:R-:W-:Y:S01]  /*4eb0*/  SHF.L.U32 R7, R6, 0x6, RZ ;  /* 0x0000000606077819 */ /* 0x000fe200000006ff */
[----:B------:R-:W-:Y:S01]  /*4ec0*/  @!PT LDS RZ, [RZ] ;  /* 0x00000000fffff984 */ /* 0x000fe20000000800 */
[----:B------:R-:W-:Y:S01]  /*4ed0*/  @!PT LDS RZ, [RZ] ;  /* 0x00000000fffff984 */ /* 0x000fe20000000800 */
[----:B------:R-:W-:Y:S01]  /*4ee0*/  @!PT LDS RZ, [RZ] ;  /* 0x00000000fffff984 */ /* 0x000fe20000000800 */
[----:B------:R-:W-:Y:S01]  /*4ef0*/  LDGSTS.E.BYPASS.LTC128B.128 [R117+0x3000], desc[UR26][R10.64] ;  /* 0x030000000a757fae */ /* 0x000fe2000b981a1a */
[----:B------:R-:W-:Y:S02]  /*4f00*/  LEA R92, R0, UR5, 0x1 ;  /* 0x00000005005c7c11 */ /* 0x000fe4000f8e08ff */
[----:B------:R-:W-:Y:S02]  /*4f10*/  IADD3 R8, P0, PT, R7, R107, RZ ;  /* 0x0000006b07087210 */ /* 0x000fe40007f1e0ff */
[----:B------:R-:W-:Y:S02]  /*4f20*/  SHF.L.U64.HI R5, R6, 0x6, R5 ;  /* 0x0000000606057819 */ /* 0x000fe40000010205 */
[----:B------:R-:W-:Y:S02]  /*4f30*/  IADD3 R6, P2, PT, R8, R7, RZ ;  /* 0x0000000708067210 */ /* 0x000fe40007f5e0ff */
[----:B------:R-:W-:Y:S02]  /*4f40*/  IADD3.X R9, PT, PT, R5, R106, RZ, P0, !PT ;  /* 0x0000006a05097210 */ /* 0x000fe400007fe4ff */
[----:B------:R-:W-:Y:S02]  /*4f50*/  MOV R0, 0x20 ;  /* 0x0000002000007802 */ /* 0x000fe40000000f00 */
[----:B------:R-:W-:Y:S01]  /*4f60*/  LOP3.LUT R2, R86, 0x8, RZ, 0xc0, !PT ;  /* 0x0000000856027812 */ /* 0x000fe200078ec0ff */
[----:B------:R1:W-:Y:S01]  /*4f70*/  LDGSTS.E.BYPASS.LTC128B.128 [R117+0x3800], desc[UR26][R8.64] ;  /* 0x0380000008757fae */ /* 0x0003e2000b981a1a */
[----:B------:R-:W-:Y:S02]  /*4f80*/  IADD3 R115, PT, PT, R115, 0x1, RZ ;  /* 0x0000000173737810 */ /* 0x000fe40007ffe0ff */
[----:B------:R-:W-:Y:S02]  /*4f90*/  LOP3.LUT R2, R4, R3, R2, 0xf6, !PT ;  /* 0x0000000304027212 */ /* 0x000fe400078ef602 */
[----:B------:R-:W-:Y:S02]  /*4fa0*/  IADD3 R4, P0, PT, R6, R7, RZ ;  /* 0x0000000706047210 */ /* 0x000fe40007f1e0ff */
[----:B------:R-:W-:Y:S02]  /*4fb0*/  LEA R88, R2, UR5, 0x1 ;  /* 0x0000000502587c11 */ /* 0x000fe4000f8e08ff */
[-C--:B------:R-:W-:Y:S02]  /*4fc0*/  IADD3.X R7, PT, PT, R9, R5.reuse, RZ, P2, !PT ;  /* 0x0000000509077210 */ /* 0x080fe400017fe4ff */
[----:B------:R-:W-:Y:S02]  /*4fd0*/  ISETP.NE.AND P2, PT, R115, RZ, PT ;  /* 0x000000ff7300720c */ /* 0x000fe40003f45270 */
[----:B------:R-:W-:Y:S01]  /*4fe0*/  IADD3.X R5, PT, PT, R7, R5, RZ, P0, !PT ;  /* 0x0000000507057210 */ /* 0x000fe200007fe4ff */
[----:B------:R-:W-:Y:S01]  /*4ff0*/  LDGSTS.E.BYPASS.LTC128B.128 [R117+0x4000], desc[UR26][R6.64] ;  /* 0x0400000006757fae */ /* 0x000fe2000b981a1a */
[----:B------:R-:W-:Y:S04]  /*5000*/  LOP3.LUT P0, RZ, R86, 0x4, RZ, 0xc0, !PT ;  /* 0x0000000456ff7812 */ /* 0x000fe8000780c0ff */
[----:B------:R-:W-:Y:S03]  /*5010*/  SEL R0, R0, 0xffffffe0, !P0 ;  /* 0xffffffe000007807 */ /* 0x000fe60004000000 */
[----:B------:R2:W-:Y:S08]  /*5020*/  LDGSTS.E.BYPASS.LTC128B.128 [R117+0x4800], desc[UR26][R4.64] ;  /* 0x0480000004757fae */ /* 0x0005f0000b981a1a */
[----:B------:R5:W-:Y:S08]  /*5030*/  LDSM.16.M88.4 R64, [R92] ;  /* 0x000000005c40783b */ /* 0x000bf00000000200 */
[----:B------:R-:W0:Y:S08]  /*5040*/  LDGDEPBAR ;  /* 0x00000000000079af */ /* 0x000e300000000000 */
[----:B-1----:R-:W2:Y:S08]  /*5050*/  LDSM.16.M88.4 R8, [R88+0x1000] ;  /* 0x001000005808783b */ /* 0x002eb00000000200 */
[----:B------:R-:W1:Y:S01]  /*5060*/  LDSM.16.M88.4 R16, [R88+0x1400] ;  /* 0x001400005810783b */ /* 0x000e620000000200 */
[C---:B-----5:R-:W-:Y:S02]  /*5070*/  IADD3 R92, PT, PT, R0.reuse, R92, RZ ;  /* 0x0000005c005c7210 */ /* 0x060fe40007ffe0ff */
[----:B------:R-:W-:Y:S05]  /*5080*/  IADD3 R0, PT, PT, R0, R88, RZ ;  /* 0x0000005800007210 */ /* 0x000fea0007ffe0ff */
[----:B------:R-:W5:Y:S08]  /*5090*/  LDSM.16.M88.4 R24, [R88+0x1800] ;  /* 0x001800005818783b */ /* 0x000f700000000200 */
[----:B------:R-:W3:Y:S08]  /*50a0*/  LDSM.16.M88.4 R32, [R88+0x1c00] ;  /* 0x001c00005820783b */ /* 0x000ef00000000200 */
        /* <DEDUP_REMOVED lines=199> */
[----:B------:R-:W-:Y:S07]  /*5d20*/  ISETP.GE.AND P2, PT, R11, RZ, PT ;  /* 0x000000ff0b00720c */ /* 0x000fee0003f46270 */
        /* <DEDUP_REMOVED lines=17> */
[----:B------:R-:W-:Y:S04]  /*5e40*/  ISETP.GE.AND P3, PT, R5, RZ, PT ;  /* 0x000000ff0500720c */ /* 0x000fe80003f66270 */
[-C--:B------:R-:W-:Y:S01]  /*5e50*/  ISETP.GE.U32.AND P5, PT, R7, R4.reuse, PT ;  /* 0x000000040700720c */ /* 0x080fe20003fa6070 */
[----:B------:R-:W-:Y:S02]  /*5e60*/  @!P4 IMAD.IADD R9, R9, 0x1, -R4 ;  /* 0x000000010909c824 */ /* 0x000fe400078e0a04 */
[----:B------:R-:W-:Y:S01]  /*5e70*/  @!P4 VIADD R12, R12, 0x1 ;  /* 0x000000010c0cc836 */ /* 0x000fe20000000000 */
[----:B------:R-:W-:Y:S02]  /*5e80*/  ISETP.NE.AND P4, PT, R2, RZ, PT ;  /* 0x000000ff0200720c */ /* 0x000fe40003f85270 */
        /* <DEDUP_REMOVED lines=30> */
.L_x_3805:
        /* <DEDUP_REMOVED lines=18> */
.L_x_3804:
[----:B------:R-:W-:Y:S01]  /*6190*/  FMNMX3.FTZ R2, R84, R153, R152, !PT ;  /* 0x0000009954027276 */ /* 0x000fe20007810098 */
        /* <DEDUP_REMOVED lines=34> */
[----:B--2---:R-:W1:Y:S01]  /*63c0*/  SHFL.BFLY PT, R5, R2, 0x2, 0x1f ;  /* 0x0c401f0002057f89 */ /* 0x004e6200000e0000 */
[----:B------:R-:W-:Y:S02]  /*63d0*/  @P0 IADD3 R44, PT, PT, R114, -0x20, RZ ;  /* 0xffffffe0722c0810 */ /* 0x000fe40007ffe0ff */
[----:B------:R-:W-:Y:S05]  /*63e0*/  IADD3 R116, PT, PT, R116, -0x1, RZ ;  /* 0xffffffff74747810 */ /* 0x000fea0007ffe0ff */
[----:B------:R-:W2:Y:S01]  /*63f0*/  SHFL.BFLY PT, R4, R0, 0x2, 0x1f ;  /* 0x0c401f0000047f89 */ /* 0x000ea200000e0000 */
[----:B------:R-:W-:Y:S02]  /*6400*/  IADD3 R108, PT, PT, R108, -0x80, RZ ;  /* 0xffffff806c6c7810 */ /* 0x000fe40007ffe0ff */
[----:B------:R-:W-:Y:S05]  /*6410*/  ISETP.NE.AND P0, PT, R116, -0x1, PT ;  /* 0xffffffff7400780c */ /* 0x000fea0003f05270 */
        /* <DEDUP_REMOVED lines=308> */
.L_x_3802:
        /* <DEDUP_REMOVED lines=112> */
.L_x_3808:
[----:B------:R-:W-:Y:S05]  /*7e60*/  BSYNC.RECONVERGENT B0 ;  /* 0x0000000000007941 */ /* 0x000fea0003800200 */
.L_x_3807:
        /* <DEDUP_REMOVED lines=14> */
.L_x_3809:
        /* <DEDUP_REMOVED lines=11> */
.L_x_4925:


//--------------------- .text._ZN5flash24flash_fwd_splitkv_kernelI23Flash_fwd_kernel_traitsILi32ELi64ELi128ELi4ELb0ELb0EN7cutlass10bfloat16_tE19Flash_kernel_traitsILi32ELi64ELi128ELi4ES3_EELb1ELb0ELb0ELb1ELb1ELb0ELb1ELb0EEEvNS_16Flash_fwd_paramsE --------------------------
	.section	.text._ZN5flash24flash_fwd_splitkv_kernelI23Flash_fwd_kernel_traitsILi32ELi64ELi128ELi4ELb0ELb0EN7cutlass10bfloat16_tE19Flash_kernel_traitsILi32ELi64ELi128ELi4ES3_EELb1ELb0ELb0ELb1ELb1ELb0ELb1ELb0EEEvNS_16Flash_fwd_paramsE,"ax",@progbits
	.align	128
        .global         _ZN5flash24flash_fwd_splitkv_kernelI23Flash_fwd_kernel_traitsILi32ELi64ELi128ELi4ELb0ELb0EN7cutlass10bfloat16_tE19Flash_kernel_traitsILi32ELi64ELi128ELi4ES3_EELb1ELb0ELb0ELb1ELb1ELb0ELb1ELb0EEEvNS_16Flash_fwd_paramsE
        .type           _ZN5flash24flash_fwd_splitkv_kernelI23Flash_fwd_kernel_traitsILi32ELi64ELi128ELi4ELb0ELb0EN7cutlass10bfloat16_tE19Flash_kernel_traitsILi32ELi64ELi128ELi4ES3_EELb1ELb0ELb0ELb1ELb1ELb0ELb1ELb0EEEvNS_16Flash_fwd_paramsE,@function
        .size           _ZN5flash24flash_fwd_splitkv_kernelI23Flash_fwd_kernel_traitsILi32ELi64ELi128ELi4ELb0ELb0EN7cutlass10bfloat16_tE19Flash_kernel_traitsILi32ELi64ELi128ELi4ES3_EELb1ELb0ELb0ELb1ELb1ELb0ELb1ELb0EEEvNS_16Flash_fwd_paramsE,(.L_x_4926 - _ZN5flash24flash_fwd_splitkv_kernelI23Flash_fwd_kernel_traitsILi32ELi64ELi128ELi4ELb0ELb0EN7cutlass10bfloat16_tE19Flash_kernel_traitsILi32ELi64ELi128ELi4ES3_EELb1ELb0ELb0ELb1ELb1ELb0ELb1ELb0EEEvNS_16Flash_fwd_paramsE)
        .other          _ZN5flash24flash_fwd_splitkv_kernelI23Flash_fwd_kernel_traitsILi32ELi64ELi128ELi4ELb0ELb0EN7cutlass10bfloat16_tE19Flash_kernel_traitsILi32ELi64ELi128ELi4ES3_EELb1ELb0ELb0ELb1ELb1ELb0ELb1ELb0EEEvNS_16Flash_fwd_paramsE,@"STO_CUDA_ENTRY STV_DEFAULT"
_ZN5flash24flash_fwd_splitkv_kernelI23Flash_fwd_kernel_traitsILi32ELi64ELi128ELi4ELb0ELb0EN7cutlass10bfloat16_tE19Flash_kernel_traitsILi32ELi64ELi128ELi4ES3_EELb1ELb0ELb0ELb1ELb1ELb0ELb1ELb0EEEvNS_16Flash_fwd_paramsE:
.text._ZN5flash24flash_fwd_splitkv_kernelI23Flash_fwd_kernel_traitsILi32ELi64ELi128ELi4ELb0ELb0EN7cutlass10bfloat16_tE19Flash_kernel_traitsILi32ELi64ELi128ELi4ES3_EELb1ELb0ELb0ELb1ELb1ELb0ELb1ELb0EEEvNS_16Flash_fwd_paramsE:
        /* <DEDUP_REMOVED lines=20> */
[----:B--2---:R-:W-:-:S04]  /*0140*/  IMAD.MOV R6, RZ, RZ, -R7 ;  /* 0x000000ffff067224 */ /* 0x004fc800078e0a07 */
[----:B------:R-:W-:Y:S01]  /*0150*/  IMAD R8, R6, R0, RZ ;  /* 0x0000000006087224 */ /* 0x000fe200078e02ff */
[----:B------:R-:W-:-:S05]  /*0160*/  MOV R6, RZ ;  /* 0x000000ff00067202 */ /* 0x000fca0000000f00 */
        /* <DEDUP_REMOVED lines=13> */
[----:B------:R-:W5:Y:S04]  /*0240*/  @P0 LDG.E R101, desc[UR26][R2.64] ;  /* 0x0000001a02650981 */ /* 0x000f68000c1e1900 */
[----:B------:R1:W5:Y:S01]  /*0250*/  @P1 LDG.E R20, desc[UR26][R4.64] ;  /* 0x0000001a04141981 */ /* 0x000362000c1e1900 */
[----:B------:R-:W-:Y:S01]  /*0260*/  ISETP.GE.AND P1, PT, R16, UR24, PT ;  /* 0x0000001810007c0c */ /* 0x000fe2000bf26270 */
[----:B-1----:R-:W-:-:S04]  /*0270*/  IMAD.MOV R4, RZ, RZ, -R115 ;  /* 0x000000ffff047224 */ /* 0x002fc800078e0a73 */
[----:B------:R-:W-:-:S08]  /*0280*/  IMAD R4, R0, R4, UR4 ;  /* 0x0000000400047e24 */ /* 0x000fd0000f8e0204 */
[----:B------:R-:W-:Y:S05]  /*0290*/  @P1 EXIT ;  /* 0x000000000000194d */ /* 0x000fea0003800000 */
[----:B------:R-:W1:Y:S01]  /*02a0*/  LDC R8, c[0x0][0x374] ;  /* 0x0000dd00ff087b82 */ /* 0x000e620000000800 */
[----:B------:R-:W2:Y:S01]  /*02b0*/  S2R R5, SR_CTAID.Y ;  /* 0x0000000000057919 */ /* 0x000ea20000002600 */
[----:B-----5:R-:W-:Y:S01]  /*02c0*/  @P0 IMAD.IADD R101, R101, 0x1, -R20 ;  /* 0x0000000165650824 */ /* 0x020fe200078e0a14 */
[----:B------:R-:W3:Y:S05]  /*02d0*/  S2R R87, SR_TID.X ;  /* 0x0000000000577919 */ /* 0x000eea0000002100 */
[----:B------:R-:W4:Y:S08]  /*02e0*/  LDC R2, c[0x0][0x438] ;  /* 0x00010e00ff027b82 */ /* 0x000f300000000800 */
[----:B------:R-:W2:Y:S01]  /*02f0*/  LDC R91, c[0x0][0x508] ;  /* 0x00014200ff5b7b82 */ /* 0x000ea20000000800 */
[----:B-1----:R-:W-:-:S02]  /*0300*/  IABS R10, R8 ;  /* 0x00000008000a7213 */ /* 0x002fc40000000000 */
[----:B------:R-:W-:Y:S02]  /*0310*/  IABS R11, R8 ;  /* 0x00000008000b7213 */ /* 0x000fe40000000000 */
        /* <DEDUP_REMOVED lines=12> */
[----:B-1----:R-:W-:Y:S02]  /*03e0*/  IMAD.MOV R9, RZ, RZ, -R7 ;  /* 0x000000ffff097224 */ /* 0x002fe400078e0a07 */
[----:B------:R-:W-:Y:S02]  /*03f0*/  IMAD.MOV.U32 R6, RZ, RZ, RZ ;  /* 0x000000ffff067224 */ /* 0x000fe400078e00ff */
[----:B------:R-:W-:-:S04]  /*0400*/  IMAD R9, R9, R10, RZ ;  /* 0x0000000a09097224 */ /* 0x000fc800078e02ff */
[----:B------:R-:W-:Y:S02]  /*0410*/  IMAD.HI.U32 R9, R7, R9, R6 ;  /* 0x0000000907097227 */ /* 0x000fe400078e0006 */
[----:B------:R-:W1:Y:S04]  /*0420*/  @!P0 LDC.64 R6, c[0x0][0x488] ;  /* 0x00012200ff068b82 */ /* 0x000e680000000a00 */
[----:B------:R-:W-:-:S04]  /*0430*/  IMAD.HI.U32 R9, R9, R2, RZ ;  /* 0x0000000209097227 */ /* 0x000fc800078e00ff */
[----:B------:R-:W-:Y:S02]  /*0440*/  IMAD R11, R9, R11, R2 ;  /* 0x0000000b090b7224 */ /* 0x000fe400078e0202 */
[----:B------:R-:W4:Y:S03]  /*0450*/  @!P0 LDC.64 R2, c[0x0][0x438] ;  /* 0x00010e00ff028b82 */ /* 0x000f260000000a00 */
[----:B------:R-:W-:Y:S02]  /*0460*/  ISETP.GT.U32.AND P2, PT, R10, R11, PT ;  /* 0x0000000b0a00720c */ /* 0x000fe40003f44070 */
[----:B-1----:R-:W-:-:S11]  /*0470*/  @!P0 ISETP.NE.U32.AND P1, PT, R6, RZ, PT ;  /* 0x000000ff0600820c */ /* 0x002fd60003f25070 */
        /* <DEDUP_REMOVED lines=13> */
[----:B--2---:R-:W-:Y:S02]  /*0550*/  IADD3 R3, PT, PT, R3, 0x40, R91 ;  /* 0x0000004003037810 */ /* 0x004fe40007ffe05b */
[----:B------:R-:W-:Y:S02]  /*0560*/  @!P0 LOP3.LUT R9, RZ, R8, RZ, 0x33, !PT ;  /* 0x00000008ff098212 */ /* 0x000fe400078e33ff */
[----:B------:R-:W-:Y:S02]  /*0570*/  SHF.R.S32.HI R7, RZ, 0x1f, R3 ;  /* 0x0000001fff077819 */ /* 0x000fe40000011403 */
[----:B------:R-:W-:Y:S01]  /*0580*/  LEA.HI R6, R6, R2, RZ, 0x7 ;  /* 0x0000000206067211 */ /* 0x000fe200078f38ff */
[----:B------:R-:W-:Y:S01]  /*0590*/  IMAD R107, R9, R5, RZ ;  /* 0x00000005096b7224 */ /* 0x000fe200078e02ff */
[----:B------:R-:W-:-:S02]  /*05a0*/  LEA.HI R7, R7, R3, RZ, 0x7 ;  /* 0x0000000307077211 */ /* 0x000fc400078f38ff */
[----:B------:R-:W-:Y:S02]  /*05b0*/  SHF.R.S32.HI R6, RZ, 0x7, R6 ;  /* 0x00000007ff067819 */ /* 0x000fe40000011406 */
[----:B------:R-:W-:Y:S02]  /*05c0*/  SHF.R.S32.HI R3, RZ, 0x7, R7 ;  /* 0x00000007ff037819 */ /* 0x000fe40000011407 */
[----:B------:R-:W-:-:S04]  /*05d0*/  VIADDMNMX R6, R107, R9, R6, PT ;  /* 0x000000096b067246 */ /* 0x000fc80003800106 */
[----:B------:R-:W-:-:S04]  /*05e0*/  VIMNMX R3, PT, PT, R6, R3, PT ;  /* 0x0000000306037248 */ /* 0x000fc80003fe0100 */
[----:B------:R-:W-:-:S13]  /*05f0*/  ISETP.GE.AND P0, PT, R107, R3, PT ;  /* 0x000000036b00720c */ /* 0x000fda0003f06270 */
[----:B---3--:R-:W-:Y:S05]  /*0600*/  @!P0 BRA `(.L_x_3810) ;  /* 0x0000000000ac8947 */ /* 0x008fea0003800000 */
[----:B------:R-:W1:Y:S01]  /*0610*/  LDC R2, c[0x0][0x430] ;  /* 0x00010c00ff027b82 */ /* 0x000e620000000800 */
[----:B------:R-:W2:Y:S01]  /*0620*/  LDCU UR8, c[0x0][0x44c] ;  /* 0x00008980ff0877ac */ /* 0x000ea20008000800 */
[----:B------:R-:W3:Y:S01]  /*0630*/  LDCU.64 UR4, c[0x0][0x428] ;  /* 0x00008500ff0477ac */ /* 0x000ee20008000a00 */
[----:B------:R-:W4:Y:S01]  /*0640*/  LDCU.64 UR6, c[0x0][0x3f8] ;  /* 0x00007f00ff0677ac */ /* 0x000f220008000a00 */
[----:B-1----:R-:W-:Y:S01]  /*0650*/  IMAD R6, R5, R2, R115 ;  /* 0x0000000205067224 */ /* 0x002fe200078e0273 */
[----:B------:R-:W-:-:S03]  /*0660*/  SHF.R.U32.HI R2, RZ, 0x3, R87 ;  /* 0x00000003ff027819 */ /* 0x000fc60000011657 */
[----:B------:R-:W-:Y:S01]  /*0670*/  IMAD R6, R6, R0, R4 ;  /* 0x0000000006067224 */ /* 0x000fe200078e0204 */
[----:B------:R-:W-:Y:S01]  /*0680*/  IADD3 R0, PT, PT, -R16, UR24, RZ ;  /* 0x0000001810007c10 */ /* 0x000fe2000fffe1ff */
[----:B------:R-:W-:Y:S01]  /*0690*/  VIADD R3, R2, 0x20 ;  /* 0x0000002002037836 */ /* 0x000fe20000000000 */
[----:B------:R-:W-:Y:S01]  /*06a0*/  LOP3.LUT P4, R4, R87, 0x7, RZ, 0xc0, !PT ;  /* 0x0000000757047812 */ /* 0x000fe2000788c0ff */
[----:B------:R-:W-:Y:S02]  /*06b0*/  IMAD R6, R6, UR24, R16 ;  /* 0x0000001806067c24 */ /* 0x000fe4000f8e0210 */
[----:B------:R-:W-:Y:S01]  /*06c0*/  VIADD R5, R2, 0x10 ;  /* 0x0000001002057836 */ /* 0x000fe20000000000 */
[----:B------:R-:W-:Y:S02]  /*06d0*/  ISETP.GE.AND P2, PT, R3, R0, PT ;  /* 0x000000000300720c */ /* 0x000fe40003f46270 */
[C---:B------:R-:W-:Y:S02]  /*06e0*/  IADD3 R3, P0, PT, R6.reuse, R2, RZ ;  /* 0x0000000206037210 */ /* 0x040fe40007f1e0ff */
[-C--:B------:R-:W-:Y:S01]  /*06f0*/  ISETP.GE.AND P3, PT, R5, R0.reuse, PT ;  /* 0x000000000500720c */ /* 0x080fe20003f66270 */
[----:B--2---:R-:W-:Y:S01]  /*0700*/  IMAD R5, R6, UR8, RZ ;  /* 0x0000000806057c24 */ /* 0x004fe2000f8e02ff */
[C---:B------:R-:W-:Y:S01]  /*0710*/  ISETP.GE.OR P4, PT, R2.reuse, R0, P4 ;  /* 0x000000000200720c */ /* 0x040fe20002786670 */
[----:B------:R-:W-:Y:S01]  /*0720*/  VIADD R2, R2, 0x30 ;  /* 0x0000003002027836 */ /* 0x000fe20000000000 */
[----:B------:R-:W-:-:S02]  /*0730*/  LEA.HI.X.SX32 R6, R6, RZ, 0x1, P0 ;  /* 0x000000ff06067211 */ /* 0x000fc400000f0eff */
[C---:B---3--:R-:W-:Y:S02]  /*0740*/  LEA R8, P0, R3.reuse, UR4, 0x2 ;  /* 0x0000000403087c11 */ /* 0x048fe4000f8010ff */
[C---:B------:R-:W-:Y:S02]  /*0750*/  ISETP.NE.OR P3, PT, R4.reuse, RZ, P3 ;  /* 0x000000ff0400720c */ /* 0x040fe40001f65670 */
[----:B------:R-:W-:Y:S02]  /*0760*/  ISETP.NE.OR P2, PT, R4, RZ, P2 ;  /* 0x000000ff0400720c */ /* 0x000fe40001745670 */
[----:B------:R-:W-:Y:S02]  /*0770*/  LEA.HI.X R9, R3, UR5, R6, 0x2, P0 ;  /* 0x0000000503097c11 */ /* 0x000fe400080f1406 */
[----:B------:R-:W-:Y:S01]  /*0780*/  ISETP.GE.AND P0, PT, R2, R0, PT ;  /* 0x000000000200720c */ /* 0x000fe20003f06270 */
[----:B------:R-:W-:Y:S01]  /*0790*/  @!P4 IMAD.MOV.U32 R6, RZ, RZ, -0x800000 ;  /* 0xff800000ff06c424 */ /* 0x000fe200078e00ff */
[----:B------:R-:W-:-:S02]  /*07a0*/  LEA R87, P1, R87, R5, 0x2 ;  /* 0x0000000557577211 */ /* 0x000fc400078210ff */
[----:B------:R-:W-:Y:S02]  /*07b0*/  ISETP.NE.OR P0, PT, R4, RZ, P0 ;  /* 0x000000ff0400720c */ /* 0x000fe40000705670 */
[----:B------:R-:W-:Y:S02]  /*07c0*/  LEA.HI.X.SX32 R5, R5, RZ, 0x1, P1 ;  /* 0x000000ff05057211 */ /* 0x000fe400008f0eff */
[----:B----4-:R-:W-:Y:S01]  /*07d0*/  LEA R10, P1, R87, UR6, 0x2 ;  /* 0x00000006570a7c11 */ /* 0x010fe2000f8210ff */
[----:B------:R-:W-:-:S03]  /*07e0*/  @!P2 IMAD.MOV.U32 R3, RZ, RZ, -0x800000 ;  /* 0xff800000ff03a424 */ /* 0x000fc600078e00ff */
        /* <DEDUP_REMOVED lines=13> */
.L_x_3810:
        /* <DEDUP_REMOVED lines=8> */
.L_x_3811:
[----:B------:R-:W2:Y:S02]  /*0940*/  LDCU.64 UR6, c[0x0][0x4e0] ;  /* 0x00009c00ff0677ac */ /* 0x000ea40008000a00 */
[----:B--2---:R-:W-:-:S04]  /*0950*/  UISETP.NE.U32.AND UP0, UPT, UR6, URZ, UPT ;  /* 0x000000ff0600728c */ /* 0x004fc8000bf05070 */
        /* <DEDUP_REMOVED lines=8> */
[----:B------:R-:W4:Y:S01]  /*09e0*/  LDCU.64 UR16, c[0x0][0x3c0] ;  /* 0x00007800ff1077ac */ /* 0x000f220008000a00 */
[----:B------:R-:W4:Y:S01]  /*09f0*/  LDCU.128 UR8, c[0x0][0x3d0] ;  /* 0x00007a00ff0877ac */ /* 0x000f220008000c00 */
        /* <DEDUP_REMOVED lines=22> */
[----:B------:R-:W1:Y:S06]  /*0b60*/  LDCU.64 UR4, c[0x0][0x3a8] ;  /* 0x00007500ff0477ac */ /* 0x000e6c0008000a00 */
        /* <DEDUP_REMOVED lines=12> */
[----:B--2--5:R-:W-:-:S04]  /*0c30*/  IABS R8, R7 ;  /* 0x0000000700087213 */ /* 0x024fc80000000000 */
        /* <DEDUP_REMOVED lines=53> */
.L_x_3812:
[----:B------:R-:W2:Y:S01]  /*0f90*/  LDC R2, c[0x0][0x3e8] ;  /* 0x0000fa00ff027b82 */ /* 0x000ea20000000800 */
[----:B------:R-:W-:Y:S01]  /*0fa0*/  IABS R5, R4 ;  /* 0x0000000400057213 */ /* 0x000fe20000000000 */
[----:B------:R-:W3:Y:S01]  /*0fb0*/  LDCU.64 UR18, c[0x0][0x3b8] ;  /* 0x00007700ff1277ac */ /* 0x000ee20008000a00 */
[----:B------:R-:W-:Y:S02]  /*0fc0*/  SHF.R.S32.HI R12, RZ, 0x1f, R20 ;  /* 0x0000001fff0c7819 */ /* 0x000fe40000011414 */
[----:B-----5:R-:W-:Y:S01]  /*0fd0*/  SHF.R.S32.HI R11, RZ, 0x1f, R8 ;  /* 0x0000001fff0b7819 */ /* 0x020fe20000011408 */
[----:B------:R-:W4:Y:S01]  /*0fe0*/  LDCU.64 UR16, c[0x0][0x3c0] ;  /* 0x00007800ff1077ac */ /* 0x000f220008000a00 */
[----:B------:R-:W-:Y:S02]  /*0ff0*/  MOV R90, RZ ;  /* 0x000000ff005a7202 */ /* 0x000fe40000000f00 */
[----:B------:R-:W-:Y:S01]  /*1000*/  MOV R89, RZ ;  /* 0x000000ff00597202 */ /* 0x000fe20000000f00 */
[----:B------:R-:W1:Y:S01]  /*1010*/  LDCU.64 UR20, c[0x0][0x3a0] ;  /* 0x00007400ff1477ac */ /* 0x000e620008000a00 */
[----:B---3--:R-:W-:-:S02]  /*1020*/  IMAD R18, R12, UR18, RZ ;  /* 0x000000120c127c24 */ /* 0x008fc4000f8e02ff */
[----:B------:R-:W-:Y:S01]  /*1030*/  IMAD.WIDE.U32 R22, R20, UR18, RZ ;  /* 0x0000001214167c25 */ /* 0x000fe2000f8e00ff */
[----:B--2---:R-:W-:-:S03]  /*1040*/  IABS R10, R2 ;  /* 0x00000002000a7213 */ /* 0x004fc60000000000 */
[----:B----4-:R-:W-:Y:S01]  /*1050*/  IMAD R12, R12, UR16, RZ ;  /* 0x000000100c0c7c24 */ /* 0x010fe2000f8e02ff */
[----:B-1----:R-:W1:Y:S01]  /*1060*/  I2F.RP R6, R10 ;  /* 0x0000000a00067306 */ /* 0x002e620000209400 */
[C---:B------:R-:W-:Y:S02]  /*1070*/  IMAD R18, R20.reuse, UR19, R18 ;  /* 0x0000001314127c24 */ /* 0x040fe4000f8e0212 */
[C---:B------:R-:W-:Y:S02]  /*1080*/  IMAD R12, R20.reuse, UR17, R12 ;  /* 0x00000011140c7c24 */ /* 0x040fe4000f8e020c */
[----:B------:R-:W-:-:S04]  /*1090*/  IMAD.WIDE.U32 R20, R20, UR16, RZ ;  /* 0x0000001014147c25 */ /* 0x000fc8000f8e00ff */
[----:B------:R-:W-:Y:S01]  /*10a0*/  IMAD.IADD R19, R23, 0x1, R18 ;  /* 0x0000000117137824 */ /* 0x000fe200078e0212 */
[----:B------:R-:W-:Y:S01]  /*10b0*/  IADD3 R13, PT, PT, R21, R12, RZ ;  /* 0x0000000c150d7210 */ /* 0x000fe20007ffe0ff */
[----:B------:R-:W-:Y:S01]  /*10c0*/  IMAD.MOV.U32 R12, RZ, RZ, R20 ;  /* 0x000000ffff0c7224 */ /* 0x000fe200078e0014 */
[----:B------:R-:W-:Y:S01]  /*10d0*/  MOV R18, R22 ;  /* 0x0000001600127202 */ /* 0x000fe20000000f00 */
[----:B-1----:R-:W1:Y:S04]  /*10e0*/  MUFU.RCP R6, R6 ;  /* 0x0000000600067308 */ /* 0x002e680000001000 */
[----:B------:R-:W-:Y:S01]  /*10f0*/  IMAD.WIDE.U32 R18, R8, UR20, R18 ;  /* 0x0000001408127c25 */ /* 0x000fe2000f8e0012 */
[----:B-1----:R-:W-:-:S04]  /*1100*/  IADD3 R6, PT, PT, R6, 0xffffffe, RZ ;  /* 0x0ffffffe06067810 */ /* 0x002fc80007ffe0ff */
[----:B------:R-:W1:Y:S02]  /*1110*/  F2I.FTZ.U32.TRUNC.NTZ R7, R6 ;  /* 0x0000000600077305 */ /* 0x000e64000021f000 */
[----:B-1----:R-:W-:Y:S02]  /*1120*/  IADD3 R0, PT, PT, RZ, -R7, RZ ;  /* 0x80000007ff007210 */ /* 0x002fe40007ffe0ff */
[----:B------:R-:W-:-:S03]  /*1130*/  MOV R6, RZ ;  /* 0x000000ff00067202 */ /* 0x000fc60000000f00 */
[----:B------:R-:W-:-:S04]  /*1140*/  IMAD R0, R0, R10, RZ ;  /* 0x0000000a00007224 */ /* 0x000fc800078e02ff */
[----:B------:R-:W-:Y:S02]  /*1150*/  IMAD.HI.U32 R0, R7, R0, R6 ;  /* 0x0000000007007227 */ /* 0x000fe400078e0006 */
[----:B------:R-:W1:Y:S04]  /*1160*/  LDC.64 R6, c[0x0][0x3a8] ;  /* 0x0000ea00ff067b82 */ /* 0x000e680000000a00 */
[----:B------:R-:W-:-:S05]  /*1170*/  IMAD.HI.U32 R0, R0, R5, RZ ;  /* 0x0000000500007227 */ /* 0x000fca00078e00ff */
[----:B------:R-:W-:-:S05]  /*1180*/  IADD3 R9, PT, PT, -R0, RZ, RZ ;  /* 0x000000ff00097210 */ /* 0x000fca0007ffe1ff */
[----:B------:R-:W-:-:S05]  /*1190*/  IMAD R9, R10, R9, R5 ;  /* 0x000000090a097224 */ /* 0x000fca00078e0205 */
[----:B------:R-:W-:Y:S01]  /*11a0*/  ISETP.GT.U32.AND P0, PT, R10, R9, PT ;  /* 0x000000090a00720c */ /* 0x000fe20003f04070 */
[C---:B-1----:R-:W-:Y:S02]  /*11b0*/  IMAD R5, R11.reuse, R6, RZ ;  /* 0x000000060b057224 */ /* 0x042fe400078e02ff */
[----:B------:R-:W-:Y:S02]  /*11c0*/  IMAD R11, R11, UR20, RZ ;  /* 0x000000140b0b7c24 */ /* 0x000fe4000f8e02ff */
[----:B------:R-:W-:Y:S01]  /*11d0*/  IMAD R5, R8, R7, R5 ;  /* 0x0000000708057224 */ /* 0x000fe200078e0205 */
[----:B------:R-:W-:Y:S01]  /*11e0*/  LOP3.LUT R7, R4, R2, RZ, 0x3c, !PT ;  /* 0x0000000204077212 */ /* 0x000fe200078e3cff */
[----:B------:R-:W-:-:S06]  /*11f0*/  IMAD.WIDE.U32 R12, R8, R6, R12 ;  /* 0x00000006080c7225 */ /* 0x000fcc00078e000c */
[-C--:B------:R-:W-:Y:S02]  /*1200*/  @!P0 IADD3 R9, PT, PT, R9, -R10.reuse, RZ ;  /* 0x8000000a09098210 */ /* 0x080fe40007ffe0ff */
[----:B------:R-:W-:Y:S02]  /*1210*/  ISETP.GE.AND P1, PT, R7, RZ, PT ;  /* 0x000000ff0700720c */ /* 0x000fe40003f26270 */
[----:B------:R-:W-:Y:S01]  /*1220*/  ISETP.GE.U32.AND P2, PT, R9, R10, PT ;  /* 0x0000000a0900720c */ /* 0x000fe20003f46070 */
[----:B------:R-:W-:Y:S01]  /*1230*/  IMAD R10, R8, UR21, R11 ;  /* 0x00000015080a7c24 */ /* 0x000fe2000f8e020b */
[----:B------:R-:W1:Y:S01]  /*1240*/  LDC.64 R6, c[0x0][0x3d8] ;  /* 0x0000f600ff067b82 */ /* 0x000e620000000a00 */
[----:B------:R-:W-:Y:S02]  /*1250*/  @!P0 IADD3 R0, PT, PT, R0, 0x1, RZ ;  /* 0x0000000100008810 */ /* 0x000fe40007ffe0ff */
[----:B------:R-:W-:Y:S02]  /*1260*/  ISETP.NE.AND P0, PT, R2, RZ, PT ;  /* 0x000000ff0200720c */ /* 0x000fe40003f05270 */
[----:B------:R-:W-:-:S02]  /*1270*/  LEA R11, R3, 0xffffff80, 0x7 ;  /* 0xffffff80030b7811 */ /* 0x000fc400078e38ff */
[----:B------:R-:W-:Y:S01]  /*1280*/  IADD3 R19, PT, PT, R19, R10, RZ ;  /* 0x0000000a13137210 */ /* 0x000fe20007ffe0ff */
[----:B------:R-:W2:Y:S01]  /*1290*/  LDC.64 R8, c[0x0][0x3d0] ;  /* 0x0000f400ff087b82 */ /* 0x000ea20000000a00 */
[----:B------:R-:W-:Y:S02]  /*12a0*/  SHF.R.S32.HI R10, RZ, 0x1f, R11 ;  /* 0x0000001fff0a7819 */ /* 0x000fe4000001140b */
[----:B------:R-:W-:Y:S01]  /*12b0*/  @P2 IADD3 R0, PT, PT, R0, 0x1, RZ ;  /* 0x0000000100002810 */ /* 0x000fe20007ffe0ff */
[----:B------:R-:W-:Y:S01]  /*12c0*/  IMAD.WIDE.U32 R18, R11, UR18, R18 ;  /* 0x000000120b127c25 */ /* 0x000fe2000f8e0012 */
[----:B------:R-:W-:-:S03]  /*12d0*/  IADD3 R13, PT, PT, R13, R5, RZ ;  /* 0x000000050d0d7210 */ /* 0x000fc60007ffe0ff */
[C---:B------:R-:W-:Y:S02]  /*12e0*/  IMAD R5, R10.reuse, UR18, RZ ;  /* 0x000000120a057c24 */ /* 0x040fe4000f8e02ff */
[----:B------:R-:W-:Y:S02]  /*12f0*/  IMAD R10, R10, UR16, RZ ;  /* 0x000000100a0a7c24 */ /* 0x000fe4000f8e02ff */
[----:B------:R-:W-:Y:S01]  /*1300*/  @!P1 IMAD.MOV R0, RZ, RZ, -R0 ;  /* 0x000000ffff009224 */ /* 0x000fe200078e0a00 */
[----:B------:R-:W-:Y:S01]  /*1310*/  @!P0 LOP3.LUT R0, RZ, R2, RZ, 0x33, !PT ;  /* 0x00000002ff008212 */ /* 0x000fe200078e33ff */
[C---:B------:R-:W-:Y:S02]  /*1320*/  IMAD R10, R11.reuse, UR17, R10 ;  /* 0x000000110b0a7c24 */ /* 0x040fe4000f8e020a */
[----:B------:R-:W-:Y:S01]  /*1330*/  IMAD.WIDE.U32 R12, R11, UR16, R12 ;  /* 0x000000100b0c7c25 */ /* 0x000fe2000f8e000c */
[----:B------:R-:W-:-:S03]  /*1340*/  SHF.R.S32.HI R2, RZ, 0x1f, R0 ;  /* 0x0000001fff027819 */ /* 0x000fc60000011400 */
[----:B------:R-:W-:Y:S01]  /*1350*/  IMAD R5, R11, UR19, R5 ;  /* 0x000000130b057c24 */ /* 0x000fe2000f8e0205 */
[----:B------:R-:W-:Y:S02]  /*1360*/  IADD3 R11, PT, PT, R13, R10, RZ ;  /* 0x0000000a0d0b7210 */ /* 0x000fe40007ffe0ff */
[----:B------:R-:W-:Y:S02]  /*1370*/  MOV R10, R12 ;  /* 0x0000000c000a7202 */ /* 0x000fe40000000f00 */
[----:B------:R-:W-:Y:S01]  /*1380*/  IADD3 R19, PT, PT, R19, R5, RZ ;  /* 0x0000000513137210 */ /* 0x000fe20007ffe0ff */
[C---:B--2---:R-:W-:Y:S02]  /*1390*/  IMAD R5, R2.reuse, R8, RZ ;  /* 0x0000000802057224 */ /* 0x044fe400078e02ff */
[----:B-1----:R-:W-:Y:S02]  /*13a0*/  IMAD R2, R2, R6, RZ ;  /* 0x0000000602027224 */ /* 0x002fe400078e02ff */
[----:B------:R-:W-:-:S04]  /*13b0*/  IMAD.WIDE.U32 R18, R0, R8, R18 ;  /* 0x0000000800127225 */ /* 0x000fc800078e0012 */
[C---:B------:R-:W-:Y:S01]  /*13c0*/  IMAD R5, R0.reuse, R9, R5 ;  /* 0x0000000900057224 */ /* 0x040fe200078e0205 */
[----:B------:R-:W-:Y:S01]  /*13d0*/  MOV R20, R18 ;  /* 0x0000001200147202 */ /* 0x000fe20000000f00 */
[----:B------:R-:W-:-:S04]  /*13e0*/  IMAD.WIDE.U32 R10, R0, R6, R10 ;  /* 0x00000006000a7225 */ /* 0x000fc800078e000a */
[----:B------:R-:W-:Y:S01]  /*13f0*/  IMAD R0, R0, R7, R2 ;  /* 0x0000000700007224 */ /* 0x000fe200078e0202 */
[----:B------:R-:W-:Y:S01]  /*1400*/  MOV R8, R10 ;  /* 0x0000000a00087202 */ /* 0x000fe20000000f00 */
[----:B------:R-:W-:-:S03]  /*1410*/  IMAD.IADD R2, R19, 0x1, R5 ;  /* 0x0000000113027824 */ /* 0x000fc600078e0205 */
[----:B------:R-:W-:-:S07]  /*1420*/  IADD3 R0, PT, PT, R11, R0, RZ ;  /* 0x000000000b007210 */ /* 0x000fce0007ffe0ff */
.L_x_3813:
[----:B------:R-:W1:Y:S01]  /*1430*/  LDCU.128 UR12, c[0x0][0x390] ;  /* 0x00007200ff0c77ac */ /* 0x000e620008000c00 */
[C---:B------:R-:W-:Y:S01]  /*1440*/  IMAD.SHL.U32 R114, R87.reuse, 0x8, RZ ;  /* 0x0000000857727824 */ /* 0x040fe200078e00ff */
[----:B------:R-:W-:Y:S01]  /*1450*/  SHF.R.S32.HI R12, RZ, 0x1f, R4 ;  /* 0x0000001fff0c7819 */ /* 0x000fe20000011404 */
[----:B------:R-:W-:Y:S01]  /*1460*/  IMAD.MOV.U32 R23, RZ, RZ, RZ ;  /* 0x000000ffff177224 */ /* 0x000fe200078e00ff */
[----:B------:R-:W2:Y:S01]  /*1470*/  LDCU.64 UR4, c[0x0][0x3b0] ;  /* 0x00007600ff0477ac */ /* 0x000ea20008000a00 */
[----:B------:R-:W-:Y:S01]  /*1480*/  SHF.R.U32.HI R18, RZ, 0x2, R87 ;  /* 0x00000002ff127819 */ /* 0x000fe20000011657 */
[----:B------:R-:W-:Y:S01]  /*1490*/  IMAD.MOV.U32 R19, RZ, RZ, RZ ;  /* 0x000000ffff137224 */ /* 0x000fe200078e00ff */
[----:B------:R-:W-:Y:S01]  /*14a0*/  LOP3.LUT R22, R114, 0x18, RZ, 0xc0, !PT ;  /* 0x0000001872167812 */ /* 0x000fe200078ec0ff */
[----:B------:R-:W3:Y:S01]  /*14b0*/  LDCU.64 UR22, c[0x0][0x3c8] ;  /* 0x00007900ff1677ac */ /* 0x000ee20008000a00 */
[----:B------:R-:W-:Y:S01]  /*14c0*/  LOP3.LUT R113, R87, 0x18, RZ, 0xc0, !PT ;  /* 0x0000001857717812 */ /* 0x000fe200078ec0ff */
[----:B------:R-:W4:Y:S01]  /*14d0*/  S2UR UR25, SR_CgaCtaId ;  /* 0x00000000001979c3 */ /* 0x000f220000008800 */
[C---:B------:R-:W-:Y:S01]  /*14e0*/  IADD3 R20, P0, PT, R22.reuse, R20, RZ ;  /* 0x0000001416147210 */ /* 0x040fe20007f1e0ff */
[----:B------:R-:W5:Y:S01]  /*14f0*/  LDCU.128 UR8, c[0x0][0x380] ;  /* 0x00007000ff0877ac */ /* 0x000f620008000c00 */
[----:B------:R-:W-:Y:S01]  /*1500*/  IADD3 R8, P2, PT, R22, R8, RZ ;  /* 0x0000000816087210 */ /* 0x000fe20007f5e0ff */
[----:B------:R-:W-:Y:S01]  /*1510*/  IMAD.WIDE.U32 R14, R14, 0x40, R18 ;  /* 0x000000400e0e7825 */ /* 0x000fe200078e0012 */
[----:B------:R-:W-:-:S02]  /*1520*/  LOP3.LUT R6, R114, 0xd8, RZ, 0xc0, !PT ;  /* 0x000000d872067812 */ /* 0x000fc400078ec0ff */
[----:B------:R-:W-:Y:S01]  /*1530*/  LOP3.LUT R5, R114, 0x1f20, RZ, 0xc0, !PT ;  /* 0x00001f2072057812 */ /* 0x000fe200078ec0ff */
[C---:B-1----:R-:W-:Y:S01]  /*1540*/  IMAD.WIDE.U32 R22, R115.reuse, UR14, R22 ;  /* 0x0000000e73167c25 */ /* 0x042fe2000f8e0016 */
[----:B------:R-:W-:Y:S02]  /*1550*/  LOP3.LUT R6, R6, R113, RZ, 0x3c, !PT ;  /* 0x0000007106067212 */ /* 0x000fe400078e3cff */
[----:B------:R-:W-:Y:S01]  /*1560*/  SHF.R.U32.HI R106, RZ, 0x1, R87 ;  /* 0x00000001ff6a7819 */ /* 0x000fe20000011657 */
[----:B------:R-:W-:Y:S01]  /*1570*/  IMAD R23, R115, UR15, R23 ;  /* 0x0000000f73177c24 */ /* 0x000fe2000f8e0217 */
[----:B--2---:R-:W-:Y:S01]  /*1580*/  USHF.L.U32 UR15, UR4, 0x5, URZ ;  /* 0x00000005040f7899 */ /* 0x004fe200080006ff */
[----:B------:R-:W-:Y:S01]  /*1590*/  IMAD.X R21, RZ, RZ, R2, P0 ;  /* 0x000000ffff157224 */ /* 0x000fe200000e0602 */
[----:B------:R-:W-:Y:S01]  /*15a0*/  USHF.L.U64.HI UR14, UR4, 0x5, UR5 ;  /* 0x00000005040e7899 */ /* 0x000fe20008010205 */
[----:B---3--:R-:W-:Y:S01]  /*15b0*/  IMAD R12, R12, UR22, RZ ;  /* 0x000000160c0c7c24 */ /* 0x008fe2000f8e02ff */
[----:B------:R-:W-:Y:S01]  /*15c0*/  LOP3.LUT R6, R5, R6, RZ, 0xfc, !PT ;  /* 0x0000000605067212 */ /* 0x000fe200078efcff */
[----:B------:R-:W-:Y:S01]  /*15d0*/  IMAD.WIDE.U32 R20, R18, UR18, R20 ;  /* 0x0000001212147c25 */ /* 0x000fe2000f8e0014 */
[----:B------:R-:W-:-:S03]  /*15e0*/  LOP3.LUT R17, R106, 0x1f0, RZ, 0xc0, !PT ;  /* 0x000001f06a117812 */ /* 0x000fc600078ec0ff */
[----:B------:R-:W-:Y:S01]  /*15f0*/  IMAD.U32 R10, RZ, RZ, UR15 ;  /* 0x0000000fff0a7e24 */ /* 0x000fe2000f8e00ff */
[----:B-----5:R-:W-:Y:S01]  /*1600*/  LEA R109, P0, R20, UR10, 0x1 ;  /* 0x0000000a146d7c11 */ /* 0x020fe2000f8008ff */
[----:B------:R-:W-:Y:S02]  /*1610*/  IMAD.U32 R11, RZ, RZ, UR14 ;  /* 0x0000000eff0b7e24 */ /* 0x000fe4000f8e00ff */
[C---:B------:R-:W-:Y:S02]  /*1620*/  IMAD R12, R4.reuse, UR23, R12 ;  /* 0x00000017040c7c24 */ /* 0x040fe4000f8e020c */
[----:B------:R-:W-:-:S04]  /*1630*/  IMAD.WIDE.U32 R4, R4, UR22, R22 ;  /* 0x0000001604047c25 */ /* 0x000fc8000f8e0016 */
[----:B------:R-:W-:Y:S02]  /*1640*/  IMAD R108, R18, UR19, R21 ;  /* 0x00000013126c7c24 */ /* 0x000fe4000f8e0215 */
[----:B------:R-:W-:Y:S02]  /*1650*/  IMAD R2, R15, UR4, RZ ;  /* 0x000000040f027c24 */ /* 0x000fe4000f8e02ff */
[----:B------:R-:W-:Y:S01]  /*1660*/  IMAD.WIDE.U32 R10, R14, UR4, R10 ;  /* 0x000000040e0a7c25 */ /* 0x000fe2000f8e000a */
[----:B------:R-:W-:-:S03]  /*1670*/  LEA.HI.X R108, R20, UR11, R108, 0x1, P0 ;  /* 0x0000000b146c7c11 */ /* 0x000fc600080f0c6c */
[----:B------:R-:W-:Y:S02]  /*1680*/  IMAD.IADD R13, R5, 0x1, R12 ;  /* 0x00000001050d7824 */ /* 0x000fe400078e020c */
[----:B------:R-:W-:Y:S01]  /*1690*/  IMAD.MOV.U32 R12, RZ, RZ, R4 ;  /* 0x000000ffff0c7224 */ /* 0x000fe200078e0004 */
[----:B------:R-:W-:Y:S01]  /*16a0*/  IADD3 R4, P0, PT, R4, R10, RZ ;  /* 0x0000000a04047210 */ /* 0x000fe20007f1e0ff */
[C---:B------:R-:W-:Y:S01]  /*16b0*/  IMAD R2, R14.reuse, UR5, R2 ;  /* 0x000000050e027c24 */ /* 0x040fe2000f8e0202 */
[----:B------:R-:W-:Y:S01]  /*16c0*/  UMOV UR5, 0x400 ;  /* 0x0000040000057882 */ /* 0x000fe20000000000 */
[----:B------:R-:W-:Y:S01]  /*16d0*/  IMAD.WIDE.U32 R14, R14, UR4, R12 ;  /* 0x000000040e0e7c25 */ /* 0x000fe2000f8e000c */
[----:B------:R-:W-:Y:S02]  /*16e0*/  USHF.L.U32 UR4, UR18, 0x6, URZ ;  /* 0x0000000612047899 */ /* 0x000fe400080006ff */
[----:B------:R-:W-:Y:S01]  /*16f0*/  IADD3.X R10, PT, PT, R13, R2, R11, P0, !PT ;  /* 0x000000020d0a7210 */ /* 0x000fe200007fe40b */
[----:B------:R-:W-:Y:S01]  /*1700*/  IMAD.IADD R5, R15, 0x1, R2 ;  /* 0x000000010f057824 */ /* 0x000fe200078e0202 */
[----:B------:R-:W-:Y:S01]  /*1710*/  LEA R20, P0, R4, UR8, 0x1 ;  /* 0x0000000804147c11 */ /* 0x000fe2000f8008ff */
[----:B----4-:R-:W-:Y:S01]  /*1720*/  ULEA UR5, UR25, UR5, 0x18 ;  /* 0x0000000519057291 */ /* 0x010fe2000f8ec0ff */
[----:B------:R-:W-:Y:S01]  /*1730*/  LEA R12, P1, R14, UR8, 0x1 ;  /* 0x000000080e0c7c11 */ /* 0x000fe2000f8208ff */
[----:B------:R-:W-:Y:S01]  /*1740*/  USHF.L.U64.HI UR8, UR18, 0x6, UR19 ;  /* 0x0000000612087899 */ /* 0x000fe20008010213 */
[----:B------:R-:W-:Y:S01]  /*1750*/  LEA.HI.X R21, R4, UR9, R10, 0x1, P0 ;  /* 0x0000000904157c11 */ /* 0x000fe200080f0c0a */
[----:B------:R-:W-:Y:S01]  /*1760*/  IMAD.X R9, RZ, RZ, R0, P2 ;  /* 0x000000ffff097224 */ /* 0x000fe200010e0600 */
[----:B------:R-:W-:Y:S01]  /*1770*/  IADD3 R4, P0, PT, R109, UR4, RZ ;  /* 0x000000046d047c10 */ /* 0x000fe2000ff1e0ff */
[C---:B------:R-:W-:Y:S01]  /*1780*/  IMAD.SHL.U32 R86, R87.reuse, 0x4, RZ ;  /* 0x0000000457567824 */ /* 0x040fe200078e00ff */
[----:B------:R-:W-:Y:S01]  /*1790*/  LEA.HI.X R13, R14, UR9, R5, 0x1, P1 ;  /* 0x000000090e0d7c11 */ /* 0x000fe200088f0c05 */
[----:B------:R-:W-:Y:S01]  /*17a0*/  IMAD.WIDE.U32 R8, R18, UR16, R8 ;  /* 0x0000001012087c25 */ /* 0x000fe2000f8e0008 */
[----:B------:R-:W-:Y:S01]  /*17b0*/  IADD3.X R5, PT, PT, R108, UR8, RZ, P0, !PT ;  /* 0x000000086c057c10 */ /* 0x000fe200087fe4ff */
[----:B------:R-:W-:Y:S01]  /*17c0*/  USHF.L.U32 UR9, UR16, 0x6, URZ ;  /* 0x0000000610097899 */ /* 0x000fe200080006ff */
[----:B------:R-:W-:Y:S01]  /*17d0*/  LEA R2, R6, UR5, 0x1 ;  /* 0x0000000506027c11 */ /* 0x000fe2000f8e08ff */
[C---:B------:R-:W-:Y:S01]  /*17e0*/  IMAD.SHL.U32 R105, R87.reuse, 0x10, RZ ;  /* 0x0000001057697824 */ /* 0x040fe200078e00ff */
[----:B------:R-:W-:Y:S01]  /*17f0*/  IADD3 R10, P0, PT, R4, UR4, RZ ;  /* 0x00000004040a7c10 */ /* 0x000fe2000ff1e0ff */
[----:B------:R-:W-:Y:S01]  /*1800*/  IMAD.SHL.U32 R88, R87, 0x20, RZ ;  /* 0x0000002057587824 */ /* 0x000fe200078e00ff */
[----:B------:R-:W-:Y:S01]  /*1810*/  LOP3.LUT R0, R86, 0x18, RZ, 0xc0, !PT ;  /* 0x0000001856007812 */ /* 0x000fe200078ec0ff */
[----:B------:R-:W-:Y:S01]  /*1820*/  @!PT LDS RZ, [RZ] ;  /* 0x00000000fffff984 */ /* 0x000fe20000000800 */
[----:B------:R-:W-:Y:S01]  /*1830*/  @!PT LDS RZ, [RZ] ;  /* 0x00000000fffff984 */ /* 0x000fe20000000800 */
[----:B------:R-:W-:Y:S01]  /*1840*/  @!PT LDS RZ, [RZ] ;  /* 0x00000000fffff984 */ /* 0x000fe20000000800 */
[----:B------:R1:W-:Y:S01]  /*1850*/  LDGSTS.E.BYPASS.LTC128B.128 [R2], desc[UR26][R12.64] ;  /* 0x000000000c027fae */ /* 0x0003e2000b981a1a */
[----:B------:R-:W-:Y:S01]  /*1860*/  IADD3.X R11, PT, PT, R5, UR8, RZ, P0, !PT ;  /* 0x00000008050b7c10 */ /* 0x000fe200087fe4ff */
[----:B------:R-:W-:Y:S01]  /*1870*/  IMAD R110, R18, UR17, R9 ;  /* 0x00000011126e7c24 */ /* 0x000fe2000f8e0209 */
[----:B------:R-:W-:Y:S01]  /*1880*/  IADD3 R6, P0, PT, R10, UR4, RZ ;  /* 0x000000040a067c10 */ /* 0x000fe2000ff1e0ff */
[----:B------:R-:W-:Y:S01]  /*1890*/  LDGSTS.E.BYPASS.LTC128B.128 [R2+0x800], desc[UR26][R20.64] ;  /* 0x0080000014027fae */ /* 0x000fe2000b981a1a */
[----:B------:R-:W-:Y:S01]  /*18a0*/  LEA R111, P1, R8, UR12, 0x1 ;  /* 0x0000000c086f7c11 */ /* 0x000fe2000f8208ff */
[----:B------:R-:W-:Y:S01]  /*18b0*/  USHF.L.U64.HI UR16, UR16, 0x6, UR17 ;  /* 0x0000000610107899 */ /* 0x000fe20008010211 */
[----:B------:R-:W-:Y:S01]  /*18c0*/  IADD3.X R7, PT, PT, R11, UR8, RZ, P0, !PT ;  /* 0x000000080b077c10 */ /* 0x000fe200087fe4ff */
[----:B------:R-:W-:Y:S01]  /*18d0*/  IMAD.MOV.U32 R84, RZ, RZ, 0x20 ;  /* 0x00000020ff547424 */ /* 0x000fe200078e00ff */
[----:B------:R-:W-:Y:S01]  /*18e0*/  LOP3.LUT R0, R0, 0xc0, R88, 0xf8, !PT ;  /* 0x000000c000007812 */ /* 0x000fe200078ef858 */
[----:B------:R-:W-:Y:S01]  /*18f0*/  VIADD R112, R3, 0xffffffff ;  /* 0xffffffff03707836 */ /* 0x000fe20000000000 */
[----:B------:R-:W-:Y:S01]  /*1900*/  LEA.HI.X R110, R8, UR13, R110, 0x1, P1 ;  /* 0x0000000d086e7c11 */ /* 0x000fe200088f0c6e */
[----:B------:R-:W-:Y:S01]  /*1910*/  IMAD.SHL.U32 R100, R87, 0x2, RZ ;  /* 0x0000000257647824 */ /* 0x000fe200078e00ff */
[----:B------:R-:W-:Y:S01]  /*1920*/  LOP3.LUT R68, R0, 0x8, R87, 0x78, !PT ;  /* 0x0000000800447812 */ /* 0x000fe200078e7857 */
[----:B------:R-:W-:Y:S01]  /*1930*/  IMAD.SHL.U32 R85, R112, 0x80, RZ ;  /* 0x0000008070557824 */ /* 0x000fe200078e00ff */
[----:B------:R-:W-:Y:S01]  /*1940*/  IADD3 R8, P0, PT, R111, UR9, RZ ;  /* 0x000000096f087c10 */ /* 0x000fe2000ff1e0ff */
[----:B------:R-:W-:-:S03]  /*1950*/  IMAD.MOV.U32 R117, RZ, RZ, R89 ;  /* 0x000000ffff757224 */ /* 0x000fc600078e0059 */
[----:B------:R-:W-:Y:S02]  /*1960*/  IADD3.X R9, PT, PT, R110, UR16, RZ, P0, !PT ;  /* 0x000000106e097c10 */ /* 0x000fe400087fe4ff */
[----:B------:R-:W-:Y:S01]  /*1970*/  LOP3.LUT R100, R85, 0x6, R100, 0xf8, !PT ;  /* 0x0000000655647812 */ /* 0x000fe200078ef864 */
[----:B-1----:R-:W-:Y:S02]  /*1980*/  IMAD.MOV.U32 R12, RZ, RZ, R109 ;  /* 0x000000ffff0c7224 */ /* 0x002fe400078e006d */
[----:B------:R-:W-:-:S05]  /*1990*/  IMAD.MOV.U32 R13, RZ, RZ, R108 ;  /* 0x000000ffff0d7224 */ /* 0x000fca00078e006c */
[----:B------:R-:W-:Y:S04]  /*19a0*/  LDGSTS.E.BYPASS.LTC128B.128 [R2+0x1000], desc[UR26][R12.64] ;  /* 0x010000000c027fae */ /* 0x000fe8000b981a1a */
[----:B------:R1:W-:Y:S04]  /*19b0*/  LDGSTS.E.BYPASS.LTC128B.128 [R2+0x1800], desc[UR26][R4.64] ;  /* 0x0180000004027fae */ /* 0x0003e8000b981a1a */
[----:B------:R-:W-:Y:S04]  /*19c0*/  LDGSTS.E.BYPASS.LTC128B.128 [R2+0x2000], desc[UR26][R10.64] ;  /* 0x020000000a027fae */ /* 0x000fe8000b981a1a */
[----:B------:R2:W-:Y:S04]  /*19d0*/  LDGSTS.E.BYPASS.LTC128B.128 [R2+0x2800], desc[UR26][R6.64] ;  /* 0x0280000006027fae */ /* 0x0005e8000b981a1a */
[----:B------:R-:W0:Y:S01]  /*19e0*/  LDGDEPBAR ;  /* 0x00000000000079af */ /* 0x000e220000000000 */
[----:B-1----:R-:W-:-:S02]  /*19f0*/  LOP3.LUT R4, R105, 0x100, RZ, 0xc0, !PT ;  /* 0x0000010069047812 */ /* 0x002fc400078ec0ff */
[----:B------:R-:W-:Y:S02]  /*1a00*/  LOP3.LUT R5, R106, 0x8, RZ, 0xc0, !PT ;  /* 0x000000086a057812 */ /* 0x000fe400078ec0ff */
[----:B------:R-:W-:Y:S02]  /*1a10*/  LOP3.LUT R4, R4, 0x20, R88, 0xf8, !PT ;  /* 0x0000002004047812 */ /* 0x000fe400078ef858 */
[----:B------:R-:W-:Y:S02]  /*1a20*/  LOP3.LUT R105, R105, 0x3e00, RZ, 0xc0, !PT ;  /* 0x00003e0069697812 */ /* 0x000fe400078ec0ff */
[----:B------:R-:W-:Y:S01]  /*1a30*/  LOP3.LUT R0, R0, R5, RZ, 0x3c, !PT ;  /* 0x0000000500007212 */ /* 0x000fe200078e3cff */
[----:B------:R-:W-:-:S04]  /*1a40*/  DEPBAR.LE SB0, 0x0 ;  /* 0x000080000000791a */ /* 0x000fc80000000000 */
[----:B------:R-:W-:Y:S01]  /*1a50*/  LOP3.LUT R68, R4, R68, RZ, 0xfc, !PT ;  /* 0x0000004404447212 */ /* 0x000fe200078efcff */
[----:B------:R-:W-:Y:S01]  /*1a60*/  IMAD.MOV.U32 R4, RZ, RZ, R111 ;  /* 0x000000ffff047224 */ /* 0x000fe200078e006f */
[----:B------:R-:W-:Y:S01]  /*1a70*/  BAR.SYNC.DEFER_BLOCKING 0x0 ;  /* 0x0000000000007b1d */ /* 0x000fe20000010000 */
[----:B------:R-:W-:Y:S01]  /*1a80*/  IMAD.MOV.U32 R5, RZ, RZ, R110 ;  /* 0x000000ffff057224 */ /* 0x000fe200078e006e */
[----:B--2---:R-:W-:Y:S02]  /*1a90*/  IADD3 R6, P0, PT, R8, UR9, RZ ;  /* 0x0000000908067c10 */ /* 0x004fe4000ff1e0ff */
[----:B------:R-:W-:Y:S02]  /*1aa0*/  LOP3.LUT R76, R105, 0x120, R88, 0xf8, !PT ;  /* 0x00000120694c7812 */ /* 0x000fe400078ef858 */
[----:B------:R-:W-:Y:S02]  /*1ab0*/  IADD3.X R7, PT, PT, R9, UR16, RZ, P0, !PT ;  /* 0x0000001009077c10 */ /* 0x000fe400087fe4ff */
[----:B------:R-:W-:-:S02]  /*1ac0*/  LOP3.LUT R76, R76, R0, RZ, 0xfc, !PT ;  /* 0x000000004c4c7212 */ /* 0x000fc400078efcff */
[----:B------:R-:W-:Y:S02]  /*1ad0*/  LEA R68, R68, UR5, 0x1 ;  /* 0x0000000544447c11 */ /* 0x000fe4000f8e08ff */
[----:B------:R-:W-:Y:S01]  /*1ae0*/  LEA R76, R76, UR5, 0x1 ;  /* 0x000000054c4c7c11 */ /* 0x000fe2000f8e08ff */
        /* <DEDUP_REMOVED lines=16> */
[----:B------:R-:W-:Y:S04]  /*1bf0*/  LDSM.16.M88.4 R44, [R68+0x1c00] ;  /* 0x001c0000442c783b */ /* 0x000fe80000000200 */
[----:B------:R-:W-:Y:S01]  /*1c00*/  LDSM.16.M88.4 R36, [R68+0x2000] ;  /* 0x002000004424783b */ /* 0x000fe20000000200 */
[----:B--2---:R-:W-:-:S03]  /*1c10*/  IMAD.IADD R76, R84, 0x1, R76 ;  /* 0x00000001544c7824 */ /* 0x004fc600078e024c */
[----:B-1----:R-:W1:Y:S04]  /*1c20*/  LDSM.16.M88.4 R4, [R68+0x1000] ;  /* 0x001000004404783b */ /* 0x002e680000000200 */
[----:B------:R-:W-:Y:S04]  /*1c30*/  LDSM.16.M88.4 R28, [R68+0x2400] ;  /* 0x00240000441c783b */ /* 0x000fe80000000200 */
[----:B------:R-:W2:Y:S04]  /*1c40*/  LDSM.16.M88.4 R76, [R76] ;  /* 0x000000004c4c783b */ /* 0x000ea80000000200 */
[----:B------:R-:W5:Y:S04]  /*1c50*/  LDSM.16.M88.4 R20, [R68+0x2800] ;  /* 0x002800004414783b */ /* 0x000f680000000200 */
[----:B------:R-:W5:Y:S04]  /*1c60*/  LDSM.16.M88.4 R68, [R68+0x2c00] ;  /* 0x002c00004444783b */ /* 0x000f680000000200 */
[----:B------:R-:W5:Y:S01]  /*1c70*/  LDSM.16.M88.4 R72, [R116+0x1400] ;  /* 0x001400007448783b */ /* 0x000f620000000200 */
[C---:B---3--:R-:W-:Y:S03]  /*1c80*/  HMMA.16816.F32.BF16 R64, R12.reuse, R60, RZ ;  /* 0x0000003c0c40723c */ /* 0x048fe600000418ff */
[----:B------:R-:W0:Y:S05]  /*1c90*/  LDGDEPBAR ;  /* 0x00000000000079af */ /* 0x000e2a0000000000 */
[C---:B------:R-:W-:Y:S08]  /*1ca0*/  HMMA.16816.F32.BF16 R60, R12.reuse, R62, RZ ;  /* 0x0000003e0c3c723c */ /* 0x040ff000000418ff */
[C---:B----4-:R-:W-:Y:S08]  /*1cb0*/  HMMA.16816.F32.BF16 R56, R12.reuse, R52, RZ ;  /* 0x000000340c38723c */ /* 0x050ff000000418ff */
        /* <DEDUP_REMOVED lines=20> */
[----:B-----5:R-:W-:Y:S01]  /*1e00*/  HMMA.16816.F32.BF16 R24, R12, R20, RZ ;  /* 0x000000140c18723c */ /* 0x020fe200000418ff */
[-C--:B------:R-:W-:Y:S02]  /*1e10*/  ISETP.GE.AND P5, PT, R80, R101.reuse, PT ;  /* 0x000000655000720c */ /* 0x080fe40003fa6270 */
[----:B------:R-:W-:Y:S02]  /*1e20*/  FSEL R99, R8, -INF , !P4 ;  /* 0xff80000008637808 */ /* 0x000fe40006000000 */
[----:B------:R-:W-:-:S02]  /*1e30*/  ISETP.GE.AND P4, PT, R100, R101, PT ;  /* 0x000000656400720c */ /* 0x000fc40003f86270 */
[----:B------:R-:W-:Y:S01]  /*1e40*/  LOP3.LUT R80, R100, 0x10, RZ, 0xfc, !PT ;  /* 0x0000001064507812 */ /* 0x000fe200078efcff */
[C---:B------:R-:W-:Y:S01]  /*1e50*/  HMMA.16816.F32.BF16 R52, R12.reuse, R54, RZ ;  /* 0x000000360c34723c */ /* 0x040fe200000418ff */
[----:B------:R-:W-:Y:S02]  /*1e60*/  FSEL R103, R9, -INF , !P0 ;  /* 0xff80000009677808 */ /* 0x000fe40004000000 */
[C---:B------:R-:W-:Y:S02]  /*1e70*/  ISETP.GE.AND P2, PT, R81.reuse, R104, PT ;  /* 0x000000685100720c */ /* 0x040fe40003f46270 */
[-C--:B------:R-:W-:Y:S02]  /*1e80*/  ISETP.GE.AND P1, PT, R81, R101.reuse, PT ;  /* 0x000000655100720c */ /* 0x080fe40003f26270 */
[----:B------:R-:W-:Y:S01]  /*1e90*/  ISETP.GE.AND P0, PT, R80, R101, PT ;  /* 0x000000655000720c */ /* 0x000fe20003f06270 */
[----:B------:R-:W-:Y:S01]  /*1ea0*/  HMMA.16816.F32.BF16 R44, R12, R46, RZ ;  /* 0x0000002e0c2c723c */ /* 0x000fe200000418ff */
[----:B------:R-:W-:-:S02]  /*1eb0*/  FSEL R102, R4, -INF , !P6 ;  /* 0xff80000004667808 */ /* 0x000fc40007000000 */
[C---:B------:R-:W-:Y:S02]  /*1ec0*/  LOP3.LUT R4, R100.reuse, 0x18, RZ, 0xfc, !PT ;  /* 0x0000001864047812 */ /* 0x040fe400078efcff */
[----:B------:R-:W-:Y:S02]  /*1ed0*/  LOP3.LUT R8, R100, 0x11, RZ, 0xfc, !PT ;  /* 0x0000001164087812 */ /* 0x000fe400078efcff */
[----:B------:R-:W-:Y:S01]  /*1ee0*/  FSEL R121, R5, -INF , !P2 ;  /* 0xff80000005797808 */ /* 0x000fe20005000000 */
[----:B------:R-:W-:Y:S01]  /*1ef0*/  HMMA.16816.F32.BF16 R36, R12, R38, RZ ;  /* 0x000000260c24723c */ /* 0x000fe200000418ff */
[-C--:B------:R-:W-:Y:S02]  /*1f00*/  ISETP.GE.AND P2, PT, R4, R101.reuse, PT ;  /* 0x000000650400720c */ /* 0x080fe40003f46270 */
[----:B------:R-:W-:Y:S02]  /*1f10*/  ISETP.GE.AND P6, PT, R8, R101, PT ;  /* 0x000000650800720c */ /* 0x000fe40003fc6270 */
[----:B------:R-:W-:-:S03]  /*1f20*/  LOP3.LUT R9, R100, 0x29, RZ, 0xfc, !PT ;  /* 0x0000002964097812 */ /* 0x000fc600078efcff */
[C---:B------:R-:W-:Y:S08]  /*1f30*/  HMMA.16816.F32.BF16 R28, R12.reuse, R30, RZ ;  /* 0x0000001e0c1c723c */ /* 0x040ff000000418ff */
[C---:B------:R-:W-:Y:S08]  /*1f40*/  HMMA.16816.F32.BF16 R20, R12.reuse, R22, RZ ;  /* 0x000000160c14723c */ /* 0x040ff000000418ff */
[C---:B------:R-:W-:Y:S08]  /*1f50*/  HMMA.16816.F32.BF16 R16, R12.reuse, R68, RZ ;  /* 0x000000440c10723c */ /* 0x040ff000000418ff */
[----:B------:R-:W-:Y:S01]  /*1f60*/  HMMA.16816.F32.BF16 R12, R12, R70, RZ ;  /* 0x000000460c0c723c */ /* 0x000fe200000418ff */
[----:B------:R-:W1:Y:S07]  /*1f70*/  LDSM.16.M88.4 R68, [R116+0x1800] ;  /* 0x001800007444783b */ /* 0x000e6e0000000200 */
[----:B------:R-:W-:Y:S01]  /*1f80*/  HMMA.16816.F32.BF16 R64, R76, R72, R64 ;  /* 0x000000484c40723c */ /* 0x000fe20000041840 */
[----:B------:R-:W-:-:S02]  /*1f90*/  FSEL R72, R10, -INF , !P4 ;  /* 0xff8000000a487808 */ /* 0x000fc40006000000 */
[-C--:B------:R-:W-:Y:S02]  /*1fa0*/  ISETP.GE.AND P4, PT, R80, R104.reuse, PT ;  /* 0x000000685000720c */ /* 0x080fe40003f86270 */
[----:B------:R-:W2:Y:S01]  /*1fb0*/  LDSM.16.M88.4 R80, [R116+0x1c00] ;  /* 0x001c00007450783b */ /* 0x000ea20000000200 */
[----:B------:R-:W-:Y:S02]  /*1fc0*/  FSEL R73, R11, -INF , !P3 ;  /* 0xff8000000b497808 */ /* 0x000fe40005800000 */
[----:B------:R-:W-:Y:S01]  /*1fd0*/  HMMA.16816.F32.BF16 R60, R76, R74, R60 ;  /* 0x0000004a4c3c723c */ /* 0x000fe2000004183c */
[----:B------:R-:W-:Y:S02]  /*1fe0*/  FSEL R74, R6, -INF , !P5 ;  /* 0xff800000064a7808 */ /* 0x000fe40006800000 */
[-C--:B------:R-:W-:Y:S02]  /*1ff0*/  ISETP.GE.AND P5, PT, R4, R104.reuse, PT ;  /* 0x000000680400720c */ /* 0x080fe40003fa6270 */
[----:B------:R-:W-:-:S02]  /*2000*/  ISETP.GE.AND P3, PT, R8, R104, PT ;  /* 0x000000680800720c */ /* 0x000fc40003f66270 */
[----:B------:R-:W-:Y:S02]  /*2010*/  LOP3.LUT R4, R100, 0x20, RZ, 0xfc, !PT ;  /* 0x0000002064047812 */ /* 0x000fe400078efcff */
[----:B------:R-:W-:Y:S02]  /*2020*/  FSEL R75, R7, -INF , !P1 ;  /* 0xff800000074b7808 */ /* 0x000fe40004800000 */
[----:B------:R-:W-:Y:S02]  /*2030*/  FSEL R66, R66, -INF , !P0 ;  /* 0xff80000042427808 */ /* 0x000fe40004000000 */
[----:B------:R-:W-:Y:S02]  /*2040*/  FSEL R119, R65, -INF , !P3 ;  /* 0xff80000041777808 */ /* 0x000fe40005800000 */
[C---:B------:R-:W-:Y:S02]  /*2050*/  ISETP.GE.AND P0, PT, R4.reuse, R104, PT ;  /* 0x000000680400720c */ /* 0x040fe40003f06270 */
[----:B------:R-:W-:-:S02]  /*2060*/  ISETP.GE.AND P3, PT, R4, R101, PT ;  /* 0x000000650400720c */ /* 0x000fc40003f66270 */
[----:B------:R-:W3:Y:S01]  /*2070*/  LDSM.16.M88.4 R4, [R116+0x2000] ;  /* 0x002000007404783b */ /* 0x000ee20000000200 */
[----:B------:R-:W-:Y:S02]  /*2080*/  LOP3.LUT R8, R100, 0x19, RZ, 0xfc, !PT ;  /* 0x0000001964087812 */ /* 0x000fe400078efcff */
[----:B------:R-:W-:Y:S02]  /*2090*/  FSEL R118, R64, -INF , !P4 ;  /* 0xff80000040767808 */ /* 0x000fe40006000000 */
[C---:B------:R-:W-:Y:S01]  /*20a0*/  ISETP.GE.AND P1, PT, R8.reuse, R104, PT ;  /* 0x000000680800720c */ /* 0x040fe20003f26270 */
[----:B-1----:R-:W-:Y:S01]  /*20b0*/  HMMA.16816.F32.BF16 R56, R76, R68, R56 ;  /* 0x000000444c38723c */ /* 0x002fe20000041838 */
[----:B------:R-:W-:Y:S02]  /*20c0*/  ISETP.GE.AND P4, PT, R8, R101, PT ;  /* 0x000000650800720c */ /* 0x000fe40003f86270 */
[----:B------:R-:W-:Y:S02]  /*20d0*/  LOP3.LUT R8, R100, 0x21, RZ, 0xfc, !PT ;  /* 0x0000002164087812 */ /* 0x000fe400078efcff */
[----:B------:R-:W-:-:S02]  /*20e0*/  FSEL R65, R67, -INF , !P6 ;  /* 0xff80000043417808 */ /* 0x000fc40007000000 */
[----:B------:R-:W-:Y:S01]  /*20f0*/  FSEL R67, R60, -INF , !P5 ;  /* 0xff8000003c437808 */ /* 0x000fe20006800000 */
[C---:B------:R-:W-:Y:S01]  /*2100*/  HMMA.16816.F32.BF16 R52, R76.reuse, R70, R52 ;  /* 0x000000464c34723c */ /* 0x040fe20000041834 */
[CC--:B------:R-:W-:Y:S02]  /*2110*/  ISETP.GE.AND P6, PT, R8.reuse, R104.reuse, PT ;  /* 0x000000680800720c */ /* 0x0c0fe40003fc6270 */
[----:B------:R-:W-:Y:S02]  /*2120*/  ISETP.GE.AND P5, PT, R8, R101, PT ;  /* 0x000000650800720c */ /* 0x000fe40003fa6270 */
[----:B------:R-:W-:Y:S02]  /*2130*/  LOP3.LUT R8, R100, 0x28, RZ, 0xfc, !PT ;  /* 0x0000002864087812 */ /* 0x000fe400078efcff */
[----:B------:R-:W-:Y:S01]  /*2140*/  FSEL R68, R62, -INF , !P2 ;  /* 0xff8000003e447808 */ /* 0x000fe20005000000 */
[----:B--2---:R-:W-:Y:S01]  /*2150*/  HMMA.16816.F32.BF16 R48, R76, R80, R48 ;  /* 0x000000504c30723c */ /* 0x004fe20000041830 */
[----:B------:R-:W-:-:S02]  /*2160*/  ISETP.GE.AND P2, PT, R8, R104, PT ;  /* 0x000000680800720c */ /* 0x000fc40003f46270 */
[----:B------:R-:W-:Y:S02]  /*2170*/  FSEL R70, R61, -INF , !P1 ;  /* 0xff8000003d467808 */ /* 0x000fe40004800000 */
[----:B------:R-:W-:Y:S02]  /*2180*/  ISETP.GE.AND P1, PT, R8, R101, PT ;  /* 0x000000650800720c */ /* 0x000fe40003f26270 */
[----:B------:R-:W-:Y:S01]  /*2190*/  FSEL R93, R56, -INF , !P0 ;  /* 0xff800000385d7808 */ /* 0x000fe20004000000 */
[----:B------:R-:W-:Y:S01]  /*21a0*/  HMMA.16816.F32.BF16 R44, R76, R82, R44 ;  /* 0x000000524c2c723c */ /* 0x000fe2000004182c */
[----:B------:R-:W-:Y:S02]  /*21b0*/  LOP3.LUT R8, R100, 0x30, RZ, 0xfc, !PT ;  /* 0x0000003064087812 */ /* 0x000fe400078efcff */
[----:B------:R-:W-:Y:S02]  /*21c0*/  FSEL R97, R52, -INF , !P2 ;  /* 0xff80000034617808 */ /* 0x000fe40005000000 */
[----:B------:R-:W-:-:S02]  /*21d0*/  LOP3.LUT R56, R100, 0x31, RZ, 0xfc, !PT ;  /* 0x0000003164387812 */ /* 0x000fc400078efcff */
[----:B------:R-:W-:Y:S02]  /*21e0*/  LOP3.LUT R52, R100, 0x38, RZ, 0xfc, !PT ;  /* 0x0000003864347812 */ /* 0x000fe400078efcff */
[----:B------:R-:W-:Y:S01]  /*21f0*/  FSEL R69, R63, -INF , !P4 ;  /* 0xff8000003f457808 */ /* 0x000fe20006000000 */
[C---:B---3--:R-:W-:Y:S01]  /*2200*/  HMMA.16816.F32.BF16 R40, R76.reuse, R4, R40 ;  /* 0x000000044c28723c */ /* 0x048fe20000041828 */
[----:B------:R-:W-:Y:S02]  /*2210*/  FSEL R62, R59, -INF , !P5 ;  /* 0xff8000003b3e7808 */ /* 0x000fe40006800000 */
[----:B------:R-:W-:Y:S02]  /*2220*/  FSEL R96, R54, -INF , !P1 ;  /* 0xff80000036607808 */ /* 0x000fe40004800000 */
[C---:B------:R-:W-:Y:S02]  /*2230*/  ISETP.GE.AND P4, PT, R9.reuse, R104, PT ;  /* 0x000000680900720c */ /* 0x040fe40003f86270 */
[----:B------:R-:W-:Y:S01]  /*2240*/  ISETP.GE.AND P0, PT, R9, R101, PT ;  /* 0x000000650900720c */ /* 0x000fe20003f06270 */
[----:B------:R-:W-:Y:S01]  /*2250*/  HMMA.16816.F32.BF16 R36, R76, R6, R36 ;  /* 0x000000064c24723c */ /* 0x000fe20000041824 */
[----:B------:R-:W-:-:S02]  /*2260*/  FSEL R92, R58, -INF , !P3 ;  /* 0xff8000003a5c7808 */ /* 0x000fc40005800000 */
[----:B------:R-:W-:Y:S02]  /*2270*/  FSEL R95, R57, -INF , !P6 ;  /* 0xff800000395f7808 */ /* 0x000fe40007000000 */
[CC--:B------:R-:W-:Y:S02]  /*2280*/  ISETP.GE.AND P5, PT, R56.reuse, R104.reuse, PT ;  /* 0x000000683800720c */ /* 0x0c0fe40003fa6270 */
[-C--:B------:R-:W-:Y:S02]  /*2290*/  ISETP.GE.AND P2, PT, R56, R101.reuse, PT ;  /* 0x000000653800720c */ /* 0x080fe40003f46270 */
[-C--:B------:R-:W-:Y:S02]  /*22a0*/  ISETP.GE.AND P1, PT, R52, R104.reuse, PT ;  /* 0x000000683400720c */ /* 0x080fe40003f26270 */
[C---:B------:R-:W-:Y:S02]  /*22b0*/  ISETP.GE.AND P3, PT, R8.reuse, R104, PT ;  /* 0x000000680800720c */ /* 0x040fe40003f66270 */
[----:B------:R-:W-:-:S02]  /*22c0*/  ISETP.GE.AND P6, PT, R8, R101, PT ;  /* 0x000000650800720c */ /* 0x000fc40003fc6270 */
[C---:B------:R-:W-:Y:S01]  /*22d0*/  LOP3.LUT R56, R100.reuse, 0x39, RZ, 0xfc, !PT ;  /* 0x0000003964387812 */ /* 0x040fe200078efcff */
[----:B------:R-:W1:Y:S01]  /*22e0*/  LDSM.16.M88.4 R8, [R116+0x2400] ;  /* 0x002400007408783b */ /* 0x000e620000000200 */
[----:B------:R-:W-:Y:S02]  /*22f0*/  LOP3.LUT R4, R100, 0x41, RZ, 0xfc, !PT ;  /* 0x0000004164047812 */ /* 0x000fe400078efcff */
[----:B------:R-:W-:Y:S02]  /*2300*/  FSEL R120, R53, -INF , !P4 ;  /* 0xff80000035787808 */ /* 0x000fe40006000000 */
[----:B------:R-:W-:Y:S02]  /*2310*/  FSEL R98, R55, -INF , !P0 ;  /* 0xff80000037627808 */ /* 0x000fe40004000000 */
[----:B------:R-:W-:Y:S02]  /*2320*/  FSEL R58, R51, -INF , !P2 ;  /* 0xff800000333a7808 */ /* 0x000fe40005000000 */
[----:B------:R-:W-:-:S02]  /*2330*/  FSEL R64, R44, -INF , !P1 ;  /* 0xff8000002c407808 */ /* 0x000fc40004800000 */
[-C--:B------:R-:W-:Y:S02]  /*2340*/  ISETP.GE.AND P4, PT, R52, R101.reuse, PT ;  /* 0x000000653400720c */ /* 0x080fe40003f86270 */
[-C--:B------:R-:W-:Y:S01]  /*2350*/  ISETP.GE.AND P0, PT, R56, R104.reuse, PT ;  /* 0x000000683800720c */ /* 0x080fe20003f06270 */
[----:B------:R-:W2:Y:S01]  /*2360*/  LDSM.16.M88.4 R52, [R116+0x2800] ;  /* 0x002800007434783b */ /* 0x000ea20000000200 */
[C---:B------:R-:W-:Y:S02]  /*2370*/  ISETP.GE.AND P2, PT, R4.reuse, R104, PT ;  /* 0x000000680400720c */ /* 0x040fe40003f46270 */
[----:B------:R-:W-:Y:S02]  /*2380*/  ISETP.GE.AND P1, PT, R4, R101, PT ;  /* 0x000000650400720c */ /* 0x000fe40003f26270 */
[----:B------:R-:W-:Y:S02]  /*2390*/  FSEL R57, R48, -INF , !P3 ;  /* 0xff80000030397808 */ /* 0x000fe40005800000 */
[----:B------:R-:W-:-:S02]  /*23a0*/  LOP3.LUT R4, R100, 0x48, RZ, 0xfc, !PT ;  /* 0x0000004864047812 */ /* 0x000fc400078efcff */
[----:B------:R-:W-:Y:S02]  /*23b0*/  LOP3.LUT R48, R100, 0x40, RZ, 0xfc, !PT ;  /* 0x0000004064307812 */ /* 0x000fe400078efcff */
[----:B------:R-:W-:Y:S02]  /*23c0*/  ISETP.GE.AND P3, PT, R56, R101, PT ;  /* 0x000000653800720c */ /* 0x000fe40003f66270 */
[----:B------:R-:W-:Y:S02]  /*23d0*/  FSEL R61, R46, -INF , !P4 ;  /* 0xff8000002e3d7808 */ /* 0x000fe40006000000 */
[----:B------:R-:W-:Y:S02]  /*23e0*/  FSEL R94, R45, -INF , !P0 ;  /* 0xff8000002d5e7808 */ /* 0x000fe40004000000 */
[----:B------:R-:W-:Y:S02]  /*23f0*/  FSEL R56, R50, -INF , !P6 ;  /* 0xff80000032387808 */ /* 0x000fe40007000000 */
[----:B------:R-:W-:-:S02]  /*2400*/  FSEL R60, R49, -INF , !P5 ;  /* 0xff800000313c7808 */ /* 0x000fc40006800000 */
[CC--:B------:R-:W-:Y:S02]  /*2410*/  ISETP.GE.AND P4, PT, R4.reuse, R104.reuse, PT ;  /* 0x000000680400720c */ /* 0x0c0fe40003f86270 */
[-C--:B------:R-:W-:Y:S02]  /*2420*/  ISETP.GE.AND P0, PT, R4, R101.reuse, PT ;  /* 0x000000650400720c */ /* 0x080fe40003f06270 */
[C---:B------:R-:W-:Y:S01]  /*2430*/  ISETP.GE.AND P6, PT, R48.reuse, R104, PT ;  /* 0x000000683000720c */ /* 0x040fe20003fc6270 */
[----:B-1----:R-:W-:Y:S01]  /*2440*/  HMMA.16816.F32.BF16 R32, R76, R8, R32 ;  /* 0x000000084c20723c */ /* 0x002fe20000041820 */
[----:B------:R-:W-:Y:S02]  /*2450*/  ISETP.GE.AND P5, PT, R48, R101, PT ;  /* 0x000000653000720c */ /* 0x000fe40003fa6270 */
[C---:B------:R-:W-:Y:S02]  /*2460*/  LOP3.LUT R5, R100.reuse, 0x49, RZ, 0xfc, !PT ;  /* 0x0000004964057812 */ /* 0x040fe400078efcff */
[----:B------:R-:W-:-:S02]  /*2470*/  LOP3.LUT R4, R100, 0x50, RZ, 0xfc, !PT ;  /* 0x0000005064047812 */ /* 0x000fc400078efcff */
        /* <DEDUP_REMOVED lines=52> */
[----:B------:R-:W-:Y:S02]  /*27c0*/  ISETP.GT.AND P0, PT, R112, R107, PT ;  /* 0x0000006b7000720c */ /* 0x000fe40003f04270 */
        /* <DEDUP_REMOVED lines=18> */
[----:B------:R-:W-:Y:S02]  /*28f0*/  ISETP.GE.AND P5, PT, R100, R104, PT ;  /* 0x000000686400720c */ /* 0x000fe40003fa6270 */
        /* <DEDUP_REMOVED lines=20> */
.L_x_3815:
        /* <DEDUP_REMOVED lines=59> */
.L_x_3816:
        /* <DEDUP_REMOVED lines=16> */
.L_x_3814:
        /* <DEDUP_REMOVED lines=34> */
[----:B------:R-:W2:Y:S01]  /*3110*/  SHFL.BFLY PT, R6, R2, 0x2, 0x1f ;  /* 0x0c401f0002067f89 */ /* 0x000ea200000e0000 */
[----:B------:R-:W-:Y:S02]  /*3120*/  IADD3 R3, PT, PT, R3, -0x2, RZ ;  /* 0xfffffffe03037810 */ /* 0x000fe40007ffe0ff */
[----:B------:R-:W-:Y:S01]  /*3130*/  LEA R104, R104, UR5, 0x1 ;  /* 0x0000000568687c11 */ /* 0x000fe2000f8e08ff */
[----:B------:R-:W3:Y:S03]  /*3140*/  SHFL.BFLY PT, R5, R4, 0x2, 0x1f ;  /* 0x0c401f0004057f89 */ /* 0x000ee600000e0000 */
[----:B------:R-:W-:Y:S01]  /*3150*/  IADD3 R25, PT, PT, R84, R104, RZ ;  /* 0x0000006854197210 */ /* 0x000fe20007ffe0ff */
[----:B------:R-:W-:Y:S04]  /*3160*/  LDSM.16.MT88.4 R76, [R104+0x3000] ;  /* 0x00300000684c783b */ /* 0x000fe80000004200 */
[----:B------:R-:W-:Y:S04]  /*3170*/  LDSM.16.MT88.4 R8, [R104+0x3400] ;  /* 0x003400006808783b */ /* 0x000fe80000004200 */
        /* <DEDUP_REMOVED lines=18> */
[----:B------:R2:W-:Y:S01]  /*32a0*/  MUFU.EX2 R102, R103 ;  /* 0x0000006700667308 */ /* 0x0005e20000000800 */
[----:B------:R-:W-:Y:S01]  /*32b0*/  FFMA.FTZ R88, R121, UR4, -R30 ;  /* 0x0000000479587c23 */ /* 0x000fe2000801081e */
[--C-:B------:R-:W-:Y:S01]  /*32c0*/  FFMA.FTZ R118, R72, UR4, -R24.reuse ;  /* 0x0000000448767c23 */ /* 0x100fe20008010818 */
[--C-:B------:R-:W-:Y:S01]  /*32d0*/  FFMA.FTZ R100, R74, UR4, -R24.reuse ;  /* 0x000000044a647c23 */ /* 0x100fe20008010818 */
[----:B------:R-:W-:Y:S01]  /*32e0*/  FFMA.FTZ R89, R75, UR4, -R24 ;  /* 0x000000044b597c23 */ /* 0x000fe20008010818 */
[----:B------:R-:W3:Y:S01]  /*32f0*/  MUFU.EX2 R101, R101 ;  /* 0x0000006500657308 */ /* 0x000ee20000000800 */
[--C-:B------:R-:W-:Y:S01]  /*3300*/  FFMA.FTZ R84, R119, UR4, -R30.reuse ;  /* 0x0000000477547c23 */ /* 0x100fe2000801081e */
[--C-:B------:R-:W-:Y:S01]  /*3310*/  FFMA.FTZ R67, R67, UR4, -R30.reuse ;  /* 0x0000000443437c23 */ /* 0x100fe2000801081e */
[----:B------:R-:W-:Y:S01]  /*3320*/  FFMA.FTZ R54, R70, UR4, -R30 ;  /* 0x0000000446367c23 */ /* 0x000fe2000801081e */
[----:B------:R-:W-:Y:S01]  /*3330*/  MUFU.EX2 R99, R99 ;  /* 0x0000006300637308 */ /* 0x000fe20000000800 */
[--C-:B------:R-:W-:Y:S01]  /*3340*/  FFMA.FTZ R66, R66, UR4, -R24.reuse ;  /* 0x0000000442427c23 */ /* 0x100fe20008010818 */
[--C-:B------:R-:W-:Y:S01]  /*3350*/  FFMA.FTZ R65, R65, UR4, -R24.reuse ;  /* 0x0000000441417c23 */ /* 0x100fe20008010818 */
[--C-:B------:R-:W-:Y:S01]  /*3360*/  FFMA.FTZ R53, R68, UR4, -R24.reuse ;  /* 0x0000000444357c23 */ /* 0x100fe20008010818 */
[----:B------:R-:W4:Y:S01]  /*3370*/  MUFU.EX2 R88, R88 ;  /* 0x0000005800587308 */ /* 0x000f220000000800 */
[--C-:B--2---:R-:W-:Y:S01]  /*3380*/  FFMA.FTZ R103, R73, UR4, -R24.reuse ;  /* 0x0000000449677c23 */ /* 0x104fe20008010818 */
[----:B------:R-:W-:Y:S01]  /*3390*/  FFMA.FTZ R55, R69, UR4, -R24 ;  /* 0x0000000445377c23 */ /* 0x000fe20008010818 */
[----:B------:R-:W-:Y:S01]  /*33a0*/  FFMA.FTZ R120, R120, UR4, -R30 ;  /* 0x0000000478787c23 */ /* 0x000fe2000801081e */
[----:B------:R-:W-:Y:S01]  /*33b0*/  MUFU.EX2 R118, R118 ;  /* 0x0000007600767308 */ /* 0x000fe20000000800 */
[----:B------:R-:W-:Y:S01]  /*33c0*/  FFMA.FTZ R12, R92, UR4, -R24 ;  /* 0x000000045c0c7c23 */ /* 0x000fe20008010818 */
[----:B---3--:R-:W-:Y:S01]  /*33d0*/  F2FP.BF16.F32.PACK_AB R72, R102, R101 ;  /* 0x000000656648723e */ /* 0x008fe200000010ff */
[--C-:B------:R-:W-:Y:S01]  /*33e0*/  FFMA.FTZ R119, R93, UR4, -R30.reuse ;  /* 0x000000045d777c23 */ /* 0x100fe2000801081e */
        /* <DEDUP_REMOVED lines=21> */
[----:B------:R-:W-:Y:S01]  /*3540*/  FFMA.FTZ R59, R63, UR4, -R30 ;  /* 0x000000043f3b7c23 */ /* 0x000fe2000801081e */
[----:B---3--:R-:W-:Y:S01]  /*3550*/  F2FP.BF16.F32.PACK_AB R75, R89, R100 ;  /* 0x00000064594b723e */ /* 0x008fe200000010ff */
[----:B------:R-:W-:Y:S01]  /*3560*/  FFMA.FTZ R63, R42, UR4, -R24 ;  /* 0x000000042a3f7c23 */ /* 0x000fe20008010818 */
[----:B------:R-:W-:Y:S01]  /*3570*/  MUFU.EX2 R54, R54 ;  /* 0x0000003600367308 */ /* 0x000fe20000000800 */
[----:B------:R-:W-:Y:S01]  /*3580*/  FFMA.FTZ R51, R51, UR4, -R30 ;  /* 0x0000000433337c23 */ /* 0x000fe2000801081e */
[--C-:B------:R-:W-:Y:S01]  /*3590*/  FFMA.FTZ R43, R43, UR4, -R24.reuse ;  /* 0x000000042b2b7c23 */ /* 0x100fe20008010818 */
[--C-:B------:R-:W-:Y:S01]  /*35a0*/  FFMA.FTZ R49, R49, UR4, -R24.reuse ;  /* 0x0000000431317c23 */ /* 0x100fe20008010818 */
[----:B------:R-:W-:Y:S01]  /*35b0*/  MUFU.EX2 R66, R66 ;  /* 0x0000004200427308 */ /* 0x000fe20000000800 */
[C---:B------:R-:W-:Y:S01]  /*35c0*/  HMMA.16816.F32.BF16 R80, R72.reuse, R76, RZ ;  /* 0x0000004c4850723c */ /* 0x040fe200000418ff */
[----:B------:R-:W-:Y:S01]  /*35d0*/  FFMA.FTZ R42, R50, UR4, -R24 ;  /* 0x00000004322a7c23 */ /* 0x000fe20008010818 */
[----:B------:R-:W-:Y:S01]  /*35e0*/  FADD.FTZ R101, R101, R102 ;  /* 0x0000006665657221 */ /* 0x000fe20000010000 */
[----:B------:R-:W3:Y:S01]  /*35f0*/  MUFU.EX2 R65, R65 ;  /* 0x0000004100417308 */ /* 0x000ee20000000800 */
[----:B------:R-:W-:Y:S01]  /*3600*/  FADD.FTZ R103, R118, R103 ;  /* 0x0000006776677221 */ /* 0x000fe20000010000 */
[--C-:B------:R-:W-:Y:S01]  /*3610*/  FFMA.FTZ R33, R33, UR4, -R30.reuse ;  /* 0x0000000421217c23 */ /* 0x100fe2000801081e */
[----:B------:R-:W-:Y:S01]  /*3620*/  FADD.FTZ R99, R99, R101 ;  /* 0x0000006563637221 */ /* 0x000fe20000010000 */
[----:B------:R-:W-:Y:S01]  /*3630*/  MUFU.EX2 R53, R53 ;  /* 0x0000003500357308 */ /* 0x000fe20000000800 */
[C---:B------:R-:W-:Y:S01]  /*3640*/  HMMA.16816.F32.BF16 R76, R72.reuse, R78, RZ ;  /* 0x0000004e484c723c */ /* 0x040fe200000418ff */
[----:B------:R-:W-:Y:S01]  /*3650*/  FADD.FTZ R100, R100, R103 ;  /* 0x0000006764647221 */ /* 0x000fe20000010000 */
[--C-:B------:R-:W-:Y:S01]  /*3660*/  FFMA.FTZ R50, R32, UR4, -R30.reuse ;  /* 0x0000000420327c23 */ /* 0x100fe2000801081e */
[----:B------:R-:W4:Y:S01]  /*3670*/  MUFU.EX2 R55, R55 ;  /* 0x0000003700377308 */ /* 0x000f220000000800 */
[----:B------:R-:W-:Y:S01]  /*3680*/  FFMA.FTZ R32, R37, UR4, -R30 ;  /* 0x0000000425207c23 */ /* 0x000fe2000801081e */
[----:B------:R-:W-:Y:S01]  /*3690*/  FADD.FTZ R99, R88, R99 ;  /* 0x0000006358637221 */ /* 0x000fe20000010000 */
[----:B------:R-:W-:Y:S01]  /*36a0*/  FADD.FTZ R100, R89, R100 ;  /* 0x0000006459647221 */ /* 0x000fe20000010000 */
[----:B------:R-:W-:Y:S01]  /*36b0*/  MUFU.EX2 R92, R120 ;  /* 0x00000078005c7308 */ /* 0x000fe20000000800 */
[C---:B-1----:R-:W-:Y:S01]  /*36c0*/  HMMA.16816.F32.BF16 R68, R72.reuse, R4, RZ ;  /* 0x000000044844723c */ /* 0x042fe200000418ff */
[----:B--2---:R-:W-:Y:S01]  /*36d0*/  F2FP.BF16.F32.PACK_AB R4, R84, R90 ;  /* 0x0000005a5404723e */ /* 0x004fe200000010ff */
[----:B------:R-:W-:Y:S01]  /*36e0*/  FADD.FTZ R90, R90, R99 ;  /* 0x000000635a5a7221 */ /* 0x000fe20000010000 */
[----:B---3--:R-:W-:Y:S01]  /*36f0*/  F2FP.BF16.F32.PACK_AB R5, R65, R66 ;  /* 0x000000424105723e */ /* 0x008fe200000010ff */
[----:B------:R1:W-:Y:S01]  /*3700*/  MUFU.EX2 R120, R12 ;  /* 0x0000000c00787308 */ /* 0x0003e20000000800 */
[----:B------:R-:W-:Y:S01]  /*3710*/  FADD.FTZ R100, R66, R100 ;  /* 0x0000006442647221 */ /* 0x000fe20000010000 */
[----:B------:R-:W-:Y:S01]  /*3720*/  FADD.FTZ R90, R84, R90 ;  /* 0x0000005a545a7221 */ /* 0x000fe20000010000 */
[----:B------:R-:W-:Y:S01]  /*3730*/  FFMA.FTZ R38, R38, UR4, -R30 ;  /* 0x0000000426267c23 */ /* 0x000fe2000801081e */
[----:B------:R-:W-:Y:S01]  /*3740*/  HMMA.16816.F32.BF16 R72, R72, R6, RZ ;  /* 0x000000064848723c */ /* 0x000fe200000418ff */
[C---:B------:R-:W-:Y:S01]  /*3750*/  F2FP.BF16.F32.PACK_AB R6, R54.reuse, R67 ;  /* 0x000000433606723e */ /* 0x040fe200000010ff */
[----:B------:R-:W2:Y:S01]  /*3760*/  MUFU.EX2 R119, R119 ;  /* 0x0000007700777308 */ /* 0x000ea20000000800 */
[----:B----4-:R-:W-:Y:S01]  /*3770*/  F2FP.BF16.F32.PACK_AB R7, R55, R53 ;  /* 0x000000353707723e */ /* 0x010fe200000010ff */
[----:B------:R-:W-:Y:S01]  /*3780*/  FADD.FTZ R65, R65, R100 ;  /* 0x0000006441417221 */ /* 0x000fe20000010000 */
[----:B------:R-:W-:Y:S01]  /*3790*/  FADD.FTZ R67, R67, R90 ;  /* 0x0000005a43437221 */ /* 0x000fe20000010000 */
[----:B------:R-:W3:Y:S01]  /*37a0*/  MUFU.EX2 R95, R95 ;  /* 0x0000005f005f7308 */ /* 0x000ee20000000800 */
[--C-:B------:R-:W-:Y:S01]  /*37b0*/  FFMA.FTZ R39, R39, UR4, -R30.reuse ;  /* 0x0000000427277c23 */ /* 0x100fe2000801081e */
[----:B------:R-:W-:Y:S01]  /*37c0*/  FADD.FTZ R65, R53, R65 ;  /* 0x0000004135417221 */ /* 0x000fe20000010000 */
[----:B------:R-:W-:Y:S01]  /*37d0*/  FADD.FTZ R67, R54, R67 ;  /* 0x0000004336437221 */ /* 0x000fe20000010000 */
[C---:B------:R-:W-:Y:S01]  /*37e0*/  HMMA.16816.F32.BF16 R80, R4.reuse, R8, R80 ;  /* 0x000000080450723c */ /* 0x040fe20000041850 */
[----:B-1----:R-:W1:Y:S01]  /*37f0*/  LDSM.16.MT88.4 R12, [R25+0x3800] ;  /* 0x00380000190c783b */ /* 0x002e620000004200 */
[----:B------:R-:W-:Y:S01]  /*3800*/  MUFU.EX2 R93, R93 ;  /* 0x0000005d005d7308 */ /* 0x000fe20000000800 */
[----:B------:R-:W-:Y:S01]  /*3810*/  FADD.FTZ R55, R55, R65 ;  /* 0x0000004137377221 */ /* 0x000fe20000010000 */
[----:B------:R-:W-:Y:S01]  /*3820*/  FFMA.FTZ R44, R44, UR4, -R30 ;  /* 0x000000042c2c7c23 */ /* 0x000fe2000801081e */
[--C-:B------:R-:W-:Y:S01]  /*3830*/  FFMA.FTZ R40, R40, UR4, -R24.reuse ;  /* 0x0000000428287c23 */ /* 0x100fe20008010818 */
[----:B------:R-:W4:Y:S01]  /*3840*/  MUFU.EX2 R97, R97 ;  /* 0x0000006100617308 */ /* 0x000f220000000800 */
[----:B--2---:R-:W-:Y:S01]  /*3850*/  FADD.FTZ R67, R119, R67 ;  /* 0x0000004377437221 */ /* 0x004fe20000010000 */
[C---:B------:R-:W-:Y:S01]  /*3860*/  HMMA.16816.F32.BF16 R76, R4.reuse, R10, R76 ;  /* 0x0000000a044c723c */ /* 0x040fe2000004184c */
[----:B------:R-:W2:Y:S01]  /*3870*/  LDSM.16.MT88.4 R8, [R104+0x3800] ;  /* 0x003800006808783b */ /* 0x000ea20000004200 */
[----:B------:R-:W-:Y:S01]  /*3880*/  MUFU.EX2 R96, R96 ;  /* 0x0000006000607308 */ /* 0x000fe20000000800 */
[----:B------:R-:W-:Y:S01]  /*3890*/  FADD.FTZ R55, R120, R55 ;  /* 0x0000003778377221 */ /* 0x000fe20000010000 */
[----:B---3--:R-:W-:Y:S01]  /*38a0*/  FADD.FTZ R67, R95, R67 ;  /* 0x000000435f437221 */ /* 0x008fe20000010000 */
[----:B------:R-:W-:Y:S01]  /*38b0*/  FFMA.FTZ R46, R46, UR4, -R24 ;  /* 0x000000042e2e7c23 */ /* 0x000fe20008010818 */
[----:B------:R-:W3:Y:S01]  /*38c0*/  MUFU.EX2 R62, R62 ;  /* 0x0000003e003e7308 */ /* 0x000ee20000000800 */
[--C-:B------:R-:W-:Y:S01]  /*38d0*/  FFMA.FTZ R52, R52, UR4, -R30.reuse ;  /* 0x0000000434347c23 */ /* 0x100fe2000801081e */
[C---:B------:R-:W-:Y:S01]  /*38e0*/  HMMA.16816.F32.BF16 R68, R4.reuse, R16, R68 ;  /* 0x000000100444723c */ /* 0x040fe20000041844 */
[----:B------:R-:W-:Y:S01]  /*38f0*/  FFMA.FTZ R123, R26, UR4, -R30 ;  /* 0x000000041a7b7c23 */ /* 0x000fe2000801081e */
[----:B------:R-:W5:Y:S01]  /*3900*/  MUFU.EX2 R98, R98 ;  /* 0x0000006200627308 */ /* 0x000f620000000800 */
[----:B------:R-:W-:Y:S01]  /*3910*/  FFMA.FTZ R122, R20, UR4, -R24 ;  /* 0x00000004147a7c23 */ /* 0x000fe20008010818 */
[----:B------:R-:W-:Y:S01]  /*3920*/  FFMA.FTZ R29, R29, UR4, -R30 ;  /* 0x000000041d1d7c23 */ /* 0x000fe2000801081e */
[----:B------:R-:W-:Y:S01]  /*3930*/  FFMA.FTZ R23, R23, UR4, -R24 ;  /* 0x0000000417177c23 */ /* 0x000fe20008010818 */
[----:B------:R-:W2:Y:S01]  /*3940*/  MUFU.EX2 R57, R57 ;  /* 0x0000003900397308 */ /* 0x000ea20000000800 */
[----:B------:R-:W-:Y:S01]  /*3950*/  ISETP.GE.AND P0, PT, R3, R107, PT ;  /* 0x0000006b0300720c */ /* 0x000fe20003f06270 */
[----:B------:R-:W-:Y:S01]  /*3960*/  HMMA.16816.F32.BF16 R72, R4, R18, R72 ;  /* 0x000000120448723c */ /* 0x000fe20000041848 */
[----:B------:R-:W-:Y:S01]  /*3970*/  F2FP.BF16.F32.PACK_AB R4, R95, R119 ;  /* 0x000000775f04723e */ /* 0x000fe200000010ff */
[----:B------:R-:W2:Y:S01]  /*3980*/  MUFU.EX2 R60, R60 ;  /* 0x0000003c003c7308 */ /* 0x000ea20000000800 */
[C---:B----4-:R-:W-:Y:S01]  /*3990*/  F2FP.BF16.F32.PACK_AB R5, R97.reuse, R120 ;  /* 0x000000786105723e */ /* 0x050fe200000010ff */
[----:B------:R-:W4:Y:S01]  /*39a0*/  LDSM.16.MT88.4 R16, [R25+0x3c00] ;  /* 0x003c00001910783b */ /* 0x000f220000004200 */
[----:B------:R-:W-:Y:S01]  /*39b0*/  F2FP.BF16.F32.PACK_AB R6, R92, R93 ;  /* 0x0000005d5c06723e */ /* 0x000fe200000010ff */
[----:B------:R-:W-:Y:S01]  /*39c0*/  MUFU.EX2 R58, R58 ;  /* 0x0000003a003a7308 */ /* 0x000fe20000000800 */
[----:B---3--:R-:W-:Y:S01]  /*39d0*/  F2FP.BF16.F32.PACK_AB R7, R62, R96 ;  /* 0x000000603e07723e */ /* 0x008fe200000010ff */
[----:B------:R-:W-:Y:S01]  /*39e0*/  FADD.FTZ R97, R97, R55 ;  /* 0x0000003761617221 */ /* 0x000fe20000010000 */
[----:B------:R-:W-:Y:S01]  /*39f0*/  FADD.FTZ R93, R93, R67 ;  /* 0x000000435d5d7221 */ /* 0x000fe20000010000 */
[----:B------:R-:W-:Y:S02]  /*3a00*/  MUFU.EX2 R64, R64 ;  /* 0x0000004000407308 */ /* 0x000fe40000000800 */
[----:B------:R-:W-:Y:S01]  /*3a10*/  FADD.FTZ R97, R96, R97 ;  /* 0x0000006160617221 */ /* 0x000fe20000010000 */
[----:B------:R-:W-:Y:S01]  /*3a20*/  FADD.FTZ R93, R92, R93 ;  /* 0x0000005d5c5d7221 */ /* 0x000fe20000010000 */
[----:B------:R-:W-:Y:S02]  /*3a30*/  MUFU.EX2 R61, R61 ;  /* 0x0000003d003d7308 */ /* 0x000fe40000000800 */
[----:B------:R-:W-:Y:S01]  /*3a40*/  FADD.FTZ R97, R62, R97 ;  /* 0x000000613e617221 */ /* 0x000fe20000010000 */
[----:B-1----:R-:W-:Y:S01]  /*3a50*/  HMMA.16816.F32.BF16 R68, R4, R12, R68 ;  /* 0x0000000c0444723c */ /* 0x002fe20000041844 */
[----:B------:R-:W-:Y:S01]  /*3a60*/  FFMA.FTZ R12, R94, UR4, -R30 ;  /* 0x000000045e0c7c23 */ /* 0x000fe2000801081e */
[----:B------:R-:W-:Y:S01]  /*3a70*/  FFMA.FTZ R94, R56, UR4, -R24 ;  /* 0x00000004385e7c23 */ /* 0x000fe20008010818 */
[----:B------:R-:W-:Y:S01]  /*3a80*/  MUFU.EX2 R91, R91 ;  /* 0x0000005b005b7308 */ /* 0x000fe20000000800 */
[----:B-----5:R-:W-:-:S03]  /*3a90*/  FADD.FTZ R93, R98, R93 ;  /* 0x0000005d625d7221 */ /* 0x020fc60000010000 */
[----:B------:R-:W1:Y:S01]  /*3aa0*/  MUFU.EX2 R56, R12 ;  /* 0x0000000c00387308 */ /* 0x000e620000000800 */
[C---:B--2---:R-:W-:Y:S01]  /*3ab0*/  HMMA.16816.F32.BF16 R80, R4.reuse, R8, R80 ;  /* 0x000000080450723c */ /* 0x044fe20000041850 */
[----:B------:R-:W-:Y:S02]  /*3ac0*/  FADD.FTZ R93, R57, R93 ;  /* 0x0000005d395d7221 */ /* 0x000fe40000010000 */
[----:B------:R-:W2:Y:S02]  /*3ad0*/  MUFU.EX2 R94, R94 ;  /* 0x0000005e005e7308 */ /* 0x000ea40000000800 */
[----:B------:R-:W-:Y:S02]  /*3ae0*/  FADD.FTZ R93, R60, R93 ;  /* 0x0000005d3c5d7221 */ /* 0x000fe40000010000 */
[----:B------:R-:W3:Y:S01]  /*3af0*/  MUFU.EX2 R51, R51 ;  /* 0x0000003300337308 */ /* 0x000ee20000000800 */
[----:B------:R-:W-:Y:S01]  /*3b00*/  HMMA.16816.F32.BF16 R76, R4, R10, R76 ;  /* 0x0000000a044c723c */ /* 0x000fe2000004184c */
[----:B------:R-:W5:Y:S02]  /*3b10*/  LDSM.16.MT88.4 R8, [R104+0x3c00] ;  /* 0x003c00006808783b */ /* 0x000f640000004200 */
[----:B------:R-:W-:Y:S01]  /*3b20*/  MUFU.EX2 R48, R48 ;  /* 0x0000003000307308 */ /* 0x000fe20000000800 */
[----:B-1----:R-:W-:-:S03]  /*3b30*/  FADD.FTZ R93, R56, R93 ;  /* 0x0000005d385d7221 */ /* 0x002fc60000010000 */
[----:B------:R-:W-:Y:S01]  /*3b40*/  MUFU.EX2 R59, R59 ;  /* 0x0000003b003b7308 */ /* 0x000fe20000000800 */
[----:B------:R-:W-:Y:S01]  /*3b50*/  HMMA.16816.F32.BF16 R72, R4, R14, R72 ;  /* 0x0000000e0448723c */ /* 0x000fe20000041848 */
[----:B------:R-:W-:Y:S01]  /*3b60*/  F2FP.BF16.F32.PACK_AB R4, R57, R98 ;  /* 0x000000623904723e */ /* 0x000fe200000010ff */
[----:B------:R-:W1:Y:S01]  /*3b70*/  LDSM.16.MT88.4 R12, [R104+0x4000] ;  /* 0x00400000680c783b */ /* 0x000e620000004200 */
[----:B--2---:R-:W-:Y:S01]  /*3b80*/  F2FP.BF16.F32.PACK_AB R5, R58, R94 ;  /* 0x0000005e3a05723e */ /* 0x004fe200000010ff */
[----:B------:R-:W-:Y:S01]  /*3b90*/  MUFU.EX2 R63, R63 ;  /* 0x0000003f003f7308 */ /* 0x000fe20000000800 */
[----:B------:R-:W-:Y:S01]  /*3ba0*/  F2FP.BF16.F32.PACK_AB R6, R56, R60 ;  /* 0x0000003c3806723e */ /* 0x000fe200000010ff */
[----:B------:R-:W-:Y:S01]  /*3bb0*/  FADD.FTZ R97, R94, R97 ;  /* 0x000000615e617221 */ /* 0x000fe20000010000 */
[----:B------:R-:W-:Y:S01]  /*3bc0*/  F2FP.BF16.F32.PACK_AB R7, R61, R64 ;  /* 0x000000403d07723e */ /* 0x000fe200000010ff */
[----:B------:R-:W2:Y:S01]  /*3bd0*/  MUFU.EX2 R43, R43 ;  /* 0x0000002b002b7308 */ /* 0x000ea20000000800 */
[----:B------:R-:W-:Y:S01]  /*3be0*/  FADD.FTZ R93, R91, R93 ;  /* 0x0000005d5b5d7221 */ /* 0x000fe20000010000 */
[----:B------:R-:W-:-:S02]  /*3bf0*/  FADD.FTZ R97, R58, R97 ;  /* 0x000000613a617221 */ /* 0x000fc40000010000 */
[----:B------:R-:W-:Y:S02]  /*3c00*/  MUFU.EX2 R49, R49 ;  /* 0x0000003100317308 */ /* 0x000fe40000000800 */
[C---:B----4-:R-:W-:Y:S01]  /*3c10*/  HMMA.16816.F32.BF16 R68, R4.reuse, R16, R68 ;  /* 0x000000100444723c */ /* 0x050fe20000041844 */
[----:B------:R-:W-:Y:S01]  /*3c20*/  FADD.FTZ R97, R64, R97 ;  /* 0x0000006140617221 */ /* 0x000fe20000010000 */
[----:B------:R-:W4:Y:S03]  /*3c30*/  MUFU.EX2 R42, R42 ;  /* 0x0000002a002a7308 */ /* 0x000f260000000800 */
[----:B------:R-:W-:Y:S01]  /*3c40*/  FADD.FTZ R97, R61, R97 ;  /* 0x000000613d617221 */ /* 0x000fe20000010000 */
[----:B------:R3:W-:Y:S02]  /*3c50*/  MUFU.EX2 R37, R33 ;  /* 0x0000002100257308 */ /* 0x0007e40000000800 */
[C---:B------:R-:W-:Y:S01]  /*3c60*/  HMMA.16816.F32.BF16 R72, R4.reuse, R18, R72 ;  /* 0x000000120448723c */ /* 0x040fe20000041848 */
[----:B------:R-:W-:Y:S01]  /*3c70*/  LDSM.16.MT88.4 R16, [R104+0x4400] ;  /* 0x004400006810783b */ /* 0x000fe20000004200 */
[----:B------:R-:W1:Y:S04]  /*3c80*/  MUFU.EX2 R50, R50 ;  /* 0x0000003200327308 */ /* 0x000e680000000800 */
[----:B------:R-:W-:Y:S04]  /*3c90*/  MUFU.EX2 R32, R32 ;  /* 0x0000002000207308 */ /* 0x000fe80000000800 */
[----:B------:R-:W-:Y:S01]  /*3ca0*/  MUFU.EX2 R38, R38 ;  /* 0x0000002600267308 */ /* 0x000fe20000000800 */
[C---:B-----5:R-:W-:Y:S01]  /*3cb0*/  HMMA.16816.F32.BF16 R80, R4.reuse, R8, R80 ;  /* 0x000000080450723c */ /* 0x060fe20000041850 */
[----:B---3--:R-:W-:Y:S01]  /*3cc0*/  FFMA.FTZ R33, R45, UR4, -R30 ;  /* 0x000000042d217c23 */ /* 0x008fe2000801081e */
[--C-:B------:R-:W-:Y:S01]  /*3cd0*/  FFMA.FTZ R45, R34, UR4, -R24.reuse ;  /* 0x00000004222d7c23 */ /* 0x100fe20008010818 */
[--C-:B------:R-:W-:Y:S01]  /*3ce0*/  FFMA.FTZ R34, R47, UR4, -R24.reuse ;  /* 0x000000042f227c23 */ /* 0x100fe20008010818 */
[----:B------:R-:W-:Y:S01]  /*3cf0*/  FFMA.FTZ R47, R35, UR4, -R24 ;  /* 0x00000004232f7c23 */ /* 0x000fe20008010818 */
[----:B------:R-:W-:Y:S03]  /*3d00*/  MUFU.EX2 R39, R39 ;  /* 0x0000002700277308 */ /* 0x000fe60000000800 */
[----:B------:R-:W-:Y:S01]  /*3d10*/  HMMA.16816.F32.BF16 R76, R4, R10, R76 ;  /* 0x0000000a044c723c */ /* 0x000fe2000004184c */
[----:B------:R-:W3:Y:S01]  /*3d20*/  LDSM.16.MT88.4 R8, [R25+0x4000] ;  /* 0x004000001908783b */ /* 0x000ee20000004200 */
[----:B------:R-:W-:Y:S01]  /*3d30*/  F2FP.BF16.F32.PACK_AB R4, R51, R91 ;  /* 0x0000005b3304723e */ /* 0x000fe200000010ff */
[----:B------:R-:W-:Y:S01]  /*3d40*/  MUFU.EX2 R33, R33 ;  /* 0x0000002100217308 */ /* 0x000fe20000000800 */
[----:B--2---:R-:W-:Y:S01]  /*3d50*/  F2FP.BF16.F32.PACK_AB R5, R43, R63 ;  /* 0x0000003f2b05723e */ /* 0x004fe200000010ff */
[----:B------:R-:W-:Y:S01]  /*3d60*/  FADD.FTZ R63, R63, R97 ;  /* 0x000000613f3f7221 */ /* 0x000fe20000010000 */
[----:B------:R-:W-:Y:S01]  /*3d70*/  F2FP.BF16.F32.PACK_AB R6, R59, R48 ;  /* 0x000000303b06723e */ /* 0x000fe200000010ff */
[----:B------:R-:W2:Y:S01]  /*3d80*/  MUFU.EX2 R45, R45 ;  /* 0x0000002d002d7308 */ /* 0x000ea20000000800 */
[----:B----4-:R-:W-:Y:S01]  /*3d90*/  F2FP.BF16.F32.PACK_AB R7, R42, R49 ;  /* 0x000000312a07723e */ /* 0x010fe200000010ff */
[----:B------:R-:W-:Y:S01]  /*3da0*/  FADD.FTZ R51, R51, R93 ;  /* 0x0000005d33337221 */ /* 0x000fe20000010000 */
[----:B------:R-:W-:Y:S01]  /*3db0*/  FADD.FTZ R63, R43, R63 ;  /* 0x0000003f2b3f7221 */ /* 0x000fe20000010000 */
[----:B------:R-:W-:Y:S02]  /*3dc0*/  MUFU.EX2 R34, R34 ;  /* 0x0000002200227308 */ /* 0x000fe40000000800 */
        /* <DEDUP_REMOVED lines=8> */
[----:B--2---:R-:W-:Y:S01]  /*3e50*/  FADD.FTZ R49, R45, R49 ;  /* 0x000000312d317221 */ /* 0x004fe20000010000 */
[C---:B------:R-:W-:Y:S01]  /*3e60*/  HMMA.16816.F32.BF16 R76, R4.reuse, R14, R76 ;  /* 0x0000000e044c723c */ /* 0x040fe2000004184c */
[----:B------:R-:W1:Y:S01]  /*3e70*/  LDSM.16.MT88.4 R12, [R25+0x4400] ;  /* 0x00440000190c783b */ /* 0x000e620000004200 */
[----:B------:R-:W-:Y:S04]  /*3e80*/  MUFU.EX2 R40, R40 ;  /* 0x0000002800287308 */ /* 0x000fe80000000800 */
[----:B------:R-:W-:Y:S04]  /*3e90*/  MUFU.EX2 R46, R46 ;  /* 0x0000002e002e7308 */ /* 0x000fe80000000800 */
[----:B------:R-:W-:Y:S04]  /*3ea0*/  MUFU.EX2 R123, R123 ;  /* 0x0000007b007b7308 */ /* 0x000fe80000000800 */
[----:B------:R-:W-:Y:S01]  /*3eb0*/  MUFU.EX2 R122, R122 ;  /* 0x0000007a007a7308 */ /* 0x000fe20000000800 */
[----:B---3--:R-:W-:Y:S01]  /*3ec0*/  HMMA.16816.F32.BF16 R68, R4, R8, R68 ;  /* 0x000000080444723c */ /* 0x008fe20000041844 */
[--C-:B------:R-:W-:Y:S01]  /*3ed0*/  FFMA.FTZ R8, R36, UR4, -R24.reuse ;  /* 0x0000000424087c23 */ /* 0x100fe20008010818 */
[----:B------:R-:W-:-:S03]  /*3ee0*/  FFMA.FTZ R36, R41, UR4, -R24 ;  /* 0x0000000429247c23 */ /* 0x000fc60008010818 */
[----:B------:R2:W3:Y:S03]  /*3ef0*/  MUFU.EX2 R41, R8 ;  /* 0x0000000800297308 */ /* 0x0004e60000000800 */
[----:B------:R-:W-:Y:S01]  /*3f00*/  HMMA.16816.F32.BF16 R72, R4, R10, R72 ;  /* 0x0000000a0448723c */ /* 0x000fe20000041848 */
[----:B------:R-:W4:Y:S01]  /*3f10*/  MUFU.EX2 R36, R36 ;  /* 0x0000002400247308 */ /* 0x000f220000000800 */
[C---:B------:R-:W-:Y:S01]  /*3f20*/  F2FP.BF16.F32.PACK_AB R4, R37.reuse, R50 ;  /* 0x000000322504723e */ /* 0x040fe200000010ff */
[----:B------:R-:W-:Y:S01]  /*3f30*/  FADD.FTZ R37, R37, R59 ;  /* 0x0000003b25257221 */ /* 0x000fe20000010000 */
[----:B------:R-:W-:-:S03]  /*3f40*/  F2FP.BF16.F32.PACK_AB R6, R33, R32 ;  /* 0x000000202106723e */ /* 0x000fc600000010ff */
[----:B------:R-:W-:Y:S01]  /*3f50*/  FADD.FTZ R37, R32, R37 ;  /* 0x0000002520257221 */ /* 0x000fe20000010000 */
[----:B--2---:R-:W2:Y:S01]  /*3f60*/  LDSM.16.MT88.4 R8, [R104+0x4800] ;  /* 0x004800006808783b */ /* 0x004ea20000004200 */
[C---:B---3--:R-:W-:Y:S01]  /*3f70*/  F2FP.BF16.F32.PACK_AB R5, R41.reuse, R45 ;  /* 0x0000002d2905723e */ /* 0x048fe200000010ff */
[----:B------:R-:W-:Y:S01]  /*3f80*/  FADD.FTZ R41, R41, R49 ;  /* 0x0000003129297221 */ /* 0x000fe20000010000 */
[----:B------:R-:W-:Y:S01]  /*3f90*/  FADD.FTZ R33, R33, R37 ;  /* 0x0000002521217221 */ /* 0x000fe20000010000 */
[----:B----4-:R-:W-:Y:S02]  /*3fa0*/  F2FP.BF16.F32.PACK_AB R7, R34, R36 ;  /* 0x000000242207723e */ /* 0x010fe400000010ff */
[----:B------:R-:W-:Y:S01]  /*3fb0*/  FADD.FTZ R41, R36, R41 ;  /* 0x0000002924297221 */ /* 0x000fe20000010000 */
[----:B------:R-:W-:-:S03]  /*3fc0*/  FADD.FTZ R33, R38, R33 ;  /* 0x0000002126217221 */ /* 0x000fc60000010000 */
[----:B------:R-:W-:Y:S01]  /*3fd0*/  FADD.FTZ R34, R34, R41 ;  /* 0x0000002922227221 */ /* 0x000fe20000010000 */
[C---:B------:R-:W-:Y:S01]  /*3fe0*/  HMMA.16816.F32.BF16 R80, R4.reuse, R16, R80 ;  /* 0x000000100450723c */ /* 0x040fe20000041850 */
[----:B------:R-:W-:Y:S02]  /*3ff0*/  FFMA.FTZ R16, R31, UR4, -R24 ;  /* 0x000000041f107c23 */ /* 0x000fe40008010818 */
[----:B------:R-:W-:Y:S04]  /*4000*/  MUFU.EX2 R31, R52 ;  /* 0x00000034001f7308 */ /* 0x000fe80000000800 */
[----:B------:R3:W4:Y:S01]  /*4010*/  MUFU.EX2 R35, R16 ;  /* 0x0000001000237308 */ /* 0x0007220000000800 */
[C---:B------:R-:W-:Y:S08]  /*4020*/  HMMA.16816.F32.BF16 R76, R4.reuse, R18, R76 ;  /* 0x00000012044c723c */ /* 0x040ff0000004184c */
[----:B-1----:R-:W-:Y:S01]  /*4030*/  HMMA.16816.F32.BF16 R68, R4, R12, R68 ;  /* 0x0000000c0444723c */ /* 0x002fe20000041844 */
[----:B---3--:R-:W1:Y:S01]  /*4040*/  LDSM.16.MT88.4 R16, [R25+0x4800] ;  /* 0x004800001910783b */ /* 0x008e620000004200 */
[----:B----4-:R-:W-:-:S06]  /*4050*/  FADD.FTZ R34, R35, R34 ;  /* 0x0000002223227221 */ /* 0x010fcc0000010000 */
[----:B------:R-:W-:Y:S01]  /*4060*/  HMMA.16816.F32.BF16 R72, R4, R14, R72 ;  /* 0x0000000e0448723c */ /* 0x000fe20000041848 */
[----:B------:R-:W-:Y:S01]  /*4070*/  F2FP.BF16.F32.PACK_AB R4, R39, R38 ;  /* 0x000000262704723e */ /* 0x000fe200000010ff */
[----:B------:R-:W3:Y:S01]  /*4080*/  LDSM.16.MT88.4 R12, [R104+0x4c00] ;  /* 0x004c0000680c783b */ /* 0x000ee20000004200 */
[----:B------:R-:W-:Y:S01]  /*4090*/  F2FP.BF16.F32.PACK_AB R5, R47, R35 ;  /* 0x000000232f05723e */ /* 0x000fe200000010ff */
[----:B------:R-:W-:Y:S01]  /*40a0*/  FADD.FTZ R39, R39, R33 ;  /* 0x0000002127277221 */ /* 0x000fe20000010000 */
[----:B------:R-:W-:Y:S01]  /*40b0*/  F2FP.BF16.F32.PACK_AB R6, R31, R44 ;  /* 0x0000002c1f06723e */ /* 0x000fe200000010ff */
[----:B------:R-:W-:Y:S01]  /*40c0*/  FADD.FTZ R47, R47, R34 ;  /* 0x000000222f2f7221 */ /* 0x000fe20000010000 */
[----:B------:R-:W-:Y:S01]  /*40d0*/  F2FP.BF16.F32.PACK_AB R7, R46, R40 ;  /* 0x000000282e07723e */ /* 0x000fe200000010ff */
[----:B------:R-:W-:Y:S02]  /*40e0*/  FADD.FTZ R39, R44, R39 ;  /* 0x000000272c277221 */ /* 0x000fe40000010000 */
[----:B------:R-:W-:-:S02]  /*40f0*/  FADD.FTZ R47, R40, R47 ;  /* 0x0000002f282f7221 */ /* 0x000fc40000010000 */
[----:B------:R-:W-:Y:S02]  /*4100*/  FADD.FTZ R31, R31, R39 ;  /* 0x000000271f1f7221 */ /* 0x000fe40000010000 */
[C---:B--2---:R-:W-:Y:S01]  /*4110*/  HMMA.16816.F32.BF16 R80, R4.reuse, R8, R80 ;  /* 0x000000080450723c */ /* 0x044fe20000041850 */
[----:B------:R-:W-:Y:S01]  /*4120*/  FFMA.FTZ R8, R28, UR4, -R30 ;  /* 0x000000041c087c23 */ /* 0x000fe2000801081e */
[----:B------:R-:W-:Y:S01]  /*4130*/  FFMA.FTZ R9, R21, UR4, -R24 ;  /* 0x0000000415097c23 */ /* 0x000fe20008010818 */
[----:B------:R-:W-:Y:S01]  /*4140*/  FFMA.FTZ R28, R27, UR4, -R30 ;  /* 0x000000041b1c7c23 */ /* 0x000fe2000801081e */
[----:B------:R-:W-:Y:S01]  /*4150*/  FADD.FTZ R46, R46, R47 ;  /* 0x0000002f2e2e7221 */ /* 0x000fe20000010000 */
[----:B------:R2:W-:Y:S03]  /*4160*/  MUFU.EX2 R26, R8 ;  /* 0x00000008001a7308 */ /* 0x0005e60000000800 */
[----:B------:R-:W-:Y:S01]  /*4170*/  HMMA.16816.F32.BF16 R76, R4, R10, R76 ;  /* 0x0000000a044c723c */ /* 0x000fe2000004184c */
[----:B------:R-:W-:Y:S04]  /*4180*/  MUFU.EX2 R20, R9 ;  /* 0x0000000900147308 */ /* 0x000fe80000000800 */
[----:B------:R-:W4:Y:S04]  /*4190*/  MUFU.EX2 R27, R29 ;  /* 0x0000001d001b7308 */ /* 0x000f280000000800 */
[----:B------:R-:W5:Y:S01]  /*41a0*/  MUFU.EX2 R28, R28 ;  /* 0x0000001c001c7308 */ /* 0x000f620000000800 */
[----:B--2---:R-:W-:-:S03]  /*41b0*/  FFMA.FTZ R8, R22, UR4, -R24 ;  /* 0x0000000416087c23 */ /* 0x004fc60008010818 */
[----:B------:R-:W2:Y:S01]  /*41c0*/  MUFU.EX2 R22, R23 ;  /* 0x0000001700167308 */ /* 0x000ea20000000800 */
[----:B-1----:R-:W-:Y:S03]  /*41d0*/  HMMA.16816.F32.BF16 R68, R4, R16, R68 ;  /* 0x000000100444723c */ /* 0x002fe60000041844 */
[----:B------:R1:W3:Y:S01]  /*41e0*/  MUFU.EX2 R21, R8 ;  /* 0x0000000800157308 */ /* 0x0002e20000000800 */
[----:B----4-:R-:W-:-:S04]  /*41f0*/  FADD.FTZ R31, R27, R31 ;  /* 0x0000001f1b1f7221 */ /* 0x010fc80000010000 */
[----:B------:R-:W-:Y:S01]  /*4200*/  HMMA.16816.F32.BF16 R72, R4, R18, R72 ;  /* 0x000000120448723c */ /* 0x000fe20000041848 */
[C---:B------:R-:W-:Y:S01]  /*4210*/  F2FP.BF16.F32.PACK_AB R4, R26.reuse, R27 ;  /* 0x0000001b1a04723e */ /* 0x040fe200000010ff */
[----:B------:R-:W-:Y:S01]  /*4220*/  FADD.FTZ R31, R26, R31 ;  /* 0x0000001f1a1f7221 */ /* 0x000fe20000010000 */
[----:B-----5:R-:W-:Y:S01]  /*4230*/  F2FP.BF16.F32.PACK_AB R6, R123, R28 ;  /* 0x0000001c7b06723e */ /* 0x020fe200000010ff */
[----:B--2---:R-:W-:Y:S01]  /*4240*/  FADD.FTZ R46, R22, R46 ;  /* 0x0000002e162e7221 */ /* 0x004fe20000010000 */
[----:B------:R-:W-:Y:S01]  /*4250*/  F2FP.BF16.F32.PACK_AB R7, R122, R20 ;  /* 0x000000147a07723e */ /* 0x000fe200000010ff */
[----:B------:R-:W-:Y:S01]  /*4260*/  FADD.FTZ R31, R28, R31 ;  /* 0x0000001f1c1f7221 */ /* 0x000fe20000010000 */
[----:B-1----:R-:W1:Y:S01]  /*4270*/  LDSM.16.MT88.4 R8, [R25+0x4c00] ;  /* 0x004c00001908783b */ /* 0x002e620000004200 */
[C---:B---3--:R-:W-:Y:S01]  /*4280*/  F2FP.BF16.F32.PACK_AB R5, R21.reuse, R22 ;  /* 0x000000161505723e */ /* 0x048fe200000010ff */
[----:B------:R-:W-:Y:S01]  /*4290*/  FADD.FTZ R46, R21, R46 ;  /* 0x0000002e152e7221 */ /* 0x000fe20000010000 */
[----:B------:R-:W-:-:S03]  /*42a0*/  FADD.FTZ R123, R123, R31 ;  /* 0x0000001f7b7b7221 */ /* 0x000fc60000010000 */
[----:B------:R-:W-:Y:S02]  /*42b0*/  FADD.FTZ R46, R20, R46 ;  /* 0x0000002e142e7221 */ /* 0x000fe40000010000 */
[----:B------:R-:W-:Y:S02]  /*42c0*/  HMMA.16816.F32.BF16 R80, R4, R12, R80 ;  /* 0x0000000c0450723c */ /* 0x000fe40000041850 */
[----:B------:R-:W-:-:S06]  /*42d0*/  FADD.FTZ R122, R122, R46 ;  /* 0x0000002e7a7a7221 */ /* 0x000fcc0000010000 */
        /* <DEDUP_REMOVED lines=8> */
[----:B------:R-:W-:Y:S01]  /*4360*/  MOV R3, R2 ;  /* 0x0000000200037202 */ /* 0x000fe20000000f00 */
[----:B------:R-:W-:Y:S01]  /*4370*/  IMAD.MOV.U32 R84, RZ, RZ, R0 ;  /* 0x000000ffff547224 */ /* 0x000fe200078e0000 */
[----:B------:R-:W-:Y:S01]  /*4380*/  UISETP.NE.AND.EX UP0, UPT, UR7, URZ, UPT, UP0 ;  /* 0x000000ff0700728c */ /* 0x000fe2000bf05300 */
[C---:B------:R-:W-:Y:S01]  /*4390*/  IADD3 R121, PT, PT, R104.reuse, 0x3000, RZ ;  /* 0x0000300068797810 */ /* 0x040fe20007ffe0ff */
[----:B------:R-:W-:Y:S01]  /*43a0*/  UMOV UR10, 0x400 ;  /* 0x00000400000a7882 */ /* 0x000fe20000000000 */
[----:B------:R-:W2:Y:S03]  /*43b0*/  LDCU UR4, c[0x0][0x45c] ;  /* 0x00008b80ff0477ac */ /* 0x000ea60008000800 */
[----:B------:R-:W-:Y:S01]  /*43c0*/  PLOP3.LUT P1, PT, PT, PT, UP0, 0x80, 0x8 ;  /* 0x000000000008781c */ /* 0x000fe20003f2f008 */
[----:B------:R-:W3:Y:S01]  /*43d0*/  LDCU.64 UR8, c[0x0][0x3a8] ;  /* 0x00007500ff0877ac */ /* 0x000ee20008000a00 */
[----:B------:R-:W4:Y:S01]  /*43e0*/  LDCU.64 UR6, c[0x0][0x3a0] ;  /* 0x00007400ff0677ac */ /* 0x000f220008000a00 */
[----:B-1----:R-:W-:Y:S01]  /*43f0*/  ULEA UR5, UR5, UR10, 0x18 ;  /* 0x0000000a05057291 */ /* 0x002fe2000f8ec0ff */
[----:B------:R-:W-:-:S02]  /*4400*/  IADD3 R118, PT, PT, R104, 0x3020, RZ ;  /* 0x0000302068767810 */ /* 0x000fc40007ffe0ff */
[----:B--2---:R-:W-:-:S09]  /*4410*/  MOV R119, RZ ;  /* 0x000000ff00777202 */ /* 0x004fd20000000f00 */
.L_x_3821:
[----:B------:R-:W-:Y:S01]  /*4420*/  @!P1 IADD3 R2, P0, PT, RZ, -R119, RZ ;  /* 0x80000077ff029210 */ /* 0x000fe20007f1e0ff */
[----:B------:R-:W1:Y:S01]  /*4430*/  @!P1 LDC R6, c[0x0][0x3c0] ;  /* 0x0000f000ff069b82 */ /* 0x000e620000000800 */
[----:B------:R-:W2:Y:S01]  /*4440*/  S2R R87, SR_TID.X ;  /* 0x0000000000577919 */ /* 0x000ea20000002100 */
[----:B------:R-:W-:Y:S06]  /*4450*/  DEPBAR.LE SB0, 0x0 ;  /* 0x000080000000791a */ /* 0x000fec0000000000 */
[----:B------:R-:W3:Y:S08]  /*4460*/  LDC R8, c[0x0][0x3c4] ;  /* 0x0000f100ff087b82 */ /* 0x000ef00000000800 */
[----:B------:R-:W-:Y:S01]  /*4470*/  BAR.SYNC.DEFER_BLOCKING 0x0 ;  /* 0x0000000000007b1d */ /* 0x000fe20000010000 */
[----:B------:R-:W-:Y:S02]  /*4480*/  IMAD.MOV.U32 R10, RZ, RZ, R111 ;  /* 0x000000ffff0a7224 */ /* 0x000fe400078e006f */
[----:B------:R-:W-:Y:S01]  /*4490*/  IMAD.MOV.U32 R9, RZ, RZ, R110 ;  /* 0x000000ffff097224 */ /* 0x000fe200078e006e */
[----:B--2---:R-:W-:Y:S01]  /*44a0*/  SHF.R.U32.HI R106, RZ, 0x1, R87 ;  /* 0x00000001ff6a7819 */ /* 0x004fe20000011657 */
[----:B-1----:R-:W-:Y:S01]  /*44b0*/  @!P1 IMAD.SHL.U32 R0, R6, 0x80, RZ ;  /* 0x0000008006009824 */ /* 0x002fe200078e00ff */
[C---:B------:R-:W-:Y:S01]  /*44c0*/  LOP3.LUT R113, R87.reuse, 0x18, RZ, 0xc0, !PT ;  /* 0x0000001857717812 */ /* 0x040fe200078ec0ff */
[C---:B------:R-:W-:Y:S02]  /*44d0*/  IMAD.SHL.U32 R105, R87.reuse, 0x10, RZ ;  /* 0x0000001057697824 */ /* 0x040fe400078e00ff */
[----:B------:R-:W-:Y:S02]  /*44e0*/  @!P1 IMAD.X R0, RZ, RZ, ~R0, P0 ;  /* 0x000000ffff009224 */ /* 0x000fe400000e0e00 */
[----:B------:R-:W-:Y:S01]  /*44f0*/  IMAD.SHL.U32 R86, R87, 0x4, RZ ;  /* 0x0000000457567824 */ /* 0x000fe200078e00ff */
        /* <DEDUP_REMOVED lines=77> */
.L_x_3818:
        /* <DEDUP_REMOVED lines=26> */
[----:B------:R-:W-:Y:S02]  /*4b70*/  ISETP.GT.AND P2, PT, R112, R107, PT ;  /* 0x0000006b7000720c */ /* 0x000fe40003f44270 */
[----:B------:R2:W-:Y:S01]  /*4b80*/  LDGSTS.E.BYPASS.LTC128B.128 [R85+0x4800], desc[UR26][R4.64] ;  /* 0x0480000004557fae */ /* 0x0005e2000b981a1a */
[----:B------:R-:W-:Y:S04]  /*4b90*/  SEL R0, R0, 0xffffffe0, !P0 ;  /* 0xffffffe000007807 */ /* 0x000fe80004000000 */
[----:B------:R3:W-:Y:S05]  /*4ba0*/  LDSM.16.M88.4 R64, [R92] ;  /* 0x000000005c40783b */ /* 0x0007ea0000000200 */
[----:B------:R-:W-:Y:S05]  /*4bb0*/  LDSM.16.M88.4 R16, [R88+0x1400] ;  /* 0x001400005810783b */ /* 0x000fea0000000200 */
[----:B------:R-:W-:Y:S05]  /*4bc0*/  LDSM.16.M88.4 R24, [R88+0x1800] ;  /* 0x001800005818783b */ /* 0x000fea0000000200 */
[----:B-1----:R-:W2:Y:S05]  /*4bd0*/  LDSM.16.M88.4 R8, [R88+0x1000] ;  /* 0x001000005808783b */ /* 0x002eaa0000000200 */
[----:B------:R-:W0:Y:S01]  /*4be0*/  LDGDEPBAR ;  /* 0x00000000000079af */ /* 0x000e220000000000 */
[C---:B---3--:R-:W-:Y:S04]  /*4bf0*/  IMAD.IADD R92, R0.reuse, 0x1, R92 ;  /* 0x00000001005c7824 */ /* 0x048fe800078e025c */
[----:B------:R-:W1:Y:S01]  /*4c00*/  LDSM.16.M88.4 R32, [R88+0x1c00] ;  /* 0x001c00005820783b */ /* 0x000e620000000200 */
[----:B------:R-:W-:Y:S04]  /*4c10*/  IMAD.IADD R0, R0, 0x1, R88 ;  /* 0x0000000100007824 */ /* 0x000fe800078e0258 */
[----:B------:R-:W3:Y:S05]  /*4c20*/  LDSM.16.M88.4 R40, [R88+0x2000] ;  /* 0x002000005828783b */ /* 0x000eea0000000200 */
[----:B------:R-:W5:Y:S05]  /*4c30*/  LDSM.16.M88.4 R48, [R88+0x2400] ;  /* 0x002400005830783b */ /* 0x000f6a0000000200 */
[----:B------:R-:W4:Y:S05]  /*4c40*/  LDSM.16.M88.4 R56, [R88+0x2800] ;  /* 0x002800005838783b */ /* 0x000f2a0000000200 */
[----:B------:R-:W4:Y:S05]  /*4c50*/  LDSM.16.M88.4 R88, [R88+0x2c00] ;  /* 0x002c00005858783b */ /* 0x000f2a0000000200 */
[----:B------:R-:W-:Y:S05]  /*4c60*/  LDSM.16.M88.4 R92, [R92] ;  /* 0x000000005c5c783b */ /* 0x000fea0000000200 */
[----:B------:R-:W4:Y:S01]  /*4c70*/  LDSM.16.M88.4 R96, [R0+0x1000] ;  /* 0x001000000060783b */ /* 0x000f220000000200 */
[C---:B--2---:R-:W-:Y:S04]  /*4c80*/  HMMA.16816.F32.BF16 R4, R64.reuse, R8, RZ ;  /* 0x000000084004723c */ /* 0x044fe800000418ff */
[----:B------:R-:W-:Y:S04]  /*4c90*/  LDSM.16.M88.4 R100, [R0+0x1800] ;  /* 0x001800000064783b */ /* 0x000fe80000000200 */
        /* <DEDUP_REMOVED lines=63> */
[----:B------:R-:W-:Y:S02]  /*5090*/  LOP3.LUT R89, R89, R2, RZ, 0x3c, !PT ;  /* 0x0000000259597212 */ /* 0x000fe400078e3cff */
[----:B------:R-:W-:Y:S07]  /*50a0*/  ISETP.GE.AND P2, PT, R95, RZ, PT ;  /* 0x000000ff5f00720c */ /* 0x000fee0003f46270 */
        /* <DEDUP_REMOVED lines=39> */
[----:B-1----:R-:W1:Y:S02]  /*5320*/  LDC.64 R88, c[0x0][0x3b8] ;  /* 0x0000ee00ff587b82 */ /* 0x002e640000000a00 */
        /* <DEDUP_REMOVED lines=12> */
.L_x_3820:
        /* <DEDUP_REMOVED lines=18> */
.L_x_3819:
        /* <DEDUP_REMOVED lines=221> */
[----:B------:R-:W-:Y:S07]  /*62e0*/  ISETP.GT.AND P0, PT, R112, R107, PT ;  /* 0x0000006b7000720c */ /* 0x000fee0003f04270 */
        /* <DEDUP_REMOVED lines=125> */
.L_x_3817:
[----:B------:R-:W1:Y:S01]  /*6ac0*/  SHFL.BFLY PT, R22, R123, 0x2, 0x1f ;  /* 0x0c401f007b167f89 */ /* 0x000e6200000e0000 */
[----:B------:R-:W-:Y:S01]  /*6ad0*/  SHF.L.U32 R5, R87, 0x1, RZ ;  /* 0x0000000157057819 */ /* 0x000fe200000006ff */
[----:B------:R-:W2:Y:S01]  /*6ae0*/  S2UR UR4, SR_CTAID.Y ;  /* 0x00000000000479c3 */ /* 0x000ea20000002600 */
[--C-:B------:R-:W-:Y:S01]  /*6af0*/  LOP3.LUT R113, R113, 0xc0, R114.reuse, 0xf8, !PT ;  /* 0x000000c071717812 */ /* 0x100fe200078ef872 */
        /* <DEDUP_REMOVED lines=18> */
[----:B-1----:R-:W-:-:S04]  /*6c20*/  FADD.FTZ R22, R22, R4 ;  /* 0x0000000416167221 */ /* 0x002fc80000010000 */
[----:B------:R-:W1:Y:S01]  /*6c30*/  MUFU.RCP R6, R22 ;  /* 0x0000001600067308 */ /* 0x000e620000001000 */
[----:B---3--:R-:W-:Y:S01]  /*6c40*/  FADD.FTZ R3, R122, R3 ;  /* 0x000000037a037221 */ /* 0x008fe20000010000 */
[----:B------:R-:W-:-:S04]  /*6c50*/  FSETP.NE.FTZ.AND P1, PT, R22, RZ, PT ;  /* 0x000000ff1600720b */ /* 0x000fc80003f35000 */
[----:B------:R-:W-:Y:S02]  /*6c60*/  FSETP.NE.FTZ.AND P0, PT, R3, RZ, PT ;  /* 0x000000ff0300720b */ /* 0x000fe40003f15000 */
[----:B------:R-:W3:Y:S07]  /*6c70*/  MUFU.RCP R4, R3 ;  /* 0x0000000300047308 */ /* 0x000eee0000001000 */
[----:B------:R-:W5:Y:S01]  /*6c80*/  @P1 LDC R24, c[0x0][0x458] ;  /* 0x00011600ff181b82 */ /* 0x000f620000000800 */
[----:B------:R4:W2:Y:S01]  /*6c90*/  @P1 MUFU.LG2 R25, R22 ;  /* 0x0000001600191308 */ /* 0x0008a20000000c00 */
        /* <DEDUP_REMOVED lines=11> */
[----:B---3--:R-:W-:Y:S01]  /*6d50*/  FSEL R4, R4, 1, P0 ;  /* 0x3f80000004047808 */ /* 0x008fe20000000000 */
[----:B----4-:R-:W1:Y:S01]  /*6d60*/  @P0 LDC R22, c[0x0][0x458] ;  /* 0x00011600ff160b82 */ /* 0x010e620000000800 */
[----:B------:R-:W-:Y:S01]  /*6d70*/  LOP3.LUT R114, R114, 0x80, RZ, 0xc0, !PT ;  /* 0x0000008072727812 */ /* 0x000fe200078ec0ff */
[----:B------:R3:W4:Y:S01]  /*6d80*/  @P0 MUFU.LG2 R26, R3 ;  /* 0x00000003001a0308 */ /* 0x0007220000000c00 */
[----:B--2---:R-:W-:Y:S01]  /*6d90*/  @P1 FMUL.FTZ R25, R25, 0.69314718246459960938 ;  /* 0x3f31721819191820 */ /* 0x004fe20000410000 */
        /* <DEDUP_REMOVED lines=11> */
[----:B------:R-:W-:-:S03]  /*6e50*/  IADD3 R6, PT, PT, -R6, R114, RZ ;  /* 0x0000007206067210 */ /* 0x000fc60007ffe1ff */
[----:B------:R-:W-:Y:S01]  /*6e60*/  STS.64 [R4+0x20], R76 ;  /* 0x0000204c04007388 */ /* 0x000fe20000000a00 */
[----:B---3--:R-:W-:Y:S01]  /*6e70*/  IADD3 R3, PT, PT, -R115, RZ, RZ ;  /* 0x000000ff73037210 */ /* 0x008fe20007ffe1ff */
[----:B----4-:R-:W-:Y:S02]  /*6e80*/  @P0 FMUL.FTZ R26, R26, 0.69314718246459960938 ;  /* 0x3f3172181a1a0820 */ /* 0x010fe40000410000 */
[----:B------:R3:W-:Y:S02]  /*6e90*/  STS.64 [R4+0x420], R78 ;  /* 0x0004204e04007388 */ /* 0x0007e40000000a00 */
[----:B------:R-:W-:Y:S02]  /*6ea0*/  IMAD R3, R23, R3, UR6 ;  /* 0x0000000617037e24 */ /* 0x000fe4000f8e0203 */
[----:B------:R4:W-:Y:S02]  /*6eb0*/  STS.64 [R114+0x40], R68 ;  /* 0x0000404472007388 */ /* 0x0009e40000000a00 */
[----:B------:R-:W-:-:S02]  /*6ec0*/  IMAD R23, R20, R23, R3 ;  /* 0x0000001714177224 */ /* 0x000fc400078e0203 */
[----:B------:R4:W-:Y:S01]  /*6ed0*/  STS.64 [R114+0x440], R70 ;  /* 0x0004404672007388 */ /* 0x0009e20000000a00 */
[----:B------:R-:W-:Y:S01]  /*6ee0*/  MOV R3, 0xff800000 ;  /* 0xff80000000037802 */ /* 0x000fe20000000f00 */
[----:B-1----:R-:W-:Y:S01]  /*6ef0*/  @P0 FFMA.FTZ R3, R0, R22, R26 ;  /* 0x0000001600030223 */ /* 0x002fe2000001001a */
[----:B------:R-:W-:Y:S01]  /*6f00*/  MOV R20, 0xff800000 ;  /* 0xff80000000147802 */ /* 0x000fe20000000f00 */
[----:B------:R4:W-:Y:S01]  /*6f10*/  STS.64 [R6+0x60], R72 ;  /* 0x0000604806007388 */ /* 0x0009e20000000a00 */
[----:B-----5:R-:W-:-:S03]  /*6f20*/  @P1 FFMA.FTZ R20, R2, R24, R25 ;  /* 0x0000001802141223 */ /* 0x020fc60000010019 */
[----:B------:R4:W-:Y:S01]  /*6f30*/  STS.64 [R6+0x460], R74 ;  /* 0x0004604a06007388 */ /* 0x0009e20000000a00 */
[----:B--2---:R-:W-:-:S04]  /*6f40*/  LOP3.LUT R5, R86, 0xd8, RZ, 0xc0, !PT ;  /* 0x000000d856057812 */ /* 0x004fc800078ec0ff */
[----:B------:R-:W-:Y:S02]  /*6f50*/  LOP3.LUT R5, R5, 0x18, R106, 0x78, !PT ;  /* 0x0000001805057812 */ /* 0x000fe400078e786a */
[----:B------:R-:W-:Y:S02]  /*6f60*/  LOP3.LUT R106, R106, 0x30, RZ, 0xc0, !PT ;  /* 0x000000306a6a7812 */ /* 0x000fe400078ec0ff */
[----:B---3--:R-:W-:Y:S02]  /*6f70*/  LOP3.LUT R4, R5, 0xf24, R86, 0xf8, !PT ;  /* 0x00000f2405047812 */ /* 0x008fe400078ef856 */
[----:B------:R-:W-:Y:S02]  /*6f80*/  LOP3.LUT R87, R106, 0x7, R87, 0xf8, !PT ;  /* 0x000000076a577812 */ /* 0x000fe400078ef857 */
[----:B------:R-:W-:Y:S01]  /*6f90*/  LEA R4, R4, UR5, 0x2 ;  /* 0x0000000504047c11 */ /* 0x000fe2000f8e10ff */
[----:B------:R-:W-:Y:S08]  /*6fa0*/  BAR.SYNC.DEFER_BLOCKING 0x0 ;  /* 0x0000000000007b1d */ /* 0x000ff00000010000 */
[----:B------:R-:W1:Y:S01]  /*6fb0*/  S2UR UR5, SR_CTAID.X ;  /* 0x00000000000579c3 */ /* 0x000e620000002500 */
[----:B------:R4:W2:Y:S04]  /*6fc0*/  LDS.128 R16, [R4] ;  /* 0x0000000004107984 */ /* 0x0008a80000000c00 */
[----:B------:R4:W3:Y:S01]  /*6fd0*/  LDS.128 R12, [R4+0x800] ;  /* 0x00080000040c7984 */ /* 0x0008e20000000c00 */
[----:B-1----:R-:W-:-:S03]  /*6fe0*/  USHF.L.U32 UR6, UR5, 0x6, URZ ;  /* 0x0000000605067899 */ /* 0x002fc600080006ff */
[----:B------:R4:W1:Y:S04]  /*6ff0*/  LDS.128 R8, [R4+0x1000] ;  /* 0x0010000004087984 */ /* 0x0008680000000c00 */
[----:B------:R-:W1:Y:S01]  /*7000*/  LDS.128 R4, [R4+0x1800] ;  /* 0x0018000004047984 */ /* 0x000e620000000c00 */
[----:B------:R-:W-:-:S04]  /*7010*/  IMAD R23, R23, R21, UR6 ;  /* 0x0000000617177e24 */ /* 0x000fc8000f8e0215 */
[----:B------:R-:W-:Y:S01]  /*7020*/  IMAD R0, R23, UR4, RZ ;  /* 0x0000000417007c24 */ /* 0x000fe2000f8e02ff */
[----:B------:R-:W-:Y:S06]  /*7030*/  @P2 BRA `(.L_x_3823) ;  /* 0x00000000002c2947 */ /* 0x000fec0003800000 */
[----:B------:R-:W5:Y:S01]  /*7040*/  LDCU.64 UR4, c[0x0][0x428] ;  /* 0x00008500ff0477ac */ /* 0x000f620008000a00 */
[----:B------:R-:W-:Y:S01]  /*7050*/  VIADD R21, R21, -UR6 ;  /* 0x8000000615157c36 */ /* 0x000fe20008000000 */
        /* <DEDUP_REMOVED lines=9> */
.L_x_3823:
[----:B------:R-:W-:Y:S05]  /*70f0*/  BSYNC.RECONVERGENT B0 ;  /* 0x0000000000007941 */ /* 0x000fea0003800200 */
.L_x_3822:
[----:B------:R-:W1:Y:S01]  /*7100*/  LDCU.64 UR4, c[0x0][0x3f8] ;  /* 0x00007f00ff0477ac */ /* 0x000e620008000a00 */
[----:B------:R-:W-:-:S04]  /*7110*/  LOP3.LUT R2, R86, 0xffc, RZ, 0xc0, !PT ;  /* 0x00000ffc56027812 */ /* 0x000fc800078ec0ff */
[----:B------:R-:W-:-:S04]  /*7120*/  IADD3 R2, P0, PT, R0, R2, RZ ;  /* 0x0000000200027210 */ /* 0x000fc80007f1e0ff */
[----:B------:R-:W-:Y:S02]  /*7130*/  LEA.HI.X.SX32 R0, R0, RZ, 0x1, P0 ;  /* 0x000000ff00007211 */ /* 0x000fe400000f0eff */
[----:B-1----:R-:W-:-:S04]  /*7140*/  LEA R20, P0, R2, UR4, 0x2 ;  /* 0x0000000402147c11 */ /* 0x002fc8000f8010ff */
[----:B------:R-:W-:-:S05]  /*7150*/  LEA.HI.X R21, R2, UR5, R0, 0x2, P0 ;  /* 0x0000000502157c11 */ /* 0x000fca00080f1400 */
[----:B--2---:R-:W-:Y:S04]  /*7160*/  STG.E.128 desc[UR26][R20.64], R16 ;  /* 0x0000001014007986 */ /* 0x004fe8000c101d1a */
[----:B---3--:R-:W-:Y:S04]  /*7170*/  STG.E.128 desc[UR26][R20.64+0x800], R12 ;  /* 0x0008000c14007986 */ /* 0x008fe8000c101d1a */
[----:B------:R-:W-:Y:S04]  /*7180*/  STG.E.128 desc[UR26][R20.64+0x1000], R8 ;  /* 0x0010000814007986 */ /* 0x000fe8000c101d1a */
[----:B------:R-:W-:Y:S01]  /*7190*/  STG.E.128 desc[UR26][R20.64+0x1800], R4 ;  /* 0x0018000414007986 */ /* 0x000fe2000c101d1a */
[----:B------:R-:W-:Y:S05]  /*71a0*/  EXIT ;  /* 0x000000000000794d */ /* 0x000fea0003800000 */
.L_x_3824:
        /* <DEDUP_REMOVED lines=13> */
.L_x_4926:


//--------------------- .text._ZN5flash24flash_fwd_splitkv_kernelI23Flash_fwd_kernel_traitsILi32ELi64ELi128ELi4ELb0ELb0EN7cutlass10bfloat16_tE19Flash_kernel_traitsILi32ELi64ELi128ELi4ES3_EELb1ELb0ELb0ELb1ELb1ELb1ELb1ELb0EEEvNS_16Flash_fwd_paramsE --------------------------
	.section	.text._ZN5flash24flash_fwd_splitkv_kernelI23Flash_fwd_kernel_traitsILi32ELi64ELi128ELi4ELb0ELb0EN7cutlass10bfloat16_tE19Flash_kernel_traitsILi32ELi64ELi128ELi4ES3_EELb1ELb0ELb0ELb1ELb1ELb1ELb1ELb0EEEvNS_16Flash_fwd_paramsE,"ax",@progbits
	.align	128
        .global         _ZN5flash24flash_fwd_splitkv_kernelI23Flash_fwd_kernel_traitsILi32ELi64ELi128ELi4ELb0ELb0EN7cutlass10bfloat16_tE19Flash_kernel_traitsILi32ELi64ELi128ELi4ES3_EELb1ELb0ELb0ELb1ELb1ELb1ELb1ELb0EEEvNS_16Flash_fwd_paramsE
        .type           _ZN5flash24flash_fwd_splitkv_kernelI23Flash_fwd_kernel_traitsILi32ELi64ELi128ELi4ELb0ELb0EN7cutlass10bfloat16_tE19Flash_kernel_traitsILi32ELi64ELi128ELi4ES3_EELb1ELb0ELb0ELb1ELb1ELb1ELb1ELb0EEEvNS_16Flash_fwd_paramsE,@function
        .size           _ZN5flash24flash_fwd_splitkv_kernelI23Flash_fwd_kernel_traitsILi32ELi64ELi128ELi4ELb0ELb0EN7cutlass10bfloat16_tE19Flash_kernel_traitsILi32ELi64ELi128ELi4ES3_EELb1ELb0ELb0ELb1ELb1ELb1ELb1ELb0EEEvNS_16Flash_fwd_paramsE,(.L_x_4927 - _ZN5flash24flash_fwd_splitkv_kernelI23Flash_fwd_kernel_traitsILi32ELi64ELi128ELi4ELb0ELb0EN7cutlass10bfloat16_tE19Flash_kernel_traitsILi32ELi64ELi128ELi4ES3_EELb1ELb0ELb0ELb1ELb1ELb1ELb1ELb0EEEvNS_16Flash_fwd_paramsE)
        .other          _ZN5flash24flash_fwd_splitkv_kernelI23Flash_fwd_kernel_traitsILi32ELi64ELi128ELi4ELb0ELb0EN7cutlass10bfloat16_tE19Flash_kernel_traitsILi32ELi64ELi128ELi4ES3_EELb1ELb0ELb0ELb1ELb1ELb1ELb1ELb0EEEvNS_16Flash_fwd_paramsE,@"STO_CUDA_ENTRY STV_DEFAULT"
_ZN5flash24flash_fwd_splitkv_kernelI23Flash_fwd_kernel_traitsILi32ELi64ELi128ELi4ELb0ELb0EN7cutlass10bfloat16_tE19Flash_kernel_traitsILi32ELi64ELi128ELi4ES3_EELb1ELb0ELb0ELb1ELb1ELb1ELb1ELb0EEEvNS_16Flash_fwd_paramsE:
.text._ZN5flash24flash_fwd_splitkv_kernelI23Flash_fwd_kernel_traitsILi32ELi64ELi128ELi4ELb0ELb0EN7cutlass10bfloat16_tE19Flash_kernel_traitsILi32ELi64ELi128ELi4ES3_EELb1ELb0ELb0ELb1ELb1ELb1ELb1ELb0EEEvNS_16Flash_fwd_paramsE:
[----:B------:R-:W-:Y:S08]  /*0000*/  LDC R1, c[0x0][0x37c] ;  /* 0x0000df00ff017b82 */ /* 0x000ff00000000800 */
[----:B------:R-:W1:Y:S08]  /*0010*/  LDC R0, c[0x0][0x3e0] ;  /* 0x0000f800ff007b82 */ /* 0x000e700000000800 */
[----:B------:R-:W2:Y:S08]  /*0020*/  S2UR UR4, SR_CTAID.Z ;  /* 0x00000000000479c3 */ /* 0x000eb00000002700 */
[----:B------:R-:W3:Y:S08]  /*0030*/  LDC.64 R2, c[0x0][0x478] ;  /* 0x00011e00ff027b82 */ /* 0x000ef00000000a00 */
[----:B------:R-:W4:Y:S01]  /*0040*/  LDC.64 R4, c[0x0][0x470] ;  /* 0x00011c00ff047b82 */ /* 0x000f220000000a00 */
[----:B-1----:R-:W1:Y:S01]  /*0050*/  I2F.U32.RP R6, R0 ;  /* 0x0000000000067306 */ /* 0x002e620000209000 */
[----:B------:R-:W2:Y:S01]  /*0060*/  S2R R14, SR_CTAID.X ;  /* 0x00000000000e7919 */ /* 0x000ea20000002500 */
[----:B------:R-:W-:Y:S01]  /*0070*/  ISETP.NE.U32.AND P2, PT, R0, RZ, PT ;  /* 0x000000ff0000720c */ /* 0x000fe20003f45070 */
[----:B------:R-:W2:Y:S01]  /*0080*/  LDCU.64 UR26, c[0x0][0x358] ;  /* 0x00006b00ff1a77ac */ /* 0x000ea20008000a00 */
[----:B------:R-:W-:Y:S01]  /*0090*/  IMAD.MOV.U32 R18, RZ, RZ, RZ ;  /* 0x000000ffff127224 */ /* 0x000fe200078e00ff */
[----:B------:R-:W2:Y:S03]  /*00a0*/  LDCU UR24, c[0x0][0x434] ;  /* 0x00008680ff1877ac */ /* 0x000ea60008000800 */
[----:B-1----:R-:W1:Y:S01]  /*00b0*/  MUFU.RCP R6, R6 ;  /* 0x0000000600067308 */ /* 0x002e620000001000 */
[----:B---3--:R-:W-:-:S04]  /*00c0*/  ISETP.NE.U32.AND P0, PT, R2, RZ, PT ;  /* 0x000000ff0200720c */ /* 0x008fc80003f05070 */
[----:B------:R-:W-:Y:S02]  /*00d0*/  ISETP.NE.AND.EX P0, PT, R3, RZ, PT, P0 ;  /* 0x000000ff0300720c */ /* 0x000fe40003f05300 */
[----:B----4-:R-:W-:-:S04]  /*00e0*/  ISETP.NE.U32.AND P1, PT, R4, RZ, PT ;  /* 0x000000ff0400720c */ /* 0x010fc80003f25070 */
[----:B------:R-:W-:Y:S01]  /*00f0*/  ISETP.NE.AND.EX P1, PT, R5, RZ, PT, P1 ;  /* 0x000000ff0500720c */ /* 0x000fe20003f25310 */
[----:B-1----:R-:W-:-:S06]  /*0100*/  VIADD R6, R6, 0xffffffe ;  /* 0x0ffffffe06067836 */ /* 0x002fcc0000000000 */
[----:B------:R-:W1:Y:S01]  /*0110*/  @P0 LDC.64 R2, c[0x0][0x478] ;  /* 0x00011e00ff020b82 */ /* 0x000e620000000a00 */
[----:B------:R-:W3:Y:S07]  /*0120*/  F2I.FTZ.U32.TRUNC.NTZ R7, R6 ;  /* 0x0000000600077305 */ /* 0x000eee000021f000 */
[----:B------:R-:W4:Y:S01]  /*0130*/  @P1 LDC.64 R4, c[0x0][0x470] ;  /* 0x00011c00ff041b82 */ /* 0x000f220000000a00 */
[----:B---3--:R-:W-:-:S04]  /*0140*/  IMAD.MOV R6, RZ, RZ, -R7 ;  /* 0x000000ffff067224 */ /* 0x008fc800078e0a07 */
[----:B------:R-:W-:Y:S01]  /*0150*/  IMAD R8, R6, R0, RZ ;  /* 0x0000000006087224 */ /* 0x000fe200078e02ff */
[----:B------:R-:W-:-:S05]  /*0160*/  MOV R6, RZ ;  /* 0x000000ff00067202 */ /* 0x000fca0000000f00 */
[----:B------:R-:W-:-:S06]  /*0170*/  IMAD.HI.U32 R8, R7, R8, R6 ;  /* 0x0000000807087227 */ /* 0x000fcc00078e0006 */
[----:B--2---:R-:W-:-:S04]  /*0180*/  IMAD.HI.U32 R111, R8, UR4, RZ ;  /* 0x00000004086f7c27 */ /* 0x004fc8000f8e00ff */
        /* <DEDUP_REMOVED lines=8> */
[----:B-1----:R-:W-:-:S04]  /*0210*/  @P0 IMAD.WIDE.U32 R2, R111, 0x4, R2 ;  /* 0x000000046f020825 */ /* 0x002fc800078e0002 */
[----:B----4-:R-:W-:Y:S01]  /*0220*/  @P1 IMAD.WIDE.U32 R4, R111, 0x4, R4 ;  /* 0x000000046f041825 */ /* 0x010fe200078e0004 */
[----:B------:R1:W5:Y:S04]  /*0230*/  @P0 LDG.E R23, desc[UR26][R2.64] ;  /* 0x0000001a02170981 */ /* 0x000368000c1e1900 */
[----:B------:R2:W5:Y:S01]  /*0240*/  @P1 LDG.E R18, desc[UR26][R4.64] ;  /* 0x0000001a04121981 */ /* 0x000562000c1e1900 */
[----:B-1----:R-:W-:-:S04]  /*0250*/  SHF.L.U32 R3, R14, 0x6, RZ ;  /* 0x000000060e037819 */ /* 0x002fc800000006ff */
[----:B------:R-:W-:Y:S01]  /*0260*/  ISETP.GE.AND P1, PT, R3, UR24, PT ;  /* 0x0000001803007c0c */ /* 0x000fe2000bf26270 */
[----:B--2---:R-:W-:-:S04]  /*0270*/  IMAD.MOV R4, RZ, RZ, -R111 ;  /* 0x000000ffff047224 */ /* 0x004fc800078e0a6f */
[----:B------:R-:W-:-:S08]  /*0280*/  IMAD R4, R0, R4, UR4 ;  /* 0x0000000400047e24 */ /* 0x000fd0000f8e0204 */
[----:B------:R-:W-:Y:S05]  /*0290*/  @P1 EXIT ;  /* 0x000000000000194d */ /* 0x000fea0003800000 */
[----:B------:R-:W1:Y:S01]  /*02a0*/  LDC R5, c[0x0][0x374] ;  /* 0x0000dd00ff057b82 */ /* 0x000e620000000800 */
[----:B-----5:R-:W-:Y:S01]  /*02b0*/  @P0 IMAD.IADD R23, R23, 0x1, -R18 ;  /* 0x0000000117170824 */ /* 0x020fe200078e0a12 */
[----:B------:R-:W2:Y:S06]  /*02c0*/  S2R R87, SR_TID.X ;  /* 0x0000000000577919 */ /* 0x000eac0000002100 */
[----:B------:R-:W3:Y:S08]  /*02d0*/  LDC R2, c[0x0][0x438] ;  /* 0x00010e00ff027b82 */ /* 0x000ef00000000800 */
[----:B------:R-:W4:Y:S01]  /*02e0*/  @!P0 LDC.64 R8, c[0x0][0x488] ;  /* 0x00012200ff088b82 */ /* 0x000f220000000a00 */
[----:B-1----:R-:W-:-:S07]  /*02f0*/  IABS R11, R5 ;  /* 0x00000005000b7213 */ /* 0x002fce0000000000 */
[----:B------:R-:W1:Y:S01]  /*0300*/  LDC R45, c[0x0][0x508] ;  /* 0x00014200ff2d7b82 */ /* 0x000e620000000800 */
[----:B------:R-:W-:Y:S01]  /*0310*/  IABS R12, R5 ;  /* 0x00000005000c7213 */ /* 0x000fe20000000000 */
[----:B------:R-:W2:Y:S04]  /*0320*/  I2F.RP R6, R11 ;  /* 0x0000000b00067306 */ /* 0x000ea80000209400 */
[----:B------:R-:W-:Y:S02]  /*0330*/  IMAD.MOV R12, RZ, RZ, -R12 ;  /* 0x000000ffff0c7224 */ /* 0x000fe400078e0a0c */
[----:B---3--:R-:W-:-:S05]  /*0340*/  VIADD R2, R2, 0x7f ;  /* 0x0000007f02027836 */ /* 0x008fca0000000000 */
[----:B------:R-:W-:Y:S02]  /*0350*/  SHF.R.S32.HI R13, RZ, 0x1f, R2 ;  /* 0x0000001fff0d7819 */ /* 0x000fe40000011402 */
[----:B----4-:R-:W-:Y:S02]  /*0360*/  @!P0 ISETP.NE.U32.AND P1, PT, R8, RZ, PT ;  /* 0x000000ff0800820c */ /* 0x010fe40003f25070 */
[----:B------:R-:W-:Y:S01]  /*0370*/  LEA.HI R13, R13, R2, RZ, 0x7 ;  /* 0x000000020d0d7211 */ /* 0x000fe200078f38ff */
[----:B--2---:R-:W2:Y:S01]  /*0380*/  MUFU.RCP R6, R6 ;  /* 0x0000000600067308 */ /* 0x004ea20000001000 */
[----:B------:R-:W-:Y:S02]  /*0390*/  @!P0 ISETP.NE.AND.EX P1, PT, R9, RZ, PT, P1 ;  /* 0x000000ff0900820c */ /* 0x000fe40003f25310 */
[----:B------:R-:W-:-:S05]  /*03a0*/  LEA.HI.SX32 R13, R13, R5, 0x19 ;  /* 0x000000050d0d7211 */ /* 0x000fca00078fcaff */
[----:B------:R-:W-:-:S05]  /*03b0*/  VIADD R13, R13, 0xffffffff ;  /* 0xffffffff0d0d7836 */ /* 0x000fca0000000000 */
[----:B------:R-:W-:Y:S02]  /*03c0*/  IABS R2, R13 ;  /* 0x0000000d00027213 */ /* 0x000fe40000000000 */
[----:B------:R-:W-:Y:S01]  /*03d0*/  LOP3.LUT R13, R13, R5, RZ, 0x3c, !PT ;  /* 0x000000050d0d7212 */ /* 0x000fe200078e3cff */
[----:B--2---:R-:W-:-:S04]  /*03e0*/  VIADD R6, R6, 0xffffffe ;  /* 0x0ffffffe06067836 */ /* 0x004fc80000000000 */
[----:B------:R-:W2:Y:S02]  /*03f0*/  F2I.FTZ.U32.TRUNC.NTZ R7, R6 ;  /* 0x0000000600077305 */ /* 0x000ea4000021f000 */
[----:B--2---:R-:W-:Y:S02]  /*0400*/  IMAD.MOV R10, RZ, RZ, -R7 ;  /* 0x000000ffff0a7224 */ /* 0x004fe400078e0a07 */
[----:B------:R-:W-:Y:S02]  /*0410*/  IMAD.MOV.U32 R6, RZ, RZ, RZ ;  /* 0x000000ffff067224 */ /* 0x000fe400078e00ff */
[----:B------:R-:W-:-:S04]  /*0420*/  IMAD R10, R10, R11, RZ ;  /* 0x0000000b0a0a7224 */ /* 0x000fc800078e02ff */
[----:B------:R-:W-:Y:S02]  /*0430*/  IMAD.HI.U32 R10, R7, R10, R6 ;  /* 0x0000000a070a7227 */ /* 0x000fe400078e0006 */
[----:B------:R-:W2:Y:S04]  /*0440*/  @!P0 LDC.64 R6, c[0x0][0x438] ;  /* 0x00010e00ff068b82 */ /* 0x000ea80000000a00 */
[----:B------:R-:W-:-:S04]  /*0450*/  IMAD.HI.U32 R10, R10, R2, RZ ;  /* 0x000000020a0a7227 */ /* 0x000fc800078e00ff */
[----:B------:R-:W-:Y:S02]  /*0460*/  IMAD R12, R10, R12, R2 ;  /* 0x0000000c0a0c7224 */ /* 0x000fe400078e0202 */
[----:B------:R-:W3:Y:S03]  /*0470*/  S2R R2, SR_CTAID.Y ;  /* 0x0000000000027919 */ /* 0x000ee60000002600 */
[----:B------:R-:W-:Y:S02]  /*0480*/  ISETP.GT.U32.AND P2, PT, R11, R12, PT ;  /* 0x0000000c0b00720c */ /* 0x000fe40003f44070 */
[----:B--2---:R-:W-:-:S11]  /*0490*/  @!P0 SEL R7, R7, RZ, P1 ;  /* 0x000000ff07078207 */ /* 0x004fd60000800000 */
[----:B------:R-:W-:Y:S01]  /*04a0*/  @!P2 IMAD.IADD R12, R12, 0x1, -R11 ;  /* 0x000000010c0ca824 */ /* 0x000fe200078e0a0b */
[----:B------:R-:W-:Y:S01]  /*04b0*/  ISETP.GE.AND P1, PT, R13, RZ, PT ;  /* 0x000000ff0d00720c */ /* 0x000fe20003f26270 */
[----:B------:R-:W-:Y:S01]  /*04c0*/  @!P2 VIADD R10, R10, 0x1 ;  /* 0x000000010a0aa836 */ /* 0x000fe20000000000 */
[----:B------:R-:W-:Y:S02]  /*04d0*/  @!P0 IADD3 R23, PT, PT, R7, R6, -R18 ;  /* 0x0000000607178210 */ /* 0x000fe40007ffe812 */
[----:B------:R-:W-:Y:S02]  /*04e0*/  ISETP.GE.U32.AND P3, PT, R12, R11, PT ;  /* 0x0000000b0c00720c */ /* 0x000fe40003f66070 */
[----:B------:R-:W-:Y:S01]  /*04f0*/  ISETP.NE.AND P0, PT, R5, RZ, PT ;  /* 0x000000ff0500720c */ /* 0x000fe20003f05270 */
[----:B------:R-:W-:-:S05]  /*0500*/  VIADD R6, R23, 0x7f ;  /* 0x0000007f17067836 */ /* 0x000fca0000000000 */
[----:B------:R-:W-:Y:S02]  /*0510*/  IADD3 R7, PT, PT, R6, -UR24, R3 ;  /* 0x8000001806077c10 */ /* 0x000fe4000fffe003 */
[----:B------:R-:W-:Y:S02]  /*0520*/  SHF.R.S32.HI R8, RZ, 0x1f, R6 ;  /* 0x0000001fff087819 */ /* 0x000fe40000011406 */
[----:B-1----:R-:W-:Y:S01]  /*0530*/  IADD3 R7, PT, PT, R7, 0x40, R45 ;  /* 0x0000004007077810 */ /* 0x002fe20007ffe02d */
[----:B------:R-:W-:Y:S01]  /*0540*/  @P3 VIADD R10, R10, 0x1 ;  /* 0x000000010a0a3836 */ /* 0x000fe20000000000 */
[----:B------:R-:W-:-:S03]  /*0550*/  LEA.HI R8, R8, R6, RZ, 0x7 ;  /* 0x0000000608087211 */ /* 0x000fc600078f38ff */
[----:B------:R-:W-:Y:S01]  /*0560*/  @!P1 IMAD.MOV R10, RZ, RZ, -R10 ;  /* 0x000000ffff0a9224 */ /* 0x000fe200078e0a0a */
[----:B------:R-:W-:Y:S02]  /*0570*/  @!P0 LOP3.LUT R10, RZ, R5, RZ, 0x33, !PT ;  /* 0x00000005ff0a8212 */ /* 0x000fe400078e33ff */
[----:B------:R-:W-:Y:S02]  /*0580*/  SHF.R.S32.HI R5, RZ, 0x1f, R7 ;  /* 0x0000001fff057819 */ /* 0x000fe40000011407 */
[----:B------:R-:W-:Y:S01]  /*0590*/  SHF.R.S32.HI R8, RZ, 0x7, R8 ;  /* 0x00000007ff087819 */ /* 0x000fe20000011408 */
[----:B---3--:R-:W-:Y:S01]  /*05a0*/  IMAD R103, R10, R2, RZ ;  /* 0x000000020a677224 */ /* 0x008fe200078e02ff */
[----:B------:R-:W-:-:S04]  /*05b0*/  LEA.HI R5, R5, R7, RZ, 0x7 ;  /* 0x0000000705057211 */ /* 0x000fc800078f38ff */
[----:B------:R-:W-:Y:S02]  /*05c0*/  SHF.R.S32.HI R5, RZ, 0x7, R5 ;  /* 0x00000007ff057819 */ /* 0x000fe40000011405 */
[----:B------:R-:W-:-:S04]  /*05d0*/  VIADDMNMX R8, R103, R10, R8, PT ;  /* 0x0000000a67087246 */ /* 0x000fc80003800108 */
[----:B------:R-:W-:-:S04]  /*05e0*/  VIMNMX R20, PT, PT, R8, R5, PT ;  /* 0x0000000508147248 */ /* 0x000fc80003fe0100 */
[----:B------:R-:W-:-:S13]  /*05f0*/  ISETP.GE.AND P0, PT, R103, R20, PT ;  /* 0x000000146700720c */ /* 0x000fda0003f06270 */
[----:B------:R-:W-:Y:S05]  /*0600*/  @!P0 BRA `(.L_x_3825) ;  /* 0x0000000000ac8947 */ /* 0x000fea0003800000 */
        /* <DEDUP_REMOVED lines=12> */
[----:B------:R-:W-:Y:S01]  /*06d0*/  ISETP.GE.AND P2, PT, R5, R0, PT ;  /* 0x000000000500720c */ /* 0x000fe20003f46270 */
[C---:B--2---:R-:W-:Y:S01]  /*06e0*/  IMAD R5, R6.reuse, UR8, RZ ;  /* 0x0000000806057c24 */ /* 0x044fe2000f8e02ff */
[----:B------:R-:W-:Y:S02]  /*06f0*/  IADD3 R3, P0, PT, R6, R2, RZ ;  /* 0x0000000206037210 */ /* 0x000fe40007f1e0ff */
[----:B------:R-:W-:-:S02]  /*0700*/  ISETP.GE.AND P3, PT, R7, R0, PT ;  /* 0x000000000700720c */ /* 0x000fc40003f66270 */
[C---:B------:R-:W-:Y:S01]  /*0710*/  ISETP.GE.OR P4, PT, R2.reuse, R0, P4 ;  /* 0x000000000200720c */ /* 0x040fe20002786670 */
[----:B------:R-:W-:Y:S01]  /*0720*/  VIADD R2, R2, 0x30 ;  /* 0x0000003002027836 */ /* 0x000fe20000000000 */
[----:B------:R-:W-:Y:S02]  /*0730*/  LEA.HI.X.SX32 R6, R6, RZ, 0x1, P0 ;  /* 0x000000ff06067211 */ /* 0x000fe400000f0eff */
[C---:B---3--:R-:W-:Y:S02]  /*0740*/  LEA R8, P0, R3.reuse, UR4, 0x2 ;  /* 0x0000000403087c11 */ /* 0x048fe4000f8010ff */
[C---:B------:R-:W-:Y:S02]  /*0750*/  ISETP.NE.OR P3, PT, R4.reuse, RZ, P3 ;  /* 0x000000ff0400720c */ /* 0x040fe40001f65670 */
[----:B------:R-:W-:Y:S02]  /*0760*/  ISETP.NE.OR P2, PT, R4, RZ, P2 ;  /* 0x000000ff0400720c */ /* 0x000fe40001745670 */
[----:B------:R-:W-:-:S02]  /*0770*/  LEA.HI.X R9, R3, UR5, R6, 0x2, P0 ;  /* 0x0000000503097c11 */ /* 0x000fc400080f1406 */
[----:B------:R-:W-:Y:S01]  /*0780*/  ISETP.GE.AND P0, PT, R2, R0, PT ;  /* 0x000000000200720c */ /* 0x000fe20003f06270 */
[----:B------:R-:W-:Y:S01]  /*0790*/  @!P4 IMAD.MOV.U32 R6, RZ, RZ, -0x800000 ;  /* 0xff800000ff06c424 */ /* 0x000fe200078e00ff */
[----:B------:R-:W-:Y:S02]  /*07a0*/  LEA R87, P1, R87, R5, 0x2 ;  /* 0x0000000557577211 */ /* 0x000fe400078210ff */
        /* <DEDUP_REMOVED lines=17> */
.L_x_3825:
        /* <DEDUP_REMOVED lines=8> */
.L_x_3826:
        /* <DEDUP_REMOVED lines=101> */
.L_x_3827:
        /* <DEDUP_REMOVED lines=16> */
[----:B------:R-:W-:Y:S01]  /*1090*/  IMAD.WIDE.U32 R18, R18, UR6, RZ ;  /* 0x0000000612127c25 */ /* 0x000fe2000f8e00ff */
[----:B------:R-:W-:-:S03]  /*10a0*/  IADD3 R17, PT, PT, R25, R16, RZ ;  /* 0x0000001019117210 */ /* 0x000fc60007ffe0ff */
[----:B------:R-:W-:Y:S01]  /*10b0*/  IMAD.MOV.U32 R16, RZ, RZ, R24 ;  /* 0x000000ffff107224 */ /* 0x000fe200078e0018 */
[----:B------:R-:W-:Y:S02]  /*10c0*/  IADD3 R13, PT, PT, R19, R12, RZ ;  /* 0x0000000c130d7210 */ /* 0x000fe40007ffe0ff */
[----:B------:R-:W-:Y:S01]  /*10d0*/  MOV R12, R18 ;  /* 0x00000012000c7202 */ /* 0x000fe20000000f00 */
[----:B------:R-:W-:Y:S01]  /*10e0*/  IMAD.WIDE.U32 R16, R8, UR18, R16 ;  /* 0x0000001208107c25 */ /* 0x000fe2000f8e0010 */
[----:B-1----:R-:W1:Y:S02]  /*10f0*/  MUFU.RCP R6, R6 ;  /* 0x0000000600067308 */ /* 0x002e640000001000 */
[----:B-1----:R-:W-:-:S06]  /*1100*/  IADD3 R6, PT, PT, R6, 0xffffffe, RZ ;  /* 0x0ffffffe06067810 */ /* 0x002fcc0007ffe0ff */
        /* <DEDUP_REMOVED lines=26> */
[----:B------:R-:W-:Y:S01]  /*12b0*/  @P2 VIADD R0, R0, 0x1 ;  /* 0x0000000100002836 */ /* 0x000fe20000000000 */
[----:B------:R-:W-:Y:S01]  /*12c0*/  IADD3 R13, PT, PT, R13, R5, RZ ;  /* 0x000000050d0d7210 */ /* 0x000fe20007ffe0ff */
[----:B------:R-:W-:-:S03]  /*12d0*/  IMAD.WIDE.U32 R16, R11, UR16, R16 ;  /* 0x000000100b107c25 */ /* 0x000fc6000f8e0010 */
[----:B------:R-:W-:Y:S01]  /*12e0*/  @!P1 IADD3 R0, PT, PT, -R0, RZ, RZ ;  /* 0x000000ff00009210 */ /* 0x000fe20007ffe1ff */
[C---:B------:R-:W-:Y:S01]  /*12f0*/  IMAD R5, R10.reuse, UR16, RZ ;  /* 0x000000100a057c24 */ /* 0x040fe2000f8e02ff */
[----:B------:R-:W-:Y:S01]  /*1300*/  @!P0 LOP3.LUT R0, RZ, R2, RZ, 0x33, !PT ;  /* 0x00000002ff008212 */ /* 0x000fe200078e33ff */
[----:B------:R-:W-:Y:S02]  /*1310*/  IMAD R10, R10, UR6, RZ ;  /* 0x000000060a0a7c24 */ /* 0x000fe4000f8e02ff */
[C---:B------:R-:W-:Y:S01]  /*1320*/  IMAD R5, R11.reuse, UR17, R5 ;  /* 0x000000110b057c24 */ /* 0x040fe2000f8e0205 */
[----:B------:R-:W-:Y:S01]  /*1330*/  SHF.R.S32.HI R2, RZ, 0x1f, R0 ;  /* 0x0000001fff027819 */ /* 0x000fe20000011400 */
[C---:B------:R-:W-:Y:S02]  /*1340*/  IMAD R10, R11.reuse, UR7, R10 ;  /* 0x000000070b0a7c24 */ /* 0x040fe4000f8e020a */
[----:B------:R-:W-:Y:S01]  /*1350*/  IMAD.WIDE.U32 R12, R11, UR6, R12 ;  /* 0x000000060b0c7c25 */ /* 0x000fe2000f8e000c */
[----:B------:R-:W-:-:S04]  /*1360*/  IADD3 R17, PT, PT, R17, R5, RZ ;  /* 0x0000000511117210 */ /* 0x000fc80007ffe0ff */
[----:B------:R-:W-:Y:S01]  /*1370*/  IADD3 R11, PT, PT, R13, R10, RZ ;  /* 0x0000000a0d0b7210 */ /* 0x000fe20007ffe0ff */
[----:B------:R-:W-:Y:S02]  /*1380*/  IMAD.MOV.U32 R10, RZ, RZ, R12 ;  /* 0x000000ffff0a7224 */ /* 0x000fe400078e000c */
[C---:B--2---:R-:W-:Y:S02]  /*1390*/  IMAD R5, R2.reuse, R8, RZ ;  /* 0x0000000802057224 */ /* 0x044fe400078e02ff */
[----:B-1----:R-:W-:Y:S02]  /*13a0*/  IMAD R2, R2, R6, RZ ;  /* 0x0000000602027224 */ /* 0x002fe400078e02ff */
[----:B------:R-:W-:-:S04]  /*13b0*/  IMAD.WIDE.U32 R16, R0, R8, R16 ;  /* 0x0000000800107225 */ /* 0x000fc800078e0010 */
[C---:B------:R-:W-:Y:S02]  /*13c0*/  IMAD R5, R0.reuse, R9, R5 ;  /* 0x0000000900057224 */ /* 0x040fe400078e0205 */
[----:B------:R-:W-:-:S04]  /*13d0*/  IMAD.WIDE.U32 R10, R0, R6, R10 ;  /* 0x00000006000a7225 */ /* 0x000fc800078e000a */
[----:B------:R-:W-:Y:S01]  /*13e0*/  IMAD R0, R0, R7, R2 ;  /* 0x0000000700007224 */ /* 0x000fe200078e0202 */
[----:B------:R-:W-:Y:S02]  /*13f0*/  IADD3 R2, PT, PT, R17, R5, RZ ;  /* 0x0000000511027210 */ /* 0x000fe40007ffe0ff */
[----:B------:R-:W-:Y:S02]  /*1400*/  MOV R8, R10 ;  /* 0x0000000a00087202 */ /* 0x000fe40000000f00 */
[----:B------:R-:W-:-:S07]  /*1410*/  IADD3 R0, PT, PT, R11, R0, RZ ;  /* 0x000000000b007210 */ /* 0x000fce0007ffe0ff */
.L_x_3828:
        /* <DEDUP_REMOVED lines=26> */
[----:B------:R-:W-:-:S04]  /*15c0*/  IMAD.WIDE.U32 R16, R48, UR16, R16 ;  /* 0x0000001030107c25 */ /* 0x000fc8000f8e0010 */
        /* <DEDUP_REMOVED lines=52> */
[----:B------:R-:W-:Y:S01]  /*1910*/  IMAD.MOV.U32 R112, RZ, RZ, R44 ;  /* 0x000000ffff707224 */ /* 0x000fe200078e002c */
[----:B------:R-:W-:Y:S01]  /*1920*/  IADD3 R8, P0, PT, R107, UR9, RZ ;  /* 0x000000096b087c10 */ /* 0x000fe2000ff1e0ff */
[----:B------:R-:W-:Y:S01]  /*1930*/  IMAD.MOV.U32 R113, RZ, RZ, R39 ;  /* 0x000000ffff717224 */ /* 0x000fe200078e0027 */
[----:B------:R-:W-:-:S02]  /*1940*/  LOP3.LUT R48, R48, 0x7, RZ, 0xc0, !PT ;  /* 0x0000000730307812 */ /* 0x000fc400078ec0ff */
[----:B------:R-:W-:Y:S01]  /*1950*/  IADD3.X R9, PT, PT, R106, UR6, RZ, P0, !PT ;  /* 0x000000066a097c10 */ /* 0x000fe200087fe4ff */
        /* <DEDUP_REMOVED lines=38> */
[----:B------:R-:W-:Y:S04]  /*1bc0*/  LDSM.16.M88.4 R28, [R21+0x1000] ;  /* 0x00100000151c783b */ /* 0x000fe80000000200 */
[----:B------:R-:W-:Y:S04]  /*1bd0*/  LDSM.16.M88.4 R40, [R21+0x1400] ;  /* 0x001400001528783b */ /* 0x000fe80000000200 */
[----:B------:R-:W0:Y:S04]  /*1be0*/  LDGDEPBAR ;  /* 0x00000000000079af */ /* 0x000e280000000000 */
[----:B--2---:R2:W3:Y:S02]  /*1bf0*/  LDSM.16.M88.4 R4, [R12] ;  /* 0x000000000c04783b */ /* 0x0044e40000000200 */
        /* <DEDUP_REMOVED lines=30> */
[----:B------:R2:W5:Y:S05]  /*1de0*/  MUFU.TANH R53, R27 ;  /* 0x0000001b00357308 */ /* 0x00056a0000002400 */
[----:B------:R-:W-:Y:S01]  /*1df0*/  HMMA.16816.F32.BF16 R8, R12, R42, R8 ;  /* 0x0000002a0c08723c */ /* 0x000fe20000041808 */
[----:B------:R-:W1:Y:S02]  /*1e00*/  LDSM.16.M88.4 R40, [R22+0x1c00] ;  /* 0x001c00001628783b */ /* 0x000e640000000200 */
[----:B------:R-:W5:Y:S08]  /*1e10*/  MUFU.TANH R54, R32 ;  /* 0x0000002000367308 */ /* 0x000f700000002400 */
        /* <DEDUP_REMOVED lines=8> */
[----:B------:R3:W-:Y:S05]  /*1ea0*/  MUFU.TANH R69, R35 ;  /* 0x0000002300457308 */ /* 0x0007ea0000002400 */
[C---:B----4-:R-:W-:Y:S03]  /*1eb0*/  HMMA.16816.F32.BF16 R24, R12.reuse, R16, R24 ;  /* 0x000000100c18723c */ /* 0x050fe60000041818 */
[----:B------:R-:W-:Y:S06]  /*1ec0*/  MUFU.TANH R55, R8 ;  /* 0x0000000800377308 */ /* 0x000fec0000002400 */
        /* <DEDUP_REMOVED lines=14> */
[----:B------:R-:W4:Y:S08]  /*1fb0*/  MUFU.TANH R61, R24 ;  /* 0x00000018003d7308 */ /* 0x000f300000002400 */
        /* <DEDUP_REMOVED lines=16> */
[----:B------:R-:W4:Y:S02]  /*20c0*/  LDSM.16.M88.4 R32, [R22+0x2400] ;  /* 0x002400001620783b */ /* 0x000f240000000200 */
[----:B------:R-:W5:Y:S08]  /*20d0*/  MUFU.TANH R97, R8 ;  /* 0x0000000800617308 */ /* 0x000f700000002400 */
[----:B------:R-:W5:Y:S01]  /*20e0*/  MUFU.TANH R94, R10 ;  /* 0x0000000a005e7308 */ /* 0x000f620000002400 */
[C---:B--2---:R-:W-:Y:S07]  /*20f0*/  HMMA.16816.F32.BF16 R28, R4.reuse, R16, RZ ;  /* 0x00000010041c723c */ /* 0x044fee00000418ff */
[----:B------:R-:W-:Y:S01]  /*2100*/  MUFU.TANH R96, R9 ;  /* 0x0000000900607308 */ /* 0x000fe20000002400 */
[----:B------:R-:W-:Y:S01]  /*2110*/  FMUL.FTZ R24, R24, UR6 ;  /* 0x0000000618187c20 */ /* 0x000fe20008410000 */
[----:B------:R-:W-:Y:S01]  /*2120*/  HMMA.16816.F32.BF16 R16, R4, R18, RZ ;  /* 0x000000120410723c */ /* 0x000fe200000418ff */
[----:B------:R-:W-:Y:S01]  /*2130*/  FMUL.FTZ R25, R25, UR6 ;  /* 0x0000000619197c20 */ /* 0x000fe20008410000 */
[----:B------:R-:W-:Y:S01]  /*2140*/  FMUL.FTZ R26, R26, UR6 ;  /* 0x000000061a1a7c20 */ /* 0x000fe20008410000 */
[----:B------:R-:W-:-:S03]  /*2150*/  FMUL.FTZ R27, R27, UR6 ;  /* 0x000000061b1b7c20 */ /* 0x000fc60008410000 */
[----:B------:R2:W5:Y:S08]  /*2160*/  MUFU.TANH R93, R11 ;  /* 0x0000000b005d7308 */ /* 0x0005700000002400 */
[----:B------:R1:W5:Y:S06]  /*2170*/  MUFU.TANH R90, R24 ;  /* 0x00000018005a7308 */ /* 0x00036c0000002400 */
[C---:B---3--:R-:W-:Y:S02]  /*2180*/  HMMA.16816.F32.BF16 R16, R12.reuse, R42, R16 ;  /* 0x0000002a0c10723c */ /* 0x048fe40000041810 */
[----:B------:R-:W3:Y:S06]  /*2190*/  MUFU.TANH R95, R25 ;  /* 0x00000019005f7308 */ /* 0x000eec0000002400 */
[----:B--2---:R-:W-:Y:S01]  /*21a0*/  HMMA.16816.F32.BF16 R8, R12, R40, R28 ;  /* 0x000000280c08723c */ /* 0x004fe2000004181c */
[----:B------:R-:W2:Y:S01]  /*21b0*/  LDSM.16.M88.4 R28, [R21+0x2400] ;  /* 0x00240000151c783b */ /* 0x000ea20000000200 */
[----:B------:R-:W-:Y:S01]  /*21c0*/  MUFU.TANH R92, R26 ;  /* 0x0000001a005c7308 */ /* 0x000fe20000002400 */
[----:B-1----:R-:W-:-:S07]  /*21d0*/  LOP3.LUT R24, R102, 0x1f0, RZ, 0xc0, !PT ;  /* 0x000001f066187812 */ /* 0x002fce00078ec0ff */
[----:B------:R1:W3:Y:S01]  /*21e0*/  MUFU.TANH R91, R27 ;  /* 0x0000001b005b7308 */ /* 0x0002e20000002400 */
[----:B------:R-:W-:Y:S01]  /*21f0*/  FMUL.FTZ R116, R16, UR6 ;  /* 0x0000000610747c20 */ /* 0x000fe20008410000 */
[----:B------:R-:W-:Y:S01]  /*2200*/  IADD3 R16, PT, PT, R48, R24, R3 ;  /* 0x0000001830107210 */ /* 0x000fe20007ffe003 */
[----:B------:R-:W-:Y:S02]  /*2210*/  IMAD.SHL.U32 R3, R108, 0x80, RZ ;  /* 0x000000806c037824 */ /* 0x000fe400078e00ff */
[----:B------:R-:W-:Y:S01]  /*2220*/  FMUL.FTZ R17, R17, UR6 ;  /* 0x0000000611117c20 */ /* 0x000fe20008410000 */
[----:B------:R-:W-:Y:S01]  /*2230*/  FMUL.FTZ R18, R18, UR6 ;  /* 0x0000000612127c20 */ /* 0x000fe20008410000 */
[----:B------:R-:W-:Y:S01]  /*2240*/  IADD3 R16, PT, PT, R23, -UR24, R16 ;  /* 0x8000001817107c10 */ /* 0x000fe2000fffe010 */
[----:B------:R-:W-:Y:S01]  /*2250*/  FMUL.FTZ R99, R19, UR6 ;  /* 0x0000000613637c20 */ /* 0x000fe20008410000 */
[----:B------:R-:W-:Y:S01]  /*2260*/  LOP3.LUT R60, R3, 0x6, R60, 0xf8, !PT ;  /* 0x00000006033c7812 */ /* 0x000fe200078ef83c */
[----:B------:R-:W-:Y:S01]  /*2270*/  FMUL.FTZ R8, R8, UR6 ;  /* 0x0000000608087c20 */ /* 0x000fe20008410000 */
[----:B------:R-:W-:Y:S01]  /*2280*/  FMUL.FTZ R10, R10, UR6 ;  /* 0x000000060a0a7c20 */ /* 0x000fe20008410000 */
[----:B------:R-:W-:Y:S01]  /*2290*/  FMUL.FTZ R9, R9, UR6 ;  /* 0x0000000609097c20 */ /* 0x000fe20008410000 */
[----:B------:R-:W-:Y:S01]  /*22a0*/  FMUL.FTZ R115, R11, UR6 ;  /* 0x000000060b737c20 */ /* 0x000fe20008410000 */
[----:B------:R-:W3:Y:S01]  /*22b0*/  MUFU.TANH R119, R8 ;  /* 0x0000000800777308 */ /* 0x000ee20000002400 */
[----:B------:R-:W-:Y:S01]  /*22c0*/  IMAD.IADD R45, R16, 0x1, R45 ;  /* 0x00000001102d7824 */ /* 0x000fe200078e022d */
[----:B------:R-:W-:Y:S01]  /*22d0*/  LOP3.LUT R16, R60, 0x1, RZ, 0xfc, !PT ;  /* 0x000000013c107812 */ /* 0x000fe200078efcff */
[----:B-1----:R-:W1:Y:S03]  /*22e0*/  LDSM.16.M88.4 R24, [R22+0x2800] ;  /* 0x002800001618783b */ /* 0x002e660000000200 */
[----:B------:R-:W-:-:S02]  /*22f0*/  VIADDMNMX R73, R45, 0x1, R23, PT ;  /* 0x000000012d497846 */ /* 0x000fc40003800117 */
[----:B------:R-:W-:Y:S01]  /*2300*/  MUFU.TANH R117, R10 ;  /* 0x0000000a00757308 */ /* 0x000fe20000002400 */
[----:B------:R-:W-:Y:S02]  /*2310*/  VIADDMNMX R23, R45, 0x9, R23, PT ;  /* 0x000000092d177846 */ /* 0x000fe40003800117 */
[C---:B------:R-:W-:Y:S02]  /*2320*/  ISETP.GE.AND P0, PT, R16.reuse, R73, PT ;  /* 0x000000491000720c */ /* 0x040fe40003f06270 */
[----:B------:R-:W-:Y:S02]  /*2330*/  ISETP.GE.AND P3, PT, R16, R23, PT ;  /* 0x000000171000720c */ /* 0x000fe40003f66270 */
[C---:B------:R-:W-:Y:S01]  /*2340*/  ISETP.GE.AND P1, PT, R60.reuse, R73, PT ;  /* 0x000000493c00720c */ /* 0x040fe20003f26270 */
[----:B------:R4:W3:Y:S01]  /*2350*/  MUFU.TANH R118, R9 ;  /* 0x0000000900767308 */ /* 0x0008e20000002400 */
[----:B------:R-:W-:Y:S02]  /*2360*/  ISETP.GE.AND P4, PT, R60, R23, PT ;  /* 0x000000173c00720c */ /* 0x000fe40003f86270 */
[----:B------:R-:W-:-:S02]  /*2370*/  FSEL R45, R36, -INF , !P1 ;  /* 0xff800000242d7808 */ /* 0x000fc40004800000 */
[----:B------:R-:W-:Y:S02]  /*2380*/  FSEL R40, R49, -INF , !P4 ;  /* 0xff80000031287808 */ /* 0x000fe40006000000 */
[----:B------:R-:W-:Y:S01]  /*2390*/  FSEL R58, R47, -INF , !P0 ;  /* 0xff8000002f3a7808 */ /* 0x000fe20004000000 */
[----:B------:R-:W-:Y:S01]  /*23a0*/  MUFU.TANH R98, R17 ;  /* 0x0000001100627308 */ /* 0x000fe20000002400 */
[----:B------:R-:W-:Y:S02]  /*23b0*/  FSEL R43, R46, -INF , !P3 ;  /* 0xff8000002e2b7808 */ /* 0x000fe40005800000 */
[----:B------:R-:W-:-:S05]  /*23c0*/  LOP3.LUT R46, R60, 0x31, RZ, 0xfc, !PT ;  /* 0x000000313c2e7812 */ /* 0x000fca00078efcff */
[----:B------:R5:W-:Y:S01]  /*23d0*/  MUFU.TANH R114, R18 ;  /* 0x0000001200727308 */ /* 0x000be20000002400 */
[C---:B----4-:R-:W-:Y:S07]  /*23e0*/  HMMA.16816.F32.BF16 R8, R4.reuse, R32, RZ ;  /* 0x000000200408723c */ /* 0x050fee00000418ff */
[----:B------:R-:W4:Y:S08]  /*23f0*/  MUFU.TANH R115, R115 ;  /* 0x0000007300737308 */ /* 0x000f300000002400 */
[----:B------:R-:W4:Y:S01]  /*2400*/  MUFU.TANH R99, R99 ;  /* 0x0000006300637308 */ /* 0x000f220000002400 */
[----:B-----5:R-:W-:Y:S01]  /*2410*/  HMMA.16816.F32.BF16 R16, R4, R34, RZ ;  /* 0x000000220410723c */ /* 0x020fe200000418ff */
[----:B------:R-:W5:Y:S06]  /*2420*/  LDSM.16.M88.4 R32, [R21+0x2800] ;  /* 0x002800001520783b */ /* 0x000f6c0000000200 */
[----:B------:R-:W-:Y:S01]  /*2430*/  MUFU.TANH R116, R116 ;  /* 0x0000007400747308 */ /* 0x000fe20000002400 */
[----:B--2---:R-:W-:Y:S01]  /*2440*/  HMMA.16816.F32.BF16 R8, R12, R28, R8 ;  /* 0x0000001c0c08723c */ /* 0x004fe20000041808 */
[----:B------:R-:W-:-:S02]  /*2450*/  LOP3.LUT R28, R60, 0x8, RZ, 0xfc, !PT ;  /* 0x000000083c1c7812 */ /* 0x000fc400078efcff */
[----:B------:R-:W-:Y:S02]  /*2460*/  LOP3.LUT R29, R60, 0x9, RZ, 0xfc, !PT ;  /* 0x000000093c1d7812 */ /* 0x000fe400078efcff */
[C---:B------:R-:W-:Y:S02]  /*2470*/  ISETP.GE.AND P6, PT, R28.reuse, R73, PT ;  /* 0x000000491c00720c */ /* 0x040fe40003fc6270 */
[----:B------:R-:W-:Y:S02]  /*2480*/  ISETP.GE.AND P5, PT, R28, R23, PT ;  /* 0x000000171c00720c */ /* 0x000fe40003fa6270 */
[----:B------:R-:W-:Y:S02]  /*2490*/  LOP3.LUT R28, R60, 0x10, RZ, 0xfc, !PT ;  /* 0x000000103c1c7812 */ /* 0x000fe400078efcff */
[C---:B------:R-:W-:Y:S01]  /*24a0*/  ISETP.GE.AND P2, PT, R29.reuse, R73, PT ;  /* 0x000000491d00720c */ /* 0x040fe20003f46270 */
[----:B------:R-:W-:Y:S01]  /*24b0*/  HMMA.16816.F32.BF16 R16, R12, R30, R16 ;  /* 0x0000001e0c10723c */ /* 0x000fe20000041810 */
[----:B------:R-:W-:-:S02]  /*24c0*/  ISETP.GE.AND P1, PT, R29, R23, PT ;  /* 0x000000171d00720c */ /* 0x000fc40003f26270 */
[C---:B------:R-:W-:Y:S02]  /*24d0*/  ISETP.GE.AND P4, PT, R28.reuse, R73, PT ;  /* 0x000000491c00720c */ /* 0x040fe40003f86270 */
[----:B------:R-:W-:Y:S02]  /*24e0*/  ISETP.GE.AND P0, PT, R28, R23, PT ;  /* 0x000000171c00720c */ /* 0x000fe40003f06270 */
[----:B------:R-:W-:Y:S01]  /*24f0*/  FMUL.FTZ R8, R8, UR6 ;  /* 0x0000000608087c20 */ /* 0x000fe20008410000 */
[----:B-1----:R-:W-:Y:S01]  /*2500*/  HMMA.16816.F32.BF16 R28, R4, R24, RZ ;  /* 0x00000018041c723c */ /* 0x002fe200000418ff */
[----:B------:R-:W-:Y:S01]  /*2510*/  FSEL R76, R52, -INF , !P6 ;  /* 0xff800000344c7808 */ /* 0x000fe20007000000 */
[----:B------:R-:W-:Y:S01]  /*2520*/  FMUL.FTZ R9, R9, UR6 ;  /* 0x0000000609097c20 */ /* 0x000fe20008410000 */
[----:B------:R1:W-:Y:S01]  /*2530*/  MUFU.TANH R89, R8 ;  /* 0x0000000800597308 */ /* 0x0003e20000002400 */
[----:B------:R-:W-:Y:S01]  /*2540*/  FSEL R59, R51, -INF , !P5 ;  /* 0xff800000333b7808 */ /* 0x000fe20006800000 */
[----:B------:R-:W-:Y:S01]  /*2550*/  FMUL.FTZ R10, R10, UR6 ;  /* 0x000000060a0a7c20 */ /* 0x000fe20008410000 */
[----:B------:R-:W-:Y:S01]  /*2560*/  FSEL R80, R50, -INF , !P2 ;  /* 0xff80000032507808 */ /* 0x000fe20005000000 */
[----:B------:R-:W-:Y:S01]  /*2570*/  FMUL.FTZ R11, R11, UR6 ;  /* 0x000000060b0b7c20 */ /* 0x000fe20008410000 */
[----:B------:R-:W-:-:S02]  /*2580*/  FSEL R70, R53, -INF , !P1 ;  /* 0xff80000035467808 */ /* 0x000fc40004800000 */
[----:B------:R-:W-:Y:S01]  /*2590*/  FSEL R54, R54, -INF , !P4 ;  /* 0xff80000036367808 */ /* 0x000fe20006000000 */
[----:B------:R2:W-:Y:S01]  /*25a0*/  MUFU.TANH R88, R9 ;  /* 0x0000000900587308 */ /* 0x0005e20000002400 */
[----:B------:R-:W-:Y:S01]  /*25b0*/  FSEL R68, R68, -INF , !P0 ;  /* 0xff80000044447808 */ /* 0x000fe20004000000 */
[----:B------:R-:W-:Y:S01]  /*25c0*/  FMUL.FTZ R16, R16, UR6 ;  /* 0x0000000610107c20 */ /* 0x000fe20008410000 */
[----:B------:R-:W-:Y:S01]  /*25d0*/  LOP3.LUT R24, R60, 0x21, RZ, 0xfc, !PT ;  /* 0x000000213c187812 */ /* 0x000fe200078efcff */
[----:B------:R-:W-:Y:S01]  /*25e0*/  FMUL.FTZ R17, R17, UR6 ;  /* 0x0000000611117c20 */ /* 0x000fe20008410000 */
[----:B------:R-:W-:Y:S01]  /*25f0*/  FMUL.FTZ R18, R18, UR6 ;  /* 0x0000000612127c20 */ /* 0x000fe20008410000 */
[----:B------:R-:W-:Y:S02]  /*2600*/  FMUL.FTZ R19, R19, UR6 ;  /* 0x0000000613137c20 */ /* 0x000fe40008410000 */
[----:B------:R-:W4:Y:S01]  /*2610*/  MUFU.TANH R36, R10 ;  /* 0x0000000a00247308 */ /* 0x000f220000002400 */
[----:B-1----:R-:W-:-:S04]  /*2620*/  LOP3.LUT R8, R60, 0x11, RZ, 0xfc, !PT ;  /* 0x000000113c087812 */ /* 0x002fc800078efcff */
[C---:B------:R-:W-:Y:S02]  /*2630*/  ISETP.GE.AND P3, PT, R8.reuse, R73, PT ;  /* 0x000000490800720c */ /* 0x040fe40003f66270 */
[----:B------:R-:W-:Y:S01]  /*2640*/  ISETP.GE.AND P6, PT, R8, R23, PT ;  /* 0x000000170800720c */ /* 0x000fe20003fc6270 */
[----:B------:R5:W-:Y:S01]  /*2650*/  MUFU.TANH R41, R11 ;  /* 0x0000000b00297308 */ /* 0x000be20000002400 */
[C---:B------:R-:W-:Y:S02]  /*2660*/  LOP3.LUT R8, R60.reuse, 0x18, RZ, 0xfc, !PT ;  /* 0x000000183c087812 */ /* 0x040fe400078efcff */
[----:B--2---:R-:W-:Y:S02]  /*2670*/  LOP3.LUT R9, R60, 0x19, RZ, 0xfc, !PT ;  /* 0x000000193c097812 */ /* 0x004fe400078efcff */
[C---:B------:R-:W-:Y:S02]  /*2680*/  ISETP.GE.AND P5, PT, R8.reuse, R73, PT ;  /* 0x000000490800720c */ /* 0x040fe40003fa6270 */
[----:B------:R-:W-:Y:S01]  /*2690*/  ISETP.GE.AND P2, PT, R8, R23, PT ;  /* 0x000000170800720c */ /* 0x000fe20003f46270 */
[----:B------:R1:W-:Y:S01]  /*26a0*/  MUFU.TANH R85, R16 ;  /* 0x0000001000557308 */ /* 0x0003e20000002400 */
[----:B------:R-:W-:-:S02]  /*26b0*/  LOP3.LUT R8, R60, 0x20, RZ, 0xfc, !PT ;  /* 0x000000203c087812 */ /* 0x000fc400078efcff */
[----:B------:R-:W-:Y:S02]  /*26c0*/  FSEL R71, R56, -INF , !P3 ;  /* 0xff80000038477808 */ /* 0x000fe40005800000 */
[C---:B------:R-:W-:Y:S02]  /*26d0*/  ISETP.GE.AND P1, PT, R9.reuse, R73, PT ;  /* 0x000000490900720c */ /* 0x040fe40003f26270 */
[----:B------:R-:W-:Y:S01]  /*26e0*/  ISETP.GE.AND P4, PT, R9, R23, PT ;  /* 0x000000170900720c */ /* 0x000fe20003f86270 */
[----:B------:R-:W-:Y:S01]  /*26f0*/  MUFU.TANH R84, R17 ;  /* 0x0000001100547308 */ /* 0x000fe20000002400 */
[C---:B------:R-:W-:Y:S02]  /*2700*/  ISETP.GE.AND P0, PT, R8.reuse, R73, PT ;  /* 0x000000490800720c */ /* 0x040fe40003f06270 */
[----:B------:R-:W-:Y:S02]  /*2710*/  ISETP.GE.AND P3, PT, R8, R23, PT ;  /* 0x000000170800720c */ /* 0x000fe40003f66270 */
[----:B-----5:R-:W-:Y:S01]  /*2720*/  HMMA.16816.F32.BF16 R8, R12, R32, R28 ;  /* 0x000000200c08723c */ /* 0x020fe2000004181c */
[----:B------:R2:W5:Y:S01]  /*2730*/  LDSM.16.M88.4 R28, [R22+0x2c00] ;  /* 0x002c0000161c783b */ /* 0x0005620000000200 */
[----:B------:R-:W-:Y:S01]  /*2740*/  FSEL R32, R74, -INF , !P2 ;  /* 0xff8000004a207808 */ /* 0x000fe20005000000 */
[----:B------:R-:W-:Y:S01]  /*2750*/  MUFU.TANH R42, R19 ;  /* 0x00000013002a7308 */ /* 0x000fe20000002400 */
[----:B------:R-:W-:-:S02]  /*2760*/  FSEL R33, R57, -INF , !P1 ;  /* 0xff80000039217808 */ /* 0x000fc40004800000 */
[----:B-1----:R-:W-:Y:S02]  /*2770*/  LOP3.LUT R16, R60, 0x28, RZ, 0xfc, !PT ;  /* 0x000000283c107812 */ /* 0x002fe400078efcff */
[----:B------:R-:W-:Y:S02]  /*2780*/  FSEL R72, R72, -INF , !P4 ;  /* 0xff80000048487808 */ /* 0x000fe40006000000 */
[C---:B------:R-:W-:Y:S02]  /*2790*/  ISETP.GE.AND P2, PT, R16.reuse, R73, PT ;  /* 0x000000491000720c */ /* 0x040fe40003f46270 */
[----:B------:R-:W-:Y:S02]  /*27a0*/  ISETP.GE.AND P1, PT, R16, R23, PT ;  /* 0x000000171000720c */ /* 0x000fe40003f26270 */
[----:B------:R-:W-:Y:S02]  /*27b0*/  LOP3.LUT R16, R60, 0x29, RZ, 0xfc, !PT ;  /* 0x000000293c107812 */ /* 0x000fe400078efcff */
[----:B------:R-:W-:-:S02]  /*27c0*/  FSEL R61, R61, -INF , !P0 ;  /* 0xff8000003d3d7808 */ /* 0x000fc40004000000 */
[----:B------:R-:W-:Y:S01]  /*27d0*/  FSEL R69, R69, -INF , !P6 ;  /* 0xff80000045457808 */ /* 0x000fe20007000000 */
[----:B------:R-:W-:Y:S01]  /*27e0*/  FMUL.FTZ R8, R8, UR6 ;  /* 0x0000000608087c20 */ /* 0x000fe20008410000 */
[----:B------:R-:W-:Y:S01]  /*27f0*/  ISETP.GE.AND P4, PT, R16, R73, PT ;  /* 0x000000491000720c */ /* 0x000fe20003f86270 */
[----:B------:R-:W-:Y:S01]  /*2800*/  FMUL.FTZ R10, R10, UR6 ;  /* 0x000000060a0a7c20 */ /* 0x000fe20008410000 */
[----:B------:R-:W-:Y:S01]  /*2810*/  ISETP.GE.AND P0, PT, R16, R23, PT ;  /* 0x000000171000720c */ /* 0x000fe20003f06270 */
[----:B------:R1:W-:Y:S01]  /*2820*/  MUFU.TANH R57, R8 ;  /* 0x0000000800397308 */ /* 0x0003e20000002400 */
[----:B------:R-:W-:Y:S01]  /*2830*/  ISETP.GE.AND P6, PT, R24, R73, PT ;  /* 0x000000491800720c */ /* 0x000fe20003fc6270 */
[----:B------:R-:W-:Y:S01]  /*2840*/  FMUL.FTZ R9, R9, UR6 ;  /* 0x0000000609097c20 */ /* 0x000fe20008410000 */
[----:B------:R-:W-:Y:S02]  /*2850*/  LOP3.LUT R16, R60, 0x30, RZ, 0xfc, !PT ;  /* 0x000000303c107812 */ /* 0x000fe400078efcff */
[----:B------:R-:W-:-:S02]  /*2860*/  FSEL R81, R55, -INF , !P5 ;  /* 0xff80000037517808 */ /* 0x000fc40006800000 */
[----:B------:R-:W-:Y:S01]  /*2870*/  ISETP.GE.AND P5, PT, R24, R23, PT ;  /* 0x000000171800720c */ /* 0x000fe20003fa6270 */
[----:B--2---:R2:W4:Y:S01]  /*2880*/  MUFU.TANH R22, R18 ;  /* 0x0000001200167308 */ /* 0x0045220000002400 */
[----:B------:R-:W-:Y:S01]  /*2890*/  HMMA.16816.F32.BF16 R24, R4, R26, RZ ;  /* 0x0000001a0418723c */ /* 0x000fe200000418ff */
[----:B------:R-:W-:Y:S02]  /*28a0*/  FSEL R51, R66, -INF , !P3 ;  /* 0xff80000042337808 */ /* 0x000fe40005800000 */
[----:B------:R-:W-:Y:S02]  /*28b0*/  FSEL R48, R67, -INF , !P6 ;  /* 0xff80000043307808 */ /* 0x000fe40007000000 */
[C---:B------:R-:W-:Y:S02]  /*28c0*/  ISETP.GE.AND P3, PT, R16.reuse, R73, PT ;  /* 0x000000491000720c */ /* 0x040fe40003f66270 */
[----:B------:R-:W-:Y:S01]  /*28d0*/  ISETP.GE.AND P6, PT, R16, R23, PT ;  /* 0x000000171000720c */ /* 0x000fe20003fc6270 */
[----:B------:R-:W-:Y:S01]  /*28e0*/  MUFU.TANH R53, R9 ;  /* 0x0000000900357308 */ /* 0x000fe20000002400 */
[----:B-1----:R-:W-:-:S02]  /*28f0*/  LOP3.LUT R8, R60, 0x38, RZ, 0xfc, !PT ;  /* 0x000000383c087812 */ /* 0x002fc400078efcff */
[----:B------:R-:W-:Y:S02]  /*2900*/  FSEL R50, R75, -INF , !P1 ;  /* 0xff8000004b327808 */ /* 0x000fe40004800000 */
[----:B------:R-:W-:Y:S02]  /*2910*/  FSEL R63, R63, -INF , !P4 ;  /* 0xff8000003f3f7808 */ /* 0x000fe40006000000 */
[C---:B------:R-:W-:Y:S01]  /*2920*/  ISETP.GE.AND P1, PT, R8.reuse, R73, PT ;  /* 0x000000490800720c */ /* 0x040fe20003f26270 */
[----:B--2---:R1:W2:Y:S01]  /*2930*/  LDSM.16.M88.4 R16, [R21+0x2c00] ;  /* 0x002c00001510783b */ /* 0x0042a20000000200 */
[----:B------:R-:W-:Y:S01]  /*2940*/  ISETP.GE.AND P4, PT, R8, R23, PT ;  /* 0x000000170800720c */ /* 0x000fe20003f86270 */
[----:B------:R-:W-:-:S04]  /*2950*/  DEPBAR.LE SB0, 0x0 ;  /* 0x000080000000791a */ /* 0x000fc80000000000 */
[----:B------:R-:W-:Y:S01]  /*2960*/  HMMA.16816.F32.BF16 R24, R12, R34, R24 ;  /* 0x000000220c18723c */ /* 0x000fe20000041818 */
[----:B------:R-:W-:Y:S01]  /*2970*/  FMUL.FTZ R35, R11, UR6 ;  /* 0x000000060b237c20 */ /* 0x000fe20008410000 */
[----:B------:R-:W-:Y:S02]  /*2980*/  FSEL R56, R65, -INF , !P5 ;  /* 0xff80000041387808 */ /* 0x000fe40006800000 */
[----:B------:R-:W-:Y:S02]  /*2990*/  FSEL R47, R62, -INF , !P2 ;  /* 0xff8000003e2f7808 */ /* 0x000fe40005000000 */
[C---:B------:R-:W-:Y:S02]  /*29a0*/  ISETP.GE.AND P5, PT, R46.reuse, R73, PT ;  /* 0x000000492e00720c */ /* 0x040fe40003fa6270 */
[----:B------:R-:W-:Y:S02]  /*29b0*/  ISETP.GE.AND P2, PT, R46, R23, PT ;  /* 0x000000172e00720c */ /* 0x000fe40003f46270 */
[----:B------:R-:W-:-:S02]  /*29c0*/  LOP3.LUT R46, R60, 0x39, RZ, 0xfc, !PT ;  /* 0x000000393c2e7812 */ /* 0x000fc400078efcff */
[----:B------:R-:W-:Y:S02]  /*29d0*/  FSEL R49, R64, -INF , !P0 ;  /* 0xff80000040317808 */ /* 0x000fe40004000000 */
[----:B------:R-:W-:Y:S02]  /*29e0*/  FSEL R97, R97, -INF , !P3 ;  /* 0xff80000061617808 */ /* 0x000fe40005800000 */
[C---:B------:R-:W-:Y:S01]  /*29f0*/  ISETP.GE.AND P0, PT, R46.reuse, R73, PT ;  /* 0x000000492e00720c */ /* 0x040fe20003f06270 */
[----:B-1----:R5:W-:Y:S01]  /*2a00*/  MUFU.TANH R21, R10 ;  /* 0x0000000a00157308 */ /* 0x002be20000002400 */
[----:B------:R-:W-:Y:S01]  /*2a10*/  ISETP.GE.AND P3, PT, R46, R23, PT ;  /* 0x000000172e00720c */ /* 0x000fe20003f66270 */
[----:B------:R-:W-:Y:S01]  /*2a20*/  FMUL.FTZ R52, R24, UR6 ;  /* 0x0000000618347c20 */ /* 0x000fe20008410000 */
[C---:B------:R-:W-:Y:S01]  /*2a30*/  LOP3.LUT R34, R60.reuse, 0x40, RZ, 0xfc, !PT ;  /* 0x000000403c227812 */ /* 0x040fe200078efcff */
[----:B------:R-:W-:Y:S01]  /*2a40*/  FMUL.FTZ R27, R27, UR6 ;  /* 0x000000061b1b7c20 */ /* 0x000fe20008410000 */
[----:B------:R-:W-:Y:S01]  /*2a50*/  LOP3.LUT R24, R60, 0x48, RZ, 0xfc, !PT ;  /* 0x000000483c187812 */ /* 0x000fe200078efcff */
[----:B------:R-:W-:Y:S01]  /*2a60*/  FMUL.FTZ R25, R25, UR6 ;  /* 0x0000000619197c20 */ /* 0x000fe20008410000 */
[----:B------:R-:W-:Y:S01]  /*2a70*/  FSEL R94, R94, -INF , !P6 ;  /* 0xff8000005e5e7808 */ /* 0x000fe20007000000 */
[----:B------:R-:W-:Y:S01]  /*2a80*/  FMUL.FTZ R26, R26, UR6 ;  /* 0x000000061a1a7c20 */ /* 0x000fe20008410000 */
[----:B------:R-:W-:Y:S01]  /*2a90*/  FSEL R93, R93, -INF , !P2 ;  /* 0xff8000005d5d7808 */ /* 0x000fe20005000000 */
[----:B------:R-:W-:Y:S01]  /*2aa0*/  MUFU.TANH R52, R52 ;  /* 0x0000003400347308 */ /* 0x000fe20000002400 */
[----:B------:R-:W-:-:S02]  /*2ab0*/  FSEL R90, R90, -INF , !P1 ;  /* 0xff8000005a5a7808 */ /* 0x000fc40004800000 */
[----:B---3--:R-:W-:Y:S02]  /*2ac0*/  FSEL R95, R95, -INF , !P0 ;  /* 0xff8000005f5f7808 */ /* 0x008fe40004000000 */
[----:B------:R-:W-:Y:S01]  /*2ad0*/  FSEL R91, R91, -INF , !P3 ;  /* 0xff8000005b5b7808 */ /* 0x000fe20005800000 */
[----:B------:R-:W-:Y:S01]  /*2ae0*/  BAR.SYNC.DEFER_BLOCKING 0x0 ;  /* 0x0000000000007b1d */ /* 0x000fe20000010000 */
[----:B------:R-:W-:Y:S01]  /*2af0*/  ISETP.GE.AND P6, PT, R34, R73, PT ;  /* 0x000000492200720c */ /* 0x000fe20003fc6270 */
[----:B-----5:R-:W-:Y:S01]  /*2b00*/  HMMA.16816.F32.BF16 R8, R4, R28, RZ ;  /* 0x0000001c0408723c */ /* 0x020fe200000418ff */
[----:B------:R-:W-:Y:S02]  /*2b10*/  LOP3.LUT R29, R60, 0x41, RZ, 0xfc, !PT ;  /* 0x000000413c1d7812 */ /* 0x000fe400078efcff */
[----:B------:R-:W-:Y:S01]  /*2b20*/  ISETP.GE.AND P0, PT, R24, R23, PT ;  /* 0x000000171800720c */ /* 0x000fe20003f06270 */
[----:B------:R-:W1:Y:S01]  /*2b30*/  MUFU.TANH R28, R35 ;  /* 0x00000023001c7308 */ /* 0x000e620000002400 */
[----:B------:R-:W-:-:S02]  /*2b40*/  ISETP.GE.AND P2, PT, R29, R73, PT ;  /* 0x000000491d00720c */ /* 0x000fc40003f46270 */
[----:B------:R-:W-:Y:S01]  /*2b50*/  ISETP.GE.AND P1, PT, R29, R23, PT ;  /* 0x000000171d00720c */ /* 0x000fe20003f26270 */
[----:B------:R-:W-:Y:S01]  /*2b60*/  HMMA.16816.F32.BF16 R4, R4, R30, RZ ;  /* 0x0000001e0404723c */ /* 0x000fe200000418ff */
[----:B------:R-:W-:Y:S02]  /*2b70*/  FSEL R96, R96, -INF , !P5 ;  /* 0xff80000060607808 */ /* 0x000fe40006800000 */
[----:B------:R-:W-:Y:S01]  /*2b80*/  FSEL R119, R119, -INF , !P6 ;  /* 0xff80000077777808 */ /* 0x000fe20007000000 */
[----:B------:R-:W-:Y:S01]  /*2b90*/  MUFU.TANH R35, R27 ;  /* 0x0000001b00237308 */ /* 0x000fe20000002400 */
[----:B------:R-:W-:Y:S02]  /*2ba0*/  FSEL R118, R118, -INF , !P2 ;  /* 0xff80000076767808 */ /* 0x000fe40005000000 */
[----:B----4-:R-:W-:Y:S02]  /*2bb0*/  FSEL R115, R115, -INF , !P1 ;  /* 0xff80000073737808 */ /* 0x010fe40004800000 */
[----:B------:R-:W-:-:S02]  /*2bc0*/  FSEL R114, R114, -INF , !P0 ;  /* 0xff80000072727808 */ /* 0x000fc40004000000 */
[----:B------:R-:W-:Y:S01]  /*2bd0*/  ISETP.GE.AND P5, PT, R34, R23, PT ;  /* 0x000000172200720c */ /* 0x000fe20003fa6270 */
[C---:B--2---:R-:W-:Y:S01]  /*2be0*/  HMMA.16816.F32.BF16 R8, R12.reuse, R16, R8 ;  /* 0x000000100c08723c */ /* 0x044fe20000041808 */
[C---:B------:R-:W-:Y:S01]  /*2bf0*/  LOP3.LUT R16, R60.reuse, 0x49, RZ, 0xfc, !PT ;  /* 0x000000493c107812 */ /* 0x040fe200078efcff */
[----:B------:R-:W-:Y:S01]  /*2c00*/  MUFU.TANH R46, R25 ;  /* 0x00000019002e7308 */ /* 0x000fe20000002400 */
[----:B------:R-:W-:Y:S02]  /*2c10*/  LOP3.LUT R17, R60, 0x50, RZ, 0xfc, !PT ;  /* 0x000000503c117812 */ /* 0x000fe400078efcff */
[C---:B------:R-:W-:Y:S02]  /*2c20*/  ISETP.GE.AND P3, PT, R16.reuse, R73, PT ;  /* 0x000000491000720c */ /* 0x040fe40003f66270 */
[----:B------:R-:W-:Y:S01]  /*2c30*/  ISETP.GE.AND P6, PT, R16, R23, PT ;  /* 0x000000171000720c */ /* 0x000fe20003fc6270 */
[----:B------:R-:W-:Y:S01]  /*2c40*/  HMMA.16816.F32.BF16 R4, R12, R18, R4 ;  /* 0x000000120c04723c */ /* 0x000fe20000041804 */
[C---:B------:R-:W-:Y:S01]  /*2c50*/  LOP3.LUT R13, R60.reuse, 0x51, RZ, 0xfc, !PT ;  /* 0x000000513c0d7812 */ /* 0x040fe200078efcff */
[----:B------:R-:W-:Y:S01]  /*2c60*/  MUFU.TANH R16, R26 ;  /* 0x0000001a00107308 */ /* 0x000fe20000002400 */
[----:B------:R-:W-:-:S02]  /*2c70*/  LOP3.LUT R12, R60, 0x58, RZ, 0xfc, !PT ;  /* 0x000000583c0c7812 */ /* 0x000fc400078efcff */
[----:B------:R-:W-:Y:S02]  /*2c80*/  FSEL R98, R98, -INF , !P3 ;  /* 0xff80000062627808 */ /* 0x000fe40005800000 */
[----:B------:R-:W-:Y:S02]  /*2c90*/  ISETP.GE.AND P2, PT, R17, R23, PT ;  /* 0x000000171100720c */ /* 0x000fe40003f46270 */
[-C--:B------:R-:W-:Y:S02]  /*2ca0*/  ISETP.GE.AND P1, PT, R13, R73.reuse, PT ;  /* 0x000000490d00720c */ /* 0x080fe40003f26270 */
[----:B------:R-:W-:Y:S01]  /*2cb0*/  FMUL.FTZ R8, R8, UR6 ;  /* 0x0000000608087c20 */ /* 0x000fe20008410000 */
[C---:B------:R-:W-:Y:S01]  /*2cc0*/  ISETP.GE.AND P0, PT, R12.reuse, R73, PT ;  /* 0x000000490c00720c */ /* 0x040fe20003f06270 */
[----:B------:R-:W-:Y:S01]  /*2cd0*/  FMUL.FTZ R9, R9, UR6 ;  /* 0x0000000609097c20 */ /* 0x000fe20008410000 */
[----:B------:R-:W-:Y:S01]  /*2ce0*/  ISETP.GE.AND P3, PT, R12, R23, PT ;  /* 0x000000170c00720c */ /* 0x000fe20003f66270 */
        /* <DEDUP_REMOVED lines=8> */
[----:B------:R-:W3:Y:S01]  /*2d70*/  MUFU.TANH R29, R9 ;  /* 0x00000009001d7308 */ /* 0x000ee20000002400 */
[----:B------:R-:W-:Y:S01]  /*2d80*/  FSEL R88, R88, -INF , !P1 ;  /* 0xff80000058587808 */ /* 0x000fe20004800000 */
[----:B------:R-:W-:Y:S01]  /*2d90*/  FMUL.FTZ R6, R6, UR6 ;  /* 0x0000000606067c20 */ /* 0x000fe20008410000 */
[-C--:B------:R-:W-:Y:S01]  /*2da0*/  ISETP.GE.AND P5, PT, R17, R73.reuse, PT ;  /* 0x000000491100720c */ /* 0x080fe20003fa6270 */
[----:B------:R-:W-:Y:S01]  /*2db0*/  FMUL.FTZ R7, R7, UR6 ;  /* 0x0000000607077c20 */ /* 0x000fe20008410000 */
[----:B------:R-:W-:-:S02]  /*2dc0*/  ISETP.GE.AND P6, PT, R12, R73, PT ;  /* 0x000000490c00720c */ /* 0x000fc40003fc6270 */
[----:B------:R-:W-:Y:S01]  /*2dd0*/  FSEL R92, R92, -INF , !P4 ;  /* 0xff8000005c5c7808 */ /* 0x000fe20006000000 */
[----:B------:R4:W-:Y:S01]  /*2de0*/  MUFU.TANH R27, R5 ;  /* 0x00000005001b7308 */ /* 0x0009e20000002400 */
[-C--:B------:R-:W-:Y:S02]  /*2df0*/  ISETP.GE.AND P4, PT, R24, R73.reuse, PT ;  /* 0x000000491800720c */ /* 0x080fe40003f86270 */
[----:B--2---:R-:W-:Y:S02]  /*2e00*/  LOP3.LUT R8, R60, 0x60, RZ, 0xfc, !PT ;  /* 0x000000603c087812 */ /* 0x004fe400078efcff */
[----:B------:R-:W-:Y:S02]  /*2e10*/  FSEL R89, R89, -INF , !P5 ;  /* 0xff80000059597808 */ /* 0x000fe40006800000 */
[C---:B------:R-:W-:Y:S01]  /*2e20*/  ISETP.GE.AND P2, PT, R8.reuse, R73, PT ;  /* 0x000000490800720c */ /* 0x040fe20003f46270 */
[----:B------:R-:W2:Y:S01]  /*2e30*/  MUFU.TANH R4, R4 ;  /* 0x0000000400047308 */ /* 0x000ea20000002400 */
[----:B------:R-:W-:-:S02]  /*2e40*/  ISETP.GE.AND P1, PT, R8, R23, PT ;  /* 0x000000170800720c */ /* 0x000fc40003f26270 */
[----:B------:R-:W-:Y:S02]  /*2e50*/  LOP3.LUT R8, R60, 0x68, RZ, 0xfc, !PT ;  /* 0x000000683c087812 */ /* 0x000fe400078efcff */
[----:B------:R-:W-:Y:S02]  /*2e60*/  FSEL R65, R22, -INF , !P3 ;  /* 0xff80000016417808 */ /* 0x000fe40005800000 */
[----:B------:R-:W-:Y:S01]  /*2e70*/  FSEL R84, R84, -INF , !P6 ;  /* 0xff80000054547808 */ /* 0x000fe20007000000 */
[----:B------:R-:W5:Y:S01]  /*2e80*/  MUFU.TANH R24, R10 ;  /* 0x0000000a00187308 */ /* 0x000f620000002400 */
[----:B------:R-:W-:Y:S01]  /*2e90*/  ISETP.GE.AND P5, PT, R12, R23, PT ;  /* 0x000000170c00720c */ /* 0x000fe20003fa6270 */
[----:B----4-:R-:W-:Y:S01]  /*2ea0*/  FMUL.FTZ R5, R11, UR6 ;  /* 0x000000060b057c20 */ /* 0x010fe20008410000 */
[C---:B------:R-:W-:Y:S02]  /*2eb0*/  ISETP.GE.AND P3, PT, R8.reuse, R73, PT ;  /* 0x000000490800720c */ /* 0x040fe40003f66270 */
[----:B------:R-:W-:-:S02]  /*2ec0*/  ISETP.GE.AND P6, PT, R8, R23, PT ;  /* 0x000000170800720c */ /* 0x000fc40003fc6270 */
[C---:B------:R-:W-:Y:S01]  /*2ed0*/  LOP3.LUT R9, R60.reuse, 0x61, RZ, 0xfc, !PT ;  /* 0x000000613c097812 */ /* 0x040fe200078efcff */
[----:B------:R-:W4:Y:S01]  /*2ee0*/  MUFU.TANH R5, R5 ;  /* 0x0000000500057308 */ /* 0x000f220000002400 */
[----:B------:R-:W-:Y:S02]  /*2ef0*/  LOP3.LUT R8, R60, 0x69, RZ, 0xfc, !PT ;  /* 0x000000693c087812 */ /* 0x000fe400078efcff */
[----:B------:R-:W-:Y:S02]  /*2f00*/  FSEL R116, R116, -INF , !P4 ;  /* 0xff80000074747808 */ /* 0x000fe40006000000 */
[----:B------:R-:W-:Y:S02]  /*2f10*/  ISETP.GE.AND P4, PT, R13, R23, PT ;  /* 0x000000170d00720c */ /* 0x000fe40003f86270 */
[----:B------:R-:W-:Y:S01]  /*2f20*/  FSEL R85, R85, -INF , !P0 ;  /* 0xff80000055557808 */ /* 0x000fe20004000000 */
[----:B------:R2:W4:Y:S01]  /*2f30*/  MUFU.TANH R22, R6 ;  /* 0x0000000600167308 */ /* 0x0005220000002400 */
[----:B------:R-:W-:-:S02]  /*2f40*/  FSEL R64, R42, -INF , !P5 ;  /* 0xff8000002a407808 */ /* 0x000fc40006800000 */
[----:B------:R-:W-:Y:S02]  /*2f50*/  FSEL R57, R57, -INF , !P2 ;  /* 0xff80000039397808 */ /* 0x000fe40005000000 */
[----:B------:R-:W-:Y:S02]  /*2f60*/  ISETP.GE.AND P0, PT, R9, R23, PT ;  /* 0x000000170900720c */ /* 0x000fe40003f06270 */
[C---:B------:R-:W-:Y:S02]  /*2f70*/  ISETP.GE.AND P5, PT, R8.reuse, R73, PT ;  /* 0x000000490800720c */ /* 0x040fe40003fa6270 */
[----:B------:R-:W-:Y:S02]  /*2f80*/  ISETP.GE.AND P2, PT, R8, R23, PT ;  /* 0x000000170800720c */ /* 0x000fe40003f46270 */
[----:B------:R-:W-:Y:S02]  /*2f90*/  LOP3.LUT R8, R60, 0x71, RZ, 0xfc, !PT ;  /* 0x000000713c087812 */ /* 0x000fe400078efcff */
[----:B------:R-:W-:-:S02]  /*2fa0*/  FSEL R66, R41, -INF , !P4 ;  /* 0xff80000029427808 */ /* 0x000fc40006000000 */
[----:B-1----:R-:W-:Y:S02]  /*2fb0*/  FSEL R41, R28, -INF , !P0 ;  /* 0xff8000001c297808 */ /* 0x002fe40004000000 */
[----:B------:R-:W-:Y:S02]  /*2fc0*/  ISETP.GE.AND P0, PT, R8, R73, PT ;  /* 0x000000490800720c */ /* 0x000fe40003f06270 */
[----:B------:R-:W-:Y:S02]  /*2fd0*/  FSEL R42, R21, -INF , !P1 ;  /* 0xff800000152a7808 */ /* 0x000fe40004800000 */
[----:B------:R-:W1:Y:S01]  /*2fe0*/  MUFU.TANH R21, R7 ;  /* 0x0000000700157308 */ /* 0x000e620000002400 */
[----:B---3--:R-:W-:Y:S02]  /*2ff0*/  FSEL R29, R29, -INF , !P0 ;  /* 0xff8000001d1d7808 */ /* 0x008fe40004000000 */
[----:B------:R-:W-:Y:S02]  /*3000*/  ISETP.GT.AND P0, PT, R108, R103, PT ;  /* 0x000000676c00720c */ /* 0x000fe40003f04270 */
[----:B------:R-:W-:-:S02]  /*3010*/  ISETP.GE.AND P4, PT, R9, R73, PT ;  /* 0x000000490900720c */ /* 0x000fc40003f86270 */
[C---:B------:R-:W-:Y:S02]  /*3020*/  LOP3.LUT R9, R60.reuse, 0x70, RZ, 0xfc, !PT ;  /* 0x000000703c097812 */ /* 0x040fe400078efcff */
[C---:B--2---:R-:W-:Y:S02]  /*3030*/  LOP3.LUT R6, R60.reuse, 0x78, RZ, 0xfc, !PT ;  /* 0x000000783c067812 */ /* 0x044fe400078efcff */
[----:B------:R-:W-:Y:S02]  /*3040*/  ISETP.GE.AND P1, PT, R9, R73, PT ;  /* 0x000000490900720c */ /* 0x000fe40003f26270 */
[----:B------:R-:W-:Y:S02]  /*3050*/  LOP3.LUT R60, R60, 0x79, RZ, 0xfc, !PT ;  /* 0x000000793c3c7812 */ /* 0x000fe400078efcff */
[----:B------:R-:W-:Y:S02]  /*3060*/  FSEL R53, R53, -INF , !P4 ;  /* 0xff80000035357808 */ /* 0x000fe40006000000 */
[----:B------:R-:W-:-:S02]  /*3070*/  FSEL R52, R52, -INF , !P3 ;  /* 0xff80000034347808 */ /* 0x000fc40005800000 */
[----:B------:R-:W-:Y:S02]  /*3080*/  FSEL R36, R16, -INF , !P6 ;  /* 0xff80000010247808 */ /* 0x000fe40007000000 */
[----:B------:R-:W-:Y:S02]  /*3090*/  FSEL R46, R46, -INF , !P5 ;  /* 0xff8000002e2e7808 */ /* 0x000fe40006800000 */
[----:B------:R-:W-:Y:S02]  /*30a0*/  FSEL R35, R35, -INF , !P2 ;  /* 0xff80000023237808 */ /* 0x000fe40005000000 */
[----:B------:R-:W-:Y:S02]  /*30b0*/  FSEL R30, R30, -INF , !P1 ;  /* 0xff8000001e1e7808 */ /* 0x000fe40004800000 */
[-C--:B------:R-:W-:Y:S02]  /*30c0*/  ISETP.GE.AND P4, PT, R9, R23.reuse, PT ;  /* 0x000000170900720c */ /* 0x080fe40003f86270 */
[----:B------:R-:W-:-:S02]  /*30d0*/  ISETP.GE.AND P3, PT, R8, R23, PT ;  /* 0x000000170800720c */ /* 0x000fc40003f66270 */
[-C--:B------:R-:W-:Y:S02]  /*30e0*/  ISETP.GE.AND P6, PT, R6, R73.reuse, PT ;  /* 0x000000490600720c */ /* 0x080fe40003fc6270 */
[----:B------:R-:W-:Y:S02]  /*30f0*/  ISETP.GE.AND P5, PT, R60, R73, PT ;  /* 0x000000493c00720c */ /* 0x000fe40003fa6270 */
[-C--:B------:R-:W-:Y:S02]  /*3100*/  ISETP.GE.AND P2, PT, R6, R23.reuse, PT ;  /* 0x000000170600720c */ /* 0x080fe40003f46270 */
[----:B------:R-:W-:Y:S02]  /*3110*/  ISETP.GE.AND P1, PT, R60, R23, PT ;  /* 0x000000173c00720c */ /* 0x000fe40003f26270 */
[----:B------:R-:W-:Y:S02]  /*3120*/  FSEL R28, R4, -INF , !P6 ;  /* 0xff800000041c7808 */ /* 0x000fe40007000000 */
[----:B------:R-:W-:-:S02]  /*3130*/  FSEL R27, R27, -INF , !P5 ;  /* 0xff8000001b1b7808 */ /* 0x000fc40006800000 */
[----:B-----5:R-:W-:Y:S02]  /*3140*/  FSEL R24, R24, -INF , !P4 ;  /* 0xff80000018187808 */ /* 0x020fe40006000000 */
[----:B----4-:R-:W-:Y:S02]  /*3150*/  FSEL R23, R5, -INF , !P3 ;  /* 0xff80000005177808 */ /* 0x010fe40005800000 */
[----:B------:R-:W-:Y:S02]  /*3160*/  FSEL R22, R22, -INF , !P2 ;  /* 0xff80000016167808 */ /* 0x000fe40005000000 */
[----:B-1----:R-:W-:Y:S01]  /*3170*/  FSEL R21, R21, -INF , !P1 ;  /* 0xff80000015157808 */ /* 0x002fe20004800000 */
        /* <DEDUP_REMOVED lines=12> */
.L_x_3830:
        /* <DEDUP_REMOVED lines=59> */
.L_x_3831:
        /* <DEDUP_REMOVED lines=16> */
.L_x_3829:
        /* <DEDUP_REMOVED lines=40> */
[----:B------:R-:W-:Y:S01]  /*3970*/  LDSM.16.MT88.4 R16, [R25+0x3400] ;  /* 0x003400001910783b */ /* 0x000fe20000004200 */
[----:B--2---:R-:W-:-:S02]  /*3980*/  FMNMX.FTZ R6, R2, R6, !PT ;  /* 0x0000000602067209 */ /* 0x004fc40007810000 */
[----:B---3--:R-:W-:-:S03]  /*3990*/  FMNMX.FTZ R5, R4, R5, !PT ;  /* 0x0000000504057209 */ /* 0x008fc60007810000 */
[----:B------:R-:W2:Y:S04]  /*39a0*/  SHFL.BFLY PT, R2, R6, 0x1, 0x1f ;  /* 0x0c201f0006027f89 */ /* 0x000ea800000e0000 */
[----:B------:R-:W3:Y:S01]  /*39b0*/  SHFL.BFLY PT, R4, R5, 0x1, 0x1f ;  /* 0x0c201f0005047f89 */ /* 0x000ee200000e0000 */
[----:B--2---:R-:W-:-:S04]  /*39c0*/  FMNMX.FTZ R2, R6, R2, !PT ;  /* 0x0000000206027209 */ /* 0x004fc80007810000 */
[C---:B------:R-:W-:Y:S01]  /*39d0*/  FSETP.NEU.FTZ.AND P0, PT, R2.reuse, -INF , PT ;  /* 0xff8000000200780b */ /* 0x040fe20003f1d000 */
[----:B-1----:R-:W-:Y:S01]  /*39e0*/  FMUL.FTZ R31, R2, UR4 ;  /* 0x00000004021f7c20 */ /* 0x002fe20008410000 */
        /* <DEDUP_REMOVED lines=27> */
[--C-:B--2---:R-:W-:Y:S01]  /*3ba0*/  FFMA.FTZ R45, R80, UR4, -R31.reuse ;  /* 0x00000004502d7c23 */ /* 0x104fe2000801081f */
[--C-:B------:R-:W-:Y:S01]  /*3bb0*/  FFMA.FTZ R61, R61, UR4, -R31.reuse ;  /* 0x000000043d3d7c23 */ /* 0x100fe2000801081f */
[----:B------:R-:W2:Y:S01]  /*3bc0*/  MUFU.EX2 R60, R60 ;  /* 0x0000003c003c7308 */ /* 0x000ea20000000800 */
[--C-:B------:R-:W-:Y:S01]  /*3bd0*/  FFMA.FTZ R48, R48, UR4, -R31.reuse ;  /* 0x0000000430307c23 */ /* 0x100fe2000801081f */
[--C-:B---3--:R-:W-:Y:S01]  /*3be0*/  FFMA.FTZ R43, R70, UR4, -R26.reuse ;  /* 0x00000004462b7c23 */ /* 0x108fe2000801081a */
[--C-:B------:R-:W-:Y:S01]  /*3bf0*/  FFMA.FTZ R47, R47, UR4, -R31.reuse ;  /* 0x000000042f2f7c23 */ /* 0x100fe2000801081f */
        /* <DEDUP_REMOVED lines=8> */
[----:B------:R-:W4:Y:S01]  /*3c80*/  MUFU.EX2 R43, R43 ;  /* 0x0000002b002b7308 */ /* 0x000f220000000800 */
[--C-:B------:R-:W-:Y:S01]  /*3c90*/  FFMA.FTZ R92, R92, UR4, -R26.reuse ;  /* 0x000000045c5c7c23 */ /* 0x100fe2000801081a */
[----:B--2---:R-:W-:Y:S01]  /*3ca0*/  F2FP.BF16.F32.PACK_AB R69, R59, R60 ;  /* 0x0000003c3b45723e */ /* 0x004fe200000010ff */
        /* <DEDUP_REMOVED lines=8> */
[--C-:B------:R-:W-:Y:S01]  /*3d30*/  FFMA.FTZ R65, R65, UR4, -R26.reuse ;  /* 0x0000000441417c23 */ /* 0x100fe2000801081a */
[----:B------:R-:W-:Y:S01]  /*3d40*/  MUFU.EX2 R39, R39 ;  /* 0x0000002700277308 */ /* 0x000fe20000000800 */
[----:B------:R-:W-:Y:S01]  /*3d50*/  FFMA.FTZ R64, R64, UR4, -R26 ;  /* 0x0000000440407c23 */ /* 0x000fe2000801081a */
[----:B----4-:R-:W-:Y:S01]  /*3d60*/  F2FP.BF16.F32.PACK_AB R71, R43, R54 ;  /* 0x000000362b47723e */ /* 0x010fe200000010ff */
[----:B------:R-:W-:Y:S01]  /*3d70*/  FADD.FTZ R58, R58, R62 ;  /* 0x0000003e3a3a7221 */ /* 0x000fe20000010000 */
[----:B------:R-:W-:Y:S01]  /*3d80*/  MUFU.EX2 R33, R33 ;  /* 0x0000002100217308 */ /* 0x000fe20000000800 */
[----:B------:R-:W-:Y:S01]  /*3d90*/  FADD.FTZ R59, R60, R59 ;  /* 0x0000003b3c3b7221 */ /* 0x000fe20000010000 */
[----:B------:R-:W-:Y:S01]  /*3da0*/  FFMA.FTZ R57, R57, UR4, -R31 ;  /* 0x0000000439397c23 */ /* 0x000fe2000801081f */
[----:B------:R-:W-:Y:S01]  /*3db0*/  FADD.FTZ R55, R55, R58 ;  /* 0x0000003a37377221 */ /* 0x000fe20000010000 */
[----:B------:R-:W2:Y:S01]  /*3dc0*/  MUFU.EX2 R38, R38 ;  /* 0x0000002600267308 */ /* 0x000ea20000000800 */
[C---:B-1----:R-:W-:Y:S01]  /*3dd0*/  HMMA.16816.F32.BF16 R80, R68.reuse, R76, RZ ;  /* 0x0000004c4450723c */ /* 0x042fe200000418ff */
[----:B------:R-:W-:Y:S01]  /*3de0*/  FADD.FTZ R54, R54, R59 ;  /* 0x0000003b36367221 */ /* 0x000fe20000010000 */
[----:B------:R-:W-:Y:S01]  /*3df0*/  FADD.FTZ R55, R45, R55 ;  /* 0x000000372d377221 */ /* 0x000fe20000010000 */
[----:B------:R-:W1:Y:S01]  /*3e00*/  MUFU.EX2 R37, R37 ;  /* 0x0000002500257308 */ /* 0x000e620000000800 */
[----:B------:R-:W-:Y:S01]  /*3e10*/  FFMA.FTZ R30, R30, UR4, -R31 ;  /* 0x000000041e1e7c23 */ /* 0x000fe2000801081f */
[----:B------:R-:W-:Y:S01]  /*3e20*/  FADD.FTZ R54, R43, R54 ;  /* 0x000000362b367221 */ /* 0x000fe20000010000 */
[----:B------:R-:W-:Y:S01]  /*3e30*/  ISETP.GE.AND P0, PT, R20, R103, PT ;  /* 0x000000671400720c */ /* 0x000fe20003f06270 */
[----:B------:R-:W-:Y:S01]  /*3e40*/  MUFU.EX2 R32, R32 ;  /* 0x0000002000207308 */ /* 0x000fe20000000800 */
[----:B------:R-:W-:Y:S03]  /*3e50*/  HMMA.16816.F32.BF16 R76, R68, R78, RZ ;  /* 0x0000004e444c723c */ /* 0x000fe600000418ff */
[----:B------:R-:W3:Y:S01]  /*3e60*/  MUFU.EX2 R34, R34 ;  /* 0x0000002200227308 */ /* 0x000ee20000000800 */
[----:B--2---:R-:W-:-:S03]  /*3e70*/  FADD.FTZ R54, R38, R54 ;  /* 0x0000003626367221 */ /* 0x004fc60000010000 */
[----:B------:R-:W-:Y:S01]  /*3e80*/  MUFU.EX2 R51, R63 ;  /* 0x0000003f00337308 */ /* 0x000fe20000000800 */
[C---:B------:R-:W-:Y:S01]  /*3e90*/  HMMA.16816.F32.BF16 R72, R68.reuse, R4, RZ ;  /* 0x000000044448723c */ /* 0x040fe200000418ff */
[----:B------:R-:W-:Y:S01]  /*3ea0*/  F2FP.BF16.F32.PACK_AB R4, R40, R44 ;  /* 0x0000002c2804723e */ /* 0x000fe200000010ff */
[----:B------:R-:W-:Y:S01]  /*3eb0*/  FADD.FTZ R44, R44, R55 ;  /* 0x000000372c2c7221 */ /* 0x000fe20000010000 */
[----:B-1----:R-:W-:Y:S01]  /*3ec0*/  F2FP.BF16.F32.PACK_AB R5, R37, R38 ;  /* 0x000000262505723e */ /* 0x002fe200000010ff */
[----:B------:R1:W-:Y:S02]  /*3ed0*/  MUFU.EX2 R63, R12 ;  /* 0x0000000c003f7308 */ /* 0x0003e40000000800 */
[----:B------:R-:W-:Y:S02]  /*3ee0*/  FADD.FTZ R44, R40, R44 ;  /* 0x0000002c282c7221 */ /* 0x000fe40000010000 */
[----:B------:R-:W-:Y:S01]  /*3ef0*/  HMMA.16816.F32.BF16 R68, R68, R6, RZ ;  /* 0x000000064444723c */ /* 0x000fe200000418ff */
[----:B------:R-:W-:Y:S01]  /*3f00*/  F2FP.BF16.F32.PACK_AB R6, R33, R39 ;  /* 0x000000272106723e */ /* 0x000fe200000010ff */
[----:B------:R-:W2:Y:S01]  /*3f10*/  MUFU.EX2 R61, R61 ;  /* 0x0000003d003d7308 */ /* 0x000ea20000000800 */
[----:B---3--:R-:W-:Y:S01]  /*3f20*/  F2FP.BF16.F32.PACK_AB R7, R34, R32 ;  /* 0x000000202207723e */ /* 0x008fe200000010ff */
[----:B------:R-:W-:-:S02]  /*3f30*/  FADD.FTZ R39, R39, R44 ;  /* 0x0000002c27277221 */ /* 0x000fc40000010000 */
[----:B------:R-:W3:Y:S02]  /*3f40*/  MUFU.EX2 R48, R48 ;  /* 0x0000003000307308 */ /* 0x000ee40000000800 */
[----:B------:R-:W-:Y:S02]  /*3f50*/  FADD.FTZ R39, R33, R39 ;  /* 0x0000002721277221 */ /* 0x000fe40000010000 */
[C---:B------:R-:W-:Y:S01]  /*3f60*/  HMMA.16816.F32.BF16 R80, R4.reuse, R8, R80 ;  /* 0x000000080450723c */ /* 0x040fe20000041850 */
[----:B-1----:R-:W1:Y:S01]  /*3f70*/  LDSM.16.MT88.4 R12, [R25+0x3800] ;  /* 0x00380000190c783b */ /* 0x002e620000004200 */
[----:B------:R-:W-:Y:S04]  /*3f80*/  MUFU.EX2 R47, R47 ;  /* 0x0000002f002f7308 */ /* 0x000fe80000000800 */
[----:B------:R-:W4:Y:S01]  /*3f90*/  MUFU.EX2 R56, R56 ;  /* 0x0000003800387308 */ /* 0x000f220000000800 */
[----:B--2---:R-:W-:Y:S01]  /*3fa0*/  FADD.FTZ R39, R61, R39 ;  /* 0x000000273d277221 */ /* 0x004fe20000010000 */
[----:B------:R-:W-:Y:S01]  /*3fb0*/  HMMA.16816.F32.BF16 R76, R4, R10, R76 ;  /* 0x0000000a044c723c */ /* 0x000fe2000004184c */
[----:B------:R-:W2:Y:S01]  /*3fc0*/  LDSM.16.MT88.4 R8, [R100+0x3800] ;  /* 0x003800006408783b */ /* 0x000ea20000004200 */
[----:B------:R-:W-:Y:S01]  /*3fd0*/  MUFU.EX2 R50, R50 ;  /* 0x0000003200327308 */ /* 0x000fe20000000800 */
[----:B---3--:R-:W-:-:S03]  /*3fe0*/  FADD.FTZ R39, R48, R39 ;  /* 0x0000002730277221 */ /* 0x008fc60000010000 */
[----:B------:R-:W3:Y:S02]  /*3ff0*/  MUFU.EX2 R49, R49 ;  /* 0x0000003100317308 */ /* 0x000ee40000000800 */
[C---:B------:R-:W-:Y:S02]  /*4000*/  HMMA.16816.F32.BF16 R72, R4.reuse, R16, R72 ;  /* 0x000000100448723c */ /* 0x040fe40000041848 */
[----:B------:R-:W-:Y:S04]  /*4010*/  MUFU.EX2 R93, R93 ;  /* 0x0000005d005d7308 */ /* 0x000fe80000000800 */
[----:B------:R-:W-:Y:S02]  /*4020*/  MUFU.EX2 R92, R92 ;  /* 0x0000005c005c7308 */ /* 0x000fe40000000800 */
[----:B------:R-:W-:Y:S01]  /*4030*/  HMMA.16816.F32.BF16 R68, R4, R18, R68 ;  /* 0x000000120444723c */ /* 0x000fe20000041844 */
[----:B------:R-:W-:Y:S01]  /*4040*/  F2FP.BF16.F32.PACK_AB R4, R48, R61 ;  /* 0x0000003d3004723e */ /* 0x000fe200000010ff */
[----:B------:R-:W5:Y:S01]  /*4050*/  MUFU.EX2 R91, R91 ;  /* 0x0000005b005b7308 */ /* 0x000f620000000800 */
[----:B----4-:R-:W-:Y:S01]  /*4060*/  F2FP.BF16.F32.PACK_AB R5, R56, R63 ;  /* 0x0000003f3805723e */ /* 0x010fe200000010ff */
[----:B------:R-:W4:Y:S01]  /*4070*/  LDSM.16.MT88.4 R16, [R25+0x3c00] ;  /* 0x003c00001910783b */ /* 0x000f220000004200 */
[----:B------:R-:W-:Y:S01]  /*4080*/  F2FP.BF16.F32.PACK_AB R6, R51, R47 ;  /* 0x0000002f3306723e */ /* 0x000fe200000010ff */
[----:B------:R-:W-:Y:S01]  /*4090*/  MUFU.EX2 R99, R99 ;  /* 0x0000006300637308 */ /* 0x000fe20000000800 */
[----:B---3--:R-:W-:Y:S01]  /*40a0*/  F2FP.BF16.F32.PACK_AB R7, R49, R50 ;  /* 0x000000323107723e */ /* 0x008fe200000010ff */
[----:B------:R-:W-:-:S02]  /*40b0*/  FADD.FTZ R47, R47, R39 ;  /* 0x000000272f2f7221 */ /* 0x000fc40000010000 */
[----:B------:R-:W-:Y:S02]  /*40c0*/  MUFU.EX2 R65, R65 ;  /* 0x0000004100417308 */ /* 0x000fe40000000800 */
[----:B------:R-:W-:Y:S02]  /*40d0*/  FADD.FTZ R47, R51, R47 ;  /* 0x0000002f332f7221 */ /* 0x000fe40000010000 */
[----:B------:R-:W-:Y:S01]  /*40e0*/  MUFU.EX2 R64, R64 ;  /* 0x0000004000407308 */ /* 0x000fe20000000800 */
[----:B-1----:R-:W-:Y:S01]  /*40f0*/  HMMA.16816.F32.BF16 R72, R4, R12, R72 ;  /* 0x0000000c0448723c */ /* 0x002fe20000041848 */
[----:B------:R-:W-:-:S07]  /*4100*/  FFMA.FTZ R12, R95, UR4, -R31 ;  /* 0x000000045f0c7c23 */ /* 0x000fce000801081f */
[C---:B--2---:R-:W-:Y:S01]  /*4110*/  HMMA.16816.F32.BF16 R80, R4.reuse, R8, R80 ;  /* 0x000000080450723c */ /* 0x044fe20000041850 */
[--C-:B------:R-:W-:Y:S01]  /*4120*/  FFMA.FTZ R9, R96, UR4, -R31.reuse ;  /* 0x0000000460097c23 */ /* 0x100fe2000801081f */
[----:B------:R-:W-:Y:S01]  /*4130*/  FFMA.FTZ R8, R90, UR4, -R31 ;  /* 0x000000045a087c23 */ /* 0x000fe2000801081f */
[----:B------:R1:W2:Y:S04]  /*4140*/  MUFU.EX2 R96, R97 ;  /* 0x0000006100607308 */ /* 0x0002a80000000800 */
[----:B------:R-:W3:Y:S01]  /*4150*/  MUFU.EX2 R90, R9 ;  /* 0x00000009005a7308 */ /* 0x000ee20000000800 */
[C---:B------:R-:W-:Y:S03]  /*4160*/  HMMA.16816.F32.BF16 R76, R4.reuse, R10, R76 ;  /* 0x0000000a044c723c */ /* 0x040fe6000004184c */
[----:B------:R4:W4:Y:S05]  /*4170*/  MUFU.EX2 R95, R8 ;  /* 0x00000008005f7308 */ /* 0x00092a0000000800 */
[----:B------:R-:W-:Y:S01]  /*4180*/  HMMA.16816.F32.BF16 R68, R4, R14, R68 ;  /* 0x0000000e0444723c */ /* 0x000fe20000041844 */
[----:B-1----:R-:W-:Y:S01]  /*4190*/  FFMA.FTZ R97, R94, UR4, -R26 ;  /* 0x000000045e617c23 */ /* 0x002fe2000801081a */
[----:B-----5:R-:W-:Y:S01]  /*41a0*/  F2FP.BF16.F32.PACK_AB R7, R91, R92 ;  /* 0x0000005c5b07723e */ /* 0x020fe200000010ff */
[----:B------:R-:W1:Y:S01]  /*41b0*/  MUFU.EX2 R94, R12 ;  /* 0x0000000c005e7308 */ /* 0x000e620000000800 */
[----:B--2---:R-:W-:Y:S01]  /*41c0*/  FADD.FTZ R47, R96, R47 ;  /* 0x0000002f602f7221 */ /* 0x004fe20000010000 */
[----:B---3--:R-:W-:-:S02]  /*41d0*/  F2FP.BF16.F32.PACK_AB R4, R90, R96 ;  /* 0x000000605a04723e */ /* 0x008fc400000010ff */
[----:B------:R-:W2:Y:S01]  /*41e0*/  MUFU.EX2 R97, R97 ;  /* 0x0000006100617308 */ /* 0x000ea20000000800 */
[----:B------:R-:W-:Y:S01]  /*41f0*/  FADD.FTZ R47, R90, R47 ;  /* 0x0000002f5a2f7221 */ /* 0x000fe20000010000 */
[----:B----4-:R-:W3:Y:S03]  /*4200*/  LDSM.16.MT88.4 R8, [R100+0x3c00] ;  /* 0x003c00006408783b */ /* 0x010ee60000004200 */
[----:B------:R-:W-:Y:S01]  /*4210*/  FADD.FTZ R47, R95, R47 ;  /* 0x0000002f5f2f7221 */ /* 0x000fe20000010000 */
[C---:B-1----:R-:W-:Y:S01]  /*4220*/  F2FP.BF16.F32.PACK_AB R6, R94.reuse, R95 ;  /* 0x0000005f5e06723e */ /* 0x042fe200000010ff */
[----:B------:R-:W1:Y:S02]  /*4230*/  LDSM.16.MT88.4 R12, [R100+0x4000] ;  /* 0x00400000640c783b */ /* 0x000e640000004200 */
[----:B------:R-:W-:Y:S01]  /*4240*/  FADD.FTZ R47, R94, R47 ;  /* 0x0000002f5e2f7221 */ /* 0x000fe20000010000 */
[----:B--2---:R-:W-:-:S07]  /*4250*/  F2FP.BF16.F32.PACK_AB R5, R93, R97 ;  /* 0x000000615d05723e */ /* 0x004fce00000010ff */
[C---:B------:R-:W-:Y:S01]  /*4260*/  HMMA.16816.F32.BF16 R72, R4.reuse, R16, R72 ;  /* 0x000000100448723c */ /* 0x040fe20000041848 */
[--C-:B------:R-:W-:Y:S02]  /*4270*/  FFMA.FTZ R16, R114, UR4, -R26.reuse ;  /* 0x0000000472107c23 */ /* 0x100fe4000801081a */
[----:B------:R-:W-:Y:S04]  /*4280*/  MUFU.EX2 R114, R115 ;  /* 0x0000007300727308 */ /* 0x000fe80000000800 */
[----:B------:R2:W4:Y:S01]  /*4290*/  MUFU.EX2 R115, R16 ;  /* 0x0000001000737308 */ /* 0x0005220000000800 */
[C---:B------:R-:W-:Y:S08]  /*42a0*/  HMMA.16816.F32.BF16 R68, R4.reuse, R18, R68 ;  /* 0x000000120444723c */ /* 0x040ff00000041844 */
[C---:B---3--:R-:W-:Y:S01]  /*42b0*/  HMMA.16816.F32.BF16 R80, R4.reuse, R8, R80 ;  /* 0x000000080450723c */ /* 0x048fe20000041850 */
[--C-:B------:R-:W-:Y:S01]  /*42c0*/  FFMA.FTZ R8, R118, UR4, -R31.reuse ;  /* 0x0000000476087c23 */ /* 0x100fe2000801081f */
[----:B------:R-:W-:Y:S01]  /*42d0*/  FFMA.FTZ R9, R116, UR4, -R31 ;  /* 0x0000000474097c23 */ /* 0x000fe2000801081f */
[----:B------:R3:W5:Y:S01]  /*42e0*/  MUFU.EX2 R118, R119 ;  /* 0x0000007700767308 */ /* 0x0007620000000800 */
[----:B--2---:R-:W-:Y:S03]  /*42f0*/  LDSM.16.MT88.4 R16, [R100+0x4400] ;  /* 0x004400006410783b */ /* 0x004fe60000004200 */
[----:B------:R2:W1:Y:S01]  /*4300*/  MUFU.EX2 R116, R8 ;  /* 0x0000000800747308 */ /* 0x0004620000000800 */
[----:B------:R-:W-:Y:S01]  /*4310*/  HMMA.16816.F32.BF16 R76, R4, R10, R76 ;  /* 0x0000000a044c723c */ /* 0x000fe2000004184c */
[----:B----4-:R-:W-:Y:S01]  /*4320*/  F2FP.BF16.F32.PACK_AB R7, R99, R115 ;  /* 0x000000736307723e */ /* 0x010fe200000010ff */
[----:B---3--:R-:W-:Y:S01]  /*4330*/  FFMA.FTZ R119, R117, UR4, -R26 ;  /* 0x0000000475777c23 */ /* 0x008fe2000801081a */
[----:B-----5:R-:W-:Y:S01]  /*4340*/  FADD.FTZ R47, R118, R47 ;  /* 0x0000002f762f7221 */ /* 0x020fe20000010000 */
[----:B--2---:R-:W-:Y:S01]  /*4350*/  FFMA.FTZ R8, R98, UR4, -R31 ;  /* 0x0000000462087c23 */ /* 0x004fe2000801081f */
[C---:B-1----:R-:W-:Y:S01]  /*4360*/  F2FP.BF16.F32.PACK_AB R4, R116.reuse, R118 ;  /* 0x000000767404723e */ /* 0x042fe200000010ff */
[----:B------:R-:W1:Y:S01]  /*4370*/  MUFU.EX2 R98, R9 ;  /* 0x0000000900627308 */ /* 0x000e620000000800 */
[----:B------:R-:W-:-:S03]  /*4380*/  FADD.FTZ R116, R116, R47 ;  /* 0x0000002f74747221 */ /* 0x000fc60000010000 */
[----:B------:R2:W3:Y:S04]  /*4390*/  MUFU.EX2 R117, R8 ;  /* 0x0000000800757308 */ /* 0x0004e80000000800 */
[----:B------:R-:W4:Y:S01]  /*43a0*/  MUFU.EX2 R119, R119 ;  /* 0x0000007700777308 */ /* 0x000f220000000800 */
[----:B-1----:R-:W-:Y:S01]  /*43b0*/  FADD.FTZ R116, R98, R116 ;  /* 0x0000007462747221 */ /* 0x002fe20000010000 */
[----:B--2---:R-:W1:Y:S01]  /*43c0*/  LDSM.16.MT88.4 R8, [R25+0x4000] ;  /* 0x004000001908783b */ /* 0x004e620000004200 */
[C---:B---3--:R-:W-:Y:S02]  /*43d0*/  F2FP.BF16.F32.PACK_AB R6, R117.reuse, R98 ;  /* 0x000000627506723e */ /* 0x048fe400000010ff */
[----:B------:R-:W-:Y:S01]  /*43e0*/  FADD.FTZ R117, R117, R116 ;  /* 0x0000007475757221 */ /* 0x000fe20000010000 */
[----:B----4-:R-:W-:-:S07]  /*43f0*/  F2FP.BF16.F32.PACK_AB R5, R114, R119 ;  /* 0x000000777205723e */ /* 0x010fce00000010ff */
[C---:B------:R-:W-:Y:S08]  /*4400*/  HMMA.16816.F32.BF16 R80, R4.reuse, R12, R80 ;  /* 0x0000000c0450723c */ /* 0x040ff00000041850 */
[C---:B------:R-:W-:Y:S01]  /*4410*/  HMMA.16816.F32.BF16 R76, R4.reuse, R14, R76 ;  /* 0x0000000e044c723c */ /* 0x040fe2000004184c */
[----:B------:R-:W2:Y:S07]  /*4420*/  LDSM.16.MT88.4 R12, [R25+0x4400] ;  /* 0x00440000190c783b */ /* 0x000eae0000004200 */
[C---:B-1----:R-:W-:Y:S01]  /*4430*/  HMMA.16816.F32.BF16 R72, R4.reuse, R8, R72 ;  /* 0x000000080448723c */ /* 0x042fe20000041848 */
[--C-:B------:R-:W-:Y:S01]  /*4440*/  FFMA.FTZ R9, R88, UR4, -R31.reuse ;  /* 0x0000000458097c23 */ /* 0x100fe2000801081f */
[----:B------:R-:W-:Y:S01]  /*4450*/  FFMA.FTZ R8, R85, UR4, -R31 ;  /* 0x0000000455087c23 */ /* 0x000fe2000801081f */
[----:B------:R1:W3:Y:S04]  /*4460*/  MUFU.EX2 R88, R89 ;  /* 0x0000005900587308 */ /* 0x0002e80000000800 */
[----:B------:R4:W5:Y:S01]  /*4470*/  MUFU.EX2 R85, R9 ;  /* 0x0000000900557308 */ /* 0x0009620000000800 */
[----:B------:R-:W-:Y:S01]  /*4480*/  HMMA.16816.F32.BF16 R68, R4, R10, R68 ;  /* 0x0000000a0444723c */ /* 0x000fe20000041844 */
[----:B------:R-:W-:Y:S01]  /*4490*/  F2FP.BF16.F32.PACK_AB R7, R64, R65 ;  /* 0x000000414007723e */ /* 0x000fe200000010ff */
[----:B-1----:R-:W-:Y:S01]  /*44a0*/  FFMA.FTZ R89, R66, UR4, -R26 ;  /* 0x0000000442597c23 */ /* 0x002fe2000801081a */
[----:B---3--:R-:W-:Y:S01]  /*44b0*/  FADD.FTZ R117, R88, R117 ;  /* 0x0000007558757221 */ /* 0x008fe20000010000 */
[----:B----4-:R-:W-:Y:S01]  /*44c0*/  FFMA.FTZ R9, R84, UR4, -R31 ;  /* 0x0000000454097c23 */ /* 0x010fe2000801081f */
[C---:B-----5:R-:W-:Y:S01]  /*44d0*/  F2FP.BF16.F32.PACK_AB R4, R85.reuse, R88 ;  /* 0x000000585504723e */ /* 0x060fe200000010ff */
[----:B------:R1:W3:Y:S01]  /*44e0*/  MUFU.EX2 R84, R8 ;  /* 0x0000000800547308 */ /* 0x0002e20000000800 */
[----:B------:R-:W-:-:S03]  /*44f0*/  FADD.FTZ R85, R85, R117 ;  /* 0x0000007555557221 */ /* 0x000fc60000010000 */
[----:B------:R-:W-:Y:S01]  /*4500*/  MUFU.EX2 R89, R89 ;  /* 0x0000005900597308 */ /* 0x000fe20000000800 */
[----:B-1----:R-:W-:Y:S01]  /*4510*/  FFMA.FTZ R8, R67, UR4, -R26 ;  /* 0x0000000443087c23 */ /* 0x002fe2000801081a */
[----:B---3--:R-:W-:Y:S02]  /*4520*/  FADD.FTZ R85, R84, R85 ;  /* 0x0000005554557221 */ /* 0x008fe40000010000 */
[----:B------:R-:W1:Y:S04]  /*4530*/  MUFU.EX2 R67, R9 ;  /* 0x0000000900437308 */ /* 0x000e680000000800 */
[----:B------:R-:W3:Y:S01]  /*4540*/  MUFU.EX2 R66, R8 ;  /* 0x0000000800427308 */ /* 0x000ee20000000800 */
[----:B-1----:R-:W-:Y:S01]  /*4550*/  F2FP.BF16.F32.PACK_AB R6, R67, R84 ;  /* 0x000000544306723e */ /* 0x002fe200000010ff */
[----:B------:R-:W-:Y:S01]  /*4560*/  FFMA.FTZ R9, R53, UR4, -R31 ;  /* 0x0000000435097c23 */ /* 0x000fe2000801081f */
[----:B------:R-:W-:Y:S01]  /*4570*/  FADD.FTZ R67, R67, R85 ;  /* 0x0000005543437221 */ /* 0x000fe20000010000 */
[----:B------:R-:W1:Y:S01]  /*4580*/  MUFU.EX2 R53, R57 ;  /* 0x0000003900357308 */ /* 0x000e620000000800 */
[----:B---3--:R-:W-:Y:S01]  /*4590*/  F2FP.BF16.F32.PACK_AB R5, R89, R66 ;  /* 0x000000425905723e */ /* 0x008fe200000010ff */
[----:B------:R-:W-:-:S02]  /*45a0*/  FFMA.FTZ R8, R52, UR4, -R31 ;  /* 0x0000000434087c23 */ /* 0x000fc4000801081f */
[----:B------:R-:W3:Y:S04]  /*45b0*/  MUFU.EX2 R52, R9 ;  /* 0x0000000900347308 */ /* 0x000ee80000000800 */
[----:B------:R-:W-:Y:S01]  /*45c0*/  HMMA.16816.F32.BF16 R80, R4, R16, R80 ;  /* 0x000000100450723c */ /* 0x000fe20000041850 */
[----:B------:R-:W-:Y:S01]  /*45d0*/  FFMA.FTZ R16, R46, UR4, -R31 ;  /* 0x000000042e107c23 */ /* 0x000fe2000801081f */
[----:B------:R-:W-:Y:S01]  /*45e0*/  FFMA.FTZ R17, R42, UR4, -R26 ;  /* 0x000000042a117c23 */ /* 0x000fe2000801081a */
[----:B------:R4:W-:Y:S01]  /*45f0*/  MUFU.EX2 R46, R8 ;  /* 0x00000008002e7308 */ /* 0x0009e20000000800 */
[----:B-1----:R-:W-:-:S03]  /*4600*/  FADD.FTZ R67, R53, R67 ;  /* 0x0000004335437221 */ /* 0x002fc60000010000 */
[----:B------:R1:W5:Y:S01]  /*4610*/  MUFU.EX2 R42, R16 ;  /* 0x00000010002a7308 */ /* 0x0003620000000800 */
[C---:B------:R-:W-:Y:S08]  /*4620*/  HMMA.16816.F32.BF16 R76, R4.reuse, R18, R76 ;  /* 0x00000012044c723c */ /* 0x040ff0000004184c */
[----:B--2---:R-:W-:Y:S01]  /*4630*/  HMMA.16816.F32.BF16 R72, R4, R12, R72 ;  /* 0x0000000c0448723c */ /* 0x004fe20000041848 */
[----:B----4-:R-:W2:Y:S01]  /*4640*/  LDSM.16.MT88.4 R8, [R100+0x4800] ;  /* 0x004800006408783b */ /* 0x010ea20000004200 */
[----:B-1----:R-:W-:-:S02]  /*4650*/  FFMA.FTZ R16, R41, UR4, -R26 ;  /* 0x0000000429107c23 */ /* 0x002fc4000801081a */
[----:B------:R1:W-:Y:S04]  /*4660*/  MUFU.EX2 R41, R17 ;  /* 0x0000001100297308 */ /* 0x0003e80000000800 */
[----:B------:R-:W-:Y:S01]  /*4670*/  HMMA.16816.F32.BF16 R68, R4, R14, R68 ;  /* 0x0000000e0444723c */ /* 0x000fe20000041844 */
[----:B---3--:R-:W-:Y:S01]  /*4680*/  F2FP.BF16.F32.PACK_AB R4, R52, R53 ;  /* 0x000000353404723e */ /* 0x008fe200000010ff */
[----:B------:R-:W-:Y:S01]  /*4690*/  LDSM.16.MT88.4 R12, [R100+0x4c00] ;  /* 0x004c0000640c783b */ /* 0x000fe20000004200 */
[----:B-----5:R-:W-:Y:S01]  /*46a0*/  F2FP.BF16.F32.PACK_AB R6, R42, R46 ;  /* 0x0000002e2a06723e */ /* 0x020fe200000010ff */
[----:B------:R-:W-:-:S04]  /*46b0*/  FADD.FTZ R52, R52, R67 ;  /* 0x0000004334347221 */ /* 0x000fc80000010000 */
[----:B------:R-:W-:-:S04]  /*46c0*/  FADD.FTZ R52, R46, R52 ;  /* 0x000000342e347221 */ /* 0x000fc80000010000 */
[----:B------:R-:W-:Y:S01]  /*46d0*/  FADD.FTZ R42, R42, R52 ;  /* 0x000000342a2a7221 */ /* 0x000fe20000010000 */
[--C-:B-1----:R-:W-:Y:S02]  /*46e0*/  FFMA.FTZ R17, R36, UR4, -R26.reuse ;  /* 0x0000000424117c23 */ /* 0x102fe4000801081a */
[----:B------:R1:W3:Y:S02]  /*46f0*/  MUFU.EX2 R36, R16 ;  /* 0x0000001000247308 */ /* 0x0002e40000000800 */
[----:B-1----:R-:W-:Y:S01]  /*4700*/  FFMA.FTZ R16, R35, UR4, -R26 ;  /* 0x0000000423107c23 */ /* 0x002fe2000801081a */
[----:B---3--:R-:W-:Y:S01]  /*4710*/  F2FP.BF16.F32.PACK_AB R5, R36, R41 ;  /* 0x000000292405723e */ /* 0x008fe200000010ff */
[----:B------:R1:W-:Y:S02]  /*4720*/  MUFU.EX2 R35, R17 ;  /* 0x0000001100237308 */ /* 0x0003e40000000800 */
[----:B-1----:R-:W-:Y:S02]  /*4730*/  FADD.FTZ R17, R37, R54 ;  /* 0x0000003625117221 */ /* 0x002fe40000010000 */
[----:B------:R-:W1:Y:S02]  /*4740*/  MUFU.EX2 R37, R16 ;  /* 0x0000001000257308 */ /* 0x000e640000000800 */
[----:B------:R-:W-:-:S04]  /*4750*/  FADD.FTZ R17, R32, R17 ;  /* 0x0000001120117221 */ /* 0x000fc80000010000 */
[----:B------:R-:W-:-:S04]  /*4760*/  FADD.FTZ R34, R34, R17 ;  /* 0x0000001122227221 */ /* 0x000fc80000010000 */
[----:B------:R-:W-:-:S04]  /*4770*/  FADD.FTZ R34, R63, R34 ;  /* 0x000000223f227221 */ /* 0x000fc80000010000 */
[----:B------:R-:W-:Y:S01]  /*4780*/  FADD.FTZ R56, R56, R34 ;  /* 0x0000002238387221 */ /* 0x000fe20000010000 */
[----:B-1----:R-:W-:Y:S01]  /*4790*/  F2FP.BF16.F32.PACK_AB R7, R37, R35 ;  /* 0x000000232507723e */ /* 0x002fe200000010ff */
[----:B------:R-:W1:Y:S02]  /*47a0*/  LDSM.16.MT88.4 R16, [R25+0x4800] ;  /* 0x004800001910783b */ /* 0x000e640000004200 */
[----:B------:R-:W-:-:S04]  /*47b0*/  FADD.FTZ R56, R50, R56 ;  /* 0x0000003832387221 */ /* 0x000fc80000010000 */
[----:B------:R-:W-:Y:S01]  /*47c0*/  FADD.FTZ R56, R49, R56 ;  /* 0x0000003831387221 */ /* 0x000fe20000010000 */
[C---:B--2---:R-:W-:Y:S01]  /*47d0*/  HMMA.16816.F32.BF16 R80, R4.reuse, R8, R80 ;  /* 0x000000080450723c */ /* 0x044fe20000041850 */
[--C-:B------:R-:W-:Y:S01]  /*47e0*/  FFMA.FTZ R8, R29, UR4, -R31.reuse ;  /* 0x000000041d087c23 */ /* 0x100fe2000801081f */
[--C-:B------:R-:W-:Y:S01]  /*47f0*/  FFMA.FTZ R29, R28, UR4, -R31.reuse ;  /* 0x000000041c1d7c23 */ /* 0x100fe2000801081f */
[----:B------:R-:W-:Y:S01]  /*4800*/  FADD.FTZ R56, R97, R56 ;  /* 0x0000003861387221 */ /* 0x000fe20000010000 */
[----:B------:R-:W-:Y:S01]  /*4810*/  FFMA.FTZ R31, R27, UR4, -R31 ;  /* 0x000000041b1f7c23 */ /* 0x000fe2000801081f */
[----:B------:R-:W-:Y:S01]  /*4820*/  FFMA.FTZ R9, R23, UR4, -R26 ;  /* 0x0000000417097c23 */ /* 0x000fe2000801081a */
[----:B------:R2:W-:Y:S01]  /*4830*/  MUFU.EX2 R27, R8 ;  /* 0x00000008001b7308 */ /* 0x0005e20000000800 */
[----:B------:R-:W-:Y:S01]  /*4840*/  FADD.FTZ R56, R93, R56 ;  /* 0x000000385d387221 */ /* 0x000fe20000010000 */
[----:B------:R-:W-:Y:S02]  /*4850*/  HMMA.16816.F32.BF16 R76, R4, R10, R76 ;  /* 0x0000000a044c723c */ /* 0x000fe4000004184c */
[----:B------:R-:W3:Y:S01]  /*4860*/  MUFU.EX2 R28, R30 ;  /* 0x0000001e001c7308 */ /* 0x000ee20000000800 */
[----:B------:R-:W-:-:S03]  /*4870*/  FADD.FTZ R56, R92, R56 ;  /* 0x000000385c387221 */ /* 0x000fc60000010000 */
[----:B------:R-:W4:Y:S01]  /*4880*/  MUFU.EX2 R29, R29 ;  /* 0x0000001d001d7308 */ /* 0x000f220000000800 */
[----:B------:R-:W-:-:S04]  /*4890*/  FADD.FTZ R56, R91, R56 ;  /* 0x000000385b387221 */ /* 0x000fc80000010000 */
[----:B------:R-:W-:Y:S01]  /*48a0*/  FADD.FTZ R119, R119, R56 ;  /* 0x0000003877777221 */ /* 0x000fe20000010000 */
[----:B--2---:R-:W-:Y:S02]  /*48b0*/  FFMA.FTZ R8, R24, UR4, -R26 ;  /* 0x0000000418087c23 */ /* 0x004fe4000801081a */
[----:B------:R-:W2:Y:S01]  /*48c0*/  MUFU.EX2 R24, R31 ;  /* 0x0000001f00187308 */ /* 0x000ea20000000800 */
[----:B------:R-:W-:Y:S01]  /*48d0*/  FADD.FTZ R119, R114, R119 ;  /* 0x0000007772777221 */ /* 0x000fe20000010000 */
[----:B---3--:R-:W-:Y:S02]  /*48e0*/  FADD.FTZ R42, R28, R42 ;  /* 0x0000002a1c2a7221 */ /* 0x008fe40000010000 */
[----:B------:R3:W-:Y:S01]  /*48f0*/  MUFU.EX2 R23, R8 ;  /* 0x0000000800177308 */ /* 0x0007e20000000800 */
[----:B------:R-:W-:Y:S01]  /*4900*/  FADD.FTZ R115, R115, R119 ;  /* 0x0000007773737221 */ /* 0x000fe20000010000 */
[----:B------:R-:W-:-:S03]  /*4910*/  FADD.FTZ R42, R27, R42 ;  /* 0x0000002a1b2a7221 */ /* 0x000fc60000010000 */
[----:B------:R-:W-:Y:S01]  /*4920*/  FADD.FTZ R115, R99, R115 ;  /* 0x0000007363737221 */ /* 0x000fe20000010000 */
[----:B----4-:R-:W-:Y:S01]  /*4930*/  FADD.FTZ R42, R29, R42 ;  /* 0x0000002a1d2a7221 */ /* 0x010fe20000010000 */
[----:B-1----:R-:W-:Y:S02]  /*4940*/  HMMA.16816.F32.BF16 R72, R4, R16, R72 ;  /* 0x000000100448723c */ /* 0x002fe40000041848 */
[----:B------:R-:W-:Y:S01]  /*4950*/  FADD.FTZ R115, R66, R115 ;  /* 0x0000007342737221 */ /* 0x000fe20000010000 */
[----:B--2---:R-:W-:-:S03]  /*4960*/  FADD.FTZ R119, R24, R42 ;  /* 0x0000002a18777221 */ /* 0x004fc60000010000 */
[----:B------:R-:W-:Y:S01]  /*4970*/  FADD.FTZ R89, R89, R115 ;  /* 0x0000007359597221 */ /* 0x000fe20000010000 */
[--C-:B---3--:R-:W-:Y:S01]  /*4980*/  FFMA.FTZ R8, R22, UR4, -R26.reuse ;  /* 0x0000000416087c23 */ /* 0x108fe2000801081a */
[----:B------:R-:W-:Y:S01]  /*4990*/  FFMA.FTZ R26, R21, UR4, -R26 ;  /* 0x00000004151a7c23 */ /* 0x000fe2000801081a */
[----:B------:R-:W1:Y:S01]  /*49a0*/  MUFU.EX2 R22, R9 ;  /* 0x0000000900167308 */ /* 0x000e620000000800 */
[----:B------:R-:W-:Y:S01]  /*49b0*/  FADD.FTZ R89, R65, R89 ;  /* 0x0000005941597221 */ /* 0x000fe20000010000 */
[----:B------:R-:W-:Y:S01]  /*49c0*/  HMMA.16816.F32.BF16 R68, R4, R18, R68 ;  /* 0x000000120444723c */ /* 0x000fe20000041844 */
[----:B------:R-:W-:Y:S01]  /*49d0*/  F2FP.BF16.F32.PACK_AB R4, R27, R28 ;  /* 0x0000001c1b04723e */ /* 0x000fe200000010ff */
[----:B------:R2:W-:Y:S01]  /*49e0*/  MUFU.EX2 R21, R8 ;  /* 0x0000000800157308 */ /* 0x0005e20000000800 */
[----:B------:R-:W-:Y:S01]  /*49f0*/  FADD.FTZ R64, R64, R89 ;  /* 0x0000005940407221 */ /* 0x000fe20000010000 */
[----:B------:R-:W-:Y:S02]  /*4a00*/  F2FP.BF16.F32.PACK_AB R6, R24, R29 ;  /* 0x0000001d1806723e */ /* 0x000fe400000010ff */
[----:B------:R-:W3:Y:S01]  /*4a10*/  MUFU.EX2 R118, R26 ;  /* 0x0000001a00767308 */ /* 0x000ee20000000800 */
[----:B------:R-:W-:-:S04]  /*4a20*/  FADD.FTZ R64, R41, R64 ;  /* 0x0000004029407221 */ /* 0x000fc80000010000 */
[----:B------:R-:W-:Y:S01]  /*4a30*/  FADD.FTZ R36, R36, R64 ;  /* 0x0000004024247221 */ /* 0x000fe20000010000 */
[----:B-1----:R-:W-:-:S03]  /*4a40*/  F2FP.BF16.F32.PACK_AB R5, R22, R23 ;  /* 0x000000171605723e */ /* 0x002fc600000010ff */
[----:B------:R-:W-:Y:S01]  /*4a50*/  FADD.FTZ R36, R35, R36 ;  /* 0x0000002423247221 */ /* 0x000fe20000010000 */
[----:B--2---:R-:W1:Y:S03]  /*4a60*/  LDSM.16.MT88.4 R8, [R25+0x4c00] ;  /* 0x004c00001908783b */ /* 0x004e660000004200 */
[----:B------:R-:W-:Y:S01]  /*4a70*/  FADD.FTZ R37, R37, R36 ;  /* 0x0000002425257221 */ /* 0x000fe20000010000 */
[----:B---3--:R-:W-:-:S03]  /*4a80*/  F2FP.BF16.F32.PACK_AB R7, R118, R21 ;  /* 0x000000157607723e */ /* 0x008fc600000010ff */
[----:B------:R-:W-:-:S04]  /*4a90*/  FADD.FTZ R37, R23, R37 ;  /* 0x0000002517257221 */ /* 0x000fc80000010000 */
[----:B------:R-:W-:Y:S01]  /*4aa0*/  FADD.FTZ R37, R22, R37 ;  /* 0x0000002516257221 */ /* 0x000fe20000010000 */
[----:B------:R-:W-:Y:S03]  /*4ab0*/  HMMA.16816.F32.BF16 R80, R4, R12, R80 ;  /* 0x0000000c0450723c */ /* 0x000fe60000041850 */
[----:B------:R-:W-:-:S04]  /*4ac0*/  FADD.FTZ R37, R21, R37 ;  /* 0x0000002515257221 */ /* 0x000fc80000010000 */
[----:B------:R-:W-:Y:S01]  /*4ad0*/  FADD.FTZ R118, R118, R37 ;  /* 0x0000002576767221 */ /* 0x000fe20000010000 */
        /* <DEDUP_REMOVED lines=15> */
[----:B------:R-:W3:Y:S01]  /*4bd0*/  LDCU UR4, c[0x0][0x45c] ;  /* 0x00008b80ff0477ac */ /* 0x000ee20008000800 */
[----:B------:R-:W4:Y:S01]  /*4be0*/  LDCU.64 UR8, c[0x0][0x3a8] ;  /* 0x00007500ff0877ac */ /* 0x000f220008000a00 */
[----:B------:R-:W2:Y:S01]  /*4bf0*/  LDCU.64 UR6, c[0x0][0x3a0] ;  /* 0x00007400ff0677ac */ /* 0x000ea20008000a00 */
[----:B-1----:R-:W-:Y:S01]  /*4c00*/  ULEA UR5, UR5, UR11, 0x18 ;  /* 0x0000000b05057291 */ /* 0x002fe2000f8ec0ff */
[----:B------:R-:W-:-:S02]  /*4c10*/  IADD3 R114, PT, PT, R100, 0x3020, RZ ;  /* 0x0000302064727810 */ /* 0x000fc40007ffe0ff */
[----:B------:R-:W-:-:S09]  /*4c20*/  MOV R115, RZ ;  /* 0x000000ff00737202 */ /* 0x000fd20000000f00 */
.L_x_3836:
        /* <DEDUP_REMOVED lines=91> */
.L_x_3833:
        /* <DEDUP_REMOVED lines=18> */
[----:B------:R-:W-:Y:S02]  /*5300*/  IADD3 R108, PT, PT, R108, -0x1, RZ ;  /* 0xffffffff6c6c7810 */ /* 0x000fe40007ffe0ff */
[----:B------:R-:W-:Y:S02]  /*5310*/  LOP3.LUT R2, R4, R3, R2, 0xf6, !PT ;  /* 0x0000000304027212 */ /* 0x000fe400078ef602 */
[----:B------:R-:W-:Y:S02]  /*5320*/  IADD3 R4, P0, PT, R6, R7, RZ ;  /* 0x0000000706047210 */ /* 0x000fe40007f1e0ff */
[----:B------:R-:W-:Y:S02]  /*5330*/  LEA R88, R2, UR5, 0x1 ;  /* 0x0000000502587c11 */ /* 0x000fe4000f8e08ff */
[----:B------:R-:W-:Y:S02]  /*5340*/  IADD3.X R7, PT, PT, R9, R5, RZ, P2, !PT ;  /* 0x0000000509077210 */ /* 0x000fe400017fe4ff */
[----:B------:R-:W-:Y:S02]  /*5350*/  ISETP.GT.AND P2, PT, R108, R103, PT ;  /* 0x000000676c00720c */ /* 0x000fe40003f44270 */
        /* <DEDUP_REMOVED lines=265> */
.L_x_3835:
        /* <DEDUP_REMOVED lines=18> */
.L_x_3834:
        /* <DEDUP_REMOVED lines=348> */
.L_x_3832:
        /* <DEDUP_REMOVED lines=99> */
.L_x_3838:
[----:B------:R-:W-:Y:S05]  /*8100*/  BSYNC.RECONVERGENT B0 ;  /* 0x0000000000007941 */ /* 0x000fea0003800200 */
.L_x_3837:
        /* <DEDUP_REMOVED lines=11> */
.L_x_3839:
        /* <DEDUP_REMOVED lines=12> */
.L_x_4927:


//--------------------- .text._ZN5flash24flash_fwd_splitkv_kernelI23Flash_fwd_kernel_traitsILi32ELi64ELi128ELi4ELb0ELb0EN7cutlass10bfloat16_tE19Flash_kernel_traitsILi32ELi64ELi128ELi4ES3_EELb1ELb0ELb0ELb0ELb1ELb0ELb0ELb0EEEvNS_16Flash_fwd_paramsE --------------------------
	.section	.text._ZN5flash24flash_fwd_splitkv_kernelI23Flash_fwd_kernel_traitsILi32ELi64ELi128ELi4ELb0ELb0EN7cutlass10bfloat16_tE19Flash_kernel_traitsILi32ELi64ELi128ELi4ES3_EELb1ELb0ELb0ELb0ELb1ELb0ELb0ELb0EEEvNS_16Flash_fwd_paramsE,"ax",@progbits
	.align	128
        .global         _ZN5flash24flash_fwd_splitkv_kernelI23Flash_fwd_kernel_traitsILi32ELi64ELi128ELi4ELb0ELb0EN7cutlass10bfloat16_tE19Flash_kernel_traitsILi32ELi64ELi128ELi4ES3_EELb1ELb0ELb0ELb0ELb1ELb0ELb0ELb0EEEvNS_16Flash_fwd_paramsE
        .type           _ZN5flash24flash_fwd_splitkv_kernelI23Flash_fwd_kernel_traitsILi32ELi64ELi128ELi4ELb0ELb0EN7cutlass10bfloat16_tE19Flash_kernel_traitsILi32ELi64ELi128ELi4ES3_EELb1ELb0ELb0ELb0ELb1ELb0ELb0ELb0EEEvNS_16Flash_fwd_paramsE,@function
        .size           _ZN5flash24flash_fwd_splitkv_kernelI23Flash_fwd_kernel_traitsILi32ELi64ELi128ELi4ELb0ELb0EN7cutlass10bfloat16_tE19Flash_kernel_traitsILi32ELi64ELi128ELi4ES3_EELb1ELb0ELb0ELb0ELb1ELb0ELb0ELb0EEEvNS_16Flash_fwd_paramsE,(.L_x_4928 - _ZN5flash24flash_fwd_splitkv_kernelI23Flash_fwd_kernel_traitsILi32ELi64ELi128ELi4ELb0ELb0EN7cutlass10bfloat16_tE19Flash_kernel_traitsILi32ELi64ELi128ELi4ES3_EELb1ELb0ELb0ELb0ELb1ELb0ELb0ELb0EEEvNS_16Flash_fwd_paramsE)
        .other          _ZN5flash24flash_fwd_splitkv_kernelI23Flash_fwd_kernel_traitsILi32ELi64ELi128ELi4ELb0ELb0EN7cutlass10bfloat16_tE19Flash_kernel_traitsILi32ELi64ELi128ELi4ES3_EELb1ELb0ELb0ELb0ELb1ELb0ELb0ELb0EEEvNS_16Flash_fwd_paramsE,@"STO_CUDA_ENTRY STV_DEFAULT"
_ZN5flash24flash_fwd_splitkv_kernelI23Flash_fwd_kernel_traitsILi32ELi64ELi128ELi4ELb0ELb0EN7cutlass10bfloat16_tE19Flash_kernel_traitsILi32ELi64ELi128ELi4ES3_EELb1ELb0ELb0ELb0ELb1ELb0ELb0ELb0EEEvNS_16Flash_fwd_paramsE:
.text._ZN5flash24flash_fwd_splitkv_kernelI23Flash_fwd_kernel_traitsILi32ELi64ELi128ELi4ELb0ELb0EN7cutlass10bfloat16_tE19Flash_kernel_traitsILi32ELi64ELi128ELi4ES3_EELb1ELb0ELb0ELb0ELb1ELb0ELb0ELb0EEEvNS_16Flash_fwd_paramsE:
        /* <DEDUP_REMOVED lines=25> */
[----:B------:R-:W-:Y:S01]  /*0190*/  @P3 IADD3 R6, P1, PT, R11, UR6, RZ ;  /* 0x000000060b063c10 */ /* 0x000fe2000ff3e0ff */
[----:B------:R-:W4:Y:S01]  /*01a0*/  @!P2 LDC R0, c[0x0][0x43c] ;  /* 0x00010f00ff00ab82 */ /* 0x000f220000000800 */
[----:B------:R-:W-:-:S02]  /*01b0*/  @P2 IADD3.X R3, PT, PT, R12, UR5, RZ, P0, !PT ;  /* 0x000000050c032c10 */ /* 0x000fc400087fe4ff */
[----:B------:R-:W-:Y:S02]  /*01c0*/  IADD3 R16, P0, PT, R11, R8, RZ ;  /* 0x000000080b107210 */ /* 0x000fe40007f1e0ff */
[C---:B------:R-:W-:Y:S02]  /*01d0*/  @P3 IADD3.X R7, PT, PT, R12.reuse, UR7, RZ, P1, !PT ;  /* 0x000000070c073c10 */ /* 0x040fe40008ffe4ff */
[----:B------:R3:W5:Y:S01]  /*01e0*/  @P2 LDG.E R3, desc[UR16][R2.64] ;  /* 0x0000001002032981 */ /* 0x000762000c1e1900 */
[----:B------:R-:W-:Y:S01]  /*01f0*/  IMAD.X R17, R12, 0x1, R9, P0 ;  /* 0x000000010c117824 */ /* 0x000fe200000e0609 */
[----:B------:R-:W-:Y:S02]  /*0200*/  ISETP.NE.U32.AND P0, PT, R8, RZ, PT ;  /* 0x000000ff0800720c */ /* 0x000fe40003f05070 */
[----:B------:R4:W5:Y:S02]  /*0210*/  @P3 LDG.E R4, desc[UR16][R6.64] ;  /* 0x0000001006043981 */ /* 0x000964000c1e1900 */
[----:B------:R-:W-:Y:S01]  /*0220*/  ISETP.NE.AND.EX P0, PT, R9, RZ, PT, P0 ;  /* 0x000000ff0900720c */ /* 0x000fe20003f05300 */
[----:B-1----:R-:W1:Y:S01]  /*0230*/  S2R R15, SR_CTAID.X ;  /* 0x00000000000f7919 */ /* 0x002e620000002500 */
[----:B---3--:R-:W-:-:S02]  /*0240*/  ISETP.NE.AND P1, PT, RZ, UR4, PT ;  /* 0x00000004ff007c0c */ /* 0x008fc4000bf25270 */
[----:B------:R-:W-:Y:S01]  /*0250*/  ISETP.EQ.U32.AND P3, PT, R8, RZ, PT ;  /* 0x000000ff0800720c */ /* 0x000fe20003f62070 */
[----:B------:R-:W3:Y:S03]  /*0260*/  @!P4 LDC R2, c[0x0][0x434] ;  /* 0x00010d00ff02cb82 */ /* 0x000ee60000000800 */
[----:B------:R-:W-:-:S05]  /*0270*/  ISETP.EQ.OR.EX P3, PT, R9, RZ, !P1, P3 ;  /* 0x000000ff0900720c */ /* 0x000fca0004f62730 */
[----:B----4-:R-:W4:Y:S08]  /*0280*/  @!P2 LDC.64 R6, c[0x0][0x488] ;  /* 0x00012200ff06ab82 */ /* 0x010f300000000a00 */
[----:B------:R-:W2:Y:S01]  /*0290*/  @!P0 LDC R9, c[0x0][0x438] ;  /* 0x00010e00ff098b82 */ /* 0x000ea20000000800 */
[----:B------:R-:W-:Y:S02]  /*02a0*/  IMAD.MOV.U32 R5, RZ, RZ, -0x1 ;  /* 0xffffffffff057424 */ /* 0x000fe400078e00ff */
[----:B-1----:R-:W-:-:S04]  /*02b0*/  IMAD.SHL.U32 R109, R15, 0x40, RZ ;  /* 0x000000400f6d7824 */ /* 0x002fc800078e00ff */
[----:B------:R1:W5:Y:S01]  /*02c0*/  @!P3 LDG.E R5, desc[UR16][R16.64] ;  /* 0x000000101005b981 */ /* 0x000362000c1e1900 */
[----:B--2---:R-:W-:-:S05]  /*02d0*/  @P4 IMAD.IADD R2, R13, 0x1, -R146 ;  /* 0x000000010d024824 */ /* 0x004fca00078e0a92 */
[----:B---3--:R-:W-:Y:S01]  /*02e0*/  ISETP.GT.AND P3, PT, R2, R109, PT ;  /* 0x0000006d0200720c */ /* 0x008fe20003f64270 */
[----:B-1--4-:R-:W-:-:S12]  /*02f0*/  @!P0 BRA `(.L_x_3840) ;  /* 0x00000000000c8947 */ /* 0x012fd80003800000 */
[----:B------:R-:W2:Y:S02]  /*0300*/  @P1 LDG.E R8, desc[UR16][R16.64+0x4] ;  /* 0x0000041010081981 */ /* 0x000ea4000c1e1900 */
[----:B--2--5:R-:W-:-:S06]  /*0310*/  @P1 IADD3 R9, PT, PT, R8, -R5, RZ ;  /* 0x8000000508091210 */ /* 0x024fcc0007ffe0ff */
[----:B------:R1:W5:Y:S02]  /*0320*/  @!P1 LDG.E R9, desc[UR16][R16.64] ;  /* 0x0000001010099981 */ /* 0x000364000c1e1900 */
.L_x_3840:
[----:B------:R-:W-:Y:S01]  /*0330*/  @!P2 ISETP.NE.U32.AND P0, PT, R6, RZ, PT ;  /* 0x000000ff0600a20c */ /* 0x000fe20003f05070 */
[----:B------:R-:W-:-:S12]  /*0340*/  @!P3 EXIT ;  /* 0x000000000000b94d */ /* 0x000fd80003800000 */
[----:B------:R-:W2:Y:S01]  /*0350*/  LDCU UR5, c[0x0][0x438] ;  /* 0x00008700ff0577ac */ /* 0x000ea20008000800 */
[----:B------:R-:W-:Y:S01]  /*0360*/  @!P2 ISETP.NE.AND.EX P0, PT, R7, RZ, PT, P0 ;  /* 0x000000ff0700a20c */ /* 0x000fe20003f05300 */
[----:B------:R-:W3:Y:S01]  /*0370*/  S2R R13, SR_CTAID.Z ;  /* 0x00000000000d7919 */ /* 0x000ee20000002700 */
[----:B------:R-:W4:Y:S02]  /*0380*/  LDCU UR14, c[0x0][0x508] ;  /* 0x0000a100ff0e77ac */ /* 0x000f240008000800 */
[----:B------:R-:W-:Y:S01]  /*0390*/  @!P2 SEL R6, R0, RZ, P0 ;  /* 0x000000ff0006a207 */ /* 0x000fe20000000000 */
[--C-:B-----5:R-:W-:Y:S01]  /*03a0*/  @P2 IMAD.IADD R0, R3, 0x1, -R4.reuse ;  /* 0x0000000103002824 */ /* 0x120fe200078e0a04 */
[----:B------:R-:W1:Y:S01]  /*03b0*/  S2R R86, SR_TID.X ;  /* 0x0000000000567919 */ /* 0x000e620000002100 */
[----:B------:R-:W-:Y:S01]  /*03c0*/  VIADD R3, R15, 0x1 ;  /* 0x000000010f037836 */ /* 0x000fe20000000000 */
[----:B------:R-:W-:-:S03]  /*03d0*/  @!P2 IADD3 R0, PT, PT, R6, R9, -R4 ;  /* 0x000000090600a210 */ /* 0x000fc60007ffe804 */
[----:B------:R-:W-:Y:S02]  /*03e0*/  IMAD R3, R3, 0x40, -R2 ;  /* 0x0000004003037824 */ /* 0x000fe400078e0a02 */
[----:B------:R-:W-:Y:S01]  /*03f0*/  VIADD R8, R0, 0x7f ;  /* 0x0000007f00087836 */ /* 0x000fe20000000000 */
[----:B--2---:R-:W-:-:S04]  /*0400*/  UIADD3 UR5, UPT, UPT, UR5, 0x7f, URZ ;  /* 0x0000007f05057890 */ /* 0x004fc8000fffe0ff */
[----:B------:R-:W-:Y:S02]  /*0410*/  SHF.R.S32.HI R7, RZ, 0x1f, R8 ;  /* 0x0000001fff077819 */ /* 0x000fe40000011408 */
[----:B----4-:R-:W-:Y:S01]  /*0420*/  IADD3 R6, PT, PT, R8, UR14, R3 ;  /* 0x0000000e08067c10 */ /* 0x010fe2000fffe003 */
        /* <DEDUP_REMOVED lines=15> */
[----:B------:R-:W2:Y:S01]  /*0520*/  LDCU.64 UR4, c[0x0][0x410] ;  /* 0x00008200ff0477ac */ /* 0x000ea20008000a00 */
[----:B------:R-:W-:Y:S01]  /*0530*/  SHF.R.U32.HI R9, RZ, 0x2, R86 ;  /* 0x00000002ff097819 */ /* 0x000fe20000011656 */
[----:B------:R-:W-:Y:S01]  /*0540*/  BSSY.RECONVERGENT B0, `(.L_x_3842) ;  /* 0x000002a000007945 */ /* 0x000fe20003800200 */
[----:B------:R-:W-:Y:S01]  /*0550*/  SHF.L.U32 R14, R86, 0x3, RZ ;  /* 0x00000003560e7819 */ /* 0x000fe200000006ff */
[----:B------:R-:W3:Y:S01]  /*0560*/  LDCU UR6, c[0x0][0x3e0] ;  /* 0x00007c00ff0677ac */ /* 0x000ee20008000800 */
[----:B------:R-:W-:Y:S02]  /*0570*/  ISETP.GE.AND P2, PT, R9, R0, PT ;  /* 0x000000000900720c */ /* 0x000fe40003f46270 */
[----:B------:R-:W-:-:S02]  /*0580*/  LOP3.LUT R14, R14, 0x18, RZ, 0xc0, !PT ;  /* 0x000000180e0e7812 */ /* 0x000fc400078ec0ff */
[----:B------:R-:W-:Y:S01]  /*0590*/  MOV R15, RZ ;  /* 0x000000ff000f7202 */ /* 0x000fe20000000f00 */
[----:B------:R-:W4:Y:S01]  /*05a0*/  @!P0 LDC.64 R6, c[0x0][0x400] ;  /* 0x00010000ff068b82 */ /* 0x000f220000000a00 */
[----:B-1----:R-:W-:-:S04]  /*05b0*/  @P0 IMAD.WIDE.U32 R16, R146, R4, RZ ;  /* 0x0000000492100225 */ /* 0x002fc800078e00ff */
[----:B------:R-:W-:-:S04]  /*05c0*/  IMAD.WIDE.U32 R14, R109, R4, R14 ;  /* 0x000000046d0e7225 */ /* 0x000fc800078e000e */
[----:B---3--:R-:W-:Y:S02]  /*05d0*/  IMAD R8, R8, UR6, R13 ;  /* 0x0000000608087c24 */ /* 0x008fe4000f8e020d */
[----:B----4-:R-:W-:Y:S01]  /*05e0*/  @!P0 IMAD.WIDE.U32 R2, R10, R6, RZ ;  /* 0x000000060a028225 */ /* 0x010fe200078e00ff */
[----:B------:R-:W-:-:S03]  /*05f0*/  @P0 MOV R2, R16 ;  /* 0x0000001000020202 */ /* 0x000fc60000000f00 */
[----:B------:R-:W-:Y:S02]  /*0600*/  @!P0 IMAD R7, R10, R7, R3 ;  /* 0x000000070a078224 */ /* 0x000fe400078e0203 */
[-C--:B------:R-:W-:Y:S01]  /*0610*/  @P0 IMAD R7, R146, R5.reuse, R17 ;  /* 0x0000000592070224 */ /* 0x080fe200078e0211 */
[----:B------:R-:W-:Y:S01]  /*0620*/  IADD3 R10, P0, PT, R2, R14, RZ ;  /* 0x0000000e020a7210 */ /* 0x000fe20007f1e0ff */
[----:B------:R-:W-:Y:S01]  /*0630*/  IMAD R6, R109, R5, R15 ;  /* 0x000000056d067224 */ /* 0x000fe200078e020f */
[----:B------:R-:W1:Y:S04]  /*0640*/  @!P2 LDC.64 R2, c[0x0][0x3f0] ;  /* 0x0000fc00ff02ab82 */ /* 0x000e680000000a00 */
[----:B------:R-:W-:Y:S02]  /*0650*/  IADD3.X R11, PT, PT, R7, R6, RZ, P0, !PT ;  /* 0x00000006070b7210 */ /* 0x000fe400007fe4ff */
[----:B------:R-:W-:Y:S01]  /*0660*/  IADD3 R7, PT, PT, R9, 0x20, RZ ;  /* 0x0000002009077810 */ /* 0x000fe20007ffe0ff */
[----:B--2---:R-:W-:Y:S01]  /*0670*/  IMAD.WIDE.U32 R10, R13, UR4, R10 ;  /* 0x000000040d0a7c25 */ /* 0x004fe2000f8e000a */
[----:B------:R-:W2:Y:S02]  /*0680*/  LDCU UR4, c[0x0][0x434] ;  /* 0x00008680ff0477ac */ /* 0x000ea40008000800 */
[----:B------:R-:W-:Y:S01]  /*0690*/  ISETP.GE.AND P1, PT, R7, R0, PT ;  /* 0x000000000700720c */ /* 0x000fe20003f26270 */
[----:B------:R-:W-:Y:S01]  /*06a0*/  IMAD R15, R13, UR5, R11 ;  /* 0x000000050d0f7c24 */ /* 0x000fe2000f8e020b */
[----:B------:R-:W-:-:S05]  /*06b0*/  @!P2 MOV R14, R10 ;  /* 0x0000000a000ea202 */ /* 0x000fca0000000f00 */
[----:B------:R-:W-:-:S04]  /*06c0*/  @!P2 IMAD.WIDE.U32 R16, R9, R4, R14 ;  /* 0x000000040910a225 */ /* 0x000fc800078e000e */
[----:B------:R-:W-:Y:S01]  /*06d0*/  @!P2 IMAD R6, R9, R5, R17 ;  /* 0x000000050906a224 */ /* 0x000fe200078e0211 */
[----:B-1----:R-:W-:-:S04]  /*06e0*/  @!P2 LEA R2, P0, R16, R2, 0x1 ;  /* 0x000000021002a211 */ /* 0x002fc800078008ff */
[----:B------:R-:W-:Y:S01]  /*06f0*/  @!P2 LEA.HI.X R3, R16, R3, R6, 0x1, P0 ;  /* 0x000000031003a211 */ /* 0x000fe200000f0c06 */
[----:B--2---:R-:W-:-:S04]  /*0700*/  IMAD R8, R8, UR4, R109 ;  /* 0x0000000408087c24 */ /* 0x004fc8000f8e026d */
        /* <DEDUP_REMOVED lines=13> */
.L_x_3843:
[----:B------:R-:W-:Y:S05]  /*07e0*/  BSYNC.RECONVERGENT B0 ;  /* 0x0000000000007941 */ /* 0x000fea0003800200 */
.L_x_3842:
[----:B------:R-:W1:Y:S01]  /*07f0*/  LDCU.64 UR4, c[0x0][0x420] ;  /* 0x00008400ff0477ac */ /* 0x000e620008000a00 */
[----:B------:R-:W-:-:S04]  /*0800*/  LOP3.LUT P2, R86, R86, 0x3, RZ, 0xc0, !PT ;  /* 0x0000000356567812 */ /* 0x000fc8000784c0ff */
[----:B------:R-:W-:Y:S02]  /*0810*/  ISETP.GE.OR P2, PT, R9, R0, P2 ;  /* 0x000000000900720c */ /* 0x000fe40001746670 */
[----:B------:R-:W-:Y:S02]  /*0820*/  IADD3 R9, P0, PT, R8, R9, RZ ;  /* 0x0000000908097210 */ /* 0x000fe40007f1e0ff */
[----:B------:R-:W-:Y:S02]  /*0830*/  ISETP.NE.OR P1, PT, R86, RZ, P1 ;  /* 0x000000ff5600720c */ /* 0x000fe40000f25670 */
        /* <DEDUP_REMOVED lines=9> */
.L_x_3841:
        /* <DEDUP_REMOVED lines=10> */
.L_x_3844:
        /* <DEDUP_REMOVED lines=92> */
[C---:B------:R-:W-:Y:S02]  /*0f30*/  IMAD R4, R7.reuse, UR7, R4 ;  /* 0x0000000707047c24 */ /* 0x040fe4000f8e0204 */
[----:B------:R-:W-:-:S04]  /*0f40*/  IMAD.WIDE.U32 R16, R7, UR6, R8 ;  /* 0x0000000607107c25 */ /* 0x000fc8000f8e0008 */
[----:B------:R-:W-:Y:S01]  /*0f50*/  IMAD R6, R7, UR5, R6 ;  /* 0x0000000507067c24 */ /* 0x000fe2000f8e0206 */
[----:B------:R-:W-:Y:S02]  /*0f60*/  IADD3 R11, PT, PT, R17, R4, RZ ;  /* 0x00000004110b7210 */ /* 0x000fe40007ffe0ff */
[----:B------:R-:W-:Y:S01]  /*0f70*/  MOV R8, R16 ;  /* 0x0000001000087202 */ /* 0x000fe20000000f00 */
[----:B------:R-:W-:Y:S01]  /*0f80*/  IMAD.IADD R9, R21, 0x1, R6 ;  /* 0x0000000115097824 */ /* 0x000fe200078e0206 */
[----:B------:R-:W-:Y:S06]  /*0f90*/  BRA `(.L_x_3846) ;  /* 0x00000004005c7947 */ /* 0x000fec0003800000 */
.L_x_3845:
        /* <DEDUP_REMOVED lines=13> */
[----:B------:R-:W-:Y:S02]  /*1070*/  IADD3 R11, PT, PT, R17, R7, RZ ;  /* 0x00000007110b7210 */ /* 0x000fe40007ffe0ff */
[----:B------:R-:W-:Y:S01]  /*1080*/  MOV R12, R16 ;  /* 0x00000010000c7202 */ /* 0x000fe20000000f00 */
[----:B------:R-:W-:Y:S05]  /*1090*/  BRA `(.L_x_3848) ;  /* 0x0000000000187947 */ /* 0x000fea0003800000 */
.L_x_3847:
[----:B------:R-:W2:Y:S01]  /*10a0*/  LDC.64 R84, c[0x0][0x3b8] ;  /* 0x0000ee00ff547b82 */ /* 0x000ea20000000a00 */
[----:B------:R-:W-:-:S05]  /*10b0*/  IADD3 R6, PT, PT, R4, R5, RZ ;  /* 0x0000000504067210 */ /* 0x000fca0007ffe0ff */
[C---:B--2---:R-:W-:Y:S02]  /*10c0*/  IMAD R11, R6.reuse, R85, RZ ;  /* 0x00000055060b7224 */ /* 0x044fe400078e02ff */
[----:B------:R-:W-:-:S05]  /*10d0*/  IMAD.WIDE.U32 R6, R6, R84, RZ ;  /* 0x0000005406067225 */ /* 0x000fca00078e00ff */
[----:B------:R-:W-:Y:S02]  /*10e0*/  IADD3 R11, PT, PT, R7, R11, RZ ;  /* 0x0000000b070b7210 */ /* 0x000fe40007ffe0ff */
[----:B------:R-:W-:Y:S02]  /*10f0*/  MOV R12, R6 ;  /* 0x00000006000c7202 */ /* 0x000fe40000000f00 */
.L_x_3848:
        /* <DEDUP_REMOVED lines=14> */
.L_x_3849:
[----:B------:R-:W2:Y:S01]  /*11e0*/  LDC.64 R100, c[0x0][0x3c0] ;  /* 0x0000f000ff647b82 */ /* 0x000ea20000000a00 */
[----:B------:R-:W-:-:S05]  /*11f0*/  IADD3 R4, PT, PT, R4, R5, RZ ;  /* 0x0000000504047210 */ /* 0x000fca0007ffe0ff */
[C---:B--2---:R-:W-:Y:S02]  /*1200*/  IMAD R17, R4.reuse, R101, RZ ;  /* 0x0000006504117224 */ /* 0x044fe400078e02ff */
[----:B------:R-:W-:-:S05]  /*1210*/  IMAD.WIDE.U32 R4, R4, R100, RZ ;  /* 0x0000006404047225 */ /* 0x000fca00078e00ff */
[----:B------:R-:W-:Y:S02]  /*1220*/  IADD3 R17, PT, PT, R5, R17, RZ ;  /* 0x0000001105117210 */ /* 0x000fe40007ffe0ff */
[----:B------:R-:W-:-:S07]  /*1230*/  MOV R16, R4 ;  /* 0x0000000400107202 */ /* 0x000fce0000000f00 */
.L_x_3850:
        /* <DEDUP_REMOVED lines=16> */
[----:B------:R-:W-:-:S04]  /*1340*/  IMAD.MOV.U32 R6, RZ, RZ, R5 ;  /* 0x000000ffff067224 */ /* 0x000fc800078e0005 */
[----:B------:R-:W-:Y:S01]  /*1350*/  IMAD.HI.U32 R14, R19, R6, RZ ;  /* 0x00000006130e7227 */ /* 0x000fe200078e00ff */
[----:B------:R-:W-:-:S04]  /*1360*/  MOV R19, R11 ;  /* 0x0000000b00137202 */ /* 0x000fc80000000f00 */
[----:B------:R-:W-:Y:S01]  /*1370*/  IADD3 R5, PT, PT, -R14, RZ, RZ ;  /* 0x000000ff0e057210 */ /* 0x000fe20007ffe1ff */
[----:B------:R-:W-:-:S04]  /*1380*/  IMAD.WIDE.U32 R18, R9, R84, R18 ;  /* 0x0000005409127225 */ /* 0x000fc800078e0012 */
[C---:B------:R-:W-:Y:S02]  /*1390*/  IMAD R5, R4.reuse, R5, R6 ;  /* 0x0000000504057224 */ /* 0x040fe400078e0206 */
[----:B------:R-:W1:Y:S01]  /*13a0*/  LDC.64 R6, c[0x0][0x3d8] ;  /* 0x0000f600ff067b82 */ /* 0x000e620000000a00 */
[----:B------:R-:W-:Y:S02]  /*13b0*/  IMAD R19, R9, R85, R19 ;  /* 0x0000005509137224 */ /* 0x000fe400078e0213 */
        /* <DEDUP_REMOVED lines=21> */
.L_x_3846:
[----:B------:R-:W-:Y:S01]  /*1510*/  ISETP.NE.AND P2, PT, R146, -0x1, PT ;  /* 0xffffffff9200780c */ /* 0x000fe20003f45270 */
[----:B------:R-:W-:Y:S01]  /*1520*/  IMAD.SHL.U32 R140, R86, 0x8, RZ ;  /* 0x00000008568c7824 */ /* 0x000fe200078e00ff */
[----:B------:R-:W1:Y:S01]  /*1530*/  LDCU.64 UR4, c[0x0][0x388] ;  /* 0x00007100ff0477ac */ /* 0x000e620008000a00 */
[----:B------:R-:W-:Y:S01]  /*1540*/  IMAD.IADD R139, R2, 0x1, -R109 ;  /* 0x00000001028b7824 */ /* 0x000fe200078e0a6d */
[----:B------:R-:W-:Y:S01]  /*1550*/  SHF.R.U32.HI R104, RZ, 0x2, R86 ;  /* 0x00000002ff687819 */ /* 0x000fe20000011656 */
[----:B------:R-:W-:Y:S01]  /*1560*/  IMAD.MOV.U32 R105, RZ, RZ, RZ ;  /* 0x000000ffff697224 */ /* 0x000fe200078e00ff */
[----:B------:R-:W-:Y:S01]  /*1570*/  LOP3.LUT R22, R140, 0x18, RZ, 0xc0, !PT ;  /* 0x000000188c167812 */ /* 0x000fe200078ec0ff */
[----:B------:R-:W2:Y:S01]  /*1580*/  LDCU.64 UR6, c[0x0][0x390] ;  /* 0x00007200ff0677ac */ /* 0x000ea20008000a00 */
[C---:B------:R-:W-:Y:S01]  /*1590*/  ISETP.GE.AND P1, PT, R104.reuse, R139, PT ;  /* 0x0000008b6800720c */ /* 0x040fe20003f26270 */
[----:B------:R-:W-:Y:S01]  /*15a0*/  VIADD R12, R104, 0x20 ;  /* 0x00000020680c7836 */ /* 0x000fe20000000000 */
[----:B------:R-:W-:Y:S01]  /*15b0*/  IADD3 R20, P0, PT, R22, R20, RZ ;  /* 0x0000001416147210 */ /* 0x000fe20007f1e0ff */
[----:B------:R-:W3:Y:S01]  /*15c0*/  S2UR UR10, SR_CgaCtaId ;  /* 0x00000000000a79c3 */ /* 0x000ee20000008800 */
[C---:B------:R-:W-:Y:S01]  /*15d0*/  LOP3.LUT R149, R86.reuse, 0x18, RZ, 0xc0, !PT ;  /* 0x0000001856957812 */ /* 0x040fe200078ec0ff */
[----:B------:R-:W-:Y:S01]  /*15e0*/  IMAD.SHL.U32 R107, R86, 0x20, RZ ;  /* 0x00000020566b7824 */ /* 0x000fe200078e00ff */
[C---:B------:R-:W-:Y:S01]  /*15f0*/  LOP3.LUT R14, R140.reuse, 0xd8, RZ, 0xc0, !PT ;  /* 0x000000d88c0e7812 */ /* 0x040fe200078ec0ff */
[----:B------:R-:W-:Y:S01]  /*1600*/  IMAD.X R21, RZ, RZ, R9, P0 ;  /* 0x000000ffff157224 */ /* 0x000fe200000e0609 */
[----:B------:R-:W-:Y:S01]  /*1610*/  LOP3.LUT R16, R140, 0x1f20, RZ, 0xc0, !PT ;  /* 0x00001f208c107812 */ /* 0x000fe200078ec0ff */
[----:B------:R-:W-:Y:S01]  /*1620*/  IMAD.SHL.U32 R136, R86, 0x4, RZ ;  /* 0x0000000456887824 */ /* 0x000fe200078e00ff */
[----:B------:R-:W-:Y:S01]  /*1630*/  LOP3.LUT R147, R14, R149, RZ, 0x3c, !PT ;  /* 0x000000950e937212 */ /* 0x000fe200078e3cff */
[----:B------:R-:W4:Y:S01]  /*1640*/  @P2 LDC.64 R4, c[0x0][0x3b0] ;  /* 0x0000ec00ff042b82 */ /* 0x000f220000000a00 */
[----:B------:R-:W-:Y:S01]  /*1650*/  IMAD.WIDE.U32 R20, R104, R84, R20 ;  /* 0x0000005468147225 */ /* 0x000fe200078e0014 */
[----:B------:R-:W-:-:S02]  /*1660*/  ISETP.GE.AND P0, PT, R12, R139, PT ;  /* 0x0000008b0c00720c */ /* 0x000fc40003f06270 */
[----:B------:R-:W-:Y:S01]  /*1670*/  LOP3.LUT R147, R16, R147, RZ, 0xfc, !PT ;  /* 0x0000009310937212 */ /* 0x000fe200078efcff */
[----:B------:R-:W-:Y:S01]  /*1680*/  IMAD R141, R104, R85, R21 ;  /* 0x00000055688d7224 */ /* 0x000fe200078e0215 */
[C---:B-1----:R-:W-:Y:S01]  /*1690*/  LEA R142, P3, R20.reuse, UR4, 0x1 ;  /* 0x00000004148e7c11 */ /* 0x042fe2000f8608ff */
[----:B------:R-:W-:Y:S01]  /*16a0*/  IMAD.WIDE.U32 R14, R15, 0x40, R104 ;  /* 0x000000400f0e7825 */ /* 0x000fe200078e0068 */
[----:B------:R-:W1:Y:S01]  /*16b0*/  @!P2 LDC.64 R6, c[0x0][0x398] ;  /* 0x0000e600ff06ab82 */ /* 0x000e620000000a00 */
[----:B------:R-:W-:Y:S02]  /*16c0*/  SHF.R.U32.HI R105, RZ, 0x1, R86 ;  /* 0x00000001ff697819 */ /* 0x000fe40000011656 */
[----:B------:R-:W-:Y:S01]  /*16d0*/  LEA.HI.X R141, R20, UR5, R141, 0x1, P3 ;  /* 0x00000005148d7c11 */ /* 0x000fe200098f0c8d */
[----:B------:R-:W5:Y:S01]  /*16e0*/  LDCU.64 UR4, c[0x0][0x3c8] ;  /* 0x00007900ff0477ac */ /* 0x000f620008000a00 */
[----:B------:R-:W-:Y:S01]  /*16f0*/  IADD3 R24, P3, PT, R22, R8, RZ ;  /* 0x0000000816187210 */ /* 0x000fe20007f7e0ff */
[----:B------:R-:W-:-:S02]  /*1700*/  IMAD.MOV.U32 R103, RZ, RZ, 0x20 ;  /* 0x00000020ff677424 */ /* 0x000fc400078e00ff */
[----:B------:R-:W3:Y:S02]  /*1710*/  @!P1 LDC.64 R8, c[0x0][0x3b0] ;  /* 0x0000ec00ff089b82 */ /* 0x000ee40000000a00 */
[----:B------:R-:W-:Y:S02]  /*1720*/  IMAD.X R25, RZ, RZ, R11, P3 ;  /* 0x000000ffff197224 */ /* 0x000fe400018e060b */
[----:B------:R-:W-:-:S04]  /*1730*/  IMAD.WIDE.U32 R24, R104, R100, R24 ;  /* 0x0000006468187225 */ /* 0x000fc800078e0018 */
[----:B----4-:R-:W-:Y:S01]  /*1740*/  @P2 IMAD.WIDE.U32 R16, R146, R4, RZ ;  /* 0x0000000492102225 */ /* 0x010fe200078e00ff */
[----:B--2---:R-:W-:-:S03]  /*1750*/  LEA R144, P4, R24, UR6, 0x1 ;  /* 0x0000000618907c11 */ /* 0x004fc6000f8808ff */
[----:B------:R-:W-:Y:S02]  /*1760*/  IMAD R145, R104, R101, R25 ;  /* 0x0000006568917224 */ /* 0x000fe400078e0219 */
[----:B-1----:R-:W-:-:S03]  /*1770*/  @!P2 IMAD.WIDE.U32 R18, R10, R6, RZ ;  /* 0x000000060a12a225 */ /* 0x002fc600078e00ff */
[----:B------:R-:W-:Y:S01]  /*1780*/  LEA.HI.X R145, R24, UR7, R145, 0x1, P4 ;  /* 0x0000000718917c11 */ /* 0x000fe2000a0f0c91 */
[----:B------:R-:W-:Y:S01]  /*1790*/  @P2 IMAD.MOV.U32 R18, RZ, RZ, R16 ;  /* 0x000000ffff122224 */ /* 0x000fe200078e0010 */
[----:B------:R-:W-:Y:S01]  /*17a0*/  @!P0 IADD3 R16, P3, PT, R14, 0x20, RZ ;  /* 0x000000200e108810 */ /* 0x000fe20007f7e0ff */
[----:B------:R-:W-:Y:S02]  /*17b0*/  @!P2 IMAD R10, R10, R7, R19 ;  /* 0x000000070a0aa224 */ /* 0x000fe400078e0213 */
[----:B------:R-:W-:Y:S01]  /*17c0*/  @P2 IMAD R10, R146, R5, R17 ;  /* 0x00000005920a2224 */ /* 0x000fe200078e0211 */
[----:B------:R-:W-:Y:S01]  /*17d0*/  IADD3 R22, P2, PT, R22, R18, RZ ;  /* 0x0000001216167210 */ /* 0x000fe20007f5e0ff */
[----:B------:R-:W1:Y:S01]  /*17e0*/  @!P0 LDC.64 R6, c[0x0][0x3b0] ;  /* 0x0000ec00ff068b82 */ /* 0x000e620000000a00 */
[C---:B------:R-:W-:Y:S01]  /*17f0*/  IMAD.SHL.U32 R17, R84.reuse, 0x20, RZ ;  /* 0x0000002054117824 */ /* 0x040fe200078e00ff */
[----:B------:R-:W-:Y:S02]  /*1800*/  SHF.L.U64.HI R18, R84, 0x5, R85 ;  /* 0x0000000554127819 */ /* 0x000fe40000010255 */
[----:B------:R-:W-:-:S02]  /*1810*/  IMAD.X R23, RZ, RZ, R10, P2 ;  /* 0x000000ffff177224 */ /* 0x000fc400010e060a */
[----:B------:R-:W-:Y:S02]  /*1820*/  LEA R20, P2, R17, R142, 0x1 ;  /* 0x0000008e11147211 */ /* 0x000fe400078408ff */
[----:B------:R-:W2:Y:S01]  /*1830*/  @!P1 LDC.64 R10, c[0x0][0x380] ;  /* 0x0000e000ff0a9b82 */ /* 0x000ea20000000a00 */
[----:B-----5:R-:W-:Y:S01]  /*1840*/  IMAD.WIDE.U32 R22, R13, UR4, R22 ;  /* 0x000000040d167c25 */ /* 0x020fe2000f8e0016 */
[----:B------:R-:W-:-:S03]  /*1850*/  LEA.HI.X R21, R17, R141, R18, 0x1, P2 ;  /* 0x0000008d11157211 */ /* 0x000fc600010f0c12 */
[----:B------:R-:W-:Y:S01]  /*1860*/  IMAD R19, R13, UR5, R23 ;  /* 0x000000050d137c24 */ /* 0x000fe2000f8e0217 */
[----:B------:R-:W-:Y:S01]  /*1870*/  UMOV UR5, 0x400 ;  /* 0x0000040000057882 */ /* 0x000fe20000000000 */
[----:B------:R-:W-:Y:S01]  /*1880*/  @!P0 IMAD.X R13, RZ, RZ, R15, P3 ;  /* 0x000000ffff0d8224 */ /* 0x000fe200018e060f */
[----:B------:R-:W4:Y:S01]  /*1890*/  @!P0 LDC.64 R4, c[0x0][0x380] ;  /* 0x0000e000ff048b82 */ /* 0x000f220000000a00 */
[----:B---3--:R-:W-:Y:S01]  /*18a0*/  @!P1 IMAD R15, R15, R8, RZ ;  /* 0x000000080f0f9224 */ /* 0x008fe200078e02ff */
[----:B------:R-:W-:Y:S01]  /*18b0*/  ULEA UR5, UR10, UR5, 0x18 ;  /* 0x000000050a057291 */ /* 0x000fe2000f8ec0ff */
[----:B------:R-:W-:Y:S02]  /*18c0*/  @!P1 IMAD.MOV.U32 R18, RZ, RZ, R22 ;  /* 0x000000ffff129224 */ /* 0x000fe400078e0016 */
[----:B------:R-:W-:Y:S02]  /*18d0*/  @!P0 IMAD.MOV.U32 R23, RZ, RZ, R19 ;  /* 0x000000ffff178224 */ /* 0x000fe400078e0013 */
[----:B------:R-:W-:Y:S01]  /*18e0*/  @!P1 IMAD R9, R14, R9, R15 ;  /* 0x000000090e099224 */ /* 0x000fe200078e020f */
[----:B------:R-:W-:Y:S01]  /*18f0*/  LEA R147, R147, UR5, 0x1 ;  /* 0x0000000593937c11 */ /* 0x000fe2000f8e08ff */
[----:B------:R-:W-:-:S02]  /*1900*/  IMAD R15, R3, -0x80, R0 ;  /* 0xffffff80030f7824 */ /* 0x000fc400078e0200 */
[----:B-1----:R-:W-:Y:S02]  /*1910*/  @!P0 IMAD R13, R13, R6, RZ ;  /* 0x000000060d0d8224 */ /* 0x002fe400078e02ff */
[----:B------:R-:W-:-:S04]  /*1920*/  @!P1 IMAD.WIDE.U32 R18, R14, R8, R18 ;  /* 0x000000080e129225 */ /* 0x000fc800078e0012 */
[----:B------:R-:W-:Y:S01]  /*1930*/  @!P0 IMAD.WIDE.U32 R22, R16, R6, R22 ;  /* 0x0000000610168225 */ /* 0x000fe200078e0016 */
[----:B--2---:R-:W-:-:S03]  /*1940*/  @!P1 LEA R10, P2, R18, R10, 0x1 ;  /* 0x0000000a120a9211 */ /* 0x004fc600078408ff */
[----:B------:R-:W-:Y:S02]  /*1950*/  VIADD R15, R15, 0x80 ;  /* 0x000000800f0f7836 */ /* 0x000fe40000000000 */
[C---:B------:R-:W-:Y:S02]  /*1960*/  VIADD R6, R104.reuse, 0x40 ;  /* 0x0000004068067836 */ /* 0x040fe40000000000 */
[C---:B------:R-:W-:Y:S01]  /*1970*/  VIADD R8, R104.reuse, 0x60 ;  /* 0x0000006068087836 */ /* 0x040fe20000000000 */
[-C--:B------:R-:W-:Y:S01]  /*1980*/  ISETP.GE.AND P6, PT, R104, R15.reuse, PT ;  /* 0x0000000f6800720c */ /* 0x080fe20003fc6270 */
[----:B------:R-:W-:Y:S01]  /*1990*/  @!P1 IMAD.IADD R9, R19, 0x1, R9 ;  /* 0x0000000113099824 */ /* 0x000fe200078e0209 */
[----:B------:R-:W-:Y:S01]  /*19a0*/  ISETP.GE.AND P4, PT, R6, R15, PT ;  /* 0x0000000f0600720c */ /* 0x000fe20003f86270 */
[----:B------:R-:W-:Y:S01]  /*19b0*/  @!P0 IMAD R7, R16, R7, R13 ;  /* 0x0000000710078224 */ /* 0x000fe200078e020d */
[----:B------:R-:W-:Y:S01]  /*19c0*/  ISETP.GE.AND P3, PT, R8, R15, PT ;  /* 0x0000000f0800720c */ /* 0x000fe20003f66270 */
[----:B------:R-:W-:Y:S01]  /*19d0*/  IMAD.WIDE.U32 R16, R84, 0x40, RZ ;  /* 0x0000004054107825 */ /* 0x000fe200078e00ff */
[----:B------:R-:W-:-:S02]  /*19e0*/  @!P1 LEA.HI.X R11, R18, R11, R9, 0x1, P2 ;  /* 0x0000000b120b9211 */ /* 0x000fc400010f0c09 */
[----:B----4-:R-:W-:Y:S01]  /*19f0*/  @!P0 LEA R4, P2, R22, R4, 0x1 ;  /* 0x0000000416048211 */ /* 0x010fe200078408ff */
[----:B------:R-:W-:Y:S01]  /*1a00*/  @!P0 IMAD.IADD R7, R23, 0x1, R7 ;  /* 0x0000000117078824 */ /* 0x000fe200078e0207 */
[----:B------:R-:W-:Y:S01]  /*1a10*/  ISETP.GE.AND P5, PT, R12, R15, PT ;  /* 0x0000000f0c00720c */ /* 0x000fe20003fa6270 */
[----:B------:R-:W-:Y:S01]  /*1a20*/  @!PT LDS RZ, [RZ] ;  /* 0x00000000fffff984 */ /* 0x000fe20000000800 */
[----:B------:R-:W-:Y:S01]  /*1a30*/  @!PT LDS RZ, [RZ] ;  /* 0x00000000fffff984 */ /* 0x000fe20000000800 */
[----:B------:R-:W-:Y:S01]  /*1a40*/  @!PT LDS RZ, [RZ] ;  /* 0x00000000fffff984 */ /* 0x000fe20000000800 */
[----:B------:R1:W-:Y:S01]  /*1a50*/  @!P1 LDGSTS.E.BYPASS.LTC128B.128 [R147], desc[UR16][R10.64] ;  /* 0x000000000a939fae */ /* 0x0003e2000b981a10 */
[----:B------:R-:W-:Y:S01]  /*1a60*/  IMAD.SHL.U32 R9, R86, 0x10, RZ ;  /* 0x0000001056097824 */ /* 0x000fe200078e00ff */
[----:B------:R-:W-:Y:S01]  /*1a70*/  LOP3.LUT R104, R104, 0x7, RZ, 0xc0, !PT ;  /* 0x0000000768687812 */ /* 0x000fe200078ec0ff */
[----:B------:R-:W-:Y:S01]  /*1a80*/  @!P6 IMAD.MOV.U32 R143, RZ, RZ, R141 ;  /* 0x000000ffff8fe224 */ /* 0x000fe200078e008d */
[----:B------:R-:W-:Y:S01]  /*1a90*/  @!P0 LEA.HI.X R5, R22, R5, R7, 0x1, P2 ;  /* 0x0000000516058211 */ /* 0x000fe200010f0c07 */
[----:B------:R-:W-:Y:S01]  /*1aa0*/  IMAD.SHL.U32 R7, R85, 0x40, RZ ;  /* 0x0000004055077824 */ /* 0x000fe200078e00ff */
[----:B------:R-:W-:Y:S02]  /*1ab0*/  @!P4 IADD3 R16, P1, PT, R20, R16, RZ ;  /* 0x000000101410c210 */ /* 0x000fe40007f3e0ff */
[----:B------:R-:W-:Y:S01]  /*1ac0*/  ISETP.GE.AND P2, PT, R6, R15, PT ;  /* 0x0000000f0600720c */ /* 0x000fe20003f46270 */
[----:B------:R2:W-:Y:S01]  /*1ad0*/  @!P0 LDGSTS.E.BYPASS.LTC128B.128 [R147+0x800], desc[UR16][R4.64] ;  /* 0x0080000004938fae */ /* 0x0005e2000b981a10 */
[----:B------:R-:W-:-:S02]  /*1ae0*/  @!P3 LEA R18, P0, R84, R20, 0x7 ;  /* 0x000000145412b211 */ /* 0x000fc400078038ff */
[----:B------:R-:W-:Y:S01]  /*1af0*/  @!P4 IADD3.X R17, PT, PT, R21, R17, R7, P1, !PT ;  /* 0x000000111511c210 */ /* 0x000fe20000ffe407 */
[----:B------:R-:W-:Y:S01]  /*1b00*/  @!P6 LDGSTS.E.BYPASS.LTC128B.128 [R147+0x1000], desc[UR16][R142.64] ;  /* 0x010000008e93efae */ /* 0x000fe2000b981a10 */
[----:B------:R-:W-:Y:S02]  /*1b10*/  @!P3 LEA.HI.X R19, R84, R21, R85, 0x7, P0 ;  /* 0x000000155413b211 */ /* 0x000fe400000f3c55 */
[----:B------:R-:W-:Y:S01]  /*1b20*/  SHF.L.U64.HI R6, R100, 0x5, R101 ;  /* 0x0000000564067819 */ /* 0x000fe20000010265 */
[----:B------:R-:W-:Y:S01]  /*1b30*/  @!P5 LDGSTS.E.BYPASS.LTC128B.128 [R147+0x1800], desc[UR16][R20.64] ;  /* 0x018000001493dfae */ /* 0x000fe2000b981a10 */
[-C--:B------:R-:W-:Y:S02]  /*1b40*/  ISETP.GE.AND P1, PT, R8, R15.reuse, PT ;  /* 0x0000000f0800720c */ /* 0x080fe40003f26270 */
[----:B------:R-:W-:Y:S01]  /*1b50*/  LOP3.LUT R7, R107, 0xc0, RZ, 0xc0, !PT ;  /* 0x000000c06b077812 */ /* 0x000fe200078ec0ff */
[----:B------:R3:W-:Y:S03]  /*1b60*/  @!P4 LDGSTS.E.BYPASS.LTC128B.128 [R147+0x2000], desc[UR16][R16.64] ;  /* 0x020000001093cfae */ /* 0x0007e6000b981a10 */
[----:B------:R-:W-:Y:S01]  /*1b70*/  LOP3.LUT R136, R7, 0x18, R136, 0xf8, !PT ;  /* 0x0000001807887812 */ /* 0x000fe200078ef888 */
[----:B------:R4:W-:Y:S01]  /*1b80*/  @!P3 LDGSTS.E.BYPASS.LTC128B.128 [R147+0x2800], desc[UR16][R18.64] ;  /* 0x028000001293bfae */ /* 0x0009e2000b981a10 */
[----:B------:R-:W-:Y:S01]  /*1b90*/  ISETP.GE.AND P3, PT, R12, R15, PT ;  /* 0x0000000f0c00720c */ /* 0x000fe20003f66270 */
[----:B------:R-:W-:Y:S01]  /*1ba0*/  IMAD.SHL.U32 R7, R101, 0x40, RZ ;  /* 0x0000004065077824 */ /* 0x000fe200078e00ff */
[----:B------:R-:W-:Y:S01]  /*1bb0*/  LOP3.LUT R12, R107, 0x120, RZ, 0xc0, !PT ;  /* 0x000001206b0c7812 */ /* 0x000fe200078ec0ff */
[----:B------:R-:W0:Y:S01]  /*1bc0*/  LDGDEPBAR ;  /* 0x00000000000079af */ /* 0x000e220000000000 */
[----:B-1----:R-:W-:-:S02]  /*1bd0*/  LOP3.LUT R10, R136, 0x8, R86, 0x78, !PT ;  /* 0x00000008880a7812 */ /* 0x002fc400078e7856 */
[----:B------:R-:W-:Y:S01]  /*1be0*/  LOP3.LUT R136, R136, 0x8, R105, 0x78, !PT ;  /* 0x0000000888887812 */ /* 0x000fe200078e7869 */
[----:B--2---:R-:W-:-:S05]  /*1bf0*/  IMAD.SHL.U32 R5, R100, 0x20, RZ ;  /* 0x0000002064057824 */ /* 0x004fca00078e00ff */
[----:B------:R-:W-:-:S04]  /*1c00*/  LEA R4, P0, R5, R144, 0x1 ;  /* 0x0000009005047211 */ /* 0x000fc800078008ff */
[----:B------:R-:W-:Y:S02]  /*1c10*/  LEA.HI.X R5, R5, R145, R6, 0x1, P0 ;  /* 0x0000009105057211 */ /* 0x000fe400000f0c06 */
[----:B------:R-:W-:Y:S01]  /*1c20*/  LOP3.LUT R6, R9, 0x100, RZ, 0xc0, !PT ;  /* 0x0000010009067812 */ /* 0x000fe200078ec0ff */
[----:B---3--:R-:W-:Y:S01]  /*1c30*/  IMAD.WIDE.U32 R16, R100, 0x40, RZ ;  /* 0x0000004064107825 */ /* 0x008fe200078e00ff */
[----:B------:R-:W-:Y:S02]  /*1c40*/  LOP3.LUT R9, R12, 0x3e00, R9, 0xf8, !PT ;  /* 0x00003e000c097812 */ /* 0x000fe400078ef809 */
[----:B------:R-:W-:Y:S01]  /*1c50*/  LOP3.LUT R137, R6, 0x20, R107, 0xf8, !PT ;  /* 0x0000002006897812 */ /* 0x000fe200078ef86b */
[----:B------:R-:W-:-:S04]  /*1c60*/  DEPBAR.LE SB0, 0x0 ;  /* 0x000080000000791a */ /* 0x000fc80000000000 */
[----:B------:R-:W-:Y:S01]  /*1c70*/  BAR.SYNC.DEFER_BLOCKING 0x0 ;  /* 0x0000000000007b1d */ /* 0x000fe20000010000 */
[----:B------:R-:W-:Y:S02]  /*1c80*/  @!P2 IADD3 R6, P0, PT, R4, R16, RZ ;  /* 0x000000100406a210 */ /* 0x000fe40007f1e0ff */
[----:B------:R-:W-:Y:S02]  /*1c90*/  LOP3.LUT R137, R137, R10, RZ, 0xfc, !PT ;  /* 0x0000000a89897212 */ /* 0x000fe400078efcff */
[----:B------:R-:W-:Y:S02]  /*1ca0*/  @!P2 IADD3.X R7, PT, PT, R5, R17, R7, P0, !PT ;  /* 0x000000110507a210 */ /* 0x000fe400007fe407 */
[C---:B------:R-:W-:Y:S02]  /*1cb0*/  @!P1 LEA R12, P0, R100.reuse, R4, 0x7 ;  /* 0x00000004640c9211 */ /* 0x040fe400078038ff */
[----:B------:R-:W-:Y:S02]  /*1cc0*/  LOP3.LUT R138, R9, R136, RZ, 0xfc, !PT ;  /* 0x00000088098a7212 */ /* 0x000fe400078efcff */
[----:B------:R-:W-:-:S02]  /*1cd0*/  @!P1 LEA.HI.X R13, R100, R5, R101, 0x7, P0 ;  /* 0x00000005640d9211 */ /* 0x000fc400000f3c65 */
[----:B------:R-:W-:Y:S02]  /*1ce0*/  LEA R138, R138, UR5, 0x1 ;  /* 0x000000058a8a7c11 */ /* 0x000fe4000f8e08ff */
[----:B------:R-:W-:Y:S02]  /*1cf0*/  LEA R137, R137, UR5, 0x1 ;  /* 0x0000000589897c11 */ /* 0x000fe4000f8e08ff */
[----:B------:R-:W-:Y:S01]  /*1d00*/  ISETP.NE.AND P0, PT, R3, 0x1, PT ;  /* 0x000000010300780c */ /* 0x000fe20003f05270 */
[----:B------:R-:W-:Y:S01]  /*1d10*/  @!PT LDS RZ, [RZ] ;  /* 0x00000000fffff984 */ /* 0x000fe20000000800 */
[----:B------:R-:W-:Y:S01]  /*1d20*/  @!PT LDS RZ, [RZ] ;  /* 0x00000000fffff984 */ /* 0x000fe20000000800 */
[----:B------:R-:W-:Y:S01]  /*1d30*/  @!PT LDS RZ, [RZ] ;  /* 0x00000000fffff984 */ /* 0x000fe20000000800 */
[----:B------:R-:W-:Y:S04]  /*1d40*/  @!P6 LDGSTS.E.BYPASS.LTC128B.128 [R147+0x3000], desc[UR16][R144.64] ;  /* 0x030000009093efae */ /* 0x000fe8000b981a10 */
[----:B------:R-:W-:Y:S01]  /*1d50*/  @P6 STS.128 [R147+0x3000], RZ ;  /* 0x003000ff93006388 */ /* 0x000fe20000000c00 */
[----:B------:R-:W-:-:S03]  /*1d60*/  LOP3.LUT P6, RZ, R86, 0x4, RZ, 0xc0, !PT ;  /* 0x0000000456ff7812 */ /* 0x000fc600078cc0ff */
[----:B------:R-:W-:Y:S01]  /*1d70*/  @P3 STS.128 [R147+0x3800], RZ ;  /* 0x003800ff93003388 */ /* 0x000fe20000000c00 */
[----:B------:R-:W-:-:S03]  /*1d80*/  SEL R103, R103, 0xffffffe0, !P6 ;  /* 0xffffffe067677807 */ /* 0x000fc60007000000 */
[----:B------:R-:W-:Y:S01]  /*1d90*/  @!PT LDS RZ, [RZ] ;  /* 0x00000000fffff984 */ /* 0x000fe20000000800 */
[----:B------:R-:W-:Y:S01]  /*1da0*/  @!PT LDS RZ, [RZ] ;  /* 0x00000000fffff984 */ /* 0x000fe20000000800 */
[----:B------:R-:W-:Y:S01]  /*1db0*/  @!PT LDS RZ, [RZ] ;  /* 0x00000000fffff984 */ /* 0x000fe20000000800 */
[----:B------:R-:W-:Y:S02]  /*1dc0*/  @!P3 LDGSTS.E.BYPASS.LTC128B.128 [R147+0x3800], desc[UR16][R4.64] ;  /* 0x038000000493bfae */ /* 0x000fe4000b981a10 */
[----:B------:R-:W-:Y:S02]  /*1dd0*/  IMAD.IADD R102, R138, 0x1, R103 ;  /* 0x000000018a667824 */ /* 0x000fe400078e0267 */
[----:B------:R-:W-:Y:S01]  /*1de0*/  @P2 STS.128 [R147+0x4000], RZ ;  /* 0x004000ff93002388 */ /* 0x000fe20000000c00 */
[----:B------:R-:W-:-:S03]  /*1df0*/  IMAD.IADD R87, R103, 0x1, R137 ;  /* 0x0000000167577824 */ /* 0x000fc600078e0289 */
        /* <DEDUP_REMOVED lines=10> */
[----:B------:R-:W1:Y:S04]  /*1ea0*/  LDSM.16.M88.4 R8, [R137+0x1400] ;  /* 0x001400008908783b */ /* 0x000e680000000200 */
[----:B----4-:R-:W2:Y:S04]  /*1eb0*/  LDSM.16.M88.4 R16, [R137+0x1000] ;  /* 0x001000008910783b */ /* 0x010ea80000000200 */
[----:B------:R-:W-:Y:S04]  /*1ec0*/  LDSM.16.M88.4 R92, [R102] ;  /* 0x00000000665c783b */ /* 0x000fe80000000200 */
[----:B------:R-:W3:Y:S04]  /*1ed0*/  LDSM.16.M88.4 R68, [R87+0x1400] ;  /* 0x001400005744783b */ /* 0x000ee80000000200 */
        /* <DEDUP_REMOVED lines=8> */
[----:B------:R-:W-:Y:S04]  /*1f60*/  LDSM.16.M88.4 R96, [R87+0x1800] ;  /* 0x001800005760783b */ /* 0x000fe80000000200 */
[----:B------:R-:W-:Y:S01]  /*1f70*/  LDSM.16.M88.4 R88, [R87+0x1c00] ;  /* 0x001c00005758783b */ /* 0x000fe20000000200 */
[C---:B------:R-:W-:Y:S03]  /*1f80*/  HMMA.16816.F32.BF16 R8, R24.reuse, R10, RZ ;  /* 0x0000000a1808723c */ /* 0x040fe600000418ff */
[----:B------:R-:W-:Y:S04]  /*1f90*/  LDSM.16.M88.4 R80, [R87+0x2000] ;  /* 0x002000005750783b */ /* 0x000fe80000000200 */
[----:B------:R-:W0:Y:S01]  /*1fa0*/  LDGDEPBAR ;  /* 0x00000000000079af */ /* 0x000e220000000000 */
[C---:B--2---:R-:W-:Y:S08]  /*1fb0*/  HMMA.16816.F32.BF16 R20, R24.reuse, R16, RZ ;  /* 0x000000101814723c */ /* 0x044ff000000418ff */
[----:B------:R-:W-:Y:S08]  /*1fc0*/  HMMA.16816.F32.BF16 R16, R24, R18, RZ ;  /* 0x000000121810723c */ /* 0x000ff000000418ff */
[C---:B---3--:R-:W-:Y:S08]  /*1fd0*/  HMMA.16816.F32.BF16 R12, R92.reuse, R68, R12 ;  /* 0x000000445c0c723c */ /* 0x048ff0000004180c */
[----:B------:R-:W-:Y:S01]  /*1fe0*/  HMMA.16816.F32.BF16 R8, R92, R70, R8 ;  /* 0x000000465c08723c */ /* 0x000fe20000041808 */
[----:B------:R-:W1:Y:S07]  /*1ff0*/  LDSM.16.M88.4 R68, [R87+0x2c00] ;  /* 0x002c00005744783b */ /* 0x000e6e0000000200 */
[C---:B----4-:R-:W-:Y:S08]  /*2000*/  HMMA.16816.F32.BF16 R4, R24.reuse, R64, RZ ;  /* 0x000000401804723c */ /* 0x050ff000000418ff */
        /* <DEDUP_REMOVED lines=13> */
[----:B------:R-:W-:Y:S01]  /*20e0*/  HMMA.16816.F32.BF16 R16, R92, R74, R16 ;  /* 0x0000004a5c10723c */ /* 0x000fe20000041810 */
[----:B------:R-:W3:Y:S01]  /*20f0*/  LDSM.16.M88.4 R72, [R87+0x2800] ;  /* 0x002800005748783b */ /* 0x000ee20000000200 */
[----:B------:R-:W-:-:S06]  /*2100*/  DEPBAR.LE SB0, 0x0 ;  /* 0x000080000000791a */ /* 0x000fcc0000000000 */
[----:B-1----:R-:W-:Y:S01]  /*2110*/  HMMA.16816.F32.BF16 R28, R92, R68, R28 ;  /* 0x000000445c1c723c */ /* 0x002fe2000004181c */
[----:B------:R-:W-:-:S04]  /*2120*/  LOP3.LUT R68, R105, 0x1f0, RZ, 0xc0, !PT ;  /* 0x000001f069447812 */ /* 0x000fc800078ec0ff */
[----:B------:R-:W-:-:S03]  /*2130*/  IADD3 R109, PT, PT, R68, 0x1, R109 ;  /* 0x00000001446d7810 */ /* 0x000fc60007ffe06d */
[----:B------:R-:W-:Y:S01]  /*2140*/  HMMA.16816.F32.BF16 R4, R92, R96, R4 ;  /* 0x000000605c04723c */ /* 0x000fe20000041804 */
[----:B------:R-:W-:-:S04]  /*2150*/  IADD3 R105, PT, PT, -R2, R109, R104 ;  /* 0x0000006d02697210 */ /* 0x000fc80007ffe168 */
[----:B------:R-:W-:-:S03]  /*2160*/  IADD3 R105, PT, PT, R105, UR14, R0 ;  /* 0x0000000e69697c10 */ /* 0x000fc6000fffe000 */
[----:B------:R-:W-:Y:S01]  /*2170*/  HMMA.16816.F32.BF16 R64, R92, R98, R64 ;  /* 0x000000625c40723c */ /* 0x000fe20000041840 */
[C---:B------:R-:W-:Y:S02]  /*2180*/  VIMNMX R106, PT, PT, R105.reuse, R0, PT ;  /* 0x00000000696a7248 */ /* 0x040fe40003fe0100 */
[----:B------:R-:W-:-:S05]  /*2190*/  VIADDMNMX R105, R105, 0x8, R0, PT ;  /* 0x0000000869697846 */ /* 0x000fca0003800100 */
        /* <DEDUP_REMOVED lines=22> */
.L_x_3852:
        /* <DEDUP_REMOVED lines=60> */
.L_x_3853:
[C---:B------:R-:W-:Y:S01]  /*26c0*/  IMAD.SHL.U32 R69, R84.reuse, 0x40, RZ ;  /* 0x0000004054457824 */ /* 0x040fe200078e00ff */
[----:B------:R-:W-:Y:S01]  /*26d0*/  SHF.L.U64.HI R0, R84, 0x6, R85 ;  /* 0x0000000654007819 */ /* 0x000fe20000010255 */
[----:B------:R-:W-:-:S03]  /*26e0*/  IMAD.MOV.U32 R143, RZ, RZ, R141 ;  /* 0x000000ffff8f7224 */ /* 0x000fc600078e008d */
[----:B------:R-:W-:Y:S02]  /*26f0*/  IADD3 R70, P1, PT, R69, R142, RZ ;  /* 0x0000008e45467210 */ /* 0x000fe40007f3e0ff */
[----:B------:R-:W-:Y:S01]  /*2700*/  @!PT LDS RZ, [RZ] ;  /* 0x00000000fffff984 */ /* 0x000fe20000000800 */
[----:B------:R-:W-:Y:S01]  /*2710*/  @!PT LDS RZ, [RZ] ;  /* 0x00000000fffff984 */ /* 0x000fe20000000800 */
[----:B------:R-:W-:Y:S01]  /*2720*/  @!PT LDS RZ, [RZ] ;  /* 0x00000000fffff984 */ /* 0x000fe20000000800 */
[----:B------:R1:W-:Y:S02]  /*2730*/  LDGSTS.E.BYPASS.LTC128B.128 [R147+0x1000], desc[UR16][R142.64] ;  /* 0x010000008e937fae */ /* 0x0003e4000b981a10 */
[----:B------:R-:W-:Y:S01]  /*2740*/  IADD3 R68, P2, PT, R70, R69, RZ ;  /* 0x0000004546447210 */ /* 0x000fe20007f5e0ff */
[----:B------:R-:W-:-:S03]  /*2750*/  IMAD.X R71, R0, 0x1, R141, P1 ;  /* 0x0000000100477824 */ /* 0x000fc600008e068d */
[----:B------:R-:W-:Y:S02]  /*2760*/  IADD3 R72, P1, PT, R68, R69, RZ ;  /* 0x0000004544487210 */ /* 0x000fe40007f3e0ff */
[-C--:B------:R-:W-:Y:S01]  /*2770*/  IADD3.X R69, PT, PT, R71, R0.reuse, RZ, P2, !PT ;  /* 0x0000000047457210 */ /* 0x080fe200017fe4ff */
[----:B------:R1:W-:Y:S03]  /*2780*/  LDGSTS.E.BYPASS.LTC128B.128 [R147+0x1800], desc[UR16][R70.64] ;  /* 0x0180000046937fae */ /* 0x0003e6000b981a10 */
[----:B------:R-:W-:Y:S01]  /*2790*/  IADD3.X R73, PT, PT, R69, R0, RZ, P1, !PT ;  /* 0x0000000045497210 */ /* 0x000fe20000ffe4ff */
[----:B------:R1:W-:Y:S04]  /*27a0*/  LDGSTS.E.BYPASS.LTC128B.128 [R147+0x2000], desc[UR16][R68.64] ;  /* 0x0200000044937fae */ /* 0x0003e8000b981a10 */
[----:B------:R1:W-:Y:S04]  /*27b0*/  LDGSTS.E.BYPASS.LTC128B.128 [R147+0x2800], desc[UR16][R72.64] ;  /* 0x0280000048937fae */ /* 0x0003e8000b981a10 */
[----:B------:R-:W0:Y:S02]  /*27c0*/  LDGDEPBAR ;  /* 0x00000000000079af */ /* 0x000e240000000000 */
.L_x_3851:
[----:B------:R-:W-:Y:S01]  /*27d0*/  IMAD.SHL.U32 R104, R86, 0x2, RZ ;  /* 0x0000000256687824 */ /* 0x000fe200078e00ff */
[----:B------:R-:W2:Y:S01]  /*27e0*/  LDCU UR4, c[0x0][0x45c] ;  /* 0x00008b80ff0477ac */ /* 0x000ea20008000800 */
        /* <DEDUP_REMOVED lines=13> */
[----:B-1----:R-:W-:Y:S02]  /*28c0*/  FSEL R72, R20, -INF , !P3 ;  /* 0xff80000014487808 */ /* 0x002fe40005800000 */
        /* <DEDUP_REMOVED lines=80> */
[----:B------:R-:W-:Y:S02]  /*2dd0*/  FSEL R99, R59, -INF , !P5 ;  /* 0xff8000003b637808 */ /* 0x000fe40006800000 */
[----:B------:R-:W-:Y:S02]  /*2de0*/  FMNMX3.FTZ R5, R5, R12, R8, !PT ;  /* 0x0000000c05057276 */ /* 0x000fe40007810008 */
[----:B------:R-:W-:-:S02]  /*2df0*/  FSEL R52, R52, -INF , !P2 ;  /* 0xff80000034347808 */ /* 0x000fc40005000000 */
[----:B------:R-:W-:Y:S02]  /*2e00*/  FSEL R59, R54, -INF , !P4 ;  /* 0xff800000363b7808 */ /* 0x000fe40006000000 */
[CC--:B------:R-:W-:Y:S02]  /*2e10*/  ISETP.GE.AND P5, PT, R0.reuse, R106.reuse, PT ;  /* 0x0000006a0000720c */ /* 0x0c0fe40003fa6270 */
[-C--:B------:R-:W-:Y:S01]  /*2e20*/  ISETP.GE.AND P2, PT, R0, R105.reuse, PT ;  /* 0x000000690000720c */ /* 0x080fe20003f46270 */
[----:B------:R-:W-:Y:S01]  /*2e30*/  VIADD R0, R104, 0xffffffd0 ;  /* 0xffffffd068007836 */ /* 0x000fe20000000000 */
        /* <DEDUP_REMOVED lines=35> */
[----:B------:R-:W-:Y:S02]  /*3070*/  FMNMX3.FTZ R4, R4, R89, R111, !PT ;  /* 0x0000005904047276 */ /* 0x000fe4000781006f */
[C---:B------:R-:W-:Y:S02]  /*3080*/  ISETP.GE.AND P4, PT, R0.reuse, R106, PT ;  /* 0x0000006a0000720c */ /* 0x040fe40003f86270 */
[----:B------:R-:W-:Y:S01]  /*3090*/  ISETP.GE.AND P1, PT, R0, R105, PT ;  /* 0x000000690000720c */ /* 0x000fe20003f26270 */
[----:B------:R-:W-:Y:S01]  /*30a0*/  VIADD R0, R104, 0xffffffe9 ;  /* 0xffffffe968007836 */ /* 0x000fe20000000000 */
[----:B------:R-:W-:Y:S02]  /*30b0*/  FSEL R42, R41, -INF , !P5 ;  /* 0xff800000292a7808 */ /* 0x000fe40006800000 */
[----:B------:R-:W-:-:S02]  /*30c0*/  FMNMX3.FTZ R5, R5, R110, R52, !PT ;  /* 0x0000006e05057276 */ /* 0x000fc40007810034 */
[C---:B------:R-:W-:Y:S02]  /*30d0*/  ISETP.GE.AND P3, PT, R2.reuse, R106, PT ;  /* 0x0000006a0200720c */ /* 0x040fe40003f66270 */
[----:B------:R-:W-:Y:S01]  /*30e0*/  ISETP.GE.AND P5, PT, R2, R105, PT ;  /* 0x000000690200720c */ /* 0x000fe20003fa6270 */
[----:B------:R-:W-:Y:S01]  /*30f0*/  VIADD R2, R104, 0xffffffe8 ;  /* 0xffffffe868027836 */ /* 0x000fe20000000000 */
[----:B------:R-:W-:Y:S02]  /*3100*/  FMNMX3.FTZ R4, R4, R113, R109, !PT ;  /* 0x0000007104047276 */ /* 0x000fe4000781006d */
[----:B------:R-:W-:Y:S02]  /*3110*/  FSEL R17, R38, -INF , !P1 ;  /* 0xff80000026117808 */ /* 0x000fe40004800000 */
[----:B------:R-:W-:Y:S02]  /*3120*/  FMNMX3.FTZ R5, R5, R54, R88, !PT ;  /* 0x0000003605057276 */ /* 0x000fe40007810058 */
[----:B------:R-:W-:-:S02]  /*3130*/  FSEL R38, R37, -INF , !P3 ;  /* 0xff80000025267808 */ /* 0x000fc40005800000 */
[----:B------:R-:W-:Y:S02]  /*3140*/  FSEL R43, R43, -INF , !P2 ;  /* 0xff8000002b2b7808 */ /* 0x000fe40005000000 */
[CC--:B------:R-:W-:Y:S02]  /*3150*/  ISETP.GE.AND P1, PT, R0.reuse, R106.reuse, PT ;  /* 0x0000006a0000720c */ /* 0x0c0fe40003f26270 */
[----:B------:R-:W-:Y:S01]  /*3160*/  ISETP.GE.AND P3, PT, R0, R105, PT ;  /* 0x000000690000720c */ /* 0x000fe20003f66270 */
[----:B------:R-:W-:Y:S01]  /*3170*/  VIADD R0, R104, 0xfffffff0 ;  /* 0xfffffff068007836 */ /* 0x000fe20000000000 */
[----:B------:R-:W-:Y:S02]  /*3180*/  ISETP.GE.AND P2, PT, R2, R106, PT ;  /* 0x0000006a0200720c */ /* 0x000fe40003f46270 */
[----:B------:R-:W-:Y:S02]  /*3190*/  FMNMX3.FTZ R4, R4, R95, R97, !PT ;  /* 0x0000005f04047276 */ /* 0x000fe40007810061 */
[----:B------:R-:W-:-:S02]  /*31a0*/  FMNMX3.FTZ R5, R5, R90, R44, !PT ;  /* 0x0000005a05057276 */ /* 0x000fc4000781002c */
[----:B------:R-:W-:Y:S02]  /*31b0*/  FSEL R19, R39, -INF , !P5 ;  /* 0xff80000027137808 */ /* 0x000fe40006800000 */
[----:B------:R-:W-:Y:S02]  /*31c0*/  FSEL R16, R32, -INF , !P2 ;  /* 0xff80000020107808 */ /* 0x000fe40005000000 */
[----:B------:R-:W-:Y:S02]  /*31d0*/  FMNMX3.FTZ R4, R4, R99, R59, !PT ;  /* 0x0000006304047276 */ /* 0x000fe4000781003b */
        /* <DEDUP_REMOVED lines=14> */
[----:B------:R-:W-:Y:S02]  /*32c0*/  FSEL R35, R35, -INF , !P3 ;  /* 0xff80000023237808 */ /* 0x000fe40005800000 */
[----:B------:R-:W-:Y:S02]  /*32d0*/  FMNMX3.FTZ R4, R4, R57, R49, !PT ;  /* 0x0000003904047276 */ /* 0x000fe40007810031 */
        /* <DEDUP_REMOVED lines=9> */
[----:B------:R-:W-:Y:S01]  /*3370*/  FSEL R32, R25, -INF , !P5 ;  /* 0xff80000019207808 */ /* 0x000fe20006800000 */
[----:B------:R-:W-:Y:S01]  /*3380*/  IMAD.IADD R25, R103, 0x1, R136 ;  /* 0x0000000167197824 */ /* 0x000fe200078e0288 */
[----:B------:R-:W-:Y:S02]  /*3390*/  FMNMX3.FTZ R5, R5, R29, R24, !PT ;  /* 0x0000001d05057276 */ /* 0x000fe40007810018 */
[----:B------:R-:W-:Y:S02]  /*33a0*/  ISETP.GE.AND P4, PT, R0, R105, PT ;  /* 0x000000690000720c */ /* 0x000fe40003f86270 */
[----:B------:R-:W-:Y:S02]  /*33b0*/  FMNMX3.FTZ R0, R4, R19, R37, !PT ;  /* 0x0000001304007276 */ /* 0x000fe40007810025 */
[----:B------:R-:W-:Y:S02]  /*33c0*/  FMNMX.FTZ R4, R32, R5, !PT ;  /* 0x0000000520047209 */ /* 0x000fe40007810000 */
[----:B------:R-:W-:-:S02]  /*33d0*/  ISETP.GE.AND P3, PT, R2, R105, PT ;  /* 0x000000690200720c */ /* 0x000fc40003f66270 */
[----:B------:R-:W-:Y:S01]  /*33e0*/  FSEL R20, R30, -INF , !P2 ;  /* 0xff8000001e147808 */ /* 0x000fe20005000000 */
[----:B------:R-:W1:Y:S01]  /*33f0*/  SHFL.BFLY PT, R7, R4, 0x2, 0x1f ;  /* 0x0c401f0004077f89 */ /* 0x000e6200000e0000 */
[----:B------:R-:W-:Y:S02]  /*3400*/  FSEL R21, R31, -INF , !P1 ;  /* 0xff8000001f157808 */ /* 0x000fe40004800000 */
[----:B------:R-:W-:Y:S02]  /*3410*/  FSEL R22, R26, -INF , !P3 ;  /* 0xff8000001a167808 */ /* 0x000fe40005800000 */
[----:B------:R-:W-:Y:S02]  /*3420*/  FMNMX3.FTZ R0, R0, R35, R20, !PT ;  /* 0x0000002300007276 */ /* 0x000fe40007810014 */
[----:B------:R-:W-:Y:S02]  /*3430*/  FSEL R23, R27, -INF , !P4 ;  /* 0xff8000001b177808 */ /* 0x000fe40006000000 */
[----:B------:R-:W-:-:S04]  /*3440*/  FMNMX3.FTZ R0, R0, R21, R22, !PT ;  /* 0x0000001500007276 */ /* 0x000fc80007810016 */
[----:B------:R-:W-:-:S05]  /*3450*/  FMNMX.FTZ R6, R23, R0, !PT ;  /* 0x0000000017067209 */ /* 0x000fca0007810000 */
[----:B------:R-:W3:Y:S01]  /*3460*/  SHFL.BFLY PT, R5, R6, 0x2, 0x1f ;  /* 0x0c401f0006057f89 */ /* 0x000ee200000e0000 */
        /* <DEDUP_REMOVED lines=16> */
[----:B------:R-:W2:Y:S01]  /*3570*/  LDSM.16.MT88.4 R4, [R25+0x3000] ;  /* 0x003000001904783b */ /* 0x000ea20000004200 */
[----:B------:R-:W-:Y:S01]  /*3580*/  FMUL.FTZ R26, R0, UR4 ;  /* 0x00000004001a7c20 */ /* 0x000fe20008410000 */
[----:B------:R-:W3:Y:S01]  /*3590*/  MUFU.EX2 R66, R66 ;  /* 0x0000004200427308 */ /* 0x000ee20000000800 */
[--C-:B------:R-:W-:Y:S01]  /*35a0*/  FFMA.FTZ R30, R8, UR4, -R27.reuse ;  /* 0x00000004081e7c23 */ /* 0x100fe2000801081b */
[--C-:B------:R-:W-:Y:S01]  /*35b0*/  FFMA.FTZ R41, R10, UR4, -R27.reuse ;  /* 0x000000040a297c23 */ /* 0x100fe2000801081b */
[--C-:B------:R-:W-:Y:S01]  /*35c0*/  FFMA.FTZ R31, R12, UR4, -R27.reuse ;  /* 0x000000040c1f7c23 */ /* 0x100fe2000801081b */
[----:B------:R-:W-:Y:S01]  /*35d0*/  FSEL R26, R26, RZ, P1 ;  /* 0x000000ff1a1a7208 */ /* 0x000fe20000800000 */
[----:B------:R-:W-:Y:S01]  /*35e0*/  MUFU.EX2 R64, R64 ;  /* 0x0000004000407308 */ /* 0x000fe20000000800 */
[----:B------:R-:W-:Y:S01]  /*35f0*/  LDSM.16.MT88.4 R8, [R25+0x3400] ;  /* 0x003400001908783b */ /* 0x000fe20000004200 */
[--C-:B------:R-:W-:Y:S01]  /*3600*/  FFMA.FTZ R50, R76, UR4, -R27.reuse ;  /* 0x000000044c327c23 */ /* 0x100fe2000801081b */
[--C-:B------:R-:W-:Y:S01]  /*3610*/  FFMA.FTZ R62, R114, UR4, -R27.reuse ;  /* 0x00000004723e7c23 */ /* 0x100fe2000801081b */
[--C-:B------:R-:W-:Y:S01]  /*3620*/  FFMA.FTZ R65, R69, UR4, -R26.reuse ;  /* 0x0000000445417c23 */ /* 0x100fe2000801081a */
[--C-:B------:R-:W-:Y:S01]  /*3630*/  FFMA.FTZ R60, R71, UR4, -R26.reuse ;  /* 0x00000004473c7c23 */ /* 0x100fe2000801081a */
[--C-:B------:R-:W-:Y:S01]  /*3640*/  FFMA.FTZ R58, R77, UR4, -R26.reuse ;  /* 0x000000044d3a7c23 */ /* 0x100fe2000801081a */
[--C-:B------:R-:W-:Y:S01]  /*3650*/  FFMA.FTZ R39, R79, UR4, -R26.reuse ;  /* 0x000000044f277c23 */ /* 0x100fe2000801081a */
[----:B------:R-:W4:Y:S01]  /*3660*/  MUFU.EX2 R51, R51 ;  /* 0x0000003300337308 */ /* 0x000f220000000800 */
[----:B---3--:R-:W-:Y:S01]  /*3670*/  F2FP.BF16.F32.PACK_AB R80, R66, R67 ;  /* 0x000000434250723e */ /* 0x008fe200000010ff */
[----:B------:R-:W3:Y:S01]  /*3680*/  LDSM.16.MT88.4 R12, [R136+0x3400] ;  /* 0x00340000880c783b */ /* 0x000ee20000004200 */
        /* <DEDUP_REMOVED lines=39> */
[----:B------:R-:W-:Y:S01]  /*3900*/  FFMA.FTZ R40, R40, UR4, -R27 ;  /* 0x0000000428287c23 */ /* 0x000fe2000801081b */
[--C-:B------:R-:W-:Y:S01]  /*3910*/  FFMA.FTZ R46, R49, UR4, -R26.reuse ;  /* 0x00000004312e7c23 */ /* 0x100fe2000801081a */
[----:B------:R-:W-:Y:S01]  /*3920*/  MUFU.EX2 R34, R34 ;  /* 0x0000002200227308 */ /* 0x000fe20000000800 */
[C---:B------:R-:W-:Y:S01]  /*3930*/  HMMA.16816.F32.BF16 R72, R80.reuse, R74, RZ ;  /* 0x0000004a5048723c */ /* 0x040fe200000418ff */
[----:B------:R-:W-:Y:S01]  /*3940*/  FFMA.FTZ R47, R47, UR4, -R26 ;  /* 0x000000042f2f7c23 */ /* 0x000fe2000801081a */
[----:B------:R-:W-:Y:S01]  /*3950*/  FADD.FTZ R67, R67, R66 ;  /* 0x0000004243437221 */ /* 0x000fe20000010000 */
[----:B------:R-:W4:Y:S01]  /*3960*/  MUFU.EX2 R33, R33 ;  /* 0x0000002100217308 */ /* 0x000f220000000800 */
[----:B------:R-:W-:Y:S01]  /*3970*/  FADD.FTZ R65, R65, R60 ;  /* 0x0000003c41417221 */ /* 0x000fe20000010000 */
[----:B------:R-:W-:Y:S01]  /*3980*/  FFMA.FTZ R19, R19, UR4, -R26 ;  /* 0x0000000413137c23 */ /* 0x000fe2000801081a */
[----:B------:R-:W-:Y:S01]  /*3990*/  FADD.FTZ R64, R64, R67 ;  /* 0x0000004340407221 */ /* 0x000fe20000010000 */
[----:B------:R-:W-:Y:S01]  /*39a0*/  MUFU.EX2 R93, R93 ;  /* 0x0000005d005d7308 */ /* 0x000fe20000000800 */
[C---:B--2---:R-:W-:Y:S01]  /*39b0*/  HMMA.16816.F32.BF16 R76, R80.reuse, R4, RZ ;  /* 0x00000004504c723c */ /* 0x044fe200000418ff */
[----:B-----5:R-:W-:Y:S01]  /*39c0*/  F2FP.BF16.F32.PACK_AB R4, R31, R50 ;  /* 0x000000321f04723e */ /* 0x020fe200000010ff */
[----:B------:R-:W-:Y:S01]  /*39d0*/  FADD.FTZ R58, R58, R65 ;  /* 0x000000413a3a7221 */ /* 0x000fe20000010000 */
[----:B-1----:R-:W-:Y:S01]  /*39e0*/  F2FP.BF16.F32.PACK_AB R5, R48, R63 ;  /* 0x0000003f3005723e */ /* 0x002fe200000010ff */
[----:B------:R-:W1:Y:S01]  /*39f0*/  MUFU.EX2 R92, R92 ;  /* 0x0000005c005c7308 */ /* 0x000e620000000800 */
[----:B------:R-:W-:Y:S01]  /*3a00*/  FADD.FTZ R51, R51, R64 ;  /* 0x0000004033337221 */ /* 0x000fe20000010000 */
[--C-:B------:R-:W-:Y:S01]  /*3a10*/  FFMA.FTZ R36, R36, UR4, -R27.reuse ;  /* 0x0000000424247c23 */ /* 0x100fe2000801081b */
[--C-:B------:R-:W-:Y:S01]  /*3a20*/  FFMA.FTZ R35, R35, UR4, -R26.reuse ;  /* 0x0000000423237c23 */ /* 0x100fe2000801081a */
[----:B------:R-:W-:Y:S01]  /*3a30*/  HMMA.16816.F32.BF16 R80, R80, R6, RZ ;  /* 0x000000065050723c */ /* 0x000fe200000418ff */
[----:B------:R-:W-:Y:S01]  /*3a40*/  F2FP.BF16.F32.PACK_AB R6, R41, R30 ;  /* 0x0000001e2906723e */ /* 0x000fe200000010ff */
[----:B------:R-:W-:Y:S01]  /*3a50*/  MUFU.EX2 R91, R91 ;  /* 0x0000005b005b7308 */ /* 0x000fe20000000800 */
[----:B----4-:R-:W-:Y:S01]  /*3a60*/  F2FP.BF16.F32.PACK_AB R7, R33, R34 ;  /* 0x000000222107723e */ /* 0x010fe200000010ff */
[--C-:B------:R-:W-:Y:S01]  /*3a70*/  FFMA.FTZ R29, R29, UR4, -R27.reuse ;  /* 0x000000041d1d7c23 */ /* 0x100fe2000801081b */
[----:B------:R-:W-:Y:S01]  /*3a80*/  FFMA.FTZ R157, R32, UR4, -R27 ;  /* 0x00000004209d7c23 */ /* 0x000fe2000801081b */
[----:B------:R-:W2:Y:S01]  /*3a90*/  MUFU.EX2 R62, R62 ;  /* 0x0000003e003e7308 */ /* 0x000ea20000000800 */
[--C-:B------:R-:W-:Y:S01]  /*3aa0*/  FFMA.FTZ R20, R20, UR4, -R26.reuse ;  /* 0x0000000414147c23 */ /* 0x100fe2000801081a */
[--C-:B------:R-:W-:Y:S01]  /*3ab0*/  FFMA.FTZ R21, R21, UR4, -R26.reuse ;  /* 0x0000000415157c23 */ /* 0x100fe2000801081a */
[--C-:B------:R-:W-:Y:S01]  /*3ac0*/  FFMA.FTZ R22, R22, UR4, -R26.reuse ;  /* 0x0000000416167c23 */ /* 0x100fe2000801081a */
[----:B---3--:R-:W-:Y:S01]  /*3ad0*/  HMMA.16816.F32.BF16 R68, R4, R12, R68 ;  /* 0x0000000c0444723c */ /* 0x008fe20000041844 */
[----:B------:R-:W-:Y:S01]  /*3ae0*/  MUFU.EX2 R94, R94 ;  /* 0x0000005e005e7308 */ /* 0x000fe20000000800 */
[----:B------:R-:W-:-:S03]  /*3af0*/  FFMA.FTZ R23, R23, UR4, -R26 ;  /* 0x0000000417177c23 */ /* 0x000fc6000801081a */
[----:B------:R-:W3:Y:S03]  /*3b00*/  MUFU.EX2 R89, R89 ;  /* 0x0000005900597308 */ /* 0x000ee60000000800 */
[C---:B------:R-:W-:Y:S01]  /*3b10*/  HMMA.16816.F32.BF16 R76, R4.reuse, R8, R76 ;  /* 0x00000008044c723c */ /* 0x040fe2000004184c */
[----:B------:R-:W-:Y:S04]  /*3b20*/  MUFU.EX2 R61, R61 ;  /* 0x0000003d003d7308 */ /* 0x000fe80000000800 */
[----:B------:R-:W4:Y:S03]  /*3b30*/  MUFU.EX2 R56, R56 ;  /* 0x0000003800387308 */ /* 0x000f260000000800 */
[C---:B------:R-:W-:Y:S01]  /*3b40*/  HMMA.16816.F32.BF16 R80, R4.reuse, R10, R80 ;  /* 0x0000000a0450723c */ /* 0x040fe20000041850 */
[----:B------:R-:W5:Y:S01]  /*3b50*/  LDSM.16.MT88.4 R8, [R25+0x3800] ;  /* 0x003800001908783b */ /* 0x000f620000004200 */
[----:B------:R-:W-:Y:S04]  /*3b60*/  MUFU.EX2 R112, R112 ;  /* 0x0000007000707308 */ /* 0x000fe80000000800 */
[----:B------:R-:W5:Y:S02]  /*3b70*/  MUFU.EX2 R107, R107 ;  /* 0x0000006b006b7308 */ /* 0x000f640000000800 */
[----:B------:R-:W-:Y:S01]  /*3b80*/  HMMA.16816.F32.BF16 R72, R4, R14, R72 ;  /* 0x0000000e0448723c */ /* 0x000fe20000041848 */
[----:B------:R-:W5:Y:S01]  /*3b90*/  LDSM.16.MT88.4 R12, [R136+0x3800] ;  /* 0x00380000880c783b */ /* 0x000f620000004200 */
[----:B-1----:R-:W-:Y:S01]  /*3ba0*/  F2FP.BF16.F32.PACK_AB R4, R92, R93 ;  /* 0x0000005d5c04723e */ /* 0x002fe200000010ff */
[----:B------:R-:W-:Y:S01]  /*3bb0*/  MUFU.EX2 R96, R96 ;  /* 0x0000006000607308 */ /* 0x000fe20000000800 */
[----:B--2---:R-:W-:-:S02]  /*3bc0*/  F2FP.BF16.F32.PACK_AB R6, R62, R91 ;  /* 0x0000005b3e06723e */ /* 0x004fc400000010ff */
[----:B---3--:R-:W-:Y:S01]  /*3bd0*/  F2FP.BF16.F32.PACK_AB R5, R89, R94 ;  /* 0x0000005e5905723e */ /* 0x008fe200000010ff */
[----:B------:R-:W1:Y:S01]  /*3be0*/  MUFU.EX2 R103, R103 ;  /* 0x0000006700677308 */ /* 0x000e620000000800 */
[----:B----4-:R-:W-:-:S03]  /*3bf0*/  F2FP.BF16.F32.PACK_AB R7, R56, R61 ;  /* 0x0000003d3807723e */ /* 0x010fc600000010ff */
[----:B------:R-:W-:Y:S04]  /*3c00*/  MUFU.EX2 R108, R108 ;  /* 0x0000006c006c7308 */ /* 0x000fe80000000800 */
[----:B------:R-:W2:Y:S04]  /*3c10*/  MUFU.EX2 R95, R95 ;  /* 0x0000005f005f7308 */ /* 0x000ea80000000800 */
[----:B------:R-:W-:Y:S04]  /*3c20*/  MUFU.EX2 R98, R98 ;  /* 0x0000006200627308 */ /* 0x000fe80000000800 */
[----:B------:R-:W3:Y:S04]  /*3c30*/  MUFU.EX2 R97, R97 ;  /* 0x0000006100617308 */ /* 0x000ee80000000800 */
[----:B------:R-:W-:Y:S04]  /*3c40*/  MUFU.EX2 R99, R99 ;  /* 0x0000006300637308 */ /* 0x000fe80000000800 */
[----:B------:R-:W-:Y:S01]  /*3c50*/  MUFU.EX2 R53, R109 ;  /* 0x0000006d00357308 */ /* 0x000fe20000000800 */
[C---:B-----5:R-:W-:Y:S03]  /*3c60*/  HMMA.16816.F32.BF16 R76, R4.reuse, R8, R76 ;  /* 0x00000008044c723c */ /* 0x060fe6000004184c */
[----:B------:R-:W-:Y:S04]  /*3c70*/  MUFU.EX2 R55, R55 ;  /* 0x0000003700377308 */ /* 0x000fe80000000800 */
[----:B------:R-:W4:Y:S01]  /*3c80*/  MUFU.EX2 R52, R52 ;  /* 0x0000003400347308 */ /* 0x000f220000000800 */
[C---:B------:R-:W-:Y:S01]  /*3c90*/  HMMA.16816.F32.BF16 R80, R4.reuse, R10, R80 ;  /* 0x0000000a0450723c */ /* 0x040fe20000041850 */
[----:B------:R-:W5:Y:S02]  /*3ca0*/  LDSM.16.MT88.4 R8, [R25+0x3c00] ;  /* 0x003c00001908783b */ /* 0x000f640000004200 */
[----:B------:R-:W-:Y:S04]  /*3cb0*/  MUFU.EX2 R57, R57 ;  /* 0x0000003900397308 */ /* 0x000fe80000000800 */
[----:B------:R-:W-:Y:S01]  /*3cc0*/  MUFU.EX2 R44, R44 ;  /* 0x0000002c002c7308 */ /* 0x000fe20000000800 */
[C---:B------:R-:W-:Y:S03]  /*3cd0*/  HMMA.16816.F32.BF16 R68, R4.reuse, R12, R68 ;  /* 0x0000000c0444723c */ /* 0x040fe60000041844 */
[----:B------:R-:W-:Y:S04]  /*3ce0*/  MUFU.EX2 R40, R40 ;  /* 0x0000002800287308 */ /* 0x000fe80000000800 */
[----:B------:R-:W-:Y:S01]  /*3cf0*/  MUFU.EX2 R46, R46 ;  /* 0x0000002e002e7308 */ /* 0x000fe20000000800 */
[----:B------:R-:W-:Y:S01]  /*3d00*/  HMMA.16816.F32.BF16 R72, R4, R14, R72 ;  /* 0x0000000e0448723c */ /* 0x000fe20000041848 */
[----:B------:R-:W4:Y:S01]  /*3d10*/  LDSM.16.MT88.4 R12, [R136+0x3c00] ;  /* 0x003c0000880c783b */ /* 0x000f220000004200 */
[----:B------:R-:W-:Y:S01]  /*3d20*/  F2FP.BF16.F32.PACK_AB R4, R107, R112 ;  /* 0x000000706b04723e */ /* 0x000fe200000010ff */
[----:B------:R-:W-:Y:S01]  /*3d30*/  MUFU.EX2 R36, R36 ;  /* 0x0000002400247308 */ /* 0x000fe20000000800 */
[----:B-1----:R-:W-:-:S02]  /*3d40*/  F2FP.BF16.F32.PACK_AB R6, R103, R96 ;  /* 0x000000606706723e */ /* 0x002fc400000010ff */
[----:B--2---:R-:W-:Y:S01]  /*3d50*/  F2FP.BF16.F32.PACK_AB R5, R95, R108 ;  /* 0x0000006c5f05723e */ /* 0x004fe200000010ff */
[----:B------:R-:W-:Y:S01]  /*3d60*/  MUFU.EX2 R157, R157 ;  /* 0x0000009d009d7308 */ /* 0x000fe20000000800 */
[----:B---3--:R-:W-:-:S03]  /*3d70*/  F2FP.BF16.F32.PACK_AB R7, R97, R98 ;  /* 0x000000626107723e */ /* 0x008fc600000010ff */
[----:B------:R-:W-:Y:S04]  /*3d80*/  MUFU.EX2 R20, R20 ;  /* 0x0000001400147308 */ /* 0x000fe80000000800 */
[----:B------:R-:W-:Y:S04]  /*3d90*/  MUFU.EX2 R21, R21 ;  /* 0x0000001500157308 */ /* 0x000fe80000000800 */
[----:B------:R-:W-:Y:S01]  /*3da0*/  MUFU.EX2 R22, R22 ;  /* 0x0000001600167308 */ /* 0x000fe20000000800 */
[C---:B-----5:R-:W-:Y:S08]  /*3db0*/  HMMA.16816.F32.BF16 R76, R4.reuse, R8, R76 ;  /* 0x00000008044c723c */ /* 0x060ff0000004184c */
[C---:B------:R-:W-:Y:S01]  /*3dc0*/  HMMA.16816.F32.BF16 R80, R4.reuse, R10, R80 ;  /* 0x0000000a0450723c */ /* 0x040fe20000041850 */
[----:B------:R-:W1:Y:S07]  /*3dd0*/  LDSM.16.MT88.4 R8, [R25+0x4000] ;  /* 0x004000001908783b */ /* 0x000e6e0000004200 */
[C---:B----4-:R-:W-:Y:S08]  /*3de0*/  HMMA.16816.F32.BF16 R68, R4.reuse, R12, R68 ;  /* 0x0000000c0444723c */ /* 0x050ff00000041844 */
[----:B------:R-:W-:Y:S01]  /*3df0*/  HMMA.16816.F32.BF16 R72, R4, R14, R72 ;  /* 0x0000000e0448723c */ /* 0x000fe20000041848 */
[--C-:B------:R-:W-:Y:S01]  /*3e00*/  FFMA.FTZ R4, R54, UR4, -R27.reuse ;  /* 0x0000000436047c23 */ /* 0x100fe2000801081b */
[--C-:B------:R-:W-:Y:S01]  /*3e10*/  FFMA.FTZ R5, R90, UR4, -R27.reuse ;  /* 0x000000045a057c23 */ /* 0x100fe2000801081b */
[----:B------:R-:W2:Y:S01]  /*3e20*/  LDSM.16.MT88.4 R12, [R136+0x4000] ;  /* 0x00400000880c783b */ /* 0x000ea20000004200 */
[----:B------:R-:W-:Y:S01]  /*3e30*/  FFMA.FTZ R54, R88, UR4, -R27 ;  /* 0x0000000458367c23 */ /* 0x000fe2000801081b */
[----:B------:R-:W-:Y:S01]  /*3e40*/  FFMA.FTZ R90, R59, UR4, -R26 ;  /* 0x000000043b5a7c23 */ /* 0x000fe2000801081a */
[----:B------:R-:W3:Y:S01]  /*3e50*/  MUFU.EX2 R88, R4 ;  /* 0x0000000400587308 */ /* 0x000ee20000000800 */
[----:B------:R-:W-:-:S03]  /*3e60*/  F2FP.BF16.F32.PACK_AB R7, R52, R55 ;  /* 0x000000373407723e */ /* 0x000fc600000010ff */
[----:B------:R-:W-:Y:S04]  /*3e70*/  MUFU.EX2 R54, R54 ;  /* 0x0000003600367308 */ /* 0x000fe80000000800 */
[----:B------:R-:W4:Y:S04]  /*3e80*/  MUFU.EX2 R59, R5 ;  /* 0x00000005003b7308 */ /* 0x000f280000000800 */
[----:B------:R-:W5:Y:S01]  /*3e90*/  MUFU.EX2 R90, R90 ;  /* 0x0000005a005a7308 */ /* 0x000f620000000800 */
[----:B---3--:R-:W-:Y:S02]  /*3ea0*/  F2FP.BF16.F32.PACK_AB R4, R88, R99 ;  /* 0x000000635804723e */ /* 0x008fe400000010ff */
[----:B----4-:R-:W-:-:S02]  /*3eb0*/  F2FP.BF16.F32.PACK_AB R6, R59, R54 ;  /* 0x000000363b06723e */ /* 0x010fc400000010ff */
[----:B-----5:R-:W-:-:S07]  /*3ec0*/  F2FP.BF16.F32.PACK_AB R5, R53, R90 ;  /* 0x0000005a3505723e */ /* 0x020fce00000010ff */
[C---:B-1----:R-:W-:Y:S08]  /*3ed0*/  HMMA.16816.F32.BF16 R76, R4.reuse, R8, R76 ;  /* 0x00000008044c723c */ /* 0x042ff0000004184c */
[C---:B------:R-:W-:Y:S01]  /*3ee0*/  HMMA.16816.F32.BF16 R80, R4.reuse, R10, R80 ;  /* 0x0000000a0450723c */ /* 0x040fe20000041850 */
[----:B------:R-:W1:Y:S07]  /*3ef0*/  LDSM.16.MT88.4 R8, [R136+0x4400] ;  /* 0x004400008808783b */ /* 0x000e6e0000004200 */
[C---:B--2---:R-:W-:Y:S08]  /*3f00*/  HMMA.16816.F32.BF16 R68, R4.reuse, R12, R68 ;  /* 0x0000000c0444723c */ /* 0x044ff00000041844 */
[----:B------:R-:W-:Y:S01]  /*3f10*/  HMMA.16816.F32.BF16 R72, R4, R14, R72 ;  /* 0x0000000e0448723c */ /* 0x000fe20000041848 */
[----:B------:R-:W-:Y:S01]  /*3f20*/  FFMA.FTZ R4, R42, UR4, -R27 ;  /* 0x000000042a047c23 */ /* 0x000fe2000801081b */
[--C-:B------:R-:W-:Y:S01]  /*3f30*/  FFMA.FTZ R42, R43, UR4, -R26.reuse ;  /* 0x000000042b2a7c23 */ /* 0x100fe2000801081a */
[----:B------:R-:W-:Y:S01]  /*3f40*/  FFMA.FTZ R7, R45, UR4, -R26 ;  /* 0x000000042d077c23 */ /* 0x000fe2000801081a */
[----:B------:R-:W2:Y:S01]  /*3f50*/  LDSM.16.MT88.4 R12, [R25+0x4400] ;  /* 0x00440000190c783b */ /* 0x000ea20000004200 */
[----:B------:R3:W4:Y:S04]  /*3f60*/  MUFU.EX2 R49, R4 ;  /* 0x0000000400317308 */ /* 0x0007280000000800 */
[----:B------:R-:W5:Y:S04]  /*3f70*/  MUFU.EX2 R45, R47 ;  /* 0x0000002f002d7308 */ /* 0x000f680000000800 */
[----:B------:R-:W-:Y:S04]  /*3f80*/  MUFU.EX2 R43, R7 ;  /* 0x00000007002b7308 */ /* 0x000fe80000000800 */
[----:B------:R-:W1:Y:S01]  /*3f90*/  MUFU.EX2 R42, R42 ;  /* 0x0000002a002a7308 */ /* 0x000e620000000800 */
[----:B---3--:R-:W-:-:S02]  /*3fa0*/  F2FP.BF16.F32.PACK_AB R4, R44, R57 ;  /* 0x000000392c04723e */ /* 0x008fc400000010ff */
[----:B----4-:R-:W-:Y:S02]  /*3fb0*/  F2FP.BF16.F32.PACK_AB R6, R49, R40 ;  /* 0x000000283106723e */ /* 0x010fe400000010ff */
[----:B-----5:R-:W-:Y:S01]  /*3fc0*/  F2FP.BF16.F32.PACK_AB R5, R45, R46 ;  /* 0x0000002e2d05723e */ /* 0x020fe200000010ff */
[--C-:B------:R-:W-:Y:S01]  /*3fd0*/  FFMA.FTZ R47, R38, UR4, -R27.reuse ;  /* 0x00000004262f7c23 */ /* 0x100fe2000801081b */
[----:B------:R-:W-:-:S05]  /*3fe0*/  FFMA.FTZ R38, R16, UR4, -R27 ;  /* 0x0000000410267c23 */ /* 0x000fca000801081b */
[----:B------:R-:W3:Y:S01]  /*3ff0*/  MUFU.EX2 R47, R47 ;  /* 0x0000002f002f7308 */ /* 0x000ee20000000800 */
[----:B-1----:R-:W-:-:S03]  /*4000*/  F2FP.BF16.F32.PACK_AB R7, R42, R43 ;  /* 0x0000002b2a07723e */ /* 0x002fc600000010ff */
[----:B------:R-:W-:Y:S04]  /*4010*/  MUFU.EX2 R38, R38 ;  /* 0x0000002600267308 */ /* 0x000fe80000000800 */
[C---:B------:R-:W-:Y:S01]  /*4020*/  HMMA.16816.F32.BF16 R68, R4.reuse, R8, R68 ;  /* 0x000000080444723c */ /* 0x040fe20000041844 */
        /* <DEDUP_REMOVED lines=8> */
[----:B------:R-:W1:Y:S01]  /*40b0*/  LDSM.16.MT88.4 R8, [R136+0x4800] ;  /* 0x004800008808783b */ /* 0x000e620000004200 */
[----:B------:R-:W-:Y:S01]  /*40c0*/  FADD.FTZ R16, R30, R17 ;  /* 0x000000111e107221 */ /* 0x000fe20000010000 */
[----:B------:R-:W-:Y:S01]  /*40d0*/  FADD.FTZ R63, R48, R63 ;  /* 0x0000003f303f7221 */ /* 0x000fe20000010000 */
[----:B------:R-:W-:Y:S02]  /*40e0*/  MUFU.EX2 R37, R19 ;  /* 0x0000001300257308 */ /* 0x000fe40000000800 */
[----:B------:R-:W-:Y:S01]  /*40f0*/  FADD.FTZ R16, R41, R16 ;  /* 0x0000001029107221 */ /* 0x000fe20000010000 */
[----:B------:R-:W-:Y:S01]  /*4100*/  FADD.FTZ R34, R34, R63 ;  /* 0x0000003f22227221 */ /* 0x000fe20000010000 */
[----:B------:R4:W-:Y:S01]  /*4110*/  MUFU.EX2 R31, R18 ;  /* 0x00000012001f7308 */ /* 0x0009e20000000800 */
[C---:B--2---:R-:W-:Y:S01]  /*4120*/  HMMA.16816.F32.BF16 R76, R4.reuse, R12, R76 ;  /* 0x0000000c044c723c */ /* 0x044fe2000004184c */
[----:B------:R-:W-:Y:S01]  /*4130*/  FADD.FTZ R93, R93, R16 ;  /* 0x000000105d5d7221 */ /* 0x000fe20000010000 */
[----:B------:R-:W-:Y:S01]  /*4140*/  FADD.FTZ R33, R33, R34 ;  /* 0x0000002221217221 */ /* 0x000fe20000010000 */
[----:B------:R-:W2:Y:S02]  /*4150*/  MUFU.EX2 R39, R39 ;  /* 0x0000002700277308 */ /* 0x000ea40000000800 */
[----:B------:R-:W-:Y:S01]  /*4160*/  FADD.FTZ R92, R92, R93 ;  /* 0x0000005d5c5c7221 */ /* 0x000fe20000010000 */
[----:B------:R-:W-:Y:S01]  /*4170*/  FADD.FTZ R12, R94, R33 ;  /* 0x000000215e0c7221 */ /* 0x000fe20000010000 */
[----:B------:R-:W5:Y:S01]  /*4180*/  MUFU.EX2 R50, R50 ;  /* 0x0000003200327308 */ /* 0x000f620000000800 */
[----:B------:R-:W-:Y:S01]  /*4190*/  HMMA.16816.F32.BF16 R80, R4, R14, R80 ;  /* 0x0000000e0450723c */ /* 0x000fe20000041850 */
[----:B------:R-:W-:Y:S01]  /*41a0*/  FADD.FTZ R91, R91, R92 ;  /* 0x0000005c5b5b7221 */ /* 0x000fe20000010000 */
[----:B------:R-:W-:Y:S01]  /*41b0*/  FADD.FTZ R12, R89, R12 ;  /* 0x0000000c590c7221 */ /* 0x000fe20000010000 */
[----:B------:R-:W5:Y:S01]  /*41c0*/  MUFU.EX2 R30, R35 ;  /* 0x00000023001e7308 */ /* 0x000f620000000800 */
[----:B---3--:R-:W-:Y:S01]  /*41d0*/  F2FP.BF16.F32.PACK_AB R4, R47, R36 ;  /* 0x000000242f04723e */ /* 0x008fe200000010ff */
[----:B----4-:R-:W3:Y:S01]  /*41e0*/  LDSM.16.MT88.4 R16, [R25+0x4800] ;  /* 0x004800001910783b */ /* 0x010ee20000004200 */
[----:B------:R-:W-:Y:S01]  /*41f0*/  FADD.FTZ R61, R61, R12 ;  /* 0x0000000c3d3d7221 */ /* 0x000fe20000010000 */
[----:B------:R-:W-:-:S02]  /*4200*/  FADD.FTZ R91, R62, R91 ;  /* 0x0000005b3e5b7221 */ /* 0x000fc40000010000 */
[----:B------:R-:W4:Y:S01]  /*4210*/  LDSM.16.MT88.4 R12, [R136+0x4c00] ;  /* 0x004c0000880c783b */ /* 0x000f220000004200 */
[----:B------:R-:W-:Y:S01]  /*4220*/  FADD.FTZ R61, R56, R61 ;  /* 0x0000003d383d7221 */ /* 0x000fe20000010000 */
[----:B------:R-:W-:Y:S01]  /*4230*/  FADD.FTZ R112, R112, R91 ;  /* 0x0000005b70707221 */ /* 0x000fe20000010000 */
[----:B--2---:R-:W-:Y:S02]  /*4240*/  F2FP.BF16.F32.PACK_AB R6, R39, R38 ;  /* 0x000000262706723e */ /* 0x004fe400000010ff */
[----:B------:R-:W-:Y:S01]  /*4250*/  FADD.FTZ R108, R108, R61 ;  /* 0x0000003d6c6c7221 */ /* 0x000fe20000010000 */
[----:B-----5:R-:W-:Y:S01]  /*4260*/  F2FP.BF16.F32.PACK_AB R5, R37, R50 ;  /* 0x000000322505723e */ /* 0x020fe200000010ff */
[----:B------:R-:W-:Y:S01]  /*4270*/  FADD.FTZ R107, R107, R112 ;  /* 0x000000706b6b7221 */ /* 0x000fe20000010000 */
[----:B------:R-:W-:Y:S01]  /*4280*/  F2FP.BF16.F32.PACK_AB R7, R30, R31 ;  /* 0x0000001f1e07723e */ /* 0x000fe200000010ff */
[----:B------:R-:W-:Y:S02]  /*4290*/  FADD.FTZ R95, R95, R108 ;  /* 0x0000006c5f5f7221 */ /* 0x000fe40000010000 */
[----:B------:R-:W-:-:S02]  /*42a0*/  FADD.FTZ R96, R96, R107 ;  /* 0x0000006b60607221 */ /* 0x000fc40000010000 */
[----:B------:R-:W-:Y:S02]  /*42b0*/  FADD.FTZ R98, R98, R95 ;  /* 0x0000005f62627221 */ /* 0x000fe40000010000 */
[C---:B-1----:R-:W-:Y:S01]  /*42c0*/  HMMA.16816.F32.BF16 R68, R4.reuse, R8, R68 ;  /* 0x000000080444723c */ /* 0x042fe20000041844 */
[--C-:B------:R-:W-:Y:S01]  /*42d0*/  FFMA.FTZ R8, R28, UR4, -R27.reuse ;  /* 0x000000041c087c23 */ /* 0x100fe2000801081b */
[----:B------:R-:W-:Y:S01]  /*42e0*/  FADD.FTZ R96, R103, R96 ;  /* 0x0000006067607221 */ /* 0x000fe20000010000 */
[----:B------:R-:W-:Y:S01]  /*42f0*/  FFMA.FTZ R28, R24, UR4, -R27 ;  /* 0x00000004181c7c23 */ /* 0x000fe2000801081b */
[----:B------:R-:W-:Y:S01]  /*4300*/  FADD.FTZ R97, R97, R98 ;  /* 0x0000006261617221 */ /* 0x000fe20000010000 */
[----:B------:R1:W-:Y:S03]  /*4310*/  MUFU.EX2 R24, R8 ;  /* 0x0000000800187308 */ /* 0x0003e60000000800 */
[----:B------:R-:W-:Y:S01]  /*4320*/  HMMA.16816.F32.BF16 R72, R4, R10, R72 ;  /* 0x0000000a0448723c */ /* 0x000fe20000041848 */
[----:B------:R2:W5:Y:S01]  /*4330*/  MUFU.EX2 R27, R29 ;  /* 0x0000001d001b7308 */ /* 0x0005620000000800 */
[----:B------:R-:W-:-:S03]  /*4340*/  FADD.FTZ R90, R90, R97 ;  /* 0x000000615a5a7221 */ /* 0x000fc60000010000 */
[----:B------:R-:W4:Y:S01]  /*4350*/  MUFU.EX2 R28, R28 ;  /* 0x0000001c001c7308 */ /* 0x000f220000000800 */
[----:B------:R-:W-:-:S04]  /*4360*/  FADD.FTZ R90, R53, R90 ;  /* 0x0000005a355a7221 */ /* 0x000fc80000010000 */
[----:B------:R-:W-:Y:S01]  /*4370*/  FADD.FTZ R55, R55, R90 ;  /* 0x0000005a37377221 */ /* 0x000fe20000010000 */
[----:B-1----:R-:W1:Y:S01]  /*4380*/  LDSM.16.MT88.4 R8, [R25+0x4c00] ;  /* 0x004c00001908783b */ /* 0x002e620000004200 */
[----:B---3--:R-:W-:Y:S01]  /*4390*/  HMMA.16816.F32.BF16 R76, R4, R16, R76 ;  /* 0x00000010044c723c */ /* 0x008fe2000004184c */
[----:B------:R-:W3:Y:S01]  /*43a0*/  MUFU.EX2 R17, R23 ;  /* 0x0000001700117308 */ /* 0x000ee20000000800 */
[----:B--2---:R-:W-:Y:S01]  /*43b0*/  FADD.FTZ R29, R99, R96 ;  /* 0x00000060631d7221 */ /* 0x004fe20000010000 */
[----:B------:R-:W-:-:S03]  /*43c0*/  FADD.FTZ R55, R52, R55 ;  /* 0x0000003734377221 */ /* 0x000fc60000010000 */
[----:B------:R-:W-:Y:S02]  /*43d0*/  FADD.FTZ R29, R88, R29 ;  /* 0x0000001d581d7221 */ /* 0x000fe40000010000 */
[----:B------:R-:W-:Y:S01]  /*43e0*/  HMMA.16816.F32.BF16 R80, R4, R18, R80 ;  /* 0x000000120450723c */ /* 0x000fe20000041850 */
[----:B-----5:R-:W-:Y:S01]  /*43f0*/  F2FP.BF16.F32.PACK_AB R4, R27, R24 ;  /* 0x000000181b04723e */ /* 0x020fe200000010ff */
[----:B------:R-:W-:Y:S01]  /*4400*/  FADD.FTZ R16, R54, R29 ;  /* 0x0000001d36107221 */ /* 0x000fe20000010000 */
[----:B----4-:R-:W-:Y:S02]  /*4410*/  F2FP.BF16.F32.PACK_AB R6, R157, R28 ;  /* 0x0000001c9d06723e */ /* 0x010fe400000010ff */
[----:B------:R-:W-:Y:S01]  /*4420*/  F2FP.BF16.F32.PACK_AB R5, R21, R20 ;  /* 0x000000141505723e */ /* 0x000fe200000010ff */
[----:B------:R-:W-:Y:S01]  /*4430*/  FADD.FTZ R16, R59, R16 ;  /* 0x000000103b107221 */ /* 0x000fe20000010000 */
[----:B---3--:R-:W-:-:S03]  /*4440*/  F2FP.BF16.F32.PACK_AB R7, R17, R22 ;  /* 0x000000161107723e */ /* 0x008fc600000010ff */
        /* <DEDUP_REMOVED lines=94> */
.L_x_3855:
[----:B------:R-:W-:Y:S01]  /*4a30*/  UMOV UR4, URZ ;  /* 0x000000ff00047c82 */ /* 0x000fe20008000000 */
[----:B------:R-:W-:Y:S01]  /*4a40*/  IMAD.SHL.U32 R4, R100, 0x80, RZ ;  /* 0x0000008064047824 */ /* 0x000fe200078e00ff */
[----:B------:R-:W-:-:S05]  /*4a50*/  IADD3 R5, P0, PT, RZ, -UR4, RZ ;  /* 0x80000004ff057c10 */ /* 0x000fca000ff1e0ff */
[----:B------:R-:W-:-:S05]  /*4a60*/  IMAD.X R4, RZ, RZ, ~R4, P0 ;  /* 0x000000ffff047224 */ /* 0x000fca00000e0e04 */
[----:B------:R-:W-:-:S04]  /*4a70*/  SHF.R.S64 R5, R5, 0x1f, R4 ;  /* 0x0000001f05057819 */ /* 0x000fc80000001004 */
[----:B------:R-:W-:-:S04]  /*4a80*/  IADD3 R144, P0, PT, R5, R144, RZ ;  /* 0x0000009005907210 */ /* 0x000fc80007f1e0ff */
[----:B------:R-:W-:-:S09]  /*4a90*/  LEA.HI.X.SX32 R145, R4, R145, 0x1, P0 ;  /* 0x0000009104917211 */ /* 0x000fd200000f0eff */
.L_x_3856:
[C---:B------:R-:W-:Y:S01]  /*4aa0*/  IMAD.SHL.U32 R5, R100.reuse, 0x40, RZ ;  /* 0x0000004064057824 */ /* 0x040fe200078e00ff */
[----:B------:R-:W-:Y:S01]  /*4ab0*/  SHF.L.U64.HI R100, R100, 0x6, R101 ;  /* 0x0000000664647819 */ /* 0x000fe20000010265 */
[----:B------:R-:W-:Y:S01]  /*4ac0*/  @!PT LDS RZ, [RZ] ;  /* 0x00000000fffff984 */ /* 0x000fe20000000800 */
[----:B------:R-:W-:Y:S01]  /*4ad0*/  @!PT LDS RZ, [RZ] ;  /* 0x00000000fffff984 */ /* 0x000fe20000000800 */
[----:B------:R-:W-:Y:S01]  /*4ae0*/  @!PT LDS RZ, [RZ] ;  /* 0x00000000fffff984 */ /* 0x000fe20000000800 */
[----:B------:R-:W-:Y:S03]  /*4af0*/  LDGSTS.E.BYPASS.LTC128B.128 [R147+0x3000], desc[UR16][R144.64] ;  /* 0x0300000090937fae */ /* 0x000fe6000b981a10 */
[----:B------:R-:W-:-:S04]  /*4b00*/  IADD3 R6, P0, PT, R5, R144, RZ ;  /* 0x0000009005067210 */ /* 0x000fc80007f1e0ff */
[----:B------:R-:W-:Y:S01]  /*4b10*/  IADD3 R4, P1, PT, R6, R5, RZ ;  /* 0x0000000506047210 */ /* 0x000fe20007f3e0ff */
[----:B------:R-:W-:-:S03]  /*4b20*/  IMAD.X R7, R100, 0x1, R145, P0 ;  /* 0x0000000164077824 */ /* 0x000fc600000e0691 */
[----:B------:R-:W-:Y:S01]  /*4b30*/  IADD3 R16, P0, PT, R4, R5, RZ ;  /* 0x0000000504107210 */ /* 0x000fe20007f1e0ff */
[--C-:B------:R-:W-:Y:S01]  /*4b40*/  IMAD.X R5, R7, 0x1, R100.reuse, P1 ;  /* 0x0000000107057824 */ /* 0x100fe200008e0664 */
[----:B------:R-:W-:Y:S03]  /*4b50*/  LDGSTS.E.BYPASS.LTC128B.128 [R147+0x3800], desc[UR16][R6.64] ;  /* 0x0380000006937fae */ /* 0x000fe6000b981a10 */
[----:B------:R-:W-:Y:S01]  /*4b60*/  IMAD.X R17, R5, 0x1, R100, P0 ;  /* 0x0000000105117824 */ /* 0x000fe200000e0664 */
[----:B------:R1:W-:Y:S04]  /*4b70*/  LDGSTS.E.BYPASS.LTC128B.128 [R147+0x4000], desc[UR16][R4.64] ;  /* 0x0400000004937fae */ /* 0x0003e8000b981a10 */
[----:B------:R2:W-:Y:S04]  /*4b80*/  LDGSTS.E.BYPASS.LTC128B.128 [R147+0x4800], desc[UR16][R16.64] ;  /* 0x0480000010937fae */ /* 0x0005e8000b981a10 */
[----:B------:R-:W-:Y:S04]  /*4b90*/  LDSM.16.M88.4 R96, [R138] ;  /* 0x000000008a60783b */ /* 0x000fe80000000200 */
[----:B------:R-:W3:Y:S04]  /*4ba0*/  LDSM.16.M88.4 R28, [R137+0x1400] ;  /* 0x00140000891c783b */ /* 0x000ee80000000200 */
[----:B------:R-:W4:Y:S04]  /*4bb0*/  LDSM.16.M88.4 R36, [R137+0x1000] ;  /* 0x001000008924783b */ /* 0x000f280000000200 */
[----:B------:R-:W-:Y:S04]  /*4bc0*/  LDSM.16.M88.4 R92, [R102] ;  /* 0x00000000665c783b */ /* 0x000fe80000000200 */
[----:B------:R-:W5:Y:S04]  /*4bd0*/  LDSM.16.M88.4 R12, [R87+0x1400] ;  /* 0x00140000570c783b */ /* 0x000f680000000200 */
[----:B------:R-:W2:Y:S04]  /*4be0*/  LDSM.16.M88.4 R64, [R87+0x1000] ;  /* 0x001000005740783b */ /* 0x000ea80000000200 */
[----:B------:R-:W2:Y:S04]  /*4bf0*/  LDSM.16.M88.4 R60, [R137+0x1c00] ;  /* 0x001c0000893c783b */ /* 0x000ea80000000200 */
[----:B------:R-:W2:Y:S04]  /*4c00*/  LDSM.16.M88.4 R52, [R87+0x1c00] ;  /* 0x001c00005734783b */ /* 0x000ea80000000200 */
[----:B------:R-:W-:Y:S04]  /*4c10*/  LDSM.16.M88.4 R48, [R137+0x2800] ;  /* 0x002800008930783b */ /* 0x000fe80000000200 */
[----:B------:R-:W2:Y:S04]  /*4c20*/  LDSM.16.M88.4 R20, [R137+0x1800] ;  /* 0x001800008914783b */ /* 0x000ea80000000200 */
[----:B------:R-:W2:Y:S01]  /*4c30*/  LDSM.16.M88.4 R8, [R87+0x1800] ;  /* 0x001800005708783b */ /* 0x000ea20000000200 */
[C---:B---3--:R-:W-:Y:S03]  /*4c40*/  HMMA.16816.F32.BF16 R32, R96.reuse, R28, RZ ;  /* 0x0000001c6020723c */ /* 0x048fe600000418ff */
[----:B-1----:R-:W-:Y:S04]  /*4c50*/  LDSM.16.M88.4 R4, [R137+0x2000] ;  /* 0x002000008904783b */ /* 0x002fe80000000200 */
[----:B------:R-:W-:Y:S01]  /*4c60*/  LDSM.16.M88.4 R56, [R137+0x2400] ;  /* 0x002400008938783b */ /* 0x000fe20000000200 */
[C---:B----4-:R-:W-:Y:S03]  /*4c70*/  HMMA.16816.F32.BF16 R40, R96.reuse, R36, RZ ;  /* 0x000000246028723c */ /* 0x050fe600000418ff */
[----:B------:R-:W-:Y:S04]  /*4c80*/  LDSM.16.M88.4 R44, [R87+0x2000] ;  /* 0x00200000572c783b */ /* 0x000fe80000000200 */
[----:B------:R-:W-:Y:S01]  /*4c90*/  LDSM.16.M88.4 R100, [R137+0x2c00] ;  /* 0x002c00008964783b */ /* 0x000fe20000000200 */
[C---:B------:R-:W-:Y:S03]  /*4ca0*/  HMMA.16816.F32.BF16 R28, R96.reuse, R30, RZ ;  /* 0x0000001e601c723c */ /* 0x040fe600000418ff */
[----:B------:R-:W-:Y:S04]  /*4cb0*/  LDSM.16.M88.4 R88, [R87+0x2400] ;  /* 0x002400005758783b */ /* 0x000fe80000000200 */
[----:B------:R-:W0:Y:S01]  /*4cc0*/  LDGDEPBAR ;  /* 0x00000000000079af */ /* 0x000e220000000000 */
[----:B------:R-:W-:Y:S08]  /*4cd0*/  HMMA.16816.F32.BF16 R36, R96, R38, RZ ;  /* 0x000000266024723c */ /* 0x000ff000000418ff */
[C---:B-----5:R-:W-:Y:S08]  /*4ce0*/  HMMA.16816.F32.BF16 R32, R92.reuse, R12, R32 ;  /* 0x0000000c5c20723c */ /* 0x060ff00000041820 */
[C---:B------:R-:W-:Y:S08]  /*4cf0*/  HMMA.16816.F32.BF16 R28, R92.reuse, R14, R28 ;  /* 0x0000000e5c1c723c */ /* 0x040ff0000004181c */
[----:B--2---:R-:W-:Y:S08]  /*4d00*/  HMMA.16816.F32.BF16 R40, R92, R64, R40 ;  /* 0x000000405c28723c */ /* 0x004ff00000041828 */
[----:B------:R-:W-:Y:S08]  /*4d10*/  HMMA.16816.F32.BF16 R16, R96, R60, RZ ;  /* 0x0000003c6010723c */ /* 0x000ff000000418ff */
[----:B------:R-:W-:Y:S01]  /*4d20*/  HMMA.16816.F32.BF16 R36, R92, R66, R36 ;  /* 0x000000425c24723c */ /* 0x000fe20000041824 */
[----:B------:R-:W1:Y:S07]  /*4d30*/  LDSM.16.M88.4 R64, [R87+0x2800] ;  /* 0x002800005740783b */ /* 0x000e6e0000000200 */
[----:B------:R-:W-:Y:S08]  /*4d40*/  HMMA.16816.F32.BF16 R12, R96, R62, RZ ;  /* 0x0000003e600c723c */ /* 0x000ff000000418ff */
[----:B------:R-:W-:Y:S08]  /*4d50*/  HMMA.16816.F32.BF16 R16, R92, R52, R16 ;  /* 0x000000345c10723c */ /* 0x000ff00000041810 */
[----:B------:R-:W-:Y:S08]  /*4d60*/  HMMA.16816.F32.BF16 R24, R96, R20, RZ ;  /* 0x000000146018723c */ /* 0x000ff000000418ff */
[----:B------:R-:W-:Y:S08]  /*4d70*/  HMMA.16816.F32.BF16 R12, R92, R54, R12 ;  /* 0x000000365c0c723c */ /* 0x000ff0000004180c */
[C---:B------:R-:W-:Y:S08]  /*4d80*/  HMMA.16816.F32.BF16 R52, R96.reuse, R48, RZ ;  /* 0x000000306034723c */ /* 0x040ff000000418ff */
[----:B------:R-:W-:Y:S08]  /*4d90*/  HMMA.16816.F32.BF16 R20, R96, R22, RZ ;  /* 0x000000166014723c */ /* 0x000ff000000418ff */
[C---:B------:R-:W-:Y:S08]  /*4da0*/  HMMA.16816.F32.BF16 R24, R92.reuse, R8, R24 ;  /* 0x000000085c18723c */ /* 0x040ff00000041818 */
[----:B-1----:R-:W-:Y:S01]  /*4db0*/  HMMA.16816.F32.BF16 R52, R92, R64, R52 ;  /* 0x000000405c34723c */ /* 0x002fe20000041834 */
[----:B------:R-:W-:-:S02]  /*4dc0*/  VIADD R65, R104, 0xffffff00 ;  /* 0xffffff0068417836 */ /* 0x000fc40000000000 */
[----:B------:R-:W-:-:S03]  /*4dd0*/  VIADD R64, R104, 0xffffff01 ;  /* 0xffffff0168407836 */ /* 0x000fc60000000000 */
[CC--:B------:R-:W-:Y:S02]  /*4de0*/  ISETP.GE.AND P5, PT, R65.reuse, R106.reuse, PT ;  /* 0x0000006a4100720c */ /* 0x0c0fe40003fa6270 */
[----:B------:R-:W-:Y:S01]  /*4df0*/  HMMA.16816.F32.BF16 R20, R92, R10, R20 ;  /* 0x0000000a5c14723c */ /* 0x000fe20000041814 */
[-C--:B------:R-:W-:Y:S01]  /*4e00*/  ISETP.GE.AND P4, PT, R65, R105.reuse, PT ;  /* 0x000000694100720c */ /* 0x080fe20003f86270 */
[----:B------:R-:W-:Y:S01]  /*4e10*/  VIADD R65, R104, 0xffffff08 ;  /* 0xffffff0868417836 */ /* 0x000fe20000000000 */
[C---:B------:R-:W-:Y:S02]  /*4e20*/  ISETP.GE.AND P2, PT, R64.reuse, R106, PT ;  /* 0x0000006a4000720c */ /* 0x040fe40003f46270 */
[-C--:B------:R-:W-:Y:S01]  /*4e30*/  ISETP.GE.AND P1, PT, R64, R105.reuse, PT ;  /* 0x000000694000720c */ /* 0x080fe20003f26270 */
[----:B------:R-:W-:Y:S01]  /*4e40*/  VIADD R64, R104, 0xffffff09 ;  /* 0xffffff0968407836 */ /* 0x000fe20000000000 */
[----:B------:R-:W-:Y:S01]  /*4e50*/  FSEL R127, R42, -INF , !P4 ;  /* 0xff8000002a7f7808 */ /* 0x000fe20006000000 */
[----:B------:R-:W-:Y:S01]  /*4e60*/  HMMA.16816.F32.BF16 R8, R96, R4, RZ ;  /* 0x000000046008723c */ /* 0x000fe200000418ff */
[----:B------:R-:W-:Y:S01]  /*4e70*/  ISETP.GE.AND P0, PT, R65, R105, PT ;  /* 0x000000694100720c */ /* 0x000fe20003f06270 */
[----:B------:R-:W-:Y:S01]  /*4e80*/  VIADD R42, R104, 0xffffff10 ;  /* 0xffffff10682a7836 */ /* 0x000fe20000000000 */
[----:B------:R-:W-:Y:S01]  /*4e90*/  FSEL R122, R40, -INF , !P5 ;  /* 0xff800000287a7808 */ /* 0x000fe20006800000 */
[----:B------:R-:W-:Y:S01]  /*4ea0*/  VIADD R40, R104, 0xffffff11 ;  /* 0xffffff1168287836 */ /* 0x000fe20000000000 */
[----:B------:R-:W-:-:S02]  /*4eb0*/  FSEL R125, R43, -INF , !P1 ;  /* 0xff8000002b7d7808 */ /* 0x000fc40004800000 */
[----:B------:R-:W-:Y:S01]  /*4ec0*/  FSEL R123, R38, -INF , !P0 ;  /* 0xff800000267b7808 */ /* 0x000fe20004000000 */
[C---:B------:R-:W-:Y:S01]  /*4ed0*/  HMMA.16816.F32.BF16 R4, R96.reuse, R6, RZ ;  /* 0x000000066004723c */ /* 0x040fe200000418ff */
[----:B------:R-:W-:Y:S01]  /*4ee0*/  ISETP.GE.AND P3, PT, R65, R106, PT ;  /* 0x0000006a4100720c */ /* 0x000fe20003f66270 */
[----:B------:R-:W-:Y:S01]  /*4ef0*/  VIADD R38, R104, 0xffffff18 ;  /* 0xffffff1868267836 */ /* 0x000fe20000000000 */
[-C--:B------:R-:W-:Y:S02]  /*4f00*/  ISETP.GE.AND P4, PT, R64, R105.reuse, PT ;  /* 0x000000694000720c */ /* 0x080fe40003f86270 */
[----:B------:R-:W-:Y:S02]  /*4f10*/  ISETP.GE.AND P1, PT, R42, R105, PT ;  /* 0x000000692a00720c */ /* 0x000fe40003f26270 */
[----:B------:R-:W-:Y:S01]  /*4f20*/  FSEL R124, R41, -INF , !P2 ;  /* 0xff800000297c7808 */ /* 0x000fe20005000000 */
[----:B------:R-:W-:Y:S01]  /*4f30*/  HMMA.16816.F32.BF16 R60, R96, R56, RZ ;  /* 0x00000038603c723c */ /* 0x000fe200000418ff */
[----:B------:R-:W-:Y:S01]  /*4f40*/  FSEL R128, R36, -INF , !P3 ;  /* 0xff80000024807808 */ /* 0x000fe20005800000 */
[----:B------:R-:W-:Y:S01]  /*4f50*/  VIADD R36, R104, 0xffffff19 ;  /* 0xffffff1968247836 */ /* 0x000fe20000000000 */
[----:B------:R-:W-:-:S02]  /*4f60*/  FSEL R121, R39, -INF , !P4 ;  /* 0xff80000027797808 */ /* 0x000fc40006000000 */
[----:B------:R-:W-:Y:S01]  /*4f70*/  FSEL R113, R34, -INF , !P1 ;  /* 0xff80000022717808 */ /* 0x000fe20004800000 */
[----:B------:R-:W-:Y:S01]  /*4f80*/  VIADD R34, R104, 0xffffff20 ;  /* 0xffffff2068227836 */ /* 0x000fe20000000000 */
[-C--:B------:R-:W-:Y:S01]  /*4f90*/  ISETP.GE.AND P5, PT, R64, R106.reuse, PT ;  /* 0x0000006a4000720c */ /* 0x080fe20003fa6270 */
[----:B------:R-:W-:Y:S01]  /*4fa0*/  HMMA.16816.F32.BF16 R56, R96, R58, RZ ;  /* 0x0000003a6038723c */ /* 0x000fe200000418ff */
[----:B------:R-:W-:Y:S02]  /*4fb0*/  ISETP.GE.AND P2, PT, R42, R106, PT ;  /* 0x0000006a2a00720c */ /* 0x000fe40003f46270 */
[-C--:B------:R-:W-:Y:S02]  /*4fc0*/  ISETP.GE.AND P0, PT, R40, R105.reuse, PT ;  /* 0x000000692800720c */ /* 0x080fe40003f06270 */
[----:B------:R-:W-:Y:S02]  /*4fd0*/  ISETP.GE.AND P4, PT, R38, R105, PT ;  /* 0x000000692600720c */ /* 0x000fe40003f86270 */
[----:B------:R-:W-:Y:S01]  /*4fe0*/  FSEL R126, R37, -INF , !P5 ;  /* 0xff800000257e7808 */ /* 0x000fe20006800000 */
[----:B------:R-:W-:Y:S01]  /*4ff0*/  HMMA.16816.F32.BF16 R8, R92, R44, R8 ;  /* 0x0000002c5c08723c */ /* 0x000fe20000041808 */
[----:B------:R-:W-:Y:S01]  /*5000*/  FSEL R120, R32, -INF , !P2 ;  /* 0xff80000020787808 */ /* 0x000fe20005000000 */
[----:B------:R-:W-:Y:S01]  /*5010*/  VIADD R32, R104, 0xffffff21 ;  /* 0xffffff2168207836 */ /* 0x000fe20000000000 */
[----:B------:R-:W-:-:S02]  /*5020*/  FSEL R115, R35, -INF , !P0 ;  /* 0xff80000023737808 */ /* 0x000fc40004000000 */
[----:B------:R-:W-:Y:S01]  /*5030*/  FSEL R117, R30, -INF , !P4 ;  /* 0xff8000001e757808 */ /* 0x000fe20006000000 */
[----:B------:R-:W-:Y:S01]  /*5040*/  VIADD R30, R104, 0xffffff28 ;  /* 0xffffff28681e7836 */ /* 0x000fe20000000000 */
[-C--:B------:R-:W-:Y:S01]  /*5050*/  ISETP.GE.AND P3, PT, R40, R106.reuse, PT ;  /* 0x0000006a2800720c */ /* 0x080fe20003f66270 */
[----:B------:R-:W-:Y:S01]  /*5060*/  HMMA.16816.F32.BF16 R4, R92, R46, R4 ;  /* 0x0000002e5c04723c */ /* 0x000fe20000041804 */
[----:B------:R-:W-:Y:S02]  /*5070*/  ISETP.GE.AND P5, PT, R38, R106, PT ;  /* 0x0000006a2600720c */ /* 0x000fe40003fa6270 */
[-C--:B------:R-:W-:Y:S02]  /*5080*/  ISETP.GE.AND P1, PT, R36, R105.reuse, PT ;  /* 0x000000692400720c */ /* 0x080fe40003f26270 */
[----:B------:R-:W-:Y:S02]  /*5090*/  ISETP.GE.AND P0, PT, R34, R105, PT ;  /* 0x000000692200720c */ /* 0x000fe40003f06270 */
[----:B------:R-:W-:Y:S01]  /*50a0*/  FSEL R118, R33, -INF , !P3 ;  /* 0xff80000021767808 */ /* 0x000fe20005800000 */
[----:B------:R-:W-:Y:S01]  /*50b0*/  HMMA.16816.F32.BF16 R48, R96, R50, RZ ;  /* 0x000000326030723c */ /* 0x000fe200000418ff */
[----:B------:R-:W-:Y:S01]  /*50c0*/  FSEL R114, R28, -INF , !P5 ;  /* 0xff8000001c727808 */ /* 0x000fe20006800000 */
[----:B------:R-:W-:Y:S01]  /*50d0*/  VIADD R28, R104, 0xffffff29 ;  /* 0xffffff29681c7836 */ /* 0x000fe20000000000 */
[----:B------:R-:W-:-:S02]  /*50e0*/  FSEL R119, R31, -INF , !P1 ;  /* 0xff8000001f777808 */ /* 0x000fc40004800000 */
[-C--:B------:R-:W-:Y:S02]  /*50f0*/  ISETP.GE.AND P2, PT, R36, R106.reuse, PT ;  /* 0x0000006a2400720c */ /* 0x080fe40003f46270 */
[-C--:B------:R-:W-:Y:S01]  /*5100*/  ISETP.GE.AND P3, PT, R34, R106.reuse, PT ;  /* 0x0000006a2200720c */ /* 0x080fe20003f66270 */
[C---:B------:R-:W-:Y:S01]  /*5110*/  HMMA.16816.F32.BF16 R44, R96.reuse, R100, RZ ;  /* 0x00000064602c723c */ /* 0x040fe200000418ff */
[-C--:B------:R-:W-:Y:S02]  /*5120*/  ISETP.GE.AND P4, PT, R32, R105.reuse, PT ;  /* 0x000000692000720c */ /* 0x080fe40003f86270 */
[----:B------:R-:W-:Y:S02]  /*5130*/  ISETP.GE.AND P1, PT, R30, R105, PT ;  /* 0x000000691e00720c */ /* 0x000fe40003f26270 */
[----:B------:R-:W-:Y:S02]  /*5140*/  FSEL R116, R29, -INF , !P2 ;  /* 0xff8000001d747808 */ /* 0x000fe40005000000 */
[----:B------:R-:W-:Y:S01]  /*5150*/  FSEL R112, R24, -INF , !P3 ;  /* 0xff80000018707808 */ /* 0x000fe20005800000 */
[----:B------:R-:W-:Y:S01]  /*5160*/  HMMA.16816.F32.BF16 R96, R96, R102, RZ ;  /* 0x000000666060723c */ /* 0x000fe200000418ff */
[----:B------:R-:W-:Y:S01]  /*5170*/  FSEL R103, R26, -INF , !P0 ;  /* 0xff8000001a677808 */ /* 0x000fe20004000000 */
[C---:B------:R-:W-:Y:S01]  /*5180*/  VIADD R26, R104.reuse, 0xffffff30 ;  /* 0xffffff30681a7836 */ /* 0x040fe20000000000 */
[----:B------:R-:W-:Y:S01]  /*5190*/  FSEL R107, R27, -INF , !P4 ;  /* 0xff8000001b6b7808 */ /* 0x000fe20006000000 */
[----:B------:R-:W-:Y:S01]  /*51a0*/  VIADD R24, R104, 0xffffff31 ;  /* 0xffffff3168187836 */ /* 0x000fe20000000000 */
[----:B------:R-:W-:Y:S01]  /*51b0*/  FSEL R109, R22, -INF , !P1 ;  /* 0xff800000166d7808 */ /* 0x000fe20004800000 */
[----:B------:R-:W-:Y:S01]  /*51c0*/  VIADD R22, R104, 0xffffff38 ;  /* 0xffffff3868167836 */ /* 0x000fe20000000000 */
[-C--:B------:R-:W-:Y:S01]  /*51d0*/  ISETP.GE.AND P5, PT, R32, R106.reuse, PT ;  /* 0x0000006a2000720c */ /* 0x080fe20003fa6270 */
[----:B------:R-:W-:Y:S01]  /*51e0*/  HMMA.16816.F32.BF16 R60, R92, R88, R60 ;  /* 0x000000585c3c723c */ /* 0x000fe2000004183c */
[----:B------:R-:W-:-:S02]  /*51f0*/  ISETP.GE.AND P2, PT, R30, R106, PT ;  /* 0x0000006a1e00720c */ /* 0x000fc40003f46270 */
[-C--:B------:R-:W-:Y:S02]  /*5200*/  ISETP.GE.AND P0, PT, R28, R105.reuse, PT ;  /* 0x000000691c00720c */ /* 0x080fe40003f06270 */
[----:B------:R-:W-:Y:S02]  /*5210*/  ISETP.GE.AND P4, PT, R26, R105, PT ;  /* 0x000000691a00720c */ /* 0x000fe40003f86270 */
[----:B------:R-:W-:Y:S01]  /*5220*/  FSEL R110, R25, -INF , !P5 ;  /* 0xff800000196e7808 */ /* 0x000fe20006800000 */
[C---:B------:R-:W-:Y:S01]  /*5230*/  HMMA.16816.F32.BF16 R56, R92.reuse, R90, R56 ;  /* 0x0000005a5c38723c */ /* 0x040fe20000041838 */
[----:B------:R-:W-:Y:S01]  /*5240*/  FSEL R102, R20, -INF , !P2 ;  /* 0xff80000014667808 */ /* 0x000fe20005000000 */
[----:B------:R-:W-:Y:S01]  /*5250*/  VIADD R20, R104, 0xffffff39 ;  /* 0xffffff3968147836 */ /* 0x000fe20000000000 */
[----:B------:R-:W-:Y:S02]  /*5260*/  FSEL R111, R23, -INF , !P0 ;  /* 0xff800000176f7808 */ /* 0x000fe40004000000 */
[----:B------:R-:W-:Y:S01]  /*5270*/  FSEL R65, R18, -INF , !P4 ;  /* 0xff80000012417808 */ /* 0x000fe20006000000 */
[----:B------:R-:W-:Y:S01]  /*5280*/  VIADD R18, R104, 0xffffff40 ;  /* 0xffffff4068127836 */ /* 0x000fe20000000000 */
[-C--:B------:R-:W-:Y:S01]  /*5290*/  ISETP.GE.AND P3, PT, R28, R106.reuse, PT ;  /* 0x0000006a1c00720c */ /* 0x080fe20003f66270 */
[----:B------:R-:W-:Y:S01]  /*52a0*/  HMMA.16816.F32.BF16 R48, R92, R66, R48 ;  /* 0x000000425c30723c */ /* 0x000fe20000041830 */
[----:B------:R-:W-:-:S02]  /*52b0*/  ISETP.GE.AND P5, PT, R26, R106, PT ;  /* 0x0000006a1a00720c */ /* 0x000fc40003fa6270 */
[C---:B------:R-:W-:Y:S02]  /*52c0*/  ISETP.GE.AND P2, PT, R24.reuse, R106, PT ;  /* 0x0000006a1800720c */ /* 0x040fe40003f46270 */
[-C--:B------:R-:W-:Y:S02]  /*52d0*/  ISETP.GE.AND P1, PT, R24, R105.reuse, PT ;  /* 0x000000691800720c */ /* 0x080fe40003f26270 */
[----:B------:R-:W-:Y:S02]  /*52e0*/  ISETP.GE.AND P0, PT, R22, R105, PT ;  /* 0x000000691600720c */ /* 0x000fe40003f06270 */
[----:B------:R-:W-:Y:S02]  /*52f0*/  FSEL R108, R21, -INF , !P3 ;  /* 0xff800000156c7808 */ /* 0x000fe40005800000 */
[----:B------:R-:W-:Y:S01]  /*5300*/  FSEL R100, R16, -INF , !P5 ;  /* 0xff80000010647808 */ /* 0x000fe20006800000 */
[----:B------:R-:W-:Y:S01]  /*5310*/  VIADD R16, R104, 0xffffff41 ;  /* 0xffffff4168107836 */ /* 0x000fe20000000000 */
[----:B------:R-:W-:-:S02]  /*5320*/  FSEL R90, R17, -INF , !P2 ;  /* 0xff800000115a7808 */ /* 0x000fc40005000000 */
[----:B------:R-:W-:Y:S02]  /*5330*/  FSEL R89, R19, -INF , !P1 ;  /* 0xff80000013597808 */ /* 0x000fe40004800000 */
[----:B------:R-:W-:Y:S01]  /*5340*/  FSEL R91, R14, -INF , !P0 ;  /* 0xff8000000e5b7808 */ /* 0x000fe20004000000 */
[----:B------:R-:W-:Y:S01]  /*5350*/  VIADD R14, R104, 0xffffff48 ;  /* 0xffffff48680e7836 */ /* 0x000fe20000000000 */
[-C--:B------:R-:W-:Y:S02]  /*5360*/  ISETP.GE.AND P3, PT, R22, R106.reuse, PT ;  /* 0x0000006a1600720c */ /* 0x080fe40003f66270 */
[CC--:B------:R-:W-:Y:S02]  /*5370*/  ISETP.GE.AND P5, PT, R20.reuse, R106.reuse, PT ;  /* 0x0000006a1400720c */ /* 0x0c0fe40003fa6270 */
[----:B------:R-:W-:Y:S02]  /*5380*/  ISETP.GE.AND P4, PT, R20, R105, PT ;  /* 0x000000691400720c */ /* 0x000fe40003f86270 */
[----:B------:R-:W-:-:S02]  /*5390*/  ISETP.GE.AND P2, PT, R18, R106, PT ;  /* 0x0000006a1200720c */ /* 0x000fc40003f46270 */
[----:B------:R-:W-:Y:S02]  /*53a0*/  ISETP.GE.AND P1, PT, R18, R105, PT ;  /* 0x000000691200720c */ /* 0x000fe40003f26270 */
[----:B------:R-:W-:Y:S01]  /*53b0*/  FSEL R64, R12, -INF , !P3 ;  /* 0xff8000000c407808 */ /* 0x000fe20005800000 */
[----:B------:R-:W-:Y:S01]  /*53c0*/  VIADD R12, R104, 0xffffff49 ;  /* 0xffffff49680c7836 */ /* 0x000fe20000000000 */
        /* <DEDUP_REMOVED lines=16> */
[-C--:B------:R-:W-:Y:S02]  /*54d0*/  ISETP.GE.AND P0, PT, R10, R105.reuse, PT ;  /* 0x000000690a00720c */ /* 0x080fe40003f06270 */
[CC--:B------:R-:W-:Y:S02]  /*54e0*/  ISETP.GE.AND P5, PT, R8.reuse, R106.reuse, PT ;  /* 0x0000006a0800720c */ /* 0x0c0fe40003fa6270 */
[----:B------:R-:W-:Y:S02]  /*54f0*/  ISETP.GE.AND P4, PT, R8, R105, PT ;  /* 0x000000690800720c */ /* 0x000fe40003f86270 */
[----:B------:R-:W1:Y:S01]  /*5500*/  LDSM.16.M88.4 R8, [R87+0x2c00] ;  /* 0x002c00005708783b */ /* 0x000e620000000200 */
[----:B------:R-:W-:Y:S01]  /*5510*/  ISETP.GE.AND P2, PT, R12, R106, PT ;  /* 0x0000006a0c00720c */ /* 0x000fe20003f46270 */
[----:B------:R-:W-:-:S04]  /*5520*/  DEPBAR.LE SB0, 0x0 ;  /* 0x000080000000791a */ /* 0x000fc80000000000 */
[-C--:B------:R-:W-:Y:S02]  /*5530*/  ISETP.GE.AND P1, PT, R12, R105.reuse, PT ;  /* 0x000000690c00720c */ /* 0x080fe40003f26270 */
[----:B------:R-:W-:Y:S01]  /*5540*/  FSEL R35, R5, -INF , !P2 ;  /* 0xff80000005237808 */ /* 0x000fe20005000000 */
        /* <DEDUP_REMOVED lines=20> */
[----:B-1----:R-:W-:Y:S01]  /*5690*/  HMMA.16816.F32.BF16 R44, R92, R8, R44 ;  /* 0x000000085c2c723c */ /* 0x002fe2000004182c */
[----:B------:R-:W-:-:S02]  /*56a0*/  FSEL R43, R57, -INF , !P3 ;  /* 0xff800000392b7808 */ /* 0x000fc40005800000 */
[----:B------:R-:W-:Y:S01]  /*56b0*/  FSEL R42, R59, -INF , !P0 ;  /* 0xff8000003b2a7808 */ /* 0x000fe20004000000 */
[----:B------:R-:W-:Y:S01]  /*56c0*/  BAR.SYNC.DEFER_BLOCKING 0x0 ;  /* 0x0000000000007b1d */ /* 0x000fe20000010000 */
[CC--:B------:R-:W-:Y:S02]  /*56d0*/  ISETP.GE.AND P0, PT, R4.reuse, R106.reuse, PT ;  /* 0x0000006a0400720c */ /* 0x0c0fe40003f06270 */
[----:B------:R-:W-:Y:S01]  /*56e0*/  ISETP.GE.AND P3, PT, R4, R105, PT ;  /* 0x000000690400720c */ /* 0x000fe20003f66270 */
[----:B------:R-:W-:Y:S01]  /*56f0*/  VIADD R4, R104, 0xffffff69 ;  /* 0xffffff6968047836 */ /* 0x000fe20000000000 */
[----:B------:R-:W-:Y:S01]  /*5700*/  FSEL R52, R52, -INF , !P5 ;  /* 0xff80000034347808 */ /* 0x000fe20006800000 */
[----:B------:R-:W-:Y:S01]  /*5710*/  HMMA.16816.F32.BF16 R96, R92, R10, R96 ;  /* 0x0000000a5c60723c */ /* 0x000fe20000041860 */
        /* <DEDUP_REMOVED lines=8> */
[C---:B------:R-:W-:Y:S01]  /*57a0*/  VIADD R4, R104.reuse, 0xffffff78 ;  /* 0xffffff7868047836 */ /* 0x040fe20000000000 */
[----:B------:R-:W-:Y:S01]  /*57b0*/  FSEL R45, R45, -INF , !P0 ;  /* 0xff8000002d2d7808 */ /* 0x000fe20004000000 */
[----:B------:R-:W-:Y:S01]  /*57c0*/  VIADD R104, R104, 0xffffff79 ;  /* 0xffffff7968687836 */ /* 0x000fe20000000000 */
[----:B------:R-:W-:-:S02]  /*57d0*/  ISETP.GE.U32.AND P0, PT, R3, 0x3, PT ;  /* 0x000000030300780c */ /* 0x000fc40003f06070 */
[----:B------:R-:W-:Y:S02]  /*57e0*/  FSEL R53, R53, -INF , !P2 ;  /* 0xff80000035357808 */ /* 0x000fe40005000000 */
[----:B------:R-:W-:Y:S02]  /*57f0*/  FSEL R55, R55, -INF , !P1 ;  /* 0xff80000037377808 */ /* 0x000fe40004800000 */
[C---:B------:R-:W-:Y:S02]  /*5800*/  ISETP.GE.AND P2, PT, R5.reuse, R106, PT ;  /* 0x0000006a0500720c */ /* 0x040fe40003f46270 */
        /* <DEDUP_REMOVED lines=26> */
[----:B------:R-:W-:Y:S02]  /*59b0*/  LOP3.LUT R6, R6, R5, RZ, 0x3c, !PT ;  /* 0x0000000506067212 */ /* 0x000fe400078e3cff */
[----:B------:R-:W-:-:S02]  /*59c0*/  ISETP.GE.AND P0, PT, R12, RZ, PT ;  /* 0x000000ff0c00720c */ /* 0x000fc40003f06270 */
        /* <DEDUP_REMOVED lines=50> */
.L_x_3858:
[----:B------:R-:W-:Y:S01]  /*5cf0*/  UMOV UR4, URZ ;  /* 0x000000ff00047c82 */ /* 0x000fe20008000000 */
[----:B------:R-:W-:Y:S01]  /*5d00*/  IMAD.SHL.U32 R4, R84, 0x80, RZ ;  /* 0x0000008054047824 */ /* 0x000fe200078e00ff */
[----:B------:R-:W-:-:S05]  /*5d10*/  IADD3 R5, P0, PT, RZ, -UR4, RZ ;  /* 0x80000004ff057c10 */ /* 0x000fca000ff1e0ff */
[----:B------:R-:W-:-:S05]  /*5d20*/  IMAD.X R4, RZ, RZ, ~R4, P0 ;  /* 0x000000ffff047224 */ /* 0x000fca00000e0e04 */
[----:B------:R-:W-:-:S04]  /*5d30*/  SHF.R.S64 R5, R5, 0x1f, R4 ;  /* 0x0000001f05057819 */ /* 0x000fc80000001004 */
[----:B------:R-:W-:-:S04]  /*5d40*/  IADD3 R142, P0, PT, R5, R142, RZ ;  /* 0x0000008e058e7210 */ /* 0x000fc80007f1e0ff */
[----:B------:R-:W-:-:S09]  /*5d50*/  LEA.HI.X.SX32 R141, R4, R141, 0x1, P0 ;  /* 0x0000008d048d7211 */ /* 0x000fd200000f0eff */
.L_x_3859:
        /* <DEDUP_REMOVED lines=17> */
.L_x_3857:
        /* <DEDUP_REMOVED lines=34> */
[----:B------:R-:W-:Y:S01]  /*6090*/  IADD3 R154, PT, PT, R3, -0x3, RZ ;  /* 0xfffffffd039a7810 */ /* 0x000fe20007ffe0ff */
        /* <DEDUP_REMOVED lines=55> */
[----:B------:R-:W-:Y:S01]  /*6410*/  FFMA.FTZ R51, R51, UR4, -R60 ;  /* 0x0000000433337c23 */ /* 0x000fe2000801083c */
[----:B------:R-:W-:Y:S01]  /*6420*/  FFMA.FTZ R56, R56, UR4, -R61 ;  /* 0x0000000438387c23 */ /* 0x000fe2000801083d */
[----:B------:R-:W5:Y:S01]  /*6430*/  MUFU.EX2 R95, R95 ;  /* 0x0000005f005f7308 */ /* 0x000f620000000800 */
[----:B----4-:R-:W-:-:S03]  /*6440*/  F2FP.BF16.F32.PACK_AB R14, R66, R67 ;  /* 0x00000043420e723e */ /* 0x010fc600000010ff */
[----:B------:R-:W4:Y:S04]  /*6450*/  MUFU.EX2 R94, R94 ;  /* 0x0000005e005e7308 */ /* 0x000f280000000800 */
        /* <DEDUP_REMOVED lines=21> */
[--C-:B------:R-:W-:Y:S01]  /*65b0*/  FFMA.FTZ R77, R118, UR4, -R61.reuse ;  /* 0x00000004764d7c23 */ /* 0x100fe2000801083d */
[C---:B-1----:R-:W-:Y:S01]  /*65c0*/  HMMA.16816.F32.BF16 R68, R12.reuse, R4, R68 ;  /* 0x000000040c44723c */ /* 0x042fe20000041844 */
[----:B------:R-:W-:Y:S01]  /*65d0*/  FFMA.FTZ R76, R114, UR4, -R61 ;  /* 0x00000004724c7c23 */ /* 0x000fe2000801083d */
[----:B------:R-:W-:Y:S01]  /*65e0*/  FFMA.FTZ R79, R113, UR4, -R60 ;  /* 0x00000004714f7c23 */ /* 0x000fe2000801083c */
[----:B------:R-:W-:Y:S01]  /*65f0*/  MUFU.EX2 R97, R97 ;  /* 0x0000006100617308 */ /* 0x000fe20000000800 */
[----:B------:R-:W-:Y:S01]  /*6600*/  FFMA.FTZ R28, R157, R95, R92 ;  /* 0x0000005f9d1c7223 */ /* 0x000fe2000001005c */
[----:B------:R-:W-:Y:S01]  /*6610*/  FFMA.FTZ R95, R156, R94, R93 ;  /* 0x0000005e9c5f7223 */ /* 0x000fe2000001005d */
[--C-:B------:R-:W-:Y:S01]  /*6620*/  FFMA.FTZ R92, R36, UR4, -R61.reuse ;  /* 0x00000004245c7c23 */ /* 0x100fe2000801083d */
[----:B------:R-:W-:Y:S01]  /*6630*/  MUFU.EX2 R78, R78 ;  /* 0x0000004e004e7308 */ /* 0x000fe20000000800 */
[C---:B--2---:R-:W-:Y:S01]  /*6640*/  HMMA.16816.F32.BF16 R16, R12.reuse, R8, R16 ;  /* 0x000000080c10723c */ /* 0x044fe20000041810 */
[----:B------:R-:W-:Y:S01]  /*6650*/  FADD.FTZ R94, R87, R28 ;  /* 0x0000001c575e7221 */ /* 0x000fe20000010000 */
[----:B------:R-:W-:Y:S01]  /*6660*/  FFMA.FTZ R36, R43, UR4, -R61 ;  /* 0x000000042b247c23 */ /* 0x000fe2000801083d */
        /* <DEDUP_REMOVED lines=18> */
[--C-:B------:R-:W-:Y:S01]  /*6790*/  FFMA.FTZ R82, R108, UR4, -R61.reuse ;  /* 0x000000046c527c23 */ /* 0x100fe2000801083d */
[----:B------:R-:W1:Y:S01]  /*67a0*/  MUFU.EX2 R74, R74 ;  /* 0x0000004a004a7308 */ /* 0x000e620000000800 */
        /* <DEDUP_REMOVED lines=9> */
[----:B---3--:R-:W-:Y:S01]  /*6840*/  F2FP.BF16.F32.PACK_AB R26, R75, R76 ;  /* 0x0000004c4b1a723e */ /* 0x008fe200000010ff */
[--C-:B------:R-:W-:Y:S01]  /*6850*/  FFMA.FTZ R33, R34, UR4, -R60.reuse ;  /* 0x0000000422217c23 */ /* 0x100fe2000801083c */
[----:B------:R-:W3:Y:S01]  /*6860*/  MUFU.EX2 R96, R96 ;  /* 0x0000006000607308 */ /* 0x000ee20000000800 */
[--C-:B------:R-:W-:Y:S01]  /*6870*/  FFMA.FTZ R93, R39, UR4, -R61.reuse ;  /* 0x00000004275d7c23 */ /* 0x100fe2000801083d */
[----:B-1----:R-:W-:Y:S01]  /*6880*/  F2FP.BF16.F32.PACK_AB R25, R74, R79 ;  /* 0x0000004f4a19723e */ /* 0x002fe200000010ff */
[----:B------:R-:W-:Y:S01]  /*6890*/  FFMA.FTZ R39, R40, UR4, -R61 ;  /* 0x0000000428277c23 */ /* 0x000fe2000801083d */
[----:B------:R-:W-:Y:S01]  /*68a0*/  MUFU.EX2 R81, R81 ;  /* 0x0000005100517308 */ /* 0x000fe20000000800 */
[--C-:B------:R-:W-:Y:S01]  /*68b0*/  FFMA.FTZ R40, R42, UR4, -R60.reuse ;  /* 0x000000042a287c23 */ /* 0x100fe2000801083c */
[----:B------:R-:W-:Y:S01]  /*68c0*/  FADD.FTZ R67, R66, R67 ;  /* 0x0000004342437221 */ /* 0x000fe20000010000 */
[----:B------:R-:W-:Y:S01]  /*68d0*/  FFMA.FTZ R42, R53, UR4, -R61 ;  /* 0x00000004352a7c23 */ /* 0x000fe2000801083d */
[----:B------:R-:W-:Y:S01]  /*68e0*/  MUFU.EX2 R82, R82 ;  /* 0x0000005200527308 */ /* 0x000fe20000000800 */
[----:B------:R-:W-:Y:S01]  /*68f0*/  FFMA.FTZ R53, R55, UR4, -R60 ;  /* 0x0000000437357c23 */ /* 0x000fe2000801083c */
[----:B----4-:R-:W-:Y:S01]  /*6900*/  F2FP.BF16.F32.PACK_AB R27, R72, R73 ;  /* 0x00000049481b723e */ /* 0x010fe200000010ff */
[----:B------:R-:W-:Y:S01]  /*6910*/  FADD.FTZ R78, R78, R67 ;  /* 0x000000434e4e7221 */ /* 0x000fe20000010000 */
[----:B------:R-:W-:Y:S01]  /*6920*/  MUFU.EX2 R99, R99 ;  /* 0x0000006300637308 */ /* 0x000fe20000000800 */
[----:B------:R-:W-:-:S02]  /*6930*/  FFMA.FTZ R157, R57, UR4, -R61 ;  /* 0x00000004399d7c23 */ /* 0x000fc4000801083d */
[----:B------:R-:W-:Y:S01]  /*6940*/  FADD.FTZ R77, R77, R78 ;  /* 0x0000004e4d4d7221 */ /* 0x000fe20000010000 */
[----:B------:R-:W1:Y:S01]  /*6950*/  MUFU.EX2 R98, R98 ;  /* 0x0000006200627308 */ /* 0x000e620000000800 */
[C---:B------:R-:W-:Y:S02]  /*6960*/  HMMA.16816.F32.BF16 R68, R24.reuse, R20, R68 ;  /* 0x000000141844723c */ /* 0x040fe40000041844 */
[----:B------:R-:W-:Y:S01]  /*6970*/  FADD.FTZ R76, R76, R77 ;  /* 0x0000004d4c4c7221 */ /* 0x000fe20000010000 */
[----:B------:R-:W-:Y:S03]  /*6980*/  MUFU.EX2 R83, R83 ;  /* 0x0000005300537308 */ /* 0x000fe60000000800 */
[----:B------:R-:W-:Y:S01]  /*6990*/  FADD.FTZ R76, R75, R76 ;  /* 0x0000004c4b4c7221 */ /* 0x000fe20000010000 */
[----:B------:R-:W4:Y:S01]  /*69a0*/  MUFU.EX2 R80, R80 ;  /* 0x0000005000507308 */ /* 0x000f220000000800 */
[C---:B--2---:R-:W-:Y:S03]  /*69b0*/  HMMA.16816.F32.BF16 R16, R24.reuse, R12, R16 ;  /* 0x0000000c1810723c */ /* 0x044fe60000041810 */
[----:B------:R2:W-:Y:S04]  /*69c0*/  MUFU.EX2 R90, R102 ;  /* 0x00000066005a7308 */ /* 0x0005e80000000800 */
[----:B------:R-:W5:Y:S01]  /*69d0*/  MUFU.EX2 R105, R105 ;  /* 0x0000006900697308 */ /* 0x000f620000000800 */
[C---:B------:R-:W-:Y:S01]  /*69e0*/  HMMA.16816.F32.BF16 R8, R24.reuse, R14, R8 ;  /* 0x0000000e1808723c */ /* 0x040fe20000041808 */
[----:B------:R-:W5:Y:S02]  /*69f0*/  LDSM.16.MT88.4 R12, [R0+0x800] ;  /* 0x00080000000c783b */ /* 0x000f640000004200 */
[----:B------:R-:W-:Y:S04]  /*6a00*/  MUFU.EX2 R103, R103 ;  /* 0x0000006700677308 */ /* 0x000fe80000000800 */
[----:B------:R-:W-:Y:S01]  /*6a10*/  MUFU.EX2 R64, R64 ;  /* 0x0000004000407308 */ /* 0x000fe20000000800 */
[----:B------:R-:W-:Y:S01]  /*6a20*/  HMMA.16816.F32.BF16 R4, R24, R22, R4 ;  /* 0x000000161804723c */ /* 0x000fe20000041804 */
[----:B------:R-:W5:Y:S01]  /*6a30*/  LDSM.16.MT88.4 R20, [R136+0x3800] ;  /* 0x003800008814783b */ /* 0x000f620000004200 */
[----:B---3--:R-:W-:Y:S01]  /*6a40*/  F2FP.BF16.F32.PACK_AB R24, R96, R97 ;  /* 0x000000616018723e */ /* 0x008fe200000010ff */
[----:B------:R-:W-:Y:S01]  /*6a50*/  MUFU.EX2 R100, R100 ;  /* 0x0000006400647308 */ /* 0x000fe20000000800 */
[----:B-1----:R-:W-:Y:S01]  /*6a60*/  F2FP.BF16.F32.PACK_AB R25, R98, R99 ;  /* 0x000000636219723e */ /* 0x002fe200000010ff */
[----:B--2---:R-:W-:Y:S01]  /*6a70*/  FFMA.FTZ R102, R31, UR4, -R61 ;  /* 0x000000041f667c23 */ /* 0x004fe2000801083d */
[----:B------:R-:W-:Y:S01]  /*6a80*/  F2FP.BF16.F32.PACK_AB R26, R82, R81 ;  /* 0x00000051521a723e */ /* 0x000fe200000010ff */
[----:B------:R-:W1:Y:S01]  /*6a90*/  MUFU.EX2 R89, R89 ;  /* 0x0000005900597308 */ /* 0x000e620000000800 */
[----:B----4-:R-:W-:Y:S01]  /*6aa0*/  F2FP.BF16.F32.PACK_AB R27, R80, R83 ;  /* 0x00000053501b723e */ /* 0x010fe200000010ff */
[----:B------:R-:W-:-:S02]  /*6ab0*/  FADD.FTZ R97, R97, R76 ;  /* 0x0000004c61617221 */ /* 0x000fc40000010000 */
[----:B------:R-:W-:Y:S02]  /*6ac0*/  MUFU.EX2 R88, R88 ;  /* 0x0000005800587308 */ /* 0x000fe40000000800 */
[----:B------:R-:W-:Y:S02]  /*6ad0*/  FADD.FTZ R96, R96, R97 ;  /* 0x0000006160607221 */ /* 0x000fe40000010000 */
[----:B------:R-:W2:Y:S04]  /*6ae0*/  MUFU.EX2 R65, R65 ;  /* 0x0000004100417308 */ /* 0x000ea80000000800 */
[----:B------:R-:W-:Y:S04]  /*6af0*/  MUFU.EX2 R91, R91 ;  /* 0x0000005b005b7308 */ /* 0x000fe80000000800 */
[----:B------:R-:W-:Y:S04]  /*6b00*/  MUFU.EX2 R102, R102 ;  /* 0x0000006600667308 */ /* 0x000fe80000000800 */
[----:B------:R-:W-:Y:S04]  /*6b10*/  MUFU.EX2 R101, R101 ;  /* 0x0000006500657308 */ /* 0x000fe80000000800 */
[----:B------:R-:W3:Y:S01]  /*6b20*/  MUFU.EX2 R104, R104 ;  /* 0x0000006800687308 */ /* 0x000ee20000000800 */
[C---:B-----5:R-:W-:Y:S03]  /*6b30*/  HMMA.16816.F32.BF16 R16, R24.reuse, R12, R16 ;  /* 0x0000000c1810723c */ /* 0x060fe60000041810 */
[----:B------:R4:W-:Y:S04]  /*6b40*/  MUFU.EX2 R34, R29 ;  /* 0x0000001d00227308 */ /* 0x0009e80000000800 */
[----:B------:R-:W5:Y:S01]  /*6b50*/  MUFU.EX2 R33, R33 ;  /* 0x0000002100217308 */ /* 0x000f620000000800 */
[C---:B------:R-:W-:Y:S01]  /*6b60*/  HMMA.16816.F32.BF16 R8, R24.reuse, R14, R8 ;  /* 0x0000000e1808723c */ /* 0x040fe20000041808 */
[----:B------:R-:W3:Y:S02]  /*6b70*/  LDSM.16.MT88.4 R12, [R0+0xc00] ;  /* 0x000c0000000c783b */ /* 0x000ee40000004200 */
[----:B------:R1:W-:Y:S04]  /*6b80*/  MUFU.EX2 R38, R43 ;  /* 0x0000002b00267308 */ /* 0x0003e80000000800 */
[----:B------:R-:W-:Y:S01]  /*6b90*/  MUFU.EX2 R92, R92 ;  /* 0x0000005c005c7308 */ /* 0x000fe20000000800 */
[C---:B------:R-:W-:Y:S01]  /*6ba0*/  HMMA.16816.F32.BF16 R68, R24.reuse, R20, R68 ;  /* 0x000000141844723c */ /* 0x040fe20000041844 */
[----:B----4-:R-:W-:Y:S02]  /*6bb0*/  LDSM.16.MT88.4 R28, [R0+0x1400] ;  /* 0x00140000001c783b */ /* 0x010fe40000004200 */
[----:B------:R-:W-:Y:S04]  /*6bc0*/  MUFU.EX2 R93, R93 ;  /* 0x0000005d005d7308 */ /* 0x000fe80000000800 */
[----:B------:R-:W-:Y:S01]  /*6bd0*/  MUFU.EX2 R39, R39 ;  /* 0x0000002700277308 */ /* 0x000fe20000000800 */
[----:B------:R-:W-:Y:S01]  /*6be0*/  HMMA.16816.F32.BF16 R4, R24, R22, R4 ;  /* 0x000000161804723c */ /* 0x000fe20000041804 */
[----:B------:R-:W4:Y:S01]  /*6bf0*/  LDSM.16.MT88.4 R20, [R136+0x3c00] ;  /* 0x003c00008814783b */ /* 0x000f220000004200 */
[----:B------:R-:W-:Y:S01]  /*6c00*/  F2FP.BF16.F32.PACK_AB R24, R105, R90 ;  /* 0x0000005a6918723e */ /* 0x000fe200000010ff */
[--C-:B-1----:R-:W-:Y:S01]  /*6c10*/  FFMA.FTZ R43, R52, UR4, -R61.reuse ;  /* 0x00000004342b7c23 */ /* 0x102fe2000801083d */
[----:B------:R-:W-:Y:S01]  /*6c20*/  F2FP.BF16.F32.PACK_AB R25, R89, R100 ;  /* 0x000000645919723e */ /* 0x000fe200000010ff */
[----:B------:R-:W-:Y:S01]  /*6c30*/  FFMA.FTZ R52, R48, UR4, -R61 ;  /* 0x0000000430347c23 */ /* 0x000fe2000801083d */
[----:B------:R-:W-:Y:S01]  /*6c40*/  F2FP.BF16.F32.PACK_AB R26, R64, R103 ;  /* 0x00000067401a723e */ /* 0x000fe200000010ff */
[----:B------:R-:W-:Y:S01]  /*6c50*/  FADD.FTZ R48, R2, R85 ;  /* 0x0000005502307221 */ /* 0x000fe20000010000 */
[----:B--2---:R-:W-:Y:S01]  /*6c60*/  F2FP.BF16.F32.PACK_AB R27, R65, R88 ;  /* 0x00000058411b723e */ /* 0x004fe200000010ff */
[----:B------:R-:W-:Y:S02]  /*6c70*/  MUFU.EX2 R36, R36 ;  /* 0x0000002400247308 */ /* 0x000fe40000000800 */
[----:B------:R-:W-:-:S02]  /*6c80*/  FADD.FTZ R79, R79, R48 ;  /* 0x000000304f4f7221 */ /* 0x000fc40000010000 */
[----:B------:R-:W-:Y:S02]  /*6c90*/  MUFU.EX2 R37, R37 ;  /* 0x0000002500257308 */ /* 0x000fe40000000800 */
[----:B------:R-:W-:Y:S02]  /*6ca0*/  FADD.FTZ R74, R74, R79 ;  /* 0x0000004f4a4a7221 */ /* 0x000fe40000010000 */
[----:B------:R-:W-:Y:S02]  /*6cb0*/  MUFU.EX2 R41, R41 ;  /* 0x0000002900297308 */ /* 0x000fe40000000800 */
[----:B------:R-:W-:Y:S02]  /*6cc0*/  FADD.FTZ R73, R73, R74 ;  /* 0x0000004a49497221 */ /* 0x000fe40000010000 */
[----:B------:R-:W-:Y:S02]  /*6cd0*/  MUFU.EX2 R40, R40 ;  /* 0x0000002800287308 */ /* 0x000fe40000000800 */
[----:B------:R-:W-:Y:S01]  /*6ce0*/  FADD.FTZ R72, R72, R73 ;  /* 0x0000004948487221 */ /* 0x000fe20000010000 */
[----:B---3--:R-:W-:Y:S01]  /*6cf0*/  HMMA.16816.F32.BF16 R16, R24, R12, R16 ;  /* 0x0000000c1810723c */ /* 0x008fe20000041810 */
[----:B------:R-:W-:Y:S02]  /*6d00*/  MUFU.EX2 R43, R43 ;  /* 0x0000002b002b7308 */ /* 0x000fe40000000800 */
[----:B------:R-:W-:-:S02]  /*6d10*/  FADD.FTZ R99, R99, R72 ;  /* 0x0000004863637221 */ /* 0x000fc40000010000 */
[----:B------:R-:W-:Y:S01]  /*6d20*/  LDSM.16.MT88.4 R72, [R136+0x4c00] ;  /* 0x004c00008848783b */ /* 0x000fe20000004200 */
[----:B------:R-:W-:Y:S01]  /*6d30*/  MUFU.EX2 R42, R42 ;  /* 0x0000002a002a7308 */ /* 0x000fe20000000800 */
[----:B------:R-:W-:Y:S01]  /*6d40*/  FADD.FTZ R98, R98, R99 ;  /* 0x0000006362627221 */ /* 0x000fe20000010000 */
[C---:B------:R-:W-:Y:S01]  /*6d50*/  HMMA.16816.F32.BF16 R8, R24.reuse, R14, R8 ;  /* 0x0000000e1808723c */ /* 0x040fe20000041808 */
[----:B------:R-:W1:Y:S02]  /*6d60*/  LDSM.16.MT88.4 R12, [R136+0x4000] ;  /* 0x00400000880c783b */ /* 0x000e640000004200 */
[----:B------:R-:W-:Y:S01]  /*6d70*/  FADD.FTZ R83, R83, R98 ;  /* 0x0000006253537221 */ /* 0x000fe20000010000 */
[----:B------:R-:W-:Y:S03]  /*6d80*/  MUFU.EX2 R2, R52 ;  /* 0x0000003400027308 */ /* 0x000fe60000000800 */
[----:B------:R-:W-:Y:S01]  /*6d90*/  FADD.FTZ R83, R80, R83 ;  /* 0x0000005350537221 */ /* 0x000fe20000010000 */
[----:B------:R-:W-:Y:S01]  /*6da0*/  MUFU.EX2 R49, R49 ;  /* 0x0000003100317308 */ /* 0x000fe20000000800 */
[C---:B----4-:R-:W-:Y:S02]  /*6db0*/  HMMA.16816.F32.BF16 R68, R24.reuse, R20, R68 ;  /* 0x000000141844723c */ /* 0x050fe40000041844 */
[----:B------:R-:W-:Y:S01]  /*6dc0*/  FADD.FTZ R100, R100, R83 ;  /* 0x0000005364647221 */ /* 0x000fe20000010000 */
[----:B------:R-:W-:Y:S03]  /*6dd0*/  MUFU.EX2 R48, R54 ;  /* 0x0000003600307308 */ /* 0x000fe60000000800 */
[----:B------:R-:W-:Y:S01]  /*6de0*/  FADD.FTZ R89, R89, R100 ;  /* 0x0000006459597221 */ /* 0x000fe20000010000 */
[----:B------:R-:W-:Y:S01]  /*6df0*/  MUFU.EX2 R53, R53 ;  /* 0x0000003500357308 */ /* 0x000fe20000000800 */
[----:B------:R-:W-:Y:S01]  /*6e00*/  HMMA.16816.F32.BF16 R4, R24, R22, R4 ;  /* 0x000000161804723c */ /* 0x000fe20000041804 */
[--C-:B------:R-:W-:Y:S01]  /*6e10*/  FFMA.FTZ R24, R32, UR4, -R61.reuse ;  /* 0x0000000420187c23 */ /* 0x100fe2000801083d */
[----:B------:R-:W-:Y:S01]  /*6e20*/  FFMA.FTZ R32, R35, UR4, -R61 ;  /* 0x0000000423207c23 */ /* 0x000fe2000801083d */
[----:B------:R-:W2:Y:S01]  /*6e30*/  LDSM.16.MT88.4 R20, [R0+0x1000] ;  /* 0x001000000014783b */ /* 0x000ea20000004200 */
[----:B------:R-:W-:Y:S01]  /*6e40*/  F2FP.BF16.F32.PACK_AB R25, R104, R101 ;  /* 0x000000656819723e */ /* 0x000fe200000010ff */
[----:B------:R3:W-:Y:S01]  /*6e50*/  MUFU.EX2 R35, R24 ;  /* 0x0000001800237308 */ /* 0x0007e20000000800 */
[----:B-----5:R-:W-:Y:S01]  /*6e60*/  F2FP.BF16.F32.PACK_AB R27, R33, R34 ;  /* 0x00000022211b723e */ /* 0x020fe200000010ff */
[----:B------:R-:W-:-:S02]  /*6e70*/  FADD.FTZ R88, R88, R89 ;  /* 0x0000005958587221 */ /* 0x000fc40000010000 */
[----:B------:R-:W4:Y:S02]  /*6e80*/  MUFU.EX2 R32, R32 ;  /* 0x0000002000207308 */ /* 0x000f240000000800 */
[----:B------:R-:W-:Y:S02]  /*6e90*/  FADD.FTZ R88, R65, R88 ;  /* 0x0000005841587221 */ /* 0x000fe40000010000 */
[----:B------:R-:W-:Y:S04]  /*6ea0*/  MUFU.EX2 R50, R50 ;  /* 0x0000003200327308 */ /* 0x000fe80000000800 */
[----:B------:R-:W-:Y:S01]  /*6eb0*/  MUFU.EX2 R157, R157 ;  /* 0x0000009d009d7308 */ /* 0x000fe20000000800 */
[----:B---3--:R-:W-:Y:S02]  /*6ec0*/  F2FP.BF16.F32.PACK_AB R24, R102, R91 ;  /* 0x0000005b6618723e */ /* 0x008fe400000010ff */
[----:B----4-:R-:W-:-:S07]  /*6ed0*/  F2FP.BF16.F32.PACK_AB R26, R32, R35 ;  /* 0x00000023201a723e */ /* 0x010fce00000010ff */
[C---:B-1----:R-:W-:Y:S08]  /*6ee0*/  HMMA.16816.F32.BF16 R68, R24.reuse, R12, R68 ;  /* 0x0000000c1844723c */ /* 0x042ff00000041844 */
[C---:B------:R-:W-:Y:S01]  /*6ef0*/  HMMA.16816.F32.BF16 R4, R24.reuse, R14, R4 ;  /* 0x0000000e1804723c */ /* 0x040fe20000041804 */
[----:B------:R-:W1:Y:S07]  /*6f00*/  LDSM.16.MT88.4 R12, [R136+0x4400] ;  /* 0x00440000880c783b */ /* 0x000e6e0000004200 */
[----:B--2---:R-:W-:Y:S01]  /*6f10*/  HMMA.16816.F32.BF16 R8, R24, R22, R8 ;  /* 0x000000161808723c */ /* 0x004fe20000041808 */
[----:B------:R-:W-:-:S02]  /*6f20*/  F2FP.BF16.F32.PACK_AB R22, R36, R39 ;  /* 0x000000272416723e */ /* 0x000fc400000010ff */
[----:B------:R-:W-:-:S05]  /*6f30*/  F2FP.BF16.F32.PACK_AB R23, R40, R41 ;  /* 0x000000292817723e */ /* 0x000fca00000010ff */
[----:B------:R-:W-:Y:S01]  /*6f40*/  HMMA.16816.F32.BF16 R16, R24, R20, R16 ;  /* 0x000000141810723c */ /* 0x000fe20000041810 */
[----:B------:R-:W2:Y:S01]  /*6f50*/  LDSM.16.MT88.4 R24, [R136+0x4800] ;  /* 0x004800008818783b */ /* 0x000ea20000004200 */
[----:B------:R-:W-:Y:S02]  /*6f60*/  F2FP.BF16.F32.PACK_AB R20, R93, R92 ;  /* 0x0000005c5d14723e */ /* 0x000fe400000010ff */
[----:B------:R-:W-:-:S08]  /*6f70*/  F2FP.BF16.F32.PACK_AB R21, R37, R38 ;  /* 0x000000262515723e */ /* 0x000fd000000010ff */
[----:B------:R-:W-:Y:S01]  /*6f80*/  HMMA.16816.F32.BF16 R8, R20, R30, R8 ;  /* 0x0000001e1408723c */ /* 0x000fe20000041808 */
[----:B------:R-:W-:Y:S01]  /*6f90*/  FADD.FTZ R31, R81, R96 ;  /* 0x00000060511f7221 */ /* 0x000fe20000010000 */
[----:B------:R-:W-:-:S03]  /*6fa0*/  FFMA.FTZ R30, R58, UR4, -R60 ;  /* 0x000000043a1e7c23 */ /* 0x000fc6000801083c */
[----:B------:R-:W-:Y:S02]  /*6fb0*/  FADD.FTZ R31, R82, R31 ;  /* 0x0000001f521f7221 */ /* 0x000fe40000010000 */
[----:B------:R-:W-:Y:S01]  /*6fc0*/  LDSM.16.MT88.4 R80, [R0+0x1c00] ;  /* 0x001c00000050783b */ /* 0x000fe20000004200 */
[C---:B------:R-:W-:Y:S01]  /*6fd0*/  HMMA.16816.F32.BF16 R16, R20.reuse, R28, R16 ;  /* 0x0000001c1410723c */ /* 0x040fe20000041810 */
[----:B------:R-:W3:Y:S01]  /*6fe0*/  MUFU.EX2 R29, R51 ;  /* 0x00000033001d7308 */ /* 0x000ee20000000800 */
[----:B------:R-:W-:Y:S01]  /*6ff0*/  FADD.FTZ R90, R90, R31 ;  /* 0x0000001f5a5a7221 */ /* 0x000fe20000010000 */
[--C-:B------:R-:W-:Y:S01]  /*7000*/  FFMA.FTZ R28, R46, UR4, -R60.reuse ;  /* 0x000000042e1c7c23 */ /* 0x100fe2000801083c */
[----:B------:R-:W-:Y:S01]  /*7010*/  FFMA.FTZ R31, R59, UR4, -R60 ;  /* 0x000000043b1f7c23 */ /* 0x000fe2000801083c */
[----:B------:R-:W-:Y:S01]  /*7020*/  MUFU.EX2 R30, R30 ;  /* 0x0000001e001e7308 */ /* 0x000fe20000000800 */
[----:B------:R-:W-:Y:S02]  /*7030*/  FADD.FTZ R90, R105, R90 ;  /* 0x0000005a695a7221 */ /* 0x000fe40000010000 */
[----:B-1----:R-:W-:Y:S01]  /*7040*/  HMMA.16816.F32.BF16 R68, R20, R12, R68 ;  /* 0x0000000c1444723c */ /* 0x002fe20000041844 */
[----:B------:R-:W-:Y:S01]  /*7050*/  MUFU.EX2 R28, R28 ;  /* 0x0000001c001c7308 */ /* 0x000fe20000000800 */
[----:B------:R-:W-:-:S03]  /*7060*/  FADD.FTZ R103, R103, R90 ;  /* 0x0000005a67677221 */ /* 0x000fc60000010000 */
[----:B------:R-:W-:Y:S01]  /*7070*/  MUFU.EX2 R31, R31 ;  /* 0x0000001f001f7308 */ /* 0x000fe20000000800 */
[----:B------:R-:W-:Y:S02]  /*7080*/  FADD.FTZ R64, R64, R103 ;  /* 0x0000006740407221 */ /* 0x000fe40000010000 */
[----:B------:R-:W-:Y:S01]  /*7090*/  HMMA.16816.F32.BF16 R4, R20, R14, R4 ;  /* 0x0000000e1404723c */ /* 0x000fe20000041804 */
[----:B------:R1:W4:Y:S01]  /*70a0*/  LDSM.16.MT88.4 R12, [R0+0x1800] ;  /* 0x00180000000c783b */ /* 0x0003220000004200 */
[----:B------:R-:W-:Y:S01]  /*70b0*/  F2FP.BF16.F32.PACK_AB R20, R42, R43 ;  /* 0x0000002b2a14723e */ /* 0x000fe200000010ff */
[----:B------:R-:W-:Y:S01]  /*70c0*/  FADD.FTZ R91, R91, R64 ;  /* 0x000000405b5b7221 */ /* 0x000fe20000010000 */
[----:B------:R-:W-:Y:S02]  /*70d0*/  F2FP.BF16.F32.PACK_AB R21, R53, R48 ;  /* 0x000000303515723e */ /* 0x000fe400000010ff */
[----:B------:R-:W-:Y:S01]  /*70e0*/  F2FP.BF16.F32.PACK_AB R22, R49, R2 ;  /* 0x000000023116723e */ /* 0x000fe200000010ff */
[----:B------:R-:W-:Y:S01]  /*70f0*/  FADD.FTZ R102, R102, R91 ;  /* 0x0000005b66667221 */ /* 0x000fe20000010000 */
[----:B---3--:R-:W-:-:S03]  /*7100*/  F2FP.BF16.F32.PACK_AB R23, R29, R50 ;  /* 0x000000321d17723e */ /* 0x008fc600000010ff */
[----:B------:R-:W-:-:S04]  /*7110*/  FADD.FTZ R35, R35, R102 ;  /* 0x0000006623237221 */ /* 0x000fc80000010000 */
[C---:B--2---:R-:W-:Y:S01]  /*7120*/  HMMA.16816.F32.BF16 R68, R20.reuse, R24, R68 ;  /* 0x000000181444723c */ /* 0x044fe20000041844 */
[----:B------:R-:W-:Y:S01]  /*7130*/  FFMA.FTZ R24, R45, UR4, -R61 ;  /* 0x000000042d187c23 */ /* 0x000fe2000801083d */
[----:B------:R-:W-:Y:S01]  /*7140*/  FADD.FTZ R45, R101, R88 ;  /* 0x00000058652d7221 */ /* 0x000fe20000010000 */
[----:B------:R-:W-:Y:S01]  /*7150*/  FADD.FTZ R35, R32, R35 ;  /* 0x0000002320237221 */ /* 0x000fe20000010000 */
[----:B------:R-:W-:Y:S02]  /*7160*/  FFMA.FTZ R25, R44, UR4, -R61 ;  /* 0x000000042c197c23 */ /* 0x000fe4000801083d */
[----:B------:R-:W-:Y:S01]  /*7170*/  FADD.FTZ R45, R104, R45 ;  /* 0x0000002d682d7221 */ /* 0x000fe20000010000 */
[----:B------:R-:W-:Y:S01]  /*7180*/  FADD.FTZ R92, R92, R35 ;  /* 0x000000235c5c7221 */ /* 0x000fe20000010000 */
[----:B------:R-:W-:Y:S01]  /*7190*/  HMMA.16816.F32.BF16 R4, R20, R26, R4 ;  /* 0x0000001a1404723c */ /* 0x000fe20000041804 */
[----:B------:R-:W-:Y:S01]  /*71a0*/  FFMA.FTZ R27, R47, UR4, -R60 ;  /* 0x000000042f1b7c23 */ /* 0x000fe2000801083c */
[----:B------:R-:W-:Y:S01]  /*71b0*/  FADD.FTZ R34, R34, R45 ;  /* 0x0000002d22227221 */ /* 0x000fe20000010000 */
[----:B------:R-:W-:Y:S01]  /*71c0*/  MUFU.EX2 R25, R25 ;  /* 0x0000001900197308 */ /* 0x000fe20000000800 */
[----:B------:R-:W-:Y:S01]  /*71d0*/  FADD.FTZ R92, R93, R92 ;  /* 0x0000005c5d5c7221 */ /* 0x000fe20000010000 */
[----:B-1----:R-:W-:Y:S01]  /*71e0*/  MOV R0, R62 ;  /* 0x0000003e00007202 */ /* 0x002fe20000000f00 */
[----:B------:R-:W-:Y:S01]  /*71f0*/  FADD.FTZ R33, R33, R34 ;  /* 0x0000002221217221 */ /* 0x000fe20000010000 */
[----:B------:R-:W1:Y:S01]  /*7200*/  MUFU.EX2 R24, R24 ;  /* 0x0000001800187308 */ /* 0x000e620000000800 */
[----:B------:R-:W-:-:S02]  /*7210*/  FADD.FTZ R39, R39, R92 ;  /* 0x0000005c27277221 */ /* 0x000fc40000010000 */
[----:B------:R-:W-:Y:S01]  /*7220*/  FADD.FTZ R38, R38, R33 ;  /* 0x0000002126267221 */ /* 0x000fe20000010000 */
[----:B------:R-:W2:Y:S01]  /*7230*/  MUFU.EX2 R26, R56 ;  /* 0x00000038001a7308 */ /* 0x000ea20000000800 */
[----:B------:R-:W-:Y:S02]  /*7240*/  FADD.FTZ R36, R36, R39 ;  /* 0x0000002724247221 */ /* 0x000fe40000010000 */
[----:B------:R-:W-:Y:S01]  /*7250*/  FADD.FTZ R38, R37, R38 ;  /* 0x0000002625267221 */ /* 0x000fe20000010000 */
[----:B------:R-:W3:Y:S01]  /*7260*/  MUFU.EX2 R27, R27 ;  /* 0x0000001b001b7308 */ /* 0x000ee20000000800 */
[----:B------:R-:W-:Y:S01]  /*7270*/  FADD.FTZ R43, R43, R36 ;  /* 0x000000242b2b7221 */ /* 0x000fe20000010000 */
[----:B----4-:R-:W-:Y:S01]  /*7280*/  HMMA.16816.F32.BF16 R16, R20, R12, R16 ;  /* 0x0000000c1410723c */ /* 0x010fe20000041810 */
[----:B------:R-:W-:Y:S02]  /*7290*/  FADD.FTZ R41, R41, R38 ;  /* 0x0000002629297221 */ /* 0x000fe40000010000 */
[----:B------:R-:W-:Y:S01]  /*72a0*/  FADD.FTZ R43, R42, R43 ;  /* 0x0000002b2a2b7221 */ /* 0x000fe20000010000 */
[----:B-1----:R-:W-:Y:S01]  /*72b0*/  F2FP.BF16.F32.PACK_AB R12, R24, R25 ;  /* 0x00000019180c723e */ /* 0x002fe200000010ff */
[----:B------:R-:W-:-:S02]  /*72c0*/  FADD.FTZ R41, R40, R41 ;  /* 0x0000002928297221 */ /* 0x000fc40000010000 */
[----:B------:R-:W-:Y:S01]  /*72d0*/  FADD.FTZ R2, R2, R43 ;  /* 0x0000002b02027221 */ /* 0x000fe20000010000 */
[----:B------:R-:W-:Y:S01]  /*72e0*/  HMMA.16816.F32.BF16 R8, R20, R14, R8 ;  /* 0x0000000e1408723c */ /* 0x000fe20000041808 */
[----:B------:R-:W-:Y:S01]  /*72f0*/  FADD.FTZ R48, R48, R41 ;  /* 0x0000002930307221 */ /* 0x000fe20000010000 */
[----:B--2---:R-:W-:Y:S01]  /*7300*/  F2FP.BF16.F32.PACK_AB R14, R157, R26 ;  /* 0x0000001a9d0e723e */ /* 0x004fe200000010ff */
[----:B------:R-:W-:Y:S01]  /*7310*/  FADD.FTZ R2, R49, R2 ;  /* 0x0000000231027221 */ /* 0x000fe20000010000 */
[----:B---3--:R-:W-:Y:S01]  /*7320*/  F2FP.BF16.F32.PACK_AB R13, R27, R28 ;  /* 0x0000001c1b0d723e */ /* 0x008fe200000010ff */
[----:B------:R-:W-:Y:S01]  /*7330*/  FADD.FTZ R53, R53, R48 ;  /* 0x0000003035357221 */ /* 0x000fe20000010000 */
[----:B------:R-:W-:Y:S01]  /*7340*/  F2FP.BF16.F32.PACK_AB R15, R31, R30 ;  /* 0x0000001e1f0f723e */ /* 0x000fe200000010ff */
[----:B------:R-:W-:Y:S01]  /*7350*/  FADD.FTZ R25, R25, R2 ;  /* 0x0000000219197221 */ /* 0x000fe20000010000 */
[----:B------:R-:W-:Y:S01]  /*7360*/  MOV R2, R63 ;  /* 0x0000003f00027202 */ /* 0x000fe20000000f00 */
[----:B------:R-:W-:-:S02]  /*7370*/  FADD.FTZ R50, R50, R53 ;  /* 0x0000003532327221 */ /* 0x000fc40000010000 */
[----:B------:R-:W-:Y:S02]  /*7380*/  FADD.FTZ R25, R24, R25 ;  /* 0x0000001918197221 */ /* 0x000fe40000010000 */
[----:B------:R-:W-:Y:S01]  /*7390*/  HMMA.16816.F32.BF16 R68, R12, R72, R68 ;  /* 0x000000480c44723c */ /* 0x000fe20000041844 */
[----:B------:R-:W-:Y:S01]  /*73a0*/  FADD.FTZ R29, R29, R50 ;  /* 0x000000321d1d7221 */ /* 0x000fe20000010000 */
[----:B------:R-:W-:-:S03]  /*73b0*/  FADD.FTZ R26, R26, R25 ;  /* 0x000000191a1a7221 */ /* 0x000fc60000010000 */
[----:B------:R-:W-:Y:S01]  /*73c0*/  FADD.FTZ R28, R28, R29 ;  /* 0x0000001d1c1c7221 */ /* 0x000fe20000010000 */
[----:B------:R-:W-:Y:S02]  /*73d0*/  FADD.FTZ R157, R157, R26 ;  /* 0x0000001a9d9d7221 */ /* 0x000fe40000010000 */
[----:B------:R-:W-:Y:S01]  /*73e0*/  HMMA.16816.F32.BF16 R76, R12, R80, R16 ;  /* 0x000000500c4c723c */ /* 0x000fe20000041810 */
[----:B------:R-:W-:-:S04]  /*73f0*/  FADD.FTZ R27, R27, R28 ;  /* 0x0000001c1b1b7221 */ /* 0x000fc80000010000 */
[----:B------:R-:W-:-:S03]  /*7400*/  FADD.FTZ R30, R30, R27 ;  /* 0x0000001b1e1e7221 */ /* 0x000fc60000010000 */
[----:B------:R-:W-:Y:S01]  /*7410*/  HMMA.16816.F32.BF16 R72, R12, R74, R4 ;  /* 0x0000004a0c48723c */ /* 0x000fe20000041804 */
[----:B------:R-:W-:-:S07]  /*7420*/  FADD.FTZ R156, R31, R30 ;  /* 0x0000001e1f9c7221 */ /* 0x000fce0000010000 */
[----:B------:R-:W-:-:S15]  /*7430*/  HMMA.16816.F32.BF16 R80, R12, R82, R8 ;  /* 0x000000520c50723c */ /* 0x000fde0000041808 */
[----:B------:R-:W-:-:S05]  /*7440*/  NOP ;  /* 0x0000000000007918 */ /* 0x000fca0000000000 */
.L_x_3854:
        /* <DEDUP_REMOVED lines=15> */
[----:B------:R-:W3:Y:S01]  /*7540*/  LDCU.64 UR6, c[0x0][0x3a0] ;  /* 0x00007400ff0677ac */ /* 0x000ee20008000a00 */
[----:B------:R-:W4:Y:S01]  /*7550*/  LDCU.64 UR8, c[0x0][0x3a8] ;  /* 0x00007500ff0877ac */ /* 0x000f220008000a00 */
[----:B-1----:R-:W-:-:S12]  /*7560*/  ULEA UR5, UR5, UR10, 0x18 ;  /* 0x0000000a05057291 */ /* 0x002fd8000f8ec0ff */
.L_x_3864:
[----:B------:R-:W-:Y:S01]  /*7570*/  @!P1 IADD3 R5, P0, PT, RZ, -R151, RZ ;  /* 0x80000097ff059210 */ /* 0x000fe20007f1e0ff */
[----:B------:R-:W1:Y:S01]  /*7580*/  @!P1 LDC R158, c[0x0][0x3c0] ;  /* 0x0000f000ff9e9b82 */ /* 0x000e620000000800 */
[C---:B------:R-:W-:Y:S01]  /*7590*/  LOP3.LUT R149, R86.reuse, 0x18, RZ, 0xc0, !PT ;  /* 0x0000001856957812 */ /* 0x040fe200078ec0ff */
[----:B------:R-:W-:Y:S01]  /*75a0*/  IMAD.MOV.U32 R2, RZ, RZ, R144 ;  /* 0x000000ffff027224 */ /* 0x000fe200078e0090 */
[----:B------:R-:W-:Y:S05]  /*75b0*/  DEPBAR.LE SB0, 0x0 ;  /* 0x000080000000791a */ /* 0x000fea0000000000 */
[----:B------:R-:W-:Y:S01]  /*75c0*/  BAR.SYNC.DEFER_BLOCKING 0x0 ;  /* 0x0000000000007b1d */ /* 0x000fe20000010000 */
[----:B------:R-:W-:Y:S02]  /*75d0*/  IMAD.SHL.U32 R140, R86, 0x8, RZ ;  /* 0x00000008568c7824 */ /* 0x000fe400078e00ff */
[----:B------:R-:W-:Y:S03]  /*75e0*/  IMAD.MOV.U32 R0, RZ, RZ, R145 ;  /* 0x000000ffff007224 */ /* 0x000fe600078e0091 */
[----:B------:R-:W-:Y:S01]  /*75f0*/  LOP3.LUT R84, R140, 0xd8, RZ, 0xc0, !PT ;  /* 0x000000d88c547812 */ /* 0x000fe200078ec0ff */
[----:B-1----:R-:W-:Y:S04]  /*7600*/  @!P1 IMAD.SHL.U32 R4, R158, 0x80, RZ ;  /* 0x000000809e049824 */ /* 0x002fe800078e00ff */
        /* <DEDUP_REMOVED lines=12> */
[-C--:B------:R-:W-:Y:S02]  /*76d0*/  LOP3.LUT R7, R7, R4.reuse, RZ, 0x3c, !PT ;  /* 0x0000000407077212 */ /* 0x080fe400078e3cff */
[----:B------:R-:W5:Y:S02]  /*76e0*/  I2F.RP R6, R5 ;  /* 0x0000000500067306 */ /* 0x000f640000209400 */
[----:B------:R-:W-:Y:S02]  /*76f0*/  ISETP.GE.AND P0, PT, R7, RZ, PT ;  /* 0x000000ff0700720c */ /* 0x000fe40003f06270 */
[----:B------:R-:W-:Y:S06]  /*7700*/  LOP3.LUT R7, RZ, R4, RZ, 0x33, !PT ;  /* 0x00000004ff077212 */ /* 0x000fec00078e33ff */
        /* <DEDUP_REMOVED lines=51> */
.L_x_3861:
[----:B------:R-:W-:Y:S01]  /*7a40*/  LOP3.LUT R147, R140, 0x1f20, RZ, 0xc0, !PT ;  /* 0x00001f208c937812 */ /* 0x000fe200078ec0ff */
[----:B------:R-:W-:Y:S01]  /*7a50*/  IMAD.SHL.U32 R143, R158, 0x40, RZ ;  /* 0x000000409e8f7824 */ /* 0x000fe200078e00ff */
[----:B------:R-:W-:Y:S01]  /*7a60*/  LOP3.LUT R84, R84, R149, RZ, 0x3c, !PT ;  /* 0x0000009554547212 */ /* 0x000fe200078e3cff */
[----:B------:R-:W-:Y:S01]  /*7a70*/  IMAD.MOV.U32 R2, RZ, RZ, 0x20 ;  /* 0x00000020ff027424 */ /* 0x000fe200078e00ff */
[----:B-1----:R-:W-:Y:S02]  /*7a80*/  SHF.L.U64.HI R87, R158, 0x6, R87 ;  /* 0x000000069e577819 */ /* 0x002fe40000010257 */
        /* <DEDUP_REMOVED lines=9> */
[----:B------:R-:W-:Y:S01]  /*7b20*/  IADD3 R162, P0, PT, R158, R143, RZ ;  /* 0x0000008f9ea27210 */ /* 0x000fe20007f1e0ff */
[--C-:B------:R-:W-:Y:S01]  /*7b30*/  IMAD.X R159, R161, 0x1, R87.reuse, P2 ;  /* 0x00000001a19f7824 */ /* 0x100fe200010e0657 */
[----:B------:R-:W-:Y:S02]  /*7b40*/  ISETP.NE.AND P2, PT, R154, 0x1, PT ;  /* 0x000000019a00780c */ /* 0x000fe40003f45270 */
[----:B------:R1:W-:Y:S01]  /*7b50*/  LDGSTS.E.BYPASS.LTC128B.128 [R147+0x3800], desc[UR16][R160.64] ;  /* 0x03800000a0937fae */ /* 0x0003e2000b981a10 */
[----:B------:R-:W-:Y:S01]  /*7b60*/  IMAD.X R163, R159, 0x1, R87, P0 ;  /* 0x000000019fa37824 */ /* 0x000fe200000e0657 */
[----:B------:R-:W-:Y:S03]  /*7b70*/  LOP3.LUT P0, RZ, R86, 0x4, RZ, 0xc0, !PT ;  /* 0x0000000456ff7812 */ /* 0x000fe6000780c0ff */
[----:B------:R1:W-:Y:S01]  /*7b80*/  LDGSTS.E.BYPASS.LTC128B.128 [R147+0x4000], desc[UR16][R158.64] ;  /* 0x040000009e937fae */ /* 0x0003e2000b981a10 */
[----:B------:R-:W-:Y:S04]  /*7b90*/  SEL R2, R2, 0xffffffe0, !P0 ;  /* 0xffffffe002027807 */ /* 0x000fe80004000000 */
[----:B------:R1:W-:Y:S05]  /*7ba0*/  LDGSTS.E.BYPASS.LTC128B.128 [R147+0x4800], desc[UR16][R162.64] ;  /* 0x04800000a2937fae */ /* 0x0003ea000b981a10 */
[----:B------:R-:W-:Y:S01]  /*7bb0*/  LDSM.16.M88.4 R88, [R138] ;  /* 0x000000008a58783b */ /* 0x000fe20000000200 */
[----:B------:R-:W-:Y:S02]  /*7bc0*/  IMAD.IADD R124, R138, 0x1, R2 ;  /* 0x000000018a7c7824 */ /* 0x000fe400078e0202 */
[----:B------:R-:W-:Y:S02]  /*7bd0*/  IMAD.IADD R0, R2, 0x1, R137 ;  /* 0x0000000102007824 */ /* 0x000fe400078e0289 */
[----:B------:R-:W5:Y:S05]  /*7be0*/  LDSM.16.M88.4 R92, [R137+0x1000] ;  /* 0x00100000895c783b */ /* 0x000f6a0000000200 */
[----:B------:R-:W2:Y:S05]  /*7bf0*/  LDSM.16.M88.4 R96, [R137+0x1400] ;  /* 0x001400008960783b */ /* 0x000eaa0000000200 */
[----:B------:R-:W3:Y:S05]  /*7c00*/  LDSM.16.M88.4 R100, [R137+0x1800] ;  /* 0x001800008964783b */ /* 0x000eea0000000200 */
[----:B------:R-:W0:Y:S05]  /*7c10*/  LDGDEPBAR ;  /* 0x00000000000079af */ /* 0x000e2a0000000000 */
[----:B------:R-:W4:Y:S05]  /*7c20*/  LDSM.16.M88.4 R104, [R137+0x1c00] ;  /* 0x001c00008968783b */ /* 0x000f2a0000000200 */
[----:B------:R-:W1:Y:S05]  /*7c30*/  LDSM.16.M88.4 R108, [R137+0x2000] ;  /* 0x00200000896c783b */ /* 0x000e6a0000000200 */
[----:B------:R-:W1:Y:S05]  /*7c40*/  LDSM.16.M88.4 R112, [R137+0x2400] ;  /* 0x002400008970783b */ /* 0x000e6a0000000200 */
[----:B------:R-:W1:Y:S05]  /*7c50*/  LDSM.16.M88.4 R116, [R137+0x2800] ;  /* 0x002800008974783b */ /* 0x000e6a0000000200 */
[----:B------:R-:W1:Y:S01]  /*7c60*/  LDSM.16.M88.4 R120, [R137+0x2c00] ;  /* 0x002c00008978783b */ /* 0x000e620000000200 */
[C---:B-----5:R-:W-:Y:S04]  /*7c70*/  HMMA.16816.F32.BF16 R4, R88.reuse, R92, RZ ;  /* 0x0000005c5804723c */ /* 0x060fe800000418ff */
[----:B------:R-:W-:Y:S04]  /*7c80*/  LDSM.16.M88.4 R124, [R124] ;  /* 0x000000007c7c783b */ /* 0x000fe80000000200 */
[C---:B------:R-:W-:Y:S01]  /*7c90*/  HMMA.16816.F32.BF16 R8, R88.reuse, R94, RZ ;  /* 0x0000005e5808723c */ /* 0x040fe200000418ff */
[----:B------:R-:W5:Y:S05]  /*7ca0*/  LDSM.16.M88.4 R128, [R0+0x1000] ;  /* 0x001000000080783b */ /* 0x000f6a0000000200 */
[----:B------:R-:W5:Y:S02]  /*7cb0*/  LDSM.16.M88.4 R132, [R0+0x1400] ;  /* 0x001400000084783b */ /* 0x000f640000000200 */
[C---:B--2---:R-:W-:Y:S03]  /*7cc0*/  HMMA.16816.F32.BF16 R12, R88.reuse, R96, RZ ;  /* 0x00000060580c723c */ /* 0x044fe600000418ff */
[----:B------:R-:W-:Y:S05]  /*7cd0*/  LDSM.16.M88.4 R92, [R0+0x1c00] ;  /* 0x001c0000005c783b */ /* 0x000fea0000000200 */
        /* <DEDUP_REMOVED lines=38> */
[----:B------:R-:W1:Y:S02]  /*7f40*/  LDC.64 R86, c[0x0][0x4e0] ;  /* 0x00013800ff567b82 */ /* 0x000e640000000a00 */
[----:B-1----:R-:W-:Y:S04]  /*7f50*/  ISETP.NE.U32.AND P1, PT, R86, RZ, PT ;  /* 0x000000ff5600720c */ /* 0x002fe80003f25070 */
[----:B------:R-:W-:Y:S02]  /*7f60*/  ISETP.NE.AND.EX P1, PT, R87, RZ, PT, P1 ;  /* 0x000000ff5700720c */ /* 0x000fe40003f25310 */
[----:B------:R-:W1:Y:S11]  /*7f70*/  LDC R87, c[0x0][0x3bc] ;  /* 0x0000ef00ff577b82 */ /* 0x000e760000000800 */
        /* <DEDUP_REMOVED lines=42> */
[----:B------:R-:W-:Y:S09]  /*8220*/  ISETP.NE.AND P4, PT, R0, RZ, PT ;  /* 0x000000ff0000720c */ /* 0x000ff20003f85270 */
[----:B------:R-:W-:Y:S02]  /*8230*/  @P6 IADD3 R90, PT, PT, R90, 0x1, RZ ;  /* 0x000000015a5a6810 */ /* 0x000fe40007ffe0ff */
[----:B------:R-:W-:Y:S03]  /*8240*/  @P5 VIADD R88, R88, 0x1 ;  /* 0x0000000158585836 */ /* 0x000fe60000000000 */
[----:B------:R-:W-:Y:S02]  /*8250*/  @!P3 IMAD.MOV R90, RZ, RZ, -R90 ;  /* 0x000000ffff5ab224 */ /* 0x000fe400078e0a5a */
[----:B------:R-:W-:Y:S05]  /*8260*/  @!P2 IMAD.MOV R88, RZ, RZ, -R88 ;  /* 0x000000ffff58a224 */ /* 0x000fea00078e0a58 */
[C---:B------:R-:W-:Y:S02]  /*8270*/  SEL R95, R93.reuse, R88, !P4 ;  /* 0x000000585d5f7207 */ /* 0x040fe40006000000 */
[----:B------:R-:W-:Y:S01]  /*8280*/  SEL R93, R93, R90, !P4 ;  /* 0x0000005a5d5d7207 */ /* 0x000fe20006000000 */
[----:B------:R-:W1:Y:S01]  /*8290*/  LDC.64 R88, c[0x0][0x3b8] ;  /* 0x0000ee00ff587b82 */ /* 0x000e620000000a00 */
        /* <DEDUP_REMOVED lines=21> */
.L_x_3863:
[----:B------:R-:W1:Y:S01]  /*83f0*/  S2R R86, SR_TID.X ;  /* 0x0000000000567919 */ /* 0x000e620000002100 */
[C---:B------:R-:W-:Y:S01]  /*8400*/  IMAD.SHL.U32 R89, R88.reuse, 0x40, RZ ;  /* 0x0000004058597824 */ /* 0x040fe200078e00ff */
[----:B------:R-:W-:Y:S01]  /*8410*/  SHF.L.U64.HI R87, R88, 0x6, R87 ;  /* 0x0000000658577819 */ /* 0x000fe20000010257 */
[--C-:B------:R-:W-:Y:S03]  /*8420*/  IMAD.MOV.U32 R143, RZ, RZ, R141.reuse ;  /* 0x000000ffff8f7224 */ /* 0x100fe600078e008d */
[----:B------:R-:W-:Y:S02]  /*8430*/  IADD3 R90, P2, PT, R89, R142, RZ ;  /* 0x0000008e595a7210 */ /* 0x000fe40007f5e0ff */
[----:B------:R-:W-:Y:S01]  /*8440*/  @!PT LDS RZ, [RZ] ;  /* 0x00000000fffff984 */ /* 0x000fe20000000800 */
[----:B------:R-:W-:Y:S01]  /*8450*/  @!PT LDS RZ, [RZ] ;  /* 0x00000000fffff984 */ /* 0x000fe20000000800 */
[----:B------:R-:W-:Y:S01]  /*8460*/  @!PT LDS RZ, [RZ] ;  /* 0x00000000fffff984 */ /* 0x000fe20000000800 */
[----:B------:R2:W-:Y:S02]  /*8470*/  LDGSTS.E.BYPASS.LTC128B.128 [R147+0x1000], desc[UR16][R142.64] ;  /* 0x010000008e937fae */ /* 0x0005e4000b981a10 */
[-C--:B------:R-:W-:Y:S01]  /*8480*/  IADD3 R88, P3, PT, R90, R89.reuse, RZ ;  /* 0x000000595a587210 */ /* 0x080fe20007f7e0ff */
[----:B------:R-:W-:Y:S03]  /*8490*/  IMAD.X R91, R87, 0x1, R141, P2 ;  /* 0x00000001575b7824 */ /* 0x000fe600010e068d */
[----:B------:R-:W-:Y:S02]  /*84a0*/  IADD3 R92, P2, PT, R88, R89, RZ ;  /* 0x00000059585c7210 */ /* 0x000fe40007f5e0ff */
[----:B------:R2:W-:Y:S01]  /*84b0*/  LDGSTS.E.BYPASS.LTC128B.128 [R147+0x1800], desc[UR16][R90.64] ;  /* 0x018000005a937fae */ /* 0x0005e2000b981a10 */
[-C--:B------:R-:W-:Y:S04]  /*84c0*/  IADD3.X R89, PT, PT, R91, R87.reuse, RZ, P3, !PT ;  /* 0x000000575b597210 */ /* 0x080fe80001ffe4ff */
[----:B------:R-:W-:Y:S01]  /*84d0*/  IADD3.X R93, PT, PT, R89, R87, RZ, P2, !PT ;  /* 0x00000057595d7210 */ /* 0x000fe200017fe4ff */
[----:B------:R2:W-:Y:S04]  /*84e0*/  LDGSTS.E.BYPASS.LTC128B.128 [R147+0x2000], desc[UR16][R88.64] ;  /* 0x0200000058937fae */ /* 0x0005e8000b981a10 */
[----:B------:R2:W-:Y:S04]  /*84f0*/  LDGSTS.E.BYPASS.LTC128B.128 [R147+0x2800], desc[UR16][R92.64] ;  /* 0x028000005c937fae */ /* 0x0005e8000b981a10 */
[----:B------:R-:W0:Y:S02]  /*8500*/  LDGDEPBAR ;  /* 0x00000000000079af */ /* 0x000e240000000000 */
.L_x_3862:
        /* <DEDUP_REMOVED lines=31> */
[----:B--2---:R-:W-:Y:S02]  /*8700*/  FMNMX3.FTZ R88, R0, R64, R65, !PT ;  /* 0x0000004000587276 */ /* 0x004fe40007810041 */
[----:B------:R-:W-:Y:S02]  /*8710*/  FMNMX3.FTZ R89, R2, R66, R67, !PT ;  /* 0x0000004202597276 */ /* 0x000fe40007810043 */
[----:B------:R-:W-:Y:S01]  /*8720*/  IADD3 R154, PT, PT, R154, -0x1, RZ ;  /* 0xffffffff9a9a7810 */ /* 0x000fe20007ffe0ff */
[----:B------:R-:W-:Y:S01]  /*8730*/  SHFL.BFLY PT, R93, R88, 0x2, 0x1f ;  /* 0x0c401f00585d7f89 */ /* 0x000fe200000e0000 */
[----:B------:R-:W-:Y:S07]  /*8740*/  IADD3 R155, PT, PT, R155, -0x80, RZ ;  /* 0xffffff809b9b7810 */ /* 0x000fee0007ffe0ff */
[----:B------:R-:W2:Y:S02]  /*8750*/  SHFL.BFLY PT, R2, R89, 0x2, 0x1f ;  /* 0x0c401f0059027f89 */ /* 0x000ea400000e0000 */
[----:B--2---:R-:W-:Y:S02]  /*8760*/  FMNMX.FTZ R87, R89, R2, !PT ;  /* 0x0000000259577209 */ /* 0x004fe40007810000 */
[----:B------:R-:W-:Y:S04]  /*8770*/  FMNMX.FTZ R91, R88, R93, !PT ;  /* 0x0000005d585b7209 */ /* 0x000fe80007810000 */
[----:B------:R-:W2:Y:S08]  /*8780*/  SHFL.BFLY PT, R0, R87, 0x1, 0x1f ;  /* 0x0c201f0057007f89 */ /* 0x000eb000000e0000 */
[----:B------:R-:W3:Y:S01]  /*8790*/  SHFL.BFLY PT, R84, R91, 0x1, 0x1f ;  /* 0x0c201f005b547f89 */ /* 0x000ee200000e0000 */
[----:B--2---:R-:W-:Y:S02]  /*87a0*/  FMNMX.FTZ R0, R87, R0, !PT ;  /* 0x0000000057007209 */ /* 0x004fe40007810000 */
[----:B------:R-:W-:Y:S02]  /*87b0*/  MOV R87, R148 ;  /* 0x0000009400577202 */ /* 0x000fe40000000f00 */
[----:B---3--:R-:W-:Y:S01]  /*87c0*/  FMNMX.FTZ R2, R91, R84, !PT ;  /* 0x000000545b027209 */ /* 0x008fe20007810000 */
[C---:B------:R-:W-:Y:S01]  /*87d0*/  FMUL.FTZ R88, R0.reuse, UR4 ;  /* 0x0000000400587c20 */ /* 0x040fe20008410000 */
[----:B------:R-:W-:Y:S01]  /*87e0*/  FADD.FTZ R85, -R0, R85 ;  /* 0x0000005500557221 */ /* 0x000fe20000010100 */
[----:B------:R-:W-:Y:S02]  /*87f0*/  @P0 IADD3 R87, PT, PT, R150, -0x20, RZ ;  /* 0xffffffe096570810 */ /* 0x000fe40007ffe0ff */
[C---:B------:R-:W-:Y:S01]  /*8800*/  FMUL.FTZ R90, R2.reuse, UR4 ;  /* 0x00000004025a7c20 */ /* 0x040fe20008410000 */
[C---:B------:R-:W-:Y:S01]  /*8810*/  FSETP.NEU.FTZ.AND P2, PT, R2.reuse, -INF , PT ;  /* 0xff8000000200780b */ /* 0x040fe20003f5d000 */
[----:B------:R-:W-:Y:S01]  /*8820*/  FADD.FTZ R3, -R2, R3 ;  /* 0x0000000302037221 */ /* 0x000fe20000010100 */
[----:B------:R-:W2:Y:S01]  /*8830*/  LDSM.16.MT88.4 R100, [R87] ;  /* 0x000000005764783b */ /* 0x000ea20000004200 */
        /* <DEDUP_REMOVED lines=8> */
[----:B------:R-:W3:Y:S01]  /*88c0*/  MUFU.EX2 R84, R84 ;  /* 0x0000005400547308 */ /* 0x000ee20000000800 */
[--C-:B------:R-:W-:Y:S01]  /*88d0*/  FFMA.FTZ R112, R5, UR4, -R90.reuse ;  /* 0x0000000405707c23 */ /* 0x100fe2000801085a */
[--C-:B------:R-:W-:Y:S01]  /*88e0*/  FFMA.FTZ R109, R8, UR4, -R90.reuse ;  /* 0x00000004086d7c23 */ /* 0x100fe2000801085a */
[----:B------:R-:W-:Y:S07]  /*88f0*/  FFMA.FTZ R108, R9, UR4, -R90 ;  /* 0x00000004096c7c23 */ /* 0x000fee000801085a */
[----:B------:R-:W4:Y:S01]  /*8900*/  MUFU.EX2 R3, R3 ;  /* 0x0000000300037308 */ /* 0x000f220000000800 */
[--C-:B------:R-:W-:Y:S01]  /*8910*/  FFMA.FTZ R114, R6, UR4, -R88.reuse ;  /* 0x0000000406727c23 */ /* 0x100fe20008010858 */
[--C-:B------:R-:W-:Y:S01]  /*8920*/  FFMA.FTZ R111, R7, UR4, -R88.reuse ;  /* 0x00000004076f7c23 */ /* 0x100fe20008010858 */
[--C-:B------:R-:W-:Y:S07]  /*8930*/  FFMA.FTZ R110, R10, UR4, -R88.reuse ;  /* 0x000000040a6e7c23 */ /* 0x100fee0008010858 */
[----:B------:R-:W-:Y:S01]  /*8940*/  MUFU.EX2 R105, R105 ;  /* 0x0000006900697308 */ /* 0x000fe20000000800 */
[----:B------:R-:W-:Y:S01]  /*8950*/  FFMA.FTZ R91, R11, UR4, -R88 ;  /* 0x000000040b5b7c23 */ /* 0x000fe20008010858 */
[--C-:B------:R-:W-:Y:S01]  /*8960*/  FFMA.FTZ R116, R12, UR4, -R90.reuse ;  /* 0x000000040c747c23 */ /* 0x100fe2000801085a */
[----:B------:R-:W-:Y:S07]  /*8970*/  FFMA.FTZ R115, R13, UR4, -R90 ;  /* 0x000000040d737c23 */ /* 0x000fee000801085a */
[----:B------:R-:W5:Y:S01]  /*8980*/  MUFU.EX2 R112, R112 ;  /* 0x0000007000707308 */ /* 0x000f620000000800 */
[--C-:B------:R-:W-:Y:S01]  /*8990*/  FFMA.FTZ R119, R14, UR4, -R88.reuse ;  /* 0x000000040e777c23 */ /* 0x100fe20008010858 */
[C---:B---3--:R-:W-:Y:S01]  /*89a0*/  FMUL.FTZ R68, R84.reuse, R68 ;  /* 0x0000004454447220 */ /* 0x048fe20000410000 */
[C---:B------:R-:W-:Y:S07]  /*89b0*/  FMUL.FTZ R69, R84.reuse, R69 ;  /* 0x0000004554457220 */ /* 0x040fee0000410000 */
[----:B------:R-:W-:Y:S01]  /*89c0*/  MUFU.EX2 R114, R114 ;  /* 0x0000007200727308 */ /* 0x000fe20000000800 */
[C---:B------:R-:W-:Y:S01]  /*89d0*/  FMUL.FTZ R72, R84.reuse, R72 ;  /* 0x0000004854487220 */ /* 0x040fe20000410000 */
[C---:B----4-:R-:W-:Y:S01]  /*89e0*/  FMUL.FTZ R70, R3.reuse, R70 ;  /* 0x0000004603467220 */ /* 0x050fe20000410000 */
[C---:B------:R-:W-:Y:S07]  /*89f0*/  FMUL.FTZ R71, R3.reuse, R71 ;  /* 0x0000004703477220 */ /* 0x040fee0000410000 */
[----:B------:R-:W3:Y:S01]  /*8a00*/  MUFU.EX2 R111, R111 ;  /* 0x0000006f006f7308 */ /* 0x000ee20000000800 */
[----:B------:R-:W-:Y:S01]  /*8a10*/  FMUL.FTZ R73, R84, R73 ;  /* 0x0000004954497220 */ /* 0x000fe20000410000 */
[C---:B------:R-:W-:Y:S01]  /*8a20*/  FMUL.FTZ R74, R3.reuse, R74 ;  /* 0x0000004a034a7220 */ /* 0x040fe20000410000 */
[----:B------:R-:W-:Y:S07]  /*8a30*/  FMUL.FTZ R75, R3, R75 ;  /* 0x0000004b034b7220 */ /* 0x000fee0000410000 */
[----:B------:R-:W-:Y:S01]  /*8a40*/  MUFU.EX2 R109, R109 ;  /* 0x0000006d006d7308 */ /* 0x000fe20000000800 */
[----:B------:R-:W-:Y:S01]  /*8a50*/  FFMA.FTZ R118, R15, UR4, -R88 ;  /* 0x000000040f767c23 */ /* 0x000fe20008010858 */
[----:B-----5:R-:W-:Y:S01]  /*8a60*/  F2FP.BF16.F32.PACK_AB R92, R112, R105 ;  /* 0x00000069705c723e */ /* 0x020fe200000010ff */
[--C-:B------:R-:W-:Y:S07]  /*8a70*/  FFMA.FTZ R120, R16, UR4, -R90.reuse ;  /* 0x0000000410787c23 */ /* 0x100fee000801085a */
[----:B------:R-:W4:Y:S01]  /*8a80*/  MUFU.EX2 R108, R108 ;  /* 0x0000006c006c7308 */ /* 0x000f220000000800 */
[----:B------:R-:W-:Y:S01]  /*8a90*/  FFMA.FTZ R113, R17, UR4, -R90 ;  /* 0x0000000411717c23 */ /* 0x000fe2000801085a */
[--C-:B------:R-:W-:Y:S01]  /*8aa0*/  FFMA.FTZ R122, R18, UR4, -R88.reuse ;  /* 0x00000004127a7c23 */ /* 0x100fe20008010858 */
[--C-:B------:R-:W-:Y:S07]  /*8ab0*/  FFMA.FTZ R117, R19, UR4, -R88.reuse ;  /* 0x0000000413757c23 */ /* 0x100fee0008010858 */
[----:B------:R-:W-:Y:S01]  /*8ac0*/  MUFU.EX2 R110, R110 ;  /* 0x0000006e006e7308 */ /* 0x000fe20000000800 */
[C---:B------:R-:W-:Y:S01]  /*8ad0*/  FMUL.FTZ R76, R84.reuse, R76 ;  /* 0x0000004c544c7220 */ /* 0x040fe20000410000 */
[----:B---3--:R-:W-:Y:S01]  /*8ae0*/  F2FP.BF16.F32.PACK_AB R93, R111, R114 ;  /* 0x000000726f5d723e */ /* 0x008fe200000010ff */
[C---:B------:R-:W-:Y:S07]  /*8af0*/  FMUL.FTZ R77, R84.reuse, R77 ;  /* 0x0000004d544d7220 */ /* 0x040fee0000410000 */
[----:B------:R-:W3:Y:S01]  /*8b00*/  MUFU.EX2 R91, R91 ;  /* 0x0000005b005b7308 */ /* 0x000ee20000000800 */
[C---:B------:R-:W-:Y:S01]  /*8b10*/  FMUL.FTZ R78, R3.reuse, R78 ;  /* 0x0000004e034e7220 */ /* 0x040fe20000410000 */
[C---:B------:R-:W-:Y:S01]  /*8b20*/  FMUL.FTZ R79, R3.reuse, R79 ;  /* 0x0000004f034f7220 */ /* 0x040fe20000410000 */
[C---:B------:R-:W-:Y:S07]  /*8b30*/  FMUL.FTZ R80, R84.reuse, R80 ;  /* 0x0000005054507220 */ /* 0x040fee0000410000 */
[----:B------:R-:W-:Y:S01]  /*8b40*/  MUFU.EX2 R116, R116 ;  /* 0x0000007400747308 */ /* 0x000fe20000000800 */
[----:B------:R-:W-:Y:S01]  /*8b50*/  FMUL.FTZ R81, R84, R81 ;  /* 0x0000005154517220 */ /* 0x000fe20000410000 */
[----:B----4-:R-:W-:Y:S01]  /*8b60*/  F2FP.BF16.F32.PACK_AB R94, R108, R109 ;  /* 0x0000006d6c5e723e */ /* 0x010fe200000010ff */
[C---:B------:R-:W-:Y:S07]  /*8b70*/  FMUL.FTZ R82, R3.reuse, R82 ;  /* 0x0000005203527220 */ /* 0x040fee0000410000 */
[----:B------:R-:W4:Y:S01]  /*8b80*/  MUFU.EX2 R115, R115 ;  /* 0x0000007300737308 */ /* 0x000f220000000800 */
[----:B------:R-:W-:Y:S01]  /*8b90*/  FMUL.FTZ R83, R3, R83 ;  /* 0x0000005303537220 */ /* 0x000fe20000410000 */
[----:B------:R-:W-:Y:S01]  /*8ba0*/  FFMA.FTZ R161, R84, R157, R105 ;  /* 0x0000009d54a17223 */ /* 0x000fe20000010069 */
[--C-:B------:R-:W-:Y:S07]  /*8bb0*/  FFMA.FTZ R128, R26, UR4, -R88.reuse ;  /* 0x000000041a807c23 */ /* 0x100fee0008010858 */
[----:B------:R-:W-:Y:S01]  /*8bc0*/  MUFU.EX2 R119, R119 ;  /* 0x0000007700777308 */ /* 0x000fe20000000800 */
[----:B------:R-:W-:Y:S01]  /*8bd0*/  LDSM.16.MT88.4 R104, [R87+0xc00] ;  /* 0x000c00005768783b */ /* 0x000fe20000004200 */
[----:B---3--:R-:W-:Y:S01]  /*8be0*/  F2FP.BF16.F32.PACK_AB R95, R91, R110 ;  /* 0x0000006e5b5f723e */ /* 0x008fe200000010ff */
[----:B------:R-:W-:Y:S07]  /*8bf0*/  FFMA.FTZ R121, R27, UR4, -R88 ;  /* 0x000000041b797c23 */ /* 0x000fee0008010858 */
[----:B------:R-:W3:Y:S01]  /*8c00*/  MUFU.EX2 R118, R118 ;  /* 0x0000007600767308 */ /* 0x000ee20000000800 */
[--C-:B------:R-:W-:Y:S01]  /*8c10*/  FFMA.FTZ R129, R33, UR4, -R90.reuse ;  /* 0x0000000421817c23 */ /* 0x100fe2000801085a */
[----:B------:R-:W-:Y:S01]  /*8c20*/  FFMA.FTZ R143, R36, UR4, -R90 ;  /* 0x00000004248f7c23 */ /* 0x000fe2000801085a */
[----:B------:R-:W-:Y:S07]  /*8c30*/  FFMA.FTZ R157, R39, UR4, -R88 ;  /* 0x00000004279d7c23 */ /* 0x000fee0008010858 */
[----:B------:R-:W-:Y:S01]  /*8c40*/  MUFU.EX2 R128, R128 ;  /* 0x0000008000807308 */ /* 0x000fe20000000800 */
[C---:B------:R-:W-:Y:S09]  /*8c50*/  HMMA.16816.F32.BF16 R68, R92.reuse, R96, R68 ;  /* 0x000000605c44723c */ /* 0x040ff20000041844 */
[----:B------:R-:W-:Y:S01]  /*8c60*/  MUFU.EX2 R121, R121 ;  /* 0x0000007900797308 */ /* 0x000fe20000000800 */
[--C-:B------:R-:W-:Y:S01]  /*8c70*/  FFMA.FTZ R130, R20, UR4, -R90.reuse ;  /* 0x0000000414827c23 */ /* 0x100fe2000801085a */
[----:B------:R-:W-:Y:S08]  /*8c80*/  FFMA.FTZ R125, R21, UR4, -R90 ;  /* 0x00000004157d7c23 */ /* 0x000ff0000801085a */
[----:B------:R-:W-:Y:S01]  /*8c90*/  MUFU.EX2 R129, R129 ;  /* 0x0000008100817308 */ /* 0x000fe20000000800 */
[C---:B------:R-:W-:Y:S01]  /*8ca0*/  HMMA.16816.F32.BF16 R72, R92.reuse, R98, R72 ;  /* 0x000000625c48723c */ /* 0x040fe20000041848 */
[----:B------:R-:W5:Y:S08]  /*8cb0*/  LDSM.16.MT88.4 R96, [R136+0x3400] ;  /* 0x003400008860783b */ /* 0x000f700000004200 */
[----:B------:R-:W-:Y:S01]  /*8cc0*/  MUFU.EX2 R120, R120 ;  /* 0x0000007800787308 */ /* 0x000fe20000000800 */
[--C-:B------:R-:W-:Y:S01]  /*8cd0*/  FFMA.FTZ R126, R22, UR4, -R88.reuse ;  /* 0x00000004167e7c23 */ /* 0x100fe20008010858 */
[----:B------:R-:W-:Y:S01]  /*8ce0*/  FFMA.FTZ R123, R23, UR4, -R88 ;  /* 0x00000004177b7c23 */ /* 0x000fe20008010858 */
[--C-:B------:R-:W-:Y:S07]  /*8cf0*/  FFMA.FTZ R124, R24, UR4, -R90.reuse ;  /* 0x00000004187c7c23 */ /* 0x100fee000801085a */
[----:B------:R-:W1:Y:S01]  /*8d00*/  MUFU.EX2 R113, R113 ;  /* 0x0000007100717308 */ /* 0x000e620000000800 */
[C---:B--2---:R-:W-:Y:S09]  /*8d10*/  HMMA.16816.F32.BF16 R76, R92.reuse, R100, R76 ;  /* 0x000000645c4c723c */ /* 0x044ff2000004184c */
[----:B------:R-:W-:Y:S01]  /*8d20*/  MUFU.EX2 R122, R122 ;  /* 0x0000007a007a7308 */ /* 0x000fe20000000800 */
[--C-:B------:R-:W-:Y:S01]  /*8d30*/  FFMA.FTZ R127, R25, UR4, -R90.reuse ;  /* 0x00000004197f7c23 */ /* 0x100fe2000801085a */
[--C-:B------:R-:W-:Y:S01]  /*8d40*/  FFMA.FTZ R131, R28, UR4, -R90.reuse ;  /* 0x000000041c837c23 */ /* 0x100fe2000801085a */
[----:B------:R-:W-:Y:S07]  /*8d50*/  FFMA.FTZ R158, R29, UR4, -R90 ;  /* 0x000000041d9e7c23 */ /* 0x000fee000801085a */
[----:B------:R-:W2:Y:S01]  /*8d60*/  MUFU.EX2 R117, R117 ;  /* 0x0000007500757308 */ /* 0x000ea20000000800 */
[----:B------:R-:W-:Y:S01]  /*8d70*/  HMMA.16816.F32.BF16 R80, R92, R102, R80 ;  /* 0x000000665c50723c */ /* 0x000fe20000041850 */
[----:B------:R-:W5:Y:S02]  /*8d80*/  LDSM.16.MT88.4 R100, [R87+0x400] ;  /* 0x000400005764783b */ /* 0x000f640000004200 */
[----:B----4-:R-:W-:Y:S06]  /*8d90*/  F2FP.BF16.F32.PACK_AB R92, R115, R116 ;  /* 0x00000074735c723e */ /* 0x010fec00000010ff */
[----:B------:R-:W-:Y:S01]  /*8da0*/  MUFU.EX2 R130, R130 ;  /* 0x0000008200827308 */ /* 0x000fe20000000800 */
[----:B---3--:R-:W-:Y:S01]  /*8db0*/  F2FP.BF16.F32.PACK_AB R93, R118, R119 ;  /* 0x00000077765d723e */ /* 0x008fe200000010ff */
[--C-:B------:R-:W-:Y:S01]  /*8dc0*/  FFMA.FTZ R133, R30, UR4, -R88.reuse ;  /* 0x000000041e857c23 */ /* 0x100fe20008010858 */
[----:B-1----:R-:W-:Y:S07]  /*8dd0*/  F2FP.BF16.F32.PACK_AB R94, R113, R120 ;  /* 0x00000078715e723e */ /* 0x002fee00000010ff */
[----:B------:R-:W1:Y:S01]  /*8de0*/  MUFU.EX2 R125, R125 ;  /* 0x0000007d007d7308 */ /* 0x000e620000000800 */
[----:B------:R-:W-:Y:S01]  /*8df0*/  FFMA.FTZ R132, R31, UR4, -R88 ;  /* 0x000000041f847c23 */ /* 0x000fe20008010858 */
[----:B------:R-:W-:Y:S01]  /*8e00*/  FFMA.FTZ R134, R32, UR4, -R90 ;  /* 0x0000000420867c23 */ /* 0x000fe2000801085a */
[--C-:B------:R-:W-:Y:S07]  /*8e10*/  FFMA.FTZ R135, R34, UR4, -R88.reuse ;  /* 0x0000000422877c23 */ /* 0x100fee0008010858 */
[----:B------:R-:W-:Y:S01]  /*8e20*/  MUFU.EX2 R126, R126 ;  /* 0x0000007e007e7308 */ /* 0x000fe20000000800 */
[----:B--2---:R-:W-:Y:S01]  /*8e30*/  F2FP.BF16.F32.PACK_AB R95, R117, R122 ;  /* 0x0000007a755f723e */ /* 0x004fe200000010ff */
[----:B------:R-:W-:Y:S01]  /*8e40*/  FFMA.FTZ R160, R35, UR4, -R88 ;  /* 0x0000000423a07c23 */ /* 0x000fe20008010858 */
[----:B------:R-:W-:Y:S07]  /*8e50*/  FFMA.FTZ R162, R37, UR4, -R90 ;  /* 0x0000000425a27c23 */ /* 0x000fee000801085a */
[----:B------:R-:W-:Y:S01]  /*8e60*/  MUFU.EX2 R143, R143 ;  /* 0x0000008f008f7308 */ /* 0x000fe20000000800 */
[----:B------:R-:W-:Y:S01]  /*8e70*/  FFMA.FTZ R114, R3, R156, R114 ;  /* 0x0000009c03727223 */ /* 0x000fe20000010072 */
[----:B------:R-:W-:Y:S01]  /*8e80*/  FADD.FTZ R156, R112, R161 ;  /* 0x000000a1709c7221 */ /* 0x000fe20000010000 */
[----:B------:R-:W-:Y:S07]  /*8e90*/  FFMA.FTZ R159, R38, UR4, -R88 ;  /* 0x00000004269f7c23 */ /* 0x000fee0008010858 */
[----:B------:R-:W2:Y:S01]  /*8ea0*/  MUFU.EX2 R123, R123 ;  /* 0x0000007b007b7308 */ /* 0x000ea20000000800 */
[----:B------:R-:W-:Y:S01]  /*8eb0*/  FADD.FTZ R161, R111, R114 ;  /* 0x000000726fa17221 */ /* 0x000fe20000010000 */
[----:B------:R-:W-:Y:S01]  /*8ec0*/  FADD.FTZ R163, R109, R156 ;  /* 0x0000009c6da37221 */ /* 0x000fe20000010000 */
[----:B------:R-:W-:Y:S07]  /*8ed0*/  FFMA.FTZ R156, R43, UR4, -R88 ;  /* 0x000000042b9c7c23 */ /* 0x000fee0008010858 */
[----:B------:R3:W-:Y:S01]  /*8ee0*/  MUFU.EX2 R109, R157 ;  /* 0x0000009d006d7308 */ /* 0x0007e20000000800 */
[C---:B-----5:R-:W-:Y:S09]  /*8ef0*/  HMMA.16816.F32.BF16 R68, R92.reuse, R96, R68 ;  /* 0x000000605c44723c */ /* 0x060ff20000041844 */
[----:B------:R-:W-:Y:S01]  /*8f00*/  MUFU.EX2 R124, R124 ;  /* 0x0000007c007c7308 */ /* 0x000fe20000000800 */
[----:B------:R-:W-:Y:S01]  /*8f10*/  FADD.FTZ R110, R110, R161 ;  /* 0x000000a16e6e7221 */ /* 0x000fe20000010000 */
[----:B------:R-:W-:Y:S01]  /*8f20*/  FFMA.FTZ R111, R40, UR4, -R90 ;  /* 0x00000004286f7c23 */ /* 0x000fe2000801085a */
[----:B------:R-:W-:Y:S07]  /*8f30*/  FADD.FTZ R163, R108, R163 ;  /* 0x000000a36ca37221 */ /* 0x000fee0000010000 */
[----:B------:R-:W4:Y:S01]  /*8f40*/  MUFU.EX2 R127, R127 ;  /* 0x0000007f007f7308 */ /* 0x000f220000000800 */
[C---:B------:R-:W-:Y:S01]  /*8f50*/  HMMA.16816.F32.BF16 R72, R92.reuse, R98, R72 ;  /* 0x000000625c48723c */ /* 0x040fe20000041848 */
[----:B------:R-:W5:Y:S08]  /*8f60*/  LDSM.16.MT88.4 R96, [R136+0x3800] ;  /* 0x003800008860783b */ /* 0x000f700000004200 */
[----:B------:R-:W-:Y:S01]  /*8f70*/  MUFU.EX2 R131, R131 ;  /* 0x0000008300837308 */ /* 0x000fe20000000800 */
[----:B------:R-:W-:Y:S01]  /*8f80*/  FADD.FTZ R164, R91, R110 ;  /* 0x0000006e5ba47221 */ /* 0x000fe20000010000 */
[--C-:B------:R-:W-:Y:S01]  /*8f90*/  FFMA.FTZ R161, R46, UR4, -R88.reuse ;  /* 0x000000042ea17c23 */ /* 0x100fe20008010858 */
[----:B---3--:R-:W-:Y:S07]  /*8fa0*/  FFMA.FTZ R157, R47, UR4, -R88 ;  /* 0x000000042f9d7c23 */ /* 0x008fee0008010858 */
[----:B------:R-:W3:Y:S01]  /*8fb0*/  MUFU.EX2 R158, R158 ;  /* 0x0000009e009e7308 */ /* 0x000ee20000000800 */
[C---:B------:R-:W-:Y:S09]  /*8fc0*/  HMMA.16816.F32.BF16 R76, R92.reuse, R100, R76 ;  /* 0x000000645c4c723c */ /* 0x040ff2000004184c */
[----:B------:R-:W-:Y:S01]  /*8fd0*/  MUFU.EX2 R133, R133 ;  /* 0x0000008500857308 */ /* 0x000fe20000000800 */
[----:B------:R-:W-:Y:S01]  /*8fe0*/  FADD.FTZ R116, R116, R163 ;  /* 0x000000a374747221 */ /* 0x000fe20000010000 */
[----:B------:R-:W-:Y:S01]  /*8ff0*/  FADD.FTZ R119, R119, R164 ;  /* 0x000000a477777221 */ /* 0x000fe20000010000 */
[----:B------:R-:W-:Y:S07]  /*9000*/  MOV R3, R2 ;  /* 0x0000000200037202 */ /* 0x000fee0000000f00 */
[----:B------:R-:W3:Y:S01]  /*9010*/  MUFU.EX2 R132, R132 ;  /* 0x0000008400847308 */ /* 0x000ee20000000800 */
[----:B------:R-:W-:Y:S01]  /*9020*/  HMMA.16816.F32.BF16 R80, R92, R102, R80 ;  /* 0x000000665c50723c */ /* 0x000fe20000041850 */
[----:B------:R-:W3:Y:S02]  /*9030*/  LDSM.16.MT88.4 R100, [R87+0x800] ;  /* 0x000800005764783b */ /* 0x000ee40000004200 */
[----:B-1----:R-:W-:Y:S06]  /*9040*/  F2FP.BF16.F32.PACK_AB R92, R125, R130 ;  /* 0x000000827d5c723e */ /* 0x002fec00000010ff */
[----:B------:R-:W1:Y:S01]  /*9050*/  MUFU.EX2 R134, R134 ;  /* 0x0000008600867308 */ /* 0x000e620000000800 */
[----:B--2---:R-:W-:Y:S01]  /*9060*/  F2FP.BF16.F32.PACK_AB R93, R123, R126 ;  /* 0x0000007e7b5d723e */ /* 0x004fe200000010ff */
[----:B------:R-:W-:Y:S01]  /*9070*/  FADD.FTZ R119, R118, R119 ;  /* 0x0000007776777221 */ /* 0x000fe20000010000 */
[----:B----4-:R-:W-:Y:S07]  /*9080*/  F2FP.BF16.F32.PACK_AB R94, R127, R124 ;  /* 0x0000007c7f5e723e */ /* 0x010fee00000010ff */
[----:B------:R-:W-:Y:S01]  /*9090*/  MUFU.EX2 R135, R135 ;  /* 0x0000008700877308 */ /* 0x000fe20000000800 */
[----:B------:R-:W-:Y:S01]  /*90a0*/  F2FP.BF16.F32.PACK_AB R95, R121, R128 ;  /* 0x00000080795f723e */ /* 0x000fe200000010ff */
[----:B------:R-:W-:Y:S01]  /*90b0*/  FADD.FTZ R122, R122, R119 ;  /* 0x000000777a7a7221 */ /* 0x000fe20000010000 */
[----:B------:R-:W-:Y:S07]  /*90c0*/  FFMA.FTZ R119, R48, UR4, -R90 ;  /* 0x0000000430777c23 */ /* 0x000fee000801085a */
[----:B------:R2:W4:Y:S01]  /*90d0*/  MUFU.EX2 R84, R160 ;  /* 0x000000a000547308 */ /* 0x0005220000000800 */
[----:B------:R-:W-:Y:S09]  /*90e0*/  FADD.FTZ R117, R117, R122 ;  /* 0x0000007a75757221 */ /* 0x000ff20000010000 */
[----:B------:R1:W4:Y:S01]  /*90f0*/  MUFU.EX2 R112, R162 ;  /* 0x000000a200707308 */ /* 0x0003220000000800 */
[----:B------:R-:W-:Y:S09]  /*9100*/  FADD.FTZ R126, R126, R117 ;  /* 0x000000757e7e7221 */ /* 0x000ff20000010000 */
[----:B------:R3:W4:Y:S10]  /*9110*/  MUFU.EX2 R114, R159 ;  /* 0x0000009f00727308 */ /* 0x0007340000000800 */
[----:B------:R-:W-:Y:S01]  /*9120*/  MUFU.EX2 R111, R111 ;  /* 0x0000006f006f7308 */ /* 0x000fe20000000800 */
[C---:B-----5:R-:W-:Y:S03]  /*9130*/  HMMA.16816.F32.BF16 R68, R92.reuse, R96, R68 ;  /* 0x000000605c44723c */ /* 0x060fe60000041844 */
[----:B--2---:R-:W-:Y:S06]  /*9140*/  FFMA.FTZ R160, R42, UR4, -R88 ;  /* 0x000000042aa07c23 */ /* 0x004fec0008010858 */
[----:B------:R2:W-:Y:S01]  /*9150*/  MUFU.EX2 R91, R156 ;  /* 0x0000009c005b7308 */ /* 0x0005e20000000800 */
[----:B-1----:R-:W-:Y:S01]  /*9160*/  FFMA.FTZ R162, R41, UR4, -R90 ;  /* 0x0000000429a27c23 */ /* 0x002fe2000801085a */
[C---:B------:R-:W-:Y:S01]  /*9170*/  HMMA.16816.F32.BF16 R72, R92.reuse, R98, R72 ;  /* 0x000000625c48723c */ /* 0x040fe20000041848 */
[----:B------:R-:W1:Y:S07]  /*9180*/  LDSM.16.MT88.4 R96, [R136+0x3c00] ;  /* 0x003c00008860783b */ /* 0x000e6e0000004200 */
[----:B------:R5:W-:Y:S01]  /*9190*/  MUFU.EX2 R110, R160 ;  /* 0x000000a0006e7308 */ /* 0x000be20000000800 */
[----:B---3--:R-:W-:Y:S01]  /*91a0*/  FADD.FTZ R159, R115, R116 ;  /* 0x00000074739f7221 */ /* 0x008fe20000010000 */
[--C-:B------:R-:W-:Y:S01]  /*91b0*/  FFMA.FTZ R115, R44, UR4, -R90.reuse ;  /* 0x000000042c737c23 */ /* 0x100fe2000801085a */
[----:B------:R-:W-:Y:S07]  /*91c0*/  FFMA.FTZ R116, R45, UR4, -R90 ;  /* 0x000000042d747c23 */ /* 0x000fee000801085a */
[----:B------:R-:W3:Y:S01]  /*91d0*/  MUFU.EX2 R108, R162 ;  /* 0x000000a2006c7308 */ /* 0x000ee20000000800 */
[----:B------:R-:W-:Y:S01]  /*91e0*/  FADD.FTZ R120, R120, R159 ;  /* 0x0000009f78787221 */ /* 0x000fe20000010000 */
[C---:B------:R-:W-:Y:S08]  /*91f0*/  HMMA.16816.F32.BF16 R76, R92.reuse, R100, R76 ;  /* 0x000000645c4c723c */ /* 0x040ff0000004184c */
[----:B------:R-:W-:Y:S01]  /*9200*/  MUFU.EX2 R115, R115 ;  /* 0x0000007300737308 */ /* 0x000fe20000000800 */
[----:B--2---:R-:W-:Y:S01]  /*9210*/  FFMA.FTZ R156, R51, UR4, -R88 ;  /* 0x00000004339c7c23 */ /* 0x004fe20008010858 */
[----:B------:R-:W-:Y:S01]  /*9220*/  FADD.FTZ R159, R113, R120 ;  /* 0x00000078719f7221 */ /* 0x000fe20000010000 */
[----:B------:R-:W-:Y:S07]  /*9230*/  FFMA.FTZ R120, R49, UR4, -R90 ;  /* 0x0000000431787c23 */ /* 0x000fee000801085a */
[----:B------:R-:W2:Y:S01]  /*9240*/  MUFU.EX2 R116, R116 ;  /* 0x0000007400747308 */ /* 0x000ea20000000800 */
[----:B------:R-:W-:Y:S01]  /*9250*/  HMMA.16816.F32.BF16 R80, R92, R102, R80 ;  /* 0x000000665c50723c */ /* 0x000fe20000041850 */
[----:B------:R-:W2:Y:S08]  /*9260*/  LDSM.16.MT88.4 R100, [R136+0x4000] ;  /* 0x004000008864783b */ /* 0x000eb00000004200 */
[----:B------:R-:W-:Y:S01]  /*9270*/  MUFU.EX2 R118, R161 ;  /* 0x000000a100767308 */ /* 0x000fe20000000800 */
[----:B------:R-:W-:Y:S01]  /*9280*/  F2FP.BF16.F32.PACK_AB R92, R158, R131 ;  /* 0x000000839e5c723e */ /* 0x000fe200000010ff */
[----:B------:R-:W-:Y:S01]  /*9290*/  FADD.FTZ R130, R130, R159 ;  /* 0x0000009f82827221 */ /* 0x000fe20000010000 */
[----:B------:R-:W-:Y:S07]  /*92a0*/  F2FP.BF16.F32.PACK_AB R93, R132, R133 ;  /* 0x00000085845d723e */ /* 0x000fee00000010ff */
[----:B------:R3:W2:Y:S01]  /*92b0*/  MUFU.EX2 R113, R157 ;  /* 0x0000009d00717308 */ /* 0x0006a20000000800 */
[----:B------:R-:W-:Y:S01]  /*92c0*/  F2FP.BF16.F32.PACK_AB R94, R129, R134 ;  /* 0x00000086815e723e */ /* 0x000fe200000010ff */
[----:B------:R-:W-:Y:S01]  /*92d0*/  FADD.FTZ R117, R125, R130 ;  /* 0x000000827d757221 */ /* 0x000fe20000010000 */
[----:B----4-:R-:W-:Y:S01]  /*92e0*/  F2FP.BF16.F32.PACK_AB R95, R84, R135 ;  /* 0x00000087545f723e */ /* 0x010fe200000010ff */
[----:B------:R-:W-:Y:S06]  /*92f0*/  FADD.FTZ R125, R123, R126 ;  /* 0x0000007e7b7d7221 */ /* 0x000fec0000010000 */
[----:B------:R-:W-:Y:S01]  /*9300*/  MUFU.EX2 R119, R119 ;  /* 0x0000007700777308 */ /* 0x000fe20000000800 */
[----:B------:R-:W-:Y:S01]  /*9310*/  FADD.FTZ R124, R124, R117 ;  /* 0x000000757c7c7221 */ /* 0x000fe20000010000 */
[----:B-----5:R-:W-:Y:S01]  /*9320*/  FFMA.FTZ R160, R50, UR4, -R88 ;  /* 0x0000000432a07c23 */ /* 0x020fe20008010858 */
[--C-:B------:R-:W-:Y:S07]  /*9330*/  FFMA.FTZ R123, R52, UR4, -R90.reuse ;  /* 0x00000004347b7c23 */ /* 0x100fee000801085a */
[----:B------:R4:W-:Y:S01]  /*9340*/  MUFU.EX2 R117, R156 ;  /* 0x0000009c00757308 */ /* 0x0009e20000000800 */
[----:B------:R-:W-:Y:S01]  /*9350*/  FFMA.FTZ R126, R53, UR4, -R90 ;  /* 0x00000004357e7c23 */ /* 0x000fe2000801085a */
[--C-:B------:R-:W-:Y:S01]  /*9360*/  FFMA.FTZ R130, R55, UR4, -R88.reuse ;  /* 0x0000000437827c23 */ /* 0x100fe20008010858 */
[--C-:B------:R-:W-:Y:S07]  /*9370*/  FFMA.FTZ R159, R58, UR4, -R88.reuse ;  /* 0x000000043a9f7c23 */ /* 0x100fee0008010858 */
[----:B------:R-:W5:Y:S01]  /*9380*/  MUFU.EX2 R120, R120 ;  /* 0x0000007800787308 */ /* 0x000f620000000800 */
[----:B---3--:R-:W-:Y:S09]  /*9390*/  FFMA.FTZ R157, R54, UR4, -R88 ;  /* 0x00000004369d7c23 */ /* 0x008ff20008010858 */
[----:B------:R-:W3:Y:S01]  /*93a0*/  MUFU.EX2 R122, R160 ;  /* 0x000000a0007a7308 */ /* 0x000ee20000000800 */
[C---:B-1----:R-:W-:Y:S09]  /*93b0*/  HMMA.16816.F32.BF16 R68, R92.reuse, R96, R68 ;  /* 0x000000605c44723c */ /* 0x042ff20000041844 */
[----:B------:R-:W-:Y:S10]  /*93c0*/  MUFU.EX2 R123, R123 ;  /* 0x0000007b007b7308 */ /* 0x000ff40000000800 */
[----:B------:R-:W1:Y:S01]  /*93d0*/  MUFU.EX2 R126, R126 ;  /* 0x0000007e007e7308 */ /* 0x000e620000000800 */
[C---:B------:R-:W-:Y:S01]  /*93e0*/  HMMA.16816.F32.BF16 R72, R92.reuse, R98, R72 ;  /* 0x000000625c48723c */ /* 0x040fe20000041848 */
[----:B------:R-:W4:Y:S07]  /*93f0*/  LDSM.16.MT88.4 R96, [R87+0x1000] ;  /* 0x001000005760783b */ /* 0x000f2e0000004200 */
[C---:B------:R-:W-:Y:S08]  /*9400*/  HMMA.16816.F32.BF16 R76, R92.reuse, R104, R76 ;  /* 0x000000685c4c723c */ /* 0x040ff0000004184c */
[----:B------:R-:W-:Y:S01]  /*9410*/  HMMA.16816.F32.BF16 R80, R92, R106, R80 ;  /* 0x0000006a5c50723c */ /* 0x000fe20000041850 */
[----:B------:R-:W1:Y:S02]  /*9420*/  LDSM.16.MT88.4 R104, [R136+0x4400] ;  /* 0x004400008868783b */ /* 0x000e640000004200 */
[----:B------:R-:W-:Y:S02]  /*9430*/  F2FP.BF16.F32.PACK_AB R92, R112, R143 ;  /* 0x0000008f705c723e */ /* 0x000fe400000010ff */
[----:B------:R-:W-:Y:S02]  /*9440*/  F2FP.BF16.F32.PACK_AB R93, R109, R114 ;  /* 0x000000726d5d723e */ /* 0x000fe400000010ff */
[----:B------:R-:W-:Y:S02]  /*9450*/  F2FP.BF16.F32.PACK_AB R94, R108, R111 ;  /* 0x0000006f6c5e723e */ /* 0x000fe400000010ff */
[----:B------:R-:W-:Y:S07]  /*9460*/  F2FP.BF16.F32.PACK_AB R95, R91, R110 ;  /* 0x0000006e5b5f723e */ /* 0x000fee00000010ff */
[C---:B--2---:R-:W-:Y:S08]  /*9470*/  HMMA.16816.F32.BF16 R68, R92.reuse, R100, R68 ;  /* 0x000000645c44723c */ /* 0x044ff00000041844 */
[C---:B------:R-:W-:Y:S01]  /*9480*/  HMMA.16816.F32.BF16 R72, R92.reuse, R102, R72 ;  /* 0x000000665c48723c */ /* 0x040fe20000041848 */
[----:B------:R-:W2:Y:S07]  /*9490*/  LDSM.16.MT88.4 R100, [R87+0x1400] ;  /* 0x001400005764783b */ /* 0x000eae0000004200 */
[C---:B----4-:R-:W-:Y:S03]  /*94a0*/  HMMA.16816.F32.BF16 R76, R92.reuse, R96, R76 ;  /* 0x000000605c4c723c */ /* 0x050fe6000004184c */
[----:B------:R-:W-:Y:S01]  /*94b0*/  FADD.FTZ R96, R128, R125 ;  /* 0x0000007d80607221 */ /* 0x000fe20000010000 */
[----:B------:R-:W-:Y:S01]  /*94c0*/  FADD.FTZ R128, R127, R124 ;  /* 0x0000007c7f807221 */ /* 0x000fe20000010000 */
[----:B------:R-:W-:Y:S01]  /*94d0*/  FFMA.FTZ R125, R56, UR4, -R90 ;  /* 0x00000004387d7c23 */ /* 0x000fe2000801085a */
[----:B------:R-:W-:Y:S01]  /*94e0*/  MUFU.EX2 R124, R157 ;  /* 0x0000009d007c7308 */ /* 0x000fe20000000800 */
[----:B------:R-:W-:Y:S01]  /*94f0*/  FADD.FTZ R156, R121, R96 ;  /* 0x00000060799c7221 */ /* 0x000fe20000010000 */
[----:B------:R-:W-:Y:S01]  /*9500*/  HMMA.16816.F32.BF16 R80, R92, R98, R80 ;  /* 0x000000625c50723c */ /* 0x000fe20000041850 */
[----:B------:R-:W4:Y:S07]  /*9510*/  LDSM.16.MT88.4 R96, [R136+0x4800] ;  /* 0x004800008860783b */ /* 0x000f2e0000004200 */
[----:B------:R-:W4:Y:S01]  /*9520*/  MUFU.EX2 R121, R130 ;  /* 0x0000008200797308 */ /* 0x000f220000000800 */
[----:B------:R-:W-:Y:S01]  /*9530*/  F2FP.BF16.F32.PACK_AB R92, R116, R115 ;  /* 0x00000073745c723e */ /* 0x000fe200000010ff */
[----:B------:R-:W-:Y:S01]  /*9540*/  FADD.FTZ R131, R131, R128 ;  /* 0x0000008083837221 */ /* 0x000fe20000010000 */
[----:B------:R-:W-:Y:S01]  /*9550*/  F2FP.BF16.F32.PACK_AB R93, R113, R118 ;  /* 0x00000076715d723e */ /* 0x000fe200000010ff */
[----:B------:R-:W-:Y:S01]  /*9560*/  FFMA.FTZ R128, R57, UR4, -R90 ;  /* 0x0000000439807c23 */ /* 0x000fe2000801085a */
[----:B-----5:R-:W-:Y:S01]  /*9570*/  F2FP.BF16.F32.PACK_AB R94, R120, R119 ;  /* 0x00000077785e723e */ /* 0x020fe200000010ff */
[----:B------:R-:W-:Y:S01]  /*9580*/  FFMA.FTZ R127, R59, UR4, -R88 ;  /* 0x000000043b7f7c23 */ /* 0x000fe20008010858 */
[----:B---3--:R-:W-:Y:S03]  /*9590*/  F2FP.BF16.F32.PACK_AB R95, R117, R122 ;  /* 0x0000007a755f723e */ /* 0x008fe600000010ff */
[----:B------:R-:W-:Y:S01]  /*95a0*/  MUFU.EX2 R125, R125 ;  /* 0x0000007d007d7308 */ /* 0x000fe20000000800 */
[----:B------:R-:W-:Y:S01]  /*95b0*/  FADD.FTZ R131, R158, R131 ;  /* 0x000000839e837221 */ /* 0x000fe20000010000 */
[----:B------:R-:W-:Y:S08]  /*95c0*/  FADD.FTZ R133, R133, R156 ;  /* 0x0000009c85857221 */ /* 0x000ff00000010000 */
[----:B------:R-:W3:Y:S01]  /*95d0*/  MUFU.EX2 R128, R128 ;  /* 0x0000008000807308 */ /* 0x000ee20000000800 */
[----:B------:R-:W-:Y:S01]  /*95e0*/  FADD.FTZ R134, R134, R131 ;  /* 0x0000008386867221 */ /* 0x000fe20000010000 */
[C---:B-1----:R-:W-:Y:S08]  /*95f0*/  HMMA.16816.F32.BF16 R68, R92.reuse, R104, R68 ;  /* 0x000000685c44723c */ /* 0x042ff00000041844 */
[----:B------:R-:W-:Y:S01]  /*9600*/  MUFU.EX2 R130, R159 ;  /* 0x0000009f00827308 */ /* 0x000fe20000000800 */
[----:B------:R-:W-:Y:S01]  /*9610*/  FADD.FTZ R132, R132, R133 ;  /* 0x0000008584847221 */ /* 0x000fe20000010000 */
[----:B------:R-:W-:Y:S08]  /*9620*/  FFMA.FTZ R131, R60, UR4, -R90 ;  /* 0x000000043c837c23 */ /* 0x000ff0000801085a */
[----:B------:R-:W1:Y:S01]  /*9630*/  MUFU.EX2 R127, R127 ;  /* 0x0000007f007f7308 */ /* 0x000e620000000800 */
[----:B------:R-:W-:Y:S01]  /*9640*/  FADD.FTZ R133, R135, R132 ;  /* 0x0000008487857221 */ /* 0x000fe20000010000 */
[C---:B------:R-:W-:Y:S01]  /*9650*/  HMMA.16816.F32.BF16 R72, R92.reuse, R106, R72 ;  /* 0x0000006a5c48723c */ /* 0x040fe20000041848 */
[----:B------:R-:W5:Y:S07]  /*9660*/  LDSM.16.MT88.4 R104, [R87+0x1800] ;  /* 0x001800005768783b */ /* 0x000f6e0000004200 */
[----:B------:R-:W-:Y:S01]  /*9670*/  MUFU.EX2 R131, R131 ;  /* 0x0000008300837308 */ /* 0x000fe20000000800 */
[----:B------:R-:W-:Y:S01]  /*9680*/  FADD.FTZ R133, R84, R133 ;  /* 0x0000008554857221 */ /* 0x000fe20000010000 */
[--C-:B------:R-:W-:Y:S01]  /*9690*/  FFMA.FTZ R132, R61, UR4, -R90.reuse ;  /* 0x000000043d847c23 */ /* 0x100fe2000801085a */
[--C-:B------:R-:W-:Y:S01]  /*96a0*/  FFMA.FTZ R135, R64, UR4, -R90.reuse ;  /* 0x0000000440877c23 */ /* 0x100fe2000801085a */
[----:B------:R-:W-:Y:S01]  /*96b0*/  FFMA.FTZ R90, R65, UR4, -R90 ;  /* 0x00000004415a7c23 */ /* 0x000fe2000801085a */
[----:B------:R-:W-:Y:S01]  /*96c0*/  FADD.FTZ R114, R114, R133 ;  /* 0x0000008572727221 */ /* 0x000fe20000010000 */
[C---:B--2---:R-:W-:Y:S04]  /*96d0*/  HMMA.16816.F32.BF16 R76, R92.reuse, R100, R76 ;  /* 0x000000645c4c723c */ /* 0x044fe8000004184c */
[----:B------:R-:W2:Y:S01]  /*96e0*/  MUFU.EX2 R132, R132 ;  /* 0x0000008400847308 */ /* 0x000ea20000000800 */
[----:B------:R-:W-:Y:S01]  /*96f0*/  FADD.FTZ R100, R129, R134 ;  /* 0x0000008681647221 */ /* 0x000fe20000010000 */
[--C-:B------:R-:W-:Y:S01]  /*9700*/  FFMA.FTZ R129, R62, UR4, -R88.reuse ;  /* 0x000000043e817c23 */ /* 0x100fe20008010858 */
[----:B------:R-:W-:Y:S07]  /*9710*/  FFMA.FTZ R134, R63, UR4, -R88 ;  /* 0x000000043f867c23 */ /* 0x000fee0008010858 */
[----:B------:R-:W-:Y:S01]  /*9720*/  MUFU.EX2 R157, R90 ;  /* 0x0000005a009d7308 */ /* 0x000fe20000000800 */
        /* <DEDUP_REMOVED lines=8> */
[----:B---3--:R-:W-:Y:S01]  /*97b0*/  F2FP.BF16.F32.PACK_AB R94, R128, R125 ;  /* 0x0000007d805e723e */ /* 0x008fe200000010ff */
[----:B------:R-:W-:Y:S01]  /*97c0*/  FADD.FTZ R111, R111, R156 ;  /* 0x0000009c6f6f7221 */ /* 0x000fe20000010000 */
[----:B-1----:R-:W-:Y:S07]  /*97d0*/  F2FP.BF16.F32.PACK_AB R95, R127, R130 ;  /* 0x000000827f5f723e */ /* 0x002fee00000010ff */
[----:B------:R-:W1:Y:S01]  /*97e0*/  MUFU.EX2 R112, R135 ;  /* 0x0000008700707308 */ /* 0x000e620000000800 */
[----:B------:R-:W-:Y:S01]  /*97f0*/  FADD.FTZ R108, R108, R111 ;  /* 0x0000006f6c6c7221 */ /* 0x000fe20000010000 */
[C---:B------:R-:W-:Y:S03]  /*9800*/  HMMA.16816.F32.BF16 R68, R92.reuse, R96, R68 ;  /* 0x000000605c44723c */ /* 0x040fe60000041844 */
[----:B------:R-:W-:Y:S01]  /*9810*/  FADD.FTZ R97, R109, R114 ;  /* 0x000000726d617221 */ /* 0x000fe20000010000 */
[--C-:B------:R-:W-:Y:S01]  /*9820*/  FFMA.FTZ R109, R66, UR4, -R88.reuse ;  /* 0x00000004426d7c23 */ /* 0x100fe20008010858 */
[----:B------:R-:W-:Y:S01]  /*9830*/  FFMA.FTZ R88, R67, UR4, -R88 ;  /* 0x0000000443587c23 */ /* 0x000fe20008010858 */
[----:B------:R-:W-:Y:S01]  /*9840*/  FADD.FTZ R115, R115, R108 ;  /* 0x0000006c73737221 */ /* 0x000fe20000010000 */
[----:B------:R-:W-:Y:S01]  /*9850*/  FADD.FTZ R110, R110, R97 ;  /* 0x000000616e6e7221 */ /* 0x000fe20000010000 */
[C---:B------:R-:W-:Y:S01]  /*9860*/  HMMA.16816.F32.BF16 R72, R92.reuse, R98, R72 ;  /* 0x000000625c48723c */ /* 0x040fe20000041848 */
[----:B------:R3:W3:Y:S01]  /*9870*/  LDSM.16.MT88.4 R96, [R87+0x1c00] ;  /* 0x001c00005760783b */ /* 0x0006e20000004200 */
[----:B------:R-:W-:Y:S01]  /*9880*/  MUFU.EX2 R109, R109 ;  /* 0x0000006d006d7308 */ /* 0x000fe20000000800 */
[----:B------:R-:W-:Y:S01]  /*9890*/  FADD.FTZ R91, R91, R110 ;  /* 0x0000006e5b5b7221 */ /* 0x000fe20000010000 */
[----:B------:R-:W-:Y:S08]  /*98a0*/  FADD.FTZ R116, R116, R115 ;  /* 0x0000007374747221 */ /* 0x000ff00000010000 */
[----:B------:R-:W1:Y:S01]  /*98b0*/  MUFU.EX2 R88, R88 ;  /* 0x0000005800587308 */ /* 0x000e620000000800 */
[----:B------:R-:W-:Y:S01]  /*98c0*/  FADD.FTZ R118, R118, R91 ;  /* 0x0000005b76767221 */ /* 0x000fe20000010000 */
[C---:B-----5:R-:W-:Y:S03]  /*98d0*/  HMMA.16816.F32.BF16 R76, R92.reuse, R104, R76 ;  /* 0x000000685c4c723c */ /* 0x060fe6000004184c */
[----:B------:R-:W-:Y:S01]  /*98e0*/  FADD.FTZ R113, R113, R118 ;  /* 0x0000007671717221 */ /* 0x000fe20000010000 */
[----:B------:R-:W-:Y:S03]  /*98f0*/  FADD.FTZ R119, R119, R116 ;  /* 0x0000007477777221 */ /* 0x000fe60000010000 */
[----:B------:R-:W-:Y:S01]  /*9900*/  FADD.FTZ R122, R122, R113 ;  /* 0x000000717a7a7221 */ /* 0x000fe20000010000 */
[----:B------:R-:W-:Y:S03]  /*9910*/  HMMA.16816.F32.BF16 R80, R92, R106, R80 ;  /* 0x0000006a5c50723c */ /* 0x000fe60000041850 */
[----:B--2---:R-:W-:Y:S01]  /*9920*/  F2FP.BF16.F32.PACK_AB R92, R132, R131 ;  /* 0x00000083845c723e */ /* 0x004fe200000010ff */
[----:B------:R-:W-:Y:S01]  /*9930*/  FADD.FTZ R120, R120, R119 ;  /* 0x0000007778787221 */ /* 0x000fe20000010000 */
[----:B----4-:R-:W-:Y:S01]  /*9940*/  F2FP.BF16.F32.PACK_AB R93, R84, R129 ;  /* 0x00000081545d723e */ /* 0x010fe200000010ff */
[----:B------:R-:W-:Y:S01]  /*9950*/  FADD.FTZ R117, R117, R122 ;  /* 0x0000007a75757221 */ /* 0x000fe20000010000 */
[----:B-1----:R-:W-:Y:S01]  /*9960*/  F2FP.BF16.F32.PACK_AB R94, R157, R112 ;  /* 0x000000709d5e723e */ /* 0x002fe200000010ff */
        /* <DEDUP_REMOVED lines=11> */
[----:B---3--:R-:W-:Y:S03]  /*9a20*/  FADD.FTZ R87, R131, R128 ;  /* 0x0000008083577221 */ /* 0x008fe60000010000 */
[----:B------:R-:W-:Y:S01]  /*9a30*/  FADD.FTZ R129, R129, R130 ;  /* 0x0000008281817221 */ /* 0x000fe20000010000 */
[C---:B------:R-:W-:Y:S03]  /*9a40*/  HMMA.16816.F32.BF16 R76, R92.reuse, R96, R76 ;  /* 0x000000605c4c723c */ /* 0x040fe6000004184c */
[----:B------:R-:W-:Y:S01]  /*9a50*/  FADD.FTZ R87, R132, R87 ;  /* 0x0000005784577221 */ /* 0x000fe20000010000 */
[----:B------:R-:W-:Y:S03]  /*9a60*/  FADD.FTZ R84, R84, R129 ;  /* 0x0000008154547221 */ /* 0x000fe60000010000 */
[----:B------:R-:W-:Y:S01]  /*9a70*/  FADD.FTZ R112, R112, R87 ;  /* 0x0000005770707221 */ /* 0x000fe20000010000 */
[----:B------:R-:W-:Y:S03]  /*9a80*/  HMMA.16816.F32.BF16 R80, R92, R98, R80 ;  /* 0x000000625c50723c */ /* 0x000fe60000041850 */
[----:B------:R-:W-:Y:S01]  /*9a90*/  FADD.FTZ R109, R109, R84 ;  /* 0x000000546d6d7221 */ /* 0x000fe20000010000 */
[----:B------:R-:W-:Y:S03]  /*9aa0*/  FADD.FTZ R157, R157, R112 ;  /* 0x000000709d9d7221 */ /* 0x000fe60000010000 */
[----:B------:R-:W-:Y:S01]  /*9ab0*/  FADD.FTZ R156, R88, R109 ;  /* 0x0000006d589c7221 */ /* 0x000fe20000010000 */
[----:B------:R-:W-:Y:S01]  /*9ac0*/  @!UPT UIADD3 URZ, UPT, UPT, URZ, URZ, URZ ;  /* 0x000000fffffff290 */ /* 0x000fe2000fffe0ff */
[----:B------:R-:W-:Y:S11]  /*9ad0*/  @P0 BRA `(.L_x_3864) ;  /* 0xffffffd800a40947 */ /* 0x000ff6000383ffff */
.L_x_3860:
[----:B------:R-:W1:Y:S01]  /*9ae0*/  S2R R3, SR_TID.X ;  /* 0x0000000000037919 */ /* 0x000e620000002100 */
[----:B------:R-:W-:Y:S01]  /*9af0*/  ISETP.NE.AND P1, PT, R146, -0x1, PT ;  /* 0xffffffff9200780c */ /* 0x000fe20003f25270 */
[----:B------:R-:W2:Y:S01]  /*9b00*/  LDC R17, c[0x0][0x434] ;  /* 0x00010d00ff117b82 */ /* 0x000ea20000000800 */
[----:B------:R-:W-:Y:S01]  /*9b10*/  LOP3.LUT R10, R149, 0xc0, R140, 0xf8, !PT ;  /* 0x000000c0950a7812 */ /* 0x000fe200078ef88c */
[----:B------:R-:W3:Y:S01]  /*9b20*/  SHFL.BFLY PT, R12, R157, 0x2, 0x1f ;  /* 0x0c401f009d0c7f89 */ /* 0x000ee200000e0000 */
[----:B------:R-:W-:Y:S03]  /*9b30*/  BSSY.RECONVERGENT B0, `(.L_x_3865) ;  /* 0x000006d000007945 */ /* 0x000fe60003800200 */
[----:B------:R-:W4:Y:S02]  /*9b40*/  SHFL.BFLY PT, R11, R156, 0x2, 0x1f ;  /* 0x0c401f009c0b7f89 */ /* 0x000f2400000e0000 */
[----:B------:R-:W5:Y:S01]  /*9b50*/  S2UR UR6, SR_CTAID.X ;  /* 0x00000000000679c3 */ /* 0x000f620000002500 */
[----:B------:R-:W2:Y:S01]  /*9b60*/  S2R R13, SR_CTAID.Z ;  /* 0x00000000000d7919 */ /* 0x000ea20000002700 */
[----:B---3--:R-:W-:Y:S01]  /*9b70*/  FADD.FTZ R12, R12, R157 ;  /* 0x0000009d0c0c7221 */ /* 0x008fe20000010000 */
[----:B-1----:R-:W-:-:S04]  /*9b80*/  SHF.L.U32 R8, R3, 0x1, RZ ;  /* 0x0000000103087819 */ /* 0x002fc800000006ff */
[----:B------:R-:W1:Y:S01]  /*9b90*/  SHFL.BFLY PT, R5, R12, 0x1, 0x1f ;  /* 0x0c201f000c057f89 */ /* 0x000e6200000e0000 */
[----:B----4-:R-:W-:Y:S01]  /*9ba0*/  FADD.FTZ R11, R11, R156 ;  /* 0x0000009c0b0b7221 */ /* 0x010fe20000010000 */
[C---:B------:R-:W-:Y:S01]  /*9bb0*/  SHF.L.U32 R9, R3.reuse, 0x4, RZ ;  /* 0x0000000403097819 */ /* 0x040fe200000006ff */
[----:B-----5:R-:W-:Y:S01]  /*9bc0*/  USHF.L.U32 UR6, UR6, 0x6, URZ ;  /* 0x0000000606067899 */ /* 0x020fe200080006ff */
[----:B------:R-:W-:Y:S02]  /*9bd0*/  LOP3.LUT R8, R8, 0x6, RZ, 0xc0, !PT ;  /* 0x0000000608087812 */ /* 0x000fe400078ec0ff */
[----:B------:R-:W3:Y:S01]  /*9be0*/  SHFL.BFLY PT, R4, R11, 0x1, 0x1f ;  /* 0x0c201f000b047f89 */ /* 0x000ee200000e0000 */
[----:B------:R-:W-:Y:S02]  /*9bf0*/  LOP3.LUT P5, RZ, R3, 0x3, RZ, 0xc0, !PT ;  /* 0x0000000303ff7812 */ /* 0x000fe400078ac0ff */
[----:B------:R-:W-:Y:S02]  /*9c00*/  LOP3.LUT R9, R8, 0x3e00, R9, 0xf8, !PT ;  /* 0x00003e0008097812 */ /* 0x000fe400078ef809 */
[----:B------:R-:W4:Y:S02]  /*9c10*/  LDC.U8 R8, c[0x0][0x548] ;  /* 0x00015200ff087b82 */ /* 0x000f240000000000 */
[----:B------:R-:W-:-:S02]  /*9c20*/  LOP3.LUT R9, R9, 0x20, R140, 0xf8, !PT ;  /* 0x0000002009097812 */ /* 0x000fc400078ef88c */
[----:B------:R-:W-:Y:S02]  /*9c30*/  LOP3.LUT R140, R140, 0x18, RZ, 0xc0, !PT ;  /* 0x000000188c8c7812 */ /* 0x000fe400078ec0ff */
[----:B------:R-:W-:-:S04]  /*9c40*/  LOP3.LUT R9, R9, R10, RZ, 0xfc, !PT ;  /* 0x0000000a09097212 */ /* 0x000fc800078efcff */
[----:B------:R-:W-:Y:S01]  /*9c50*/  LEA R9, R9, UR5, 0x1 ;  /* 0x0000000509097c11 */ /* 0x000fe2000f8e08ff */
[----:B-1----:R-:W-:Y:S01]  /*9c60*/  FADD.FTZ R5, R12, R5 ;  /* 0x000000050c057221 */ /* 0x002fe20000010000 */
[----:B------:R-:W-:-:S03]  /*9c70*/  SHF.L.U32 R12, R3, 0x2, RZ ;  /* 0x00000002030c7819 */ /* 0x000fc600000006ff */
[----:B------:R-:W1:Y:S01]  /*9c80*/  MUFU.RCP R7, R5 ;  /* 0x0000000500077308 */ /* 0x000e620000001000 */
[----:B------:R-:W-:Y:S01]  /*9c90*/  FSETP.NE.FTZ.AND P4, PT, R5, RZ, PT ;  /* 0x000000ff0500720b */ /* 0x000fe20003f95000 */
[----:B---3--:R-:W-:Y:S01]  /*9ca0*/  FADD.FTZ R4, R11, R4 ;  /* 0x000000040b047221 */ /* 0x008fe20000010000 */
[C---:B------:R-:W-:Y:S01]  /*9cb0*/  LOP3.LUT R15, R12.reuse, 0x20, RZ, 0xc0, !PT ;  /* 0x000000200c0f7812 */ /* 0x040fe200078ec0ff */
[----:B------:R-:W3:Y:S01]  /*9cc0*/  @!P1 LDC.64 R10, c[0x0][0x400] ;  /* 0x00010000ff0a9b82 */ /* 0x000ee20000000a00 */
[----:B------:R-:W-:Y:S02]  /*9cd0*/  LOP3.LUT R12, R12, 0x40, RZ, 0xc0, !PT ;  /* 0x000000400c0c7812 */ /* 0x000fe400078ec0ff */
[----:B----4-:R-:W-:Y:S01]  /*9ce0*/  ISETP.NE.AND P2, PT, R8, RZ, PT ;  /* 0x000000ff0800720c */ /* 0x010fe20003f45270 */
[----:B------:R-:W4:Y:S01]  /*9cf0*/  MUFU.RCP R6, R4 ;  /* 0x0000000400067308 */ /* 0x000f220000001000 */
[----:B------:R-:W3:Y:S01]  /*9d00*/  S2R R8, SR_CTAID.Y ;  /* 0x0000000000087919 */ /* 0x000ee20000002600 */
[----:B------:R-:W-:-:S02]  /*9d10*/  FSETP.NE.FTZ.AND P3, PT, R4, RZ, PT ;  /* 0x000000ff0400720b */ /* 0x000fc40003f75000 */
[C---:B------:R-:W-:Y:S02]  /*9d20*/  IADD3 R21, PT, PT, R9.reuse, -R12, RZ ;  /* 0x8000000c09157210 */ /* 0x040fe40007ffe0ff */
[----:B------:R-:W5:Y:S01]  /*9d30*/  @P4 LDC R25, c[0x0][0x458] ;  /* 0x00011600ff194b82 */ /* 0x000f620000000800 */
[----:B------:R-:W-:Y:S01]  /*9d40*/  IADD3 R19, PT, PT, R9, -R15, RZ ;  /* 0x8000000f09137210 */ /* 0x000fe20007ffe0ff */
[----:B------:R-:W2:Y:S01]  /*9d50*/  @P4 MUFU.LG2 R5, R5 ;  /* 0x0000000500054308 */ /* 0x000ea20000000c00 */
[----:B------:R-:W-:Y:S02]  /*9d60*/  ISETP.NE.OR P0, PT, R146, -0x1, !P2 ;  /* 0xffffffff9200780c */ /* 0x000fe40005705670 */
[----:B-1----:R-:W-:Y:S02]  /*9d70*/  FSEL R7, R7, 1, P4 ;  /* 0x3f80000007077808 */ /* 0x002fe40002000000 */
[----:B------:R-:W-:Y:S01]  /*9d80*/  IADD3 R15, PT, PT, -R15, R21, RZ ;  /* 0x000000150f0f7210 */ /* 0x000fe20007ffe1ff */
[----:B------:R-:W2:Y:S02]  /*9d90*/  @!P2 LDC R14, c[0x0][0x3e0] ;  /* 0x0000f800ff0eab82 */ /* 0x000ea40000000800 */
[C---:B------:R-:W-:Y:S01]  /*9da0*/  FMUL.FTZ R68, R7.reuse, R68 ;  /* 0x0000004407447220 */ /* 0x040fe20000410000 */
[C---:B------:R-:W-:Y:S01]  /*9db0*/  FMUL.FTZ R69, R7.reuse, R69 ;  /* 0x0000004507457220 */ /* 0x040fe20000410000 */
[C---:B------:R-:W-:Y:S01]  /*9dc0*/  FMUL.FTZ R72, R7.reuse, R72 ;  /* 0x0000004807487220 */ /* 0x040fe20000410000 */
[C---:B------:R-:W-:Y:S01]  /*9dd0*/  FMUL.FTZ R73, R7.reuse, R73 ;  /* 0x0000004907497220 */ /* 0x040fe20000410000 */
[C---:B------:R-:W-:Y:S01]  /*9de0*/  FMUL.FTZ R76, R7.reuse, R76 ;  /* 0x0000004c074c7220 */ /* 0x040fe20000410000 */
[C---:B------:R-:W-:Y:S01]  /*9df0*/  FMUL.FTZ R77, R7.reuse, R77 ;  /* 0x0000004d074d7220 */ /* 0x040fe20000410000 */
[C---:B------:R-:W-:Y:S01]  /*9e00*/  FMUL.FTZ R80, R7.reuse, R80 ;  /* 0x0000005007507220 */ /* 0x040fe20000410000 */
[----:B----4-:R-:W-:Y:S01]  /*9e10*/  FSEL R6, R6, 1, P3 ;  /* 0x3f80000006067808 */ /* 0x010fe20001800000 */
[----:B------:R-:W-:Y:S01]  /*9e20*/  FMUL.FTZ R7, R7, R81 ;  /* 0x0000005107077220 */ /* 0x000fe20000410000 */
[----:B------:R-:W-:Y:S01]  /*9e30*/  F2FP.BF16.F32.PACK_AB R68, R69, R68 ;  /* 0x000000444544723e */ /* 0x000fe200000010ff */
[----:B------:R-:W1:Y:S01]  /*9e40*/  @P2 LDC R12, c[0x0][0x454] ;  /* 0x00011500ff0c2b82 */ /* 0x000e620000000800 */
[----:B------:R-:W4:Y:S01]  /*9e50*/  @P3 MUFU.LG2 R4, R4 ;  /* 0x0000000400043308 */ /* 0x000f220000000c00 */
        /* <DEDUP_REMOVED lines=9> */
[C---:B---3--:R-:W-:Y:S01]  /*9ef0*/  @!P1 IMAD.WIDE.U32 R26, R8.reuse, R10, RZ ;  /* 0x0000000a081a9225 */ /* 0x048fe200078e00ff */
[----:B------:R-:W3:Y:S01]  /*9f00*/  @P1 LDC.64 R6, c[0x0][0x408] ;  /* 0x00010200ff061b82 */ /* 0x000ee20000000a00 */
[----:B------:R-:W-:Y:S01]  /*9f10*/  F2FP.BF16.F32.PACK_AB R70, R71, R70 ;  /* 0x000000464746723e */ /* 0x000fe200000010ff */
[----:B------:R-:W-:Y:S01]  /*9f20*/  STS [R9], R68 ;  /* 0x0000004409007388 */ /* 0x000fe20000000800 */
[----:B------:R-:W-:Y:S01]  /*9f30*/  F2FP.BF16.F32.PACK_AB R72, R73, R72 ;  /* 0x000000484948723e */ /* 0x000fe200000010ff */
[----:B--2---:R-:W-:Y:S01]  /*9f40*/  @!P2 IMAD R14, R8, R14, R13 ;  /* 0x0000000e080ea224 */ /* 0x004fe200078e020d */
[----:B------:R-:W-:Y:S01]  /*9f50*/  F2FP.BF16.F32.PACK_AB R74, R75, R74 ;  /* 0x0000004a4b4a723e */ /* 0x000fe200000010ff */
[----:B------:R2:W-:Y:S01]  /*9f60*/  STS [R9+0x200], R70 ;  /* 0x0002004609007388 */ /* 0x0005e20000000800 */
[----:B------:R-:W-:Y:S01]  /*9f70*/  F2FP.BF16.F32.PACK_AB R76, R77, R76 ;  /* 0x0000004c4d4c723e */ /* 0x000fe200000010ff */
[----:B------:R-:W1:Y:S01]  /*9f80*/  @P3 LDC R23, c[0x0][0x458] ;  /* 0x00011600ff173b82 */ /* 0x000e620000000800 */
[----:B------:R-:W-:Y:S01]  /*9f90*/  F2FP.BF16.F32.PACK_AB R78, R79, R78 ;  /* 0x0000004e4f4e723e */ /* 0x000fe200000010ff */
[----:B------:R-:W-:Y:S01]  /*9fa0*/  STS [R19+0x10], R72 ;  /* 0x0000104813007388 */ /* 0x000fe20000000800 */
[----:B------:R-:W-:Y:S01]  /*9fb0*/  F2FP.BF16.F32.PACK_AB R82, R83, R82 ;  /* 0x000000525352723e */ /* 0x000fe200000010ff */
[----:B------:R-:W-:-:S02]  /*9fc0*/  @!P2 IMAD R14, R14, R17, RZ ;  /* 0x000000110e0ea224 */ /* 0x000fc400078e02ff */
[----:B------:R-:W-:Y:S01]  /*9fd0*/  @P4 FMUL.FTZ R5, R5, 0.69314718246459960938 ;  /* 0x3f31721805054820 */ /* 0x000fe20000410000 */
[----:B------:R3:W-:Y:S04]  /*9fe0*/  STS [R19+0x210], R74 ;  /* 0x0002104a13007388 */ /* 0x0007e80000000800 */
[----:B------:R1:W-:Y:S04]  /*9ff0*/  STS [R21+0x20], R76 ;  /* 0x0000204c15007388 */ /* 0x0003e80000000800 */
[----:B------:R1:W-:Y:S04]  /*a000*/  STS [R21+0x220], R78 ;  /* 0x0002204e15007388 */ /* 0x0003e80000000800 */
[----:B------:R1:W-:Y:S04]  /*a010*/  STS [R15+0x30], R80 ;  /* 0x000030500f007388 */ /* 0x0003e80000000800 */
[----:B------:R1:W-:Y:S01]  /*a020*/  STS [R15+0x230], R82 ;  /* 0x000230520f007388 */ /* 0x0003e20000000800 */
[----:B--2---:R-:W-:-:S02]  /*a030*/  @!P1 IMAD R9, R8, R11, R27 ;  /* 0x0000000b08099224 */ /* 0x004fc400078e021b */
[----:B------:R-:W2:Y:S01]  /*a040*/  LDC.64 R10, c[0x0][0x408] ;  /* 0x00010200ff0a7b82 */ /* 0x000ea20000000a00 */
[----:B---3--:R-:W-:Y:S01]  /*a050*/  @P1 IMAD.WIDE.U32 R18, R146, R6, RZ ;  /* 0x0000000692121225 */ /* 0x008fe200078e00ff */
[----:B------:R-:W-:-:S03]  /*a060*/  SHF.R.U32.HI R6, RZ, 0x2, R3 ;  /* 0x00000002ff067819 */ /* 0x000fc60000011603 */
[----:B------:R-:W-:Y:S01]  /*a070*/  @P1 IMAD R9, R146, R7, R19 ;  /* 0x0000000792091224 */ /* 0x000fe200078e0213 */
[----:B------:R-:W-:Y:S01]  /*a080*/  MOV R7, 0x7f800000 ;  /* 0x7f80000000077802 */ /* 0x000fe20000000f00 */
[----:B------:R-:W-:Y:S02]  /*a090*/  @!P0 IMAD R146, R8, R17, RZ ;  /* 0x0000001108928224 */ /* 0x000fe400078e02ff */
[----:B----4-:R-:W-:Y:S01]  /*a0a0*/  @P3 FMUL.FTZ R17, R4, 0.69314718246459960938 ;  /* 0x3f31721804113820 */ /* 0x010fe20000410000 */
[----:B------:R-:W-:Y:S01]  /*a0b0*/  MOV R8, 0x7f800000 ;  /* 0x7f80000000087802 */ /* 0x000fe20000000f00 */
[----:B-----5:R-:W-:Y:S01]  /*a0c0*/  @P4 FFMA.FTZ R8, R2, R25, R5 ;  /* 0x0000001902084223 */ /* 0x020fe20000010005 */
[----:B------:R-:W-:Y:S01]  /*a0d0*/  BAR.SYNC.DEFER_BLOCKING 0x0 ;  /* 0x0000000000007b1d */ /* 0x000fe20000010000 */
[----:B------:R-:W-:Y:S01]  /*a0e0*/  ISETP.GE.AND P0, PT, R6, R139, PT ;  /* 0x0000008b0600720c */ /* 0x000fe20003f06270 */
[----:B-1----:R-:W-:Y:S01]  /*a0f0*/  @P3 FFMA.FTZ R7, R0, R23, R17 ;  /* 0x0000001700073223 */ /* 0x002fe20000010011 */
[----:B------:R-:W-:-:S03]  /*a100*/  @P2 IMAD R14, R13, R12, R146 ;  /* 0x0000000c0d0e2224 */ /* 0x000fc600078e0292 */
[----:B------:R-:W-:Y:S08]  /*a110*/  @P5 BRA `(.L_x_3866) ;  /* 0x0000000000385947 */ /* 0x000ff00003800000 */
        /* <DEDUP_REMOVED lines=14> */
.L_x_3866:
[----:B------:R-:W-:Y:S05]  /*a200*/  BSYNC.RECONVERGENT B0 ;  /* 0x0000000000007941 */ /* 0x000fea0003800200 */
.L_x_3865:
[----:B------:R-:W-:Y:S01]  /*a210*/  MOV R141, RZ ;  /* 0x000000ff008d7202 */ /* 0x000fe20000000f00 */
[----:B------:R-:W3:Y:S01]  /*a220*/  LDCU.64 UR4, c[0x0][0x410] ;  /* 0x00008200ff0477ac */ /* 0x000ee20008000a00 */
[----:B------:R-:W-:Y:S01]  /*a230*/  @P1 MOV R26, R18 ;  /* 0x00000012001a1202 */ /* 0x000fe20000000f00 */
[----:B------:R-:W4:Y:S01]  /*a240*/  @!P0 LDC.64 R2, c[0x0][0x3f0] ;  /* 0x0000fc00ff028b82 */ /* 0x000f220000000a00 */
[----:B------:R-:W5:Y:S01]  /*a250*/  LDS.128 R20, [R147] ;  /* 0x0000000093147984 */ /* 0x000f620000000c00 */
[----:B--2---:R-:W-:-:S04]  /*a260*/  IMAD.WIDE.U32 R140, R10, UR6, R140 ;  /* 0x000000060a8c7c25 */ /* 0x004fc8000f8e008c */
[----:B------:R-:W-:Y:S01]  /*a270*/  IMAD R0, R11, UR6, R141 ;  /* 0x000000060b007c24 */ /* 0x000fe2000f8e028d */
[----:B-1----:R-:W-:-:S04]  /*a280*/  IADD3 R4, P1, PT, R26, R140, RZ ;  /* 0x0000008c1a047210 */ /* 0x002fc80007f3e0ff */
[----:B------:R-:W-:Y:S02]  /*a290*/  IADD3.X R5, PT, PT, R9, R0, RZ, P1, !PT ;  /* 0x0000000009057210 */ /* 0x000fe40000ffe4ff */
[----:B------:R-:W-:Y:S01]  /*a2a0*/  IADD3 R0, PT, PT, R6, 0x20, RZ ;  /* 0x0000002006007810 */ /* 0x000fe20007ffe0ff */
[----:B---3--:R-:W-:-:S03]  /*a2b0*/  IMAD.WIDE.U32 R4, R13, UR4, R4 ;  /* 0x000000040d047c25 */ /* 0x008fc6000f8e0004 */
[----:B------:R-:W-:Y:S01]  /*a2c0*/  ISETP.GE.AND P1, PT, R0, R139, PT ;  /* 0x0000008b0000720c */ /* 0x000fe20003f26270 */
[----:B------:R-:W-:Y:S01]  /*a2d0*/  IMAD R17, R13, UR5, R5 ;  /* 0x000000050d117c24 */ /* 0x000fe2000f8e0205 */
[----:B------:R-:W-:-:S05]  /*a2e0*/  @!P0 MOV R16, R4 ;  /* 0x0000000400108202 */ /* 0x000fca0000000f00 */
[----:B------:R-:W-:-:S04]  /*a2f0*/  @!P0 IMAD.WIDE.U32 R12, R6, R10, R16 ;  /* 0x0000000a060c8225 */ /* 0x000fc800078e0010 */
[----:B------:R-:W-:Y:S01]  /*a300*/  @!P0 IMAD R8, R6, R11, R13 ;  /* 0x0000000b06088224 */ /* 0x000fe200078e020d */
[----:B----4-:R-:W-:-:S04]  /*a310*/  @!P0 LEA R2, P2, R12, R2, 0x1 ;  /* 0x000000020c028211 */ /* 0x010fc800078408ff */
[----:B------:R-:W-:Y:S02]  /*a320*/  @!P0 LEA.HI.X R3, R12, R3, R8, 0x1, P2 ;  /* 0x000000030c038211 */ /* 0x000fe400010f0c08 */
[----:B------:R1:W2:Y:S04]  /*a330*/  LDS.128 R12, [R147+0x800] ;  /* 0x00080000930c7984 */ /* 0x0002a80000000c00 */
[----:B-----5:R1:W-:Y:S01]  /*a340*/  @!P0 STG.E.128 desc[UR16][R2.64], R20 ;  /* 0x0000001402008986 */ /* 0x0203e2000c101d10 */
[----:B------:R-:W-:Y:S05]  /*a350*/  @P1 EXIT ;  /* 0x000000000000194d */ /* 0x000fea0003800000 */
        /* <DEDUP_REMOVED lines=10> */
[----:B--2---:R-:W-:Y:S01]  /*a400*/  STG.E.128 desc[UR16][R2.64], R12 ;  /* 0x0000000c02007986 */ /* 0x004fe2000c101d10 */
[----:B------:R-:W-:Y:S05]  /*a410*/  EXIT ;  /* 0x000000000000794d */ /* 0x000fea0003800000 */
.L_x_3867:
        /* <DEDUP_REMOVED lines=14> */
.L_x_4928:


//--------------------- .text._ZN5flash24flash_fwd_splitkv_kernelI23Flash_fwd_kernel_traitsILi32ELi64ELi128ELi4ELb0ELb0EN7cutlass10bfloat16_tE19Flash_kernel_traitsILi32ELi64ELi128ELi4ES3_EELb1ELb0ELb0ELb0ELb1ELb1ELb0ELb0EEEvNS_16Flash_fwd_paramsE --------------------------
	.section	.text._ZN5flash24flash_fwd_splitkv_kernelI23Flash_fwd_kernel_traitsILi32ELi64ELi128ELi4ELb0ELb0EN7cutlass10bfloat16_tE19Flash_kernel_traitsILi32ELi64ELi128ELi4ES3_EELb1ELb0ELb0ELb0ELb1ELb1ELb0ELb0EEEvNS_16Flash_fwd_paramsE,"ax",@progbits
	.align	128
        .global         _ZN5flash24flash_fwd_splitkv_kernelI23Flash_fwd_kernel_traitsILi32ELi64ELi128ELi4ELb0ELb0EN7cutlass10bfloat16_tE19Flash_kernel_traitsILi32ELi64ELi128ELi4ES3_EELb1ELb0ELb0ELb0ELb1ELb1ELb0ELb0EEEvNS_16Flash_fwd_paramsE
        .type           _ZN5flash24flash_fwd_splitkv_kernelI23Flash_fwd_kernel_traitsILi32ELi64ELi128ELi4ELb0ELb0EN7cutlass10bfloat16_tE19Flash_kernel_traitsILi32ELi64ELi128ELi4ES3_EELb1ELb0ELb0ELb0ELb1ELb1ELb0ELb0EEEvNS_16Flash_fwd_paramsE,@function
        .size           _ZN5flash24flash_fwd_splitkv_kernelI23Flash_fwd_kernel_traitsILi32ELi64ELi128ELi4ELb0ELb0EN7cutlass10bfloat16_tE19Flash_kernel_traitsILi32ELi64ELi128ELi4ES3_EELb1ELb0ELb0ELb0ELb1ELb1ELb0ELb0EEEvNS_16Flash_fwd_paramsE,(.L_x_4929 - _ZN5flash24flash_fwd_splitkv_kernelI23Flash_fwd_kernel_traitsILi32ELi64ELi128ELi4ELb0ELb0EN7cutlass10bfloat16_tE19Flash_kernel_traitsILi32ELi64ELi128ELi4ES3_EELb1ELb0ELb0ELb0ELb1ELb1ELb0ELb0EEEvNS_16Flash_fwd_paramsE)
        .other          _ZN5flash24flash_fwd_splitkv_kernelI23Flash_fwd_kernel_traitsILi32ELi64ELi128ELi4ELb0ELb0EN7cutlass10bfloat16_tE19Flash_kernel_traitsILi32ELi64ELi128ELi4ES3_EELb1ELb0ELb0ELb0ELb1ELb1ELb0ELb0EEEvNS_16Flash_fwd_paramsE,@"STO_CUDA_ENTRY STV_DEFAULT"
_ZN5flash24flash_fwd_splitkv_kernelI23Flash_fwd_kernel_traitsILi32ELi64ELi128ELi4ELb0ELb0EN7cutlass10bfloat16_tE19Flash_kernel_traitsILi32ELi64ELi128ELi4ES3_EELb1ELb0ELb0ELb0ELb1ELb1ELb0ELb0EEEvNS_16Flash_fwd_paramsE:
.text._ZN5flash24flash_fwd_splitkv_kernelI23Flash_fwd_kernel_traitsILi32ELi64ELi128ELi4ELb0ELb0EN7cutlass10bfloat16_tE19Flash_kernel_traitsILi32ELi64ELi128ELi4ES3_EELb1ELb0ELb0ELb0ELb1ELb1ELb0ELb0EEEvNS_16Flash_fwd_paramsE:
[----:B------:R-:W-:Y:S08]  /*0000*/  LDC R1, c[0x0][0x37c] ;  /* 0x0000df00ff017b82 */ /* 0x000ff00000000800 */
[----:B------:R-:W1:Y:S01]  /*0010*/  LDC.64 R2, c[0x0][0x460] ;  /* 0x00011800ff027b82 */ /* 0x000e620000000a00 */
[----:B------:R-:W2:Y:S01]  /*0020*/  S2R R10, SR_CTAID.Y ;  /* 0x00000000000a7919 */ /* 0x000ea20000002600 */
[----:B------:R-:W3:Y:S01]  /*0030*/  LDCU.64 UR4, c[0x0][0x478] ;  /* 0x00008f00ff0477ac */ /* 0x000ee20008000a00 */
[----:B------:R-:W-:Y:S01]  /*0040*/  IMAD.MOV.U32 R108, RZ, RZ, -0x1 ;  /* 0xffffffffff6c7424 */ /* 0x000fe200078e00ff */
[----:B------:R-:W4:Y:S04]  /*0050*/  LDCU.64 UR16, c[0x0][0x358] ;  /* 0x00006b00ff1077ac */ /* 0x000f280008000a00 */
[----:B------:R-:W2:Y:S01]  /*0060*/  LDC.64 R4, c[0x0][0x460] ;  /* 0x00011800ff047b82 */ /* 0x000ea20000000a00 */
[----:B------:R-:W4:Y:S07]  /*0070*/  LDCU.64 UR6, c[0x0][0x470] ;  /* 0x00008e00ff0677ac */ /* 0x000f2e0008000a00 */
[----:B------:R-:W4:Y:S01]  /*0080*/  LDC.64 R8, c[0x0][0x468] ;  /* 0x00011a00ff087b82 */ /* 0x000f220000000a00 */
[----:B---3--:R-:W-:-:S02]  /*0090*/  ISETP.NE.U32.AND P2, PT, RZ, UR4, PT ;  /* 0x00000004ff007c0c */ /* 0x008fc4000bf45070 */
[C---:B-1----:R-:W-:Y:S02]  /*00a0*/  ISETP.NE.U32.AND P0, PT, R2.reuse, RZ, PT ;  /* 0x000000ff0200720c */ /* 0x042fe40003f05070 */
[----:B------:R-:W-:Y:S02]  /*00b0*/  ISETP.NE.U32.AND P4, PT, R2, RZ, PT ;  /* 0x000000ff0200720c */ /* 0x000fe40003f85070 */
[C---:B------:R-:W-:Y:S02]  /*00c0*/  ISETP.NE.AND.EX P0, PT, R3.reuse, RZ, PT, P0 ;  /* 0x000000ff0300720c */ /* 0x040fe40003f05300 */
[----:B------:R-:W-:Y:S02]  /*00d0*/  ISETP.NE.AND.EX P4, PT, R3, RZ, PT, P4 ;  /* 0x000000ff0300720c */ /* 0x000fe40003f85340 */
[----:B------:R-:W-:Y:S01]  /*00e0*/  ISETP.NE.AND.EX P2, PT, RZ, UR5, PT, P2 ;  /* 0x00000005ff007c0c */ /* 0x000fe2000bf45320 */
[----:B--2---:R-:W-:Y:S01]  /*00f0*/  IMAD.WIDE.U32 R4, R10, 0x4, R4 ;  /* 0x000000040a047825 */ /* 0x004fe200078e0004 */
[----:B----4-:R-:W-:-:S03]  /*0100*/  ISETP.NE.U32.AND P3, PT, RZ, UR6, PT ;  /* 0x00000006ff007c0c */ /* 0x010fc6000bf65070 */
[----:B------:R-:W-:Y:S01]  /*0110*/  IMAD.SHL.U32 R11, R10, 0x4, RZ ;  /* 0x000000040a0b7824 */ /* 0x000fe200078e00ff */
[----:B------:R-:W-:-:S03]  /*0120*/  ISETP.NE.AND.EX P3, PT, RZ, UR7, PT, P3 ;  /* 0x00000007ff007c0c */ /* 0x000fc6000bf65330 */
[----:B------:R-:W2:Y:S04]  /*0130*/  @P0 LDG.E R108, desc[UR16][R4.64] ;  /* 0x00000010046c0981 */ /* 0x000ea8000c1e1900 */
[----:B------:R1:W2:Y:S01]  /*0140*/  @P4 LDG.E R3, desc[UR16][R4.64+0x4] ;  /* 0x0000041004034981 */ /* 0x0002a2000c1e1900 */
[C---:B------:R-:W-:Y:S01]  /*0150*/  @P2 IADD3 R42, P0, PT, R11.reuse, UR4, RZ ;  /* 0x000000040b2a2c10 */ /* 0x040fe2000ff1e0ff */
[----:B------:R-:W3:Y:S01]  /*0160*/  @!P4 LDC R45, c[0x0][0x434] ;  /* 0x00010d00ff2dcb82 */ /* 0x000ee20000000800 */
[----:B------:R-:W-:Y:S01]  /*0170*/  IMAD.MOV.U32 R2, RZ, RZ, RZ ;  /* 0x000000ffff027224 */ /* 0x000fe200078e00ff */
[----:B------:R-:W4:Y:S02]  /*0180*/  S2R R14, SR_CTAID.X ;  /* 0x00000000000e7919 */ /* 0x000f240000002500 */
[----:B------:R-:W-:-:S04]  /*0190*/  @P3 IADD3 R6, P1, PT, R11, UR6, RZ ;  /* 0x000000060b063c10 */ /* 0x000fc8000ff3e0ff */
[----:B------:R-:W2:Y:S01]  /*01a0*/  @!P2 LDC R0, c[0x0][0x43c] ;  /* 0x00010f00ff00ab82 */ /* 0x000ea20000000800 */
[----:B-1----:R-:W-:-:S04]  /*01b0*/  SHF.R.U32.HI R5, RZ, 0x1e, R10 ;  /* 0x0000001eff057819 */ /* 0x002fc8000001160a */
[C---:B------:R-:W-:Y:S01]  /*01c0*/  @P2 IADD3.X R43, PT, PT, R5.reuse, UR5, RZ, P0, !PT ;  /* 0x00000005052b2c10 */ /* 0x040fe200087fe4ff */
[----:B------:R-:W1:Y:S01]  /*01d0*/  LDCU.U8 UR4, c[0x0][0x532] ;  /* 0x0000a640ff0477ac */ /* 0x000e620008000000 */
[----:B------:R-:W-:-:S03]  /*01e0*/  @P3 IADD3.X R7, PT, PT, R5, UR7, RZ, P1, !PT ;  /* 0x0000000705073c10 */ /* 0x000fc60008ffe4ff */
[----:B------:R-:W5:Y:S01]  /*01f0*/  @P2 LDG.E R42, desc[UR16][R42.64] ;  /* 0x000000102a2a2981 */ /* 0x000f62000c1e1900 */
[----:B------:R-:W-:-:S03]  /*0200*/  IADD3 R12, P0, PT, R11, R8, RZ ;  /* 0x000000080b0c7210 */ /* 0x000fc60007f1e0ff */
[----:B------:R4:W5:Y:S02]  /*0210*/  @P3 LDG.E R2, desc[UR16][R6.64] ;  /* 0x0000001006023981 */ /* 0x000964000c1e1900 */
[----:B------:R-:W-:Y:S01]  /*0220*/  IMAD.X R13, R5, 0x1, R9, P0 ;  /* 0x00000001050d7824 */ /* 0x000fe200000e0609 */
[----:B------:R-:W-:-:S04]  /*0230*/  ISETP.NE.U32.AND P0, PT, R8, RZ, PT ;  /* 0x000000ff0800720c */ /* 0x000fc80003f05070 */
[----:B------:R-:W-:Y:S02]  /*0240*/  ISETP.NE.AND.EX P0, PT, R9, RZ, PT, P0 ;  /* 0x000000ff0900720c */ /* 0x000fe40003f05300 */
[----:B------:R-:W-:Y:S02]  /*0250*/  ISETP.EQ.U32.AND P3, PT, R8, RZ, PT ;  /* 0x000000ff0800720c */ /* 0x000fe40003f62070 */
[----:B-1----:R-:W-:-:S04]  /*0260*/  ISETP.NE.AND P1, PT, RZ, UR4, PT ;  /* 0x00000004ff007c0c */ /* 0x002fc8000bf25270 */
[----:B------:R-:W-:Y:S01]  /*0270*/  ISETP.EQ.OR.EX P3, PT, R9, RZ, !P1, P3 ;  /* 0x000000ff0900720c */ /* 0x000fe20004f62730 */
[----:B----4-:R-:W1:Y:S01]  /*0280*/  @!P2 LDC.64 R6, c[0x0][0x488] ;  /* 0x00012200ff06ab82 */ /* 0x010e620000000a00 */
[----:B------:R-:W-:Y:S02]  /*0290*/  IMAD.MOV.U32 R4, RZ, RZ, -0x1 ;  /* 0xffffffffff047424 */ /* 0x000fe400078e00ff */
[----:B------:R-:W-:-:S09]  /*02a0*/  IMAD.SHL.U32 R44, R14, 0x40, RZ ;  /* 0x000000400e2c7824 */ /* 0x000fd200078e00ff */
[----:B------:R4:W5:Y:S01]  /*02b0*/  @!P3 LDG.E R4, desc[UR16][R12.64] ;  /* 0x000000100c04b981 */ /* 0x000962000c1e1900 */
[----:B--2---:R-:W-:Y:S02]  /*02c0*/  @P4 IMAD.IADD R45, R3, 0x1, -R108 ;  /* 0x00000001032d4824 */ /* 0x004fe400078e0a6c */
[----:B------:R-:W2:Y:S03]  /*02d0*/  @!P0 LDC R3, c[0x0][0x438] ;  /* 0x00010e00ff038b82 */ /* 0x000ea60000000800 */
[----:B---3--:R-:W-:Y:S01]  /*02e0*/  ISETP.GT.AND P3, PT, R45, R44, PT ;  /* 0x0000002c2d00720c */ /* 0x008fe20003f64270 */
[----:B-1--4-:R-:W-:-:S12]  /*02f0*/  @!P0 BRA `(.L_x_3868) ;  /* 0x00000000000c8947 */ /* 0x012fd80003800000 */
[----:B--2---:R-:W2:Y:S02]  /*0300*/  @P1 LDG.E R3, desc[UR16][R12.64+0x4] ;  /* 0x000004100c031981 */ /* 0x004ea4000c1e1900 */
[----:B--2--5:R-:W-:-:S06]  /*0310*/  @P1 IADD3 R3, PT, PT, R3, -R4, RZ ;  /* 0x8000000403031210 */ /* 0x024fcc0007ffe0ff */
[----:B------:R1:W5:Y:S02]  /*0320*/  @!P1 LDG.E R3, desc[UR16][R12.64] ;  /* 0x000000100c039981 */ /* 0x000364000c1e1900 */
.L_x_3868:
[----:B------:R-:W-:Y:S01]  /*0330*/  @!P2 ISETP.NE.U32.AND P0, PT, R6, RZ, PT ;  /* 0x000000ff0600a20c */ /* 0x000fe20003f05070 */
[----:B------:R-:W-:-:S12]  /*0340*/  @!P3 EXIT ;  /* 0x000000000000b94d */ /* 0x000fd80003800000 */
[----:B------:R-:W3:Y:S01]  /*0350*/  LDCU UR5, c[0x0][0x438] ;  /* 0x00008700ff0577ac */ /* 0x000ee20008000800 */
[----:B------:R-:W-:Y:S01]  /*0360*/  @!P2 ISETP.NE.AND.EX P0, PT, R7, RZ, PT, P0 ;  /* 0x000000ff0700a20c */ /* 0x000fe20003f05300 */
[--C-:B-----5:R-:W-:Y:S01]  /*0370*/  @P2 IMAD.IADD R42, R42, 0x1, -R2.reuse ;  /* 0x000000012a2a2824 */ /* 0x120fe200078e0a02 */
[----:B-1----:R-:W1:Y:S01]  /*0380*/  S2R R12, SR_CTAID.Z ;  /* 0x00000000000c7919 */ /* 0x002e620000002700 */
[----:B------:R-:W4:Y:S01]  /*0390*/  LDCU UR14, c[0x0][0x508] ;  /* 0x0000a100ff0e77ac */ /* 0x000f220008000800 */
[----:B------:R-:W-:Y:S01]  /*03a0*/  @!P2 SEL R0, R0, RZ, P0 ;  /* 0x000000ff0000a207 */ /* 0x000fe20000000000 */
[----:B------:R-:W1:Y:S03]  /*03b0*/  S2R R86, SR_TID.X ;  /* 0x0000000000567919 */ /* 0x000e660000002100 */
[----:B--2---:R-:W-:Y:S01]  /*03c0*/  @!P2 IADD3 R42, PT, PT, R0, R3, -R2 ;  /* 0x00000003002aa210 */ /* 0x004fe20007ffe802 */
[----:B------:R-:W-:-:S04]  /*03d0*/  VIADD R3, R14, 0x1 ;  /* 0x000000010e037836 */ /* 0x000fc80000000000 */
[----:B------:R-:W-:Y:S02]  /*03e0*/  VIADD R7, R42, 0x7f ;  /* 0x0000007f2a077836 */ /* 0x000fe40000000000 */
[----:B------:R-:W-:Y:S01]  /*03f0*/  IMAD R3, R3, 0x40, -R45 ;  /* 0x0000004003037824 */ /* 0x000fe200078e0a2d */
[----:B---3--:R-:W-:Y:S02]  /*0400*/  UIADD3 UR5, UPT, UPT, UR5, 0x7f, URZ ;  /* 0x0000007f05057890 */ /* 0x008fe4000fffe0ff */
[----:B------:R-:W-:Y:S02]  /*0410*/  SHF.R.S32.HI R6, RZ, 0x1f, R7 ;  /* 0x0000001fff067819 */ /* 0x000fe40000011407 */
[----:B----4-:R-:W-:Y:S01]  /*0420*/  IADD3 R3, PT, PT, R7, UR14, R3 ;  /* 0x0000000e07037c10 */ /* 0x010fe2000fffe003 */
[----:B------:R-:W-:Y:S01]  /*0430*/  USHF.R.S32.HI UR4, URZ, 0x1f, UR5 ;  /* 0x0000001fff047899 */ /* 0x000fe20008011405 */
[----:B------:R-:W-:Y:S02]  /*0440*/  LEA.HI R6, R6, R7, RZ, 0x7 ;  /* 0x0000000706067211 */ /* 0x000fe400078f38ff */
[----:B------:R-:W-:Y:S01]  /*0450*/  SHF.R.S32.HI R0, RZ, 0x1f, R3 ;  /* 0x0000001fff007819 */ /* 0x000fe20000011403 */
[----:B------:R-:W-:-:S03]  /*0460*/  ULEA.HI UR4, UR4, UR5, URZ, 0x7 ;  /* 0x0000000504047291 */ /* 0x000fc6000f8f38ff */
[----:B------:R-:W-:Y:S01]  /*0470*/  LEA.HI R0, R0, R3, RZ, 0x7 ;  /* 0x0000000300007211 */ /* 0x000fe200078f38ff */
[----:B------:R-:W-:Y:S01]  /*0480*/  USHF.R.S32.HI UR4, URZ, 0x7, UR4 ;  /* 0x00000007ff047899 */ /* 0x000fe20008011404 */
[----:B------:R-:W-:Y:S02]  /*0490*/  SHF.R.S32.HI R3, RZ, 0x7, R6 ;  /* 0x00000007ff037819 */ /* 0x000fe40000011406 */
[----:B------:R-:W-:-:S04]  /*04a0*/  SHF.R.S32.HI R0, RZ, 0x7, R0 ;  /* 0x00000007ff007819 */ /* 0x000fc80000011400 */
[----:B------:R-:W-:Y:S01]  /*04b0*/  VIMNMX3 R3, R3, UR4, R0, PT ;  /* 0x0000000403037c0f */ /* 0x000fe2000b800100 */
[----:B------:R-:W-:-:S03]  /*04c0*/  IMAD.MOV.U32 R0, RZ, RZ, R10 ;  /* 0x000000ffff007224 */ /* 0x000fc600078e000a */
[----:B------:R-:W-:-:S13]  /*04d0*/  ISETP.GT.AND P0, PT, R3, RZ, PT ;  /* 0x000000ff0300720c */ /* 0x000fda0003f04270 */
[----:B-1----:R-:W-:Y:S05]  /*04e0*/  @P0 BRA `(.L_x_3869) ;  /* 0x0000000000fc0947 */ /* 0x002fea0003800000 */
        /* <DEDUP_REMOVED lines=13> */
[----:B---3--:R-:W-:Y:S02]  /*05c0*/  IMAD R0, R0, UR6, R12 ;  /* 0x0000000600007c24 */ /* 0x008fe4000f8e020c */
        /* <DEDUP_REMOVED lines=34> */
.L_x_3871:
[----:B------:R-:W-:Y:S05]  /*07f0*/  BSYNC.RECONVERGENT B0 ;  /* 0x0000000000007941 */ /* 0x000fea0003800200 */
.L_x_3870:
        /* <DEDUP_REMOVED lines=14> */
.L_x_3869:
        /* <DEDUP_REMOVED lines=10> */
.L_x_3872:
[----:B------:R-:W-:Y:S05]  /*0980*/  BRA.U !UP1, `(.L_x_3873) ;  /* 0x0000000509907547 */ /* 0x000fea000b800000 */
[----:B------:R-:W2:Y:S01]  /*0990*/  LDC R9, c[0x0][0x4f0] ;  /* 0x00013c00ff097b82 */ /* 0x000ea20000000800 */
[----:B------:R-:W-:Y:S01]  /*09a0*/  LEA R4, R3, 0xffffff80, 0x7 ;  /* 0xffffff8003047811 */ /* 0x000fe200078e38ff */
[----:B------:R-:W3:Y:S03]  /*09b0*/  LDCU.64 UR4, c[0x0][0x4e8] ;  /* 0x00009d00ff0477ac */ /* 0x000ee60008000a00 */
[----:B-----5:R-:W-:Y:S01]  /*09c0*/  IABS R0, R4 ;  /* 0x0000000400007213 */ /* 0x020fe20000000000 */
[----:B------:R-:W4:Y:S01]  /*09d0*/  LDCU.64 UR6, c[0x0][0x3a0] ;  /* 0x00007400ff0677ac */ /* 0x000f220008000a00 */
[----:B------:R-:W4:Y:S01]  /*09e0*/  LDCU.64 UR12, c[0x0][0x3b8] ;  /* 0x00007700ff0c77ac */ /* 0x000f220008000a00 */
[----:B------:R-:W4:Y:S01]  /*09f0*/  LDCU.64 UR10, c[0x0][0x3c0] ;  /* 0x00007800ff0a77ac */ /* 0x000f220008000a00 */
[----:B---3--:R-:W-:Y:S01]  /*0a00*/  IMAD.WIDE.U32 R16, R10, UR4, RZ ;  /* 0x000000040a107c25 */ /* 0x008fe2000f8e00ff */
[----:B--2---:R-:W-:-:S04]  /*0a10*/  IABS R5, R9 ;  /* 0x0000000900057213 */ /* 0x004fc80000000000 */
[----:B-1----:R-:W1:Y:S08]  /*0a20*/  I2F.RP R6, R5 ;  /* 0x0000000500067306 */ /* 0x002e700000209400 */
        /* <DEDUP_REMOVED lines=30> */
[----:B--2---:R-:W-:Y:S01]  /*0c10*/  IABS R5, R0 ;  /* 0x0000000000057213 */ /* 0x004fe20000000000 */
[----:B----4-:R-:W-:Y:S01]  /*0c20*/  IMAD.U32 R20, RZ, RZ, UR10 ;  /* 0x0000000aff147e24 */ /* 0x010fe2000f8e00ff */
[----:B------:R-:W-:Y:S01]  /*0c30*/  IADD3 R7, PT, PT, -R7, RZ, RZ ;  /* 0x000000ff07077210 */ /* 0x000fe20007ffe1ff */
[----:B------:R-:W-:Y:S01]  /*0c40*/  IMAD.U32 R21, RZ, RZ, UR11 ;  /* 0x0000000bff157e24 */ /* 0x000fe2000f8e00ff */
[----:B------:R-:W-:Y:S02]  /*0c50*/  MOV R56, UR12 ;  /* 0x0000000c00387c02 */ /* 0x000fe40008000f00 */
[----:B------:R-:W-:Y:S01]  /*0c60*/  MOV R57, UR13 ;  /* 0x0000000d00397c02 */ /* 0x000fe20008000f00 */
[----:B------:R-:W-:Y:S01]  /*0c70*/  IMAD R4, R9, R7, R4 ;  /* 0x0000000709047224 */ /* 0x000fe200078e0204 */
[----:B---3--:R-:W2:Y:S08]  /*0c80*/  I2F.RP R16, R5 ;  /* 0x0000000500107306 */ /* 0x008eb00000209400 */
        /* <DEDUP_REMOVED lines=43> */
[C---:B------:R-:W-:Y:S01]  /*0f40*/  IMAD R0, R4.reuse, UR4, RZ ;  /* 0x0000000404007c24 */ /* 0x040fe2000f8e02ff */
[----:B------:R-:W-:Y:S01]  /*0f50*/  MOV R18, R16 ;  /* 0x0000001000127202 */ /* 0x000fe20000000f00 */
[----:B------:R-:W-:Y:S02]  /*0f60*/  IMAD R4, R4, UR6, RZ ;  /* 0x0000000604047c24 */ /* 0x000fe4000f8e02ff */
[----:B------:R-:W-:-:S04]  /*0f70*/  IMAD.WIDE.U32 R8, R6, UR6, R8 ;  /* 0x0000000606087c25 */ /* 0x000fc8000f8e0008 */
[C---:B------:R-:W-:Y:S02]  /*0f80*/  IMAD R4, R6.reuse, UR7, R4 ;  /* 0x0000000706047c24 */ /* 0x040fe4000f8e0204 */
[----:B------:R-:W-:-:S03]  /*0f90*/  IMAD R0, R6, UR5, R0 ;  /* 0x0000000506007c24 */ /* 0x000fc6000f8e0200 */
[----:B------:R-:W-:Y:S01]  /*0fa0*/  IADD3 R11, PT, PT, R9, R4, RZ ;  /* 0x00000004090b7210 */ /* 0x000fe20007ffe0ff */
[----:B------:R-:W-:Y:S01]  /*0fb0*/  IMAD.IADD R0, R17, 0x1, R0 ;  /* 0x0000000111007824 */ /* 0x000fe200078e0200 */
[----:B------:R-:W-:Y:S06]  /*0fc0*/  BRA `(.L_x_3874) ;  /* 0x0000000400787947 */ /* 0x000fec0003800000 */
.L_x_3873:
        /* <DEDUP_REMOVED lines=17> */
.L_x_3875:
[----:B------:R-:W2:Y:S01]  /*10e0*/  LDC.64 R56, c[0x0][0x3b8] ;  /* 0x0000ee00ff387b82 */ /* 0x000ea20000000a00 */
[----:B-1----:R-:W-:-:S05]  /*10f0*/  IADD3 R6, PT, PT, R2, R4, RZ ;  /* 0x0000000402067210 */ /* 0x002fca0007ffe0ff */
[C---:B--2---:R-:W-:Y:S02]  /*1100*/  IMAD R8, R6.reuse, R57, RZ ;  /* 0x0000003906087224 */ /* 0x044fe400078e02ff */
[----:B------:R-:W-:-:S05]  /*1110*/  IMAD.WIDE.U32 R6, R6, R56, RZ ;  /* 0x0000003806067225 */ /* 0x000fca00078e00ff */
[----:B------:R-:W-:Y:S02]  /*1120*/  IADD3 R8, PT, PT, R7, R8, RZ ;  /* 0x0000000807087210 */ /* 0x000fe40007ffe0ff */
[----:B------:R-:W-:Y:S02]  /*1130*/  MOV R9, R6 ;  /* 0x0000000600097202 */ /* 0x000fe40000000f00 */
.L_x_3876:
        /* <DEDUP_REMOVED lines=12> */
[----:B------:R-:W-:Y:S02]  /*1200*/  IADD3 R11, PT, PT, R7, R4, RZ ;  /* 0x00000004070b7210 */ /* 0x000fe40007ffe0ff */
[----:B------:R-:W-:Y:S01]  /*1210*/  MOV R13, R6 ;  /* 0x00000006000d7202 */ /* 0x000fe20000000f00 */
[----:B------:R-:W-:Y:S06]  /*1220*/  BRA `(.L_x_3878) ;  /* 0x0000000000187947 */ /* 0x000fec0003800000 */
.L_x_3877:
[----:B------:R-:W1:Y:S01]  /*1230*/  LDC.64 R20, c[0x0][0x3c0] ;  /* 0x0000f000ff147b82 */ /* 0x000e620000000a00 */
[----:B------:R-:W-:-:S05]  /*1240*/  IADD3 R4, PT, PT, R2, R4, RZ ;  /* 0x0000000402047210 */ /* 0x000fca0007ffe0ff */
[C---:B-1----:R-:W-:Y:S02]  /*1250*/  IMAD R11, R4.reuse, R21, RZ ;  /* 0x00000015040b7224 */ /* 0x042fe400078e02ff */
[----:B------:R-:W-:-:S05]  /*1260*/  IMAD.WIDE.U32 R4, R4, R20, RZ ;  /* 0x0000001404047225 */ /* 0x000fca00078e00ff */
[----:B------:R-:W-:Y:S02]  /*1270*/  IADD3 R11, PT, PT, R5, R11, RZ ;  /* 0x0000000b050b7210 */ /* 0x000fe40007ffe0ff */
[----:B------:R-:W-:-:S07]  /*1280*/  MOV R13, R4 ;  /* 0x00000004000d7202 */ /* 0x000fce0000000f00 */
.L_x_3878:
[----:B-----5:R-:W1:Y:S01]  /*1290*/  LDC R0, c[0x0][0x3e8] ;  /* 0x0000fa00ff007b82 */ /* 0x020e620000000800 */
[-C--:B------:R-:W-:Y:S01]  /*12a0*/  LOP3.LUT R9, R9, R8.reuse, RZ, 0x3c, !PT ;  /* 0x0000000809097212 */ /* 0x080fe200078e3cff */
[----:B------:R-:W-:Y:S01]  /*12b0*/  IMAD.MOV.U32 R17, RZ, RZ, R11 ;  /* 0x000000ffff117224 */ /* 0x000fe200078e000b */
[----:B------:R-:W-:Y:S02]  /*12c0*/  MOV R16, R13 ;  /* 0x0000000d00107202 */ /* 0x000fe40000000f00 */
[C---:B------:R-:W-:Y:S02]  /*12d0*/  LOP3.LUT R8, R9.reuse, R8, RZ, 0x3c, !PT ;  /* 0x0000000809087212 */ /* 0x040fe400078e3cff */
[----:B------:R-:W-:Y:S02]  /*12e0*/  MOV R23, RZ ;  /* 0x000000ff00177202 */ /* 0x000fe40000000f00 */
[----:B------:R-:W-:Y:S02]  /*12f0*/  LOP3.LUT R9, R9, R8, RZ, 0x3c, !PT ;  /* 0x0000000809097212 */ /* 0x000fe400078e3cff */
[----:B-1----:R-:W-:-:S04]  /*1300*/  IABS R2, R0 ;  /* 0x0000000000027213 */ /* 0x002fc80000000000 */
        /* <DEDUP_REMOVED lines=10> */
[----:B------:R-:W-:Y:S02]  /*13b0*/  IMAD.HI.U32 R15, R6, R5, RZ ;  /* 0x00000005060f7227 */ /* 0x000fe400078e00ff */
[----:B------:R-:W1:Y:S02]  /*13c0*/  LDC.64 R6, c[0x0][0x3d8] ;  /* 0x0000f600ff067b82 */ /* 0x000e640000000a00 */
        /* <DEDUP_REMOVED lines=8> */
[----:B------:R-:W2:Y:S03]  /*1450*/  LDC.64 R4, c[0x0][0x3d0] ;  /* 0x0000f400ff047b82 */ /* 0x000ea60000000a00 */
        /* <DEDUP_REMOVED lines=19> */
[----:B------:R-:W-:Y:S02]  /*1590*/  IMAD.IADD R0, R7, 0x1, R0 ;  /* 0x0000000107007824 */ /* 0x000fe400078e0200 */
[----:B------:R-:W-:-:S07]  /*15a0*/  IMAD.MOV.U32 R2, RZ, RZ, RZ ;  /* 0x000000ffff027224 */ /* 0x000fce00078e00ff */
.L_x_3874:
[----:B------:R-:W-:Y:S01]  /*15b0*/  ISETP.NE.AND P2, PT, R108, -0x1, PT ;  /* 0xffffffff6c00780c */ /* 0x000fe20003f45270 */
[----:B------:R-:W1:Y:S01]  /*15c0*/  LDCU.64 UR4, c[0x0][0x388] ;  /* 0x00007100ff0477ac */ /* 0x000e620008000a00 */
[C---:B------:R-:W-:Y:S01]  /*15d0*/  SHF.L.U32 R103, R86.reuse, 0x3, RZ ;  /* 0x0000000356677819 */ /* 0x040fe200000006ff */
[----:B------:R-:W2:Y:S01]  /*15e0*/  S2UR UR10, SR_CgaCtaId ;  /* 0x00000000000a79c3 */ /* 0x000ea20000008800 */
[----:B------:R-:W-:Y:S01]  /*15f0*/  SHF.R.U32.HI R46, RZ, 0x2, R86 ;  /* 0x00000002ff2e7819 */ /* 0x000fe20000011656 */
[----:B------:R-:W3:Y:S01]  /*1600*/  LDCU.64 UR6, c[0x0][0x390] ;  /* 0x00007200ff0677ac */ /* 0x000ee20008000a00 */
[----:B------:R-:W-:Y:S01]  /*1610*/  LOP3.LUT R24, R103, 0x18, RZ, 0xc0, !PT ;  /* 0x0000001867187812 */ /* 0x000fe200078ec0ff */
[----:B------:R-:W-:Y:S01]  /*1620*/  IMAD.SHL.U32 R101, R86, 0x10, RZ ;  /* 0x0000001056657824 */ /* 0x000fe200078e00ff */
[----:B------:R-:W-:Y:S01]  /*1630*/  IADD3 R102, PT, PT, -R44, R45, RZ ;  /* 0x0000002d2c667210 */ /* 0x000fe20007ffe1ff */
[----:B------:R-:W-:Y:S01]  /*1640*/  IMAD.MOV.U32 R40, RZ, RZ, 0x20 ;  /* 0x00000020ff287424 */ /* 0x000fe200078e00ff */
[----:B------:R-:W-:-:S02]  /*1650*/  IADD3 R18, P0, PT, R24, R18, RZ ;  /* 0x0000001218127210 */ /* 0x000fc40007f1e0ff */
[C---:B------:R-:W-:Y:S01]  /*1660*/  ISETP.GE.AND P1, PT, R46.reuse, R102, PT ;  /* 0x000000662e00720c */ /* 0x040fe20003f26270 */
[----:B------:R-:W4:Y:S01]  /*1670*/  @P2 LDC.64 R4, c[0x0][0x3b0] ;  /* 0x0000ec00ff042b82 */ /* 0x000f220000000a00 */
[----:B------:R-:W-:Y:S01]  /*1680*/  IADD3.X R19, PT, PT, RZ, R0, RZ, P0, !PT ;  /* 0x00000000ff137210 */ /* 0x000fe200007fe4ff */
[----:B------:R-:W-:Y:S01]  /*1690*/  VIADD R0, R46, 0x20 ;  /* 0x000000202e007836 */ /* 0x000fe20000000000 */
[----:B------:R-:W-:Y:S02]  /*16a0*/  LOP3.LUT R110, R86, 0x18, RZ, 0xc0, !PT ;  /* 0x00000018566e7812 */ /* 0x000fe400078ec0ff */
[C---:B------:R-:W-:Y:S01]  /*16b0*/  LOP3.LUT R109, R103.reuse, 0xd8, RZ, 0xc0, !PT ;  /* 0x000000d8676d7812 */ /* 0x040fe200078ec0ff */
[C---:B------:R-:W-:Y:S01]  /*16c0*/  IMAD.WIDE.U32 R18, R46.reuse, R56, R18 ;  /* 0x000000382e127225 */ /* 0x040fe200078e0012 */
[----:B------:R-:W-:Y:S01]  /*16d0*/  LOP3.LUT R9, R103, 0x1f20, RZ, 0xc0, !PT ;  /* 0x00001f2067097812 */ /* 0x000fe200078ec0ff */
[----:B------:R-:W5:Y:S01]  /*16e0*/  @!P2 LDC.64 R6, c[0x0][0x398] ;  /* 0x0000e600ff06ab82 */ /* 0x000f620000000a00 */
[----:B------:R-:W-:Y:S01]  /*16f0*/  LOP3.LUT R109, R109, R110, RZ, 0x3c, !PT ;  /* 0x0000006e6d6d7212 */ /* 0x000fe200078e3cff */
[----:B------:R-:W-:Y:S01]  /*1700*/  IMAD R104, R46, R57, R19 ;  /* 0x000000392e687224 */ /* 0x000fe200078e0213 */
[----:B-1----:R-:W-:-:S02]  /*1710*/  LEA R105, P3, R18, UR4, 0x1 ;  /* 0x0000000412697c11 */ /* 0x002fc4000f8608ff */
[----:B------:R-:W-:Y:S02]  /*1720*/  ISETP.GE.AND P0, PT, R0, R102, PT ;  /* 0x000000660000720c */ /* 0x000fe40003f06270 */
[----:B------:R-:W-:Y:S01]  /*1730*/  LEA.HI.X R104, R18, UR5, R104, 0x1, P3 ;  /* 0x0000000512687c11 */ /* 0x000fe200098f0c68 */
[----:B------:R-:W1:Y:S01]  /*1740*/  LDCU.64 UR4, c[0x0][0x3c8] ;  /* 0x00007900ff0477ac */ /* 0x000e620008000a00 */
[----:B------:R-:W-:Y:S02]  /*1750*/  LOP3.LUT R109, R9, R109, RZ, 0xfc, !PT ;  /* 0x0000006d096d7212 */ /* 0x000fe400078efcff */
[----:B------:R-:W-:Y:S02]  /*1760*/  IADD3 R26, P3, PT, R24, R8, RZ ;  /* 0x00000008181a7210 */ /* 0x000fe40007f7e0ff */
[----:B------:R-:W2:Y:S01]  /*1770*/  @!P1 LDC.64 R8, c[0x0][0x3b0] ;  /* 0x0000ec00ff089b82 */ /* 0x000ea20000000a00 */
[----:B------:R-:W-:Y:S01]  /*1780*/  MOV R47, RZ ;  /* 0x000000ff002f7202 */ /* 0x000fe20000000f00 */
[----:B----4-:R-:W-:Y:S01]  /*1790*/  @P2 IMAD.WIDE.U32 R18, R108, R4, RZ ;  /* 0x000000046c122225 */ /* 0x010fe200078e00ff */
[----:B------:R-:W-:-:S02]  /*17a0*/  IADD3.X R27, PT, PT, RZ, R11, RZ, P3, !PT ;  /* 0x0000000bff1b7210 */ /* 0x000fc40001ffe4ff */
[----:B------:R-:W-:Y:S01]  /*17b0*/  SHF.L.U32 R41, R86, 0x5, RZ ;  /* 0x0000000556297819 */ /* 0x000fe200000006ff */
[----:B------:R-:W-:Y:S01]  /*17c0*/  IMAD.WIDE.U32 R14, R14, 0x40, R46 ;  /* 0x000000400e0e7825 */ /* 0x000fe200078e002e */
[----:B------:R-:W-:Y:S02]  /*17d0*/  LOP3.LUT R100, R101, 0x100, RZ, 0xc0, !PT ;  /* 0x0000010065647812 */ /* 0x000fe400078ec0ff */
[----:B------:R-:W-:Y:S01]  /*17e0*/  SHF.R.U32.HI R43, RZ, 0x1, R86 ;  /* 0x00000001ff2b7819 */ /* 0x000fe20000011656 */
[----:B-----5:R-:W-:Y:S01]  /*17f0*/  @!P2 IMAD.WIDE.U32 R16, R10, R6, RZ ;  /* 0x000000060a10a225 */ /* 0x020fe200078e00ff */
[----:B------:R-:W-:Y:S02]  /*1800*/  @P2 MOV R16, R18 ;  /* 0x0000001200102202 */ /* 0x000fe40000000f00 */
[----:B------:R-:W-:Y:S01]  /*1810*/  @!P0 IADD3 R13, P3, PT, R14, 0x20, RZ ;  /* 0x000000200e0d8810 */ /* 0x000fe20007f7e0ff */
[----:B------:R-:W-:Y:S01]  /*1820*/  @!P2 IMAD R10, R10, R7, R17 ;  /* 0x000000070a0aa224 */ /* 0x000fe200078e0211 */
[----:B------:R-:W-:Y:S01]  /*1830*/  SHF.L.U32 R17, R56, 0x5, RZ ;  /* 0x0000000538117819 */ /* 0x000fe200000006ff */
[----:B------:R-:W-:Y:S01]  /*1840*/  @P2 IMAD R10, R108, R5, R19 ;  /* 0x000000056c0a2224 */ /* 0x000fe200078e0213 */
[----:B------:R-:W4:Y:S01]  /*1850*/  @!P0 LDC.64 R6, c[0x0][0x3b0] ;  /* 0x0000ec00ff068b82 */ /* 0x000f220000000a00 */
[----:B------:R-:W-:Y:S01]  /*1860*/  IADD3 R24, P2, PT, R24, R16, RZ ;  /* 0x0000001018187210 */ /* 0x000fe20007f5e0ff */
[----:B------:R-:W-:Y:S01]  /*1870*/  IMAD.WIDE.U32 R26, R46, R20, R26 ;  /* 0x000000142e1a7225 */ /* 0x000fe200078e001a */
[----:B------:R-:W-:-:S02]  /*1880*/  SHF.L.U64.HI R16, R56, 0x5, R57 ;  /* 0x0000000538107819 */ /* 0x000fc40000010239 */
[----:B------:R-:W-:Y:S01]  /*1890*/  LOP3.LUT R100, R100, 0x20, R41, 0xf8, !PT ;  /* 0x0000002064647812 */ /* 0x000fe200078ef829 */
[----:B------:R-:W-:Y:S01]  /*18a0*/  IMAD.X R25, RZ, RZ, R10, P2 ;  /* 0x000000ffff197224 */ /* 0x000fe200010e060a */
[C---:B------:R-:W-:Y:S01]  /*18b0*/  LEA R18, P2, R17.reuse, R105, 0x1 ;  /* 0x0000006911127211 */ /* 0x040fe200078408ff */
[----:B------:R-:W5:Y:S01]  /*18c0*/  @!P1 LDC.64 R10, c[0x0][0x380] ;  /* 0x0000e000ff0a9b82 */ /* 0x000f620000000a00 */
[----:B------:R-:W-:Y:S01]  /*18d0*/  IMAD R106, R46, R21, R27 ;  /* 0x000000152e6a7224 */ /* 0x000fe200078e021b */
[----:B---3--:R-:W-:Y:S01]  /*18e0*/  LEA R107, P4, R26, UR6, 0x1 ;  /* 0x000000061a6b7c11 */ /* 0x008fe2000f8808ff */
[----:B-1----:R-:W-:Y:S01]  /*18f0*/  IMAD.WIDE.U32 R24, R12, UR4, R24 ;  /* 0x000000040c187c25 */ /* 0x002fe2000f8e0018 */
[----:B------:R-:W-:Y:S01]  /*1900*/  LEA.HI.X R19, R17, R104, R16, 0x1, P2 ;  /* 0x0000006811137211 */ /* 0x000fe200010f0c10 */
[----:B------:R-:W1:Y:S01]  /*1910*/  LDCU UR4, c[0x0][0x50c] ;  /* 0x0000a180ff0477ac */ /* 0x000e620008000800 */
[----:B------:R-:W-:Y:S01]  /*1920*/  LEA.HI.X R106, R26, UR7, R106, 0x1, P4 ;  /* 0x000000071a6a7c11 */ /* 0x000fe2000a0f0c6a */
[----:B------:R-:W-:Y:S01]  /*1930*/  IMAD R25, R12, UR5, R25 ;  /* 0x000000050c197c24 */ /* 0x000fe2000f8e0219 */
[----:B------:R-:W3:Y:S01]  /*1940*/  @!P0 LDC.64 R4, c[0x0][0x380] ;  /* 0x0000e000ff048b82 */ /* 0x000ee20000000a00 */
[----:B------:R-:W-:Y:S01]  /*1950*/  @!P0 IADD3.X R12, PT, PT, RZ, R15, RZ, P3, !PT ;  /* 0x0000000fff0c8210 */ /* 0x000fe20001ffe4ff */
[----:B--2---:R-:W-:Y:S01]  /*1960*/  @!P1 IMAD R15, R15, R8, RZ ;  /* 0x000000080f0f9224 */ /* 0x004fe200078e02ff */
[----:B------:R-:W-:Y:S01]  /*1970*/  @!P0 MOV R16, R24 ;  /* 0x0000001800108202 */ /* 0x000fe20000000f00 */
[----:B------:R-:W-:Y:S01]  /*1980*/  @!P0 IMAD.MOV.U32 R17, RZ, RZ, R25 ;  /* 0x000000ffff118224 */ /* 0x000fe200078e0019 */
[----:B------:R-:W-:Y:S01]  /*1990*/  UMOV UR5, 0x400 ;  /* 0x0000040000057882 */ /* 0x000fe20000000000 */
[----:B------:R-:W-:Y:S01]  /*19a0*/  @!P1 IMAD R9, R14, R9, R15 ;  /* 0x000000090e099224 */ /* 0x000fe200078e020f */
[----:B------:R-:W-:Y:S01]  /*19b0*/  ULEA UR5, UR10, UR5, 0x18 ;  /* 0x000000050a057291 */ /* 0x000fe2000f8ec0ff */
[----:B------:R-:W-:Y:S01]  /*19c0*/  IMAD R15, R3, -0x80, R42 ;  /* 0xffffff80030f7824 */ /* 0x000fe200078e022a */
[----:B------:R-:W-:Y:S01]  /*19d0*/  MOV R114, R23 ;  /* 0x0000001700727202 */ /* 0x000fe20000000f00 */
[----:B----4-:R-:W-:Y:S01]  /*19e0*/  @!P0 IMAD R12, R12, R6, RZ ;  /* 0x000000060c0c8224 */ /* 0x010fe200078e02ff */
[----:B------:R-:W-:Y:S01]  /*19f0*/  MOV R115, R2 ;  /* 0x0000000200737202 */ /* 0x000fe20000000f00 */
[----:B------:R-:W-:Y:S01]  /*1a00*/  @!P0 IMAD.WIDE.U32 R16, R13, R6, R16 ;  /* 0x000000060d108225 */ /* 0x000fe200078e0010 */
[----:B------:R-:W-:-:S02]  /*1a10*/  IADD3 R15, PT, PT, R15, 0x80, RZ ;  /* 0x000000800f0f7810 */ /* 0x000fc40007ffe0ff */
[----:B------:R-:W-:Y:S01]  /*1a20*/  IADD3 R6, PT, PT, R46, 0x40, RZ ;  /* 0x000000402e067810 */ /* 0x000fe20007ffe0ff */
[----:B------:R-:W-:Y:S01]  /*1a30*/  @!P1 IMAD.WIDE.U32 R24, R14, R8, R24 ;  /* 0x000000080e189225 */ /* 0x000fe200078e0018 */
[-C--:B------:R-:W-:Y:S02]  /*1a40*/  ISETP.GE.AND P6, PT, R46, R15.reuse, PT ;  /* 0x0000000f2e00720c */ /* 0x080fe40003fc6270 */
[----:B------:R-:W-:Y:S01]  /*1a50*/  ISETP.GE.AND P4, PT, R6, R15, PT ;  /* 0x0000000f0600720c */ /* 0x000fe20003f86270 */
[----:B------:R-:W-:Y:S01]  /*1a60*/  VIADD R8, R46, 0x60 ;  /* 0x000000602e087836 */ /* 0x000fe20000000000 */
[----:B------:R-:W-:Y:S01]  /*1a70*/  @!P1 IADD3 R9, PT, PT, R25, R9, RZ ;  /* 0x0000000919099210 */ /* 0x000fe20007ffe0ff */
[----:B------:R-:W-:Y:S01]  /*1a80*/  @!P0 IMAD R7, R13, R7, R12 ;  /* 0x000000070d078224 */ /* 0x000fe200078e020c */
[----:B-----5:R-:W-:Y:S01]  /*1a90*/  @!P1 LEA R10, P2, R24, R10, 0x1 ;  /* 0x0000000a180a9211 */ /* 0x020fe200078408ff */
[----:B------:R-:W-:Y:S01]  /*1aa0*/  IMAD.WIDE.U32 R12, R56, 0x40, RZ ;  /* 0x00000040380c7825 */ /* 0x000fe200078e00ff */
[----:B------:R-:W-:-:S02]  /*1ab0*/  ISETP.GE.AND P3, PT, R8, R15, PT ;  /* 0x0000000f0800720c */ /* 0x000fc40003f66270 */
[----:B------:R-:W-:Y:S02]  /*1ac0*/  @!P1 LEA.HI.X R11, R24, R11, R9, 0x1, P2 ;  /* 0x0000000b180b9211 */ /* 0x000fe400010f0c09 */
[----:B------:R-:W-:Y:S02]  /*1ad0*/  @!P0 IADD3 R7, PT, PT, R17, R7, RZ ;  /* 0x0000000711078210 */ /* 0x000fe40007ffe0ff */
[C---:B---3--:R-:W-:Y:S02]  /*1ae0*/  @!P0 LEA R4, P2, R16.reuse, R4, 0x1 ;  /* 0x0000000410048211 */ /* 0x048fe400078408ff */
[----:B------:R-:W-:Y:S02]  /*1af0*/  LEA R109, R109, UR5, 0x1 ;  /* 0x000000056d6d7c11 */ /* 0x000fe4000f8e08ff */
[----:B------:R-:W-:Y:S02]  /*1b00*/  @!P0 LEA.HI.X R5, R16, R5, R7, 0x1, P2 ;  /* 0x0000000510058211 */ /* 0x000fe400010f0c07 */
[----:B------:R-:W-:Y:S01]  /*1b10*/  ISETP.GE.AND P5, PT, R0, R15, PT ;  /* 0x0000000f0000720c */ /* 0x000fe20003fa6270 */
[----:B------:R-:W-:Y:S01]  /*1b20*/  @!PT LDS RZ, [RZ] ;  /* 0x00000000fffff984 */ /* 0x000fe20000000800 */
[----:B------:R-:W-:Y:S01]  /*1b30*/  @!PT LDS RZ, [RZ] ;  /* 0x00000000fffff984 */ /* 0x000fe20000000800 */
[----:B------:R-:W-:Y:S01]  /*1b40*/  @!PT LDS RZ, [RZ] ;  /* 0x00000000fffff984 */ /* 0x000fe20000000800 */
[----:B------:R2:W-:Y:S01]  /*1b50*/  @!P1 LDGSTS.E.BYPASS.LTC128B.128 [R109], desc[UR16][R10.64] ;  /* 0x000000000a6d9fae */ /* 0x0005e2000b981a10 */
[----:B------:R-:W-:-:S02]  /*1b60*/  SHF.L.U32 R7, R57, 0x6, RZ ;  /* 0x0000000639077819 */ /* 0x000fc400000006ff */
[----:B------:R-:W-:Y:S01]  /*1b70*/  ISETP.GE.AND P2, PT, R6, R15, PT ;  /* 0x0000000f0600720c */ /* 0x000fe20003f46270 */
[----:B------:R3:W-:Y:S01]  /*1b80*/  @!P0 LDGSTS.E.BYPASS.LTC128B.128 [R109+0x800], desc[UR16][R4.64] ;  /* 0x00800000046d8fae */ /* 0x0007e2000b981a10 */
[----:B------:R-:W-:Y:S02]  /*1b90*/  @!P6 MOV R6, R105 ;  /* 0x000000690006e202 */ /* 0x000fe40000000f00 */
[----:B------:R-:W-:Y:S02]  /*1ba0*/  LOP3.LUT R9, R41, 0xc0, RZ, 0xc0, !PT ;  /* 0x000000c029097812 */ /* 0x000fe400078ec0ff */
[----:B------:R-:W-:Y:S02]  /*1bb0*/  LOP3.LUT R46, R46, 0x7, RZ, 0xc0, !PT ;  /* 0x000000072e2e7812 */ /* 0x000fe400078ec0ff */
[----:B--2---:R-:W-:Y:S02]  /*1bc0*/  @!P4 IADD3 R10, P1, PT, R18, R12, RZ ;  /* 0x0000000c120ac210 */ /* 0x004fe40007f3e0ff */
[----:B---3--:R-:W-:-:S02]  /*1bd0*/  @!P3 LEA R4, P0, R56, R18, 0x7 ;  /* 0x000000123804b211 */ /* 0x008fc400078038ff */
[----:B------:R-:W-:Y:S01]  /*1be0*/  @!P4 IADD3.X R11, PT, PT, R19, R13, R7, P1, !PT ;  /* 0x0000000d130bc210 */ /* 0x000fe20000ffe407 */
[----:B------:R-:W-:Y:S01]  /*1bf0*/  @!P6 IMAD.MOV.U32 R7, RZ, RZ, R104 ;  /* 0x000000ffff07e224 */ /* 0x000fe200078e0068 */
[----:B------:R-:W-:Y:S01]  /*1c00*/  @!P3 LEA.HI.X R5, R56, R19, R57, 0x7, P0 ;  /* 0x000000133805b211 */ /* 0x000fe200000f3c39 */
[----:B------:R-:W-:Y:S01]  /*1c10*/  IMAD.WIDE.U32 R12, R20, 0x40, RZ ;  /* 0x00000040140c7825 */ /* 0x000fe200078e00ff */
[----:B------:R-:W-:Y:S02]  /*1c20*/  ISETP.GE.AND P1, PT, R8, R15, PT ;  /* 0x0000000f0800720c */ /* 0x000fe40003f26270 */
[----:B------:R2:W-:Y:S01]  /*1c30*/  @!P6 LDGSTS.E.BYPASS.LTC128B.128 [R109+0x1000], desc[UR16][R6.64] ;  /* 0x01000000066defae */ /* 0x0005e2000b981a10 */
[----:B------:R-:W-:-:S03]  /*1c40*/  @!P6 MOV R8, R107 ;  /* 0x0000006b0008e202 */ /* 0x000fc60000000f00 */
[----:B------:R-:W-:Y:S04]  /*1c50*/  @!P5 LDGSTS.E.BYPASS.LTC128B.128 [R109+0x1800], desc[UR16][R18.64] ;  /* 0x01800000126ddfae */ /* 0x000fe8000b981a10 */
[----:B------:R3:W-:Y:S04]  /*1c60*/  @!P4 LDGSTS.E.BYPASS.LTC128B.128 [R109+0x2000], desc[UR16][R10.64] ;  /* 0x020000000a6dcfae */ /* 0x0007e8000b981a10 */
[----:B------:R4:W-:Y:S01]  /*1c70*/  @!P3 LDGSTS.E.BYPASS.LTC128B.128 [R109+0x2800], desc[UR16][R4.64] ;  /* 0x02800000046dbfae */ /* 0x0009e2000b981a10 */
[----:B------:R-:W-:-:S03]  /*1c80*/  ISETP.GE.AND P3, PT, R0, R15, PT ;  /* 0x0000000f0000720c */ /* 0x000fc60003f66270 */
[----:B------:R-:W0:Y:S01]  /*1c90*/  LDGDEPBAR ;  /* 0x00000000000079af */ /* 0x000e220000000000 */
[----:B--2---:R-:W-:Y:S02]  /*1ca0*/  SHF.L.U32 R7, R86, 0x2, RZ ;  /* 0x0000000256077819 */ /* 0x004fe400000006ff */
[----:B------:R-:W-:Y:S02]  /*1cb0*/  SHF.L.U32 R6, R20, 0x5, RZ ;  /* 0x0000000514067819 */ /* 0x000fe400000006ff */
[----:B------:R-:W-:Y:S02]  /*1cc0*/  LOP3.LUT R0, R9, 0x18, R7, 0xf8, !PT ;  /* 0x0000001809007812 */ /* 0x000fe400078ef807 */
[----:B------:R-:W-:Y:S02]  /*1cd0*/  SHF.L.U32 R7, R21, 0x6, RZ ;  /* 0x0000000615077819 */ /* 0x000fe400000006ff */
[----:B------:R-:W-:Y:S02]  /*1ce0*/  LOP3.LUT R9, R0, 0x8, R86, 0x78, !PT ;  /* 0x0000000800097812 */ /* 0x000fe400078e7856 */
[----:B---3--:R-:W-:-:S02]  /*1cf0*/  LOP3.LUT R10, R41, 0x120, RZ, 0xc0, !PT ;  /* 0x00000120290a7812 */ /* 0x008fc400078ec0ff */
[----:B----4-:R-:W-:Y:S01]  /*1d00*/  SHF.L.U64.HI R5, R20, 0x5, R21 ;  /* 0x0000000514057819 */ /* 0x010fe20000010215 */
[----:B------:R-:W-:-:S04]  /*1d10*/  DEPBAR.LE SB0, 0x0 ;  /* 0x000080000000791a */ /* 0x000fc80000000000 */
[----:B------:R-:W-:Y:S01]  /*1d20*/  BAR.SYNC.DEFER_BLOCKING 0x0 ;  /* 0x0000000000007b1d */ /* 0x000fe20000010000 */
[----:B------:R-:W-:Y:S02]  /*1d30*/  LEA R4, P0, R6, R107, 0x1 ;  /* 0x0000006b06047211 */ /* 0x000fe400078008ff */
[----:B------:R-:W-:Y:S02]  /*1d40*/  LOP3.LUT R100, R100, R9, RZ, 0xfc, !PT ;  /* 0x0000000964647212 */ /* 0x000fe400078efcff */
[-C--:B------:R-:W-:Y:S02]  /*1d50*/  LEA.HI.X R5, R6, R106.reuse, R5, 0x1, P0 ;  /* 0x0000006a06057211 */ /* 0x080fe400000f0c05 */
[----:B------:R-:W-:Y:S02]  /*1d60*/  @!P6 MOV R9, R106 ;  /* 0x0000006a0009e202 */ /* 0x000fe40000000f00 */
[----:B------:R-:W-:Y:S02]  /*1d70*/  @!P2 IADD3 R6, P0, PT, R4, R12, RZ ;  /* 0x0000000c0406a210 */ /* 0x000fe40007f1e0ff */
[----:B------:R-:W-:-:S02]  /*1d80*/  LOP3.LUT R101, R10, 0x3e00, R101, 0xf8, !PT ;  /* 0x00003e000a657812 */ /* 0x000fc400078ef865 */
[----:B------:R-:W-:Y:S02]  /*1d90*/  LOP3.LUT R0, R0, 0x8, R43, 0x78, !PT ;  /* 0x0000000800007812 */ /* 0x000fe400078e782b */
[----:B------:R-:W-:Y:S02]  /*1da0*/  @!P2 IADD3.X R7, PT, PT, R5, R13, R7, P0, !PT ;  /* 0x0000000d0507a210 */ /* 0x000fe400007fe407 */
[----:B------:R-:W-:Y:S02]  /*1db0*/  LOP3.LUT R101, R101, R0, RZ, 0xfc, !PT ;  /* 0x0000000065657212 */ /* 0x000fe400078efcff */
[----:B------:R-:W-:Y:S02]  /*1dc0*/  LEA R100, R100, UR5, 0x1 ;  /* 0x0000000564647c11 */ /* 0x000fe4000f8e08ff */
[----:B------:R-:W-:Y:S02]  /*1dd0*/  LEA R101, R101, UR5, 0x1 ;  /* 0x0000000565657c11 */ /* 0x000fe4000f8e08ff */
[----:B------:R-:W-:Y:S01]  /*1de0*/  LOP3.LUT R43, R43, 0x1f0, RZ, 0xc0, !PT ;  /* 0x000001f02b2b7812 */ /* 0x000fe200078ec0ff */
[----:B------:R-:W-:Y:S01]  /*1df0*/  @!PT LDS RZ, [RZ] ;  /* 0x00000000fffff984 */ /* 0x000fe20000000800 */
[----:B------:R-:W-:Y:S01]  /*1e00*/  @!PT LDS RZ, [RZ] ;  /* 0x00000000fffff984 */ /* 0x000fe20000000800 */
[----:B------:R-:W-:Y:S01]  /*1e10*/  @!PT LDS RZ, [RZ] ;  /* 0x00000000fffff984 */ /* 0x000fe20000000800 */
[----:B------:R2:W-:Y:S03]  /*1e20*/  @!P6 LDGSTS.E.BYPASS.LTC128B.128 [R109+0x3000], desc[UR16][R8.64] ;  /* 0x03000000086defae */ /* 0x0005e6000b981a10 */
[----:B------:R-:W-:Y:S01]  /*1e30*/  IADD3 R43, PT, PT, R43, 0x1, R44 ;  /* 0x000000012b2b7810 */ /* 0x000fe20007ffe02c */
[----:B------:R-:W-:Y:S01]  /*1e40*/  @P6 STS.128 [R109+0x3000], RZ ;  /* 0x003000ff6d006388 */ /* 0x000fe20000000c00 */
[----:B------:R-:W-:-:S02]  /*1e50*/  LOP3.LUT P6, RZ, R86, 0x4, RZ, 0xc0, !PT ;  /* 0x0000000456ff7812 */ /* 0x000fc400078cc0ff */
[----:B------:R-:W-:Y:S01]  /*1e60*/  IADD3 R43, PT, PT, -R45, R43, R46 ;  /* 0x0000002b2d2b7210 */ /* 0x000fe20007ffe12e */
[----:B------:R-:W-:Y:S01]  /*1e70*/  @P3 STS.128 [R109+0x3800], RZ ;  /* 0x003800ff6d003388 */ /* 0x000fe20000000c00 */
[----:B------:R-:W-:Y:S02]  /*1e80*/  SEL R40, R40, 0xffffffe0, !P6 ;  /* 0xffffffe028287807 */ /* 0x000fe40007000000 */
[----:B------:R-:W-:Y:S01]  /*1e90*/  IADD3 R59, PT, PT, R43, UR14, R42 ;  /* 0x0000000e2b3b7c10 */ /* 0x000fe2000fffe02a */
[----:B------:R-:W-:Y:S01]  /*1ea0*/  @!PT LDS RZ, [RZ] ;  /* 0x00000000fffff984 */ /* 0x000fe20000000800 */
[----:B------:R-:W-:Y:S01]  /*1eb0*/  @!PT LDS RZ, [RZ] ;  /* 0x00000000fffff984 */ /* 0x000fe20000000800 */
[----:B------:R-:W-:Y:S01]  /*1ec0*/  @!PT LDS RZ, [RZ] ;  /* 0x00000000fffff984 */ /* 0x000fe20000000800 */
[----:B------:R-:W-:Y:S01]  /*1ed0*/  @!P3 LDGSTS.E.BYPASS.LTC128B.128 [R109+0x3800], desc[UR16][R4.64] ;  /* 0x03800000046dbfae */ /* 0x000fe2000b981a10 */
[----:B------:R-:W-:Y:S02]  /*1ee0*/  IADD3 R22, PT, PT, R101, R40, RZ ;  /* 0x0000002865167210 */ /* 0x000fe40007ffe0ff */
[----:B------:R-:W-:Y:S01]  /*1ef0*/  IADD3 R61, PT, PT, R40, R100, RZ ;  /* 0x00000064283d7210 */ /* 0x000fe20007ffe0ff */
[----:B------:R-:W-:Y:S01]  /*1f00*/  @P2 STS.128 [R109+0x4000], RZ ;  /* 0x004000ff6d002388 */ /* 0x000fe20000000c00 */
[----:B------:R-:W-:-:S02]  /*1f10*/  VIMNMX R60, PT, PT, R59, R42, PT ;  /* 0x0000002a3b3c7248 */ /* 0x000fc40003fe0100 */
[----:B------:R-:W-:Y:S01]  /*1f20*/  VIADDMNMX R59, R59, 0x8, R42, PT ;  /* 0x000000083b3b7846 */ /* 0x000fe2000380012a */
[----:B------:R-:W-:Y:S01]  /*1f30*/  @!PT LDS RZ, [RZ] ;  /* 0x00000000fffff984 */ /* 0x000fe20000000800 */
[----:B------:R-:W-:Y:S01]  /*1f40*/  @!PT LDS RZ, [RZ] ;  /* 0x00000000fffff984 */ /* 0x000fe20000000800 */
[----:B------:R-:W-:Y:S01]  /*1f50*/  @!PT LDS RZ, [RZ] ;  /* 0x00000000fffff984 */ /* 0x000fe20000000800 */
[----:B------:R3:W-:Y:S04]  /*1f60*/  @!P2 LDGSTS.E.BYPASS.LTC128B.128 [R109+0x4000], desc[UR16][R6.64] ;  /* 0x04000000066dafae */ /* 0x0007e8000b981a10 */
[----:B------:R-:W-:Y:S01]  /*1f70*/  @P1 STS.128 [R109+0x4800], RZ ;  /* 0x004800ff6d001388 */ /* 0x000fe20000000c00 */
[----:B--2---:R-:W-:-:S04]  /*1f80*/  @!P1 LEA R8, P0, R20, R4, 0x7 ;  /* 0x0000000414089211 */ /* 0x004fc800078038ff */
[----:B------:R-:W-:Y:S02]  /*1f90*/  @!P1 LEA.HI.X R9, R20, R5, R21, 0x7, P0 ;  /* 0x0000000514099211 */ /* 0x000fe400000f3c15 */
[----:B------:R-:W-:-:S03]  /*1fa0*/  ISETP.NE.AND P0, PT, R3, 0x1, PT ;  /* 0x000000010300780c */ /* 0x000fc60003f05270 */
[----:B------:R-:W-:Y:S01]  /*1fb0*/  @!PT LDS RZ, [RZ] ;  /* 0x00000000fffff984 */ /* 0x000fe20000000800 */
[----:B------:R-:W-:Y:S01]  /*1fc0*/  @!PT LDS RZ, [RZ] ;  /* 0x00000000fffff984 */ /* 0x000fe20000000800 */
[----:B------:R-:W-:Y:S01]  /*1fd0*/  @!PT LDS RZ, [RZ] ;  /* 0x00000000fffff984 */ /* 0x000fe20000000800 */
[----:B------:R2:W-:Y:S04]  /*1fe0*/  @!P1 LDGSTS.E.BYPASS.LTC128B.128 [R109+0x4800], desc[UR16][R8.64] ;  /* 0x04800000086d9fae */ /* 0x0005e8000b981a10 */
[----:B------:R-:W-:Y:S04]  /*1ff0*/  LDSM.16.M88.4 R28, [R101] ;  /* 0x00000000651c783b */ /* 0x000fe80000000200 */
[----:B------:R-:W2:Y:S04]  /*2000*/  LDSM.16.M88.4 R32, [R100+0x1000] ;  /* 0x001000006420783b */ /* 0x000ea80000000200 */
[----:B------:R-:W-:Y:S04]  /*2010*/  LDSM.16.M88.4 R16, [R22] ;  /* 0x000000001610783b */ /* 0x000fe80000000200 */
[----:B---3--:R-:W-:Y:S04]  /*2020*/  LDSM.16.M88.4 R4, [R61+0x1000] ;  /* 0x001000003d04783b */ /* 0x008fe80000000200 */
[----:B------:R-:W3:Y:S04]  /*2030*/  LDSM.16.M88.4 R24, [R100+0x1400] ;  /* 0x001400006418783b */ /* 0x000ee80000000200 */
[----:B------:R-:W4:Y:S04]  /*2040*/  LDSM.16.M88.4 R36, [R61+0x1400] ;  /* 0x001400003d24783b */ /* 0x000f280000000200 */
[----:B------:R-:W0:Y:S01]  /*2050*/  LDGDEPBAR ;  /* 0x00000000000079af */ /* 0x000e220000000000 */
[C---:B--2---:R-:W-:Y:S08]  /*2060*/  HMMA.16816.F32.BF16 R8, R28.reuse, R32, RZ ;  /* 0x000000201c08723c */ /* 0x044ff000000418ff */
[C---:B------:R-:W-:Y:S08]  /*2070*/  HMMA.16816.F32.BF16 R32, R28.reuse, R34, RZ ;  /* 0x000000221c20723c */ /* 0x040ff000000418ff */
[----:B---3--:R-:W-:Y:S08]  /*2080*/  HMMA.16816.F32.BF16 R12, R28, R24, RZ ;  /* 0x000000181c0c723c */ /* 0x008ff000000418ff */
[C---:B------:R-:W-:Y:S08]  /*2090*/  HMMA.16816.F32.BF16 R8, R16.reuse, R4, R8 ;  /* 0x000000041008723c */ /* 0x040ff00000041808 */
[C---:B------:R-:W-:Y:S01]  /*20a0*/  HMMA.16816.F32.BF16 R32, R16.reuse, R6, R32 ;  /* 0x000000061020723c */ /* 0x040fe20000041820 */
[----:B------:R-:W2:Y:S07]  /*20b0*/  LDSM.16.M88.4 R4, [R100+0x1800] ;  /* 0x001800006404783b */ /* 0x000eae0000000200 */
[----:B----4-:R-:W-:Y:S03]  /*20c0*/  HMMA.16816.F32.BF16 R12, R16, R36, R12 ;  /* 0x00000024100c723c */ /* 0x010fe6000004180c */
        /* <DEDUP_REMOVED lines=23> */
[----:B------:R-:W3:Y:S02]  /*2240*/  LDSM.16.M88.4 R36, [R100+0x1c00] ;  /* 0x001c00006424783b */ /* 0x000ee40000000200 */
[----:B------:R-:W1:Y:S08]  /*2250*/  MUFU.TANH R55, R12 ;  /* 0x0000000c00377308 */ /* 0x000e700000002400 */
[----:B------:R-:W1:Y:S01]  /*2260*/  MUFU.TANH R62, R13 ;  /* 0x0000000d003e7308 */ /* 0x000e620000002400 */
[C---:B--2---:R-:W-:Y:S07]  /*2270*/  HMMA.16816.F32.BF16 R32, R28.reuse, R4, RZ ;  /* 0x000000041c20723c */ /* 0x044fee00000418ff */
[----:B------:R-:W2:Y:S01]  /*2280*/  MUFU.TANH R63, R14 ;  /* 0x0000000e003f7308 */ /* 0x000ea20000002400 */
        /* <DEDUP_REMOVED lines=91> */
[----:B---3--:R-:W-:Y:S01]  /*2840*/  HMMA.16816.F32.BF16 R8, R16, R4, R8 ;  /* 0x000000041008723c */ /* 0x008fe20000041808 */
        /* <DEDUP_REMOVED lines=10> */
[----:B---3--:R-:W3:Y:S01]  /*28f0*/  LDSM.16.M88.4 R32, [R61+0x2c00] ;  /* 0x002c00003d20783b */ /* 0x008ee20000000200 */
        /* <DEDUP_REMOVED lines=11> */
[----:B---3--:R-:W-:Y:S01]  /*29b0*/  HMMA.16816.F32.BF16 R12, R16, R32, R12 ;  /* 0x00000020100c723c */ /* 0x008fe2000004180c */
[----:B------:R-:W-:-:S06]  /*29c0*/  FMUL.FTZ R32, R36, UR4 ;  /* 0x0000000424207c20 */ /* 0x000fcc0008410000 */
[----:B------:R-:W3:Y:S01]  /*29d0*/  MUFU.TANH R7, R7 ;  /* 0x0000000700077308 */ /* 0x000ee20000002400 */
        /* <DEDUP_REMOVED lines=34> */
.L_x_3880:
        /* <DEDUP_REMOVED lines=61> */
.L_x_3881:
[C---:B------:R-:W-:Y:S01]  /*2fd0*/  IMAD.SHL.U32 R8, R56.reuse, 0x40, RZ ;  /* 0x0000004038087824 */ /* 0x040fe200078e00ff */
[----:B------:R-:W-:Y:S01]  /*2fe0*/  SHF.L.U64.HI R2, R56, 0x6, R57 ;  /* 0x0000000638027819 */ /* 0x000fe20000010239 */
[----:B------:R-:W-:-:S03]  /*2ff0*/  IMAD.MOV.U32 R9, RZ, RZ, R104 ;  /* 0x000000ffff097224 */ /* 0x000fc600078e0068 */
[----:B-1----:R-:W-:-:S04]  /*3000*/  IADD3 R14, P1, PT, R8, R105, RZ ;  /* 0x00000069080e7210 */ /* 0x002fc80007f3e0ff */
[----:B------:R-:W-:Y:S01]  /*3010*/  IADD3 R12, P2, PT, R14, R8, RZ ;  /* 0x000000080e0c7210 */ /* 0x000fe20007f5e0ff */
[----:B------:R-:W-:-:S03]  /*3020*/  IMAD.X R15, R2, 0x1, R104, P1 ;  /* 0x00000001020f7824 */ /* 0x000fc600008e0668 */
[----:B------:R-:W-:Y:S01]  /*3030*/  IADD3 R16, P1, PT, R12, R8, RZ ;  /* 0x000000080c107210 */ /* 0x000fe20007f3e0ff */
[----:B------:R-:W-:Y:S01]  /*3040*/  IMAD.X R13, R15, 0x1, R2, P2 ;  /* 0x000000010f0d7824 */ /* 0x000fe200010e0602 */
[----:B------:R-:W-:-:S04]  /*3050*/  MOV R8, R105 ;  /* 0x0000006900087202 */ /* 0x000fc80000000f00 */
[----:B------:R-:W-:Y:S01]  /*3060*/  IADD3.X R17, PT, PT, R13, R2, RZ, P1, !PT ;  /* 0x000000020d117210 */ /* 0x000fe20000ffe4ff */
[----:B------:R-:W-:Y:S01]  /*3070*/  @!PT LDS RZ, [RZ] ;  /* 0x00000000fffff984 */ /* 0x000fe20000000800 */
[----:B------:R-:W-:Y:S01]  /*3080*/  @!PT LDS RZ, [RZ] ;  /* 0x00000000fffff984 */ /* 0x000fe20000000800 */
[----:B------:R-:W-:Y:S01]  /*3090*/  @!PT LDS RZ, [RZ] ;  /* 0x00000000fffff984 */ /* 0x000fe20000000800 */
[----:B------:R2:W-:Y:S04]  /*30a0*/  LDGSTS.E.BYPASS.LTC128B.128 [R109+0x1000], desc[UR16][R8.64] ;  /* 0x01000000086d7fae */ /* 0x0005e8000b981a10 */
[----:B------:R2:W-:Y:S04]  /*30b0*/  LDGSTS.E.BYPASS.LTC128B.128 [R109+0x1800], desc[UR16][R14.64] ;  /* 0x018000000e6d7fae */ /* 0x0005e8000b981a10 */
[----:B------:R2:W-:Y:S04]  /*30c0*/  LDGSTS.E.BYPASS.LTC128B.128 [R109+0x2000], desc[UR16][R12.64] ;  /* 0x020000000c6d7fae */ /* 0x0005e8000b981a10 */
[----:B------:R2:W-:Y:S04]  /*30d0*/  LDGSTS.E.BYPASS.LTC128B.128 [R109+0x2800], desc[UR16][R16.64] ;  /* 0x02800000106d7fae */ /* 0x0005e8000b981a10 */
[----:B------:R-:W0:Y:S02]  /*30e0*/  LDGDEPBAR ;  /* 0x00000000000079af */ /* 0x000e240000000000 */
.L_x_3879:
        /* <DEDUP_REMOVED lines=8> */
[----:B-1----:R-:W-:Y:S01]  /*3170*/  VIADD R12, R58, 0xffffffa0 ;  /* 0xffffffa03a0c7836 */ /* 0x002fe20000000000 */
[-C--:B------:R-:W-:Y:S01]  /*3180*/  ISETP.GE.AND P3, PT, R8, R60.reuse, PT ;  /* 0x0000003c0800720c */ /* 0x080fe20003f66270 */
[----:B------:R-:W-:Y:S01]  /*3190*/  VIADD R16, R58, 0xffffffa8 ;  /* 0xffffffa83a107836 */ /* 0x000fe20000000000 */
[-C--:B------:R-:W-:Y:S01]  /*31a0*/  ISETP.GE.AND P5, PT, R8, R59.reuse, PT ;  /* 0x0000003b0800720c */ /* 0x080fe20003fa6270 */
[----:B------:R-:W-:Y:S01]  /*31b0*/  VIADD R8, R58, 0xffffff88 ;  /* 0xffffff883a087836 */ /* 0x000fe20000000000 */
        /* <DEDUP_REMOVED lines=112> */
[----:B------:R-:W-:Y:S01]  /*38c0*/  VIADD R4, R58, 0xffffffe8 ;  /* 0xffffffe83a047836 */ /* 0x000fe20000000000 */
[----:B------:R-:W-:Y:S01]  /*38d0*/  ISETP.GE.AND P2, PT, R2, R59, PT ;  /* 0x0000003b0200720c */ /* 0x000fe20003f46270 */
[----:B------:R-:W-:Y:S01]  /*38e0*/  VIADD R2, R58, 0xffffffe1 ;  /* 0xffffffe13a027836 */ /* 0x000fe20000000000 */
[----:B------:R-:W-:-:S02]  /*38f0*/  ISETP.GE.AND P4, PT, R16, R60, PT ;  /* 0x0000003c1000720c */ /* 0x000fc40003f86270 */
[----:B------:R-:W-:Y:S02]  /*3900*/  FMNMX3.FTZ R5, R5, R37, R55, !PT ;  /* 0x0000002505057276 */ /* 0x000fe40007810037 */
[----:B------:R-:W-:Y:S02]  /*3910*/  FSEL R47, R79, -INF , !P2 ;  /* 0xff8000004f2f7808 */ /* 0x000fe40005000000 */
[----:B------:R-:W-:Y:S01]  /*3920*/  FSEL R39, R81, -INF , !P4 ;  /* 0xff80000051277808 */ /* 0x000fe20006000000 */
[----:B------:R-:W-:Y:S01]  /*3930*/  LDSM.16.MT88.4 R76, [R87+0x3000] ;  /* 0x00300000574c783b */ /* 0x000fe20000004200 */
        /* <DEDUP_REMOVED lines=56> */
[----:B------:R-:W-:-:S02]  /*3cc0*/  FMNMX3.FTZ R2, R5, R18, R17, !PT ;  /* 0x0000001205027276 */ /* 0x000fc40007810011 */
[----:B------:R-:W-:Y:S02]  /*3cd0*/  FSEL R29, R25, -INF , !P5 ;  /* 0xff800000191d7808 */ /* 0x000fe40006800000 */
[----:B------:R-:W-:Y:S02]  /*3ce0*/  FMNMX3.FTZ R6, R6, R31, R30, !PT ;  /* 0x0000001f06067276 */ /* 0x000fe4000781001e */
[----:B------:R-:W-:Y:S02]  /*3cf0*/  FSEL R25, R33, -INF , !P1 ;  /* 0xff80000021197808 */ /* 0x000fe40004800000 */
[----:B------:R-:W-:Y:S02]  /*3d00*/  FSEL R24, R24, -INF , !P3 ;  /* 0xff80000018187808 */ /* 0x000fe40005800000 */
[----:B------:R-:W-:Y:S02]  /*3d10*/  FMNMX3.FTZ R4, R2, R16, R26, !PT ;  /* 0x0000001002047276 */ /* 0x000fe4000781001a */
[----:B------:R-:W-:-:S02]  /*3d20*/  FMNMX.FTZ R6, R29, R6, !PT ;  /* 0x000000061d067209 */ /* 0x000fc40007810000 */
        /* <DEDUP_REMOVED lines=34> */
[----:B------:R-:W-:Y:S01]  /*3f50*/  LDSM.16.MT88.4 R8, [R27+0x3400] ;  /* 0x003400001b08783b */ /* 0x000fe20000004200 */
[--C-:B------:R-:W-:Y:S01]  /*3f60*/  FFMA.FTZ R43, R12, UR6, -R33.reuse ;  /* 0x000000060c2b7c23 */ /* 0x100fe20008010821 */
[--C-:B------:R-:W-:Y:S01]  /*3f70*/  FFMA.FTZ R44, R44, UR6, -R28.reuse ;  /* 0x000000062c2c7c23 */ /* 0x100fe2000801081c */
[----:B------:R-:W3:Y:S01]  /*3f80*/  MUFU.EX2 R46, R46 ;  /* 0x0000002e002e7308 */ /* 0x000ee20000000800 */
[----:B------:R-:W4:Y:S01]  /*3f90*/  LDSM.16.MT88.4 R12, [R87+0x3400] ;  /* 0x00340000570c783b */ /* 0x000f220000004200 */
        /* <DEDUP_REMOVED lines=10> */
[----:B------:R-:W-:Y:S01]  /*4040*/  MUFU.EX2 R62, R62 ;  /* 0x0000003e003e7308 */ /* 0x000fe20000000800 */
[--C-:B------:R-:W-:Y:S01]  /*4050*/  FFMA.FTZ R117, R117, UR6, -R33.reuse ;  /* 0x0000000675757c23 */ /* 0x100fe20008010821 */
[----:B---3--:R-:W-:Y:S01]  /*4060*/  F2FP.BF16.F32.PACK_AB R70, R46, R66 ;  /* 0x000000422e46723e */ /* 0x008fe200000010ff */
[--C-:B------:R-:W-:Y:S01]  /*4070*/  FFMA.FTZ R116, R116, UR6, -R33.reuse ;  /* 0x0000000674747c23 */ /* 0x100fe20008010821 */
[----:B------:R-:W2:Y:S01]  /*4080*/  MUFU.EX2 R42, R42 ;  /* 0x0000002a002a7308 */ /* 0x000ea20000000800 */
[--C-:B------:R-:W-:Y:S01]  /*4090*/  FFMA.FTZ R96, R96, UR6, -R28.reuse ;  /* 0x0000000660607c23 */ /* 0x100fe2000801081c */
[--C-:B------:R-:W-:Y:S01]  /*40a0*/  FFMA.FTZ R95, R95, UR6, -R28.reuse ;  /* 0x000000065f5f7c23 */ /* 0x100fe2000801081c */
[--C-:B------:R-:W-:Y:S01]  /*40b0*/  FFMA.FTZ R94, R94, UR6, -R28.reuse ;  /* 0x000000065e5e7c23 */ /* 0x100fe2000801081c */
[----:B------:R-:W3:Y:S01]  /*40c0*/  MUFU.EX2 R45, R45 ;  /* 0x0000002d002d7308 */ /* 0x000ee20000000800 */
[--C-:B------:R-:W-:Y:S01]  /*40d0*/  FFMA.FTZ R122, R122, UR6, -R33.reuse ;  /* 0x000000067a7a7c23 */ /* 0x100fe20008010821 */
[----:B-----5:R-:W-:Y:S01]  /*40e0*/  F2FP.BF16.F32.PACK_AB R69, R63, R64 ;  /* 0x000000403f45723e */ /* 0x020fe200000010ff */
[--C-:B------:R-:W-:Y:S01]  /*40f0*/  FFMA.FTZ R99, R99, UR6, -R28.reuse ;  /* 0x0000000663637c23 */ /* 0x100fe2000801081c */
[----:B------:R-:W5:Y:S01]  /*4100*/  MUFU.EX2 R37, R37 ;  /* 0x0000002500257308 */ /* 0x000f620000000800 */
[----:B------:R-:W-:Y:S01]  /*4110*/  FFMA.FTZ R88, R88, UR6, -R33 ;  /* 0x0000000658587c23 */ /* 0x000fe20008010821 */
[--C-:B------:R-:W-:Y:S01]  /*4120*/  FFMA.FTZ R48, R48, UR6, -R28.reuse ;  /* 0x0000000630307c23 */ /* 0x100fe2000801081c */
[--C-:B------:R-:W-:Y:S01]  /*4130*/  FFMA.FTZ R47, R47, UR6, -R28.reuse ;  /* 0x000000062f2f7c23 */ /* 0x100fe2000801081c */
[----:B------:R-:W-:Y:S01]  /*4140*/  MUFU.EX2 R36, R36 ;  /* 0x0000002400247308 */ /* 0x000fe20000000800 */
[----:B------:R-:W-:Y:S01]  /*4150*/  FADD.FTZ R67, R84, R67 ;  /* 0x0000004354437221 */ /* 0x000fe20000010000 */
[----:B--2---:R-:W-:Y:S01]  /*4160*/  F2FP.BF16.F32.PACK_AB R71, R42, R62 ;  /* 0x0000003e2a47723e */ /* 0x004fe200000010ff */
[----:B------:R-:W-:Y:S01]  /*4170*/  FADD.FTZ R63, R64, R63 ;  /* 0x0000003f403f7221 */ /* 0x000fe20000010000 */
[----:B------:R-:W-:Y:S01]  /*4180*/  MUFU.EX2 R43, R43 ;  /* 0x0000002b002b7308 */ /* 0x000fe20000000800 */
[----:B------:R-:W-:Y:S01]  /*4190*/  FADD.FTZ R66, R66, R67 ;  /* 0x0000004342427221 */ /* 0x000fe20000010000 */
[----:B------:R-:W-:Y:S01]  /*41a0*/  FFMA.FTZ R16, R16, UR6, -R28 ;  /* 0x0000000610107c23 */ /* 0x000fe2000801081c */
[----:B------:R-:W-:Y:S01]  /*41b0*/  FADD.FTZ R62, R62, R63 ;  /* 0x0000003f3e3e7221 */ /* 0x000fe20000010000 */
[----:B------:R-:W-:Y:S01]  /*41c0*/  MUFU.EX2 R55, R55 ;  /* 0x0000003700377308 */ /* 0x000fe20000000800 */
[C---:B------:R-:W-:Y:S01]  /*41d0*/  HMMA.16816.F32.BF16 R80, R68.reuse, R76, RZ ;  /* 0x0000004c4450723c */ /* 0x040fe200000418ff */
[----:B------:R-:W-:Y:S01]  /*41e0*/  FADD.FTZ R46, R46, R66 ;  /* 0x000000422e2e7221 */ /* 0x000fe20000010000 */
[----:B------:R-:W-:Y:S01]  /*41f0*/  FADD.FTZ R62, R42, R62 ;  /* 0x0000003e2a3e7221 */ /* 0x000fe20000010000 */
[----:B------:R-:W2:Y:S01]  /*4200*/  MUFU.EX2 R44, R44 ;  /* 0x0000002c002c7308 */ /* 0x000ea20000000800 */
[--C-:B------:R-:W-:Y:S01]  /*4210*/  FFMA.FTZ R42, R35, UR6, -R33.reuse ;  /* 0x00000006232a7c23 */ /* 0x100fe20008010821 */
[----:B---3--:R-:W-:Y:S01]  /*4220*/  FADD.FTZ R46, R45, R46 ;  /* 0x0000002e2d2e7221 */ /* 0x008fe20000010000 */
[--C-:B------:R-:W-:Y:S01]  /*4230*/  FFMA.FTZ R35, R34, UR6, -R33.reuse ;  /* 0x0000000622237c23 */ /* 0x100fe20008010821 */
[----:B------:R-:W-:Y:S01]  /*4240*/  MUFU.EX2 R41, R41 ;  /* 0x0000002900297308 */ /* 0x000fe20000000800 */
[----:B------:R-:W-:Y:S01]  /*4250*/  HMMA.16816.F32.BF16 R76, R68, R78, RZ ;  /* 0x0000004e444c723c */ /* 0x000fe200000418ff */
[----:B------:R-:W-:-:S02]  /*4260*/  FFMA.FTZ R32, R32, UR6, -R33 ;  /* 0x0000000620207c23 */ /* 0x000fc40008010821 */
[----:B------:R-:W3:Y:S04]  /*4270*/  MUFU.EX2 R40, R40 ;  /* 0x0000002800287308 */ /* 0x000ee80000000800 */
[----:B------:R-:W-:Y:S01]  /*4280*/  MUFU.EX2 R93, R93 ;  /* 0x0000005d005d7308 */ /* 0x000fe20000000800 */
[C---:B-1----:R-:W-:Y:S01]  /*4290*/  HMMA.16816.F32.BF16 R72, R68.reuse, R4, RZ ;  /* 0x000000044448723c */ /* 0x042fe200000418ff */
[----:B-----5:R-:W-:Y:S01]  /*42a0*/  F2FP.BF16.F32.PACK_AB R4, R37, R45 ;  /* 0x0000002d2504723e */ /* 0x020fe200000010ff */
[----:B------:R-:W-:Y:S01]  /*42b0*/  FFMA.FTZ R45, R18, UR6, -R28 ;  /* 0x00000006122d7c23 */ /* 0x000fe2000801081c */
[----:B--2---:R-:W-:Y:S01]  /*42c0*/  F2FP.BF16.F32.PACK_AB R5, R44, R55 ;  /* 0x000000372c05723e */ /* 0x004fe200000010ff */
[----:B------:R-:W-:Y:S01]  /*42d0*/  MUFU.EX2 R89, R89 ;  /* 0x0000005900597308 */ /* 0x000fe20000000800 */
[----:B------:R-:W-:Y:S01]  /*42e0*/  FADD.FTZ R55, R55, R62 ;  /* 0x0000003e37377221 */ /* 0x000fe20000010000 */
[----:B------:R-:W-:Y:S01]  /*42f0*/  FFMA.FTZ R18, R17, UR6, -R28 ;  /* 0x0000000611127c23 */ /* 0x000fe2000801081c */
[----:B------:R-:W-:Y:S01]  /*4300*/  FADD.FTZ R17, R37, R46 ;  /* 0x0000002e25117221 */ /* 0x000fe20000010000 */
[----:B------:R-:W-:Y:S01]  /*4310*/  HMMA.16816.F32.BF16 R68, R68, R6, RZ ;  /* 0x000000064444723c */ /* 0x000fe200000418ff */
[----:B------:R-:W-:Y:S01]  /*4320*/  F2FP.BF16.F32.PACK_AB R6, R43, R36 ;  /* 0x000000242b06723e */ /* 0x000fe200000010ff */
[----:B------:R-:W-:Y:S01]  /*4330*/  MUFU.EX2 R54, R54 ;  /* 0x0000003600367308 */ /* 0x000fe20000000800 */
[----:B---3--:R-:W-:Y:S01]  /*4340*/  F2FP.BF16.F32.PACK_AB R7, R40, R41 ;  /* 0x000000292807723e */ /* 0x008fe200000010ff */
[----:B------:R-:W-:Y:S01]  /*4350*/  FADD.FTZ R55, R44, R55 ;  /* 0x000000372c377221 */ /* 0x000fe20000010000 */
[----:B------:R-:W-:Y:S01]  /*4360*/  FADD.FTZ R17, R36, R17 ;  /* 0x0000001124117221 */ /* 0x000fe20000010000 */
[----:B------:R-:W1:Y:S02]  /*4370*/  MUFU.EX2 R53, R53 ;  /* 0x0000003500357308 */ /* 0x000e640000000800 */
[----:B------:R-:W-:Y:S01]  /*4380*/  FADD.FTZ R55, R41, R55 ;  /* 0x0000003729377221 */ /* 0x000fe20000010000 */
[----:B------:R-:W-:Y:S01]  /*4390*/  FADD.FTZ R17, R43, R17 ;  /* 0x000000112b117221 */ /* 0x000fe20000010000 */
[----:B----4-:R-:W-:Y:S01]  /*43a0*/  HMMA.16816.F32.BF16 R80, R4, R12, R80 ;  /* 0x0000000c0450723c */ /* 0x010fe20000041850 */
[----:B------:R-:W-:Y:S01]  /*43b0*/  MUFU.EX2 R117, R117 ;  /* 0x0000007500757308 */ /* 0x000fe20000000800 */
[----:B------:R-:W-:-:S03]  /*43c0*/  FADD.FTZ R40, R40, R55 ;  /* 0x0000003728287221 */ /* 0x000fc60000010000 */
[----:B------:R-:W-:Y:S03]  /*43d0*/  MUFU.EX2 R116, R116 ;  /* 0x0000007400747308 */ /* 0x000fe60000000800 */
[C---:B------:R-:W-:Y:S01]  /*43e0*/  HMMA.16816.F32.BF16 R72, R4.reuse, R8, R72 ;  /* 0x000000080448723c */ /* 0x040fe20000041848 */
[----:B------:R-:W-:Y:S04]  /*43f0*/  MUFU.EX2 R96, R96 ;  /* 0x0000006000607308 */ /* 0x000fe80000000800 */
[----:B------:R-:W-:Y:S03]  /*4400*/  MUFU.EX2 R95, R95 ;  /* 0x0000005f005f7308 */ /* 0x000fe60000000800 */
[C---:B------:R-:W-:Y:S01]  /*4410*/  HMMA.16816.F32.BF16 R68, R4.reuse, R10, R68 ;  /* 0x0000000a0444723c */ /* 0x040fe20000041844 */
[----:B------:R-:W2:Y:S01]  /*4420*/  LDSM.16.MT88.4 R8, [R27+0x3800] ;  /* 0x003800001b08783b */ /* 0x000ea20000004200 */
[----:B------:R-:W-:Y:S04]  /*4430*/  MUFU.EX2 R94, R94 ;  /* 0x0000005e005e7308 */ /* 0x000fe80000000800 */
[----:B------:R-:W-:Y:S02]  /*4440*/  MUFU.EX2 R99, R99 ;  /* 0x0000006300637308 */ /* 0x000fe40000000800 */
[----:B------:R-:W-:Y:S01]  /*4450*/  HMMA.16816.F32.BF16 R76, R4, R14, R76 ;  /* 0x0000000e044c723c */ /* 0x000fe2000004184c */
[----:B------:R-:W3:Y:S01]  /*4460*/  LDSM.16.MT88.4 R12, [R87+0x3800] ;  /* 0x00380000570c783b */ /* 0x000ee20000004200 */
[--C-:B------:R-:W-:Y:S01]  /*4470*/  FFMA.FTZ R4, R90, UR6, -R33.reuse ;  /* 0x000000065a047c23 */ /* 0x100fe20008010821 */
[--C-:B------:R-:W-:Y:S01]  /*4480*/  FFMA.FTZ R90, R91, UR6, -R33.reuse ;  /* 0x000000065b5a7c23 */ /* 0x100fe20008010821 */
[----:B-1----:R-:W-:Y:S01]  /*4490*/  F2FP.BF16.F32.PACK_AB R7, R53, R54 ;  /* 0x000000363507723e */ /* 0x002fe200000010ff */
[----:B------:R-:W-:Y:S04]  /*44a0*/  MUFU.EX2 R48, R48 ;  /* 0x0000003000307308 */ /* 0x000fe80000000800 */
[----:B------:R1:W4:Y:S04]  /*44b0*/  MUFU.EX2 R91, R4 ;  /* 0x00000004005b7308 */ /* 0x0003280000000800 */
[----:B------:R-:W-:Y:S04]  /*44c0*/  MUFU.EX2 R90, R90 ;  /* 0x0000005a005a7308 */ /* 0x000fe80000000800 */
[----:B------:R-:W-:Y:S04]  /*44d0*/  MUFU.EX2 R47, R47 ;  /* 0x0000002f002f7308 */ /* 0x000fe80000000800 */
[----:B------:R5:W-:Y:S01]  /*44e0*/  MUFU.EX2 R34, R42 ;  /* 0x0000002a00227308 */ /* 0x000be20000000800 */
[----:B-1----:R-:W-:Y:S01]  /*44f0*/  FFMA.FTZ R4, R92, UR6, -R33 ;  /* 0x000000065c047c23 */ /* 0x002fe20008010821 */
[----:B------:R-:W-:-:S02]  /*4500*/  FFMA.FTZ R92, R65, UR6, -R28 ;  /* 0x00000006415c7c23 */ /* 0x000fc4000801081c */
[----:B------:R-:W-:Y:S04]  /*4510*/  MUFU.EX2 R35, R35 ;  /* 0x0000002300237308 */ /* 0x000fe80000000800 */
[----:B------:R4:W1:Y:S04]  /*4520*/  MUFU.EX2 R65, R4 ;  /* 0x0000000400417308 */ /* 0x0008680000000800 */
[----:B------:R-:W2:Y:S01]  /*4530*/  MUFU.EX2 R92, R92 ;  /* 0x0000005c005c7308 */ /* 0x000ea20000000800 */
[----:B-----5:R-:W-:-:S03]  /*4540*/  FFMA.FTZ R42, R19, UR6, -R28 ;  /* 0x00000006132a7c23 */ /* 0x020fc6000801081c */
[----:B------:R-:W-:Y:S04]  /*4550*/  MUFU.EX2 R45, R45 ;  /* 0x0000002d002d7308 */ /* 0x000fe80000000800 */
[----:B------:R-:W-:Y:S01]  /*4560*/  MUFU.EX2 R42, R42 ;  /* 0x0000002a002a7308 */ /* 0x000fe20000000800 */
[----:B----4-:R-:W-:Y:S01]  /*4570*/  F2FP.BF16.F32.PACK_AB R4, R91, R93 ;  /* 0x0000005d5b04723e */ /* 0x010fe200000010ff */
[----:B------:R-:W-:Y:S01]  /*4580*/  FADD.FTZ R93, R93, R17 ;  /* 0x000000115d5d7221 */ /* 0x000fe20000010000 */
[----:B-1----:R-:W-:Y:S01]  /*4590*/  F2FP.BF16.F32.PACK_AB R6, R65, R90 ;  /* 0x0000005a4106723e */ /* 0x002fe200000010ff */
[----:B------:R-:W-:Y:S01]  /*45a0*/  MUFU.EX2 R37, R18 ;  /* 0x0000001200257308 */ /* 0x000fe20000000800 */
[----:B--2---:R-:W-:Y:S01]  /*45b0*/  F2FP.BF16.F32.PACK_AB R5, R89, R92 ;  /* 0x0000005c5905723e */ /* 0x004fe200000010ff */
[----:B------:R-:W-:Y:S01]  /*45c0*/  FADD.FTZ R40, R92, R40 ;  /* 0x000000285c287221 */ /* 0x000fe20000010000 */
[----:B------:R-:W-:Y:S01]  /*45d0*/  FADD.FTZ R93, R91, R93 ;  /* 0x0000005d5b5d7221 */ /* 0x000fe20000010000 */
[----:B------:R1:W-:Y:S02]  /*45e0*/  MUFU.EX2 R36, R16 ;  /* 0x0000001000247308 */ /* 0x0003e40000000800 */
        /* <DEDUP_REMOVED lines=8> */
[----:B------:R-:W2:Y:S02]  /*4670*/  LDSM.16.MT88.4 R8, [R27+0x3c00] ;  /* 0x003c00001b08783b */ /* 0x000ea40000004200 */
[----:B------:R-:W-:Y:S02]  /*4680*/  FADD.FTZ R90, R116, R90 ;  /* 0x0000005a745a7221 */ /* 0x000fe40000010000 */
[----:B-1----:R-:W-:Y:S03]  /*4690*/  LDSM.16.MT88.4 R16, [R27+0x4800] ;  /* 0x004800001b10783b */ /* 0x002fe60000004200 */
[C---:B---3--:R-:W-:Y:S08]  /*46a0*/  HMMA.16816.F32.BF16 R80, R4.reuse, R12, R80 ;  /* 0x0000000c0450723c */ /* 0x048ff00000041850 */
[----:B------:R-:W-:Y:S01]  /*46b0*/  HMMA.16816.F32.BF16 R76, R4, R14, R76 ;  /* 0x0000000e044c723c */ /* 0x000fe2000004184c */
[----:B------:R-:W1:Y:S01]  /*46c0*/  LDSM.16.MT88.4 R12, [R87+0x3c00] ;  /* 0x003c0000570c783b */ /* 0x000e620000004200 */
[----:B------:R-:W-:Y:S01]  /*46d0*/  FFMA.FTZ R4, R98, UR6, -R33 ;  /* 0x0000000662047c23 */ /* 0x000fe20008010821 */
[----:B------:R-:W-:Y:S01]  /*46e0*/  F2FP.BF16.F32.PACK_AB R7, R94, R95 ;  /* 0x0000005f5e07723e */ /* 0x000fe200000010ff */
[----:B------:R3:W4:Y:S02]  /*46f0*/  MUFU.EX2 R98, R113 ;  /* 0x0000007100627308 */ /* 0x0007240000000800 */
[----:B---3--:R-:W-:Y:S01]  /*4700*/  FFMA.FTZ R113, R97, UR6, -R28 ;  /* 0x0000000661717c23 */ /* 0x008fe2000801081c */
[----:B----4-:R-:W-:Y:S01]  /*4710*/  FADD.FTZ R90, R98, R90 ;  /* 0x0000005a625a7221 */ /* 0x010fe20000010000 */
[----:B------:R3:W4:Y:S04]  /*4720*/  MUFU.EX2 R97, R4 ;  /* 0x0000000400617308 */ /* 0x0007280000000800 */
[----:B------:R-:W5:Y:S01]  /*4730*/  MUFU.EX2 R113, R113 ;  /* 0x0000007100717308 */ /* 0x000f620000000800 */
[----:B---3--:R-:W-:Y:S01]  /*4740*/  F2FP.BF16.F32.PACK_AB R4, R116, R117 ;  /* 0x000000757404723e */ /* 0x008fe200000010ff */
[C---:B----4-:R-:W-:Y:S01]  /*4750*/  FADD.FTZ R90, R97.reuse, R90 ;  /* 0x0000005a615a7221 */ /* 0x050fe20000010000 */
[----:B------:R-:W-:Y:S01]  /*4760*/  F2FP.BF16.F32.PACK_AB R6, R97, R98 ;  /* 0x000000626106723e */ /* 0x000fe200000010ff */
[----:B------:R-:W-:Y:S01]  /*4770*/  IMAD.MOV.U32 R116, RZ, RZ, -0x1 ;  /* 0xffffffffff747424 */ /* 0x000fe200078e00ff */
[----:B-----5:R-:W-:Y:S01]  /*4780*/  F2FP.BF16.F32.PACK_AB R5, R96, R113 ;  /* 0x000000716005723e */ /* 0x020fe200000010ff */
[----:B------:R-:W-:-:S04]  /*4790*/  FADD.FTZ R89, R113, R89 ;  /* 0x0000005971597221 */ /* 0x000fc80000010000 */
[----:B------:R-:W-:Y:S02]  /*47a0*/  FADD.FTZ R89, R96, R89 ;  /* 0x0000005960597221 */ /* 0x000fe40000010000 */
[----:B--2---:R-:W-:Y:S02]  /*47b0*/  HMMA.16816.F32.BF16 R72, R4, R8, R72 ;  /* 0x000000080448723c */ /* 0x004fe40000041848 */
[----:B------:R-:W-:-:S04]  /*47c0*/  FADD.FTZ R89, R95, R89 ;  /* 0x000000595f597221 */ /* 0x000fc80000010000 */
[----:B------:R-:W-:Y:S02]  /*47d0*/  FADD.FTZ R89, R94, R89 ;  /* 0x000000595e597221 */ /* 0x000fe40000010000 */
[C---:B------:R-:W-:Y:S01]  /*47e0*/  HMMA.16816.F32.BF16 R68, R4.reuse, R10, R68 ;  /* 0x0000000a0444723c */ /* 0x040fe20000041844 */
[----:B------:R-:W2:Y:S07]  /*47f0*/  LDSM.16.MT88.4 R8, [R27+0x4000] ;  /* 0x004000001b08783b */ /* 0x000eae0000004200 */
[C---:B-1----:R-:W-:Y:S08]  /*4800*/  HMMA.16816.F32.BF16 R80, R4.reuse, R12, R80 ;  /* 0x0000000c0450723c */ /* 0x042ff00000041850 */
[----:B------:R-:W-:Y:S01]  /*4810*/  HMMA.16816.F32.BF16 R76, R4, R14, R76 ;  /* 0x0000000e044c723c */ /* 0x000fe2000004184c */
[--C-:B------:R-:W-:Y:S01]  /*4820*/  FFMA.FTZ R4, R121, UR6, -R33.reuse ;  /* 0x0000000679047c23 */ /* 0x100fe20008010821 */
[--C-:B------:R-:W-:Y:S01]  /*4830*/  FFMA.FTZ R5, R120, UR6, -R33.reuse ;  /* 0x0000000678057c23 */ /* 0x100fe20008010821 */
[----:B------:R-:W1:Y:S01]  /*4840*/  LDSM.16.MT88.4 R12, [R87+0x4000] ;  /* 0x00400000570c783b */ /* 0x000e620000004200 */
        /* <DEDUP_REMOVED lines=18> */
[----:B------:R-:W-:-:S02]  /*4970*/  FADD.FTZ R120, R119, R120 ;  /* 0x0000007877787221 */ /* 0x000fc40000010000 */
[----:B------:R-:W-:Y:S02]  /*4980*/  FADD.FTZ R122, R111, R122 ;  /* 0x0000007a6f7a7221 */ /* 0x000fe40000010000 */
[----:B------:R-:W-:Y:S02]  /*4990*/  FADD.FTZ R118, R118, R120 ;  /* 0x0000007876767221 */ /* 0x000fe40000010000 */
[----:B--2---:R-:W-:Y:S01]  /*49a0*/  HMMA.16816.F32.BF16 R72, R4, R8, R72 ;  /* 0x000000080448723c */ /* 0x004fe20000041848 */
[----:B------:R-:W-:-:S04]  /*49b0*/  FADD.FTZ R112, R112, R122 ;  /* 0x0000007a70707221 */ /* 0x000fc80000010000 */
[----:B------:R-:W-:-:S03]  /*49c0*/  FADD.FTZ R112, R99, R112 ;  /* 0x0000007063707221 */ /* 0x000fc60000010000 */
[C---:B------:R-:W-:Y:S01]  /*49d0*/  HMMA.16816.F32.BF16 R68, R4.reuse, R10, R68 ;  /* 0x0000000a0444723c */ /* 0x040fe20000041844 */
[----:B------:R-:W2:Y:S07]  /*49e0*/  LDSM.16.MT88.4 R8, [R87+0x4400] ;  /* 0x004400005708783b */ /* 0x000eae0000004200 */
[C---:B-1----:R-:W-:Y:S08]  /*49f0*/  HMMA.16816.F32.BF16 R80, R4.reuse, R12, R80 ;  /* 0x0000000c0450723c */ /* 0x042ff00000041850 */
[----:B------:R-:W-:Y:S01]  /*4a00*/  HMMA.16816.F32.BF16 R76, R4, R14, R76 ;  /* 0x0000000e044c723c */ /* 0x000fe2000004184c */
[--C-:B------:R-:W-:Y:S01]  /*4a10*/  FFMA.FTZ R5, R85, UR6, -R33.reuse ;  /* 0x0000000655057c23 */ /* 0x100fe20008010821 */
[--C-:B------:R-:W-:Y:S01]  /*4a20*/  FFMA.FTZ R4, R52, UR6, -R33.reuse ;  /* 0x0000000634047c23 */ /* 0x100fe20008010821 */
[----:B------:R1:W3:Y:S01]  /*4a30*/  MUFU.EX2 R85, R88 ;  /* 0x0000005800557308 */ /* 0x0002e20000000800 */
[----:B------:R-:W-:Y:S01]  /*4a40*/  F2FP.BF16.F32.PACK_AB R7, R47, R48 ;  /* 0x000000302f07723e */ /* 0x000fe200000010ff */
[----:B------:R-:W4:Y:S02]  /*4a50*/  LDSM.16.MT88.4 R12, [R27+0x4400] ;  /* 0x004400001b0c783b */ /* 0x000f240000004200 */
[----:B------:R5:W-:Y:S01]  /*4a60*/  MUFU.EX2 R52, R5 ;  /* 0x0000000500347308 */ /* 0x000be20000000800 */
[----:B-1----:R-:W-:Y:S01]  /*4a70*/  FFMA.FTZ R88, R49, UR6, -R28 ;  /* 0x0000000631587c23 */ /* 0x002fe2000801081c */
[----:B---3--:R-:W-:Y:S01]  /*4a80*/  FADD.FTZ R118, R85, R118 ;  /* 0x0000007655767221 */ /* 0x008fe20000010000 */
[----:B-----5:R-:W-:-:S02]  /*4a90*/  FFMA.FTZ R5, R51, UR6, -R33 ;  /* 0x0000000633057c23 */ /* 0x020fc40008010821 */
[----:B------:R1:W-:Y:S04]  /*4aa0*/  MUFU.EX2 R51, R4 ;  /* 0x0000000400337308 */ /* 0x0003e80000000800 */
[----:B------:R-:W-:Y:S01]  /*4ab0*/  MUFU.EX2 R88, R88 ;  /* 0x0000005800587308 */ /* 0x000fe20000000800 */
[----:B-1----:R-:W-:-:S03]  /*4ac0*/  FFMA.FTZ R4, R50, UR6, -R28 ;  /* 0x0000000632047c23 */ /* 0x002fc6000801081c */
[----:B------:R-:W1:Y:S04]  /*4ad0*/  MUFU.EX2 R50, R5 ;  /* 0x0000000500327308 */ /* 0x000e680000000800 */
[----:B------:R3:W5:Y:S01]  /*4ae0*/  MUFU.EX2 R49, R4 ;  /* 0x0000000400317308 */ /* 0x0007620000000800 */
[----:B-1----:R-:W-:Y:S02]  /*4af0*/  F2FP.BF16.F32.PACK_AB R6, R50, R51 ;  /* 0x000000333206723e */ /* 0x002fe400000010ff */
[----:B---3--:R-:W-:Y:S01]  /*4b00*/  F2FP.BF16.F32.PACK_AB R4, R52, R85 ;  /* 0x000000553404723e */ /* 0x008fe200000010ff */
[----:B-----5:R-:W-:Y:S01]  /*4b10*/  FADD.FTZ R112, R49, R112 ;  /* 0x0000007031707221 */ /* 0x020fe20000010000 */
[----:B------:R-:W-:Y:S01]  /*4b20*/  F2FP.BF16.F32.PACK_AB R5, R88, R49 ;  /* 0x000000315805723e */ /* 0x000fe200000010ff */
[----:B------:R-:W-:-:S02]  /*4b30*/  FADD.FTZ R52, R52, R118 ;  /* 0x0000007634347221 */ /* 0x000fc40000010000 */
[----:B------:R-:W-:Y:S02]  /*4b40*/  FADD.FTZ R88, R88, R112 ;  /* 0x0000007058587221 */ /* 0x000fe40000010000 */
[----:B------:R-:W-:Y:S02]  /*4b50*/  FADD.FTZ R52, R51, R52 ;  /* 0x0000003433347221 */ /* 0x000fe40000010000 */
[C---:B--2---:R-:W-:Y:S01]  /*4b60*/  HMMA.16816.F32.BF16 R80, R4.reuse, R8, R80 ;  /* 0x000000080450723c */ /* 0x044fe20000041850 */
[--C-:B------:R-:W-:Y:S01]  /*4b70*/  FFMA.FTZ R8, R39, UR6, -R33.reuse ;  /* 0x0000000627087c23 */ /* 0x100fe20008010821 */
[----:B------:R-:W-:Y:S01]  /*4b80*/  FFMA.FTZ R39, R38, UR6, -R33 ;  /* 0x0000000626277c23 */ /* 0x000fe20008010821 */
[----:B------:R-:W-:Y:S01]  /*4b90*/  FADD.FTZ R88, R48, R88 ;  /* 0x0000005830587221 */ /* 0x000fe20000010000 */
[----:B------:R-:W-:Y:S01]  /*4ba0*/  FADD.FTZ R50, R50, R52 ;  /* 0x0000003432327221 */ /* 0x000fe20000010000 */
[----:B------:R1:W2:Y:S02]  /*4bb0*/  MUFU.EX2 R38, R8 ;  /* 0x0000000800267308 */ /* 0x0002a40000000800 */
[----:B------:R-:W-:Y:S01]  /*4bc0*/  FADD.FTZ R47, R47, R88 ;  /* 0x000000582f2f7221 */ /* 0x000fe20000010000 */
[----:B------:R-:W-:Y:S01]  /*4bd0*/  HMMA.16816.F32.BF16 R76, R4, R10, R76 ;  /* 0x0000000a044c723c */ /* 0x000fe2000004184c */
[----:B------:R-:W3:Y:S02]  /*4be0*/  MUFU.EX2 R39, R39 ;  /* 0x0000002700277308 */ /* 0x000ee40000000800 */
[----:B------:R-:W-:-:S05]  /*4bf0*/  FADD.FTZ R47, R42, R47 ;  /* 0x0000002f2a2f7221 */ /* 0x000fca0000010000 */
[----:B----4-:R-:W-:Y:S01]  /*4c00*/  HMMA.16816.F32.BF16 R72, R4, R12, R72 ;  /* 0x0000000c0448723c */ /* 0x010fe20000041848 */
[----:B-1----:R-:W1:Y:S01]  /*4c10*/  LDSM.16.MT88.4 R8, [R87+0x4800] ;  /* 0x004800005708783b */ /* 0x002e620000004200 */
[----:B--2---:R-:W-:-:S06]  /*4c20*/  FADD.FTZ R50, R38, R50 ;  /* 0x0000003226327221 */ /* 0x004fcc0000010000 */
[----:B------:R-:W-:Y:S01]  /*4c30*/  HMMA.16816.F32.BF16 R68, R4, R14, R68 ;  /* 0x0000000e0444723c */ /* 0x000fe20000041844 */
[----:B---3--:R-:W-:Y:S01]  /*4c40*/  F2FP.BF16.F32.PACK_AB R4, R39, R38 ;  /* 0x000000262704723e */ /* 0x008fe200000010ff */
[----:B------:R-:W2:Y:S01]  /*4c50*/  LDSM.16.MT88.4 R12, [R87+0x4c00] ;  /* 0x004c0000570c783b */ /* 0x000ea20000004200 */
[----:B------:R-:W-:Y:S01]  /*4c60*/  F2FP.BF16.F32.PACK_AB R6, R35, R34 ;  /* 0x000000222306723e */ /* 0x000fe200000010ff */
[----:B------:R-:W-:Y:S01]  /*4c70*/  FADD.FTZ R39, R39, R50 ;  /* 0x0000003227277221 */ /* 0x000fe20000010000 */
[C---:B------:R-:W-:Y:S01]  /*4c80*/  F2FP.BF16.F32.PACK_AB R5, R45.reuse, R42 ;  /* 0x0000002a2d05723e */ /* 0x040fe200000010ff */
[----:B------:R-:W-:Y:S01]  /*4c90*/  FADD.FTZ R45, R45, R47 ;  /* 0x0000002f2d2d7221 */ /* 0x000fe20000010000 */
[----:B------:R-:W-:Y:S01]  /*4ca0*/  F2FP.BF16.F32.PACK_AB R7, R36, R37 ;  /* 0x000000252407723e */ /* 0x000fe200000010ff */
[----:B------:R-:W-:Y:S02]  /*4cb0*/  FADD.FTZ R39, R34, R39 ;  /* 0x0000002722277221 */ /* 0x000fe40000010000 */
[----:B------:R-:W-:-:S02]  /*4cc0*/  FADD.FTZ R45, R37, R45 ;  /* 0x0000002d252d7221 */ /* 0x000fc40000010000 */
        /* <DEDUP_REMOVED lines=106> */
.L_x_3883:
[----:B------:R-:W-:Y:S01]  /*5370*/  UMOV UR6, URZ ;  /* 0x000000ff00067c82 */ /* 0x000fe20008000000 */
[----:B------:R-:W-:Y:S01]  /*5380*/  IMAD.SHL.U32 R4, R20, 0x80, RZ ;  /* 0x0000008014047824 */ /* 0x000fe200078e00ff */
[----:B------:R-:W-:-:S05]  /*5390*/  IADD3 R5, P0, PT, RZ, -UR6, RZ ;  /* 0x80000006ff057c10 */ /* 0x000fca000ff1e0ff */
[----:B------:R-:W-:-:S05]  /*53a0*/  IMAD.X R4, RZ, RZ, ~R4, P0 ;  /* 0x000000ffff047224 */ /* 0x000fca00000e0e04 */
[----:B------:R-:W-:-:S04]  /*53b0*/  SHF.R.S64 R5, R5, 0x1f, R4 ;  /* 0x0000001f05057819 */ /* 0x000fc80000001004 */
[----:B------:R-:W-:-:S04]  /*53c0*/  IADD3 R107, P0, PT, R5, R107, RZ ;  /* 0x0000006b056b7210 */ /* 0x000fc80007f1e0ff */
[----:B------:R-:W-:-:S09]  /*53d0*/  LEA.HI.X.SX32 R106, R4, R106, 0x1, P0 ;  /* 0x0000006a046a7211 */ /* 0x000fd200000f0eff */
.L_x_3884:
[C---:B------:R-:W-:Y:S01]  /*53e0*/  IMAD.SHL.U32 R4, R20.reuse, 0x40, RZ ;  /* 0x0000004014047824 */ /* 0x040fe200078e00ff */
[----:B------:R-:W-:Y:S01]  /*53f0*/  SHF.L.U64.HI R20, R20, 0x6, R21 ;  /* 0x0000000614147819 */ /* 0x000fe20000010215 */
[----:B------:R-:W-:-:S03]  /*5400*/  IMAD.MOV.U32 R5, RZ, RZ, R106 ;  /* 0x000000ffff057224 */ /* 0x000fc600078e006a */
[----:B------:R-:W-:-:S04]  /*5410*/  IADD3 R6, P0, PT, R4, R107, RZ ;  /* 0x0000006b04067210 */ /* 0x000fc80007f1e0ff */
[----:B------:R-:W-:Y:S01]  /*5420*/  IADD3 R8, P1, PT, R6, R4, RZ ;  /* 0x0000000406087210 */ /* 0x000fe20007f3e0ff */
[----:B------:R-:W-:-:S03]  /*5430*/  IMAD.X R7, R20, 0x1, R106, P0 ;  /* 0x0000000114077824 */ /* 0x000fc600000e066a */
[----:B------:R-:W-:Y:S01]  /*5440*/  IADD3 R10, P0, PT, R8, R4, RZ ;  /* 0x00000004080a7210 */ /* 0x000fe20007f1e0ff */
[--C-:B------:R-:W-:Y:S02]  /*5450*/  IMAD.X R9, R7, 0x1, R20.reuse, P1 ;  /* 0x0000000107097824 */ /* 0x100fe400008e0614 */
[----:B------:R-:W-:Y:S02]  /*5460*/  IMAD.MOV.U32 R4, RZ, RZ, R107 ;  /* 0x000000ffff047224 */ /* 0x000fe400078e006b */
[----:B------:R-:W-:-:S03]  /*5470*/  IMAD.X R11, R9, 0x1, R20, P0 ;  /* 0x00000001090b7824 */ /* 0x000fc600000e0614 */
[----:B------:R-:W-:Y:S01]  /*5480*/  @!PT LDS RZ, [RZ] ;  /* 0x00000000fffff984 */ /* 0x000fe20000000800 */
[----:B------:R-:W-:Y:S01]  /*5490*/  @!PT LDS RZ, [RZ] ;  /* 0x00000000fffff984 */ /* 0x000fe20000000800 */
[----:B------:R-:W-:Y:S01]  /*54a0*/  @!PT LDS RZ, [RZ] ;  /* 0x00000000fffff984 */ /* 0x000fe20000000800 */
[----:B------:R-:W-:Y:S04]  /*54b0*/  LDGSTS.E.BYPASS.LTC128B.128 [R109+0x3000], desc[UR16][R4.64] ;  /* 0x03000000046d7fae */ /* 0x000fe8000b981a10 */
[----:B------:R1:W-:Y:S04]  /*54c0*/  LDGSTS.E.BYPASS.LTC128B.128 [R109+0x3800], desc[UR16][R6.64] ;  /* 0x03800000066d7fae */ /* 0x0003e8000b981a10 */
[----:B------:R-:W-:Y:S04]  /*54d0*/  LDGSTS.E.BYPASS.LTC128B.128 [R109+0x4000], desc[UR16][R8.64] ;  /* 0x04000000086d7fae */ /* 0x000fe8000b981a10 */
[----:B------:R2:W-:Y:S04]  /*54e0*/  LDGSTS.E.BYPASS.LTC128B.128 [R109+0x4800], desc[UR16][R10.64] ;  /* 0x048000000a6d7fae */ /* 0x0005e8000b981a10 */
[----:B------:R-:W-:Y:S04]  /*54f0*/  LDSM.16.M88.4 R44, [R101] ;  /* 0x00000000652c783b */ /* 0x000fe80000000200 */
[----:B------:R-:W2:Y:S04]  /*5500*/  LDSM.16.M88.4 R12, [R100+0x1000] ;  /* 0x00100000640c783b */ /* 0x000ea80000000200 */
[----:B------:R-:W-:Y:S04]  /*5510*/  LDSM.16.M88.4 R36, [R22] ;  /* 0x000000001624783b */ /* 0x000fe80000000200 */
[----:B------:R-:W3:Y:S04]  /*5520*/  LDSM.16.M88.4 R20, [R100+0x1400] ;  /* 0x001400006414783b */ /* 0x000ee80000000200 */
[----:B-1----:R-:W1:Y:S04]  /*5530*/  LDSM.16.M88.4 R4, [R61+0x1000] ;  /* 0x001000003d04783b */ /* 0x002e680000000200 */
[----:B------:R-:W4:Y:S04]  /*5540*/  LDSM.16.M88.4 R16, [R61+0x1400] ;  /* 0x001400003d10783b */ /* 0x000f280000000200 */
[----:B------:R-:W5:Y:S04]  /*5550*/  LDSM.16.M88.4 R24, [R100+0x1c00] ;  /* 0x001c00006418783b */ /* 0x000f680000000200 */
[----:B------:R-:W5:Y:S04]  /*5560*/  LDSM.16.M88.4 R28, [R61+0x1c00] ;  /* 0x001c00003d1c783b */ /* 0x000f680000000200 */
[----:B------:R-:W-:Y:S04]  /*5570*/  LDSM.16.M88.4 R40, [R61+0x2000] ;  /* 0x002000003d28783b */ /* 0x000fe80000000200 */
[----:B------:R-:W-:Y:S04]  /*5580*/  LDSM.16.M88.4 R48, [R61+0x2800] ;  /* 0x002800003d30783b */ /* 0x000fe80000000200 */
[----:B------:R-:W-:Y:S01]  /*5590*/  LDSM.16.M88.4 R52, [R61+0x2400] ;  /* 0x002400003d34783b */ /* 0x000fe20000000200 */
[C---:B--2---:R-:W-:Y:S03]  /*55a0*/  HMMA.16816.F32.BF16 R8, R44.reuse, R12, RZ ;  /* 0x0000000c2c08723c */ /* 0x044fe600000418ff */
[----:B------:R-:W0:Y:S05]  /*55b0*/  LDGDEPBAR ;  /* 0x00000000000079af */ /* 0x000e2a0000000000 */
[C---:B------:R-:W-:Y:S08]  /*55c0*/  HMMA.16816.F32.BF16 R12, R44.reuse, R14, RZ ;  /* 0x0000000e2c0c723c */ /* 0x040ff000000418ff */
[----:B---3--:R-:W-:Y:S08]  /*55d0*/  HMMA.16816.F32.BF16 R32, R44, R20, RZ ;  /* 0x000000142c20723c */ /* 0x008ff000000418ff */
[----:B-1----:R-:W-:Y:S08]  /*55e0*/  HMMA.16816.F32.BF16 R8, R36, R4, R8 ;  /* 0x000000042408723c */ /* 0x002ff00000041808 */
[----:B------:R-:W-:Y:S08]  /*55f0*/  HMMA.16816.F32.BF16 R20, R44, R22, RZ ;  /* 0x000000162c14723c */ /* 0x000ff000000418ff */
[C---:B------:R-:W-:Y:S01]  /*5600*/  HMMA.16816.F32.BF16 R12, R36.reuse, R6, R12 ;  /* 0x00000006240c723c */ /* 0x040fe2000004180c */
[----:B------:R-:W1:Y:S02]  /*5610*/  LDSM.16.M88.4 R4, [R100+0x1800] ;  /* 0x001800006404783b */ /* 0x000e640000000200 */
[----:B------:R-:W-:Y:S01]  /*5620*/  FMUL.FTZ R8, R8, UR4 ;  /* 0x0000000408087c20 */ /* 0x000fe20008410000 */
[----:B------:R-:W-:Y:S01]  /*5630*/  FMUL.FTZ R9, R9, UR4 ;  /* 0x0000000409097c20 */ /* 0x000fe20008410000 */
[----:B------:R-:W-:Y:S01]  /*5640*/  FMUL.FTZ R10, R10, UR4 ;  /* 0x000000040a0a7c20 */ /* 0x000fe20008410000 */
[----:B------:R-:W-:Y:S01]  /*5650*/  FMUL.FTZ R11, R11, UR4 ;  /* 0x000000040b0b7c20 */ /* 0x000fe20008410000 */
[----:B------:R-:W-:Y:S01]  /*5660*/  MUFU.TANH R62, R8 ;  /* 0x00000008003e7308 */ /* 0x000fe20000002400 */
[C---:B----4-:R-:W-:Y:S07]  /*5670*/  HMMA.16816.F32.BF16 R32, R36.reuse, R16, R32 ;  /* 0x000000102420723c */ /* 0x050fee0000041820 */
[----:B------:R-:W-:Y:S01]  /*5680*/  MUFU.TANH R63, R9 ;  /* 0x00000009003f7308 */ /* 0x000fe20000002400 */
[----:B------:R-:W-:Y:S01]  /*5690*/  HMMA.16816.F32.BF16 R20, R36, R18, R20 ;  /* 0x000000122414723c */ /* 0x000fe20000041814 */
[----:B------:R-:W-:Y:S02]  /*56a0*/  LDSM.16.M88.4 R16, [R100+0x2000] ;  /* 0x002000006410783b */ /* 0x000fe40000000200 */
        /* <DEDUP_REMOVED lines=14> */
[----:B------:R-:W-:Y:S08]  /*5790*/  MUFU.TANH R88, R32 ;  /* 0x0000002000587308 */ /* 0x000ff00000002400 */
[----:B------:R-:W-:Y:S01]  /*57a0*/  MUFU.TANH R89, R33 ;  /* 0x0000002100597308 */ /* 0x000fe20000002400 */
[----:B---3--:R-:W3:Y:S07]  /*57b0*/  LDSM.16.M88.4 R8, [R61+0x1800] ;  /* 0x001800003d08783b */ /* 0x008eee0000000200 */
[----:B------:R-:W4:Y:S08]  /*57c0*/  MUFU.TANH R130, R34 ;  /* 0x0000002200827308 */ /* 0x000f300000002400 */
[----:B------:R5:W-:Y:S08]  /*57d0*/  MUFU.TANH R129, R35 ;  /* 0x0000002300817308 */ /* 0x000bf00000002400 */
[----:B------:R-:W-:Y:S08]  /*57e0*/  MUFU.TANH R66, R12 ;  /* 0x0000000c00427308 */ /* 0x000ff00000002400 */
[----:B------:R-:W-:Y:S01]  /*57f0*/  MUFU.TANH R67, R13 ;  /* 0x0000000d00437308 */ /* 0x000fe20000002400 */
[C---:B-----5:R-:W-:Y:S07]  /*5800*/  HMMA.16816.F32.BF16 R32, R44.reuse, R24, RZ ;  /* 0x000000182c20723c */ /* 0x060fee00000418ff */
[----:B------:R-:W5:Y:S01]  /*5810*/  MUFU.TANH R84, R14 ;  /* 0x0000000e00547308 */ /* 0x000f620000002400 */
[----:B------:R-:W-:Y:S07]  /*5820*/  HMMA.16816.F32.BF16 R24, R44, R26, RZ ;  /* 0x0000001a2c18723c */ /* 0x000fee00000418ff */
[----:B------:R1:W5:Y:S05]  /*5830*/  MUFU.TANH R85, R15 ;  /* 0x0000000f00557308 */ /* 0x00036a0000002400 */
[C---:B------:R-:W-:Y:S03]  /*5840*/  HMMA.16816.F32.BF16 R32, R36.reuse, R28, R32 ;  /* 0x0000001c2420723c */ /* 0x040fe60000041820 */
[----:B------:R-:W-:Y:S05]  /*5850*/  MUFU.TANH R132, R20 ;  /* 0x0000001400847308 */ /* 0x000fea0000002400 */
[----:B------:R-:W-:Y:S01]  /*5860*/  HMMA.16816.F32.BF16 R24, R36, R30, R24 ;  /* 0x0000001e2418723c */ /* 0x000fe20000041818 */
[----:B------:R-:W2:Y:S02]  /*5870*/  LDSM.16.M88.4 R28, [R100+0x2800] ;  /* 0x00280000641c783b */ /* 0x000ea40000000200 */
[----:B------:R-:W5:Y:S05]  /*5880*/  MUFU.TANH R131, R21 ;  /* 0x0000001500837308 */ /* 0x000f6a0000002400 */
[C---:B-1----:R-:W-:Y:S03]  /*5890*/  HMMA.16816.F32.BF16 R12, R44.reuse, R4, RZ ;  /* 0x000000042c0c723c */ /* 0x042fe600000418ff */
[----:B------:R-:W-:Y:S01]  /*58a0*/  MUFU.TANH R128, R22 ;  /* 0x0000001600807308 */ /* 0x000fe20000002400 */
        /* <DEDUP_REMOVED lines=10> */
[----:B------:R-:W-:Y:S01]  /*5950*/  MUFU.TANH R116, R32 ;  /* 0x0000002000747308 */ /* 0x000fe20000002400 */
[----:B---3--:R-:W-:Y:S07]  /*5960*/  HMMA.16816.F32.BF16 R12, R36, R8, R12 ;  /* 0x00000008240c723c */ /* 0x008fee000004180c */
[----:B------:R-:W-:Y:S01]  /*5970*/  MUFU.TANH R98, R33 ;  /* 0x0000002100627308 */ /* 0x000fe20000002400 */
[C---:B-1----:R-:W-:Y:S07]  /*5980*/  HMMA.16816.F32.BF16 R20, R44.reuse, R16, RZ ;  /* 0x000000102c14723c */ /* 0x042fee00000418ff */
[----:B------:R-:W-:Y:S01]  /*5990*/  MUFU.TANH R92, R34 ;  /* 0x00000022005c7308 */ /* 0x000fe20000002400 */
[----:B------:R-:W-:Y:S03]  /*59a0*/  HMMA.16816.F32.BF16 R16, R44, R18, RZ ;  /* 0x000000122c10723c */ /* 0x000fe600000418ff */
[----:B------:R-:W-:Y:S01]  /*59b0*/  FMUL.FTZ R12, R12, UR4 ;  /* 0x000000040c0c7c20 */ /* 0x000fe20008410000 */
[----:B------:R-:W-:Y:S01]  /*59c0*/  FMUL.FTZ R13, R13, UR4 ;  /* 0x000000040d0d7c20 */ /* 0x000fe20008410000 */
[----:B------:R-:W-:Y:S01]  /*59d0*/  FMUL.FTZ R14, R14, UR4 ;  /* 0x000000040e0e7c20 */ /* 0x000fe20008410000 */
[----:B------:R-:W-:Y:S01]  /*59e0*/  FMUL.FTZ R15, R15, UR4 ;  /* 0x000000040f0f7c20 */ /* 0x000fe20008410000 */
[----:B------:R1:W-:Y:S01]  /*59f0*/  MUFU.TANH R93, R35 ;  /* 0x00000023005d7308 */ /* 0x0003e20000002400 */
[C---:B------:R-:W-:Y:S01]  /*5a00*/  HMMA.16816.F32.BF16 R4, R36.reuse, R10, R4 ;  /* 0x0000000a2404723c */ /* 0x040fe20000041804 */
[----:B------:R-:W3:Y:S06]  /*5a10*/  LDSM.16.M88.4 R8, [R100+0x2400] ;  /* 0x002400006408783b */ /* 0x000eec0000000200 */
[----:B------:R-:W5:Y:S01]  /*5a20*/  MUFU.TANH R126, R12 ;  /* 0x0000000c007e7308 */ /* 0x000f620000002400 */
[C---:B------:R-:W-:Y:S07]  /*5a30*/  HMMA.16816.F32.BF16 R20, R36.reuse, R40, R20 ;  /* 0x000000282414723c */ /* 0x040fee0000041814 */
[----:B------:R-:W-:Y:S01]  /*5a40*/  MUFU.TANH R125, R13 ;  /* 0x0000000d007d7308 */ /* 0x000fe20000002400 */
[----:B------:R-:W-:Y:S01]  /*5a50*/  HMMA.16816.F32.BF16 R16, R36, R42, R16 ;  /* 0x0000002a2410723c */ /* 0x000fe20000041810 */
[----:B------:R-:W4:Y:S02]  /*5a60*/  LDSM.16.M88.4 R40, [R100+0x2c00] ;  /* 0x002c00006428783b */ /* 0x000f240000000200 */
[----:B------:R-:W-:Y:S01]  /*5a70*/  FMUL.FTZ R4, R4, UR4 ;  /* 0x0000000404047c20 */ /* 0x000fe20008410000 */
[----:B------:R-:W-:Y:S01]  /*5a80*/  FMUL.FTZ R5, R5, UR4 ;  /* 0x0000000405057c20 */ /* 0x000fe20008410000 */
[----:B------:R-:W-:Y:S01]  /*5a90*/  FMUL.FTZ R6, R6, UR4 ;  /* 0x0000000406067c20 */ /* 0x000fe20008410000 */
[----:B------:R-:W-:Y:S01]  /*5aa0*/  FMUL.FTZ R7, R7, UR4 ;  /* 0x0000000407077c20 */ /* 0x000fe20008410000 */
[----:B------:R-:W-:Y:S01]  /*5ab0*/  MUFU.TANH R124, R4 ;  /* 0x00000004007c7308 */ /* 0x000fe20000002400 */
[----:B-1----:R1:W5:Y:S01]  /*5ac0*/  LDSM.16.M88.4 R32, [R61+0x2c00] ;  /* 0x002c00003d20783b */ /* 0x0023620000000200 */
[----:B------:R-:W-:-:S04]  /*5ad0*/  DEPBAR.LE SB0, 0x0 ;  /* 0x000080000000791a */ /* 0x000fc80000000000 */
[----:B------:R-:W-:Y:S01]  /*5ae0*/  FMUL.FTZ R20, R20, UR4 ;  /* 0x0000000414147c20 */ /* 0x000fe20008410000 */
[----:B------:R-:W-:Y:S01]  /*5af0*/  FMUL.FTZ R23, R23, UR4 ;  /* 0x0000000417177c20 */ /* 0x000fe20008410000 */
[----:B------:R-:W-:Y:S01]  /*5b00*/  MUFU.TANH R123, R5 ;  /* 0x00000005007b7308 */ /* 0x000fe20000002400 */
[----:B------:R-:W-:Y:S01]  /*5b10*/  FMUL.FTZ R21, R21, UR4 ;  /* 0x0000000415157c20 */ /* 0x000fe20008410000 */
[----:B------:R-:W-:Y:S02]  /*5b20*/  FMUL.FTZ R22, R22, UR4 ;  /* 0x0000000416167c20 */ /* 0x000fe40008410000 */
[----:B------:R-:W-:Y:S01]  /*5b30*/  FMUL.FTZ R17, R17, UR4 ;  /* 0x0000000411117c20 */ /* 0x000fe20008410000 */
[----:B------:R-:W-:Y:S01]  /*5b40*/  FMUL.FTZ R18, R18, UR4 ;  /* 0x0000000412127c20 */ /* 0x000fe20008410000 */
[----:B------:R-:W-:Y:S02]  /*5b50*/  FMUL.FTZ R19, R19, UR4 ;  /* 0x0000000413137c20 */ /* 0x000fe40008410000 */
[----:B------:R-:W-:Y:S08]  /*5b60*/  MUFU.TANH R121, R6 ;  /* 0x0000000600797308 */ /* 0x000ff00000002400 */
[----:B------:R2:W-:Y:S08]  /*5b70*/  MUFU.TANH R122, R7 ;  /* 0x00000007007a7308 */ /* 0x0005f00000002400 */
[----:B------:R-:W5:Y:S08]  /*5b80*/  MUFU.TANH R120, R14 ;  /* 0x0000000e00787308 */ /* 0x000f700000002400 */
[----:B------:R3:W-:Y:S01]  /*5b90*/  MUFU.TANH R117, R15 ;  /* 0x0000000f00757308 */ /* 0x0007e20000002400 */
[C---:B--2---:R-:W-:Y:S07]  /*5ba0*/  HMMA.16816.F32.BF16 R4, R44.reuse, R28, RZ ;  /* 0x0000001c2c04723c */ /* 0x044fee00000418ff */
[----:B------:R-:W-:Y:S01]  /*5bb0*/  MUFU.TANH R94, R26 ;  /* 0x0000001a005e7308 */ /* 0x000fe20000002400 */
[C---:B------:R-:W-:Y:S07]  /*5bc0*/  HMMA.16816.F32.BF16 R28, R44.reuse, R30, RZ ;  /* 0x0000001e2c1c723c */ /* 0x040fee00000418ff */
[----:B------:R-:W-:Y:S01]  /*5bd0*/  MUFU.TANH R96, R27 ;  /* 0x0000001b00607308 */ /* 0x000fe20000002400 */
[C---:B---3--:R-:W-:Y:S07]  /*5be0*/  HMMA.16816.F32.BF16 R12, R44.reuse, R8, RZ ;  /* 0x000000082c0c723c */ /* 0x048fee00000418ff */
[----:B------:R2:W-:Y:S01]  /*5bf0*/  MUFU.TANH R26, R20 ;  /* 0x00000014001a7308 */ /* 0x0005e20000002400 */
[----:B------:R-:W-:Y:S07]  /*5c00*/  HMMA.16816.F32.BF16 R8, R44, R10, RZ ;  /* 0x0000000a2c08723c */ /* 0x000fee00000418ff */
[----:B------:R3:W-:Y:S01]  /*5c10*/  MUFU.TANH R27, R23 ;  /* 0x00000017001b7308 */ /* 0x0007e20000002400 */
[C---:B------:R-:W-:Y:S07]  /*5c20*/  HMMA.16816.F32.BF16 R4, R36.reuse, R48, R4 ;  /* 0x000000302404723c */ /* 0x040fee0000041804 */
[----:B------:R-:W-:Y:S01]  /*5c30*/  MUFU.TANH R97, R25 ;  /* 0x0000001900617308 */ /* 0x000fe20000002400 */
[----:B------:R-:W-:Y:S01]  /*5c40*/  HMMA.16816.F32.BF16 R28, R36, R50, R28 ;  /* 0x00000032241c723c */ /* 0x000fe2000004181c */
[----:B--2---:R-:W-:-:S05]  /*5c50*/  VIADD R20, R58, 0xffffff00 ;  /* 0xffffff003a147836 */ /* 0x004fca0000000000 */
[-C--:B------:R-:W-:Y:S01]  /*5c60*/  ISETP.GE.AND P5, PT, R20, R60.reuse, PT ;  /* 0x0000003c1400720c */ /* 0x080fe20003fa6270 */
[----:B------:R2:W-:Y:S01]  /*5c70*/  MUFU.TANH R25, R21 ;  /* 0x0000001500197308 */ /* 0x0005e20000002400 */
[----:B----4-:R-:W-:Y:S01]  /*5c80*/  HMMA.16816.F32.BF16 R48, R44, R40, RZ ;  /* 0x000000282c30723c */ /* 0x010fe200000418ff */
[----:B---3--:R-:W-:Y:S01]  /*5c90*/  FMUL.FTZ R23, R16, UR4 ;  /* 0x0000000410177c20 */ /* 0x008fe20008410000 */
[----:B------:R-:W-:Y:S01]  /*5ca0*/  VIADD R16, R58, 0xffffff08 ;  /* 0xffffff083a107836 */ /* 0x000fe20000000000 */
[-C--:B------:R-:W-:Y:S01]  /*5cb0*/  ISETP.GE.AND P4, PT, R20, R59.reuse, PT ;  /* 0x0000003b1400720c */ /* 0x080fe20003f86270 */
[----:B------:R-:W-:Y:S02]  /*5cc0*/  VIADD R20, R58, 0xffffff01 ;  /* 0xffffff013a147836 */ /* 0x000fe40000000000 */
[----:B------:R-:W-:Y:S01]  /*5cd0*/  FMUL.FTZ R5, R5, UR4 ;  /* 0x0000000405057c20 */ /* 0x000fe20008410000 */
[----:B-1----:R-:W-:Y:S01]  /*5ce0*/  FMUL.FTZ R61, R4, UR4 ;  /* 0x00000004043d7c20 */ /* 0x002fe20008410000 */
[CC--:B------:R-:W-:Y:S01]  /*5cf0*/  ISETP.GE.AND P0, PT, R16.reuse, R60.reuse, PT ;  /* 0x0000003c1000720c */ /* 0x0c0fe20003f06270 */
[C---:B------:R-:W-:Y:S01]  /*5d00*/  HMMA.16816.F32.BF16 R12, R36.reuse, R52, R12 ;  /* 0x00000034240c723c */ /* 0x040fe2000004180c */
[-C--:B------:R-:W-:Y:S01]  /*5d10*/  ISETP.GE.AND P3, PT, R16, R59.reuse, PT ;  /* 0x0000003b1000720c */ /* 0x080fe20003f66270 */
[----:B------:R-:W-:Y:S01]  /*5d20*/  VIADD R16, R58, 0xffffff09 ;  /* 0xffffff093a107836 */ /* 0x000fe20000000000 */
[CC--:B------:R-:W-:Y:S01]  /*5d30*/  ISETP.GE.AND P2, PT, R20.reuse, R60.reuse, PT ;  /* 0x0000003c1400720c */ /* 0x0c0fe20003f46270 */
[----:B------:R1:W3:Y:S01]  /*5d40*/  MUFU.TANH R40, R22 ;  /* 0x0000001600287308 */ /* 0x0002e20000002400 */
[-C--:B------:R-:W-:Y:S01]  /*5d50*/  ISETP.GE.AND P1, PT, R20, R59.reuse, PT ;  /* 0x0000003b1400720c */ /* 0x080fe20003f26270 */
[----:B------:R-:W-:Y:S01]  /*5d60*/  VIADD R4, R58, 0xffffff38 ;  /* 0xffffff383a047836 */ /* 0x000fe20000000000 */
[----:B------:R-:W-:Y:S01]  /*5d70*/  FSEL R20, R64, -INF , !P4 ;  /* 0xff80000040147808 */ /* 0x000fe20006000000 */
[----:B------:R-:W-:Y:S01]  /*5d80*/  HMMA.16816.F32.BF16 R8, R36, R54, R8 ;  /* 0x000000362408723c */ /* 0x000fe20000041808 */
[----:B--2---:R-:W-:Y:S01]  /*5d90*/  FSEL R21, R62, -INF , !P5 ;  /* 0xff8000003e157808 */ /* 0x004fe20006800000 */
[----:B------:R-:W-:Y:S01]  /*5da0*/  FMUL.FTZ R28, R28, UR4 ;  /* 0x000000041c1c7c20 */ /* 0x000fe20008410000 */
[C---:B------:R-:W-:Y:S01]  /*5db0*/  ISETP.GE.AND P5, PT, R16.reuse, R60, PT ;  /* 0x0000003c1000720c */ /* 0x040fe20003fa6270 */
[----:B------:R2:W4:Y:S01]  /*5dc0*/  MUFU.TANH R95, R24 ;  /* 0x00000018005f7308 */ /* 0x0005220000002400 */
[----:B------:R-:W-:Y:S01]  /*5dd0*/  ISETP.GE.AND P4, PT, R16, R59, PT ;  /* 0x0000003b1000720c */ /* 0x000fe20003f86270 */
[----:B------:R-:W-:-:S02]  /*5de0*/  VIADD R16, R58, 0xffffff10 ;  /* 0xffffff103a107836 */ /* 0x000fc40000000000 */
[----:B------:R-:W-:Y:S01]  /*5df0*/  FMUL.FTZ R31, R31, UR4 ;  /* 0x000000041f1f7c20 */ /* 0x000fe20008410000 */
[----:B-----5:R-:W-:Y:S02]  /*5e00*/  HMMA.16816.F32.BF16 R48, R36, R32, R48 ;  /* 0x000000202430723c */ /* 0x020fe40000041830 */
[----:B------:R-:W-:Y:S01]  /*5e10*/  FMUL.FTZ R12, R12, UR4 ;  /* 0x000000040c0c7c20 */ /* 0x000fe20008410000 */
[----:B------:R5:W4:Y:S01]  /*5e20*/  MUFU.TANH R91, R17 ;  /* 0x00000011005b7308 */ /* 0x000b220000002400 */
[----:B------:R-:W-:Y:S01]  /*5e30*/  FMUL.FTZ R90, R13, UR4 ;  /* 0x000000040d5a7c20 */ /* 0x000fe20008410000 */
[C---:B-1----:R-:W-:Y:S02]  /*5e40*/  VIADD R22, R58.reuse, 0xffffff11 ;  /* 0xffffff113a167836 */ /* 0x042fe40000000000 */
[----:B------:R-:W-:-:S03]  /*5e50*/  VIADD R13, R58, 0xffffff19 ;  /* 0xffffff193a0d7836 */ /* 0x000fc60000000000 */
[----:B------:R-:W-:Y:S01]  /*5e60*/  FMUL.FTZ R64, R8, UR4 ;  /* 0x0000000408407c20 */ /* 0x000fe20008410000 */
[----:B------:R1:W-:Y:S01]  /*5e70*/  MUFU.TANH R33, R18 ;  /* 0x0000001200217308 */ /* 0x0003e20000002400 */
[C---:B------:R-:W-:Y:S02]  /*5e80*/  VIADD R8, R58.reuse, 0xffffff28 ;  /* 0xffffff283a087836 */ /* 0x040fe40000000000 */
[----:B------:R-:W-:Y:S01]  /*5e90*/  FMUL.FTZ R9, R9, UR4 ;  /* 0x0000000409097c20 */ /* 0x000fe20008410000 */
[----:B--2---:R-:W-:-:S04]  /*5ea0*/  VIADD R24, R58, 0xffffff18 ;  /* 0xffffff183a187836 */ /* 0x004fc80000000000 */
[----:B------:R-:W-:Y:S01]  /*5eb0*/  FMUL.FTZ R48, R48, UR4 ;  /* 0x0000000430307c20 */ /* 0x000fe20008410000 */
[----:B------:R2:W4:Y:S01]  /*5ec0*/  MUFU.TANH R52, R19 ;  /* 0x0000001300347308 */ /* 0x0005220000002400 */
[----:B-----5:R-:W-:Y:S02]  /*5ed0*/  FSEL R17, R65, -INF , !P1 ;  /* 0xff80000041117808 */ /* 0x020fe40004800000 */
[----:B------:R-:W-:-:S05]  /*5ee0*/  ISETP.GE.AND P1, PT, R16, R59, PT ;  /* 0x0000003b1000720c */ /* 0x000fca0003f26270 */
[----:B------:R5:W-:Y:S01]  /*5ef0*/  MUFU.TANH R32, R12 ;  /* 0x0000000c00207308 */ /* 0x000be20000002400 */
[----:B------:R-:W-:Y:S02]  /*5f00*/  FSEL R130, R130, -INF , !P1 ;  /* 0xff80000082827808 */ /* 0x000fe40004800000 */
[----:B-1----:R-:W-:Y:S02]  /*5f10*/  FSEL R18, R63, -INF , !P2 ;  /* 0xff8000003f127808 */ /* 0x002fe40005000000 */
[----:B------:R-:W-:Y:S02]  /*5f20*/  ISETP.GE.AND P2, PT, R16, R60, PT ;  /* 0x0000003c1000720c */ /* 0x000fe40003f46270 */
[----:B------:R-:W-:Y:S01]  /*5f30*/  FSEL R16, R84, -INF , !P3 ;  /* 0xff80000054107808 */ /* 0x000fe20005800000 */
[----:B------:R1:W-:Y:S01]  /*5f40*/  MUFU.TANH R54, R5 ;  /* 0x0000000500367308 */ /* 0x0003e20000002400 */
[----:B------:R-:W-:Y:S02]  /*5f50*/  ISETP.GE.AND P3, PT, R22, R59, PT ;  /* 0x0000003b1600720c */ /* 0x000fe40003f66270 */
[----:B--2---:R-:W-:-:S02]  /*5f60*/  FSEL R19, R66, -INF , !P0 ;  /* 0xff80000042137808 */ /* 0x004fc40004000000 */
[-C--:B------:R-:W-:Y:S02]  /*5f70*/  ISETP.GE.AND P0, PT, R22, R60.reuse, PT ;  /* 0x0000003c1600720c */ /* 0x080fe40003f06270 */
[----:B------:R-:W-:Y:S01]  /*5f80*/  FSEL R22, R67, -INF , !P5 ;  /* 0xff80000043167808 */ /* 0x000fe20006800000 */
[----:B------:R2:W-:Y:S01]  /*5f90*/  MUFU.TANH R63, R9 ;  /* 0x00000009003f7308 */ /* 0x0005e20000002400 */
[CC--:B------:R-:W-:Y:S02]  /*5fa0*/  ISETP.GE.AND P5, PT, R24.reuse, R60.reuse, PT ;  /* 0x0000003c1800720c */ /* 0x0c0fe40003fa6270 */
[----:B-----5:R-:W-:Y:S02]  /*5fb0*/  FSEL R12, R85, -INF , !P4 ;  /* 0xff800000550c7808 */ /* 0x020fe40006000000 */
[-C--:B------:R-:W-:Y:S02]  /*5fc0*/  ISETP.GE.AND P4, PT, R24, R59.reuse, PT ;  /* 0x0000003b1800720c */ /* 0x080fe40003f86270 */
[----:B------:R-:W-:Y:S01]  /*5fd0*/  FSEL R24, R88, -INF , !P2 ;  /* 0xff80000058187808 */ /* 0x000fe20005000000 */
[----:B------:R-:W5:Y:S01]  /*5fe0*/  MUFU.TANH R23, R23 ;  /* 0x0000001700177308 */ /* 0x000f620000002400 */
[C---:B------:R-:W-:Y:S01]  /*5ff0*/  ISETP.GE.AND P2, PT, R13.reuse, R60, PT ;  /* 0x0000003c0d00720c */ /* 0x040fe20003f46270 */
[----:B-1----:R-:W-:Y:S01]  /*6000*/  VIADD R5, R58, 0xffffff40 ;  /* 0xffffff403a057836 */ /* 0x002fe20000000000 */
[----:B------:R-:W-:Y:S01]  /*6010*/  ISETP.GE.AND P1, PT, R13, R59, PT ;  /* 0x0000003b0d00720c */ /* 0x000fe20003f26270 */
[----:B------:R-:W-:Y:S01]  /*6020*/  FMUL.FTZ R13, R14, UR4 ;  /* 0x000000040e0d7c20 */ /* 0x000fe20008410000 */
[----:B------:R-:W-:Y:S01]  /*6030*/  VIADD R14, R58, 0xffffff20 ;  /* 0xffffff203a0e7836 */ /* 0x000fe20000000000 */
[----:B------:R-:W-:-:S02]  /*6040*/  FSEL R131, R131, -INF , !P2 ;  /* 0xff80000083837808 */ /* 0x000fc40005000000 */
[----:B------:R-:W-:Y:S01]  /*6050*/  FSEL R127, R127, -INF , !P1 ;  /* 0xff8000007f7f7808 */ /* 0x000fe20004800000 */
[----:B------:R-:W1:Y:S01]  /*6060*/  MUFU.TANH R90, R90 ;  /* 0x0000005a005a7308 */ /* 0x000e620000002400 */
[----:B------:R-:W-:Y:S01]  /*6070*/  FSEL R133, R89, -INF , !P0 ;  /* 0xff80000059857808 */ /* 0x000fe20004000000 */
[----:B--2---:R-:W-:Y:S01]  /*6080*/  VIADD R9, R58, 0xffffff30 ;  /* 0xffffff303a097836 */ /* 0x004fe20000000000 */
[----:B------:R-:W-:Y:S02]  /*6090*/  FSEL R129, R129, -INF , !P3 ;  /* 0xff80000081817808 */ /* 0x000fe40005800000 */
[CC--:B------:R-:W-:Y:S02]  /*60a0*/  ISETP.GE.AND P2, PT, R8.reuse, R60.reuse, PT ;  /* 0x0000003c0800720c */ /* 0x0c0fe40003f46270 */
[-C--:B------:R-:W-:Y:S01]  /*60b0*/  ISETP.GE.AND P1, PT, R8, R59.reuse, PT ;  /* 0x0000003b0800720c */ /* 0x080fe20003f26270 */
[----:B------:R-:W-:Y:S01]  /*60c0*/  VIADD R8, R58, 0xffffff29 ;  /* 0xffffff293a087836 */ /* 0x000fe20000000000 */
[C---:B------:R-:W-:Y:S01]  /*60d0*/  ISETP.GE.AND P0, PT, R14.reuse, R60, PT ;  /* 0x0000003c0e00720c */ /* 0x040fe20003f06270 */
[----:B------:R-:W-:Y:S01]  /*60e0*/  MUFU.TANH R64, R64 ;  /* 0x0000004000407308 */ /* 0x000fe20000002400 */
[----:B------:R-:W-:Y:S01]  /*60f0*/  ISETP.GE.AND P3, PT, R14, R59, PT ;  /* 0x0000003b0e00720c */ /* 0x000fe20003f66270 */
[----:B------:R-:W-:Y:S01]  /*6100*/  FMUL.FTZ R14, R15, UR4 ;  /* 0x000000040f0e7c20 */ /* 0x000fe20008410000 */
[----:B------:R-:W-:Y:S01]  /*6110*/  FSEL R126, R126, -INF , !P0 ;  /* 0xff8000007e7e7808 */ /* 0x000fe20004000000 */
[----:B------:R-:W-:Y:S01]  /*6120*/  VIADD R15, R58, 0xffffff21 ;  /* 0xffffff213a0f7836 */ /* 0x000fe20000000000 */
[----:B------:R-:W-:-:S02]  /*6130*/  FSEL R120, R120, -INF , !P3 ;  /* 0xff80000078787808 */ /* 0x000fc40005800000 */
[C---:B------:R-:W-:Y:S01]  /*6140*/  ISETP.GE.AND P0, PT, R8.reuse, R60, PT ;  /* 0x0000003c0800720c */ /* 0x040fe20003f06270 */
[----:B------:R-:W2:Y:S01]  /*6150*/  MUFU.TANH R14, R14 ;  /* 0x0000000e000e7308 */ /* 0x000ea20000002400 */
[-C--:B------:R-:W-:Y:S01]  /*6160*/  ISETP.GE.AND P3, PT, R8, R59.reuse, PT ;  /* 0x0000003b0800720c */ /* 0x080fe20003f66270 */
[----:B------:R-:W-:Y:S01]  /*6170*/  FMUL.FTZ R8, R10, UR4 ;  /* 0x000000040a087c20 */ /* 0x000fe20008410000 */
[----:B------:R-:W-:Y:S01]  /*6180*/  VIADD R10, R58, 0xffffff31 ;  /* 0xffffff313a0a7836 */ /* 0x000fe20000000000 */
[----:B------:R-:W-:Y:S02]  /*6190*/  FSEL R121, R121, -INF , !P1 ;  /* 0xff80000079797808 */ /* 0x000fe40004800000 */
[----:B------:R-:W-:Y:S02]  /*61a0*/  FSEL R132, R132, -INF , !P5 ;  /* 0xff80000084847808 */ /* 0x000fe40006800000 */
[----:B------:R-:W-:Y:S01]  /*61b0*/  ISETP.GE.AND P1, PT, R10, R59, PT ;  /* 0x0000003b0a00720c */ /* 0x000fe20003f26270 */
[----:B------:R-:W2:Y:S01]  /*61c0*/  MUFU.TANH R8, R8 ;  /* 0x0000000800087308 */ /* 0x000ea20000002400 */
[----:B------:R-:W-:-:S02]  /*61d0*/  FSEL R128, R128, -INF , !P4 ;  /* 0xff80000080807808 */ /* 0x000fc40006000000 */
[----:B------:R-:W-:Y:S02]  /*61e0*/  FSEL R93, R93, -INF , !P1 ;  /* 0xff8000005d5d7808 */ /* 0x000fe40004800000 */
[-C--:B------:R-:W-:Y:S02]  /*61f0*/  ISETP.GE.AND P1, PT, R5, R59.reuse, PT ;  /* 0x0000003b0500720c */ /* 0x080fe40003f26270 */
[C---:B------:R-:W-:Y:S01]  /*6200*/  ISETP.GE.AND P5, PT, R15.reuse, R60, PT ;  /* 0x0000003c0f00720c */ /* 0x040fe20003fa6270 */
[----:B------:R-:W-:Y:S01]  /*6210*/  MUFU.TANH R13, R13 ;  /* 0x0000000d000d7308 */ /* 0x000fe20000002400 */
[----:B------:R-:W-:Y:S01]  /*6220*/  ISETP.GE.AND P4, PT, R15, R59, PT ;  /* 0x0000003b0f00720c */ /* 0x000fe20003f86270 */
[----:B------:R-:W-:Y:S01]  /*6230*/  VIADD R15, R58, 0xffffff58 ;  /* 0xffffff583a0f7836 */ /* 0x000fe20000000000 */
[----:B---3--:R-:W-:Y:S02]  /*6240*/  FSEL R62, R40, -INF , !P1 ;  /* 0xff800000283e7808 */ /* 0x008fe40004800000 */
[----:B------:R-:W-:Y:S01]  /*6250*/  HMMA.16816.F32.BF16 R40, R44, R42, RZ ;  /* 0x0000002a2c28723c */ /* 0x000fe200000418ff */
[----:B------:R-:W-:Y:S01]  /*6260*/  FSEL R123, R123, -INF , !P0 ;  /* 0xff8000007b7b7808 */ /* 0x000fe20004000000 */
[----:B------:R-:W-:Y:S01]  /*6270*/  FMUL.FTZ R47, R49, UR4 ;  /* 0x00000004312f7c20 */ /* 0x000fe20008410000 */
[----:B------:R-:W-:Y:S01]  /*6280*/  FSEL R122, R122, -INF , !P3 ;  /* 0xff8000007a7a7808 */ /* 0x000fe20005800000 */
[----:B------:R-:W-:Y:S01]  /*6290*/  MUFU.TANH R61, R61 ;  /* 0x0000003d003d7308 */ /* 0x000fe20000002400 */
[----:B------:R-:W-:Y:S01]  /*62a0*/  FSEL R125, R125, -INF , !P5 ;  /* 0xff8000007d7d7808 */ /* 0x000fe20006800000 */
[----:B------:R-:W-:Y:S01]  /*62b0*/  FMUL.FTZ R44, R51, UR4 ;  /* 0x00000004332c7c20 */ /* 0x000fe20008410000 */
[----:B------:R-:W-:-:S02]  /*62c0*/  FSEL R117, R117, -INF , !P4 ;  /* 0xff80000075757808 */ /* 0x000fc40006000000 */
[CC--:B------:R-:W-:Y:S02]  /*62d0*/  ISETP.GE.AND P0, PT, R4.reuse, R60.reuse, PT ;  /* 0x0000003c0400720c */ /* 0x0c0fe40003f06270 */
[-C--:B------:R-:W-:Y:S01]  /*62e0*/  ISETP.GE.AND P3, PT, R4, R59.reuse, PT ;  /* 0x0000003b0400720c */ /* 0x080fe20003f66270 */
[----:B------:R-:W-:Y:S01]  /*62f0*/  VIADD R4, R58, 0xffffff39 ;  /* 0xffffff393a047836 */ /* 0x000fe20000000000 */
[CC--:B------:R-:W-:Y:S01]  /*6300*/  ISETP.GE.AND P5, PT, R9.reuse, R60.reuse, PT ;  /* 0x0000003c0900720c */ /* 0x0c0fe20003fa6270 */
[----:B------:R-:W-:Y:S01]  /*6310*/  MUFU.TANH R53, R28 ;  /* 0x0000001c00357308 */ /* 0x000fe20000002400 */
[----:B------:R-:W-:Y:S01]  /*6320*/  ISETP.GE.AND P4, PT, R9, R59, PT ;  /* 0x0000003b0900720c */ /* 0x000fe20003f86270 */
[----:B------:R-:W-:Y:S01]  /*6330*/  FMUL.FTZ R9, R11, UR4 ;  /* 0x000000040b097c20 */ /* 0x000fe20008410000 */
[----:B------:R-:W-:Y:S01]  /*6340*/  FSEL R124, R124, -INF , !P2 ;  /* 0xff8000007c7c7808 */ /* 0x000fe20005000000 */
[----:B------:R-:W-:Y:S01]  /*6350*/  VIADD R11, R58, 0xffffff51 ;  /* 0xffffff513a0b7836 */ /* 0x000fe20000000000 */
[----:B------:R-:W-:Y:S01]  /*6360*/  FSEL R116, R116, -INF , !P5 ;  /* 0xff80000074747808 */ /* 0x000fe20006800000 */
[----:B------:R-:W-:Y:S01]  /*6370*/  HMMA.16816.F32.BF16 R40, R36, R34, R40 ;  /* 0x000000222428723c */ /* 0x000fe20000041828 */
[----:B------:R-:W-:Y:S01]  /*6380*/  FSEL R92, R92, -INF , !P4 ;  /* 0xff8000005c5c7808 */ /* 0x000fe20006000000 */
[----:B------:R-:W-:Y:S01]  /*6390*/  MUFU.TANH R47, R47 ;  /* 0x0000002f002f7308 */ /* 0x000fe20000002400 */
[-C--:B------:R-:W-:Y:S01]  /*63a0*/  ISETP.GE.AND P2, PT, R10, R60.reuse, PT ;  /* 0x0000003c0a00720c */ /* 0x080fe20003f46270 */
[----:B------:R-:W-:Y:S01]  /*63b0*/  VIADD R10, R58, 0xffffff50 ;  /* 0xffffff503a0a7836 */ /* 0x000fe20000000000 */
[----:B------:R-:W-:-:S02]  /*63c0*/  ISETP.GE.AND P5, PT, R4, R60, PT ;  /* 0x0000003c0400720c */ /* 0x000fc40003fa6270 */
[-C--:B------:R-:W-:Y:S01]  /*63d0*/  ISETP.GE.AND P4, PT, R4, R59.reuse, PT ;  /* 0x0000003b0400720c */ /* 0x080fe20003f86270 */
[----:B------:R-:W-:Y:S01]  /*63e0*/  FMUL.FTZ R4, R6, UR4 ;  /* 0x0000000406047c20 */ /* 0x000fe20008410000 */
[----:B------:R-:W-:Y:S01]  /*63f0*/  VIADD R6, R58, 0xffffff41 ;  /* 0xffffff413a067836 */ /* 0x000fe20000000000 */
[----:B------:R-:W-:Y:S01]  /*6400*/  FSEL R98, R98, -INF , !P2 ;  /* 0xff80000062627808 */ /* 0x000fe20005000000 */
[----:B------:R-:W-:Y:S01]  /*6410*/  MUFU.TANH R9, R9 ;  /* 0x0000000900097308 */ /* 0x000fe20000002400 */
[-C--:B------:R-:W-:Y:S01]  /*6420*/  ISETP.GE.AND P2, PT, R5, R60.reuse, PT ;  /* 0x0000003c0500720c */ /* 0x080fe20003f46270 */
[----:B------:R-:W-:Y:S01]  /*6430*/  FMUL.FTZ R5, R7, UR4 ;  /* 0x0000000407057c20 */ /* 0x000fe20008410000 */
[----:B----4-:R-:W-:Y:S01]  /*6440*/  FSEL R95, R95, -INF , !P0 ;  /* 0xff8000005f5f7808 */ /* 0x010fe20004000000 */
[----:B------:R-:W-:Y:S01]  /*6450*/  VIADD R7, R58, 0xffffff49 ;  /* 0xffffff493a077836 */ /* 0x000fe20000000000 */
[----:B------:R-:W-:Y:S02]  /*6460*/  FSEL R94, R94, -INF , !P3 ;  /* 0xff8000005e5e7808 */ /* 0x000fe40005800000 */
[CC--:B------:R-:W-:Y:S01]  /*6470*/  ISETP.GE.AND P0, PT, R6.reuse, R60.reuse, PT ;  /* 0x0000003c0600720c */ /* 0x0c0fe20003f06270 */
[----:B------:R-:W3:Y:S01]  /*6480*/  MUFU.TANH R4, R4 ;  /* 0x0000000400047308 */ /* 0x000ee20000002400 */
[-C--:B------:R-:W-:Y:S01]  /*6490*/  ISETP.GE.AND P3, PT, R6, R59.reuse, PT ;  /* 0x0000003b0600720c */ /* 0x080fe20003f66270 */
[----:B------:R-:W-:Y:S01]  /*64a0*/  VIADD R6, R58, 0xffffff48 ;  /* 0xffffff483a067836 */ /* 0x000fe20000000000 */
[----:B------:R-:W-:Y:S01]  /*64b0*/  FSEL R65, R26, -INF , !P2 ;  /* 0xff8000001a417808 */ /* 0x000fe20005000000 */
[----:B------:R-:W-:Y:S01]  /*64c0*/  FMUL.FTZ R42, R42, UR4 ;  /* 0x000000042a2a7c20 */ /* 0x000fe20008410000 */
[----:B------:R-:W-:Y:S01]  /*64d0*/  FSEL R97, R97, -INF , !P5 ;  /* 0xff80000061617808 */ /* 0x000fe20006800000 */
[----:B------:R-:W-:Y:S01]  /*64e0*/  FMUL.FTZ R40, R40, UR4 ;  /* 0x0000000428287c20 */ /* 0x000fe20008410000 */
[----:B------:R-:W-:Y:S01]  /*64f0*/  FSEL R96, R96, -INF , !P4 ;  /* 0xff80000060607808 */ /* 0x000fe20006000000 */
[----:B------:R-:W4:Y:S01]  /*6500*/  MUFU.TANH R5, R5 ;  /* 0x0000000500057308 */ /* 0x000f220000002400 */
[-C--:B------:R-:W-:Y:S01]  /*6510*/  ISETP.GE.AND P2, PT, R7, R60.reuse, PT ;  /* 0x0000003c0700720c */ /* 0x080fe20003f46270 */
[----:B------:R-:W-:Y:S01]  /*6520*/  FMUL.FTZ R41, R41, UR4 ;  /* 0x0000000429297c20 */ /* 0x000fe20008410000 */
[----:B------:R-:W-:Y:S01]  /*6530*/  ISETP.GE.AND P1, PT, R7, R59, PT ;  /* 0x0000003b0700720c */ /* 0x000fe20003f26270 */
[----:B------:R-:W-:Y:S01]  /*6540*/  FMUL.FTZ R7, R30, UR4 ;  /* 0x000000041e077c20 */ /* 0x000fe20008410000 */
[----:B------:R-:W-:-:S02]  /*6550*/  ISETP.GE.AND P5, PT, R6, R60, PT ;  /* 0x0000003c0600720c */ /* 0x000fc40003fa6270 */
[-C--:B------:R-:W-:Y:S01]  /*6560*/  ISETP.GE.AND P4, PT, R6, R59.reuse, PT ;  /* 0x0000003b0600720c */ /* 0x080fe20003f86270 */
[----:B------:R-:W-:Y:S01]  /*6570*/  FMUL.FTZ R6, R29, UR4 ;  /* 0x000000041d067c20 */ /* 0x000fe20008410000 */
[----:B------:R-:W-:Y:S01]  /*6580*/  FSEL R91, R91, -INF , !P2 ;  /* 0xff8000005b5b7808 */ /* 0x000fe20005000000 */
[----:B------:R-:W-:Y:S01]  /*6590*/  MUFU.TANH R7, R7 ;  /* 0x0000000700077308 */ /* 0x000fe20000002400 */
[----:B------:R-:W-:Y:S02]  /*65a0*/  FSEL R88, R52, -INF , !P1 ;  /* 0xff80000034587808 */ /* 0x000fe40004800000 */
[----:B-----5:R-:W-:Y:S01]  /*65b0*/  FSEL R84, R23, -INF , !P5 ;  /* 0xff80000017547808 */ /* 0x020fe20006800000 */
[C---:B------:R-:W-:Y:S01]  /*65c0*/  VIADD R23, R58.reuse, 0xffffff59 ;  /* 0xffffff593a177836 */ /* 0x040fe20000000000 */
[----:B------:R-:W-:Y:S02]  /*65d0*/  FSEL R89, R33, -INF , !P4 ;  /* 0xff80000021597808 */ /* 0x000fe40006000000 */
[CC--:B------:R-:W-:Y:S01]  /*65e0*/  ISETP.GE.AND P2, PT, R15.reuse, R60.reuse, PT ;  /* 0x0000003c0f00720c */ /* 0x0c0fe20003f46270 */
[----:B------:R-:W5:Y:S01]  /*65f0*/  MUFU.TANH R6, R6 ;  /* 0x0000000600067308 */ /* 0x000f620000002400 */
[----:B------:R-:W-:Y:S01]  /*6600*/  ISETP.GE.AND P1, PT, R15, R59, PT ;  /* 0x0000003b0f00720c */ /* 0x000fe20003f26270 */
[----:B------:R-:W-:Y:S01]  /*6610*/  VIADD R15, R58, 0xffffff60 ;  /* 0xffffff603a0f7836 */ /* 0x000fe20000000000 */
[----:B------:R-:W-:-:S02]  /*6620*/  ISETP.GE.AND P5, PT, R11, R60, PT ;  /* 0x0000003c0b00720c */ /* 0x000fc40003fa6270 */
[-C--:B------:R-:W-:Y:S02]  /*6630*/  ISETP.GE.AND P4, PT, R11, R59.reuse, PT ;  /* 0x0000003b0b00720c */ /* 0x080fe40003f86270 */
[----:B-1----:R-:W-:Y:S01]  /*6640*/  FSEL R90, R90, -INF , !P5 ;  /* 0xff8000005a5a7808 */ /* 0x002fe20006800000 */
[----:B------:R-:W-:Y:S01]  /*6650*/  MUFU.TANH R11, R48 ;  /* 0x00000030000b7308 */ /* 0x000fe20000002400 */
[----:B--2---:R-:W-:Y:S01]  /*6660*/  FSEL R34, R14, -INF , !P4 ;  /* 0xff8000000e227808 */ /* 0x004fe20006000000 */
[C---:B------:R-:W-:Y:S01]  /*6670*/  VIADD R14, R58.reuse, 0xffffff68 ;  /* 0xffffff683a0e7836 */ /* 0x040fe20000000000 */
[CC--:B------:R-:W-:Y:S02]  /*6680*/  ISETP.GE.AND P5, PT, R15.reuse, R60.reuse, PT ;  /* 0x0000003c0f00720c */ /* 0x0c0fe40003fa6270 */
[----:B------:R-:W-:Y:S01]  /*6690*/  ISETP.GE.AND P4, PT, R15, R59, PT ;  /* 0x0000003b0f00720c */ /* 0x000fe20003f86270 */
[----:B------:R-:W-:Y:S01]  /*66a0*/  VIADD R15, R58, 0xffffff61 ;  /* 0xffffff613a0f7836 */ /* 0x000fe20000000000 */
[----:B------:R-:W-:Y:S01]  /*66b0*/  FSEL R85, R25, -INF , !P0 ;  /* 0xff80000019557808 */ /* 0x000fe20004000000 */
[----:B------:R-:W-:Y:S01]  /*66c0*/  MUFU.TANH R44, R44 ;  /* 0x0000002c002c7308 */ /* 0x000fe20000002400 */
[----:B------:R-:W-:-:S02]  /*66d0*/  ISETP.GE.AND P0, PT, R10, R60, PT ;  /* 0x0000003c0a00720c */ /* 0x000fc40003f06270 */
[----:B------:R-:W-:Y:S02]  /*66e0*/  FSEL R66, R27, -INF , !P3 ;  /* 0xff8000001b427808 */ /* 0x000fe40005800000 */
[----:B------:R-:W-:Y:S02]  /*66f0*/  ISETP.GE.AND P3, PT, R10, R59, PT ;  /* 0x0000003b0a00720c */ /* 0x000fe40003f66270 */
[----:B------:R-:W-:Y:S01]  /*6700*/  FSEL R64, R64, -INF , !P2 ;  /* 0xff80000040407808 */ /* 0x000fe20005000000 */
[----:B------:R-:W1:Y:S01]  /*6710*/  MUFU.TANH R10, R31 ;  /* 0x0000001f000a7308 */ /* 0x000e620000002400 */
[----:B------:R-:W-:Y:S01]  /*6720*/  FSEL R35, R8, -INF , !P1 ;  /* 0xff80000008237808 */ /* 0x000fe20004800000 */
[----:B------:R-:W-:Y:S01]  /*6730*/  VIADD R8, R58, 0xffffff69 ;  /* 0xffffff693a087836 */ /* 0x000fe20000000000 */
[----:B---3--:R-:W-:Y:S01]  /*6740*/  FSEL R38, R4, -INF , !P4 ;  /* 0xff80000004267808 */ /* 0x008fe20006000000 */
[----:B------:R-:W-:Y:S01]  /*6750*/  VIADD R4, R58, 0xffffff70 ;  /* 0xffffff703a047836 */ /* 0x000fe20000000000 */
[----:B------:R-:W-:-:S02]  /*6760*/  FSEL R67, R32, -INF , !P0 ;  /* 0xff80000020437808 */ /* 0x000fc40004000000 */
[CC--:B------:R-:W-:Y:S01]  /*6770*/  ISETP.GE.AND P2, PT, R15.reuse, R60.reuse, PT ;  /* 0x0000003c0f00720c */ /* 0x0c0fe20003f46270 */
[----:B------:R-:W-:Y:S01]  /*6780*/  MUFU.TANH R46, R40 ;  /* 0x00000028002e7308 */ /* 0x000fe20000002400 */
[----:B------:R-:W-:Y:S01]  /*6790*/  BAR.SYNC.DEFER_BLOCKING 0x0 ;  /* 0x0000000000007b1d */ /* 0x000fe20000010000 */
[----:B------:R-:W-:Y:S02]  /*67a0*/  ISETP.GE.AND P1, PT, R15, R59, PT ;  /* 0x0000003b0f00720c */ /* 0x000fe40003f26270 */
[----:B------:R-:W-:Y:S02]  /*67b0*/  ISETP.GE.AND P0, PT, R23, R60, PT ;  /* 0x0000003c1700720c */ /* 0x000fe40003f06270 */
[----:B------:R-:W-:Y:S01]  /*67c0*/  FSEL R33, R13, -INF , !P3 ;  /* 0xff8000000d217808 */ /* 0x000fe20005800000 */
[----:B------:R-:W-:Y:S01]  /*67d0*/  FMUL.FTZ R13, R50, UR4 ;  /* 0x00000004320d7c20 */ /* 0x000fe20008410000 */
[----:B------:R-:W-:Y:S01]  /*67e0*/  FSEL R61, R61, -INF , !P5 ;  /* 0xff8000003d3d7808 */ /* 0x000fe20006800000 */
[----:B------:R-:W-:Y:S01]  /*67f0*/  MUFU.TANH R45, R41 ;  /* 0x00000029002d7308 */ /* 0x000fe20000002400 */
[----:B------:R-:W-:-:S02]  /*6800*/  FSEL R54, R54, -INF , !P2 ;  /* 0xff80000036367808 */ /* 0x000fc40005000000 */
[----:B----4-:R-:W-:Y:S01]  /*6810*/  FSEL R37, R5, -INF , !P1 ;  /* 0xff80000005257808 */ /* 0x010fe20004800000 */
[----:B------:R-:W-:Y:S01]  /*6820*/  VIADD R5, R58, 0xffffff78 ;  /* 0xffffff783a057836 */ /* 0x000fe20000000000 */
[----:B------:R-:W-:Y:S02]  /*6830*/  FSEL R63, R63, -INF , !P0 ;  /* 0xff8000003f3f7808 */ /* 0x000fe40004000000 */
[CC--:B------:R-:W-:Y:S01]  /*6840*/  ISETP.GE.AND P5, PT, R8.reuse, R60.reuse, PT ;  /* 0x0000003c0800720c */ /* 0x0c0fe20003fa6270 */
[----:B------:R-:W2:Y:S01]  /*6850*/  MUFU.TANH R13, R13 ;  /* 0x0000000d000d7308 */ /* 0x000ea20000002400 */
[-C--:B------:R-:W-:Y:S01]  /*6860*/  ISETP.GE.AND P4, PT, R8, R59.reuse, PT ;  /* 0x0000003b0800720c */ /* 0x080fe20003f86270 */
[----:B------:R-:W-:Y:S01]  /*6870*/  VIADD R8, R58, 0xffffff71 ;  /* 0xffffff713a087836 */ /* 0x000fe20000000000 */
[----:B------:R-:W-:Y:S01]  /*6880*/  ISETP.GE.AND P2, PT, R4, R60, PT ;  /* 0x0000003c0400720c */ /* 0x000fe20003f46270 */
[----:B------:R-:W-:Y:S01]  /*6890*/  VIADD R58, R58, 0xffffff79 ;  /* 0xffffff793a3a7836 */ /* 0x000fe20000000000 */
[----:B------:R-:W-:-:S02]  /*68a0*/  ISETP.GE.AND P1, PT, R4, R59, PT ;  /* 0x0000003b0400720c */ /* 0x000fc40003f26270 */
[-C--:B------:R-:W-:Y:S01]  /*68b0*/  ISETP.GE.AND P0, PT, R14, R60.reuse, PT ;  /* 0x0000003c0e00720c */ /* 0x080fe20003f06270 */
[----:B------:R3:W4:Y:S01]  /*68c0*/  MUFU.TANH R4, R42 ;  /* 0x0000002a00047308 */ /* 0x0007220000002400 */
[----:B------:R-:W-:Y:S02]  /*68d0*/  ISETP.GE.AND P3, PT, R23, R59, PT ;  /* 0x0000003b1700720c */ /* 0x000fe40003f66270 */
[----:B------:R-:W-:Y:S02]  /*68e0*/  FSEL R53, R53, -INF , !P0 ;  /* 0xff80000035357808 */ /* 0x000fe40004000000 */
[----:B------:R-:W-:Y:S02]  /*68f0*/  ISETP.GE.AND P0, PT, R8, R60, PT ;  /* 0x0000003c0800720c */ /* 0x000fe40003f06270 */
[----:B------:R-:W-:Y:S02]  /*6900*/  FSEL R32, R9, -INF , !P3 ;  /* 0xff80000009207808 */ /* 0x000fe40005800000 */
[----:B------:R-:W-:-:S02]  /*6910*/  FSEL R47, R47, -INF , !P0 ;  /* 0xff8000002f2f7808 */ /* 0x000fc40004000000 */
[----:B------:R-:W-:Y:S02]  /*6920*/  ISETP.GE.U32.AND P0, PT, R3, 0x3, PT ;  /* 0x000000030300780c */ /* 0x000fe40003f06070 */
[----:B------:R-:W-:Y:S02]  /*6930*/  ISETP.GE.AND P3, PT, R14, R59, PT ;  /* 0x0000003b0e00720c */ /* 0x000fe40003f66270 */
[----:B-----5:R-:W-:Y:S02]  /*6940*/  FSEL R52, R6, -INF , !P5 ;  /* 0xff80000006347808 */ /* 0x020fe40006800000 */
[----:B------:R-:W-:Y:S01]  /*6950*/  FSEL R36, R7, -INF , !P3 ;  /* 0xff80000007247808 */ /* 0x000fe20005800000 */
[----:B---3--:R-:W-:Y:S01]  /*6960*/  FMUL.FTZ R42, R43, UR4 ;  /* 0x000000042b2a7c20 */ /* 0x008fe20008410000 */
[----:B-1----:R-:W-:Y:S02]  /*6970*/  FSEL R39, R10, -INF , !P4 ;  /* 0xff8000000a277808 */ /* 0x002fe40006000000 */
[----:B------:R-:W-:-:S02]  /*6980*/  FSEL R41, R11, -INF , !P2 ;  /* 0xff8000000b297808 */ /* 0x000fc40005000000 */
[----:B--2---:R-:W-:Y:S01]  /*6990*/  FSEL R40, R13, -INF , !P1 ;  /* 0xff8000000d287808 */ /* 0x004fe20004800000 */
[----:B------:R-:W1:Y:S01]  /*69a0*/  MUFU.TANH R42, R42 ;  /* 0x0000002a002a7308 */ /* 0x000e620000002400 */
[-C--:B------:R-:W-:Y:S02]  /*69b0*/  ISETP.GE.AND P3, PT, R8, R59.reuse, PT ;  /* 0x0000003b0800720c */ /* 0x080fe40003f66270 */
[CC--:B------:R-:W-:Y:S02]  /*69c0*/  ISETP.GE.AND P5, PT, R5.reuse, R60.reuse, PT ;  /* 0x0000003c0500720c */ /* 0x0c0fe40003fa6270 */
[C---:B------:R-:W-:Y:S02]  /*69d0*/  ISETP.GE.AND P4, PT, R58.reuse, R60, PT ;  /* 0x0000003c3a00720c */ /* 0x040fe40003f86270 */
[-C--:B------:R-:W-:Y:S02]  /*69e0*/  ISETP.GE.AND P2, PT, R5, R59.reuse, PT ;  /* 0x0000003b0500720c */ /* 0x080fe40003f46270 */
[----:B------:R-:W-:-:S02]  /*69f0*/  ISETP.GE.AND P1, PT, R58, R59, PT ;  /* 0x0000003b3a00720c */ /* 0x000fc40003f26270 */
[----:B------:R-:W-:Y:S02]  /*6a00*/  FSEL R44, R44, -INF , !P3 ;  /* 0xff8000002c2c7808 */ /* 0x000fe40005800000 */
[----:B------:R-:W-:Y:S02]  /*6a10*/  FSEL R46, R46, -INF , !P5 ;  /* 0xff8000002e2e7808 */ /* 0x000fe40006800000 */
[----:B------:R-:W-:Y:S02]  /*6a20*/  FSEL R45, R45, -INF , !P4 ;  /* 0xff8000002d2d7808 */ /* 0x000fe40006000000 */
[----:B----4-:R-:W-:Y:S02]  /*6a30*/  FSEL R43, R4, -INF , !P2 ;  /* 0xff800000042b7808 */ /* 0x010fe40005000000 */
        /* <DEDUP_REMOVED lines=66> */
.L_x_3886:
[----:B------:R-:W-:Y:S01]  /*6e60*/  UMOV UR4, URZ ;  /* 0x000000ff00047c82 */ /* 0x000fe20008000000 */
[----:B------:R-:W-:Y:S01]  /*6e70*/  IMAD.SHL.U32 R4, R56, 0x80, RZ ;  /* 0x0000008038047824 */ /* 0x000fe200078e00ff */
[----:B------:R-:W-:-:S05]  /*6e80*/  IADD3 R5, P0, PT, RZ, -UR4, RZ ;  /* 0x80000004ff057c10 */ /* 0x000fca000ff1e0ff */
[----:B------:R-:W-:-:S05]  /*6e90*/  IMAD.X R4, RZ, RZ, ~R4, P0 ;  /* 0x000000ffff047224 */ /* 0x000fca00000e0e04 */
[----:B------:R-:W-:-:S04]  /*6ea0*/  SHF.R.S64 R5, R5, 0x1f, R4 ;  /* 0x0000001f05057819 */ /* 0x000fc80000001004 */
[----:B------:R-:W-:-:S04]  /*6eb0*/  IADD3 R105, P0, PT, R5, R105, RZ ;  /* 0x0000006905697210 */ /* 0x000fc80007f1e0ff */
[----:B------:R-:W-:-:S09]  /*6ec0*/  LEA.HI.X.SX32 R104, R4, R104, 0x1, P0 ;  /* 0x0000006804687211 */ /* 0x000fd200000f0eff */
.L_x_3887:
[C---:B------:R-:W-:Y:S01]  /*6ed0*/  IMAD.SHL.U32 R4, R56.reuse, 0x40, RZ ;  /* 0x0000004038047824 */ /* 0x040fe200078e00ff */
[----:B------:R-:W-:Y:S01]  /*6ee0*/  SHF.L.U64.HI R56, R56, 0x6, R57 ;  /* 0x0000000638387819 */ /* 0x000fe20000010239 */
[----:B------:R-:W-:Y:S01]  /*6ef0*/  IMAD.MOV.U32 R11, RZ, RZ, R104 ;  /* 0x000000ffff0b7224 */ /* 0x000fe200078e0068 */
[-C--:B------:R-:W-:Y:S02]  /*6f00*/  MOV R10, R105.reuse ;  /* 0x00000069000a7202 */ /* 0x080fe40000000f00 */
[----:B------:R-:W-:-:S03]  /*6f10*/  IADD3 R6, P0, PT, R4, R105, RZ ;  /* 0x0000006904067210 */ /* 0x000fc60007f1e0ff */
[----:B------:R-:W-:Y:S01]  /*6f20*/  @!PT LDS RZ, [RZ] ;  /* 0x00000000fffff984 */ /* 0x000fe20000000800 */
[----:B------:R-:W-:Y:S01]  /*6f30*/  @!PT LDS RZ, [RZ] ;  /* 0x00000000fffff984 */ /* 0x000fe20000000800 */
[----:B------:R-:W-:Y:S01]  /*6f40*/  @!PT LDS RZ, [RZ] ;  /* 0x00000000fffff984 */ /* 0x000fe20000000800 */
[----:B------:R1:W-:Y:S01]  /*6f50*/  LDGSTS.E.BYPASS.LTC128B.128 [R109+0x1000], desc[UR16][R10.64] ;  /* 0x010000000a6d7fae */ /* 0x0003e2000b981a10 */
[----:B------:R-:W-:Y:S01]  /*6f60*/  IADD3 R8, P1, PT, R6, R4, RZ ;  /* 0x0000000406087210 */ /* 0x000fe20007f3e0ff */
[----:B------:R-:W-:-:S03]  /*6f70*/  IMAD.X R7, R56, 0x1, R104, P0 ;  /* 0x0000000138077824 */ /* 0x000fc600000e0668 */
[----:B------:R-:W-:Y:S01]  /*6f80*/  IADD3 R4, P0, PT, R8, R4, RZ ;  /* 0x0000000408047210 */ /* 0x000fe20007f1e0ff */
[----:B------:R-:W-:Y:S01]  /*6f90*/  IMAD.X R9, R7, 0x1, R56, P1 ;  /* 0x0000000107097824 */ /* 0x000fe200008e0638 */
[----:B------:R1:W-:Y:S04]  /*6fa0*/  LDGSTS.E.BYPASS.LTC128B.128 [R109+0x1800], desc[UR16][R6.64] ;  /* 0x01800000066d7fae */ /* 0x0003e8000b981a10 */
[----:B------:R-:W-:Y:S01]  /*6fb0*/  IADD3.X R5, PT, PT, R9, R56, RZ, P0, !PT ;  /* 0x0000003809057210 */ /* 0x000fe200007fe4ff */
[----:B------:R1:W-:Y:S04]  /*6fc0*/  LDGSTS.E.BYPASS.LTC128B.128 [R109+0x2000], desc[UR16][R8.64] ;  /* 0x02000000086d7fae */ /* 0x0003e8000b981a10 */
[----:B------:R1:W-:Y:S04]  /*6fd0*/  LDGSTS.E.BYPASS.LTC128B.128 [R109+0x2800], desc[UR16][R4.64] ;  /* 0x02800000046d7fae */ /* 0x0003e8000b981a10 */
[----:B------:R-:W0:Y:S02]  /*6fe0*/  LDGDEPBAR ;  /* 0x00000000000079af */ /* 0x000e240000000000 */
.L_x_3885:
        /* <DEDUP_REMOVED lines=57> */
[----:B------:R2:W3:Y:S01]  /*7380*/  MUFU.EX2 R113, R9 ;  /* 0x0000000900717308 */ /* 0x0004e20000000800 */
        /* <DEDUP_REMOVED lines=13> */
[----:B--2---:R-:W2:Y:S01]  /*7460*/  LDSM.16.MT88.4 R8, [R0] ;  /* 0x000000000008783b */ /* 0x004ea20000004200 */
[-C--:B---3--:R-:W-:Y:S01]  /*7470*/  FMUL.FTZ R16, R80, R113.reuse ;  /* 0x0000007150107220 */ /* 0x088fe20000410000 */
[-C--:B------:R-:W-:Y:S01]  /*7480*/  FMUL.FTZ R17, R81, R113.reuse ;  /* 0x0000007151117220 */ /* 0x080fe20000410000 */
[----:B------:R-:W-:Y:S01]  /*7490*/  MUFU.EX2 R56, R56 ;  /* 0x0000003800387308 */ /* 0x000fe20000000800 */
[-C--:B------:R-:W-:Y:S01]  /*74a0*/  FMUL.FTZ R20, R72, R113.reuse ;  /* 0x0000007148147220 */ /* 0x080fe20000410000 */
[-C--:B------:R-:W-:Y:S01]  /*74b0*/  FMUL.FTZ R21, R73, R113.reuse ;  /* 0x0000007149157220 */ /* 0x080fe20000410000 */
[-C--:B------:R-:W-:Y:S01]  /*74c0*/  FMUL.FTZ R76, R76, R113.reuse ;  /* 0x000000714c4c7220 */ /* 0x080fe20000410000 */
[----:B------:R-:W3:Y:S01]  /*74d0*/  MUFU.EX2 R55, R55 ;  /* 0x0000003700377308 */ /* 0x000ee20000000800 */
[-C--:B------:R-:W-:Y:S01]  /*74e0*/  FMUL.FTZ R77, R77, R113.reuse ;  /* 0x000000714d4d7220 */ /* 0x080fe20000410000 */
[-C--:B------:R-:W-:Y:S01]  /*74f0*/  FMUL.FTZ R68, R68, R113.reuse ;  /* 0x0000007144447220 */ /* 0x080fe20000410000 */
[-C--:B------:R-:W-:Y:S01]  /*7500*/  FMUL.FTZ R69, R69, R113.reuse ;  /* 0x0000007145457220 */ /* 0x080fe20000410000 */
        /* <DEDUP_REMOVED lines=10> */
[----:B---3--:R-:W-:Y:S01]  /*75b0*/  F2FP.BF16.F32.PACK_AB R14, R55, R56 ;  /* 0x00000038370e723e */ /* 0x008fe200000010ff */
[----:B------:R-:W-:Y:S01]  /*75c0*/  FFMA.FTZ R113, R119, R113, R99 ;  /* 0x0000007177717223 */ /* 0x000fe20000010063 */
[----:B------:R-:W-:Y:S01]  /*75d0*/  MUFU.EX2 R57, R57 ;  /* 0x0000003900397308 */ /* 0x000fe20000000800 */
[--C-:B------:R-:W-:Y:S01]  /*75e0*/  FFMA.FTZ R35, R35, UR4, -R48.reuse ;  /* 0x0000000423237c23 */ /* 0x100fe20008010830 */
[----:B------:R-:W-:Y:S01]  /*75f0*/  FFMA.FTZ R67, R67, UR4, -R49 ;  /* 0x0000000443437c23 */ /* 0x000fe20008010831 */
[----:B------:R-:W-:Y:S01]  /*7600*/  FADD.FTZ R113, R59, R113 ;  /* 0x000000713b717221 */ /* 0x000fe20000010000 */
[----:B------:R3:W1:Y:S01]  /*7610*/  MUFU.EX2 R2, R12 ;  /* 0x0000000c00027308 */ /* 0x0006620000000800 */
        /* <DEDUP_REMOVED lines=9> */
[-C--:B------:R-:W-:Y:S01]  /*76b0*/  FMUL.FTZ R78, R78, R112.reuse ;  /* 0x000000704e4e7220 */ /* 0x080fe20000410000 */
[-C--:B------:R-:W-:Y:S01]  /*76c0*/  FMUL.FTZ R79, R79, R112.reuse ;  /* 0x000000704f4f7220 */ /* 0x080fe20000410000 */
[-C--:B------:R-:W-:Y:S01]  /*76d0*/  FMUL.FTZ R70, R70, R112.reuse ;  /* 0x0000007046467220 */ /* 0x080fe20000410000 */
[-C--:B------:R-:W-:Y:S01]  /*76e0*/  FMUL.FTZ R71, R71, R112.reuse ;  /* 0x0000007047477220 */ /* 0x080fe20000410000 */
[----:B---3--:R-:W-:Y:S01]  /*76f0*/  F2FP.BF16.F32.PACK_AB R12, R59, R99 ;  /* 0x000000633b0c723e */ /* 0x008fe200000010ff */
[--C-:B------:R-:W-:Y:S01]  /*7700*/  FFMA.FTZ R74, R24, UR4, -R49.reuse ;  /* 0x00000004184a7c23 */ /* 0x100fe20008010831 */
[----:B-1----:R-:W-:Y:S01]  /*7710*/  F2FP.BF16.F32.PACK_AB R15, R2, R57 ;  /* 0x00000039020f723e */ /* 0x002fe200000010ff */
[----:B------:R-:W1:Y:S01]  /*7720*/  LDSM.16.MT88.4 R24, [R87+0x3400] ;  /* 0x003400005718783b */ /* 0x000e620000004200 */
[----:B------:R-:W-:Y:S01]  /*7730*/  MUFU.EX2 R72, R72 ;  /* 0x0000004800487308 */ /* 0x000fe20000000800 */
[--C-:B------:R-:W-:Y:S01]  /*7740*/  FFMA.FTZ R82, R120, UR4, -R48.reuse ;  /* 0x0000000478527c23 */ /* 0x100fe20008010830 */
[--C-:B------:R-:W-:Y:S01]  /*7750*/  FFMA.FTZ R75, R122, UR4, -R48.reuse ;  /* 0x000000047a4b7c23 */ /* 0x100fe20008010830 */
[--C-:B------:R-:W-:Y:S01]  /*7760*/  FFMA.FTZ R83, R97, UR4, -R49.reuse ;  /* 0x0000000461537c23 */ /* 0x100fe20008010831 */
[----:B------:R-:W3:Y:S01]  /*7770*/  MUFU.EX2 R74, R74 ;  /* 0x0000004a004a7308 */ /* 0x000ee20000000800 */
[C---:B------:R-:W-:Y:S01]  /*7780*/  HMMA.16816.F32.BF16 R16, R12.reuse, R4, R16 ;  /* 0x000000040c10723c */ /* 0x040fe20000041810 */
[--C-:B------:R-:W-:Y:S01]  /*7790*/  FFMA.FTZ R97, R92, UR4, -R48.reuse ;  /* 0x000000045c617c23 */ /* 0x100fe20008010830 */
[--C-:B------:R-:W-:Y:S01]  /*77a0*/  FFMA.FTZ R92, R96, UR4, -R48.reuse ;  /* 0x00000004605c7c23 */ /* 0x100fe20008010830 */
[----:B------:R-:W-:Y:S01]  /*77b0*/  MUFU.EX2 R60, R60 ;  /* 0x0000003c003c7308 */ /* 0x000fe20000000800 */
[----:B------:R-:W-:Y:S01]  /*77c0*/  FFMA.FTZ R96, R85, UR4, -R49 ;  /* 0x0000000455607c23 */ /* 0x000fe20008010831 */
[----:B------:R-:W-:Y:S01]  /*77d0*/  FFMA.FTZ R111, R118, R112, R111 ;  /* 0x00000070766f7223 */ /* 0x000fe2000001006f */
[--C-:B------:R-:W-:Y:S01]  /*77e0*/  FFMA.FTZ R99, R33, UR4, -R48.reuse ;  /* 0x0000000421637c23 */ /* 0x100fe20008010830 */
[----:B------:R-:W-:Y:S01]  /*77f0*/  MUFU.EX2 R80, R80 ;  /* 0x0000005000507308 */ /* 0x000fe20000000800 */
[C---:B--2---:R-:W-:Y:S01]  /*7800*/  HMMA.16816.F32.BF16 R20, R12.reuse, R8, R20 ;  /* 0x000000080c14723c */ /* 0x044fe20000041814 */
[----:B------:R-:W-:Y:S01]  /*7810*/  FADD.FTZ R111, R58, R111 ;  /* 0x0000006f3a6f7221 */ /* 0x000fe20000010000 */
[----:B------:R-:W-:Y:S01]  /*7820*/  FADD.FTZ R56, R56, R113 ;  /* 0x0000007138387221 */ /* 0x000fe20000010000 */
[----:B------:R-:W-:Y:S01]  /*7830*/  MUFU.EX2 R82, R82 ;  /* 0x0000005200527308 */ /* 0x000fe20000000800 */
[----:B------:R-:W-:Y:S01]  /*7840*/  FFMA.FTZ R61, R61, UR4, -R49 ;  /* 0x000000043d3d7c23 */ /* 0x000fe20008010831 */
[----:B---3--:R-:W-:Y:S01]  /*7850*/  F2FP.BF16.F32.PACK_AB R28, R73, R74 ;  /* 0x0000004a491c723e */ /* 0x008fe200000010ff */
        /* <DEDUP_REMOVED lines=12> */
[--C-:B------:R-:W-:Y:S01]  /*7920*/  FFMA.FTZ R71, R132, UR4, -R49.reuse ;  /* 0x0000000484477c23 */ /* 0x100fe20008010831 */
[----:B------:R-:W-:Y:S01]  /*7930*/  FFMA.FTZ R68, R131, UR4, -R49 ;  /* 0x0000000483447c23 */ /* 0x000fe20008010831 */
[--C-:B------:R-:W-:Y:S01]  /*7940*/  FFMA.FTZ R70, R129, UR4, -R48.reuse ;  /* 0x0000000481467c23 */ /* 0x100fe20008010830 */
[----:B------:R-:W-:Y:S01]  /*7950*/  FFMA.FTZ R69, R128, UR4, -R48 ;  /* 0x0000000480457c23 */ /* 0x000fe20008010830 */
[----:B------:R-:W-:Y:S01]  /*7960*/  MUFU.EX2 R79, R79 ;  /* 0x0000004f004f7308 */ /* 0x000fe20000000800 */
[----:B------:R-:W-:Y:S01]  /*7970*/  FADD.FTZ R56, R74, R56 ;  /* 0x000000384a387221 */ /* 0x000fe20000010000 */
[----:B------:R-:W-:Y:S01]  /*7980*/  FADD.FTZ R57, R72, R57 ;  /* 0x0000003948397221 */ /* 0x000fe20000010000 */
[--C-:B------:R-:W-:Y:S01]  /*7990*/  FFMA.FTZ R52, R52, UR4, -R49.reuse ;  /* 0x0000000434347c23 */ /* 0x100fe20008010831 */
[----:B------:R-:W3:Y:S01]  /*79a0*/  MUFU.EX2 R71, R71 ;  /* 0x0000004700477308 */ /* 0x000ee20000000800 */
[----:B------:R-:W-:Y:S01]  /*79b0*/  FADD.FTZ R73, R73, R56 ;  /* 0x0000003849497221 */ /* 0x000fe20000010000 */
[----:B------:R-:W-:Y:S01]  /*79c0*/  FFMA.FTZ R119, R45, UR4, -R49 ;  /* 0x000000042d777c23 */ /* 0x000fe20008010831 */
[--C-:B------:R-:W-:Y:S01]  /*79d0*/  FFMA.FTZ R118, R42, UR4, -R48.reuse ;  /* 0x000000042a767c23 */ /* 0x100fe20008010830 */
[----:B------:R-:W4:Y:S01]  /*79e0*/  MUFU.EX2 R68, R68 ;  /* 0x0000004400447308 */ /* 0x000f220000000800 */
[----:B------:R-:W-:-:S03]  /*79f0*/  FFMA.FTZ R43, R43, UR4, -R48 ;  /* 0x000000042b2b7c23 */ /* 0x000fc60008010830 */
[----:B------:R-:W5:Y:S04]  /*7a00*/  MUFU.EX2 R70, R70 ;  /* 0x0000004600467308 */ /* 0x000f680000000800 */
[----:B------:R-:W1:Y:S01]  /*7a10*/  MUFU.EX2 R69, R69 ;  /* 0x0000004500457308 */ /* 0x000e620000000800 */
[----:B---3--:R-:W-:-:S03]  /*7a20*/  FADD.FTZ R73, R71, R73 ;  /* 0x0000004947497221 */ /* 0x008fc60000010000 */
[----:B------:R-:W-:Y:S01]  /*7a30*/  MUFU.EX2 R78, R78 ;  /* 0x0000004e004e7308 */ /* 0x000fe20000000800 */
[C---:B----4-:R-:W-:Y:S01]  /*7a40*/  F2FP.BF16.F32.PACK_AB R30, R68.reuse, R71 ;  /* 0x00000047441e723e */ /* 0x050fe200000010ff */
[----:B------:R-:W-:Y:S02]  /*7a50*/  FADD.FTZ R73, R68, R73 ;  /* 0x0000004944497221 */ /* 0x000fe40000010000 */
[----:B------:R-:W3:Y:S01]  /*7a60*/  MUFU.EX2 R77, R77 ;  /* 0x0000004d004d7308 */ /* 0x000ee20000000800 */
[C---:B-----5:R-:W-:Y:S01]  /*7a70*/  F2FP.BF16.F32.PACK_AB R29, R70.reuse, R72 ;  /* 0x00000048461d723e */ /* 0x060fe200000010ff */
[----:B------:R-:W-:Y:S02]  /*7a80*/  FADD.FTZ R57, R70, R57 ;  /* 0x0000003946397221 */ /* 0x000fe40000010000 */
[----:B------:R-:W4:Y:S01]  /*7a90*/  MUFU.EX2 R76, R76 ;  /* 0x0000004c004c7308 */ /* 0x000f220000000800 */
[----:B-1----:R-:W-:Y:S01]  /*7aa0*/  F2FP.BF16.F32.PACK_AB R31, R60, R69 ;  /* 0x000000453c1f723e */ /* 0x002fe200000010ff */
[----:B------:R-:W-:-:S02]  /*7ab0*/  FADD.FTZ R69, R69, R57 ;  /* 0x0000003945457221 */ /* 0x000fc40000010000 */
[----:B------:R-:W-:Y:S02]  /*7ac0*/  MUFU.EX2 R95, R95 ;  /* 0x0000005f005f7308 */ /* 0x000fe40000000800 */
[----:B------:R-:W-:Y:S02]  /*7ad0*/  FADD.FTZ R69, R60, R69 ;  /* 0x000000453c457221 */ /* 0x000fe40000010000 */
[----:B------:R-:W-:Y:S01]  /*7ae0*/  MUFU.EX2 R83, R83 ;  /* 0x0000005300537308 */ /* 0x000fe20000000800 */
[C---:B------:R-:W-:Y:S03]  /*7af0*/  HMMA.16816.F32.BF16 R16, R28.reuse, R24, R16 ;  /* 0x000000181c10723c */ /* 0x040fe60000041810 */
[----:B------:R-:W1:Y:S04]  /*7b00*/  MUFU.EX2 R97, R97 ;  /* 0x0000006100617308 */ /* 0x000e680000000800 */
[----:B------:R-:W-:Y:S01]  /*7b10*/  MUFU.EX2 R92, R92 ;  /* 0x0000005c005c7308 */ /* 0x000fe20000000800 */
[C---:B------:R-:W-:Y:S01]  /*7b20*/  HMMA.16816.F32.BF16 R4, R28.reuse, R26, R4 ;  /* 0x0000001a1c04723c */ /* 0x040fe20000041804 */
[----:B------:R-:W5:Y:S02]  /*7b30*/  LDSM.16.MT88.4 R24, [R87+0x3800] ;  /* 0x003800005718783b */ /* 0x000f640000004200 */
[----:B------:R3:W-:Y:S04]  /*7b40*/  MUFU.EX2 R85, R65 ;  /* 0x0000004100557308 */ /* 0x0007e80000000800 */
[----:B------:R-:W-:Y:S01]  /*7b50*/  MUFU.EX2 R96, R96 ;  /* 0x0000006000607308 */ /* 0x000fe20000000800 */
[C---:B--2---:R-:W-:Y:S03]  /*7b60*/  HMMA.16816.F32.BF16 R20, R28.reuse, R12, R20 ;  /* 0x0000000c1c14723c */ /* 0x044fe60000041814 */
[----:B------:R-:W-:Y:S04]  /*7b70*/  MUFU.EX2 R84, R84 ;  /* 0x0000005400547308 */ /* 0x000fe80000000800 */
[----:B------:R-:W-:Y:S01]  /*7b80*/  MUFU.EX2 R59, R35 ;  /* 0x00000023003b7308 */ /* 0x000fe20000000800 */
[----:B------:R-:W-:Y:S01]  /*7b90*/  HMMA.16816.F32.BF16 R8, R28, R14, R8 ;  /* 0x0000000e1c08723c */ /* 0x000fe20000041808 */
[----:B------:R-:W2:Y:S01]  /*7ba0*/  LDSM.16.MT88.4 R12, [R0+0x800] ;  /* 0x00080000000c783b */ /* 0x000ea20000004200 */
[----:B------:R-:W-:Y:S01]  /*7bb0*/  F2FP.BF16.F32.PACK_AB R28, R79, R80 ;  /* 0x000000504f1c723e */ /* 0x000fe200000010ff */
[--C-:B---3--:R-:W-:Y:S01]  /*7bc0*/  FFMA.FTZ R65, R88, UR4, -R48.reuse ;  /* 0x0000000458417c23 */ /* 0x108fe20008010830 */
[----:B------:R-:W-:Y:S01]  /*7bd0*/  F2FP.BF16.F32.PACK_AB R29, R81, R82 ;  /* 0x00000052511d723e */ /* 0x000fe200000010ff */
[----:B------:R-:W-:Y:S01]  /*7be0*/  FFMA.FTZ R88, R34, UR4, -R48 ;  /* 0x0000000422587c23 */ /* 0x000fe20008010830 */
[----:B------:R-:W-:Y:S01]  /*7bf0*/  F2FP.BF16.F32.PACK_AB R30, R77, R78 ;  /* 0x0000004e4d1e723e */ /* 0x000fe200000010ff */
[----:B------:R-:W-:Y:S01]  /*7c00*/  MUFU.EX2 R67, R67 ;  /* 0x0000004300437308 */ /* 0x000fe20000000800 */
[----:B----4-:R-:W-:Y:S01]  /*7c10*/  F2FP.BF16.F32.PACK_AB R31, R75, R76 ;  /* 0x0000004c4b1f723e */ /* 0x010fe200000010ff */
[----:B------:R-:W-:Y:S01]  /*7c20*/  FADD.FTZ R80, R80, R73 ;  /* 0x0000004950507221 */ /* 0x000fe20000010000 */
[----:B------:R-:W-:Y:S01]  /*7c30*/  FADD.FTZ R82, R82, R69 ;  /* 0x0000004552527221 */ /* 0x000fe20000010000 */
[----:B------:R-:W-:Y:S01]  /*7c40*/  MUFU.EX2 R65, R65 ;  /* 0x0000004100417308 */ /* 0x000fe20000000800 */
[----:B------:R-:W-:Y:S01]  /*7c50*/  LDSM.16.MT88.4 R68, [R0+0x1c00] ;  /* 0x001c00000044783b */ /* 0x000fe20000004200 */
        /* <DEDUP_REMOVED lines=8> */
[----:B------:R-:W-:Y:S01]  /*7ce0*/  MUFU.EX2 R63, R63 ;  /* 0x0000003f003f7308 */ /* 0x000fe20000000800 */
[C---:B-----5:R-:W-:Y:S02]  /*7cf0*/  HMMA.16816.F32.BF16 R16, R28.reuse, R24, R16 ;  /* 0x000000181c10723c */ /* 0x060fe40000041810 */
[----:B-1----:R-:W-:Y:S01]  /*7d00*/  FADD.FTZ R76, R97, R76 ;  /* 0x0000004c614c7221 */ /* 0x002fe20000010000 */
[----:B------:R-:W-:Y:S04]  /*7d10*/  MUFU.EX2 R99, R99 ;  /* 0x0000006300637308 */ /* 0x000fe80000000800 */
[----:B------:R-:W-:Y:S01]  /*7d20*/  MUFU.EX2 R88, R88 ;  /* 0x0000005800587308 */ /* 0x000fe20000000800 */
[C---:B------:R-:W-:Y:S01]  /*7d30*/  HMMA.16816.F32.BF16 R4, R28.reuse, R26, R4 ;  /* 0x0000001a1c04723c */ /* 0x040fe20000041804 */
[----:B------:R-:W1:Y:S02]  /*7d40*/  LDSM.16.MT88.4 R24, [R87+0x3c00] ;  /* 0x003c00005718783b */ /* 0x000e640000004200 */
[----:B------:R-:W-:Y:S04]  /*7d50*/  MUFU.EX2 R119, R119 ;  /* 0x0000007700777308 */ /* 0x000fe80000000800 */
[----:B------:R-:W-:Y:S01]  /*7d60*/  MUFU.EX2 R42, R43 ;  /* 0x0000002b002a7308 */ /* 0x000fe20000000800 */
[C---:B--2---:R-:W-:Y:S03]  /*7d70*/  HMMA.16816.F32.BF16 R20, R28.reuse, R12, R20 ;  /* 0x0000000c1c14723c */ /* 0x044fe60000041814 */
[----:B------:R-:W-:Y:S05]  /*7d80*/  MUFU.EX2 R118, R118 ;  /* 0x0000007600767308 */ /* 0x000fea0000000800 */
[----:B------:R-:W-:Y:S01]  /*7d90*/  HMMA.16816.F32.BF16 R8, R28, R14, R8 ;  /* 0x0000000e1c08723c */ /* 0x000fe20000041808 */
[----:B------:R-:W2:Y:S01]  /*7da0*/  LDSM.16.MT88.4 R12, [R0+0xc00] ;  /* 0x000c0000000c783b */ /* 0x000ea20000004200 */
[----:B------:R-:W-:Y:S01]  /*7db0*/  FFMA.FTZ R28, R98, UR4, -R49 ;  /* 0x00000004621c7c23 */ /* 0x000fe20008010831 */
[----:B------:R-:W-:Y:S01]  /*7dc0*/  F2FP.BF16.F32.PACK_AB R30, R83, R95 ;  /* 0x0000005f531e723e */ /* 0x000fe200000010ff */
[----:B------:R-:W3:Y:S04]  /*7dd0*/  MUFU.EX2 R98, R116 ;  /* 0x0000007400627308 */ /* 0x000ee80000000800 */
[----:B------:R4:W5:Y:S01]  /*7de0*/  MUFU.EX2 R116, R28 ;  /* 0x0000001c00747308 */ /* 0x0009620000000800 */
[----:B---3--:R-:W-:Y:S01]  /*7df0*/  FADD.FTZ R77, R98, R77 ;  /* 0x0000004d624d7221 */ /* 0x008fe20000010000 */
[----:B----4-:R-:W-:-:S03]  /*7e00*/  FFMA.FTZ R28, R94, UR4, -R48 ;  /* 0x000000045e1c7c23 */ /* 0x010fc60008010830 */
[----:B-----5:R-:W-:Y:S01]  /*7e10*/  FADD.FTZ R77, R116, R77 ;  /* 0x0000004d744d7221 */ /* 0x020fe20000010000 */
[----:B------:R-:W3:Y:S03]  /*7e20*/  MUFU.EX2 R94, R93 ;  /* 0x0000005d005e7308 */ /* 0x000ee60000000800 */
[----:B------:R-:W-:Y:S01]  /*7e30*/  FADD.FTZ R95, R95, R77 ;  /* 0x0000004d5f5f7221 */ /* 0x000fe20000010000 */
[----:B------:R4:W5:Y:S03]  /*7e40*/  MUFU.EX2 R93, R28 ;  /* 0x0000001c005d7308 */ /* 0x0009660000000800 */
[----:B------:R-:W-:-:S04]  /*7e50*/  FADD.FTZ R95, R83, R95 ;  /* 0x0000005f535f7221 */ /* 0x000fc80000010000 */
[----:B------:R-:W-:Y:S01]  /*7e60*/  FADD.FTZ R95, R85, R95 ;  /* 0x0000005f555f7221 */ /* 0x000fe20000010000 */
[C---:B---3--:R-:W-:Y:S01]  /*7e70*/  F2FP.BF16.F32.PACK_AB R29, R94.reuse, R97 ;  /* 0x000000615e1d723e */ /* 0x048fe200000010ff */
[----:B------:R-:W-:Y:S02]  /*7e80*/  FADD.FTZ R94, R94, R76 ;  /* 0x0000004c5e5e7221 */ /* 0x000fe40000010000 */
[----:B------:R-:W-:Y:S01]  /*7e90*/  FADD.FTZ R95, R96, R95 ;  /* 0x0000005f605f7221 */ /* 0x000fe20000010000 */
[----:B------:R-:W-:Y:S01]  /*7ea0*/  LDSM.16.MT88.4 R76, [R87+0x4c00] ;  /* 0x004c0000574c783b */ /* 0x000fe20000004200 */
[----:B----4-:R-:W-:Y:S01]  /*7eb0*/  F2FP.BF16.F32.PACK_AB R28, R116, R98 ;  /* 0x00000062741c723e */ /* 0x010fe200000010ff */
[----:B-----5:R-:W-:Y:S01]  /*7ec0*/  FADD.FTZ R94, R93, R94 ;  /* 0x0000005e5d5e7221 */ /* 0x020fe20000010000 */
[C---:B------:R-:W-:Y:S02]  /*7ed0*/  F2FP.BF16.F32.PACK_AB R31, R92.reuse, R93 ;  /* 0x0000005d5c1f723e */ /* 0x040fe400000010ff */
[----:B------:R-:W-:Y:S01]  /*7ee0*/  IADD3 R116, PT, PT, R3, -0x3, RZ ;  /* 0xfffffffd03747810 */ /* 0x000fe20007ffe0ff */
[----:B------:R-:W-:-:S04]  /*7ef0*/  FADD.FTZ R94, R92, R94 ;  /* 0x0000005e5c5e7221 */ /* 0x000fc80000010000 */
[C---:B-1----:R-:W-:Y:S08]  /*7f00*/  HMMA.16816.F32.BF16 R16, R28.reuse, R24, R16 ;  /* 0x000000181c10723c */ /* 0x042ff00000041810 */
        /* <DEDUP_REMOVED lines=28> */
[----:B--2---:R-:W-:Y:S01]  /*80d0*/  HMMA.16816.F32.BF16 R20, R28, R12, R20 ;  /* 0x0000000c1c14723c */ /* 0x004fe20000041814 */
[----:B------:R-:W-:-:S02]  /*80e0*/  FFMA.FTZ R12, R32, UR4, -R48 ;  /* 0x00000004200c7c23 */ /* 0x000fc40008010830 */
[----:B------:R-:W2:Y:S02]  /*80f0*/  LDSM.16.MT88.4 R32, [R0+0x1400] ;  /* 0x001400000020783b */ /* 0x000ea40000004200 */
[----:B------:R3:W4:Y:S03]  /*8100*/  MUFU.EX2 R58, R12 ;  /* 0x0000000c003a7308 */ /* 0x0007260000000800 */
[----:B---3--:R-:W-:Y:S01]  /*8110*/  HMMA.16816.F32.BF16 R12, R28, R14, R8 ;  /* 0x0000000e1c0c723c */ /* 0x008fe20000041808 */
        /* <DEDUP_REMOVED lines=19> */
[----:B------:R-:W-:Y:S01]  /*8250*/  FADD.FTZ R64, R63, R64 ;  /* 0x000000403f407221 */ /* 0x000fe20000010000 */
[----:B---3--:R-:W3:Y:S01]  /*8260*/  LDSM.16.MT88.4 R8, [R87+0x4800] ;  /* 0x004800005708783b */ /* 0x008ee20000004200 */
[----:B------:R-:W5:Y:S05]  /*8270*/  MUFU.EX2 R38, R52 ;  /* 0x0000003400267308 */ /* 0x000f6a0000000800 */
[----:B--2---:R-:W-:Y:S01]  /*8280*/  HMMA.16816.F32.BF16 R20, R28, R32, R20 ;  /* 0x000000201c14723c */ /* 0x004fe20000041814 */
[----:B------:R-:W-:Y:S01]  /*8290*/  FFMA.FTZ R33, R47, UR4, -R49 ;  /* 0x000000042f217c23 */ /* 0x000fe20008010831 */
[----:B----4-:R-:W-:-:S02]  /*82a0*/  FFMA.FTZ R24, R36, UR4, -R48 ;  /* 0x0000000424187c23 */ /* 0x010fc40008010830 */
[----:B------:R2:W4:Y:S04]  /*82b0*/  MUFU.EX2 R36, R25 ;  /* 0x0000001900247308 */ /* 0x0005280000000800 */
[----:B------:R-:W-:Y:S01]  /*82c0*/  HMMA.16816.F32.BF16 R12, R28, R34, R12 ;  /* 0x000000221c0c723c */ /* 0x000fe2000004180c */
[--C-:B------:R-:W-:Y:S01]  /*82d0*/  FFMA.FTZ R34, R41, UR4, -R49.reuse ;  /* 0x0000000429227c23 */ /* 0x100fe20008010831 */
[--C-:B------:R-:W-:Y:S01]  /*82e0*/  FFMA.FTZ R41, R40, UR4, -R48.reuse ;  /* 0x0000000428297c23 */ /* 0x100fe20008010830 */
[----:B-1----:R-:W-:Y:S01]  /*82f0*/  F2FP.BF16.F32.PACK_AB R28, R53, R54 ;  /* 0x00000036351c723e */ /* 0x002fe200000010ff */
[----:B------:R-:W-:Y:S01]  /*8300*/  FFMA.FTZ R35, R46, UR4, -R49 ;  /* 0x000000042e237c23 */ /* 0x000fe20008010831 */
[----:B-----5:R-:W-:Y:S01]  /*8310*/  F2FP.BF16.F32.PACK_AB R30, R38, R2 ;  /* 0x00000002261e723e */ /* 0x020fe200000010ff */
[----:B------:R-:W-:Y:S01]  /*8320*/  FFMA.FTZ R40, R44, UR4, -R48 ;  /* 0x000000042c287c23 */ /* 0x000fe20008010830 */
[----:B------:R-:W-:Y:S01]  /*8330*/  MUFU.EX2 R34, R34 ;  /* 0x0000002200227308 */ /* 0x000fe20000000800 */
[----:B------:R-:W-:-:S03]  /*8340*/  FADD.FTZ R54, R54, R64 ;  /* 0x0000004036367221 */ /* 0x000fc60000010000 */
[----:B------:R-:W-:Y:S01]  /*8350*/  MUFU.EX2 R33, R33 ;  /* 0x0000002100217308 */ /* 0x000fe20000000800 */
[----:B------:R-:W-:Y:S01]  /*8360*/  FADD.FTZ R54, R53, R54 ;  /* 0x0000003635367221 */ /* 0x000fe20000010000 */
[----:B--2---:R-:W-:Y:S01]  /*8370*/  FFMA.FTZ R25, R39, UR4, -R48 ;  /* 0x0000000427197c23 */ /* 0x004fe20008010830 */
[----:B----4-:R-:W-:Y:S01]  /*8380*/  F2FP.BF16.F32.PACK_AB R29, R36, R37 ;  /* 0x00000025241d723e */ /* 0x010fe200000010ff */
[----:B------:R-:W-:Y:S01]  /*8390*/  MUFU.EX2 R39, R24 ;  /* 0x0000001800277308 */ /* 0x000fe20000000800 */
[----:B------:R-:W-:Y:S01]  /*83a0*/  FADD.FTZ R37, R37, R59 ;  /* 0x0000003b25257221 */ /* 0x000fe20000010000 */
[----:B------:R-:W-:Y:S02]  /*83b0*/  FADD.FTZ R2, R2, R54 ;  /* 0x0000003602027221 */ /* 0x000fe40000010000 */
[----:B------:R1:W2:Y:S01]  /*83c0*/  MUFU.EX2 R32, R25 ;  /* 0x0000001900207308 */ /* 0x0002a20000000800 */
[----:B------:R-:W-:Y:S01]  /*83d0*/  FADD.FTZ R37, R36, R37 ;  /* 0x0000002524257221 */ /* 0x000fe20000010000 */
[----:B------:R-:W-:-:S02]  /*83e0*/  FADD.FTZ R2, R38, R2 ;  /* 0x0000000226027221 */ /* 0x000fc40000010000 */
[----:B------:R-:W-:Y:S04]  /*83f0*/  MUFU.EX2 R35, R35 ;  /* 0x0000002300237308 */ /* 0x000fe80000000800 */
[----:B------:R-:W-:Y:S04]  /*8400*/  MUFU.EX2 R41, R41 ;  /* 0x0000002900297308 */ /* 0x000fe80000000800 */
[----:B------:R-:W4:Y:S01]  /*8410*/  MUFU.EX2 R40, R40 ;  /* 0x0000002800287308 */ /* 0x000f220000000800 */
[----:B-1----:R1:W5:Y:S01]  /*8420*/  LDSM.16.MT88.4 R24, [R0+0x1800] ;  /* 0x001800000018783b */ /* 0x0023620000004200 */
[----:B--2---:R-:W-:Y:S01]  /*8430*/  F2FP.BF16.F32.PACK_AB R31, R32, R39 ;  /* 0x00000027201f723e */ /* 0x004fe200000010ff */
[----:B------:R-:W-:-:S04]  /*8440*/  FADD.FTZ R39, R39, R37 ;  /* 0x0000002527277221 */ /* 0x000fc80000010000 */
[----:B------:R-:W-:Y:S02]  /*8450*/  FADD.FTZ R39, R32, R39 ;  /* 0x0000002720277221 */ /* 0x000fe40000010000 */
[C---:B---3--:R-:W-:Y:S01]  /*8460*/  HMMA.16816.F32.BF16 R16, R28.reuse, R8, R16 ;  /* 0x000000081c10723c */ /* 0x048fe20000041810 */
[----:B------:R-:W-:Y:S01]  /*8470*/  F2FP.BF16.F32.PACK_AB R8, R33, R34 ;  /* 0x000000222108723e */ /* 0x000fe200000010ff */
[----:B------:R-:W-:Y:S01]  /*8480*/  FADD.FTZ R34, R34, R2 ;  /* 0x0000000222227221 */ /* 0x000fe20000010000 */
[----:B------:R-:W-:Y:S02]  /*8490*/  MOV R2, R51 ;  /* 0x0000003300027202 */ /* 0x000fe40000000f00 */
[C---:B----4-:R-:W-:Y:S01]  /*84a0*/  F2FP.BF16.F32.PACK_AB R9, R40.reuse, R41 ;  /* 0x000000292809723e */ /* 0x050fe200000010ff */
[----:B------:R-:W-:Y:S01]  /*84b0*/  FADD.FTZ R41, R41, R39 ;  /* 0x0000002729297221 */ /* 0x000fe20000010000 */
[----:B------:R-:W-:Y:S01]  /*84c0*/  FADD.FTZ R34, R33, R34 ;  /* 0x0000002221227221 */ /* 0x000fe20000010000 */
        /* <DEDUP_REMOVED lines=16> */
.L_x_3882:
        /* <DEDUP_REMOVED lines=19> */
.L_x_3892:
[----:B------:R-:W-:Y:S01]  /*8700*/  @!P1 IADD3 R4, P0, PT, RZ, -R113, RZ ;  /* 0x80000071ff049210 */ /* 0x000fe20007f1e0ff */
[----:B------:R-:W1:Y:S01]  /*8710*/  @!P1 LDC R2, c[0x0][0x3c0] ;  /* 0x0000f000ff029b82 */ /* 0x000e620000000800 */
[C---:B------:R-:W-:Y:S01]  /*8720*/  LOP3.LUT R110, R86.reuse, 0x18, RZ, 0xc0, !PT ;  /* 0x00000018566e7812 */ /* 0x040fe200078ec0ff */
[----:B------:R-:W-:Y:S01]  /*8730*/  IMAD.MOV.U32 R6, RZ, RZ, R107 ;  /* 0x000000ffff067224 */ /* 0x000fe200078e006b */
[----:B------:R-:W-:Y:S05]  /*8740*/  DEPBAR.LE SB0, 0x0 ;  /* 0x000080000000791a */ /* 0x000fea0000000000 */
[----:B------:R-:W-:Y:S01]  /*8750*/  BAR.SYNC.DEFER_BLOCKING 0x0 ;  /* 0x0000000000007b1d */ /* 0x000fe20000010000 */
[----:B------:R-:W-:Y:S02]  /*8760*/  IMAD.SHL.U32 R103, R86, 0x8, RZ ;  /* 0x0000000856677824 */ /* 0x000fe400078e00ff */
[----:B------:R-:W-:Y:S02]  /*8770*/  IMAD.MOV.U32 R5, RZ, RZ, R106 ;  /* 0x000000ffff057224 */ /* 0x000fe400078e006a */
[----:B-1----:R-:W-:Y:S04]  /*8780*/  @!P1 IMAD.SHL.U32 R3, R2, 0x80, RZ ;  /* 0x0000008002039824 */ /* 0x002fe800078e00ff */
[----:B------:R-:W-:Y:S05]  /*8790*/  @!P1 IMAD.X R3, RZ, RZ, ~R3, P0 ;  /* 0x000000ffff039224 */ /* 0x000fea00000e0e03 */
[----:B------:R-:W-:Y:S01]  /*87a0*/  @!P1 SHF.R.S64 R4, R4, 0x1f, R3 ;  /* 0x0000001f04049819 */ /* 0x000fe20000001003 */
[----:B------:R-:W1:Y:S03]  /*87b0*/  LDC R0, c[0x0][0x3c4] ;  /* 0x0000f100ff007b82 */ /* 0x000e660000000800 */
        /* <DEDUP_REMOVED lines=49> */
[----:B------:R-:W5:Y:S02]  /*8ad0*/  LDG.E R9, desc[UR16][R8.64] ;  /* 0x0000001008097981 */ /* 0x000f64000c1e1900 */
[----:B------:R-:W-:Y:S02]  /*8ae0*/  SHF.R.S32.HI R7, RZ, 0x1f, R10 ;  /* 0x0000001fff077819 */ /* 0x000fe4000001140a */
[----:B------:R2:W5:Y:S02]  /*8af0*/  LDG.E R8, desc[UR16][R2.64] ;  /* 0x0000001002087981 */ /* 0x000564000c1e1900 */
[----:B--2---:R-:W2:Y:S02]  /*8b00*/  LDC.64 R2, c[0x0][0x3c0] ;  /* 0x0000f000ff027b82 */ /* 0x004ea40000000a00 */
        /* <DEDUP_REMOVED lines=12> */
.L_x_3889:
[-C--:B------:R-:W-:Y:S02]  /*8bd0*/  MOV R8, R107.reuse ;  /* 0x0000006b00087202 */ /* 0x080fe40000000f00 */
[----:B------:R-:W-:Y:S02]  /*8be0*/  MOV R9, R106 ;  /* 0x0000006a00097202 */ /* 0x000fe40000000f00 */
[----:B------:R-:W-:Y:S02]  /*8bf0*/  LOP3.LUT R5, R103, 0x1f20, RZ, 0xc0, !PT ;  /* 0x00001f2067057812 */ /* 0x000fe400078ec0ff */
[C---:B------:R-:W-:Y:S02]  /*8c00*/  SHF.L.U32 R3, R2.reuse, 0x6, RZ ;  /* 0x0000000602037819 */ /* 0x040fe400000006ff */
[----:B-1----:R-:W-:Y:S02]  /*8c10*/  SHF.L.U64.HI R0, R2, 0x6, R0 ;  /* 0x0000000602007819 */ /* 0x002fe40000010200 */
[----:B------:R-:W-:Y:S02]  /*8c20*/  IADD3 R6, P0, PT, R3, R107, RZ ;  /* 0x0000006b03067210 */ /* 0x000fe40007f1e0ff */
[----:B------:R-:W-:Y:S02]  /*8c30*/  LOP3.LUT R4, R4, R110, RZ, 0x3c, !PT ;  /* 0x0000006e04047212 */ /* 0x000fe400078e3cff */
[----:B------:R-:W-:Y:S02]  /*8c40*/  IADD3.X R7, PT, PT, R0, R106, RZ, P0, !PT ;  /* 0x0000006a00077210 */ /* 0x000fe400007fe4ff */
[-C--:B------:R-:W-:Y:S02]  /*8c50*/  IADD3 R2, P2, PT, R6, R3.reuse, RZ ;  /* 0x0000000306027210 */ /* 0x080fe40007f5e0ff */
[----:B------:R-:W-:Y:S04]  /*8c60*/  LOP3.LUT R4, R5, R4, RZ, 0xfc, !PT ;  /* 0x0000000405047212 */ /* 0x000fe800078efcff */
[----:B------:R-:W-:Y:S02]  /*8c70*/  LEA R109, R4, UR5, 0x1 ;  /* 0x00000005046d7c11 */ /* 0x000fe4000f8e08ff */
[----:B------:R-:W-:Y:S02]  /*8c80*/  IADD3 R4, P0, PT, R2, R3, RZ ;  /* 0x0000000302047210 */ /* 0x000fe40007f1e0ff */
[-C--:B------:R-:W-:Y:S01]  /*8c90*/  IADD3.X R3, PT, PT, R7, R0.reuse, RZ, P2, !PT ;  /* 0x0000000007037210 */ /* 0x080fe200017fe4ff */
[----:B------:R-:W-:Y:S01]  /*8ca0*/  @!PT LDS RZ, [RZ] ;  /* 0x00000000fffff984 */ /* 0x000fe20000000800 */
[----:B------:R-:W-:Y:S01]  /*8cb0*/  @!PT LDS RZ, [RZ] ;  /* 0x00000000fffff984 */ /* 0x000fe20000000800 */
[----:B------:R-:W-:Y:S01]  /*8cc0*/  @!PT LDS RZ, [RZ] ;  /* 0x00000000fffff984 */ /* 0x000fe20000000800 */
[----:B------:R1:W-:Y:S01]  /*8cd0*/  LDGSTS.E.BYPASS.LTC128B.128 [R109+0x3000], desc[UR16][R8.64] ;  /* 0x03000000086d7fae */ /* 0x0003e2000b981a10 */
[----:B------:R-:W-:Y:S02]  /*8ce0*/  ISETP.NE.AND P2, PT, R116, 0x1, PT ;  /* 0x000000017400780c */ /* 0x000fe40003f45270 */
[----:B------:R-:W-:Y:S02]  /*8cf0*/  IADD3.X R5, PT, PT, R3, R0, RZ, P0, !PT ;  /* 0x0000000003057210 */ /* 0x000fe400007fe4ff */
[----:B------:R-:W-:Y:S02]  /*8d00*/  LOP3.LUT P0, RZ, R86, 0x4, RZ, 0xc0, !PT ;  /* 0x0000000456ff7812 */ /* 0x000fe4000780c0ff */
[----:B------:R-:W-:Y:S01]  /*8d10*/  MOV R0, 0x20 ;  /* 0x0000002000007802 */ /* 0x000fe20000000f00 */
[----:B------:R-:W-:Y:S03]  /*8d20*/  LDGSTS.E.BYPASS.LTC128B.128 [R109+0x3800], desc[UR16][R6.64] ;  /* 0x03800000066d7fae */ /* 0x000fe6000b981a10 */
[----:B------:R-:W-:Y:S04]  /*8d30*/  SEL R0, R0, 0xffffffe0, !P0 ;  /* 0xffffffe000007807 */ /* 0x000fe80004000000 */
[----:B------:R-:W-:Y:S01]  /*8d40*/  IADD3 R92, PT, PT, R101, R0, RZ ;  /* 0x00000000655c7210 */ /* 0x000fe20007ffe0ff */
[----:B------:R-:W-:Y:S01]  /*8d50*/  LDGSTS.E.BYPASS.LTC128B.128 [R109+0x4000], desc[UR16][R2.64] ;  /* 0x04000000026d7fae */ /* 0x000fe2000b981a10 */
[----:B------:R-:W-:Y:S07]  /*8d60*/  IADD3 R0, PT, PT, R0, R100, RZ ;  /* 0x0000006400007210 */ /* 0x000fee0007ffe0ff */
        /* <DEDUP_REMOVED lines=259> */
.L_x_3891:
[----:B------:R-:W2:Y:S01]  /*9da0*/  S2R R86, SR_TID.X ;  /* 0x0000000000567919 */ /* 0x000ea20000002100 */
[C---:B------:R-:W-:Y:S01]  /*9db0*/  IMAD.SHL.U32 R2, R4.reuse, 0x40, RZ ;  /* 0x0000004004027824 */ /* 0x040fe200078e00ff */
[----:B------:R-:W-:Y:S01]  /*9dc0*/  SHF.L.U64.HI R0, R4, 0x6, R0 ;  /* 0x0000000604007819 */ /* 0x000fe20000010200 */
[--C-:B------:R-:W-:Y:S01]  /*9dd0*/  IMAD.MOV.U32 R11, RZ, RZ, R104.reuse ;  /* 0x000000ffff0b7224 */ /* 0x100fe200078e0068 */
[-C--:B------:R-:W-:Y:S02]  /*9de0*/  MOV R10, R105.reuse ;  /* 0x00000069000a7202 */ /* 0x080fe40000000f00 */
[----:B------:R-:W-:Y:S03]  /*9df0*/  IADD3 R6, P2, PT, R2, R105, RZ ;  /* 0x0000006902067210 */ /* 0x000fe60007f5e0ff */
[----:B------:R-:W-:Y:S01]  /*9e00*/  @!PT LDS RZ, [RZ] ;  /* 0x00000000fffff984 */ /* 0x000fe20000000800 */
[----:B------:R-:W-:Y:S01]  /*9e10*/  @!PT LDS RZ, [RZ] ;  /* 0x00000000fffff984 */ /* 0x000fe20000000800 */
[----:B------:R-:W-:Y:S01]  /*9e20*/  @!PT LDS RZ, [RZ] ;  /* 0x00000000fffff984 */ /* 0x000fe20000000800 */
[----:B------:R3:W-:Y:S01]  /*9e30*/  LDGSTS.E.BYPASS.LTC128B.128 [R109+0x1000], desc[UR16][R10.64] ;  /* 0x010000000a6d7fae */ /* 0x0007e2000b981a10 */
[-C--:B------:R-:W-:Y:S01]  /*9e40*/  IADD3 R4, P3, PT, R6, R2.reuse, RZ ;  /* 0x0000000206047210 */ /* 0x080fe20007f7e0ff */
[----:B------:R-:W-:Y:S03]  /*9e50*/  IMAD.X R7, R0, 0x1, R104, P2 ;  /* 0x0000000100077824 */ /* 0x000fe600010e0668 */
[----:B------:R-:W-:Y:S01]  /*9e60*/  IADD3 R8, P2, PT, R4, R2, RZ ;  /* 0x0000000204087210 */ /* 0x000fe20007f5e0ff */
[----:B------:R-:W-:Y:S01]  /*9e70*/  IMAD.X R5, R7, 0x1, R0, P3 ;  /* 0x0000000107057824 */ /* 0x000fe200018e0600 */
[----:B------:R3:W-:Y:S04]  /*9e80*/  LDGSTS.E.BYPASS.LTC128B.128 [R109+0x1800], desc[UR16][R6.64] ;  /* 0x01800000066d7fae */ /* 0x0007e8000b981a10 */
[----:B------:R3:W-:Y:S01]  /*9e90*/  LDGSTS.E.BYPASS.LTC128B.128 [R109+0x2000], desc[UR16][R4.64] ;  /* 0x02000000046d7fae */ /* 0x0007e2000b981a10 */
[----:B------:R-:W-:Y:S05]  /*9ea0*/  IADD3.X R9, PT, PT, R5, R0, RZ, P2, !PT ;  /* 0x0000000005097210 */ /* 0x000fea00017fe4ff */
[----:B------:R3:W-:Y:S04]  /*9eb0*/  LDGSTS.E.BYPASS.LTC128B.128 [R109+0x2800], desc[UR16][R8.64] ;  /* 0x02800000086d7fae */ /* 0x0007e8000b981a10 */
[----:B------:R-:W0:Y:S02]  /*9ec0*/  LDGDEPBAR ;  /* 0x00000000000079af */ /* 0x000e240000000000 */
.L_x_3890:
        /* <DEDUP_REMOVED lines=35> */
[----:B---3--:R-:W1:Y:S01]  /*a100*/  SHFL.BFLY PT, R5, R2, 0x2, 0x1f ;  /* 0x0c401f0002057f89 */ /* 0x008e6200000e0000 */
[----:B------:R-:W-:Y:S02]  /*a110*/  @P0 IADD3 R44, PT, PT, R112, -0x20, RZ ;  /* 0xffffffe0702c0810 */ /* 0x000fe40007ffe0ff */
[----:B------:R-:W-:Y:S05]  /*a120*/  IADD3 R116, PT, PT, R116, -0x1, RZ ;  /* 0xffffffff74747810 */ /* 0x000fea0007ffe0ff */
[----:B------:R-:W3:Y:S01]  /*a130*/  SHFL.BFLY PT, R4, R0, 0x2, 0x1f ;  /* 0x0c401f0000047f89 */ /* 0x000ee200000e0000 */
[----:B------:R-:W-:Y:S02]  /*a140*/  IADD3 R117, PT, PT, R117, -0x80, RZ ;  /* 0xffffff8075757810 */ /* 0x000fe40007ffe0ff */
[----:B------:R-:W-:Y:S05]  /*a150*/  ISETP.NE.AND P0, PT, R116, RZ, PT ;  /* 0x000000ff7400720c */ /* 0x000fea0003f05270 */
[----:B------:R-:W-:Y:S01]  /*a160*/  LDSM.16.MT88.4 R32, [R44] ;  /* 0x000000002c20783b */ /* 0x000fe20000004200 */
[----:B-1----:R-:W-:Y:S02]  /*a170*/  FMNMX.FTZ R2, R2, R5, !PT ;  /* 0x0000000502027209 */ /* 0x002fe40007810000 */
[----:B---3--:R-:W-:Y:S05]  /*a180*/  FMNMX.FTZ R4, R0, R4, !PT ;  /* 0x0000000400047209 */ /* 0x008fea0007810000 */
[----:B------:R-:W1:Y:S08]  /*a190*/  SHFL.BFLY PT, R5, R2, 0x1, 0x1f ;  /* 0x0c201f0002057f89 */ /* 0x000e7000000e0000 */
[----:B------:R-:W3:Y:S01]  /*a1a0*/  SHFL.BFLY PT, R0, R4, 0x1, 0x1f ;  /* 0x0c201f0004007f89 */ /* 0x000ee200000e0000 */
[----:B-1----:R-:W-:Y:S02]  /*a1b0*/  FMNMX.FTZ R2, R2, R5, !PT ;  /* 0x0000000502027209 */ /* 0x002fe40007810000 */
[----:B---3--:R-:W-:Y:S03]  /*a1c0*/  FMNMX.FTZ R0, R4, R0, !PT ;  /* 0x0000000004007209 */ /* 0x008fe60007810000 */
        /* <DEDUP_REMOVED lines=34> */
[C---:B---3--:R-:W-:Y:S01]  /*a3f0*/  FMUL.FTZ R6, R23.reuse, R82 ;  /* 0x0000005217067220 */ /* 0x048fe20000410000 */
[C---:B------:R-:W-:Y:S07]  /*a400*/  FMUL.FTZ R7, R23.reuse, R83 ;  /* 0x0000005317077220 */ /* 0x040fee0000410000 */
[----:B------:R-:W-:Y:S01]  /*a410*/  MUFU.EX2 R58, R58 ;  /* 0x0000003a003a7308 */ /* 0x000fe20000000800 */
[----:B------:R-:W-:Y:S01]  /*a420*/  FMUL.FTZ R10, R23, R78 ;  /* 0x0000004e170a7220 */ /* 0x000fe20000410000 */
[----:B----4-:R-:W-:Y:S01]  /*a430*/  F2FP.BF16.F32.PACK_AB R28, R61, R40 ;  /* 0x000000283d1c723e */ /* 0x010fe200000010ff */
[C---:B------:R-:W-:Y:S07]  /*a440*/  FMUL.FTZ R11, R23.reuse, R79 ;  /* 0x0000004f170b7220 */ /* 0x040fee0000410000 */
[----:B------:R-:W3:Y:S01]  /*a450*/  MUFU.EX2 R59, R59 ;  /* 0x0000003b003b7308 */ /* 0x000ee20000000800 */
        /* <DEDUP_REMOVED lines=13> */
[----:B---3--:R-:W-:Y:S01]  /*a530*/  F2FP.BF16.F32.PACK_AB R30, R59, R58 ;  /* 0x0000003a3b1e723e */ /* 0x008fe200000010ff */
[----:B------:R-:W-:Y:S07]  /*a540*/  LDSM.16.MT88.4 R40, [R44+0xc00] ;  /* 0x000c00002c28783b */ /* 0x000fee0000004200 */
[----:B------:R-:W3:Y:S01]  /*a550*/  MUFU.EX2 R65, R65 ;  /* 0x0000004100417308 */ /* 0x000ee20000000800 */
        /* <DEDUP_REMOVED lines=33> */
[----:B------:R1:W4:Y:S01]  /*a770*/  MUFU.EX2 R69, R32 ;  /* 0x0000002000457308 */ /* 0x0003220000000800 */
[--C-:B------:R-:W-:Y:S01]  /*a780*/  FFMA.FTZ R23, R127, UR4, -R56.reuse ;  /* 0x000000047f177c23 */ /* 0x100fe20008010838 */
[----:B------:R-:W-:Y:S08]  /*a790*/  HMMA.16816.F32.BF16 R16, R28, R34, R16 ;  /* 0x000000221c10723c */ /* 0x000ff00000041810 */
[----:B------:R-:W5:Y:S01]  /*a7a0*/  MUFU.EX2 R68, R144 ;  /* 0x0000009000447308 */ /* 0x000f620000000800 */
[----:B---3--:R-:W-:Y:S01]  /*a7b0*/  F2FP.BF16.F32.PACK_AB R28, R65, R66 ;  /* 0x00000042411c723e */ /* 0x008fe200000010ff */
[--C-:B------:R-:W-:Y:S01]  /*a7c0*/  FFMA.FTZ R94, R135, UR4, -R56.reuse ;  /* 0x00000004875e7c23 */ /* 0x100fe20008010838 */
[--C-:B------:R-:W-:Y:S07]  /*a7d0*/  FFMA.FTZ R130, R130, UR4, -R55.reuse ;  /* 0x0000000482827c23 */ /* 0x100fee0008010837 */
[----:B------:R-:W-:Y:S01]  /*a7e0*/  MUFU.EX2 R71, R71 ;  /* 0x0000004700477308 */ /* 0x000fe20000000800 */
[--C-:B------:R-:W-:Y:S01]  /*a7f0*/  FFMA.FTZ R122, R122, UR4, -R55.reuse ;  /* 0x000000047a7a7c23 */ /* 0x100fe20008010837 */
[--C-:B------:R-:W-:Y:S01]  /*a800*/  FFMA.FTZ R123, R123, UR4, -R55.reuse ;  /* 0x000000047b7b7c23 */ /* 0x100fe20008010837 */
[----:B------:R-:W-:Y:S07]  /*a810*/  FFMA.FTZ R53, R53, UR4, -R55 ;  /* 0x0000000435357c23 */ /* 0x000fee0008010837 */
[----:B------:R-:W3:Y:S01]  /*a820*/  MUFU.EX2 R67, R67 ;  /* 0x0000004300437308 */ /* 0x000ee20000000800 */
[----:B------:R-:W-:Y:S01]  /*a830*/  FADD.FTZ R119, R61, R119 ;  /* 0x000000773d777221 */ /* 0x000fe20000010000 */
[----:B-1----:R-:W1:Y:S01]  /*a840*/  LDSM.16.MT88.4 R32, [R44+0x400] ;  /* 0x000400002c20783b */ /* 0x002e620000004200 */
[----:B----4-:R-:W-:Y:S07]  /*a850*/  F2FP.BF16.F32.PACK_AB R30, R64, R69 ;  /* 0x00000045401e723e */ /* 0x010fee00000010ff */
[----:B------:R-:W-:Y:S01]  /*a860*/  MUFU.EX2 R74, R74 ;  /* 0x0000004a004a7308 */ /* 0x000fe20000000800 */
[----:B------:R-:W-:Y:S01]  /*a870*/  FADD.FTZ R63, R62, R63 ;  /* 0x0000003f3e3f7221 */ /* 0x000fe20000010000 */
[----:B-----5:R-:W-:Y:S01]  /*a880*/  F2FP.BF16.F32.PACK_AB R29, R68, R72 ;  /* 0x00000048441d723e */ /* 0x020fe200000010ff */
[----:B------:R-:W-:Y:S07]  /*a890*/  FFMA.FTZ R62, R126, UR4, -R55 ;  /* 0x000000047e3e7c23 */ /* 0x000fee0008010837 */
[----:B------:R-:W-:Y:S01]  /*a8a0*/  MUFU.EX2 R75, R75 ;  /* 0x0000004b004b7308 */ /* 0x000fe20000000800 */
[----:B------:R-:W-:Y:S01]  /*a8b0*/  FADD.FTZ R63, R60, R63 ;  /* 0x0000003f3c3f7221 */ /* 0x000fe20000010000 */
[--C-:B------:R-:W-:Y:S01]  /*a8c0*/  FFMA.FTZ R124, R124, UR4, -R56.reuse ;  /* 0x000000047c7c7c23 */ /* 0x100fe20008010838 */
[--C-:B------:R-:W-:Y:S07]  /*a8d0*/  FFMA.FTZ R96, R96, UR4, -R56.reuse ;  /* 0x0000000460607c23 */ /* 0x100fee0008010838 */
[----:B------:R-:W-:Y:S01]  /*a8e0*/  MUFU.EX2 R73, R73 ;  /* 0x0000004900497308 */ /* 0x000fe20000000800 */
[----:B------:R-:W-:Y:S01]  /*a8f0*/  FADD.FTZ R63, R57, R63 ;  /* 0x0000003f393f7221 */ /* 0x000fe20000010000 */
[----:B---3--:R-:W-:Y:S01]  /*a900*/  F2FP.BF16.F32.PACK_AB R31, R67, R71 ;  /* 0x00000047431f723e */ /* 0x008fe200000010ff */
        /* <DEDUP_REMOVED lines=11> */
[----:B------:R-:W3:Y:S01]  /*a9c0*/  MUFU.EX2 R93, R93 ;  /* 0x0000005d005d7308 */ /* 0x000ee20000000800 */
[C---:B------:R-:W-:Y:S01]  /*a9d0*/  HMMA.16816.F32.BF16 R8, R28.reuse, R38, R8 ;  /* 0x000000261c08723c */ /* 0x040fe20000041808 */
[----:B------:R-:W4:Y:S08]  /*a9e0*/  LDSM.16.MT88.4 R36, [R87+0x3800] ;  /* 0x003800005724783b */ /* 0x000f300000004200 */
[----:B------:R-:W5:Y:S01]  /*a9f0*/  MUFU.EX2 R82, R82 ;  /* 0x0000005200527308 */ /* 0x000f620000000800 */
[----:B------:R-:W-:Y:S01]  /*aa00*/  FADD.FTZ R59, R66, R59 ;  /* 0x0000003b423b7221 */ /* 0x000fe20000010000 */
[----:B------:R-:W-:Y:S01]  /*aa10*/  FFMA.FTZ R66, R91, UR4, -R55 ;  /* 0x000000045b427c23 */ /* 0x000fe20008010837 */
[----:B------:R-:W-:Y:S07]  /*aa20*/  FADD.FTZ R68, R71, R68 ;  /* 0x0000004447447221 */ /* 0x000fee0000010000 */
[----:B------:R-:W-:Y:S01]  /*aa30*/  MUFU.EX2 R94, R94 ;  /* 0x0000005e005e7308 */ /* 0x000fe20000000800 */
[----:B------:R-:W-:Y:S01]  /*aa40*/  FADD.FTZ R59, R65, R59 ;  /* 0x0000003b413b7221 */ /* 0x000fe20000010000 */
[----:B------:R-:W-:Y:S01]  /*aa50*/  FFMA.FTZ R65, R89, UR4, -R55 ;  /* 0x0000000459417c23 */ /* 0x000fe20008010837 */
[----:B------:R-:W-:Y:S07]  /*aa60*/  FADD.FTZ R68, R67, R68 ;  /* 0x0000004443447221 */ /* 0x000fee0000010000 */
[----:B------:R-:W2:Y:S01]  /*aa70*/  MUFU.EX2 R81, R81 ;  /* 0x0000005100517308 */ /* 0x000ea20000000800 */
[----:B------:R-:W-:Y:S01]  /*aa80*/  FADD.FTZ R69, R69, R59 ;  /* 0x0000003b45457221 */ /* 0x000fe20000010000 */
[C---:B-1----:R-:W-:Y:S08]  /*aa90*/  HMMA.16816.F32.BF16 R12, R28.reuse, R32, R12 ;  /* 0x000000201c0c723c */ /* 0x042ff0000004180c */
[----:B------:R-:W-:Y:S01]  /*aaa0*/  MUFU.EX2 R83, R83 ;  /* 0x0000005300537308 */ /* 0x000fe20000000800 */
[----:B---3--:R-:W-:Y:S01]  /*aab0*/  F2FP.BF16.F32.PACK_AB R25, R93, R85 ;  /* 0x000000555d19723e */ /* 0x008fe200000010ff */
[----:B------:R-:W-:Y:S01]  /*aac0*/  FADD.FTZ R69, R64, R69 ;  /* 0x0000004540457221 */ /* 0x000fe20000010000 */
[----:B-----5:R-:W-:Y:S07]  /*aad0*/  F2FP.BF16.F32.PACK_AB R26, R79, R82 ;  /* 0x000000524f1a723e */ /* 0x020fee00000010ff */
[----:B------:R-:W1:Y:S01]  /*aae0*/  MUFU.EX2 R92, R92 ;  /* 0x0000005c005c7308 */ /* 0x000e620000000800 */
[--C-:B------:R-:W-:Y:S01]  /*aaf0*/  FFMA.FTZ R59, R97, UR4, -R56.reuse ;  /* 0x00000004613b7c23 */ /* 0x100fe20008010838 */
[----:B------:R-:W-:Y:S01]  /*ab00*/  HMMA.16816.F32.BF16 R16, R28, R34, R16 ;  /* 0x000000221c10723c */ /* 0x000fe20000041810 */
[----:B------:R-:W3:Y:S07]  /*ab10*/  LDSM.16.MT88.4 R32, [R44+0x800] ;  /* 0x000800002c20783b */ /* 0x000eee0000004200 */
[----:B------:R-:W5:Y:S01]  /*ab20*/  MUFU.EX2 R61, R130 ;  /* 0x00000082003d7308 */ /* 0x000f620000000800 */
[----:B------:R-:W-:Y:S01]  /*ab30*/  F2FP.BF16.F32.PACK_AB R28, R74, R78 ;  /* 0x0000004e4a1c723e */ /* 0x000fe200000010ff */
[----:B------:R-:W-:Y:S01]  /*ab40*/  FADD.FTZ R69, R78, R69 ;  /* 0x000000454e457221 */ /* 0x000fe20000010000 */
[----:B------:R-:W-:Y:S07]  /*ab50*/  F2FP.BF16.F32.PACK_AB R29, R75, R80 ;  /* 0x000000504b1d723e */ /* 0x000fee00000010ff */
[----:B------:R-:W5:Y:S01]  /*ab60*/  MUFU.EX2 R62, R62 ;  /* 0x0000003e003e7308 */ /* 0x000f620000000800 */
[----:B------:R-:W-:Y:S01]  /*ab70*/  F2FP.BF16.F32.PACK_AB R30, R76, R73 ;  /* 0x000000494c1e723e */ /* 0x000fe200000010ff */
[----:B------:R-:W-:Y:S01]  /*ab80*/  FFMA.FTZ R64, R99, UR4, -R56 ;  /* 0x0000000463407c23 */ /* 0x000fe20008010838 */
[----:B------:R-:W-:Y:S07]  /*ab90*/  F2FP.BF16.F32.PACK_AB R31, R70, R77 ;  /* 0x0000004d461f723e */ /* 0x000fee00000010ff */
[----:B------:R-:W-:Y:S01]  /*aba0*/  MUFU.EX2 R60, R124 ;  /* 0x0000007c003c7308 */ /* 0x000fe20000000800 */
[----:B--2---:R-:W-:Y:S01]  /*abb0*/  F2FP.BF16.F32.PACK_AB R24, R84, R81 ;  /* 0x000000515418723e */ /* 0x004fe200000010ff */
        /* <DEDUP_REMOVED lines=8> */
[C---:B----4-:R-:W-:Y:S08]  /*ac40*/  HMMA.16816.F32.BF16 R4, R28.reuse, R36, R4 ;  /* 0x000000241c04723c */ /* 0x050ff00000041804 */
[----:B------:R-:W-:Y:S01]  /*ac50*/  MUFU.EX2 R63, R63 ;  /* 0x0000003f003f7308 */ /* 0x000fe20000000800 */
[----:B------:R-:W-:Y:S01]  /*ac60*/  FADD.FTZ R76, R76, R73 ;  /* 0x000000494c4c7221 */ /* 0x000fe20000010000 */
[----:B------:R-:W-:Y:S01]  /*ac70*/  FADD.FTZ R80, R75, R80 ;  /* 0x000000504b507221 */ /* 0x000fe20000010000 */
[----:B------:R-:W-:Y:S07]  /*ac80*/  FFMA.FTZ R67, R88, UR4, -R56 ;  /* 0x0000000458437c23 */ /* 0x000fee0008010838 */
[----:B------:R-:W-:Y:S01]  /*ac90*/  MUFU.EX2 R59, R59 ;  /* 0x0000003b003b7308 */ /* 0x000fe20000000800 */
[----:B------:R-:W-:Y:S01]  /*aca0*/  FADD.FTZ R76, R81, R76 ;  /* 0x0000004c514c7221 */ /* 0x000fe20000010000 */
[C---:B------:R-:W-:Y:S01]  /*acb0*/  HMMA.16816.F32.BF16 R8, R28.reuse, R38, R8 ;  /* 0x000000261c08723c */ /* 0x040fe20000041808 */
[----:B------:R-:W2:Y:S07]  /*acc0*/  LDSM.16.MT88.4 R36, [R87+0x3c00] ;  /* 0x003c00005724783b */ /* 0x000eae0000004200 */
        /* <DEDUP_REMOVED lines=11> */
[C---:B---3--:R-:W-:Y:S07]  /*ad80*/  HMMA.16816.F32.BF16 R12, R28.reuse, R32, R12 ;  /* 0x000000201c0c723c */ /* 0x048fee000004180c */
        /* <DEDUP_REMOVED lines=9> */
[----:B------:R-:W4:Y:S08]  /*ae20*/  LDSM.16.MT88.4 R28, [R87+0x4000] ;  /* 0x00400000571c783b */ /* 0x000f300000004200 */
[----:B------:R-:W-:Y:S01]  /*ae30*/  MUFU.EX2 R53, R53 ;  /* 0x0000003500357308 */ /* 0x000fe20000000800 */
[--C-:B---3--:R-:W-:Y:S01]  /*ae40*/  FFMA.FTZ R69, R48, UR4, -R55.reuse ;  /* 0x0000000430457c23 */ /* 0x108fe20008010837 */
[----:B-----5:R-:W-:Y:S04]  /*ae50*/  FADD.FTZ R92, R61, R92 ;  /* 0x0000005c3d5c7221 */ /* 0x020fe80000010000 */
[----:B------:R-:W-:Y:S01]  /*ae60*/  FADD.FTZ R92, R62, R92 ;  /* 0x0000005c3e5c7221 */ /* 0x000fe20000010000 */
[----:B------:R-:W3:Y:S01]  /*ae70*/  LDSM.16.MT88.4 R32, [R44+0x1000] ;  /* 0x001000002c20783b */ /* 0x000ee20000004200 */
[C---:B--2---:R-:W-:Y:S08]  /*ae80*/  HMMA.16816.F32.BF16 R4, R24.reuse, R36, R4 ;  /* 0x000000241804723c */ /* 0x044ff00000041804 */
[C---:B------:R-:W-:Y:S01]  /*ae90*/  HMMA.16816.F32.BF16 R8, R24.reuse, R38, R8 ;  /* 0x000000261808723c */ /* 0x040fe20000041808 */
[----:B------:R-:W2:Y:S07]  /*aea0*/  LDSM.16.MT88.4 R36, [R87+0x4400] ;  /* 0x004400005724783b */ /* 0x000eae0000004200 */
[C---:B------:R-:W-:Y:S01]  /*aeb0*/  HMMA.16816.F32.BF16 R12, R24.reuse, R40, R12 ;  /* 0x00000028180c723c */ /* 0x040fe2000004180c */
[----:B------:R-:W5:Y:S02]  /*aec0*/  MUFU.EX2 R40, R123 ;  /* 0x0000007b00287308 */ /* 0x000f640000000800 */
[----:B------:R-:W-:Y:S05]  /*aed0*/  FFMA.FTZ R41, R120, UR4, -R56 ;  /* 0x0000000478297c23 */ /* 0x000fea0008010838 */
[----:B------:R-:W-:Y:S03]  /*aee0*/  HMMA.16816.F32.BF16 R16, R24, R42, R16 ;  /* 0x0000002a1810723c */ /* 0x000fe60000041810 */
[----:B------:R-:W3:Y:S01]  /*aef0*/  MUFU.EX2 R42, R96 ;  /* 0x00000060002a7308 */ /* 0x000ee20000000800 */
[----:B------:R-:W-:Y:S01]  /*af00*/  F2FP.BF16.F32.PACK_AB R24, R23, R94 ;  /* 0x0000005e1718723e */ /* 0x000fe200000010ff */
[----:B------:R-:W-:Y:S01]  /*af10*/  FFMA.FTZ R43, R121, UR4, -R55 ;  /* 0x00000004792b7c23 */ /* 0x000fe20008010837 */
[----:B------:R-:W-:Y:S07]  /*af20*/  F2FP.BF16.F32.PACK_AB R25, R62, R61 ;  /* 0x0000003d3e19723e */ /* 0x000fee00000010ff */
[----:B------:R-:W-:Y:S01]  /*af30*/  MUFU.EX2 R41, R41 ;  /* 0x0000002900297308 */ /* 0x000fe20000000800 */
[----:B-1----:R-:W-:Y:S01]  /*af40*/  F2FP.BF16.F32.PACK_AB R26, R58, R60 ;  /* 0x0000003c3a1a723e */ /* 0x002fe200000010ff */
[----:B------:R-:W-:Y:S01]  /*af50*/  FADD.FTZ R94, R94, R82 ;  /* 0x000000525e5e7221 */ /* 0x000fe20000010000 */
[C---:B-----5:R-:W-:Y:S07]  /*af60*/  F2FP.BF16.F32.PACK_AB R27, R40.reuse, R57 ;  /* 0x00000039281b723e */ /* 0x060fee00000010ff */
[----:B------:R-:W1:Y:S01]  /*af70*/  MUFU.EX2 R43, R43 ;  /* 0x0000002b002b7308 */ /* 0x000e620000000800 */
[----:B------:R-:W-:Y:S01]  /*af80*/  FADD.FTZ R57, R57, R92 ;  /* 0x0000005c39397221 */ /* 0x000fe20000010000 */
[----:B------:R-:W-:Y:S03]  /*af90*/  FADD.FTZ R94, R23, R94 ;  /* 0x0000005e175e7221 */ /* 0x000fe60000010000 */
[----:B------:R-:W-:Y:S01]  /*afa0*/  FADD.FTZ R57, R40, R57 ;  /* 0x0000003928397221 */ /* 0x000fe20000010000 */
[C---:B----4-:R-:W-:Y:S03]  /*afb0*/  HMMA.16816.F32.BF16 R4, R24.reuse, R28, R4 ;  /* 0x0000001c1804723c */ /* 0x050fe60000041804 */
[----:B------:R-:W-:Y:S04]  /*afc0*/  FADD.FTZ R94, R60, R94 ;  /* 0x0000005e3c5e7221 */ /* 0x000fe80000010000 */
[----:B------:R-:W-:Y:S01]  /*afd0*/  FADD.FTZ R94, R58, R94 ;  /* 0x0000005e3a5e7221 */ /* 0x000fe20000010000 */
[C---:B------:R-:W-:Y:S01]  /*afe0*/  HMMA.16816.F32.BF16 R8, R24.reuse, R30, R8 ;  /* 0x0000001e1808723c */ /* 0x040fe20000041808 */
[----:B------:R-:W4:Y:S02]  /*aff0*/  LDSM.16.MT88.4 R28, [R44+0x1400] ;  /* 0x001400002c1c783b */ /* 0x000f240000004200 */
[----:B---3--:R-:W-:Y:S01]  /*b000*/  FADD.FTZ R94, R42, R94 ;  /* 0x0000005e2a5e7221 */ /* 0x008fe20000010000 */
        /* <DEDUP_REMOVED lines=14> */
[C---:B--2---:R-:W-:Y:S03]  /*b0f0*/  HMMA.16816.F32.BF16 R4, R24.reuse, R36, R4 ;  /* 0x000000241804723c */ /* 0x044fe60000041804 */
        /* <DEDUP_REMOVED lines=58> */
.L_x_3888:
[----:B------:R-:W1:Y:S01]  /*b4a0*/  SHFL.BFLY PT, R5, R119, 0x2, 0x1f ;  /* 0x0c401f0077057f89 */ /* 0x000e6200000e0000 */
[----:B------:R-:W-:Y:S01]  /*b4b0*/  ISETP.NE.AND P1, PT, R108, -0x1, PT ;  /* 0xffffffff6c00780c */ /* 0x000fe20003f25270 */
[----:B------:R-:W2:Y:S01]  /*b4c0*/  LDC R16, c[0x0][0x434] ;  /* 0x00010d00ff107b82 */ /* 0x000ea20000000800 */
[----:B------:R-:W-:Y:S01]  /*b4d0*/  LOP3.LUT R110, R110, 0xc0, R103, 0xf8, !PT ;  /* 0x000000c06e6e7812 */ /* 0x000fe200078ef867 */
[----:B------:R-:W3:Y:S01]  /*b4e0*/  SHFL.BFLY PT, R4, R118, 0x2, 0x1f ;  /* 0x0c401f0076047f89 */ /* 0x000ee200000e0000 */
[----:B------:R-:W-:Y:S01]  /*b4f0*/  BSSY.RECONVERGENT B0, `(.L_x_3893) ;  /* 0x000006d000007945 */ /* 0x000fe20003800200 */
[----:B------:R-:W4:Y:S04]  /*b500*/  S2R R3, SR_TID.X ;  /* 0x0000000000037919 */ /* 0x000f280000002100 */
[----:B------:R-:W5:Y:S01]  /*b510*/  S2UR UR6, SR_CTAID.X ;  /* 0x00000000000679c3 */ /* 0x000f620000002500 */
[----:B------:R-:W2:Y:S07]  /*b520*/  S2R R12, SR_CTAID.Z ;  /* 0x00000000000c7919 */ /* 0x000eae0000002700 */
[----:B------:R-:W2:Y:S01]  /*b530*/  @!P1 LDC.64 R10, c[0x0][0x400] ;  /* 0x00010000ff0a9b82 */ /* 0x000ea20000000a00 */
[----:B-1----:R-:W-:Y:S01]  /*b540*/  FADD.FTZ R5, R5, R119 ;  /* 0x0000007705057221 */ /* 0x002fe20000010000 */
[----:B---3--:R-:W-:-:S04]  /*b550*/  FADD.FTZ R118, R4, R118 ;  /* 0x0000007604767221 */ /* 0x008fc80000010000 */
[----:B------:R-:W1:Y:S04]  /*b560*/  SHFL.BFLY PT, R6, R5, 0x1, 0x1f ;  /* 0x0c201f0005067f89 */ /* 0x000e6800000e0000 */
[----:B------:R-:W3:Y:S01]  /*b570*/  SHFL.BFLY PT, R4, R118, 0x1, 0x1f ;  /* 0x0c201f0076047f89 */ /* 0x000ee200000e0000 */
[----:B-----5:R-:W-:Y:S01]  /*b580*/  USHF.L.U32 UR6, UR6, 0x6, URZ ;  /* 0x0000000606067899 */ /* 0x020fe200080006ff */
[C---:B----4-:R-:W-:Y:S02]  /*b590*/  SHF.L.U32 R8, R3.reuse, 0x1, RZ ;  /* 0x0000000103087819 */ /* 0x050fe400000006ff */
[----:B------:R-:W-:Y:S02]  /*b5a0*/  SHF.L.U32 R9, R3, 0x4, RZ ;  /* 0x0000000403097819 */ /* 0x000fe400000006ff */
[----:B------:R-:W-:-:S02]  /*b5b0*/  LOP3.LUT R8, R8, 0x6, RZ, 0xc0, !PT ;  /* 0x0000000608087812 */ /* 0x000fc400078ec0ff */
[----:B------:R-:W-:Y:S02]  /*b5c0*/  SHF.L.U32 R13, R3, 0x2, RZ ;  /* 0x00000002030d7819 */ /* 0x000fe400000006ff */
[----:B------:R-:W-:Y:S02]  /*b5d0*/  LOP3.LUT R9, R8, 0x3e00, R9, 0xf8, !PT ;  /* 0x00003e0008097812 */ /* 0x000fe400078ef809 */
[----:B------:R-:W4:Y:S01]  /*b5e0*/  LDC.U8 R8, c[0x0][0x548] ;  /* 0x00015200ff087b82 */ /* 0x000f220000000000 */
[----:B------:R-:W-:Y:S01]  /*b5f0*/  LOP3.LUT R15, R13, 0x20, RZ, 0xc0, !PT ;  /* 0x000000200d0f7812 */ /* 0x000fe200078ec0ff */
[----:B-1----:R-:W-:Y:S01]  /*b600*/  FADD.FTZ R5, R5, R6 ;  /* 0x0000000605057221 */ /* 0x002fe20000010000 */
[----:B------:R-:W-:Y:S02]  /*b610*/  LOP3.LUT R9, R9, 0x20, R103, 0xf8, !PT ;  /* 0x0000002009097812 */ /* 0x000fe400078ef867 */
[----:B------:R-:W-:Y:S01]  /*b620*/  LOP3.LUT R13, R13, 0x40, RZ, 0xc0, !PT ;  /* 0x000000400d0d7812 */ /* 0x000fe200078ec0ff */
[----:B------:R-:W1:Y:S01]  /*b630*/  MUFU.RCP R7, R5 ;  /* 0x0000000500077308 */ /* 0x000e620000001000 */
[----:B---3--:R-:W-:Y:S01]  /*b640*/  FADD.FTZ R4, R118, R4 ;  /* 0x0000000476047221 */ /* 0x008fe20000010000 */
[----:B------:R-:W-:-:S02]  /*b650*/  FSETP.NE.FTZ.AND P4, PT, R5, RZ, PT ;  /* 0x000000ff0500720b */ /* 0x000fc40003f95000 */
[----:B------:R-:W-:Y:S02]  /*b660*/  LOP3.LUT R9, R9, R110, RZ, 0xfc, !PT ;  /* 0x0000006e09097212 */ /* 0x000fe400078efcff */
[----:B------:R-:W-:Y:S02]  /*b670*/  FSETP.NE.FTZ.AND P3, PT, R4, RZ, PT ;  /* 0x000000ff0400720b */ /* 0x000fe40003f75000 */
[----:B------:R-:W3:Y:S01]  /*b680*/  MUFU.RCP R6, R4 ;  /* 0x0000000400067308 */ /* 0x000ee20000001000 */
[----:B------:R-:W-:Y:S02]  /*b690*/  LEA R9, R9, UR5, 0x1 ;  /* 0x0000000509097c11 */ /* 0x000fe4000f8e08ff */
[----:B------:R-:W-:Y:S02]  /*b6a0*/  LOP3.LUT P5, RZ, R3, 0x3, RZ, 0xc0, !PT ;  /* 0x0000000303ff7812 */ /* 0x000fe400078ac0ff */
[C---:B------:R-:W-:Y:S02]  /*b6b0*/  IADD3 R17, PT, PT, R9.reuse, -R15, RZ ;  /* 0x8000000f09117210 */ /* 0x040fe40007ffe0ff */
[----:B------:R-:W-:Y:S01]  /*b6c0*/  IADD3 R13, PT, PT, R9, -R13, RZ ;  /* 0x8000000d090d7210 */ /* 0x000fe20007ffe0ff */
[----:B------:R-:W5:Y:S01]  /*b6d0*/  @P4 LDC R19, c[0x0][0x458] ;  /* 0x00011600ff134b82 */ /* 0x000f620000000800 */
[----:B----4-:R-:W-:Y:S01]  /*b6e0*/  ISETP.NE.AND P2, PT, R8, RZ, PT ;  /* 0x000000ff0800720c */ /* 0x010fe20003f45270 */
[----:B------:R-:W4:Y:S01]  /*b6f0*/  @P4 MUFU.LG2 R18, R5 ;  /* 0x0000000500124308 */ /* 0x000f220000000c00 */
[----:B-1----:R-:W-:Y:S01]  /*b700*/  FSEL R7, R7, 1, P4 ;  /* 0x3f80000007077808 */ /* 0x002fe20002000000 */
[----:B------:R-:W2:Y:S01]  /*b710*/  S2R R8, SR_CTAID.Y ;  /* 0x0000000000087919 */ /* 0x000ea20000002600 */
[----:B------:R-:W-:-:S02]  /*b720*/  ISETP.NE.OR P0, PT, R108, -0x1, !P2 ;  /* 0xffffffff6c00780c */ /* 0x000fc40005705670 */
[----:B------:R-:W-:Y:S01]  /*b730*/  IADD3 R15, PT, PT, -R15, R13, RZ ;  /* 0x0000000d0f0f7210 */ /* 0x000fe20007ffe1ff */
        /* <DEDUP_REMOVED lines=18> */
[----:B------:R-:W1:Y:S01]  /*b860*/  @!P2 LDC R14, c[0x0][0x3e0] ;  /* 0x0000f800ff0eab82 */ /* 0x000e620000000800 */
[----:B------:R-:W-:Y:S01]  /*b870*/  F2FP.BF16.F32.PACK_AB R80, R81, R80 ;  /* 0x000000505150723e */ /* 0x000fe200000010ff */
[----:B------:R3:W5:Y:S01]  /*b880*/  @P3 MUFU.LG2 R20, R4 ;  /* 0x0000000400143308 */ /* 0x0007620000000c00 */
[----:B------:R-:W-:Y:S01]  /*b890*/  F2FP.BF16.F32.PACK_AB R82, R83, R82 ;  /* 0x000000525352723e */ /* 0x000fe200000010ff */
[----:B----4-:R-:W-:Y:S01]  /*b8a0*/  @P4 FMUL.FTZ R18, R18, 0.69314718246459960938 ;  /* 0x3f31721812124820 */ /* 0x010fe20000410000 */
[----:B------:R-:W-:Y:S01]  /*b8b0*/  F2FP.BF16.F32.PACK_AB R76, R77, R76 ;  /* 0x0000004c4d4c723e */ /* 0x000fe200000010ff */
[----:B------:R-:W-:Y:S01]  /*b8c0*/  STS [R9], R80 ;  /* 0x0000005009007388 */ /* 0x000fe20000000800 */
[----:B------:R-:W-:Y:S01]  /*b8d0*/  F2FP.BF16.F32.PACK_AB R78, R79, R78 ;  /* 0x0000004e4f4e723e */ /* 0x000fe200000010ff */
[----:B------:R-:W4:Y:S01]  /*b8e0*/  @P1 LDC.64 R6, c[0x0][0x408] ;  /* 0x00010200ff061b82 */ /* 0x000f220000000a00 */
[----:B------:R-:W-:Y:S01]  /*b8f0*/  F2FP.BF16.F32.PACK_AB R72, R73, R72 ;  /* 0x000000484948723e */ /* 0x000fe200000010ff */
[----:B------:R4:W-:Y:S01]  /*b900*/  STS [R9+0x200], R82 ;  /* 0x0002005209007388 */ /* 0x0009e20000000800 */
[----:B------:R-:W-:Y:S01]  /*b910*/  F2FP.BF16.F32.PACK_AB R74, R75, R74 ;  /* 0x0000004a4b4a723e */ /* 0x000fe200000010ff */
[C---:B--2---:R-:W-:Y:S01]  /*b920*/  @!P1 IMAD.WIDE.U32 R22, R8.reuse, R10, RZ ;  /* 0x0000000a08169225 */ /* 0x044fe200078e00ff */
[----:B------:R-:W-:Y:S01]  /*b930*/  F2FP.BF16.F32.PACK_AB R70, R71, R70 ;  /* 0x000000464746723e */ /* 0x000fe200000010ff */
[----:B------:R-:W-:Y:S02]  /*b940*/  STS [R17+0x10], R76 ;  /* 0x0000104c11007388 */ /* 0x000fe40000000800 */
[----:B------:R-:W-:-:S02]  /*b950*/  @!P1 IMAD R11, R8, R11, R23 ;  /* 0x0000000b080b9224 */ /* 0x000fc400078e0217 */
[----:B------:R2:W-:Y:S01]  /*b960*/  STS [R17+0x210], R78 ;  /* 0x0002104e11007388 */ /* 0x0005e20000000800 */
[----:B---3--:R-:W3:Y:S01]  /*b970*/  LDC.64 R4, c[0x0][0x408] ;  /* 0x00010200ff047b82 */ /* 0x008ee20000000a00 */
[----:B-----5:R-:W-:Y:S02]  /*b980*/  @P3 FMUL.FTZ R20, R20, 0.69314718246459960938 ;  /* 0x3f31721814143820 */ /* 0x020fe40000410000 */
[----:B------:R1:W-:Y:S02]  /*b990*/  STS [R13+0x20], R72 ;  /* 0x000020480d007388 */ /* 0x0003e40000000800 */
[----:B-1----:R-:W-:Y:S02]  /*b9a0*/  @!P2 IMAD R14, R8, R14, R12 ;  /* 0x0000000e080ea224 */ /* 0x002fe400078e020c */
[----:B------:R1:W-:Y:S02]  /*b9b0*/  STS [R13+0x220], R74 ;  /* 0x0002204a0d007388 */ /* 0x0003e40000000800 */
[----:B------:R-:W-:-:S02]  /*b9c0*/  @!P2 IMAD R14, R14, R16, RZ ;  /* 0x000000100e0ea224 */ /* 0x000fc400078e02ff */
[----:B------:R1:W-:Y:S01]  /*b9d0*/  STS [R15+0x30], R68 ;  /* 0x000030440f007388 */ /* 0x0003e20000000800 */
[C---:B----4-:R-:W-:Y:S01]  /*b9e0*/  @P1 IMAD.WIDE.U32 R24, R108.reuse, R6, RZ ;  /* 0x000000066c181225 */ /* 0x050fe200078e00ff */
[----:B------:R-:W-:Y:S02]  /*b9f0*/  SHF.R.U32.HI R6, RZ, 0x2, R3 ;  /* 0x00000002ff067819 */ /* 0x000fe40000011603 */
[----:B------:R1:W-:Y:S01]  /*ba00*/  STS [R15+0x230], R70 ;  /* 0x000230460f007388 */ /* 0x0003e20000000800 */
[----:B------:R-:W4:Y:S01]  /*ba10*/  @P3 LDC R9, c[0x0][0x458] ;  /* 0x00011600ff093b82 */ /* 0x000f220000000800 */
[----:B------:R-:W-:Y:S01]  /*ba20*/  @P1 IMAD R11, R108, R7, R25 ;  /* 0x000000076c0b1224 */ /* 0x000fe200078e0219 */
[----:B------:R-:W-:Y:S01]  /*ba30*/  MOV R7, 0x7f800000 ;  /* 0x7f80000000077802 */ /* 0x000fe20000000f00 */
[----:B------:R-:W-:Y:S01]  /*ba40*/  @!P0 IMAD R108, R8, R16, RZ ;  /* 0x00000010086c8224 */ /* 0x000fe200078e02ff */
[----:B------:R-:W-:Y:S01]  /*ba50*/  MOV R8, 0x7f800000 ;  /* 0x7f80000000087802 */ /* 0x000fe20000000f00 */
[----:B------:R-:W-:-:S03]  /*ba60*/  @P4 FFMA.FTZ R8, R2, R19, R18 ;  /* 0x0000001302084223 */ /* 0x000fc60000010012 */
[----:B------:R-:W-:Y:S01]  /*ba70*/  BAR.SYNC.DEFER_BLOCKING 0x0 ;  /* 0x0000000000007b1d */ /* 0x000fe20000010000 */
[----:B------:R-:W-:Y:S02]  /*ba80*/  ISETP.GE.AND P0, PT, R6, R102, PT ;  /* 0x000000660600720c */ /* 0x000fe40003f06270 */
[----:B------:R-:W-:-:S05]  /*ba90*/  LOP3.LUT R2, R103, 0x18, RZ, 0xc0, !PT ;  /* 0x0000001867027812 */ /* 0x000fca00078ec0ff */
[----:B--2---:R-:W2:Y:S01]  /*baa0*/  @P2 LDC R17, c[0x0][0x454] ;  /* 0x00011500ff112b82 */ /* 0x004ea20000000800 */
[----:B----4-:R-:W-:Y:S01]  /*bab0*/  @P3 FFMA.FTZ R7, R0, R9, R20 ;  /* 0x0000000900073223 */ /* 0x010fe20000010014 */
[----:B--2---:R-:W-:Y:S01]  /*bac0*/  @P2 IMAD R14, R12, R17, R108 ;  /* 0x000000110c0e2224 */ /* 0x004fe200078e026c */
[----:B-1-3--:R-:W-:Y:S06]  /*bad0*/  @P5 BRA `(.L_x_3894) ;  /* 0x0000000000385947 */ /* 0x00afec0003800000 */
        /* <DEDUP_REMOVED lines=14> */
.L_x_3894:
[----:B------:R-:W-:Y:S05]  /*bbc0*/  BSYNC.RECONVERGENT B0 ;  /* 0x0000000000007941 */ /* 0x000fea0003800200 */
.L_x_3893:
[----:B------:R-:W-:Y:S01]  /*bbd0*/  MOV R3, RZ ;  /* 0x000000ff00037202 */ /* 0x000fe20000000f00 */
[----:B------:R-:W2:Y:S01]  /*bbe0*/  LDCU.64 UR4, c[0x0][0x410] ;  /* 0x00008200ff0477ac */ /* 0x000ea20008000a00 */
[----:B------:R-:W-:Y:S01]  /*bbf0*/  @P1 MOV R22, R24 ;  /* 0x0000001800161202 */ /* 0x000fe20000000f00 */
[----:B-1----:R-:W1:Y:S01]  /*bc00*/  LDS.128 R16, [R109] ;  /* 0x000000006d107984 */ /* 0x002e620000000c00 */
[----:B------:R-:W-:-:S04]  /*bc10*/  IMAD.WIDE.U32 R2, R4, UR6, R2 ;  /* 0x0000000604027c25 */ /* 0x000fc8000f8e0002 */
[----:B------:R-:W-:Y:S01]  /*bc20*/  IMAD R0, R5, UR6, R3 ;  /* 0x0000000605007c24 */ /* 0x000fe2000f8e0203 */
[----:B------:R-:W-:Y:S02]  /*bc30*/  IADD3 R14, P1, PT, R22, R2, RZ ;  /* 0x00000002160e7210 */ /* 0x000fe40007f3e0ff */
[----:B------:R-:W3:Y:S02]  /*bc40*/  @!P0 LDC.64 R2, c[0x0][0x3f0] ;  /* 0x0000fc00ff028b82 */ /* 0x000ee40000000a00 */
[----:B------:R-:W-:Y:S02]  /*bc50*/  IADD3.X R15, PT, PT, R11, R0, RZ, P1, !PT ;  /* 0x000000000b0f7210 */ /* 0x000fe40000ffe4ff */
[----:B------:R-:W-:Y:S01]  /*bc60*/  IADD3 R0, PT, PT, R6, 0x20, RZ ;  /* 0x0000002006007810 */ /* 0x000fe20007ffe0ff */
[----:B--2---:R-:W-:-:S03]  /*bc70*/  IMAD.WIDE.U32 R14, R12, UR4, R14 ;  /* 0x000000040c0e7c25 */ /* 0x004fc6000f8e000e */
[----:B------:R-:W-:Y:S01]  /*bc80*/  ISETP.GE.AND P1, PT, R0, R102, PT ;  /* 0x000000660000720c */ /* 0x000fe20003f26270 */
        /* <DEDUP_REMOVED lines=9> */
[----:B------:R-:W2:Y:S01]  /*bd20*/  LDCU.64 UR4, c[0x0][0x3f0] ;  /* 0x00007e00ff0477ac */ /* 0x000ea20008000a00 */
[----:B------:R-:W-:Y:S02]  /*bd30*/  IADD3 R6, P0, PT, R6, 0x20, RZ ;  /* 0x0000002006067810 */ /* 0x000fe40007f1e0ff */
[----:B------:R-:W-:Y:S02]  /*bd40*/  MOV R12, R14 ;  /* 0x0000000e000c7202 */ /* 0x000fe40000000f00 */
[----:B------:R-:W-:-:S03]  /*bd50*/  IADD3.X R0, PT, PT, RZ, RZ, RZ, P0, !PT ;  /* 0x000000ffff007210 */ /* 0x000fc600007fe4ff */
[----:B------:R-:W-:-:S04]  /*bd60*/  IMAD.WIDE.U32 R12, R6, R4, R12 ;  /* 0x00000004060c7225 */ /* 0x000fc800078e000c */
[----:B------:R-:W-:-:S04]  /*bd70*/  IMAD R0, R0, R4, RZ ;  /* 0x0000000400007224 */ /* 0x000fc800078e02ff */
[----:B------:R-:W-:Y:S01]  /*bd80*/  IMAD R0, R6, R5, R0 ;  /* 0x0000000506007224 */ /* 0x000fe200078e0200 */
[----:B--2---:R-:W-:-:S04]  /*bd90*/  LEA R2, P0, R12, UR4, 0x1 ;  /* 0x000000040c027c11 */ /* 0x004fc8000f8008ff */
[----:B------:R-:W-:-:S04]  /*bda0*/  IADD3 R0, PT, PT, R0, R13, RZ ;  /* 0x0000000d00007210 */ /* 0x000fc80007ffe0ff */
[----:B------:R-:W-:-:S05]  /*bdb0*/  LEA.HI.X R3, R12, UR5, R0, 0x1, P0 ;  /* 0x000000050c037c11 */ /* 0x000fca00080f0c00 */
[----:B---3--:R-:W-:Y:S01]  /*bdc0*/  STG.E.128 desc[UR16][R2.64], R8 ;  /* 0x0000000802007986 */ /* 0x008fe2000c101d10 */
[----:B------:R-:W-:Y:S05]  /*bdd0*/  EXIT ;  /* 0x000000000000794d */ /* 0x000fea0003800000 */
.L_x_3895:
        /* <DEDUP_REMOVED lines=10> */
.L_x_4929:


//--------------------- .text._ZN5flash24flash_fwd_splitkv_kernelI23Flash_fwd_kernel_traitsILi32ELi64ELi128ELi4ELb0ELb0EN7cutlass10bfloat16_tE19Flash_kernel_traitsILi32ELi64ELi128ELi4ES3_EELb1ELb0ELb1ELb0ELb0ELb0ELb0ELb0EEEvNS_16Flash_fwd_paramsE --------------------------
	.section	.text._ZN5flash24flash_fwd_splitkv_kernelI23Flash_fwd_kernel_traitsILi32ELi64ELi128ELi4ELb0ELb0EN7cutlass10bfloat16_tE19Flash_kernel_traitsILi32ELi64ELi128ELi4ES3_EELb1ELb0ELb1ELb0ELb0ELb0ELb0ELb0EEEvNS_16Flash_fwd_paramsE,"ax",@progbits
	.align	128
        .global         _ZN5flash24flash_fwd_splitkv_kernelI23Flash_fwd_kernel_traitsILi32ELi64ELi128ELi4ELb0ELb0EN7cutlass10bfloat16_tE19Flash_kernel_traitsILi32ELi64ELi128ELi4ES3_EELb1ELb0ELb1ELb0ELb0ELb0ELb0ELb0EEEvNS_16Flash_fwd_paramsE
        .type           _ZN5flash24flash_fwd_splitkv_kernelI23Flash_fwd_kernel_traitsILi32ELi64ELi128ELi4ELb0ELb0EN7cutlass10bfloat16_tE19Flash_kernel_traitsILi32ELi64ELi128ELi4ES3_EELb1ELb0ELb1ELb0ELb0ELb0ELb0ELb0EEEvNS_16Flash_fwd_paramsE,@function
        .size           _ZN5flash24flash_fwd_splitkv_kernelI23Flash_fwd_kernel_traitsILi32ELi64ELi128ELi4ELb0ELb0EN7cutlass10bfloat16_tE19Flash_kernel_traitsILi32ELi64ELi128ELi4ES3_EELb1ELb0ELb1ELb0ELb0ELb0ELb0ELb0EEEvNS_16Flash_fwd_paramsE,(.L_x_4930 - _ZN5flash24flash_fwd_splitkv_kernelI23Flash_fwd_kernel_traitsILi32ELi64ELi128ELi4ELb0ELb0EN7cutlass10bfloat16_tE19Flash_kernel_traitsILi32ELi64ELi128ELi4ES3_EELb1ELb0ELb1ELb0ELb0ELb0ELb0ELb0EEEvNS_16Flash_fwd_paramsE)
        .other          _ZN5flash24flash_fwd_splitkv_kernelI23Flash_fwd_kernel_traitsILi32ELi64ELi128ELi4ELb0ELb0EN7cutlass10bfloat16_tE19Flash_kernel_traitsILi32ELi64ELi128ELi4ES3_EELb1ELb0ELb1ELb0ELb0ELb0ELb0ELb0EEEvNS_16Flash_fwd_paramsE,@"STO_CUDA_ENTRY STV_DEFAULT"
_ZN5flash24flash_fwd_splitkv_kernelI23Flash_fwd_kernel_traitsILi32ELi64ELi128ELi4ELb0ELb0EN7cutlass10bfloat16_tE19Flash_kernel_traitsILi32ELi64ELi128ELi4ES3_EELb1ELb0ELb1ELb0ELb0ELb0ELb0ELb0EEEvNS_16Flash_fwd_paramsE:
.text._ZN5flash24flash_fwd_splitkv_kernelI23Flash_fwd_kernel_traitsILi32ELi64ELi128ELi4ELb0ELb0EN7cutlass10bfloat16_tE19Flash_kernel_traitsILi32ELi64ELi128ELi4ES3_EELb1ELb0ELb1ELb0ELb0ELb0ELb0ELb0EEEvNS_16Flash_fwd_paramsE:
        /* <DEDUP_REMOVED lines=29> */
[C---:B------:R-:W-:Y:S01]  /*01d0*/  @P3 IADD3.X R9, PT, PT, R4.reuse, UR7, RZ, P1, !PT ;  /* 0x0000000704093c10 */ /* 0x040fe20008ffe4ff */
[----:B------:R3:W5:Y:S02]  /*01e0*/  @P2 LDG.E R15, desc[UR16][R6.64] ;  /* 0x00000010060f2981 */ /* 0x000764000c1e1900 */
[----:B------:R-:W-:Y:S01]  /*01f0*/  IMAD.X R19, R4, 0x1, R11, P0 ;  /* 0x0000000104137824 */ /* 0x000fe200000e060b */
[----:B------:R-:W-:Y:S01]  /*0200*/  ISETP.NE.U32.AND P0, PT, R10, RZ, PT ;  /* 0x000000ff0a00720c */ /* 0x000fe20003f05070 */
[----:B------:R4:W5:Y:S03]  /*0210*/  @P3 LDG.E R2, desc[UR16][R8.64] ;  /* 0x0000001008023981 */ /* 0x000966000c1e1900 */
        /* <DEDUP_REMOVED lines=17> */
.L_x_3896:
[----:B------:R-:W-:Y:S01]  /*0330*/  @!P2 ISETP.NE.U32.AND P0, PT, R8, RZ, PT ;  /* 0x000000ff0800a20c */ /* 0x000fe20003f05070 */
[----:B------:R-:W-:-:S12]  /*0340*/  @!P3 EXIT ;  /* 0x000000000000b94d */ /* 0x000fd80003800000 */
[----:B------:R-:W2:Y:S01]  /*0350*/  LDCU UR5, c[0x0][0x438] ;  /* 0x00008700ff0577ac */ /* 0x000ea20008000800 */
[----:B------:R-:W-:Y:S01]  /*0360*/  @!P2 ISETP.NE.AND.EX P0, PT, R9, RZ, PT, P0 ;  /* 0x000000ff0900a20c */ /* 0x000fe20003f05300 */
[----:B-----5:R-:W-:Y:S01]  /*0370*/  @P2 IMAD.IADD R88, R15, 0x1, -R2 ;  /* 0x000000010f582824 */ /* 0x020fe200078e0a02 */
[----:B------:R-:W3:Y:S01]  /*0380*/  S2R R10, SR_CTAID.Z ;  /* 0x00000000000a7919 */ /* 0x000ee20000002700 */
[----:B------:R-:W4:Y:S01]  /*0390*/  LDCU UR14, c[0x0][0x508] ;  /* 0x0000a100ff0e77ac */ /* 0x000f220008000800 */
[----:B------:R-:W-:Y:S01]  /*03a0*/  @!P2 SEL R3, R3, RZ, P0 ;  /* 0x000000ff0303a207 */ /* 0x000fe20000000000 */
[----:B------:R-:W-:Y:S02]  /*03b0*/  VIADD R8, R13, 0x1 ;  /* 0x000000010d087836 */ /* 0x000fe40000000000 */
[----:B------:R-:W-:Y:S01]  /*03c0*/  IMAD.MOV.U32 R15, RZ, RZ, R0 ;  /* 0x000000ffff0f7224 */ /* 0x000fe200078e0000 */
[----:B------:R-:W-:Y:S01]  /*03d0*/  @!P2 IADD3 R88, PT, PT, R3, R11, -R2 ;  /* 0x0000000b0358a210 */ /* 0x000fe20007ffe802 */
[----:B------:R-:W-:Y:S01]  /*03e0*/  IMAD R8, R8, 0x40, -R7 ;  /* 0x0000004008087824 */ /* 0x000fe200078e0a07 */
[----:B------:R-:W1:Y:S03]  /*03f0*/  S2R R3, SR_TID.X ;  /* 0x0000000000037919 */ /* 0x000e660000002100 */
[----:B------:R-:W-:Y:S01]  /*0400*/  VIADD R11, R88, 0x7f ;  /* 0x0000007f580b7836 */ /* 0x000fe20000000000 */
[----:B--2---:R-:W-:-:S04]  /*0410*/  UIADD3 UR5, UPT, UPT, UR5, 0x7f, URZ ;  /* 0x0000007f05057890 */ /* 0x004fc8000fffe0ff */
[----:B------:R-:W-:Y:S02]  /*0420*/  SHF.R.S32.HI R12, RZ, 0x1f, R11 ;  /* 0x0000001fff0c7819 */ /* 0x000fe4000001140b */
        /* <DEDUP_REMOVED lines=28> */
[----:B------:R-:W-:-:S04]  /*05f0*/  IMAD.WIDE.U32 R18, R6, R4, R12 ;  /* 0x0000000406127225 */ /* 0x000fc800078e000c */
[----:B----4-:R-:W-:Y:S01]  /*0600*/  @!P0 IMAD.WIDE.U32 R2, R0, R8, RZ ;  /* 0x0000000800028225 */ /* 0x010fe200078e00ff */
[----:B------:R-:W-:Y:S02]  /*0610*/  @P0 MOV R2, R16 ;  /* 0x0000001000020202 */ /* 0x000fe40000000f00 */
[----:B------:R-:W-:Y:S01]  /*0620*/  IADD3 R8, PT, PT, R14, 0x20, RZ ;  /* 0x000000200e087810 */ /* 0x000fe20007ffe0ff */
[----:B------:R-:W-:Y:S02]  /*0630*/  @!P0 IMAD R9, R0, R9, R3 ;  /* 0x0000000900098224 */ /* 0x000fe400078e0203 */
        /* <DEDUP_REMOVED lines=28> */
.L_x_3899:
[----:B------:R-:W-:Y:S05]  /*0800*/  BSYNC.RECONVERGENT B0 ;  /* 0x0000000000007941 */ /* 0x000fea0003800200 */
.L_x_3898:
        /* <DEDUP_REMOVED lines=14> */
.L_x_3897:
        /* <DEDUP_REMOVED lines=10> */
.L_x_3900:
        /* <DEDUP_REMOVED lines=12> */
[----:B-----5:R-:W1:Y:S02]  /*0a50*/  F2I.FTZ.U32.TRUNC.NTZ R15, R14 ;  /* 0x0000000e000f7305 */ /* 0x020e64000021f000 */
        /* <DEDUP_REMOVED lines=14> */
[----:B--2---:R-:W-:-:S04]  /*0b40*/  IMAD.WIDE.U32 R4, R0, UR4, RZ ;  /* 0x0000000400047c25 */ /* 0x004fc8000f8e00ff */
[----:B------:R-:W-:Y:S01]  /*0b50*/  IMAD R119, R0, UR5, R5 ;  /* 0x0000000500777c24 */ /* 0x000fe2000f8e0205 */
[----:B------:R-:W1:Y:S01]  /*0b60*/  LDCU.64 UR4, c[0x0][0x3a8] ;  /* 0x00007500ff0477ac */ /* 0x000e620008000a00 */
[----:B------:R-:W2:Y:S06]  /*0b70*/  LDC R5, c[0x0][0x3e8] ;  /* 0x0000fa00ff057b82 */ /* 0x000eac0000000800 */
[----:B------:R-:W-:Y:S02]  /*0b80*/  @P0 IADD3 R15, PT, PT, R15, 0x1, RZ ;  /* 0x000000010f0f0810 */ /* 0x000fe40007ffe0ff */
[----:B------:R-:W-:-:S03]  /*0b90*/  LEA R118, P0, R4, UR8, 0x2 ;  /* 0x0000000804767c11 */ /* 0x000fc6000f8010ff */
[----:B------:R-:W-:Y:S01]  /*0ba0*/  @!P1 IMAD.MOV R15, RZ, RZ, -R15 ;  /* 0x000000ffff0f9224 */ /* 0x000fe200078e0a0f */
[----:B------:R-:W-:Y:S02]  /*0bb0*/  LEA.HI.X R119, R4, UR9, R119, 0x2, P0 ;  /* 0x0000000904777c11 */ /* 0x000fe400080f1477 */
[----:B------:R-:W-:-:S05]  /*0bc0*/  @!P2 LOP3.LUT R15, RZ, R17, RZ, 0x33, !PT ;  /* 0x00000011ff0fa212 */ /* 0x000fca00078e33ff */
[----:B------:R-:W-:-:S05]  /*0bd0*/  IMAD.WIDE R20, R15, 0x4, R118 ;  /* 0x000000040f147825 */ /* 0x000fca00078e0276 */
[----:B------:R-:W3:Y:S01]  /*0be0*/  LDG.E R14, desc[UR16][R20.64] ;  /* 0x00000010140e7981 */ /* 0x000ee2000c1e1900 */
[----:B--2---:R-:W-:Y:S02]  /*0bf0*/  IABS R9, R5 ;  /* 0x0000000500097213 */ /* 0x004fe40000000000 */
[----:B------:R-:W-:Y:S02]  /*0c00*/  IADD3 R15, PT, PT, -R15, RZ, RZ ;  /* 0x000000ff0f0f7210 */ /* 0x000fe40007ffe1ff */
[----:B------:R-:W2:Y:S01]  /*0c10*/  I2F.RP R16, R9 ;  /* 0x0000000900107306 */ /* 0x000ea20000209400 */
[----:B----4-:R-:W-:Y:S02]  /*0c20*/  MOV R90, UR12 ;  /* 0x0000000c005a7c02 */ /* 0x010fe40008000f00 */
[----:B---3--:R-:W-:Y:S02]  /*0c30*/  MOV R120, UR10 ;  /* 0x0000000a00787c02 */ /* 0x008fe40008000f00 */
[----:B------:R-:W-:-:S02]  /*0c40*/  MOV R91, UR13 ;  /* 0x0000000d005b7c02 */ /* 0x000fc40008000f00 */
[----:B------:R-:W-:Y:S01]  /*0c50*/  MOV R121, UR11 ;  /* 0x0000000b00797c02 */ /* 0x000fe20008000f00 */
        /* <DEDUP_REMOVED lines=8> */
[----:B------:R-:W-:-:S03]  /*0ce0*/  MOV R12, R4 ;  /* 0x00000004000c7202 */ /* 0x000fc60000000f00 */
[----:B------:R-:W-:Y:S02]  /*0cf0*/  IMAD R18, R17, R15, R2 ;  /* 0x0000000f11127224 */ /* 0x000fe400078e0202 */
        /* <DEDUP_REMOVED lines=11> */
[----:B------:R-:W-:Y:S01]  /*0db0*/  @!P0 IMAD.MOV R4, RZ, RZ, -R4 ;  /* 0x000000ffff048224 */ /* 0x000fe200078e0a04 */
        /* <DEDUP_REMOVED lines=14> */
[----:B------:R-:W-:-:S02]  /*0ea0*/  IADD3 R21, PT, PT, R23, R20, RZ ;  /* 0x0000001417157210 */ /* 0x000fc40007ffe0ff */
[----:B------:R-:W-:Y:S02]  /*0eb0*/  IMAD.MOV.U32 R20, RZ, RZ, R22 ;  /* 0x000000ffff147224 */ /* 0x000fe400078e0016 */
[----:B------:R-:W-:Y:S02]  /*0ec0*/  IMAD.IADD R15, R15, 0x1, R9 ;  /* 0x000000010f0f7824 */ /* 0x000fe400078e0209 */
[----:B------:R-:W-:-:S04]  /*0ed0*/  IMAD.WIDE.U32 R20, R18, R90, R20 ;  /* 0x0000005a12147225 */ /* 0x000fc800078e0014 */
[----:B------:R-:W-:Y:S01]  /*0ee0*/  IMAD.WIDE.U32 R18, R18, R120, R14 ;  /* 0x0000007812127225 */ /* 0x000fe200078e000e */
[----:B------:R-:W-:-:S03]  /*0ef0*/  SHF.R.S32.HI R15, RZ, 0x1f, R4 ;  /* 0x0000001fff0f7819 */ /* 0x000fc60000011404 */
[----:B------:R-:W-:Y:S01]  /*0f00*/  IMAD.IADD R17, R21, 0x1, R16 ;  /* 0x0000000115117824 */ /* 0x000fe200078e0210 */
[----:B------:R-:W-:Y:S01]  /*0f10*/  IADD3 R9, PT, PT, R19, R8, RZ ;  /* 0x0000000813097210 */ /* 0x000fe20007ffe0ff */
[----:B------:R-:W-:Y:S01]  /*0f20*/  IMAD.MOV.U32 R8, RZ, RZ, R18 ;  /* 0x000000ffff087224 */ /* 0x000fe200078e0012 */
[----:B------:R-:W-:Y:S01]  /*0f30*/  MOV R16, R20 ;  /* 0x0000001400107202 */ /* 0x000fe20000000f00 */
        /* <DEDUP_REMOVED lines=9> */
.L_x_3901:
        /* <DEDUP_REMOVED lines=15> */
.L_x_3903:
[----:B------:R-:W2:Y:S01]  /*10c0*/  LDC.64 R90, c[0x0][0x3b8] ;  /* 0x0000ee00ff5a7b82 */ /* 0x000ea20000000a00 */
[----:B-1----:R-:W-:-:S05]  /*10d0*/  IADD3 R8, PT, PT, R2, R5, RZ ;  /* 0x0000000502087210 */ /* 0x002fca0007ffe0ff */
[C---:B--2---:R-:W-:Y:S02]  /*10e0*/  IMAD R17, R8.reuse, R91, RZ ;  /* 0x0000005b08117224 */ /* 0x044fe400078e02ff */
[----:B------:R-:W-:-:S05]  /*10f0*/  IMAD.WIDE.U32 R8, R8, R90, RZ ;  /* 0x0000005a08087225 */ /* 0x000fca00078e00ff */
[----:B------:R-:W-:Y:S02]  /*1100*/  IADD3 R17, PT, PT, R9, R17, RZ ;  /* 0x0000001109117210 */ /* 0x000fe40007ffe0ff */
[----:B------:R-:W-:Y:S02]  /*1110*/  MOV R16, R8 ;  /* 0x0000000800107202 */ /* 0x000fe40000000f00 */
.L_x_3904:
        /* <DEDUP_REMOVED lines=14> */
.L_x_3905:
[----:B------:R-:W1:Y:S01]  /*1200*/  LDC.64 R120, c[0x0][0x3c0] ;  /* 0x0000f000ff787b82 */ /* 0x000e620000000a00 */
[----:B------:R-:W-:-:S05]  /*1210*/  IADD3 R2, PT, PT, R2, R5, RZ ;  /* 0x0000000502027210 */ /* 0x000fca0007ffe0ff */
[C---:B-1----:R-:W-:Y:S02]  /*1220*/  IMAD R19, R2.reuse, R121, RZ ;  /* 0x0000007902137224 */ /* 0x042fe400078e02ff */
[----:B------:R-:W-:-:S05]  /*1230*/  IMAD.WIDE.U32 R4, R2, R120, RZ ;  /* 0x0000007802047225 */ /* 0x000fca00078e00ff */
[----:B------:R-:W-:Y:S02]  /*1240*/  IADD3 R19, PT, PT, R5, R19, RZ ;  /* 0x0000001305137210 */ /* 0x000fe40007ffe0ff */
[----:B------:R-:W-:-:S07]  /*1250*/  MOV R18, R4 ;  /* 0x0000000400127202 */ /* 0x000fce0000000f00 */
.L_x_3906:
[----:B-----5:R-:W1:Y:S01]  /*1260*/  LDC R15, c[0x0][0x3e8] ;  /* 0x0000fa00ff0f7b82 */ /* 0x020e620000000800 */
[----:B------:R-:W-:Y:S02]  /*1270*/  CS2R R118, SRZ ;  /* 0x0000000000767805 */ /* 0x000fe4000001ff00 */
        /* <DEDUP_REMOVED lines=9> */
[----:B------:R-:W-:Y:S02]  /*1310*/  IMAD.HI.U32 R5, R9, R5, R8 ;  /* 0x0000000509057227 */ /* 0x000fe400078e0008 */
[----:B------:R-:W1:Y:S04]  /*1320*/  LDC.64 R8, c[0x0][0x3d8] ;  /* 0x0000f600ff087b82 */ /* 0x000e680000000a00 */
        /* <DEDUP_REMOVED lines=28> */
.L_x_3902:
[----:B------:R-:W-:Y:S01]  /*14f0*/  ISETP.NE.AND P0, PT, R114, -0x1, PT ;  /* 0xffffffff7200780c */ /* 0x000fe20003f05270 */
[----:B------:R-:W-:Y:S01]  /*1500*/  IMAD.SHL.U32 R109, R3, 0x8, RZ ;  /* 0x00000008036d7824 */ /* 0x000fe200078e00ff */
[----:B------:R-:W1:Y:S01]  /*1510*/  S2UR UR5, SR_CgaCtaId ;  /* 0x00000000000579c3 */ /* 0x000e620000008800 */
[----:B------:R-:W2:Y:S01]  /*1520*/  LDCU.64 UR12, c[0x0][0x388] ;  /* 0x00007100ff0c77ac */ /* 0x000ea20008000a00 */
[----:B------:R-:W-:Y:S01]  /*1530*/  SHF.R.U32.HI R16, RZ, 0x2, R3 ;  /* 0x00000002ff107819 */ /* 0x000fe20000011603 */
[----:B------:R-:W-:Y:S01]  /*1540*/  IMAD.MOV.U32 R17, RZ, RZ, RZ ;  /* 0x000000ffff117224 */ /* 0x000fe200078e00ff */
[----:B------:R-:W-:Y:S01]  /*1550*/  LOP3.LUT R110, R109, 0x18, RZ, 0xc0, !PT ;  /* 0x000000186d6e7812 */ /* 0x000fe200078ec0ff */
        /* <DEDUP_REMOVED lines=9> */
[----:B------:R-:W-:-:S05]  /*15f0*/  IMAD.WIDE.U32 R12, R13, 0x40, R16 ;  /* 0x000000400d0c7825 */ /* 0x000fca00078e0010 */
[----:B------:R-:W2:Y:S01]  /*1600*/  @P0 LDC.64 R4, c[0x0][0x3b0] ;  /* 0x0000ec00ff040b82 */ /* 0x000ea20000000a00 */
[----:B-1----:R-:W-:Y:S01]  /*1610*/  ULEA UR5, UR5, UR4, 0x18 ;  /* 0x0000000405057291 */ /* 0x002fe2000f8ec0ff */
[----:B-----5:R-:W-:-:S04]  /*1620*/  @!P0 IMAD.WIDE.U32 R22, R0, R8, RZ ;  /* 0x0000000800168225 */ /* 0x020fc800078e00ff */
[----:B------:R-:W-:Y:S02]  /*1630*/  @!P0 IMAD R9, R0, R9, R23 ;  /* 0x0000000900098224 */ /* 0x000fe400078e0217 */
[----:B--2---:R-:W-:-:S04]  /*1640*/  @P0 IMAD.WIDE.U32 R24, R114, R4, RZ ;  /* 0x0000000472180225 */ /* 0x004fc800078e00ff */
[----:B------:R-:W-:Y:S01]  /*1650*/  @!P0 IMAD.MOV.U32 R4, RZ, RZ, R22 ;  /* 0x000000ffff048224 */ /* 0x000fe200078e0016 */
[----:B------:R-:W-:Y:S01]  /*1660*/  IADD3 R22, P1, PT, R110, R18, RZ ;  /* 0x000000126e167210 */ /* 0x000fe20007f3e0ff */
[----:B------:R-:W-:Y:S01]  /*1670*/  @P0 IMAD R9, R114, R5, R25 ;  /* 0x0000000572090224 */ /* 0x000fe200078e0219 */
[----:B------:R-:W-:Y:S01]  /*1680*/  LOP3.LUT R5, R109, 0xd8, RZ, 0xc0, !PT ;  /* 0x000000d86d057812 */ /* 0x000fe200078ec0ff */
[----:B------:R-:W-:Y:S01]  /*1690*/  @P0 IMAD.MOV.U32 R4, RZ, RZ, R24 ;  /* 0x000000ffff040224 */ /* 0x000fe200078e0018 */
[----:B------:R-:W-:Y:S01]  /*16a0*/  IADD3 R20, P0, PT, R110, R20, RZ ;  /* 0x000000146e147210 */ /* 0x000fe20007f1e0ff */
[----:B------:R-:W-:Y:S01]  /*16b0*/  IMAD.X R23, RZ, RZ, R14, P1 ;  /* 0x000000ffff177224 */ /* 0x000fe200008e060e */
[----:B------:R-:W-:-:S03]  /*16c0*/  LOP3.LUT R8, R5, R116, RZ, 0x3c, !PT ;  /* 0x0000007405087212 */ /* 0x000fc600078e3cff */
[----:B------:R-:W-:Y:S01]  /*16d0*/  IMAD.X R21, RZ, RZ, R15, P0 ;  /* 0x000000ffff157224 */ /* 0x000fe200000e060f */
[----:B------:R-:W-:Y:S01]  /*16e0*/  IADD3 R18, P0, PT, R110, R4, RZ ;  /* 0x000000046e127210 */ /* 0x000fe20007f1e0ff */
[C---:B------:R-:W-:Y:S01]  /*16f0*/  IMAD.WIDE.U32 R14, R16.reuse, R90, R22 ;  /* 0x0000005a100e7225 */ /* 0x040fe200078e0016 */
[----:B------:R-:W-:Y:S02]  /*1700*/  LOP3.LUT R131, R131, R8, RZ, 0xfc, !PT ;  /* 0x0000000883837212 */ /* 0x000fe400078efcff */
[----:B------:R-:W-:Y:S01]  /*1710*/  IADD3.X R19, PT, PT, RZ, R9, RZ, P0, !PT ;  /* 0x00000009ff137210 */ /* 0x000fe200007fe4ff */
[----:B------:R-:W-:Y:S01]  /*1720*/  IMAD.WIDE.U32 R4, R16, R120, R20 ;  /* 0x0000007810047225 */ /* 0x000fe200078e0014 */
[----:B------:R-:W-:Y:S02]  /*1730*/  LEA R112, P1, R14, UR12, 0x1 ;  /* 0x0000000c0e707c11 */ /* 0x000fe4000f8208ff */
[----:B------:R-:W-:Y:S01]  /*1740*/  LEA R131, R131, UR5, 0x1 ;  /* 0x0000000583837c11 */ /* 0x000fe2000f8e08ff */
[----:B------:R-:W-:Y:S01]  /*1750*/  IMAD R111, R16, R91, R15 ;  /* 0x0000005b106f7224 */ /* 0x000fe200078e020f */
[----:B---3--:R-:W-:Y:S01]  /*1760*/  LEA R128, P0, R4, UR10, 0x1 ;  /* 0x0000000a04807c11 */ /* 0x008fe2000f8008ff */
[----:B------:R-:W-:-:S02]  /*1770*/  IMAD R129, R16, R121, R5 ;  /* 0x0000007910817224 */ /* 0x000fc400078e0205 */
        /* <DEDUP_REMOVED lines=22> */
.L_x_3909:
[----:B------:R2:W-:Y:S02]  /*18e0*/  STS.128 [R131], RZ ;  /* 0x000000ff83007388 */ /* 0x0005e40000000c00 */
.L_x_3908:
[----:B------:R-:W-:Y:S05]  /*18f0*/  BSYNC.RECONVERGENT B0 ;  /* 0x0000000000007941 */ /* 0x000fea0003800200 */
.L_x_3907:
[----:B-1----:R-:W-:Y:S01]  /*1900*/  VIADD R15, R16, 0x20 ;  /* 0x00000020100f7836 */ /* 0x002fe20000000000 */
[----:B------:R-:W-:Y:S01]  /*1910*/  BSSY.RECONVERGENT B0, `(.L_x_3910) ;  /* 0x000001a000007945 */ /* 0x000fe20003800200 */
[----:B------:R-:W-:-:S03]  /*1920*/  IMAD R8, R89, -0x80, R88 ;  /* 0xffffff8059087824 */ /* 0x000fc600078e0258 */
[----:B------:R-:W-:Y:S02]  /*1930*/  ISETP.GE.AND P0, PT, R15, R108, PT ;  /* 0x0000006c0f00720c */ /* 0x000fe40003f06270 */
[----:B------:R-:W-:-:S04]  /*1940*/  IADD3 R8, PT, PT, R8, 0x80, RZ ;  /* 0x0000008008087810 */ /* 0x000fc80007ffe0ff */
[----:B------:R-:W-:-:S07]  /*1950*/  ISETP.GE.AND P4, PT, R16, R8, PT ;  /* 0x000000081000720c */ /* 0x000fce0003f86270 */
[----:B------:R-:W-:Y:S06]  /*1960*/  @P0 BRA `(.L_x_3911) ;  /* 0x0000000000500947 */ /* 0x000fec0003800000 */
        /* <DEDUP_REMOVED lines=20> */
.L_x_3911:
[----:B------:R-:W-:Y:S05]  /*1ab0*/  BSYNC.RECONVERGENT B0 ;  /* 0x0000000000007941 */ /* 0x000fea0003800200 */
.L_x_3910:
[----:B------:R-:W-:Y:S01]  /*1ac0*/  BSSY.RECONVERGENT B0, `(.L_x_3912) ;  /* 0x000000e000007945 */ /* 0x000fe20003800200 */
[C---:B------:R-:W-:Y:S02]  /*1ad0*/  SHF.L.U64.HI R12, R90.reuse, 0x5, R91 ;  /* 0x000000055a0c7819 */ /* 0x040fe4000001025b */
        /* <DEDUP_REMOVED lines=11> */
.L_x_3914:
[----:B------:R4:W-:Y:S02]  /*1b90*/  STS.128 [R131+0x1000], RZ ;  /* 0x001000ff83007388 */ /* 0x0009e40000000c00 */
.L_x_3913:
[----:B------:R-:W-:Y:S05]  /*1ba0*/  BSYNC.RECONVERGENT B0 ;  /* 0x0000000000007941 */ /* 0x000fea0003800200 */
.L_x_3912:
[----:B---3--:R-:W3:Y:S01]  /*1bb0*/  LDC.64 R4, c[0x0][0x538] ;  /* 0x00014e00ff047b82 */ /* 0x008ee20000000a00 */
        /* <DEDUP_REMOVED lines=17> */
.L_x_3916:
[----:B------:R-:W-:Y:S05]  /*1cd0*/  BSYNC.RECONVERGENT B0 ;  /* 0x0000000000007941 */ /* 0x000fea0003800200 */
.L_x_3915:
        /* <DEDUP_REMOVED lines=12> */
.L_x_3918:
[----:B------:R-:W-:Y:S05]  /*1da0*/  BSYNC.RECONVERGENT B0 ;  /* 0x0000000000007941 */ /* 0x000fea0003800200 */
.L_x_3917:
        /* <DEDUP_REMOVED lines=12> */
.L_x_3920:
[----:B------:R-:W-:Y:S05]  /*1e70*/  BSYNC.RECONVERGENT B0 ;  /* 0x0000000000007941 */ /* 0x000fea0003800200 */
.L_x_3919:
[----:B------:R-:W5:Y:S01]  /*1e80*/  LDCU.64 UR6, c[0x0][0x540] ;  /* 0x0000a800ff0677ac */ /* 0x000f620008000a00 */
[----:B------:R-:W-:Y:S01]  /*1e90*/  IMAD.MOV.U32 R11, RZ, RZ, RZ ;  /* 0x000000ffff0b7224 */ /* 0x000fe200078e00ff */
[----:B------:R-:W0:Y:S01]  /*1ea0*/  LDGDEPBAR ;  /* 0x00000000000079af */ /* 0x000e220000000000 */
[----:B------:R-:W2:Y:S01]  /*1eb0*/  LDCU UR4, c[0x0][0x458] ;  /* 0x00008b00ff0477ac */ /* 0x000ea20008000800 */
[----:B-----5:R-:W-:-:S04]  /*1ec0*/  IMAD.WIDE.U32 R10, R0, UR6, R10 ;  /* 0x00000006000a7c25 */ /* 0x020fc8000f8e000a */
[----:B------:R-:W-:Y:S01]  /*1ed0*/  IMAD R0, R0, UR7, R11 ;  /* 0x0000000700007c24 */ /* 0x000fe2000f8e020b */
[----:B-1-3--:R-:W-:Y:S02]  /*1ee0*/  LEA R18, P0, R10, R4, 0x2 ;  /* 0x000000040a127211 */ /* 0x00afe400078010ff */
[----:B------:R-:W-:Y:S01]  /*1ef0*/  SHF.R.U32.HI R86, RZ, 0x1, R3 ;  /* 0x00000001ff567819 */ /* 0x000fe20000011603 */
[----:B------:R-:W-:-:S04]  /*1f00*/  DEPBAR.LE SB0, 0x0 ;  /* 0x000080000000791a */ /* 0x000fc80000000000 */
[----:B------:R-:W-:-:S05]  /*1f10*/  LEA.HI.X R19, R10, R5, R0, 0x2, P0 ;  /* 0x000000050a137211 */ /* 0x000fca00000f1400 */
[----:B------:R-:W3:Y:S01]  /*1f20*/  LDG.E R0, desc[UR16][R18.64] ;  /* 0x0000001012007981 */ /* 0x000ee2000c1e1900 */
[----:B--2---:R-:W3:Y:S01]  /*1f30*/  MUFU.RCP R87, UR4 ;  /* 0x0000000400577d08 */ /* 0x004ee20008001000 */
[----:B------:R-:W-:Y:S01]  /*1f40*/  LOP3.LUT R5, R86, 0x1f0, RZ, 0xc0, !PT ;  /* 0x000001f056057812 */ /* 0x000fe200078ec0ff */
[----:B------:R-:W-:Y:S01]  /*1f50*/  BSSY.RECONVERGENT B0, `(.L_x_3921) ;  /* 0x0000015000007945 */ /* 0x000fe20003800200 */
[----:B----4-:R-:W-:Y:S02]  /*1f60*/  LOP3.LUT R113, R16, 0x7, RZ, 0xc0, !PT ;  /* 0x0000000710717812 */ /* 0x010fe400078ec0ff */
[----:B------:R-:W-:Y:S01]  /*1f70*/  IADD3 R6, PT, PT, R5, 0x1, R6 ;  /* 0x0000000105067810 */ /* 0x000fe20007ffe006 */
[----:B------:R-:W-:-:S03]  /*1f80*/  IMAD.SHL.U32 R5, R120, 0x20, RZ ;  /* 0x0000002078057824 */ /* 0x000fc600078e00ff */
[----:B------:R-:W-:-:S04]  /*1f90*/  IADD3 R113, PT, PT, -R7, R6, R113 ;  /* 0x0000000607717210 */ /* 0x000fc80007ffe171 */
[----:B------:R-:W-:Y:S01]  /*1fa0*/  IADD3 R113, PT, PT, R113, UR14, R88 ;  /* 0x0000000e71717c10 */ /* 0x000fe2000fffe058 */
[----:B------:R-:W-:Y:S01]  /*1fb0*/  BAR.SYNC.DEFER_BLOCKING 0x0 ;  /* 0x0000000000007b1d */ /* 0x000fe20000010000 */
[----:B---3--:R-:W-:Y:S01]  /*1fc0*/  FMUL.FTZ R87, R0, R87 ;  /* 0x0000005700577220 */ /* 0x008fe20000410000 */
[----:B------:R-:W-:-:S04]  /*1fd0*/  SHF.L.U64.HI R0, R120, 0x5, R121 ;  /* 0x0000000578007819 */ /* 0x000fc80000010279 */
        /* <DEDUP_REMOVED lines=9> */
.L_x_3923:
[----:B------:R3:W-:Y:S01]  /*2070*/  STS.128 [R131+0x3000], RZ ;  /* 0x003000ff83007388 */ /* 0x0007e20000000c00 */
[----:B------:R-:W-:Y:S05]  /*2080*/  BRA `(.L_x_3924) ;  /* 0x0000000000047947 */ /* 0x000fea0003800000 */
.L_x_3922:
[----:B------:R1:W-:Y:S02]  /*2090*/  STS.128 [R131+0x3000], RZ ;  /* 0x003000ff83007388 */ /* 0x0003e40000000c00 */
.L_x_3924:
[----:B------:R-:W-:Y:S05]  /*20a0*/  BSYNC.RECONVERGENT B0 ;  /* 0x0000000000007941 */ /* 0x000fea0003800200 */
.L_x_3921:
[-C--:B------:R-:W-:Y:S01]  /*20b0*/  ISETP.GE.AND P3, PT, R15, R8.reuse, PT ;  /* 0x000000080f00720c */ /* 0x080fe20003f66270 */
[C---:B------:R-:W-:Y:S01]  /*20c0*/  IMAD.SHL.U32 R105, R3.reuse, 0x20, RZ ;  /* 0x0000002003697824 */ /* 0x040fe200078e00ff */
[----:B------:R-:W-:Y:S01]  /*20d0*/  BSSY.RECONVERGENT B0, `(.L_x_3925) ;  /* 0x000001b000007945 */ /* 0x000fe20003800200 */
[----:B------:R-:W-:Y:S01]  /*20e0*/  IMAD.SHL.U32 R6, R3, 0x4, RZ ;  /* 0x0000000403067824 */ /* 0x000fe200078e00ff */
[----:B------:R-:W-:Y:S01]  /*20f0*/  ISETP.GE.AND P2, PT, R13, R8, PT ;  /* 0x000000080d00720c */ /* 0x000fe20003f46270 */
[----:B------:R-:W-:Y:S01]  /*2100*/  IMAD.SHL.U32 R4, R3, 0x10, RZ ;  /* 0x0000001003047824 */ /* 0x000fe200078e00ff */
[C---:B------:R-:W-:Y:S02]  /*2110*/  LOP3.LUT R7, R105.reuse, 0xc0, RZ, 0xc0, !PT ;  /* 0x000000c069077812 */ /* 0x040fe400078ec0ff */
        /* <DEDUP_REMOVED lines=9> */
[----:B------:R-:W-:Y:S02]  /*21b0*/  ISETP.GE.AND P1, PT, R9, R8, PT ;  /* 0x000000080900720c */ /* 0x000fe40003f26270 */
        /* <DEDUP_REMOVED lines=12> */
.L_x_3926:
[----:B------:R-:W-:Y:S05]  /*2280*/  BSYNC.RECONVERGENT B0 ;  /* 0x0000000000007941 */ /* 0x000fea0003800200 */
.L_x_3925:
        /* <DEDUP_REMOVED lines=15> */
.L_x_3928:
[----:B------:R-:W-:Y:S05]  /*2380*/  BSYNC.RECONVERGENT B0 ;  /* 0x0000000000007941 */ /* 0x000fea0003800200 */
.L_x_3927:
        /* <DEDUP_REMOVED lines=13> */
.L_x_3930:
[----:B------:R-:W-:Y:S05]  /*2460*/  BSYNC.RECONVERGENT B0 ;  /* 0x0000000000007941 */ /* 0x000fea0003800200 */
.L_x_3929:
[----:B------:R-:W-:Y:S01]  /*2470*/  LDSM.16.M88.4 R20, [R85] ;  /* 0x000000005514783b */ /* 0x000fe20000000200 */
[----:B------:R-:W-:Y:S01]  /*2480*/  IMAD.MOV.U32 R0, RZ, RZ, 0x20 ;  /* 0x00000020ff007424 */ /* 0x000fe200078e00ff */
[----:B------:R-:W-:Y:S02]  /*2490*/  LOP3.LUT P6, RZ, R3, 0x4, RZ, 0xc0, !PT ;  /* 0x0000000403ff7812 */ /* 0x000fe400078cc0ff */
[----:B------:R-:W5:Y:S01]  /*24a0*/  LDSM.16.M88.4 R12, [R84+0x1000] ;  /* 0x00100000540c783b */ /* 0x000f620000000200 */
[C---:B------:R-:W-:Y:S02]  /*24b0*/  VIMNMX R115, PT, PT, R113.reuse, R88, PT ;  /* 0x0000005871737248 */ /* 0x040fe40003fe0100 */
[----:B------:R-:W-:Y:S01]  /*24c0*/  SEL R0, R0, 0xffffffe0, !P6 ;  /* 0xffffffe000007807 */ /* 0x000fe20007000000 */
[----:B-1----:R-:W1:Y:S01]  /*24d0*/  LDSM.16.M88.4 R4, [R84+0x1400] ;  /* 0x001400005404783b */ /* 0x002e620000000200 */
[----:B------:R-:W-:-:S03]  /*24e0*/  VIADDMNMX R113, R113, 0x8, R88, PT ;  /* 0x0000000871717846 */ /* 0x000fc60003800158 */
[----:B------:R-:W-:Y:S01]  /*24f0*/  IMAD.IADD R117, R85, 0x1, R0 ;  /* 0x0000000155757824 */ /* 0x000fe200078e0200 */
[----:B------:R-:W-:Y:S01]  /*2500*/  LDSM.16.M88.4 R60, [R84+0x1800] ;  /* 0x00180000543c783b */ /* 0x000fe20000000200 */
[----:B------:R-:W-:-:S03]  /*2510*/  IMAD.IADD R0, R0, 0x1, R84 ;  /* 0x0000000100007824 */ /* 0x000fc600078e0254 */
[----:B------:R-:W-:Y:S04]  /*2520*/  LDSM.16.M88.4 R100, [R117] ;  /* 0x000000007564783b */ /* 0x000fe80000000200 */
[----:B------:R-:W2:Y:S04]  /*2530*/  LDSM.16.M88.4 R72, [R0+0x1000] ;  /* 0x001000000048783b */ /* 0x000ea80000000200 */
[----:B------:R-:W3:Y:S04]  /*2540*/  LDSM.16.M88.4 R68, [R0+0x1400] ;  /* 0x001400000044783b */ /* 0x000ee80000000200 */
[----:B------:R-:W4:Y:S04]  /*2550*/  LDSM.16.M88.4 R52, [R84+0x1c00] ;  /* 0x001c00005434783b */ /* 0x000f280000000200 */
[----:B------:R-:W4:Y:S04]  /*2560*/  LDSM.16.M88.4 R44, [R84+0x2000] ;  /* 0x00200000542c783b */ /* 0x000f280000000200 */
[----:B------:R-:W4:Y:S04]  /*2570*/  LDSM.16.M88.4 R36, [R84+0x2400] ;  /* 0x002400005424783b */ /* 0x000f280000000200 */
[----:B------:R-:W4:Y:S01]  /*2580*/  LDSM.16.M88.4 R28, [R84+0x2800] ;  /* 0x00280000541c783b */ /* 0x000f220000000200 */
[C---:B-----5:R-:W-:Y:S03]  /*2590*/  HMMA.16816.F32.BF16 R16, R20.reuse, R12, RZ ;  /* 0x0000000c1410723c */ /* 0x060fe600000418ff */
[----:B------:R-:W5:Y:S04]  /*25a0*/  LDSM.16.M88.4 R76, [R84+0x2c00] ;  /* 0x002c0000544c783b */ /* 0x000f680000000200 */
[----:B------:R-:W-:Y:S01]  /*25b0*/  LDSM.16.M88.4 R96, [R0+0x1800] ;  /* 0x001800000060783b */ /* 0x000fe20000000200 */
[C---:B------:R-:W-:Y:S03]  /*25c0*/  HMMA.16816.F32.BF16 R12, R20.reuse, R14, RZ ;  /* 0x0000000e140c723c */ /* 0x040fe600000418ff */
[----:B------:R-:W-:Y:S04]  /*25d0*/  LDSM.16.M88.4 R92, [R0+0x1c00] ;  /* 0x001c0000005c783b */ /* 0x000fe80000000200 */
[----:B------:R-:W-:Y:S01]  /*25e0*/  LDSM.16.M88.4 R80, [R0+0x2000] ;  /* 0x002000000050783b */ /* 0x000fe20000000200 */
[C---:B-1----:R-:W-:Y:S03]  /*25f0*/  HMMA.16816.F32.BF16 R8, R20.reuse, R4, RZ ;  /* 0x000000041408723c */ /* 0x042fe600000418ff */
[----:B------:R-:W0:Y:S05]  /*2600*/  LDGDEPBAR ;  /* 0x00000000000079af */ /* 0x000e2a0000000000 */
[----:B------:R-:W-:Y:S08]  /*2610*/  HMMA.16816.F32.BF16 R4, R20, R6, RZ ;  /* 0x000000061404723c */ /* 0x000ff000000418ff */
[C---:B--2---:R-:W-:Y:S08]  /*2620*/  HMMA.16816.F32.BF16 R16, R100.reuse, R72, R16 ;  /* 0x000000486410723c */ /* 0x044ff00000041810 */
[C---:B------:R-:W-:Y:S01]  /*2630*/  HMMA.16816.F32.BF16 R12, R100.reuse, R74, R12 ;  /* 0x0000004a640c723c */ /* 0x040fe2000004180c */
[----:B------:R-:W1:Y:S07]  /*2640*/  LDSM.16.M88.4 R72, [R0+0x2800] ;  /* 0x002800000048783b */ /* 0x000e6e0000000200 */
[C---:B---3--:R-:W-:Y:S08]  /*2650*/  HMMA.16816.F32.BF16 R8, R100.reuse, R68, R8 ;  /* 0x000000446408723c */ /* 0x048ff00000041808 */
[----:B------:R-:W-:Y:S01]  /*2660*/  HMMA.16816.F32.BF16 R4, R100, R70, R4 ;  /* 0x000000466404723c */ /* 0x000fe20000041804 */
[----:B------:R-:W2:Y:S07]  /*2670*/  LDSM.16.M88.4 R68, [R0+0x2c00] ;  /* 0x002c00000044783b */ /* 0x000eae0000000200 */
        /* <DEDUP_REMOVED lines=12> */
[----:B------:R-:W3:Y:S01]  /*2740*/  LDSM.16.M88.4 R76, [R0+0x2400] ;  /* 0x00240000004c783b */ /* 0x000ee20000000200 */
[----:B------:R-:W-:-:S06]  /*2750*/  DEPBAR.LE SB0, 0x0 ;  /* 0x000080000000791a */ /* 0x000fcc0000000000 */
[----:B-1----:R-:W-:Y:S01]  /*2760*/  HMMA.16816.F32.BF16 R32, R100, R72, R32 ;  /* 0x000000486420723c */ /* 0x002fe20000041820 */
[----:B------:R-:W-:-:S07]  /*2770*/  IMAD.SHL.U32 R72, R3, 0x2, RZ ;  /* 0x0000000203487824 */ /* 0x000fce00078e00ff */
[C---:B--2---:R-:W-:Y:S08]  /*2780*/  HMMA.16816.F32.BF16 R24, R100.reuse, R68, R24 ;  /* 0x000000446418723c */ /* 0x044ff00000041818 */
[----:B------:R-:W-:Y:S01]  /*2790*/  HMMA.16816.F32.BF16 R20, R100, R70, R20 ;  /* 0x000000466414723c */ /* 0x000fe20000041814 */
[----:B------:R-:W-:-:S04]  /*27a0*/  LOP3.LUT R71, R72, 0x6, RZ, 0xc0, !PT ;  /* 0x0000000648477812 */ /* 0x000fc800078ec0ff */
[C---:B------:R-:W-:Y:S02]  /*27b0*/  LOP3.LUT R70, R2.reuse, R71, RZ, 0xfc, !PT ;  /* 0x0000004702467212 */ /* 0x040fe400078efcff */
[--C-:B------:R-:W-:Y:S01]  /*27c0*/  LOP3.LUT R72, R2, 0x78, R71.reuse, 0xfe, !PT ;  /* 0x0000007802487812 */ /* 0x100fe200078efe47 */
[C---:B------:R-:W-:Y:S01]  /*27d0*/  HMMA.16816.F32.BF16 R64, R100.reuse, R96, R64 ;  /* 0x000000606440723c */ /* 0x040fe20000041840 */
[C---:B------:R-:W-:Y:S02]  /*27e0*/  ISETP.GE.AND P5, PT, R70.reuse, R115, PT ;  /* 0x000000734600720c */ /* 0x040fe40003fa6270 */
[----:B------:R-:W-:Y:S02]  /*27f0*/  ISETP.GE.AND P1, PT, R70, R113, PT ;  /* 0x000000714600720c */ /* 0x000fe40003f26270 */
[----:B------:R-:W-:Y:S02]  /*2800*/  LOP3.LUT R68, R2, 0x1, R71, 0xfe, !PT ;  /* 0x0000000102447812 */ /* 0x000fe400078efe47 */
[----:B------:R-:W-:Y:S01]  /*2810*/  I2FP.F32.U32 R70, R70 ;  /* 0x0000004600467245 */ /* 0x000fe20000201000 */
[----:B------:R-:W-:Y:S01]  /*2820*/  HMMA.16816.F32.BF16 R60, R100, R98, R60 ;  /* 0x00000062643c723c */ /* 0x000fe2000004183c */
[----:B------:R-:W-:-:S02]  /*2830*/  I2FP.F32.U32 R69, R72 ;  /* 0x0000004800457245 */ /* 0x000fc40000201000 */
[C---:B------:R-:W-:Y:S02]  /*2840*/  ISETP.GE.AND P2, PT, R68.reuse, R115, PT ;  /* 0x000000734400720c */ /* 0x040fe40003f46270 */
[----:B------:R-:W-:Y:S02]  /*2850*/  ISETP.GE.AND P3, PT, R68, R113, PT ;  /* 0x000000714400720c */ /* 0x000fe40003f66270 */
[----:B------:R-:W-:Y:S01]  /*2860*/  I2FP.F32.U32 R68, R68 ;  /* 0x0000004400447245 */ /* 0x000fe20000201000 */
[----:B------:R-:W-:Y:S01]  /*2870*/  HMMA.16816.F32.BF16 R56, R100, R92, R56 ;  /* 0x0000005c6438723c */ /* 0x000fe20000041838 */
[C---:B------:R-:W-:Y:S02]  /*2880*/  ISETP.GE.AND P4, PT, R72.reuse, R115, PT ;  /* 0x000000734800720c */ /* 0x040fe40003f86270 */
[----:B------:R-:W-:Y:S01]  /*2890*/  ISETP.GE.AND P0, PT, R72, R113, PT ;  /* 0x000000714800720c */ /* 0x000fe20003f06270 */
[----:B------:R-:W-:-:S04]  /*28a0*/  FFMA.FTZ R19, R87, R68, R19 ;  /* 0x0000004457137223 */ /* 0x000fc80000010013 */
[C---:B------:R-:W-:Y:S08]  /*28b0*/  HMMA.16816.F32.BF16 R52, R100.reuse, R94, R52 ;  /* 0x0000005e6434723c */ /* 0x040ff00000041834 */
[----:B------:R-:W-:Y:S01]  /*28c0*/  HMMA.16816.F32.BF16 R48, R100, R80, R48 ;  /* 0x000000506430723c */ /* 0x000fe20000041830 */
[----:B------:R-:W-:Y:S01]  /*28d0*/  FFMA.FTZ R81, R87, R70, R18 ;  /* 0x0000004657517223 */ /* 0x000fe20000010012 */
[----:B------:R-:W-:-:S04]  /*28e0*/  LOP3.LUT R18, R2, 0x10, R71, 0xfe, !PT ;  /* 0x0000001002127812 */ /* 0x000fc800078efe47 */
[----:B------:R-:W-:Y:S02]  /*28f0*/  FSEL R81, R81, -INF , !P1 ;  /* 0xff80000051517808 */ /* 0x000fe40004800000 */
[----:B------:R-:W-:Y:S01]  /*2900*/  HMMA.16816.F32.BF16 R44, R100, R82, R44 ;  /* 0x00000052642c723c */ /* 0x000fe2000004182c */
[----:B------:R-:W-:-:S07]  /*2910*/  I2FP.F32.U32 R93, R18 ;  /* 0x00000012005d7245 */ /* 0x000fce0000201000 */
[C---:B---3--:R-:W-:Y:S08]  /*2920*/  HMMA.16816.F32.BF16 R40, R100.reuse, R76, R40 ;  /* 0x0000004c6428723c */ /* 0x048ff00000041828 */
[----:B------:R-:W-:Y:S01]  /*2930*/  HMMA.16816.F32.BF16 R36, R100, R78, R36 ;  /* 0x0000004e6424723c */ /* 0x000fe20000041824 */
[----:B------:R-:W-:Y:S01]  /*2940*/  FSEL R79, R19, -INF , !P3 ;  /* 0xff800000134f7808 */ /* 0x000fe20005800000 */
[----:B------:R-:W-:Y:S01]  /*2950*/  BAR.SYNC.DEFER_BLOCKING 0x0 ;  /* 0x0000000000007b1d */ /* 0x000fe20000010000 */
[----:B------:R-:W-:-:S05]  /*2960*/  ISETP.GE.AND P3, PT, R18, R113, PT ;  /* 0x000000711200720c */ /* 0x000fca0003f66270 */
[----:B------:R-:W-:Y:S01]  /*2970*/  HMMA.16816.F32.BF16 R28, R100, R74, R28 ;  /* 0x0000004a641c723c */ /* 0x000fe2000004181c */
[C---:B------:R-:W-:Y:S01]  /*2980*/  FFMA.FTZ R103, R87.reuse, R70, R16 ;  /* 0x0000004657677223 */ /* 0x040fe20000010010 */
[CC--:B------:R-:W-:Y:S01]  /*2990*/  FFMA.FTZ R16, R87.reuse, R69.reuse, R20 ;  /* 0x0000004557107223 */ /* 0x0c0fe20000010014 */
[C---:B------:R-:W-:Y:S01]  /*29a0*/  FFMA.FTZ R20, R87.reuse, R69, R22 ;  /* 0x0000004557147223 */ /* 0x040fe20000010016 */
[C---:B------:R-:W-:Y:S01]  /*29b0*/  LOP3.LUT R22, R2.reuse, 0x8, R71, 0xfe, !PT ;  /* 0x0000000802167812 */ /* 0x040fe200078efe47 */
[----:B------:R-:W-:Y:S01]  /*29c0*/  FFMA.FTZ R101, R87, R68, R17 ;  /* 0x0000004457657223 */ /* 0x000fe20000010011 */
[----:B------:R-:W-:Y:S02]  /*29d0*/  LOP3.LUT R68, R2, 0x9, R71, 0xfe, !PT ;  /* 0x0000000902447812 */ /* 0x000fe400078efe47 */
[----:B------:R-:W-:Y:S02]  /*29e0*/  FSEL R103, R103, -INF , !P5 ;  /* 0xff80000067677808 */ /* 0x000fe40006800000 */
[----:B------:R-:W-:-:S02]  /*29f0*/  I2FP.F32.U32 R17, R22 ;  /* 0x0000001600117245 */ /* 0x000fc40000201000 */
[C---:B------:R-:W-:Y:S02]  /*2a00*/  ISETP.GE.AND P5, PT, R22.reuse, R115, PT ;  /* 0x000000731600720c */ /* 0x040fe40003fa6270 */
[----:B------:R-:W-:Y:S02]  /*2a10*/  ISETP.GE.AND P1, PT, R22, R113, PT ;  /* 0x000000711600720c */ /* 0x000fe40003f26270 */
[----:B------:R-:W-:Y:S02]  /*2a20*/  FSEL R22, R16, -INF , !P4 ;  /* 0xff80000010167808 */ /* 0x000fe40006000000 */
[----:B------:R-:W-:Y:S02]  /*2a30*/  I2FP.F32.U32 R16, R68 ;  /* 0x0000004400107245 */ /* 0x000fe40000201000 */
[----:B------:R-:W-:Y:S02]  /*2a40*/  FSEL R101, R101, -INF , !P2 ;  /* 0xff80000065657808 */ /* 0x000fe40005000000 */
[----:B------:R-:W-:Y:S01]  /*2a50*/  ISETP.GE.AND P2, PT, R18, R115, PT ;  /* 0x000000731200720c */ /* 0x000fe20003f46270 */
[C---:B------:R-:W-:Y:S01]  /*2a60*/  FFMA.FTZ R18, R87.reuse, R17, R12 ;  /* 0x0000001157127223 */ /* 0x040fe2000001000c */
[----:B------:R-:W-:Y:S01]  /*2a70*/  FSEL R20, R20, -INF , !P0 ;  /* 0xff80000014147808 */ /* 0x000fe20004000000 */
[C---:B------:R-:W-:Y:S01]  /*2a80*/  FFMA.FTZ R12, R87.reuse, R93, R8 ;  /* 0x0000005d570c7223 */ /* 0x040fe20000010008 */
[C---:B------:R-:W-:Y:S01]  /*2a90*/  ISETP.GE.AND P4, PT, R68.reuse, R115, PT ;  /* 0x000000734400720c */ /* 0x040fe20003f86270 */
[C---:B------:R-:W-:Y:S01]  /*2aa0*/  FFMA.FTZ R93, R87.reuse, R93, R10 ;  /* 0x0000005d575d7223 */ /* 0x040fe2000001000a */
[----:B------:R-:W-:Y:S01]  /*2ab0*/  ISETP.GE.AND P0, PT, R68, R113, PT ;  /* 0x000000714400720c */ /* 0x000fe20003f06270 */
[CC--:B------:R-:W-:Y:S01]  /*2ac0*/  FFMA.FTZ R13, R87.reuse, R16.reuse, R13 ;  /* 0x00000010570d7223 */ /* 0x0c0fe2000001000d */
[C---:B------:R-:W-:Y:S01]  /*2ad0*/  LOP3.LUT R8, R2.reuse, 0x11, R71, 0xfe, !PT ;  /* 0x0000001102087812 */ /* 0x040fe200078efe47 */
[C---:B------:R-:W-:Y:S01]  /*2ae0*/  FFMA.FTZ R15, R87.reuse, R16, R15 ;  /* 0x00000010570f7223 */ /* 0x040fe2000001000f */
[C-C-:B------:R-:W-:Y:S01]  /*2af0*/  LOP3.LUT R68, R2.reuse, 0x18, R71.reuse, 0xfe, !PT ;  /* 0x0000001802447812 */ /* 0x140fe200078efe47 */
[----:B------:R-:W-:Y:S01]  /*2b00*/  FFMA.FTZ R17, R87, R17, R14 ;  /* 0x0000001157117223 */ /* 0x000fe2000001000e */
[----:B------:R-:W-:-:S02]  /*2b10*/  LOP3.LUT R16, R2, 0x19, R71, 0xfe, !PT ;  /* 0x0000001902107812 */ /* 0x000fc400078efe47 */
[----:B------:R-:W-:Y:S02]  /*2b20*/  FSEL R14, R18, -INF , !P5 ;  /* 0xff800000120e7808 */ /* 0x000fe40006800000 */
[----:B------:R-:W-:Y:S02]  /*2b30*/  I2FP.F32.U32 R18, R8 ;  /* 0x0000000800127245 */ /* 0x000fe40000201000 */
[----:B------:R-:W-:Y:S02]  /*2b40*/  I2FP.F32.U32 R99, R68 ;  /* 0x0000004400637245 */ /* 0x000fe40000201000 */
[----:B------:R-:W-:Y:S01]  /*2b50*/  FSEL R12, R12, -INF , !P2 ;  /* 0xff8000000c0c7808 */ /* 0x000fe20005000000 */
[-C--:B------:R-:W-:Y:S01]  /*2b60*/  FFMA.FTZ R9, R87, R18.reuse, R9 ;  /* 0x0000001257097223 */ /* 0x080fe20000010009 */
[----:B------:R-:W-:Y:S01]  /*2b70*/  FSEL R93, R93, -INF , !P3 ;  /* 0xff8000005d5d7808 */ /* 0x000fe20005800000 */
[C---:B------:R-:W-:Y:S01]  /*2b80*/  FFMA.FTZ R95, R87.reuse, R18, R11 ;  /* 0x00000012575f7223 */ /* 0x040fe2000001000b */
[C---:B------:R-:W-:Y:S01]  /*2b90*/  ISETP.GE.AND P2, PT, R16.reuse, R115, PT ;  /* 0x000000731000720c */ /* 0x040fe20003f46270 */
[C---:B------:R-:W-:Y:S01]  /*2ba0*/  FFMA.FTZ R4, R87.reuse, R99, R4 ;  /* 0x0000006357047223 */ /* 0x040fe20000010004 */
[----:B------:R-:W-:Y:S01]  /*2bb0*/  ISETP.GE.AND P3, PT, R16, R113, PT ;  /* 0x000000711000720c */ /* 0x000fe20003f66270 */
[----:B------:R-:W-:Y:S01]  /*2bc0*/  FFMA.FTZ R99, R87, R99, R6 ;  /* 0x0000006357637223 */ /* 0x000fe20000010006 */
[----:B------:R-:W-:-:S02]  /*2bd0*/  I2FP.F32.U32 R16, R16 ;  /* 0x0000001000107245 */ /* 0x000fc40000201000 */
[----:B------:R-:W-:Y:S02]  /*2be0*/  FSEL R10, R17, -INF , !P1 ;  /* 0xff800000110a7808 */ /* 0x000fe40004800000 */
[C---:B------:R-:W-:Y:S01]  /*2bf0*/  ISETP.GE.AND P5, PT, R8.reuse, R115, PT ;  /* 0x000000730800720c */ /* 0x040fe20003fa6270 */
[CC--:B------:R-:W-:Y:S01]  /*2c00*/  FFMA.FTZ R5, R87.reuse, R16.reuse, R5 ;  /* 0x0000001057057223 */ /* 0x0c0fe20000010005 */
[----:B------:R-:W-:Y:S01]  /*2c10*/  ISETP.GE.AND P1, PT, R8, R113, PT ;  /* 0x000000710800720c */ /* 0x000fe20003f26270 */
[----:B------:R-:W-:Y:S01]  /*2c20*/  FFMA.FTZ R7, R87, R16, R7 ;  /* 0x0000001057077223 */ /* 0x000fe20000010007 */
[----:B------:R-:W-:Y:S02]  /*2c30*/  FSEL R123, R13, -INF , !P4 ;  /* 0xff8000000d7b7808 */ /* 0x000fe40006000000 */
[----:B------:R-:W-:Y:S02]  /*2c40*/  LOP3.LUT R6, R2, 0x20, R71, 0xfe, !PT ;  /* 0x0000002002067812 */ /* 0x000fe400078efe47 */
[----:B------:R-:W-:-:S02]  /*2c50*/  ISETP.GE.AND P4, PT, R68, R115, PT ;  /* 0x000000734400720c */ /* 0x000fc40003f86270 */
[C-C-:B------:R-:W-:Y:S02]  /*2c60*/  LOP3.LUT R18, R2.reuse, 0x21, R71.reuse, 0xfe, !PT ;  /* 0x0000002102127812 */ /* 0x140fe400078efe47 */
[----:B------:R-:W-:Y:S02]  /*2c70*/  LOP3.LUT R16, R2, 0x28, R71, 0xfe, !PT ;  /* 0x0000002802107812 */ /* 0x000fe400078efe47 */
[----:B------:R-:W-:Y:S02]  /*2c80*/  FSEL R11, R9, -INF , !P5 ;  /* 0xff800000090b7808 */ /* 0x000fe40006800000 */
[----:B------:R-:W-:Y:S02]  /*2c90*/  FSEL R95, R95, -INF , !P1 ;  /* 0xff8000005f5f7808 */ /* 0x000fe40004800000 */
[C---:B------:R-:W-:Y:S02]  /*2ca0*/  ISETP.GE.AND P5, PT, R6.reuse, R115, PT ;  /* 0x000000730600720c */ /* 0x040fe40003fa6270 */
[----:B------:R-:W-:-:S02]  /*2cb0*/  ISETP.GE.AND P1, PT, R6, R113, PT ;  /* 0x000000710600720c */ /* 0x000fc40003f26270 */
[----:B------:R-:W-:Y:S02]  /*2cc0*/  I2FP.F32.U32 R6, R6 ;  /* 0x0000000600067245 */ /* 0x000fe40000201000 */
[----:B------:R-:W-:Y:S02]  /*2cd0*/  FSEL R9, R4, -INF , !P4 ;  /* 0xff80000004097808 */ /* 0x000fe40006000000 */
[----:B------:R-:W-:Y:S01]  /*2ce0*/  I2FP.F32.U32 R4, R18 ;  /* 0x0000001200047245 */ /* 0x000fe20000201000 */
[-C--:B------:R-:W-:Y:S01]  /*2cf0*/  FFMA.FTZ R64, R87, R6.reuse, R64 ;  /* 0x0000000657407223 */ /* 0x080fe20000010040 */
[----:B------:R-:W-:Y:S01]  /*2d00*/  FSEL R107, R5, -INF , !P2 ;  /* 0xff800000056b7808 */ /* 0x000fe20005000000 */
[C---:B------:R-:W-:Y:S01]  /*2d10*/  FFMA.FTZ R66, R87.reuse, R6, R66 ;  /* 0x0000000657427223 */ /* 0x040fe20000010042 */
[----:B------:R-:W-:Y:S01]  /*2d20*/  I2FP.F32.U32 R5, R16 ;  /* 0x0000001000057245 */ /* 0x000fe20000201000 */
[CC--:B------:R-:W-:Y:S01]  /*2d30*/  FFMA.FTZ R65, R87.reuse, R4.reuse, R65 ;  /* 0x0000000457417223 */ /* 0x0c0fe20000010041 */
[----:B------:R-:W-:Y:S01]  /*2d40*/  ISETP.GE.AND P4, PT, R18, R115, PT ;  /* 0x000000731200720c */ /* 0x000fe20003f86270 */
[----:B------:R-:W-:Y:S01]  /*2d50*/  FFMA.FTZ R67, R87, R4, R67 ;  /* 0x0000000457437223 */ /* 0x000fe20000010043 */
[----:B------:R-:W-:Y:S01]  /*2d60*/  FSEL R97, R7, -INF , !P3 ;  /* 0xff80000007617808 */ /* 0x000fe20005800000 */
[CC--:B------:R-:W-:Y:S01]  /*2d70*/  FFMA.FTZ R60, R87.reuse, R5.reuse, R60 ;  /* 0x00000005573c7223 */ /* 0x0c0fe2000001003c */
[----:B------:R-:W-:Y:S01]  /*2d80*/  FFMA.FTZ R62, R87, R5, R62 ;  /* 0x00000005573e7223 */ /* 0x000fe2000001003e */
[----:B------:R-:W-:-:S02]  /*2d90*/  LOP3.LUT R6, R2, 0x29, R71, 0xfe, !PT ;  /* 0x0000002902067812 */ /* 0x000fc400078efe47 */
[----:B------:R-:W-:Y:S02]  /*2da0*/  FSEL R8, R15, -INF , !P0 ;  /* 0xff8000000f087808 */ /* 0x000fe40004000000 */
[C---:B------:R-:W-:Y:S02]  /*2db0*/  ISETP.GE.AND P2, PT, R16.reuse, R115, PT ;  /* 0x000000731000720c */ /* 0x040fe40003f46270 */
[-C--:B------:R-:W-:Y:S02]  /*2dc0*/  ISETP.GE.AND P3, PT, R16, R113.reuse, PT ;  /* 0x000000711000720c */ /* 0x080fe40003f66270 */
[----:B------:R-:W-:Y:S02]  /*2dd0*/  ISETP.GE.AND P0, PT, R68, R113, PT ;  /* 0x000000714400720c */ /* 0x000fe40003f06270 */
[C-C-:B------:R-:W-:Y:S02]  /*2de0*/  LOP3.LUT R16, R2.reuse, 0x30, R71.reuse, 0xfe, !PT ;  /* 0x0000003002107812 */ /* 0x140fe400078efe47 */
[----:B------:R-:W-:-:S02]  /*2df0*/  LOP3.LUT R4, R2, 0x31, R71, 0xfe, !PT ;  /* 0x0000003102047812 */ /* 0x000fc400078efe47 */
[----:B------:R-:W-:Y:S02]  /*2e00*/  FSEL R163, R64, -INF , !P5 ;  /* 0xff80000040a37808 */ /* 0x000fe40006800000 */
[----:B------:R-:W-:Y:S02]  /*2e10*/  FSEL R159, R66, -INF , !P1 ;  /* 0xff800000429f7808 */ /* 0x000fe40004800000 */
[C---:B------:R-:W-:Y:S02]  /*2e20*/  ISETP.GE.AND P5, PT, R6.reuse, R115, PT ;  /* 0x000000730600720c */ /* 0x040fe40003fa6270 */
[----:B------:R-:W-:Y:S02]  /*2e30*/  ISETP.GE.AND P1, PT, R6, R113, PT ;  /* 0x000000710600720c */ /* 0x000fe40003f26270 */
[----:B------:R-:W-:Y:S02]  /*2e40*/  FSEL R139, R65, -INF , !P4 ;  /* 0xff800000418b7808 */ /* 0x000fe40006000000 */
[----:B------:R-:W-:-:S02]  /*2e50*/  I2FP.F32.U32 R6, R6 ;  /* 0x0000000600067245 */ /* 0x000fc40000201000 */
[----:B------:R-:W-:Y:S02]  /*2e60*/  FSEL R83, R60, -INF , !P2 ;  /* 0xff8000003c537808 */ /* 0x000fe40005000000 */
[----:B------:R-:W-:Y:S01]  /*2e70*/  FSEL R65, R62, -INF , !P3 ;  /* 0xff8000003e417808 */ /* 0x000fe20005800000 */
[-C--:B------:R-:W-:Y:S01]  /*2e80*/  FFMA.FTZ R61, R87, R6.reuse, R61 ;  /* 0x00000006573d7223 */ /* 0x080fe2000001003d */
[----:B------:R-:W-:Y:S01]  /*2e90*/  FSEL R99, R99, -INF , !P0 ;  /* 0xff80000063637808 */ /* 0x000fe20004000000 */
[C---:B------:R-:W-:Y:S01]  /*2ea0*/  FFMA.FTZ R63, R87.reuse, R6, R63 ;  /* 0x00000006573f7223 */ /* 0x040fe2000001003f */
[----:B------:R-:W-:Y:S02]  /*2eb0*/  I2FP.F32.U32 R5, R16 ;  /* 0x0000001000057245 */ /* 0x000fe40000201000 */
[C---:B------:R-:W-:Y:S02]  /*2ec0*/  ISETP.GE.AND P2, PT, R4.reuse, R115, PT ;  /* 0x000000730400720c */ /* 0x040fe40003f46270 */
[----:B------:R-:W-:Y:S01]  /*2ed0*/  ISETP.GE.AND P3, PT, R4, R113, PT ;  /* 0x000000710400720c */ /* 0x000fe20003f66270 */
        /* <DEDUP_REMOVED lines=9> */
[C-C-:B------:R-:W-:Y:S02]  /*2f70*/  LOP3.LUT R6, R2.reuse, 0x38, R71.reuse, 0xfe, !PT ;  /* 0x0000003802067812 */ /* 0x140fe400078efe47 */
[C-C-:B------:R-:W-:Y:S02]  /*2f80*/  LOP3.LUT R4, R2.reuse, 0x39, R71.reuse, 0xfe, !PT ;  /* 0x0000003902047812 */ /* 0x140fe400078efe47 */
[----:B------:R-:W-:-:S02]  /*2f90*/  LOP3.LUT R16, R2, 0x40, R71, 0xfe, !PT ;  /* 0x0000004002107812 */ /* 0x000fc400078efe47 */
[----:B------:R-:W-:Y:S02]  /*2fa0*/  FSEL R165, R61, -INF , !P5 ;  /* 0xff8000003da57808 */ /* 0x000fe40006800000 */
[----:B------:R-:W-:Y:S02]  /*2fb0*/  FSEL R161, R63, -INF , !P1 ;  /* 0xff8000003fa17808 */ /* 0x000fe40004800000 */
[C---:B------:R-:W-:Y:S02]  /*2fc0*/  ISETP.GE.AND P5, PT, R6.reuse, R115, PT ;  /* 0x000000730600720c */ /* 0x040fe40003fa6270 */
[----:B------:R-:W-:Y:S02]  /*2fd0*/  ISETP.GE.AND P1, PT, R6, R113, PT ;  /* 0x000000710600720c */ /* 0x000fe40003f26270 */
[----:B------:R-:W-:Y:S02]  /*2fe0*/  FSEL R149, R56, -INF , !P4 ;  /* 0xff80000038957808 */ /* 0x000fe40006000000 */
[----:B------:R-:W-:-:S02]  /*2ff0*/  FSEL R145, R58, -INF , !P0 ;  /* 0xff8000003a917808 */ /* 0x000fc40004000000 */
[----:B------:R-:W-:Y:S02]  /*3000*/  I2FP.F32.U32 R6, R6 ;  /* 0x0000000600067245 */ /* 0x000fe40000201000 */
[C---:B------:R-:W-:Y:S02]  /*3010*/  ISETP.GE.AND P4, PT, R4.reuse, R115, PT ;  /* 0x000000730400720c */ /* 0x040fe40003f86270 */
[----:B------:R-:W-:Y:S01]  /*3020*/  ISETP.GE.AND P0, PT, R4, R113, PT ;  /* 0x000000710400720c */ /* 0x000fe20003f06270 */
[C---:B------:R-:W-:Y:S01]  /*3030*/  FFMA.FTZ R52, R87.reuse, R6, R52 ;  /* 0x0000000657347223 */ /* 0x040fe20000010034 */
[----:B------:R-:W-:Y:S01]  /*3040*/  I2FP.F32.U32 R5, R16 ;  /* 0x0000001000057245 */ /* 0x000fe20000201000 */
[----:B------:R-:W-:Y:S01]  /*3050*/  FFMA.FTZ R54, R87, R6, R54 ;  /* 0x0000000657367223 */ /* 0x000fe20000010036 */
[----:B------:R-:W-:Y:S02]  /*3060*/  I2FP.F32.U32 R4, R4 ;  /* 0x0000000400047245 */ /* 0x000fe40000201000 */
[----:B------:R-:W-:Y:S01]  /*3070*/  FSEL R143, R57, -INF , !P2 ;  /* 0xff800000398f7808 */ /* 0x000fe20005000000 */
[-C--:B------:R-:W-:Y:S01]  /*3080*/  FFMA.FTZ R48, R87, R5.reuse, R48 ;  /* 0x0000000557307223 */ /* 0x080fe20000010030 */
[----:B------:R-:W-:Y:S01]  /*3090*/  FSEL R141, R59, -INF , !P3 ;  /* 0xff8000003b8d7808 */ /* 0x000fe20005800000 */
[C---:B------:R-:W-:Y:S01]  /*30a0*/  FFMA.FTZ R50, R87.reuse, R5, R50 ;  /* 0x0000000557327223 */ /* 0x040fe20000010032 */
[C---:B------:R-:W-:Y:S01]  /*30b0*/  ISETP.GE.AND P2, PT, R16.reuse, R115, PT ;  /* 0x000000731000720c */ /* 0x040fe20003f46270 */
[CC--:B------:R-:W-:Y:S01]  /*30c0*/  FFMA.FTZ R53, R87.reuse, R4.reuse, R53 ;  /* 0x0000000457357223 */ /* 0x0c0fe20000010035 */
[----:B------:R-:W-:Y:S01]  /*30d0*/  ISETP.GE.AND P3, PT, R16, R113, PT ;  /* 0x000000711000720c */ /* 0x000fe20003f66270 */
[----:B------:R-:W-:Y:S01]  /*30e0*/  FFMA.FTZ R55, R87, R4, R55 ;  /* 0x0000000457377223 */ /* 0x000fe20000010037 */
[----:B------:R-:W-:-:S02]  /*30f0*/  LOP3.LUT R6, R2, 0x41, R71, 0xfe, !PT ;  /* 0x0000004102067812 */ /* 0x000fc400078efe47 */
[C-C-:B------:R-:W-:Y:S02]  /*3100*/  LOP3.LUT R16, R2.reuse, 0x48, R71.reuse, 0xfe, !PT ;  /* 0x0000004802107812 */ /* 0x140fe400078efe47 */
[----:B------:R-:W-:Y:S02]  /*3110*/  LOP3.LUT R4, R2, 0x49, R71, 0xfe, !PT ;  /* 0x0000004902047812 */ /* 0x000fe400078efe47 */
[----:B------:R-:W-:Y:S02]  /*3120*/  FSEL R157, R52, -INF , !P5 ;  /* 0xff800000349d7808 */ /* 0x000fe40006800000 */
[----:B------:R-:W-:Y:S02]  /*3130*/  FSEL R153, R54, -INF , !P1 ;  /* 0xff80000036997808 */ /* 0x000fe40004800000 */
[----:B------:R-:W-:Y:S02]  /*3140*/  FSEL R67, R48, -INF , !P2 ;  /* 0xff80000030437808 */ /* 0x000fe40005000000 */
[----:B------:R-:W-:-:S02]  /*3150*/  FSEL R63, R50, -INF , !P3 ;  /* 0xff800000323f7808 */ /* 0x000fc40005800000 */
[C---:B------:R-:W-:Y:S02]  /*3160*/  ISETP.GE.AND P5, PT, R6.reuse, R115, PT ;  /* 0x000000730600720c */ /* 0x040fe40003fa6270 */
[----:B------:R-:W-:Y:S02]  /*3170*/  ISETP.GE.AND P1, PT, R6, R113, PT ;  /* 0x000000710600720c */ /* 0x000fe40003f26270 */
[----:B------:R-:W-:Y:S02]  /*3180*/  I2FP.F32.U32 R5, R16 ;  /* 0x0000001000057245 */ /* 0x000fe40000201000 */
[C---:B------:R-:W-:Y:S02]  /*3190*/  ISETP.GE.AND P2, PT, R4.reuse, R115, PT ;  /* 0x000000730400720c */ /* 0x040fe40003f46270 */
[----:B------:R-:W-:Y:S01]  /*31a0*/  ISETP.GE.AND P3, PT, R4, R113, PT ;  /* 0x000000710400720c */ /* 0x000fe20003f66270 */
[CC--:B------:R-:W-:Y:S01]  /*31b0*/  FFMA.FTZ R44, R87.reuse, R5.reuse, R44 ;  /* 0x00000005572c7223 */ /* 0x0c0fe2000001002c */
[----:B------:R-:W-:Y:S01]  /*31c0*/  I2FP.F32.U32 R6, R6 ;  /* 0x0000000600067245 */ /* 0x000fe20000201000 */
[----:B------:R-:W-:Y:S01]  /*31d0*/  FFMA.FTZ R46, R87, R5, R46 ;  /* 0x00000005572e7223 */ /* 0x000fe2000001002e */
[----:B------:R-:W-:-:S02]  /*31e0*/  I2FP.F32.U32 R4, R4 ;  /* 0x0000000400047245 */ /* 0x000fc40000201000 */
        /* <DEDUP_REMOVED lines=8> */
[C-C-:B------:R-:W-:Y:S02]  /*3270*/  LOP3.LUT R16, R2.reuse, 0x50, R71.reuse, 0xfe, !PT ;  /* 0x0000005002107812 */ /* 0x140fe400078efe47 */
[----:B------:R-:W-:-:S02]  /*3280*/  LOP3.LUT R4, R2, 0x51, R71, 0xfe, !PT ;  /* 0x0000005102047812 */ /* 0x000fc400078efe47 */
        /* <DEDUP_REMOVED lines=9> */
[----:B------:R-:W-:Y:S02]  /*3320*/  I2FP.F32.U32 R4, R4 ;  /* 0x0000000400047245 */ /* 0x000fe40000201000 */
[----:B------:R-:W-:Y:S01]  /*3330*/  FSEL R135, R49, -INF , !P5 ;  /* 0xff80000031877808 */ /* 0x000fe20006800000 */
[-C--:B------:R-:W-:Y:S01]  /*3340*/  FFMA.FTZ R36, R87, R5.reuse, R36 ;  /* 0x0000000557247223 */ /* 0x080fe20000010024 */
[----:B------:R-:W-:Y:S01]  /*3350*/  FSEL R77, R51, -INF , !P1 ;  /* 0xff800000334d7808 */ /* 0x000fe20004800000 */
[----:B------:R-:W-:Y:S01]  /*3360*/  FFMA.FTZ R38, R87, R5, R38 ;  /* 0x0000000557267223 */ /* 0x000fe20000010026 */
[----:B------:R-:W-:Y:S01]  /*3370*/  FSEL R125, R45, -INF , !P2 ;  /* 0xff8000002d7d7808 */ /* 0x000fe20005000000 */
[-C--:B------:R-:W-:Y:S01]  /*3380*/  FFMA.FTZ R41, R87, R4.reuse, R41 ;  /* 0x0000000457297223 */ /* 0x080fe20000010029 */
[----:B------:R-:W-:Y:S01]  /*3390*/  FSEL R73, R47, -INF , !P3 ;  /* 0xff8000002f497808 */ /* 0x000fe20005800000 */
[----:B------:R-:W-:Y:S01]  /*33a0*/  FFMA.FTZ R13, R87, R4, R43 ;  /* 0x00000004570d7223 */ /* 0x000fe2000001002b */
[----:B------:R-:W-:-:S02]  /*33b0*/  ISETP.GE.AND P5, PT, R16, R115, PT ;  /* 0x000000731000720c */ /* 0x000fc40003fa6270 */
[----:B------:R-:W-:Y:S02]  /*33c0*/  ISETP.GE.AND P1, PT, R16, R113, PT ;  /* 0x000000711000720c */ /* 0x000fe40003f26270 */
[C---:B------:R-:W-:Y:S02]  /*33d0*/  ISETP.GE.AND P2, PT, R6.reuse, R115, PT ;  /* 0x000000730600720c */ /* 0x040fe40003f46270 */
[----:B------:R-:W-:Y:S02]  /*33e0*/  ISETP.GE.AND P3, PT, R6, R113, PT ;  /* 0x000000710600720c */ /* 0x000fe40003f66270 */
[C-C-:B------:R-:W-:Y:S02]  /*33f0*/  LOP3.LUT R6, R2.reuse, 0x59, R71.reuse, 0xfe, !PT ;  /* 0x0000005902067812 */ /* 0x140fe400078efe47 */
[C-C-:B------:R-:W-:Y:S02]  /*3400*/  LOP3.LUT R4, R2.reuse, 0x61, R71.reuse, 0xfe, !PT ;  /* 0x0000006102047812 */ /* 0x140fe400078efe47 */
[----:B------:R-:W-:-:S02]  /*3410*/  LOP3.LUT R16, R2, 0x60, R71, 0xfe, !PT ;  /* 0x0000006002107812 */ /* 0x000fc400078efe47 */
[----:B------:R-:W-:Y:S02]  /*3420*/  FSEL R55, R40, -INF , !P5 ;  /* 0xff80000028377808 */ /* 0x000fe40006800000 */
[----:B------:R-:W-:Y:S02]  /*3430*/  FSEL R15, R15, -INF , !P1 ;  /* 0xff8000000f0f7808 */ /* 0x000fe40004800000 */
[----:B------:R-:W-:Y:S02]  /*3440*/  FSEL R51, R36, -INF , !P2 ;  /* 0xff80000024337808 */ /* 0x000fe40005000000 */
[----:B------:R-:W-:Y:S02]  /*3450*/  FSEL R45, R38, -INF , !P3 ;  /* 0xff800000262d7808 */ /* 0x000fe40005800000 */
[C---:B------:R-:W-:Y:S02]  /*3460*/  ISETP.GE.AND P5, PT, R6.reuse, R115, PT ;  /* 0x000000730600720c */ /* 0x040fe40003fa6270 */
[----:B------:R-:W-:-:S02]  /*3470*/  ISETP.GE.AND P1, PT, R6, R113, PT ;  /* 0x000000710600720c */ /* 0x000fc40003f26270 */
[----:B------:R-:W-:Y:S02]  /*3480*/  FSEL R53, R41, -INF , !P4 ;  /* 0xff80000029357808 */ /* 0x000fe40006000000 */
[----:B------:R-:W-:Y:S02]  /*3490*/  FSEL R13, R13, -INF , !P0 ;  /* 0xff8000000d0d7808 */ /* 0x000fe40004000000 */
[C---:B------:R-:W-:Y:S02]  /*34a0*/  ISETP.GE.AND P2, PT, R4.reuse, R115, PT ;  /* 0x000000730400720c */ /* 0x040fe40003f46270 */
[----:B------:R-:W-:Y:S02]  /*34b0*/  ISETP.GE.AND P3, PT, R4, R113, PT ;  /* 0x000000710400720c */ /* 0x000fe40003f66270 */
[----:B------:R-:W-:Y:S02]  /*34c0*/  I2FP.F32.U32 R6, R6 ;  /* 0x0000000600067245 */ /* 0x000fe40000201000 */
[----:B------:R-:W-:-:S02]  /*34d0*/  ISETP.GE.AND P4, PT, R16, R115, PT ;  /* 0x000000731000720c */ /* 0x000fc40003f86270 */
[----:B------:R-:W-:Y:S01]  /*34e0*/  ISETP.GE.AND P0, PT, R16, R113, PT ;  /* 0x000000711000720c */ /* 0x000fe20003f06270 */
[C---:B------:R-:W-:Y:S01]  /*34f0*/  FFMA.FTZ R37, R87.reuse, R6, R37 ;  /* 0x0000000657257223 */ /* 0x040fe20000010025 */
[----:B------:R-:W-:Y:S01]  /*3500*/  I2FP.F32.U32 R19, R16 ;  /* 0x0000001000137245 */ /* 0x000fe20000201000 */
[C---:B------:R-:W-:Y:S01]  /*3510*/  FFMA.FTZ R39, R87.reuse, R6, R39 ;  /* 0x0000000657277223 */ /* 0x040fe20000010027 */
[----:B------:R-:W-:Y:S02]  /*3520*/  I2FP.F32.U32 R4, R4 ;  /* 0x0000000400047245 */ /* 0x000fe40000201000 */
[----:B------:R-:W-:Y:S01]  /*3530*/  LOP3.LUT R16, R2, 0x68, R71, 0xfe, !PT ;  /* 0x0000006802107812 */ /* 0x000fe200078efe47 */
[CC--:B------:R-:W-:Y:S01]  /*3540*/  FFMA.FTZ R32, R87.reuse, R19.reuse, R32 ;  /* 0x0000001357207223 */ /* 0x0c0fe20000010020 */
[C---:B------:R-:W-:Y:S01]  /*3550*/  FFMA.FTZ R19, R87.reuse, R19, R34 ;  /* 0x0000001357137223 */ /* 0x040fe20000010022 */
[CC--:B------:R-:W-:Y:S01]  /*3560*/  FFMA.FTZ R33, R87.reuse, R4.reuse, R33 ;  /* 0x0000000457217223 */ /* 0x0c0fe20000010021 */
[----:B------:R-:W-:Y:S01]  /*3570*/  FFMA.FTZ R17, R87, R4, R35 ;  /* 0x0000000457117223 */ /* 0x000fe20000010023 */
[----:B------:R-:W-:-:S02]  /*3580*/  I2FP.F32.U32 R5, R16 ;  /* 0x0000001000057245 */ /* 0x000fc40000201000 */
[----:B------:R-:W-:Y:S02]  /*3590*/  LOP3.LUT R4, R2, 0x70, R71, 0xfe, !PT ;  /* 0x0000007002047812 */ /* 0x000fe400078efe47 */
[----:B------:R-:W-:Y:S01]  /*35a0*/  FSEL R57, R37, -INF , !P5 ;  /* 0xff80000025397808 */ /* 0x000fe20006800000 */
[-C--:B------:R-:W-:Y:S01]  /*35b0*/  FFMA.FTZ R28, R87, R5.reuse, R28 ;  /* 0x00000005571c7223 */ /* 0x080fe2000001001c */
[----:B------:R-:W-:Y:S01]  /*35c0*/  FSEL R49, R39, -INF , !P1 ;  /* 0xff80000027317808 */ /* 0x000fe20004800000 */
[----:B------:R-:W-:Y:S01]  /*35d0*/  FFMA.FTZ R30, R87, R5, R30 ;  /* 0x00000005571e7223 */ /* 0x000fe2000001001e */
[----:B------:R-:W-:Y:S02]  /*35e0*/  FSEL R33, R33, -INF , !P2 ;  /* 0xff80000021217808 */ /* 0x000fe40005000000 */
[----:B------:R-:W-:Y:S02]  /*35f0*/  FSEL R17, R17, -INF , !P3 ;  /* 0xff80000011117808 */ /* 0x000fe40005800000 */
[----:B------:R-:W-:-:S02]  /*3600*/  ISETP.GE.AND P5, PT, R16, R115, PT ;  /* 0x000000731000720c */ /* 0x000fc40003fa6270 */
[----:B------:R-:W-:Y:S02]  /*3610*/  ISETP.GE.AND P1, PT, R16, R113, PT ;  /* 0x000000711000720c */ /* 0x000fe40003f26270 */
[C---:B------:R-:W-:Y:S02]  /*3620*/  ISETP.GE.AND P2, PT, R4.reuse, R115, PT ;  /* 0x000000730400720c */ /* 0x040fe40003f46270 */
[----:B------:R-:W-:Y:S02]  /*3630*/  ISETP.GE.AND P3, PT, R4, R113, PT ;  /* 0x000000710400720c */ /* 0x000fe40003f66270 */
[----:B------:R-:W-:Y:S02]  /*3640*/  I2FP.F32.U32 R7, R4 ;  /* 0x0000000400077245 */ /* 0x000fe40000201000 */
[C-C-:B------:R-:W-:Y:S02]  /*3650*/  LOP3.LUT R6, R2.reuse, 0x69, R71.reuse, 0xfe, !PT ;  /* 0x0000006902067812 */ /* 0x140fe400078efe47 */
[----:B------:R-:W-:Y:S01]  /*3660*/  LOP3.LUT R4, R2, 0x71, R71, 0xfe, !PT ;  /* 0x0000007102047812 */ /* 0x000fe200078efe47 */
[CC--:B------:R-:W-:Y:S01]  /*3670*/  FFMA.FTZ R24, R87.reuse, R7.reuse, R24 ;  /* 0x0000000757187223 */ /* 0x0c0fe20000010018 */
[----:B------:R-:W-:Y:S01]  /*3680*/  FSEL R41, R32, -INF , !P4 ;  /* 0xff80000020297808 */ /* 0x000fe20006000000 */
[----:B------:R-:W-:Y:S01]  /*3690*/  FFMA.FTZ R26, R87, R7, R26 ;  /* 0x00000007571a7223 */ /* 0x000fe2000001001a */
[----:B------:R-:W-:-:S02]  /*36a0*/  FSEL R19, R19, -INF , !P0 ;  /* 0xff80000013137808 */ /* 0x000fc40004000000 */
[----:B------:R-:W-:Y:S02]  /*36b0*/  FSEL R39, R28, -INF , !P5 ;  /* 0xff8000001c277808 */ /* 0x000fe40006800000 */
[----:B------:R-:W-:Y:S02]  /*36c0*/  FSEL R35, R30, -INF , !P1 ;  /* 0xff8000001e237808 */ /* 0x000fe40004800000 */
[C---:B------:R-:W-:Y:S02]  /*36d0*/  ISETP.GE.AND P4, PT, R6.reuse, R115, PT ;  /* 0x000000730600720c */ /* 0x040fe40003f86270 */
[----:B------:R-:W-:Y:S02]  /*36e0*/  ISETP.GE.AND P0, PT, R6, R113, PT ;  /* 0x000000710600720c */ /* 0x000fe40003f06270 */
[C---:B------:R-:W-:Y:S02]  /*36f0*/  ISETP.GE.AND P5, PT, R4.reuse, R115, PT ;  /* 0x000000730400720c */ /* 0x040fe40003fa6270 */
[----:B------:R-:W-:-:S02]  /*3700*/  ISETP.GE.AND P1, PT, R4, R113, PT ;  /* 0x000000710400720c */ /* 0x000fc40003f26270 */
[----:B------:R-:W-:Y:S02]  /*3710*/  I2FP.F32.U32 R6, R6 ;  /* 0x0000000600067245 */ /* 0x000fe40000201000 */
[----:B------:R-:W-:-:S03]  /*3720*/  I2FP.F32.U32 R4, R4 ;  /* 0x0000000400047245 */ /* 0x000fc60000201000 */
[CC--:B------:R-:W-:Y:S01]  /*3730*/  FFMA.FTZ R29, R87.reuse, R6.reuse, R29 ;  /* 0x00000006571d7223 */ /* 0x0c0fe2000001001d */
[C---:B------:R-:W-:Y:S01]  /*3740*/  FFMA.FTZ R31, R87.reuse, R6, R31 ;  /* 0x00000006571f7223 */ /* 0x040fe2000001001f */
[CC--:B------:R-:W-:Y:S01]  /*3750*/  FFMA.FTZ R25, R87.reuse, R4.reuse, R25 ;  /* 0x0000000457197223 */ /* 0x0c0fe20000010019 */
[----:B------:R-:W-:Y:S01]  /*3760*/  FFMA.FTZ R4, R87, R4, R27 ;  /* 0x0000000457047223 */ /* 0x000fe2000001001b */
[----:B------:R-:W-:Y:S02]  /*3770*/  LOP3.LUT R6, R2, 0x79, R71, 0xfe, !PT ;  /* 0x0000007902067812 */ /* 0x000fe400078efe47 */
[----:B------:R-:W-:Y:S02]  /*3780*/  FSEL R27, R24, -INF , !P2 ;  /* 0xff800000181b7808 */ /* 0x000fe40005000000 */
[----:B------:R-:W-:Y:S02]  /*3790*/  ISETP.NE.AND P2, PT, R89, 0x1, PT ;  /* 0x000000015900780c */ /* 0x000fe40003f45270 */
[----:B------:R-:W-:-:S02]  /*37a0*/  FSEL R37, R29, -INF , !P4 ;  /* 0xff8000001d257808 */ /* 0x000fc40006000000 */
[----:B------:R-:W-:Y:S02]  /*37b0*/  FSEL R31, R31, -INF , !P0 ;  /* 0xff8000001f1f7808 */ /* 0x000fe40004000000 */
[C---:B------:R-:W-:Y:S02]  /*37c0*/  ISETP.GE.AND P4, PT, R6.reuse, R115, PT ;  /* 0x000000730600720c */ /* 0x040fe40003f86270 */
[----:B------:R-:W-:Y:S02]  /*37d0*/  ISETP.GE.AND P0, PT, R6, R113, PT ;  /* 0x000000710600720c */ /* 0x000fe40003f06270 */
[----:B------:R-:W-:Y:S02]  /*37e0*/  I2FP.F32.U32 R6, R6 ;  /* 0x0000000600067245 */ /* 0x000fe40000201000 */
[----:B------:R-:W-:Y:S02]  /*37f0*/  FSEL R24, R26, -INF , !P3 ;  /* 0xff8000001a187808 */ /* 0x000fe40005800000 */
[----:B------:R-:W-:Y:S01]  /*3800*/  FSEL R29, R25, -INF , !P5 ;  /* 0xff800000191d7808 */ /* 0x000fe20006800000 */
[CC--:B------:R-:W-:Y:S01]  /*3810*/  FFMA.FTZ R21, R87.reuse, R6.reuse, R21 ;  /* 0x0000000657157223 */ /* 0x0c0fe20000010015 */
[----:B------:R-:W-:Y:S01]  /*3820*/  FFMA.FTZ R6, R87, R6, R23 ;  /* 0x0000000657067223 */ /* 0x000fe20000010017 */
[----:B------:R-:W-:-:S03]  /*3830*/  FSEL R23, R4, -INF , !P1 ;  /* 0xff80000004177808 */ /* 0x000fc60004800000 */
[----:B------:R-:W-:Y:S02]  /*3840*/  FSEL R28, R21, -INF , !P4 ;  /* 0xff800000151c7808 */ /* 0x000fe40006000000 */
[----:B------:R-:W-:Y:S01]  /*3850*/  FSEL R21, R6, -INF , !P0 ;  /* 0xff80000006157808 */ /* 0x000fe20004000000 */
[----:B------:R-:W-:Y:S06]  /*3860*/  @!P2 BRA `(.L_x_3931) ;  /* 0x0000000400bca947 */ /* 0x000fec0003800000 */
        /* <DEDUP_REMOVED lines=11> */
.L_x_3932:
        /* <DEDUP_REMOVED lines=59> */
.L_x_3933:
[----:B------:R-:W1:Y:S01]  /*3cd0*/  LDCU UR4, c[0x0][0x440] ;  /* 0x00008800ff0477ac */ /* 0x000e620008000800 */
[----:B------:R-:W-:Y:S01]  /*3ce0*/  IMAD.WIDE.U32 R6, R90, 0x40, RZ ;  /* 0x000000405a067825 */ /* 0x000fe200078e00ff */
[----:B------:R-:W-:Y:S03]  /*3cf0*/  BSSY.RECONVERGENT B0, `(.L_x_3934) ;  /* 0x0000025000007945 */ /* 0x000fe60003800200 */
[----:B------:R-:W-:Y:S01]  /*3d00*/  IMAD.SHL.U32 R4, R91, 0x40, RZ ;  /* 0x000000405b047824 */ /* 0x000fe200078e00ff */
[C---:B-1----:R-:W-:Y:S02]  /*3d10*/  ISETP.GE.AND P0, PT, R110.reuse, UR4, PT ;  /* 0x000000046e007c0c */ /* 0x042fe4000bf06270 */
[----:B------:R-:W-:-:S11]  /*3d20*/  ISETP.GE.AND P1, PT, R110, UR4, PT ;  /* 0x000000046e007c0c */ /* 0x000fd6000bf26270 */
[----:B------:R-:W-:Y:S01]  /*3d30*/  @!P0 IMAD.SHL.U32 R5, R90, 0x40, RZ ;  /* 0x000000405a058824 */ /* 0x000fe200078e00ff */
[----:B------:R-:W-:Y:S02]  /*3d40*/  @!P0 IADD3 R42, P5, PT, R112, R6, RZ ;  /* 0x00000006702a8210 */ /* 0x000fe40007fbe0ff */
[----:B------:R-:W-:Y:S02]  /*3d50*/  @!P0 SHF.L.U64.HI R6, R90, 0x6, R91 ;  /* 0x000000065a068819 */ /* 0x000fe4000001025b */
[----:B------:R-:W-:Y:S01]  /*3d60*/  @!P0 IADD3 R46, P4, P3, R5, R112, R5 ;  /* 0x00000070052e8210 */ /* 0x000fe20007b9e005 */
[----:B------:R-:W-:Y:S01]  /*3d70*/  @!P1 IMAD.MOV.U32 R5, RZ, RZ, R111 ;  /* 0x000000ffff059224 */ /* 0x000fe200078e006f */
[----:B------:R-:W-:Y:S01]  /*3d80*/  @!P0 IADD3.X R43, PT, PT, R111, R7, R4, P5, !PT ;  /* 0x000000076f2b8210 */ /* 0x000fe20002ffe404 */
[----:B------:R-:W-:Y:S01]  /*3d90*/  @!P1 IMAD.MOV.U32 R4, RZ, RZ, R112 ;  /* 0x000000ffff049224 */ /* 0x000fe200078e0070 */
[----:B------:R-:W-:-:S04]  /*3da0*/  @!P0 IADD3.X R47, PT, PT, R6, R111, R6, P4, P3 ;  /* 0x0000006f062f8210 */ /* 0x000fc800027e6406 */
        /* <DEDUP_REMOVED lines=19> */
[----:B-1----:R-:W-:-:S04]  /*3ee0*/  LEA.HI.X R4, R90, R111, R91, 0x6, P1 ;  /* 0x0000006f5a047211 */ /* 0x002fc800008f345b */
[----:B------:R-:W-:-:S05]  /*3ef0*/  LEA.HI.X R7, R90, R4, R91, 0x7, P0 ;  /* 0x000000045a077211 */ /* 0x000fca00000f3c5b */
[----:B------:R-:W-:Y:S01]  /*3f00*/  @!PT LDS RZ, [RZ] ;  /* 0x00000000fffff984 */ /* 0x000fe20000000800 */
[----:B------:R-:W-:Y:S01]  /*3f10*/  @!PT LDS RZ, [RZ] ;  /* 0x00000000fffff984 */ /* 0x000fe20000000800 */
[----:B------:R-:W-:Y:S01]  /*3f20*/  @!PT LDS RZ, [RZ] ;  /* 0x00000000fffff984 */ /* 0x000fe20000000800 */
[----:B------:R2:W-:Y:S02]  /*3f30*/  LDGSTS.E.BYPASS.LTC128B.128 [R131+0x2800], desc[UR16][R6.64] ;  /* 0x0280000006837fae */ /* 0x0005e4000b981a10 */
.L_x_3935:
[----:B------:R-:W-:Y:S05]  /*3f40*/  BSYNC.RECONVERGENT B0 ;  /* 0x0000000000007941 */ /* 0x000fea0003800200 */
.L_x_3934:
[----:B------:R-:W0:Y:S02]  /*3f50*/  LDGDEPBAR ;  /* 0x00000000000079af */ /* 0x000e240000000000 */
.L_x_3931:
[----:B--2---:R-:W-:Y:S01]  /*3f60*/  FMNMX3.FTZ R6, R103, R101, R14, !PT ;  /* 0x0000006567067276 */ /* 0x004fe2000781000e */
        /* <DEDUP_REMOVED lines=33> */
[----:B------:R-:W1:Y:S01]  /*4180*/  SHFL.BFLY PT, R5, R6, 0x2, 0x1f ;  /* 0x0c401f0006057f89 */ /* 0x000e6200000e0000 */
[----:B------:R-:W-:Y:S02]  /*4190*/  MOV R124, 0xffffffff ;  /* 0xffffffff007c7802 */ /* 0x000fe40000000f00 */
[----:B------:R-:W-:Y:S01]  /*41a0*/  LEA R127, R127, UR5, 0x1 ;  /* 0x000000057f7f7c11 */ /* 0x000fe2000f8e08ff */
[----:B------:R-:W3:Y:S03]  /*41b0*/  SHFL.BFLY PT, R4, R7, 0x2, 0x1f ;  /* 0x0c401f0007047f89 */ /* 0x000ee600000e0000 */
[----:B------:R-:W-:-:S02]  /*41c0*/  IADD3 R126, PT, PT, R127, 0x3000, RZ ;  /* 0x000030007f7e7810 */ /* 0x000fc40007ffe0ff */
[----:B------:R-:W-:Y:S02]  /*41d0*/  IADD3 R25, PT, PT, R127, 0x3020, RZ ;  /* 0x000030207f197810 */ /* 0x000fe40007ffe0ff */
[----:B------:R-:W-:Y:S02]  /*41e0*/  @P6 IADD3 R25, PT, PT, R126, -0x20, RZ ;  /* 0xffffffe07e196810 */ /* 0x000fe40007ffe0ff */
        /* <DEDUP_REMOVED lines=8> */
[----:B------:R-:W-:Y:S02]  /*4270*/  LDSM.16.MT88.4 R4, [R25] ;  /* 0x000000001904783b */ /* 0x000fe40000004200 */
        /* <DEDUP_REMOVED lines=16> */
[----:B------:R-:W-:Y:S01]  /*4380*/  FFMA.FTZ R43, R9, UR4, -R30 ;  /* 0x00000004092b7c23 */ /* 0x000fe2000801081e */
[--C-:B------:R-:W-:Y:S01]  /*4390*/  FFMA.FTZ R59, R93, UR4, -R26.reuse ;  /* 0x000000045d3b7c23 */ /* 0x100fe2000801081a */
[----:B------:R-:W2:Y:S01]  /*43a0*/  MUFU.EX2 R14, R18 ;  /* 0x00000012000e7308 */ /* 0x000ea20000000800 */
[----:B------:R-:W3:Y:S01]  /*43b0*/  LDSM.16.MT88.4 R8, [R127+0x3400] ;  /* 0x003400007f08783b */ /* 0x000ee20000004200 */
[--C-:B------:R-:W-:Y:S01]  /*43c0*/  FFMA.FTZ R32, R95, UR4, -R26.reuse ;  /* 0x000000045f207c23 */ /* 0x100fe2000801081a */
[----:B------:R-:W-:Y:S01]  /*43d0*/  FFMA.FTZ R47, R97, UR4, -R26 ;  /* 0x00000004612f7c23 */ /* 0x000fe2000801081a */
[----:B------:R4:W-:Y:S01]  /*43e0*/  MUFU.EX2 R123, R16 ;  /* 0x00000010007b7308 */ /* 0x0009e20000000800 */
[--C-:B------:R-:W-:Y:S01]  /*43f0*/  FFMA.FTZ R46, R139, UR4, -R30.reuse ;  /* 0x000000048b2e7c23 */ /* 0x100fe2000801081e */
[--C-:B------:R-:W-:Y:S01]  /*4400*/  FFMA.FTZ R83, R83, UR4, -R30.reuse ;  /* 0x0000000453537c23 */ /* 0x100fe2000801081e */
[----:B------:R-:W-:Y:S01]  /*4410*/  FFMA.FTZ R42, R165, UR4, -R30 ;  /* 0x00000004a52a7c23 */ /* 0x000fe2000801081e */
[----:B------:R-:W5:Y:S01]  /*4420*/  MUFU.EX2 R38, R38 ;  /* 0x0000002600267308 */ /* 0x000f620000000800 */
[--C-:B------:R-:W-:Y:S01]  /*4430*/  FFMA.FTZ R44, R137, UR4, -R26.reuse ;  /* 0x00000004892c7c23 */ /* 0x100fe2000801081a */
[--C-:B------:R-:W-:Y:S01]  /*4440*/  FFMA.FTZ R65, R65, UR4, -R26.reuse ;  /* 0x0000000441417c23 */ /* 0x100fe2000801081a */
[----:B------:R-:W-:Y:S01]  /*4450*/  FFMA.FTZ R40, R161, UR4, -R26 ;  /* 0x00000004a1287c23 */ /* 0x000fe2000801081a */
[----:B------:R-:W-:Y:S01]  /*4460*/  MUFU.EX2 R81, R81 ;  /* 0x0000005100517308 */ /* 0x000fe20000000800 */
[--C-:B------:R-:W-:Y:S01]  /*4470*/  FFMA.FTZ R163, R163, UR4, -R30.reuse ;  /* 0x00000004a3a37c23 */ /* 0x100fe2000801081e */
[----:B--2---:R-:W-:Y:S01]  /*4480*/  F2FP.BF16.F32.PACK_AB R92, R14, R151 ;  /* 0x000000970e5c723e */ /* 0x004fe200000010ff */
[----:B------:R-:W-:Y:S01]  /*4490*/  FFMA.FTZ R18, R107, UR4, -R30 ;  /* 0x000000046b127c23 */ /* 0x000fe2000801081e */
[----:B------:R-:W2:Y:S01]  /*44a0*/  MUFU.EX2 R12, R12 ;  /* 0x0000000c000c7308 */ /* 0x000ea20000000800 */
[--C-:B------:R-:W-:Y:S01]  /*44b0*/  FFMA.FTZ R159, R159, UR4, -R26.reuse ;  /* 0x000000049f9f7c23 */ /* 0x100fe2000801081a */
[----:B----4-:R-:W-:Y:S01]  /*44c0*/  FFMA.FTZ R16, R99, UR4, -R26 ;  /* 0x0000000463107c23 */ /* 0x010fe2000801081a */
[----:B------:R-:W-:Y:S01]  /*44d0*/  FFMA.FTZ R54, R143, UR4, -R30 ;  /* 0x000000048f367c23 */ /* 0x000fe2000801081e */
[----:B------:R-:W-:Y:S01]  /*44e0*/  MUFU.EX2 R79, R79 ;  /* 0x0000004f004f7308 */ /* 0x000fe20000000800 */
[----:B------:R-:W-:Y:S01]  /*44f0*/  FFMA.FTZ R50, R141, UR4, -R26 ;  /* 0x000000048d327c23 */ /* 0x000fe2000801081a */
[----:B-----5:R-:W-:Y:S01]  /*4500*/  F2FP.BF16.F32.PACK_AB R94, R38, R123 ;  /* 0x0000007b265e723e */ /* 0x020fe200000010ff */
[--C-:B------:R-:W-:Y:S01]  /*4510*/  FFMA.FTZ R149, R149, UR4, -R30.reuse ;  /* 0x0000000495957c23 */ /* 0x100fe2000801081e */
[----:B------:R-:W4:Y:S01]  /*4520*/  MUFU.EX2 R34, R34 ;  /* 0x0000002200227308 */ /* 0x000f220000000800 */
        /* <DEDUP_REMOVED lines=12> */
[----:B------:R-:W-:Y:S01]  /*45f0*/  FFMA.FTZ R56, R73, UR4, -R26 ;  /* 0x0000000449387c23 */ /* 0x000fe2000801081a */
[----:B----4-:R-:W-:Y:S01]  /*4600*/  F2FP.BF16.F32.PACK_AB R95, R34, R79 ;  /* 0x0000004f225f723e */ /* 0x010fe200000010ff */
        /* <DEDUP_REMOVED lines=11> */
[--C-:B------:R-:W-:Y:S01]  /*46c0*/  FFMA.FTZ R55, R15, UR4, -R26.reuse ;  /* 0x000000040f377c23 */ /* 0x100fe2000801081a */
[----:B------:R-:W-:Y:S01]  /*46d0*/  FFMA.FTZ R68, R13, UR4, -R26 ;  /* 0x000000040d447c23 */ /* 0x000fe2000801081a */
[----:B------:R-:W-:Y:S01]  /*46e0*/  MUFU.EX2 R16, R16 ;  /* 0x0000001000107308 */ /* 0x000fe20000000800 */
[C---:B------:R-:W-:Y:S01]  /*46f0*/  HMMA.16816.F32.BF16 R100, R92.reuse, R102, RZ ;  /* 0x000000665c64723c */ /* 0x040fe200000418ff */
[----:B------:R-:W-:Y:S01]  /*4700*/  LDSM.16.MT88.4 R12, [R25+0x1400] ;  /* 0x00140000190c783b */ /* 0x000fe20000004200 */
[--C-:B------:R-:W-:Y:S01]  /*4710*/  FFMA.FTZ R53, R53, UR4, -R30.reuse ;  /* 0x0000000435357c23 */ /* 0x100fe2000801081e */
[----:B------:R-:W4:Y:S01]  /*4720*/  MUFU.EX2 R47, R47 ;  /* 0x0000002f002f7308 */ /* 0x000f220000000800 */
[----:B------:R-:W-:Y:S01]  /*4730*/  FFMA.FTZ R51, R51, UR4, -R30 ;  /* 0x0000000433337c23 */ /* 0x000fe2000801081e */
[--C-:B------:R-:W-:Y:S01]  /*4740*/  FFMA.FTZ R45, R45, UR4, -R26.reuse ;  /* 0x000000042d2d7c23 */ /* 0x100fe2000801081a */
[--C-:B------:R-:W-:Y:S01]  /*4750*/  FFMA.FTZ R49, R49, UR4, -R26.reuse ;  /* 0x0000000431317c23 */ /* 0x100fe2000801081a */
[----:B------:R-:W-:Y:S01]  /*4760*/  MUFU.EX2 R139, R163 ;  /* 0x000000a3008b7308 */ /* 0x000fe20000000800 */
[C---:B------:R-:W-:Y:S01]  /*4770*/  HMMA.16816.F32.BF16 R96, R92.reuse, R4, RZ ;  /* 0x000000045c60723c */ /* 0x040fe200000418ff */
[----:B--2---:R-:W-:Y:S01]  /*4780*/  F2FP.BF16.F32.PACK_AB R4, R36, R61 ;  /* 0x0000003d2404723e */ /* 0x004fe200000010ff */
[----:B------:R-:W-:Y:S01]  /*4790*/  FADD.FTZ R34, R34, R79 ;  /* 0x0000004f22227221 */ /* 0x000fe20000010000 */
[----:B-1----:R-:W-:Y:S01]  /*47a0*/  F2FP.BF16.F32.PACK_AB R5, R32, R59 ;  /* 0x0000003b2005723e */ /* 0x002fe200000010ff */
[----:B------:R-:W1:Y:S01]  /*47b0*/  MUFU.EX2 R46, R46 ;  /* 0x0000002e002e7308 */ /* 0x000e620000000800 */
[----:B------:R-:W-:Y:S01]  /*47c0*/  FFMA.FTZ R72, R17, UR4, -R26 ;  /* 0x0000000411487c23 */ /* 0x000fe2000801081a */
[----:B------:R-:W-:Y:S01]  /*47d0*/  FADD.FTZ R59, R59, R34 ;  /* 0x000000223b3b7221 */ /* 0x000fe20000010000 */
[--C-:B------:R-:W-:Y:S01]  /*47e0*/  FFMA.FTZ R34, R41, UR4, -R30.reuse ;  /* 0x0000000429227c23 */ /* 0x100fe2000801081e */
[----:B------:R-:W-:Y:S01]  /*47f0*/  HMMA.16816.F32.BF16 R92, R92, R6, RZ ;  /* 0x000000065c5c723c */ /* 0x000fe200000418ff */
[----:B------:R-:W-:Y:S01]  /*4800*/  F2FP.BF16.F32.PACK_AB R6, R18, R43 ;  /* 0x0000002b1206723e */ /* 0x000fe200000010ff */
[----:B------:R-:W-:Y:S01]  /*4810*/  MUFU.EX2 R83, R83 ;  /* 0x0000005300537308 */ /* 0x000fe20000000800 */
[----:B----4-:R-:W-:Y:S01]  /*4820*/  F2FP.BF16.F32.PACK_AB R7, R47, R16 ;  /* 0x000000102f07723e */ /* 0x010fe200000010ff */
[----:B------:R-:W-:Y:S01]  /*4830*/  FADD.FTZ R41, R32, R59 ;  /* 0x0000003b20297221 */ /* 0x000fe20000010000 */
[----:B------:R-:W-:Y:S01]  /*4840*/  FFMA.FTZ R32, R39, UR4, -R30 ;  /* 0x0000000427207c23 */ /* 0x000fe2000801081e */
[----:B------:R-:W-:Y:S01]  /*4850*/  MUFU.EX2 R42, R42 ;  /* 0x0000002a002a7308 */ /* 0x000fe20000000800 */
[--C-:B------:R-:W-:Y:S01]  /*4860*/  FFMA.FTZ R35, R35, UR4, -R26.reuse ;  /* 0x0000000423237c23 */ /* 0x100fe2000801081a */
[--C-:B------:R-:W-:Y:S01]  /*4870*/  FFMA.FTZ R88, R21, UR4, -R26.reuse ;  /* 0x0000000415587c23 */ /* 0x100fe2000801081a */
[----:B------:R-:W-:Y:S01]  /*4880*/  FFMA.FTZ R24, R24, UR4, -R26 ;  /* 0x0000000418187c23 */ /* 0x000fe2000801081a */
[C---:B---3--:R-:W-:Y:S01]  /*4890*/  HMMA.16816.F32.BF16 R104, R4.reuse, R8, R104 ;  /* 0x000000080468723c */ /* 0x048fe20000041868 */
[----:B------:R-:W-:Y:S04]  /*48a0*/  MUFU.EX2 R137, R159 ;  /* 0x0000009f00897308 */ /* 0x000fe80000000800 */
[----:B------:R-:W2:Y:S03]  /*48b0*/  MUFU.EX2 R44, R44 ;  /* 0x0000002c002c7308 */ /* 0x000ea60000000800 */
[C---:B------:R-:W-:Y:S01]  /*48c0*/  HMMA.16816.F32.BF16 R100, R4.reuse, R10, R100 ;  /* 0x0000000a0464723c */ /* 0x040fe20000041864 */
[----:B------:R-:W3:Y:S01]  /*48d0*/  LDSM.16.MT88.4 R8, [R25+0x400] ;  /* 0x000400001908783b */ /* 0x000ee20000004200 */
[----:B------:R-:W-:Y:S04]  /*48e0*/  MUFU.EX2 R65, R65 ;  /* 0x0000004100417308 */ /* 0x000fe80000000800 */
[----:B------:R-:W4:Y:S04]  /*48f0*/  MUFU.EX2 R40, R40 ;  /* 0x0000002800287308 */ /* 0x000f280000000800 */
[----:B------:R-:W-:Y:S04]  /*4900*/  MUFU.EX2 R149, R149 ;  /* 0x0000009500957308 */ /* 0x000fe80000000800 */
[----:B------:R-:W5:Y:S04]  /*4910*/  MUFU.EX2 R54, R54 ;  /* 0x0000003600367308 */ /* 0x000f680000000800 */
[----:B------:R-:W-:Y:S04]  /*4920*/  MUFU.EX2 R143, R143 ;  /* 0x0000008f008f7308 */ /* 0x000fe80000000800 */
[----:B------:R-:W-:Y:S04]  /*4930*/  MUFU.EX2 R52, R52 ;  /* 0x0000003400347308 */ /* 0x000fe80000000800 */
[----:B------:R-:W-:Y:S04]  /*4940*/  MUFU.EX2 R145, R145 ;  /* 0x0000009100917308 */ /* 0x000fe80000000800 */
[----:B------:R-:W5:Y:S04]  /*4950*/  MUFU.EX2 R50, R50 ;  /* 0x0000003200327308 */ /* 0x000f680000000800 */
[----:B------:R-:W-:Y:S04]  /*4960*/  MUFU.EX2 R141, R141 ;  /* 0x0000008d008d7308 */ /* 0x000fe80000000800 */
[----:B------:R-:W5:Y:S01]  /*4970*/  MUFU.EX2 R48, R48 ;  /* 0x0000003000307308 */ /* 0x000f620000000800 */
[C---:B---3--:R-:W-:Y:S03]  /*4980*/  HMMA.16816.F32.BF16 R96, R4.reuse, R8, R96 ;  /* 0x000000080460723c */ /* 0x048fe60000041860 */
[----:B------:R-:W-:Y:S04]  /*4990*/  MUFU.EX2 R62, R62 ;  /* 0x0000003e003e7308 */ /* 0x000fe80000000800 */
[----:B------:R-:W-:Y:S01]  /*49a0*/  MUFU.EX2 R58, R58 ;  /* 0x0000003a003a7308 */ /* 0x000fe20000000800 */
[----:B------:R-:W-:Y:S01]  /*49b0*/  HMMA.16816.F32.BF16 R92, R4, R10, R92 ;  /* 0x0000000a045c723c */ /* 0x000fe2000004185c */
[----:B------:R-:W3:Y:S01]  /*49c0*/  LDSM.16.MT88.4 R8, [R127+0x3800] ;  /* 0x003800007f08783b */ /* 0x000ee20000004200 */
[----:B-1----:R-:W-:Y:S01]  /*49d0*/  F2FP.BF16.F32.PACK_AB R4, R46, R139 ;  /* 0x0000008b2e04723e */ /* 0x002fe200000010ff */
[----:B------:R-:W-:Y:S01]  /*49e0*/  MUFU.EX2 R63, R125 ;  /* 0x0000007d003f7308 */ /* 0x000fe20000000800 */
[----:B--2---:R-:W-:-:S02]  /*49f0*/  F2FP.BF16.F32.PACK_AB R5, R44, R137 ;  /* 0x000000892c05723e */ /* 0x004fc400000010ff */
[----:B------:R-:W-:Y:S01]  /*4a00*/  F2FP.BF16.F32.PACK_AB R6, R42, R83 ;  /* 0x000000532a06723e */ /* 0x000fe200000010ff */
[----:B------:R1:W-:Y:S01]  /*4a10*/  MUFU.EX2 R77, R64 ;  /* 0x00000040004d7308 */ /* 0x0003e20000000800 */
[----:B----4-:R-:W-:-:S03]  /*4a20*/  F2FP.BF16.F32.PACK_AB R7, R40, R65 ;  /* 0x000000412807723e */ /* 0x010fc600000010ff */
[----:B------:R-:W2:Y:S04]  /*4a30*/  MUFU.EX2 R60, R60 ;  /* 0x0000003c003c7308 */ /* 0x000ea80000000800 */
[----:B------:R-:W-:Y:S04]  /*4a40*/  MUFU.EX2 R56, R56 ;  /* 0x0000003800387308 */ /* 0x000fe80000000800 */
[----:B------:R-:W-:Y:S01]  /*4a50*/  MUFU.EX2 R66, R66 ;  /* 0x0000004200427308 */ /* 0x000fe20000000800 */
[----:B-1----:R-:W-:-:S03]  /*4a60*/  FFMA.FTZ R64, R57, UR4, -R30 ;  /* 0x0000000439407c23 */ /* 0x002fc6000801081e */
        /* <DEDUP_REMOVED lines=8> */
[C---:B------:R-:W-:Y:S01]  /*4af0*/  HMMA.16816.F32.BF16 R100, R4.reuse, R10, R100 ;  /* 0x0000000a0464723c */ /* 0x040fe20000041864 */
[----:B------:R-:W1:Y:S02]  /*4b00*/  LDSM.16.MT88.4 R8, [R25+0x800] ;  /* 0x000800001908783b */ /* 0x000e640000004200 */
[----:B------:R-:W-:Y:S04]  /*4b10*/  MUFU.EX2 R32, R32 ;  /* 0x0000002000207308 */ /* 0x000fe80000000800 */
[----:B------:R-:W-:Y:S04]  /*4b20*/  MUFU.EX2 R72, R72 ;  /* 0x0000004800487308 */ /* 0x000fe80000000800 */
[----:B------:R-:W-:Y:S01]  /*4b30*/  MUFU.EX2 R88, R88 ;  /* 0x0000005800587308 */ /* 0x000fe20000000800 */
[C---:B-1----:R-:W-:Y:S08]  /*4b40*/  HMMA.16816.F32.BF16 R96, R4.reuse, R8, R96 ;  /* 0x000000080460723c */ /* 0x042ff00000041860 */
[----:B------:R-:W-:Y:S01]  /*4b50*/  HMMA.16816.F32.BF16 R92, R4, R10, R92 ;  /* 0x0000000a045c723c */ /* 0x000fe2000004185c */
[----:B------:R-:W1:Y:S01]  /*4b60*/  LDSM.16.MT88.4 R8, [R127+0x3c00] ;  /* 0x003c00007f08783b */ /* 0x000e620000004200 */
[----:B-----5:R-:W-:-:S02]  /*4b70*/  F2FP.BF16.F32.PACK_AB R4, R54, R149 ;  /* 0x000000953604723e */ /* 0x020fc400000010ff */
        /* <DEDUP_REMOVED lines=11> */
[----:B--2---:R-:W-:-:S02]  /*4c30*/  F2FP.BF16.F32.PACK_AB R5, R60, R77 ;  /* 0x0000004d3c05723e */ /* 0x004fc400000010ff */
        /* <DEDUP_REMOVED lines=12> */
[----:B------:R-:W-:Y:S01]  /*4d00*/  F2FP.BF16.F32.PACK_AB R5, R68, R55 ;  /* 0x000000374405723e */ /* 0x000fe200000010ff */
[----:B------:R-:W2:Y:S01]  /*4d10*/  MUFU.EX2 R38, R49 ;  /* 0x0000003100267308 */ /* 0x000ea20000000800 */
[----:B------:R-:W-:Y:S01]  /*4d20*/  F2FP.BF16.F32.PACK_AB R6, R64, R51 ;  /* 0x000000334006723e */ /* 0x000fe200000010ff */
[----:B------:R-:W-:Y:S01]  /*4d30*/  FADD.FTZ R61, R61, R4 ;  /* 0x000000043d3d7221 */ /* 0x000fe20000010000 */
[----:B------:R-:W-:-:S03]  /*4d40*/  F2FP.BF16.F32.PACK_AB R4, R53, R66 ;  /* 0x000000423504723e */ /* 0x000fc600000010ff */
[----:B------:R-:W-:-:S04]  /*4d50*/  FADD.FTZ R36, R36, R61 ;  /* 0x0000003d24247221 */ /* 0x000fc80000010000 */
[----:B------:R-:W-:Y:S01]  /*4d60*/  FADD.FTZ R43, R43, R36 ;  /* 0x000000242b2b7221 */ /* 0x000fe20000010000 */
[----:B------:R-:W-:Y:S02]  /*4d70*/  FFMA.FTZ R36, R31, UR4, -R26 ;  /* 0x000000041f247c23 */ /* 0x000fe4000801081a */
[----:B------:R-:W-:Y:S01]  /*4d80*/  MUFU.EX2 R31, R35 ;  /* 0x00000023001f7308 */ /* 0x000fe20000000800 */
[----:B--2---:R-:W-:Y:S01]  /*4d90*/  F2FP.BF16.F32.PACK_AB R7, R38, R45 ;  /* 0x0000002d2607723e */ /* 0x004fe200000010ff */
[----:B------:R-:W-:Y:S02]  /*4da0*/  FADD.FTZ R18, R18, R43 ;  /* 0x0000002b12127221 */ /* 0x000fe40000010000 */
[----:B------:R-:W-:Y:S02]  /*4db0*/  MUFU.EX2 R36, R36 ;  /* 0x0000002400247308 */ /* 0x000fe40000000800 */
[----:B------:R-:W-:Y:S02]  /*4dc0*/  FADD.FTZ R139, R139, R18 ;  /* 0x000000128b8b7221 */ /* 0x000fe40000010000 */
[C---:B------:R-:W-:Y:S01]  /*4dd0*/  HMMA.16816.F32.BF16 R96, R4.reuse, R12, R96 ;  /* 0x0000000c0460723c */ /* 0x040fe20000041860 */
[--C-:B------:R-:W-:Y:S01]  /*4de0*/  FFMA.FTZ R12, R33, UR4, -R30.reuse ;  /* 0x00000004210c7c23 */ /* 0x100fe2000801081e */
[----:B------:R-:W-:Y:S01]  /*4df0*/  FFMA.FTZ R33, R37, UR4, -R30 ;  /* 0x0000000425217c23 */ /* 0x000fe2000801081e */
[----:B------:R-:W-:Y:S01]  /*4e00*/  FFMA.FTZ R37, R19, UR4, -R26 ;  /* 0x0000000413257c23 */ /* 0x000fe2000801081a */
[----:B------:R-:W-:Y:S01]  /*4e10*/  FADD.FTZ R46, R46, R139 ;  /* 0x0000008b2e2e7221 */ /* 0x000fe20000010000 */
[----:B------:R2:W3:Y:S03]  /*4e20*/  MUFU.EX2 R39, R12 ;  /* 0x0000000c00277308 */ /* 0x0004e60000000800 */
[----:B------:R-:W-:Y:S01]  /*4e30*/  FADD.FTZ R83, R83, R46 ;  /* 0x0000002e53537221 */ /* 0x000fe20000010000 */
[----:B------:R-:W-:Y:S01]  /*4e40*/  MUFU.EX2 R33, R33 ;  /* 0x0000002100217308 */ /* 0x000fe20000000800 */
[----:B------:R-:W-:Y:S02]  /*4e50*/  HMMA.16816.F32.BF16 R92, R4, R14, R92 ;  /* 0x0000000e045c723c */ /* 0x000fe4000004185c */
[----:B------:R-:W-:Y:S01]  /*4e60*/  FADD.FTZ R42, R42, R83 ;  /* 0x000000532a2a7221 */ /* 0x000fe20000010000 */
[----:B------:R-:W4:Y:S03]  /*4e70*/  MUFU.EX2 R37, R37 ;  /* 0x0000002500257308 */ /* 0x000f260000000800 */
[----:B------:R-:W-:-:S02]  /*4e80*/  FADD.FTZ R149, R149, R42 ;  /* 0x0000002a95957221 */ /* 0x000fc40000010000 */
[C---:B-1----:R-:W-:Y:S01]  /*4e90*/  HMMA.16816.F32.BF16 R104, R4.reuse, R8, R104 ;  /* 0x000000080468723c */ /* 0x042fe20000041868 */
[----:B--2---:R-:W-:Y:S01]  /*4ea0*/  FADD.FTZ R12, R16, R41 ;  /* 0x00000029100c7221 */ /* 0x004fe20000010000 */
[----:B------:R-:W-:Y:S01]  /*4eb0*/  FADD.FTZ R54, R54, R149 ;  /* 0x0000009536367221 */ /* 0x000fe20000010000 */
[----:B------:R-:W1:Y:S02]  /*4ec0*/  LDSM.16.MT88.4 R16, [R25+0x1800] ;  /* 0x001800001910783b */ /* 0x000e640000004200 */
[----:B------:R-:W-:Y:S01]  /*4ed0*/  FADD.FTZ R12, R47, R12 ;  /* 0x0000000c2f0c7221 */ /* 0x000fe20000010000 */
[----:B------:R-:W-:Y:S02]  /*4ee0*/  FADD.FTZ R143, R143, R54 ;  /* 0x000000368f8f7221 */ /* 0x000fe40000010000 */
[----:B------:R-:W-:Y:S01]  /*4ef0*/  HMMA.16816.F32.BF16 R100, R4, R10, R100 ;  /* 0x0000000a0464723c */ /* 0x000fe20000041864 */
[----:B------:R-:W2:Y:S01]  /*4f00*/  LDSM.16.MT88.4 R8, [R127+0x4800] ;  /* 0x004800007f08783b */ /* 0x000ea20000004200 */
[----:B------:R-:W-:Y:S01]  /*4f10*/  FADD.FTZ R137, R137, R12 ;  /* 0x0000000c89897221 */ /* 0x000fe20000010000 */
[----:B---3--:R-:W-:Y:S01]  /*4f20*/  F2FP.BF16.F32.PACK_AB R4, R39, R34 ;  /* 0x000000222704723e */ /* 0x008fe200000010ff */
[----:B------:R-:W-:Y:S01]  /*4f30*/  FADD.FTZ R52, R52, R143 ;  /* 0x0000008f34347221 */ /* 0x000fe20000010000 */
[----:B------:R-:W3:Y:S01]  /*4f40*/  LDSM.16.MT88.4 R12, [R127+0x4c00] ;  /* 0x004c00007f0c783b */ /* 0x000ee20000004200 */
[----:B------:R-:W-:Y:S01]  /*4f50*/  FADD.FTZ R44, R44, R137 ;  /* 0x000000892c2c7221 */ /* 0x000fe20000010000 */
        /* <DEDUP_REMOVED lines=8> */
[----:B------:R-:W-:Y:S01]  /*4fe0*/  FADD.FTZ R145, R145, R40 ;  /* 0x0000002891917221 */ /* 0x000fe20000010000 */
[----:B------:R-:W-:Y:S01]  /*4ff0*/  FFMA.FTZ R40, R20, UR4, -R26 ;  /* 0x0000000414287c23 */ /* 0x000fe2000801081a */
[----:B------:R-:W-:Y:S02]  /*5000*/  FADD.FTZ R63, R63, R58 ;  /* 0x0000003a3f3f7221 */ /* 0x000fe40000010000 */
[----:B------:R-:W-:Y:S01]  /*5010*/  FADD.FTZ R50, R50, R145 ;  /* 0x0000009132327221 */ /* 0x000fe20000010000 */
[----:B------:R-:W4:Y:S03]  /*5020*/  MUFU.EX2 R21, R40 ;  /* 0x0000002800157308 */ /* 0x000f260000000800 */
        /* <DEDUP_REMOVED lines=8> */
[C---:B--2---:R-:W-:Y:S01]  /*50b0*/  HMMA.16816.F32.BF16 R104, R4.reuse, R8, R104 ;  /* 0x000000080468723c */ /* 0x044fe20000041868 */
[--C-:B------:R-:W-:Y:S01]  /*50c0*/  FFMA.FTZ R9, R27, UR4, -R30.reuse ;  /* 0x000000041b097c23 */ /* 0x100fe2000801081e */
[--C-:B------:R-:W-:Y:S01]  /*50d0*/  FFMA.FTZ R27, R29, UR4, -R30.reuse ;  /* 0x000000041d1b7c23 */ /* 0x100fe2000801081e */
[--C-:B------:R-:W-:Y:S01]  /*50e0*/  FFMA.FTZ R29, R28, UR4, -R30.reuse ;  /* 0x000000041c1d7c23 */ /* 0x100fe2000801081e */
[----:B------:R-:W-:Y:S01]  /*50f0*/  FFMA.FTZ R8, R22, UR4, -R30 ;  /* 0x0000000416087c23 */ /* 0x000fe2000801081e */
[----:B------:R-:W-:Y:S01]  /*5100*/  FFMA.FTZ R30, R23, UR4, -R26 ;  /* 0x00000004171e7c23 */ /* 0x000fe2000801081a */
[----:B------:R-:W-:Y:S01]  /*5110*/  MUFU.EX2 R22, R9 ;  /* 0x0000000900167308 */ /* 0x000fe20000000800 */
[----:B------:R-:W-:Y:S01]  /*5120*/  FADD.FTZ R56, R56, R67 ;  /* 0x0000004338387221 */ /* 0x000fe20000010000 */
[----:B------:R-:W-:Y:S02]  /*5130*/  HMMA.16816.F32.BF16 R100, R4, R10, R100 ;  /* 0x0000000a0464723c */ /* 0x000fe40000041864 */
[----:B------:R-:W1:Y:S01]  /*5140*/  MUFU.EX2 R27, R27 ;  /* 0x0000001b001b7308 */ /* 0x000e620000000800 */
[----:B------:R-:W-:-:S03]  /*5150*/  FADD.FTZ R55, R55, R56 ;  /* 0x0000003837377221 */ /* 0x000fc60000010000 */
[----:B------:R2:W-:Y:S01]  /*5160*/  MUFU.EX2 R28, R8 ;  /* 0x00000008001c7308 */ /* 0x0005e20000000800 */
[----:B------:R-:W-:Y:S01]  /*5170*/  FADD.FTZ R68, R68, R55 ;  /* 0x0000003744447221 */ /* 0x000fe20000010000 */
[----:B------:R-:W-:Y:S01]  /*5180*/  HMMA.16816.F32.BF16 R92, R4, R18, R92 ;  /* 0x00000012045c723c */ /* 0x000fe2000004185c */
[----:B----4-:R-:W-:Y:S01]  /*5190*/  F2FP.BF16.F32.PACK_AB R7, R88, R21 ;  /* 0x000000155807723e */ /* 0x010fe200000010ff */
[----:B------:R-:W4:Y:S01]  /*51a0*/  MUFU.EX2 R29, R29 ;  /* 0x0000001d001d7308 */ /* 0x000f220000000800 */
[----:B------:R-:W-:-:S03]  /*51b0*/  FADD.FTZ R45, R45, R68 ;  /* 0x000000442d2d7221 */ /* 0x000fc60000010000 */
[----:B------:R-:W-:Y:S01]  /*51c0*/  MUFU.EX2 R23, R24 ;  /* 0x0000001800177308 */ /* 0x000fe20000000800 */
[----:B------:R-:W-:Y:S01]  /*51d0*/  FADD.FTZ R38, R38, R45 ;  /* 0x0000002d26267221 */ /* 0x000fe20000010000 */
[----:B-1----:R-:W-:Y:S02]  /*51e0*/  F2FP.BF16.F32.PACK_AB R4, R27, R22 ;  /* 0x000000161b04723e */ /* 0x002fe400000010ff */
[----:B------:R-:W1:Y:S01]  /*51f0*/  MUFU.EX2 R20, R30 ;  /* 0x0000001e00147308 */ /* 0x000e620000000800 */
[----:B------:R-:W-:Y:S01]  /*5200*/  FADD.FTZ R37, R37, R38 ;  /* 0x0000002625257221 */ /* 0x000fe20000010000 */
[----:B--2---:R-:W2:Y:S03]  /*5210*/  LDSM.16.MT88.4 R8, [R25+0x1c00] ;  /* 0x001c00001908783b */ /* 0x004ea60000004200 */
[----:B------:R-:W-:Y:S01]  /*5220*/  FADD.FTZ R72, R72, R37 ;  /* 0x0000002548487221 */ /* 0x000fe20000010000 */
[----:B----4-:R-:W-:-:S03]  /*5230*/  F2FP.BF16.F32.PACK_AB R6, R29, R28 ;  /* 0x0000001c1d06723e */ /* 0x010fc600000010ff */
[----:B------:R-:W-:-:S04]  /*5240*/  FADD.FTZ R31, R31, R72 ;  /* 0x000000481f1f7221 */ /* 0x000fc80000010000 */
[----:B------:R-:W-:Y:S01]  /*5250*/  FADD.FTZ R36, R36, R31 ;  /* 0x0000001f24247221 */ /* 0x000fe20000010000 */
[----:B-1----:R-:W-:-:S03]  /*5260*/  F2FP.BF16.F32.PACK_AB R5, R20, R23 ;  /* 0x000000171405723e */ /* 0x002fc600000010ff */
        /* <DEDUP_REMOVED lines=9> */
[----:B------:R-:W-:-:S04]  /*5300*/  FADD.FTZ R39, R39, R34 ;  /* 0x0000002227277221 */ /* 0x000fc80000010000 */
[----:B------:R-:W-:-:S04]  /*5310*/  FADD.FTZ R32, R32, R39 ;  /* 0x0000002720207221 */ /* 0x000fc80000010000 */
[----:B------:R-:W-:Y:S01]  /*5320*/  FADD.FTZ R33, R33, R32 ;  /* 0x0000002021217221 */ /* 0x000fe20000010000 */
[----:B--2---:R-:W-:Y:S03]  /*5330*/  HMMA.16816.F32.BF16 R96, R4, R8, R96 ;  /* 0x000000080460723c */ /* 0x004fe60000041860 */
[----:B------:R-:W-:-:S04]  /*5340*/  FADD.FTZ R22, R22, R33 ;  /* 0x0000002116167221 */ /* 0x000fc80000010000 */
[----:B------:R-:W-:Y:S01]  /*5350*/  FADD.FTZ R27, R27, R22 ;  /* 0x000000161b1b7221 */ /* 0x000fe20000010000 */
[----:B------:R-:W-:Y:S03]  /*5360*/  HMMA.16816.F32.BF16 R92, R4, R10, R92 ;  /* 0x0000000a045c723c */ /* 0x000fe6000004185c */
[----:B------:R-:W-:-:S04]  /*5370*/  FADD.FTZ R28, R28, R27 ;  /* 0x0000001b1c1c7221 */ /* 0x000fc80000010000 */
[----:B------:R-:W-:Y:S01]  /*5380*/  FADD.FTZ R86, R29, R28 ;  /* 0x0000001c1d567221 */ /* 0x000fe20000010000 */
[----:B------:R-:W-:-:S12]  /*5390*/  @!P2 BRA `(.L_x_3936) ;  /* 0x0000003400cca947 */ /* 0x000fd80003800000 */
[----:B------:R-:W-:-:S04]  /*53a0*/  DEPBAR.LE SB0, 0x0 ;  /* 0x000080000000791a */ /* 0x000fc80000000000 */
[----:B------:R-:W-:Y:S06]  /*53b0*/  BAR.SYNC.DEFER_BLOCKING 0x0 ;  /* 0x0000000000007b1d */ /* 0x000fec0000010000 */
[----:B------:R-:W-:Y:S05]  /*53c0*/  BRA.U !UP1, `(.L_x_3937) ;  /* 0x0000000109f47547 */ /* 0x000fea000b800000 */
[----:B------:R-:W1:Y:S01]  /*53d0*/  LDC R5, c[0x0][0x4f0] ;  /* 0x00013c00ff057b82 */ /* 0x000e620000000800 */
[----:B------:R-:W-:Y:S01]  /*53e0*/  IADD3 R6, PT, PT, R89, -0x2, RZ ;  /* 0xfffffffe59067810 */ /* 0x000fe20007ffe0ff */
[----:B------:R-:W2:Y:S01]  /*53f0*/  LDCU.64 UR6, c[0x0][0x3a8] ;  /* 0x00007500ff0677ac */ /* 0x000ea20008000a00 */
[----:B------:R-:W-:-:S03]  /*5400*/  IABS R10, R2 ;  /* 0x00000002000a7213 */ /* 0x000fc60000000000 */
[----:B------:R-:W-:-:S05]  /*5410*/  IMAD.SHL.U32 R6, R6, 0x80, RZ ;  /* 0x0000008006067824 */ /* 0x000fca00078e00ff */
        /* <DEDUP_REMOVED lines=56> */
.L_x_3937:
[----:B------:R-:W-:Y:S01]  /*57a0*/  UMOV UR4, URZ ;  /* 0x000000ff00047c82 */ /* 0x000fe20008000000 */
[----:B------:R-:W-:Y:S01]  /*57b0*/  IMAD.SHL.U32 R4, R120, 0x80, RZ ;  /* 0x0000008078047824 */ /* 0x000fe200078e00ff */
[----:B------:R-:W-:-:S05]  /*57c0*/  IADD3 R5, P0, PT, RZ, -UR4, RZ ;  /* 0x80000004ff057c10 */ /* 0x000fca000ff1e0ff */
[----:B------:R-:W-:-:S05]  /*57d0*/  IMAD.X R4, RZ, RZ, ~R4, P0 ;  /* 0x000000ffff047224 */ /* 0x000fca00000e0e04 */
[----:B------:R-:W-:-:S04]  /*57e0*/  SHF.R.S64 R5, R5, 0x1f, R4 ;  /* 0x0000001f05057819 */ /* 0x000fc80000001004 */
[----:B------:R-:W-:-:S04]  /*57f0*/  IADD3 R128, P0, PT, R5, R128, RZ ;  /* 0x0000008005807210 */ /* 0x000fc80007f1e0ff */
[----:B------:R-:W-:-:S09]  /*5800*/  LEA.HI.X.SX32 R129, R4, R129, 0x1, P0 ;  /* 0x0000008104817211 */ /* 0x000fd200000f0eff */
.L_x_3938:
[----:B------:R-:W1:Y:S01]  /*5810*/  LDCU UR4, c[0x0][0x440] ;  /* 0x00008800ff0477ac */ /* 0x000e620008000800 */
[C---:B------:R-:W-:Y:S01]  /*5820*/  IMAD.SHL.U32 R5, R120.reuse, 0x40, RZ ;  /* 0x0000004078057824 */ /* 0x040fe200078e00ff */
[----:B------:R-:W-:Y:S01]  /*5830*/  SHF.L.U64.HI R4, R120, 0x6, R121 ;  /* 0x0000000678047819 */ /* 0x000fe20000010279 */
[----:B------:R-:W-:-:S03]  /*5840*/  IMAD R136, R89, 0x80, R71 ;  /* 0x0000008059887824 */ /* 0x000fc600078e0247 */
[----:B------:R-:W-:Y:S01]  /*5850*/  IADD3 R8, P0, PT, R5, R128, RZ ;  /* 0x0000008005087210 */ /* 0x000fe20007f1e0ff */
[----:B------:R-:W-:-:S04]  /*5860*/  VIADD R68, R136, 0xffffff00 ;  /* 0xffffff0088447836 */ /* 0x000fc80000000000 */
[----:B------:R-:W-:Y:S01]  /*5870*/  IMAD.X R9, R4, 0x1, R129, P0 ;  /* 0x0000000104097824 */ /* 0x000fe200000e0681 */
[----:B------:R-:W-:Y:S02]  /*5880*/  I2FP.F32.U32 R137, R68 ;  /* 0x0000004400897245 */ /* 0x000fe40000201000 */
[----:B------:R-:W-:Y:S02]  /*5890*/  ISETP.GE.AND P4, PT, R68, R115, PT ;  /* 0x000000734400720c */ /* 0x000fe40003f86270 */
        /* <DEDUP_REMOVED lines=9> */
[----:B------:R-:W-:Y:S02]  /*5930*/  @!P3 LEA.HI.X R7, R120, R9, R121, 0x7, P0 ;  /* 0x000000097807b211 */ /* 0x000fe400000f3c79 */
[----:B------:R-:W-:Y:S01]  /*5940*/  ISETP.GE.AND P0, PT, R68, R113, PT ;  /* 0x000000714400720c */ /* 0x000fe20003f06270 */
        /* <DEDUP_REMOVED lines=18> */
[----:B------:R-:W4:Y:S04]  /*5a70*/  LDSM.16.M88.4 R24, [R0+0x1000] ;  /* 0x001000000018783b */ /* 0x000f280000000200 */
[----:B------:R-:W5:Y:S04]  /*5a80*/  LDSM.16.M88.4 R20, [R84+0x1c00] ;  /* 0x001c00005414783b */ /* 0x000f680000000200 */
[----:B-1----:R-:W-:Y:S04]  /*5a90*/  LDSM.16.M88.4 R8, [R0+0x1c00] ;  /* 0x001c00000008783b */ /* 0x002fe80000000200 */
[----:B--2---:R-:W-:Y:S04]  /*5aa0*/  LDSM.16.M88.4 R4, [R84+0x2400] ;  /* 0x002400005404783b */ /* 0x004fe80000000200 */
[----:B------:R-:W1:Y:S04]  /*5ab0*/  LDSM.16.M88.4 R36, [R84+0x1400] ;  /* 0x001400005424783b */ /* 0x000e680000000200 */
[----:B------:R-:W2:Y:S04]  /*5ac0*/  LDSM.16.M88.4 R28, [R84+0x1800] ;  /* 0x00180000541c783b */ /* 0x000ea80000000200 */
[----:B------:R-:W2:Y:S04]  /*5ad0*/  LDSM.16.M88.4 R72, [R0+0x2400] ;  /* 0x002400000048783b */ /* 0x000ea80000000200 */
[----:B------:R-:W2:Y:S01]  /*5ae0*/  LDSM.16.M88.4 R16, [R0+0x1400] ;  /* 0x001400000010783b */ /* 0x000ea20000000200 */
[C---:B---3--:R-:W-:Y:S03]  /*5af0*/  HMMA.16816.F32.BF16 R48, R52.reuse, R44, RZ ;  /* 0x0000002c3430723c */ /* 0x048fe600000418ff */
[----:B------:R-:W3:Y:S04]  /*5b00*/  LDSM.16.M88.4 R56, [R0+0x1800] ;  /* 0x001800000038783b */ /* 0x000ee80000000200 */
[----:B------:R-:W3:Y:S01]  /*5b10*/  LDSM.16.M88.4 R12, [R84+0x2000] ;  /* 0x00200000540c783b */ /* 0x000ee20000000200 */
[----:B------:R-:W-:Y:S03]  /*5b20*/  HMMA.16816.F32.BF16 R44, R52, R46, RZ ;  /* 0x0000002e342c723c */ /* 0x000fe600000418ff */
[----:B------:R-:W3:Y:S04]  /*5b30*/  LDSM.16.M88.4 R60, [R84+0x2800] ;  /* 0x00280000543c783b */ /* 0x000ee80000000200 */
[----:B------:R-:W3:Y:S04]  /*5b40*/  LDSM.16.M88.4 R76, [R84+0x2c00] ;  /* 0x002c0000544c783b */ /* 0x000ee80000000200 */
[----:B------:R-:W3:Y:S01]  /*5b50*/  LDSM.16.M88.4 R120, [R0+0x2000] ;  /* 0x002000000078783b */ /* 0x000ee20000000200 */
[C---:B----4-:R-:W-:Y:S03]  /*5b60*/  HMMA.16816.F32.BF16 R48, R80.reuse, R24, R48 ;  /* 0x000000185030723c */ /* 0x050fe60000041830 */
[----:B------:R-:W0:Y:S05]  /*5b70*/  LDGDEPBAR ;  /* 0x00000000000079af */ /* 0x000e2a0000000000 */
[----:B------:R-:W-:Y:S08]  /*5b80*/  HMMA.16816.F32.BF16 R44, R80, R26, R44 ;  /* 0x0000001a502c723c */ /* 0x000ff0000004182c */
[----:B-----5:R-:W-:Y:S03]  /*5b90*/  HMMA.16816.F32.BF16 R24, R52, R20, RZ ;  /* 0x000000143418723c */ /* 0x020fe600000418ff */
[----:B------:R-:W-:-:S05]  /*5ba0*/  FFMA.FTZ R137, R87, R137, R48 ;  /* 0x0000008957897223 */ /* 0x000fca0000010030 */
[----:B------:R-:W-:Y:S01]  /*5bb0*/  HMMA.16816.F32.BF16 R20, R52, R22, RZ ;  /* 0x000000163414723c */ /* 0x000fe200000418ff */
[----:B------:R-:W-:-:S07]  /*5bc0*/  FSEL R137, R137, -INF , !P4 ;  /* 0xff80000089897808 */ /* 0x000fce0006000000 */
[----:B-1----:R-:W-:Y:S08]  /*5bd0*/  HMMA.16816.F32.BF16 R40, R52, R36, RZ ;  /* 0x000000243428723c */ /* 0x002ff000000418ff */
[C---:B------:R-:W-:Y:S08]  /*5be0*/  HMMA.16816.F32.BF16 R24, R80.reuse, R8, R24 ;  /* 0x000000085018723c */ /* 0x040ff00000041818 */
[----:B------:R-:W-:Y:S08]  /*5bf0*/  HMMA.16816.F32.BF16 R20, R80, R10, R20 ;  /* 0x0000000a5014723c */ /* 0x000ff00000041814 */
[C---:B------:R-:W-:Y:S08]  /*5c00*/  HMMA.16816.F32.BF16 R8, R52.reuse, R4, RZ ;  /* 0x000000043408723c */ /* 0x040ff000000418ff */
[C---:B------:R-:W-:Y:S08]  /*5c10*/  HMMA.16816.F32.BF16 R4, R52.reuse, R6, RZ ;  /* 0x000000063404723c */ /* 0x040ff000000418ff */
[C---:B------:R-:W-:Y:S08]  /*5c20*/  HMMA.16816.F32.BF16 R36, R52.reuse, R38, RZ ;  /* 0x000000263424723c */ /* 0x040ff000000418ff */
[C---:B--2---:R-:W-:Y:S08]  /*5c30*/  HMMA.16816.F32.BF16 R32, R52.reuse, R28, RZ ;  /* 0x0000001c3420723c */ /* 0x044ff000000418ff */
[----:B------:R-:W-:Y:S08]  /*5c40*/  HMMA.16816.F32.BF16 R28, R52, R30, RZ ;  /* 0x0000001e341c723c */ /* 0x000ff000000418ff */
[C---:B------:R-:W-:Y:S08]  /*5c50*/  HMMA.16816.F32.BF16 R8, R80.reuse, R72, R8 ;  /* 0x000000485008723c */ /* 0x040ff00000041808 */
[C---:B------:R-:W-:Y:S01]  /*5c60*/  HMMA.16816.F32.BF16 R4, R80.reuse, R74, R4 ;  /* 0x0000004a5004723c */ /* 0x040fe20000041804 */
[----:B------:R-:W1:Y:S07]  /*5c70*/  LDSM.16.M88.4 R72, [R0+0x2c00] ;  /* 0x002c00000048783b */ /* 0x000e6e0000000200 */
[C---:B------:R-:W-:Y:S08]  /*5c80*/  HMMA.16816.F32.BF16 R40, R80.reuse, R16, R40 ;  /* 0x000000105028723c */ /* 0x040ff00000041828 */
[C---:B------:R-:W-:Y:S08]  /*5c90*/  HMMA.16816.F32.BF16 R36, R80.reuse, R18, R36 ;  /* 0x000000125024723c */ /* 0x040ff00000041824 */
[----:B---3--:R-:W-:Y:S08]  /*5ca0*/  HMMA.16816.F32.BF16 R32, R80, R56, R32 ;  /* 0x000000385020723c */ /* 0x008ff00000041820 */
[----:B------:R-:W-:Y:S08]  /*5cb0*/  HMMA.16816.F32.BF16 R16, R52, R12, RZ ;  /* 0x0000000c3410723c */ /* 0x000ff000000418ff */
[----:B------:R-:W-:Y:S08]  /*5cc0*/  HMMA.16816.F32.BF16 R28, R80, R58, R28 ;  /* 0x0000003a501c723c */ /* 0x000ff0000004181c */
[C---:B------:R-:W-:Y:S08]  /*5cd0*/  HMMA.16816.F32.BF16 R64, R52.reuse, R60, RZ ;  /* 0x0000003c3440723c */ /* 0x040ff000000418ff */
[C---:B------:R-:W-:Y:S08]  /*5ce0*/  HMMA.16816.F32.BF16 R12, R52.reuse, R14, RZ ;  /* 0x0000000e340c723c */ /* 0x040ff000000418ff */
[C---:B------:R-:W-:Y:S08]  /*5cf0*/  HMMA.16816.F32.BF16 R60, R52.reuse, R62, RZ ;  /* 0x0000003e343c723c */ /* 0x040ff000000418ff */
[C---:B------:R-:W-:Y:S08]  /*5d00*/  HMMA.16816.F32.BF16 R56, R52.reuse, R76, RZ ;  /* 0x0000004c3438723c */ /* 0x040ff000000418ff */
[----:B------:R-:W-:Y:S01]  /*5d10*/  HMMA.16816.F32.BF16 R52, R52, R78, RZ ;  /* 0x0000004e3434723c */ /* 0x000fe200000418ff */
[----:B------:R2:W3:Y:S01]  /*5d20*/  LDSM.16.M88.4 R76, [R0+0x2800] ;  /* 0x00280000004c783b */ /* 0x0004e20000000200 */
[----:B------:R-:W-:-:S06]  /*5d30*/  DEPBAR.LE SB0, 0x0 ;  /* 0x000080000000791a */ /* 0x000fcc0000000000 */
[C---:B------:R-:W-:Y:S08]  /*5d40*/  HMMA.16816.F32.BF16 R16, R80.reuse, R120, R16 ;  /* 0x000000785010723c */ /* 0x040ff00000041810 */
[----:B-1----:R-:W-:Y:S01]  /*5d50*/  HMMA.16816.F32.BF16 R56, R80, R72, R56 ;  /* 0x000000485038723c */ /* 0x002fe20000041838 */
[----:B------:R-:W-:-:S05]  /*5d60*/  VIADD R72, R136, 0xffffff78 ;  /* 0xffffff7888487836 */ /* 0x000fca0000000000 */
[----:B------:R-:W-:Y:S02]  /*5d70*/  I2FP.F32.U32 R73, R72 ;  /* 0x0000004800497245 */ /* 0x000fe40000201000 */
[C---:B------:R-:W-:Y:S01]  /*5d80*/  HMMA.16816.F32.BF16 R52, R80.reuse, R74, R52 ;  /* 0x0000004a5034723c */ /* 0x040fe20000041834 */
[----:B------:R-:W-:Y:S01]  /*5d90*/  I2FP.F32.U32 R75, R68 ;  /* 0x00000044004b7245 */ /* 0x000fe20000201000 */
[----:B--2---:R-:W-:Y:S01]  /*5da0*/  VIADD R0, R136, 0xffffff08 ;  /* 0xffffff0888007836 */ /* 0x004fe20000000000 */
[C---:B------:R-:W-:Y:S01]  /*5db0*/  ISETP.GE.AND P2, PT, R72.reuse, R115, PT ;  /* 0x000000734800720c */ /* 0x040fe20003f46270 */
[----:B------:R-:W-:Y:S01]  /*5dc0*/  BAR.SYNC.DEFER_BLOCKING 0x0 ;  /* 0x0000000000007b1d */ /* 0x000fe20000010000 */
[----:B------:R-:W-:Y:S01]  /*5dd0*/  ISETP.GE.AND P1, PT, R72, R113, PT ;  /* 0x000000714800720c */ /* 0x000fe20003f26270 */
[----:B------:R-:W-:Y:S01]  /*5de0*/  FFMA.FTZ R48, R87, R75, R50 ;  /* 0x0000004b57307223 */ /* 0x000fe20000010032 */
[----:B------:R-:W-:Y:S01]  /*5df0*/  VIADD R50, R136, 0xffffff01 ;  /* 0xffffff0188327836 */ /* 0x000fe20000000000 */
[----:B------:R-:W-:Y:S01]  /*5e00*/  I2FP.F32.U32 R72, R72 ;  /* 0x0000004800487245 */ /* 0x000fe20000201000 */
[----:B------:R-:W-:Y:S01]  /*5e10*/  HMMA.16816.F32.BF16 R12, R80, R122, R12 ;  /* 0x0000007a500c723c */ /* 0x000fe2000004180c */
[----:B------:R-:W-:-:S02]  /*5e20*/  I2FP.F32.U32 R141, R0 ;  /* 0x00000000008d7245 */ /* 0x000fc40000201000 */
[C---:B------:R-:W-:Y:S02]  /*5e30*/  ISETP.GE.AND P5, PT, R50.reuse, R115, PT ;  /* 0x000000733200720c */ /* 0x040fe40003fa6270 */
[----:B------:R-:W-:Y:S01]  /*5e40*/  ISETP.GE.AND P4, PT, R50, R113, PT ;  /* 0x000000713200720c */ /* 0x000fe20003f86270 */
[C---:B------:R-:W-:Y:S01]  /*5e50*/  FFMA.FTZ R141, R87.reuse, R141, R44 ;  /* 0x0000008d578d7223 */ /* 0x040fe2000001002c */
[-C--:B------:R-:W-:Y:S01]  /*5e60*/  I2FP.F32.U32 R68, R50.reuse ;  /* 0x0000003200447245 */ /* 0x080fe20000201000 */
[----:B---3--:R-:W-:Y:S01]  /*5e70*/  HMMA.16816.F32.BF16 R64, R80, R76, R64 ;  /* 0x0000004c5040723c */ /* 0x008fe20000041840 */
[----:B------:R-:W-:Y:S01]  /*5e80*/  I2FP.F32.U32 R50, R50 ;  /* 0x0000003200327245 */ /* 0x000fe20000201000 */
[C---:B------:R-:W-:Y:S01]  /*5e90*/  FFMA.FTZ R52, R87.reuse, R73, R52 ;  /* 0x0000004957347223 */ /* 0x040fe20000010034 */
[C---:B------:R-:W-:Y:S01]  /*5ea0*/  FFMA.FTZ R54, R87.reuse, R72, R54 ;  /* 0x0000004857367223 */ /* 0x040fe20000010036 */
[----:B------:R-:W-:Y:S01]  /*5eb0*/  FFMA.FTZ R49, R87, R68, R49 ;  /* 0x0000004457317223 */ /* 0x000fe20000010031 */
[----:B------:R-:W-:-:S02]  /*5ec0*/  VIADD R68, R136, 0xffffff09 ;  /* 0xffffff0988447836 */ /* 0x000fc40000000000 */
[C---:B------:R-:W-:Y:S01]  /*5ed0*/  FFMA.FTZ R51, R87.reuse, R50, R51 ;  /* 0x0000003257337223 */ /* 0x040fe20000010033 */
[----:B------:R-:W-:Y:S01]  /*5ee0*/  VIADD R50, R136, 0xffffff10 ;  /* 0xffffff1088327836 */ /* 0x000fe20000000000 */
[----:B------:R-:W-:Y:S01]  /*5ef0*/  FSEL R48, R48, -INF , !P0 ;  /* 0xff80000030307808 */ /* 0x000fe20004000000 */
[----:B------:R-:W-:Y:S01]  /*5f00*/  HMMA.16816.F32.BF16 R60, R80, R78, R60 ;  /* 0x0000004e503c723c */ /* 0x000fe2000004183c */
[----:B------:R-:W-:Y:S02]  /*5f10*/  FSEL R44, R52, -INF , !P2 ;  /* 0xff800000342c7808 */ /* 0x000fe40005000000 */
[----:B------:R-:W-:Y:S02]  /*5f20*/  I2FP.F32.U32 R125, R50 ;  /* 0x00000032007d7245 */ /* 0x000fe40000201000 */
[C---:B------:R-:W-:Y:S02]  /*5f30*/  ISETP.GE.AND P0, PT, R0.reuse, R115, PT ;  /* 0x000000730000720c */ /* 0x040fe40003f06270 */
[----:B------:R-:W-:Y:S01]  /*5f40*/  ISETP.GE.AND P2, PT, R0, R113, PT ;  /* 0x000000710000720c */ /* 0x000fe20003f46270 */
[----:B------:R-:W-:Y:S01]  /*5f50*/  FFMA.FTZ R125, R87, R125, R40 ;  /* 0x0000007d577d7223 */ /* 0x000fe20000010028 */
[----:B------:R-:W-:Y:S01]  /*5f60*/  I2FP.F32.U32 R52, R0 ;  /* 0x0000000000347245 */ /* 0x000fe20000201000 */
[----:B------:R-:W-:Y:S01]  /*5f70*/  VIADD R40, R136, 0xffffff18 ;  /* 0xffffff1888287836 */ /* 0x000fe20000000000 */
[----:B------:R-:W-:-:S02]  /*5f80*/  FSEL R0, R54, -INF , !P1 ;  /* 0xff80000036007808 */ /* 0x000fc40004800000 */
[----:B------:R-:W-:Y:S01]  /*5f90*/  I2FP.F32.U32 R54, R68 ;  /* 0x0000004400367245 */ /* 0x000fe20000201000 */
[----:B------:R-:W-:Y:S01]  /*5fa0*/  FFMA.FTZ R46, R87, R52, R46 ;  /* 0x00000034572e7223 */ /* 0x000fe2000001002e */
[----:B------:R-:W-:Y:S01]  /*5fb0*/  FSEL R139, R49, -INF , !P5 ;  /* 0xff800000318b7808 */ /* 0x000fe20006800000 */
[----:B------:R-:W-:Y:S01]  /*5fc0*/  VIADD R52, R136, 0xffffff11 ;  /* 0xffffff1188347836 */ /* 0x000fe20000000000 */
[C---:B------:R-:W-:Y:S01]  /*5fd0*/  ISETP.GE.AND P1, PT, R68.reuse, R115, PT ;  /* 0x000000734400720c */ /* 0x040fe20003f26270 */
[----:B------:R-:W-:Y:S01]  /*5fe0*/  FFMA.FTZ R45, R87, R54, R45 ;  /* 0x00000036572d7223 */ /* 0x000fe2000001002d */
[----:B------:R-:W-:Y:S02]  /*5ff0*/  ISETP.GE.AND P5, PT, R68, R113, PT ;  /* 0x000000714400720c */ /* 0x000fe40003fa6270 */
[----:B------:R-:W-:Y:S02]  /*6000*/  I2FP.F32.U32 R68, R68 ;  /* 0x0000004400447245 */ /* 0x000fe40000201000 */
[----:B------:R-:W-:-:S02]  /*6010*/  I2FP.F32.U32 R135, R40 ;  /* 0x0000002800877245 */ /* 0x000fc40000201000 */
[----:B------:R-:W-:Y:S01]  /*6020*/  FSEL R126, R51, -INF , !P4 ;  /* 0xff800000337e7808 */ /* 0x000fe20006000000 */
[----:B------:R-:W-:Y:S01]  /*6030*/  FFMA.FTZ R47, R87, R68, R47 ;  /* 0x00000044572f7223 */ /* 0x000fe2000001002f */
[----:B------:R-:W-:Y:S01]  /*6040*/  FSEL R141, R141, -INF , !P0 ;  /* 0xff8000008d8d7808 */ /* 0x000fe20004000000 */
[----:B------:R-:W-:Y:S01]  /*6050*/  FFMA.FTZ R135, R87, R135, R36 ;  /* 0x0000008757877223 */ /* 0x000fe20000010024 */
[----:B------:R-:W-:Y:S01]  /*6060*/  ISETP.GE.AND P4, PT, R50, R115, PT ;  /* 0x000000733200720c */ /* 0x000fe20003f86270 */
[----:B------:R-:W-:Y:S01]  /*6070*/  VIADD R36, R136, 0xffffff20 ;  /* 0xffffff2088247836 */ /* 0x000fe20000000000 */
[----:B------:R-:W-:Y:S02]  /*6080*/  ISETP.GE.AND P0, PT, R50, R113, PT ;  /* 0x000000713200720c */ /* 0x000fe40003f06270 */
[----:B------:R-:W-:Y:S02]  /*6090*/  FSEL R132, R46, -INF , !P2 ;  /* 0xff8000002e847808 */ /* 0x000fe40005000000 */
[----:B------:R-:W-:-:S02]  /*60a0*/  FSEL R49, R45, -INF , !P1 ;  /* 0xff8000002d317808 */ /* 0x000fc40004800000 */
[----:B------:R-:W-:Y:S02]  /*60b0*/  I2FP.F32.U32 R50, R50 ;  /* 0x0000003200327245 */ /* 0x000fe40000201000 */
[C---:B------:R-:W-:Y:S02]  /*60c0*/  ISETP.GE.AND P2, PT, R52.reuse, R115, PT ;  /* 0x000000733400720c */ /* 0x040fe40003f46270 */
[----:B------:R-:W-:Y:S01]  /*60d0*/  ISETP.GE.AND P1, PT, R52, R113, PT ;  /* 0x000000713400720c */ /* 0x000fe20003f26270 */
[----:B------:R-:W-:Y:S01]  /*60e0*/  FFMA.FTZ R42, R87, R50, R42 ;  /* 0x00000032572a7223 */ /* 0x000fe2000001002a */
[-C--:B------:R-:W-:Y:S02]  /*60f0*/  I2FP.F32.U32 R46, R52.reuse ;  /* 0x00000034002e7245 */ /* 0x080fe40000201000 */
[----:B------:R-:W-:Y:S02]  /*6100*/  I2FP.F32.U32 R52, R52 ;  /* 0x0000003400347245 */ /* 0x000fe40000201000 */
[----:B------:R-:W-:Y:S01]  /*6110*/  FSEL R134, R47, -INF , !P5 ;  /* 0xff8000002f867808 */ /* 0x000fe20006800000 */
[----:B------:R-:W-:Y:S01]  /*6120*/  FFMA.FTZ R41, R87, R46, R41 ;  /* 0x0000002e57297223 */ /* 0x000fe20000010029 */
[----:B------:R-:W-:Y:S01]  /*6130*/  FSEL R125, R125, -INF , !P4 ;  /* 0xff8000007d7d7808 */ /* 0x000fe20006000000 */
[----:B------:R-:W-:Y:S01]  /*6140*/  FFMA.FTZ R43, R87, R52, R43 ;  /* 0x00000034572b7223 */ /* 0x000fe2000001002b */
[----:B------:R-:W-:Y:S01]  /*6150*/  VIADD R46, R136, 0xffffff19 ;  /* 0xffffff19882e7836 */ /* 0x000fe20000000000 */
[----:B------:R-:W-:-:S02]  /*6160*/  ISETP.GE.AND P5, PT, R40, R115, PT ;  /* 0x000000732800720c */ /* 0x000fc40003fa6270 */
[----:B------:R-:W-:Y:S02]  /*6170*/  ISETP.GE.AND P4, PT, R40, R113, PT ;  /* 0x000000712800720c */ /* 0x000fe40003f86270 */
[----:B------:R-:W-:Y:S02]  /*6180*/  I2FP.F32.U32 R40, R40 ;  /* 0x0000002800287245 */ /* 0x000fe40000201000 */
[----:B------:R-:W-:Y:S02]  /*6190*/  I2FP.F32.U32 R83, R36 ;  /* 0x0000002400537245 */ /* 0x000fe40000201000 */
        /* <DEDUP_REMOVED lines=11> */
[C---:B------:R-:W-:Y:S01]  /*6250*/  FFMA.FTZ R37, R87.reuse, R42, R37 ;  /* 0x0000002a57257223 */ /* 0x040fe20000010025 */
[----:B------:R-:W-:Y:S02]  /*6260*/  I2FP.F32.U32 R46, R46 ;  /* 0x0000002e002e7245 */ /* 0x000fe40000201000 */
[C---:B------:R-:W-:Y:S02]  /*6270*/  ISETP.GE.AND P1, PT, R36.reuse, R115, PT ;  /* 0x000000732400720c */ /* 0x040fe40003f26270 */
[----:B------:R-:W-:Y:S01]  /*6280*/  ISETP.GE.AND P5, PT, R36, R113, PT ;  /* 0x000000712400720c */ /* 0x000fe20003fa6270 */
[----:B------:R-:W-:Y:S01]  /*6290*/  FFMA.FTZ R39, R87, R46, R39 ;  /* 0x0000002e57277223 */ /* 0x000fe20000010027 */
[----:B------:R-:W-:-:S02]  /*62a0*/  I2FP.F32.U32 R36, R36 ;  /* 0x0000002400247245 */ /* 0x000fc40000201000 */
[----:B------:R-:W-:Y:S02]  /*62b0*/  FSEL R120, R38, -INF , !P4 ;  /* 0xff80000026787808 */ /* 0x000fe40006000000 */
[----:B------:R-:W-:Y:S01]  /*62c0*/  I2FP.F32.U32 R38, R40 ;  /* 0x0000002800267245 */ /* 0x000fe20000201000 */
[----:B------:R-:W-:Y:S01]  /*62d0*/  FFMA.FTZ R34, R87, R36, R34 ;  /* 0x0000002457227223 */ /* 0x000fe20000010022 */
[----:B------:R-:W-:Y:S01]  /*62e0*/  I2FP.F32.U32 R121, R32 ;  /* 0x0000002000797245 */ /* 0x000fe20000201000 */
[C---:B------:R-:W-:Y:S01]  /*62f0*/  VIADD R36, R136.reuse, 0xffffff29 ;  /* 0xffffff2988247836 */ /* 0x040fe20000000000 */
[----:B------:R-:W-:Y:S01]  /*6300*/  FSEL R133, R37, -INF , !P0 ;  /* 0xff80000025857808 */ /* 0x000fe20004000000 */
[----:B------:R-:W-:Y:S01]  /*6310*/  FFMA.FTZ R33, R87, R38, R33 ;  /* 0x0000002657217223 */ /* 0x000fe20000010021 */
[----:B------:R-:W-:Y:S01]  /*6320*/  FSEL R130, R39, -INF , !P2 ;  /* 0xff80000027827808 */ /* 0x000fe20005000000 */
[----:B------:R-:W-:Y:S01]  /*6330*/  FFMA.FTZ R121, R87, R121, R28 ;  /* 0x0000007957797223 */ /* 0x000fe2000001001c */
[----:B------:R-:W-:Y:S01]  /*6340*/  FSEL R83, R83, -INF , !P1 ;  /* 0xff80000053537808 */ /* 0x000fe20004800000 */
[----:B------:R-:W-:Y:S01]  /*6350*/  VIADD R28, R136, 0xffffff30 ;  /* 0xffffff30881c7836 */ /* 0x000fe20000000000 */
[----:B------:R-:W-:-:S02]  /*6360*/  ISETP.GE.AND P4, PT, R40, R115, PT ;  /* 0x000000732800720c */ /* 0x000fc40003f86270 */
[----:B------:R-:W-:Y:S02]  /*6370*/  ISETP.GE.AND P0, PT, R40, R113, PT ;  /* 0x000000712800720c */ /* 0x000fe40003f06270 */
[C---:B------:R-:W-:Y:S02]  /*6380*/  ISETP.GE.AND P2, PT, R32.reuse, R115, PT ;  /* 0x000000732000720c */ /* 0x040fe40003f46270 */
[----:B------:R-:W-:Y:S02]  /*6390*/  ISETP.GE.AND P1, PT, R32, R113, PT ;  /* 0x000000712000720c */ /* 0x000fe40003f26270 */
[----:B------:R-:W-:Y:S02]  /*63a0*/  FSEL R82, R34, -INF , !P5 ;  /* 0xff80000022527808 */ /* 0x000fe40006800000 */
[----:B------:R-:W-:Y:S02]  /*63b0*/  I2FP.F32.U32 R40, R40 ;  /* 0x0000002800287245 */ /* 0x000fe40000201000 */
[----:B------:R-:W-:-:S02]  /*63c0*/  I2FP.F32.U32 R32, R32 ;  /* 0x0000002000207245 */ /* 0x000fc40000201000 */
[----:B------:R-:W-:Y:S01]  /*63d0*/  I2FP.F32.U32 R34, R36 ;  /* 0x0000002400227245 */ /* 0x000fe20000201000 */
[----:B------:R-:W-:Y:S01]  /*63e0*/  FFMA.FTZ R35, R87, R40, R35 ;  /* 0x0000002857237223 */ /* 0x000fe20000010023 */
[----:B------:R-:W-:Y:S01]  /*63f0*/  FSEL R81, R33, -INF , !P4 ;  /* 0xff80000021517808 */ /* 0x000fe20006000000 */
[C---:B------:R-:W-:Y:S01]  /*6400*/  FFMA.FTZ R30, R87.reuse, R32, R30 ;  /* 0x00000020571e7223 */ /* 0x040fe2000001001e */
[C---:B------:R-:W-:Y:S01]  /*6410*/  ISETP.GE.AND P5, PT, R36.reuse, R115, PT ;  /* 0x000000732400720c */ /* 0x040fe20003fa6270 */
[----:B------:R-:W-:Y:S01]  /*6420*/  FFMA.FTZ R29, R87, R34, R29 ;  /* 0x00000022571d7223 */ /* 0x000fe2000001001d */
[----:B------:R-:W-:Y:S01]  /*6430*/  ISETP.GE.AND P4, PT, R36, R113, PT ;  /* 0x000000712400720c */ /* 0x000fe20003f86270 */
[C---:B------:R-:W-:Y:S01]  /*6440*/  VIADD R32, R136.reuse, 0xffffff31 ;  /* 0xffffff3188207836 */ /* 0x040fe20000000000 */
[----:B------:R-:W-:Y:S01]  /*6450*/  I2FP.F32.U32 R36, R36 ;  /* 0x0000002400247245 */ /* 0x000fe20000201000 */
[----:B------:R-:W-:Y:S01]  /*6460*/  VIADD R34, R136, 0xffffff61 ;  /* 0xffffff6188227836 */ /* 0x000fe20000000000 */
[----:B------:R-:W-:-:S02]  /*6470*/  I2FP.F32.U32 R73, R28 ;  /* 0x0000001c00497245 */ /* 0x000fc40000201000 */
[----:B------:R-:W-:Y:S01]  /*6480*/  FSEL R80, R35, -INF , !P0 ;  /* 0xff80000023507808 */ /* 0x000fe20004000000 */
[----:B------:R-:W-:Y:S01]  /*6490*/  FFMA.FTZ R31, R87, R36, R31 ;  /* 0x00000024571f7223 */ /* 0x000fe2000001001f */
[----:B------:R-:W-:Y:S01]  /*64a0*/  FSEL R121, R121, -INF , !P2 ;  /* 0xff80000079797808 */ /* 0x000fe20005000000 */
[----:B------:R-:W-:Y:S01]  /*64b0*/  FFMA.FTZ R73, R87, R73, R24 ;  /* 0x0000004957497223 */ /* 0x000fe20000010018 */
[----:B------:R-:W-:Y:S01]  /*64c0*/  FSEL R78, R30, -INF , !P1 ;  /* 0xff8000001e4e7808 */ /* 0x000fe20004800000 */
[----:B------:R-:W-:Y:S01]  /*64d0*/  VIADD R24, R136, 0xffffff38 ;  /* 0xffffff3888187836 */ /* 0x000fe20000000000 */
[----:B------:R-:W-:Y:S02]  /*64e0*/  FSEL R117, R29, -INF , !P5 ;  /* 0xff8000001d757808 */ /* 0x000fe40006800000 */
[C---:B------:R-:W-:Y:S02]  /*64f0*/  ISETP.GE.AND P0, PT, R28.reuse, R115, PT ;  /* 0x000000731c00720c */ /* 0x040fe40003f06270 */
[----:B------:R-:W-:-:S02]  /*6500*/  ISETP.GE.AND P2, PT, R28, R113, PT ;  /* 0x000000711c00720c */ /* 0x000fc40003f46270 */
[C---:B------:R-:W-:Y:S02]  /*6510*/  ISETP.GE.AND P1, PT, R32.reuse, R115, PT ;  /* 0x000000732000720c */ /* 0x040fe40003f26270 */
[----:B------:R-:W-:Y:S02]  /*6520*/  ISETP.GE.AND P5, PT, R32, R113, PT ;  /* 0x000000712000720c */ /* 0x000fe40003fa6270 */
[----:B------:R-:W-:Y:S02]  /*6530*/  I2FP.F32.U32 R28, R28 ;  /* 0x0000001c001c7245 */ /* 0x000fe40000201000 */
[----:B------:R-:W-:Y:S02]  /*6540*/  I2FP.F32.U32 R32, R32 ;  /* 0x0000002000207245 */ /* 0x000fe40000201000 */
[----:B------:R-:W-:Y:S01]  /*6550*/  FSEL R76, R31, -INF , !P4 ;  /* 0xff8000001f4c7808 */ /* 0x000fe20006000000 */
[----:B------:R-:W-:Y:S01]  /*6560*/  FFMA.FTZ R26, R87, R28, R26 ;  /* 0x0000001c571a7223 */ /* 0x000fe2000001001a */
[----:B------:R-:W-:Y:S01]  /*6570*/  FSEL R73, R73, -INF , !P0 ;  /* 0xff80000049497808 */ /* 0x000fe20004000000 */
[C---:B------:R-:W-:Y:S01]  /*6580*/  FFMA.FTZ R25, R87.reuse, R32, R25 ;  /* 0x0000002057197223 */ /* 0x040fe20000010019 */
[----:B------:R-:W-:Y:S01]  /*6590*/  ISETP.GE.AND P4, PT, R24, R115, PT ;  /* 0x000000731800720c */ /* 0x000fe20003f86270 */
[----:B------:R-:W-:Y:S01]  /*65a0*/  VIADD R28, R136, 0xffffff40 ;  /* 0xffffff40881c7836 */ /* 0x000fe20000000000 */
[----:B------:R-:W-:Y:S01]  /*65b0*/  I2FP.F32.U32 R29, R24 ;  /* 0x00000018001d7245 */ /* 0x000fe20000201000 */
[C---:B------:R-:W-:Y:S01]  /*65c0*/  FFMA.FTZ R27, R87.reuse, R32, R27 ;  /* 0x00000020571b7223 */ /* 0x040fe2000001001b */
[----:B------:R-:W-:Y:S01]  /*65d0*/  ISETP.GE.AND P0, PT, R24, R113, PT ;  /* 0x000000711800720c */ /* 0x000fe20003f06270 */
[----:B------:R-:W-:Y:S01]  /*65e0*/  VIADD R24, R136, 0xffffff39 ;  /* 0xffffff3988187836 */ /* 0x000fe20000000000 */
[----:B------:R-:W-:Y:S01]  /*65f0*/  FSEL R72, R26, -INF , !P2 ;  /* 0xff8000001a487808 */ /* 0x000fe20005000000 */
[-C--:B------:R-:W-:Y:S01]  /*6600*/  FFMA.FTZ R20, R87, R29.reuse, R20 ;  /* 0x0000001d57147223 */ /* 0x080fe20000010014 */
[----:B------:R-:W-:Y:S01]  /*6610*/  FSEL R77, R25, -INF , !P1 ;  /* 0xff800000194d7808 */ /* 0x000fe20004800000 */
[----:B------:R-:W-:Y:S01]  /*6620*/  FFMA.FTZ R68, R87, R29, R22 ;  /* 0x0000001d57447223 */ /* 0x000fe20000010016 */
[----:B------:R-:W-:Y:S01]  /*6630*/  ISETP.GE.AND P2, PT, R24, R115, PT ;  /* 0x000000731800720c */ /* 0x000fe20003f46270 */
[----:B------:R-:W-:Y:S01]  /*6640*/  VIADD R22, R136, 0xffffff41 ;  /* 0xffffff4188167836 */ /* 0x000fe20000000000 */
[----:B------:R-:W-:-:S02]  /*6650*/  ISETP.GE.AND P1, PT, R24, R113, PT ;  /* 0x000000711800720c */ /* 0x000fc40003f26270 */
[----:B------:R-:W-:Y:S02]  /*6660*/  I2FP.F32.U32 R24, R24 ;  /* 0x0000001800187245 */ /* 0x000fe40000201000 */
[----:B------:R-:W-:Y:S02]  /*6670*/  FSEL R75, R20, -INF , !P4 ;  /* 0xff800000144b7808 */ /* 0x000fe40006000000 */
[----:B------:R-:W-:Y:S01]  /*6680*/  I2FP.F32.U32 R20, R22 ;  /* 0x0000001600147245 */ /* 0x000fe20000201000 */
[C---:B------:R-:W-:Y:S01]  /*6690*/  FFMA.FTZ R79, R87.reuse, R24, R21 ;  /* 0x00000018574f7223 */ /* 0x040fe20000010015 */
[----:B------:R-:W-:Y:S01]  /*66a0*/  I2FP.F32.U32 R21, R28 ;  /* 0x0000001c00157245 */ /* 0x000fe20000201000 */
[C---:B------:R-:W-:Y:S01]  /*66b0*/  FFMA.FTZ R23, R87.reuse, R24, R23 ;  /* 0x0000001857177223 */ /* 0x040fe20000010017 */
[C---:B------:R-:W-:Y:S02]  /*66c0*/  VIADD R24, R136.reuse, 0xffffff48 ;  /* 0xffffff4888187836 */ /* 0x040fe40000000000 */
[-C--:B------:R-:W-:Y:S01]  /*66d0*/  FFMA.FTZ R43, R87, R20.reuse, R17 ;  /* 0x00000014572b7223 */ /* 0x080fe20000010011 */
[----:B------:R-:W-:Y:S01]  /*66e0*/  FSEL R79, R79, -INF , !P2 ;  /* 0xff8000004f4f7808 */ /* 0x000fe20005000000 */
[CC--:B------:R-:W-:Y:S01]  /*66f0*/  FFMA.FTZ R47, R87.reuse, R21.reuse, R16 ;  /* 0x00000015572f7223 */ /* 0x0c0fe20000010010 */
[C---:B------:R-:W-:Y:S01]  /*6700*/  FFMA.FTZ R16, R87.reuse, R21, R18 ;  /* 0x0000001557107223 */ /* 0x040fe20000010012 */
[----:B------:R-:W-:Y:S01]  /*6710*/  FFMA.FTZ R18, R87, R20, R19 ;  /* 0x0000001457127223 */ /* 0x000fe20000010013 */
[----:B------:R-:W-:Y:S01]  /*6720*/  VIADD R20, R136, 0xffffff50 ;  /* 0xffffff5088147836 */ /* 0x000fe20000000000 */
[----:B------:R-:W-:-:S02]  /*6730*/  ISETP.GE.AND P2, PT, R22, R113, PT ;  /* 0x000000711600720c */ /* 0x000fc40003f46270 */
[----:B------:R-:W-:Y:S02]  /*6740*/  I2FP.F32.U32 R17, R24 ;  /* 0x0000001800117245 */ /* 0x000fe40000201000 */
[----:B------:R-:W-:Y:S02]  /*6750*/  I2FP.F32.U32 R19, R20 ;  /* 0x0000001400137245 */ /* 0x000fe40000201000 */
[----:B------:R-:W-:Y:S01]  /*6760*/  FSEL R68, R68, -INF , !P0 ;  /* 0xff80000044447808 */ /* 0x000fe20004000000 */
[C---:B------:R-:W-:Y:S01]  /*6770*/  FFMA.FTZ R12, R87.reuse, R17, R12 ;  /* 0x00000011570c7223 */ /* 0x040fe2000001000c */
[----:B------:R-:W-:Y:S01]  /*6780*/  ISETP.GE.AND P0, PT, R22, R115, PT ;  /* 0x000000731600720c */ /* 0x000fe20003f06270 */
[CC--:B------:R-:W-:Y:S01]  /*6790*/  FFMA.FTZ R8, R87.reuse, R19.reuse, R8 ;  /* 0x0000001357087223 */ /* 0x0c0fe20000010008 */
[----:B------:R-:W-:Y:S01]  /*67a0*/  FSEL R18, R18, -INF , !P2 ;  /* 0xff80000012127808 */ /* 0x000fe20005000000 */
[----:B------:R-:W-:Y:S01]  /*67b0*/  FFMA.FTZ R38, R87, R19, R10 ;  /* 0x0000001357267223 */ /* 0x000fe2000001000a */
[----:B------:R-:W-:Y:S01]  /*67c0*/  ISETP.GE.AND P4, PT, R28, R113, PT ;  /* 0x000000711c00720c */ /* 0x000fe20003f86270 */
[C---:B------:R-:W-:Y:S01]  /*67d0*/  VIADD R22, R136.reuse, 0xffffff49 ;  /* 0xffffff4988167836 */ /* 0x040fe20000000000 */
[----:B------:R-:W-:Y:S01]  /*67e0*/  FSEL R74, R23, -INF , !P1 ;  /* 0xff800000174a7808 */ /* 0x000fe20004800000 */
[----:B------:R-:W-:Y:S01]  /*67f0*/  VIADD R10, R136, 0xffffff58 ;  /* 0xffffff58880a7836 */ /* 0x000fe20000000000 */
[----:B------:R-:W-:Y:S01]  /*6800*/  ISETP.GE.AND P2, PT, R20, R115, PT ;  /* 0x000000731400720c */ /* 0x000fe20003f46270 */
[----:B------:R-:W-:Y:S01]  /*6810*/  FFMA.FTZ R14, R87, R17, R14 ;  /* 0x00000011570e7223 */ /* 0x000fe2000001000e */
[----:B------:R-:W-:-:S02]  /*6820*/  FSEL R54, R27, -INF , !P5 ;  /* 0xff8000001b367808 */ /* 0x000fc40006800000 */
[-C--:B------:R-:W-:Y:S02]  /*6830*/  ISETP.GE.AND P1, PT, R24, R115.reuse, PT ;  /* 0x000000731800720c */ /* 0x080fe40003f26270 */
[-C--:B------:R-:W-:Y:S02]  /*6840*/  ISETP.GE.AND P5, PT, R28, R115.reuse, PT ;  /* 0x000000731c00720c */ /* 0x080fe40003fa6270 */
[----:B------:R-:W-:Y:S02]  /*6850*/  FSEL R16, R16, -INF , !P4 ;  /* 0xff80000010107808 */ /* 0x000fe40006000000 */
[----:B------:R-:W-:Y:S02]  /*6860*/  FSEL R43, R43, -INF , !P0 ;  /* 0xff8000002b2b7808 */ /* 0x000fe40004000000 */
[----:B------:R-:W-:Y:S02]  /*6870*/  FSEL R19, R8, -INF , !P2 ;  /* 0xff80000008137808 */ /* 0x000fe40005000000 */
[----:B------:R-:W-:-:S02]  /*6880*/  ISETP.GE.AND P4, PT, R22, R115, PT ;  /* 0x000000731600720c */ /* 0x000fc40003f86270 */
[-C--:B------:R-:W-:Y:S02]  /*6890*/  ISETP.GE.AND P0, PT, R22, R113.reuse, PT ;  /* 0x000000711600720c */ /* 0x080fe40003f06270 */
[----:B------:R-:W-:Y:S01]  /*68a0*/  FSEL R45, R12, -INF , !P1 ;  /* 0xff8000000c2d7808 */ /* 0x000fe20004800000 */
[----:B------:R-:W-:Y:S01]  /*68b0*/  VIADD R12, R136, 0xffffff59 ;  /* 0xffffff59880c7836 */ /* 0x000fe20000000000 */
[----:B------:R-:W-:Y:S02]  /*68c0*/  I2FP.F32.U32 R8, R10 ;  /* 0x0000000a00087245 */ /* 0x000fe40000201000 */
[----:B------:R-:W-:Y:S02]  /*68d0*/  FSEL R47, R47, -INF , !P5 ;  /* 0xff8000002f2f7808 */ /* 0x000fe40006800000 */
[----:B------:R-:W-:Y:S01]  /*68e0*/  I2FP.F32.U32 R22, R22 ;  /* 0x0000001600167245 */ /* 0x000fe20000201000 */
[C---:B------:R-:W-:Y:S01]  /*68f0*/  FFMA.FTZ R39, R87.reuse, R8, R4 ;  /* 0x0000000857277223 */ /* 0x040fe20000010004 */
[-C--:B------:R-:W-:Y:S01]  /*6900*/  ISETP.GE.AND P1, PT, R20, R113.reuse, PT ;  /* 0x000000711400720c */ /* 0x080fe20003f26270 */
[----:B------:R-:W-:Y:S01]  /*6910*/  VIADD R20, R136, 0xffffff51 ;  /* 0xffffff5188147836 */ /* 0x000fe20000000000 */
[----:B------:R-:W-:Y:S01]  /*6920*/  ISETP.GE.AND P5, PT, R24, R113, PT ;  /* 0x000000711800720c */ /* 0x000fe20003fa6270 */
[C---:B------:R-:W-:Y:S01]  /*6930*/  FFMA.FTZ R15, R87.reuse, R22, R15 ;  /* 0x00000016570f7223 */ /* 0x040fe2000001000f */
[----:B------:R-:W-:Y:S01]  /*6940*/  I2FP.F32.U32 R4, R12 ;  /* 0x0000000c00047245 */ /* 0x000fe20000201000 */
[C---:B------:R-:W-:Y:S01]  /*6950*/  FFMA.FTZ R6, R87.reuse, R8, R6 ;  /* 0x0000000857067223 */ /* 0x040fe20000010006 */
[----:B------:R-:W-:Y:S01]  /*6960*/  FSEL R52, R14, -INF , !P5 ;  /* 0xff8000000e347808 */ /* 0x000fe20006800000 */
[----:B------:R-:W-:Y:S01]  /*6970*/  VIADD R8, R136, 0xffffff69 ;  /* 0xffffff6988087836 */ /* 0x000fe20000000000 */
[----:B------:R-:W-:Y:S01]  /*6980*/  I2FP.F32.U32 R14, R20 ;  /* 0x00000014000e7245 */ /* 0x000fe20000201000 */
[----:B------:R-:W-:Y:S01]  /*6990*/  FFMA.FTZ R5, R87, R4, R5 ;  /* 0x0000000457057223 */ /* 0x000fe20000010005 */
[----:B------:R-:W-:Y:S01]  /*69a0*/  FSEL R50, R15, -INF , !P0 ;  /* 0xff8000000f327808 */ /* 0x000fe20004000000 */
[C---:B------:R-:W-:Y:S01]  /*69b0*/  FFMA.FTZ R13, R87.reuse, R22, R13 ;  /* 0x00000016570d7223 */ /* 0x040fe2000001000d */
[----:B------:R-:W-:Y:S01]  /*69c0*/  FSEL R38, R38, -INF , !P1 ;  /* 0xff80000026267808 */ /* 0x000fe20004800000 */
[CC--:B------:R-:W-:Y:S01]  /*69d0*/  FFMA.FTZ R9, R87.reuse, R14.reuse, R9 ;  /* 0x0000000e57097223 */ /* 0x0c0fe20000010009 */
[C---:B------:R-:W-:Y:S01]  /*69e0*/  ISETP.GE.AND P0, PT, R10.reuse, R115, PT ;  /* 0x000000730a00720c */ /* 0x040fe20003f06270 */
[C---:B------:R-:W-:Y:S01]  /*69f0*/  FFMA.FTZ R11, R87.reuse, R14, R11 ;  /* 0x0000000e570b7223 */ /* 0x040fe2000001000b */
[----:B------:R-:W-:Y:S01]  /*6a00*/  ISETP.GE.AND P2, PT, R10, R113, PT ;  /* 0x000000710a00720c */ /* 0x000fe20003f46270 */
[----:B------:R-:W-:Y:S01]  /*6a10*/  VIADD R10, R136, 0xffffff60 ;  /* 0xffffff60880a7836 */ /* 0x000fe20000000000 */
[-C--:B------:R-:W-:Y:S01]  /*6a20*/  ISETP.GE.AND P1, PT, R12, R115.reuse, PT ;  /* 0x000000730c00720c */ /* 0x080fe20003f26270 */
[----:B------:R-:W-:Y:S01]  /*6a30*/  FFMA.FTZ R7, R87, R4, R7 ;  /* 0x0000000457077223 */ /* 0x000fe20000010007 */
[----:B------:R-:W-:Y:S01]  /*6a40*/  ISETP.GE.AND P5, PT, R20, R115, PT ;  /* 0x000000731400720c */ /* 0x000fe20003fa6270 */
[----:B------:R-:W-:Y:S01]  /*6a50*/  VIADD R4, R136, 0xffffff68 ;  /* 0xffffff6888047836 */ /* 0x000fe20000000000 */
[----:B------:R-:W-:Y:S01]  /*6a60*/  FSEL R46, R6, -INF , !P2 ;  /* 0xff800000062e7808 */ /* 0x000fe20005000000 */
[----:B------:R-:W-:Y:S01]  /*6a70*/  VIADD R6, R136, 0xffffff70 ;  /* 0xffffff7088067836 */ /* 0x000fe20000000000 */
[----:B------:R-:W-:-:S02]  /*6a80*/  FSEL R41, R5, -INF , !P1 ;  /* 0xff80000005297808 */ /* 0x000fc40004800000 */
[----:B------:R-:W-:Y:S02]  /*6a90*/  FSEL R17, R9, -INF , !P5 ;  /* 0xff80000009117808 */ /* 0x000fe40006800000 */
[C---:B------:R-:W-:Y:S02]  /*6aa0*/  ISETP.GE.AND P2, PT, R34.reuse, R115, PT ;  /* 0x000000732200720c */ /* 0x040fe40003f46270 */
[----:B------:R-:W-:Y:S02]  /*6ab0*/  ISETP.GE.AND P1, PT, R34, R113, PT ;  /* 0x000000712200720c */ /* 0x000fe40003f26270 */
[----:B------:R-:W-:Y:S02]  /*6ac0*/  I2FP.F32.U32 R9, R10 ;  /* 0x0000000a00097245 */ /* 0x000fe40000201000 */
[----:B------:R-:W-:Y:S02]  /*6ad0*/  I2FP.F32.U32 R34, R34 ;  /* 0x0000002200227245 */ /* 0x000fe40000201000 */
[----:B------:R-:W-:Y:S01]  /*6ae0*/  FSEL R39, R39, -INF , !P0 ;  /* 0xff80000027277808 */ /* 0x000fe20004000000 */
[C---:B------:R-:W-:Y:S01]  /*6af0*/  FFMA.FTZ R36, R87.reuse, R9, R66 ;  /* 0x0000000957247223 */ /* 0x040fe20000010042 */
[----:B------:R-:W-:Y:S01]  /*6b00*/  ISETP.GE.AND P0, PT, R10, R113, PT ;  /* 0x000000710a00720c */ /* 0x000fe20003f06270 */
[CC--:B------:R-:W-:Y:S01]  /*6b10*/  FFMA.FTZ R33, R87.reuse, R34.reuse, R65 ;  /* 0x0000002257217223 */ /* 0x0c0fe20000010041 */
[----:B------:R-:W-:Y:S01]  /*6b20*/  FFMA.FTZ R34, R87, R34, R67 ;  /* 0x0000002257227223 */ /* 0x000fe20000010043 */
[----:B------:R-:W-:Y:S01]  /*6b30*/  FSEL R51, R13, -INF , !P4 ;  /* 0xff8000000d337808 */ /* 0x000fe20006000000 */
[----:B------:R-:W-:Y:S01]  /*6b40*/  FFMA.FTZ R35, R87, R9, R64 ;  /* 0x0000000957237223 */ /* 0x000fe20000010040 */
[----:B------:R-:W-:-:S02]  /*6b50*/  FSEL R36, R36, -INF , !P0 ;  /* 0xff80000024247808 */ /* 0x000fc40004000000 */
[----:B------:R-:W-:Y:S02]  /*6b60*/  FSEL R33, R33, -INF , !P2 ;  /* 0xff80000021217808 */ /* 0x000fe40005000000 */
[C---:B------:R-:W-:Y:S02]  /*6b70*/  ISETP.GE.AND P0, PT, R8.reuse, R115, PT ;  /* 0x000000730800720c */ /* 0x040fe40003f06270 */
[-C--:B------:R-:W-:Y:S02]  /*6b80*/  ISETP.GE.AND P2, PT, R8, R113.reuse, PT ;  /* 0x000000710800720c */ /* 0x080fe40003f46270 */
[----:B------:R-:W-:Y:S02]  /*6b90*/  I2FP.F32.U32 R8, R8 ;  /* 0x0000000800087245 */ /* 0x000fe40000201000 */
[----:B------:R-:W-:Y:S02]  /*6ba0*/  ISETP.GE.AND P4, PT, R20, R113, PT ;  /* 0x000000711400720c */ /* 0x000fe40003f86270 */
[----:B------:R-:W-:Y:S01]  /*6bb0*/  FSEL R34, R34, -INF , !P1 ;  /* 0xff80000022227808 */ /* 0x000fe20004800000 */
[CC--:B------:R-:W-:Y:S01]  /*6bc0*/  FFMA.FTZ R31, R87.reuse, R8.reuse, R61 ;  /* 0x00000008571f7223 */ /* 0x0c0fe2000001003d */
[----:B------:R-:W-:Y:S01]  /*6bd0*/  ISETP.GE.AND P1, PT, R6, R115, PT ;  /* 0x000000730600720c */ /* 0x000fe20003f26270 */
[----:B------:R-:W-:Y:S01]  /*6be0*/  FFMA.FTZ R32, R87, R8, R63 ;  /* 0x0000000857207223 */ /* 0x000fe2000001003f */
[----:B------:R-:W-:-:S02]  /*6bf0*/  FSEL R40, R11, -INF , !P4 ;  /* 0xff8000000b287808 */ /* 0x000fc40006000000 */
[----:B------:R-:W-:Y:S02]  /*6c00*/  FSEL R31, R31, -INF , !P0 ;  /* 0xff8000001f1f7808 */ /* 0x000fe40004000000 */
[-C--:B------:R-:W-:Y:S02]  /*6c10*/  ISETP.GE.AND P0, PT, R6, R113.reuse, PT ;  /* 0x000000710600720c */ /* 0x080fe40003f06270 */
[----:B------:R-:W-:Y:S02]  /*6c20*/  I2FP.F32.U32 R6, R6 ;  /* 0x0000000600067245 */ /* 0x000fe40000201000 */
[----:B------:R-:W-:Y:S02]  /*6c30*/  ISETP.GE.AND P5, PT, R12, R113, PT ;  /* 0x000000710c00720c */ /* 0x000fe40003fa6270 */
[----:B------:R-:W-:Y:S01]  /*6c40*/  ISETP.GE.AND P4, PT, R10, R115, PT ;  /* 0x000000730a00720c */ /* 0x000fe20003f86270 */
[C---:B------:R-:W-:Y:S01]  /*6c50*/  FFMA.FTZ R21, R87.reuse, R6, R58 ;  /* 0x0000000657157223 */ /* 0x040fe2000001003a */
[----:B------:R-:W-:Y:S01]  /*6c60*/  I2FP.F32.U32 R5, R4 ;  /* 0x0000000400057245 */ /* 0x000fe20000201000 */
[----:B------:R-:W-:Y:S01]  /*6c70*/  FFMA.FTZ R24, R87, R6, R56 ;  /* 0x0000000657187223 */ /* 0x000fe20000010038 */
[----:B------:R-:W-:-:S02]  /*6c80*/  FSEL R42, R7, -INF , !P5 ;  /* 0xff800000072a7808 */ /* 0x000fc40006800000 */
[----:B------:R-:W-:Y:S01]  /*6c90*/  FSEL R35, R35, -INF , !P4 ;  /* 0xff80000023237808 */ /* 0x000fe20006000000 */
[C---:B------:R-:W-:Y:S01]  /*6ca0*/  FFMA.FTZ R37, R87.reuse, R5, R60 ;  /* 0x0000000557257223 */ /* 0x040fe2000001003c */
[C---:B------:R-:W-:Y:S01]  /*6cb0*/  ISETP.GE.AND P5, PT, R4.reuse, R115, PT ;  /* 0x000000730400720c */ /* 0x040fe20003fa6270 */
[----:B------:R-:W-:Y:S01]  /*6cc0*/  FFMA.FTZ R30, R87, R5, R62 ;  /* 0x00000005571e7223 */ /* 0x000fe2000001003e */
[----:B------:R-:W-:Y:S01]  /*6cd0*/  ISETP.GE.AND P4, PT, R4, R113, PT ;  /* 0x000000710400720c */ /* 0x000fe20003f86270 */
[C---:B------:R-:W-:Y:S01]  /*6ce0*/  VIADD R4, R136.reuse, 0xffffff71 ;  /* 0xffffff7188047836 */ /* 0x040fe20000000000 */
[----:B------:R-:W-:Y:S01]  /*6cf0*/  FSEL R21, R21, -INF , !P0 ;  /* 0xff80000015157808 */ /* 0x000fe20004000000 */
[----:B------:R-:W-:Y:S01]  /*6d00*/  VIADD R136, R136, 0xffffff79 ;  /* 0xffffff7988887836 */ /* 0x000fe20000000000 */
[----:B------:R-:W-:Y:S02]  /*6d10*/  ISETP.GE.U32.AND P0, PT, R89, 0x3, PT ;  /* 0x000000035900780c */ /* 0x000fe40003f06070 */
        /* <DEDUP_REMOVED lines=8> */
[----:B------:R-:W-:Y:S02]  /*6da0*/  I2FP.F32.U32 R4, R4 ;  /* 0x0000000400047245 */ /* 0x000fe40000201000 */
[----:B------:R-:W-:-:S03]  /*6db0*/  I2FP.F32.U32 R136, R136 ;  /* 0x0000008800887245 */ /* 0x000fc60000201000 */
[CC--:B------:R-:W-:Y:S01]  /*6dc0*/  FFMA.FTZ R29, R87.reuse, R4.reuse, R57 ;  /* 0x00000004571d7223 */ /* 0x0c0fe20000010039 */
[C---:B------:R-:W-:Y:S01]  /*6dd0*/  FFMA.FTZ R22, R87.reuse, R4, R59 ;  /* 0x0000000457167223 */ /* 0x040fe2000001003b */
[CC--:B------:R-:W-:Y:S01]  /*6de0*/  FFMA.FTZ R27, R87.reuse, R136.reuse, R53 ;  /* 0x00000088571b7223 */ /* 0x0c0fe20000010035 */
[----:B------:R-:W-:Y:S02]  /*6df0*/  FFMA.FTZ R23, R87, R136, R55 ;  /* 0x0000008857177223 */ /* 0x000fe40000010037 */
[----:B------:R-:W-:Y:S02]  /*6e00*/  FSEL R29, R29, -INF , !P5 ;  /* 0xff8000001d1d7808 */ /* 0x000fe40006800000 */
[----:B------:R-:W-:Y:S02]  /*6e10*/  FSEL R22, R22, -INF , !P2 ;  /* 0xff80000016167808 */ /* 0x000fe40005000000 */
[----:B------:R-:W-:Y:S02]  /*6e20*/  FSEL R27, R27, -INF , !P4 ;  /* 0xff8000001b1b7808 */ /* 0x000fe40006000000 */
[----:B------:R-:W-:Y:S01]  /*6e30*/  FSEL R23, R23, -INF , !P1 ;  /* 0xff80000017177808 */ /* 0x000fe20004800000 */
[----:B------:R-:W-:Y:S06]  /*6e40*/  @!P0 BRA `(.L_x_3939) ;  /* 0x0000000400a88947 */ /* 0x000fec0003800000 */
[----:B------:R-:W-:Y:S05]  /*6e50*/  BRA.U !UP1, `(.L_x_3940) ;  /* 0x0000000109f47547 */ /* 0x000fea000b800000 */
[----:B------:R-:W1:Y:S01]  /*6e60*/  LDC R5, c[0x0][0x4f0] ;  /* 0x00013c00ff057b82 */ /* 0x000e620000000800 */
[----:B------:R-:W-:Y:S01]  /*6e70*/  MOV R8, RZ ;  /* 0x000000ff00087202 */ /* 0x000fe20000000f00 */
[----:B------:R-:W-:Y:S01]  /*6e80*/  VIADD R10, R2, 0xffffff80 ;  /* 0xffffff80020a7836 */ /* 0x000fe20000000000 */
[----:B------:R-:W2:Y:S01]  /*6e90*/  LDCU.64 UR6, c[0x0][0x3a0] ;  /* 0x00007400ff0677ac */ /* 0x000ea20008000a00 */
[----:B-1----:R-:W-:-:S04]  /*6ea0*/  IABS R4, R5 ;  /* 0x0000000500047213 */ /* 0x002fc80000000000 */
[----:B------:R-:W1:Y:S08]  /*6eb0*/  I2F.RP R12, R4 ;  /* 0x00000004000c7306 */ /* 0x000e700000209400 */
[----:B-1----:R-:W1:Y:S02]  /*6ec0*/  MUFU.RCP R9, R12 ;  /* 0x0000000c00097308 */ /* 0x002e640000001000 */
[----:B-1----:R-:W-:-:S06]  /*6ed0*/  VIADD R9, R9, 0xffffffe ;  /* 0x0ffffffe09097836 */ /* 0x002fcc0000000000 */
[----:B------:R-:W1:Y:S02]  /*6ee0*/  F2I.FTZ.U32.TRUNC.NTZ R9, R9 ;  /* 0x0000000900097305 */ /* 0x000e64000021f000 */
[----:B-1----:R-:W-:-:S04]  /*6ef0*/  IMAD.MOV R6, RZ, RZ, -R9 ;  /* 0x000000ffff067224 */ /* 0x002fc800078e0a09 */
[----:B------:R-:W-:Y:S01]  /*6f00*/  IMAD R7, R6, R4, RZ ;  /* 0x0000000406077224 */ /* 0x000fe200078e02ff */
[----:B------:R-:W-:-:S03]  /*6f10*/  IADD3 R6, PT, PT, R2, -0x100, RZ ;  /* 0xffffff0002067810 */ /* 0x000fc60007ffe0ff */
[----:B------:R-:W-:Y:S01]  /*6f20*/  IMAD.HI.U32 R2, R9, R7, R8 ;  /* 0x0000000709027227 */ /* 0x000fe200078e0008 */
[----:B------:R-:W-:Y:S02]  /*6f30*/  IABS R11, R6 ;  /* 0x00000006000b7213 */ /* 0x000fe40000000000 */
[----:B------:R-:W-:Y:S02]  /*6f40*/  IABS R8, R10 ;  /* 0x0000000a00087213 */ /* 0x000fe40000000000 */
[----:B------:R-:W-:Y:S01]  /*6f50*/  LOP3.LUT R6, R6, R5, RZ, 0x3c, !PT ;  /* 0x0000000506067212 */ /* 0x000fe200078e3cff */
[----:B------:R-:W-:Y:S01]  /*6f60*/  IMAD.HI.U32 R12, R2, R11, RZ ;  /* 0x0000000b020c7227 */ /* 0x000fe200078e00ff */
[----:B------:R-:W-:-:S03]  /*6f70*/  LOP3.LUT R10, R10, R5, RZ, 0x3c, !PT ;  /* 0x000000050a0a7212 */ /* 0x000fc600078e3cff */
[----:B------:R-:W-:Y:S01]  /*6f80*/  IMAD.HI.U32 R2, R2, R8, RZ ;  /* 0x0000000802027227 */ /* 0x000fe200078e00ff */
[----:B------:R-:W-:-:S03]  /*6f90*/  ISETP.GE.AND P0, PT, R10, RZ, PT ;  /* 0x000000ff0a00720c */ /* 0x000fc60003f06270 */
        /* <DEDUP_REMOVED lines=41> */
.L_x_3940:
[----:B------:R-:W-:Y:S01]  /*7230*/  UMOV UR4, URZ ;  /* 0x000000ff00047c82 */ /* 0x000fe20008000000 */
[----:B------:R-:W-:Y:S01]  /*7240*/  IMAD.SHL.U32 R2, R90, 0x80, RZ ;  /* 0x000000805a027824 */ /* 0x000fe200078e00ff */
[----:B------:R-:W-:-:S05]  /*7250*/  IADD3 R4, P0, PT, RZ, -UR4, RZ ;  /* 0x80000004ff047c10 */ /* 0x000fca000ff1e0ff */
[----:B------:R-:W-:-:S05]  /*7260*/  IMAD.X R2, RZ, RZ, ~R2, P0 ;  /* 0x000000ffff027224 */ /* 0x000fca00000e0e02 */
[----:B------:R-:W-:-:S04]  /*7270*/  SHF.R.S64 R5, R4, 0x1f, R2 ;  /* 0x0000001f04057819 */ /* 0x000fc80000001002 */
[----:B------:R-:W-:-:S04]  /*7280*/  IADD3 R112, P0, PT, R5, R112, RZ ;  /* 0x0000007005707210 */ /* 0x000fc80007f1e0ff */
[----:B------:R-:W-:-:S09]  /*7290*/  LEA.HI.X.SX32 R111, R2, R111, 0x1, P0 ;  /* 0x0000006f026f7211 */ /* 0x000fd200000f0eff */
.L_x_3941:
        /* <DEDUP_REMOVED lines=35> */
.L_x_3943:
[----:B------:R-:W-:Y:S05]  /*74d0*/  BSYNC.RECONVERGENT B0 ;  /* 0x0000000000007941 */ /* 0x000fea0003800200 */
.L_x_3942:
[----:B------:R-:W0:Y:S02]  /*74e0*/  LDGDEPBAR ;  /* 0x00000000000079af */ /* 0x000e240000000000 */
.L_x_3939:
[----:B--2---:R-:W-:Y:S01]  /*74f0*/  FMNMX3.FTZ R5, R69, R48, R126, !PT ;  /* 0x0000003045057276 */ /* 0x004fe2000781007e */
[----:B------:R-:W2:Y:S01]  /*7500*/  LDCU UR4, c[0x0][0x45c] ;  /* 0x00008b80ff0477ac */ /* 0x000ea20008000800 */
[----:B-1----:R-:W-:Y:S01]  /*7510*/  FMNMX3.FTZ R6, R70, R137, R139, !PT ;  /* 0x0000008946067276 */ /* 0x002fe2000781008b */
        /* <DEDUP_REMOVED lines=31> */
[----:B------:R-:W-:Y:S01]  /*7710*/  IADD3 R26, PT, PT, R127, 0x3020, RZ ;  /* 0x000030207f1a7810 */ /* 0x000fe20007ffe0ff */
        /* <DEDUP_REMOVED lines=8> */
[C---:B--2---:R-:W-:Y:S01]  /*77a0*/  FMUL.FTZ R25, R2.reuse, UR4 ;  /* 0x0000000402197c20 */ /* 0x044fe20008410000 */
[----:B---3--:R-:W-:Y:S02]  /*77b0*/  FMNMX.FTZ R20, R9, R20, !PT ;  /* 0x0000001409147209 */ /* 0x008fe40007810000 */
[----:B------:R-:W-:Y:S02]  /*77c0*/  FSEL R6, R2, RZ, P0 ;  /* 0x000000ff02067208 */ /* 0x000fe40000000000 */
[----:B------:R-:W-:Y:S01]  /*77d0*/  FSEL R25, R25, RZ, P0 ;  /* 0x000000ff19197208 */ /* 0x000fe20000000000 */
[C---:B------:R-:W-:Y:S01]  /*77e0*/  FMUL.FTZ R28, R20.reuse, UR4 ;  /* 0x00000004141c7c20 */ /* 0x040fe20008410000 */
[----:B------:R-:W-:-:S03]  /*77f0*/  FSETP.NEU.FTZ.AND P1, PT, R20, -INF , PT ;  /* 0xff8000001400780b */ /* 0x000fc60003f3d000 */
[--C-:B------:R-:W-:Y:S01]  /*7800*/  FFMA.FTZ R61, R126, UR4, -R25.reuse ;  /* 0x000000047e3d7c23 */ /* 0x100fe20008010819 */
[----:B------:R-:W-:Y:S01]  /*7810*/  IADD3 R126, PT, PT, R127, 0x3000, RZ ;  /* 0x000030007f7e7810 */ /* 0x000fe20007ffe0ff */
[--C-:B------:R-:W-:Y:S01]  /*7820*/  FFMA.FTZ R63, R48, UR4, -R25.reuse ;  /* 0x00000004303f7c23 */ /* 0x100fe20008010819 */
[----:B------:R-:W-:Y:S01]  /*7830*/  FSEL R5, R20, RZ, P1 ;  /* 0x000000ff14057208 */ /* 0x000fe20000800000 */
[--C-:B------:R-:W-:Y:S01]  /*7840*/  FFMA.FTZ R53, R132, UR4, -R25.reuse ;  /* 0x0000000484357c23 */ /* 0x100fe20008010819 */
[----:B------:R-:W-:Y:S01]  /*7850*/  @P6 IADD3 R26, PT, PT, R126, -0x20, RZ ;  /* 0xffffffe07e1a6810 */ /* 0x000fe20007ffe0ff */
[----:B------:R-:W-:Y:S01]  /*7860*/  FFMA.FTZ R48, R134, UR4, -R25 ;  /* 0x0000000486307c23 */ /* 0x000fe20008010819 */
[----:B------:R-:W-:Y:S01]  /*7870*/  FSEL R28, R28, RZ, P1 ;  /* 0x000000ff1c1c7208 */ /* 0x000fe20000800000 */
[----:B------:R-:W-:Y:S01]  /*7880*/  FADD.FTZ R4, R70, -R5 ;  /* 0x8000000546047221 */ /* 0x000fe20000010000 */
[----:B------:R-:W-:Y:S01]  /*7890*/  FADD.FTZ R5, R69, -R6 ;  /* 0x8000000645057221 */ /* 0x000fe20000010000 */
[----:B------:R-:W1:Y:S01]  /*78a0*/  LDSM.16.MT88.4 R8, [R26] ;  /* 0x000000001a08783b */ /* 0x000e620000004200 */
[----:B------:R-:W-:Y:S01]  /*78b0*/  MUFU.EX2 R63, R63 ;  /* 0x0000003f003f7308 */ /* 0x000fe20000000800 */
[--C-:B------:R-:W-:Y:S01]  /*78c0*/  FFMA.FTZ R91, R137, UR4, -R28.reuse ;  /* 0x00000004895b7c23 */ /* 0x100fe2000801081c */
[--C-:B------:R-:W-:Y:S01]  /*78d0*/  FFMA.FTZ R58, R139, UR4, -R28.reuse ;  /* 0x000000048b3a7c23 */ /* 0x100fe2000801081c */
[--C-:B------:R-:W-:Y:S01]  /*78e0*/  FFMA.FTZ R56, R141, UR4, -R28.reuse ;  /* 0x000000048d387c23 */ /* 0x100fe2000801081c */
[--C-:B------:R-:W-:Y:S01]  /*78f0*/  FFMA.FTZ R49, R49, UR4, -R28.reuse ;  /* 0x0000000431317c23 */ /* 0x100fe2000801081c */
[----:B------:R-:W-:Y:S01]  /*7900*/  FMUL.FTZ R4, R4, UR4 ;  /* 0x0000000404047c20 */ /* 0x000fe20008410000 */
[----:B------:R-:W-:Y:S01]  /*7910*/  FMUL.FTZ R5, R5, UR4 ;  /* 0x0000000405057c20 */ /* 0x000fe20008410000 */
        /* <DEDUP_REMOVED lines=26> */
[----:B--2---:R-:W-:Y:S01]  /*7ac0*/  F2FP.BF16.F32.PACK_AB R6, R49, R56 ;  /* 0x000000383106723e */ /* 0x004fe200000010ff */
[----:B------:R-:W-:Y:S01]  /*7ad0*/  FFMA.FTZ R18, R18, UR4, -R25 ;  /* 0x0000000412127c23 */ /* 0x000fe20008010819 */
[----:B------:R-:W-:Y:S01]  /*7ae0*/  MUFU.EX2 R53, R53 ;  /* 0x0000003500357308 */ /* 0x000fe20000000800 */
[--C-:B------:R-:W-:Y:S01]  /*7af0*/  FFMA.FTZ R39, R39, UR4, -R28.reuse ;  /* 0x0000000427277c23 */ /* 0x100fe2000801081c */
[-C--:B---3--:R-:W-:Y:S01]  /*7b00*/  FMUL.FTZ R104, R104, R113.reuse ;  /* 0x0000007168687220 */ /* 0x088fe20000410000 */
[----:B------:R-:W-:Y:S01]  /*7b10*/  FMUL.FTZ R105, R105, R113 ;  /* 0x0000007169697220 */ /* 0x000fe20000410000 */
[----:B------:R-:W2:Y:S01]  /*7b20*/  MUFU.EX2 R48, R48 ;  /* 0x0000003000307308 */ /* 0x000ea20000000800 */
[----:B------:R-:W-:Y:S01]  /*7b30*/  F2FP.BF16.F32.PACK_AB R4, R58, R91 ;  /* 0x0000005b3a04723e */ /* 0x000fe200000010ff */
[-C--:B----4-:R-:W-:Y:S01]  /*7b40*/  FMUL.FTZ R106, R106, R67.reuse ;  /* 0x000000436a6a7220 */ /* 0x090fe20000410000 */
[----:B------:R-:W-:Y:S01]  /*7b50*/  FMUL.FTZ R107, R107, R67 ;  /* 0x000000436b6b7220 */ /* 0x000fe20000410000 */
[-C--:B------:R-:W-:Y:S01]  /*7b60*/  FMUL.FTZ R100, R100, R113.reuse ;  /* 0x0000007164647220 */ /* 0x080fe20000410000 */
[----:B------:R-:W-:Y:S01]  /*7b70*/  FMUL.FTZ R101, R101, R113 ;  /* 0x0000007165657220 */ /* 0x000fe20000410000 */
[----:B-----5:R-:W-:Y:S01]  /*7b80*/  F2FP.BF16.F32.PACK_AB R5, R61, R63 ;  /* 0x0000003f3d05723e */ /* 0x020fe200000010ff */
[-C--:B------:R-:W-:Y:S01]  /*7b90*/  FMUL.FTZ R102, R102, R67.reuse ;  /* 0x0000004366667220 */ /* 0x080fe20000410000 */
[----:B------:R-:W-:Y:S01]  /*7ba0*/  FMUL.FTZ R103, R103, R67 ;  /* 0x0000004367677220 */ /* 0x000fe20000410000 */
[-C--:B------:R-:W-:Y:S01]  /*7bb0*/  FMUL.FTZ R96, R96, R113.reuse ;  /* 0x0000007160607220 */ /* 0x080fe20000410000 */
[----:B------:R-:W-:Y:S01]  /*7bc0*/  FMUL.FTZ R97, R97, R113 ;  /* 0x0000007161617220 */ /* 0x000fe20000410000 */
[-C--:B------:R-:W-:Y:S01]  /*7bd0*/  FMUL.FTZ R98, R98, R67.reuse ;  /* 0x0000004362627220 */ /* 0x080fe20000410000 */
[----:B------:R-:W-:Y:S01]  /*7be0*/  FMUL.FTZ R99, R99, R67 ;  /* 0x0000004363637220 */ /* 0x000fe20000410000 */
[----:B------:R-:W-:Y:S01]  /*7bf0*/  FMUL.FTZ R92, R92, R113 ;  /* 0x000000715c5c7220 */ /* 0x000fe20000410000 */
[----:B--2---:R-:W-:Y:S01]  /*7c00*/  F2FP.BF16.F32.PACK_AB R7, R48, R53 ;  /* 0x000000353007723e */ /* 0x004fe200000010ff */
[----:B------:R-:W-:Y:S01]  /*7c10*/  FMUL.FTZ R93, R93, R113 ;  /* 0x000000715d5d7220 */ /* 0x000fe20000410000 */
[-C--:B------:R-:W-:Y:S01]  /*7c20*/  FMUL.FTZ R94, R94, R67.reuse ;  /* 0x000000435e5e7220 */ /* 0x080fe20000410000 */
[----:B------:R-:W-:Y:S01]  /*7c30*/  FMUL.FTZ R95, R95, R67 ;  /* 0x000000435f5f7220 */ /* 0x000fe20000410000 */
[----:B------:R-:W-:Y:S01]  /*7c40*/  MUFU.EX2 R66, R66 ;  /* 0x0000004200427308 */ /* 0x000fe20000000800 */
[----:B------:R-:W-:Y:S01]  /*7c50*/  FFMA.FTZ R91, R86, R113, R91 ;  /* 0x00000071565b7223 */ /* 0x000fe2000001005b */
[----:B------:R-:W-:Y:S01]  /*7c60*/  FFMA.FTZ R86, R88, R67, R63 ;  /* 0x0000004358567223 */ /* 0x000fe2000001003f */
[C---:B------:R-:W-:Y:S01]  /*7c70*/  HMMA.16816.F32.BF16 R104, R4.reuse, R12, R104 ;  /* 0x0000000c0468723c */ /* 0x040fe20000041868 */
[----:B------:R-:W2:Y:S01]  /*7c80*/  MUFU.EX2 R65, R65 ;  /* 0x0000004100417308 */ /* 0x000ea20000000800 */
[----:B------:R-:W-:Y:S01]  /*7c90*/  FADD.FTZ R91, R58, R91 ;  /* 0x0000005b3a5b7221 */ /* 0x000fe20000010000 */
[----:B------:R-:W-:Y:S01]  /*7ca0*/  FFMA.FTZ R63, R19, UR4, -R28 ;  /* 0x00000004133f7c23 */ /* 0x000fe2000801081c */
[----:B------:R-:W-:Y:S01]  /*7cb0*/  FADD.FTZ R86, R61, R86 ;  /* 0x000000563d567221 */ /* 0x000fe20000010000 */
[----:B------:R-:W-:Y:S01]  /*7cc0*/  MUFU.EX2 R62, R62 ;  /* 0x0000003e003e7308 */ /* 0x000fe20000000800 */
[----:B------:R-:W-:Y:S01]  /*7cd0*/  FADD.FTZ R58, R56, R91 ;  /* 0x0000005b383a7221 */ /* 0x000fe20000010000 */
[--C-:B------:R-:W-:Y:S01]  /*7ce0*/  FFMA.FTZ R56, R17, UR4, -R28.reuse ;  /* 0x0000000411387c23 */ /* 0x100fe2000801081c */
[C---:B------:R-:W-:Y:S01]  /*7cf0*/  HMMA.16816.F32.BF16 R100, R4.reuse, R14, R100 ;  /* 0x0000000e0464723c */ /* 0x040fe20000041864 */
[----:B------:R-:W3:Y:S01]  /*7d00*/  LDSM.16.MT88.4 R12, [R127+0x3400] ;  /* 0x003400007f0c783b */ /* 0x000ee20000004200 */
[----:B------:R-:W4:Y:S01]  /*7d10*/  MUFU.EX2 R57, R57 ;  /* 0x0000003900397308 */ /* 0x000f220000000800 */
[----:B------:R-:W-:Y:S01]  /*7d20*/  FFMA.FTZ R67, R41, UR4, -R28 ;  /* 0x0000000429437c23 */ /* 0x000fe2000801081c */
[--C-:B------:R-:W-:Y:S01]  /*7d30*/  FFMA.FTZ R61, R38, UR4, -R25.reuse ;  /* 0x00000004263d7c23 */ /* 0x100fe20008010819 */
[--C-:B------:R-:W-:Y:S01]  /*7d40*/  FFMA.FTZ R40, R40, UR4, -R25.reuse ;  /* 0x0000000428287c23 */ /* 0x100fe20008010819 */
[----:B------:R-:W-:Y:S01]  /*7d50*/  MUFU.EX2 R64, R64 ;  /* 0x0000004000407308 */ /* 0x000fe20000000800 */
[--C-:B------:R-:W-:Y:S01]  /*7d60*/  FFMA.FTZ R41, R46, UR4, -R25.reuse ;  /* 0x000000042e297c23 */ /* 0x100fe20008010819 */
[C---:B-1----:R-:W-:Y:S01]  /*7d70*/  HMMA.16816.F32.BF16 R96, R4.reuse, R8, R96 ;  /* 0x000000080460723c */ /* 0x042fe20000041860 */
[----:B------:R-:W-:Y:S01]  /*7d80*/  FFMA.FTZ R42, R42, UR4, -R25 ;  /* 0x000000042a2a7c23 */ /* 0x000fe20008010819 */
[----:B------:R-:W1:Y:S01]  /*7d90*/  MUFU.EX2 R59, R59 ;  /* 0x0000003b003b7308 */ /* 0x000e620000000800 */
[----:B------:R-:W-:Y:S01]  /*7da0*/  FADD.FTZ R53, R53, R86 ;  /* 0x0000005635357221 */ /* 0x000fe20000010000 */
[----:B------:R-:W-:Y:S01]  /*7db0*/  FADD.FTZ R49, R49, R58 ;  /* 0x0000003a31317221 */ /* 0x000fe20000010000 */
[--C-:B------:R-:W-:Y:S01]  /*7dc0*/  FFMA.FTZ R46, R35, UR4, -R28.reuse ;  /* 0x00000004232e7c23 */ /* 0x100fe2000801081c */
[----:B------:R-:W-:Y:S01]  /*7dd0*/  MUFU.EX2 R60, R60 ;  /* 0x0000003c003c7308 */ /* 0x000fe20000000800 */
[----:B------:R-:W-:Y:S01]  /*7de0*/  FADD.FTZ R53, R48, R53 ;  /* 0x0000003530357221 */ /* 0x000fe20000010000 */
[----:B------:R-:W-:Y:S01]  /*7df0*/  HMMA.16816.F32.BF16 R92, R4, R10, R92 ;  /* 0x0000000a045c723c */ /* 0x000fe2000004185c */
[----:B------:R-:W5:Y:S01]  /*7e00*/  LDSM.16.MT88.4 R8, [R26+0x400] ;  /* 0x000400001a08783b */ /* 0x000f620000004200 */
[----:B------:R-:W1:Y:S01]  /*7e10*/  MUFU.EX2 R55, R55 ;  /* 0x0000003700377308 */ /* 0x000e620000000800 */
[----:B--2---:R-:W-:Y:S01]  /*7e20*/  F2FP.BF16.F32.PACK_AB R4, R65, R66 ;  /* 0x000000424104723e */ /* 0x004fe200000010ff */
[----:B------:R-:W-:Y:S01]  /*7e30*/  FADD.FTZ R66, R66, R49 ;  /* 0x0000003142427221 */ /* 0x000fe20000010000 */
[----:B----4-:R-:W-:Y:S01]  /*7e40*/  F2FP.BF16.F32.PACK_AB R6, R57, R62 ;  /* 0x0000003e3906723e */ /* 0x010fe200000010ff */
[----:B------:R-:W-:Y:S01]  /*7e50*/  MUFU.EX2 R90, R90 ;  /* 0x0000005a005a7308 */ /* 0x000fe20000000800 */
[----:B------:R-:W-:Y:S01]  /*7e60*/  FFMA.FTZ R48, R37, UR4, -R28 ;  /* 0x0000000425307c23 */ /* 0x000fe2000801081c */
[----:B-1----:R-:W-:Y:S01]  /*7e70*/  F2FP.BF16.F32.PACK_AB R5, R59, R64 ;  /* 0x000000403b05723e */ /* 0x002fe200000010ff */
[----:B------:R-:W-:Y:S01]  /*7e80*/  FADD.FTZ R64, R64, R53 ;  /* 0x0000003540407221 */ /* 0x000fe20000010000 */
[----:B------:R-:W1:Y:S01]  /*7e90*/  MUFU.EX2 R83, R83 ;  /* 0x0000005300537308 */ /* 0x000e620000000800 */
[----:B------:R-:W-:Y:S01]  /*7ea0*/  FADD.FTZ R65, R65, R66 ;  /* 0x0000004241417221 */ /* 0x000fe20000010000 */
[----:B------:R-:W-:Y:S01]  /*7eb0*/  FFMA.FTZ R33, R33, UR4, -R28 ;  /* 0x0000000421217c23 */ /* 0x000fe2000801081c */
[----:B------:R-:W-:Y:S01]  /*7ec0*/  FADD.FTZ R59, R59, R64 ;  /* 0x000000403b3b7221 */ /* 0x000fe20000010000 */
[----:B------:R-:W-:Y:S01]  /*7ed0*/  MUFU.EX2 R81, R81 ;  /* 0x0000005100517308 */ /* 0x000fe20000000800 */
[----:B------:R-:W-:Y:S01]  /*7ee0*/  FADD.FTZ R62, R62, R65 ;  /* 0x000000413e3e7221 */ /* 0x000fe20000010000 */
[----:B------:R-:W-:Y:S01]  /*7ef0*/  F2FP.BF16.F32.PACK_AB R7, R55, R60 ;  /* 0x0000003c3707723e */ /* 0x000fe200000010ff */
[----:B------:R-:W-:Y:S01]  /*7f00*/  FADD.FTZ R60, R60, R59 ;  /* 0x0000003b3c3c7221 */ /* 0x000fe20000010000 */
[----:B------:R-:W-:Y:S01]  /*7f10*/  MUFU.EX2 R70, R70 ;  /* 0x0000004600467308 */ /* 0x000fe20000000800 */
[----:B------:R-:W-:Y:S01]  /*7f20*/  FADD.FTZ R57, R57, R62 ;  /* 0x0000003e39397221 */ /* 0x000fe20000010000 */
[----:B------:R-:W-:Y:S01]  /*7f30*/  FFMA.FTZ R31, R31, UR4, -R28 ;  /* 0x000000041f1f7c23 */ /* 0x000fe2000801081c */
[----:B------:R-:W-:Y:S01]  /*7f40*/  FADD.FTZ R60, R55, R60 ;  /* 0x0000003c373c7221 */ /* 0x000fe20000010000 */
[----:B------:R-:W-:Y:S01]  /*7f50*/  MUFU.EX2 R115, R115 ;  /* 0x0000007300737308 */ /* 0x000fe20000000800 */
[--C-:B------:R-:W-:Y:S01]  /*7f60*/  FFMA.FTZ R35, R34, UR4, -R25.reuse ;  /* 0x0000000422237c23 */ /* 0x100fe20008010819 */
[--C-:B------:R-:W-:Y:S01]  /*7f70*/  FFMA.FTZ R30, R30, UR4, -R25.reuse ;  /* 0x000000041e1e7c23 */ /* 0x100fe20008010819 */
[C---:B---3--:R-:W-:Y:S01]  /*7f80*/  HMMA.16816.F32.BF16 R104, R4.reuse, R12, R104 ;  /* 0x0000000c0468723c */ /* 0x048fe20000041868 */
[----:B------:R2:W3:Y:S01]  /*7f90*/  MUFU.EX2 R78, R82 ;  /* 0x00000052004e7308 */ /* 0x0004e20000000800 */
[--C-:B------:R-:W-:Y:S01]  /*7fa0*/  FFMA.FTZ R37, R32, UR4, -R25.reuse ;  /* 0x0000000420257c23 */ /* 0x100fe20008010819 */
[--C-:B------:R-:W-:Y:S01]  /*7fb0*/  FFMA.FTZ R36, R36, UR4, -R25.reuse ;  /* 0x0000000424247c23 */ /* 0x100fe20008010819 */
[--C-:B------:R-:W-:Y:S01]  /*7fc0*/  FFMA.FTZ R44, R44, UR4, -R28.reuse ;  /* 0x000000042c2c7c23 */ /* 0x100fe2000801081c */
[----:B------:R4:W-:Y:S01]  /*7fd0*/  MUFU.EX2 R76, R80 ;  /* 0x00000050004c7308 */ /* 0x0009e20000000800 */
[----:B------:R-:W-:Y:S01]  /*7fe0*/  FFMA.FTZ R86, R27, UR4, -R28 ;  /* 0x000000041b567c23 */ /* 0x000fe2000801081c */
[--C-:B------:R-:W-:Y:S01]  /*7ff0*/  FFMA.FTZ R21, R21, UR4, -R25.reuse ;  /* 0x0000000415157c23 */ /* 0x100fe20008010819 */
[----:B------:R-:W-:Y:S01]  /*8000*/  HMMA.16816.F32.BF16 R100, R4, R14, R100 ;  /* 0x0000000e0464723c */ /* 0x000fe20000041864 */
[----:B------:R-:W3:Y:S01]  /*8010*/  LDSM.16.MT88.4 R12, [R127+0x3800] ;  /* 0x003800007f0c783b */ /* 0x000ee20000004200 */
[----:B------:R-:W3:Y:S01]  /*8020*/  MUFU.EX2 R69, R69 ;  /* 0x0000004500457308 */ /* 0x000ee20000000800 */
[----:B------:R-:W-:Y:S01]  /*8030*/  FFMA.FTZ R23, R23, UR4, -R25 ;  /* 0x0000000417177c23 */ /* 0x000fe20008010819 */
[----:B------:R-:W-:-:S02]  /*8040*/  IADD3 R124, PT, PT, R89, -0x3, RZ ;  /* 0xfffffffd597c7810 */ /* 0x000fc40007ffe0ff */
[----:B------:R-:W-:Y:S01]  /*8050*/  MUFU.EX2 R75, R75 ;  /* 0x0000004b004b7308 */ /* 0x000fe20000000800 */
[--C-:B--2---:R-:W-:Y:S01]  /*8060*/  FFMA.FTZ R82, R54, UR4, -R25.reuse ;  /* 0x0000000436527c23 */ /* 0x104fe20008010819 */
[C---:B-----5:R-:W-:Y:S01]  /*8070*/  HMMA.16816.F32.BF16 R96, R4.reuse, R8, R96 ;  /* 0x000000080460723c */ /* 0x060fe20000041860 */
[--C-:B------:R-:W-:Y:S01]  /*8080*/  FFMA.FTZ R54, R74, UR4, -R25.reuse ;  /* 0x000000044a367c23 */ /* 0x100fe20008010819 */
[--C-:B------:R-:W-:Y:S01]  /*8090*/  FFMA.FTZ R74, R45, UR4, -R28.reuse ;  /* 0x000000042d4a7c23 */ /* 0x100fe2000801081c */
[----:B----4-:R-:W-:Y:S01]  /*80a0*/  FFMA.FTZ R80, R77, UR4, -R28 ;  /* 0x000000044d507c23 */ /* 0x010fe2000801081c */
[----:B------:R-:W-:Y:S01]  /*80b0*/  FFMA.FTZ R45, R50, UR4, -R25 ;  /* 0x00000004322d7c23 */ /* 0x000fe20008010819 */
[----:B------:R2:W-:Y:S03]  /*80c0*/  MUFU.EX2 R77, R73 ;  /* 0x00000049004d7308 */ /* 0x0005e60000000800 */
[----:B------:R-:W-:Y:S01]  /*80d0*/  HMMA.16816.F32.BF16 R92, R4, R10, R92 ;  /* 0x0000000a045c723c */ /* 0x000fe2000004185c */
[----:B------:R-:W4:Y:S01]  /*80e0*/  LDSM.16.MT88.4 R8, [R26+0x800] ;  /* 0x000800001a08783b */ /* 0x000f220000004200 */
[----:B-1----:R-:W-:Y:S01]  /*80f0*/  F2FP.BF16.F32.PACK_AB R4, R83, R90 ;  /* 0x0000005a5304723e */ /* 0x002fe200000010ff */
[----:B------:R-:W1:Y:S01]  /*8100*/  MUFU.EX2 R80, R80 ;  /* 0x0000005000507308 */ /* 0x000e620000000800 */
[----:B---3--:R-:W-:Y:S01]  /*8110*/  F2FP.BF16.F32.PACK_AB R5, R78, R115 ;  /* 0x000000734e05723e */ /* 0x008fe200000010ff */
[----:B------:R-:W-:Y:S01]  /*8120*/  FADD.FTZ R90, R90, R57 ;  /* 0x000000395a5a7221 */ /* 0x000fe20000010000 */
[----:B------:R-:W-:Y:S01]  /*8130*/  F2FP.BF16.F32.PACK_AB R6, R70, R81 ;  /* 0x000000514606723e */ /* 0x000fe200000010ff */
[----:B------:R-:W-:Y:S01]  /*8140*/  MUFU.EX2 R54, R54 ;  /* 0x0000003600367308 */ /* 0x000fe20000000800 */
[----:B------:R-:W-:Y:S01]  /*8150*/  F2FP.BF16.F32.PACK_AB R7, R69, R76 ;  /* 0x0000004c4507723e */ /* 0x000fe200000010ff */
[----:B------:R-:W-:Y:S01]  /*8160*/  FADD.FTZ R115, R115, R60 ;  /* 0x0000003c73737221 */ /* 0x000fe20000010000 */
[----:B------:R-:W-:Y:S01]  /*8170*/  FADD.FTZ R90, R83, R90 ;  /* 0x0000005a535a7221 */ /* 0x000fe20000010000 */
[----:B--2---:R-:W-:Y:S01]  /*8180*/  FFMA.FTZ R73, R68, UR4, -R25 ;  /* 0x0000000444497c23 */ /* 0x004fe20008010819 */
[----:B------:R-:W-:Y:S01]  /*8190*/  MUFU.EX2 R47, R47 ;  /* 0x0000002f002f7308 */ /* 0x000fe20000000800 */
[----:B------:R-:W-:Y:S01]  /*81a0*/  FADD.FTZ R115, R78, R115 ;  /* 0x000000734e737221 */ /* 0x000fe20000010000 */
[----:B------:R-:W-:-:S02]  /*81b0*/  FADD.FTZ R81, R81, R90 ;  /* 0x0000005a51517221 */ /* 0x000fc40000010000 */
[----:B------:R2:W-:Y:S01]  /*81c0*/  MUFU.EX2 R68, R82 ;  /* 0x0000005200447308 */ /* 0x0005e20000000800 */
[----:B------:R-:W-:Y:S01]  /*81d0*/  FADD.FTZ R76, R76, R115 ;  /* 0x000000734c4c7221 */ /* 0x000fe20000010000 */
[----:B------:R-:W-:Y:S02]  /*81e0*/  FADD.FTZ R70, R70, R81 ;  /* 0x0000005146467221 */ /* 0x000fe40000010000 */
[----:B------:R-:W3:Y:S01]  /*81f0*/  MUFU.EX2 R73, R73 ;  /* 0x0000004900497308 */ /* 0x000ee20000000800 */
[----:B------:R-:W-:Y:S01]  /*8200*/  FADD.FTZ R76, R69, R76 ;  /* 0x0000004c454c7221 */ /* 0x000fe20000010000 */
[----:B------:R-:W-:Y:S02]  /*8210*/  MOV R69, R2 ;  /* 0x0000000200457202 */ /* 0x000fe40000000f00 */
[----:B------:R-:W-:Y:S01]  /*8220*/  MUFU.EX2 R74, R74 ;  /* 0x0000004a004a7308 */ /* 0x000fe20000000800 */
[----:B------:R-:W-:Y:S03]  /*8230*/  HMMA.16816.F32.BF16 R104, R4, R12, R104 ;  /* 0x0000000c0468723c */ /* 0x000fe60000041868 */
[----:B------:R-:W-:Y:S01]  /*8240*/  MUFU.EX2 R45, R45 ;  /* 0x0000002d002d7308 */ /* 0x000fe20000000800 */
[--C-:B--2---:R-:W-:Y:S01]  /*8250*/  FFMA.FTZ R82, R43, UR4, -R28.reuse ;  /* 0x000000042b527c23 */ /* 0x104fe2000801081c */
[----:B------:R-:W-:Y:S01]  /*8260*/  FFMA.FTZ R43, R51, UR4, -R28 ;  /* 0x00000004332b7c23 */ /* 0x000fe2000801081c */
[----:B------:R-:W-:-:S02]  /*8270*/  FFMA.FTZ R51, R16, UR4, -R25 ;  /* 0x0000000410337c23 */ /* 0x000fc40008010819 */
[C---:B------:R-:W-:Y:S01]  /*8280*/  HMMA.16816.F32.BF16 R100, R4.reuse, R14, R100 ;  /* 0x0000000e0464723c */ /* 0x040fe20000041864 */
[----:B------:R-:W2:Y:S01]  /*8290*/  LDSM.16.MT88.4 R12, [R127+0x3c00] ;  /* 0x003c00007f0c783b */ /* 0x000ea20000004200 */
[--C-:B------:R-:W-:Y:S01]  /*82a0*/  FFMA.FTZ R16, R52, UR4, -R25.reuse ;  /* 0x0000000434107c23 */ /* 0x100fe20008010819 */
[----:B------:R-:W-:Y:S04]  /*82b0*/  MUFU.EX2 R82, R82 ;  /* 0x0000005200527308 */ /* 0x000fe80000000800 */
[----:B------:R-:W-:Y:S01]  /*82c0*/  MUFU.EX2 R43, R43 ;  /* 0x0000002b002b7308 */ /* 0x000fe20000000800 */
[C---:B----4-:R-:W-:Y:S03]  /*82d0*/  HMMA.16816.F32.BF16 R96, R4.reuse, R8, R96 ;  /* 0x000000080460723c */ /* 0x050fe60000041860 */
[----:B------:R-:W-:Y:S04]  /*82e0*/  MUFU.EX2 R51, R51 ;  /* 0x0000003300337308 */ /* 0x000fe80000000800 */
[----:B------:R-:W-:Y:S01]  /*82f0*/  MUFU.EX2 R52, R18 ;  /* 0x0000001200347308 */ /* 0x000fe20000000800 */
[----:B------:R-:W-:Y:S01]  /*8300*/  HMMA.16816.F32.BF16 R92, R4, R10, R92 ;  /* 0x0000000a045c723c */ /* 0x000fe2000004185c */
[----:B------:R-:W4:Y:S01]  /*8310*/  LDSM.16.MT88.4 R8, [R26+0xc00] ;  /* 0x000c00001a08783b */ /* 0x000f220000004200 */
[----:B------:R-:W-:Y:S01]  /*8320*/  FFMA.FTZ R5, R79, UR4, -R28 ;  /* 0x000000044f057c23 */ /* 0x000fe2000801081c */
[----:B------:R-:W-:Y:S01]  /*8330*/  FFMA.FTZ R79, R72, UR4, -R25 ;  /* 0x00000004484f7c23 */ /* 0x000fe20008010819 */
[----:B-1----:R-:W-:Y:S01]  /*8340*/  F2FP.BF16.F32.PACK_AB R4, R80, R77 ;  /* 0x0000004d5004723e */ /* 0x002fe200000010ff */
[----:B------:R1:W-:Y:S01]  /*8350*/  MUFU.EX2 R50, R16 ;  /* 0x0000001000327308 */ /* 0x0003e20000000800 */
[----:B---3--:R-:W-:Y:S01]  /*8360*/  F2FP.BF16.F32.PACK_AB R7, R54, R73 ;  /* 0x000000493607723e */ /* 0x008fe200000010ff */
[----:B------:R-:W-:Y:S01]  /*8370*/  FADD.FTZ R77, R77, R70 ;  /* 0x000000464d4d7221 */ /* 0x000fe20000010000 */
[----:B------:R-:W-:Y:S01]  /*8380*/  MOV R70, R20 ;  /* 0x0000001400467202 */ /* 0x000fe20000000f00 */
[----:B------:R-:W3:Y:S02]  /*8390*/  MUFU.EX2 R72, R5 ;  /* 0x0000000500487308 */ /* 0x000ee40000000800 */
[----:B------:R-:W-:-:S02]  /*83a0*/  FADD.FTZ R80, R80, R77 ;  /* 0x0000004d50507221 */ /* 0x000fc40000010000 */
[----:B------:R-:W5:Y:S04]  /*83b0*/  MUFU.EX2 R79, R79 ;  /* 0x0000004f004f7308 */ /* 0x000f680000000800 */
[----:B------:R-:W-:Y:S01]  /*83c0*/  MUFU.EX2 R63, R63 ;  /* 0x0000003f003f7308 */ /* 0x000fe20000000800 */
[----:B-1----:R-:W-:Y:S03]  /*83d0*/  LDSM.16.MT88.4 R16, [R127+0x4400] ;  /* 0x004400007f10783b */ /* 0x002fe60000004200 */
[----:B------:R-:W1:Y:S01]  /*83e0*/  MUFU.EX2 R56, R56 ;  /* 0x0000003800387308 */ /* 0x000e620000000800 */
[----:B---3--:R-:W-:Y:S01]  /*83f0*/  F2FP.BF16.F32.PACK_AB R6, R72, R75 ;  /* 0x0000004b4806723e */ /* 0x008fe200000010ff */
[----:B------:R-:W-:-:S02]  /*8400*/  FADD.FTZ R75, R75, R80 ;  /* 0x000000504b4b7221 */ /* 0x000fc40000010000 */
[----:B------:R-:W-:Y:S01]  /*8410*/  MUFU.EX2 R39, R39 ;  /* 0x0000002700277308 */ /* 0x000fe20000000800 */
[----:B-----5:R-:W-:Y:S01]  /*8420*/  F2FP.BF16.F32.PACK_AB R5, R68, R79 ;  /* 0x0000004f4405723e */ /* 0x020fe200000010ff */
[----:B------:R-:W-:Y:S02]  /*8430*/  FADD.FTZ R79, R79, R76 ;  /* 0x0000004c4f4f7221 */ /* 0x000fe40000010000 */
[----:B------:R-:W-:Y:S01]  /*8440*/  MUFU.EX2 R38, R67 ;  /* 0x0000004300267308 */ /* 0x000fe20000000800 */
[----:B------:R-:W-:Y:S01]  /*8450*/  FADD.FTZ R72, R72, R75 ;  /* 0x0000004b48487221 */ /* 0x000fe20000010000 */
[----:B------:R-:W-:Y:S02]  /*8460*/  FADD.FTZ R68, R68, R79 ;  /* 0x0000004f44447221 */ /* 0x000fe40000010000 */
[----:B------:R-:W-:Y:S01]  /*8470*/  MUFU.EX2 R61, R61 ;  /* 0x0000003d003d7308 */ /* 0x000fe20000000800 */
[----:B--2---:R-:W-:Y:S01]  /*8480*/  HMMA.16816.F32.BF16 R104, R4, R12, R104 ;  /* 0x0000000c0468723c */ /* 0x004fe20000041868 */
[----:B------:R-:W-:-:S02]  /*8490*/  FADD.FTZ R73, R73, R68 ;  /* 0x0000004449497221 */ /* 0x000fc40000010000 */
[----:B------:R-:W2:Y:S02]  /*84a0*/  MUFU.EX2 R40, R40 ;  /* 0x0000002800287308 */ /* 0x000ea40000000800 */
[----:B------:R-:W-:Y:S02]  /*84b0*/  FADD.FTZ R54, R54, R73 ;  /* 0x0000004936367221 */ /* 0x000fe40000010000 */
        /* <DEDUP_REMOVED lines=9> */
[----:B------:R-:W1:Y:S01]  /*8550*/  LDSM.16.MT88.4 R8, [R26+0x1000] ;  /* 0x001000001a08783b */ /* 0x000e620000004200 */
[----:B------:R-:W-:Y:S01]  /*8560*/  F2FP.BF16.F32.PACK_AB R4, R82, R47 ;  /* 0x0000002f5204723e */ /* 0x000fe200000010ff */
[----:B------:R-:W-:Y:S01]  /*8570*/  MUFU.EX2 R31, R31 ;  /* 0x0000001f001f7308 */ /* 0x000fe20000000800 */
[----:B------:R-:W-:Y:S01]  /*8580*/  F2FP.BF16.F32.PACK_AB R5, R52, R51 ;  /* 0x000000333405723e */ /* 0x000fe200000010ff */
[----:B------:R-:W-:Y:S01]  /*8590*/  FADD.FTZ R47, R47, R72 ;  /* 0x000000482f2f7221 */ /* 0x000fe20000010000 */
[----:B------:R-:W-:Y:S01]  /*85a0*/  F2FP.BF16.F32.PACK_AB R6, R43, R74 ;  /* 0x0000004a2b06723e */ /* 0x000fe200000010ff */
[----:B------:R-:W-:Y:S01]  /*85b0*/  MUFU.EX2 R34, R36 ;  /* 0x0000002400227308 */ /* 0x000fe20000000800 */
[----:B------:R-:W-:Y:S01]  /*85c0*/  F2FP.BF16.F32.PACK_AB R7, R45, R50 ;  /* 0x000000322d07723e */ /* 0x000fe200000010ff */
[----:B------:R-:W-:Y:S01]  /*85d0*/  FADD.FTZ R51, R51, R54 ;  /* 0x0000003633337221 */ /* 0x000fe20000010000 */
[----:B------:R-:W-:Y:S01]  /*85e0*/  FADD.FTZ R47, R82, R47 ;  /* 0x0000002f522f7221 */ /* 0x000fe20000010000 */
[----:B------:R-:W4:Y:S03]  /*85f0*/  MUFU.EX2 R35, R35 ;  /* 0x0000002300237308 */ /* 0x000f260000000800 */
[----:B------:R-:W-:Y:S01]  /*8600*/  FADD.FTZ R74, R74, R47 ;  /* 0x0000002f4a4a7221 */ /* 0x000fe20000010000 */
[----:B------:R-:W-:Y:S03]  /*8610*/  MUFU.EX2 R30, R30 ;  /* 0x0000001e001e7308 */ /* 0x000fe60000000800 */
[----:B------:R-:W-:Y:S01]  /*8620*/  FADD.FTZ R74, R43, R74 ;  /* 0x0000004a2b4a7221 */ /* 0x000fe20000010000 */
[----:B------:R-:W4:Y:S04]  /*8630*/  MUFU.EX2 R37, R37 ;  /* 0x0000002500257308 */ /* 0x000f280000000800 */
[----:B------:R-:W-:Y:S01]  /*8640*/  MUFU.EX2 R27, R44 ;  /* 0x0000002c001b7308 */ /* 0x000fe20000000800 */
[C---:B---3--:R-:W-:Y:S03]  /*8650*/  HMMA.16816.F32.BF16 R104, R4.reuse, R12, R104 ;  /* 0x0000000c0468723c */ /* 0x048fe60000041868 */
[----:B------:R-:W-:Y:S04]  /*8660*/  MUFU.EX2 R86, R86 ;  /* 0x0000005600567308 */ /* 0x000fe80000000800 */
[----:B------:R-:W-:Y:S01]  /*8670*/  MUFU.EX2 R21, R21 ;  /* 0x0000001500157308 */ /* 0x000fe20000000800 */
[C---:B------:R-:W-:Y:S01]  /*8680*/  HMMA.16816.F32.BF16 R100, R4.reuse, R14, R100 ;  /* 0x0000000e0464723c */ /* 0x040fe20000041864 */
[----:B------:R-:W3:Y:S07]  /*8690*/  LDSM.16.MT88.4 R12, [R26+0x1400] ;  /* 0x001400001a0c783b */ /* 0x000eee0000004200 */
[C---:B-1----:R-:W-:Y:S08]  /*86a0*/  HMMA.16816.F32.BF16 R96, R4.reuse, R8, R96 ;  /* 0x000000080460723c */ /* 0x042ff00000041860 */
[----:B------:R-:W-:Y:S01]  /*86b0*/  HMMA.16816.F32.BF16 R92, R4, R10, R92 ;  /* 0x0000000a045c723c */ /* 0x000fe2000004185c */
[----:B------:R-:W1:Y:S01]  /*86c0*/  LDSM.16.MT88.4 R8, [R127+0x4800] ;  /* 0x004800007f08783b */ /* 0x000e620000004200 */
[----:B------:R-:W-:Y:S01]  /*86d0*/  F2FP.BF16.F32.PACK_AB R4, R56, R63 ;  /* 0x0000003f3804723e */ /* 0x000fe200000010ff */
[----:B------:R-:W-:Y:S01]  /*86e0*/  FADD.FTZ R63, R63, R74 ;  /* 0x0000004a3f3f7221 */ /* 0x000fe20000010000 */
[----:B--2---:R-:W-:-:S02]  /*86f0*/  F2FP.BF16.F32.PACK_AB R5, R40, R61 ;  /* 0x0000003d2805723e */ /* 0x004fc400000010ff */
[----:B------:R-:W-:Y:S01]  /*8700*/  F2FP.BF16.F32.PACK_AB R6, R38, R39 ;  /* 0x000000272606723e */ /* 0x000fe200000010ff */
[----:B------:R-:W-:Y:S01]  /*8710*/  FADD.FTZ R56, R56, R63 ;  /* 0x0000003f38387221 */ /* 0x000fe20000010000 */
[----:B-----5:R-:W-:-:S03]  /*8720*/  F2FP.BF16.F32.PACK_AB R7, R42, R41 ;  /* 0x000000292a07723e */ /* 0x020fc600000010ff */
[----:B------:R-:W-:-:S04]  /*8730*/  FADD.FTZ R39, R39, R56 ;  /* 0x0000003827277221 */ /* 0x000fc80000010000 */
[----:B------:R-:W-:Y:S01]  /*8740*/  HMMA.16816.F32.BF16 R104, R4, R16, R104 ;  /* 0x000000100468723c */ /* 0x000fe20000041868 */
[----:B------:R-:W-:-:S07]  /*8750*/  FADD.FTZ R39, R38, R39 ;  /* 0x0000002726277221 */ /* 0x000fce0000010000 */
[C---:B------:R-:W-:Y:S01]  /*8760*/  HMMA.16816.F32.BF16 R100, R4.reuse, R18, R100 ;  /* 0x000000120464723c */ /* 0x040fe20000041864 */
[----:B------:R-:W2:Y:S07]  /*8770*/  LDSM.16.MT88.4 R16, [R26+0x1800] ;  /* 0x001800001a10783b */ /* 0x000eae0000004200 */
[C---:B---3--:R-:W-:Y:S08]  /*8780*/  HMMA.16816.F32.BF16 R96, R4.reuse, R12, R96 ;  /* 0x0000000c0460723c */ /* 0x048ff00000041860 */
[----:B------:R-:W-:Y:S01]  /*8790*/  HMMA.16816.F32.BF16 R92, R4, R14, R92 ;  /* 0x0000000e045c723c */ /* 0x000fe2000004185c */
[----:B----4-:R-:W-:Y:S01]  /*87a0*/  F2FP.BF16.F32.PACK_AB R4, R33, R46 ;  /* 0x0000002e2104723e */ /* 0x010fe200000010ff */
[----:B------:R-:W3:Y:S01]  /*87b0*/  LDSM.16.MT88.4 R12, [R127+0x4c00] ;  /* 0x004c00007f0c783b */ /* 0x000ee20000004200 */
[----:B------:R-:W-:Y:S01]  /*87c0*/  F2FP.BF16.F32.PACK_AB R5, R35, R34 ;  /* 0x000000222305723e */ /* 0x000fe200000010ff */
[----:B------:R-:W-:Y:S01]  /*87d0*/  FADD.FTZ R46, R46, R39 ;  /* 0x000000272e2e7221 */ /* 0x000fe20000010000 */
[----:B------:R-:W-:-:S02]  /*87e0*/  F2FP.BF16.F32.PACK_AB R6, R31, R48 ;  /* 0x000000301f06723e */ /* 0x000fc400000010ff */
[----:B------:R-:W-:Y:S01]  /*87f0*/  F2FP.BF16.F32.PACK_AB R7, R37, R30 ;  /* 0x0000001e2507723e */ /* 0x000fe200000010ff */
[----:B------:R-:W-:-:S04]  /*8800*/  FADD.FTZ R33, R33, R46 ;  /* 0x0000002e21217221 */ /* 0x000fc80000010000 */
[----:B------:R-:W-:Y:S02]  /*8810*/  FADD.FTZ R48, R48, R33 ;  /* 0x0000002130307221 */ /* 0x000fe40000010000 */
[C---:B-1----:R-:W-:Y:S01]  /*8820*/  HMMA.16816.F32.BF16 R104, R4.reuse, R8, R104 ;  /* 0x000000080468723c */ /* 0x042fe20000041868 */
[--C-:B------:R-:W-:Y:S01]  /*8830*/  FFMA.FTZ R8, R24, UR4, -R28.reuse ;  /* 0x0000000418087c23 */ /* 0x100fe2000801081c */
[----:B------:R-:W-:Y:S01]  /*8840*/  FFMA.FTZ R24, R29, UR4, -R28 ;  /* 0x000000041d187c23 */ /* 0x000fe2000801081c */
[--C-:B------:R-:W-:Y:S01]  /*8850*/  FFMA.FTZ R28, R22, UR4, -R25.reuse ;  /* 0x00000004161c7c23 */ /* 0x100fe20008010819 */
[----:B------:R-:W-:Y:S01]  /*8860*/  FFMA.FTZ R22, R0, UR4, -R25 ;  /* 0x0000000400167c23 */ /* 0x000fe20008010819 */
[----:B------:R1:W-:Y:S01]  /*8870*/  MUFU.EX2 R29, R8 ;  /* 0x00000008001d7308 */ /* 0x0003e20000000800 */
[----:B------:R-:W-:Y:S01]  /*8880*/  FADD.FTZ R25, R52, R51 ;  /* 0x0000003334197221 */ /* 0x000fe20000010000 */
[----:B------:R-:W-:Y:S01]  /*8890*/  FADD.FTZ R48, R31, R48 ;  /* 0x000000301f307221 */ /* 0x000fe20000010000 */
[C---:B------:R-:W-:Y:S01]  /*88a0*/  HMMA.16816.F32.BF16 R100, R4.reuse, R10, R100 ;  /* 0x0000000a0464723c */ /* 0x040fe20000041864 */
[----:B------:R-:W4:Y:S04]  /*88b0*/  MUFU.EX2 R24, R24 ;  /* 0x0000001800187308 */ /* 0x000f280000000800 */
[----:B------:R-:W5:Y:S03]  /*88c0*/  MUFU.EX2 R0, R28 ;  /* 0x0000001c00007308 */ /* 0x000f660000000800 */
[C---:B--2---:R-:W-:Y:S01]  /*88d0*/  HMMA.16816.F32.BF16 R96, R4.reuse, R16, R96 ;  /* 0x000000100460723c */ /* 0x044fe20000041860 */
[----:B------:R-:W-:Y:S01]  /*88e0*/  FADD.FTZ R16, R50, R25 ;  /* 0x0000001932107221 */ /* 0x000fe20000010000 */
[----:B------:R-:W-:Y:S01]  /*88f0*/  MUFU.EX2 R22, R22 ;  /* 0x0000001600167308 */ /* 0x000fe20000000800 */
[----:B-1----:R-:W1:Y:S02]  /*8900*/  LDSM.16.MT88.4 R8, [R26+0x1c00] ;  /* 0x001c00001a08783b */ /* 0x002e640000004200 */
[----:B------:R-:W-:Y:S01]  /*8910*/  FADD.FTZ R16, R45, R16 ;  /* 0x000000102d107221 */ /* 0x000fe20000010000 */
[----:B------:R-:W2:Y:S02]  /*8920*/  MUFU.EX2 R17, R23 ;  /* 0x0000001700117308 */ /* 0x000ea40000000800 */
[----:B------:R-:W-:Y:S01]  /*8930*/  HMMA.16816.F32.BF16 R92, R4, R18, R92 ;  /* 0x00000012045c723c */ /* 0x000fe2000004185c */
[----:B------:R-:W-:Y:S01]  /*8940*/  FADD.FTZ R61, R61, R16 ;  /* 0x000000103d3d7221 */ /* 0x000fe20000010000 */
[----:B----4-:R-:W-:Y:S01]  /*8950*/  F2FP.BF16.F32.PACK_AB R4, R24, R29 ;  /* 0x0000001d1804723e */ /* 0x010fe200000010ff */
[----:B------:R-:W-:Y:S01]  /*8960*/  FADD.FTZ R29, R29, R48 ;  /* 0x000000301d1d7221 */ /* 0x000fe20000010000 */
[----:B-----5:R-:W-:Y:S01]  /*8970*/  F2FP.BF16.F32.PACK_AB R5, R0, R21 ;  /* 0x000000150005723e */ /* 0x020fe200000010ff */
[----:B------:R-:W-:Y:S01]  /*8980*/  FADD.FTZ R40, R40, R61 ;  /* 0x0000003d28287221 */ /* 0x000fe20000010000 */
[----:B------:R-:W-:Y:S01]  /*8990*/  F2FP.BF16.F32.PACK_AB R6, R86, R27 ;  /* 0x0000001b5606723e */ /* 0x000fe200000010ff */
[----:B------:R-:W-:-:S02]  /*89a0*/  FADD.FTZ R24, R24, R29 ;  /* 0x0000001d18187221 */ /* 0x000fc40000010000 */
[----:B------:R-:W-:Y:S02]  /*89b0*/  FADD.FTZ R41, R41, R40 ;  /* 0x0000002829297221 */ /* 0x000fe40000010000 */
[----:B------:R-:W-:Y:S01]  /*89c0*/  FADD.FTZ R27, R27, R24 ;  /* 0x000000181b1b7221 */ /* 0x000fe20000010000 */
[----:B--2---:R-:W-:Y:S01]  /*89d0*/  F2FP.BF16.F32.PACK_AB R7, R17, R22 ;  /* 0x000000161107723e */ /* 0x004fe200000010ff */
[----:B------:R-:W-:Y:S02]  /*89e0*/  FADD.FTZ R41, R42, R41 ;  /* 0x000000292a297221 */ /* 0x000fe40000010000 */
[----:B------:R-:W-:Y:S02]  /*89f0*/  FADD.FTZ R86, R86, R27 ;  /* 0x0000001b56567221 */ /* 0x000fe40000010000 */
[----:B------:R-:W-:Y:S02]  /*8a00*/  FADD.FTZ R34, R34, R41 ;  /* 0x0000002922227221 */ /* 0x000fe40000010000 */
[----:B---3--:R-:W-:Y:S02]  /*8a10*/  HMMA.16816.F32.BF16 R104, R4, R12, R104 ;  /* 0x0000000c0468723c */ /* 0x008fe40000041868 */
[----:B------:R-:W-:-:S04]  /*8a20*/  FADD.FTZ R35, R35, R34 ;  /* 0x0000002223237221 */ /* 0x000fc80000010000 */
[----:B------:R-:W-:Y:S02]  /*8a30*/  FADD.FTZ R30, R30, R35 ;  /* 0x000000231e1e7221 */ /* 0x000fe40000010000 */
[----:B------:R-:W-:Y:S02]  /*8a40*/  HMMA.16816.F32.BF16 R100, R4, R14, R100 ;  /* 0x0000000e0464723c */ /* 0x000fe40000041864 */
[----:B------:R-:W-:-:S04]  /*8a50*/  FADD.FTZ R30, R37, R30 ;  /* 0x0000001e251e7221 */ /* 0x000fc80000010000 */
[----:B------:R-:W-:Y:S02]  /*8a60*/  FADD.FTZ R21, R21, R30 ;  /* 0x0000001e15157221 */ /* 0x000fe40000010000 */
[----:B-1----:R-:W-:Y:S02]  /*8a70*/  HMMA.16816.F32.BF16 R96, R4, R8, R96 ;  /* 0x000000080460723c */ /* 0x002fe40000041860 */
[----:B------:R-:W-:-:S04]  /*8a80*/  FADD.FTZ R21, R0, R21 ;  /* 0x0000001500157221 */ /* 0x000fc80000010000 */
[----:B------:R-:W-:Y:S02]  /*8a90*/  FADD.FTZ R22, R22, R21 ;  /* 0x0000001516167221 */ /* 0x000fe40000010000 */
[----:B------:R-:W-:Y:S02]  /*8aa0*/  HMMA.16816.F32.BF16 R92, R4, R10, R92 ;  /* 0x0000000a045c723c */ /* 0x000fe4000004185c */
[----:B------:R-:W-:-:S15]  /*8ab0*/  FADD.FTZ R88, R17, R22 ;  /* 0x0000001611587221 */ /* 0x000fde0000010000 */
[----:B------:R-:W-:-:S03]  /*8ac0*/  NOP ;  /* 0x0000000000007918 */ /* 0x000fc60000000000 */
.L_x_3936:
[----:B------:R-:W-:-:S13]  /*8ad0*/  ISETP.GE.AND P0, PT, R124, RZ, PT ;  /* 0x000000ff7c00720c */ /* 0x000fda0003f06270 */
[----:B------:R-:W-:Y:S05]  /*8ae0*/  @!P0 BRA `(.L_x_3944) ;  /* 0x0000003000308947 */ /* 0x000fea0003800000 */
[----:B------:R-:W1:Y:S01]  /*8af0*/  S2UR UR5, SR_CgaCtaId ;  /* 0x00000000000579c3 */ /* 0x000e620000008800 */
[----:B------:R-:W-:Y:S01]  /*8b00*/  UISETP.NE.U32.AND UP0, UPT, UR8, URZ, UPT ;  /* 0x000000ff0800728c */ /* 0x000fe2000bf05070 */
[C---:B------:R-:W-:Y:S01]  /*8b10*/  IMAD.SHL.U32 R0, R124.reuse, 0x80, RZ ;  /* 0x000000807c007824 */ /* 0x040fe200078e00ff */
[----:B------:R-:W-:Y:S01]  /*8b20*/  MOV R91, R70 ;  /* 0x00000046005b7202 */ /* 0x000fe20000000f00 */
[----:B------:R-:W-:Y:S01]  /*8b30*/  IMAD.MOV.U32 R90, RZ, RZ, R69 ;  /* 0x000000ffff5a7224 */ /* 0x000fe200078e0045 */
[----:B------:R-:W-:Y:S01]  /*8b40*/  UISETP.NE.AND.EX UP0, UPT, UR9, URZ, UPT, UP0 ;  /* 0x000000ff0900728c */ /* 0x000fe2000bf05300 */
[----:B------:R-:W-:Y:S01]  /*8b50*/  IADD3 R124, PT, PT, R124, 0x1, RZ ;  /* 0x000000017c7c7810 */ /* 0x000fe20007ffe0ff */
[----:B------:R-:W-:Y:S01]  /*8b60*/  VIADD R115, R127, 0x3020 ;  /* 0x000030207f737836 */ /* 0x000fe20000000000 */
[----:B------:R-:W-:Y:S01]  /*8b70*/  MOV R117, RZ ;  /* 0x000000ff00757202 */ /* 0x000fe20000000f00 */
[C---:B------:R-:W-:Y:S01]  /*8b80*/  VIADD R125, R0.reuse, 0x80 ;  /* 0x00000080007d7836 */ /* 0x040fe20000000000 */
[----:B------:R-:W-:Y:S01]  /*8b90*/  LOP3.LUT R89, R0, 0x40, R71, 0xfe, !PT ;  /* 0x0000004000597812 */ /* 0x000fe200078efe47 */
[----:B------:R-:W-:Y:S01]  /*8ba0*/  UMOV UR11, 0x400 ;  /* 0x00000400000b7882 */ /* 0x000fe20000000000 */
[----:B------:R-:W-:Y:S01]  /*8bb0*/  PLOP3.LUT P2, PT, PT, PT, UP0, 0x80, 0x8 ;  /* 0x000000000008781c */ /* 0x000fe20003f4f008 */
[----:B------:R-:W2:Y:S01]  /*8bc0*/  LDCU UR10, c[0x0][0x440] ;  /* 0x00008800ff0a77ac */ /* 0x000ea20008000800 */
[----:B------:R-:W3:Y:S01]  /*8bd0*/  LDCU UR4, c[0x0][0x45c] ;  /* 0x00008b80ff0477ac */ /* 0x000ee20008000800 */
[----:B------:R-:W4:Y:S01]  /*8be0*/  LDCU.64 UR6, c[0x0][0x3a0] ;  /* 0x00007400ff0677ac */ /* 0x000f220008000a00 */
[----:B------:R-:W2:Y:S01]  /*8bf0*/  LDCU.64 UR8, c[0x0][0x3a8] ;  /* 0x00007500ff0877ac */ /* 0x000ea20008000a00 */
[----:B-1----:R-:W-:-:S12]  /*8c00*/  ULEA UR5, UR5, UR11, 0x18 ;  /* 0x0000000b05057291 */ /* 0x002fd8000f8ec0ff */
.L_x_3948:
        /* <DEDUP_REMOVED lines=8> */
[C---:B-----5:R-:W-:Y:S01]  /*8c90*/  LOP3.LUT R116, R3.reuse, 0x18, RZ, 0xc0, !PT ;  /* 0x0000001803747812 */ /* 0x060fe200078ec0ff */
[----:B-1----:R-:W-:Y:S02]  /*8ca0*/  @!P2 IMAD.SHL.U32 R0, R120, 0x80, RZ ;  /* 0x000000807800a824 */ /* 0x002fe400078e00ff */
[----:B------:R-:W-:Y:S02]  /*8cb0*/  IMAD.SHL.U32 R109, R3, 0x8, RZ ;  /* 0x00000008036d7824 */ /* 0x000fe400078e00ff */
[----:B------:R-:W-:Y:S03]  /*8cc0*/  @!P2 IMAD.X R0, RZ, RZ, ~R0, P0 ;  /* 0x000000ffff00a224 */ /* 0x000fe600000e0e00 */
[----:B------:R-:W-:Y:S02]  /*8cd0*/  LOP3.LUT R110, R109, 0x18, RZ, 0xc0, !PT ;  /* 0x000000186d6e7812 */ /* 0x000fe400078ec0ff */
[----:B------:R-:W-:Y:S02]  /*8ce0*/  @!P2 SHF.R.S64 R5, R5, 0x1f, R0 ;  /* 0x0000001f0505a819 */ /* 0x000fe40000001000 */
[----:B--2---:R-:W-:Y:S02]  /*8cf0*/  ISETP.GE.AND P4, PT, R110, UR10, PT ;  /* 0x0000000a6e007c0c */ /* 0x004fe4000bf86270 */
[----:B------:R-:W-:Y:S02]  /*8d00*/  @!P2 IADD3 R128, P0, PT, R128, R5, RZ ;  /* 0x000000058080a210 */ /* 0x000fe40007f1e0ff */
[C---:B------:R-:W-:Y:S02]  /*8d10*/  LOP3.LUT R5, R109.reuse, 0xd8, RZ, 0xc0, !PT ;  /* 0x000000d86d057812 */ /* 0x040fe400078ec0ff */
[----:B------:R-:W-:Y:S02]  /*8d20*/  @!P2 LEA.HI.X.SX32 R129, R0, R129, 0x1, P0 ;  /* 0x000000810081a211 */ /* 0x000fe400000f0eff */
[----:B------:R-:W-:Y:S02]  /*8d30*/  ISETP.GE.AND P3, PT, R110, UR10, PT ;  /* 0x0000000a6e007c0c */ /* 0x000fe4000bf66270 */
[----:B------:R-:W-:Y:S02]  /*8d40*/  LOP3.LUT R123, R109, 0x1f20, RZ, 0xc0, !PT ;  /* 0x00001f206d7b7812 */ /* 0x000fe400078ec0ff */
[----:B------:R-:W-:Y:S01]  /*8d50*/  LOP3.LUT R122, R5, R116, RZ, 0x3c, !PT ;  /* 0x00000074057a7212 */ /* 0x000fe200078e3cff */
[----:B------:R-:W-:Y:S08]  /*8d60*/  @!P2 BRA `(.L_x_3945) ;  /* 0x0000000000f4a947 */ /* 0x000ff00003800000 */
        /* <DEDUP_REMOVED lines=61> */
.L_x_3945:
        /* <DEDUP_REMOVED lines=18> */
[----:B------:R-:W-:Y:S01]  /*9260*/  ISETP.NE.AND P1, PT, R124, 0x1, PT ;  /* 0x000000017c00780c */ /* 0x000fe20003f25270 */
        /* <DEDUP_REMOVED lines=18> */
[----:B------:R-:W0:Y:S04]  /*9390*/  LDGDEPBAR ;  /* 0x00000000000079af */ /* 0x000e280000000000 */
[----:B------:R-:W2:Y:S04]  /*93a0*/  LDSM.16.M88.4 R8, [R84+0x1000] ;  /* 0x001000005408783b */ /* 0x000ea80000000200 */
[----:B------:R-:W5:Y:S04]  /*93b0*/  LDSM.16.M88.4 R16, [R84+0x1400] ;  /* 0x001400005410783b */ /* 0x000f680000000200 */
[----:B------:R-:W-:Y:S04]  /*93c0*/  LDSM.16.M88.4 R68, [R2] ;  /* 0x000000000244783b */ /* 0x000fe80000000200 */
[----:B------:R-:W3:Y:S04]  /*93d0*/  LDSM.16.M88.4 R36, [R0+0x1000] ;  /* 0x001000000024783b */ /* 0x000ee80000000200 */
[----:B------:R-:W4:Y:S04]  /*93e0*/  LDSM.16.M88.4 R24, [R0+0x1400] ;  /* 0x001400000018783b */ /* 0x000f280000000200 */
        /* <DEDUP_REMOVED lines=8> */
[C---:B------:R-:W-:Y:S03]  /*9470*/  HMMA.16816.F32.BF16 R8, R64.reuse, R10, RZ ;  /* 0x0000000a4008723c */ /* 0x040fe600000418ff */
[----:B------:R-:W2:Y:S04]  /*9480*/  LDSM.16.M88.4 R72, [R84+0x2c00] ;  /* 0x002c00005448783b */ /* 0x000ea80000000200 */
[----:B------:R-:W2:Y:S01]  /*9490*/  LDSM.16.M88.4 R76, [R0+0x1800] ;  /* 0x00180000004c783b */ /* 0x000ea20000000200 */
[C---:B-----5:R-:W-:Y:S03]  /*94a0*/  HMMA.16816.F32.BF16 R12, R64.reuse, R16, RZ ;  /* 0x00000010400c723c */ /* 0x060fe600000418ff */
[----:B------:R-:W5:Y:S05]  /*94b0*/  LDSM.16.M88.4 R80, [R0+0x2400] ;  /* 0x002400000050783b */ /* 0x000f6a0000000200 */
[----:B------:R-:W-:Y:S08]  /*94c0*/  HMMA.16816.F32.BF16 R16, R64, R18, RZ ;  /* 0x000000124010723c */ /* 0x000ff000000418ff */
[C---:B---3--:R-:W-:Y:S08]  /*94d0*/  HMMA.16816.F32.BF16 R4, R68.reuse, R36, R4 ;  /* 0x000000244404723c */ /* 0x048ff00000041804 */
[C---:B------:R-:W-:Y:S08]  /*94e0*/  HMMA.16816.F32.BF16 R8, R68.reuse, R38, R8 ;  /* 0x000000264408723c */ /* 0x040ff00000041808 */
[C---:B----4-:R-:W-:Y:S08]  /*94f0*/  HMMA.16816.F32.BF16 R12, R68.reuse, R24, R12 ;  /* 0x00000018440c723c */ /* 0x050ff0000004180c */
[----:B------:R-:W-:Y:S08]  /*9500*/  HMMA.16816.F32.BF16 R16, R68, R26, R16 ;  /* 0x0000001a4410723c */ /* 0x000ff00000041810 */
[C---:B-1----:R-:W-:Y:S08]  /*9510*/  HMMA.16816.F32.BF16 R36, R64.reuse, R40, RZ ;  /* 0x000000284024723c */ /* 0x042ff000000418ff */
[C---:B------:R-:W-:Y:S08]  /*9520*/  HMMA.16816.F32.BF16 R20, R64.reuse, R28, RZ ;  /* 0x0000001c4014723c */ /* 0x040ff000000418ff */
[C---:B------:R-:W-:Y:S08]  /*9530*/  HMMA.16816.F32.BF16 R24, R64.reuse, R30, RZ ;  /* 0x0000001e4018723c */ /* 0x040ff000000418ff */
[C---:B------:R-:W-:Y:S08]  /*9540*/  HMMA.16816.F32.BF16 R40, R64.reuse, R42, RZ ;  /* 0x0000002a4028723c */ /* 0x040ff000000418ff */
[C---:B------:R-:W-:Y:S08]  /*9550*/  HMMA.16816.F32.BF16 R28, R64.reuse, R32, RZ ;  /* 0x00000020401c723c */ /* 0x040ff000000418ff */
[----:B------:R-:W-:Y:S08]  /*9560*/  HMMA.16816.F32.BF16 R32, R64, R34, RZ ;  /* 0x000000224020723c */ /* 0x000ff000000418ff */
[C---:B------:R-:W-:Y:S08]  /*9570*/  HMMA.16816.F32.BF16 R36, R68.reuse, R48, R36 ;  /* 0x000000304424723c */ /* 0x040ff00000041824 */
[----:B------:R-:W-:Y:S08]  /*9580*/  HMMA.16816.F32.BF16 R40, R68, R50, R40 ;  /* 0x000000324428723c */ /* 0x000ff00000041828 */
[C---:B------:R-:W-:Y:S08]  /*9590*/  HMMA.16816.F32.BF16 R44, R64.reuse, R52, RZ ;  /* 0x00000034402c723c */ /* 0x040ff000000418ff */
[----:B------:R-:W-:Y:S08]  /*95a0*/  HMMA.16816.F32.BF16 R48, R64, R54, RZ ;  /* 0x000000364030723c */ /* 0x000ff000000418ff */
[C---:B--2---:R-:W-:Y:S08]  /*95b0*/  HMMA.16816.F32.BF16 R28, R68.reuse, R60, R28 ;  /* 0x0000003c441c723c */ /* 0x044ff0000004181c */
[----:B------:R-:W-:Y:S08]  /*95c0*/  HMMA.16816.F32.BF16 R32, R68, R62, R32 ;  /* 0x0000003e4420723c */ /* 0x000ff00000041820 */
[C---:B------:R-:W-:Y:S08]  /*95d0*/  HMMA.16816.F32.BF16 R52, R64.reuse, R56, RZ ;  /* 0x000000384034723c */ /* 0x040ff000000418ff */
[C---:B------:R-:W-:Y:S08]  /*95e0*/  HMMA.16816.F32.BF16 R56, R64.reuse, R58, RZ ;  /* 0x0000003a4038723c */ /* 0x040ff000000418ff */
[----:B------:R-:W-:Y:S08]  /*95f0*/  HMMA.16816.F32.BF16 R60, R64, R72, RZ ;  /* 0x00000048403c723c */ /* 0x000ff000000418ff */
[C---:B------:R-:W-:Y:S08]  /*9600*/  HMMA.16816.F32.BF16 R20, R68.reuse, R76, R20 ;  /* 0x0000004c4414723c */ /* 0x040ff00000041814 */
[----:B------:R-:W-:Y:S01]  /*9610*/  HMMA.16816.F32.BF16 R24, R68, R78, R24 ;  /* 0x0000004e4418723c */ /* 0x000fe20000041818 */
[----:B------:R-:W1:Y:S07]  /*9620*/  LDSM.16.M88.4 R76, [R0+0x2800] ;  /* 0x00280000004c783b */ /* 0x000e6e0000000200 */
[----:B------:R-:W-:Y:S01]  /*9630*/  HMMA.16816.F32.BF16 R64, R64, R74, RZ ;  /* 0x0000004a4040723c */ /* 0x000fe200000418ff */
[----:B------:R-:W2:Y:S01]  /*9640*/  LDSM.16.M88.4 R72, [R0+0x2c00] ;  /* 0x002c00000048783b */ /* 0x000ea20000000200 */
[----:B------:R-:W-:Y:S04]  /*9650*/  DEPBAR.LE SB0, 0x0 ;  /* 0x000080000000791a */ /* 0x000fe80000000000 */
[----:B------:R-:W-:Y:S02]  /*9660*/  BAR.SYNC.DEFER_BLOCKING 0x0 ;  /* 0x0000000000007b1d */ /* 0x000fe40000010000 */
[C---:B-----5:R-:W-:Y:S08]  /*9670*/  HMMA.16816.F32.BF16 R44, R68.reuse, R80, R44 ;  /* 0x00000050442c723c */ /* 0x060ff0000004182c */
[C---:B------:R-:W-:Y:S08]  /*9680*/  HMMA.16816.F32.BF16 R48, R68.reuse, R82, R48 ;  /* 0x000000524430723c */ /* 0x040ff00000041830 */
[C---:B-1----:R-:W-:Y:S08]  /*9690*/  HMMA.16816.F32.BF16 R52, R68.reuse, R76, R52 ;  /* 0x0000004c4434723c */ /* 0x042ff00000041834 */
        /* <DEDUP_REMOVED lines=29> */
[----:B------:R-:W1:Y:S02]  /*9870*/  F2I.FTZ.U32.TRUNC.NTZ R81, R80 ;  /* 0x0000005000517305 */ /* 0x000e64000021f000 */
[--C-:B-1----:R-:W-:Y:S02]  /*9880*/  IMAD.MOV R77, RZ, RZ, -R81.reuse ;  /* 0x000000ffff4d7224 */ /* 0x102fe400078e0a51 */
        /* <DEDUP_REMOVED lines=16> */
[----:B------:R-:W-:Y:S02]  /*9990*/  @!P5 IMAD.IADD R81, R81, 0x1, -R70 ;  /* 0x000000015151d824 */ /* 0x000fe400078e0a46 */
[----:B------:R-:W-:Y:S01]  /*99a0*/  @!P5 VIADD R71, R71, 0x1 ;  /* 0x000000014747d836 */ /* 0x000fe20000000000 */
[----:B------:R-:W-:Y:S02]  /*99b0*/  ISETP.GE.AND P5, PT, R76, RZ, PT ;  /* 0x000000ff4c00720c */ /* 0x000fe40003fa6270 */
[----:B------:R-:W-:Y:S01]  /*99c0*/  ISETP.GE.U32.AND P1, PT, R81, R70, PT ;  /* 0x000000465100720c */ /* 0x000fe20003f26070 */
[----:B------:R-:W1:Y:S06]  /*99d0*/  LDC.64 R76, c[0x0][0x3b8] ;  /* 0x0000ee00ff4c7b82 */ /* 0x000e6c0000000a00 */
[----:B------:R-:W-:Y:S01]  /*99e0*/  @P6 VIADD R73, R73, 0x1 ;  /* 0x0000000149496836 */ /* 0x000fe20000000000 */
[----:B------:R-:W-:Y:S03]  /*99f0*/  ISETP.GE.AND P6, PT, R72, RZ, PT ;  /* 0x000000ff4800720c */ /* 0x000fe60003fc6270 */
[----:B------:R-:W-:Y:S02]  /*9a00*/  @!P5 IMAD.MOV R73, RZ, RZ, -R73 ;  /* 0x000000ffff49d224 */ /* 0x000fe400078e0a49 */
[----:B------:R-:W-:Y:S02]  /*9a10*/  @P1 IADD3 R71, PT, PT, R71, 0x1, RZ ;  /* 0x0000000147471810 */ /* 0x000fe40007ffe0ff */
[----:B------:R-:W-:Y:S04]  /*9a20*/  ISETP.NE.AND P1, PT, R69, RZ, PT ;  /* 0x000000ff4500720c */ /* 0x000fe80003f25270 */
[----:B------:R-:W-:Y:S02]  /*9a30*/  SEL R68, R2, R73, !P1 ;  /* 0x0000004902447207 */ /* 0x000fe40004800000 */
[----:B------:R-:W-:Y:S02]  /*9a40*/  @!P6 IMAD.MOV R71, RZ, RZ, -R71 ;  /* 0x000000ffff47e224 */ /* 0x000fe400078e0a47 */
[-C--:B------:R-:W-:Y:S03]  /*9a50*/  LEA R122, P5, R68, R118.reuse, 0x2 ;  /* 0x00000076447a7211 */ /* 0x080fe600078a10ff */
[----:B------:R-:W-:Y:S02]  /*9a60*/  SEL R75, R2, R71, !P1 ;  /* 0x00000047024b7207 */ /* 0x000fe40004800000 */
[-C--:B------:R-:W-:Y:S02]  /*9a70*/  LEA.HI.X.SX32 R123, R68, R119.reuse, 0x2, P5 ;  /* 0x00000077447b7211 */ /* 0x080fe400028f16ff */
[C---:B------:R-:W-:Y:S02]  /*9a80*/  LEA R120, P1, R75.reuse, R118, 0x2 ;  /* 0x000000764b787211 */ /* 0x040fe400078210ff */
[C---:B------:R-:W-:Y:S01]  /*9a90*/  IADD3 R2, PT, PT, R75.reuse, -R68, RZ ;  /* 0x800000444b027210 */ /* 0x040fe20007ffe0ff */
[----:B------:R-:W2:Y:S01]  /*9aa0*/  LDG.E R81, desc[UR16][R122.64] ;  /* 0x000000107a517981 */ /* 0x000ea2000c1e1900 */
[----:B------:R-:W-:Y:S03]  /*9ab0*/  LEA.HI.X.SX32 R121, R75, R119, 0x2, P1 ;  /* 0x000000774b797211 */ /* 0x000fe600008f16ff */
[----:B------:R-:W-:Y:S02]  /*9ac0*/  IMAD R0, R2, R69, -0x80 ;  /* 0xffffff8002007424 */ /* 0x000fe400078e0245 */
[----:B------:R-:W2:Y:S03]  /*9ad0*/  LDG.E R70, desc[UR16][R120.64] ;  /* 0x0000001078467981 */ /* 0x000ea6000c1e1900 */
        /* <DEDUP_REMOVED lines=13> */
.L_x_3947:
        /* <DEDUP_REMOVED lines=35> */
.L_x_3946:
[C---:B-1----:R-:W-:Y:S01]  /*9de0*/  IADD3 R72, PT, PT, R89.reuse, -0x40, RZ ;  /* 0xffffffc059487810 */ /* 0x042fe20007ffe0ff */
[----:B------:R-:W-:Y:S01]  /*9df0*/  LDSM.16.MT88.4 R80, [R127+0x3000] ;  /* 0x003000007f50783b */ /* 0x000fe20000004200 */
[C---:B------:R-:W-:Y:S02]  /*9e00*/  IADD3 R74, PT, PT, R89.reuse, -0x3f, RZ ;  /* 0xffffffc1594a7810 */ /* 0x040fe40007ffe0ff */
[----:B------:R-:W-:Y:S02]  /*9e10*/  I2FP.F32.U32 R72, R72 ;  /* 0x0000004800487245 */ /* 0x000fe40000201000 */
[----:B------:R-:W-:Y:S02]  /*9e20*/  IADD3 R75, PT, PT, R89, -0x38, RZ ;  /* 0xffffffc8594b7810 */ /* 0x000fe40007ffe0ff */
[----:B------:R-:W-:Y:S01]  /*9e30*/  I2FP.F32.U32 R74, R74 ;  /* 0x0000004a004a7245 */ /* 0x000fe20000201000 */
[CC--:B------:R-:W-:Y:S01]  /*9e40*/  FFMA.FTZ R4, R87.reuse, R72.reuse, R4 ;  /* 0x0000004857047223 */ /* 0x0c0fe20000010004 */
[----:B------:R-:W-:Y:S01]  /*9e50*/  I2FP.F32.U32 R75, R75 ;  /* 0x0000004b004b7245 */ /* 0x000fe20000201000 */
[----:B------:R-:W-:Y:S01]  /*9e60*/  FFMA.FTZ R6, R87, R72, R6 ;  /* 0x0000004857067223 */ /* 0x000fe20000010006 */
[----:B------:R-:W-:Y:S01]  /*9e70*/  IADD3 R72, PT, PT, R89, -0x37, RZ ;  /* 0xffffffc959487810 */ /* 0x000fe20007ffe0ff */
[-C--:B------:R-:W-:Y:S01]  /*9e80*/  FFMA.FTZ R5, R87, R74.reuse, R5 ;  /* 0x0000004a57057223 */ /* 0x080fe20000010005 */
[----:B------:R-:W-:Y:S01]  /*9e90*/  IADD3 R76, PT, PT, R89, -0x2f, RZ ;  /* 0xffffffd1594c7810 */ /* 0x000fe20007ffe0ff */
[C---:B------:R-:W-:Y:S01]  /*9ea0*/  FFMA.FTZ R7, R87.reuse, R74, R7 ;  /* 0x0000004a57077223 */ /* 0x040fe20000010007 */
[----:B------:R-:W-:Y:S01]  /*9eb0*/  I2FP.F32.U32 R72, R72 ;  /* 0x0000004800487245 */ /* 0x000fe20000201000 */
[-C--:B------:R-:W-:Y:S01]  /*9ec0*/  FFMA.FTZ R8, R87, R75.reuse, R8 ;  /* 0x0000004b57087223 */ /* 0x080fe20000010008 */
[----:B------:R-:W-:Y:S01]  /*9ed0*/  IADD3 R74, PT, PT, R89, -0x30, RZ ;  /* 0xffffffd0594a7810 */ /* 0x000fe20007ffe0ff */
[----:B------:R-:W-:Y:S01]  /*9ee0*/  FFMA.FTZ R10, R87, R75, R10 ;  /* 0x0000004b570a7223 */ /* 0x000fe2000001000a */
[----:B------:R-:W-:Y:S01]  /*9ef0*/  IADD3 R77, PT, PT, R89, -0xf, RZ ;  /* 0xfffffff1594d7810 */ /* 0x000fe20007ffe0ff */
        /* <DEDUP_REMOVED lines=29> */
[CC--:B------:R-:W-:Y:S01]  /*a0d0*/  FFMA.FTZ R24, R87.reuse, R75.reuse, R24 ;  /* 0x0000004b57187223 */ /* 0x0c0fe20000010018 */
[----:B------:R-:W-:Y:S01]  /*a0e0*/  FFMA.FTZ R26, R87, R75, R26 ;  /* 0x0000004b571a7223 */ /* 0x000fe2000001001a */
[----:B------:R-:W-:Y:S01]  /*a0f0*/  IADD3 R76, PT, PT, R89, -0x8, RZ ;  /* 0xfffffff8594c7810 */ /* 0x000fe20007ffe0ff */
[C---:B------:R-:W-:Y:S01]  /*a100*/  FFMA.FTZ R25, R87.reuse, R72, R25 ;  /* 0x0000004857197223 */ /* 0x040fe20000010019 */
[----:B------:R-:W-:Y:S01]  /*a110*/  I2FP.F32.U32 R74, R74 ;  /* 0x0000004a004a7245 */ /* 0x000fe20000201000 */
[----:B------:R-:W-:Y:S01]  /*a120*/  FFMA.FTZ R27, R87, R72, R27 ;  /* 0x00000048571b7223 */ /* 0x000fe2000001001b */
[----:B------:R-:W-:Y:S02]  /*a130*/  IADD3 R75, PT, PT, R89, -0x7, RZ ;  /* 0xfffffff9594b7810 */ /* 0x000fe40007ffe0ff */
[----:B------:R-:W-:Y:S01]  /*a140*/  I2FP.F32.U32 R72, R77 ;  /* 0x0000004d00487245 */ /* 0x000fe20000201000 */
[C---:B------:R-:W-:Y:S01]  /*a150*/  FFMA.FTZ R28, R87.reuse, R74, R28 ;  /* 0x0000004a571c7223 */ /* 0x040fe2000001001c */
        /* <DEDUP_REMOVED lines=28> */
[----:B------:R-:W-:Y:S01]  /*a320*/  I2FP.F32.U32 R0, R68 ;  /* 0x0000004400007245 */ /* 0x000fe20000201000 */
[CC--:B------:R-:W-:Y:S01]  /*a330*/  FFMA.FTZ R44, R87.reuse, R69.reuse, R44 ;  /* 0x00000045572c7223 */ /* 0x0c0fe2000001002c */
[----:B------:R-:W-:Y:S01]  /*a340*/  I2FP.F32.U32 R71, R2 ;  /* 0x0000000200477245 */ /* 0x000fe20000201000 */
[----:B------:R-:W-:Y:S01]  /*a350*/  FFMA.FTZ R46, R87, R69, R46 ;  /* 0x00000045572e7223 */ /* 0x000fe2000001002e */
[----:B------:R-:W-:Y:S01]  /*a360*/  IADD3 R2, PT, PT, R89, 0x19, RZ ;  /* 0x0000001959027810 */ /* 0x000fe20007ffe0ff */
[----:B------:R-:W-:Y:S01]  /*a370*/  FFMA.FTZ R45, R87, R0, R45 ;  /* 0x00000000572d7223 */ /* 0x000fe2000001002d */
[----:B------:R-:W-:Y:S01]  /*a380*/  FMNMX3.FTZ R68, R91, R4, R5, !PT ;  /* 0x000000045b447276 */ /* 0x000fe20007810005 */
[----:B------:R-:W-:Y:S01]  /*a390*/  FFMA.FTZ R47, R87, R0, R47 ;  /* 0x00000000572f7223 */ /* 0x000fe2000001002f */
[----:B------:R-:W-:Y:S01]  /*a3a0*/  IADD3 R69, PT, PT, R89, 0x20, RZ ;  /* 0x0000002059457810 */ /* 0x000fe20007ffe0ff */
[CC--:B------:R-:W-:Y:S01]  /*a3b0*/  FFMA.FTZ R48, R87.reuse, R71.reuse, R48 ;  /* 0x0000004757307223 */ /* 0x0c0fe20000010030 */
[----:B------:R-:W-:Y:S01]  /*a3c0*/  FMNMX3.FTZ R70, R90, R6, R7, !PT ;  /* 0x000000065a467276 */ /* 0x000fe20007810007 */
[C---:B------:R-:W-:Y:S01]  /*a3d0*/  FFMA.FTZ R50, R87.reuse, R71, R50 ;  /* 0x0000004757327223 */ /* 0x040fe20000010032 */
[----:B------:R-:W-:Y:S02]  /*a3e0*/  I2FP.F32.U32 R0, R2 ;  /* 0x0000000200007245 */ /* 0x000fe40000201000 */
[----:B------:R-:W-:Y:S02]  /*a3f0*/  FMNMX3.FTZ R71, R68, R8, R9, !PT ;  /* 0x0000000844477276 */ /* 0x000fe40007810009 */
[----:B------:R-:W-:Y:S01]  /*a400*/  I2FP.F32.U32 R2, R69 ;  /* 0x0000004500027245 */ /* 0x000fe20000201000 */
[C---:B------:R-:W-:Y:S01]  /*a410*/  FFMA.FTZ R49, R87.reuse, R0, R49 ;  /* 0x0000000057317223 */ /* 0x040fe20000010031 */
[----:B------:R-:W-:Y:S01]  /*a420*/  FMNMX3.FTZ R69, R70, R10, R11, !PT ;  /* 0x0000000a46457276 */ /* 0x000fe2000781000b */
[----:B------:R-:W-:Y:S01]  /*a430*/  FFMA.FTZ R51, R87, R0, R51 ;  /* 0x0000000057337223 */ /* 0x000fe20000010033 */
[----:B------:R-:W-:Y:S01]  /*a440*/  FMNMX3.FTZ R70, R71, R12, R13, !PT ;  /* 0x0000000c47467276 */ /* 0x000fe2000781000d */
[----:B------:R-:W-:Y:S01]  /*a450*/  FFMA.FTZ R52, R87, R2, R52 ;  /* 0x0000000257347223 */ /* 0x000fe20000010034 */
[----:B------:R-:W-:Y:S01]  /*a460*/  FMNMX3.FTZ R69, R69, R14, R15, !PT ;  /* 0x0000000e45457276 */ /* 0x000fe2000781000f */
[----:B------:R-:W-:Y:S01]  /*a470*/  FFMA.FTZ R54, R87, R2, R54 ;  /* 0x0000000257367223 */ /* 0x000fe20000010036 */
[----:B------:R-:W-:Y:S02]  /*a480*/  IADD3 R68, PT, PT, R89, 0x21, RZ ;  /* 0x0000002159447810 */ /* 0x000fe40007ffe0ff */
[----:B------:R-:W-:Y:S02]  /*a490*/  FMNMX3.FTZ R70, R70, R16, R17, !PT ;  /* 0x0000001046467276 */ /* 0x000fe40007810011 */
[----:B------:R-:W-:Y:S02]  /*a4a0*/  FMNMX3.FTZ R69, R69, R18, R19, !PT ;  /* 0x0000001245457276 */ /* 0x000fe40007810013 */
[----:B------:R-:W-:Y:S02]  /*a4b0*/  FMNMX3.FTZ R70, R70, R20, R21, !PT ;  /* 0x0000001446467276 */ /* 0x000fe40007810015 */
[----:B------:R-:W-:Y:S02]  /*a4c0*/  I2FP.F32.U32 R0, R68 ;  /* 0x0000004400007245 */ /* 0x000fe40000201000 */
[----:B------:R-:W-:Y:S02]  /*a4d0*/  FMNMX3.FTZ R68, R69, R22, R23, !PT ;  /* 0x0000001645447276 */ /* 0x000fe40007810017 */
        /* <DEDUP_REMOVED lines=22> */
[-C--:B------:R-:W-:Y:S01]  /*a640*/  FFMA.FTZ R60, R87, R69.reuse, R60 ;  /* 0x00000045573c7223 */ /* 0x080fe2000001003c */
[----:B------:R-:W-:Y:S01]  /*a650*/  IADD3 R0, PT, PT, R89, 0x31, RZ ;  /* 0x0000003159007810 */ /* 0x000fe20007ffe0ff */
[----:B------:R-:W-:Y:S01]  /*a660*/  FFMA.FTZ R62, R87, R69, R62 ;  /* 0x00000045573e7223 */ /* 0x000fe2000001003e */
        /* <DEDUP_REMOVED lines=17> */
[CC--:B------:R-:W-:Y:S01]  /*a780*/  FFMA.FTZ R65, R87.reuse, R68.reuse, R65 ;  /* 0x0000004457417223 */ /* 0x0c0fe20000010041 */
[----:B------:R-:W-:Y:S01]  /*a790*/  FFMA.FTZ R67, R87, R68, R67 ;  /* 0x0000004457437223 */ /* 0x000fe20000010043 */
[----:B------:R-:W-:Y:S02]  /*a7a0*/  FMNMX3.FTZ R69, R69, R60, R61, !PT ;  /* 0x0000003c45457276 */ /* 0x000fe4000781003d */
[----:B------:R-:W-:Y:S02]  /*a7b0*/  FMNMX3.FTZ R0, R0, R62, R63, !PT ;  /* 0x0000003e00007276 */ /* 0x000fe4000781003f */
[----:B------:R-:W-:Y:S02]  /*a7c0*/  FMNMX3.FTZ R2, R69, R64, R65, !PT ;  /* 0x0000004045027276 */ /* 0x000fe40007810041 */
[----:B------:R-:W-:Y:S02]  /*a7d0*/  FMNMX3.FTZ R73, R0, R66, R67, !PT ;  /* 0x0000004200497276 */ /* 0x000fe40007810043 */
[----:B------:R-:W-:Y:S01]  /*a7e0*/  IADD3 R124, PT, PT, R124, -0x1, RZ ;  /* 0xffffffff7c7c7810 */ /* 0x000fe20007ffe0ff */
[----:B------:R-:W-:Y:S01]  /*a7f0*/  SHFL.BFLY PT, R69, R2, 0x2, 0x1f ;  /* 0x0c401f0002457f89 */ /* 0x000fe200000e0000 */
[----:B------:R-:W-:Y:S02]  /*a800*/  IADD3 R125, PT, PT, R125, -0x80, RZ ;  /* 0xffffff807d7d7810 */ /* 0x000fe40007ffe0ff */
[----:B------:R-:W-:Y:S05]  /*a810*/  IADD3 R89, PT, PT, R89, -0x80, RZ ;  /* 0xffffff8059597810 */ /* 0x000fea0007ffe0ff */
[----:B------:R-:W1:Y:S02]  /*a820*/  SHFL.BFLY PT, R0, R73, 0x2, 0x1f ;  /* 0x0c401f0049007f89 */ /* 0x000e6400000e0000 */
[----:B-1----:R-:W-:Y:S02]  /*a830*/  FMNMX.FTZ R71, R73, R0, !PT ;  /* 0x0000000049477209 */ /* 0x002fe40007810000 */
[----:B------:R-:W-:Y:S04]  /*a840*/  FMNMX.FTZ R78, R2, R69, !PT ;  /* 0x00000045024e7209 */ /* 0x000fe80007810000 */
[----:B------:R-:W-:Y:S08]  /*a850*/  SHFL.BFLY PT, R0, R71, 0x1, 0x1f ;  /* 0x0c201f0047007f89 */ /* 0x000ff000000e0000 */
[----:B------:R-:W1:Y:S02]  /*a860*/  SHFL.BFLY PT, R69, R78, 0x1, 0x1f ;  /* 0x0c201f004e457f89 */ /* 0x000e6400000e0000 */
[----:B-1----:R-:W-:Y:S02]  /*a870*/  FMNMX.FTZ R70, R78, R69, !PT ;  /* 0x000000454e467209 */ /* 0x002fe40007810000 */
[----:B------:R-:W-:Y:S02]  /*a880*/  FMNMX.FTZ R69, R71, R0, !PT ;  /* 0x0000000047457209 */ /* 0x000fe40007810000 */
[C---:B------:R-:W-:Y:S01]  /*a890*/  FSETP.NEU.FTZ.AND P1, PT, R70.reuse, -INF , PT ;  /* 0xff8000004600780b */ /* 0x040fe20003f3d000 */
[C---:B------:R-:W-:Y:S01]  /*a8a0*/  FADD.FTZ R68, -R70.reuse, R91 ;  /* 0x0000005b46447221 */ /* 0x040fe20000010100 */
[----:B------:R-:W-:Y:S01]  /*a8b0*/  FMUL.FTZ R0, R70, UR4 ;  /* 0x0000000446007c20 */ /* 0x000fe20008410000 */
[C---:B------:R-:W-:Y:S01]  /*a8c0*/  FADD.FTZ R2, -R69.reuse, R90 ;  /* 0x0000005a45027221 */ /* 0x040fe20000010100 */
[----:B------:R-:W-:Y:S01]  /*a8d0*/  MOV R78, R115 ;  /* 0x00000073004e7202 */ /* 0x000fe20000000f00 */
[----:B------:R-:W-:Y:S01]  /*a8e0*/  FMUL.FTZ R73, R68, UR4 ;  /* 0x0000000444497c20 */ /* 0x000fe20008410000 */
[----:B------:R-:W-:Y:S01]  /*a8f0*/  @P0 IADD3 R78, PT, PT, R126, -0x20, RZ ;  /* 0xffffffe07e4e0810 */ /* 0x000fe20007ffe0ff */
[----:B------:R-:W-:Y:S01]  /*a900*/  FMUL.FTZ R72, R2, UR4 ;  /* 0x0000000402487c20 */ /* 0x000fe20008410000 */
[----:B------:R-:W-:Y:S01]  /*a910*/  FSEL R68, R0, RZ, P1 ;  /* 0x000000ff00447208 */ /* 0x000fe20000800000 */
[C---:B------:R-:W-:Y:S01]  /*a920*/  FMUL.FTZ R2, R69.reuse, UR4 ;  /* 0x0000000445027c20 */ /* 0x040fe20008410000 */
[----:B------:R-:W-:Y:S01]  /*a930*/  FSETP.NEU.FTZ.AND P1, PT, R69, -INF , PT ;  /* 0xff8000004500780b */ /* 0x000fe20003f3d000 */
[----:B------:R-:W1:Y:S01]  /*a940*/  MUFU.EX2 R73, R73 ;  /* 0x0000004900497308 */ /* 0x000e620000000800 */
[----:B------:R-:W-:Y:S01]  /*a950*/  ISETP.NE.AND P0, PT, R124, RZ, PT ;  /* 0x000000ff7c00720c */ /* 0x000fe20003f05270 */
        /* <DEDUP_REMOVED lines=19> */
[----:B------:R-:W-:Y:S01]  /*aa90*/  MUFU.EX2 R113, R113 ;  /* 0x0000007100717308 */ /* 0x000fe20000000800 */
[C---:B------:R-:W-:Y:S01]  /*aaa0*/  FMUL.FTZ R102, R71.reuse, R102 ;  /* 0x0000006647667220 */ /* 0x040fe20000410000 */
[----:B------:R-:W-:Y:S01]  /*aab0*/  FMUL.FTZ R103, R71, R103 ;  /* 0x0000006747677220 */ /* 0x000fe20000410000 */
[C---:B------:R-:W-:Y:S07]  /*aac0*/  FMUL.FTZ R96, R73.reuse, R96 ;  /* 0x0000006049607220 */ /* 0x040fee0000410000 */
[----:B------:R-:W-:Y:S01]  /*aad0*/  MUFU.EX2 R79, R79 ;  /* 0x0000004f004f7308 */ /* 0x000fe20000000800 */
[----:B------:R-:W-:Y:S01]  /*aae0*/  FMUL.FTZ R97, R73, R97 ;  /* 0x0000006149617220 */ /* 0x000fe20000410000 */
[----:B---3--:R-:W-:Y:S01]  /*aaf0*/  F2FP.BF16.F32.PACK_AB R120, R149, R0 ;  /* 0x000000009578723e */ /* 0x008fe200000010ff */
[C---:B------:R-:W-:Y:S07]  /*ab00*/  FMUL.FTZ R98, R71.reuse, R98 ;  /* 0x0000006247627220 */ /* 0x040fee0000410000 */
[----:B------:R-:W1:Y:S01]  /*ab10*/  MUFU.EX2 R90, R90 ;  /* 0x0000005a005a7308 */ /* 0x000e620000000800 */
[----:B------:R-:W-:Y:S01]  /*ab20*/  FMUL.FTZ R99, R71, R99 ;  /* 0x0000006347637220 */ /* 0x000fe20000410000 */
[C---:B------:R-:W-:Y:S01]  /*ab30*/  FMUL.FTZ R92, R73.reuse, R92 ;  /* 0x0000005c495c7220 */ /* 0x040fe20000410000 */
[----:B------:R-:W-:Y:S07]  /*ab40*/  FMUL.FTZ R93, R73, R93 ;  /* 0x0000005d495d7220 */ /* 0x000fee0000410000 */
[----:B------:R-:W2:Y:S01]  /*ab50*/  MUFU.EX2 R2, R2 ;  /* 0x0000000200027308 */ /* 0x000ea20000000800 */
[C---:B------:R-:W-:Y:S01]  /*ab60*/  FMUL.FTZ R94, R71.reuse, R94 ;  /* 0x0000005e475e7220 */ /* 0x040fe20000410000 */
[----:B------:R-:W-:Y:S01]  /*ab70*/  FMUL.FTZ R95, R71, R95 ;  /* 0x0000005f475f7220 */ /* 0x000fe20000410000 */
[--C-:B------:R-:W-:Y:S07]  /*ab80*/  FFMA.FTZ R139, R12, UR4, -R68.reuse ;  /* 0x000000040c8b7c23 */ /* 0x100fee0008010844 */
[----:B------:R-:W3:Y:S01]  /*ab90*/  MUFU.EX2 R130, R130 ;  /* 0x0000008200827308 */ /* 0x000ee20000000800 */
[--C-:B------:R-:W-:Y:S01]  /*aba0*/  FFMA.FTZ R142, R13, UR4, -R68.reuse ;  /* 0x000000040d8e7c23 */ /* 0x100fe20008010844 */
[--C-:B------:R-:W-:Y:S01]  /*abb0*/  FFMA.FTZ R136, R16, UR4, -R68.reuse ;  /* 0x0000000410887c23 */ /* 0x100fe20008010844 */
[----:B------:R-:W-:Y:S01]  /*abc0*/  FFMA.FTZ R137, R17, UR4, -R68 ;  /* 0x0000000411897c23 */ /* 0x000fe20008010844 */
[--C-:B------:R-:W-:Y:S01]  /*abd0*/  FFMA.FTZ R143, R14, UR4, -R4.reuse ;  /* 0x000000040e8f7c23 */ /* 0x100fe20008010804 */
[--C-:B------:R-:W-:Y:S01]  /*abe0*/  FFMA.FTZ R140, R15, UR4, -R4.reuse ;  /* 0x000000040f8c7c23 */ /* 0x100fe20008010804 */
[----:B-1----:R-:W-:Y:S01]  /*abf0*/  F2FP.BF16.F32.PACK_AB R122, R90, R79 ;  /* 0x0000004f5a7a723e */ /* 0x002fe200000010ff */
[--C-:B------:R-:W-:Y:S01]  /*ac00*/  FFMA.FTZ R138, R18, UR4, -R4.reuse ;  /* 0x00000004128a7c23 */ /* 0x100fe20008010804 */
[----:B------:R-:W-:Y:S02]  /*ac10*/  FFMA.FTZ R91, R19, UR4, -R4 ;  /* 0x00000004135b7c23 */ /* 0x000fe40008010804 */
[----:B------:R-:W-:Y:S01]  /*ac20*/  MUFU.EX2 R139, R139 ;  /* 0x0000008b008b7308 */ /* 0x000fe20000000800 */
[----:B--2---:R-:W-:Y:S01]  /*ac30*/  F2FP.BF16.F32.PACK_AB R121, R147, R2 ;  /* 0x000000029379723e */ /* 0x004fe200000010ff */
[----:B------:R-:W-:Y:S01]  /*ac40*/  FFMA.FTZ R155, R33, UR4, -R68 ;  /* 0x00000004219b7c23 */ /* 0x000fe20008010844 */
[----:B------:R-:W-:Y:S07]  /*ac50*/  FFMA.FTZ R152, R34, UR4, -R4 ;  /* 0x0000000422987c23 */ /* 0x000fee0008010804 */
[----:B------:R-:W-:Y:S01]  /*ac60*/  MUFU.EX2 R142, R142 ;  /* 0x0000008e008e7308 */ /* 0x000fe20000000800 */
[----:B---3--:R-:W-:Y:S01]  /*ac70*/  F2FP.BF16.F32.PACK_AB R123, R113, R130 ;  /* 0x00000082717b723e */ /* 0x008fe200000010ff */
[--C-:B------:R-:W-:Y:S01]  /*ac80*/  FFMA.FTZ R45, R45, UR4, -R68.reuse ;  /* 0x000000042d2d7c23 */ /* 0x100fe20008010844 */
[--C-:B------:R-:W-:Y:S07]  /*ac90*/  FFMA.FTZ R148, R20, UR4, -R68.reuse ;  /* 0x0000000414947c23 */ /* 0x100fee0008010844 */
[----:B------:R-:W-:Y:S01]  /*aca0*/  MUFU.EX2 R136, R136 ;  /* 0x0000008800887308 */ /* 0x000fe20000000800 */
[--C-:B------:R-:W-:Y:S01]  /*acb0*/  FFMA.FTZ R151, R21, UR4, -R68.reuse ;  /* 0x0000000415977c23 */ /* 0x100fe20008010844 */
[--C-:B------:R-:W-:Y:S01]  /*acc0*/  FFMA.FTZ R146, R24, UR4, -R68.reuse ;  /* 0x0000000418927c23 */ /* 0x100fe20008010844 */
[----:B------:R-:W-:Y:S01]  /*acd0*/  FFMA.FTZ R141, R25, UR4, -R68 ;  /* 0x00000004198d7c23 */ /* 0x000fe20008010844 */
[C---:B------:R-:W-:Y:S06]  /*ace0*/  HMMA.16816.F32.BF16 R104, R120.reuse, R80, R104 ;  /* 0x000000507868723c */ /* 0x040fec0000041868 */
[----:B------:R-:W-:Y:S10]  /*acf0*/  MUFU.EX2 R137, R137 ;  /* 0x0000008900897308 */ /* 0x000ff40000000800 */
[----:B------:R-:W-:Y:S01]  /*ad00*/  MUFU.EX2 R143, R143 ;  /* 0x0000008f008f7308 */ /* 0x000fe20000000800 */
[--C-:B------:R-:W-:Y:S01]  /*ad10*/  FFMA.FTZ R153, R22, UR4, -R4.reuse ;  /* 0x0000000416997c23 */ /* 0x100fe20008010804 */
[--C-:B------:R-:W-:Y:S01]  /*ad20*/  FFMA.FTZ R150, R23, UR4, -R4.reuse ;  /* 0x0000000417967c23 */ /* 0x100fe20008010804 */
[C---:B------:R-:W-:Y:S01]  /*ad30*/  HMMA.16816.F32.BF16 R100, R120.reuse, R82, R100 ;  /* 0x000000527864723c */ /* 0x040fe20000041864 */
[----:B------:R-:W1:Y:S06]  /*ad40*/  LDSM.16.MT88.4 R80, [R78] ;  /* 0x000000004e50783b */ /* 0x000e6c0000004200 */
[----:B------:R-:W-:Y:S01]  /*ad50*/  MUFU.EX2 R140, R140 ;  /* 0x0000008c008c7308 */ /* 0x000fe20000000800 */
[--C-:B------:R-:W-:Y:S01]  /*ad60*/  FFMA.FTZ R145, R26, UR4, -R4.reuse ;  /* 0x000000041a917c23 */ /* 0x100fe20008010804 */
[----:B------:R-:W-:Y:S01]  /*ad70*/  FFMA.FTZ R144, R27, UR4, -R4 ;  /* 0x000000041b907c23 */ /* 0x000fe20008010804 */
[----:B------:R-:W-:Y:S07]  /*ad80*/  FFMA.FTZ R0, R73, R86, R0 ;  /* 0x0000005649007223 */ /* 0x000fee0000010000 */
[----:B------:R-:W-:Y:S01]  /*ad90*/  MUFU.EX2 R138, R138 ;  /* 0x0000008a008a7308 */ /* 0x000fe20000000800 */
[----:B------:R-:W-:Y:S01]  /*ada0*/  FFMA.FTZ R73, R28, UR4, -R68 ;  /* 0x000000041c497c23 */ /* 0x000fe20008010844 */
[----:B------:R-:W-:Y:S01]  /*adb0*/  FFMA.FTZ R2, R71, R88, R2 ;  /* 0x0000005847027223 */ /* 0x000fe20000010002 */
[----:B------:R-:W-:Y:S07]  /*adc0*/  FFMA.FTZ R71, R32, UR4, -R68 ;  /* 0x0000000420477c23 */ /* 0x000fee0008010844 */
[----:B------:R-:W-:Y:S01]  /*add0*/  MUFU.EX2 R91, R91 ;  /* 0x0000005b005b7308 */ /* 0x000fe20000000800 */
[----:B------:R-:W-:Y:S01]  /*ade0*/  FADD.FTZ R154, R149, R0 ;  /* 0x00000000959a7221 */ /* 0x000fe20000010000 */
[----:B------:R-:W-:Y:S01]  /*adf0*/  FFMA.FTZ R149, R42, UR4, -R4 ;  /* 0x000000042a957c23 */ /* 0x000fe20008010804 */
[----:B------:R-:W-:Y:S07]  /*ae00*/  FFMA.FTZ R86, R29, UR4, -R68 ;  /* 0x000000041d567c23 */ /* 0x000fee0008010844 */
[----:B------:R-:W-:Y:S01]  /*ae10*/  MUFU.EX2 R148, R148 ;  /* 0x0000009400947308 */ /* 0x000fe20000000800 */
[----:B------:R-:W-:Y:S01]  /*ae20*/  FADD.FTZ R79, R79, R154 ;  /* 0x0000009a4f4f7221 */ /* 0x000fe20000010000 */
[--C-:B------:R-:W-:Y:S01]  /*ae30*/  FFMA.FTZ R50, R50, UR4, -R4.reuse ;  /* 0x0000000432327c23 */ /* 0x100fe20008010804 */
[--C-:B------:R-:W-:Y:S07]  /*ae40*/  FFMA.FTZ R51, R51, UR4, -R4.reuse ;  /* 0x0000000433337c23 */ /* 0x100fee0008010804 */
[----:B------:R-:W2:Y:S01]  /*ae50*/  MUFU.EX2 R151, R151 ;  /* 0x0000009700977308 */ /* 0x000ea20000000800 */
[----:B------:R-:W-:Y:S01]  /*ae60*/  FFMA.FTZ R156, R30, UR4, -R4 ;  /* 0x000000041e9c7c23 */ /* 0x000fe20008010804 */
[--C-:B------:R-:W-:Y:S01]  /*ae70*/  FFMA.FTZ R52, R52, UR4, -R68.reuse ;  /* 0x0000000434347c23 */ /* 0x100fe20008010844 */
        /* <DEDUP_REMOVED lines=12> */
[----:B------:R-:W-:Y:S07]  /*af40*/  FFMA.FTZ R64, R64, UR4, -R68 ;  /* 0x0000000440407c23 */ /* 0x000fee0008010844 */
[----:B------:R-:W2:Y:S01]  /*af50*/  MUFU.EX2 R150, R150 ;  /* 0x0000009600967308 */ /* 0x000ea20000000800 */
[--C-:B------:R-:W-:Y:S09]  /*af60*/  FFMA.FTZ R66, R66, UR4, -R4.reuse ;  /* 0x0000000442427c23 */ /* 0x100ff20008010804 */
[----:B------:R-:W-:Y:S01]  /*af70*/  MUFU.EX2 R145, R145 ;  /* 0x0000009100917308 */ /* 0x000fe20000000800 */
[----:B---3--:R-:W-:Y:S01]  /*af80*/  F2FP.BF16.F32.PACK_AB R134, R141, R146 ;  /* 0x000000928d86723e */ /* 0x008fe200000010ff */
[C---:B-1----:R-:W-:Y:S08]  /*af90*/  HMMA.16816.F32.BF16 R96, R120.reuse, R80, R96 ;  /* 0x000000507860723c */ /* 0x042ff00000041860 */
[----:B------:R-:W1:Y:S10]  /*afa0*/  MUFU.EX2 R144, R144 ;  /* 0x0000009000907308 */ /* 0x000e740000000800 */
[----:B------:R3:W-:Y:S01]  /*afb0*/  MUFU.EX2 R29, R73 ;  /* 0x00000049001d7308 */ /* 0x0007e20000000800 */
[----:B--2---:R-:W-:Y:S01]  /*afc0*/  F2FP.BF16.F32.PACK_AB R133, R150, R153 ;  /* 0x000000999685723e */ /* 0x004fe200000010ff */
[----:B------:R-:W-:Y:S01]  /*afd0*/  HMMA.16816.F32.BF16 R92, R120, R82, R92 ;  /* 0x00000052785c723c */ /* 0x000fe2000004185c */
[----:B------:R-:W2:Y:S07]  /*afe0*/  LDSM.16.MT88.4 R80, [R127+0x3400] ;  /* 0x003400007f50783b */ /* 0x000eae0000004200 */
[----:B------:R-:W4:Y:S01]  /*aff0*/  MUFU.EX2 R86, R86 ;  /* 0x0000005600567308 */ /* 0x000f220000000800 */
[----:B------:R-:W-:Y:S02]  /*b000*/  F2FP.BF16.F32.PACK_AB R120, R142, R139 ;  /* 0x0000008b8e78723e */ /* 0x000fe400000010ff */
[----:B------:R-:W-:Y:S07]  /*b010*/  F2FP.BF16.F32.PACK_AB R122, R137, R136 ;  /* 0x00000088897a723e */ /* 0x000fee00000010ff */
[----:B------:R5:W-:Y:S01]  /*b020*/  MUFU.EX2 R0, R152 ;  /* 0x0000009800007308 */ /* 0x000be20000000800 */
[----:B------:R-:W-:Y:S02]  /*b030*/  F2FP.BF16.F32.PACK_AB R121, R140, R143 ;  /* 0x0000008f8c79723e */ /* 0x000fe400000010ff */
[----:B------:R-:W-:Y:S07]  /*b040*/  F2FP.BF16.F32.PACK_AB R123, R91, R138 ;  /* 0x0000008a5b7b723e */ /* 0x000fee00000010ff */
[----:B------:R-:W-:Y:S01]  /*b050*/  MUFU.EX2 R50, R50 ;  /* 0x0000003200327308 */ /* 0x000fe20000000800 */
[--C-:B---3--:R-:W-:Y:S01]  /*b060*/  FFMA.FTZ R73, R35, UR4, -R4.reuse ;  /* 0x0000000423497c23 */ /* 0x108fe20008010804 */
[----:B-1----:R-:W-:Y:S01]  /*b070*/  F2FP.BF16.F32.PACK_AB R135, R144, R145 ;  /* 0x000000919087723e */ /* 0x002fe200000010ff */
[----:B------:R-:W-:Y:S07]  /*b080*/  LDSM.16.MT88.4 R32, [R78+0xc00] ;  /* 0x000c00004e20783b */ /* 0x000fee0000004200 */
[----:B------:R-:W-:Y:S10]  /*b090*/  MUFU.EX2 R51, R51 ;  /* 0x0000003300337308 */ /* 0x000ff40000000800 */
[----:B------:R-:W-:Y:S01]  /*b0a0*/  MUFU.EX2 R73, R73 ;  /* 0x0000004900497308 */ /* 0x000fe20000000800 */
[----:B-----5:R-:W-:Y:S09]  /*b0b0*/  FFMA.FTZ R152, R39, UR4, -R4 ;  /* 0x0000000427987c23 */ /* 0x020ff20008010804 */
[----:B------:R1:W-:Y:S10]  /*b0c0*/  MUFU.EX2 R30, R155 ;  /* 0x0000009b001e7308 */ /* 0x0003f40000000800 */
[----:B------:R-:W-:Y:S10]  /*b0d0*/  MUFU.EX2 R152, R152 ;  /* 0x0000009800987308 */ /* 0x000ff40000000800 */
[----:B------:R-:W-:Y:S10]  /*b0e0*/  MUFU.EX2 R149, R149 ;  /* 0x0000009500957308 */ /* 0x000ff40000000800 */
[----:B------:R-:W-:Y:S01]  /*b0f0*/  MUFU.EX2 R52, R52 ;  /* 0x0000003400347308 */ /* 0x000fe20000000800 */
[----:B-1----:R-:W-:Y:S01]  /*b100*/  FADD.FTZ R155, R147, R2 ;  /* 0x00000002939b7221 */ /* 0x002fe20000010000 */
[--C-:B------:R-:W-:Y:S01]  /*b110*/  FFMA.FTZ R2, R36, UR4, -R68.reuse ;  /* 0x0000000424027c23 */ /* 0x100fe20008010844 */
[--C-:B------:R-:W-:Y:S07]  /*b120*/  FFMA.FTZ R147, R40, UR4, -R68.reuse ;  /* 0x0000000428937c23 */ /* 0x100fee0008010844 */
[----:B------:R-:W-:Y:S01]  /*b130*/  MUFU.EX2 R53, R53 ;  /* 0x0000003500357308 */ /* 0x000fe20000000800 */
[----:B------:R-:W-:Y:S01]  /*b140*/  FADD.FTZ R154, R130, R155 ;  /* 0x0000009b829a7221 */ /* 0x000fe20000010000 */
[C---:B--2---:R-:W-:Y:S08]  /*b150*/  HMMA.16816.F32.BF16 R104, R120.reuse, R80, R104 ;  /* 0x000000507868723c */ /* 0x044ff00000041868 */
[----:B------:R-:W-:Y:S01]  /*b160*/  MUFU.EX2 R2, R2 ;  /* 0x0000000200027308 */ /* 0x000fe20000000800 */
[----:B------:R-:W-:Y:S01]  /*b170*/  FADD.FTZ R130, R90, R79 ;  /* 0x0000004f5a827221 */ /* 0x000fe20000010000 */
[----:B------:R-:W-:Y:S01]  /*b180*/  FFMA.FTZ R79, R44, UR4, -R68 ;  /* 0x000000042c4f7c23 */ /* 0x000fe20008010844 */
[----:B------:R-:W-:Y:S01]  /*b190*/  FADD.FTZ R154, R113, R154 ;  /* 0x0000009a719a7221 */ /* 0x000fe20000010000 */
[----:B------:R-:W-:Y:S06]  /*b1a0*/  FFMA.FTZ R113, R46, UR4, -R4 ;  /* 0x000000042e717c23 */ /* 0x000fec0008010804 */
[----:B------:R-:W-:Y:S01]  /*b1b0*/  MUFU.EX2 R147, R147 ;  /* 0x0000009300937308 */ /* 0x000fe20000000800 */
[C---:B------:R-:W-:Y:S01]  /*b1c0*/  HMMA.16816.F32.BF16 R100, R120.reuse, R82, R100 ;  /* 0x000000527864723c */ /* 0x040fe20000041864 */
[----:B------:R-:W1:Y:S08]  /*b1d0*/  LDSM.16.MT88.4 R80, [R78+0x400] ;  /* 0x000400004e50783b */ /* 0x000e700000004200 */
[----:B------:R-:W-:Y:S01]  /*b1e0*/  MUFU.EX2 R79, R79 ;  /* 0x0000004f004f7308 */ /* 0x000fe20000000800 */
[--C-:B------:R-:W-:Y:S09]  /*b1f0*/  FFMA.FTZ R90, R49, UR4, -R68.reuse ;  /* 0x00000004315a7c23 */ /* 0x100ff20008010844 */
[----:B------:R-:W-:Y:S10]  /*b200*/  MUFU.EX2 R113, R113 ;  /* 0x0000007100717308 */ /* 0x000ff40000000800 */
[----:B------:R-:W-:Y:S10]  /*b210*/  MUFU.EX2 R90, R90 ;  /* 0x0000005a005a7308 */ /* 0x000ff40000000800 */
[----:B------:R-:W-:Y:S10]  /*b220*/  MUFU.EX2 R56, R56 ;  /* 0x0000003800387308 */ /* 0x000ff40000000800 */
[----:B------:R-:W-:Y:S10]  /*b230*/  MUFU.EX2 R57, R57 ;  /* 0x0000003900397308 */ /* 0x000ff40000000800 */
[----:B------:R-:W-:Y:S10]  /*b240*/  MUFU.EX2 R54, R54 ;  /* 0x0000003600367308 */ /* 0x000ff40000000800 */
[----:B------:R-:W-:Y:S10]  /*b250*/  MUFU.EX2 R55, R55 ;  /* 0x0000003700377308 */ /* 0x000ff40000000800 */
[----:B------:R-:W-:Y:S10]  /*b260*/  MUFU.EX2 R58, R58 ;  /* 0x0000003a003a7308 */ /* 0x000ff40000000800 */
[----:B------:R-:W-:Y:S10]  /*b270*/  MUFU.EX2 R59, R59 ;  /* 0x0000003b003b7308 */ /* 0x000ff40000000800 */
[----:B------:R-:W-:Y:S01]  /*b280*/  MUFU.EX2 R71, R71 ;  /* 0x0000004700477308 */ /* 0x000fe20000000800 */
[C---:B-1----:R-:W-:Y:S09]  /*b290*/  HMMA.16816.F32.BF16 R96, R120.reuse, R80, R96 ;  /* 0x000000507860723c */ /* 0x042ff20000041860 */
[----:B------:R-:W-:Y:S10]  /*b2a0*/  MUFU.EX2 R31, R156 ;  /* 0x0000009c001f7308 */ /* 0x000ff40000000800 */
[----:B------:R-:W1:Y:S01]  /*b2b0*/  MUFU.EX2 R88, R88 ;  /* 0x0000005800587308 */ /* 0x000e620000000800 */
[----:B------:R-:W-:Y:S01]  /*b2c0*/  HMMA.16816.F32.BF16 R92, R120, R82, R92 ;  /* 0x00000052785c723c */ /* 0x000fe2000004185c */
[----:B------:R-:W2:Y:S08]  /*b2d0*/  LDSM.16.MT88.4 R80, [R127+0x3800] ;  /* 0x003800007f50783b */ /* 0x000eb00000004200 */
[----:B------:R-:W3:Y:S01]  /*b2e0*/  LDSM.16.MT88.4 R120, [R78+0x800] ;  /* 0x000800004e78783b */ /* 0x000ee20000004200 */
[C---:B--2---:R-:W-:Y:S08]  /*b2f0*/  HMMA.16816.F32.BF16 R104, R132.reuse, R80, R104 ;  /* 0x000000508468723c */ /* 0x044ff00000041868 */
[C---:B------:R-:W-:Y:S01]  /*b300*/  HMMA.16816.F32.BF16 R100, R132.reuse, R82, R100 ;  /* 0x000000528464723c */ /* 0x040fe20000041864 */
[----:B------:R-:W2:Y:S07]  /*b310*/  LDSM.16.MT88.4 R80, [R127+0x3c00] ;  /* 0x003c00007f50783b */ /* 0x000eae0000004200 */
[C---:B---3--:R-:W-:Y:S03]  /*b320*/  HMMA.16816.F32.BF16 R96, R132.reuse, R120, R96 ;  /* 0x000000788460723c */ /* 0x048fe60000041860 */
[----:B----4-:R-:W-:Y:S02]  /*b330*/  F2FP.BF16.F32.PACK_AB R120, R86, R29 ;  /* 0x0000001d5678723e */ /* 0x010fe400000010ff */
[----:B-1----:R-:W-:Y:S03]  /*b340*/  F2FP.BF16.F32.PACK_AB R121, R88, R31 ;  /* 0x0000001f5879723e */ /* 0x002fe600000010ff */
[----:B------:R-:W-:Y:S01]  /*b350*/  HMMA.16816.F32.BF16 R92, R132, R122, R92 ;  /* 0x0000007a845c723c */ /* 0x000fe2000004185c */
[----:B------:R-:W1:Y:S02]  /*b360*/  LDSM.16.MT88.4 R132, [R127+0x4000] ;  /* 0x004000007f84783b */ /* 0x000e640000004200 */
[----:B------:R-:W-:Y:S02]  /*b370*/  F2FP.BF16.F32.PACK_AB R122, R30, R71 ;  /* 0x000000471e7a723e */ /* 0x000fe400000010ff */
[----:B------:R-:W-:Y:S07]  /*b380*/  F2FP.BF16.F32.PACK_AB R123, R73, R0 ;  /* 0x00000000497b723e */ /* 0x000fee00000010ff */
[C---:B------:R-:W-:Y:S08]  /*b390*/  HMMA.16816.F32.BF16 R96, R120.reuse, R32, R96 ;  /* 0x000000207860723c */ /* 0x040ff00000041860 */
[C---:B------:R-:W-:Y:S08]  /*b3a0*/  HMMA.16816.F32.BF16 R92, R120.reuse, R34, R92 ;  /* 0x00000022785c723c */ /* 0x040ff0000004185c */
[C---:B--2---:R-:W-:Y:S03]  /*b3b0*/  HMMA.16816.F32.BF16 R104, R120.reuse, R80, R104 ;  /* 0x000000507868723c */ /* 0x044fe60000041868 */
[--C-:B------:R-:W-:Y:S01]  /*b3c0*/  FFMA.FTZ R81, R37, UR4, -R68.reuse ;  /* 0x0000000425517c23 */ /* 0x100fe20008010844 */
[----:B------:R-:W-:Y:S04]  /*b3d0*/  FFMA.FTZ R80, R41, UR4, -R68 ;  /* 0x0000000429507c23 */ /* 0x000fe80008010844 */
[----:B------:R-:W-:Y:S01]  /*b3e0*/  HMMA.16816.F32.BF16 R100, R120, R82, R100 ;  /* 0x000000527864723c */ /* 0x000fe20000041864 */
[----:B------:R-:W2:Y:S02]  /*b3f0*/  MUFU.EX2 R81, R81 ;  /* 0x0000005100517308 */ /* 0x000ea40000000800 */
[--C-:B------:R-:W-:Y:S01]  /*b400*/  FFMA.FTZ R83, R38, UR4, -R4.reuse ;  /* 0x0000000426537c23 */ /* 0x100fe20008010804 */
[----:B------:R-:W-:Y:S01]  /*b410*/  FFMA.FTZ R82, R43, UR4, -R4 ;  /* 0x000000042b527c23 */ /* 0x000fe20008010804 */
[----:B------:R-:W3:Y:S01]  /*b420*/  LDSM.16.MT88.4 R36, [R78+0x1000] ;  /* 0x001000004e24783b */ /* 0x000ee20000004200 */
[----:B------:R-:W-:Y:S05]  /*b430*/  FFMA.FTZ R121, R48, UR4, -R68 ;  /* 0x0000000430797c23 */ /* 0x000fea0008010844 */
[----:B------:R-:W4:Y:S01]  /*b440*/  MUFU.EX2 R80, R80 ;  /* 0x0000005000507308 */ /* 0x000f220000000800 */
[----:B------:R-:W-:Y:S01]  /*b450*/  FFMA.FTZ R120, R47, UR4, -R4 ;  /* 0x000000042f787c23 */ /* 0x000fe20008010804 */
[----:B------:R-:W-:Y:S08]  /*b460*/  FADD.FTZ R123, R143, R154 ;  /* 0x0000009a8f7b7221 */ /* 0x000ff00000010000 */
[----:B------:R5:W-:Y:S01]  /*b470*/  MUFU.EX2 R48, R45 ;  /* 0x0000002d00307308 */ /* 0x000be20000000800 */
[----:B------:R-:W3:Y:S01]  /*b480*/  LDSM.16.MT88.4 R40, [R127+0x4400] ;  /* 0x004400007f28783b */ /* 0x000ee20000004200 */
[----:B------:R-:W-:Y:S08]  /*b490*/  FADD.FTZ R123, R140, R123 ;  /* 0x0000007b8c7b7221 */ /* 0x000ff00000010000 */
[----:B------:R-:W1:Y:S01]  /*b4a0*/  MUFU.EX2 R83, R83 ;  /* 0x0000005300537308 */ /* 0x000e620000000800 */
[----:B--2---:R-:W-:Y:S01]  /*b4b0*/  F2FP.BF16.F32.PACK_AB R32, R81, R2 ;  /* 0x000000025120723e */ /* 0x004fe200000010ff */
[----:B------:R-:W-:Y:S08]  /*b4c0*/  FADD.FTZ R138, R138, R123 ;  /* 0x0000007b8a8a7221 */ /* 0x000ff00000010000 */
[----:B------:R-:W2:Y:S01]  /*b4d0*/  MUFU.EX2 R82, R82 ;  /* 0x0000005200527308 */ /* 0x000ea20000000800 */
[----:B----4-:R-:W-:Y:S01]  /*b4e0*/  F2FP.BF16.F32.PACK_AB R34, R80, R147 ;  /* 0x000000935022723e */ /* 0x010fe200000010ff */
[----:B------:R-:W-:Y:S08]  /*b4f0*/  FADD.FTZ R138, R91, R138 ;  /* 0x0000008a5b8a7221 */ /* 0x000ff00000010000 */
[----:B------:R4:W3:Y:S01]  /*b500*/  MUFU.EX2 R49, R121 ;  /* 0x0000007900317308 */ /* 0x0008e20000000800 */
[----:B------:R-:W-:Y:S01]  /*b510*/  MOV R91, R70 ;  /* 0x00000046005b7202 */ /* 0x000fe20000000f00 */
[----:B-----5:R-:W5:Y:S01]  /*b520*/  LDSM.16.MT88.4 R44, [R78+0x1400] ;  /* 0x001400004e2c783b */ /* 0x020f620000004200 */
[----:B------:R-:W-:Y:S07]  /*b530*/  FADD.FTZ R153, R153, R138 ;  /* 0x0000008a99997221 */ /* 0x000fee0000010000 */
[----:B------:R-:W5:Y:S01]  /*b540*/  MUFU.EX2 R120, R120 ;  /* 0x0000007800787308 */ /* 0x000f620000000800 */
[----:B-1----:R-:W-:Y:S01]  /*b550*/  F2FP.BF16.F32.PACK_AB R33, R152, R83 ;  /* 0x000000539821723e */ /* 0x002fe200000010ff */
[----:B------:R-:W-:Y:S01]  /*b560*/  FADD.FTZ R150, R150, R153 ;  /* 0x0000009996967221 */ /* 0x000fe20000010000 */
[----:B--2---:R-:W-:Y:S03]  /*b570*/  F2FP.BF16.F32.PACK_AB R35, R82, R149 ;  /* 0x000000955223723e */ /* 0x004fe600000010ff */
[----:B------:R-:W-:Y:S01]  /*b580*/  FADD.FTZ R145, R145, R150 ;  /* 0x0000009691917221 */ /* 0x000fe20000010000 */
[----:B----4-:R-:W-:Y:S03]  /*b590*/  FADD.FTZ R121, R139, R130 ;  /* 0x000000828b797221 */ /* 0x010fe60000010000 */
[----:B------:R-:W-:Y:S01]  /*b5a0*/  FADD.FTZ R144, R144, R145 ;  /* 0x0000009190907221 */ /* 0x000fe20000010000 */
[C---:B------:R-:W-:Y:S05]  /*b5b0*/  HMMA.16816.F32.BF16 R104, R32.reuse, R132, R104 ;  /* 0x000000842068723c */ /* 0x040fea0000041868 */
[----:B------:R-:W-:Y:S01]  /*b5c0*/  FADD.FTZ R31, R31, R144 ;  /* 0x000000901f1f7221 */ /* 0x000fe20000010000 */
[----:B------:R-:W-:Y:S02]  /*b5d0*/  FADD.FTZ R121, R142, R121 ;  /* 0x000000798e797221 */ /* 0x000fe40000010000 */
[C---:B---3--:R-:W-:Y:S03]  /*b5e0*/  HMMA.16816.F32.BF16 R96, R32.reuse, R36, R96 ;  /* 0x000000242060723c */ /* 0x048fe60000041860 */
[----:B------:R-:W-:Y:S01]  /*b5f0*/  FADD.FTZ R31, R88, R31 ;  /* 0x0000001f581f7221 */ /* 0x000fe20000010000 */
[----:B------:R-:W-:Y:S04]  /*b600*/  FADD.FTZ R136, R136, R121 ;  /* 0x0000007988887221 */ /* 0x000fe80000010000 */
[C---:B------:R-:W-:Y:S01]  /*b610*/  HMMA.16816.F32.BF16 R92, R32.reuse, R38, R92 ;  /* 0x00000026205c723c */ /* 0x040fe2000004185c */
[----:B------:R-:W1:Y:S02]  /*b620*/  LDSM.16.MT88.4 R36, [R127+0x4800] ;  /* 0x004800007f24783b */ /* 0x000e640000004200 */
[----:B------:R-:W-:Y:S04]  /*b630*/  FADD.FTZ R137, R137, R136 ;  /* 0x0000008889897221 */ /* 0x000fe80000010000 */
[----:B------:R-:W-:Y:S01]  /*b640*/  FADD.FTZ R148, R148, R137 ;  /* 0x0000008994947221 */ /* 0x000fe20000010000 */
[----:B------:R-:W-:Y:S03]  /*b650*/  HMMA.16816.F32.BF16 R100, R32, R134, R100 ;  /* 0x000000862064723c */ /* 0x000fe60000041864 */
[----:B------:R-:W-:Y:S01]  /*b660*/  F2FP.BF16.F32.PACK_AB R32, R48, R79 ;  /* 0x0000004f3020723e */ /* 0x000fe200000010ff */
[----:B------:R-:W-:Y:S01]  /*b670*/  FADD.FTZ R151, R151, R148 ;  /* 0x0000009497977221 */ /* 0x000fe20000010000 */
[----:B------:R-:W-:Y:S02]  /*b680*/  F2FP.BF16.F32.PACK_AB R34, R90, R49 ;  /* 0x000000315a22723e */ /* 0x000fe400000010ff */
[----:B-----5:R-:W-:Y:S02]  /*b690*/  F2FP.BF16.F32.PACK_AB R33, R120, R113 ;  /* 0x000000717821723e */ /* 0x020fe400000010ff */
[----:B------:R-:W-:Y:S07]  /*b6a0*/  F2FP.BF16.F32.PACK_AB R35, R51, R50 ;  /* 0x000000323323723e */ /* 0x000fee00000010ff */
[C---:B------:R-:W-:Y:S03]  /*b6b0*/  HMMA.16816.F32.BF16 R104, R32.reuse, R40, R104 ;  /* 0x000000282068723c */ /* 0x040fe60000041868 */
[----:B------:R-:W-:Y:S02]  /*b6c0*/  F2FP.BF16.F32.PACK_AB R40, R53, R52 ;  /* 0x000000343528723e */ /* 0x000fe400000010ff */
[----:B------:R-:W-:Y:S03]  /*b6d0*/  F2FP.BF16.F32.PACK_AB R41, R55, R54 ;  /* 0x000000363729723e */ /* 0x000fe600000010ff */
[C---:B------:R-:W-:Y:S03]  /*b6e0*/  HMMA.16816.F32.BF16 R100, R32.reuse, R42, R100 ;  /* 0x0000002a2064723c */ /* 0x040fe60000041864 */
[----:B------:R-:W-:Y:S02]  /*b6f0*/  F2FP.BF16.F32.PACK_AB R42, R57, R56 ;  /* 0x00000038392a723e */ /* 0x000fe400000010ff */
[----:B------:R-:W-:Y:S03]  /*b700*/  F2FP.BF16.F32.PACK_AB R43, R59, R58 ;  /* 0x0000003a3b2b723e */ /* 0x000fe600000010ff */
[C---:B------:R-:W-:Y:S03]  /*b710*/  HMMA.16816.F32.BF16 R96, R32.reuse, R44, R96 ;  /* 0x0000002c2060723c */ /* 0x040fe60000041860 */
[----:B------:R-:W-:Y:S04]  /*b720*/  FADD.FTZ R44, R146, R151 ;  /* 0x00000097922c7221 */ /* 0x000fe80000010000 */
[----:B------:R-:W-:Y:S01]  /*b730*/  FADD.FTZ R44, R141, R44 ;  /* 0x0000002c8d2c7221 */ /* 0x000fe20000010000 */
[----:B------:R-:W-:Y:S01]  /*b740*/  HMMA.16816.F32.BF16 R92, R32, R46, R92 ;  /* 0x0000002e205c723c */ /* 0x000fe2000004185c */
[----:B------:R-:W2:Y:S07]  /*b750*/  LDSM.16.MT88.4 R32, [R78+0x1800] ;  /* 0x001800004e20783b */ /* 0x000eae0000004200 */
[C---:B-1----:R-:W-:Y:S05]  /*b760*/  HMMA.16816.F32.BF16 R104, R40.reuse, R36, R104 ;  /* 0x000000242868723c */ /* 0x042fea0000041868 */
[----:B------:R-:W-:Y:S01]  /*b770*/  FADD.FTZ R37, R29, R44 ;  /* 0x0000002c1d257221 */ /* 0x000fe20000010000 */
[----:B------:R-:W-:Y:S01]  /*b780*/  FADD.FTZ R36, R0, R31 ;  /* 0x0000001f00247221 */ /* 0x000fe20000010000 */
[----:B------:R-:W1:Y:S01]  /*b790*/  LDSM.16.MT88.4 R44, [R127+0x4c00] ;  /* 0x004c00007f2c783b */ /* 0x000e620000004200 */
[C---:B------:R-:W-:Y:S01]  /*b7a0*/  HMMA.16816.F32.BF16 R100, R40.reuse, R38, R100 ;  /* 0x000000262864723c */ /* 0x040fe20000041864 */
[----:B------:R-:W-:Y:S02]  /*b7b0*/  MUFU.EX2 R0, R64 ;  /* 0x0000004000007308 */ /* 0x000fe40000000800 */
[----:B------:R-:W-:Y:S01]  /*b7c0*/  FADD.FTZ R86, R86, R37 ;  /* 0x0000002556567221 */ /* 0x000fe20000010000 */
[----:B------:R-:W-:Y:S01]  /*b7d0*/  FADD.FTZ R36, R73, R36 ;  /* 0x0000002449247221 */ /* 0x000fe20000010000 */
[--C-:B------:R-:W-:Y:S01]  /*b7e0*/  FFMA.FTZ R29, R60, UR4, -R68.reuse ;  /* 0x000000043c1d7c23 */ /* 0x100fe20008010844 */
[----:B------:R-:W-:Y:S01]  /*b7f0*/  FFMA.FTZ R60, R61, UR4, -R68 ;  /* 0x000000043d3c7c23 */ /* 0x000fe20008010844 */
[----:B------:R-:W-:Y:S01]  /*b800*/  FADD.FTZ R71, R71, R86 ;  /* 0x0000005647477221 */ /* 0x000fe20000010000 */
[----:B------:R-:W-:Y:S01]  /*b810*/  FADD.FTZ R83, R83, R36 ;  /* 0x0000002453537221 */ /* 0x000fe20000010000 */
[--C-:B------:R-:W-:Y:S01]  /*b820*/  FFMA.FTZ R61, R62, UR4, -R4.reuse ;  /* 0x000000043e3d7c23 */ /* 0x100fe20008010804 */
[----:B------:R-:W3:Y:S01]  /*b830*/  LDSM.16.MT88.4 R36, [R78+0x1c00] ;  /* 0x001c00004e24783b */ /* 0x000ee20000004200 */
        /* <DEDUP_REMOVED lines=9> */
[----:B------:R-:W-:Y:S08]  /*b8d0*/  FADD.FTZ R82, R82, R149 ;  /* 0x0000009552527221 */ /* 0x000ff00000010000 */
[----:B------:R-:W4:Y:S01]  /*b8e0*/  MUFU.EX2 R60, R60 ;  /* 0x0000003c003c7308 */ /* 0x000f220000000800 */
[----:B------:R-:W-:Y:S01]  /*b8f0*/  FADD.FTZ R147, R147, R30 ;  /* 0x0000001e93937221 */ /* 0x000fe20000010000 */
[----:B------:R-:W-:Y:S01]  /*b900*/  FADD.FTZ R113, R113, R82 ;  /* 0x0000005271717221 */ /* 0x000fe20000010000 */
[C---:B--2---:R-:W-:Y:S07]  /*b910*/  HMMA.16816.F32.BF16 R96, R40.reuse, R32, R96 ;  /* 0x000000202860723c */ /* 0x044fee0000041860 */
[----:B------:R-:W2:Y:S01]  /*b920*/  MUFU.EX2 R31, R68 ;  /* 0x00000044001f7308 */ /* 0x000ea20000000800 */
        /* <DEDUP_REMOVED lines=8> */
[----:B------:R-:W-:Y:S01]  /*b9b0*/  MUFU.EX2 R30, R66 ;  /* 0x00000042001e7308 */ /* 0x000fe20000000800 */
[----:B----4-:R-:W-:Y:S01]  /*b9c0*/  F2FP.BF16.F32.PACK_AB R32, R60, R29 ;  /* 0x0000001d3c20723e */ /* 0x010fe200000010ff */
[----:B------:R-:W-:Y:S01]  /*b9d0*/  FADD.FTZ R41, R49, R48 ;  /* 0x0000003031297221 */ /* 0x000fe20000010000 */
[----:B------:R-:W-:Y:S07]  /*b9e0*/  FADD.FTZ R51, R51, R50 ;  /* 0x0000003233337221 */ /* 0x000fee0000010000 */
[----:B------:R-:W4:Y:S01]  /*b9f0*/  MUFU.EX2 R63, R4 ;  /* 0x00000004003f7308 */ /* 0x000f220000000800 */
[----:B--2---:R-:W-:Y:S01]  /*ba00*/  F2FP.BF16.F32.PACK_AB R34, R31, R0 ;  /* 0x000000001f22723e */ /* 0x004fe200000010ff */
[----:B------:R-:W-:Y:S01]  /*ba10*/  FADD.FTZ R41, R90, R41 ;  /* 0x000000295a297221 */ /* 0x000fe20000010000 */
[----:B------:R-:W-:Y:S01]  /*ba20*/  FADD.FTZ R54, R54, R51 ;  /* 0x0000003336367221 */ /* 0x000fe20000010000 */
[----:B------:R-:W-:Y:S02]  /*ba30*/  MOV R90, R69 ;  /* 0x00000045005a7202 */ /* 0x000fe40000000f00 */
[----:B------:R-:W-:Y:S01]  /*ba40*/  FADD.FTZ R52, R52, R41 ;  /* 0x0000002934347221 */ /* 0x000fe20000010000 */
[----:B-----5:R-:W-:Y:S01]  /*ba50*/  F2FP.BF16.F32.PACK_AB R33, R2, R61 ;  /* 0x0000003d0221723e */ /* 0x020fe200000010ff */
[----:B------:R-:W-:Y:S02]  /*ba60*/  FADD.FTZ R55, R55, R54 ;  /* 0x0000003637377221 */ /* 0x000fe40000010000 */
[----:B------:R-:W-:Y:S02]  /*ba70*/  FADD.FTZ R53, R53, R52 ;  /* 0x0000003435357221 */ /* 0x000fe40000010000 */
[----:B------:R-:W-:Y:S01]  /*ba80*/  FADD.FTZ R58, R58, R55 ;  /* 0x000000373a3a7221 */ /* 0x000fe20000010000 */
[----:B----4-:R-:W-:Y:S01]  /*ba90*/  F2FP.BF16.F32.PACK_AB R35, R63, R30 ;  /* 0x0000001e3f23723e */ /* 0x010fe200000010ff */
[----:B------:R-:W-:Y:S02]  /*baa0*/  FADD.FTZ R40, R56, R53 ;  /* 0x0000003538287221 */ /* 0x000fe40000010000 */
[----:B------:R-:W-:Y:S02]  /*bab0*/  FADD.FTZ R58, R59, R58 ;  /* 0x0000003a3b3a7221 */ /* 0x000fe40000010000 */
[----:B------:R-:W-:Y:S02]  /*bac0*/  FADD.FTZ R40, R57, R40 ;  /* 0x0000002839287221 */ /* 0x000fe40000010000 */
        /* <DEDUP_REMOVED lines=10> */
[----:B------:R-:W-:Y:S04]  /*bb70*/  FADD.FTZ R88, R63, R30 ;  /* 0x0000001e3f587221 */ /* 0x000fe80000010000 */
[----:B------:R-:W-:Y:S01]  /*bb80*/  HMMA.16816.F32.BF16 R92, R32, R38, R92 ;  /* 0x00000026205c723c */ /* 0x000fe2000004185c */
[----:B------:R-:W-:Y:S08]  /*bb90*/  @!UPT UIADD3 URZ, UPT, UPT, URZ, URZ, URZ ;  /* 0x000000fffffff290 */ /* 0x000ff0000fffe0ff */
[----:B------:R-:W-:Y:S11]  /*bba0*/  @P0 BRA `(.L_x_3948) ;  /* 0xffffffd000180947 */ /* 0x000ff6000383ffff */
.L_x_3944:
[----:B------:R-:W1:Y:S01]  /*bbb0*/  SHFL.BFLY PT, R5, R86, 0x2, 0x1f ;  /* 0x0c401f0056057f89 */ /* 0x000e6200000e0000 */
[C---:B------:R-:W-:Y:S01]  /*bbc0*/  SHF.L.U32 R6, R3.reuse, 0x1, RZ ;  /* 0x0000000103067819 */ /* 0x040fe200000006ff */
[----:B------:R-:W2:Y:S01]  /*bbd0*/  LDC R15, c[0x0][0x434] ;  /* 0x00010d00ff0f7b82 */ /* 0x000ea20000000800 */
[----:B------:R-:W-:Y:S01]  /*bbe0*/  LOP3.LUT R9, R116, 0xc0, R109, 0xf8, !PT ;  /* 0x000000c074097812 */ /* 0x000fe200078ef86d */
[----:B------:R-:W3:Y:S01]  /*bbf0*/  SHFL.BFLY PT, R11, R88, 0x2, 0x1f ;  /* 0x0c401f00580b7f89 */ /* 0x000ee200000e0000 */
[----:B------:R-:W-:Y:S01]  /*bc00*/  LOP3.LUT R6, R6, 0x6, RZ, 0xc0, !PT ;  /* 0x0000000606067812 */ /* 0x000fe200078ec0ff */
[----:B------:R-:W-:Y:S01]  /*bc10*/  BSSY.RECONVERGENT B0, `(.L_x_3949) ;  /* 0x0000068000007945 */ /* 0x000fe20003800200 */
[----:B------:R-:W-:Y:S02]  /*bc20*/  ISETP.NE.AND P1, PT, R114, -0x1, PT ;  /* 0xffffffff7200780c */ /* 0x000fe40003f25270 */
[C---:B------:R-:W-:Y:S01]  /*bc30*/  SHF.L.U32 R14, R3.reuse, 0x2, RZ ;  /* 0x00000002030e7819 */ /* 0x040fe200000006ff */
[----:B------:R-:W4:Y:S01]  /*bc40*/  S2UR UR6, SR_CTAID.X ;  /* 0x00000000000679c3 */ /* 0x000f220000002500 */
[----:B------:R-:W-:-:S02]  /*bc50*/  LOP3.LUT P5, RZ, R3, 0x3, RZ, 0xc0, !PT ;  /* 0x0000000303ff7812 */ /* 0x000fc400078ac0ff */
[C---:B------:R-:W-:Y:S02]  /*bc60*/  LOP3.LUT R12, R14.reuse, 0x40, RZ, 0xc0, !PT ;  /* 0x000000400e0c7812 */ /* 0x040fe400078ec0ff */
[----:B------:R-:W-:Y:S01]  /*bc70*/  LOP3.LUT R14, R14, 0x20, RZ, 0xc0, !PT ;  /* 0x000000200e0e7812 */ /* 0x000fe200078ec0ff */
[----:B-1----:R-:W-:Y:S01]  /*bc80*/  FADD.FTZ R8, R5, R86 ;  /* 0x0000005605087221 */ /* 0x002fe20000010000 */
[----:B---3--:R-:W-:-:S04]  /*bc90*/  FADD.FTZ R11, R11, R88 ;  /* 0x000000580b0b7221 */ /* 0x008fc80000010000 */
[----:B------:R-:W1:Y:S04]  /*bca0*/  SHFL.BFLY PT, R5, R8, 0x1, 0x1f ;  /* 0x0c201f0008057f89 */ /* 0x000e6800000e0000 */
[----:B------:R-:W3:Y:S01]  /*bcb0*/  SHFL.BFLY PT, R0, R11, 0x1, 0x1f ;  /* 0x0c201f000b007f89 */ /* 0x000ee200000e0000 */
[----:B----4-:R-:W-:Y:S01]  /*bcc0*/  USHF.L.U32 UR6, UR6, 0x6, URZ ;  /* 0x0000000606067899 */ /* 0x010fe200080006ff */
[----:B-1----:R-:W-:Y:S01]  /*bcd0*/  FADD.FTZ R2, R8, R5 ;  /* 0x0000000508027221 */ /* 0x002fe20000010000 */
[----:B------:R-:W-:Y:S01]  /*bce0*/  SHF.L.U32 R5, R3, 0x4, RZ ;  /* 0x0000000403057819 */ /* 0x000fe200000006ff */
[----:B------:R-:W1:Y:S02]  /*bcf0*/  LDC.U8 R8, c[0x0][0x548] ;  /* 0x00015200ff087b82 */ /* 0x000e640000000000 */
[----:B------:R-:W4:Y:S01]  /*bd00*/  MUFU.RCP R4, R2 ;  /* 0x0000000200047308 */ /* 0x000f220000001000 */
[----:B------:R-:W-:Y:S01]  /*bd10*/  LOP3.LUT R6, R6, 0x3e00, R5, 0xf8, !PT ;  /* 0x00003e0006067812 */ /* 0x000fe200078ef805 */
[----:B---3--:R-:W-:Y:S01]  /*bd20*/  FADD.FTZ R0, R11, R0 ;  /* 0x000000000b007221 */ /* 0x008fe20000010000 */
[----:B------:R-:W-:Y:S01]  /*bd30*/  FSETP.NE.FTZ.AND P4, PT, R2, RZ, PT ;  /* 0x000000ff0200720b */ /* 0x000fe20003f95000 */
[----:B------:R-:W3:Y:S01]  /*bd40*/  S2R R11, SR_CTAID.Z ;  /* 0x00000000000b7919 */ /* 0x000ee20000002700 */
[----:B------:R-:W-:-:S02]  /*bd50*/  LOP3.LUT R6, R6, 0x20, R109, 0xf8, !PT ;  /* 0x0000002006067812 */ /* 0x000fc400078ef86d */
[----:B------:R-:W-:Y:S01]  /*bd60*/  FSETP.NE.FTZ.AND P3, PT, R0, RZ, PT ;  /* 0x000000ff0000720b */ /* 0x000fe20003f75000 */
[----:B------:R-:W5:Y:S01]  /*bd70*/  MUFU.RCP R7, R0 ;  /* 0x0000000000077308 */ /* 0x000f620000001000 */
[----:B------:R-:W-:Y:S02]  /*bd80*/  LOP3.LUT R9, R6, R9, RZ, 0xfc, !PT ;  /* 0x0000000906097212 */ /* 0x000fe400078efcff */
[----:B------:R-:W2:Y:S02]  /*bd90*/  S2R R6, SR_CTAID.Y ;  /* 0x0000000000067919 */ /* 0x000ea40000002600 */
[----:B------:R-:W-:-:S03]  /*bda0*/  LEA R13, R9, UR5, 0x1 ;  /* 0x00000005090d7c11 */ /* 0x000fc6000f8e08ff */
[----:B------:R-:W3:Y:S01]  /*bdb0*/  @P4 LDC R17, c[0x0][0x458] ;  /* 0x00011600ff114b82 */ /* 0x000ee20000000800 */
[C---:B------:R-:W-:Y:S01]  /*bdc0*/  IADD3 R21, PT, PT, R13.reuse, -R12, RZ ;  /* 0x8000000c0d157210 */ /* 0x040fe20007ffe0ff */
[----:B------:R-:W-:Y:S01]  /*bdd0*/  @P4 MUFU.LG2 R2, R2 ;  /* 0x0000000200024308 */ /* 0x000fe20000000c00 */
[----:B----4-:R-:W-:Y:S02]  /*bde0*/  FSEL R4, R4, 1, P4 ;  /* 0x3f80000004047808 */ /* 0x010fe40002000000 */
[----:B------:R-:W-:Y:S02]  /*bdf0*/  IADD3 R23, PT, PT, R13, -R14, RZ ;  /* 0x8000000e0d177210 */ /* 0x000fe40007ffe0ff */
[----:B-1----:R-:W-:Y:S01]  /*be00*/  ISETP.NE.AND P2, PT, R8, RZ, PT ;  /* 0x000000ff0800720c */ /* 0x002fe20003f45270 */
        /* <DEDUP_REMOVED lines=8> */
[----:B------:R-:W1:Y:S01]  /*be90*/  @P1 LDC.64 R8, c[0x0][0x408] ;  /* 0x00010200ff081b82 */ /* 0x000e620000000a00 */
[----:B-----5:R-:W-:Y:S01]  /*bea0*/  FSEL R7, R7, 1, P3 ;  /* 0x3f80000007077808 */ /* 0x020fe20001800000 */
[----:B------:R-:W4:Y:S01]  /*beb0*/  @P3 MUFU.LG2 R0, R0 ;  /* 0x0000000000003308 */ /* 0x000f220000000c00 */
[----:B------:R-:W-:-:S02]  /*bec0*/  ISETP.NE.OR P0, PT, R114, -0x1, !P2 ;  /* 0xffffffff7200780c */ /* 0x000fc40005705670 */
[----:B------:R-:W-:Y:S01]  /*bed0*/  F2FP.BF16.F32.PACK_AB R104, R105, R104 ;  /* 0x000000686968723e */ /* 0x000fe200000010ff */
[C---:B------:R-:W-:Y:S01]  /*bee0*/  FMUL.FTZ R106, R7.reuse, R106 ;  /* 0x0000006a076a7220 */ /* 0x040fe20000410000 */
[C---:B------:R-:W-:Y:S01]  /*bef0*/  FMUL.FTZ R107, R7.reuse, R107 ;  /* 0x0000006b076b7220 */ /* 0x040fe20000410000 */
[----:B------:R-:W2:Y:S01]  /*bf00*/  @!P1 LDC.64 R4, c[0x0][0x400] ;  /* 0x00010000ff049b82 */ /* 0x000ea20000000a00 */
[C---:B------:R-:W-:Y:S01]  /*bf10*/  FMUL.FTZ R102, R7.reuse, R102 ;  /* 0x0000006607667220 */ /* 0x040fe20000410000 */
[C---:B------:R-:W-:Y:S01]  /*bf20*/  FMUL.FTZ R103, R7.reuse, R103 ;  /* 0x0000006707677220 */ /* 0x040fe20000410000 */
[C---:B------:R-:W-:Y:S01]  /*bf30*/  FMUL.FTZ R98, R7.reuse, R98 ;  /* 0x0000006207627220 */ /* 0x040fe20000410000 */
[C---:B------:R-:W-:Y:S01]  /*bf40*/  FMUL.FTZ R99, R7.reuse, R99 ;  /* 0x0000006307637220 */ /* 0x040fe20000410000 */
[C---:B------:R-:W-:Y:S01]  /*bf50*/  FMUL.FTZ R94, R7.reuse, R94 ;  /* 0x0000005e075e7220 */ /* 0x040fe20000410000 */
[----:B------:R-:W-:Y:S01]  /*bf60*/  FMUL.FTZ R7, R7, R95 ;  /* 0x0000005f07077220 */ /* 0x000fe20000410000 */
[----:B------:R-:W-:Y:S01]  /*bf70*/  F2FP.BF16.F32.PACK_AB R106, R107, R106 ;  /* 0x0000006a6b6a723e */ /* 0x000fe200000010ff */
[----:B------:R-:W3:Y:S01]  /*bf80*/  @!P2 LDC R10, c[0x0][0x3e0] ;  /* 0x0000f800ff0aab82 */ /* 0x000ee20000000800 */
[----:B------:R-:W-:Y:S01]  /*bf90*/  F2FP.BF16.F32.PACK_AB R100, R101, R100 ;  /* 0x000000646564723e */ /* 0x000fe200000010ff */
[----:B------:R-:W-:Y:S01]  /*bfa0*/  STS [R13], R104 ;  /* 0x000000680d007388 */ /* 0x000fe20000000800 */
[----:B------:R-:W-:Y:S01]  /*bfb0*/  F2FP.BF16.F32.PACK_AB R102, R103, R102 ;  /* 0x000000666766723e */ /* 0x000fe200000010ff */
[----:B----4-:R-:W-:Y:S01]  /*bfc0*/  @P3 FMUL.FTZ R0, R0, 0.69314718246459960938 ;  /* 0x3f31721800003820 */ /* 0x010fe20000410000 */
[----:B------:R-:W-:Y:S01]  /*bfd0*/  F2FP.BF16.F32.PACK_AB R96, R97, R96 ;  /* 0x000000606160723e */ /* 0x000fe200000010ff */
[----:B------:R4:W-:Y:S01]  /*bfe0*/  STS [R13+0x200], R106 ;  /* 0x0002006a0d007388 */ /* 0x0009e20000000800 */
[----:B------:R-:W-:Y:S01]  /*bff0*/  F2FP.BF16.F32.PACK_AB R98, R99, R98 ;  /* 0x000000626362723e */ /* 0x000fe200000010ff */
[----:B------:R-:W5:Y:S01]  /*c000*/  @P2 LDC R12, c[0x0][0x454] ;  /* 0x00011500ff0c2b82 */ /* 0x000f620000000800 */
[----:B------:R-:W-:Y:S01]  /*c010*/  F2FP.BF16.F32.PACK_AB R92, R93, R92 ;  /* 0x0000005c5d5c723e */ /* 0x000fe200000010ff */
[----:B-1----:R-:W-:Y:S01]  /*c020*/  @P1 IMAD.WIDE.U32 R24, R114, R8, RZ ;  /* 0x0000000872181225 */ /* 0x002fe200078e00ff */
[----:B------:R-:W-:Y:S01]  /*c030*/  F2FP.BF16.F32.PACK_AB R7, R7, R94 ;  /* 0x0000005e0707723e */ /* 0x000fe200000010ff */
[----:B------:R1:W-:Y:S01]  /*c040*/  STS [R23+0x10], R100 ;  /* 0x0000106417007388 */ /* 0x0003e20000000800 */
[----:B------:R-:W-:Y:S01]  /*c050*/  IADD3 R14, PT, PT, -R14, R21, RZ ;  /* 0x000000150e0e7210 */ /* 0x000fe20007ffe1ff */
[----:B--2---:R-:W-:-:S02]  /*c060*/  @!P1 IMAD.WIDE.U32 R18, R6, R4, RZ ;  /* 0x0000000406129225 */ /* 0x004fc400078e00ff */
[----:B------:R1:W-:Y:S01]  /*c070*/  STS [R23+0x210], R102 ;  /* 0x0002106617007388 */ /* 0x0003e20000000800 */
[----:B------:R-:W2:Y:S01]  /*c080*/  @P3 LDC R4, c[0x0][0x458] ;  /* 0x00011600ff043b82 */ /* 0x000ea20000000800 */
[----:B------:R-:W-:Y:S02]  /*c090*/  @!P1 IMAD R5, R6, R5, R19 ;  /* 0x0000000506059224 */ /* 0x000fe400078e0213 */
[----:B------:R1:W-:Y:S01]  /*c0a0*/  STS [R21+0x20], R96 ;  /* 0x0000206015007388 */ /* 0x0003e20000000800 */
[----:B------:R-:W-:Y:S01]  /*c0b0*/  @P1 IMAD R5, R114, R9, R25 ;  /* 0x0000000972051224 */ /* 0x000fe200078e0219 */
[----:B------:R-:W-:Y:S01]  /*c0c0*/  MOV R9, 0x7f800000 ;  /* 0x7f80000000097802 */ /* 0x000fe20000000f00 */
[C---:B---3--:R-:W-:Y:S01]  /*c0d0*/  @!P2 IMAD R8, R6.reuse, R10, R11 ;  /* 0x0000000a0608a224 */ /* 0x048fe200078e020b */
[----:B------:R1:W-:Y:S01]  /*c0e0*/  STS [R21+0x220], R98 ;  /* 0x0002206215007388 */ /* 0x0003e20000000800 */
[-C--:B------:R-:W-:Y:S01]  /*c0f0*/  @!P0 IMAD R114, R6, R15.reuse, RZ ;  /* 0x0000000f06728224 */ /* 0x080fe200078e02ff */
[----:B------:R-:W-:Y:S01]  /*c100*/  MOV R10, 0x7f800000 ;  /* 0x7f800000000a7802 */ /* 0x000fe20000000f00 */
[----:B------:R-:W-:Y:S01]  /*c110*/  @!P2 IMAD R8, R8, R15, RZ ;  /* 0x0000000f0808a224 */ /* 0x000fe200078e02ff */
[----:B------:R1:W-:Y:S01]  /*c120*/  STS [R14+0x30], R92 ;  /* 0x0000305c0e007388 */ /* 0x0003e20000000800 */
[----:B----4-:R-:W-:Y:S01]  /*c130*/  @P4 FMUL.FTZ R13, R2, 0.69314718246459960938 ;  /* 0x3f317218020d4820 */ /* 0x010fe20000410000 */
[----:B-----5:R-:W-:-:S02]  /*c140*/  @P2 IMAD R8, R11, R12, R114 ;  /* 0x0000000c0b082224 */ /* 0x020fc400078e0272 */
[----:B------:R1:W-:Y:S01]  /*c150*/  STS [R14+0x230], R7 ;  /* 0x000230070e007388 */ /* 0x0003e20000000800 */
[----:B------:R-:W-:Y:S01]  /*c160*/  @P4 FFMA.FTZ R10, R70, R17, R13 ;  /* 0x00000011460a4223 */ /* 0x000fe2000001000d */
[----:B------:R-:W-:Y:S01]  /*c170*/  SHF.R.U32.HI R17, RZ, 0x2, R3 ;  /* 0x00000002ff117819 */ /* 0x000fe20000011603 */
[----:B--2---:R-:W-:Y:S01]  /*c180*/  @P3 FFMA.FTZ R9, R69, R4, R0 ;  /* 0x0000000445093223 */ /* 0x004fe20000010000 */
[----:B------:R-:W-:Y:S06]  /*c190*/  BAR.SYNC.DEFER_BLOCKING 0x0 ;  /* 0x0000000000007b1d */ /* 0x000fec0000010000 */
[----:B-1----:R-:W-:Y:S05]  /*c1a0*/  @P5 BRA `(.L_x_3950) ;  /* 0x0000000000385947 */ /* 0x002fea0003800000 */
        /* <DEDUP_REMOVED lines=14> */
.L_x_3950:
[----:B------:R-:W-:Y:S05]  /*c290*/  BSYNC.RECONVERGENT B0 ;  /* 0x0000000000007941 */ /* 0x000fea0003800200 */
.L_x_3949:
        /* <DEDUP_REMOVED lines=37> */
.L_x_3951:
        /* <DEDUP_REMOVED lines=9> */
.L_x_4930:


//--------------------- .text._ZN5flash24flash_fwd_splitkv_kernelI23Flash_fwd_kernel_traitsILi32ELi64ELi128ELi4ELb0ELb0EN7cutlass10bfloat16_tE19Flash_kernel_traitsILi32ELi64ELi128ELi4ES3_EELb1ELb0ELb1ELb0ELb0ELb1ELb0ELb0EEEvNS_16Flash_fwd_paramsE --------------------------
	.section	.text._ZN5flash24flash_fwd_splitkv_kernelI23Flash_fwd_kernel_traitsILi32ELi64ELi128ELi4ELb0ELb0EN7cutlass10bfloat16_tE19Flash_kernel_traitsILi32ELi64ELi128ELi4ES3_EELb1ELb0ELb1ELb0ELb0ELb1ELb0ELb0EEEvNS_16Flash_fwd_paramsE,"ax",@progbits
	.align	128
        .global         _ZN5flash24flash_fwd_splitkv_kernelI23Flash_fwd_kernel_traitsILi32ELi64ELi128ELi4ELb0ELb0EN7cutlass10bfloat16_tE19Flash_kernel_traitsILi32ELi64ELi128ELi4ES3_EELb1ELb0ELb1ELb0ELb0ELb1ELb0ELb0EEEvNS_16Flash_fwd_paramsE
        .type           _ZN5flash24flash_fwd_splitkv_kernelI23Flash_fwd_kernel_traitsILi32ELi64ELi128ELi4ELb0ELb0EN7cutlass10bfloat16_tE19Flash_kernel_traitsILi32ELi64ELi128ELi4ES3_EELb1ELb0ELb1ELb0ELb0ELb1ELb0ELb0EEEvNS_16Flash_fwd_paramsE,@function
        .size           _ZN5flash24flash_fwd_splitkv_kernelI23Flash_fwd_kernel_traitsILi32ELi64ELi128ELi4ELb0ELb0EN7cutlass10bfloat16_tE19Flash_kernel_traitsILi32ELi64ELi128ELi4ES3_EELb1ELb0ELb1ELb0ELb0ELb1ELb0ELb0EEEvNS_16Flash_fwd_paramsE,(.L_x_4931 - _ZN5flash24flash_fwd_splitkv_kernelI23Flash_fwd_kernel_traitsILi32ELi64ELi128ELi4ELb0ELb0EN7cutlass10bfloat16_tE19Flash_kernel_traitsILi32ELi64ELi128ELi4ES3_EELb1ELb0ELb1ELb0ELb0ELb1ELb0ELb0EEEvNS_16Flash_fwd_paramsE)
        .other          _ZN5flash24flash_fwd_splitkv_kernelI23Flash_fwd_kernel_traitsILi32ELi64ELi128ELi4ELb0ELb0EN7cutlass10bfloat16_tE19Flash_kernel_traitsILi32ELi64ELi128ELi4ES3_EELb1ELb0ELb1ELb0ELb0ELb1ELb0ELb0EEEvNS_16Flash_fwd_paramsE,@"STO_CUDA_ENTRY STV_DEFAULT"
_ZN5flash24flash_fwd_splitkv_kernelI23Flash_fwd_kernel_traitsILi32ELi64ELi128ELi4ELb0ELb0EN7cutlass10bfloat16_tE19Flash_kernel_traitsILi32ELi64ELi128ELi4ES3_EELb1ELb0ELb1ELb0ELb0ELb1ELb0ELb0EEEvNS_16Flash_fwd_paramsE:
.text._ZN5flash24flash_fwd_splitkv_kernelI23Flash_fwd_kernel_traitsILi32ELi64ELi128ELi4ELb0ELb0EN7cutlass10bfloat16_tE19Flash_kernel_traitsILi32ELi64ELi128ELi4ES3_EELb1ELb0ELb1ELb0ELb0ELb1ELb0ELb0EEEvNS_16Flash_fwd_paramsE:
        /* <DEDUP_REMOVED lines=51> */
.L_x_3952:
        /* <DEDUP_REMOVED lines=8> */
[----:B-1----:R-:W-:Y:S01]  /*03b0*/  IMAD.MOV.U32 R15, RZ, RZ, R3 ;  /* 0x000000ffff0f7224 */ /* 0x002fe200078e0003 */
[----:B------:R-:W1:Y:S02]  /*03c0*/  S2R R84, SR_TID.X ;  /* 0x0000000000547919 */ /* 0x000e640000002100 */
        /* <DEDUP_REMOVED lines=41> */
[----:B------:R-:W-:Y:S02]  /*0660*/  IMAD R8, R6, R5, R3 ;  /* 0x0000000506087224 */ /* 0x000fe400078e0203 */
[----:B------:R-:W2:Y:S02]  /*0670*/  @!P1 LDC.64 R2, c[0x0][0x3f0] ;  /* 0x0000fc00ff029b82 */ /* 0x000ea40000000a00 */
        /* <DEDUP_REMOVED lines=25> */
.L_x_3955:
[----:B------:R-:W-:Y:S05]  /*0810*/  BSYNC.RECONVERGENT B0 ;  /* 0x0000000000007941 */ /* 0x000fea0003800200 */
.L_x_3954:
        /* <DEDUP_REMOVED lines=14> */
.L_x_3953:
        /* <DEDUP_REMOVED lines=10> */
.L_x_3956:
        /* <DEDUP_REMOVED lines=100> */
.L_x_3957:
        /* <DEDUP_REMOVED lines=15> */
.L_x_3959:
[----:B------:R-:W2:Y:S01]  /*10d0*/  LDC.64 R90, c[0x0][0x3b8] ;  /* 0x0000ee00ff5a7b82 */ /* 0x000ea20000000a00 */
[----:B-1----:R-:W-:-:S05]  /*10e0*/  IADD3 R8, PT, PT, R0, R5, RZ ;  /* 0x0000000500087210 */ /* 0x002fca0007ffe0ff */
[C---:B--2---:R-:W-:Y:S02]  /*10f0*/  IMAD R17, R8.reuse, R91, RZ ;  /* 0x0000005b08117224 */ /* 0x044fe400078e02ff */
[----:B------:R-:W-:-:S05]  /*1100*/  IMAD.WIDE.U32 R8, R8, R90, RZ ;  /* 0x0000005a08087225 */ /* 0x000fca00078e00ff */
[----:B------:R-:W-:Y:S02]  /*1110*/  IADD3 R17, PT, PT, R9, R17, RZ ;  /* 0x0000001109117210 */ /* 0x000fe40007ffe0ff */
[----:B------:R-:W-:Y:S02]  /*1120*/  MOV R16, R8 ;  /* 0x0000000800107202 */ /* 0x000fe40000000f00 */
.L_x_3960:
        /* <DEDUP_REMOVED lines=14> */
.L_x_3961:
[----:B------:R-:W1:Y:S01]  /*1210*/  LDC.64 R72, c[0x0][0x3c0] ;  /* 0x0000f000ff487b82 */ /* 0x000e620000000a00 */
[----:B------:R-:W-:-:S05]  /*1220*/  IADD3 R0, PT, PT, R0, R5, RZ ;  /* 0x0000000500007210 */ /* 0x000fca0007ffe0ff */
[C---:B-1----:R-:W-:Y:S02]  /*1230*/  IMAD R19, R0.reuse, R73, RZ ;  /* 0x0000004900137224 */ /* 0x042fe400078e02ff */
[----:B------:R-:W-:-:S05]  /*1240*/  IMAD.WIDE.U32 R4, R0, R72, RZ ;  /* 0x0000004800047225 */ /* 0x000fca00078e00ff */
[----:B------:R-:W-:Y:S02]  /*1250*/  IADD3 R19, PT, PT, R5, R19, RZ ;  /* 0x0000001305137210 */ /* 0x000fe40007ffe0ff */
[----:B------:R-:W-:-:S07]  /*1260*/  MOV R18, R4 ;  /* 0x0000000400127202 */ /* 0x000fce0000000f00 */
.L_x_3962:
        /* <DEDUP_REMOVED lines=41> */
.L_x_3958:
        /* <DEDUP_REMOVED lines=22> */
[----:B------:R-:W-:Y:S02]  /*1660*/  @!P0 IMAD.MOV.U32 R4, RZ, RZ, R22 ;  /* 0x000000ffff048224 */ /* 0x000fe400078e0016 */
[----:B------:R-:W-:Y:S01]  /*1670*/  @P0 IMAD R9, R114, R5, R25 ;  /* 0x0000000572090224 */ /* 0x000fe200078e0219 */
[----:B------:R-:W-:Y:S01]  /*1680*/  LOP3.LUT R5, R95, 0xd8, RZ, 0xc0, !PT ;  /* 0x000000d85f057812 */ /* 0x000fe200078ec0ff */
[----:B------:R-:W-:Y:S01]  /*1690*/  @P0 IMAD.MOV.U32 R4, RZ, RZ, R24 ;  /* 0x000000ffff040224 */ /* 0x000fe200078e0018 */
[C---:B------:R-:W-:Y:S02]  /*16a0*/  IADD3 R22, P0, PT, R94.reuse, R20, RZ ;  /* 0x000000145e167210 */ /* 0x040fe40007f1e0ff */
[C---:B------:R-:W-:Y:S02]  /*16b0*/  IADD3 R24, P1, PT, R94.reuse, R18, RZ ;  /* 0x000000125e187210 */ /* 0x040fe40007f3e0ff */
[----:B------:R-:W-:Y:S01]  /*16c0*/  LOP3.LUT R5, R5, R116, RZ, 0x3c, !PT ;  /* 0x0000007405057212 */ /* 0x000fe200078e3cff */
[----:B------:R-:W-:Y:S01]  /*16d0*/  IMAD.X R23, RZ, RZ, R15, P0 ;  /* 0x000000ffff177224 */ /* 0x000fe200000e060f */
[----:B------:R-:W-:Y:S01]  /*16e0*/  IADD3 R18, P0, PT, R94, R4, RZ ;  /* 0x000000045e127210 */ /* 0x000fe20007f1e0ff */
[----:B------:R-:W-:Y:S01]  /*16f0*/  IMAD.X R25, RZ, RZ, R14, P1 ;  /* 0x000000ffff197224 */ /* 0x000fe200008e060e */
[----:B------:R-:W-:Y:S01]  /*1700*/  LOP3.LUT R126, R126, R5, RZ, 0xfc, !PT ;  /* 0x000000057e7e7212 */ /* 0x000fe200078efcff */
[----:B------:R-:W-:Y:S01]  /*1710*/  IMAD.WIDE.U32 R14, R16, R72, R22 ;  /* 0x00000048100e7225 */ /* 0x000fe200078e0016 */
[----:B------:R-:W-:-:S02]  /*1720*/  IADD3.X R19, PT, PT, RZ, R9, RZ, P0, !PT ;  /* 0x00000009ff137210 */ /* 0x000fc400007fe4ff */
[----:B------:R-:W-:Y:S01]  /*1730*/  LEA R126, R126, UR6, 0x1 ;  /* 0x000000067e7e7c11 */ /* 0x000fe2000f8e08ff */
[----:B------:R-:W-:Y:S01]  /*1740*/  IMAD.WIDE.U32 R20, R16, R90, R24 ;  /* 0x0000005a10147225 */ /* 0x000fe200078e0018 */
[----:B---3--:R-:W-:-:S03]  /*1750*/  LEA R124, P0, R14, UR10, 0x1 ;  /* 0x0000000a0e7c7c11 */ /* 0x008fc6000f8008ff */
[----:B------:R-:W-:Y:S01]  /*1760*/  IMAD R113, R16, R91, R21 ;  /* 0x0000005b10717224 */ /* 0x000fe200078e0215 */
[----:B------:R-:W-:Y:S01]  /*1770*/  LEA R112, P1, R20, UR12, 0x1 ;  /* 0x0000000c14707c11 */ /* 0x000fe2000f8208ff */
        /* <DEDUP_REMOVED lines=23> */
.L_x_3965:
[----:B------:R2:W-:Y:S02]  /*18f0*/  STS.128 [R126], RZ ;  /* 0x000000ff7e007388 */ /* 0x0005e40000000c00 */
.L_x_3964:
[----:B------:R-:W-:Y:S05]  /*1900*/  BSYNC.RECONVERGENT B0 ;  /* 0x0000000000007941 */ /* 0x000fea0003800200 */
.L_x_3963:
        /* <DEDUP_REMOVED lines=27> */
.L_x_3967:
[----:B------:R-:W-:Y:S05]  /*1ac0*/  BSYNC.RECONVERGENT B0 ;  /* 0x0000000000007941 */ /* 0x000fea0003800200 */
.L_x_3966:
        /* <DEDUP_REMOVED lines=12> */
.L_x_3970:
[----:B------:R4:W-:Y:S02]  /*1b90*/  STS.128 [R126+0x1000], RZ ;  /* 0x001000ff7e007388 */ /* 0x0009e40000000c00 */
.L_x_3969:
[----:B------:R-:W-:Y:S05]  /*1ba0*/  BSYNC.RECONVERGENT B0 ;  /* 0x0000000000007941 */ /* 0x000fea0003800200 */
.L_x_3968:
        /* <DEDUP_REMOVED lines=18> */
.L_x_3972:
[----:B------:R-:W-:Y:S05]  /*1cd0*/  BSYNC.RECONVERGENT B0 ;  /* 0x0000000000007941 */ /* 0x000fea0003800200 */
.L_x_3971:
        /* <DEDUP_REMOVED lines=12> */
.L_x_3974:
[----:B------:R-:W-:Y:S05]  /*1da0*/  BSYNC.RECONVERGENT B0 ;  /* 0x0000000000007941 */ /* 0x000fea0003800200 */
.L_x_3973:
        /* <DEDUP_REMOVED lines=12> */
.L_x_3976:
[----:B------:R-:W-:Y:S05]  /*1e70*/  BSYNC.RECONVERGENT B0 ;  /* 0x0000000000007941 */ /* 0x000fea0003800200 */
.L_x_3975:
[----:B------:R-:W1:Y:S01]  /*1e80*/  LDCU.64 UR4, c[0x0][0x540] ;  /* 0x0000a800ff0477ac */ /* 0x000e620008000a00 */
[----:B------:R-:W-:Y:S01]  /*1e90*/  IMAD.MOV.U32 R11, RZ, RZ, RZ ;  /* 0x000000ffff0b7224 */ /* 0x000fe200078e00ff */
[----:B------:R-:W0:Y:S01]  /*1ea0*/  LDGDEPBAR ;  /* 0x00000000000079af */ /* 0x000e220000000000 */
[C---:B-1----:R-:W-:Y:S01]  /*1eb0*/  IMAD.WIDE.U32 R18, R3.reuse, UR4, R10 ;  /* 0x0000000403127c25 */ /* 0x042fe2000f8e000a */
[----:B------:R-:W1:Y:S03]  /*1ec0*/  LDCU UR4, c[0x0][0x458] ;  /* 0x00008b00ff0477ac */ /* 0x000e660008000800 */
[----:B------:R-:W-:Y:S01]  /*1ed0*/  IMAD R10, R3, UR5, R19 ;  /* 0x00000005030a7c24 */ /* 0x000fe2000f8e0213 */
[----:B---3--:R-:W-:Y:S02]  /*1ee0*/  LEA R20, P0, R18, R4, 0x2 ;  /* 0x0000000412147211 */ /* 0x008fe400078010ff */
[----:B------:R-:W-:Y:S01]  /*1ef0*/  SHF.R.U32.HI R75, RZ, 0x1, R84 ;  /* 0x00000001ff4b7819 */ /* 0x000fe20000011654 */
[----:B------:R-:W-:-:S04]  /*1f00*/  DEPBAR.LE SB0, 0x0 ;  /* 0x000080000000791a */ /* 0x000fc80000000000 */
[----:B------:R-:W-:-:S05]  /*1f10*/  LEA.HI.X R21, R18, R5, R10, 0x2, P0 ;  /* 0x0000000512157211 */ /* 0x000fca00000f140a */
[----:B------:R-:W3:Y:S01]  /*1f20*/  LDG.E R3, desc[UR14][R20.64] ;  /* 0x0000000e14037981 */ /* 0x000ee2000c1e1900 */
[----:B------:R-:W-:Y:S01]  /*1f30*/  LOP3.LUT R5, R75, 0x1f0, RZ, 0xc0, !PT ;  /* 0x000001f04b057812 */ /* 0x000fe200078ec0ff */
[----:B-1----:R-:W3:Y:S01]  /*1f40*/  MUFU.RCP R88, UR4 ;  /* 0x0000000400587d08 */ /* 0x002ee20008001000 */
[----:B------:R-:W-:Y:S01]  /*1f50*/  LOP3.LUT R16, R16, 0x7, RZ, 0xc0, !PT ;  /* 0x0000000710107812 */ /* 0x000fe200078ec0ff */
[----:B------:R-:W-:Y:S01]  /*1f60*/  BSSY.RECONVERGENT B0, `(.L_x_3977) ;  /* 0x0000014000007945 */ /* 0x000fe20003800200 */
[----:B------:R-:W-:Y:S02]  /*1f70*/  IADD3 R82, PT, PT, R5, 0x1, R6 ;  /* 0x0000000105527810 */ /* 0x000fe40007ffe006 */
[----:B------:R-:W-:Y:S02]  /*1f80*/  SHF.L.U64.HI R4, R72, 0x5, R73 ;  /* 0x0000000548047819 */ /* 0x000fe40000010249 */
[----:B------:R-:W-:-:S04]  /*1f90*/  IADD3 R82, PT, PT, -R7, R82, R16 ;  /* 0x0000005207527210 */ /* 0x000fc80007ffe110 */
[----:B------:R-:W-:Y:S01]  /*1fa0*/  IADD3 R82, PT, PT, R82, UR16, R81 ;  /* 0x0000001052527c10 */ /* 0x000fe2000fffe051 */
[----:B------:R-:W-:Y:S01]  /*1fb0*/  BAR.SYNC.DEFER_BLOCKING 0x0 ;  /* 0x0000000000007b1d */ /* 0x000fe20000010000 */
[----:B---3--:R-:W-:Y:S01]  /*1fc0*/  FMUL.FTZ R88, R3, R88 ;  /* 0x0000005803587220 */ /* 0x008fe20000410000 */
[----:B------:R-:W-:-:S04]  /*1fd0*/  IMAD.SHL.U32 R3, R72, 0x20, RZ ;  /* 0x0000002048037824 */ /* 0x000fc800078e00ff */
        /* <DEDUP_REMOVED lines=9> */
.L_x_3979:
[----:B------:R1:W-:Y:S01]  /*2070*/  STS.128 [R126+0x3000], RZ ;  /* 0x003000ff7e007388 */ /* 0x0003e20000000c00 */
[----:B------:R-:W-:Y:S05]  /*2080*/  BRA `(.L_x_3980) ;  /* 0x0000000000047947 */ /* 0x000fea0003800000 */
.L_x_3978:
[----:B------:R1:W-:Y:S02]  /*2090*/  STS.128 [R126+0x3000], RZ ;  /* 0x003000ff7e007388 */ /* 0x0003e40000000c00 */
.L_x_3980:
[----:B------:R-:W-:Y:S05]  /*20a0*/  BSYNC.RECONVERGENT B0 ;  /* 0x0000000000007941 */ /* 0x000fea0003800200 */
.L_x_3977:
        /* <DEDUP_REMOVED lines=29> */
.L_x_3982:
[----:B------:R-:W-:Y:S05]  /*2280*/  BSYNC.RECONVERGENT B0 ;  /* 0x0000000000007941 */ /* 0x000fea0003800200 */
.L_x_3981:
        /* <DEDUP_REMOVED lines=15> */
.L_x_3984:
[----:B------:R-:W-:Y:S05]  /*2380*/  BSYNC.RECONVERGENT B0 ;  /* 0x0000000000007941 */ /* 0x000fea0003800200 */
.L_x_3983:
        /* <DEDUP_REMOVED lines=13> */
.L_x_3986:
[----:B------:R-:W-:Y:S05]  /*2460*/  BSYNC.RECONVERGENT B0 ;  /* 0x0000000000007941 */ /* 0x000fea0003800200 */
.L_x_3985:
[----:B------:R-:W-:Y:S01]  /*2470*/  LDSM.16.M88.4 R8, [R86] ;  /* 0x000000005608783b */ /* 0x000fe20000000200 */
[----:B------:R-:W-:Y:S01]  /*2480*/  IMAD.MOV.U32 R3, RZ, RZ, 0x20 ;  /* 0x00000020ff037424 */ /* 0x000fe200078e00ff */
[C---:B------:R-:W-:Y:S01]  /*2490*/  LOP3.LUT P6, RZ, R84.reuse, 0x4, RZ, 0xc0, !PT ;  /* 0x0000000454ff7812 */ /* 0x040fe200078cc0ff */
[----:B------:R-:W5:Y:S01]  /*24a0*/  LDCU UR7, c[0x0][0x50c] ;  /* 0x0000a180ff0777ac */ /* 0x000f620008000800 */
[----:B------:R-:W2:Y:S01]  /*24b0*/  LDSM.16.M88.4 R20, [R85+0x1000] ;  /* 0x001000005514783b */ /* 0x000ea20000000200 */
[----:B------:R-:W-:Y:S01]  /*24c0*/  IMAD.SHL.U32 R127, R84, 0x2, RZ ;  /* 0x00000002547f7824 */ /* 0x000fe200078e00ff */
[----:B------:R-:W-:Y:S02]  /*24d0*/  SEL R3, R3, 0xffffffe0, !P6 ;  /* 0xffffffe003037807 */ /* 0x000fe40007000000 */
[----:B------:R-:W-:Y:S01]  /*24e0*/  LDSM.16.M88.4 R52, [R85+0x1400] ;  /* 0x001400005534783b */ /* 0x000fe20000000200 */
[----:B------:R-:W-:Y:S02]  /*24f0*/  VIMNMX R115, PT, PT, R82, R81, PT ;  /* 0x0000005152737248 */ /* 0x000fe40003fe0100 */
[----:B------:R-:W-:Y:S01]  /*2500*/  IMAD.IADD R74, R86, 0x1, R3 ;  /* 0x00000001564a7824 */ /* 0x000fe200078e0203 */
[----:B-1----:R-:W1:Y:S01]  /*2510*/  LDSM.16.M88.4 R4, [R85+0x1800] ;  /* 0x001800005504783b */ /* 0x002e620000000200 */
[----:B------:R-:W-:Y:S01]  /*2520*/  IMAD.IADD R3, R3, 0x1, R85 ;  /* 0x0000000103037824 */ /* 0x000fe200078e0255 */
[----:B------:R-:W-:-:S02]  /*2530*/  LOP3.LUT R127, R127, 0x6, RZ, 0xc0, !PT ;  /* 0x000000067f7f7812 */ /* 0x000fc400078ec0ff */
[----:B------:R-:W-:Y:S01]  /*2540*/  LDSM.16.M88.4 R64, [R74] ;  /* 0x000000004a40783b */ /* 0x000fe20000000200 */
[----:B------:R-:W-:Y:S02]  /*2550*/  VIADDMNMX R92, R82, 0x8, R81, PT ;  /* 0x00000008525c7846 */ /* 0x000fe40003800151 */
[--C-:B------:R-:W-:Y:S01]  /*2560*/  LOP3.LUT R122, R0, 0x20, R127.reuse, 0xfe, !PT ;  /* 0x00000020007a7812 */ /* 0x100fe200078efe7f */
[----:B------:R-:W3:Y:S04]  /*2570*/  LDSM.16.M88.4 R12, [R3+0x1000] ;  /* 0x00100000030c783b */ /* 0x000ee80000000200 */
[----:B------:R-:W-:Y:S04]  /*2580*/  LDSM.16.M88.4 R16, [R3+0x1400] ;  /* 0x001400000310783b */ /* 0x000fe80000000200 */
[----:B------:R-:W4:Y:S04]  /*2590*/  LDSM.16.M88.4 R40, [R85+0x1c00] ;  /* 0x001c00005528783b */ /* 0x000f280000000200 */
[----:B------:R-:W4:Y:S04]  /*25a0*/  LDSM.16.M88.4 R76, [R3+0x1800] ;  /* 0x00180000034c783b */ /* 0x000f280000000200 */
[----:B------:R-:W4:Y:S04]  /*25b0*/  LDSM.16.M88.4 R32, [R85+0x2000] ;  /* 0x002000005520783b */ /* 0x000f280000000200 */
[----:B------:R-:W-:Y:S01]  /*25c0*/  LDSM.16.M88.4 R48, [R85+0x2c00] ;  /* 0x002c00005530783b */ /* 0x000fe20000000200 */
[C---:B--2---:R-:W-:Y:S03]  /*25d0*/  HMMA.16816.F32.BF16 R24, R8.reuse, R20, RZ ;  /* 0x000000140818723c */ /* 0x044fe600000418ff */
[----:B------:R-:W-:Y:S04]  /*25e0*/  LDSM.16.M88.4 R60, [R3+0x1c00] ;  /* 0x001c0000033c783b */ /* 0x000fe80000000200 */
[----:B------:R-:W-:Y:S01]  /*25f0*/  LDSM.16.M88.4 R56, [R3+0x2000] ;  /* 0x002000000338783b */ /* 0x000fe20000000200 */
[C---:B------:R-:W-:Y:S03]  /*2600*/  HMMA.16816.F32.BF16 R20, R8.reuse, R22, RZ ;  /* 0x000000160814723c */ /* 0x040fe600000418ff */
[----:B------:R-:W0:Y:S05]  /*2610*/  LDGDEPBAR ;  /* 0x00000000000079af */ /* 0x000e2a0000000000 */
[----:B-1----:R-:W-:Y:S08]  /*2620*/  HMMA.16816.F32.BF16 R68, R8, R4, RZ ;  /* 0x000000040844723c */ /* 0x002ff000000418ff */
[C---:B---3--:R-:W-:Y:S08]  /*2630*/  HMMA.16816.F32.BF16 R24, R64.reuse, R12, R24 ;  /* 0x0000000c4018723c */ /* 0x048ff00000041818 */
[----:B------:R-:W-:Y:S08]  /*2640*/  HMMA.16816.F32.BF16 R20, R64, R14, R20 ;  /* 0x0000000e4014723c */ /* 0x000ff00000041814 */
[C---:B------:R-:W-:Y:S03]  /*2650*/  HMMA.16816.F32.BF16 R12, R8.reuse, R52, RZ ;  /* 0x00000034080c723c */ /* 0x040fe600000418ff */
[----:B-----5:R-:W-:Y:S01]  /*2660*/  FMUL.FTZ R24, R24, UR7 ;  /* 0x0000000718187c20 */ /* 0x020fe20008410000 */
        /* <DEDUP_REMOVED lines=10> */
[----:B----4-:R-:W-:Y:S07]  /*2710*/  HMMA.16816.F32.BF16 R44, R8, R40, RZ ;  /* 0x00000028082c723c */ /* 0x010fee00000418ff */
[----:B------:R-:W-:Y:S01]  /*2720*/  MUFU.TANH R101, R22 ;  /* 0x0000001600657308 */ /* 0x000fe20000002400 */
[C---:B------:R-:W-:Y:S01]  /*2730*/  HMMA.16816.F32.BF16 R12, R64.reuse, R16, R12 ;  /* 0x00000010400c723c */ /* 0x040fe2000004180c */
[----:B-1----:R-:W1:Y:S06]  /*2740*/  LDSM.16.M88.4 R24, [R85+0x2400] ;  /* 0x002400005518783b */ /* 0x002e6c0000000200 */
[----:B------:R-:W-:Y:S01]  /*2750*/  MUFU.TANH R103, R23 ;  /* 0x0000001700677308 */ /* 0x000fe20000002400 */
[----:B------:R-:W-:Y:S01]  /*2760*/  HMMA.16816.F32.BF16 R52, R64, R18, R52 ;  /* 0x000000124034723c */ /* 0x000fe20000041834 */
[----:B------:R-:W2:Y:S06]  /*2770*/  LDSM.16.M88.4 R16, [R85+0x2800] ;  /* 0x002800005510783b */ /* 0x000eac0000000200 */
[----:B------:R-:W-:Y:S01]  /*2780*/  MUFU.TANH R89, R89 ;  /* 0x0000005900597308 */ /* 0x000fe20000002400 */
[----:B------:R-:W-:Y:S03]  /*2790*/  HMMA.16816.F32.BF16 R40, R8, R42, RZ ;  /* 0x0000002a0828723c */ /* 0x000fe600000418ff */
[----:B------:R-:W-:Y:S01]  /*27a0*/  FMUL.FTZ R12, R12, UR7 ;  /* 0x000000070c0c7c20 */ /* 0x000fe20008410000 */
[----:B------:R-:W-:Y:S01]  /*27b0*/  FMUL.FTZ R13, R13, UR7 ;  /* 0x000000070d0d7c20 */ /* 0x000fe20008410000 */
[----:B------:R-:W-:Y:S01]  /*27c0*/  FMUL.FTZ R14, R14, UR7 ;  /* 0x000000070e0e7c20 */ /* 0x000fe20008410000 */
[----:B------:R-:W-:Y:S01]  /*27d0*/  FMUL.FTZ R15, R15, UR7 ;  /* 0x000000070f0f7c20 */ /* 0x000fe20008410000 */
[----:B------:R-:W-:Y:S01]  /*27e0*/  MUFU.TANH R105, R12 ;  /* 0x0000000c00697308 */ /* 0x000fe20000002400 */
[----:B------:R-:W-:Y:S01]  /*27f0*/  HMMA.16816.F32.BF16 R68, R64, R76, R68 ;  /* 0x0000004c4044723c */ /* 0x000fe20000041844 */
[----:B------:R-:W-:-:S02]  /*2800*/  LOP3.LUT R76, R0, 0x48, R127, 0xfe, !PT ;  /* 0x00000048004c7812 */ /* 0x000fc400078efe7f */
[----:B------:R-:W-:Y:S01]  /*2810*/  FMUL.FTZ R117, R52, UR7 ;  /* 0x0000000734757c20 */ /* 0x000fe20008410000 */
[----:B------:R-:W-:Y:S01]  /*2820*/  FMUL.FTZ R121, R53, UR7 ;  /* 0x0000000735797c20 */ /* 0x000fe20008410000 */
[----:B------:R-:W-:Y:S01]  /*2830*/  FMUL.FTZ R123, R54, UR7 ;  /* 0x00000007367b7c20 */ /* 0x000fe20008410000 */
[----:B------:R-:W-:Y:S01]  /*2840*/  FMUL.FTZ R129, R55, UR7 ;  /* 0x0000000737817c20 */ /* 0x000fe20008410000 */
[----:B------:R2:W-:Y:S01]  /*2850*/  MUFU.TANH R77, R21 ;  /* 0x00000015004d7308 */ /* 0x0005e20000002400 */
[C---:B------:R-:W-:Y:S01]  /*2860*/  HMMA.16816.F32.BF16 R36, R8.reuse, R32, RZ ;  /* 0x000000200824723c */ /* 0x040fe200000418ff */
[----:B------:R-:W3:Y:S06]  /*2870*/  LDSM.16.M88.4 R52, [R3+0x2400] ;  /* 0x002400000334783b */ /* 0x000eec0000000200 */
[----:B------:R-:W-:Y:S01]  /*2880*/  MUFU.TANH R107, R13 ;  /* 0x0000000d006b7308 */ /* 0x000fe20000002400 */
[C---:B------:R-:W-:Y:S03]  /*2890*/  HMMA.16816.F32.BF16 R4, R8.reuse, R6, RZ ;  /* 0x000000060804723c */ /* 0x040fe600000418ff */
[----:B------:R-:W-:Y:S01]  /*28a0*/  FMUL.FTZ R68, R68, UR7 ;  /* 0x0000000744447c20 */ /* 0x000fe20008410000 */
[----:B------:R-:W-:Y:S01]  /*28b0*/  FMUL.FTZ R70, R70, UR7 ;  /* 0x0000000746467c20 */ /* 0x000fe20008410000 */
[----:B------:R-:W-:Y:S01]  /*28c0*/  FMUL.FTZ R69, R69, UR7 ;  /* 0x0000000745457c20 */ /* 0x000fe20008410000 */
[----:B------:R-:W-:Y:S01]  /*28d0*/  FMUL.FTZ R71, R71, UR7 ;  /* 0x0000000747477c20 */ /* 0x000fe20008410000 */
[----:B------:R-:W-:Y:S01]  /*28e0*/  MUFU.TANH R109, R14 ;  /* 0x0000000e006d7308 */ /* 0x000fe20000002400 */
[C---:B-1----:R-:W-:Y:S07]  /*28f0*/  HMMA.16816.F32.BF16 R28, R8.reuse, R24, RZ ;  /* 0x00000018081c723c */ /* 0x042fee00000418ff */
[----:B------:R1:W-:Y:S01]  /*2900*/  MUFU.TANH R111, R15 ;  /* 0x0000000f006f7308 */ /* 0x0003e20000002400 */
[C---:B--2---:R-:W-:Y:S07]  /*2910*/  HMMA.16816.F32.BF16 R20, R8.reuse, R16, RZ ;  /* 0x000000100814723c */ /* 0x044fee00000418ff */
[----:B------:R-:W-:Y:S01]  /*2920*/  MUFU.TANH R87, R87 ;  /* 0x0000005700577308 */ /* 0x000fe20000002400 */
[C---:B------:R-:W-:Y:S07]  /*2930*/  HMMA.16816.F32.BF16 R32, R8.reuse, R34, RZ ;  /* 0x000000220820723c */ /* 0x040fee00000418ff */
[----:B------:R-:W-:Y:S01]  /*2940*/  MUFU.TANH R97, R97 ;  /* 0x0000006100617308 */ /* 0x000fe20000002400 */
[C---:B------:R-:W-:Y:S07]  /*2950*/  HMMA.16816.F32.BF16 R24, R8.reuse, R26, RZ ;  /* 0x0000001a0818723c */ /* 0x040fee00000418ff */
[----:B------:R-:W-:Y:S01]  /*2960*/  MUFU.TANH R117, R117 ;  /* 0x0000007500757308 */ /* 0x000fe20000002400 */
[C---:B------:R-:W-:Y:S07]  /*2970*/  HMMA.16816.F32.BF16 R16, R8.reuse, R18, RZ ;  /* 0x000000120810723c */ /* 0x040fee00000418ff */
[----:B------:R-:W-:Y:S01]  /*2980*/  MUFU.TANH R123, R123 ;  /* 0x0000007b007b7308 */ /* 0x000fe20000002400 */
[C---:B-1----:R-:W-:Y:S07]  /*2990*/  HMMA.16816.F32.BF16 R12, R8.reuse, R48, RZ ;  /* 0x00000030080c723c */ /* 0x042fee00000418ff */
[----:B------:R-:W-:Y:S01]  /*29a0*/  MUFU.TANH R121, R121 ;  /* 0x0000007900797308 */ /* 0x000fe20000002400 */
[----:B------:R-:W-:Y:S01]  /*29b0*/  HMMA.16816.F32.BF16 R8, R8, R50, RZ ;  /* 0x000000320808723c */ /* 0x000fe200000418ff */
[----:B------:R-:W1:Y:S06]  /*29c0*/  LDSM.16.M88.4 R48, [R3+0x2800] ;  /* 0x002800000330783b */ /* 0x000e6c0000000200 */
[----:B------:R-:W-:Y:S01]  /*29d0*/  MUFU.TANH R129, R129 ;  /* 0x0000008100817308 */ /* 0x000fe20000002400 */
[C---:B------:R-:W-:Y:S07]  /*29e0*/  HMMA.16816.F32.BF16 R44, R64.reuse, R60, R44 ;  /* 0x0000003c402c723c */ /* 0x040fee000004182c */
[----:B------:R2:W-:Y:S01]  /*29f0*/  MUFU.TANH R131, R68 ;  /* 0x0000004400837308 */ /* 0x0005e20000002400 */
[----:B------:R-:W-:Y:S01]  /*2a00*/  HMMA.16816.F32.BF16 R40, R64, R62, R40 ;  /* 0x0000003e4028723c */ /* 0x000fe20000041828 */
[----:B------:R-:W4:Y:S01]  /*2a10*/  LDSM.16.M88.4 R60, [R3+0x2c00] ;  /* 0x002c0000033c783b */ /* 0x000f220000000200 */
[----:B------:R-:W-:-:S05]  /*2a20*/  DEPBAR.LE SB0, 0x0 ;  /* 0x000080000000791a */ /* 0x000fca0000000000 */
[----:B------:R-:W-:Y:S01]  /*2a30*/  MUFU.TANH R69, R69 ;  /* 0x0000004500457308 */ /* 0x000fe20000002400 */
[C---:B------:R-:W-:Y:S03]  /*2a40*/  HMMA.16816.F32.BF16 R4, R64.reuse, R78, R4 ;  /* 0x0000004e4004723c */ /* 0x040fe60000041804 */
[----:B------:R-:W-:Y:S01]  /*2a50*/  FMUL.FTZ R44, R44, UR7 ;  /* 0x000000072c2c7c20 */ /* 0x000fe20008410000 */
[----:B------:R-:W-:Y:S01]  /*2a60*/  FMUL.FTZ R47, R47, UR7 ;  /* 0x000000072f2f7c20 */ /* 0x000fe20008410000 */
[----:B------:R-:W-:Y:S01]  /*2a70*/  FMUL.FTZ R46, R46, UR7 ;  /* 0x000000072e2e7c20 */ /* 0x000fe20008410000 */
[----:B------:R-:W-:Y:S01]  /*2a80*/  FMUL.FTZ R45, R45, UR7 ;  /* 0x000000072d2d7c20 */ /* 0x000fe20008410000 */
[----:B------:R5:W-:Y:S01]  /*2a90*/  MUFU.TANH R79, R70 ;  /* 0x00000046004f7308 */ /* 0x000be20000002400 */
[----:B------:R-:W-:Y:S01]  /*2aa0*/  HMMA.16816.F32.BF16 R36, R64, R56, R36 ;  /* 0x000000384024723c */ /* 0x000fe20000041824 */
[----:B--2---:R-:W-:-:S02]  /*2ab0*/  LOP3.LUT R68, R0, 0x29, R127, 0xfe, !PT ;  /* 0x0000002900447812 */ /* 0x004fc400078efe7f */
[----:B------:R-:W-:-:S04]  /*2ac0*/  FMUL.FTZ R40, R40, UR7 ;  /* 0x0000000728287c20 */ /* 0x000fc80008410000 */
[----:B------:R-:W-:Y:S01]  /*2ad0*/  MUFU.TANH R71, R71 ;  /* 0x0000004700477308 */ /* 0x000fe20000002400 */
[C---:B------:R-:W-:Y:S03]  /*2ae0*/  HMMA.16816.F32.BF16 R32, R64.reuse, R58, R32 ;  /* 0x0000003a4020723c */ /* 0x040fe60000041820 */
[----:B------:R-:W-:Y:S01]  /*2af0*/  FMUL.FTZ R6, R6, UR7 ;  /* 0x0000000706067c20 */ /* 0x000fe20008410000 */
[----:B------:R-:W-:Y:S01]  /*2b00*/  FMUL.FTZ R4, R4, UR7 ;  /* 0x0000000704047c20 */ /* 0x000fe20008410000 */
[----:B------:R-:W-:Y:S01]  /*2b10*/  FMUL.FTZ R5, R5, UR7 ;  /* 0x0000000705057c20 */ /* 0x000fe20008410000 */
[----:B------:R-:W-:Y:S01]  /*2b20*/  FMUL.FTZ R7, R7, UR7 ;  /* 0x0000000707077c20 */ /* 0x000fe20008410000 */
[----:B------:R-:W-:Y:S01]  /*2b30*/  MUFU.TANH R45, R45 ;  /* 0x0000002d002d7308 */ /* 0x000fe20000002400 */
[----:B---3--:R-:W-:Y:S01]  /*2b40*/  HMMA.16816.F32.BF16 R28, R64, R52, R28 ;  /* 0x00000034401c723c */ /* 0x008fe2000004181c */
[----:B-----5:R-:W-:-:S02]  /*2b50*/  LOP3.LUT R70, R0, 0x49, R127, 0xfe, !PT ;  /* 0x0000004900467812 */ /* 0x020fc400078efe7f */
[----:B------:R-:W-:-:S04]  /*2b60*/  FMUL.FTZ R39, R39, UR7 ;  /* 0x0000000727277c20 */ /* 0x000fc80008410000 */
[----:B------:R2:W3:Y:S01]  /*2b70*/  MUFU.TANH R53, R6 ;  /* 0x0000000600357308 */ /* 0x0004e20000002400 */
[----:B-1----:R-:W-:Y:S03]  /*2b80*/  HMMA.16816.F32.BF16 R20, R64, R48, R20 ;  /* 0x000000304014723c */ /* 0x002fe60000041814 */
[----:B------:R-:W-:Y:S01]  /*2b90*/  FMUL.FTZ R56, R35, UR7 ;  /* 0x0000000723387c20 */ /* 0x000fe20008410000 */
[----:B------:R-:W-:-:S03]  /*2ba0*/  FMUL.FTZ R33, R33, UR7 ;  /* 0x0000000721217c20 */ /* 0x000fc60008410000 */
[----:B------:R1:W5:Y:S01]  /*2bb0*/  MUFU.TANH R57, R4 ;  /* 0x0000000400397308 */ /* 0x0003620000002400 */
[----:B----4-:R-:W-:Y:S01]  /*2bc0*/  HMMA.16816.F32.BF16 R8, R64, R62, R8 ;  /* 0x0000003e4008723c */ /* 0x010fe20000041808 */
[----:B------:R-:W-:Y:S01]  /*2bd0*/  FMUL.FTZ R63, R43, UR7 ;  /* 0x000000072b3f7c20 */ /* 0x000fe20008410000 */
[----:B------:R-:W-:Y:S01]  /*2be0*/  FMUL.FTZ R43, R37, UR7 ;  /* 0x00000007252b7c20 */ /* 0x000fe20008410000 */
[----:B------:R-:W-:Y:S01]  /*2bf0*/  FMUL.FTZ R52, R30, UR7 ;  /* 0x000000071e347c20 */ /* 0x000fe20008410000 */
[----:B------:R-:W-:-:S03]  /*2c00*/  LOP3.LUT R62, R0, 0x39, R127, 0xfe, !PT ;  /* 0x00000039003e7812 */ /* 0x000fc600078efe7f */
[----:B------:R4:W-:Y:S01]  /*2c10*/  MUFU.TANH R49, R44 ;  /* 0x0000002c00317308 */ /* 0x0009e20000002400 */
[C---:B------:R-:W-:Y:S01]  /*2c20*/  HMMA.16816.F32.BF16 R24, R64.reuse, R54, R24 ;  /* 0x000000364018723c */ /* 0x040fe20000041818 */
[----:B--2---:R-:W-:Y:S01]  /*2c30*/  FMUL.FTZ R6, R41, UR7 ;  /* 0x0000000729067c20 */ /* 0x004fe20008410000 */
[----:B------:R-:W-:Y:S01]  /*2c40*/  FMUL.FTZ R54, R29, UR7 ;  /* 0x000000071d367c20 */ /* 0x000fe20008410000 */
[----:B------:R-:W-:Y:S01]  /*2c50*/  FMUL.FTZ R30, R22, UR7 ;  /* 0x00000007161e7c20 */ /* 0x000fe20008410000 */
[----:B------:R-:W-:Y:S01]  /*2c60*/  FMUL.FTZ R41, R38, UR7 ;  /* 0x0000000726297c20 */ /* 0x000fe20008410000 */
[----:B------:R-:W-:Y:S01]  /*2c70*/  FMUL.FTZ R38, R28, UR7 ;  /* 0x000000071c267c20 */ /* 0x000fe20008410000 */
[----:B------:R-:W-:Y:S01]  /*2c80*/  FMUL.FTZ R28, R23, UR7 ;  /* 0x00000007171c7c20 */ /* 0x000fe20008410000 */
[----:B------:R2:W-:Y:S01]  /*2c90*/  MUFU.TANH R29, R6 ;  /* 0x00000006001d7308 */ /* 0x0005e20000002400 */
[C---:B------:R-:W-:Y:S01]  /*2ca0*/  HMMA.16816.F32.BF16 R16, R64.reuse, R50, R16 ;  /* 0x000000324010723c */ /* 0x040fe20000041810 */
[----:B-1----:R-:W-:Y:S01]  /*2cb0*/  FMUL.FTZ R4, R36, UR7 ;  /* 0x0000000724047c20 */ /* 0x002fe20008410000 */
[----:B------:R-:W-:Y:S01]  /*2cc0*/  FMUL.FTZ R36, R32, UR7 ;  /* 0x0000000720247c20 */ /* 0x000fe20008410000 */
[----:B------:R-:W-:Y:S01]  /*2cd0*/  FMUL.FTZ R32, R21, UR7 ;  /* 0x0000000715207c20 */ /* 0x000fe20008410000 */
[----:B------:R-:W-:Y:S01]  /*2ce0*/  FMUL.FTZ R21, R8, UR7 ;  /* 0x0000000708157c20 */ /* 0x000fe20008410000 */
[--C-:B------:R-:W-:Y:S01]  /*2cf0*/  LOP3.LUT R8, R0, 0x28, R127.reuse, 0xfe, !PT ;  /* 0x0000002800087812 */ /* 0x100fe200078efe7f */
[----:B------:R-:W-:Y:S01]  /*2d00*/  FMUL.FTZ R50, R31, UR7 ;  /* 0x000000071f327c20 */ /* 0x000fe20008410000 */
[----:B------:R1:W-:Y:S01]  /*2d10*/  MUFU.TANH R55, R47 ;  /* 0x0000002f00377308 */ /* 0x0003e20000002400 */
[----:B------:R-:W-:Y:S01]  /*2d20*/  HMMA.16816.F32.BF16 R12, R64, R60, R12 ;  /* 0x0000003c400c723c */ /* 0x000fe2000004180c */
[----:B----4-:R-:W-:Y:S01]  /*2d30*/  FMUL.FTZ R44, R34, UR7 ;  /* 0x00000007222c7c20 */ /* 0x010fe20008410000 */
[----:B------:R-:W-:Y:S01]  /*2d40*/  ISETP.GE.AND P5, PT, R8, R115, PT ;  /* 0x000000730800720c */ /* 0x000fe20003fa6270 */
[----:B------:R-:W-:Y:S01]  /*2d50*/  FMUL.FTZ R34, R20, UR7 ;  /* 0x0000000714227c20 */ /* 0x000fe20008410000 */
[----:B------:R-:W-:Y:S01]  /*2d60*/  ISETP.GE.AND P1, PT, R8, R92, PT ;  /* 0x0000005c0800720c */ /* 0x000fe20003f26270 */
[----:B------:R-:W-:Y:S01]  /*2d70*/  FMUL.FTZ R20, R11, UR7 ;  /* 0x000000070b147c20 */ /* 0x000fe20008410000 */
[----:B------:R-:W-:Y:S01]  /*2d80*/  I2FP.F32.U32 R48, R8 ;  /* 0x0000000800307245 */ /* 0x000fe20000201000 */
[----:B------:R-:W4:Y:S01]  /*2d90*/  MUFU.TANH R21, R21 ;  /* 0x0000001500157308 */ /* 0x000f220000002400 */
[----:B------:R-:W-:Y:S01]  /*2da0*/  LOP3.LUT R11, R0, 0x78, R127, 0xfe, !PT ;  /* 0x00000078000b7812 */ /* 0x000fe200078efe7f */
[----:B--2---:R-:W-:Y:S01]  /*2db0*/  FMUL.FTZ R6, R9, UR7 ;  /* 0x0000000709067c20 */ /* 0x004fe20008410000 */
[----:B------:R-:W-:Y:S01]  /*2dc0*/  FMUL.FTZ R9, R10, UR7 ;  /* 0x000000070a097c20 */ /* 0x000fe20008410000 */
[----:B------:R-:W-:Y:S01]  /*2dd0*/  LOP3.LUT R10, R0, R127, RZ, 0xfc, !PT ;  /* 0x0000007f000a7212 */ /* 0x000fe200078efcff */
[----:B------:R-:W-:Y:S01]  /*2de0*/  FMUL.FTZ R61, R42, UR7 ;  /* 0x000000072a3d7c20 */ /* 0x000fe20008410000 */
[----:B------:R-:W-:Y:S01]  /*2df0*/  FMUL.FTZ R42, R25, UR7 ;  /* 0x00000007192a7c20 */ /* 0x000fe20008410000 */
[----:B---3--:R-:W-:Y:S01]  /*2e00*/  FFMA.FTZ R48, R88, R48, R53 ;  /* 0x0000003058307223 */ /* 0x008fe20000010035 */
[C---:B------:R-:W-:Y:S01]  /*2e10*/  ISETP.GE.AND P4, PT, R10.reuse, R115, PT ;  /* 0x000000730a00720c */ /* 0x040fe20003f86270 */
[----:B------:R-:W2:Y:S01]  /*2e20*/  MUFU.TANH R9, R9 ;  /* 0x0000000900097308 */ /* 0x000ea20000002400 */
[----:B-1----:R-:W-:Y:S01]  /*2e30*/  I2FP.F32.U32 R47, R8 ;  /* 0x00000008002f7245 */ /* 0x002fe20000201000 */
[----:B------:R-:W-:Y:S01]  /*2e40*/  FMUL.FTZ R35, R27, UR7 ;  /* 0x000000071b237c20 */ /* 0x000fe20008410000 */
[----:B------:R-:W-:Y:S01]  /*2e50*/  I2FP.F32.U32 R8, R10 ;  /* 0x0000000a00087245 */ /* 0x000fe20000201000 */
[----:B------:R-:W-:Y:S01]  /*2e60*/  FMUL.FTZ R22, R19, UR7 ;  /* 0x0000000713167c20 */ /* 0x000fe20008410000 */
[----:B------:R-:W-:Y:S01]  /*2e70*/  ISETP.GE.AND P0, PT, R10, R92, PT ;  /* 0x0000005c0a00720c */ /* 0x000fe20003f06270 */
[----:B-----5:R-:W-:Y:S01]  /*2e80*/  FFMA.FTZ R47, R88, R47, R57 ;  /* 0x0000002f582f7223 */ /* 0x020fe20000010039 */
[----:B------:R-:W-:Y:S01]  /*2e90*/  LOP3.LUT R10, R0, 0x1, R127, 0xfe, !PT ;  /* 0x00000001000a7812 */ /* 0x000fe200078efe7f */
[CC--:B------:R-:W-:Y:S01]  /*2ea0*/  FFMA.FTZ R25, R88.reuse, R8.reuse, R83 ;  /* 0x0000000858197223 */ /* 0x0c0fe20000010053 */
[----:B------:R-:W-:Y:S01]  /*2eb0*/  FFMA.FTZ R89, R88, R8, R89 ;  /* 0x0000000858597223 */ /* 0x000fe20000010059 */
[----:B------:R-:W-:Y:S01]  /*2ec0*/  I2FP.F32.U32 R8, R11 ;  /* 0x0000000b00087245 */ /* 0x000fe20000201000 */
[----:B------:R1:W-:Y:S01]  /*2ed0*/  MUFU.TANH R37, R40 ;  /* 0x0000002800257308 */ /* 0x0003e20000002400 */
[----:B------:R-:W-:Y:S01]  /*2ee0*/  FSEL R47, R47, -INF , !P5 ;  /* 0xff8000002f2f7808 */ /* 0x000fe20006800000 */
[----:B------:R-:W-:Y:S01]  /*2ef0*/  FMUL.FTZ R19, R12, UR7 ;  /* 0x000000070c137c20 */ /* 0x000fe20008410000 */
[----:B------:R-:W-:Y:S01]  /*2f00*/  FSEL R48, R48, -INF , !P1 ;  /* 0xff80000030307808 */ /* 0x000fe20004800000 */
[----:B----4-:R-:W-:Y:S01]  /*2f10*/  FFMA.FTZ R27, R88, R8, R21 ;  /* 0x00000008581b7223 */ /* 0x010fe20000010015 */
[-C--:B------:R-:W-:Y:S01]  /*2f20*/  ISETP.GE.AND P5, PT, R10, R115.reuse, PT ;  /* 0x000000730a00720c */ /* 0x080fe20003fa6270 */
[----:B------:R-:W-:Y:S01]  /*2f30*/  FMUL.FTZ R23, R18, UR7 ;  /* 0x0000000712177c20 */ /* 0x000fe20008410000 */
[----:B------:R-:W-:Y:S01]  /*2f40*/  ISETP.GE.AND P1, PT, R10, R92, PT ;  /* 0x0000005c0a00720c */ /* 0x000fe20003f26270 */
[----:B--2---:R-:W-:Y:S01]  /*2f50*/  FFMA.FTZ R21, R88, R8, R9 ;  /* 0x0000000858157223 */ /* 0x004fe20000010009 */
[----:B------:R-:W-:Y:S01]  /*2f60*/  I2FP.F32.U32 R10, R10 ;  /* 0x0000000a000a7245 */ /* 0x000fe20000201000 */
[----:B------:R-:W-:Y:S01]  /*2f70*/  FMUL.FTZ R18, R13, UR7 ;  /* 0x000000070d127c20 */ /* 0x000fe20008410000 */
[----:B------:R-:W-:Y:S01]  /*2f80*/  LOP3.LUT R8, R0, 0x8, R127, 0xfe, !PT ;  /* 0x0000000800087812 */ /* 0x000fe200078efe7f */
[----:B------:R2:W-:Y:S01]  /*2f90*/  MUFU.TANH R13, R43 ;  /* 0x0000002b000d7308 */ /* 0x0005e20000002400 */
[----:B------:R-:W-:Y:S01]  /*2fa0*/  FSEL R25, R25, -INF , !P4 ;  /* 0xff80000019197808 */ /* 0x000fe20006000000 */
[-C--:B------:R-:W-:Y:S01]  /*2fb0*/  FFMA.FTZ R87, R88, R10.reuse, R87 ;  /* 0x0000000a58577223 */ /* 0x080fe20000010057 */
[-C--:B------:R-:W-:Y:S01]  /*2fc0*/  ISETP.GE.AND P4, PT, R8, R115.reuse, PT ;  /* 0x000000730800720c */ /* 0x080fe20003f86270 */
[----:B------:R-:W-:Y:S01]  /*2fd0*/  FFMA.FTZ R10, R88, R10, R97 ;  /* 0x0000000a580a7223 */ /* 0x000fe20000010061 */
[----:B------:R-:W-:Y:S01]  /*2fe0*/  ISETP.GE.AND P2, PT, R11, R115, PT ;  /* 0x000000730b00720c */ /* 0x000fe20003f46270 */
[----:B-1----:R-:W-:Y:S01]  /*2ff0*/  FMUL.FTZ R40, R26, UR7 ;  /* 0x000000071a287c20 */ /* 0x002fe20008410000 */
[----:B------:R-:W-:Y:S01]  /*3000*/  FMUL.FTZ R26, R16, UR7 ;  /* 0x00000007101a7c20 */ /* 0x000fe20008410000 */
[----:B------:R-:W-:Y:S01]  /*3010*/  FMUL.FTZ R16, R15, UR7 ;  /* 0x000000070f107c20 */ /* 0x000fe20008410000 */
[----:B------:R-:W-:Y:S01]  /*3020*/  ISETP.GE.AND P3, PT, R11, R92, PT ;  /* 0x0000005c0b00720c */ /* 0x000fe20003f66270 */
[----:B------:R1:W-:Y:S01]  /*3030*/  MUFU.TANH R15, R4 ;  /* 0x00000004000f7308 */ /* 0x0003e20000002400 */
[----:B------:R-:W-:-:S02]  /*3040*/  LOP3.LUT R12, R0, 0x9, R127, 0xfe, !PT ;  /* 0x00000009000c7812 */ /* 0x000fc400078efe7f */
[----:B------:R-:W-:Y:S02]  /*3050*/  LOP3.LUT R9, R0, 0x10, R127, 0xfe, !PT ;  /* 0x0000001000097812 */ /* 0x000fe400078efe7f */
[----:B------:R-:W-:Y:S02]  /*3060*/  FSEL R27, R27, -INF , !P2 ;  /* 0xff8000001b1b7808 */ /* 0x000fe40005000000 */
[----:B------:R-:W-:Y:S01]  /*3070*/  FSEL R21, R21, -INF , !P3 ;  /* 0xff80000015157808 */ /* 0x000fe20005800000 */
[----:B------:R3:W-:Y:S01]  /*3080*/  MUFU.TANH R65, R41 ;  /* 0x0000002900417308 */ /* 0x0007e20000002400 */
[C---:B------:R-:W-:Y:S02]  /*3090*/  ISETP.GE.AND P2, PT, R12.reuse, R115, PT ;  /* 0x000000730c00720c */ /* 0x040fe40003f46270 */
[----:B------:R-:W-:Y:S02]  /*30a0*/  ISETP.GE.AND P3, PT, R12, R92, PT ;  /* 0x0000005c0c00720c */ /* 0x000fe40003f66270 */
[----:B--2---:R-:W-:-:S02]  /*30b0*/  FSEL R43, R87, -INF , !P5 ;  /* 0xff800000572b7808 */ /* 0x004fc40006800000 */
[----:B------:R-:W-:Y:S01]  /*30c0*/  FSEL R10, R10, -INF , !P1 ;  /* 0xff8000000a0a7808 */ /* 0x000fe20004800000 */
[----:B------:R2:W-:Y:S01]  /*30d0*/  MUFU.TANH R51, R46 ;  /* 0x0000002e00337308 */ /* 0x0005e20000002400 */
[----:B------:R-:W-:Y:S02]  /*30e0*/  I2FP.F32.U32 R12, R12 ;  /* 0x0000000c000c7245 */ /* 0x000fe40000201000 */
[----:B-1----:R-:W-:Y:S02]  /*30f0*/  FSEL R4, R89, -INF , !P0 ;  /* 0xff80000059047808 */ /* 0x002fe40004000000 */
[----:B------:R-:W-:Y:S01]  /*3100*/  ISETP.GE.AND P0, PT, R8, R92, PT ;  /* 0x0000005c0800720c */ /* 0x000fe20003f06270 */
[C---:B------:R-:W-:Y:S01]  /*3110*/  FFMA.FTZ R77, R88.reuse, R12, R77 ;  /* 0x0000000c584d7223 */ /* 0x040fe2000001004d */
[----:B------:R-:W-:Y:S01]  /*3120*/  I2FP.F32.U32 R8, R8 ;  /* 0x0000000800087245 */ /* 0x000fe20000201000 */
[C---:B------:R-:W-:Y:S01]  /*3130*/  FFMA.FTZ R103, R88.reuse, R12, R103 ;  /* 0x0000000c58677223 */ /* 0x040fe20000010067 */
[C---:B------:R-:W-:Y:S01]  /*3140*/  ISETP.GE.AND P5, PT, R9.reuse, R115, PT ;  /* 0x000000730900720c */ /* 0x040fe20003fa6270 */
[----:B------:R1:W-:Y:S01]  /*3150*/  MUFU.TANH R53, R39 ;  /* 0x0000002700357308 */ /* 0x0003e20000002400 */
[----:B------:R-:W-:Y:S01]  /*3160*/  ISETP.GE.AND P1, PT, R9, R92, PT ;  /* 0x0000005c0900720c */ /* 0x000fe20003f26270 */
[CC--:B---3--:R-:W-:Y:S01]  /*3170*/  FFMA.FTZ R41, R88.reuse, R8.reuse, R99 ;  /* 0x0000000858297223 */ /* 0x0c8fe20000010063 */
[----:B------:R-:W-:Y:S01]  /*3180*/  FFMA.FTZ R8, R88, R8, R101 ;  /* 0x0000000858087223 */ /* 0x000fe20000010065 */
[----:B------:R-:W-:-:S02]  /*3190*/  I2FP.F32.U32 R9, R9 ;  /* 0x0000000900097245 */ /* 0x000fc40000201000 */
[----:B------:R-:W-:Y:S01]  /*31a0*/  LOP3.LUT R60, R0, 0x11, R127, 0xfe, !PT ;  /* 0x00000011003c7812 */ /* 0x000fe200078efe7f */
[----:B--2---:R-:W-:Y:S01]  /*31b0*/  FMUL.FTZ R46, R24, UR7 ;  /* 0x00000007182e7c20 */ /* 0x004fe20008410000 */
[----:B------:R-:W-:Y:S01]  /*31c0*/  FMUL.FTZ R24, R17, UR7 ;  /* 0x0000000711187c20 */ /* 0x000fe20008410000 */
[----:B------:R-:W-:Y:S01]  /*31d0*/  FSEL R41, R41, -INF , !P4 ;  /* 0xff80000029297808 */ /* 0x000fe20006000000 */
[----:B------:R-:W-:Y:S01]  /*31e0*/  FMUL.FTZ R17, R14, UR7 ;  /* 0x000000070e117c20 */ /* 0x000fe20008410000 */
[----:B------:R-:W-:Y:S01]  /*31f0*/  FSEL R8, R8, -INF , !P0 ;  /* 0xff80000008087808 */ /* 0x000fe20004000000 */
[----:B------:R-:W-:Y:S01]  /*3200*/  FFMA.FTZ R105, R88, R9, R105 ;  /* 0x0000000958697223 */ /* 0x000fe20000010069 */
[----:B------:R-:W-:Y:S01]  /*3210*/  ISETP.GE.AND P4, PT, R60, R115, PT ;  /* 0x000000733c00720c */ /* 0x000fe20003f86270 */
[----:B------:R-:W-:Y:S01]  /*3220*/  FFMA.FTZ R109, R88, R9, R109 ;  /* 0x00000009586d7223 */ /* 0x000fe2000001006d */
[----:B------:R-:W-:Y:S01]  /*3230*/  ISETP.GE.AND P0, PT, R60, R92, PT ;  /* 0x0000005c3c00720c */ /* 0x000fe20003f06270 */
[----:B------:R2:W-:Y:S01]  /*3240*/  MUFU.TANH R81, R36 ;  /* 0x0000002400517308 */ /* 0x0005e20000002400 */
[----:B------:R-:W-:-:S02]  /*3250*/  I2FP.F32.U32 R60, R60 ;  /* 0x0000003c003c7245 */ /* 0x000fc40000201000 */
[C-C-:B------:R-:W-:Y:S02]  /*3260*/  LOP3.LUT R14, R0.reuse, 0x18, R127.reuse, 0xfe, !PT ;  /* 0x00000018000e7812 */ /* 0x140fe400078efe7f */
[----:B------:R-:W-:Y:S01]  /*3270*/  LOP3.LUT R12, R0, 0x19, R127, 0xfe, !PT ;  /* 0x00000019000c7812 */ /* 0x000fe200078efe7f */
[-C--:B------:R-:W-:Y:S01]  /*3280*/  FFMA.FTZ R11, R88, R60.reuse, R107 ;  /* 0x0000003c580b7223 */ /* 0x080fe2000001006b */
[----:B-1----:R-:W-:Y:S01]  /*3290*/  FSEL R39, R77, -INF , !P2 ;  /* 0xff8000004d277808 */ /* 0x002fe20005000000 */
[----:B------:R1:W-:Y:S01]  /*32a0*/  MUFU.TANH R67, R33 ;  /* 0x0000002100437308 */ /* 0x0003e20000002400 */
[-C--:B------:R-:W-:Y:S01]  /*32b0*/  ISETP.GE.AND P2, PT, R14, R115.reuse, PT ;  /* 0x000000730e00720c */ /* 0x080fe20003f46270 */
[----:B------:R-:W-:Y:S01]  /*32c0*/  FFMA.FTZ R60, R88, R60, R111 ;  /* 0x0000003c583c7223 */ /* 0x000fe2000001006f */
[----:B------:R-:W-:Y:S02]  /*32d0*/  FSEL R11, R11, -INF , !P4 ;  /* 0xff8000000b0b7808 */ /* 0x000fe40006000000 */
[----:B------:R-:W-:-:S02]  /*32e0*/  ISETP.GE.AND P4, PT, R122, R115, PT ;  /* 0x000000737a00720c */ /* 0x000fc40003f86270 */
[----:B------:R-:W-:Y:S01]  /*32f0*/  FSEL R60, R60, -INF , !P0 ;  /* 0xff8000003c3c7808 */ /* 0x000fe20004000000 */
[----:B------:R3:W-:Y:S01]  /*3300*/  MUFU.TANH R83, R44 ;  /* 0x0000002c00537308 */ /* 0x0007e20000002400 */
[-C--:B------:R-:W-:Y:S02]  /*3310*/  ISETP.GE.AND P0, PT, R122, R92.reuse, PT ;  /* 0x0000005c7a00720c */ /* 0x080fe40003f06270 */
[----:B--2---:R-:W-:Y:S02]  /*3320*/  FSEL R36, R103, -INF , !P3 ;  /* 0xff80000067247808 */ /* 0x004fe40005800000 */
[----:B------:R-:W-:Y:S02]  /*3330*/  ISETP.GE.AND P3, PT, R14, R92, PT ;  /* 0x0000005c0e00720c */ /* 0x000fe40003f66270 */
[----:B------:R-:W-:Y:S01]  /*3340*/  I2FP.F32.U32 R14, R14 ;  /* 0x0000000e000e7245 */ /* 0x000fe20000201000 */
[----:B------:R2:W-:Y:S01]  /*3350*/  MUFU.TANH R77, R56 ;  /* 0x00000038004d7308 */ /* 0x0005e20000002400 */
[----:B------:R-:W-:-:S02]  /*3360*/  I2FP.F32.U32 R122, R122 ;  /* 0x0000007a007a7245 */ /* 0x000fc40000201000 */
[----:B-1----:R-:W-:Y:S01]  /*3370*/  FSEL R33, R105, -INF , !P5 ;  /* 0xff80000069217808 */ /* 0x002fe20006800000 */
[-C--:B------:R-:W-:Y:S01]  /*3380*/  FFMA.FTZ R9, R88, R14.reuse, R117 ;  /* 0x0000000e58097223 */ /* 0x080fe20000010075 */
[----:B------:R-:W-:Y:S01]  /*3390*/  ISETP.GE.AND P5, PT, R12, R115, PT ;  /* 0x000000730c00720c */ /* 0x000fe20003fa6270 */
[----:B------:R-:W-:Y:S01]  /*33a0*/  FFMA.FTZ R123, R88, R14, R123 ;  /* 0x0000000e587b7223 */ /* 0x000fe2000001007b */
[----:B------:R-:W-:Y:S01]  /*33b0*/  LOP3.LUT R14, R0, 0x30, R127, 0xfe, !PT ;  /* 0x00000030000e7812 */ /* 0x000fe200078efe7f */
[----:B------:R1:W-:Y:S01]  /*33c0*/  MUFU.TANH R89, R38 ;  /* 0x0000002600597308 */ /* 0x0003e20000002400 */
[----:B------:R-:W-:Y:S01]  /*33d0*/  FSEL R9, R9, -INF , !P2 ;  /* 0xff80000009097808 */ /* 0x000fe20005000000 */
[CC--:B------:R-:W-:Y:S01]  /*33e0*/  FFMA.FTZ R59, R88.reuse, R122.reuse, R131 ;  /* 0x0000007a583b7223 */ /* 0x0c0fe20000010083 */
[----:B---3--:R-:W-:Y:S01]  /*33f0*/  FSEL R44, R109, -INF , !P1 ;  /* 0xff8000006d2c7808 */ /* 0x008fe20004800000 */
[----:B------:R-:W-:Y:S01]  /*3400*/  FFMA.FTZ R122, R88, R122, R79 ;  /* 0x0000007a587a7223 */ /* 0x000fe2000001004f */
[----:B------:R-:W-:-:S02]  /*3410*/  ISETP.GE.AND P1, PT, R12, R92, PT ;  /* 0x0000005c0c00720c */ /* 0x000fc40003f26270 */
[----:B------:R-:W-:Y:S01]  /*3420*/  I2FP.F32.U32 R12, R12 ;  /* 0x0000000c000c7245 */ /* 0x000fe20000201000 */
[----:B------:R-:W3:Y:S01]  /*3430*/  MUFU.TANH R5, R5 ;  /* 0x0000000500057308 */ /* 0x000ee20000002400 */
[----:B------:R-:W-:Y:S02]  /*3440*/  FSEL R59, R59, -INF , !P4 ;  /* 0xff8000003b3b7808 */ /* 0x000fe40006000000 */
[----:B------:R-:W-:Y:S01]  /*3450*/  FSEL R122, R122, -INF , !P0 ;  /* 0xff8000007a7a7808 */ /* 0x000fe20004000000 */
[CC--:B------:R-:W-:Y:S01]  /*3460*/  FFMA.FTZ R31, R88.reuse, R12.reuse, R121 ;  /* 0x0000000c581f7223 */ /* 0x0c0fe20000010079 */
[----:B--2---:R-:W-:Y:S01]  /*3470*/  FFMA.FTZ R56, R88, R12, R129 ;  /* 0x0000000c58387223 */ /* 0x004fe20000010081 */
[----:B------:R-:W-:Y:S02]  /*3480*/  LOP3.LUT R12, R0, 0x21, R127, 0xfe, !PT ;  /* 0x00000021000c7812 */ /* 0x000fe400078efe7f */
[----:B------:R-:W2:Y:S01]  /*3490*/  MUFU.TANH R7, R7 ;  /* 0x0000000700077308 */ /* 0x000ea20000002400 */
[----:B------:R-:W-:-:S02]  /*34a0*/  FSEL R31, R31, -INF , !P5 ;  /* 0xff8000001f1f7808 */ /* 0x000fc40006800000 */
[----:B-1----:R-:W-:Y:S02]  /*34b0*/  FSEL R38, R123, -INF , !P3 ;  /* 0xff8000007b267808 */ /* 0x002fe40005800000 */
[CC--:B------:R-:W-:Y:S02]  /*34c0*/  ISETP.GE.AND P2, PT, R12.reuse, R115.reuse, PT ;  /* 0x000000730c00720c */ /* 0x0c0fe40003f46270 */
[----:B------:R-:W-:Y:S01]  /*34d0*/  ISETP.GE.AND P3, PT, R12, R92, PT ;  /* 0x0000005c0c00720c */ /* 0x000fe20003f66270 */
[----:B------:R-:W1:Y:S01]  /*34e0*/  MUFU.TANH R61, R61 ;  /* 0x0000003d003d7308 */ /* 0x000e620000002400 */
[----:B------:R-:W-:Y:S02]  /*34f0*/  I2FP.F32.U32 R12, R12 ;  /* 0x0000000c000c7245 */ /* 0x000fe40000201000 */
[----:B------:R-:W-:Y:S02]  /*3500*/  FSEL R56, R56, -INF , !P1 ;  /* 0xff80000038387808 */ /* 0x000fe40004800000 */
[----:B------:R-:W-:Y:S01]  /*3510*/  ISETP.GE.AND P5, PT, R68, R115, PT ;  /* 0x000000734400720c */ /* 0x000fe20003fa6270 */
[CC--:B------:R-:W-:Y:S01]  /*3520*/  FFMA.FTZ R57, R88.reuse, R12.reuse, R69 ;  /* 0x0000000c58397223 */ /* 0x0c0fe20000010045 */
[----:B------:R-:W-:Y:S01]  /*3530*/  FFMA.FTZ R12, R88, R12, R71 ;  /* 0x0000000c580c7223 */ /* 0x000fe20000010047 */
[----:B------:R4:W-:Y:S01]  /*3540*/  MUFU.TANH R79, R52 ;  /* 0x00000034004f7308 */ /* 0x0009e20000002400 */
[----:B------:R-:W-:-:S02]  /*3550*/  ISETP.GE.AND P1, PT, R68, R92, PT ;  /* 0x0000005c4400720c */ /* 0x000fc40003f26270 */
[----:B------:R-:W-:Y:S02]  /*3560*/  I2FP.F32.U32 R68, R68 ;  /* 0x0000004400447245 */ /* 0x000fe40000201000 */
[----:B------:R-:W-:Y:S02]  /*3570*/  FSEL R57, R57, -INF , !P2 ;  /* 0xff80000039397808 */ /* 0x000fe40005000000 */
[C---:B------:R-:W-:Y:S01]  /*3580*/  ISETP.GE.AND P4, PT, R14.reuse, R115, PT ;  /* 0x000000730e00720c */ /* 0x040fe20003f86270 */
[----:B------:R5:W-:Y:S01]  /*3590*/  MUFU.TANH R87, R54 ;  /* 0x0000003600577308 */ /* 0x000be20000002400 */
[----:B------:R-:W-:-:S07]  /*35a0*/  ISETP.GE.AND P0, PT, R14, R92, PT ;  /* 0x0000005c0e00720c */ /* 0x000fce0003f06270 */
[----:B------:R-:W1:Y:S01]  /*35b0*/  MUFU.TANH R63, R63 ;  /* 0x0000003f003f7308 */ /* 0x000e620000002400 */
[----:B----4-:R-:W-:Y:S01]  /*35c0*/  I2FP.F32.U32 R52, R14 ;  /* 0x0000000e00347245 */ /* 0x010fe20000201000 */
[CC--:B---3--:R-:W-:Y:S01]  /*35d0*/  FFMA.FTZ R14, R88.reuse, R68.reuse, R5 ;  /* 0x00000044580e7223 */ /* 0x0c8fe20000010005 */
[----:B--2---:R-:W-:-:S03]  /*35e0*/  FFMA.FTZ R68, R88, R68, R7 ;  /* 0x0000004458447223 */ /* 0x004fc60000010007 */
[CC--:B------:R-:W-:Y:S01]  /*35f0*/  FFMA.FTZ R71, R88.reuse, R52.reuse, R49 ;  /* 0x0000003458477223 */ /* 0x0c0fe20000010031 */
[----:B------:R-:W-:Y:S01]  /*3600*/  FFMA.FTZ R51, R88, R52, R51 ;  /* 0x0000003458337223 */ /* 0x000fe20000010033 */
[----:B------:R2:W3:Y:S01]  /*3610*/  MUFU.TANH R97, R50 ;  /* 0x0000003200617308 */ /* 0x0004e20000002400 */
[C-C-:B-----5:R-:W-:Y:S02]  /*3620*/  LOP3.LUT R54, R0.reuse, 0x31, R127.reuse, 0xfe, !PT ;  /* 0x0000003100367812 */ /* 0x160fe400078efe7f */
[----:B------:R-:W-:Y:S02]  /*3630*/  LOP3.LUT R52, R0, 0x38, R127, 0xfe, !PT ;  /* 0x0000003800347812 */ /* 0x000fe400078efe7f */
[----:B------:R-:W-:Y:S02]  /*3640*/  ISETP.GE.AND P2, PT, R54, R115, PT ;  /* 0x000000733600720c */ /* 0x000fe40003f46270 */
[----:B------:R-:W-:Y:S01]  /*3650*/  FSEL R71, R71, -INF , !P4 ;  /* 0xff80000047477808 */ /* 0x000fe20006000000 */
[----:B------:R4:W5:Y:S01]  /*3660*/  MUFU.TANH R7, R46 ;  /* 0x0000002e00077308 */ /* 0x0009620000002400 */
[----:B------:R-:W-:-:S02]  /*3670*/  FSEL R64, R51, -INF , !P0 ;  /* 0xff80000033407808 */ /* 0x000fc40004000000 */
[C---:B------:R-:W-:Y:S02]  /*3680*/  ISETP.GE.AND P4, PT, R62.reuse, R115, PT ;  /* 0x000000733e00720c */ /* 0x040fe40003f86270 */
[----:B------:R-:W-:Y:S02]  /*3690*/  ISETP.GE.AND P0, PT, R62, R92, PT ;  /* 0x0000005c3e00720c */ /* 0x000fe40003f06270 */
[----:B------:R-:W-:Y:S01]  /*36a0*/  I2FP.F32.U32 R62, R62 ;  /* 0x0000003e003e7245 */ /* 0x000fe20000201000 */
[----:B------:R3:W-:Y:S01]  /*36b0*/  MUFU.TANH R5, R42 ;  /* 0x0000002a00057308 */ /* 0x0007e20000002400 */
[----:B------:R-:W-:Y:S02]  /*36c0*/  FSEL R68, R68, -INF , !P1 ;  /* 0xff80000044447808 */ /* 0x000fe40004800000 */
[----:B--2---:R-:W-:Y:S02]  /*36d0*/  FSEL R50, R12, -INF , !P3 ;  /* 0xff8000000c327808 */ /* 0x004fe40005800000 */
[----:B------:R-:W-:-:S02]  /*36e0*/  ISETP.GE.AND P3, PT, R54, R92, PT ;  /* 0x0000005c3600720c */ /* 0x000fc40003f66270 */
[----:B------:R-:W-:Y:S01]  /*36f0*/  I2FP.F32.U32 R54, R54 ;  /* 0x0000003600367245 */ /* 0x000fe20000201000 */
[----:B------:R-:W-:Y:S01]  /*3700*/  MUFU.TANH R35, R35 ;  /* 0x0000002300237308 */ /* 0x000fe20000002400 */
[----:B------:R-:W-:Y:S02]  /*3710*/  I2FP.F32.U32 R12, R52 ;  /* 0x00000034000c7245 */ /* 0x000fe40000201000 */
[----:B------:R-:W-:Y:S01]  /*3720*/  ISETP.GE.AND P1, PT, R52, R92, PT ;  /* 0x0000005c3400720c */ /* 0x000fe20003f26270 */
[CC--:B------:R-:W-:Y:S01]  /*3730*/  FFMA.FTZ R69, R88.reuse, R54.reuse, R45 ;  /* 0x0000003658457223 */ /* 0x0c0fe2000001002d */
[C---:B------:R-:W-:Y:S01]  /*3740*/  FFMA.FTZ R55, R88.reuse, R54, R55 ;  /* 0x0000003658377223 */ /* 0x040fe20000010037 */
[CC--:B----4-:R-:W-:Y:S01]  /*3750*/  FFMA.FTZ R46, R88.reuse, R12.reuse, R37 ;  /* 0x0000000c582e7223 */ /* 0x0d0fe20000010025 */
[----:B-1----:R-:W-:Y:S01]  /*3760*/  FFMA.FTZ R61, R88, R12, R61 ;  /* 0x0000000c583d7223 */ /* 0x002fe2000001003d */
[----:B------:R-:W-:Y:S01]  /*3770*/  LOP3.LUT R12, R0, 0x40, R127, 0xfe, !PT ;  /* 0x00000040000c7812 */ /* 0x000fe200078efe7f */
[----:B------:R1:W2:Y:S01]  /*3780*/  MUFU.TANH R45, R40 ;  /* 0x00000028002d7308 */ /* 0x0002a20000002400 */
[----:B------:R-:W-:-:S02]  /*3790*/  FSEL R69, R69, -INF , !P2 ;  /* 0xff80000045457808 */ /* 0x000fc40005000000 */
[----:B------:R-:W-:Y:S02]  /*37a0*/  FSEL R66, R55, -INF , !P3 ;  /* 0xff80000037427808 */ /* 0x000fe40005800000 */
[CC--:B------:R-:W-:Y:S02]  /*37b0*/  ISETP.GE.AND P2, PT, R12.reuse, R115.reuse, PT ;  /* 0x000000730c00720c */ /* 0x0c0fe40003f46270 */
[----:B------:R-:W-:Y:S01]  /*37c0*/  ISETP.GE.AND P3, PT, R12, R92, PT ;  /* 0x0000005c0c00720c */ /* 0x000fe20003f66270 */
[----:B------:R-:W4:Y:S01]  /*37d0*/  MUFU.TANH R37, R34 ;  /* 0x0000002200257308 */ /* 0x000f220000002400 */
[----:B------:R-:W-:Y:S02]  /*37e0*/  FSEL R49, R14, -INF , !P5 ;  /* 0xff8000000e317808 */ /* 0x000fe40006800000 */
[----:B------:R-:W-:Y:S02]  /*37f0*/  ISETP.GE.AND P5, PT, R52, R115, PT ;  /* 0x000000733400720c */ /* 0x000fe40003fa6270 */
[----:B------:R-:W-:-:S02]  /*3800*/  FSEL R120, R61, -INF , !P1 ;  /* 0xff8000003d787808 */ /* 0x000fc40004800000 */
[----:B---3--:R-:W-:Y:S01]  /*3810*/  LOP3.LUT R42, R0, 0x58, R127, 0xfe, !PT ;  /* 0x00000058002a7812 */ /* 0x008fe200078efe7f */
[----:B------:R-:W-:Y:S01]  /*3820*/  MUFU.TANH R55, R28 ;  /* 0x0000001c00377308 */ /* 0x000fe20000002400 */
[----:B-1----:R-:W-:Y:S01]  /*3830*/  I2FP.F32.U32 R40, R12 ;  /* 0x0000000c00287245 */ /* 0x002fe20000201000 */
[CC--:B------:R-:W-:Y:S01]  /*3840*/  FFMA.FTZ R12, R88.reuse, R62.reuse, R29 ;  /* 0x0000003e580c7223 */ /* 0x0c0fe2000001001d */
[----:B------:R-:W-:Y:S01]  /*3850*/  FFMA.FTZ R62, R88, R62, R63 ;  /* 0x0000003e583e7223 */ /* 0x000fe2000001003f */
[----:B------:R-:W-:Y:S02]  /*3860*/  LOP3.LUT R29, R0, 0x41, R127, 0xfe, !PT ;  /* 0x00000041001d7812 */ /* 0x000fe400078efe7f */
[-C--:B------:R-:W-:Y:S01]  /*3870*/  FFMA.FTZ R14, R88, R40.reuse, R15 ;  /* 0x00000028580e7223 */ /* 0x080fe2000001000f */
[----:B------:R-:W-:Y:S01]  /*3880*/  FSEL R61, R12, -INF , !P4 ;  /* 0xff8000000c3d7808 */ /* 0x000fe20006000000 */
[----:B------:R-:W-:Y:S01]  /*3890*/  FFMA.FTZ R65, R88, R40, R65 ;  /* 0x0000002858417223 */ /* 0x000fe20000010041 */
[----:B------:R-:W-:Y:S01]  /*38a0*/  FSEL R62, R62, -INF , !P0 ;  /* 0xff8000003e3e7808 */ /* 0x000fe20004000000 */
[----:B------:R-:W-:Y:S01]  /*38b0*/  MUFU.TANH R23, R23 ;  /* 0x0000001700177308 */ /* 0x000fe20000002400 */
[----:B------:R-:W-:-:S02]  /*38c0*/  I2FP.F32.U32 R15, R29 ;  /* 0x0000001d000f7245 */ /* 0x000fc40000201000 */
[C---:B------:R-:W-:Y:S02]  /*38d0*/  ISETP.GE.AND P4, PT, R76.reuse, R115, PT ;  /* 0x000000734c00720c */ /* 0x040fe40003f86270 */
[----:B------:R-:W-:Y:S01]  /*38e0*/  ISETP.GE.AND P0, PT, R76, R92, PT ;  /* 0x0000005c4c00720c */ /* 0x000fe20003f06270 */
[CC--:B------:R-:W-:Y:S01]  /*38f0*/  FFMA.FTZ R12, R88.reuse, R15.reuse, R13 ;  /* 0x0000000f580c7223 */ /* 0x0c0fe2000001000d */
[----:B------:R-:W-:Y:S01]  /*3900*/  I2FP.F32.U32 R76, R76 ;  /* 0x0000004c004c7245 */ /* 0x000fe20000201000 */
[----:B------:R-:W-:Y:S01]  /*3910*/  FFMA.FTZ R53, R88, R15, R53 ;  /* 0x0000000f58357223 */ /* 0x000fe20000010035 */
[----:B------:R-:W-:Y:S01]  /*3920*/  FSEL R63, R46, -INF , !P5 ;  /* 0xff8000002e3f7808 */ /* 0x000fe20006800000 */
[----:B------:R1:W3:Y:S01]  /*3930*/  MUFU.TANH R13, R30 ;  /* 0x0000001e000d7308 */ /* 0x0002e20000002400 */
[C---:B------:R-:W-:Y:S01]  /*3940*/  ISETP.GE.AND P5, PT, R29.reuse, R115, PT ;  /* 0x000000731d00720c */ /* 0x040fe20003fa6270 */
[C---:B------:R-:W-:Y:S01]  /*3950*/  FFMA.FTZ R15, R88.reuse, R76, R81 ;  /* 0x0000004c580f7223 */ /* 0x040fe20000010051 */
[----:B------:R-:W-:Y:S01]  /*3960*/  ISETP.GE.AND P1, PT, R29, R92, PT ;  /* 0x0000005c1d00720c */ /* 0x000fe20003f26270 */
[----:B------:R-:W-:Y:S01]  /*3970*/  FFMA.FTZ R76, R88, R76, R83 ;  /* 0x0000004c584c7223 */ /* 0x000fe20000010053 */
[----:B------:R-:W-:-:S02]  /*3980*/  FSEL R83, R14, -INF , !P2 ;  /* 0xff8000000e537808 */ /* 0x000fc40005000000 */
[----:B------:R-:W-:Y:S01]  /*3990*/  FSEL R82, R65, -INF , !P3 ;  /* 0xff80000041527808 */ /* 0x000fe20005800000 */
[----:B------:R5:W3:Y:S01]  /*39a0*/  MUFU.TANH R29, R32 ;  /* 0x00000020001d7308 */ /* 0x000ae20000002400 */
[C---:B------:R-:W-:Y:S02]  /*39b0*/  ISETP.GE.AND P2, PT, R70.reuse, R115, PT ;  /* 0x000000734600720c */ /* 0x040fe40003f46270 */
[----:B------:R-:W-:Y:S02]  /*39c0*/  ISETP.GE.AND P3, PT, R70, R92, PT ;  /* 0x0000005c4600720c */ /* 0x000fe40003f66270 */
[----:B------:R-:W-:Y:S02]  /*39d0*/  I2FP.F32.U32 R70, R70 ;  /* 0x0000004600467245 */ /* 0x000fe40000201000 */
[----:B------:R-:W-:Y:S01]  /*39e0*/  FSEL R78, R53, -INF , !P1 ;  /* 0xff800000354e7808 */ /* 0x000fe20004800000 */
[----:B------:R-:W-:Y:S01]  /*39f0*/  MUFU.TANH R65, R24 ;  /* 0x0000001800417308 */ /* 0x000fe20000002400 */
[----:B------:R-:W-:Y:S01]  /*3a00*/  FSEL R81, R12, -INF , !P5 ;  /* 0xff8000000c517808 */ /* 0x000fe20006800000 */
[-C--:B------:R-:W-:Y:S01]  /*3a10*/  FFMA.FTZ R12, R88, R70.reuse, R67 ;  /* 0x00000046580c7223 */ /* 0x080fe20000010043 */
[----:B-1----:R-:W-:Y:S01]  /*3a20*/  LOP3.LUT R30, R0, 0x51, R127, 0xfe, !PT ;  /* 0x00000051001e7812 */ /* 0x002fe200078efe7f */
[----:B------:R-:W-:Y:S01]  /*3a30*/  FFMA.FTZ R70, R88, R70, R77 ;  /* 0x0000004658467223 */ /* 0x000fe2000001004d */
[----:B------:R-:W-:-:S02]  /*3a40*/  FSEL R76, R76, -INF , !P0 ;  /* 0xff8000004c4c7808 */ /* 0x000fc40004000000 */
[----:B------:R-:W-:Y:S01]  /*3a50*/  FSEL R77, R12, -INF , !P2 ;  /* 0xff8000000c4d7808 */ /* 0x000fe20005000000 */
[----:B------:R1:W3:Y:S01]  /*3a60*/  MUFU.TANH R67, R26 ;  /* 0x0000001a00437308 */ /* 0x0002e20000002400 */
[----:B------:R-:W-:Y:S02]  /*3a70*/  FSEL R70, R70, -INF , !P3 ;  /* 0xff80000046467808 */ /* 0x000fe40005800000 */
[----:B-----5:R-:W-:Y:S02]  /*3a80*/  LOP3.LUT R32, R0, 0x50, R127, 0xfe, !PT ;  /* 0x0000005000207812 */ /* 0x020fe400078efe7f */
[-C--:B------:R-:W-:Y:S02]  /*3a90*/  ISETP.GE.AND P2, PT, R42, R115.reuse, PT ;  /* 0x000000732a00720c */ /* 0x080fe40003f46270 */
[----:B------:R-:W-:Y:S01]  /*3aa0*/  I2FP.F32.U32 R14, R32 ;  /* 0x00000020000e7245 */ /* 0x000fe20000201000 */
[----:B------:R-:W5:Y:S01]  /*3ab0*/  MUFU.TANH R19, R19 ;  /* 0x0000001300137308 */ /* 0x000f620000002400 */
[C---:B------:R-:W-:Y:S01]  /*3ac0*/  ISETP.GE.AND P5, PT, R32.reuse, R115, PT ;  /* 0x000000732000720c */ /* 0x040fe20003fa6270 */
[----:B------:R-:W-:Y:S01]  /*3ad0*/  BAR.SYNC.DEFER_BLOCKING 0x0 ;  /* 0x0000000000007b1d */ /* 0x000fe20000010000 */
[----:B------:R-:W-:Y:S01]  /*3ae0*/  ISETP.GE.AND P1, PT, R32, R92, PT ;  /* 0x0000005c2000720c */ /* 0x000fe20003f26270 */
[CC--:B------:R-:W-:Y:S01]  /*3af0*/  FFMA.FTZ R53, R88.reuse, R14.reuse, R89 ;  /* 0x0000000e58357223 */ /* 0x0c0fe20000010059 */
[----:B------:R-:W-:Y:S01]  /*3b00*/  FFMA.FTZ R14, R88, R14, R79 ;  /* 0x0000000e580e7223 */ /* 0x000fe2000001004f */
[----:B------:R-:W-:-:S02]  /*3b10*/  FSEL R79, R15, -INF , !P4 ;  /* 0xff8000000f4f7808 */ /* 0x000fc40006000000 */
[----:B------:R-:W-:Y:S01]  /*3b20*/  I2FP.F32.U32 R15, R30 ;  /* 0x0000001e000f7245 */ /* 0x000fe20000201000 */
[----:B------:R-:W5:Y:S01]  /*3b30*/  MUFU.TANH R17, R17 ;  /* 0x0000001100117308 */ /* 0x000f620000002400 */
[----:B-1----:R-:W-:Y:S02]  /*3b40*/  LOP3.LUT R26, R0, 0x59, R127, 0xfe, !PT ;  /* 0x00000059001a7812 */ /* 0x002fe400078efe7f */
[-C--:B------:R-:W-:Y:S01]  /*3b50*/  ISETP.GE.AND P3, PT, R42, R92.reuse, PT ;  /* 0x0000005c2a00720c */ /* 0x080fe20003f66270 */
[CC--:B------:R-:W-:Y:S01]  /*3b60*/  FFMA.FTZ R51, R88.reuse, R15.reuse, R87 ;  /* 0x0000000f58337223 */ /* 0x0c0fe20000010057 */
[----:B------:R-:W-:Y:S01]  /*3b70*/  FFMA.FTZ R12, R88, R15, R97 ;  /* 0x0000000f580c7223 */ /* 0x000fe20000010061 */
[C---:B------:R-:W-:Y:S02]  /*3b80*/  ISETP.GE.AND P4, PT, R30.reuse, R115, PT ;  /* 0x000000731e00720c */ /* 0x040fe40003f86270 */
[----:B------:R-:W-:Y:S02]  /*3b90*/  ISETP.GE.AND P0, PT, R30, R92, PT ;  /* 0x0000005c1e00720c */ /* 0x000fe40003f06270 */
[----:B------:R-:W-:-:S02]  /*3ba0*/  I2FP.F32.U32 R42, R42 ;  /* 0x0000002a002a7245 */ /* 0x000fc40000201000 */
[----:B------:R-:W-:Y:S02]  /*3bb0*/  LOP3.LUT R34, R0, 0x60, R127, 0xfe, !PT ;  /* 0x0000006000227812 */ /* 0x000fe400078efe7f */
[----:B------:R-:W-:Y:S01]  /*3bc0*/  FSEL R53, R53, -INF , !P5 ;  /* 0xff80000035357808 */ /* 0x000fe20006800000 */
[-C--:B------:R-:W-:Y:S01]  /*3bd0*/  FFMA.FTZ R15, R88, R42.reuse, R7 ;  /* 0x0000002a580f7223 */ /* 0x080fe20000010007 */
[----:B------:R-:W-:Y:S01]  /*3be0*/  FSEL R14, R14, -INF , !P1 ;  /* 0xff8000000e0e7808 */ /* 0x000fe20004800000 */
[----:B--2---:R-:W-:Y:S01]  /*3bf0*/  FFMA.FTZ R42, R88, R42, R45 ;  /* 0x0000002a582a7223 */ /* 0x004fe2000001002d */
[C---:B------:R-:W-:Y:S01]  /*3c00*/  ISETP.GE.AND P5, PT, R26.reuse, R115, PT ;  /* 0x000000731a00720c */ /* 0x040fe20003fa6270 */
[----:B------:R1:W2:Y:S01]  /*3c10*/  MUFU.TANH R7, R22 ;  /* 0x0000001600077308 */ /* 0x0002a20000002400 */
[----:B------:R-:W-:Y:S02]  /*3c20*/  ISETP.GE.AND P1, PT, R26, R92, PT ;  /* 0x0000005c1a00720c */ /* 0x000fe40003f26270 */
[----:B------:R-:W-:-:S02]  /*3c30*/  I2FP.F32.U32 R26, R26 ;  /* 0x0000001a001a7245 */ /* 0x000fc40000201000 */
[----:B------:R-:W-:Y:S02]  /*3c40*/  FSEL R51, R51, -INF , !P4 ;  /* 0xff80000033337808 */ /* 0x000fe40006000000 */
[----:B------:R-:W-:Y:S01]  /*3c50*/  FSEL R12, R12, -INF , !P0 ;  /* 0xff8000000c0c7808 */ /* 0x000fe20004000000 */
[-C--:B------:R-:W-:Y:S01]  /*3c60*/  FFMA.FTZ R24, R88, R26.reuse, R5 ;  /* 0x0000001a58187223 */ /* 0x080fe20000010005 */
[----:B------:R-:W-:Y:S01]  /*3c70*/  ISETP.GE.AND P4, PT, R34, R115, PT ;  /* 0x000000732200720c */ /* 0x000fe20003f86270 */
[----:B------:R-:W-:Y:S01]  /*3c80*/  FFMA.FTZ R35, R88, R26, R35 ;  /* 0x0000001a58237223 */ /* 0x000fe20000010023 */
[----:B------:R-:W-:Y:S01]  /*3c90*/  ISETP.GE.AND P0, PT, R34, R92, PT ;  /* 0x0000005c2200720c */ /* 0x000fe20003f06270 */
[----:B------:R5:W2:Y:S01]  /*3ca0*/  MUFU.TANH R5, R18 ;  /* 0x0000001200057308 */ /* 0x000aa20000002400 */
[----:B------:R-:W-:Y:S02]  /*3cb0*/  I2FP.F32.U32 R34, R34 ;  /* 0x0000002200227245 */ /* 0x000fe40000201000 */
[----:B------:R-:W-:-:S02]  /*3cc0*/  LOP3.LUT R32, R0, 0x61, R127, 0xfe, !PT ;  /* 0x0000006100207812 */ /* 0x000fc400078efe7f */
[----:B------:R-:W-:Y:S01]  /*3cd0*/  FSEL R15, R15, -INF , !P2 ;  /* 0xff8000000f0f7808 */ /* 0x000fe20005000000 */
[-C--:B----4-:R-:W-:Y:S01]  /*3ce0*/  FFMA.FTZ R37, R88, R34.reuse, R37 ;  /* 0x0000002258257223 */ /* 0x090fe20000010025 */
[----:B-1----:R-:W-:Y:S01]  /*3cf0*/  LOP3.LUT R22, R0, 0x68, R127, 0xfe, !PT ;  /* 0x0000006800167812 */ /* 0x002fe200078efe7f */
[----:B---3--:R-:W-:Y:S01]  /*3d00*/  FFMA.FTZ R34, R88, R34, R13 ;  /* 0x0000002258227223 */ /* 0x008fe2000001000d */
[----:B------:R-:W-:Y:S01]  /*3d10*/  FSEL R42, R42, -INF , !P3 ;  /* 0xff8000002a2a7808 */ /* 0x000fe20005800000 */
[----:B------:R-:W-:Y:S01]  /*3d20*/  MUFU.TANH R45, R6 ;  /* 0x00000006002d7308 */ /* 0x000fe20000002400 */
[C---:B------:R-:W-:Y:S02]  /*3d30*/  ISETP.GE.AND P2, PT, R32.reuse, R115, PT ;  /* 0x000000732000720c */ /* 0x040fe40003f46270 */
        /* <DEDUP_REMOVED lines=8> */
[----:B------:R-:W-:Y:S01]  /*3dc0*/  MUFU.TANH R55, R20 ;  /* 0x0000001400377308 */ /* 0x000fe20000002400 */
[----:B------:R-:W-:Y:S02]  /*3dd0*/  I2FP.F32.U32 R22, R22 ;  /* 0x0000001600167245 */ /* 0x000fe40000201000 */
[----:B------:R-:W-:-:S02]  /*3de0*/  FSEL R35, R29, -INF , !P2 ;  /* 0xff8000001d237808 */ /* 0x000fc40005000000 */
[----:B------:R-:W-:Y:S01]  /*3df0*/  FSEL R32, R32, -INF , !P3 ;  /* 0xff80000020207808 */ /* 0x000fe20005800000 */
[CC--:B------:R-:W-:Y:S01]  /*3e00*/  FFMA.FTZ R67, R88.reuse, R22.reuse, R67 ;  /* 0x0000001658437223 */ /* 0x0c0fe20000010043 */
[----:B-----5:R-:W-:Y:S01]  /*3e10*/  FFMA.FTZ R18, R88, R22, R23 ;  /* 0x0000001658127223 */ /* 0x020fe20000010017 */
[C-C-:B------:R-:W-:Y:S01]  /*3e20*/  LOP3.LUT R22, R0.reuse, 0x70, R127.reuse, 0xfe, !PT ;  /* 0x0000007000167812 */ /* 0x140fe200078efe7f */
[----:B------:R1:W3:Y:S01]  /*3e30*/  MUFU.TANH R23, R16 ;  /* 0x0000001000177308 */ /* 0x0002e20000002400 */
[----:B------:R-:W-:Y:S02]  /*3e40*/  LOP3.LUT R24, R0, 0x69, R127, 0xfe, !PT ;  /* 0x0000006900187812 */ /* 0x000fe400078efe7f */
        /* <DEDUP_REMOVED lines=8> */
[----:B------:R-:W-:Y:S02]  /*3ed0*/  ISETP.GE.AND P0, PT, R24, R92, PT ;  /* 0x0000005c1800720c */ /* 0x000fe40003f06270 */
[----:B------:R-:W-:Y:S02]  /*3ee0*/  I2FP.F32.U32 R24, R24 ;  /* 0x0000001800187245 */ /* 0x000fe40000201000 */
[----:B-1----:R-:W-:-:S02]  /*3ef0*/  LOP3.LUT R16, R0, 0x71, R127, 0xfe, !PT ;  /* 0x0000007100107812 */ /* 0x002fc400078efe7f */
[----:B------:R-:W-:Y:S01]  /*3f00*/  FSEL R29, R29, -INF , !P2 ;  /* 0xff8000001d1d7808 */ /* 0x000fe20005000000 */
[CC--:B------:R-:W-:Y:S01]  /*3f10*/  FFMA.FTZ R65, R88.reuse, R24.reuse, R65 ;  /* 0x0000001858417223 */ /* 0x0c0fe20000010041 */
[----:B--2---:R-:W-:Y:S01]  /*3f20*/  FFMA.FTZ R7, R88, R24, R7 ;  /* 0x0000001858077223 */ /* 0x004fe20000010007 */
[----:B------:R-:W-:Y:S02]  /*3f30*/  LOP3.LUT R24, R0, 0x79, R127, 0xfe, !PT ;  /* 0x0000007900187812 */ /* 0x000fe400078efe7f */
[----:B------:R-:W-:Y:S02]  /*3f40*/  ISETP.NE.AND P2, PT, R2, 0x1, PT ;  /* 0x000000010200780c */ /* 0x000fe40003f45270 */
[----:B------:R-:W-:Y:S02]  /*3f50*/  FSEL R19, R67, -INF , !P5 ;  /* 0xff80000043137808 */ /* 0x000fe40006800000 */
[----:B------:R-:W-:Y:S02]  /*3f60*/  FSEL R18, R18, -INF , !P1 ;  /* 0xff80000012127808 */ /* 0x000fe40004800000 */
[----:B------:R-:W-:-:S02]  /*3f70*/  ISETP.GE.AND P5, PT, R16, R115, PT ;  /* 0x000000731000720c */ /* 0x000fc40003fa6270 */
[----:B------:R-:W-:Y:S02]  /*3f80*/  ISETP.GE.AND P1, PT, R16, R92, PT ;  /* 0x0000005c1000720c */ /* 0x000fe40003f26270 */
[----:B------:R-:W-:Y:S02]  /*3f90*/  I2FP.F32.U32 R6, R16 ;  /* 0x0000001000067245 */ /* 0x000fe40000201000 */
[----:B------:R-:W-:Y:S02]  /*3fa0*/  FSEL R17, R65, -INF , !P4 ;  /* 0xff80000041117808 */ /* 0x000fe40006000000 */
[----:B------:R-:W-:Y:S01]  /*3fb0*/  FSEL R16, R7, -INF , !P0 ;  /* 0xff80000007107808 */ /* 0x000fe20004000000 */
[-C--:B------:R-:W-:Y:S01]  /*3fc0*/  FFMA.FTZ R5, R88, R6.reuse, R5 ;  /* 0x0000000658057223 */ /* 0x080fe20000010005 */
[----:B------:R-:W-:Y:S01]  /*3fd0*/  ISETP.GE.AND P4, PT, R24, R115, PT ;  /* 0x000000731800720c */ /* 0x000fe20003f86270 */
[----:B---3--:R-:W-:Y:S01]  /*3fe0*/  FFMA.FTZ R6, R88, R6, R23 ;  /* 0x0000000658067223 */ /* 0x008fe20000010017 */
[----:B------:R-:W-:-:S02]  /*3ff0*/  ISETP.GE.AND P0, PT, R24, R92, PT ;  /* 0x0000005c1800720c */ /* 0x000fc40003f06270 */
        /* <DEDUP_REMOVED lines=20> */
.L_x_3988:
        /* <DEDUP_REMOVED lines=59> */
.L_x_3989:
        /* <DEDUP_REMOVED lines=37> */
.L_x_3991:
[----:B------:R-:W-:Y:S05]  /*4740*/  BSYNC.RECONVERGENT B0 ;  /* 0x0000000000007941 */ /* 0x000fea0003800200 */
.L_x_3990:
[----:B------:R-:W0:Y:S02]  /*4750*/  LDGDEPBAR ;  /* 0x00000000000079af */ /* 0x000e240000000000 */
.L_x_3987:
[----:B--2---:R-:W-:Y:S01]  /*4760*/  FMNMX3.FTZ R6, R25, R43, R41, !PT ;  /* 0x0000002b19067276 */ /* 0x004fe20007810029 */
[----:B------:R-:W2:Y:S01]  /*4770*/  LDCU UR4, c[0x0][0x45c] ;  /* 0x00008b80ff0477ac */ /* 0x000ea20008000800 */
        /* <DEDUP_REMOVED lines=32> */
[----:B------:R-:W3:Y:S03]  /*4980*/  SHFL.BFLY PT, R24, R7, 0x2, 0x1f ;  /* 0x0c401f0007187f89 */ /* 0x000ee600000e0000 */
[----:B------:R-:W-:Y:S01]  /*4990*/  LEA R123, R123, UR6, 0x1 ;  /* 0x000000067b7b7c11 */ /* 0x000fe2000f8e08ff */
[----:B------:R-:W4:Y:S03]  /*49a0*/  SHFL.BFLY PT, R6, R5, 0x2, 0x1f ;  /* 0x0c401f0005067f89 */ /* 0x000f2600000e0000 */
[----:B------:R-:W-:Y:S01]  /*49b0*/  IADD3 R121, PT, PT, R123, 0x3000, RZ ;  /* 0x000030007b797810 */ /* 0x000fe20007ffe0ff */
[----:B------:R-:W-:Y:S01]  /*49c0*/  LDSM.16.MT88.4 R104, [R123+0x3000] ;  /* 0x003000007b68783b */ /* 0x000fe20000004200 */
[----:B---3--:R-:W-:-:S02]  /*49d0*/  FMNMX.FTZ R24, R7, R24, !PT ;  /* 0x0000001807187209 */ /* 0x008fc40007810000 */
[----:B----4-:R-:W-:-:S03]  /*49e0*/  FMNMX.FTZ R6, R5, R6, !PT ;  /* 0x0000000605067209 */ /* 0x010fc60007810000 */
[----:B------:R-:W3:Y:S04]  /*49f0*/  SHFL.BFLY PT, R67, R24, 0x1, 0x1f ;  /* 0x0c201f0018437f89 */ /* 0x000ee800000e0000 */
[----:B------:R-:W4:Y:S01]  /*4a00*/  SHFL.BFLY PT, R65, R6, 0x1, 0x1f ;  /* 0x0c201f0006417f89 */ /* 0x000f2200000e0000 */
[----:B---3--:R-:W-:Y:S02]  /*4a10*/  FMNMX.FTZ R67, R24, R67, !PT ;  /* 0x0000004318437209 */ /* 0x008fe40007810000 */
[----:B------:R-:W-:Y:S02]  /*4a20*/  IADD3 R24, PT, PT, R123, 0x3020, RZ ;  /* 0x000030207b187810 */ /* 0x000fe40007ffe0ff */
[C---:B------:R-:W-:Y:S01]  /*4a30*/  FSETP.NEU.FTZ.AND P0, PT, R67.reuse, -INF , PT ;  /* 0xff8000004300780b */ /* 0x040fe20003f1d000 */
[----:B--2---:R-:W-:Y:S01]  /*4a40*/  FMUL.FTZ R30, R67, UR4 ;  /* 0x00000004431e7c20 */ /* 0x004fe20008410000 */
[----:B----4-:R-:W-:-:S02]  /*4a50*/  FMNMX.FTZ R65, R6, R65, !PT ;  /* 0x0000004106417209 */ /* 0x010fc40007810000 */
[----:B------:R-:W-:Y:S02]  /*4a60*/  @P6 IADD3 R24, PT, PT, R121, -0x20, RZ ;  /* 0xffffffe079186810 */ /* 0x000fe40007ffe0ff */
[----:B------:R-:W-:Y:S02]  /*4a70*/  FSEL R30, R30, RZ, P0 ;  /* 0x000000ff1e1e7208 */ /* 0x000fe40000000000 */
[----:B------:R-:W-:-:S03]  /*4a80*/  FSETP.NEU.FTZ.AND P0, PT, R65, -INF , PT ;  /* 0xff8000004100780b */ /* 0x000fc60003f1d000 */
[--C-:B------:R-:W-:Y:S01]  /*4a90*/  FFMA.FTZ R80, R25, UR4, -R30.reuse ;  /* 0x0000000419507c23 */ /* 0x100fe2000801081e */
[----:B------:R-:W-:Y:S01]  /*4aa0*/  FMUL.FTZ R25, R65, UR4 ;  /* 0x0000000441197c20 */ /* 0x000fe20008410000 */
[--C-:B------:R-:W-:Y:S01]  /*4ab0*/  FFMA.FTZ R58, R41, UR4, -R30.reuse ;  /* 0x00000004293a7c23 */ /* 0x100fe2000801081e */
[--C-:B------:R-:W-:Y:S01]  /*4ac0*/  FFMA.FTZ R75, R43, UR4, -R30.reuse ;  /* 0x000000042b4b7c23 */ /* 0x100fe2000801081e */
[--C-:B------:R-:W-:Y:S01]  /*4ad0*/  FFMA.FTZ R45, R39, UR4, -R30.reuse ;  /* 0x00000004272d7c23 */ /* 0x100fe2000801081e */
[--C-:B------:R-:W-:Y:S01]  /*4ae0*/  FFMA.FTZ R43, R11, UR4, -R30.reuse ;  /* 0x000000040b2b7c23 */ /* 0x100fe2000801081e */
[----:B------:R-:W-:Y:S01]  /*4af0*/  FSEL R25, R25, RZ, P0 ;  /* 0x000000ff19197208 */ /* 0x000fe20000000000 */
[----:B------:R-:W-:Y:S01]  /*4b00*/  MUFU.EX2 R80, R80 ;  /* 0x0000005000507308 */ /* 0x000fe20000000800 */
[--C-:B------:R-:W-:Y:S01]  /*4b10*/  FFMA.FTZ R46, R33, UR4, -R30.reuse ;  /* 0x00000004212e7c23 */ /* 0x100fe2000801081e */
[--C-:B------:R-:W-:Y:S01]  /*4b20*/  FFMA.FTZ R33, R31, UR4, -R30.reuse ;  /* 0x000000041f217c23 */ /* 0x100fe2000801081e */
[--C-:B------:R-:W-:Y:S01]  /*4b30*/  FFMA.FTZ R49, R49, UR4, -R30.reuse ;  /* 0x0000000431317c23 */ /* 0x100fe2000801081e */
[--C-:B-1----:R-:W-:Y:S01]  /*4b40*/  FFMA.FTZ R55, R4, UR4, -R25.reuse ;  /* 0x0000000404377c23 */ /* 0x102fe20008010819 */
[--C-:B------:R-:W-:Y:S01]  /*4b50*/  FFMA.FTZ R54, R10, UR4, -R25.reuse ;  /* 0x000000040a367c23 */ /* 0x100fe20008010819 */
[----:B------:R-:W1:Y:S01]  /*4b60*/  LDSM.16.MT88.4 R4, [R24] ;  /* 0x000000001804783b */ /* 0x000e620000004200 */
[--C-:B------:R-:W-:Y:S01]  /*4b70*/  FFMA.FTZ R52, R8, UR4, -R25.reuse ;  /* 0x0000000408347c23 */ /* 0x100fe20008010819 */
[--C-:B------:R-:W-:Y:S01]  /*4b80*/  FFMA.FTZ R41, R36, UR4, -R25.reuse ;  /* 0x0000000424297c23 */ /* 0x100fe20008010819 */
[----:B------:R-:W2:Y:S01]  /*4b90*/  MUFU.EX2 R75, R75 ;  /* 0x0000004b004b7308 */ /* 0x000ea20000000800 */
[--C-:B------:R-:W-:Y:S01]  /*4ba0*/  FFMA.FTZ R36, R9, UR4, -R30.reuse ;  /* 0x0000000409247c23 */ /* 0x100fe2000801081e */
[--C-:B------:R-:W-:Y:S01]  /*4bb0*/  FFMA.FTZ R31, R38, UR4, -R25.reuse ;  /* 0x00000004261f7c23 */ /* 0x100fe20008010819 */
[----:B------:R-:W3:Y:S01]  /*4bc0*/  LDSM.16.MT88.4 R8, [R123+0x3400] ;  /* 0x003400007b08783b */ /* 0x000ee20000004200 */
        /* <DEDUP_REMOVED lines=19> */
[----:B------:R-:W-:Y:S01]  /*4d00*/  FFMA.FTZ R71, R71, UR4, -R30 ;  /* 0x0000000447477c23 */ /* 0x000fe2000801081e */
        /* <DEDUP_REMOVED lines=9> */
[----:B------:R-:W-:Y:S01]  /*4da0*/  FADD.FTZ R55, R55, R54 ;  /* 0x0000003637377221 */ /* 0x000fe20000010000 */
[----:B------:R-:W-:Y:S01]  /*4db0*/  FFMA.FTZ R54, R14, UR4, -R25 ;  /* 0x000000040e367c23 */ /* 0x000fe20008010819 */
[----:B------:R-:W-:Y:S01]  /*4dc0*/  FADD.FTZ R75, R80, R75 ;  /* 0x0000004b504b7221 */ /* 0x000fe20000010000 */
[----:B------:R-:W-:Y:S01]  /*4dd0*/  MUFU.EX2 R36, R36 ;  /* 0x0000002400247308 */ /* 0x000fe20000000800 */
[--C-:B------:R-:W-:Y:S01]  /*4de0*/  FFMA.FTZ R17, R17, UR4, -R30.reuse ;  /* 0x0000000411117c23 */ /* 0x100fe2000801081e */
[----:B----4-:R-:W-:Y:S01]  /*4df0*/  F2FP.BF16.F32.PACK_AB R99, R41, R52 ;  /* 0x000000342963723e */ /* 0x010fe200000010ff */
[----:B------:R-:W-:Y:S01]  /*4e00*/  FADD.FTZ R58, R58, R75 ;  /* 0x0000004b3a3a7221 */ /* 0x000fe20000010000 */
[----:B------:R-:W-:Y:S01]  /*4e10*/  MUFU.EX2 R33, R33 ;  /* 0x0000002100217308 */ /* 0x000fe20000000800 */
[--C-:B------:R-:W-:Y:S01]  /*4e20*/  FFMA.FTZ R75, R42, UR4, -R25.reuse ;  /* 0x000000042a4b7c23 */ /* 0x100fe20008010819 */
[--C-:B------:R-:W-:Y:S01]  /*4e30*/  FFMA.FTZ R42, R40, UR4, -R25.reuse ;  /* 0x00000004282a7c23 */ /* 0x100fe20008010819 */
[--C-:B------:R-:W-:Y:S01]  /*4e40*/  FFMA.FTZ R37, R37, UR4, -R30.reuse ;  /* 0x0000000425257c23 */ /* 0x100fe2000801081e */
[----:B------:R-:W-:Y:S01]  /*4e50*/  MUFU.EX2 R44, R44 ;  /* 0x0000002c002c7308 */ /* 0x000fe20000000800 */
[----:B------:R-:W-:Y:S01]  /*4e60*/  HMMA.16816.F32.BF16 R108, R96, R104, RZ ;  /* 0x00000068606c723c */ /* 0x000fe200000418ff */
[----:B------:R-:W-:Y:S01]  /*4e70*/  FFMA.FTZ R29, R29, UR4, -R30 ;  /* 0x000000041d1d7c23 */ /* 0x000fe2000801081e */
[--C-:B------:R-:W-:Y:S01]  /*4e80*/  FFMA.FTZ R89, R20, UR4, -R25.reuse ;  /* 0x0000000414597c23 */ /* 0x100fe20008010819 */
[----:B------:R-:W4:Y:S01]  /*4e90*/  MUFU.EX2 R39, R39 ;  /* 0x0000002700277308 */ /* 0x000f220000000800 */
[----:B------:R-:W-:-:S03]  /*4ea0*/  FFMA.FTZ R23, R23, UR4, -R25 ;  /* 0x0000000417177c23 */ /* 0x000fc60008010819 */
[----:B------:R-:W-:Y:S01]  /*4eb0*/  MUFU.EX2 R31, R31 ;  /* 0x0000001f001f7308 */ /* 0x000fe20000000800 */
[C---:B------:R-:W-:Y:S03]  /*4ec0*/  HMMA.16816.F32.BF16 R104, R96.reuse, R106, RZ ;  /* 0x0000006a6068723c */ /* 0x040fe600000418ff */
[----:B------:R-:W5:Y:S04]  /*4ed0*/  MUFU.EX2 R38, R38 ;  /* 0x0000002600267308 */ /* 0x000f680000000800 */
[----:B------:R-:W-:Y:S01]  /*4ee0*/  MUFU.EX2 R60, R60 ;  /* 0x0000003c003c7308 */ /* 0x000fe20000000800 */
[----:B-1----:R-:W-:Y:S01]  /*4ef0*/  HMMA.16816.F32.BF16 R100, R96, R4, RZ ;  /* 0x000000046064723c */ /* 0x002fe200000418ff */
[----:B--2---:R-:W-:-:S02]  /*4f00*/  F2FP.BF16.F32.PACK_AB R4, R43, R46 ;  /* 0x0000002e2b04723e */ /* 0x004fc400000010ff */
[----:B----4-:R-:W-:Y:S01]  /*4f10*/  F2FP.BF16.F32.PACK_AB R5, R39, R44 ;  /* 0x0000002c2705723e */ /* 0x010fe200000010ff */
[----:B------:R-:W1:Y:S04]  /*4f20*/  MUFU.EX2 R59, R59 ;  /* 0x0000003b003b7308 */ /* 0x000e680000000800 */
[----:B------:R-:W-:Y:S01]  /*4f30*/  HMMA.16816.F32.BF16 R96, R96, R6, RZ ;  /* 0x000000066060723c */ /* 0x000fe200000418ff */
[----:B------:R-:W-:Y:S01]  /*4f40*/  F2FP.BF16.F32.PACK_AB R6, R33, R36 ;  /* 0x000000242106723e */ /* 0x000fe200000010ff */
[----:B------:R-:W-:Y:S01]  /*4f50*/  MUFU.EX2 R56, R56 ;  /* 0x0000003800387308 */ /* 0x000fe20000000800 */
[----:B-----5:R-:W-:-:S03]  /*4f60*/  F2FP.BF16.F32.PACK_AB R7, R38, R31 ;  /* 0x0000001f2607723e */ /* 0x020fc600000010ff */
[----:B------:R-:W-:Y:S04]  /*4f70*/  MUFU.EX2 R49, R49 ;  /* 0x0000003100317308 */ /* 0x000fe80000000800 */
[C---:B---3--:R-:W-:Y:S01]  /*4f80*/  HMMA.16816.F32.BF16 R108, R4.reuse, R8, R108 ;  /* 0x00000008046c723c */ /* 0x048fe2000004186c */
[----:B------:R-:W-:Y:S04]  /*4f90*/  MUFU.EX2 R57, R57 ;  /* 0x0000003900397308 */ /* 0x000fe80000000800 */
[----:B------:R-:W2:Y:S03]  /*4fa0*/  MUFU.EX2 R50, R50 ;  /* 0x0000003200327308 */ /* 0x000ea60000000800 */
[----:B------:R-:W-:Y:S01]  /*4fb0*/  HMMA.16816.F32.BF16 R104, R4, R10, R104 ;  /* 0x0000000a0468723c */ /* 0x000fe20000041868 */
[----:B------:R-:W3:Y:S01]  /*4fc0*/  LDSM.16.MT88.4 R8, [R24+0x400] ;  /* 0x000400001808783b */ /* 0x000ee20000004200 */
[----:B------:R-:W-:Y:S04]  /*4fd0*/  MUFU.EX2 R48, R48 ;  /* 0x0000003000307308 */ /* 0x000fe80000000800 */
[----:B------:R-:W4:Y:S04]  /*4fe0*/  MUFU.EX2 R47, R47 ;  /* 0x0000002f002f7308 */ /* 0x000f280000000800 */
[----:B------:R-:W-:Y:S04]  /*4ff0*/  MUFU.EX2 R71, R71 ;  /* 0x0000004700477308 */ /* 0x000fe80000000800 */
[----:B------:R-:W5:Y:S04]  /*5000*/  MUFU.EX2 R68, R68 ;  /* 0x0000004400447308 */ /* 0x000f680000000800 */
[----:B------:R-:W-:Y:S04]  /*5010*/  MUFU.EX2 R69, R69 ;  /* 0x0000004500457308 */ /* 0x000fe80000000800 */
[----:B------:R1:W-:Y:S04]  /*5020*/  MUFU.EX2 R66, R87 ;  /* 0x0000005700427308 */ /* 0x0003e80000000800 */
[----:B------:R-:W5:Y:S04]  /*5030*/  MUFU.EX2 R63, R63 ;  /* 0x0000003f003f7308 */ /* 0x000f680000000800 */
[----:B------:R-:W-:Y:S04]  /*5040*/  MUFU.EX2 R70, R70 ;  /* 0x0000004600467308 */ /* 0x000fe80000000800 */
[----:B------:R-:W-:Y:S01]  /*5050*/  MUFU.EX2 R54, R54 ;  /* 0x0000003600367308 */ /* 0x000fe20000000800 */
[----:B-1----:R-:W-:-:S03]  /*5060*/  FFMA.FTZ R87, R26, UR4, -R30 ;  /* 0x000000041a577c23 */ /* 0x002fc6000801081e */
[----:B------:R-:W-:Y:S01]  /*5070*/  MUFU.EX2 R40, R75 ;  /* 0x0000004b00287308 */ /* 0x000fe20000000800 */
[C---:B---3--:R-:W-:Y:S03]  /*5080*/  HMMA.16816.F32.BF16 R100, R4.reuse, R8, R100 ;  /* 0x000000080464723c */ /* 0x048fe60000041864 */
[----:B------:R-:W-:Y:S04]  /*5090*/  MUFU.EX2 R37, R37 ;  /* 0x0000002500257308 */ /* 0x000fe80000000800 */
[----:B------:R-:W-:Y:S01]  /*50a0*/  MUFU.EX2 R87, R87 ;  /* 0x0000005700577308 */ /* 0x000fe20000000800 */
[----:B------:R-:W-:Y:S01]  /*50b0*/  HMMA.16816.F32.BF16 R96, R4, R10, R96 ;  /* 0x0000000a0460723c */ /* 0x000fe20000041860 */
[----:B------:R-:W1:Y:S01]  /*50c0*/  LDSM.16.MT88.4 R8, [R123+0x3800] ;  /* 0x003800007b08783b */ /* 0x000e620000004200 */
[----:B------:R-:W-:Y:S01]  /*50d0*/  F2FP.BF16.F32.PACK_AB R4, R59, R60 ;  /* 0x0000003c3b04723e */ /* 0x000fe200000010ff */
[----:B------:R-:W-:Y:S01]  /*50e0*/  MUFU.EX2 R89, R89 ;  /* 0x0000005900597308 */ /* 0x000fe20000000800 */
[----:B--2---:R-:W-:-:S02]  /*50f0*/  F2FP.BF16.F32.PACK_AB R5, R50, R57 ;  /* 0x000000393205723e */ /* 0x004fc400000010ff */
[----:B------:R-:W-:Y:S02]  /*5100*/  F2FP.BF16.F32.PACK_AB R6, R49, R56 ;  /* 0x000000383106723e */ /* 0x000fe400000010ff */
[----:B----4-:R-:W-:-:S07]  /*5110*/  F2FP.BF16.F32.PACK_AB R7, R47, R48 ;  /* 0x000000302f07723e */ /* 0x010fce00000010ff */
        /* <DEDUP_REMOVED lines=8> */
[----:B-----5:R-:W-:Y:S01]  /*51a0*/  F2FP.BF16.F32.PACK_AB R4, R68, R71 ;  /* 0x000000474404723e */ /* 0x020fe200000010ff */
[----:B------:R2:W-:Y:S01]  /*51b0*/  MUFU.EX2 R62, R120 ;  /* 0x00000078003e7308 */ /* 0x0005e20000000800 */
[----:B------:R-:W-:-:S03]  /*51c0*/  F2FP.BF16.F32.PACK_AB R5, R63, R66 ;  /* 0x000000423f05723e */ /* 0x000fc600000010ff */
[----:B------:R-:W3:Y:S04]  /*51d0*/  MUFU.EX2 R64, R7 ;  /* 0x0000000700407308 */ /* 0x000ee80000000800 */
[----:B------:R-:W4:Y:S01]  /*51e0*/  MUFU.EX2 R61, R61 ;  /* 0x0000003d003d7308 */ /* 0x000f220000000800 */
[----:B--2---:R-:W-:Y:S01]  /*51f0*/  FFMA.FTZ R120, R83, UR4, -R30 ;  /* 0x0000000453787c23 */ /* 0x004fe2000801081e */
[----:B------:R-:W-:Y:S01]  /*5200*/  FFMA.FTZ R83, R82, UR4, -R25 ;  /* 0x0000000452537c23 */ /* 0x000fe20008010819 */
[----:B---3--:R-:W-:-:S04]  /*5210*/  F2FP.BF16.F32.PACK_AB R6, R64, R69 ;  /* 0x000000454006723e */ /* 0x008fc800000010ff */
[----:B------:R-:W-:Y:S01]  /*5220*/  MUFU.EX2 R120, R120 ;  /* 0x0000007800787308 */ /* 0x000fe20000000800 */
[----:B----4-:R-:W-:-:S03]  /*5230*/  F2FP.BF16.F32.PACK_AB R7, R61, R62 ;  /* 0x0000003e3d07723e */ /* 0x010fc600000010ff */
[----:B------:R-:W-:Y:S04]  /*5240*/  MUFU.EX2 R83, R83 ;  /* 0x0000005300537308 */ /* 0x000fe80000000800 */
        /* <DEDUP_REMOVED lines=8> */
[--C-:B------:R-:W-:Y:S01]  /*52d0*/  FFMA.FTZ R4, R79, UR4, -R30.reuse ;  /* 0x000000044f047c23 */ /* 0x100fe2000801081e */
[----:B------:R-:W-:Y:S01]  /*52e0*/  FFMA.FTZ R6, R77, UR4, -R30 ;  /* 0x000000044d067c23 */ /* 0x000fe2000801081e */
[----:B------:R-:W2:Y:S04]  /*52f0*/  MUFU.EX2 R79, R5 ;  /* 0x00000005004f7308 */ /* 0x000ea80000000800 */
[----:B------:R2:W-:Y:S04]  /*5300*/  MUFU.EX2 R77, R4 ;  /* 0x00000004004d7308 */ /* 0x0005e80000000800 */
[----:B------:R-:W3:Y:S04]  /*5310*/  MUFU.EX2 R82, R6 ;  /* 0x0000000600527308 */ /* 0x000ee80000000800 */
[----:B------:R-:W4:Y:S04]  /*5320*/  MUFU.EX2 R76, R78 ;  /* 0x0000004e004c7308 */ /* 0x000f280000000800 */
[----:B------:R-:W5:Y:S01]  /*5330*/  MUFU.EX2 R81, R81 ;  /* 0x0000005100517308 */ /* 0x000f620000000800 */
[----:B--2---:R-:W-:-:S02]  /*5340*/  F2FP.BF16.F32.PACK_AB R4, R79, R120 ;  /* 0x000000784f04723e */ /* 0x004fc400000010ff */
[----:B---3--:R-:W-:Y:S02]  /*5350*/  F2FP.BF16.F32.PACK_AB R6, R82, R77 ;  /* 0x0000004d5206723e */ /* 0x008fe400000010ff */
[----:B----4-:R-:W-:Y:S01]  /*5360*/  F2FP.BF16.F32.PACK_AB R5, R76, R83 ;  /* 0x000000534c05723e */ /* 0x010fe200000010ff */
[--C-:B------:R-:W-:Y:S01]  /*5370*/  FFMA.FTZ R78, R53, UR4, -R30.reuse ;  /* 0x00000004354e7c23 */ /* 0x100fe2000801081e */
[--C-:B------:R-:W-:Y:S01]  /*5380*/  FFMA.FTZ R53, R51, UR4, -R30.reuse ;  /* 0x0000000433357c23 */ /* 0x100fe2000801081e */
[----:B------:R-:W-:Y:S01]  /*5390*/  FFMA.FTZ R51, R15, UR4, -R30 ;  /* 0x000000040f337c23 */ /* 0x000fe2000801081e */
[----:B-----5:R-:W-:-:S03]  /*53a0*/  F2FP.BF16.F32.PACK_AB R7, R70, R81 ;  /* 0x000000514607723e */ /* 0x020fc600000010ff */
[----:B------:R-:W-:Y:S04]  /*53b0*/  MUFU.EX2 R78, R78 ;  /* 0x0000004e004e7308 */ /* 0x000fe80000000800 */
[C---:B-1----:R-:W-:Y:S01]  /*53c0*/  HMMA.16816.F32.BF16 R108, R4.reuse, R8, R108 ;  /* 0x00000008046c723c */ /* 0x042fe2000004186c */
[----:B------:R-:W1:Y:S04]  /*53d0*/  MUFU.EX2 R53, R53 ;  /* 0x0000003500357308 */ /* 0x000e680000000800 */
[----:B------:R-:W-:Y:S03]  /*53e0*/  MUFU.EX2 R51, R51 ;  /* 0x0000003300337308 */ /* 0x000fe60000000800 */
[C---:B------:R-:W-:Y:S01]  /*53f0*/  HMMA.16816.F32.BF16 R104, R4.reuse, R10, R104 ;  /* 0x0000000a0468723c */ /* 0x040fe20000041868 */
[----:B------:R-:W2:Y:S07]  /*5400*/  LDSM.16.MT88.4 R8, [R24+0x1000] ;  /* 0x001000001808783b */ /* 0x000eae0000004200 */
[C---:B--2---:R-:W-:Y:S08]  /*5410*/  HMMA.16816.F32.BF16 R100, R4.reuse, R8, R100 ;  /* 0x000000080464723c */ /* 0x044ff00000041864 */
[----:B------:R-:W-:Y:S01]  /*5420*/  HMMA.16816.F32.BF16 R96, R4, R10, R96 ;  /* 0x0000000a0460723c */ /* 0x000fe20000041860 */
[----:B------:R-:W2:Y:S01]  /*5430*/  LDSM.16.MT88.4 R8, [R123+0x4400] ;  /* 0x004400007b08783b */ /* 0x000ea20000004200 */
[----:B------:R-:W-:Y:S01]  /*5440*/  FADD.FTZ R4, R52, R55 ;  /* 0x0000003734047221 */ /* 0x000fe20000010000 */
[----:B------:R-:W-:Y:S01]  /*5450*/  FFMA.FTZ R6, R13, UR4, -R30 ;  /* 0x000000040d067c23 */ /* 0x000fe2000801081e */
[----:B------:R-:W-:Y:S01]  /*5460*/  FFMA.FTZ R55, R12, UR4, -R25 ;  /* 0x000000040c377c23 */ /* 0x000fe20008010819 */
[----:B------:R-:W-:Y:S01]  /*5470*/  FADD.FTZ R5, R45, R58 ;  /* 0x0000003a2d057221 */ /* 0x000fe20000010000 */
[----:B------:R-:W3:Y:S01]  /*5480*/  LDSM.16.MT88.4 R12, [R24+0x1400] ;  /* 0x00140000180c783b */ /* 0x000ee20000004200 */
[----:B------:R-:W4:Y:S01]  /*5490*/  MUFU.EX2 R52, R6 ;  /* 0x0000000600347308 */ /* 0x000f220000000800 */
[----:B------:R-:W-:Y:S01]  /*54a0*/  FADD.FTZ R41, R41, R4 ;  /* 0x0000000429297221 */ /* 0x000fe20000010000 */
[----:B------:R-:W-:Y:S01]  /*54b0*/  FADD.FTZ R46, R46, R5 ;  /* 0x000000052e2e7221 */ /* 0x000fe20000010000 */
[----:B-1----:R-:W-:Y:S01]  /*54c0*/  F2FP.BF16.F32.PACK_AB R4, R53, R78 ;  /* 0x0000004e3504723e */ /* 0x002fe200000010ff */
[----:B------:R-:W1:Y:S01]  /*54d0*/  MUFU.EX2 R55, R55 ;  /* 0x0000003700377308 */ /* 0x000e620000000800 */
[----:B------:R-:W-:Y:S01]  /*54e0*/  FADD.FTZ R44, R44, R41 ;  /* 0x000000292c2c7221 */ /* 0x000fe20000010000 */
[----:B------:R-:W-:Y:S01]  /*54f0*/  FADD.FTZ R43, R43, R46 ;  /* 0x0000002e2b2b7221 */ /* 0x000fe20000010000 */
[--C-:B------:R-:W-:Y:S01]  /*5500*/  FFMA.FTZ R41, R16, UR4, -R25.reuse ;  /* 0x0000000410297c23 */ /* 0x100fe20008010819 */
[----:B------:R-:W5:Y:S01]  /*5510*/  MUFU.EX2 R45, R42 ;  /* 0x0000002a002d7308 */ /* 0x000f620000000800 */
[----:B------:R-:W-:Y:S01]  /*5520*/  FADD.FTZ R44, R39, R44 ;  /* 0x0000002c272c7221 */ /* 0x000fe20000010000 */
[----:B------:R-:W-:-:S02]  /*5530*/  FFMA.FTZ R39, R34, UR4, -R25 ;  /* 0x0000000422277c23 */ /* 0x000fc40008010819 */
[----:B------:R3:W-:Y:S01]  /*5540*/  MUFU.EX2 R34, R17 ;  /* 0x0000001100227308 */ /* 0x0007e20000000800 */
[----:B----4-:R-:W-:-:S03]  /*5550*/  F2FP.BF16.F32.PACK_AB R6, R52, R51 ;  /* 0x000000333406723e */ /* 0x010fc600000010ff */
[----:B------:R-:W-:Y:S01]  /*5560*/  MUFU.EX2 R39, R39 ;  /* 0x0000002700277308 */ /* 0x000fe20000000800 */
[----:B-1----:R-:W-:Y:S02]  /*5570*/  F2FP.BF16.F32.PACK_AB R5, R55, R54 ;  /* 0x000000363705723e */ /* 0x002fe400000010ff */
[----:B-----5:R-:W-:Y:S01]  /*5580*/  F2FP.BF16.F32.PACK_AB R7, R45, R40 ;  /* 0x000000282d07723e */ /* 0x020fe200000010ff */
[--C-:B------:R-:W-:Y:S01]  /*5590*/  FFMA.FTZ R42, R35, UR4, -R30.reuse ;  /* 0x00000004232a7c23 */ /* 0x100fe2000801081e */
[----:B------:R-:W-:Y:S01]  /*55a0*/  FFMA.FTZ R35, R19, UR4, -R30 ;  /* 0x0000000413237c23 */ /* 0x000fe2000801081e */
[----:B------:R-:W-:Y:S02]  /*55b0*/  FADD.FTZ R19, R31, R44 ;  /* 0x0000002c1f137221 */ /* 0x000fe40000010000 */
[----:B------:R-:W-:Y:S02]  /*55c0*/  MUFU.EX2 R31, R41 ;  /* 0x00000029001f7308 */ /* 0x000fe40000000800 */
[----:B------:R-:W-:-:S02]  /*55d0*/  FADD.FTZ R38, R38, R19 ;  /* 0x0000001326267221 */ /* 0x000fc40000010000 */
[----:B------:R-:W1:Y:S02]  /*55e0*/  MUFU.EX2 R42, R42 ;  /* 0x0000002a002a7308 */ /* 0x000e640000000800 */
[----:B------:R-:W-:Y:S01]  /*55f0*/  FADD.FTZ R57, R57, R38 ;  /* 0x0000002639397221 */ /* 0x000fe20000010000 */
[C---:B--2---:R-:W-:Y:S01]  /*5600*/  HMMA.16816.F32.BF16 R108, R4.reuse, R8, R108 ;  /* 0x00000008046c723c */ /* 0x044fe2000004186c */
[----:B------:R-:W2:Y:S07]  /*5610*/  MUFU.EX2 R35, R35 ;  /* 0x0000002300237308 */ /* 0x000eae0000000800 */
[C---:B------:R-:W-:Y:S01]  /*5620*/  HMMA.16816.F32.BF16 R104, R4.reuse, R10, R104 ;  /* 0x0000000a0468723c */ /* 0x040fe20000041868 */
[----:B------:R-:W4:Y:S07]  /*5630*/  LDSM.16.MT88.4 R8, [R123+0x4800] ;  /* 0x004800007b08783b */ /* 0x000f2e0000004200 */
[----:B---3--:R-:W-:Y:S01]  /*5640*/  HMMA.16816.F32.BF16 R100, R4, R12, R100 ;  /* 0x0000000c0464723c */ /* 0x008fe20000041864 */
[----:B------:R-:W-:Y:S01]  /*5650*/  FADD.FTZ R12, R36, R43 ;  /* 0x0000002b240c7221 */ /* 0x000fe20000010000 */
[--C-:B------:R-:W-:Y:S01]  /*5660*/  FFMA.FTZ R13, R32, UR4, -R25.reuse ;  /* 0x00000004200d7c23 */ /* 0x100fe20008010819 */
[----:B------:R-:W-:-:S02]  /*5670*/  FFMA.FTZ R32, R18, UR4, -R25 ;  /* 0x0000000412207c23 */ /* 0x000fc40008010819 */
[----:B------:R-:W-:Y:S01]  /*5680*/  FADD.FTZ R33, R33, R12 ;  /* 0x0000000c21217221 */ /* 0x000fe20000010000 */
[----:B------:R-:W3:Y:S01]  /*5690*/  LDSM.16.MT88.4 R16, [R24+0x1800] ;  /* 0x001800001810783b */ /* 0x000ee20000004200 */
[----:B------:R5:W5:Y:S01]  /*56a0*/  MUFU.EX2 R36, R13 ;  /* 0x0000000d00247308 */ /* 0x000b620000000800 */
[----:B------:R-:W-:Y:S01]  /*56b0*/  HMMA.16816.F32.BF16 R96, R4, R14, R96 ;  /* 0x0000000e0460723c */ /* 0x000fe20000041860 */
[----:B------:R-:W-:Y:S01]  /*56c0*/  FADD.FTZ R60, R60, R33 ;  /* 0x000000213c3c7221 */ /* 0x000fe20000010000 */
[----:B-1----:R-:W-:Y:S01]  /*56d0*/  F2FP.BF16.F32.PACK_AB R4, R42, R37 ;  /* 0x000000252a04723e */ /* 0x002fe200000010ff */
[----:B------:R-:W1:Y:S01]  /*56e0*/  MUFU.EX2 R32, R32 ;  /* 0x0000002000207308 */ /* 0x000e620000000800 */
[----:B--2---:R-:W-:Y:S01]  /*56f0*/  F2FP.BF16.F32.PACK_AB R6, R34, R35 ;  /* 0x000000232206723e */ /* 0x004fe200000010ff */
[----:B------:R-:W-:Y:S01]  /*5700*/  FADD.FTZ R59, R59, R60 ;  /* 0x0000003c3b3b7221 */ /* 0x000fe20000010000 */
[----:B------:R-:W-:-:S03]  /*5710*/  FFMA.FTZ R33, R21, UR4, -R25 ;  /* 0x0000000415217c23 */ /* 0x000fc60008010819 */
[----:B------:R-:W-:Y:S01]  /*5720*/  FADD.FTZ R56, R56, R59 ;  /* 0x0000003b38387221 */ /* 0x000fe20000010000 */
[----:B------:R-:W-:Y:S01]  /*5730*/  MUFU.EX2 R20, R33 ;  /* 0x0000002100147308 */ /* 0x000fe20000000800 */
[----:B-----5:R-:W-:Y:S02]  /*5740*/  FADD.FTZ R13, R50, R57 ;  /* 0x00000039320d7221 */ /* 0x020fe40000010000 */
[----:B------:R-:W-:Y:S01]  /*5750*/  FADD.FTZ R56, R49, R56 ;  /* 0x0000003831387221 */ /* 0x000fe20000010000 */
[----:B------:R-:W-:Y:S01]  /*5760*/  F2FP.BF16.F32.PACK_AB R5, R36, R39 ;  /* 0x000000272405723e */ /* 0x000fe200000010ff */
[----:B------:R-:W-:Y:S02]  /*5770*/  FADD.FTZ R48, R48, R13 ;  /* 0x0000000d30307221 */ /* 0x000fe40000010000 */
[----:B------:R-:W-:Y:S01]  /*5780*/  FADD.FTZ R71, R71, R56 ;  /* 0x0000003847477221 */ /* 0x000fe20000010000 */
[----:B------:R-:W2:Y:S01]  /*5790*/  LDSM.16.MT88.4 R12, [R123+0x4c00] ;  /* 0x004c00007b0c783b */ /* 0x000ea20000004200 */
[----:B-1----:R-:W-:Y:S01]  /*57a0*/  F2FP.BF16.F32.PACK_AB R7, R31, R32 ;  /* 0x000000201f07723e */ /* 0x002fe200000010ff */
[----:B------:R-:W-:Y:S01]  /*57b0*/  FADD.FTZ R47, R47, R48 ;  /* 0x000000302f2f7221 */ /* 0x000fe20000010000 */
[----:B------:R-:W-:-:S03]  /*57c0*/  FADD.FTZ R68, R68, R71 ;  /* 0x0000004744447221 */ /* 0x000fc60000010000 */
[----:B------:R-:W-:Y:S01]  /*57d0*/  FADD.FTZ R66, R66, R47 ;  /* 0x0000002f42427221 */ /* 0x000fe20000010000 */
[----:B------:R-:W-:Y:S01]  /*57e0*/  FADD.FTZ R69, R69, R68 ;  /* 0x0000004445457221 */ /* 0x000fe20000010000 */
[C---:B----4-:R-:W-:Y:S01]  /*57f0*/  HMMA.16816.F32.BF16 R108, R4.reuse, R8, R108 ;  /* 0x00000008046c723c */ /* 0x050fe2000004186c */
[----:B------:R-:W-:Y:S01]  /*5800*/  FFMA.FTZ R8, R28, UR4, -R30 ;  /* 0x000000041c087c23 */ /* 0x000fe2000801081e */
[----:B------:R-:W-:Y:S01]  /*5810*/  FADD.FTZ R63, R63, R66 ;  /* 0x000000423f3f7221 */ /* 0x000fe20000010000 */
[----:B------:R-:W-:Y:S01]  /*5820*/  FFMA.FTZ R28, R27, UR4, -R30 ;  /* 0x000000041b1c7c23 */ /* 0x000fe2000801081e */
[----:B------:R-:W-:Y:S01]  /*5830*/  FADD.FTZ R69, R64, R69 ;  /* 0x0000004540457221 */ /* 0x000fe20000010000 */
[----:B------:R1:W-:Y:S01]  /*5840*/  MUFU.EX2 R27, R29 ;  /* 0x0000001d001b7308 */ /* 0x0003e20000000800 */
[----:B------:R-:W-:Y:S02]  /*5850*/  FADD.FTZ R62, R62, R63 ;  /* 0x0000003f3e3e7221 */ /* 0x000fe40000010000 */
[----:B------:R-:W-:Y:S01]  /*5860*/  FADD.FTZ R30, R120, R69 ;  /* 0x00000045781e7221 */ /* 0x000fe20000010000 */
[----:B------:R4:W5:Y:S01]  /*5870*/  MUFU.EX2 R26, R8 ;  /* 0x00000008001a7308 */ /* 0x0009620000000800 */
[----:B------:R-:W-:Y:S01]  /*5880*/  FADD.FTZ R62, R61, R62 ;  /* 0x0000003e3d3e7221 */ /* 0x000fe20000010000 */
[----:B---3--:R-:W-:Y:S01]  /*5890*/  HMMA.16816.F32.BF16 R100, R4, R16, R100 ;  /* 0x000000100464723c */ /* 0x008fe20000041864 */
[----:B------:R-:W-:Y:S01]  /*58a0*/  FADD.FTZ R30, R79, R30 ;  /* 0x0000001e4f1e7221 */ /* 0x000fe20000010000 */
[----:B------:R-:W3:Y:S01]  /*58b0*/  MUFU.EX2 R28, R28 ;  /* 0x0000001c001c7308 */ /* 0x000ee20000000800 */
[----:B------:R-:W-:Y:S01]  /*58c0*/  FADD.FTZ R83, R83, R62 ;  /* 0x0000003e53537221 */ /* 0x000fe20000010000 */
[----:B------:R-:W-:Y:S01]  /*58d0*/  MOV R120, 0xffffffff ;  /* 0xffffffff00787802 */ /* 0x000fe20000000f00 */
[----:B------:R-:W-:-:S02]  /*58e0*/  FADD.FTZ R17, R77, R30 ;  /* 0x0000001e4d117221 */ /* 0x000fc40000010000 */
[----:B------:R-:W-:Y:S01]  /*58f0*/  FADD.FTZ R76, R76, R83 ;  /* 0x000000534c4c7221 */ /* 0x000fe20000010000 */
[----:B-1----:R-:W-:Y:S01]  /*5900*/  FFMA.FTZ R29, R22, UR4, -R25 ;  /* 0x00000004161d7c23 */ /* 0x002fe20008010819 */
[----:B------:R-:W-:Y:S01]  /*5910*/  FADD.FTZ R17, R82, R17 ;  /* 0x0000001152117221 */ /* 0x000fe20000010000 */
[----:B------:R-:W-:Y:S01]  /*5920*/  MUFU.EX2 R22, R23 ;  /* 0x0000001700167308 */ /* 0x000fe20000000800 */
[----:B------:R-:W-:Y:S01]  /*5930*/  FADD.FTZ R81, R81, R76 ;  /* 0x0000004c51517221 */ /* 0x000fe20000010000 */
[----:B------:R-:W-:Y:S01]  /*5940*/  HMMA.16816.F32.BF16 R104, R4, R10, R104 ;  /* 0x0000000a0468723c */ /* 0x000fe20000041868 */
[----:B------:R-:W-:Y:S01]  /*5950*/  FADD.FTZ R16, R78, R17 ;  /* 0x000000114e107221 */ /* 0x000fe20000010000 */
[----:B------:R-:W1:Y:S01]  /*5960*/  MUFU.EX2 R21, R29 ;  /* 0x0000001d00157308 */ /* 0x000e620000000800 */
[----:B------:R-:W-:Y:S01]  /*5970*/  FADD.FTZ R81, R70, R81 ;  /* 0x0000005146517221 */ /* 0x000fe20000010000 */
[----:B----4-:R-:W4:Y:S01]  /*5980*/  LDSM.16.MT88.4 R8, [R24+0x1c00] ;  /* 0x001c00001808783b */ /* 0x010f220000004200 */
[----:B------:R-:W-:-:S02]  /*5990*/  FADD.FTZ R16, R53, R16 ;  /* 0x0000001035107221 */ /* 0x000fc40000010000 */
[----:B------:R-:W-:Y:S01]  /*59a0*/  FADD.FTZ R54, R54, R81 ;  /* 0x0000005136367221 */ /* 0x000fe20000010000 */
[----:B------:R-:W-:Y:S01]  /*59b0*/  HMMA.16816.F32.BF16 R96, R4, R18, R96 ;  /* 0x000000120460723c */ /* 0x000fe20000041860 */
[----:B-----5:R-:W-:Y:S01]  /*59c0*/  F2FP.BF16.F32.PACK_AB R4, R26, R27 ;  /* 0x0000001b1a04723e */ /* 0x020fe200000010ff */
[----:B------:R-:W-:Y:S01]  /*59d0*/  FADD.FTZ R51, R51, R16 ;  /* 0x0000001033337221 */ /* 0x000fe20000010000 */
[----:B---3--:R-:W-:Y:S01]  /*59e0*/  F2FP.BF16.F32.PACK_AB R6, R87, R28 ;  /* 0x0000001c5706723e */ /* 0x008fe200000010ff */
[----:B------:R-:W-:Y:S01]  /*59f0*/  FADD.FTZ R55, R55, R54 ;  /* 0x0000003637377221 */ /* 0x000fe20000010000 */
[----:B------:R-:W-:Y:S01]  /*5a00*/  F2FP.BF16.F32.PACK_AB R7, R89, R20 ;  /* 0x000000145907723e */ /* 0x000fe200000010ff */
[----:B------:R-:W-:Y:S01]  /*5a10*/  FADD.FTZ R52, R52, R51 ;  /* 0x0000003334347221 */ /* 0x000fe20000010000 */
[----:B-1----:R-:W-:-:S03]  /*5a20*/  F2FP.BF16.F32.PACK_AB R5, R21, R22 ;  /* 0x000000161505723e */ /* 0x002fc600000010ff */
[----:B------:R-:W-:-:S04]  /*5a30*/  FADD.FTZ R37, R37, R52 ;  /* 0x0000003425257221 */ /* 0x000fc80000010000 */
[----:B------:R-:W-:Y:S01]  /*5a40*/  FADD.FTZ R42, R42, R37 ;  /* 0x000000252a2a7221 */ /* 0x000fe20000010000 */
[C---:B--2---:R-:W-:Y:S01]  /*5a50*/  HMMA.16816.F32.BF16 R108, R4.reuse, R12, R108 ;  /* 0x0000000c046c723c */ /* 0x044fe2000004186c */
        /* <DEDUP_REMOVED lines=9> */
[----:B------:R-:W-:Y:S02]  /*5af0*/  FADD.FTZ R32, R32, R13 ;  /* 0x0000000d20207221 */ /* 0x000fe40000010000 */
[----:B------:R-:W-:Y:S02]  /*5b00*/  FADD.FTZ R28, R28, R27 ;  /* 0x0000001b1c1c7221 */ /* 0x000fe40000010000 */
[----:B------:R-:W-:Y:S01]  /*5b10*/  FADD.FTZ R31, R31, R32 ;  /* 0x000000201f1f7221 */ /* 0x000fe20000010000 */
[----:B----4-:R-:W-:Y:S01]  /*5b20*/  HMMA.16816.F32.BF16 R100, R4, R8, R100 ;  /* 0x000000080464723c */ /* 0x010fe20000041864 */
[----:B------:R-:W-:-:S02]  /*5b30*/  FADD.FTZ R87, R87, R28 ;  /* 0x0000001c57577221 */ /* 0x000fc40000010000 */
        /* <DEDUP_REMOVED lines=70> */
.L_x_3993:
[----:B------:R-:W-:Y:S01]  /*5fa0*/  UMOV UR4, URZ ;  /* 0x000000ff00047c82 */ /* 0x000fe20008000000 */
[----:B------:R-:W-:Y:S01]  /*5fb0*/  IMAD.SHL.U32 R4, R72, 0x80, RZ ;  /* 0x0000008048047824 */ /* 0x000fe200078e00ff */
[----:B------:R-:W-:-:S05]  /*5fc0*/  IADD3 R5, P0, PT, RZ, -UR4, RZ ;  /* 0x80000004ff057c10 */ /* 0x000fca000ff1e0ff */
[----:B------:R-:W-:-:S05]  /*5fd0*/  IMAD.X R4, RZ, RZ, ~R4, P0 ;  /* 0x000000ffff047224 */ /* 0x000fca00000e0e04 */
[----:B------:R-:W-:-:S04]  /*5fe0*/  SHF.R.S64 R5, R5, 0x1f, R4 ;  /* 0x0000001f05057819 */ /* 0x000fc80000001004 */
[----:B------:R-:W-:-:S04]  /*5ff0*/  IADD3 R124, P0, PT, R5, R124, RZ ;  /* 0x0000007c057c7210 */ /* 0x000fc80007f1e0ff */
[----:B------:R-:W-:-:S09]  /*6000*/  LEA.HI.X.SX32 R125, R4, R125, 0x1, P0 ;  /* 0x0000007d047d7211 */ /* 0x000fd200000f0eff */
.L_x_3994:
        /* <DEDUP_REMOVED lines=52> */
[----:B------:R-:W-:Y:S01]  /*6350*/  FMUL.FTZ R48, R48, UR7 ;  /* 0x0000000730307c20 */ /* 0x000fe20008410000 */
[----:B------:R-:W-:Y:S01]  /*6360*/  FMUL.FTZ R51, R51, UR7 ;  /* 0x0000000733337c20 */ /* 0x000fe20008410000 */
[----:B------:R-:W-:-:S03]  /*6370*/  FMUL.FTZ R50, R50, UR7 ;  /* 0x0000000732327c20 */ /* 0x000fc60008410000 */
[C---:B------:R-:W-:Y:S01]  /*6380*/  HMMA.16816.F32.BF16 R20, R52.reuse, R22, RZ ;  /* 0x000000163414723c */ /* 0x040fe200000418ff */
[----:B------:R-:W-:Y:S02]  /*6390*/  MUFU.TANH R139, R50 ;  /* 0x00000032008b7308 */ /* 0x000fe40000002400 */
[----:B------:R-:W-:Y:S01]  /*63a0*/  FMUL.FTZ R45, R45, UR7 ;  /* 0x000000072d2d7c20 */ /* 0x000fe20008410000 */
[----:B------:R-:W-:Y:S01]  /*63b0*/  FMUL.FTZ R135, R47, UR7 ;  /* 0x000000072f877c20 */ /* 0x000fe20008410000 */
[----:B------:R-:W-:Y:S01]  /*63c0*/  FMUL.FTZ R44, R44, UR7 ;  /* 0x000000072c2c7c20 */ /* 0x000fe20008410000 */
[----:B------:R-:W-:Y:S02]  /*63d0*/  FMUL.FTZ R46, R46, UR7 ;  /* 0x000000072e2e7c20 */ /* 0x000fe40008410000 */
[----:B-1----:R-:W-:Y:S02]  /*63e0*/  HMMA.16816.F32.BF16 R40, R52, R36, RZ ;  /* 0x000000243428723c */ /* 0x002fe400000418ff */
[----:B------:R-:W-:Y:S06]  /*63f0*/  MUFU.TANH R135, R135 ;  /* 0x0000008700877308 */ /* 0x000fec0000002400 */
[C---:B------:R-:W-:Y:S08]  /*6400*/  HMMA.16816.F32.BF16 R24, R80.reuse, R8, R24 ;  /* 0x000000085018723c */ /* 0x040ff00000041818 */
[----:B------:R-:W-:Y:S08]  /*6410*/  HMMA.16816.F32.BF16 R20, R80, R10, R20 ;  /* 0x0000000a5014723c */ /* 0x000ff00000041814 */
[----:B------:R-:W-:Y:S03]  /*6420*/  HMMA.16816.F32.BF16 R8, R52, R4, RZ ;  /* 0x000000043408723c */ /* 0x000fe600000418ff */
[----:B------:R-:W-:Y:S01]  /*6430*/  FMUL.FTZ R143, R24, UR7 ;  /* 0x00000007188f7c20 */ /* 0x000fe20008410000 */
[----:B------:R-:W-:-:S04]  /*6440*/  FMUL.FTZ R27, R27, UR7 ;  /* 0x000000071b1b7c20 */ /* 0x000fc80008410000 */
[----:B------:R-:W-:Y:S01]  /*6450*/  HMMA.16816.F32.BF16 R4, R52, R6, RZ ;  /* 0x000000063404723c */ /* 0x000fe200000418ff */
[----:B------:R-:W-:Y:S02]  /*6460*/  MUFU.TANH R143, R143 ;  /* 0x0000008f008f7308 */ /* 0x000fe40000002400 */
[----:B------:R-:W-:Y:S01]  /*6470*/  FMUL.FTZ R21, R21, UR7 ;  /* 0x0000000715157c20 */ /* 0x000fe20008410000 */
[----:B------:R-:W-:-:S04]  /*6480*/  FMUL.FTZ R23, R23, UR7 ;  /* 0x0000000717177c20 */ /* 0x000fc80008410000 */
[C---:B------:R-:W-:Y:S01]  /*6490*/  HMMA.16816.F32.BF16 R36, R52.reuse, R38, RZ ;  /* 0x000000263424723c */ /* 0x040fe200000418ff */
[----:B------:R-:W-:Y:S07]  /*64a0*/  MUFU.TANH R27, R27 ;  /* 0x0000001b001b7308 */ /* 0x000fee0000002400 */
[C---:B--2---:R-:W-:Y:S01]  /*64b0*/  HMMA.16816.F32.BF16 R32, R52.reuse, R28, RZ ;  /* 0x0000001c3420723c */ /* 0x044fe200000418ff */
[----:B------:R-:W-:Y:S07]  /*64c0*/  MUFU.TANH R21, R21 ;  /* 0x0000001500157308 */ /* 0x000fee0000002400 */
[----:B------:R-:W-:Y:S01]  /*64d0*/  HMMA.16816.F32.BF16 R28, R52, R30, RZ ;  /* 0x0000001e341c723c */ /* 0x000fe200000418ff */
[----:B------:R-:W-:Y:S07]  /*64e0*/  MUFU.TANH R23, R23 ;  /* 0x0000001700177308 */ /* 0x000fee0000002400 */
[C---:B------:R-:W-:Y:S08]  /*64f0*/  HMMA.16816.F32.BF16 R8, R80.reuse, R72, R8 ;  /* 0x000000485008723c */ /* 0x040ff00000041808 */
[C---:B------:R-:W-:Y:S01]  /*6500*/  HMMA.16816.F32.BF16 R4, R80.reuse, R74, R4 ;  /* 0x0000004a5004723c */ /* 0x040fe20000041804 */
[----:B------:R-:W1:Y:S07]  /*6510*/  LDSM.16.M88.4 R72, [R3+0x2c00] ;  /* 0x002c00000348783b */ /* 0x000e6e0000000200 */
[----:B------:R-:W-:Y:S03]  /*6520*/  HMMA.16816.F32.BF16 R40, R80, R16, R40 ;  /* 0x000000105028723c */ /* 0x000fe60000041828 */
[----:B------:R-:W-:-:S05]  /*6530*/  FMUL.FTZ R9, R9, UR7 ;  /* 0x0000000709097c20 */ /* 0x000fca0008410000 */
[----:B------:R-:W-:Y:S01]  /*6540*/  HMMA.16816.F32.BF16 R36, R80, R18, R36 ;  /* 0x000000125024723c */ /* 0x000fe20000041824 */
[----:B------:R-:W-:Y:S02]  /*6550*/  MUFU.TANH R9, R9 ;  /* 0x0000000900097308 */ /* 0x000fe40000002400 */
[----:B------:R-:W-:-:S05]  /*6560*/  FMUL.FTZ R6, R6, UR7 ;  /* 0x0000000706067c20 */ /* 0x000fca0008410000 */
[----:B---3--:R-:W-:Y:S03]  /*6570*/  HMMA.16816.F32.BF16 R32, R80, R56, R32 ;  /* 0x000000385020723c */ /* 0x008fe60000041820 */
[----:B------:R-:W-:Y:S01]  /*6580*/  FMUL.FTZ R43, R43, UR7 ;  /* 0x000000072b2b7c20 */ /* 0x000fe20008410000 */
[----:B------:R-:W-:Y:S01]  /*6590*/  FMUL.FTZ R40, R40, UR7 ;  /* 0x0000000728287c20 */ /* 0x000fe20008410000 */
[----:B------:R-:W-:Y:S02]  /*65a0*/  FMUL.FTZ R42, R42, UR7 ;  /* 0x000000072a2a7c20 */ /* 0x000fe40008410000 */
[----:B------:R-:W-:Y:S01]  /*65b0*/  MUFU.TANH R133, R43 ;  /* 0x0000002b00857308 */ /* 0x000fe20000002400 */
[----:B------:R-:W-:Y:S03]  /*65c0*/  HMMA.16816.F32.BF16 R16, R52, R12, RZ ;  /* 0x0000000c3410723c */ /* 0x000fe600000418ff */
[----:B------:R-:W-:Y:S01]  /*65d0*/  FMUL.FTZ R137, R39, UR7 ;  /* 0x0000000727897c20 */ /* 0x000fe20008410000 */
[----:B------:R-:W-:Y:S01]  /*65e0*/  FMUL.FTZ R37, R37, UR7 ;  /* 0x0000000725257c20 */ /* 0x000fe20008410000 */
[----:B------:R-:W-:Y:S01]  /*65f0*/  FMUL.FTZ R38, R38, UR7 ;  /* 0x0000000726267c20 */ /* 0x000fe20008410000 */
[----:B------:R-:W-:Y:S01]  /*6600*/  FMUL.FTZ R36, R36, UR7 ;  /* 0x0000000724247c20 */ /* 0x000fe20008410000 */
[----:B------:R-:W-:Y:S01]  /*6610*/  MUFU.TANH R47, R40 ;  /* 0x00000028002f7308 */ /* 0x000fe20000002400 */
[----:B------:R-:W-:Y:S03]  /*6620*/  HMMA.16816.F32.BF16 R28, R80, R58, R28 ;  /* 0x0000003a501c723c */ /* 0x000fe6000004181c */
[----:B------:R-:W-:Y:S01]  /*6630*/  FMUL.FTZ R34, R34, UR7 ;  /* 0x0000000722227c20 */ /* 0x000fe20008410000 */
[----:B------:R-:W-:-:S03]  /*6640*/  FMUL.FTZ R32, R32, UR7 ;  /* 0x0000000720207c20 */ /* 0x000fc60008410000 */
[----:B------:R2:W-:Y:S01]  /*6650*/  MUFU.TANH R141, R34 ;  /* 0x00000022008d7308 */ /* 0x0005e20000002400 */
[C---:B------:R-:W-:Y:S07]  /*6660*/  HMMA.16816.F32.BF16 R68, R52.reuse, R60, RZ ;  /* 0x0000003c3444723c */ /* 0x040fee00000418ff */
[----:B------:R3:W-:Y:S01]  /*6670*/  MUFU.TANH R39, R32 ;  /* 0x0000002000277308 */ /* 0x0007e20000002400 */
[----:B------:R-:W-:Y:S03]  /*6680*/  HMMA.16816.F32.BF16 R12, R52, R14, RZ ;  /* 0x0000000e340c723c */ /* 0x000fe600000418ff */
[----:B------:R-:W-:-:S04]  /*6690*/  FMUL.FTZ R29, R29, UR7 ;  /* 0x000000071d1d7c20 */ /* 0x000fc80008410000 */
[----:B------:R-:W-:Y:S01]  /*66a0*/  MUFU.TANH R37, R37 ;  /* 0x0000002500257308 */ /* 0x000fe20000002400 */
[----:B------:R-:W-:Y:S01]  /*66b0*/  HMMA.16816.F32.BF16 R60, R52, R62, RZ ;  /* 0x0000003e343c723c */ /* 0x000fe200000418ff */
[----:B--2---:R-:W-:-:S06]  /*66c0*/  FMUL.FTZ R34, R30, UR7 ;  /* 0x000000071e227c20 */ /* 0x004fcc0008410000 */
[----:B------:R-:W-:Y:S01]  /*66d0*/  MUFU.TANH R121, R42 ;  /* 0x0000002a00797308 */ /* 0x000fe20000002400 */
[C---:B------:R-:W-:Y:S07]  /*66e0*/  HMMA.16816.F32.BF16 R56, R52.reuse, R76, RZ ;  /* 0x0000004c3438723c */ /* 0x040fee00000418ff */
[----:B------:R2:W-:Y:S01]  /*66f0*/  MUFU.TANH R117, R38 ;  /* 0x0000002600757308 */ /* 0x0005e20000002400 */
[----:B------:R-:W-:Y:S01]  /*6700*/  HMMA.16816.F32.BF16 R52, R52, R78, RZ ;  /* 0x0000004e3434723c */ /* 0x000fe200000418ff */
[----:B------:R4:W5:Y:S01]  /*6710*/  LDSM.16.M88.4 R76, [R3+0x2800] ;  /* 0x00280000034c783b */ /* 0x0009620000000200 */
[----:B------:R-:W-:-:S05]  /*6720*/  DEPBAR.LE SB0, 0x0 ;  /* 0x000080000000791a */ /* 0x000fca0000000000 */
[----:B------:R-:W-:Y:S01]  /*6730*/  MUFU.TANH R137, R137 ;  /* 0x0000008900897308 */ /* 0x000fe20000002400 */
[----:B------:R-:W-:Y:S01]  /*6740*/  HMMA.16816.F32.BF16 R12, R80, R130, R12 ;  /* 0x00000082500c723c */ /* 0x000fe2000004180c */
[----:B------:R-:W-:Y:S01]  /*6750*/  FMUL.FTZ R131, R33, UR7 ;  /* 0x0000000721837c20 */ /* 0x000fe20008410000 */
[----:B------:R-:W-:Y:S01]  /*6760*/  FMUL.FTZ R33, R35, UR7 ;  /* 0x0000000723217c20 */ /* 0x000fe20008410000 */
[----:B------:R-:W-:Y:S01]  /*6770*/  FMUL.FTZ R35, R28, UR7 ;  /* 0x000000071c237c20 */ /* 0x000fe20008410000 */
[----:B------:R-:W-:-:S03]  /*6780*/  IMAD R28, R2, 0x80, R127 ;  /* 0x00000080021c7824 */ /* 0x000fc600078e027f */
[----:B------:R-:W-:Y:S01]  /*6790*/  MUFU.TANH R131, R131 ;  /* 0x0000008300837308 */ /* 0x000fe20000002400 */
[C---:B------:R-:W-:Y:S01]  /*67a0*/  HMMA.16816.F32.BF16 R16, R80.reuse, R128, R16 ;  /* 0x000000805010723c */ /* 0x040fe20000041810 */
[C---:B------:R-:W-:Y:S02]  /*67b0*/  VIADD R30, R28.reuse, 0xffffff78 ;  /* 0xffffff781c1e7836 */ /* 0x040fe40000000000 */
[C---:B------:R-:W-:Y:S02]  /*67c0*/  VIADD R64, R28.reuse, 0xffffff01 ;  /* 0xffffff011c407836 */ /* 0x040fe40000000000 */
[----:B------:R-:W-:Y:S01]  /*67d0*/  VIADD R134, R28, 0xffffff09 ;  /* 0xffffff091c867836 */ /* 0x000fe20000000000 */
[CC--:B------:R-:W-:Y:S01]  /*67e0*/  ISETP.GE.AND P2, PT, R30.reuse, R115.reuse, PT ;  /* 0x000000731e00720c */ /* 0x0c0fe20003f46270 */
[----:B------:R-:W-:Y:S01]  /*67f0*/  MUFU.TANH R129, R46 ;  /* 0x0000002e00817308 */ /* 0x000fe20000002400 */
[C---:B-1----:R-:W-:Y:S01]  /*6800*/  HMMA.16816.F32.BF16 R52, R80.reuse, R74, R52 ;  /* 0x0000004a5034723c */ /* 0x042fe20000041834 */
[----:B------:R-:W-:Y:S01]  /*6810*/  ISETP.GE.AND P1, PT, R30, R92, PT ;  /* 0x0000005c1e00720c */ /* 0x000fe20003f26270 */
[C---:B------:R-:W-:Y:S01]  /*6820*/  VIADD R66, R28.reuse, 0xffffff08 ;  /* 0xffffff081c427836 */ /* 0x040fe20000000000 */
[----:B---3--:R-:W-:Y:S01]  /*6830*/  I2FP.F32.U32 R32, R64 ;  /* 0x0000004000207245 */ /* 0x008fe20000201000 */
[----:B------:R-:W-:Y:S01]  /*6840*/  VIADD R130, R28, 0xffffff19 ;  /* 0xffffff191c827836 */ /* 0x000fe20000000000 */
[----:B------:R-:W-:Y:S01]  /*6850*/  ISETP.GE.AND P5, PT, R64, R115, PT ;  /* 0x000000734000720c */ /* 0x000fe20003fa6270 */
[----:B------:R-:W-:Y:S01]  /*6860*/  VIADD R128, R28, 0xffffff20 ;  /* 0xffffff201c807836 */ /* 0x000fe20000000000 */
[----:B------:R1:W-:Y:S01]  /*6870*/  MUFU.TANH R75, R45 ;  /* 0x0000002d004b7308 */ /* 0x0003e20000002400 */
[C---:B------:R-:W-:Y:S01]  /*6880*/  HMMA.16816.F32.BF16 R56, R80.reuse, R72, R56 ;  /* 0x000000485038723c */ /* 0x040fe20000041838 */
[----:B------:R-:W-:Y:S01]  /*6890*/  FMUL.FTZ R73, R31, UR7 ;  /* 0x000000071f497c20 */ /* 0x000fe20008410000 */
[-C--:B------:R-:W-:Y:S01]  /*68a0*/  I2FP.F32.U32 R31, R30.reuse ;  /* 0x0000001e001f7245 */ /* 0x080fe20000201000 */
[----:B------:R-:W-:Y:S01]  /*68b0*/  FMUL.FTZ R12, R12, UR7 ;  /* 0x000000070c0c7c20 */ /* 0x000fe20008410000 */
[----:B------:R-:W-:Y:S01]  /*68c0*/  I2FP.F32.U32 R30, R30 ;  /* 0x0000001e001e7245 */ /* 0x000fe20000201000 */
[----:B------:R-:W-:Y:S01]  /*68d0*/  FMUL.FTZ R13, R13, UR7 ;  /* 0x000000070d0d7c20 */ /* 0x000fe20008410000 */
[C---:B------:R-:W-:Y:S01]  /*68e0*/  VIADD R40, R28.reuse, 0xffffff51 ;  /* 0xffffff511c287836 */ /* 0x040fe20000000000 */
[----:B----4-:R3:W-:Y:S01]  /*68f0*/  MUFU.TANH R3, R51 ;  /* 0x0000003300037308 */ /* 0x0107e20000002400 */
[C---:B--2---:R-:W-:Y:S01]  /*6900*/  VIADD R38, R28.reuse, 0xffffff61 ;  /* 0xffffff611c267836 */ /* 0x044fe20000000000 */
[----:B-----5:R-:W-:Y:S01]  /*6910*/  HMMA.16816.F32.BF16 R60, R80, R78, R60 ;  /* 0x0000004e503c723c */ /* 0x020fe2000004183c */
[----:B------:R-:W-:-:S02]  /*6920*/  VIADD R78, R28, 0xffffff11 ;  /* 0xffffff111c4e7836 */ /* 0x000fc40000000000 */
[----:B------:R-:W-:Y:S01]  /*6930*/  FMUL.FTZ R54, R54, UR7 ;  /* 0x0000000736367c20 */ /* 0x000fe20008410000 */
[----:B------:R-:W-:Y:S02]  /*6940*/  FMUL.FTZ R55, R55, UR7 ;  /* 0x0000000737377c20 */ /* 0x000fe40008410000 */
[----:B------:R2:W-:Y:S02]  /*6950*/  MUFU.TANH R79, R48 ;  /* 0x00000030004f7308 */ /* 0x0005e40000002400 */
[----:B------:R-:W-:Y:S01]  /*6960*/  HMMA.16816.F32.BF16 R68, R80, R76, R68 ;  /* 0x0000004c5044723c */ /* 0x000fe20000041844 */
[----:B-1----:R-:W-:Y:S01]  /*6970*/  FMUL.FTZ R45, R52, UR7 ;  /* 0x00000007342d7c20 */ /* 0x002fe20008410000 */
[----:B------:R-:W-:Y:S01]  /*6980*/  FMUL.FTZ R77, R49, UR7 ;  /* 0x00000007314d7c20 */ /* 0x000fe20008410000 */
[----:B------:R-:W-:Y:S02]  /*6990*/  VIADD R80, R28, 0xffffff10 ;  /* 0xffffff101c507836 */ /* 0x000fe40000000000 */
[----:B------:R-:W-:Y:S01]  /*69a0*/  FMUL.FTZ R58, R58, UR7 ;  /* 0x000000073a3a7c20 */ /* 0x000fe20008410000 */
[----:B------:R-:W-:Y:S01]  /*69b0*/  FMUL.FTZ R59, R59, UR7 ;  /* 0x000000073b3b7c20 */ /* 0x000fe20008410000 */
[----:B------:R-:W1:Y:S01]  /*69c0*/  MUFU.TANH R81, R54 ;  /* 0x0000003600517308 */ /* 0x000e620000002400 */
[----:B---3--:R-:W-:-:S03]  /*69d0*/  FMUL.FTZ R51, R41, UR7 ;  /* 0x0000000729337c20 */ /* 0x008fc60008410000 */
[----:B------:R-:W-:Y:S01]  /*69e0*/  FMUL.FTZ R61, R61, UR7 ;  /* 0x000000073d3d7c20 */ /* 0x000fe20008410000 */
[----:B------:R-:W-:Y:S01]  /*69f0*/  FMUL.FTZ R60, R60, UR7 ;  /* 0x000000073c3c7c20 */ /* 0x000fe20008410000 */
[----:B------:R-:W-:Y:S02]  /*6a00*/  FMUL.FTZ R62, R62, UR7 ;  /* 0x000000073e3e7c20 */ /* 0x000fe40008410000 */
[----:B------:R-:W3:Y:S01]  /*6a10*/  MUFU.TANH R45, R45 ;  /* 0x0000002d002d7308 */ /* 0x000ee20000002400 */
[----:B------:R-:W-:Y:S01]  /*6a20*/  FMUL.FTZ R63, R63, UR7 ;  /* 0x000000073f3f7c20 */ /* 0x000fe20008410000 */
[----:B--2---:R-:W-:Y:S02]  /*6a30*/  VIADD R48, R28, 0xffffff00 ;  /* 0xffffff001c307836 */ /* 0x004fe40000000000 */
[----:B------:R-:W-:-:S03]  /*6a40*/  FMUL.FTZ R71, R71, UR7 ;  /* 0x0000000747477c20 */ /* 0x000fc60008410000 */
[----:B------:R-:W-:Y:S01]  /*6a50*/  I2FP.F32.U32 R43, R48 ;  /* 0x00000030002b7245 */ /* 0x000fe20000201000 */
[----:B------:R-:W2:Y:S01]  /*6a60*/  MUFU.TANH R77, R77 ;  /* 0x0000004d004d7308 */ /* 0x000ea20000002400 */
[----:B------:R-:W-:Y:S01]  /*6a70*/  ISETP.GE.AND P4, PT, R48, R115, PT ;  /* 0x000000733000720c */ /* 0x000fe20003f86270 */
[----:B-1----:R-:W-:Y:S01]  /*6a80*/  FFMA.FTZ R30, R88, R30, R81 ;  /* 0x0000001e581e7223 */ /* 0x002fe20000010051 */
[----:B------:R-:W-:Y:S01]  /*6a90*/  ISETP.GE.AND P0, PT, R48, R92, PT ;  /* 0x0000005c3000720c */ /* 0x000fe20003f06270 */
[----:B------:R-:W-:Y:S01]  /*6aa0*/  FFMA.FTZ R43, R88, R43, R79 ;  /* 0x0000002b582b7223 */ /* 0x000fe2000001004f */
[----:B------:R-:W-:-:S03]  /*6ab0*/  I2FP.F32.U32 R48, R48 ;  /* 0x0000003000307245 */ /* 0x000fc60000201000 */
[----:B------:R-:W1:Y:S01]  /*6ac0*/  MUFU.TANH R49, R44 ;  /* 0x0000002c00317308 */ /* 0x000e620000002400 */
[----:B------:R-:W-:Y:S01]  /*6ad0*/  FSEL R43, R43, -INF , !P4 ;  /* 0xff8000002b2b7808 */ /* 0x000fe20006000000 */
[----:B---3--:R-:W-:Y:S01]  /*6ae0*/  FFMA.FTZ R31, R88, R31, R45 ;  /* 0x0000001f581f7223 */ /* 0x008fe2000001002d */
[----:B------:R-:W-:Y:S01]  /*6af0*/  ISETP.GE.AND P4, PT, R64, R92, PT ;  /* 0x0000005c4000720c */ /* 0x000fe20003f86270 */
[----:B------:R-:W-:Y:S01]  /*6b00*/  FFMA.FTZ R48, R88, R48, R139 ;  /* 0x0000003058307223 */ /* 0x000fe2000001008b */
[----:B------:R-:W-:Y:S02]  /*6b10*/  I2FP.F32.U32 R64, R64 ;  /* 0x0000004000407245 */ /* 0x000fe40000201000 */
[----:B------:R-:W-:Y:S01]  /*6b20*/  FSEL R24, R31, -INF , !P2 ;  /* 0xff8000001f187808 */ /* 0x000fe20005000000 */
[----:B------:R-:W3:Y:S01]  /*6b30*/  MUFU.TANH R51, R51 ;  /* 0x0000003300337308 */ /* 0x000ee20000002400 */
[----:B------:R-:W-:Y:S01]  /*6b40*/  FSEL R48, R48, -INF , !P0 ;  /* 0xff80000030307808 */ /* 0x000fe20004000000 */
[C---:B--2---:R-:W-:Y:S01]  /*6b50*/  FFMA.FTZ R45, R88.reuse, R32, R77 ;  /* 0x00000020582d7223 */ /* 0x044fe2000001004d */
[----:B------:R-:W-:Y:S01]  /*6b60*/  FFMA.FTZ R64, R88, R64, R3 ;  /* 0x0000004058407223 */ /* 0x000fe20000010003 */
[----:B------:R-:W-:Y:S01]  /*6b70*/  FSEL R3, R30, -INF , !P1 ;  /* 0xff8000001e037808 */ /* 0x000fe20004800000 */
[----:B------:R-:W-:Y:S01]  /*6b80*/  FMUL.FTZ R77, R26, UR7 ;  /* 0x000000071a4d7c20 */ /* 0x000fe20008410000 */
[----:B------:R-:W-:Y:S01]  /*6b90*/  ISETP.GE.AND P1, PT, R134, R115, PT ;  /* 0x000000738600720c */ /* 0x000fe20003f26270 */
[----:B------:R-:W-:Y:S01]  /*6ba0*/  FMUL.FTZ R32, R25, UR7 ;  /* 0x0000000719207c20 */ /* 0x000fe20008410000 */
[----:B------:R-:W-:Y:S01]  /*6bb0*/  FSEL R45, R45, -INF , !P5 ;  /* 0xff8000002d2d7808 */ /* 0x000fe20006800000 */
[----:B------:R-:W-:Y:S01]  /*6bc0*/  FMUL.FTZ R30, R20, UR7 ;  /* 0x00000007141e7c20 */ /* 0x000fe20008410000 */
[----:B------:R-:W-:Y:S01]  /*6bd0*/  ISETP.GE.AND P5, PT, R134, R92, PT ;  /* 0x0000005c8600720c */ /* 0x000fe20003fa6270 */
[----:B------:R2:W4:Y:S01]  /*6be0*/  MUFU.TANH R41, R36 ;  /* 0x0000002400297308 */ /* 0x0005220000002400 */
[----:B------:R-:W-:-:S02]  /*6bf0*/  I2FP.F32.U32 R26, R134 ;  /* 0x00000086001a7245 */ /* 0x000fc40000201000 */
[----:B------:R-:W-:Y:S02]  /*6c00*/  I2FP.F32.U32 R134, R134 ;  /* 0x0000008600867245 */ /* 0x000fe40000201000 */
[----:B------:R-:W-:Y:S02]  /*6c10*/  I2FP.F32.U32 R25, R66 ;  /* 0x0000004200197245 */ /* 0x000fe40000201000 */
[----:B------:R-:W-:Y:S01]  /*6c20*/  I2FP.F32.U32 R20, R78 ;  /* 0x0000004e00147245 */ /* 0x000fe20000201000 */
[C---:B------:R-:W-:Y:S01]  /*6c30*/  FFMA.FTZ R134, R88.reuse, R134, R135 ;  /* 0x0000008658867223 */ /* 0x040fe20000010087 */
[----:B------:R-:W-:Y:S01]  /*6c40*/  I2FP.F32.U32 R135, R80 ;  /* 0x0000005000877245 */ /* 0x000fe20000201000 */
[----:B-1----:R-:W-:Y:S01]  /*6c50*/  FFMA.FTZ R49, R88, R25, R49 ;  /* 0x0000001958317223 */ /* 0x002fe20000010031 */
[C---:B------:R-:W-:Y:S01]  /*6c60*/  ISETP.GE.AND P0, PT, R66.reuse, R115, PT ;  /* 0x000000734200720c */ /* 0x040fe20003f06270 */
[----:B------:R1:W-:Y:S01]  /*6c70*/  MUFU.TANH R31, R32 ;  /* 0x00000020001f7308 */ /* 0x0003e20000002400 */
[----:B------:R-:W-:Y:S01]  /*6c80*/  ISETP.GE.AND P2, PT, R66, R92, PT ;  /* 0x0000005c4200720c */ /* 0x000fe20003f46270 */
[C---:B------:R-:W-:Y:S01]  /*6c90*/  FFMA.FTZ R135, R88.reuse, R135, R47 ;  /* 0x0000008758877223 */ /* 0x040fe2000001002f */
[----:B------:R-:W-:Y:S01]  /*6ca0*/  I2FP.F32.U32 R66, R66 ;  /* 0x0000004200427245 */ /* 0x000fe20000201000 */
[----:B---3--:R-:W-:Y:S01]  /*6cb0*/  FFMA.FTZ R51, R88, R20, R51 ;  /* 0x0000001458337223 */ /* 0x008fe20000010033 */
[----:B------:R-:W-:Y:S01]  /*6cc0*/  FSEL R64, R64, -INF , !P4 ;  /* 0xff80000040407808 */ /* 0x000fe20006000000 */
[----:B------:R-:W-:Y:S01]  /*6cd0*/  VIADD R20, R28, 0xffffff18 ;  /* 0xffffff181c147836 */ /* 0x000fe20000000000 */
[-C--:B------:R-:W-:Y:S01]  /*6ce0*/  ISETP.GE.AND P4, PT, R80, R115.reuse, PT ;  /* 0x000000735000720c */ /* 0x080fe20003f86270 */
[C---:B------:R-:W-:Y:S01]  /*6cf0*/  FFMA.FTZ R66, R88.reuse, R66, R129 ;  /* 0x0000004258427223 */ /* 0x040fe20000010081 */
[----:B------:R-:W-:Y:S01]  /*6d00*/  FFMA.FTZ R25, R88, R26, R75 ;  /* 0x0000001a58197223 */ /* 0x000fe2000001004b */
[----:B------:R-:W-:Y:S01]  /*6d10*/  FSEL R83, R49, -INF , !P0 ;  /* 0xff80000031537808 */ /* 0x000fe20004000000 */
[----:B------:R-:W-:Y:S01]  /*6d20*/  FMUL.FTZ R26, R22, UR7 ;  /* 0x00000007161a7c20 */ /* 0x000fe20008410000 */
[----:B------:R-:W-:Y:S01]  /*6d30*/  ISETP.GE.AND P0, PT, R80, R92, PT ;  /* 0x0000005c5000720c */ /* 0x000fe20003f06270 */
[----:B------:R-:W-:Y:S01]  /*6d40*/  MUFU.TANH R35, R35 ;  /* 0x0000002300237308 */ /* 0x000fe20000002400 */
[----:B------:R-:W-:Y:S01]  /*6d50*/  I2FP.F32.U32 R80, R80 ;  /* 0x0000005000507245 */ /* 0x000fe20000201000 */
[----:B--2---:R-:W-:Y:S01]  /*6d60*/  VIADD R36, R28, 0xffffff60 ;  /* 0xffffff601c247836 */ /* 0x004fe20000000000 */
[----:B------:R-:W-:Y:S01]  /*6d70*/  FSEL R134, R134, -INF , !P5 ;  /* 0xff80000086867808 */ /* 0x000fe20006800000 */
[----:B-1----:R-:W-:Y:S01]  /*6d80*/  FMUL.FTZ R32, R16, UR7 ;  /* 0x0000000710207c20 */ /* 0x002fe20008410000 */
[----:B------:R-:W-:Y:S01]  /*6d90*/  I2FP.F32.U32 R16, R130 ;  /* 0x0000008200107245 */ /* 0x000fe20000201000 */
[----:B------:R-:W-:Y:S01]  /*6da0*/  FFMA.FTZ R80, R88, R80, R121 ;  /* 0x0000005058507223 */ /* 0x000fe20000010079 */
[----:B------:R-:W-:Y:S01]  /*6db0*/  FSEL R135, R135, -INF , !P4 ;  /* 0xff80000087877808 */ /* 0x000fe20006000000 */
[----:B------:R-:W-:Y:S01]  /*6dc0*/  MUFU.TANH R79, R34 ;  /* 0x00000022004f7308 */ /* 0x000fe20000002400 */
[----:B------:R-:W-:Y:S01]  /*6dd0*/  ISETP.GE.AND P5, PT, R20, R115, PT ;  /* 0x000000731400720c */ /* 0x000fe20003fa6270 */
[----:B------:R-:W-:Y:S01]  /*6de0*/  FFMA.FTZ R139, R88, R16, R37 ;  /* 0x00000010588b7223 */ /* 0x000fe20000010025 */
[----:B------:R-:W-:Y:S01]  /*6df0*/  ISETP.GE.AND P4, PT, R20, R92, PT ;  /* 0x0000005c1400720c */ /* 0x000fe20003f86270 */
[----:B------:R-:W-:Y:S01]  /*6e00*/  VIADD R16, R28, 0xffffff21 ;  /* 0xffffff211c107836 */ /* 0x000fe20000000000 */
[----:B------:R-:W-:-:S02]  /*6e10*/  I2FP.F32.U32 R22, R20 ;  /* 0x0000001400167245 */ /* 0x000fc40000201000 */
[----:B------:R-:W-:Y:S01]  /*6e20*/  FSEL R66, R66, -INF , !P2 ;  /* 0xff80000042427808 */ /* 0x000fe20005000000 */
[----:B------:R-:W1:Y:S01]  /*6e30*/  MUFU.TANH R33, R33 ;  /* 0x0000002100217308 */ /* 0x000e620000002400 */
[----:B------:R-:W-:Y:S01]  /*6e40*/  FSEL R25, R25, -INF , !P1 ;  /* 0xff80000019197808 */ /* 0x000fe20004800000 */
[----:B----4-:R-:W-:Y:S01]  /*6e50*/  FFMA.FTZ R41, R88, R22, R41 ;  /* 0x0000001658297223 */ /* 0x010fe20000010029 */
[----:B------:R-:W-:Y:S02]  /*6e60*/  I2FP.F32.U32 R20, R20 ;  /* 0x0000001400147245 */ /* 0x000fe40000201000 */
[C---:B------:R-:W-:Y:S02]  /*6e70*/  ISETP.GE.AND P2, PT, R78.reuse, R115, PT ;  /* 0x000000734e00720c */ /* 0x040fe40003f46270 */
[----:B------:R-:W-:Y:S01]  /*6e80*/  ISETP.GE.AND P1, PT, R78, R92, PT ;  /* 0x0000005c4e00720c */ /* 0x000fe20003f26270 */
[----:B------:R-:W-:Y:S01]  /*6e90*/  FFMA.FTZ R117, R88, R20, R117 ;  /* 0x0000001458757223 */ /* 0x000fe20000010075 */
[----:B------:R-:W-:Y:S01]  /*6ea0*/  I2FP.F32.U32 R78, R78 ;  /* 0x0000004e004e7245 */ /* 0x000fe20000201000 */
[----:B------:R-:W2:Y:S01]  /*6eb0*/  MUFU.TANH R29, R29 ;  /* 0x0000001d001d7308 */ /* 0x000ea20000002400 */
        /* <DEDUP_REMOVED lines=8> */
[----:B------:R-:W3:Y:S01]  /*6f40*/  MUFU.TANH R73, R73 ;  /* 0x0000004900497308 */ /* 0x000ee20000002400 */
[----:B------:R-:W-:Y:S02]  /*6f50*/  I2FP.F32.U32 R130, R130 ;  /* 0x0000008200827245 */ /* 0x000fe40000201000 */
[----:B------:R-:W-:-:S02]  /*6f60*/  I2FP.F32.U32 R22, R128 ;  /* 0x0000008000167245 */ /* 0x000fc40000201000 */
[----:B------:R-:W-:Y:S01]  /*6f70*/  FSEL R78, R78, -INF , !P1 ;  /* 0xff8000004e4e7808 */ /* 0x000fe20004800000 */
[C---:B------:R-:W-:Y:S01]  /*6f80*/  FFMA.FTZ R130, R88.reuse, R130, R137 ;  /* 0x0000008258827223 */ /* 0x040fe20000010089 */
[----:B------:R-:W-:Y:S01]  /*6f90*/  FSEL R132, R117, -INF , !P4 ;  /* 0xff80000075847808 */ /* 0x000fe20006000000 */
[----:B------:R-:W-:Y:S01]  /*6fa0*/  FFMA.FTZ R22, R88, R22, R39 ;  /* 0x0000001658167223 */ /* 0x000fe20000010027 */
[----:B------:R-:W-:Y:S01]  /*6fb0*/  FSEL R139, R139, -INF , !P0 ;  /* 0xff8000008b8b7808 */ /* 0x000fe20004000000 */
[----:B------:R4:W-:Y:S01]  /*6fc0*/  MUFU.TANH R47, R26 ;  /* 0x0000001a002f7308 */ /* 0x0009e20000002400 */
[-C--:B------:R-:W-:Y:S02]  /*6fd0*/  ISETP.GE.AND P1, PT, R128, R115.reuse, PT ;  /* 0x000000738000720c */ /* 0x080fe40003f26270 */
[C---:B------:R-:W-:Y:S02]  /*6fe0*/  ISETP.GE.AND P4, PT, R16.reuse, R115, PT ;  /* 0x000000731000720c */ /* 0x040fe40003f86270 */
[----:B------:R-:W-:-:S02]  /*6ff0*/  ISETP.GE.AND P0, PT, R16, R92, PT ;  /* 0x0000005c1000720c */ /* 0x000fc40003f06270 */
[----:B------:R-:W-:Y:S01]  /*7000*/  I2FP.F32.U32 R82, R16 ;  /* 0x0000001000527245 */ /* 0x000fe20000201000 */
[----:B------:R5:W-:Y:S01]  /*7010*/  MUFU.TANH R49, R30 ;  /* 0x0000001e00317308 */ /* 0x000be20000002400 */
[----:B------:R-:W-:Y:S02]  /*7020*/  I2FP.F32.U32 R16, R20 ;  /* 0x0000001400107245 */ /* 0x000fe40000201000 */
[----:B------:R-:W-:Y:S01]  /*7030*/  FSEL R130, R130, -INF , !P2 ;  /* 0xff80000082827808 */ /* 0x000fe20005000000 */
[----:B-1----:R-:W-:Y:S01]  /*7040*/  FFMA.FTZ R82, R88, R82, R33 ;  /* 0x0000005258527223 */ /* 0x002fe20000010021 */
[----:B------:R-:W-:Y:S01]  /*7050*/  FSEL R117, R22, -INF , !P1 ;  /* 0xff80000016757808 */ /* 0x000fe20004800000 */
[----:B------:R-:W-:Y:S01]  /*7060*/  FFMA.FTZ R35, R88, R16, R35 ;  /* 0x0000001058237223 */ /* 0x000fe20000010023 */
[----:B------:R-:W-:Y:S01]  /*7070*/  FSEL R137, R41, -INF , !P5 ;  /* 0xff80000029897808 */ /* 0x000fe20006800000 */
[----:B------:R-:W-:Y:S01]  /*7080*/  VIADD R22, R28, 0xffffff29 ;  /* 0xffffff291c167836 */ /* 0x000fe20000000000 */
[----:B------:R-:W-:Y:S01]  /*7090*/  ISETP.GE.AND P2, PT, R20, R115, PT ;  /* 0x000000731400720c */ /* 0x000fe20003f46270 */
[----:B------:R-:W-:Y:S01]  /*70a0*/  VIADD R16, R28, 0xffffff30 ;  /* 0xffffff301c107836 */ /* 0x000fe20000000000 */
[-C--:B------:R-:W-:Y:S01]  /*70b0*/  ISETP.GE.AND P1, PT, R20, R92.reuse, PT ;  /* 0x0000005c1400720c */ /* 0x080fe20003f26270 */
[----:B----4-:R-:W-:Y:S01]  /*70c0*/  FMUL.FTZ R26, R17, UR7 ;  /* 0x00000007111a7c20 */ /* 0x010fe20008410000 */
[----:B------:R-:W-:Y:S01]  /*70d0*/  ISETP.GE.AND P5, PT, R128, R92, PT ;  /* 0x0000005c8000720c */ /* 0x000fe20003fa6270 */
[----:B------:R-:W1:Y:S01]  /*70e0*/  MUFU.TANH R77, R77 ;  /* 0x0000004d004d7308 */ /* 0x000e620000002400 */
[----:B------:R-:W-:-:S02]  /*70f0*/  I2FP.F32.U32 R20, R20 ;  /* 0x0000001400147245 */ /* 0x000fc40000201000 */
[----:B------:R-:W-:Y:S01]  /*7100*/  I2FP.F32.U32 R128, R128 ;  /* 0x0000008000807245 */ /* 0x000fe20000201000 */
[----:B-----5:R-:W-:Y:S01]  /*7110*/  FMUL.FTZ R30, R18, UR7 ;  /* 0x00000007121e7c20 */ /* 0x020fe20008410000 */
[----:B------:R-:W-:Y:S01]  /*7120*/  I2FP.F32.U32 R129, R22 ;  /* 0x0000001600817245 */ /* 0x000fe20000201000 */
[C---:B------:R-:W-:Y:S01]  /*7130*/  FFMA.FTZ R79, R88.reuse, R20, R79 ;  /* 0x00000014584f7223 */ /* 0x040fe2000001004f */
[----:B------:R-:W-:Y:S01]  /*7140*/  I2FP.F32.U32 R20, R16 ;  /* 0x0000001000147245 */ /* 0x000fe20000201000 */
[C---:B------:R-:W-:Y:S01]  /*7150*/  FFMA.FTZ R128, R88.reuse, R128, R141 ;  /* 0x0000008058807223 */ /* 0x040fe2000001008d */
[----:B------:R-:W-:Y:S01]  /*7160*/  FMUL.FTZ R18, R19, UR7 ;  /* 0x0000000713127c20 */ /* 0x000fe20008410000 */
[----:B------:R4:W-:Y:S01]  /*7170*/  MUFU.TANH R37, R26 ;  /* 0x0000001a00257308 */ /* 0x0009e20000002400 */
[----:B------:R-:W-:Y:S01]  /*7180*/  FSEL R81, R81, -INF , !P4 ;  /* 0xff80000051517808 */ /* 0x000fe20006000000 */
[----:B--2---:R-:W-:Y:S01]  /*7190*/  FFMA.FTZ R129, R88, R129, R29 ;  /* 0x0000008158817223 */ /* 0x004fe2000001001d */
[----:B------:R-:W-:Y:S01]  /*71a0*/  FSEL R128, R128, -INF , !P5 ;  /* 0xff80000080807808 */ /* 0x000fe20006800000 */
[----:B------:R-:W-:Y:S01]  /*71b0*/  FFMA.FTZ R143, R88, R20, R143 ;  /* 0x00000014588f7223 */ /* 0x000fe2000001008f */
[----:B------:R-:W-:Y:S01]  /*71c0*/  ISETP.GE.AND P5, PT, R22, R115, PT ;  /* 0x000000731600720c */ /* 0x000fe20003fa6270 */
[----:B------:R-:W-:Y:S01]  /*71d0*/  VIADD R20, R28, 0xffffff31 ;  /* 0xffffff311c147836 */ /* 0x000fe20000000000 */
[----:B------:R-:W-:Y:S01]  /*71e0*/  ISETP.GE.AND P4, PT, R22, R92, PT ;  /* 0x0000005c1600720c */ /* 0x000fe20003f86270 */
[----:B------:R2:W-:Y:S01]  /*71f0*/  MUFU.TANH R39, R18 ;  /* 0x0000001200277308 */ /* 0x0005e20000002400 */
[----:B------:R-:W-:-:S02]  /*7200*/  I2FP.F32.U32 R22, R22 ;  /* 0x0000001600167245 */ /* 0x000fc40000201000 */
[----:B------:R-:W-:Y:S02]  /*7210*/  FSEL R82, R82, -INF , !P0 ;  /* 0xff80000052527808 */ /* 0x000fe40004000000 */
[----:B------:R-:W-:Y:S01]  /*7220*/  FSEL R131, R35, -INF , !P2 ;  /* 0xff80000023837808 */ /* 0x000fe20005000000 */
[----:B---3--:R-:W-:Y:S01]  /*7230*/  FFMA.FTZ R73, R88, R22, R73 ;  /* 0x0000001658497223 */ /* 0x008fe20000010049 */
[C---:B------:R-:W-:Y:S01]  /*7240*/  ISETP.GE.AND P0, PT, R16.reuse, R115, PT ;  /* 0x000000731000720c */ /* 0x040fe20003f06270 */
[----:B------:R-:W3:Y:S01]  /*7250*/  MUFU.TANH R17, R32 ;  /* 0x0000002000117308 */ /* 0x000ee20000002400 */
[----:B------:R-:W-:Y:S01]  /*7260*/  ISETP.GE.AND P2, PT, R16, R92, PT ;  /* 0x0000005c1000720c */ /* 0x000fe20003f46270 */
[----:B----4-:R-:W-:Y:S01]  /*7270*/  FMUL.FTZ R26, R14, UR7 ;  /* 0x000000070e1a7c20 */ /* 0x010fe20008410000 */
[----:B------:R-:W-:Y:S01]  /*7280*/  FMUL.FTZ R14, R15, UR7 ;  /* 0x000000070f0e7c20 */ /* 0x000fe20008410000 */
[----:B------:R-:W-:Y:S01]  /*7290*/  FSEL R122, R79, -INF , !P1 ;  /* 0xff8000004f7a7808 */ /* 0x000fe20004800000 */
[----:B------:R-:W-:Y:S01]  /*72a0*/  FMUL.FTZ R35, R70, UR7 ;  /* 0x0000000746237c20 */ /* 0x000fe20008410000 */
[----:B------:R-:W-:-:S02]  /*72b0*/  FSEL R129, R129, -INF , !P5 ;  /* 0xff80000081817808 */ /* 0x000fc40006800000 */
[----:B------:R4:W-:Y:S01]  /*72c0*/  MUFU.TANH R15, R12 ;  /* 0x0000000c000f7308 */ /* 0x0009e20000002400 */
[-C--:B------:R-:W-:Y:S01]  /*72d0*/  ISETP.GE.AND P1, PT, R20, R115.reuse, PT ;  /* 0x000000731400720c */ /* 0x080fe20003f26270 */
[----:B--2---:R-:W-:Y:S01]  /*72e0*/  FMUL.FTZ R18, R8, UR7 ;  /* 0x0000000708127c20 */ /* 0x004fe20008410000 */
[----:B------:R-:W-:Y:S01]  /*72f0*/  VIADD R8, R28, 0xffffff38 ;  /* 0xffffff381c087836 */ /* 0x000fe20000000000 */
[-C--:B------:R-:W-:Y:S02]  /*7300*/  ISETP.GE.AND P5, PT, R20, R92.reuse, PT ;  /* 0x0000005c1400720c */ /* 0x080fe40003fa6270 */
[----:B------:R-:W-:Y:S02]  /*7310*/  FSEL R120, R73, -INF , !P4 ;  /* 0xff80000049787808 */ /* 0x000fe40006000000 */
[----:B------:R-:W2:Y:S01]  /*7320*/  MUFU.TANH R19, R30 ;  /* 0x0000001e00137308 */ /* 0x000ea20000002400 */
[C---:B------:R-:W-:Y:S02]  /*7330*/  ISETP.GE.AND P4, PT, R8.reuse, R115, PT ;  /* 0x000000730800720c */ /* 0x040fe40003f86270 */
[----:B------:R-:W-:Y:S01]  /*7340*/  FSEL R73, R143, -INF , !P0 ;  /* 0xff8000008f497808 */ /* 0x000fe20004000000 */
[----:B------:R-:W-:Y:S01]  /*7350*/  BAR.SYNC.DEFER_BLOCKING 0x0 ;  /* 0x0000000000007b1d */ /* 0x000fe20000010000 */
[----:B------:R-:W-:Y:S01]  /*7360*/  ISETP.GE.AND P0, PT, R8, R92, PT ;  /* 0x0000005c0800720c */ /* 0x000fe20003f06270 */
[----:B----4-:R-:W-:Y:S01]  /*7370*/  FMUL.FTZ R12, R10, UR7 ;  /* 0x000000070a0c7c20 */ /* 0x010fe20008410000 */
[----:B------:R-:W-:-:S03]  /*7380*/  FMUL.FTZ R10, R11, UR7 ;  /* 0x000000070b0a7c20 */ /* 0x000fc60008410000 */
[----:B------:R4:W-:Y:S08]  /*7390*/  MUFU.TANH R29, R18 ;  /* 0x00000012001d7308 */ /* 0x0009f00000002400 */
[----:B------:R5:W-:Y:S08]  /*73a0*/  MUFU.TANH R11, R14 ;  /* 0x0000000e000b7308 */ /* 0x000bf00000002400 */
[----:B------:R-:W-:Y:S01]  /*73b0*/  MUFU.TANH R13, R13 ;  /* 0x0000000d000d7308 */ /* 0x000fe20000002400 */
[----:B----4-:R-:W-:Y:S01]  /*73c0*/  FMUL.FTZ R18, R4, UR7 ;  /* 0x0000000704127c20 */ /* 0x010fe20008410000 */
[----:B------:R-:W-:-:S06]  /*73d0*/  FMUL.FTZ R4, R7, UR7 ;  /* 0x0000000707047c20 */ /* 0x000fcc0008410000 */
[----:B------:R-:W4:Y:S01]  /*73e0*/  MUFU.TANH R33, R26 ;  /* 0x0000001a00217308 */ /* 0x000f220000002400 */
[----:B-----5:R-:W-:Y:S02]  /*73f0*/  I2FP.F32.U32 R14, R16 ;  /* 0x00000010000e7245 */ /* 0x020fe40000201000 */
[----:B------:R-:W-:Y:S02]  /*7400*/  I2FP.F32.U32 R16, R20 ;  /* 0x0000001400107245 */ /* 0x000fe40000201000 */
[----:B------:R-:W-:Y:S01]  /*7410*/  I2FP.F32.U32 R20, R8 ;  /* 0x0000000800147245 */ /* 0x000fe20000201000 */
[----:B-1----:R-:W-:Y:S01]  /*7420*/  FFMA.FTZ R76, R88, R14, R77 ;  /* 0x0000000e584c7223 */ /* 0x002fe2000001004d */
[----:B------:R-:W-:Y:S02]  /*7430*/  VIADD R14, R28, 0xffffff41 ;  /* 0xffffff411c0e7836 */ /* 0x000fe40000000000 */
[CC--:B------:R-:W-:Y:S01]  /*7440*/  FFMA.FTZ R31, R88.reuse, R16.reuse, R31 ;  /* 0x00000010581f7223 */ /* 0x0c0fe2000001001f */
[C---:B------:R-:W-:Y:S01]  /*7450*/  FFMA.FTZ R74, R88.reuse, R16, R27 ;  /* 0x00000010584a7223 */ /* 0x040fe2000001001b */
[----:B------:R-:W-:Y:S01]  /*7460*/  FFMA.FTZ R49, R88, R20, R49 ;  /* 0x0000001458317223 */ /* 0x000fe20000010031 */
[----:B------:R-:W-:-:S02]  /*7470*/  VIADD R16, R28, 0xffffff40 ;  /* 0xffffff401c107836 */ /* 0x000fc40000000000 */
[----:B------:R-:W-:Y:S01]  /*7480*/  FFMA.FTZ R47, R88, R20, R47 ;  /* 0x00000014582f7223 */ /* 0x000fe2000001002f */
[----:B------:R-:W-:Y:S01]  /*7490*/  VIADD R20, R28, 0xffffff39 ;  /* 0xffffff391c147836 */ /* 0x000fe20000000000 */
[----:B------:R-:W-:Y:S01]  /*74a0*/  FSEL R74, R74, -INF , !P5 ;  /* 0xff8000004a4a7808 */ /* 0x000fe20006800000 */
[----:B------:R-:W-:Y:S01]  /*74b0*/  FMUL.FTZ R8, R5, UR7 ;  /* 0x0000000705087c20 */ /* 0x000fe20008410000 */
[----:B------:R-:W-:Y:S01]  /*74c0*/  FSEL R77, R49, -INF , !P4 ;  /* 0xff800000314d7808 */ /* 0x000fe20006000000 */
[----:B------:R1:W-:Y:S01]  /*74d0*/  MUFU.TANH R7, R18 ;  /* 0x0000001200077308 */ /* 0x0003e20000002400 */
[C---:B------:R-:W-:Y:S02]  /*74e0*/  ISETP.GE.AND P5, PT, R16.reuse, R115, PT ;  /* 0x000000731000720c */ /* 0x040fe40003fa6270 */
[----:B------:R-:W-:Y:S02]  /*74f0*/  ISETP.GE.AND P4, PT, R16, R92, PT ;  /* 0x0000005c1000720c */ /* 0x000fe40003f86270 */
[----:B------:R-:W-:-:S02]  /*7500*/  I2FP.F32.U32 R16, R16 ;  /* 0x0000001000107245 */ /* 0x000fc40000201000 */
[----:B------:R-:W-:Y:S01]  /*7510*/  FSEL R76, R76, -INF , !P2 ;  /* 0xff8000004c4c7808 */ /* 0x000fe20005000000 */
[----:B------:R5:W4:Y:S01]  /*7520*/  MUFU.TANH R5, R12 ;  /* 0x0000000c00057308 */ /* 0x000b220000002400 */
[----:B------:R-:W-:Y:S01]  /*7530*/  ISETP.GE.AND P2, PT, R20, R115, PT ;  /* 0x000000731400720c */ /* 0x000fe20003f46270 */
[CC--:B---3--:R-:W-:Y:S01]  /*7540*/  FFMA.FTZ R17, R88.reuse, R16.reuse, R17 ;  /* 0x0000001058117223 */ /* 0x0c8fe20000010011 */
[----:B--2---:R-:W-:Y:S01]  /*7550*/  FFMA.FTZ R19, R88, R16, R19 ;  /* 0x0000001058137223 */ /* 0x004fe20000010013 */
[----:B------:R-:W-:Y:S02]  /*7560*/  FSEL R79, R31, -INF , !P1 ;  /* 0xff8000001f4f7808 */ /* 0x000fe40004800000 */
[----:B------:R-:W-:Y:S02]  /*7570*/  ISETP.GE.AND P1, PT, R20, R92, PT ;  /* 0x0000005c1400720c */ /* 0x000fe40003f26270 */
[----:B------:R2:W-:Y:S01]  /*7580*/  MUFU.TANH R31, R6 ;  /* 0x00000006001f7308 */ /* 0x0005e20000002400 */
[----:B------:R-:W-:-:S02]  /*7590*/  FSEL R72, R47, -INF , !P0 ;  /* 0xff8000002f487808 */ /* 0x000fc40004000000 */
[----:B-1----:R-:W-:Y:S02]  /*75a0*/  I2FP.F32.U32 R18, R14 ;  /* 0x0000000e00127245 */ /* 0x002fe40000201000 */
[----:B------:R-:W-:-:S03]  /*75b0*/  ISETP.GE.AND P0, PT, R14, R115, PT ;  /* 0x000000730e00720c */ /* 0x000fc60003f06270 */
[CC--:B------:R-:W-:Y:S01]  /*75c0*/  FFMA.FTZ R49, R88.reuse, R18.reuse, R37 ;  /* 0x0000001258317223 */ /* 0x0c0fe20000010025 */
[----:B------:R-:W-:Y:S01]  /*75d0*/  FFMA.FTZ R16, R88, R18, R39 ;  /* 0x0000001258107223 */ /* 0x000fe20000010027 */
[----:B-----5:R-:W-:Y:S01]  /*75e0*/  I2FP.F32.U32 R12, R20 ;  /* 0x00000014000c7245 */ /* 0x020fe20000201000 */
[----:B------:R-:W-:Y:S01]  /*75f0*/  VIADD R18, R28, 0xffffff48 ;  /* 0xffffff481c127836 */ /* 0x000fe20000000000 */
[----:B------:R1:W-:Y:S01]  /*7600*/  MUFU.TANH R37, R4 ;  /* 0x0000000400257308 */ /* 0x0003e20000002400 */
[----:B------:R-:W-:Y:S02]  /*7610*/  FSEL R49, R49, -INF , !P0 ;  /* 0xff80000031317808 */ /* 0x000fe40004000000 */
[CC--:B------:R-:W-:Y:S01]  /*7620*/  FFMA.FTZ R75, R88.reuse, R12.reuse, R21 ;  /* 0x0000000c584b7223 */ /* 0x0c0fe20000010015 */
[----:B------:R-:W-:Y:S01]  /*7630*/  FFMA.FTZ R23, R88, R12, R23 ;  /* 0x0000000c58177223 */ /* 0x000fe20000010017 */
[----:B------:R-:W-:Y:S01]  /*7640*/  VIADD R12, R28, 0xffffff49 ;  /* 0xffffff491c0c7836 */ /* 0x000fe20000000000 */
[----:B--2---:R-:W-:-:S02]  /*7650*/  I2FP.F32.U32 R6, R18 ;  /* 0x0000001200067245 */ /* 0x004fc40000201000 */
[----:B------:R-:W-:Y:S01]  /*7660*/  FSEL R75, R75, -INF , !P2 ;  /* 0xff8000004b4b7808 */ /* 0x000fe20005000000 */
[----:B------:R2:W3:Y:S01]  /*7670*/  MUFU.TANH R27, R10 ;  /* 0x0000000a001b7308 */ /* 0x0004e20000002400 */
[----:B------:R-:W-:Y:S01]  /*7680*/  ISETP.GE.AND P2, PT, R14, R92, PT ;  /* 0x0000005c0e00720c */ /* 0x000fe20003f46270 */
[----:B------:R-:W-:Y:S01]  /*7690*/  FMUL.FTZ R14, R68, UR7 ;  /* 0x00000007440e7c20 */ /* 0x000fe20008410000 */
[----:B------:R-:W-:Y:S01]  /*76a0*/  FSEL R68, R23, -INF , !P1 ;  /* 0xff80000017447808 */ /* 0x000fe20004800000 */
[-C--:B------:R-:W-:Y:S01]  /*76b0*/  FFMA.FTZ R47, R88, R6.reuse, R15 ;  /* 0x00000006582f7223 */ /* 0x080fe2000001000f */
[----:B------:R-:W-:Y:S01]  /*76c0*/  ISETP.GE.AND P1, PT, R18, R115, PT ;  /* 0x000000731200720c */ /* 0x000fe20003f26270 */
[----:B----4-:R-:W-:Y:S01]  /*76d0*/  FFMA.FTZ R33, R88, R6, R33 ;  /* 0x0000000658217223 */ /* 0x010fe20000010021 */
[----:B------:R-:W-:Y:S01]  /*76e0*/  FSEL R16, R16, -INF , !P2 ;  /* 0xff80000010107808 */ /* 0x000fe20005000000 */
[----:B------:R4:W5:Y:S01]  /*76f0*/  MUFU.TANH R21, R8 ;  /* 0x0000000800157308 */ /* 0x0009620000002400 */
[----:B-1----:R-:W-:Y:S01]  /*7700*/  I2FP.F32.U32 R4, R12 ;  /* 0x0000000c00047245 */ /* 0x002fe20000201000 */
[----:B------:R-:W-:Y:S01]  /*7710*/  VIADD R6, R28, 0xffffff58 ;  /* 0xffffff581c067836 */ /* 0x000fe20000000000 */
[----:B------:R-:W-:-:S02]  /*7720*/  FSEL R47, R47, -INF , !P1 ;  /* 0xff8000002f2f7808 */ /* 0x000fc40004800000 */
[----:B------:R-:W-:Y:S01]  /*7730*/  ISETP.GE.AND P0, PT, R12, R92, PT ;  /* 0x0000005c0c00720c */ /* 0x000fe20003f06270 */
[CC--:B------:R-:W-:Y:S01]  /*7740*/  FFMA.FTZ R51, R88.reuse, R4.reuse, R13 ;  /* 0x0000000458337223 */ /* 0x0c0fe2000001000d */
[----:B------:R-:W-:Y:S01]  /*7750*/  FFMA.FTZ R50, R88, R4, R11 ;  /* 0x0000000458327223 */ /* 0x000fe2000001000b */
[----:B------:R-:W-:Y:S01]  /*7760*/  VIADD R4, R28, 0xffffff59 ;  /* 0xffffff591c047836 */ /* 0x000fe20000000000 */
[----:B------:R-:W1:Y:S01]  /*7770*/  MUFU.TANH R23, R14 ;  /* 0x0000000e00177308 */ /* 0x000e620000002400 */
[----:B--2---:R-:W-:Y:S01]  /*7780*/  FMUL.FTZ R10, R69, UR7 ;  /* 0x00000007450a7c20 */ /* 0x004fe20008410000 */
[----:B------:R-:W-:Y:S02]  /*7790*/  FSEL R69, R17, -INF , !P5 ;  /* 0xff80000011457808 */ /* 0x000fe40006800000 */
[----:B------:R-:W-:Y:S02]  /*77a0*/  ISETP.GE.AND P5, PT, R18, R92, PT ;  /* 0x0000005c1200720c */ /* 0x000fe40003fa6270 */
[----:B------:R-:W-:-:S02]  /*77b0*/  FSEL R18, R19, -INF , !P4 ;  /* 0xff80000013127808 */ /* 0x000fc40006000000 */
[-C--:B------:R-:W-:Y:S01]  /*77c0*/  ISETP.GE.AND P4, PT, R12, R115.reuse, PT ;  /* 0x000000730c00720c */ /* 0x080fe20003f86270 */
[----:B----4-:R-:W-:Y:S01]  /*77d0*/  VIADD R8, R28, 0xffffff50 ;  /* 0xffffff501c087836 */ /* 0x010fe20000000000 */
[----:B------:R-:W-:Y:S01]  /*77e0*/  FSEL R52, R33, -INF , !P5 ;  /* 0xff80000021347808 */ /* 0x000fe20006800000 */
[----:B------:R-:W-:Y:S01]  /*77f0*/  MUFU.TANH R15, R10 ;  /* 0x0000000a000f7308 */ /* 0x000fe20000002400 */
[----:B------:R-:W-:Y:S02]  /*7800*/  FSEL R51, R51, -INF , !P4 ;  /* 0xff80000033337808 */ /* 0x000fe40006000000 */
[CC--:B------:R-:W-:Y:S02]  /*7810*/  ISETP.GE.AND P2, PT, R8.reuse, R115.reuse, PT ;  /* 0x000000730800720c */ /* 0x0c0fe40003f46270 */
[----:B------:R-:W-:Y:S02]  /*7820*/  ISETP.GE.AND P1, PT, R8, R92, PT ;  /* 0x0000005c0800720c */ /* 0x000fe40003f26270 */
[----:B------:R-:W-:Y:S01]  /*7830*/  I2FP.F32.U32 R8, R8 ;  /* 0x0000000800087245 */ /* 0x000fe20000201000 */
[----:B------:R-:W2:Y:S01]  /*7840*/  MUFU.TANH R35, R35 ;  /* 0x0000002300237308 */ /* 0x000ea20000002400 */
[----:B------:R-:W-:-:S02]  /*7850*/  ISETP.GE.AND P5, PT, R40, R115, PT ;  /* 0x000000732800720c */ /* 0x000fc40003fa6270 */
[----:B------:R-:W-:Y:S01]  /*7860*/  ISETP.GE.AND P4, PT, R40, R92, PT ;  /* 0x0000005c2800720c */ /* 0x000fe20003f86270 */
[C---:B------:R-:W-:Y:S01]  /*7870*/  FFMA.FTZ R19, R88.reuse, R8, R29 ;  /* 0x0000000858137223 */ /* 0x040fe2000001001d */
[----:B------:R-:W-:Y:S01]  /*7880*/  I2FP.F32.U32 R40, R40 ;  /* 0x0000002800287245 */ /* 0x000fe20000201000 */
[----:B------:R-:W-:Y:S01]  /*7890*/  FFMA.FTZ R42, R88, R8, R5 ;  /* 0x00000008582a7223 */ /* 0x000fe20000010005 */
[----:B------:R-:W-:Y:S01]  /*78a0*/  FSEL R50, R50, -INF , !P0 ;  /* 0xff80000032327808 */ /* 0x000fe20004000000 */
[----:B------:R-:W4:Y:S01]  /*78b0*/  MUFU.TANH R13, R71 ;  /* 0x00000047000d7308 */ /* 0x000f220000002400 */
[----:B------:R-:W-:Y:S01]  /*78c0*/  FSEL R19, R19, -INF , !P2 ;  /* 0xff80000013137808 */ /* 0x000fe20005000000 */
[-C--:B------:R-:W-:Y:S01]  /*78d0*/  FFMA.FTZ R9, R88, R40.reuse, R9 ;  /* 0x0000002858097223 */ /* 0x080fe20000010009 */
[----:B------:R-:W-:Y:S01]  /*78e0*/  ISETP.GE.AND P0, PT, R6, R115, PT ;  /* 0x000000730600720c */ /* 0x000fe20003f06270 */
[----:B---3--:R-:W-:Y:S01]  /*78f0*/  FFMA.FTZ R40, R88, R40, R27 ;  /* 0x0000002858287223 */ /* 0x008fe2000001001b */
[----:B------:R-:W-:Y:S01]  /*7900*/  ISETP.GE.AND P2, PT, R6, R92, PT ;  /* 0x0000005c0600720c */ /* 0x000fe20003f46270 */
[----:B------:R-:W-:Y:S01]  /*7910*/  VIADD R8, R28, 0xffffff69 ;  /* 0xffffff691c087836 */ /* 0x000fe20000000000 */
[----:B------:R-:W-:Y:S01]  /*7920*/  FSEL R42, R42, -INF , !P1 ;  /* 0xff8000002a2a7808 */ /* 0x000fe20004800000 */
[----:B------:R-:W3:Y:S01]  /*7930*/  MUFU.TANH R5, R61 ;  /* 0x0000003d00057308 */ /* 0x000ee20000002400 */
[----:B------:R-:W-:Y:S01]  /*7940*/  FSEL R17, R9, -INF , !P5 ;  /* 0xff80000009117808 */ /* 0x000fe20006800000 */
[----:B------:R-:W-:Y:S01]  /*7950*/  FMUL.FTZ R9, R56, UR7 ;  /* 0x0000000738097c20 */ /* 0x000fe20008410000 */
[----:B------:R-:W-:-:S02]  /*7960*/  I2FP.F32.U32 R6, R6 ;  /* 0x0000000600067245 */ /* 0x000fc40000201000 */
[CC--:B------:R-:W-:Y:S02]  /*7970*/  ISETP.GE.AND P1, PT, R4.reuse, R115.reuse, PT ;  /* 0x000000730400720c */ /* 0x0c0fe40003f26270 */
[----:B------:R-:W-:Y:S01]  /*7980*/  ISETP.GE.AND P5, PT, R4, R92, PT ;  /* 0x0000005c0400720c */ /* 0x000fe20003fa6270 */
[C---:B------:R-:W-:Y:S01]  /*7990*/  FFMA.FTZ R7, R88.reuse, R6, R7 ;  /* 0x0000000658077223 */ /* 0x040fe20000010007 */
[----:B------:R-:W-:Y:S01]  /*79a0*/  I2FP.F32.U32 R4, R4 ;  /* 0x0000000400047245 */ /* 0x000fe20000201000 */
[----:B------:R-:W-:Y:S01]  /*79b0*/  FFMA.FTZ R31, R88, R6, R31 ;  /* 0x00000006581f7223 */ /* 0x000fe2000001001f */
[----:B------:R-:W-:Y:S01]  /*79c0*/  FSEL R40, R40, -INF , !P4 ;  /* 0xff80000028287808 */ /* 0x000fe20006000000 */
[----:B------:R-:W-:Y:S01]  /*79d0*/  MUFU.TANH R11, R60 ;  /* 0x0000003c000b7308 */ /* 0x000fe20000002400 */
[----:B------:R-:W-:Y:S01]  /*79e0*/  FSEL R39, R7, -INF , !P0 ;  /* 0xff80000007277808 */ /* 0x000fe20004000000 */
[-C--:B-----5:R-:W-:Y:S01]  /*79f0*/  FFMA.FTZ R41, R88, R4.reuse, R21 ;  /* 0x0000000458297223 */ /* 0x0a0fe20000010015 */
[-C--:B------:R-:W-:Y:S01]  /*7a00*/  ISETP.GE.AND P4, PT, R36, R115.reuse, PT ;  /* 0x000000732400720c */ /* 0x080fe20003f86270 */
[----:B------:R-:W-:Y:S01]  /*7a10*/  FFMA.FTZ R37, R88, R4, R37 ;  /* 0x0000000458257223 */ /* 0x000fe20000010025 */
[----:B------:R-:W-:Y:S01]  /*7a20*/  ISETP.GE.AND P0, PT, R36, R92, PT ;  /* 0x0000005c2400720c */ /* 0x000fe20003f06270 */
[C---:B------:R-:W-:Y:S01]  /*7a30*/  VIADD R4, R28.reuse, 0xffffff68 ;  /* 0xffffff681c047836 */ /* 0x040fe20000000000 */
[----:B------:R-:W-:Y:S01]  /*7a40*/  FSEL R46, R31, -INF , !P2 ;  /* 0xff8000001f2e7808 */ /* 0x000fe20005000000 */
[----:B------:R-:W-:Y:S01]  /*7a50*/  MUFU.TANH R27, R62 ;  /* 0x0000003e001b7308 */ /* 0x000fe20000002400 */
[----:B------:R-:W-:Y:S01]  /*7a60*/  FSEL R41, R41, -INF , !P1 ;  /* 0xff80000029297808 */ /* 0x000fe20004800000 */
[----:B------:R-:W-:Y:S01]  /*7a70*/  VIADD R6, R28, 0xffffff70 ;  /* 0xffffff701c067836 */ /* 0x000fe20000000000 */
[----:B------:R-:W-:Y:S01]  /*7a80*/  I2FP.F32.U32 R36, R36 ;  /* 0x0000002400247245 */ /* 0x000fe20000201000 */
[----:B------:R-:W-:Y:S01]  /*7a90*/  FMUL.FTZ R7, R57, UR7 ;  /* 0x0000000739077c20 */ /* 0x000fe20008410000 */
[----:B------:R-:W-:-:S02]  /*7aa0*/  ISETP.GE.AND P2, PT, R38, R115, PT ;  /* 0x000000732600720c */ /* 0x000fc40003f46270 */
[----:B------:R-:W-:Y:S01]  /*7ab0*/  ISETP.GE.AND P1, PT, R38, R92, PT ;  /* 0x0000005c2600720c */ /* 0x000fe20003f26270 */
[C---:B-1----:R-:W-:Y:S01]  /*7ac0*/  FFMA.FTZ R23, R88.reuse, R36, R23 ;  /* 0x0000002458177223 */ /* 0x042fe20000010017 */
[----:B------:R-:W-:Y:S01]  /*7ad0*/  I2FP.F32.U32 R38, R38 ;  /* 0x0000002600267245 */ /* 0x000fe20000201000 */
[C---:B--2---:R-:W-:Y:S01]  /*7ae0*/  FFMA.FTZ R36, R88.reuse, R36, R35 ;  /* 0x0000002458247223 */ /* 0x044fe20000010023 */
[----:B------:R-:W1:Y:S01]  /*7af0*/  MUFU.TANH R21, R63 ;  /* 0x0000003f00157308 */ /* 0x000e620000002400 */
[----:B------:R-:W-:Y:S02]  /*7b00*/  FSEL R44, R37, -INF , !P5 ;  /* 0xff800000252c7808 */ /* 0x000fe40006800000 */
[CC--:B------:R-:W-:Y:S01]  /*7b10*/  FFMA.FTZ R15, R88.reuse, R38.reuse, R15 ;  /* 0x00000026580f7223 */ /* 0x0c0fe2000001000f */
[----:B----4-:R-:W-:Y:S01]  /*7b20*/  FFMA.FTZ R38, R88, R38, R13 ;  /* 0x0000002658267223 */ /* 0x010fe2000001000d */
[----:B------:R-:W-:Y:S02]  /*7b30*/  FSEL R36, R36, -INF , !P0 ;  /* 0xff80000024247808 */ /* 0x000fe40004000000 */
[C---:B------:R-:W-:Y:S01]  /*7b40*/  ISETP.GE.AND P0, PT, R8.reuse, R115, PT ;  /* 0x000000730800720c */ /* 0x040fe20003f06270 */
[----:B------:R-:W2:Y:S01]  /*7b50*/  MUFU.TANH R13, R58 ;  /* 0x0000003a000d7308 */ /* 0x000ea20000002400 */
[----:B------:R-:W-:Y:S01]  /*7b60*/  FSEL R33, R15, -INF , !P2 ;  /* 0xff8000000f217808 */ /* 0x000fe20005000000 */
[----:B------:R-:W-:Y:S01]  /*7b70*/  FMUL.FTZ R15, R53, UR7 ;  /* 0x00000007350f7c20 */ /* 0x000fe20008410000 */
[----:B------:R-:W-:-:S02]  /*7b80*/  ISETP.GE.AND P2, PT, R8, R92, PT ;  /* 0x0000005c0800720c */ /* 0x000fc40003f46270 */
[----:B------:R-:W-:Y:S02]  /*7b90*/  I2FP.F32.U32 R8, R8 ;  /* 0x0000000800087245 */ /* 0x000fe40000201000 */
[----:B------:R-:W-:Y:S01]  /*7ba0*/  FSEL R37, R23, -INF , !P4 ;  /* 0xff80000017257808 */ /* 0x000fe20006000000 */
[----:B------:R-:W4:Y:S01]  /*7bb0*/  MUFU.TANH R9, R9 ;  /* 0x0000000900097308 */ /* 0x000f220000002400 */
[-C--:B------:R-:W-:Y:S01]  /*7bc0*/  ISETP.GE.AND P5, PT, R4, R115.reuse, PT ;  /* 0x000000730400720c */ /* 0x080fe20003fa6270 */
[----:B---3--:R-:W-:Y:S01]  /*7bd0*/  FFMA.FTZ R5, R88, R8, R5 ;  /* 0x0000000858057223 */ /* 0x008fe20000010005 */
[----:B------:R-:W-:Y:S01]  /*7be0*/  ISETP.GE.AND P4, PT, R4, R92, PT ;  /* 0x0000005c0400720c */ /* 0x000fe20003f86270 */
[----:B-1----:R-:W-:Y:S01]  /*7bf0*/  FFMA.FTZ R21, R88, R8, R21 ;  /* 0x0000000858157223 */ /* 0x002fe20000010015 */
[----:B------:R-:W-:Y:S02]  /*7c00*/  I2FP.F32.U32 R4, R4 ;  /* 0x0000000400047245 */ /* 0x000fe40000201000 */
[----:B------:R-:W-:Y:S01]  /*7c10*/  FSEL R38, R38, -INF , !P1 ;  /* 0xff80000026267808 */ /* 0x000fe20004800000 */
[----:B------:R-:W1:Y:S01]  /*7c20*/  MUFU.TANH R7, R7 ;  /* 0x0000000700077308 */ /* 0x000e620000002400 */
[----:B------:R-:W-:Y:S01]  /*7c30*/  FSEL R31, R5, -INF , !P0 ;  /* 0xff800000051f7808 */ /* 0x000fe20004000000 */
[-C--:B------:R-:W-:Y:S01]  /*7c40*/  FFMA.FTZ R35, R88, R4.reuse, R11 ;  /* 0x0000000458237223 */ /* 0x080fe2000001000b */
[----:B------:R-:W-:Y:S01]  /*7c50*/  ISETP.GE.AND P1, PT, R6, R115, PT ;  /* 0x000000730600720c */ /* 0x000fe20003f26270 */
[----:B------:R-:W-:Y:S01]  /*7c60*/  FFMA.FTZ R27, R88, R4, R27 ;  /* 0x00000004581b7223 */ /* 0x000fe2000001001b */
[----:B------:R-:W-:Y:S01]  /*7c70*/  ISETP.GE.AND P0, PT, R6, R92, PT ;  /* 0x0000005c0600720c */ /* 0x000fe20003f06270 */
[C---:B------:R-:W-:Y:S01]  /*7c80*/  VIADD R4, R28.reuse, 0xffffff71 ;  /* 0xffffff711c047836 */ /* 0x040fe20000000000 */
[----:B------:R-:W-:Y:S01]  /*7c90*/  I2FP.F32.U32 R6, R6 ;  /* 0x0000000600067245 */ /* 0x000fe20000201000 */
[----:B------:R-:W3:Y:S01]  /*7ca0*/  MUFU.TANH R11, R59 ;  /* 0x0000003b000b7308 */ /* 0x000ee20000002400 */
[----:B------:R-:W-:Y:S01]  /*7cb0*/  VIADD R28, R28, 0xffffff79 ;  /* 0xffffff791c1c7836 */ /* 0x000fe20000000000 */
[----:B------:R-:W-:-:S02]  /*7cc0*/  FSEL R32, R27, -INF , !P4 ;  /* 0xff8000001b207808 */ /* 0x000fc40006000000 */
[CC--:B--2---:R-:W-:Y:S01]  /*7cd0*/  FFMA.FTZ R13, R88.reuse, R6.reuse, R13 ;  /* 0x00000006580d7223 */ /* 0x0c4fe2000001000d */
[----:B----4-:R-:W-:Y:S01]  /*7ce0*/  FFMA.FTZ R9, R88, R6, R9 ;  /* 0x0000000658097223 */ /* 0x010fe20000010009 */
[----:B------:R-:W-:Y:S02]  /*7cf0*/  FSEL R35, R35, -INF , !P5 ;  /* 0xff80000023237808 */ /* 0x000fe40006800000 */
[----:B------:R-:W2:Y:S01]  /*7d00*/  MUFU.TANH R15, R15 ;  /* 0x0000000f000f7308 */ /* 0x000ea20000002400 */
[----:B------:R-:W-:Y:S02]  /*7d10*/  FSEL R26, R13, -INF , !P0 ;  /* 0xff8000000d1a7808 */ /* 0x000fe40004000000 */
[----:B------:R-:W-:Y:S02]  /*7d20*/  ISETP.GE.U32.AND P0, PT, R2, 0x3, PT ;  /* 0x000000030200780c */ /* 0x000fe40003f06070 */
[----:B------:R-:W-:Y:S02]  /*7d30*/  FSEL R34, R21, -INF , !P2 ;  /* 0xff80000015227808 */ /* 0x000fe40005000000 */
[----:B------:R-:W-:Y:S01]  /*7d40*/  FSEL R27, R9, -INF , !P1 ;  /* 0xff800000091b7808 */ /* 0x000fe20004800000 */
[----:B------:R-:W4:Y:S01]  /*7d50*/  MUFU.TANH R55, R55 ;  /* 0x0000003700377308 */ /* 0x000f220000002400 */
[----:B------:R-:W-:-:S02]  /*7d60*/  ISETP.GE.AND P5, PT, R4, R115, PT ;  /* 0x000000730400720c */ /* 0x000fc40003fa6270 */
[----:B------:R-:W-:Y:S02]  /*7d70*/  ISETP.GE.AND P4, PT, R28, R115, PT ;  /* 0x000000731c00720c */ /* 0x000fe40003f86270 */
[-C--:B------:R-:W-:Y:S02]  /*7d80*/  ISETP.GE.AND P2, PT, R4, R92.reuse, PT ;  /* 0x0000005c0400720c */ /* 0x080fe40003f46270 */
[----:B------:R-:W-:Y:S02]  /*7d90*/  ISETP.GE.AND P1, PT, R28, R92, PT ;  /* 0x0000005c1c00720c */ /* 0x000fe40003f26270 */
[----:B------:R-:W-:Y:S02]  /*7da0*/  I2FP.F32.U32 R4, R4 ;  /* 0x0000000400047245 */ /* 0x000fe40000201000 */
[----:B------:R-:W-:-:S03]  /*7db0*/  I2FP.F32.U32 R28, R28 ;  /* 0x0000001c001c7245 */ /* 0x000fc60000201000 */
[CC--:B-1----:R-:W-:Y:S01]  /*7dc0*/  FFMA.FTZ R7, R88.reuse, R4.reuse, R7 ;  /* 0x0000000458077223 */ /* 0x0c2fe20000010007 */
[C---:B---3--:R-:W-:Y:S01]  /*7dd0*/  FFMA.FTZ R11, R88.reuse, R4, R11 ;  /* 0x00000004580b7223 */ /* 0x048fe2000001000b */
[CC--:B--2---:R-:W-:Y:S01]  /*7de0*/  FFMA.FTZ R15, R88.reuse, R28.reuse, R15 ;  /* 0x0000001c580f7223 */ /* 0x0c4fe2000001000f */
[----:B----4-:R-:W-:Y:S02]  /*7df0*/  FFMA.FTZ R22, R88, R28, R55 ;  /* 0x0000001c58167223 */ /* 0x010fe40000010037 */
        /* <DEDUP_REMOVED lines=67> */
.L_x_3996:
[----:B------:R-:W-:Y:S01]  /*8230*/  UMOV UR4, URZ ;  /* 0x000000ff00047c82 */ /* 0x000fe20008000000 */
[----:B------:R-:W-:Y:S01]  /*8240*/  IMAD.SHL.U32 R0, R90, 0x80, RZ ;  /* 0x000000805a007824 */ /* 0x000fe200078e00ff */
[----:B------:R-:W-:-:S05]  /*8250*/  IADD3 R4, P0, PT, RZ, -UR4, RZ ;  /* 0x80000004ff047c10 */ /* 0x000fca000ff1e0ff */
[----:B------:R-:W-:-:S05]  /*8260*/  IMAD.X R0, RZ, RZ, ~R0, P0 ;  /* 0x000000ffff007224 */ /* 0x000fca00000e0e00 */
[----:B------:R-:W-:-:S04]  /*8270*/  SHF.R.S64 R5, R4, 0x1f, R0 ;  /* 0x0000001f04057819 */ /* 0x000fc80000001000 */
[----:B------:R-:W-:-:S04]  /*8280*/  IADD3 R112, P0, PT, R5, R112, RZ ;  /* 0x0000007005707210 */ /* 0x000fc80007f1e0ff */
[----:B------:R-:W-:-:S09]  /*8290*/  LEA.HI.X.SX32 R113, R0, R113, 0x1, P0 ;  /* 0x0000007100717211 */ /* 0x000fd200000f0eff */
.L_x_3997:
        /* <DEDUP_REMOVED lines=34> */
.L_x_3999:
[----:B------:R-:W-:Y:S05]  /*84c0*/  BSYNC.RECONVERGENT B0 ;  /* 0x0000000000007941 */ /* 0x000fea0003800200 */
.L_x_3998:
[----:B------:R-:W0:Y:S02]  /*84d0*/  LDGDEPBAR ;  /* 0x00000000000079af */ /* 0x000e240000000000 */
.L_x_3995:
[----:B-1----:R-:W-:Y:S01]  /*84e0*/  FMNMX3.FTZ R6, R67, R43, R45, !PT ;  /* 0x0000002b43067276 */ /* 0x002fe2000781002d */
[----:B------:R-:W1:Y:S01]  /*84f0*/  LDCU UR4, c[0x0][0x45c] ;  /* 0x00008b80ff0477ac */ /* 0x000e620008000800 */
[----:B--2---:R-:W-:Y:S01]  /*8500*/  FMNMX3.FTZ R5, R65, R48, R64, !PT ;  /* 0x0000003041057276 */ /* 0x004fe20007810040 */
        /* <DEDUP_REMOVED lines=32> */
[----:B------:R-:W2:Y:S04]  /*8710*/  SHFL.BFLY PT, R7, R6, 0x2, 0x1f ;  /* 0x0c401f0006077f89 */ /* 0x000ea800000e0000 */
[----:B------:R-:W3:Y:S01]  /*8720*/  SHFL.BFLY PT, R5, R4, 0x2, 0x1f ;  /* 0x0c401f0004057f89 */ /* 0x000ee200000e0000 */
[----:B--2---:R-:W-:-:S02]  /*8730*/  FMNMX.FTZ R7, R6, R7, !PT ;  /* 0x0000000706077209 */ /* 0x004fc40007810000 */
        /* <DEDUP_REMOVED lines=10> */
[C---:B------:R-:W-:Y:S01]  /*87e0*/  FSETP.NEU.FTZ.AND P0, PT, R0.reuse, -INF , PT ;  /* 0xff8000000000780b */ /* 0x040fe20003f1d000 */
[----:B------:R-:W-:Y:S02]  /*87f0*/  FADD.FTZ R4, R67, -R4 ;  /* 0x8000000443047221 */ /* 0x000fe40000010000 */
[--C-:B------:R-:W-:Y:S01]  /*8800*/  FFMA.FTZ R56, R45, UR4, -R30.reuse ;  /* 0x000000042d387c23 */ /* 0x100fe2000801081e */
[--C-:B------:R-:W-:Y:S01]  /*8810*/  FFMA.FTZ R45, R25, UR4, -R30.reuse ;  /* 0x00000004192d7c23 */ /* 0x100fe2000801081e */
[----:B------:R-:W-:Y:S01]  /*8820*/  IADD3 R25, PT, PT, R123, 0x3020, RZ ;  /* 0x000030207b197810 */ /* 0x000fe20007ffe0ff */
[--C-:B------:R-:W-:Y:S01]  /*8830*/  FFMA.FTZ R54, R83, UR4, -R30.reuse ;  /* 0x0000000453367c23 */ /* 0x100fe2000801081e */
[----:B------:R-:W-:Y:S01]  /*8840*/  FSEL R6, R0, RZ, P0 ;  /* 0x000000ff00067208 */ /* 0x000fe20000000000 */
[----:B------:R-:W-:Y:S01]  /*8850*/  FMUL.FTZ R83, R4, UR4 ;  /* 0x0000000404537c20 */ /* 0x000fe20008410000 */
[----:B------:R-:W-:Y:S01]  /*8860*/  @P6 IADD3 R25, PT, PT, R121, -0x20, RZ ;  /* 0xffffffe079196810 */ /* 0x000fe20007ffe0ff */
[----:B------:R-:W-:Y:S01]  /*8870*/  FFMA.FTZ R90, R43, UR4, -R30 ;  /* 0x000000042b5a7c23 */ /* 0x000fe2000801081e */
[----:B------:R-:W-:Y:S01]  /*8880*/  FSEL R23, R23, RZ, P0 ;  /* 0x000000ff17177208 */ /* 0x000fe20000000000 */
[----:B------:R-:W-:Y:S01]  /*8890*/  FADD.FTZ R5, R65, -R6 ;  /* 0x8000000641057221 */ /* 0x000fe20000010000 */
[----:B------:R-:W-:Y:S01]  /*88a0*/  MUFU.EX2 R56, R56 ;  /* 0x0000003800387308 */ /* 0x000fe20000000800 */
[----:B------:R-:W1:Y:S01]  /*88b0*/  LDSM.16.MT88.4 R8, [R25] ;  /* 0x000000001908783b */ /* 0x000e620000004200 */
[--C-:B------:R-:W-:Y:S01]  /*88c0*/  FFMA.FTZ R61, R133, UR4, -R30.reuse ;  /* 0x00000004853d7c23 */ /* 0x100fe2000801081e */
[--C-:B------:R-:W-:Y:S01]  /*88d0*/  FFMA.FTZ R4, R48, UR4, -R23.reuse ;  /* 0x0000000430047c23 */ /* 0x100fe20008010817 */
[--C-:B------:R-:W-:Y:S01]  /*88e0*/  FFMA.FTZ R59, R64, UR4, -R23.reuse ;  /* 0x00000004403b7c23 */ /* 0x100fe20008010817 */
[--C-:B------:R-:W-:Y:S01]  /*88f0*/  FFMA.FTZ R48, R66, UR4, -R23.reuse ;  /* 0x0000000442307c23 */ /* 0x100fe20008010817 */
[--C-:B------:R-:W-:Y:S01]  /*8900*/  FFMA.FTZ R43, R134, UR4, -R23.reuse ;  /* 0x00000004862b7c23 */ /* 0x100fe20008010817 */
        /* <DEDUP_REMOVED lines=27> */
[-C--:B---3--:R-:W-:Y:S01]  /*8ac0*/  FMUL.FTZ R108, R108, R83.reuse ;  /* 0x000000536c6c7220 */ /* 0x088fe20000410000 */
[-C--:B------:R-:W-:Y:S01]  /*8ad0*/  FMUL.FTZ R109, R109, R83.reuse ;  /* 0x000000536d6d7220 */ /* 0x080fe20000410000 */
[----:B------:R-:W-:Y:S01]  /*8ae0*/  MUFU.EX2 R48, R48 ;  /* 0x0000003000307308 */ /* 0x000fe20000000800 */
[----:B------:R-:W-:Y:S01]  /*8af0*/  FMUL.FTZ R104, R104, R83 ;  /* 0x0000005368687220 */ /* 0x000fe20000410000 */
[-C--:B----4-:R-:W-:Y:S01]  /*8b00*/  FMUL.FTZ R110, R110, R63.reuse ;  /* 0x0000003f6e6e7220 */ /* 0x090fe20000410000 */
[----:B------:R-:W-:Y:S01]  /*8b10*/  FMUL.FTZ R111, R111, R63 ;  /* 0x0000003f6f6f7220 */ /* 0x000fe20000410000 */
[----:B------:R-:W3:Y:S01]  /*8b20*/  MUFU.EX2 R43, R43 ;  /* 0x0000002b002b7308 */ /* 0x000ee20000000800 */
[----:B------:R-:W-:Y:S01]  /*8b30*/  FMUL.FTZ R105, R105, R83 ;  /* 0x0000005369697220 */ /* 0x000fe20000410000 */
[----:B-----5:R-:W-:Y:S01]  /*8b40*/  F2FP.BF16.F32.PACK_AB R4, R56, R90 ;  /* 0x0000005a3804723e */ /* 0x020fe200000010ff */
[-C--:B------:R-:W-:Y:S01]  /*8b50*/  FMUL.FTZ R106, R106, R63.reuse ;  /* 0x0000003f6a6a7220 */ /* 0x080fe20000410000 */
[----:B------:R-:W-:Y:S01]  /*8b60*/  FMUL.FTZ R107, R107, R63 ;  /* 0x0000003f6b6b7220 */ /* 0x000fe20000410000 */
[-C--:B------:R-:W-:Y:S01]  /*8b70*/  FMUL.FTZ R100, R100, R83.reuse ;  /* 0x0000005364647220 */ /* 0x080fe20000410000 */
[----:B--2---:R-:W-:Y:S01]  /*8b80*/  F2FP.BF16.F32.PACK_AB R5, R59, R64 ;  /* 0x000000403b05723e */ /* 0x004fe200000010ff */
[----:B------:R-:W-:Y:S01]  /*8b90*/  FMUL.FTZ R101, R101, R83 ;  /* 0x0000005365657220 */ /* 0x000fe20000410000 */
[-C--:B------:R-:W-:Y:S01]  /*8ba0*/  FMUL.FTZ R102, R102, R63.reuse ;  /* 0x0000003f66667220 */ /* 0x080fe20000410000 */
[----:B------:R-:W-:Y:S01]  /*8bb0*/  FMUL.FTZ R103, R103, R63 ;  /* 0x0000003f67677220 */ /* 0x000fe20000410000 */
[-C--:B------:R-:W-:Y:S01]  /*8bc0*/  FMUL.FTZ R96, R96, R83.reuse ;  /* 0x0000005360607220 */ /* 0x080fe20000410000 */
[----:B------:R-:W-:Y:S01]  /*8bd0*/  FMUL.FTZ R97, R97, R83 ;  /* 0x0000005361617220 */ /* 0x000fe20000410000 */
[-C--:B------:R-:W-:Y:S01]  /*8be0*/  FMUL.FTZ R98, R98, R63.reuse ;  /* 0x0000003f62627220 */ /* 0x080fe20000410000 */
[----:B------:R-:W-:Y:S01]  /*8bf0*/  FMUL.FTZ R99, R99, R63 ;  /* 0x0000003f63637220 */ /* 0x000fe20000410000 */
[----:B---3--:R-:W-:Y:S01]  /*8c00*/  F2FP.BF16.F32.PACK_AB R7, R43, R48 ;  /* 0x000000302b07723e */ /* 0x008fe200000010ff */
[----:B------:R-:W-:Y:S01]  /*8c10*/  MUFU.EX2 R66, R66 ;  /* 0x0000004200427308 */ /* 0x000fe20000000800 */
[--C-:B------:R-:W-:Y:S01]  /*8c20*/  FFMA.FTZ R68, R68, UR4, -R23.reuse ;  /* 0x0000000444447c23 */ /* 0x100fe20008010817 */
[--C-:B------:R-:W-:Y:S01]  /*8c30*/  FFMA.FTZ R74, R74, UR4, -R23.reuse ;  /* 0x000000044a4a7c23 */ /* 0x100fe20008010817 */
[--C-:B------:R-:W-:Y:S01]  /*8c40*/  FFMA.FTZ R76, R49, UR4, -R30.reuse ;  /* 0x00000004314c7c23 */ /* 0x100fe2000801081e */
[----:B------:R-:W2:Y:S01]  /*8c50*/  MUFU.EX2 R61, R61 ;  /* 0x0000003d003d7308 */ /* 0x000ea20000000800 */
[----:B------:R-:W-:Y:S01]  /*8c60*/  FFMA.FTZ R69, R69, UR4, -R30 ;  /* 0x0000000445457c23 */ /* 0x000fe2000801081e */
[C---:B------:R-:W-:Y:S01]  /*8c70*/  HMMA.16816.F32.BF16 R108, R4.reuse, R12, R108 ;  /* 0x0000000c046c723c */ /* 0x040fe2000004186c */
[--C-:B------:R-:W-:Y:S01]  /*8c80*/  FFMA.FTZ R49, R50, UR4, -R23.reuse ;  /* 0x0000000432317c23 */ /* 0x100fe20008010817 */
[----:B------:R-:W-:Y:S01]  /*8c90*/  MUFU.EX2 R60, R60 ;  /* 0x0000003c003c7308 */ /* 0x000fe20000000800 */
[----:B------:R-:W-:Y:S01]  /*8ca0*/  FFMA.FTZ R83, R87, R83, R90 ;  /* 0x0000005357537223 */ /* 0x000fe2000001005a */
[----:B------:R-:W-:Y:S01]  /*8cb0*/  FFMA.FTZ R64, R89, R63, R64 ;  /* 0x0000003f59407223 */ /* 0x000fe20000010040 */
[----:B------:R-:W-:Y:S01]  /*8cc0*/  FFMA.FTZ R40, R40, UR4, -R23 ;  /* 0x0000000428287c23 */ /* 0x000fe20008010817 */
[----:B------:R-:W-:Y:S01]  /*8cd0*/  MUFU.EX2 R55, R55 ;  /* 0x0000003700377308 */ /* 0x000fe20000000800 */
[----:B------:R-:W-:Y:S01]  /*8ce0*/  FADD.FTZ R63, R56, R83 ;  /* 0x00000053383f7221 */ /* 0x000fe20000010000 */
[C---:B------:R-:W-:Y:S01]  /*8cf0*/  HMMA.16816.F32.BF16 R104, R4.reuse, R14, R104 ;  /* 0x0000000e0468723c */ /* 0x040fe20000041868 */
[----:B------:R-:W3:Y:S01]  /*8d00*/  LDSM.16.MT88.4 R12, [R123+0x3400] ;  /* 0x003400007b0c783b */ /* 0x000ee20000004200 */
[----:B------:R-:W-:Y:S01]  /*8d10*/  MUFU.EX2 R62, R62 ;  /* 0x0000003e003e7308 */ /* 0x000fe20000000800 */
[----:B------:R-:W-:Y:S01]  /*8d20*/  FFMA.FTZ R56, R17, UR4, -R30 ;  /* 0x0000000411387c23 */ /* 0x000fe2000801081e */
[----:B------:R-:W-:Y:S01]  /*8d30*/  FADD.FTZ R83, R59, R64 ;  /* 0x000000403b537221 */ /* 0x000fe20000010000 */
[----:B------:R-:W-:Y:S01]  /*8d40*/  FADD.FTZ R64, R54, R63 ;  /* 0x0000003f36407221 */ /* 0x000fe20000010000 */
[----:B------:R-:W4:Y:S01]  /*8d50*/  MUFU.EX2 R57, R57 ;  /* 0x0000003900397308 */ /* 0x000f220000000800 */
[--C-:B------:R-:W-:Y:S01]  /*8d60*/  FFMA.FTZ R54, R39, UR4, -R30.reuse ;  /* 0x0000000427367c23 */ /* 0x100fe2000801081e */
[C---:B-1----:R-:W-:Y:S01]  /*8d70*/  HMMA.16816.F32.BF16 R100, R4.reuse, R8, R100 ;  /* 0x000000080464723c */ /* 0x042fe20000041864 */
[----:B------:R-:W-:Y:S01]  /*8d80*/  FFMA.FTZ R39, R41, UR4, -R30 ;  /* 0x0000000429277c23 */ /* 0x000fe2000801081e */
[----:B------:R-:W-:Y:S01]  /*8d90*/  MUFU.EX2 R58, R58 ;  /* 0x0000003a003a7308 */ /* 0x000fe20000000800 */
[--C-:B------:R-:W-:Y:S01]  /*8da0*/  FFMA.FTZ R59, R42, UR4, -R23.reuse ;  /* 0x000000042a3b7c23 */ /* 0x100fe20008010817 */
[--C-:B------:R-:W-:Y:S01]  /*8db0*/  FFMA.FTZ R41, R46, UR4, -R23.reuse ;  /* 0x000000042e297c23 */ /* 0x100fe20008010817 */
[----:B------:R-:W-:Y:S01]  /*8dc0*/  FFMA.FTZ R42, R44, UR4, -R23 ;  /* 0x000000042c2a7c23 */ /* 0x000fe20008010817 */
[----:B------:R-:W1:Y:S01]  /*8dd0*/  MUFU.EX2 R53, R53 ;  /* 0x0000003500357308 */ /* 0x000e620000000800 */
[----:B------:R-:W-:Y:S01]  /*8de0*/  FADD.FTZ R48, R48, R83 ;  /* 0x0000005330307221 */ /* 0x000fe20000010000 */
[----:B------:R-:W-:Y:S01]  /*8df0*/  HMMA.16816.F32.BF16 R96, R4, R10, R96 ;  /* 0x0000000a0460723c */ /* 0x000fe20000041860 */
[----:B------:R-:W5:Y:S01]  /*8e00*/  LDSM.16.MT88.4 R8, [R25+0x400] ;  /* 0x000400001908783b */ /* 0x000f620000004200 */
[----:B--2---:R-:W-:Y:S01]  /*8e10*/  F2FP.BF16.F32.PACK_AB R4, R61, R66 ;  /* 0x000000423d04723e */ /* 0x004fe200000010ff */
[----:B------:R-:W-:Y:S01]  /*8e20*/  MUFU.EX2 R81, R117 ;  /* 0x0000007500517308 */ /* 0x000fe20000000800 */
[----:B----4-:R-:W-:Y:S01]  /*8e30*/  F2FP.BF16.F32.PACK_AB R5, R57, R62 ;  /* 0x0000003e3905723e */ /* 0x010fe200000010ff */
[----:B------:R-:W-:Y:S01]  /*8e40*/  FADD.FTZ R45, R45, R64 ;  /* 0x000000402d2d7221 */ /* 0x000fe20000010000 */
[----:B------:R-:W-:Y:S01]  /*8e50*/  F2FP.BF16.F32.PACK_AB R6, R55, R60 ;  /* 0x0000003c3706723e */ /* 0x000fe200000010ff */
[----:B------:R-:W2:Y:S01]  /*8e60*/  MUFU.EX2 R80, R80 ;  /* 0x0000005000507308 */ /* 0x000ea20000000800 */
[----:B------:R-:W-:Y:S01]  /*8e70*/  FADD.FTZ R43, R43, R48 ;  /* 0x000000302b2b7221 */ /* 0x000fe20000010000 */
        /* <DEDUP_REMOVED lines=10> */
[----:B------:R-:W-:Y:S01]  /*8f20*/  MUFU.EX2 R82, R128 ;  /* 0x0000008000527308 */ /* 0x000fe20000000800 */
[----:B------:R-:W-:Y:S01]  /*8f30*/  FFMA.FTZ R33, R33, UR4, -R30 ;  /* 0x0000000421217c23 */ /* 0x000fe2000801081e */
[----:B------:R-:W-:Y:S01]  /*8f40*/  FADD.FTZ R58, R58, R57 ;  /* 0x000000393a3a7221 */ /* 0x000fe20000010000 */
[----:B------:R-:W-:Y:S01]  /*8f50*/  FADD.FTZ R60, R55, R60 ;  /* 0x0000003c373c7221 */ /* 0x000fe20000010000 */
[----:B------:R-:W1:Y:S01]  /*8f60*/  MUFU.EX2 R71, R71 ;  /* 0x0000004700477308 */ /* 0x000e620000000800 */
[----:B------:R-:W-:Y:S01]  /*8f70*/  FFMA.FTZ R31, R31, UR4, -R30 ;  /* 0x000000041f1f7c23 */ /* 0x000fe2000801081e */
[C---:B---3--:R-:W-:Y:S01]  /*8f80*/  HMMA.16816.F32.BF16 R108, R4.reuse, R12, R108 ;  /* 0x0000000c046c723c */ /* 0x048fe2000004186c */
[----:B------:R-:W-:Y:S01]  /*8f90*/  FADD.FTZ R53, R53, R58 ;  /* 0x0000003a35357221 */ /* 0x000fe20000010000 */
[----:B------:R-:W-:Y:S01]  /*8fa0*/  MUFU.EX2 R70, R70 ;  /* 0x0000004600467308 */ /* 0x000fe20000000800 */
[--C-:B------:R-:W-:Y:S01]  /*8fb0*/  FFMA.FTZ R35, R36, UR4, -R23.reuse ;  /* 0x0000000424237c23 */ /* 0x100fe20008010817 */
[--C-:B------:R-:W-:Y:S01]  /*8fc0*/  FFMA.FTZ R37, R34, UR4, -R23.reuse ;  /* 0x0000000422257c23 */ /* 0x100fe20008010817 */
[--C-:B------:R-:W-:Y:S01]  /*8fd0*/  FFMA.FTZ R38, R38, UR4, -R23.reuse ;  /* 0x0000000426267c23 */ /* 0x100fe20008010817 */
[----:B------:R-:W3:Y:S01]  /*8fe0*/  MUFU.EX2 R65, R65 ;  /* 0x0000004100417308 */ /* 0x000ee20000000800 */
[--C-:B------:R-:W-:Y:S01]  /*8ff0*/  FFMA.FTZ R87, R29, UR4, -R30.reuse ;  /* 0x000000041d577c23 */ /* 0x100fe2000801081e */
[C---:B------:R-:W-:Y:S01]  /*9000*/  HMMA.16816.F32.BF16 R104, R4.reuse, R14, R104 ;  /* 0x0000000e0468723c */ /* 0x040fe20000041868 */
[----:B------:R-:W4:Y:S01]  /*9010*/  LDSM.16.MT88.4 R12, [R123+0x3800] ;  /* 0x003800007b0c783b */ /* 0x000f220000004200 */
[----:B------:R-:W-:Y:S01]  /*9020*/  MUFU.EX2 R120, R120 ;  /* 0x0000007800787308 */ /* 0x000fe20000000800 */
[--C-:B------:R-:W-:Y:S01]  /*9030*/  FFMA.FTZ R29, R21, UR4, -R23.reuse ;  /* 0x00000004151d7c23 */ /* 0x100fe20008010817 */
[--C-:B------:R-:W-:Y:S01]  /*9040*/  FFMA.FTZ R26, R26, UR4, -R23.reuse ;  /* 0x000000041a1a7c23 */ /* 0x100fe20008010817 */
[--C-:B------:R-:W-:Y:S01]  /*9050*/  FFMA.FTZ R21, R3, UR4, -R23.reuse ;  /* 0x0000000403157c23 */ /* 0x100fe20008010817 */
[----:B------:R-:W-:Y:S01]  /*9060*/  MUFU.EX2 R92, R92 ;  /* 0x0000005c005c7308 */ /* 0x000fe20000000800 */
[----:B------:R-:W-:Y:S01]  /*9070*/  FFMA.FTZ R22, R22, UR4, -R23 ;  /* 0x0000000416167c23 */ /* 0x000fe20008010817 */
[C---:B-----5:R-:W-:Y:S01]  /*9080*/  HMMA.16816.F32.BF16 R100, R4.reuse, R8, R100 ;  /* 0x000000080464723c */ /* 0x060fe20000041864 */
[----:B------:R-:W-:Y:S01]  /*9090*/  FFMA.FTZ R27, R27, UR4, -R30 ;  /* 0x000000041b1b7c23 */ /* 0x000fe2000801081e */
[----:B------:R-:W-:Y:S04]  /*90a0*/  MUFU.EX2 R77, R77 ;  /* 0x0000004d004d7308 */ /* 0x000fe80000000800 */
[----:B------:R-:W-:Y:S02]  /*90b0*/  MUFU.EX2 R68, R68 ;  /* 0x0000004400447308 */ /* 0x000fe40000000800 */
[----:B------:R-:W-:Y:S01]  /*90c0*/  HMMA.16816.F32.BF16 R96, R4, R10, R96 ;  /* 0x0000000a0460723c */ /* 0x000fe20000041860 */
[----:B------:R-:W5:Y:S01]  /*90d0*/  LDSM.16.MT88.4 R8, [R25+0x800] ;  /* 0x000800001908783b */ /* 0x000f620000004200 */
[----:B--2---:R-:W-:Y:S01]  /*90e0*/  F2FP.BF16.F32.PACK_AB R4, R80, R81 ;  /* 0x000000515004723e */ /* 0x004fe200000010ff */
        /* <DEDUP_REMOVED lines=14> */
[----:B------:R-:W-:Y:S01]  /*91d0*/  MOV R65, R0 ;  /* 0x0000000000417202 */ /* 0x000fe20000000f00 */
        /* <DEDUP_REMOVED lines=8> */
[C---:B-----5:R-:W-:Y:S03]  /*9260*/  HMMA.16816.F32.BF16 R100, R4.reuse, R8, R100 ;  /* 0x000000080464723c */ /* 0x060fe60000041864 */
[----:B------:R-:W-:Y:S04]  /*9270*/  MUFU.EX2 R44, R44 ;  /* 0x0000002c002c7308 */ /* 0x000fe80000000800 */
[----:B------:R-:W-:Y:S01]  /*9280*/  MUFU.EX2 R33, R33 ;  /* 0x0000002100217308 */ /* 0x000fe20000000800 */
[----:B------:R-:W-:Y:S01]  /*9290*/  HMMA.16816.F32.BF16 R96, R4, R10, R96 ;  /* 0x0000000a0460723c */ /* 0x000fe20000041860 */
[--C-:B------:R-:W-:Y:S01]  /*92a0*/  FFMA.FTZ R4, R73, UR4, -R30.reuse ;  /* 0x0000000449047c23 */ /* 0x100fe2000801081e */
[----:B------:R-:W-:Y:S01]  /*92b0*/  FFMA.FTZ R73, R75, UR4, -R30 ;  /* 0x000000044b497c23 */ /* 0x000fe2000801081e */
[----:B------:R-:W-:Y:S01]  /*92c0*/  FFMA.FTZ R75, R72, UR4, -R23 ;  /* 0x00000004484b7c23 */ /* 0x000fe20008010817 */
[----:B------:R-:W2:Y:S01]  /*92d0*/  LDSM.16.MT88.4 R8, [R25+0xc00] ;  /* 0x000c00001908783b */ /* 0x000ea20000004200 */
[----:B------:R-:W3:Y:S04]  /*92e0*/  MUFU.EX2 R79, R4 ;  /* 0x00000004004f7308 */ /* 0x000ee80000000800 */
[----:B------:R-:W4:Y:S04]  /*92f0*/  MUFU.EX2 R73, R73 ;  /* 0x0000004900497308 */ /* 0x000f280000000800 */
[----:B------:R-:W5:Y:S04]  /*9300*/  MUFU.EX2 R72, R74 ;  /* 0x0000004a00487308 */ /* 0x000f680000000800 */
[----:B------:R-:W1:Y:S01]  /*9310*/  MUFU.EX2 R75, R75 ;  /* 0x0000004b004b7308 */ /* 0x000e620000000800 */
[----:B---3--:R-:W-:-:S03]  /*9320*/  F2FP.BF16.F32.PACK_AB R4, R120, R79 ;  /* 0x0000004f7804723e */ /* 0x008fc600000010ff */
[----:B------:R-:W-:Y:S01]  /*9330*/  MUFU.EX2 R46, R46 ;  /* 0x0000002e002e7308 */ /* 0x000fe20000000800 */
[----:B----4-:R-:W-:-:S03]  /*9340*/  F2FP.BF16.F32.PACK_AB R6, R73, R92 ;  /* 0x0000005c4906723e */ /* 0x010fc600000010ff */
[----:B------:R-:W-:Y:S01]  /*9350*/  MUFU.EX2 R31, R31 ;  /* 0x0000001f001f7308 */ /* 0x000fe20000000800 */
[----:B-----5:R-:W-:Y:S01]  /*9360*/  F2FP.BF16.F32.PACK_AB R5, R72, R77 ;  /* 0x0000004d4805723e */ /* 0x020fe200000010ff */
[--C-:B------:R-:W-:Y:S01]  /*9370*/  FFMA.FTZ R74, R47, UR4, -R30.reuse ;  /* 0x000000042f4a7c23 */ /* 0x100fe2000801081e */
[----:B------:R-:W-:Y:S01]  /*9380*/  FFMA.FTZ R47, R51, UR4, -R30 ;  /* 0x00000004332f7c23 */ /* 0x000fe2000801081e */
[----:B------:R-:W-:Y:S01]  /*9390*/  FFMA.FTZ R51, R18, UR4, -R23 ;  /* 0x0000000412337c23 */ /* 0x000fe20008010817 */
[----:B-1----:R-:W-:Y:S01]  /*93a0*/  F2FP.BF16.F32.PACK_AB R7, R68, R75 ;  /* 0x0000004b4407723e */ /* 0x002fe200000010ff */
[----:B------:R-:W-:Y:S01]  /*93b0*/  MUFU.EX2 R35, R35 ;  /* 0x0000002300237308 */ /* 0x000fe20000000800 */
[----:B------:R-:W-:-:S03]  /*93c0*/  FADD.FTZ R77, R77, R70 ;  /* 0x000000464d4d7221 */ /* 0x000fc60000010000 */
[----:B------:R-:W-:Y:S01]  /*93d0*/  MUFU.EX2 R74, R74 ;  /* 0x0000004a004a7308 */ /* 0x000fe20000000800 */
[----:B------:R-:W-:Y:S01]  /*93e0*/  FADD.FTZ R72, R72, R77 ;  /* 0x0000004d48487221 */ /* 0x000fe20000010000 */
[----:B------:R-:W-:Y:S02]  /*93f0*/  HMMA.16816.F32.BF16 R108, R4, R12, R108 ;  /* 0x0000000c046c723c */ /* 0x000fe4000004186c */
[----:B------:R-:W1:Y:S01]  /*9400*/  MUFU.EX2 R47, R47 ;  /* 0x0000002f002f7308 */ /* 0x000e620000000800 */
[----:B------:R-:W-:-:S03]  /*9410*/  FADD.FTZ R75, R75, R72 ;  /* 0x000000484b4b7221 */ /* 0x000fc60000010000 */
[----:B------:R-:W-:Y:S01]  /*9420*/  MUFU.EX2 R51, R51 ;  /* 0x0000003300337308 */ /* 0x000fe20000000800 */
[----:B------:R-:W-:Y:S01]  /*9430*/  FADD.FTZ R68, R68, R75 ;  /* 0x0000004b44447221 */ /* 0x000fe20000010000 */
[C---:B------:R-:W-:Y:S01]  /*9440*/  HMMA.16816.F32.BF16 R104, R4.reuse, R14, R104 ;  /* 0x0000000e0468723c */ /* 0x040fe20000041868 */
[----:B------:R-:W3:Y:S01]  /*9450*/  LDSM.16.MT88.4 R12, [R123+0x4000] ;  /* 0x004000007b0c783b */ /* 0x000ee20000004200 */
[----:B------:R-:W-:Y:S04]  /*9460*/  MUFU.EX2 R37, R37 ;  /* 0x0000002500257308 */ /* 0x000fe80000000800 */
[----:B------:R-:W-:Y:S02]  /*9470*/  MUFU.EX2 R27, R27 ;  /* 0x0000001b001b7308 */ /* 0x000fe40000000800 */
[C---:B--2---:R-:W-:Y:S02]  /*9480*/  HMMA.16816.F32.BF16 R100, R4.reuse, R8, R100 ;  /* 0x000000080464723c */ /* 0x044fe40000041864 */
[----:B------:R-:W-:Y:S04]  /*9490*/  MUFU.EX2 R87, R87 ;  /* 0x0000005700577308 */ /* 0x000fe80000000800 */
[----:B------:R-:W-:Y:S02]  /*94a0*/  MUFU.EX2 R26, R26 ;  /* 0x0000001a001a7308 */ /* 0x000fe40000000800 */
[----:B------:R-:W-:Y:S01]  /*94b0*/  HMMA.16816.F32.BF16 R96, R4, R10, R96 ;  /* 0x0000000a0460723c */ /* 0x000fe20000041860 */
[--C-:B------:R-:W-:Y:S01]  /*94c0*/  FFMA.FTZ R7, R16, UR4, -R23.reuse ;  /* 0x0000000410077c23 */ /* 0x100fe20008010817 */
[----:B------:R-:W-:Y:S01]  /*94d0*/  FFMA.FTZ R16, R52, UR4, -R23 ;  /* 0x0000000434107c23 */ /* 0x000fe20008010817 */
[----:B------:R-:W2:Y:S01]  /*94e0*/  LDSM.16.MT88.4 R8, [R25+0x1000] ;  /* 0x001000001908783b */ /* 0x000ea20000004200 */
[----:B------:R-:W-:Y:S01]  /*94f0*/  F2FP.BF16.F32.PACK_AB R4, R76, R69 ;  /* 0x000000454c04723e */ /* 0x000fe200000010ff */
[----:B------:R-:W4:Y:S01]  /*9500*/  MUFU.EX2 R52, R7 ;  /* 0x0000000700347308 */ /* 0x000f220000000800 */
[----:B-1----:R-:W-:-:S03]  /*9510*/  F2FP.BF16.F32.PACK_AB R6, R47, R74 ;  /* 0x0000004a2f06723e */ /* 0x002fc600000010ff */
[----:B------:R-:W1:Y:S04]  /*9520*/  MUFU.EX2 R50, R16 ;  /* 0x0000001000327308 */ /* 0x000e680000000800 */
[----:B------:R-:W-:Y:S04]  /*9530*/  MUFU.EX2 R3, R29 ;  /* 0x0000001d00037308 */ /* 0x000fe80000000800 */
[----:B------:R-:W-:Y:S01]  /*9540*/  MUFU.EX2 R21, R21 ;  /* 0x0000001500157308 */ /* 0x000fe20000000800 */
[----:B----4-:R-:W-:Y:S01]  /*9550*/  F2FP.BF16.F32.PACK_AB R5, R52, R51 ;  /* 0x000000333405723e */ /* 0x010fe200000010ff */
[----:B------:R-:W-:Y:S01]  /*9560*/  FADD.FTZ R51, R51, R68 ;  /* 0x0000004433337221 */ /* 0x000fe20000010000 */
[----:B-1----:R-:W-:-:S07]  /*9570*/  F2FP.BF16.F32.PACK_AB R7, R49, R50 ;  /* 0x000000323107723e */ /* 0x002fce00000010ff */
[C---:B---3--:R-:W-:Y:S01]  /*9580*/  HMMA.16816.F32.BF16 R108, R4.reuse, R12, R108 ;  /* 0x0000000c046c723c */ /* 0x048fe2000004186c */
[----:B------:R-:W-:Y:S02]  /*9590*/  FFMA.FTZ R12, R19, UR4, -R30 ;  /* 0x00000004130c7c23 */ /* 0x000fe4000801081e */
[----:B------:R-:W1:Y:S02]  /*95a0*/  LDSM.16.MT88.4 R16, [R123+0x4400] ;  /* 0x004400007b10783b */ /* 0x000e640000004200 */
[----:B------:R3:W4:Y:S03]  /*95b0*/  MUFU.EX2 R63, R12 ;  /* 0x0000000c003f7308 */ /* 0x0007260000000800 */
[C---:B------:R-:W-:Y:S08]  /*95c0*/  HMMA.16816.F32.BF16 R104, R4.reuse, R14, R104 ;  /* 0x0000000e0468723c */ /* 0x040ff00000041868 */
[C---:B--2---:R-:W-:Y:S01]  /*95d0*/  HMMA.16816.F32.BF16 R100, R4.reuse, R8, R100 ;  /* 0x000000080464723c */ /* 0x044fe20000041864 */
[----:B---3--:R-:W2:Y:S07]  /*95e0*/  LDSM.16.MT88.4 R12, [R25+0x1400] ;  /* 0x00140000190c783b */ /* 0x008eae0000004200 */
[----:B------:R-:W-:Y:S01]  /*95f0*/  HMMA.16816.F32.BF16 R96, R4, R10, R96 ;  /* 0x0000000a0460723c */ /* 0x000fe20000041860 */
[----:B------:R-:W3:Y:S01]  /*9600*/  LDSM.16.MT88.4 R8, [R123+0x4800] ;  /* 0x004800007b08783b */ /* 0x000ee20000004200 */
[----:B----4-:R-:W-:-:S02]  /*9610*/  F2FP.BF16.F32.PACK_AB R4, R56, R63 ;  /* 0x0000003f3804723e */ /* 0x010fc400000010ff */
[----:B------:R-:W-:Y:S02]  /*9620*/  F2FP.BF16.F32.PACK_AB R5, R40, R59 ;  /* 0x0000003b2805723e */ /* 0x000fe400000010ff */
[----:B------:R-:W-:Y:S02]  /*9630*/  F2FP.BF16.F32.PACK_AB R6, R39, R54 ;  /* 0x000000362706723e */ /* 0x000fe400000010ff */
[----:B------:R-:W-:-:S07]  /*9640*/  F2FP.BF16.F32.PACK_AB R7, R42, R41 ;  /* 0x000000292a07723e */ /* 0x000fce00000010ff */
[C---:B-1----:R-:W-:Y:S01]  /*9650*/  HMMA.16816.F32.BF16 R108, R4.reuse, R16, R108 ;  /* 0x00000010046c723c */ /* 0x042fe2000004186c */
[----:B------:R-:W-:Y:S01]  /*9660*/  FFMA.FTZ R16, R32, UR4, -R23 ;  /* 0x0000000420107c23 */ /* 0x000fe20008010817 */
[----:B------:R-:W-:Y:S01]  /*9670*/  FADD.FTZ R23, R52, R51 ;  /* 0x0000003334177221 */ /* 0x000fe20000010000 */
[----:B------:R-:W1:Y:S04]  /*9680*/  MUFU.EX2 R32, R38 ;  /* 0x0000002600207308 */ /* 0x000e680000000800 */
[----:B------:R4:W5:Y:S01]  /*9690*/  MUFU.EX2 R34, R16 ;  /* 0x0000001000227308 */ /* 0x0009620000000800 */
[C---:B------:R-:W-:Y:S08]  /*96a0*/  HMMA.16816.F32.BF16 R104, R4.reuse, R18, R104 ;  /* 0x000000120468723c */ /* 0x040ff00000041868 */
[----:B--2---:R-:W-:Y:S01]  /*96b0*/  HMMA.16816.F32.BF16 R100, R4, R12, R100 ;  /* 0x0000000c0464723c */ /* 0x004fe20000041864 */
[----:B------:R-:W-:Y:S01]  /*96c0*/  FADD.FTZ R12, R78, R81 ;  /* 0x000000514e0c7221 */ /* 0x000fe20000010000 */
[----:B----4-:R-:W2:Y:S03]  /*96d0*/  LDSM.16.MT88.4 R16, [R25+0x1800] ;  /* 0x001800001910783b */ /* 0x010ea60000004200 */
[----:B------:R-:W-:Y:S01]  /*96e0*/  FADD.FTZ R12, R67, R12 ;  /* 0x0000000c430c7221 */ /* 0x000fe20000010000 */
[----:B------:R-:W-:-:S02]  /*96f0*/  MOV R67, R20 ;  /* 0x0000001400437202 */ /* 0x000fc40000000f00 */
[----:B------:R-:W-:Y:S01]  /*9700*/  HMMA.16816.F32.BF16 R96, R4, R14, R96 ;  /* 0x0000000e0460723c */ /* 0x000fe20000041860 */
[----:B------:R-:W-:Y:S01]  /*9710*/  F2FP.BF16.F32.PACK_AB R4, R33, R44 ;  /* 0x0000002c2104723e */ /* 0x000fe200000010ff */
[----:B------:R-:W-:Y:S01]  /*9720*/  FADD.FTZ R79, R79, R12 ;  /* 0x0000000c4f4f7221 */ /* 0x000fe20000010000 */
[----:B-1----:R-:W-:Y:S01]  /*9730*/  F2FP.BF16.F32.PACK_AB R5, R32, R35 ;  /* 0x000000232005723e */ /* 0x002fe200000010ff */
[----:B------:R-:W1:Y:S01]  /*9740*/  LDSM.16.MT88.4 R12, [R123+0x4c00] ;  /* 0x004c00007b0c783b */ /* 0x000e620000004200 */
[----:B------:R-:W-:Y:S01]  /*9750*/  F2FP.BF16.F32.PACK_AB R6, R31, R46 ;  /* 0x0000002e1f06723e */ /* 0x000fe200000010ff */
[----:B------:R-:W-:Y:S01]  /*9760*/  FADD.FTZ R79, R120, R79 ;  /* 0x0000004f784f7221 */ /* 0x000fe20000010000 */
[----:B-----5:R-:W-:Y:S02]  /*9770*/  F2FP.BF16.F32.PACK_AB R7, R37, R34 ;  /* 0x000000222507723e */ /* 0x020fe400000010ff */
[----:B------:R-:W-:Y:S01]  /*9780*/  IADD3 R120, PT, PT, R2, -0x3, RZ ;  /* 0xfffffffd02787810 */ /* 0x000fe20007ffe0ff */
[----:B------:R-:W-:-:S04]  /*9790*/  FADD.FTZ R92, R92, R79 ;  /* 0x0000004f5c5c7221 */ /* 0x000fc80000010000 */
[C---:B---3--:R-:W-:Y:S01]  /*97a0*/  HMMA.16816.F32.BF16 R108, R4.reuse, R8, R108 ;  /* 0x00000008046c723c */ /* 0x048fe2000004186c */
[----:B------:R-:W-:Y:S01]  /*97b0*/  FFMA.FTZ R8, R28, UR4, -R30 ;  /* 0x000000041c087c23 */ /* 0x000fe2000801081e */
[----:B------:R-:W-:Y:S01]  /*97c0*/  FADD.FTZ R92, R73, R92 ;  /* 0x0000005c495c7221 */ /* 0x000fe20000010000 */
[----:B------:R-:W-:Y:S01]  /*97d0*/  FFMA.FTZ R28, R24, UR4, -R30 ;  /* 0x00000004181c7c23 */ /* 0x000fe2000801081e */
[----:B------:R-:W-:Y:S01]  /*97e0*/  FADD.FTZ R30, R50, R23 ;  /* 0x00000017321e7221 */ /* 0x000fe20000010000 */
[----:B------:R3:W4:Y:S01]  /*97f0*/  MUFU.EX2 R24, R8 ;  /* 0x0000000800187308 */ /* 0x0007220000000800 */
[----:B------:R-:W-:Y:S02]  /*9800*/  FADD.FTZ R69, R69, R92 ;  /* 0x0000005c45457221 */ /* 0x000fe40000010000 */
[----:B------:R-:W-:Y:S01]  /*9810*/  HMMA.16816.F32.BF16 R104, R4, R10, R104 ;  /* 0x0000000a0468723c */ /* 0x000fe20000041868 */
[----:B------:R-:W-:Y:S01]  /*9820*/  FADD.FTZ R30, R49, R30 ;  /* 0x0000001e311e7221 */ /* 0x000fe20000010000 */
[----:B------:R-:W-:Y:S01]  /*9830*/  FADD.FTZ R69, R76, R69 ;  /* 0x000000454c457221 */ /* 0x000fe20000010000 */
[----:B------:R-:W5:Y:S02]  /*9840*/  MUFU.EX2 R28, R28 ;  /* 0x0000001c001c7308 */ /* 0x000f640000000800 */
[----:B------:R-:W-:Y:S01]  /*9850*/  FADD.FTZ R59, R59, R30 ;  /* 0x0000001e3b3b7221 */ /* 0x000fe20000010000 */
[----:B------:R-:W-:-:S03]  /*9860*/  FADD.FTZ R74, R74, R69 ;  /* 0x000000454a4a7221 */ /* 0x000fc60000010000 */
[----:B------:R-:W-:Y:S01]  /*9870*/  FADD.FTZ R40, R40, R59 ;  /* 0x0000003b28287221 */ /* 0x000fe20000010000 */
[----:B------:R-:W-:Y:S01]  /*9880*/  FADD.FTZ R74, R47, R74 ;  /* 0x0000004a2f4a7221 */ /* 0x000fe20000010000 */
[----:B---3--:R-:W3:Y:S02]  /*9890*/  LDSM.16.MT88.4 R8, [R25+0x1c00] ;  /* 0x001c00001908783b */ /* 0x008ee40000004200 */
[----:B------:R-:W-:Y:S01]  /*98a0*/  FADD.FTZ R41, R41, R40 ;  /* 0x0000002829297221 */ /* 0x000fe20000010000 */
[----:B------:R-:W-:Y:S01]  /*98b0*/  FADD.FTZ R63, R63, R74 ;  /* 0x0000004a3f3f7221 */ /* 0x000fe20000010000 */
[----:B--2---:R-:W-:Y:S01]  /*98c0*/  HMMA.16816.F32.BF16 R100, R4, R16, R100 ;  /* 0x000000100464723c */ /* 0x004fe20000041864 */
[----:B------:R-:W2:Y:S01]  /*98d0*/  MUFU.EX2 R16, R22 ;  /* 0x0000001600107308 */ /* 0x000ea20000000800 */
[----:B------:R-:W-:Y:S01]  /*98e0*/  FADD.FTZ R42, R42, R41 ;  /* 0x000000292a2a7221 */ /* 0x000fe20000010000 */
[----:B------:R-:W-:-:S03]  /*98f0*/  FADD.FTZ R63, R56, R63 ;  /* 0x0000003f383f7221 */ /* 0x000fc60000010000 */
[----:B------:R-:W-:Y:S01]  /*9900*/  FADD.FTZ R35, R35, R42 ;  /* 0x0000002a23237221 */ /* 0x000fe20000010000 */
[----:B------:R-:W-:Y:S01]  /*9910*/  FADD.FTZ R54, R54, R63 ;  /* 0x0000003f36367221 */ /* 0x000fe20000010000 */
[----:B------:R-:W-:Y:S01]  /*9920*/  HMMA.16816.F32.BF16 R96, R4, R18, R96 ;  /* 0x000000120460723c */ /* 0x000fe20000041860 */
[----:B----4-:R-:W-:Y:S01]  /*9930*/  F2FP.BF16.F32.PACK_AB R4, R24, R27 ;  /* 0x0000001b1804723e */ /* 0x010fe200000010ff */
[----:B------:R-:W-:Y:S01]  /*9940*/  FADD.FTZ R35, R32, R35 ;  /* 0x0000002320237221 */ /* 0x000fe20000010000 */
[----:B------:R-:W-:Y:S01]  /*9950*/  FADD.FTZ R39, R39, R54 ;  /* 0x0000003627277221 */ /* 0x000fe20000010000 */
[----:B------:R-:W-:Y:S02]  /*9960*/  F2FP.BF16.F32.PACK_AB R5, R3, R26 ;  /* 0x0000001a0305723e */ /* 0x000fe400000010ff */
[----:B-----5:R-:W-:Y:S01]  /*9970*/  F2FP.BF16.F32.PACK_AB R6, R87, R28 ;  /* 0x0000001c5706723e */ /* 0x020fe200000010ff */
[----:B------:R-:W-:Y:S01]  /*9980*/  FADD.FTZ R44, R44, R39 ;  /* 0x000000272c2c7221 */ /* 0x000fe20000010000 */
[----:B--2---:R-:W-:Y:S01]  /*9990*/  F2FP.BF16.F32.PACK_AB R7, R16, R21 ;  /* 0x000000151007723e */ /* 0x004fe200000010ff */
[----:B------:R-:W-:-:S02]  /*99a0*/  FADD.FTZ R34, R34, R35 ;  /* 0x0000002322227221 */ /* 0x000fc40000010000 */
[----:B------:R-:W-:Y:S02]  /*99b0*/  FADD.FTZ R33, R33, R44 ;  /* 0x0000002c21217221 */ /* 0x000fe40000010000 */
[----:B------:R-:W-:Y:S02]  /*99c0*/  FADD.FTZ R37, R37, R34 ;  /* 0x0000002225257221 */ /* 0x000fe40000010000 */
[----:B------:R-:W-:Y:S01]  /*99d0*/  FADD.FTZ R46, R46, R33 ;  /* 0x000000212e2e7221 */ /* 0x000fe20000010000 */
[----:B-1----:R-:W-:Y:S01]  /*99e0*/  HMMA.16816.F32.BF16 R108, R4, R12, R108 ;  /* 0x0000000c046c723c */ /* 0x002fe2000004186c */
        /* <DEDUP_REMOVED lines=9> */
[----:B---3--:R-:W-:Y:S03]  /*9a80*/  HMMA.16816.F32.BF16 R100, R4, R8, R100 ;  /* 0x000000080464723c */ /* 0x008fe60000041864 */
[----:B------:R-:W-:-:S05]  /*9a90*/  FADD.FTZ R87, R87, R28 ;  /* 0x0000001c57577221 */ /* 0x000fca0000010000 */
[----:B------:R-:W-:-:S15]  /*9aa0*/  HMMA.16816.F32.BF16 R96, R4, R10, R96 ;  /* 0x0000000a0460723c */ /* 0x000fde0000041860 */
[----:B------:R-:W-:-:S05]  /*9ab0*/  NOP ;  /* 0x0000000000007918 */ /* 0x000fca0000000000 */
.L_x_3992:
        /* <DEDUP_REMOVED lines=10> */
[C---:B------:R-:W-:Y:S01]  /*9b60*/  LOP3.LUT R90, R122.reuse, 0x40, R127, 0xfe, !PT ;  /* 0x000000407a5a7812 */ /* 0x040fe200078efe7f */
[----:B------:R-:W-:Y:S01]  /*9b70*/  VIADD R122, R122, 0x80 ;  /* 0x000000807a7a7836 */ /* 0x000fe20000000000 */
[----:B------:R-:W-:Y:S01]  /*9b80*/  MOV R117, RZ ;  /* 0x000000ff00757202 */ /* 0x000fe20000000f00 */
[----:B------:R-:W-:Y:S01]  /*9b90*/  UMOV UR12, 0x400 ;  /* 0x00000400000c7882 */ /* 0x000fe20000000000 */
[----:B------:R-:W-:Y:S01]  /*9ba0*/  PLOP3.LUT P2, PT, PT, PT, UP0, 0x80, 0x8 ;  /* 0x000000000008781c */ /* 0x000fe20003f4f008 */
[----:B------:R-:W2:Y:S01]  /*9bb0*/  LDCU UR7, c[0x0][0x440] ;  /* 0x00008800ff0777ac */ /* 0x000ea20008000800 */
[----:B------:R-:W3:Y:S01]  /*9bc0*/  LDCU UR4, c[0x0][0x45c] ;  /* 0x00008b80ff0477ac */ /* 0x000ee20008000800 */
[----:B------:R-:W4:Y:S01]  /*9bd0*/  LDCU UR5, c[0x0][0x50c] ;  /* 0x0000a180ff0577ac */ /* 0x000f220008000800 */
[----:B------:R-:W2:Y:S01]  /*9be0*/  LDCU.64 UR8, c[0x0][0x3a0] ;  /* 0x00007400ff0877ac */ /* 0x000ea20008000a00 */
[----:B------:R-:W2:Y:S01]  /*9bf0*/  LDCU.64 UR10, c[0x0][0x3a8] ;  /* 0x00007500ff0a77ac */ /* 0x000ea20008000a00 */
[----:B-1----:R-:W-:-:S12]  /*9c00*/  ULEA UR6, UR6, UR12, 0x18 ;  /* 0x0000000c06067291 */ /* 0x002fd8000f8ec0ff */
.L_x_4004:
        /* <DEDUP_REMOVED lines=68> */
[----:B------:R-:W5:Y:S02]  /*a050*/  LDG.E R11, desc[UR14][R18.64] ;  /* 0x0000000e120b7981 */ /* 0x000f64000c1e1900 */
[CC--:B--2---:R-:W-:Y:S01]  /*a060*/  IMAD.WIDE.U32 R14, R0.reuse, R128.reuse, RZ ;  /* 0x00000080000e7225 */ /* 0x0c4fe200078e00ff */
[----:B------:R-:W-:Y:S01]  /*a070*/  SHF.R.S32.HI R13, RZ, 0x1f, R0 ;  /* 0x0000001fff0d7819 */ /* 0x000fe20000011400 */
[----:B------:R-:W5:Y:S04]  /*a080*/  LDG.E R10, desc[UR14][R16.64] ;  /* 0x0000000e100a7981 */ /* 0x000f68000c1e1900 */
[----:B------:R-:W-:Y:S04]  /*a090*/  IMAD R12, R13, R128, RZ ;  /* 0x000000800d0c7224 */ /* 0x000fe800078e02ff */
        /* <DEDUP_REMOVED lines=10> */
.L_x_4001:
[C---:B------:R-:W-:Y:S02]  /*a140*/  SHF.L.U32 R129, R128.reuse, 0x6, RZ ;  /* 0x0000000680817819 */ /* 0x040fe400000006ff */
[--C-:B------:R-:W-:Y:S02]  /*a150*/  SHF.L.U64.HI R130, R128, 0x6, R127.reuse ;  /* 0x0000000680827819 */ /* 0x100fe4000001027f */
[----:B------:R-:W-:Y:S02]  /*a160*/  IADD3 R132, P0, PT, R129, R124, RZ ;  /* 0x0000007c81847210 */ /* 0x000fe40007f1e0ff */
[----:B------:R-:W-:Y:S02]  /*a170*/  LOP3.LUT R131, R131, R126, RZ, 0xfc, !PT ;  /* 0x0000007e83837212 */ /* 0x000fe400078efcff */
[----:B------:R-:W-:Y:S02]  /*a180*/  IADD3.X R133, PT, PT, R130, R125, RZ, P0, !PT ;  /* 0x0000007d82857210 */ /* 0x000fe400007fe4ff */
[C---:B------:R-:W-:Y:S02]  /*a190*/  @!P3 LEA R134, P0, R128.reuse, R132, 0x7 ;  /* 0x000000848086b211 */ /* 0x040fe400078038ff */
[----:B------:R-:W-:Y:S02]  /*a1a0*/  LEA R126, R131, UR6, 0x1 ;  /* 0x00000006837e7c11 */ /* 0x000fe4000f8e08ff */
[----:B------:R-:W-:Y:S02]  /*a1b0*/  @!P3 LEA.HI.X R135, R128, R133, R127, 0x7, P0 ;  /* 0x000000858087b211 */ /* 0x000fe400000f3c7f */
[----:B------:R-:W-:Y:S01]  /*a1c0*/  @!P3 IADD3 R136, P1, PT, R132, R129, RZ ;  /* 0x000000818488b210 */ /* 0x000fe20007f3e0ff */
[----:B------:R-:W-:Y:S01]  /*a1d0*/  @!PT LDS RZ, [RZ] ;  /* 0x00000000fffff984 */ /* 0x000fe20000000800 */
[----:B------:R-:W-:Y:S01]  /*a1e0*/  @!PT LDS RZ, [RZ] ;  /* 0x00000000fffff984 */ /* 0x000fe20000000800 */
[----:B------:R-:W-:Y:S01]  /*a1f0*/  @!PT LDS RZ, [RZ] ;  /* 0x00000000fffff984 */ /* 0x000fe20000000800 */
[----:B------:R1:W-:Y:S01]  /*a200*/  @!P4 LDGSTS.E.BYPASS.LTC128B.128 [R126+0x3000], desc[UR14][R124.64] ;  /* 0x030000007c7ecfae */ /* 0x0003e2000b981a0e */
[----:B------:R-:W-:Y:S02]  /*a210*/  MOV R0, 0x20 ;  /* 0x0000002000007802 */ /* 0x000fe40000000f00 */
[----:B------:R-:W-:Y:S02]  /*a220*/  @!P3 IADD3.X R137, PT, PT, R133, R130, RZ, P1, !PT ;  /* 0x000000828589b210 */ /* 0x000fe40000ffe4ff */
[----:B------:R-:W-:Y:S02]  /*a230*/  LOP3.LUT P0, RZ, R84, 0x4, RZ, 0xc0, !PT ;  /* 0x0000000454ff7812 */ /* 0x000fe4000780c0ff */
[----:B------:R-:W-:Y:S01]  /*a240*/  ISETP.NE.AND P1, PT, R120, 0x1, PT ;  /* 0x000000017800780c */ /* 0x000fe20003f25270 */
[----:B------:R-:W-:Y:S01]  /*a250*/  @P4 STS.128 [R126+0x3000], RZ ;  /* 0x003000ff7e004388 */ /* 0x000fe20000000c00 */
        /* <DEDUP_REMOVED lines=21> */
[----:B------:R-:W-:Y:S08]  /*a3b0*/  LDSM.16.M88.4 R64, [R2] ;  /* 0x000000000240783b */ /* 0x000ff00000000200 */
[----:B------:R-:W-:Y:S08]  /*a3c0*/  LDSM.16.M88.4 R24, [R72+0x1000] ;  /* 0x001000004818783b */ /* 0x000ff00000000200 */
[----:B------:R-:W5:Y:S08]  /*a3d0*/  LDSM.16.M88.4 R16, [R85+0x1400] ;  /* 0x001400005510783b */ /* 0x000f700000000200 */
[----:B------:R-:W3:Y:S08]  /*a3e0*/  LDSM.16.M88.4 R20, [R72+0x1400] ;  /* 0x001400004814783b */ /* 0x000ef00000000200 */
        /* <DEDUP_REMOVED lines=12> */
[----:B-----5:R-:W-:Y:S08]  /*a4b0*/  HMMA.16816.F32.BF16 R12, R68, R16, RZ ;  /* 0x00000010440c723c */ /* 0x020ff000000418ff */
[C---:B------:R-:W-:Y:S08]  /*a4c0*/  HMMA.16816.F32.BF16 R4, R64.reuse, R24, R4 ;  /* 0x000000184004723c */ /* 0x040ff00000041804 */
[C---:B------:R-:W-:Y:S01]  /*a4d0*/  HMMA.16816.F32.BF16 R8, R64.reuse, R26, R8 ;  /* 0x0000001a4008723c */ /* 0x040fe20000041808 */
[----:B------:R-:W2:Y:S07]  /*a4e0*/  LDSM.16.M88.4 R24, [R85+0x1800] ;  /* 0x001800005518783b */ /* 0x000eae0000000200 */
[----:B---3--:R-:W-:Y:S03]  /*a4f0*/  HMMA.16816.F32.BF16 R12, R64, R20, R12 ;  /* 0x00000014400c723c */ /* 0x008fe6000004180c */
[----:B----4-:R-:W-:Y:S01]  /*a500*/  FMUL.FTZ R0, R4, UR5 ;  /* 0x0000000504007c20 */ /* 0x010fe20008410000 */
[----:B------:R-:W-:Y:S01]  /*a510*/  FMUL.FTZ R3, R5, UR5 ;  /* 0x0000000505037c20 */ /* 0x000fe20008410000 */
[----:B------:R-:W-:Y:S01]  /*a520*/  FMUL.FTZ R4, R7, UR5 ;  /* 0x0000000507047c20 */ /* 0x000fe20008410000 */
[----:B------:R-:W-:Y:S02]  /*a530*/  FMUL.FTZ R2, R6, UR5 ;  /* 0x0000000506027c20 */ /* 0x000fe40008410000 */
[C---:B------:R-:W-:Y:S01]  /*a540*/  HMMA.16816.F32.BF16 R16, R68.reuse, R18, RZ ;  /* 0x000000124410723c */ /* 0x040fe200000418ff */
[----:B------:R-:W3:Y:S02]  /*a550*/  MUFU.TANH R0, R0 ;  /* 0x0000000000007308 */ /* 0x000ee40000002400 */
[----:B------:R-:W-:Y:S01]  /*a560*/  FMUL.FTZ R5, R8, UR5 ;  /* 0x0000000508057c20 */ /* 0x000fe20008410000 */
[----:B------:R-:W-:Y:S01]  /*a570*/  FMUL.FTZ R7, R9, UR5 ;  /* 0x0000000509077c20 */ /* 0x000fe20008410000 */
[----:B------:R-:W-:Y:S01]  /*a580*/  FMUL.FTZ R8, R11, UR5 ;  /* 0x000000050b087c20 */ /* 0x000fe20008410000 */
[----:B------:R-:W-:Y:S02]  /*a590*/  FMUL.FTZ R6, R10, UR5 ;  /* 0x000000050a067c20 */ /* 0x000fe40008410000 */
[C---:B-1----:R-:W-:Y:S03]  /*a5a0*/  HMMA.16816.F32.BF16 R36, R68.reuse, R40, RZ ;  /* 0x000000284424723c */ /* 0x042fe600000418ff */
[----:B------:R-:W1:Y:S01]  /*a5b0*/  MUFU.TANH R3, R3 ;  /* 0x0000000300037308 */ /* 0x000e620000002400 */
[----:B------:R-:W-:Y:S01]  /*a5c0*/  FMUL.FTZ R9, R12, UR5 ;  /* 0x000000050c097c20 */ /* 0x000fe20008410000 */
[----:B------:R-:W-:Y:S01]  /*a5d0*/  FMUL.FTZ R11, R13, UR5 ;  /* 0x000000050d0b7c20 */ /* 0x000fe20008410000 */
[----:B------:R-:W-:Y:S01]  /*a5e0*/  FMUL.FTZ R12, R15, UR5 ;  /* 0x000000050f0c7c20 */ /* 0x000fe20008410000 */
[----:B------:R-:W-:Y:S01]  /*a5f0*/  FMUL.FTZ R10, R14, UR5 ;  /* 0x000000050e0a7c20 */ /* 0x000fe20008410000 */
[----:B------:R-:W-:Y:S05]  /*a600*/  HMMA.16816.F32.BF16 R40, R68, R42, RZ ;  /* 0x0000002a4428723c */ /* 0x000fea00000418ff */
[----:B------:R-:W4:Y:S03]  /*a610*/  MUFU.TANH R2, R2 ;  /* 0x0000000200027308 */ /* 0x000f260000002400 */
[----:B------:R-:W-:Y:S07]  /*a620*/  HMMA.16816.F32.BF16 R16, R64, R22, R16 ;  /* 0x000000164010723c */ /* 0x000fee0000041810 */
[----:B------:R-:W1:Y:S01]  /*a630*/  MUFU.TANH R4, R4 ;  /* 0x0000000400047308 */ /* 0x000e620000002400 */
[C---:B--2---:R-:W-:Y:S09]  /*a640*/  HMMA.16816.F32.BF16 R20, R68.reuse, R24, RZ ;  /* 0x000000184414723c */ /* 0x044ff200000418ff */
[----:B------:R-:W2:Y:S01]  /*a650*/  MUFU.TANH R5, R5 ;  /* 0x0000000500057308 */ /* 0x000ea20000002400 */
[----:B------:R-:W-:Y:S09]  /*a660*/  HMMA.16816.F32.BF16 R24, R68, R26, RZ ;  /* 0x0000001a4418723c */ /* 0x000ff200000418ff */
        /* <DEDUP_REMOVED lines=30> */
[----:B------:R-:W-:Y:S04]  /*a850*/  DEPBAR.LE SB0, 0x0 ;  /* 0x000080000000791a */ /* 0x000fe80000000000 */
[----:B------:R-:W-:Y:S04]  /*a860*/  HMMA.16816.F32.BF16 R60, R68, R76, RZ ;  /* 0x0000004c443c723c */ /* 0x000fe800000418ff */
        /* <DEDUP_REMOVED lines=16> */
[----:B------:R-:W-:Y:S07]  /*a970*/  HMMA.16816.F32.BF16 R60, R64, R72, R60 ;  /* 0x00000048403c723c */ /* 0x000fee000004183c */
[----:B------:R-:W1:Y:S01]  /*a980*/  MUFU.TANH R19, R19 ;  /* 0x0000001300137308 */ /* 0x000e620000002400 */
[----:B------:R-:W-:Y:S01]  /*a990*/  FMUL.FTZ R30, R34, UR5 ;  /* 0x00000005221e7c20 */ /* 0x000fe20008410000 */
[----:B------:R-:W-:Y:S01]  /*a9a0*/  FMUL.FTZ R40, R43, UR5 ;  /* 0x000000052b287c20 */ /* 0x000fe20008410000 */
[----:B------:R-:W-:Y:S01]  /*a9b0*/  FMUL.FTZ R34, R38, UR5 ;  /* 0x0000000526227c20 */ /* 0x000fe20008410000 */
[----:B------:R-:W-:Y:S06]  /*a9c0*/  FMUL.FTZ R38, R42, UR5 ;  /* 0x000000052a267c20 */ /* 0x000fec0008410000 */
        /* <DEDUP_REMOVED lines=124> */
[----:B------:R-:W2:Y:S01]  /*b190*/  LDC.64 R74, c[0x0][0x3b8] ;  /* 0x0000ee00ff4a7b82 */ /* 0x000ea20000000a00 */
        /* <DEDUP_REMOVED lines=15> */
[----:B------:R-:W3:Y:S01]  /*b290*/  LDG.E R79, desc[UR14][R128.64] ;  /* 0x0000000e804f7981 */ /* 0x000ee2000c1e1900 */
[----:B------:R-:W-:Y:S03]  /*b2a0*/  LEA.HI.X.SX32 R83, R73, R119, 0x2, P1 ;  /* 0x0000007749537211 */ /* 0x000fe600008f16ff */
[----:B------:R-:W-:Y:S02]  /*b2b0*/  IMAD R65, R66, R67, -0x80 ;  /* 0xffffff8042417424 */ /* 0x000fe400078e0243 */
[----:B------:R-:W3:Y:S03]  /*b2c0*/  LDG.E R70, desc[UR14][R82.64] ;  /* 0x0000000e52467981 */ /* 0x000ee6000c1e1900 */
        /* <DEDUP_REMOVED lines=13> */
.L_x_4003:
        /* <DEDUP_REMOVED lines=16> */
[C---:B------:R-:W-:Y:S02]  /*b4a0*/  @!P3 LEA R76, P1, R74.reuse, R67, 0x7 ;  /* 0x000000434a4cb211 */ /* 0x040fe400078238ff */
[----:B------:R-:W-:Y:S02]  /*b4b0*/  @!P3 IADD3.X R67, PT, PT, R113, R71, R68, P5, !PT ;  /* 0x000000477143b210 */ /* 0x000fe40002ffe444 */
[----:B------:R-:W-:Y:S03]  /*b4c0*/  @!P3 LEA.HI.X R77, R74, R65, R77, 0x7, P1 ;  /* 0x000000414a4db211 */ /* 0x000fe600008f3c4d */
        /* <DEDUP_REMOVED lines=15> */
.L_x_4002:
[C---:B------:R-:W-:Y:S02]  /*b5c0*/  IADD3 R71, PT, PT, R90.reuse, -0x40, RZ ;  /* 0xffffffc05a477810 */ /* 0x040fe40007ffe0ff */
[C---:B--2---:R-:W-:Y:S02]  /*b5d0*/  IADD3 R72, PT, PT, R90.reuse, -0x3f, RZ ;  /* 0xffffffc15a487810 */ /* 0x044fe40007ffe0ff */
[----:B------:R-:W-:Y:S02]  /*b5e0*/  I2FP.F32.U32 R71, R71 ;  /* 0x0000004700477245 */ /* 0x000fe40000201000 */
[----:B------:R-:W-:Y:S02]  /*b5f0*/  I2FP.F32.U32 R72, R72 ;  /* 0x0000004800487245 */ /* 0x000fe40000201000 */
[----:B------:R-:W-:Y:S01]  /*b600*/  IADD3 R74, PT, PT, R90, -0x38, RZ ;  /* 0xffffffc85a4a7810 */ /* 0x000fe20007ffe0ff */
[-C--:B------:R-:W-:Y:S01]  /*b610*/  FFMA.FTZ R0, R88, R71.reuse, R0 ;  /* 0x0000004758007223 */ /* 0x080fe20000010000 */
[----:B------:R-:W-:Y:S01]  /*b620*/  IADD3 R73, PT, PT, R90, -0x37, RZ ;  /* 0xffffffc95a497810 */ /* 0x000fe20007ffe0ff */
[C---:B------:R-:W-:Y:S01]  /*b630*/  FFMA.FTZ R2, R88.reuse, R71, R2 ;  /* 0x0000004758027223 */ /* 0x040fe20000010002 */
[----:B------:R-:W-:Y:S01]  /*b640*/  I2FP.F32.U32 R71, R74 ;  /* 0x0000004a00477245 */ /* 0x000fe20000201000 */
[-C--:B-1----:R-:W-:Y:S01]  /*b650*/  FFMA.FTZ R3, R88, R72.reuse, R3 ;  /* 0x0000004858037223 */ /* 0x082fe20000010003 */
        /* <DEDUP_REMOVED lines=49> */
[C---:B------:R-:W-:Y:S01]  /*b970*/  FFMA.FTZ R28, R88.reuse, R65, R28 ;  /* 0x00000041581c7223 */ /* 0x040fe2000001001c */
[----:B------:R-:W-:Y:S01]  /*b980*/  I2FP.F32.U32 R65, R90 ;  /* 0x0000005a00417245 */ /* 0x000fe20000201000 */
[-C--:B------:R-:W-:Y:S01]  /*b990*/  FFMA.FTZ R29, R88, R66.reuse, R29 ;  /* 0x00000042581d7223 */ /* 0x080fe2000001001d */
[----:B------:R-:W-:Y:S01]  /*b9a0*/  IADD3 R68, PT, PT, R90, 0x1, RZ ;  /* 0x000000015a447810 */ /* 0x000fe20007ffe0ff */
        /* <DEDUP_REMOVED lines=21> */
[CC--:B------:R-:W-:Y:S01]  /*bb00*/  FFMA.FTZ R41, R88.reuse, R65.reuse, R41 ;  /* 0x0000004158297223 */ /* 0x0c0fe20000010029 */
[C---:B------:R-:W-:Y:S01]  /*bb10*/  FFMA.FTZ R42, R88.reuse, R65, R42 ;  /* 0x00000041582a7223 */ /* 0x040fe2000001002a */
[CC--:B------:R-:W-:Y:S01]  /*bb20*/  FFMA.FTZ R43, R88.reuse, R66.reuse, R43 ;  /* 0x00000042582b7223 */ /* 0x0c0fe2000001002b */
[----:B------:R-:W-:Y:S01]  /*bb30*/  FFMA.FTZ R44, R88, R66, R44 ;  /* 0x00000042582c7223 */ /* 0x000fe2000001002c */
[----:B------:R-:W-:Y:S02]  /*bb40*/  I2FP.F32.U32 R67, R68 ;  /* 0x0000004400437245 */ /* 0x000fe40000201000 */
[----:B------:R-:W-:Y:S02]  /*bb50*/  FMNMX3.FTZ R69, R91, R2, R4, !PT ;  /* 0x000000025b457276 */ /* 0x000fe40007810004 */
[----:B------:R-:W-:Y:S01]  /*bb60*/  FMNMX3.FTZ R66, R92, R0, R3, !PT ;  /* 0x000000005c427276 */ /* 0x000fe20007810003 */
[-C--:B------:R-:W-:Y:S01]  /*bb70*/  FFMA.FTZ R45, R88, R67.reuse, R45 ;  /* 0x00000043582d7223 */ /* 0x080fe2000001002d */
[----:B------:R-:W-:Y:S01]  /*bb80*/  IADD3 R65, PT, PT, R90, 0x19, RZ ;  /* 0x000000195a417810 */ /* 0x000fe20007ffe0ff */
[----:B------:R-:W-:Y:S01]  /*bb90*/  FFMA.FTZ R46, R88, R67, R46 ;  /* 0x00000043582e7223 */ /* 0x000fe2000001002e */
[----:B------:R-:W-:Y:S02]  /*bba0*/  FMNMX3.FTZ R68, R66, R5, R7, !PT ;  /* 0x0000000542447276 */ /* 0x000fe40007810007 */
[----:B------:R-:W-:Y:S02]  /*bbb0*/  FMNMX3.FTZ R69, R69, R6, R8, !PT ;  /* 0x0000000645457276 */ /* 0x000fe40007810008 */
[----:B------:R-:W-:Y:S02]  /*bbc0*/  I2FP.F32.U32 R65, R65 ;  /* 0x0000004100417245 */ /* 0x000fe40000201000 */
[C---:B------:R-:W-:Y:S02]  /*bbd0*/  IADD3 R67, PT, PT, R90.reuse, 0x20, RZ ;  /* 0x000000205a437810 */ /* 0x040fe40007ffe0ff */
[----:B------:R-:W-:Y:S01]  /*bbe0*/  IADD3 R66, PT, PT, R90, 0x21, RZ ;  /* 0x000000215a427810 */ /* 0x000fe20007ffe0ff */
[CC--:B------:R-:W-:Y:S01]  /*bbf0*/  FFMA.FTZ R47, R88.reuse, R65.reuse, R47 ;  /* 0x00000041582f7223 */ /* 0x0c0fe2000001002f */
[----:B------:R-:W-:Y:S01]  /*bc00*/  FMNMX3.FTZ R69, R69, R10, R12, !PT ;  /* 0x0000000a45457276 */ /* 0x000fe2000781000c */
[----:B------:R-:W-:Y:S01]  /*bc10*/  FFMA.FTZ R48, R88, R65, R48 ;  /* 0x0000004158307223 */ /* 0x000fe20000010030 */
        /* <DEDUP_REMOVED lines=8> */
[----:B------:R-:W-:Y:S01]  /*bca0*/  FFMA.FTZ R51, R88, R65, R51 ;  /* 0x0000004158337223 */ /* 0x000fe20000010033 */
[----:B------:R-:W-:Y:S01]  /*bcb0*/  FMNMX3.FTZ R68, R68, R17, R19, !PT ;  /* 0x0000001144447276 */ /* 0x000fe20007810013 */
[----:B------:R-:W-:Y:S01]  /*bcc0*/  FFMA.FTZ R52, R88, R65, R52 ;  /* 0x0000004158347223 */ /* 0x000fe20000010034 */
[----:B------:R-:W-:Y:S02]  /*bcd0*/  IADD3 R65, PT, PT, R90, 0x28, RZ ;  /* 0x000000285a417810 */ /* 0x000fe40007ffe0ff */
[----:B------:R-:W-:Y:S02]  /*bce0*/  FMNMX3.FTZ R69, R69, R22, R24, !PT ;  /* 0x0000001645457276 */ /* 0x000fe40007810018 */
[----:B------:R-:W-:Y:S02]  /*bcf0*/  FMNMX3.FTZ R68, R68, R21, R23, !PT ;  /* 0x0000001544447276 */ /* 0x000fe40007810017 */
[----:B------:R-:W-:Y:S02]  /*bd00*/  I2FP.F32.U32 R65, R65 ;  /* 0x0000004100417245 */ /* 0x000fe40000201000 */
[----:B------:R-:W-:Y:S02]  /*bd10*/  FMNMX3.FTZ R69, R69, R26, R28, !PT ;  /* 0x0000001a45457276 */ /* 0x000fe4000781001c */
[----:B------:R-:W-:Y:S01]  /*bd20*/  FMNMX3.FTZ R68, R68, R25, R27, !PT ;  /* 0x0000001944447276 */ /* 0x000fe2000781001b */
[-C--:B------:R-:W-:Y:S01]  /*bd30*/  FFMA.FTZ R53, R88, R65.reuse, R53 ;  /* 0x0000004158357223 */ /* 0x080fe20000010035 */
[----:B------:R-:W-:Y:S01]  /*bd40*/  IADD3 R67, PT, PT, R90, 0x29, RZ ;  /* 0x000000295a437810 */ /* 0x000fe20007ffe0ff */
[----:B------:R-:W-:Y:S01]  /*bd50*/  FFMA.FTZ R54, R88, R65, R54 ;  /* 0x0000004158367223 */ /* 0x000fe20000010036 */
[----:B------:R-:W-:Y:S02]  /*bd60*/  IADD3 R66, PT, PT, R90, 0x30, RZ ;  /* 0x000000305a427810 */ /* 0x000fe40007ffe0ff */
[----:B------:R-:W-:Y:S02]  /*bd70*/  FMNMX3.FTZ R68, R68, R29, R31, !PT ;  /* 0x0000001d44447276 */ /* 0x000fe4000781001f */
[----:B------:R-:W-:Y:S02]  /*bd80*/  FMNMX3.FTZ R69, R69, R30, R32, !PT ;  /* 0x0000001e45457276 */ /* 0x000fe40007810020 */
[----:B------:R-:W-:Y:S02]  /*bd90*/  I2FP.F32.U32 R67, R67 ;  /* 0x0000004300437245 */ /* 0x000fe40000201000 */
[----:B------:R-:W-:Y:S02]  /*bda0*/  I2FP.F32.U32 R65, R66 ;  /* 0x0000004200417245 */ /* 0x000fe40000201000 */
[----:B------:R-:W-:Y:S01]  /*bdb0*/  FMNMX3.FTZ R68, R68, R33, R35, !PT ;  /* 0x0000002144447276 */ /* 0x000fe20007810023 */
[CC--:B------:R-:W-:Y:S01]  /*bdc0*/  FFMA.FTZ R55, R88.reuse, R67.reuse, R55 ;  /* 0x0000004358377223 */ /* 0x0c0fe20000010037 */
[----:B------:R-:W-:Y:S01]  /*bdd0*/  FMNMX3.FTZ R69, R69, R34, R36, !PT ;  /* 0x0000002245457276 */ /* 0x000fe20007810024 */
[C---:B------:R-:W-:Y:S01]  /*bde0*/  FFMA.FTZ R56, R88.reuse, R67, R56 ;  /* 0x0000004358387223 */ /* 0x040fe20000010038 */
        /* <DEDUP_REMOVED lines=10> */
[CC--:B------:R-:W-:Y:S01]  /*be90*/  FFMA.FTZ R59, R88.reuse, R65.reuse, R59 ;  /* 0x00000041583b7223 */ /* 0x0c0fe2000001003b */
[----:B------:R-:W-:Y:S01]  /*bea0*/  FMNMX3.FTZ R69, R69, R46, R48, !PT ;  /* 0x0000002e45457276 */ /* 0x000fe20007810030 */
[----:B------:R-:W-:Y:S01]  /*beb0*/  FFMA.FTZ R60, R88, R65, R60 ;  /* 0x00000041583c7223 */ /* 0x000fe2000001003c */
[----:B------:R-:W-:Y:S02]  /*bec0*/  IADD3 R66, PT, PT, R90, 0x39, RZ ;  /* 0x000000395a427810 */ /* 0x000fe40007ffe0ff */
[----:B------:R-:W-:Y:S02]  /*bed0*/  I2FP.F32.U32 R67, R67 ;  /* 0x0000004300437245 */ /* 0x000fe40000201000 */
[----:B------:R-:W-:Y:S02]  /*bee0*/  FMNMX3.FTZ R65, R69, R50, R52, !PT ;  /* 0x0000003245417276 */ /* 0x000fe40007810034 */
[----:B------:R-:W-:Y:S01]  /*bef0*/  FMNMX3.FTZ R68, R68, R49, R51, !PT ;  /* 0x0000003144447276 */ /* 0x000fe20007810033 */
[CC--:B------:R-:W-:Y:S01]  /*bf00*/  FFMA.FTZ R61, R88.reuse, R67.reuse, R61 ;  /* 0x00000043583d7223 */ /* 0x0c0fe2000001003d */
        /* <DEDUP_REMOVED lines=9> */
[----:B------:R-:W-:Y:S01]  /*bfa0*/  FMNMX3.FTZ R70, R65, R62, R64, !PT ;  /* 0x0000003e41467276 */ /* 0x000fe20007810040 */
[----:B------:R-:W-:Y:S01]  /*bfb0*/  LDSM.16.MT88.4 R76, [R123+0x3000] ;  /* 0x003000007b4c783b */ /* 0x000fe20000004200 */
[----:B------:R-:W-:Y:S02]  /*bfc0*/  IADD3 R120, PT, PT, R120, -0x1, RZ ;  /* 0xffffffff78787810 */ /* 0x000fe40007ffe0ff */
[----:B------:R-:W-:Y:S02]  /*bfd0*/  IADD3 R122, PT, PT, R122, -0x80, RZ ;  /* 0xffffff807a7a7810 */ /* 0x000fe40007ffe0ff */
        /* <DEDUP_REMOVED lines=10> */
[C---:B------:R-:W-:Y:S01]  /*c080*/  FSETP.NEU.FTZ.AND P1, PT, R67.reuse, -INF , PT ;  /* 0xff8000004300780b */ /* 0x040fe20003f3d000 */
[----:B------:R-:W-:Y:S02]  /*c090*/  FMUL.FTZ R66, R67, UR4 ;  /* 0x0000000443427c20 */ /* 0x000fe40008410000 */
[----:B------:R-:W-:Y:S01]  /*c0a0*/  FMUL.FTZ R70, R69, UR4 ;  /* 0x0000000445467c20 */ /* 0x000fe20008410000 */
[----:B------:R-:W-:Y:S01]  /*c0b0*/  FMUL.FTZ R69, R65, UR4 ;  /* 0x0000000441457c20 */ /* 0x000fe20008410000 */
[----:B------:R-:W-:Y:S02]  /*c0c0*/  FADD.FTZ R72, -R67, R92 ;  /* 0x0000005c43487221 */ /* 0x000fe40000010100 */
[----:B------:R-:W1:Y:S01]  /*c0d0*/  MUFU.EX2 R73, R70 ;  /* 0x0000004600497308 */ /* 0x000e620000000800 */
[----:B------:R-:W-:Y:S01]  /*c0e0*/  FSEL R66, R66, RZ, P1 ;  /* 0x000000ff42427208 */ /* 0x000fe20000800000 */
[----:B------:R-:W-:Y:S01]  /*c0f0*/  FMUL.FTZ R71, R72, UR4 ;  /* 0x0000000448477c20 */ /* 0x000fe20008410000 */
[----:B------:R-:W-:Y:S03]  /*c100*/  FSETP.NEU.FTZ.AND P1, PT, R65, -INF , PT ;  /* 0xff8000004100780b */ /* 0x000fe60003f3d000 */
[--C-:B------:R-:W-:Y:S01]  /*c110*/  FFMA.FTZ R145, R3, UR4, -R66.reuse ;  /* 0x0000000403917c23 */ /* 0x100fe20008010842 */
[----:B------:R-:W-:Y:S03]  /*c120*/  FSEL R69, R69, RZ, P1 ;  /* 0x000000ff45457208 */ /* 0x000fe60000800000 */
        /* <DEDUP_REMOVED lines=9> */
[----:B------:R3:W-:Y:S01]  /*c1c0*/  MUFU.EX2 R70, R68 ;  /* 0x0000004400467308 */ /* 0x0007e20000000800 */
[C---:B-1----:R-:W-:Y:S01]  /*c1d0*/  FMUL.FTZ R110, R73.reuse, R110 ;  /* 0x0000006e496e7220 */ /* 0x042fe20000410000 */
[C---:B------:R-:W-:Y:S01]  /*c1e0*/  FMUL.FTZ R111, R73.reuse, R111 ;  /* 0x0000006f496f7220 */ /* 0x040fe20000410000 */
[----:B------:R-:W-:Y:S07]  /*c1f0*/  FMUL.FTZ R106, R73, R106 ;  /* 0x0000006a496a7220 */ /* 0x000fee0000410000 */
[----:B------:R-:W-:Y:S01]  /*c200*/  MUFU.EX2 R143, R143 ;  /* 0x0000008f008f7308 */ /* 0x000fe20000000800 */
[C---:B--2---:R-:W-:Y:S01]  /*c210*/  FMUL.FTZ R108, R71.reuse, R108 ;  /* 0x0000006c476c7220 */ /* 0x044fe20000410000 */
[C---:B------:R-:W-:Y:S01]  /*c220*/  FMUL.FTZ R109, R71.reuse, R109 ;  /* 0x0000006d476d7220 */ /* 0x040fe20000410000 */
[C---:B------:R-:W-:Y:S07]  /*c230*/  FMUL.FTZ R104, R71.reuse, R104 ;  /* 0x0000006847687220 */ /* 0x040fee0000410000 */
[----:B------:R-:W1:Y:S01]  /*c240*/  MUFU.EX2 R0, R0 ;  /* 0x0000000000007308 */ /* 0x000e620000000800 */
[----:B------:R-:W-:Y:S01]  /*c250*/  FMUL.FTZ R105, R71, R105 ;  /* 0x0000006947697220 */ /* 0x000fe20000410000 */
[----:B------:R-:W-:Y:S01]  /*c260*/  FMUL.FTZ R107, R73, R107 ;  /* 0x0000006b496b7220 */ /* 0x000fe20000410000 */
[C---:B------:R-:W-:Y:S07]  /*c270*/  FMUL.FTZ R100, R71.reuse, R100 ;  /* 0x0000006447647220 */ /* 0x040fee0000410000 */
[----:B------:R-:W2:Y:S01]  /*c280*/  MUFU.EX2 R75, R75 ;  /* 0x0000004b004b7308 */ /* 0x000ea20000000800 */
[----:B------:R-:W-:Y:S01]  /*c290*/  FMUL.FTZ R101, R71, R101 ;  /* 0x0000006547657220 */ /* 0x000fe20000410000 */
[----:B---3--:R-:W-:Y:S01]  /*c2a0*/  MOV R68, R115 ;  /* 0x0000007300447202 */ /* 0x008fe20000000f00 */
[----:B------:R-:W-:Y:S07]  /*c2b0*/  FMUL.FTZ R102, R73, R102 ;  /* 0x0000006649667220 */ /* 0x000fee0000410000 */
[----:B------:R-:W3:Y:S01]  /*c2c0*/  MUFU.EX2 R2, R2 ;  /* 0x0000000200027308 */ /* 0x000ee20000000800 */
[----:B------:R-:W-:Y:S01]  /*c2d0*/  @P0 IADD3 R68, PT, PT, R121, -0x20, RZ ;  /* 0xffffffe079440810 */ /* 0x000fe20007ffe0ff */
[----:B------:R-:W-:Y:S01]  /*c2e0*/  FMUL.FTZ R103, R73, R103 ;  /* 0x0000006749677220 */ /* 0x000fe20000410000 */
        /* <DEDUP_REMOVED lines=8> */
[--C-:B------:R-:W-:Y:S01]  /*c370*/  FFMA.FTZ R135, R9, UR4, -R66.reuse ;  /* 0x0000000409877c23 */ /* 0x100fe20008010842 */
[--C-:B------:R-:W-:Y:S01]  /*c380*/  FFMA.FTZ R138, R11, UR4, -R66.reuse ;  /* 0x000000040b8a7c23 */ /* 0x100fe20008010842 */
[--C-:B------:R-:W-:Y:S01]  /*c390*/  FFMA.FTZ R132, R13, UR4, -R66.reuse ;  /* 0x000000040d847c23 */ /* 0x100fe20008010842 */
[----:B---3--:R-:W-:Y:S01]  /*c3a0*/  F2FP.BF16.F32.PACK_AB R81, R143, R2 ;  /* 0x000000028f51723e */ /* 0x008fe200000010ff */
[--C-:B------:R-:W-:Y:S01]  /*c3b0*/  FFMA.FTZ R133, R15, UR4, -R66.reuse ;  /* 0x000000040f857c23 */ /* 0x100fe20008010842 */
[--C-:B------:R-:W-:Y:S01]  /*c3c0*/  FFMA.FTZ R139, R10, UR4, -R69.reuse ;  /* 0x000000040a8b7c23 */ /* 0x100fe20008010845 */
[--C-:B------:R-:W-:Y:S01]  /*c3d0*/  FFMA.FTZ R136, R12, UR4, -R69.reuse ;  /* 0x000000040c887c23 */ /* 0x100fe20008010845 */
[--C-:B------:R-:W-:Y:S01]  /*c3e0*/  FFMA.FTZ R134, R14, UR4, -R69.reuse ;  /* 0x000000040e867c23 */ /* 0x100fe20008010845 */
[--C-:B------:R-:W-:Y:S01]  /*c3f0*/  FFMA.FTZ R91, R16, UR4, -R69.reuse ;  /* 0x00000004105b7c23 */ /* 0x100fe20008010845 */
[----:B------:R-:W-:Y:S01]  /*c400*/  MUFU.EX2 R135, R135 ;  /* 0x0000008700877308 */ /* 0x000fe20000000800 */
[--C-:B------:R-:W-:Y:S01]  /*c410*/  FFMA.FTZ R150, R28, UR4, -R69.reuse ;  /* 0x000000041c967c23 */ /* 0x100fe20008010845 */
[----:B-1----:R-:W-:Y:S01]  /*c420*/  F2FP.BF16.F32.PACK_AB R83, R92, R127 ;  /* 0x0000007f5c53723e */ /* 0x002fe200000010ff */
[--C-:B------:R-:W-:Y:S01]  /*c430*/  FFMA.FTZ R152, R32, UR4, -R69.reuse ;  /* 0x0000000420987c23 */ /* 0x100fe20008010845 */
[--C-:B------:R-:W-:Y:S01]  /*c440*/  FFMA.FTZ R151, R31, UR4, -R66.reuse ;  /* 0x000000041f977c23 */ /* 0x100fe20008010842 */
[--C-:B------:R-:W-:Y:S01]  /*c450*/  FFMA.FTZ R33, R33, UR4, -R66.reuse ;  /* 0x0000000421217c23 */ /* 0x100fe20008010842 */
[--C-:B------:R-:W-:Y:S01]  /*c460*/  FFMA.FTZ R154, R37, UR4, -R66.reuse ;  /* 0x00000004259a7c23 */ /* 0x100fe20008010842 */
[--C-:B------:R-:W-:Y:S01]  /*c470*/  FFMA.FTZ R156, R36, UR4, -R69.reuse ;  /* 0x00000004249c7c23 */ /* 0x100fe20008010845 */
[----:B------:R-:W-:Y:S01]  /*c480*/  FFMA.FTZ R43, R43, UR4, -R66 ;  /* 0x000000042b2b7c23 */ /* 0x000fe20008010842 */
[C---:B------:R-:W-:Y:S01]  /*c490*/  HMMA.16816.F32.BF16 R108, R80.reuse, R76, R108 ;  /* 0x0000004c506c723c */ /* 0x040fe2000004186c */
[----:B------:R-:W-:Y:S10]  /*c4a0*/  MUFU.EX2 R138, R138 ;  /* 0x0000008a008a7308 */ /* 0x000ff40000000800 */
[----:B------:R-:W-:Y:S01]  /*c4b0*/  MUFU.EX2 R132, R132 ;  /* 0x0000008400847308 */ /* 0x000fe20000000800 */
[----:B------:R-:W-:Y:S01]  /*c4c0*/  FFMA.FTZ R0, R71, R87, R0 ;  /* 0x0000005747007223 */ /* 0x000fe20000010000 */
[--C-:B------:R-:W-:Y:S01]  /*c4d0*/  FFMA.FTZ R87, R30, UR4, -R69.reuse ;  /* 0x000000041e577c23 */ /* 0x100fe20008010845 */
[C---:B------:R-:W-:Y:S01]  /*c4e0*/  HMMA.16816.F32.BF16 R104, R80.reuse, R78, R104 ;  /* 0x0000004e5068723c */ /* 0x040fe20000041868 */
[----:B------:R-:W1:Y:S06]  /*c4f0*/  LDSM.16.MT88.4 R76, [R68] ;  /* 0x00000000444c783b */ /* 0x000e6c0000004200 */
[----:B------:R-:W-:Y:S01]  /*c500*/  MUFU.EX2 R133, R133 ;  /* 0x0000008500857308 */ /* 0x000fe20000000800 */
[--C-:B------:R-:W-:Y:S01]  /*c510*/  FFMA.FTZ R148, R27, UR4, -R66.reuse ;  /* 0x000000041b947c23 */ /* 0x100fe20008010842 */
[----:B------:R-:W-:Y:S01]  /*c520*/  FFMA.FTZ R27, R29, UR4, -R66 ;  /* 0x000000041d1b7c23 */ /* 0x000fe20008010842 */
[----:B------:R-:W-:Y:S01]  /*c530*/  FADD.FTZ R158, R145, R0 ;  /* 0x00000000919e7221 */ /* 0x000fe20000010000 */
[----:B------:R-:W-:Y:S06]  /*c540*/  FFMA.FTZ R145, R38, UR4, -R69 ;  /* 0x0000000426917c23 */ /* 0x000fec0008010845 */
[----:B------:R-:W-:Y:S01]  /*c550*/  MUFU.EX2 R139, R139 ;  /* 0x0000008b008b7308 */ /* 0x000fe20000000800 */
[----:B------:R-:W-:Y:S01]  /*c560*/  FFMA.FTZ R144, R17, UR4, -R66 ;  /* 0x0000000411907c23 */ /* 0x000fe20008010842 */
[----:B------:R-:W-:Y:S01]  /*c570*/  LDSM.16.MT88.4 R28, [R68+0xc00] ;  /* 0x000c0000441c783b */ /* 0x000fe20000004200 */
[----:B------:R-:W-:Y:S07]  /*c580*/  FADD.FTZ R75, R75, R158 ;  /* 0x0000009e4b4b7221 */ /* 0x000fee0000010000 */
[----:B------:R-:W-:Y:S01]  /*c590*/  MUFU.EX2 R136, R136 ;  /* 0x0000008800887308 */ /* 0x000fe20000000800 */
[--C-:B------:R-:W-:Y:S01]  /*c5a0*/  FFMA.FTZ R147, R19, UR4, -R66.reuse ;  /* 0x0000000413937c23 */ /* 0x100fe20008010842 */
[--C-:B------:R-:W-:Y:S01]  /*c5b0*/  FFMA.FTZ R142, R21, UR4, -R66.reuse ;  /* 0x00000004158e7c23 */ /* 0x100fe20008010842 */
[----:B------:R-:W-:Y:S01]  /*c5c0*/  FADD.FTZ R158, R70, R75 ;  /* 0x0000004b469e7221 */ /* 0x000fe20000010000 */
[--C-:B------:R-:W-:Y:S01]  /*c5d0*/  FFMA.FTZ R70, R41, UR4, -R66.reuse ;  /* 0x0000000429467c23 */ /* 0x100fe20008010842 */
[--C-:B------:R-:W-:Y:S05]  /*c5e0*/  FFMA.FTZ R75, R42, UR4, -R69.reuse ;  /* 0x000000042a4b7c23 */ /* 0x100fea0008010845 */
[----:B------:R-:W-:Y:S01]  /*c5f0*/  MUFU.EX2 R134, R134 ;  /* 0x0000008600867308 */ /* 0x000fe20000000800 */
[----:B------:R-:W-:Y:S01]  /*c600*/  FFMA.FTZ R137, R23, UR4, -R66 ;  /* 0x0000000417897c23 */ /* 0x000fe20008010842 */
[--C-:B------:R-:W-:Y:S01]  /*c610*/  FFMA.FTZ R149, R18, UR4, -R69.reuse ;  /* 0x0000000412957c23 */ /* 0x100fe20008010845 */
[--C-:B------:R-:W-:Y:S07]  /*c620*/  FFMA.FTZ R146, R20, UR4, -R69.reuse ;  /* 0x0000000414927c23 */ /* 0x100fee0008010845 */
[----:B------:R-:W-:Y:S01]  /*c630*/  MUFU.EX2 R91, R91 ;  /* 0x0000005b005b7308 */ /* 0x000fe20000000800 */
[--C-:B------:R-:W-:Y:S01]  /*c640*/  FFMA.FTZ R141, R22, UR4, -R69.reuse ;  /* 0x00000004168d7c23 */ /* 0x100fe20008010845 */
[--C-:B------:R-:W-:Y:S01]  /*c650*/  FFMA.FTZ R140, R24, UR4, -R69.reuse ;  /* 0x00000004188c7c23 */ /* 0x100fe20008010845 */
[----:B------:R-:W-:Y:S07]  /*c660*/  FFMA.FTZ R2, R73, R89, R2 ;  /* 0x0000005949027223 */ /* 0x000fee0000010002 */
[----:B------:R-:W-:Y:S01]  /*c670*/  MUFU.EX2 R144, R144 ;  /* 0x0000009000907308 */ /* 0x000fe20000000800 */
[----:B------:R-:W-:Y:S01]  /*c680*/  FFMA.FTZ R25, R25, UR4, -R66 ;  /* 0x0000000419197c23 */ /* 0x000fe20008010842 */
[--C-:B------:R-:W-:Y:S01]  /*c690*/  FFMA.FTZ R89, R26, UR4, -R69.reuse ;  /* 0x000000041a597c23 */ /* 0x100fe20008010845 */
[----:B------:R-:W-:Y:S01]  /*c6a0*/  FADD.FTZ R160, R143, R2 ;  /* 0x000000028fa07221 */ /* 0x000fe20000010000 */
[--C-:B------:R-:W-:Y:S06]  /*c6b0*/  FFMA.FTZ R143, R35, UR4, -R66.reuse ;  /* 0x00000004238f7c23 */ /* 0x100fec0008010842 */
[----:B------:R-:W2:Y:S01]  /*c6c0*/  MUFU.EX2 R147, R147 ;  /* 0x0000009300937308 */ /* 0x000ea20000000800 */
[----:B------:R-:W-:Y:S01]  /*c6d0*/  FFMA.FTZ R55, R55, UR4, -R66 ;  /* 0x0000000437377c23 */ /* 0x000fe20008010842 */
[--C-:B------:R-:W-:Y:S01]  /*c6e0*/  FFMA.FTZ R54, R54, UR4, -R69.reuse ;  /* 0x0000000436367c23 */ /* 0x100fe20008010845 */
[----:B------:R-:W-:Y:S07]  /*c6f0*/  FFMA.FTZ R56, R56, UR4, -R69 ;  /* 0x0000000438387c23 */ /* 0x000fee0008010845 */
[----:B------:R-:W-:Y:S01]  /*c700*/  MUFU.EX2 R142, R142 ;  /* 0x0000008e008e7308 */ /* 0x000fe20000000800 */
[----:B------:R-:W-:Y:S01]  /*c710*/  FADD.FTZ R127, R127, R160 ;  /* 0x000000a07f7f7221 */ /* 0x000fe20000010000 */
[----:B------:R-:W-:Y:S01]  /*c720*/  ISETP.NE.AND P0, PT, R120, RZ, PT ;  /* 0x000000ff7800720c */ /* 0x000fe20003f05270 */
[----:B------:R-:W-:Y:S07]  /*c730*/  FFMA.FTZ R61, R61, UR4, -R66 ;  /* 0x000000043d3d7c23 */ /* 0x000fee0008010842 */
[----:B------:R-:W3:Y:S01]  /*c740*/  MUFU.EX2 R137, R137 ;  /* 0x0000008900897308 */ /* 0x000ee20000000800 */
[----:B------:R-:W-:Y:S01]  /*c750*/  FADD.FTZ R92, R92, R127 ;  /* 0x0000007f5c5c7221 */ /* 0x000fe20000010000 */
[C---:B-1----:R-:W-:Y:S08]  /*c760*/  HMMA.16816.F32.BF16 R100, R80.reuse, R76, R100 ;  /* 0x0000004c5064723c */ /* 0x042ff00000041864 */
[----:B------:R-:W-:Y:S01]  /*c770*/  MUFU.EX2 R149, R149 ;  /* 0x0000009500957308 */ /* 0x000fe20000000800 */
[----:B--2---:R-:W-:Y:S01]  /*c780*/  F2FP.BF16.F32.PACK_AB R128, R147, R144 ;  /* 0x000000909380723e */ /* 0x004fe200000010ff */
[----:B------:R-:W-:Y:S08]  /*c790*/  FADD.FTZ R127, R139, R92 ;  /* 0x0000005c8b7f7221 */ /* 0x000ff00000010000 */
[----:B------:R-:W1:Y:S01]  /*c7a0*/  MUFU.EX2 R146, R146 ;  /* 0x0000009200927308 */ /* 0x000e620000000800 */
[----:B------:R-:W-:Y:S01]  /*c7b0*/  MOV R92, R67 ;  /* 0x00000043005c7202 */ /* 0x000fe20000000f00 */
[----:B------:R-:W-:Y:S01]  /*c7c0*/  HMMA.16816.F32.BF16 R96, R80, R78, R96 ;  /* 0x0000004e5060723c */ /* 0x000fe20000041860 */
[----:B------:R-:W2:Y:S07]  /*c7d0*/  LDSM.16.MT88.4 R76, [R123+0x3400] ;  /* 0x003400007b4c783b */ /* 0x000eae0000004200 */
[----:B------:R-:W-:Y:S01]  /*c7e0*/  MUFU.EX2 R141, R141 ;  /* 0x0000008d008d7308 */ /* 0x000fe20000000800 */
[----:B------:R-:W-:Y:S01]  /*c7f0*/  F2FP.BF16.F32.PACK_AB R80, R138, R135 ;  /* 0x000000878a50723e */ /* 0x000fe200000010ff */
[C---:B------:R-:W-:Y:S01]  /*c800*/  FADD.FTZ R127, R136.reuse, R127 ;  /* 0x0000007f887f7221 */ /* 0x040fe20000010000 */
[----:B------:R-:W-:Y:S07]  /*c810*/  F2FP.BF16.F32.PACK_AB R82, R133, R132 ;  /* 0x000000848552723e */ /* 0x000fee00000010ff */
[----:B------:R-:W4:Y:S01]  /*c820*/  MUFU.EX2 R140, R140 ;  /* 0x0000008c008c7308 */ /* 0x000f220000000800 */
[----:B------:R-:W-:Y:S02]  /*c830*/  F2FP.BF16.F32.PACK_AB R81, R136, R139 ;  /* 0x0000008b8851723e */ /* 0x000fe400000010ff */
[----:B------:R-:W-:Y:S07]  /*c840*/  F2FP.BF16.F32.PACK_AB R83, R91, R134 ;  /* 0x000000865b53723e */ /* 0x000fee00000010ff */
[----:B------:R-:W-:Y:S01]  /*c850*/  MUFU.EX2 R25, R25 ;  /* 0x0000001900197308 */ /* 0x000fe20000000800 */
[----:B---3--:R-:W-:Y:S01]  /*c860*/  F2FP.BF16.F32.PACK_AB R130, R137, R142 ;  /* 0x0000008e8982723e */ /* 0x008fe200000010ff */
[----:B------:R-:W-:Y:S01]  /*c870*/  FADD.FTZ R134, R134, R127 ;  /* 0x0000007f86867221 */ /* 0x000fe20000010000 */
[----:B-1----:R-:W-:Y:S07]  /*c880*/  F2FP.BF16.F32.PACK_AB R129, R146, R149 ;  /* 0x000000959281723e */ /* 0x002fee00000010ff */
[----:B------:R-:W-:Y:S01]  /*c890*/  MUFU.EX2 R26, R151 ;  /* 0x00000097001a7308 */ /* 0x000fe20000000800 */
[----:B------:R-:W-:Y:S01]  /*c8a0*/  FADD.FTZ R134, R91, R134 ;  /* 0x000000865b867221 */ /* 0x000fe20000010000 */
[----:B------:R-:W-:Y:S08]  /*c8b0*/  MOV R91, R65 ;  /* 0x00000041005b7202 */ /* 0x000ff00000000f00 */
[----:B------:R-:W-:Y:S01]  /*c8c0*/  MUFU.EX2 R70, R70 ;  /* 0x0000004600467308 */ /* 0x000fe20000000800 */
[----:B----4-:R-:W-:Y:S01]  /*c8d0*/  F2FP.BF16.F32.PACK_AB R131, R140, R141 ;  /* 0x0000008d8c83723e */ /* 0x010fe200000010ff */
[----:B------:R-:W-:Y:S08]  /*c8e0*/  FADD.FTZ R149, R149, R134 ;  /* 0x0000008695957221 */ /* 0x000ff00000010000 */
[----:B------:R-:W-:Y:S01]  /*c8f0*/  MUFU.EX2 R75, R75 ;  /* 0x0000004b004b7308 */ /* 0x000fe20000000800 */
[----:B------:R-:W-:Y:S09]  /*c900*/  FADD.FTZ R146, R146, R149 ;  /* 0x0000009592927221 */ /* 0x000ff20000010000 */
[----:B------:R-:W-:Y:S01]  /*c910*/  MUFU.EX2 R27, R27 ;  /* 0x0000001b001b7308 */ /* 0x000fe20000000800 */
[----:B------:R-:W-:Y:S09]  /*c920*/  FADD.FTZ R141, R141, R146 ;  /* 0x000000928d8d7221 */ /* 0x000ff20000010000 */
[----:B------:R-:W-:Y:S01]  /*c930*/  MUFU.EX2 R143, R143 ;  /* 0x0000008f008f7308 */ /* 0x000fe20000000800 */
[----:B------:R-:W-:Y:S09]  /*c940*/  FADD.FTZ R140, R140, R141 ;  /* 0x0000008d8c8c7221 */ /* 0x000ff20000010000 */
[----:B------:R-:W-:Y:S10]  /*c950*/  MUFU.EX2 R154, R154 ;  /* 0x0000009a009a7308 */ /* 0x000ff40000000800 */
[----:B------:R-:W-:Y:S01]  /*c960*/  MUFU.EX2 R156, R156 ;  /* 0x0000009c009c7308 */ /* 0x000fe20000000800 */
[C---:B--2---:R-:W-:Y:S09]  /*c970*/  HMMA.16816.F32.BF16 R108, R80.reuse, R76, R108 ;  /* 0x0000004c506c723c */ /* 0x044ff2000004186c */
[----:B------:R-:W-:Y:S10]  /*c980*/  MUFU.EX2 R145, R145 ;  /* 0x0000009100917308 */ /* 0x000ff40000000800 */
[----:B------:R-:W-:Y:S01]  /*c990*/  MUFU.EX2 R54, R54 ;  /* 0x0000003600367308 */ /* 0x000fe20000000800 */
[C---:B------:R-:W-:Y:S01]  /*c9a0*/  HMMA.16816.F32.BF16 R104, R80.reuse, R78, R104 ;  /* 0x0000004e5068723c */ /* 0x040fe20000041868 */
[----:B------:R-:W1:Y:S08]  /*c9b0*/  LDSM.16.MT88.4 R76, [R68+0x400] ;  /* 0x00040000444c783b */ /* 0x000e700000004200 */
[----:B------:R-:W2:Y:S10]  /*c9c0*/  MUFU.EX2 R148, R148 ;  /* 0x0000009400947308 */ /* 0x000eb40000000800 */
[----:B------:R-:W-:Y:S10]  /*c9d0*/  MUFU.EX2 R89, R89 ;  /* 0x0000005900597308 */ /* 0x000ff40000000800 */
[----:B------:R-:W3:Y:S10]  /*c9e0*/  MUFU.EX2 R150, R150 ;  /* 0x0000009600967308 */ /* 0x000ef40000000800 */
[----:B------:R-:W-:Y:S10]  /*c9f0*/  MUFU.EX2 R87, R87 ;  /* 0x0000005700577308 */ /* 0x000ff40000000800 */
[----:B------:R-:W4:Y:S01]  /*ca00*/  MUFU.EX2 R152, R152 ;  /* 0x0000009800987308 */ /* 0x000f220000000800 */
[C---:B-1----:R-:W-:Y:S08]  /*ca10*/  HMMA.16816.F32.BF16 R100, R80.reuse, R76, R100 ;  /* 0x0000004c5064723c */ /* 0x042ff00000041864 */
[----:B------:R-:W-:Y:S01]  /*ca20*/  HMMA.16816.F32.BF16 R96, R80, R78, R96 ;  /* 0x0000004e5060723c */ /* 0x000fe20000041860 */
[----:B------:R-:W1:Y:S08]  /*ca30*/  LDSM.16.MT88.4 R76, [R123+0x3800] ;  /* 0x003800007b4c783b */ /* 0x000e700000004200 */
[----:B------:R-:W5:Y:S01]  /*ca40*/  LDSM.16.MT88.4 R80, [R68+0x800] ;  /* 0x000800004450783b */ /* 0x000f620000004200 */
[C---:B-1----:R-:W-:Y:S08]  /*ca50*/  HMMA.16816.F32.BF16 R108, R128.reuse, R76, R108 ;  /* 0x0000004c806c723c */ /* 0x042ff0000004186c */
[C---:B------:R-:W-:Y:S01]  /*ca60*/  HMMA.16816.F32.BF16 R104, R128.reuse, R78, R104 ;  /* 0x0000004e8068723c */ /* 0x040fe20000041868 */
[----:B------:R-:W1:Y:S07]  /*ca70*/  LDSM.16.MT88.4 R76, [R123+0x3c00] ;  /* 0x003c00007b4c783b */ /* 0x000e6e0000004200 */
[C---:B-----5:R-:W-:Y:S03]  /*ca80*/  HMMA.16816.F32.BF16 R100, R128.reuse, R80, R100 ;  /* 0x000000508064723c */ /* 0x060fe60000041864 */
[----:B--2---:R-:W-:Y:S02]  /*ca90*/  F2FP.BF16.F32.PACK_AB R80, R148, R25 ;  /* 0x000000199450723e */ /* 0x004fe400000010ff */
[----:B---3--:R-:W-:Y:S01]  /*caa0*/  F2FP.BF16.F32.PACK_AB R81, R150, R89 ;  /* 0x000000599651723e */ /* 0x008fe200000010ff */
[----:B------:R-:W-:Y:S02]  /*cab0*/  FADD.FTZ R89, R89, R140 ;  /* 0x0000008c59597221 */ /* 0x000fe40000010000 */
[----:B------:R-:W-:Y:S01]  /*cac0*/  HMMA.16816.F32.BF16 R96, R128, R82, R96 ;  /* 0x000000528060723c */ /* 0x000fe20000041860 */
[----:B------:R-:W2:Y:S02]  /*cad0*/  LDSM.16.MT88.4 R128, [R123+0x4000] ;  /* 0x004000007b80783b */ /* 0x000ea40000004200 */
[----:B------:R-:W-:Y:S01]  /*cae0*/  F2FP.BF16.F32.PACK_AB R82, R26, R27 ;  /* 0x0000001b1a52723e */ /* 0x000fe200000010ff */
[----:B------:R-:W-:Y:S01]  /*caf0*/  FADD.FTZ R150, R150, R89 ;  /* 0x0000005996967221 */ /* 0x000fe20000010000 */
[C---:B----4-:R-:W-:Y:S03]  /*cb00*/  F2FP.BF16.F32.PACK_AB R83, R152.reuse, R87 ;  /* 0x000000579853723e */ /* 0x050fe600000010ff */
[----:B------:R-:W-:Y:S04]  /*cb10*/  FADD.FTZ R87, R87, R150 ;  /* 0x0000009657577221 */ /* 0x000fe80000010000 */
[C---:B------:R-:W-:Y:S05]  /*cb20*/  HMMA.16816.F32.BF16 R100, R80.reuse, R28, R100 ;  /* 0x0000001c5064723c */ /* 0x040fea0000041864 */
[----:B------:R-:W-:Y:S03]  /*cb30*/  FADD.FTZ R152, R152, R87 ;  /* 0x0000005798987221 */ /* 0x000fe60000010000 */
[C---:B------:R-:W-:Y:S08]  /*cb40*/  HMMA.16816.F32.BF16 R96, R80.reuse, R30, R96 ;  /* 0x0000001e5060723c */ /* 0x040ff00000041860 */
[C---:B-1----:R-:W-:Y:S01]  /*cb50*/  HMMA.16816.F32.BF16 R108, R80.reuse, R76, R108 ;  /* 0x0000004c506c723c */ /* 0x042fe2000004186c */
[----:B------:R1:W3:Y:S02]  /*cb60*/  MUFU.EX2 R76, R33 ;  /* 0x00000021004c7308 */ /* 0x0002e40000000800 */
[--C-:B------:R-:W-:Y:S02]  /*cb70*/  FFMA.FTZ R77, R39, UR4, -R66.reuse ;  /* 0x00000004274d7c23 */ /* 0x100fe40008010842 */
[----:B------:R-:W-:Y:S03]  /*cb80*/  LDSM.16.MT88.4 R36, [R123+0x4400] ;  /* 0x004400007b24783b */ /* 0x000fe60000004200 */
[----:B------:R-:W-:Y:S03]  /*cb90*/  HMMA.16816.F32.BF16 R104, R80, R78, R104 ;  /* 0x0000004e5068723c */ /* 0x000fe60000041868 */
[----:B------:R-:W4:Y:S01]  /*cba0*/  MUFU.EX2 R77, R77 ;  /* 0x0000004d004d7308 */ /* 0x000f220000000800 */
[--C-:B------:R-:W-:Y:S01]  /*cbb0*/  FFMA.FTZ R79, R34, UR4, -R69.reuse ;  /* 0x00000004224f7c23 */ /* 0x100fe20008010845 */
[--C-:B------:R-:W-:Y:S01]  /*cbc0*/  FFMA.FTZ R78, R40, UR4, -R69.reuse ;  /* 0x00000004284e7c23 */ /* 0x100fe20008010845 */
[--C-:B------:R-:W-:Y:S01]  /*cbd0*/  FFMA.FTZ R82, R45, UR4, -R66.reuse ;  /* 0x000000042d527c23 */ /* 0x100fe20008010842 */
[--C-:B------:R-:W-:Y:S01]  /*cbe0*/  FFMA.FTZ R80, R47, UR4, -R66.reuse ;  /* 0x000000042f507c23 */ /* 0x100fe20008010842 */
[----:B-1----:R-:W1:Y:S05]  /*cbf0*/  LDSM.16.MT88.4 R32, [R68+0x1000] ;  /* 0x001000004420783b */ /* 0x002e6a0000004200 */
[----:B------:R5:W-:Y:S01]  /*cc00*/  MUFU.EX2 R45, R43 ;  /* 0x0000002b002d7308 */ /* 0x000be20000000800 */
[----:B---3--:R-:W-:Y:S01]  /*cc10*/  F2FP.BF16.F32.PACK_AB R28, R143, R76 ;  /* 0x0000004c8f1c723e */ /* 0x008fe200000010ff */
[--C-:B------:R-:W-:Y:S01]  /*cc20*/  FFMA.FTZ R81, R48, UR4, -R69.reuse ;  /* 0x0000000430517c23 */ /* 0x100fe20008010845 */
[--C-:B------:R-:W-:Y:S07]  /*cc30*/  FFMA.FTZ R48, R49, UR4, -R66.reuse ;  /* 0x0000000431307c23 */ /* 0x100fee0008010842 */
[----:B------:R-:W3:Y:S01]  /*cc40*/  MUFU.EX2 R79, R79 ;  /* 0x0000004f004f7308 */ /* 0x000ee20000000800 */
[--C-:B------:R-:W-:Y:S01]  /*cc50*/  FFMA.FTZ R49, R51, UR4, -R66.reuse ;  /* 0x0000000433317c23 */ /* 0x100fe20008010842 */
[----:B------:R-:W-:Y:S01]  /*cc60*/  FFMA.FTZ R51, R53, UR4, -R66 ;  /* 0x0000000435337c23 */ /* 0x000fe20008010842 */
[----:B----4-:R-:W-:Y:S07]  /*cc70*/  F2FP.BF16.F32.PACK_AB R30, R77, R154 ;  /* 0x0000009a4d1e723e */ /* 0x010fee00000010ff */
[----:B------:R-:W4:Y:S01]  /*cc80*/  MUFU.EX2 R78, R78 ;  /* 0x0000004e004e7308 */ /* 0x000f220000000800 */
[----:B------:R-:W-:Y:S01]  /*cc90*/  FFMA.FTZ R53, R52, UR4, -R69 ;  /* 0x0000000434357c23 */ /* 0x000fe20008010845 */
[----:B------:R-:W-:Y:S08]  /*cca0*/  FADD.FTZ R83, R135, R158 ;  /* 0x0000009e87537221 */ /* 0x000ff00000010000 */
[----:B------:R-:W-:Y:S01]  /*ccb0*/  MUFU.EX2 R47, R82 ;  /* 0x00000052002f7308 */ /* 0x000fe20000000800 */
[----:B-----5:R-:W5:Y:S01]  /*ccc0*/  LDSM.16.MT88.4 R40, [R68+0x1400] ;  /* 0x001400004428783b */ /* 0x020f620000004200 */
[----:B------:R-:W-:Y:S08]  /*ccd0*/  FADD.FTZ R83, R138, R83 ;  /* 0x000000538a537221 */ /* 0x000ff00000010000 */
[----:B------:R-:W1:Y:S01]  /*cce0*/  MUFU.EX2 R80, R80 ;  /* 0x0000005000507308 */ /* 0x000e620000000800 */
[----:B---3--:R-:W-:Y:S01]  /*ccf0*/  F2FP.BF16.F32.PACK_AB R29, R156, R79 ;  /* 0x0000004f9c1d723e */ /* 0x008fe200000010ff */
[----:B------:R-:W-:Y:S08]  /*cd00*/  FADD.FTZ R132, R132, R83 ;  /* 0x0000005384847221 */ /* 0x000ff00000010000 */
[----:B------:R-:W-:Y:S01]  /*cd10*/  MUFU.EX2 R81, R81 ;  /* 0x0000005100517308 */ /* 0x000fe20000000800 */
[----:B------:R-:W-:Y:S01]  /*cd20*/  FADD.FTZ R79, R79, R152 ;  /* 0x000000984f4f7221 */ /* 0x000fe20000010000 */
[----:B----4-:R-:W-:Y:S01]  /*cd30*/  F2FP.BF16.F32.PACK_AB R31, R78, R145 ;  /* 0x000000914e1f723e */ /* 0x010fe200000010ff */
[----:B------:R-:W-:Y:S07]  /*cd40*/  FADD.FTZ R133, R133, R132 ;  /* 0x0000008485857221 */ /* 0x000fee0000010000 */
[----:B------:R-:W-:Y:S01]  /*cd50*/  MUFU.EX2 R48, R48 ;  /* 0x0000003000307308 */ /* 0x000fe20000000800 */
[----:B------:R-:W-:Y:S01]  /*cd60*/  FADD.FTZ R156, R156, R79 ;  /* 0x0000004f9c9c7221 */ /* 0x000fe20000010000 */
[----:B------:R-:W-:Y:S08]  /*cd70*/  FADD.FTZ R144, R144, R133 ;  /* 0x0000008590907221 */ /* 0x000ff00000010000 */
[----:B------:R-:W-:Y:S01]  /*cd80*/  MUFU.EX2 R49, R49 ;  /* 0x0000003100317308 */ /* 0x000fe20000000800 */
[C---:B--2---:R-:W-:Y:S09]  /*cd90*/  HMMA.16816.F32.BF16 R108, R28.reuse, R128, R108 ;  /* 0x000000801c6c723c */ /* 0x044ff2000004186c */
[----:B------:R-:W-:Y:S01]  /*cda0*/  MUFU.EX2 R51, R51 ;  /* 0x0000003300337308 */ /* 0x000fe20000000800 */
[--C-:B------:R-:W-:Y:S01]  /*cdb0*/  FFMA.FTZ R128, R44, UR4, -R69.reuse ;  /* 0x000000042c807c23 */ /* 0x100fe20008010845 */
[----:B------:R-:W-:Y:S08]  /*cdc0*/  FFMA.FTZ R44, R46, UR4, -R69 ;  /* 0x000000042e2c7c23 */ /* 0x000ff00008010845 */
[----:B------:R-:W-:Y:S01]  /*cdd0*/  MUFU.EX2 R53, R53 ;  /* 0x0000003500357308 */ /* 0x000fe20000000800 */
[C---:B------:R-:W-:Y:S09]  /*cde0*/  HMMA.16816.F32.BF16 R104, R28.reuse, R130, R104 ;  /* 0x000000821c68723c */ /* 0x040ff20000041868 */
[----:B------:R-:W2:Y:S01]  /*cdf0*/  MUFU.EX2 R46, R128 ;  /* 0x00000080002e7308 */ /* 0x000ea20000000800 */
[----:B------:R-:W-:Y:S01]  /*ce00*/  FADD.FTZ R147, R147, R144 ;  /* 0x0000009093937221 */ /* 0x000fe20000010000 */
[----:B------:R-:W-:Y:S08]  /*ce10*/  FADD.FTZ R145, R145, R156 ;  /* 0x0000009c91917221 */ /* 0x000ff00000010000 */
[----:B------:R-:W3:Y:S01]  /*ce20*/  MUFU.EX2 R44, R44 ;  /* 0x0000002c002c7308 */ /* 0x000ee20000000800 */
[C---:B-1----:R-:W-:Y:S03]  /*ce30*/  HMMA.16816.F32.BF16 R100, R28.reuse, R32, R100 ;  /* 0x000000201c64723c */ /* 0x042fe60000041864 */
[----:B------:R-:W-:Y:S05]  /*ce40*/  FADD.FTZ R78, R78, R145 ;  /* 0x000000914e4e7221 */ /* 0x000fea0000010000 */
[----:B------:R-:W-:Y:S01]  /*ce50*/  HMMA.16816.F32.BF16 R96, R28, R34, R96 ;  /* 0x000000221c60723c */ /* 0x000fe20000041860 */
[----:B------:R-:W1:Y:S02]  /*ce60*/  LDSM.16.MT88.4 R32, [R123+0x4800] ;  /* 0x004800007b20783b */ /* 0x000e640000004200 */
[----:B------:R-:W-:Y:S02]  /*ce70*/  F2FP.BF16.F32.PACK_AB R28, R45, R70 ;  /* 0x000000462d1c723e */ /* 0x000fe400000010ff */
[----:B------:R-:W-:Y:S02]  /*ce80*/  F2FP.BF16.F32.PACK_AB R30, R80, R47 ;  /* 0x0000002f501e723e */ /* 0x000fe400000010ff */
[C---:B--2---:R-:W-:Y:S01]  /*ce90*/  F2FP.BF16.F32.PACK_AB R29, R46.reuse, R75 ;  /* 0x0000004b2e1d723e */ /* 0x044fe200000010ff */
[----:B------:R-:W-:Y:S01]  /*cea0*/  FADD.FTZ R75, R75, R78 ;  /* 0x0000004e4b4b7221 */ /* 0x000fe20000010000 */
[C---:B---3--:R-:W-:Y:S03]  /*ceb0*/  F2FP.BF16.F32.PACK_AB R31, R81.reuse, R44 ;  /* 0x0000002c511f723e */ /* 0x048fe600000010ff */
[----:B------:R-:W-:Y:S04]  /*cec0*/  FADD.FTZ R75, R46, R75 ;  /* 0x0000004b2e4b7221 */ /* 0x000fe80000010000 */
[C---:B------:R-:W-:Y:S03]  /*ced0*/  HMMA.16816.F32.BF16 R108, R28.reuse, R36, R108 ;  /* 0x000000241c6c723c */ /* 0x040fe6000004186c */
[----:B------:R-:W-:Y:S01]  /*cee0*/  FFMA.FTZ R36, R50, UR4, -R69 ;  /* 0x0000000432247c23 */ /* 0x000fe20008010845 */
[----:B------:R-:W-:Y:S01]  /*cef0*/  FADD.FTZ R44, R44, R75 ;  /* 0x0000004b2c2c7221 */ /* 0x000fe20000010000 */
[----:B------:R-:W2:Y:S03]  /*cf00*/  MUFU.EX2 R50, R55 ;  /* 0x0000003700327308 */ /* 0x000ea60000000800 */
[C---:B------:R-:W-:Y:S07]  /*cf10*/  HMMA.16816.F32.BF16 R104, R28.reuse, R38, R104 ;  /* 0x000000261c68723c */ /* 0x040fee0000041868 */
[----:B------:R3:W4:Y:S01]  /*cf20*/  MUFU.EX2 R52, R36 ;  /* 0x0000002400347308 */ /* 0x0007220000000800 */
[----:B------:R-:W-:Y:S09]  /*cf30*/  FADD.FTZ R81, R81, R44 ;  /* 0x0000002c51517221 */ /* 0x000ff20000010000 */
[----:B------:R-:W1:Y:S01]  /*cf40*/  MUFU.EX2 R55, R56 ;  /* 0x0000003800377308 */ /* 0x000e620000000800 */
[C---:B-----5:R-:W-:Y:S03]  /*cf50*/  HMMA.16816.F32.BF16 R100, R28.reuse, R40, R100 ;  /* 0x000000281c64723c */ /* 0x060fe60000041864 */
[----:B------:R-:W-:Y:S01]  /*cf60*/  FADD.FTZ R40, R142, R147 ;  /* 0x000000938e287221 */ /* 0x000fe20000010000 */
[----:B--2---:R-:W-:Y:S02]  /*cf70*/  F2FP.BF16.F32.PACK_AB R38, R50, R51 ;  /* 0x000000333226723e */ /* 0x004fe400000010ff */
[----:B---3--:R-:W-:Y:S02]  /*cf80*/  F2FP.BF16.F32.PACK_AB R36, R49, R48 ;  /* 0x000000303124723e */ /* 0x008fe400000010ff */
[----:B------:R-:W-:Y:S01]  /*cf90*/  HMMA.16816.F32.BF16 R96, R28, R42, R96 ;  /* 0x0000002a1c60723c */ /* 0x000fe20000041860 */
[----:B------:R-:W2:Y:S02]  /*cfa0*/  LDSM.16.MT88.4 R28, [R68+0x1800] ;  /* 0x00180000441c783b */ /* 0x000ea40000004200 */
[----:B----4-:R-:W-:Y:S01]  /*cfb0*/  F2FP.BF16.F32.PACK_AB R37, R53, R52 ;  /* 0x000000343525723e */ /* 0x010fe200000010ff */
[----:B------:R-:W-:Y:S01]  /*cfc0*/  FADD.FTZ R40, R137, R40 ;  /* 0x0000002889287221 */ /* 0x000fe20000010000 */
[----:B-1----:R-:W-:Y:S01]  /*cfd0*/  F2FP.BF16.F32.PACK_AB R39, R55, R54 ;  /* 0x000000363727723e */ /* 0x002fe200000010ff */
[----:B------:R-:W-:Y:S01]  /*cfe0*/  FFMA.FTZ R56, R59, UR4, -R66 ;  /* 0x000000043b387c23 */ /* 0x000fe20008010842 */
[----:B------:R-:W-:Y:S04]  /*cff0*/  FADD.FTZ R52, R52, R81 ;  /* 0x0000005134347221 */ /* 0x000fe80000010000 */
[----:B------:R-:W-:Y:S01]  /*d000*/  FADD.FTZ R53, R53, R52 ;  /* 0x0000003435357221 */ /* 0x000fe20000010000 */
[C---:B------:R-:W-:Y:S01]  /*d010*/  HMMA.16816.F32.BF16 R108, R36.reuse, R32, R108 ;  /* 0x00000020246c723c */ /* 0x040fe2000004186c */
[----:B------:R-:W-:Y:S04]  /*d020*/  MUFU.EX2 R56, R56 ;  /* 0x0000003800387308 */ /* 0x000fe80000000800 */
[----:B------:R-:W-:Y:S01]  /*d030*/  FADD.FTZ R33, R25, R40 ;  /* 0x0000002819217221 */ /* 0x000fe20000010000 */
[--C-:B------:R-:W-:Y:S01]  /*d040*/  FFMA.FTZ R25, R57, UR4, -R66.reuse ;  /* 0x0000000439197c23 */ /* 0x100fe20008010842 */
[----:B------:R-:W1:Y:S01]  /*d050*/  LDSM.16.MT88.4 R40, [R123+0x4c00] ;  /* 0x004c00007b28783b */ /* 0x000e620000004200 */
[C---:B------:R-:W-:Y:S03]  /*d060*/  HMMA.16816.F32.BF16 R104, R36.reuse, R34, R104 ;  /* 0x000000222468723c */ /* 0x040fe60000041868 */
[----:B------:R-:W-:Y:S01]  /*d070*/  FADD.FTZ R148, R148, R33 ;  /* 0x0000002194947221 */ /* 0x000fe20000010000 */
[--C-:B------:R-:W-:Y:S01]  /*d080*/  FFMA.FTZ R57, R58, UR4, -R69.reuse ;  /* 0x000000043a397c23 */ /* 0x100fe20008010845 */
[----:B------:R-:W-:Y:S01]  /*d090*/  FFMA.FTZ R58, R62, UR4, -R69 ;  /* 0x000000043e3a7c23 */ /* 0x000fe20008010845 */
[----:B------:R-:W-:Y:S01]  /*d0a0*/  FFMA.FTZ R66, R63, UR4, -R66 ;  /* 0x000000043f427c23 */ /* 0x000fe20008010842 */
[----:B------:R-:W-:Y:S01]  /*d0b0*/  FADD.FTZ R33, R27, R148 ;  /* 0x000000941b217221 */ /* 0x000fe20000010000 */
[----:B------:R-:W-:Y:S01]  /*d0c0*/  FADD.FTZ R54, R54, R53 ;  /* 0x0000003536367221 */ /* 0x000fe20000010000 */
[----:B------:R-:W3:Y:S02]  /*d0d0*/  MUFU.EX2 R25, R25 ;  /* 0x0000001900197308 */ /* 0x000ee40000000800 */
[----:B------:R-:W-:Y:S01]  /*d0e0*/  FADD.FTZ R33, R26, R33 ;  /* 0x000000211a217221 */ /* 0x000fe20000010000 */
[--C-:B------:R-:W-:Y:S01]  /*d0f0*/  FFMA.FTZ R26, R60, UR4, -R69.reuse ;  /* 0x000000043c1a7c23 */ /* 0x100fe20008010845 */
[----:B------:R-:W-:Y:S06]  /*d100*/  FFMA.FTZ R69, R64, UR4, -R69 ;  /* 0x0000000440457c23 */ /* 0x000fec0008010845 */
[----:B------:R-:W-:Y:S01]  /*d110*/  MUFU.EX2 R27, R61 ;  /* 0x0000003d001b7308 */ /* 0x000fe20000000800 */
[----:B------:R-:W-:Y:S01]  /*d120*/  FADD.FTZ R76, R76, R33 ;  /* 0x000000214c4c7221 */ /* 0x000fe20000010000 */
[----:B------:R-:W-:Y:S01]  /*d130*/  FADD.FTZ R54, R55, R54 ;  /* 0x0000003637367221 */ /* 0x000fe20000010000 */
[----:B------:R-:W4:Y:S07]  /*d140*/  LDSM.16.MT88.4 R32, [R68+0x1c00] ;  /* 0x001c00004420783b */ /* 0x000f2e0000004200 */
[----:B------:R-:W5:Y:S01]  /*d150*/  MUFU.EX2 R66, R66 ;  /* 0x0000004200427308 */ /* 0x000f620000000800 */
[----:B------:R-:W-:Y:S01]  /*d160*/  FADD.FTZ R143, R143, R76 ;  /* 0x0000004c8f8f7221 */ /* 0x000fe20000010000 */
[C---:B--2---:R-:W-:Y:S08]  /*d170*/  HMMA.16816.F32.BF16 R100, R36.reuse, R28, R100 ;  /* 0x0000001c2464723c */ /* 0x044ff00000041864 */
[----:B------:R-:W-:Y:S01]  /*d180*/  MUFU.EX2 R57, R57 ;  /* 0x0000003900397308 */ /* 0x000fe20000000800 */
[----:B------:R-:W-:Y:S01]  /*d190*/  FADD.FTZ R154, R154, R143 ;  /* 0x0000008f9a9a7221 */ /* 0x000fe20000010000 */
[----:B---3--:R-:W-:Y:S08]  /*d1a0*/  F2FP.BF16.F32.PACK_AB R28, R56, R25 ;  /* 0x00000019381c723e */ /* 0x008ff000000010ff */
[----:B------:R-:W2:Y:S01]  /*d1b0*/  MUFU.EX2 R26, R26 ;  /* 0x0000001a001a7308 */ /* 0x000ea20000000800 */
[----:B------:R-:W-:Y:S01]  /*d1c0*/  FADD.FTZ R77, R77, R154 ;  /* 0x0000009a4d4d7221 */ /* 0x000fe20000010000 */
[----:B------:R-:W-:Y:S08]  /*d1d0*/  HMMA.16816.F32.BF16 R96, R36, R30, R96 ;  /* 0x0000001e2460723c */ /* 0x000ff00000041860 */
[----:B------:R-:W-:Y:S01]  /*d1e0*/  MUFU.EX2 R58, R58 ;  /* 0x0000003a003a7308 */ /* 0x000fe20000000800 */
[----:B------:R-:W-:Y:S01]  /*d1f0*/  FADD.FTZ R70, R70, R77 ;  /* 0x0000004d46467221 */ /* 0x000fe20000010000 */
[----:B-----5:R-:W-:Y:S08]  /*d200*/  F2FP.BF16.F32.PACK_AB R30, R66, R27 ;  /* 0x0000001b421e723e */ /* 0x020ff000000010ff */
[----:B------:R-:W3:Y:S01]  /*d210*/  MUFU.EX2 R69, R69 ;  /* 0x0000004500457308 */ /* 0x000ee20000000800 */
[----:B------:R-:W-:Y:S04]  /*d220*/  FADD.FTZ R70, R45, R70 ;  /* 0x000000462d467221 */ /* 0x000fe80000010000 */
[----:B------:R-:W-:Y:S01]  /*d230*/  FADD.FTZ R37, R47, R70 ;  /* 0x000000462f257221 */ /* 0x000fe20000010000 */
[----:B--2---:R-:W-:Y:S01]  /*d240*/  F2FP.BF16.F32.PACK_AB R29, R26, R57 ;  /* 0x000000391a1d723e */ /* 0x004fe200000010ff */
[----:B------:R-:W-:Y:S02]  /*d250*/  FADD.FTZ R57, R57, R54 ;  /* 0x0000003639397221 */ /* 0x000fe40000010000 */
[----:B------:R-:W-:Y:S02]  /*d260*/  FADD.FTZ R37, R80, R37 ;  /* 0x0000002550257221 */ /* 0x000fe40000010000 */
[----:B------:R-:W-:Y:S02]  /*d270*/  FADD.FTZ R57, R26, R57 ;  /* 0x000000391a397221 */ /* 0x000fe40000010000 */
[----:B------:R-:W-:Y:S01]  /*d280*/  FADD.FTZ R36, R48, R37 ;  /* 0x0000002530247221 */ /* 0x000fe20000010000 */
[----:B---3--:R-:W-:Y:S01]  /*d290*/  F2FP.BF16.F32.PACK_AB R31, R69, R58 ;  /* 0x0000003a451f723e */ /* 0x008fe200000010ff */
[----:B------:R-:W-:Y:S02]  /*d2a0*/  FADD.FTZ R58, R58, R57 ;  /* 0x000000393a3a7221 */ /* 0x000fe40000010000 */
[----:B------:R-:W-:Y:S02]  /*d2b0*/  FADD.FTZ R36, R49, R36 ;  /* 0x0000002431247221 */ /* 0x000fe40000010000 */
[----:B------:R-:W-:Y:S02]  /*d2c0*/  FADD.FTZ R89, R69, R58 ;  /* 0x0000003a45597221 */ /* 0x000fe40000010000 */
[C---:B-1----:R-:W-:Y:S05]  /*d2d0*/  HMMA.16816.F32.BF16 R108, R28.reuse, R40, R108 ;  /* 0x000000281c6c723c */ /* 0x042fea000004186c */
[----:B------:R-:W-:Y:S03]  /*d2e0*/  FADD.FTZ R51, R51, R36 ;  /* 0x0000002433337221 */ /* 0x000fe60000010000 */
[C---:B------:R-:W-:Y:S03]  /*d2f0*/  HMMA.16816.F32.BF16 R104, R28.reuse, R42, R104 ;  /* 0x0000002a1c68723c */ /* 0x040fe60000041868 */
[----:B------:R-:W-:Y:S04]  /*d300*/  FADD.FTZ R50, R50, R51 ;  /* 0x0000003332327221 */ /* 0x000fe80000010000 */
[----:B------:R-:W-:Y:S01]  /*d310*/  FADD.FTZ R25, R25, R50 ;  /* 0x0000003219197221 */ /* 0x000fe20000010000 */
[C---:B----4-:R-:W-:Y:S03]  /*d320*/  HMMA.16816.F32.BF16 R100, R28.reuse, R32, R100 ;  /* 0x000000201c64723c */ /* 0x050fe60000041864 */
[----:B------:R-:W-:Y:S04]  /*d330*/  FADD.FTZ R56, R56, R25 ;  /* 0x0000001938387221 */ /* 0x000fe80000010000 */
[----:B------:R-:W-:Y:S01]  /*d340*/  FADD.FTZ R27, R27, R56 ;  /* 0x000000381b1b7221 */ /* 0x000fe20000010000 */
[----:B------:R-:W-:Y:S03]  /*d350*/  HMMA.16816.F32.BF16 R96, R28, R34, R96 ;  /* 0x000000221c60723c */ /* 0x000fe60000041860 */
[----:B------:R-:W-:Y:S05]  /*d360*/  FADD.FTZ R87, R66, R27 ;  /* 0x0000001b42577221 */ /* 0x000fea0000010000 */
[----:B------:R-:W-:Y:S01]  /*d370*/  @!UPT UIADD3 URZ, UPT, UPT, URZ, URZ, URZ ;  /* 0x000000fffffff290 */ /* 0x000fe2000fffe0ff */
[----:B------:R-:W-:Y:S11]  /*d380*/  @P0 BRA `(.L_x_4004) ;  /* 0xffffffc800200947 */ /* 0x000ff6000383ffff */
.L_x_4000:
[----:B------:R-:W1:Y:S01]  /*d390*/  SHFL.BFLY PT, R2, R87, 0x2, 0x1f ;  /* 0x0c401f0057027f89 */ /* 0x000e6200000e0000 */
[----:B------:R-:W-:Y:S01]  /*d3a0*/  ISETP.NE.AND P1, PT, R114, -0x1, PT ;  /* 0xffffffff7200780c */ /* 0x000fe20003f25270 */
[----:B------:R-:W-:Y:S01]  /*d3b0*/  BSSY.RECONVERGENT B0, `(.L_x_4005) ;  /* 0x000006c000007945 */ /* 0x000fe20003800200 */
[C---:B------:R-:W-:Y:S01]  /*d3c0*/  SHF.L.U32 R8, R84.reuse, 0x1, RZ ;  /* 0x0000000154087819 */ /* 0x040fe200000006ff */
[----:B------:R-:W2:Y:S01]  /*d3d0*/  SHFL.BFLY PT, R0, R89, 0x2, 0x1f ;  /* 0x0c401f0059007f89 */ /* 0x000ea200000e0000 */
[----:B------:R-:W-:Y:S02]  /*d3e0*/  SHF.L.U32 R3, R84, 0x4, RZ ;  /* 0x0000000454037819 */ /* 0x000fe400000006ff */
[----:B------:R-:W-:Y:S01]  /*d3f0*/  LOP3.LUT R8, R8, 0x6, RZ, 0xc0, !PT ;  /* 0x0000000608087812 */ /* 0x000fe200078ec0ff */
[----:B------:R-:W3:Y:S01]  /*d400*/  S2R R9, SR_CTAID.Z ;  /* 0x0000000000097919 */ /* 0x000ee20000002700 */
[----:B------:R-:W-:Y:S02]  /*d410*/  SHF.L.U32 R14, R84, 0x2, RZ ;  /* 0x00000002540e7819 */ /* 0x000fe400000006ff */
[----:B------:R-:W-:-:S02]  /*d420*/  LOP3.LUT R10, R8, 0x3e00, R3, 0xf8, !PT ;  /* 0x00003e00080a7812 */ /* 0x000fc400078ef803 */
[--C-:B------:R-:W-:Y:S02]  /*d430*/  LOP3.LUT R8, R116, 0xc0, R95.reuse, 0xf8, !PT ;  /* 0x000000c074087812 */ /* 0x100fe400078ef85f */
[----:B------:R-:W-:Y:S02]  /*d440*/  LOP3.LUT R95, R10, 0x20, R95, 0xf8, !PT ;  /* 0x000000200a5f7812 */ /* 0x000fe400078ef85f */
[C---:B------:R-:W-:Y:S01]  /*d450*/  LOP3.LUT R12, R14.reuse, 0x40, RZ, 0xc0, !PT ;  /* 0x000000400e0c7812 */ /* 0x040fe200078ec0ff */
[----:B------:R-:W4:Y:S01]  /*d460*/  LDC R10, c[0x0][0x434] ;  /* 0x00010d00ff0a7b82 */ /* 0x000f220000000800 */
[----:B------:R-:W-:Y:S02]  /*d470*/  LOP3.LUT R8, R95, R8, RZ, 0xfc, !PT ;  /* 0x000000085f087212 */ /* 0x000fe400078efcff */
[----:B------:R-:W-:Y:S02]  /*d480*/  LOP3.LUT R14, R14, 0x20, RZ, 0xc0, !PT ;  /* 0x000000200e0e7812 */ /* 0x000fe400078ec0ff */
[----:B------:R-:W-:Y:S01]  /*d490*/  LEA R11, R8, UR6, 0x1 ;  /* 0x00000006080b7c11 */ /* 0x000fe2000f8e08ff */
[----:B-1----:R-:W-:Y:S01]  /*d4a0*/  FADD.FTZ R7, R2, R87 ;  /* 0x0000005702077221 */ /* 0x002fe20000010000 */
[----:B------:R-:W-:Y:S01]  /*d4b0*/  LOP3.LUT P5, RZ, R84, 0x3, RZ, 0xc0, !PT ;  /* 0x0000000354ff7812 */ /* 0x000fe200078ac0ff */
[----:B------:R-:W1:Y:S01]  /*d4c0*/  S2UR UR6, SR_CTAID.X ;  /* 0x00000000000679c3 */ /* 0x000e620000002500 */
[C---:B------:R-:W-:Y:S01]  /*d4d0*/  IADD3 R13, PT, PT, R11.reuse, -R12, RZ ;  /* 0x8000000c0b0d7210 */ /* 0x040fe20007ffe0ff */
[----:B--2---:R-:W-:Y:S01]  /*d4e0*/  FADD.FTZ R5, R0, R89 ;  /* 0x0000005900057221 */ /* 0x004fe20000010000 */
[----:B------:R-:W2:Y:S01]  /*d4f0*/  SHFL.BFLY PT, R4, R7, 0x1, 0x1f ;  /* 0x0c201f0007047f89 */ /* 0x000ea200000e0000 */
[----:B------:R-:W-:-:S03]  /*d500*/  IADD3 R19, PT, PT, R11, -R14, RZ ;  /* 0x8000000e0b137210 */ /* 0x000fc60007ffe0ff */
[----:B------:R-:W5:Y:S01]  /*d510*/  SHFL.BFLY PT, R0, R5, 0x1, 0x1f ;  /* 0x0c201f0005007f89 */ /* 0x000f6200000e0000 */
[----:B-1----:R-:W-:Y:S01]  /*d520*/  USHF.L.U32 UR6, UR6, 0x6, URZ ;  /* 0x0000000606067899 */ /* 0x002fe200080006ff */
[----:B--2---:R-:W-:Y:S02]  /*d530*/  FADD.FTZ R4, R7, R4 ;  /* 0x0000000407047221 */ /* 0x004fe40000010000 */
[----:B------:R-:W1:Y:S02]  /*d540*/  LDC.U8 R7, c[0x0][0x548] ;  /* 0x00015200ff077b82 */ /* 0x000e640000000000 */
[----:B------:R-:W2:Y:S01]  /*d550*/  MUFU.RCP R2, R4 ;  /* 0x0000000400027308 */ /* 0x000ea20000001000 */
[----:B-----5:R-:W-:Y:S01]  /*d560*/  FADD.FTZ R0, R5, R0 ;  /* 0x0000000005007221 */ /* 0x020fe20000010000 */
[----:B------:R-:W-:Y:S01]  /*d570*/  FSETP.NE.FTZ.AND P4, PT, R4, RZ, PT ;  /* 0x000000ff0400720b */ /* 0x000fe20003f95000 */
[----:B------:R-:W5:Y:S03]  /*d580*/  S2R R5, SR_CTAID.Y ;  /* 0x0000000000057919 */ /* 0x000f660000002600 */
[----:B------:R-:W-:-:S02]  /*d590*/  FSETP.NE.FTZ.AND P3, PT, R0, RZ, PT ;  /* 0x000000ff0000720b */ /* 0x000fc40003f75000 */
[----:B------:R-:W3:Y:S08]  /*d5a0*/  MUFU.RCP R6, R0 ;  /* 0x0000000000067308 */ /* 0x000ef00000001000 */
[----:B------:R-:W4:Y:S01]  /*d5b0*/  @P4 MUFU.LG2 R4, R4 ;  /* 0x0000000400044308 */ /* 0x000f220000000c00 */
[----:B--2---:R-:W-:Y:S02]  /*d5c0*/  FSEL R2, R2, 1, P4 ;  /* 0x3f80000002027808 */ /* 0x004fe40002000000 */
[----:B------:R-:W2:Y:S01]  /*d5d0*/  @P3 LDC R12, c[0x0][0x458] ;  /* 0x00011600ff0c3b82 */ /* 0x000ea20000000800 */
[----:B-1----:R-:W-:-:S02]  /*d5e0*/  ISETP.NE.AND P2, PT, R7, RZ, PT ;  /* 0x000000ff0700720c */ /* 0x002fc40003f45270 */
        /* <DEDUP_REMOVED lines=9> */
[----:B------:R-:W5:Y:S01]  /*d680*/  @!P1 LDC.64 R2, c[0x0][0x400] ;  /* 0x00010000ff029b82 */ /* 0x000f620000000a00 */
[----:B------:R-:W1:Y:S01]  /*d690*/  @P3 MUFU.LG2 R0, R0 ;  /* 0x0000000000003308 */ /* 0x000e620000000c00 */
[----:B------:R-:W-:Y:S01]  /*d6a0*/  ISETP.NE.OR P0, PT, R114, -0x1, !P2 ;  /* 0xffffffff7200780c */ /* 0x000fe20005705670 */
        /* <DEDUP_REMOVED lines=15> */
[----:B------:R-:W4:Y:S01]  /*d7a0*/  @P1 LDC.64 R6, c[0x0][0x408] ;  /* 0x00010200ff061b82 */ /* 0x000f220000000a00 */
[----:B------:R-:W-:Y:S01]  /*d7b0*/  F2FP.BF16.F32.PACK_AB R100, R101, R100 ;  /* 0x000000646564723e */ /* 0x000fe200000010ff */
[----:B------:R2:W-:Y:S01]  /*d7c0*/  STS [R11+0x200], R110 ;  /* 0x0002006e0b007388 */ /* 0x0005e20000000800 */
[----:B------:R-:W-:Y:S01]  /*d7d0*/  F2FP.BF16.F32.PACK_AB R102, R103, R102 ;  /* 0x000000666766723e */ /* 0x000fe200000010ff */
[----:B-----5:R-:W-:Y:S01]  /*d7e0*/  @!P1 IMAD.WIDE.U32 R16, R5, R2, RZ ;  /* 0x0000000205109225 */ /* 0x020fe200078e00ff */
[----:B------:R-:W-:Y:S01]  /*d7f0*/  F2FP.BF16.F32.PACK_AB R96, R97, R96 ;  /* 0x000000606160723e */ /* 0x000fe200000010ff */
[----:B------:R2:W-:Y:S01]  /*d800*/  STS [R19+0x10], R104 ;  /* 0x0000106813007388 */ /* 0x0005e20000000800 */
[----:B------:R-:W-:Y:S01]  /*d810*/  F2FP.BF16.F32.PACK_AB R98, R99, R98 ;  /* 0x000000626362723e */ /* 0x000fe200000010ff */
[----:B------:R-:W5:Y:S01]  /*d820*/  @P4 LDC R2, c[0x0][0x458] ;  /* 0x00011600ff024b82 */ /* 0x000f620000000800 */
[----:B------:R-:W-:Y:S01]  /*d830*/  @!P1 IMAD R3, R5, R3, R17 ;  /* 0x0000000305039224 */ /* 0x000fe200078e0211 */
[----:B------:R5:W-:Y:S01]  /*d840*/  STS [R19+0x210], R106 ;  /* 0x0002106a13007388 */ /* 0x000be20000000800 */
[----:B-1----:R-:W-:-:S03]  /*d850*/  @P3 FMUL.FTZ R0, R0, 0.69314718246459960938 ;  /* 0x3f31721800003820 */ /* 0x002fc60000410000 */
[----:B------:R1:W-:Y:S02]  /*d860*/  STS [R13+0x20], R100 ;  /* 0x000020640d007388 */ /* 0x0003e40000000800 */
[----:B------:R-:W1:Y:S01]  /*d870*/  @P2 LDC R15, c[0x0][0x454] ;  /* 0x00011500ff0f2b82 */ /* 0x000e620000000800 */
[----:B---3--:R-:W-:Y:S01]  /*d880*/  @!P2 IMAD R23, R5, R8, R9 ;  /* 0x000000080517a224 */ /* 0x008fe200078e0209 */
[----:B------:R3:W-:Y:S01]  /*d890*/  STS [R13+0x220], R102 ;  /* 0x000220660d007388 */ /* 0x0007e20000000800 */
[----:B------:R-:W-:Y:S01]  /*d8a0*/  MOV R8, 0x7f800000 ;  /* 0x7f80000000087802 */ /* 0x000fe20000000f00 */
[----:B----4-:R-:W-:Y:S01]  /*d8b0*/  @P1 IMAD.WIDE.U32 R20, R114, R6, RZ ;  /* 0x0000000672141225 */ /* 0x010fe200078e00ff */
[----:B--2---:R-:W-:-:S03]  /*d8c0*/  IADD3 R11, PT, PT, -R14, R13, RZ ;  /* 0x0000000d0e0b7210 */ /* 0x004fc60007ffe1ff */
[----:B------:R-:W-:Y:S01]  /*d8d0*/  @P1 IMAD R3, R114, R7, R21 ;  /* 0x0000000772031224 */ /* 0x000fe200078e0215 */
[----:B------:R-:W-:Y:S01]  /*d8e0*/  MOV R7, 0x7f800000 ;  /* 0x7f80000000077802 */ /* 0x000fe20000000f00 */
[----:B------:R-:W-:Y:S02]  /*d8f0*/  @!P0 IMAD R114, R5, R10, RZ ;  /* 0x0000000a05728224 */ /* 0x000fe400078e02ff */
[----:B------:R-:W-:Y:S01]  /*d900*/  @P3 FFMA.FTZ R7, R65, R12, R0 ;  /* 0x0000000c41073223 */ /* 0x000fe20000010000 */
[----:B------:R3:W-:Y:S01]  /*d910*/  STS [R11+0x30], R96 ;  /* 0x000030600b007388 */ /* 0x0007e20000000800 */
[----:B------:R-:W-:Y:S02]  /*d920*/  @!P2 IMAD R6, R23, R10, RZ ;  /* 0x0000000a1706a224 */ /* 0x000fe400078e02ff */
[----:B-----5:R-:W-:Y:S01]  /*d930*/  @P4 FFMA.FTZ R8, R67, R2, R4 ;  /* 0x0000000243084223 */ /* 0x020fe20000010004 */
[----:B------:R-:W-:Y:S01]  /*d940*/  SHF.R.U32.HI R0, RZ, 0x2, R84 ;  /* 0x00000002ff007819 */ /* 0x000fe20000011654 */
[----:B------:R3:W-:Y:S01]  /*d950*/  STS [R11+0x230], R98 ;  /* 0x000230620b007388 */ /* 0x0007e20000000800 */
[----:B-1----:R-:W-:Y:S01]  /*d960*/  @P2 IMAD R6, R9, R15, R114 ;  /* 0x0000000f09062224 */ /* 0x002fe200078e0272 */
[----:B------:R-:W-:Y:S06]  /*d970*/  BAR.SYNC.DEFER_BLOCKING 0x0 ;  /* 0x0000000000007b1d */ /* 0x000fec0000010000 */
[----:B------:R-:W-:Y:S05]  /*d980*/  @P5 BRA `(.L_x_4006) ;  /* 0x0000000000385947 */ /* 0x000fea0003800000 */
        /* <DEDUP_REMOVED lines=11> */
[----:B---3--:R-:W-:-:S05]  /*da40*/  LEA.HI.X R11, R4, UR5, R5, 0x2, P0 ;  /* 0x00000005040b7c11 */ /* 0x008fca00080f1405 */
[----:B------:R1:W-:Y:S04]  /*da50*/  @!P3 STG.E desc[UR14][R10.64], R8 ;  /* 0x000000080a00b986 */ /* 0x0003e8000c10190e */
[----:B------:R1:W-:Y:S02]  /*da60*/  @!P2 STG.E desc[UR14][R10.64+0x20], R7 ;  /* 0x000020070a00a986 */ /* 0x0003e4000c10190e */
.L_x_4006:
[----:B------:R-:W-:Y:S05]  /*da70*/  BSYNC.RECONVERGENT B0 ;  /* 0x0000000000007941 */ /* 0x000fea0003800200 */
.L_x_4005:
[----:B------:R-:W2:Y:S01]  /*da80*/  LDCU UR4, c[0x0][0x440] ;  /* 0x00008800ff0477ac */ /* 0x000ea20008000800 */
[----:B------:R-:W1:Y:S01]  /*da90*/  LDC.64 R4, c[0x0][0x408] ;  /* 0x00010200ff047b82 */ /* 0x000e620000000a00 */
[----:B------:R-:W-:Y:S01]  /*daa0*/  MOV R95, RZ ;  /* 0x000000ff005f7202 */ /* 0x000fe20000000f00 */
[----:B---3--:R-:W3:Y:S01]  /*dab0*/  LDS.128 R12, [R126] ;  /* 0x000000007e0c7984 */ /* 0x008ee20000000c00 */
[----:B------:R-:W-:-:S03]  /*dac0*/  @P1 MOV R16, R20 ;  /* 0x0000001400101202 */ /* 0x000fc60000000f00 */
[----:B------:R-:W4:Y:S01]  /*dad0*/  LDS.128 R124, [R126+0x800] ;  /* 0x000800007e7c7984 */ /* 0x000f220000000c00 */
        /* <DEDUP_REMOVED lines=31> */
.L_x_4007:
        /* <DEDUP_REMOVED lines=11> */
.L_x_4931:


//--------------------- .text._ZN5flash24flash_fwd_splitkv_kernelI23Flash_fwd_kernel_traitsILi32ELi64ELi128ELi4ELb0ELb0EN7cutlass10bfloat16_tE19Flash_kernel_traitsILi32ELi64ELi128ELi4ES3_EELb1ELb0ELb0ELb0ELb1ELb0ELb0ELb1EEEvNS_16Flash_fwd_paramsE --------------------------
	.section	.text._ZN5flash24flash_fwd_splitkv_kernelI23Flash_fwd_kernel_traitsILi32ELi64ELi128ELi4ELb0ELb0EN7cutlass10bfloat16_tE19Flash_kernel_traitsILi32ELi64ELi128ELi4ES3_EELb1ELb0ELb0ELb0ELb1ELb0ELb0ELb1EEEvNS_16Flash_fwd_paramsE,"ax",@progbits
	.align	128
        .global         _ZN5flash24flash_fwd_splitkv_kernelI23Flash_fwd_kernel_traitsILi32ELi64ELi128ELi4ELb0ELb0EN7cutlass10bfloat16_tE19Flash_kernel_traitsILi32ELi64ELi128ELi4ES3_EELb1ELb0ELb0ELb0ELb1ELb0ELb0ELb1EEEvNS_16Flash_fwd_paramsE
        .type           _ZN5flash24flash_fwd_splitkv_kernelI23Flash_fwd_kernel_traitsILi32ELi64ELi128ELi4ELb0ELb0EN7cutlass10bfloat16_tE19Flash_kernel_traitsILi32ELi64ELi128ELi4ES3_EELb1ELb0ELb0ELb0ELb1ELb0ELb0ELb1EEEvNS_16Flash_fwd_paramsE,@function
        .size           _ZN5flash24flash_fwd_splitkv_kernelI23Flash_fwd_kernel_traitsILi32ELi64ELi128ELi4ELb0ELb0EN7cutlass10bfloat16_tE19Flash_kernel_traitsILi32ELi64ELi128ELi4ES3_EELb1ELb0ELb0ELb0ELb1ELb0ELb0ELb1EEEvNS_16Flash_fwd_paramsE,(.L_x_4932 - _ZN5flash24flash_fwd_splitkv_kernelI23Flash_fwd_kernel_traitsILi32ELi64ELi128ELi4ELb0ELb0EN7cutlass10bfloat16_tE19Flash_kernel_traitsILi32ELi64ELi128ELi4ES3_EELb1ELb0ELb0ELb0ELb1ELb0ELb0ELb1EEEvNS_16Flash_fwd_paramsE)
        .other          _ZN5flash24flash_fwd_splitkv_kernelI23Flash_fwd_kernel_traitsILi32ELi64ELi128ELi4ELb0ELb0EN7cutlass10bfloat16_tE19Flash_kernel_traitsILi32ELi64ELi128ELi4ES3_EELb1ELb0ELb0ELb0ELb1ELb0ELb0ELb1EEEvNS_16Flash_fwd_paramsE,@"STO_CUDA_ENTRY STV_DEFAULT"
_ZN5flash24flash_fwd_splitkv_kernelI23Flash_fwd_kernel_traitsILi32ELi64ELi128ELi4ELb0ELb0EN7cutlass10bfloat16_tE19Flash_kernel_traitsILi32ELi64ELi128ELi4ES3_EELb1ELb0ELb0ELb0ELb1ELb0ELb0ELb1EEEvNS_16Flash_fwd_paramsE:
.text._ZN5flash24flash_fwd_splitkv_kernelI23Flash_fwd_kernel_traitsILi32ELi64ELi128ELi4ELb0ELb0EN7cutlass10bfloat16_tE19Flash_kernel_traitsILi32ELi64ELi128ELi4ES3_EELb1ELb0ELb0ELb0ELb1ELb0ELb0ELb1EEEvNS_16Flash_fwd_paramsE:
[----:B------:R-:W-:Y:S01]  /*0000*/  LDC R1, c[0x0][0x37c] ;  /* 0x0000df00ff017b82 */ /* 0x000fe20000000800 */
[----:B------:R-:W1:Y:S01]  /*0010*/  S2R R73, SR_CTAID.Y ;  /* 0x0000000000497919 */ /* 0x000e620000002600 */
[----:B------:R-:W2:Y:S06]  /*0020*/  LDCU.64 UR8, c[0x0][0x460] ;  /* 0x00008c00ff0877ac */ /* 0x000eac0008000a00 */
[----:B------:R-:W1:Y:S01]  /*0030*/  LDC.64 R4, c[0x0][0x460] ;  /* 0x00011800ff047b82 */ /* 0x000e620000000a00 */
[----:B------:R-:W-:Y:S01]  /*0040*/  IMAD.MOV.U32 R136, RZ, RZ, -0x1 ;  /* 0xffffffffff887424 */ /* 0x000fe200078e00ff */
[----:B------:R-:W3:Y:S01]  /*0050*/  LDCU.64 UR6, c[0x0][0x358] ;  /* 0x00006b00ff0677ac */ /* 0x000ee20008000a00 */
[----:B------:R-:W4:Y:S05]  /*0060*/  LDCU.64 UR4, c[0x0][0x470] ;  /* 0x00008e00ff0477ac */ /* 0x000f2a0008000a00 */
[----:B------:R-:W4:Y:S01]  /*0070*/  LDC.64 R2, c[0x0][0x478] ;  /* 0x00011e00ff027b82 */ /* 0x000f220000000a00 */
[----:B--2---:R-:W-:-:S02]  /*0080*/  ISETP.NE.U32.AND P0, PT, RZ, UR8, PT ;  /* 0x00000008ff007c0c */ /* 0x004fc4000bf05070 */
[----:B------:R-:W-:Y:S02]  /*0090*/  ISETP.NE.U32.AND P3, PT, RZ, UR8, PT ;  /* 0x00000008ff007c0c */ /* 0x000fe4000bf65070 */
[----:B------:R-:W-:Y:S02]  /*00a0*/  ISETP.NE.AND.EX P0, PT, RZ, UR9, PT, P0 ;  /* 0x00000009ff007c0c */ /* 0x000fe4000bf05300 */
[----:B------:R-:W-:Y:S01]  /*00b0*/  ISETP.NE.AND.EX P3, PT, RZ, UR9, PT, P3 ;  /* 0x00000009ff007c0c */ /* 0x000fe2000bf65330 */
[----:B-1----:R-:W-:-:S04]  /*00c0*/  IMAD.WIDE.U32 R4, R73, 0x4, R4 ;  /* 0x0000000449047825 */ /* 0x002fc800078e0004 */
[----:B------:R-:W-:-:S06]  /*00d0*/  IMAD.SHL.U32 R9, R73, 0x4, RZ ;  /* 0x0000000449097824 */ /* 0x000fcc00078e00ff */
[----:B---3--:R-:W2:Y:S01]  /*00e0*/  @P0 LDG.E R136, desc[UR6][R4.64] ;  /* 0x0000000604880981 */ /* 0x008ea2000c1e1900 */
[----:B----4-:R-:W-:Y:S02]  /*00f0*/  ISETP.NE.U32.AND P2, PT, RZ, UR4, PT ;  /* 0x00000004ff007c0c */ /* 0x010fe4000bf45070 */
[----:B------:R-:W-:Y:S01]  /*0100*/  ISETP.NE.U32.AND P1, PT, R2, RZ, PT ;  /* 0x000000ff0200720c */ /* 0x000fe20003f25070 */
[----:B------:R1:W2:Y:S01]  /*0110*/  @P3 LDG.E R13, desc[UR6][R4.64+0x4] ;  /* 0x00000406040d3981 */ /* 0x0002a2000c1e1900 */
[----:B------:R-:W-:Y:S01]  /*0120*/  IADD3 R20, P4, PT, R9, UR4, RZ ;  /* 0x0000000409147c10 */ /* 0x000fe2000ff9e0ff */
[----:B------:R-:W3:Y:S01]  /*0130*/  LDCU.U8 UR4, c[0x0][0x532] ;  /* 0x0000a640ff0477ac */ /* 0x000ee20008000000 */
[----:B------:R-:W-:Y:S02]  /*0140*/  ISETP.NE.AND.EX P1, PT, R3, RZ, PT, P1 ;  /* 0x000000ff0300720c */ /* 0x000fe40003f25310 */
[----:B------:R-:W-:Y:S01]  /*0150*/  SHF.R.U32.HI R6, RZ, 0x1e, R73 ;  /* 0x0000001eff067819 */ /* 0x000fe20000011649 */
[----:B-1----:R-:W1:Y:S03]  /*0160*/  LDC.64 R4, c[0x0][0x468] ;  /* 0x00011a00ff047b82 */ /* 0x002e660000000a00 */
[----:B------:R-:W-:-:S02]  /*0170*/  IADD3.X R21, PT, PT, R6, UR5, RZ, P4, !PT ;  /* 0x0000000506157c10 */ /* 0x000fc4000a7fe4ff */
[----:B---3--:R-:W-:-:S05]  /*0180*/  ISETP.NE.AND P4, PT, RZ, UR4, PT ;  /* 0x00000004ff007c0c */ /* 0x008fca000bf85270 */
[----:B------:R-:W-:Y:S02]  /*0190*/  @P1 IADD3 R2, P0, PT, R9, R2, RZ ;  /* 0x0000000209021210 */ /* 0x000fe40007f1e0ff */
[----:B------:R-:W-:Y:S01]  /*01a0*/  ISETP.NE.AND.EX P2, PT, RZ, UR5, PT, P2 ;  /* 0x00000005ff007c0c */ /* 0x000fe2000bf45320 */
[----:B------:R-:W-:Y:S02]  /*01b0*/  IMAD.MOV.U32 R0, RZ, RZ, RZ ;  /* 0x000000ffff007224 */ /* 0x000fe400078e00ff */
[----:B------:R-:W-:Y:S01]  /*01c0*/  IMAD.MOV.U32 R7, RZ, RZ, -0x1 ;  /* 0xffffffffff077424 */ /* 0x000fe200078e00ff */
[----:B------:R-:W3:Y:S01]  /*01d0*/  S2R R11, SR_CTAID.X ;  /* 0x00000000000b7919 */ /* 0x000ee20000002500 */
[----:B------:R-:W-:Y:S01]  /*01e0*/  @P1 IMAD.X R3, R6, 0x1, R3, P0 ;  /* 0x0000000106031824 */ /* 0x000fe200000e0603 */
[----:B------:R-:W4:Y:S04]  /*01f0*/  @!P3 LDC R137, c[0x0][0x434] ;  /* 0x00010d00ff89bb82 */ /* 0x000f280000000800 */
[----:B------:R1:W5:Y:S04]  /*0200*/  @P1 LDG.E R67, desc[UR6][R2.64] ;  /* 0x0000000602431981 */ /* 0x000368000c1e1900 */
[----:B------:R1:W5:Y:S01]  /*0210*/  @P2 LDG.E R0, desc[UR6][R20.64] ;  /* 0x0000000614002981 */ /* 0x000362000c1e1900 */
[----:B------:R-:W2:Y:S01]  /*0220*/  @!P1 LDC R8, c[0x0][0x43c] ;  /* 0x00010f00ff089b82 */ /* 0x000ea20000000800 */
[----:B-1----:R-:W-:-:S04]  /*0230*/  ISETP.EQ.U32.AND P5, PT, R4, RZ, PT ;  /* 0x000000ff0400720c */ /* 0x002fc80003fa2070 */
[----:B------:R-:W-:Y:S02]  /*0240*/  ISETP.EQ.OR.EX P5, PT, R5, RZ, !P4, P5 ;  /* 0x000000ff0500720c */ /* 0x000fe400067a2750 */
[----:B------:R-:W-:-:S05]  /*0250*/  IADD3 R14, P0, PT, R9, R4, RZ ;  /* 0x00000004090e7210 */ /* 0x000fca0007f1e0ff */
[----:B------:R-:W-:-:S06]  /*0260*/  IMAD.X R15, R6, 0x1, R5, P0 ;  /* 0x00000001060f7824 */ /* 0x000fcc00000e0605 */
[----:B------:R1:W5:Y:S01]  /*0270*/  @!P5 LDG.E R7, desc[UR6][R14.64] ;  /* 0x000000060e07d981 */ /* 0x000362000c1e1900 */
[----:B------:R-:W-:Y:S01]  /*0280*/  ISETP.NE.U32.AND P0, PT, R4, RZ, PT ;  /* 0x000000ff0400720c */ /* 0x000fe20003f05070 */
[----:B------:R-:W1:Y:S03]  /*0290*/  @!P1 LDC.64 R2, c[0x0][0x488] ;  /* 0x00012200ff029b82 */ /* 0x000e660000000a00 */
[----:B------:R-:W-:-:S13]  /*02a0*/  ISETP.NE.AND.EX P0, PT, R5, RZ, PT, P0 ;  /* 0x000000ff0500720c */ /* 0x000fda0003f05300 */
[----:B------:R-:W1:Y:S01]  /*02b0*/  @!P0 LDC R71, c[0x0][0x438] ;  /* 0x00010e00ff478b82 */ /* 0x000e620000000800 */
[----:B---3--:R-:W-:Y:S02]  /*02c0*/  IMAD.SHL.U32 R72, R11, 0x40, RZ ;  /* 0x000000400b487824 */ /* 0x008fe400078e00ff */
[----:B--2---:R-:W-:-:S05]  /*02d0*/  @P3 IMAD.IADD R137, R13, 0x1, -R136 ;  /* 0x000000010d893824 */ /* 0x004fca00078e0a88 */
[----:B----4-:R-:W-:Y:S01]  /*02e0*/  ISETP.GT.AND P3, PT, R137, R72, PT ;  /* 0x000000488900720c */ /* 0x010fe20003f64270 */
[----:B-1----:R-:W-:-:S12]  /*02f0*/  @!P0 BRA `(.L_x_4008) ;  /* 0x00000000000c8947 */ /* 0x002fd80003800000 */
[----:B------:R-:W2:Y:S02]  /*0300*/  @P4 LDG.E R4, desc[UR6][R14.64+0x4] ;  /* 0x000004060e044981 */ /* 0x000ea4000c1e1900 */
[----:B--2--5:R-:W-:-:S06]  /*0310*/  @P4 IADD3 R71, PT, PT, R4, -R7, RZ ;  /* 0x8000000704474210 */ /* 0x024fcc0007ffe0ff */
[----:B------:R1:W5:Y:S02]  /*0320*/  @!P4 LDG.E R71, desc[UR6][R14.64] ;  /* 0x000000060e47c981 */ /* 0x000364000c1e1900 */
.L_x_4008:
        /* <DEDUP_REMOVED lines=42> */
[----:B------:R-:W-:Y:S02]  /*05d0*/  IMAD R9, R72, R5, R11 ;  /* 0x0000000548097224 */ /* 0x000fe400078e020b */
[----:B---3--:R-:W-:Y:S02]  /*05e0*/  IMAD R3, R3, UR8, R8 ;  /* 0x0000000803037c24 */ /* 0x008fe4000f8e0208 */
[----:B----4-:R-:W-:-:S04]  /*05f0*/  @!P0 IMAD.WIDE.U32 R14, R73, R6, RZ ;  /* 0x00000006490e8225 */ /* 0x010fc800078e00ff */
[----:B------:R-:W-:Y:S01]  /*0600*/  @!P0 IMAD R2, R73, R7, R15 ;  /* 0x0000000749028224 */ /* 0x000fe200078e020f */
[----:B------:R-:W-:Y:S01]  /*0610*/  @!P0 MOV R6, R14 ;  /* 0x0000000e00068202 */ /* 0x000fe20000000f00 */
[----:B------:R-:W-:Y:S01]  /*0620*/  @P0 IMAD R2, R136, R5, R13 ;  /* 0x0000000588020224 */ /* 0x000fe200078e020d */
[----:B------:R-:W-:-:S04]  /*0630*/  @P0 MOV R6, R12 ;  /* 0x0000000c00060202 */ /* 0x000fc80000000f00 */
[----:B------:R-:W-:Y:S02]  /*0640*/  IADD3 R12, P0, PT, R6, R10, RZ ;  /* 0x0000000a060c7210 */ /* 0x000fe40007f1e0ff */
[----:B------:R-:W1:Y:S01]  /*0650*/  @!P2 LDC.64 R6, c[0x0][0x3f0] ;  /* 0x0000fc00ff06ab82 */ /* 0x000e620000000a00 */
[----:B------:R-:W-:Y:S02]  /*0660*/  IADD3 R10, PT, PT, R0, 0x20, RZ ;  /* 0x00000020000a7810 */ /* 0x000fe40007ffe0ff */
[----:B------:R-:W-:Y:S02]  /*0670*/  IMAD.X R13, R2, 0x1, R9, P0 ;  /* 0x00000001020d7824 */ /* 0x000fe400000e0609 */
        /* <DEDUP_REMOVED lines=23> */
.L_x_4011:
[----:B------:R-:W-:Y:S05]  /*07f0*/  BSYNC.RECONVERGENT B0 ;  /* 0x0000000000007941 */ /* 0x000fea0003800200 */
.L_x_4010:
[----:B------:R-:W3:Y:S01]  /*0800*/  LDCU.64 UR4, c[0x0][0x420] ;  /* 0x00008400ff0477ac */ /* 0x000ee20008000a00 */
[----:B------:R-:W-:-:S04]  /*0810*/  LOP3.LUT P2, R70, R70, 0x3, RZ, 0xc0, !PT ;  /* 0x0000000346467812 */ /* 0x000fc8000784c0ff */
[----:B------:R-:W-:Y:S02]  /*0820*/  ISETP.GE.OR P2, PT, R0, R137, P2 ;  /* 0x000000890000720c */ /* 0x000fe40001746670 */
[C---:B------:R-:W-:Y:S02]  /*0830*/  IADD3 R0, P0, PT, R3.reuse, R0, RZ ;  /* 0x0000000003007210 */ /* 0x040fe40007f1e0ff */
[----:B------:R-:W-:Y:S02]  /*0840*/  ISETP.NE.OR P1, PT, R70, RZ, P1 ;  /* 0x000000ff4600720c */ /* 0x000fe40000f25670 */
[----:B------:R-:W-:Y:S02]  /*0850*/  LEA.HI.X.SX32 R3, R3, RZ, 0x1, P0 ;  /* 0x000000ff03037211 */ /* 0x000fe400000f0eff */
[----:B---3--:R-:W-:-:S05]  /*0860*/  LEA R2, P0, R0, UR4, 0x2 ;  /* 0x0000000400027c11 */ /* 0x008fca000f8010ff */
[----:B--2---:R-:W-:Y:S01]  /*0870*/  @!P2 IMAD.MOV.U32 R5, RZ, RZ, 0x7f800000 ;  /* 0x7f800000ff05a424 */ /* 0x004fe200078e00ff */
[----:B------:R-:W-:-:S05]  /*0880*/  LEA.HI.X R3, R0, UR5, R3, 0x2, P0 ;  /* 0x0000000500037c11 */ /* 0x000fca00080f1403 */
[----:B------:R2:W-:Y:S01]  /*0890*/  @!P2 STG.E desc[UR6][R2.64], R5 ;  /* 0x000000050200a986 */ /* 0x0005e2000c101906 */
[----:B------:R-:W-:Y:S05]  /*08a0*/  @P1 EXIT ;  /* 0x000000000000194d */ /* 0x000fea0003800000 */
[----:B--2---:R-:W-:-:S05]  /*08b0*/  MOV R5, 0x7f800000 ;  /* 0x7f80000000057802 */ /* 0x004fca0000000f00 */
[----:B------:R-:W-:Y:S01]  /*08c0*/  STG.E desc[UR6][R2.64+0x80], R5 ;  /* 0x0000800502007986 */ /* 0x000fe2000c101906 */
[----:B------:R-:W-:Y:S05]  /*08d0*/  EXIT ;  /* 0x000000000000794d */ /* 0x000fea0003800000 */
.L_x_4009:
        /* <DEDUP_REMOVED lines=10> */
.L_x_4012:
        /* <DEDUP_REMOVED lines=8> */
[----:B--2---:R-:W-:-:S04]  /*0a00*/  IABS R4, R9 ;  /* 0x0000000900047213 */ /* 0x004fc80000000000 */
        /* <DEDUP_REMOVED lines=18> */
[----:B-1----:R-:W-:-:S04]  /*0b30*/  IMAD.WIDE.U32 R4, R73, UR4, RZ ;  /* 0x0000000449047c25 */ /* 0x002fc8000f8e00ff */
        /* <DEDUP_REMOVED lines=8> */
[----:B------:R-:W-:-:S06]  /*0bc0*/  IMAD.WIDE R16, R7, 0x4, R142 ;  /* 0x0000000407107825 */ /* 0x000fcc00078e028e */
[----:B------:R-:W3:Y:S01]  /*0bd0*/  LDG.E R16, desc[UR6][R16.64] ;  /* 0x0000000610107981 */ /* 0x000ee2000c1e1900 */
[----:B--2---:R-:W-:Y:S01]  /*0be0*/  IABS R6, R5 ;  /* 0x0000000500067213 */ /* 0x004fe20000000000 */
[----:B------:R-:W-:Y:S01]  /*0bf0*/  IMAD.MOV R7, RZ, RZ, -R7 ;  /* 0x000000ffff077224 */ /* 0x000fe200078e0a07 */
[----:B-1----:R-:W-:Y:S01]  /*0c00*/  MOV R62, UR4 ;  /* 0x00000004003e7c02 */ /* 0x002fe20008000f00 */
[----:B------:R-:W-:Y:S01]  /*0c10*/  IMAD.U32 R63, RZ, RZ, UR5 ;  /* 0x00000005ff3f7e24 */ /* 0x000fe2000f8e00ff */
[----:B------:R-:W1:Y:S01]  /*0c20*/  I2F.RP R10, R6 ;  /* 0x00000006000a7306 */ /* 0x000e620000209400 */
[----:B------:R-:W-:-:S07]  /*0c30*/  IMAD R2, R9, R7, R2 ;  /* 0x0000000709027224 */ /* 0x000fce00078e0202 */
        /* <DEDUP_REMOVED lines=16> */
[----:B------:R-:W-:Y:S02]  /*0d40*/  ISETP.NE.AND P1, PT, R5, RZ, PT ;  /* 0x000000ff0500720c */ /* 0x000fe40003f25270 */
        /* <DEDUP_REMOVED lines=37> */
.L_x_4013:
        /* <DEDUP_REMOVED lines=16> */
.L_x_4015:
[----:B------:R-:W2:Y:S01]  /*10a0*/  LDC.64 R62, c[0x0][0x3b8] ;  /* 0x0000ee00ff3e7b82 */ /* 0x000ea20000000a00 */
[----:B------:R-:W-:-:S05]  /*10b0*/  IADD3 R4, PT, PT, R0, R7, RZ ;  /* 0x0000000700047210 */ /* 0x000fca0007ffe0ff */
[C---:B--2---:R-:W-:Y:S02]  /*10c0*/  IMAD R9, R4.reuse, R63, RZ ;  /* 0x0000003f04097224 */ /* 0x044fe400078e02ff */
[----:B------:R-:W-:-:S05]  /*10d0*/  IMAD.WIDE.U32 R4, R4, R62, RZ ;  /* 0x0000003e04047225 */ /* 0x000fca00078e00ff */
[----:B------:R-:W-:Y:S02]  /*10e0*/  IADD3 R9, PT, PT, R5, R9, RZ ;  /* 0x0000000905097210 */ /* 0x000fe40007ffe0ff */
[----:B------:R-:W-:Y:S02]  /*10f0*/  MOV R10, R4 ;  /* 0x00000004000a7202 */ /* 0x000fe40000000f00 */
.L_x_4016:
        /* <DEDUP_REMOVED lines=14> */
.L_x_4017:
[----:B------:R-:W2:Y:S01]  /*11e0*/  LDC.64 R60, c[0x0][0x3c0] ;  /* 0x0000f000ff3c7b82 */ /* 0x000ea20000000a00 */
[----:B------:R-:W-:-:S05]  /*11f0*/  IADD3 R0, PT, PT, R0, R7, RZ ;  /* 0x0000000700007210 */ /* 0x000fca0007ffe0ff */
[C---:B--2---:R-:W-:Y:S02]  /*1200*/  IMAD R13, R0.reuse, R61, RZ ;  /* 0x0000003d000d7224 */ /* 0x044fe400078e02ff */
[----:B-1---5:R-:W-:-:S05]  /*1210*/  IMAD.WIDE.U32 R2, R0, R60, RZ ;  /* 0x0000003c00027225 */ /* 0x022fca00078e00ff */
[----:B------:R-:W-:Y:S02]  /*1220*/  IADD3 R13, PT, PT, R3, R13, RZ ;  /* 0x0000000d030d7210 */ /* 0x000fe40007ffe0ff */
[----:B------:R-:W-:-:S07]  /*1230*/  MOV R12, R2 ;  /* 0x00000002000c7202 */ /* 0x000fce0000000f00 */
.L_x_4018:
[----:B------:R-:W1:Y:S01]  /*1240*/  LDC R17, c[0x0][0x3e8] ;  /* 0x0000fa00ff117b82 */ /* 0x000e620000000800 */
[----:B------:R-:W-:Y:S02]  /*1250*/  MOV R4, RZ ;  /* 0x000000ff00047202 */ /* 0x000fe40000000f00 */
[----:B------:R-:W-:Y:S02]  /*1260*/  CS2R R142, SRZ ;  /* 0x00000000008e7805 */ /* 0x000fe4000001ff00 */
[----:B------:R-:W-:Y:S02]  /*1270*/  MOV R16, R10 ;  /* 0x0000000a00107202 */ /* 0x000fe40000000f00 */
[----:B-1----:R-:W-:-:S04]  /*1280*/  IABS R0, R17 ;  /* 0x0000001100007213 */ /* 0x002fc80000000000 */
        /* <DEDUP_REMOVED lines=22> */
[----:B------:R-:W-:-:S05]  /*13f0*/  LOP3.LUT R0, RZ, R17, RZ, 0x33, !PT ;  /* 0x00000011ff007212 */ /* 0x000fca00078e33ff */
[----:B------:R-:W-:Y:S02]  /*1400*/  @P1 IADD3 R4, PT, PT, R4, 0x1, RZ ;  /* 0x0000000104041810 */ /* 0x000fe40007ffe0ff */
[----:B------:R-:W-:Y:S01]  /*1410*/  ISETP.NE.AND P1, PT, R17, RZ, PT ;  /* 0x000000ff1100720c */ /* 0x000fe20003f25270 */
[----:B------:R-:W-:Y:S02]  /*1420*/  IMAD.MOV.U32 R17, RZ, RZ, R9 ;  /* 0x000000ffff117224 */ /* 0x000fe400078e0009 */
        /* <DEDUP_REMOVED lines=14> */
.L_x_4014:
[----:B------:R-:W-:Y:S01]  /*1510*/  IMAD.MOV.U32 R5, RZ, RZ, RZ ;  /* 0x000000ffff057224 */ /* 0x000fe200078e00ff */
[----:B------:R-:W1:Y:S01]  /*1520*/  LDC.64 R102, c[0x0][0x3b0] ;  /* 0x0000ec00ff667b82 */ /* 0x000e620000000a00 */
[----:B------:R-:W-:Y:S01]  /*1530*/  IMAD.SHL.U32 R12, R70, 0x8, RZ ;  /* 0x00000008460c7824 */ /* 0x000fe200078e00ff */
[----:B------:R-:W-:Y:S01]  /*1540*/  SHF.R.U32.HI R100, RZ, 0x2, R70 ;  /* 0x00000002ff647819 */ /* 0x000fe20000011646 */
[----:B------:R-:W2:Y:S02]  /*1550*/  LDCU.64 UR4, c[0x0][0x390] ;  /* 0x00007200ff0477ac */ /* 0x000ea40008000a00 */
[----:B------:R1:W5:Y:S01]  /*1560*/  @P2 LDG.E R5, desc[UR6][R20.64] ;  /* 0x0000000614052981 */ /* 0x000362000c1e1900 */
[----:B------:R-:W-:Y:S01]  /*1570*/  ISETP.NE.AND P2, PT, R136, -0x1, PT ;  /* 0xffffffff8800780c */ /* 0x000fe20003f45270 */
[----:B------:R-:W3:Y:S01]  /*1580*/  LDCU.64 UR10, c[0x0][0x3c8] ;  /* 0x00007900ff0a77ac */ /* 0x000ee20008000a00 */
[----:B------:R-:W-:Y:S02]  /*1590*/  MOV R101, RZ ;  /* 0x000000ff00657202 */ /* 0x000fe40000000f00 */
[----:B------:R-:W-:Y:S01]  /*15a0*/  LOP3.LUT R12, R12, 0x18, RZ, 0xc0, !PT ;  /* 0x000000180c0c7812 */ /* 0x000fe200078ec0ff */
[----:B------:R-:W4:Y:S01]  /*15b0*/  LDCU.64 UR8, c[0x0][0x388] ;  /* 0x00007100ff0877ac */ /* 0x000f220008000a00 */
[----:B------:R-:W-:-:S02]  /*15c0*/  IMAD.WIDE.U32 R6, R11, 0x40, R100 ;  /* 0x000000400b067825 */ /* 0x000fc400078e0064 */
[----:B------:R-:W-:Y:S01]  /*15d0*/  IADD3 R16, P3, PT, R12, R16, RZ ;  /* 0x000000100c107210 */ /* 0x000fe20007f7e0ff */
[----:B------:R-:W2:Y:S03]  /*15e0*/  LDC R11, c[0x0][0x450] ;  /* 0x00011400ff0b7b82 */ /* 0x000ea60000000800 */
[----:B------:R-:W-:-:S05]  /*15f0*/  IADD3.X R17, PT, PT, RZ, R10, RZ, P3, !PT ;  /* 0x0000000aff117210 */ /* 0x000fca0001ffe4ff */
[----:B------:R-:W3:Y:S01]  /*1600*/  @!P2 LDC.64 R2, c[0x0][0x398] ;  /* 0x0000e600ff02ab82 */ /* 0x000ee20000000a00 */
[----:B------:R-:W-:-:S04]  /*1610*/  IMAD.WIDE.U32 R16, R100, R60, R16 ;  /* 0x0000003c64107225 */ /* 0x000fc800078e0010 */
[----:B------:R-:W-:Y:S01]  /*1620*/  IMAD R79, R100, R61, R17 ;  /* 0x0000003d644f7224 */ /* 0x000fe200078e0211 */
[----:B------:R-:W-:Y:S01]  /*1630*/  SHF.L.U32 R80, R16, 0x1, RZ ;  /* 0x0000000110507819 */ /* 0x000fe200000006ff */
[----:B-1----:R-:W-:-:S03]  /*1640*/  @P2 IMAD.WIDE.U32 R20, R136, R102, RZ ;  /* 0x0000006688142225 */ /* 0x002fc600078e00ff */
[----:B------:R-:W-:Y:S02]  /*1650*/  SHF.L.U64.HI R79, R16, 0x1, R79 ;  /* 0x00000001104f7819 */ /* 0x000fe4000001024f */
[----:B--2---:R-:W-:-:S04]  /*1660*/  LEA.HI R11, R11, R11, RZ, 0x1 ;  /* 0x0000000b0b0b7211 */ /* 0x004fc800078f08ff */
[----:B------:R-:W-:Y:S01]  /*1670*/  SHF.R.S32.HI R11, RZ, 0x1, R11 ;  /* 0x00000001ff0b7819 */ /* 0x000fe2000001140b */
[----:B---3--:R-:W-:-:S04]  /*1680*/  @!P2 IMAD.WIDE.U32 R18, R73, R2, RZ ;  /* 0x000000024912a225 */ /* 0x008fc800078e00ff */
[----:B------:R-:W-:Y:S01]  /*1690*/  @!P2 IMAD.MOV.U32 R2, RZ, RZ, R18 ;  /* 0x000000ffff02a224 */ /* 0x000fe200078e0012 */
[----:B------:R-:W-:Y:S01]  /*16a0*/  IADD3 R18, P4, PT, R12, R14, RZ ;  /* 0x0000000e0c127210 */ /* 0x000fe20007f9e0ff */
[----:B------:R-:W-:Y:S02]  /*16b0*/  @P2 IMAD.MOV.U32 R2, RZ, RZ, R20 ;  /* 0x000000ffff022224 */ /* 0x000fe400078e0014 */
        /* <DEDUP_REMOVED lines=16> */
[----:B------:R-:W-:Y:S01]  /*17c0*/  IMAD.WIDE.U32 R14, R8, UR10, R14 ;  /* 0x0000000a080e7c25 */ /* 0x000fe2000f8e000e */
[----:B------:R-:W-:Y:S02]  /*17d0*/  LOP3.LUT R7, R7, 0xc, RZ, 0xc0, !PT ;  /* 0x0000000c07077812 */ /* 0x000fe400078ec0ff */
[----:B------:R-:W-:Y:S01]  /*17e0*/  SHF.L.U64.HI R83, R18, 0x1, R83 ;  /* 0x0000000112537819 */ /* 0x000fe20000010253 */
[----:B------:R-:W-:Y:S01]  /*17f0*/  IMAD R15, R8, UR11, R15 ;  /* 0x0000000b080f7c24 */ /* 0x000fe2000f8e020f */
[----:B----4-:R-:W-:Y:S01]  /*1800*/  IADD3 R82, P3, PT, R82, UR8, RZ ;  /* 0x0000000852527c10 */ /* 0x010fe2000ff7e0ff */
[----:B------:R-:W-:-:S02]  /*1810*/  IMAD R9, R6, R103, R9 ;  /* 0x0000006706097224 */ /* 0x000fc400078e0209 */
[----:B------:R-:W-:Y:S01]  /*1820*/  IMAD R76, R100, R11, R7 ;  /* 0x0000000b644c7224 */ /* 0x000fe200078e0207 */
[----:B------:R-:W-:Y:S01]  /*1830*/  IADD3.X R83, PT, PT, R83, UR9, RZ, P3, !PT ;  /* 0x0000000953537c10 */ /* 0x000fe20009ffe4ff */
[----:B------:R-:W-:Y:S01]  /*1840*/  IMAD.WIDE.U32 R102, R6, R102, R14 ;  /* 0x0000006606667225 */ /* 0x000fe200078e000e */
[----:B------:R-:W-:Y:S02]  /*1850*/  MOV R138, R82 ;  /* 0x00000052008a7202 */ /* 0x000fe40000000f00 */
[----:B------:R-:W-:Y:S01]  /*1860*/  SHF.R.S32.HI R75, RZ, 0x1f, R76 ;  /* 0x0000001fff4b7819 */ /* 0x000fe2000001144c */
[----:B------:R-:W-:Y:S01]  /*1870*/  IMAD.MOV.U32 R140, RZ, RZ, R80 ;  /* 0x000000ffff8c7224 */ /* 0x000fe200078e0050 */
[----:B------:R-:W-:Y:S01]  /*1880*/  MOV R139, R83 ;  /* 0x00000053008b7202 */ /* 0x000fe20000000f00 */
[----:B------:R-:W-:Y:S01]  /*1890*/  IMAD.MOV.U32 R141, RZ, RZ, R79 ;  /* 0x000000ffff8d7224 */ /* 0x000fe200078e004f */
[----:B------:R-:W-:Y:S01]  /*18a0*/  IADD3 R74, PT, PT, R103, R9, RZ ;  /* 0x00000009674a7210 */ /* 0x000fe20007ffe0ff */
[----:B------:R-:W-:Y:S06]  /*18b0*/  @P2 BRA `(.L_x_4019) ;  /* 0x0000003400782947 */ /* 0x000fec0003800000 */
[----:B------:R-:W1:Y:S01]  /*18c0*/  LDCU.128 UR20, c[0x0][0x4a0] ;  /* 0x00009400ff1477ac */ /* 0x000e620008000c00 */
[----:B------:R-:W-:Y:S01]  /*18d0*/  IMAD.MOV.U32 R13, RZ, RZ, RZ ;  /* 0x000000ffff0d7224 */ /* 0x000fe200078e00ff */
[----:B------:R-:W-:Y:S01]  /*18e0*/  @!P0 IADD3 R4, PT, PT, -R4, RZ, RZ ;  /* 0x000000ff04048210 */ /* 0x000fe20007ffe1ff */
[----:B------:R-:W2:Y:S01]  /*18f0*/  LDC.64 R64, c[0x0][0x4b0] ;  /* 0x00012c00ff407b82 */ /* 0x000ea20000000a00 */
[----:B------:R-:W3:Y:S01]  /*1900*/  LDCU.128 UR8, c[0x0][0x490] ;  /* 0x00009200ff0877ac */ /* 0x000ee20008000c00 */
[C---:B------:R-:W-:Y:S01]  /*1910*/  LEA R96, R66.reuse, 0xffffff80, 0x7 ;  /* 0xffffff8042607811 */ /* 0x040fe200078e38ff */
[----:B------:R-:W-:Y:S01]  /*1920*/  IMAD R94, R66, -0x80, R71 ;  /* 0xffffff80425e7824 */ /* 0x000fe200078e0247 */
[----:B------:R-:W-:Y:S01]  /*1930*/  SEL R0, R0, R4, !P1 ;  /* 0x0000000400007207 */ /* 0x000fe20004800000 */
[----:B------:R-:W4:Y:S01]  /*1940*/  LDCU.128 UR16, c[0x0][0x4b0] ;  /* 0x00009600ff1077ac */ /* 0x000f220008000c00 */
[----:B-----5:R-:W-:Y:S01]  /*1950*/  IADD3 R50, PT, PT, R96, R5, RZ ;  /* 0x0000000560327210 */ /* 0x020fe20007ffe0ff */
[----:B------:R-:W-:Y:S01]  /*1960*/  IMAD R92, R66, -0x80, R67 ;  /* 0xffffff80425c7824 */ /* 0x000fe200078e0243 */
[----:B------:R-:W-:Y:S01]  /*1970*/  SHF.R.S32.HI R9, RZ, 0x1f, R0 ;  /* 0x0000001fff097819 */ /* 0x000fe20000011400 */
[----:B------:R-:W4:Y:S01]  /*1980*/  LDCU.128 UR12, c[0x0][0x4c0] ;  /* 0x00009800ff0c77ac */ /* 0x000f220008000c00 */
[----:B------:R-:W-:Y:S01]  /*1990*/  SHF.R.S32.HI R85, RZ, 0x1f, R71 ;  /* 0x0000001fff557819 */ /* 0x000fe20000011447 */
[----:B------:R-:W-:Y:S01]  /*19a0*/  IMAD R50, R50, R11, RZ ;  /* 0x0000000b32327224 */ /* 0x000fe200078e02ff */
[----:B------:R-:W-:Y:S01]  /*19b0*/  IADD3 R4, P0, PT, -R71, R100, RZ ;  /* 0x0000006447047210 */ /* 0x000fe20007f1e1ff */
[----:B------:R-:W2:Y:S01]  /*19c0*/  LDCU.64 UR4, c[0x0][0x488] ;  /* 0x00009100ff0477ac */ /* 0x000ea20008000a00 */
[----:B------:R-:W-:Y:S01]  /*19d0*/  IADD3 R7, PT, PT, R7, R76, RZ ;  /* 0x0000004c07077210 */ /* 0x000fe20007ffe0ff */
[----:B-1----:R-:W-:Y:S01]  /*19e0*/  IMAD.WIDE.U32 R20, R73, UR20, R12 ;  /* 0x0000001449147c25 */ /* 0x002fe2000f8e000c */
[----:B------:R-:W1:Y:S01]  /*19f0*/  LDC.64 R60, c[0x0][0x3c0] ;  /* 0x0000f000ff3c7b82 */ /* 0x000e620000000a00 */
[----:B------:R-:W-:-:S02]  /*1a00*/  VIMNMX R78, PT, PT, RZ, R3, !PT ;  /* 0x00000003ff4e7248 */ /* 0x000fc40007fe0100 */
[C---:B---3--:R-:W-:Y:S01]  /*1a10*/  IMAD.WIDE.U32 R18, R73.reuse, UR10, R12 ;  /* 0x0000000a49127c25 */ /* 0x048fe2000f8e000c */
[C---:B------:R-:W-:Y:S02]  /*1a20*/  IADD3 R77, PT, PT, R100.reuse, 0x20, RZ ;  /* 0x00000020644d7810 */ /* 0x040fe40007ffe0ff */
[----:B------:R-:W-:Y:S01]  /*1a30*/  IADD3 R90, PT, PT, R100, 0x60, RZ ;  /* 0x00000060645a7810 */ /* 0x000fe20007ffe0ff */
[C---:B------:R-:W-:Y:S02]  /*1a40*/  IMAD R21, R73.reuse, UR21, R21 ;  /* 0x0000001549157c24 */ /* 0x040fe4000f8e0215 */
[----:B------:R-:W-:Y:S01]  /*1a50*/  IMAD R19, R73, UR11, R19 ;  /* 0x0000000b49137c24 */ /* 0x000fe2000f8e0213 */
[----:B------:R-:W3:Y:S01]  /*1a60*/  LDCU.64 UR10, c[0x0][0x4d0] ;  /* 0x00009a00ff0a77ac */ /* 0x000ee20008000a00 */
[----:B----4-:R-:W-:-:S04]  /*1a70*/  IMAD.WIDE.U32 R20, R96, UR16, R20 ;  /* 0x0000001060147c25 */ /* 0x010fc8000f8e0014 */
[----:B------:R-:W-:-:S04]  /*1a80*/  IMAD.WIDE.U32 R18, R96, UR22, R18 ;  /* 0x0000001660127c25 */ /* 0x000fc8000f8e0012 */
[C---:B------:R-:W-:Y:S02]  /*1a90*/  IMAD R15, R9.reuse, UR12, RZ ;  /* 0x0000000c090f7c24 */ /* 0x040fe4000f8e02ff */
[----:B------:R-:W-:Y:S02]  /*1aa0*/  IMAD R9, R9, UR18, RZ ;  /* 0x0000001209097c24 */ /* 0x000fe4000f8e02ff */
[C---:B------:R-:W-:Y:S02]  /*1ab0*/  IMAD R21, R96.reuse, UR17, R21 ;  /* 0x0000001160157c24 */ /* 0x040fe4000f8e0215 */
[----:B------:R-:W-:Y:S02]  /*1ac0*/  IMAD R19, R96, UR23, R19 ;  /* 0x0000001760137c24 */ /* 0x000fe4000f8e0213 */
[C---:B------:R-:W-:Y:S02]  /*1ad0*/  IMAD R14, R0.reuse, UR19, R9 ;  /* 0x00000013000e7c24 */ /* 0x040fe4000f8e0209 */
[----:B------:R-:W-:-:S02]  /*1ae0*/  IMAD R16, R0, UR13, R15 ;  /* 0x0000000d00107c24 */ /* 0x000fc4000f8e020f */
[C---:B------:R-:W-:Y:S01]  /*1af0*/  IMAD.WIDE.U32 R20, R0.reuse, UR12, R20 ;  /* 0x0000000c00147c25 */ /* 0x040fe2000f8e0014 */
[----:B------:R-:W4:Y:S03]  /*1b00*/  LDCU.64 UR12, c[0x0][0x4e0] ;  /* 0x00009c00ff0c77ac */ /* 0x000f260008000a00 */
[----:B------:R-:W-:Y:S01]  /*1b10*/  IMAD.WIDE.U32 R8, R0, UR18, R18 ;  /* 0x0000001200087c25 */ /* 0x000fe2000f8e0012 */
[----:B------:R-:W-:Y:S01]  /*1b20*/  SHF.R.S32.HI R0, RZ, 0x1f, R50 ;  /* 0x0000001fff007819 */ /* 0x000fe20000011432 */
[----:B------:R-:W-:Y:S02]  /*1b30*/  USHF.L.U32 UR18, UR22, 0x7, URZ ;  /* 0x0000000716127899 */ /* 0x000fe400080006ff */
[----:B------:R-:W-:Y:S01]  /*1b40*/  IMAD.X R85, RZ, RZ, ~R85, P0 ;  /* 0x000000ffff557224 */ /* 0x000fe200000e0e55 */
[C---:B------:R-:W-:Y:S01]  /*1b50*/  IADD3 R86, P0, PT, R50.reuse, R7, RZ ;  /* 0x0000000732567210 */ /* 0x040fe20007f1e0ff */
[----:B------:R-:W-:Y:S01]  /*1b60*/  IMAD.IADD R17, R21, 0x1, R16 ;  /* 0x0000000115117824 */ /* 0x000fe200078e0210 */
[----:B------:R-:W-:Y:S01]  /*1b70*/  IADD3 R50, P1, PT, R50, R76, RZ ;  /* 0x0000004c32327210 */ /* 0x000fe20007f3e0ff */
[----:B------:R-:W-:Y:S01]  /*1b80*/  IMAD.IADD R15, R9, 0x1, R14 ;  /* 0x00000001090f7824 */ /* 0x000fe200078e020e */
[----:B------:R-:W-:Y:S01]  /*1b90*/  MOV R16, R20 ;  /* 0x0000001400107202 */ /* 0x000fe20000000f00 */
[----:B------:R-:W-:Y:S01]  /*1ba0*/  IMAD R9, R85, UR22, RZ ;  /* 0x0000001655097c24 */ /* 0x000fe2000f8e02ff */
[----:B------:R-:W-:Y:S01]  /*1bb0*/  LEA.HI.X.SX32 R87, R7, R0, 0x1, P0 ;  /* 0x0000000007577211 */ /* 0x000fe200000f0eff */
[----:B------:R-:W-:Y:S01]  /*1bc0*/  IMAD R85, R85, UR16, RZ ;  /* 0x0000001055557c24 */ /* 0x000fe2000f8e02ff */
[----:B------:R-:W-:Y:S01]  /*1bd0*/  IADD3.X R51, PT, PT, R0, R75, RZ, P1, !PT ;  /* 0x0000004b00337210 */ /* 0x000fe20000ffe4ff */
[----:B------:R-:W-:Y:S01]  /*1be0*/  IMAD.WIDE.U32 R6, R4, UR16, R16 ;  /* 0x0000001004067c25 */ /* 0x000fe2000f8e0010 */
[----:B------:R-:W-:Y:S01]  /*1bf0*/  SHF.L.U64.HI R87, R86, 0x1, R87 ;  /* 0x0000000156577819 */ /* 0x000fe20000010257 */
[----:B------:R-:W-:Y:S01]  /*1c00*/  USHF.L.U32 UR16, UR16, 0x7, URZ ;  /* 0x0000000710107899 */ /* 0x000fe200080006ff */
[----:B------:R-:W-:Y:S01]  /*1c10*/  SHF.L.U64.HI R51, R50, 0x1, R51 ;  /* 0x0000000132337819 */ /* 0x000fe20000010233 */
[----:B------:R-:W-:Y:S01]  /*1c20*/  IMAD R85, R4, UR17, R85 ;  /* 0x0000001104557c24 */ /* 0x000fe2000f8e0255 */
[----:B------:R-:W-:Y:S01]  /*1c30*/  SHF.L.U32 R50, R50, 0x1, RZ ;  /* 0x0000000132327819 */ /* 0x000fe200000006ff */
[----:B------:R-:W-:Y:S01]  /*1c40*/  IMAD.MOV.U32 R14, RZ, RZ, R8 ;  /* 0x000000ffff0e7224 */ /* 0x000fe200078e0008 */
[----:B------:R-:W-:Y:S01]  /*1c50*/  LEA R84, P2, R6, UR8, 0x1 ;  /* 0x0000000806547c11 */ /* 0x000fe2000f8408ff */
[----:B------:R-:W-:Y:S01]  /*1c60*/  IMAD.SHL.U32 R86, R86, 0x2, RZ ;  /* 0x0000000256567824 */ /* 0x000fe200078e00ff */
[----:B------:R-:W-:Y:S01]  /*1c70*/  UMOV UR17, URZ ;  /* 0x000000ff00117c82 */ /* 0x000fe20008000000 */
[----:B------:R-:W-:Y:S01]  /*1c80*/  IMAD R9, R4, UR23, R9 ;  /* 0x0000001704097c24 */ /* 0x000fe2000f8e0209 */
[----:B------:R-:W-:Y:S01]  /*1c90*/  UIADD3 UR17, UP0, UPT, URZ, -UR17, URZ ;  /* 0x80000011ff117290 */ /* 0x000fe2000ff1e0ff */
[----:B------:R-:W-:Y:S01]  /*1ca0*/  IMAD.IADD R85, R7, 0x1, R85 ;  /* 0x0000000107557824 */ /* 0x000fe200078e0255 */
[----:B------:R-:W-:Y:S01]  /*1cb0*/  IADD3 R88, P1, PT, R86, UR14, RZ ;  /* 0x0000000e56587c10 */ /* 0x000fe2000ff3e0ff */
[----:B------:R-:W-:Y:S01]  /*1cc0*/  IMAD.WIDE.U32 R4, R4, UR22, R14 ;  /* 0x0000001604047c25 */ /* 0x000fe2000f8e000e */
[----:B------:R-:W-:Y:S01]  /*1cd0*/  IADD3 R14, P0, PT, R50, UR14, RZ ;  /* 0x0000000e320e7c10 */ /* 0x000fe2000ff1e0ff */
[----:B------:R-:W1:Y:S01]  /*1ce0*/  LDCU UR14, c[0x0][0x450] ;  /* 0x00008a00ff0e77ac */ /* 0x000e620008000800 */
[----:B------:R-:W-:Y:S01]  /*1cf0*/  LEA.HI.X R85, R6, UR9, R85, 0x1, P2 ;  /* 0x0000000906557c11 */ /* 0x000fe200090f0c55 */
[----:B------:R-:W-:Y:S01]  /*1d00*/  IMAD.MOV.U32 R93, RZ, RZ, R66 ;  /* 0x000000ffff5d7224 */ /* 0x000fe200078e0042 */
[----:B--2---:R-:W-:Y:S01]  /*1d10*/  LEA R10, P2, R4, UR4, 0x1 ;  /* 0x00000004040a7c11 */ /* 0x004fe2000f8408ff */
[----:B------:R-:W2:Y:S01]  /*1d20*/  LDCU.U8 UR4, c[0x0][0x533] ;  /* 0x0000a660ff0477ac */ /* 0x000ea20008000000 */
[----:B------:R-:W-:Y:S01]  /*1d30*/  IADD3.X R89, PT, PT, R87, UR15, RZ, P1, !PT ;  /* 0x0000000f57597c10 */ /* 0x000fe20008ffe4ff */
[----:B------:R-:W-:Y:S01]  /*1d40*/  VIADD R91, R100, 0x40 ;  /* 0x00000040645b7836 */ /* 0x000fe20000000000 */
[----:B------:R-:W-:Y:S01]  /*1d50*/  IADD3.X R15, PT, PT, R51, UR15, RZ, P0, !PT ;  /* 0x0000000f330f7c10 */ /* 0x000fe200087fe4ff */
[----:B------:R-:W-:Y:S01]  /*1d60*/  UIADD3.X UR16, UPT, UPT, URZ, ~UR16, URZ, UP0, !UPT ;  /* 0x80000010ff107290 */ /* 0x000fe200087fe4ff */
[----:B------:R-:W-:Y:S01]  /*1d70*/  IADD3 R9, PT, PT, R5, R9, RZ ;  /* 0x0000000905097210 */ /* 0x000fe20007ffe0ff */
[----:B------:R-:W-:Y:S01]  /*1d80*/  UIADD3.X UR18, UPT, UPT, URZ, ~UR18, URZ, UP0, !UPT ;  /* 0x80000012ff127290 */ /* 0x000fe200087fe4ff */
[----:B---3--:R-:W-:Y:S01]  /*1d90*/  IADD3 R86, P1, PT, R86, UR10, RZ ;  /* 0x0000000a56567c10 */ /* 0x008fe2000ff3e0ff */
[----:B------:R-:W-:Y:S01]  /*1da0*/  USHF.R.S64 UR15, UR17, 0x1f, UR16 ;  /* 0x0000001f110f7899 */ /* 0x000fe20008001010 */
[----:B------:R-:W-:Y:S01]  /*1db0*/  IADD3 R50, P0, PT, R50, UR10, RZ ;  /* 0x0000000a32327c10 */ /* 0x000fe2000ff1e0ff */
[----:B------:R-:W-:Y:S01]  /*1dc0*/  USHF.R.S64 UR17, UR17, 0x1f, UR18 ;  /* 0x0000001f11117899 */ /* 0x000fe20008001012 */
[----:B------:R-:W-:Y:S01]  /*1dd0*/  LEA.HI.X R9, R4, UR5, R9, 0x1, P2 ;  /* 0x0000000504097c11 */ /* 0x000fe200090f0c09 */
[----:B------:R-:W-:Y:S01]  /*1de0*/  USHF.R.S32.HI UR5, URZ, 0x1f, UR16 ;  /* 0x0000001fff057899 */ /* 0x000fe20008011410 */
[----:B------:R-:W-:Y:S01]  /*1df0*/  IADD3.X R87, PT, PT, R87, UR11, RZ, P1, !PT ;  /* 0x0000000b57577c10 */ /* 0x000fe20008ffe4ff */
[----:B-1----:R-:W-:Y:S01]  /*1e00*/  IMAD.U32 R17, RZ, RZ, UR14 ;  /* 0x0000000eff117e24 */ /* 0x002fe2000f8e00ff */
[----:B------:R-:W-:Y:S01]  /*1e10*/  IADD3.X R51, PT, PT, R51, UR11, RZ, P0, !PT ;  /* 0x0000000b33337c10 */ /* 0x000fe200087fe4ff */
[----:B------:R-:W1:Y:S01]  /*1e20*/  LDCU.128 UR8, c[0x0][0x3a0] ;  /* 0x00007400ff0877ac */ /* 0x000e620008000c00 */
[----:B------:R-:W-:-:S02]  /*1e30*/  USHF.R.S32.HI UR16, URZ, 0x1f, UR18 ;  /* 0x0000001fff107899 */ /* 0x000fc40008011412 */
[----:B--2-4-:R-:W-:-:S11]  /*1e40*/  UISETP.NE.AND UP0, UPT, UR4, URZ, UPT ;  /* 0x000000ff0400728c */ /* 0x014fd6000bf05270 */
.L_x_4041:
[----:B------:R-:W-:Y:S01]  /*1e50*/  LEA R18, P1, R64, R84, 0x6 ;  /* 0x0000005440127211 */ /* 0x000fe200078230ff */
[----:B------:R-:W-:Y:S01]  /*1e60*/  VIADD R92, R92, 0x80 ;  /* 0x000000805c5c7836 */ /* 0x000fe20000000000 */
[----:B------:R-:W-:Y:S01]  /*1e70*/  LEA R2, P2, R60, R80, 0x6 ;  /* 0x000000503c027211 */ /* 0x000fe200078430ff */
[----:B------:R-:W-:Y:S01]  /*1e80*/  VIADD R94, R94, 0x80 ;  /* 0x000000805e5e7836 */ /* 0x000fe20000000000 */
[----:B------:R-:W-:Y:S01]  /*1e90*/  LEA.HI.X R19, R64, R85, R65, 0x6, P1 ;  /* 0x0000005540137211 */ /* 0x000fe200008f3441 */
[----:B------:R-:W2:Y:S01]  /*1ea0*/  LDC.64 R62, c[0x0][0x3b8] ;  /* 0x0000ee00ff3e7b82 */ /* 0x000ea20000000a00 */
[CC--:B------:R-:W-:Y:S01]  /*1eb0*/  ISETP.GE.AND P0, PT, R100.reuse, R92.reuse, PT ;  /* 0x0000005c6400720c */ /* 0x0c0fe20003f06270 */
[----:B------:R-:W-:Y:S01]  /*1ec0*/  VIADD R93, R93, 0xffffffff ;  /* 0xffffffff5d5d7836 */ /* 0x000fe20000000000 */
[C---:B------:R-:W-:Y:S01]  /*1ed0*/  ISETP.GE.AND P5, PT, R77.reuse, R92, PT ;  /* 0x0000005c4d00720c */ /* 0x040fe20003fa6270 */
[----:B------:R-:W-:Y:S01]  /*1ee0*/  BSSY.RECONVERGENT B1, `(.L_x_4020) ;  /* 0x000029d000017945 */ /* 0x000fe20003800200 */
[-C--:B------:R-:W-:Y:S01]  /*1ef0*/  ISETP.GE.AND P0, PT, R100, R94.reuse, !P0 ;  /* 0x0000005e6400720c */ /* 0x080fe20004706270 */
[----:B------:R-:W-:Y:S01]  /*1f00*/  IMAD.MOV.U32 R98, RZ, RZ, R96 ;  /* 0x000000ffff627224 */ /* 0x000fe200078e0060 */
[----:B------:R-:W-:Y:S02]  /*1f10*/  ISETP.GE.AND P5, PT, R77, R94, !P5 ;  /* 0x0000005e4d00720c */ /* 0x000fe40006fa6270 */
[----:B------:R-:W-:Y:S02]  /*1f20*/  LEA.HI.X R3, R60, R79, R61, 0x6, P2 ;  /* 0x0000004f3c037211 */ /* 0x000fe400010f343d */
[CC--:B------:R-:W-:Y:S02]  /*1f30*/  ISETP.GE.AND P4, PT, R91.reuse, R92.reuse, PT ;  /* 0x0000005c5b00720c */ /* 0x0c0fe40003f86270 */
[C---:B------:R-:W-:Y:S02]  /*1f40*/  ISETP.GE.AND P3, PT, R90.reuse, R92, PT ;  /* 0x0000005c5a00720c */ /* 0x040fe40003f66270 */
[-C--:B------:R-:W-:Y:S02]  /*1f50*/  ISETP.GE.AND P4, PT, R91, R94.reuse, !P4 ;  /* 0x0000005e5b00720c */ /* 0x080fe40006786270 */
[----:B------:R-:W-:Y:S01]  /*1f60*/  ISETP.GE.AND P3, PT, R90, R94, !P3 ;  /* 0x0000005e5a00720c */ /* 0x000fe20005f66270 */
[----:B------:R-:W3:Y:S01]  /*1f70*/  @P0 LDG.E.128 R4, desc[UR6][R84.64] ;  /* 0x0000000654040981 */ /* 0x000ee2000c1e1d00 */
[----:B------:R-:W-:Y:S09]  /*1f80*/  @P0 IMAD.MOV.U32 R81, RZ, RZ, R79 ;  /* 0x000000ffff510224 */ /* 0x000ff200078e004f */
[----:B------:R-:W-:Y:S02]  /*1f90*/  @P4 LEA R32, P1, R64, R18, 0x6 ;  /* 0x0000001240204211 */ /* 0x000fe400078230ff */
[----:B------:R-:W-:Y:S02]  /*1fa0*/  @P4 LEA R28, P2, R60, R2, 0x6 ;  /* 0x000000023c1c4211 */ /* 0x000fe400078430ff */
[C---:B------:R-:W-:Y:S02]  /*1fb0*/  @P4 LEA.HI.X R33, R64.reuse, R19, R65, 0x6, P1 ;  /* 0x0000001340214211 */ /* 0x040fe400008f3441 */
[----:B------:R-:W-:Y:S02]  /*1fc0*/  @P3 LEA R30, P1, R64, R18, 0x7 ;  /* 0x00000012401e3211 */ /* 0x000fe400078238ff */
[----:B------:R-:W-:Y:S02]  /*1fd0*/  @P4 LEA.HI.X R29, R60, R3, R61, 0x6, P2 ;  /* 0x000000033c1d4211 */ /* 0x000fe400010f343d */
[----:B------:R-:W-:Y:S02]  /*1fe0*/  @P3 LEA.HI.X R31, R64, R19, R65, 0x7, P1 ;  /* 0x00000013401f3211 */ /* 0x000fe400008f3c41 */
[----:B------:R-:W-:Y:S01]  /*1ff0*/  ISETP.GT.AND P2, PT, R93, R78, PT ;  /* 0x0000004e5d00720c */ /* 0x000fe20003f44270 */
[----:B---3--:R3:W-:Y:S01]  /*2000*/  @P0 STG.E.128 desc[UR6][R80.64], R4 ;  /* 0x0000000450000986 */ /* 0x0087e2000c101d06 */
[C---:B--2---:R-:W-:Y:S01]  /*2010*/  SHF.L.U64.HI R34, R62.reuse, 0x5, R63 ;  /* 0x000000053e227819 */ /* 0x044fe2000001023f */
[----:B------:R-:W-:Y:S02]  /*2020*/  IMAD.SHL.U32 R43, R62, 0x20, RZ ;  /* 0x000000203e2b7824 */ /* 0x000fe400078e00ff */
[----:B----4-:R2:W4:Y:S02]  /*2030*/  @P5 LDG.E.128 R24, desc[UR6][R18.64] ;  /* 0x0000000612185981 */ /* 0x010524000c1e1d00 */
[C---:B--2---:R-:W-:Y:S04]  /*2040*/  @P3 LEA R18, P1, R60.reuse, R2, 0x7 ;  /* 0x000000023c123211 */ /* 0x044fe800078238ff */
[----:B------:R-:W-:Y:S02]  /*2050*/  @P3 LEA.HI.X R19, R60, R3, R61, 0x7, P1 ;  /* 0x000000033c133211 */ /* 0x000fe400008f3c3d */
[----:B------:R-:W-:Y:S01]  /*2060*/  ISETP.NE.AND P1, PT, R17, RZ, PT ;  /* 0x000000ff1100720c */ /* 0x000fe20003f25270 */
[----:B----4-:R2:W-:Y:S04]  /*2070*/  @P5 STG.E.128 desc[UR6][R2.64], R24 ;  /* 0x0000001802005986 */ /* 0x0105e8000c101d06 */
[----:B------:R-:W4:Y:S04]  /*2080*/  @P4 LDG.E.128 R20, desc[UR6][R32.64] ;  /* 0x0000000620144981 */ /* 0x000f28000c1e1d00 */
[----:B----4-:R2:W-:Y:S04]  /*2090*/  @P4 STG.E.128 desc[UR6][R28.64], R20 ;  /* 0x000000141c004986 */ /* 0x0105e8000c101d06 */
[----:B---3--:R-:W3:Y:S04]  /*20a0*/  @P3 LDG.E.128 R4, desc[UR6][R30.64] ;  /* 0x000000061e043981 */ /* 0x008ee8000c1e1d00 */
[----:B---3--:R2:W-:Y:S01]  /*20b0*/  @P3 STG.E.128 desc[UR6][R18.64], R4 ;  /* 0x0000000412003986 */ /* 0x0085e2000c101d06 */
[----:B------:R-:W-:Y:S05]  /*20c0*/  @P1 BRA `(.L_x_4021) ;  /* 0x0000000000641947 */ /* 0x000fea0003800000 */
[----:B------:R-:W-:Y:S01]  /*20d0*/  @P0 IMAD.MOV.U32 R8, RZ, RZ, R10 ;  /* 0x000000ffff080224 */ /* 0x000fe200078e000a */
[----:B--2---:R-:W2:Y:S01]  /*20e0*/  LDC.64 R2, c[0x0][0x4a8] ;  /* 0x00012a00ff027b82 */ /* 0x004ea20000000a00 */
[----:B------:R-:W-:Y:S03]  /*20f0*/  IMAD.MOV.U32 R17, RZ, RZ, RZ ;  /* 0x000000ffff117224 */ /* 0x000fe600078e00ff */
[----:B------:R-:W3:Y:S04]  /*2100*/  @P0 LDG.E.128 R20, desc[UR6][R8.64] ;  /* 0x0000000608140981 */ /* 0x000ee8000c1e1d00 */
[----:B---3--:R3:W-:Y:S01]  /*2110*/  @P0 STG.E.128 desc[UR6][R82.64], R20 ;  /* 0x0000001452000986 */ /* 0x0087e2000c101d06 */
[C---:B--2---:R-:W-:Y:S04]  /*2120*/  LEA R28, P1, R2.reuse, R10, 0x6 ;  /* 0x0000000a021c7211 */ /* 0x044fe800078230ff */
[C-C-:B------:R-:W-:Y:S02]  /*2130*/  LEA.HI.X R29, R2.reuse, R9, R3.reuse, 0x6, P1 ;  /* 0x00000009021d7211 */ /* 0x140fe400008f3403 */
[C---:B------:R-:W-:Y:S02]  /*2140*/  @P4 LEA R30, P0, R2.reuse, R28, 0x6 ;  /* 0x0000001c021e4211 */ /* 0x040fe400078030ff */
[C---:B------:R-:W-:Y:S01]  /*2150*/  LEA R18, P1, R43.reuse, R82, 0x1 ;  /* 0x000000522b127211 */ /* 0x040fe200078208ff */
[----:B------:R-:W2:Y:S01]  /*2160*/  @P5 LDG.E.128 R4, desc[UR6][R28.64] ;  /* 0x000000061c045981 */ /* 0x000ea2000c1e1d00 */
[----:B------:R-:W-:Y:S02]  /*2170*/  @P4 LEA.HI.X R31, R2, R29, R3, 0x6, P0 ;  /* 0x0000001d021f4211 */ /* 0x000fe400000f3403 */
[----:B------:R-:W-:Y:S02]  /*2180*/  LEA.HI.X R19, R43, R83, R34, 0x1, P1 ;  /* 0x000000532b137211 */ /* 0x000fe400008f0c22 */
[C---:B------:R-:W-:Y:S04]  /*2190*/  @P4 LEA R32, P0, R62.reuse, R18, 0x6 ;  /* 0x000000123e204211 */ /* 0x040fe800078030ff */
[----:B------:R-:W-:Y:S01]  /*21a0*/  @P4 LEA.HI.X R33, R62, R19, R63, 0x6, P0 ;  /* 0x000000133e214211 */ /* 0x000fe200000f343f */
[----:B--2---:R3:W-:Y:S04]  /*21b0*/  @P5 STG.E.128 desc[UR6][R18.64], R4 ;  /* 0x0000000412005986 */ /* 0x0047e8000c101d06 */
[----:B------:R-:W2:Y:S04]  /*21c0*/  @P4 LDG.E.128 R24, desc[UR6][R30.64] ;  /* 0x000000061e184981 */ /* 0x000ea8000c1e1d00 */
[----:B--2---:R3:W-:Y:S01]  /*21d0*/  @P4 STG.E.128 desc[UR6][R32.64], R24 ;  /* 0x0000001820004986 */ /* 0x0047e2000c101d06 */
[----:B------:R-:W-:Y:S05]  /*21e0*/  @!P3 BRA `(.L_x_4022) ;  /* 0x0000002400b0b947 */ /* 0x000fea0003800000 */
[C---:B---3--:R-:W-:Y:S04]  /*21f0*/  LEA R20, P0, R2.reuse, R28, 0x7 ;  /* 0x0000001c02147211 */ /* 0x048fe800078038ff */
[----:B------:R-:W-:Y:S02]  /*2200*/  LEA.HI.X R21, R2, R29, R3, 0x7, P0 ;  /* 0x0000001d02157211 */ /* 0x000fe400000f3c03 */
[C---:B------:R-:W-:Y:S03]  /*2210*/  LEA R2, P0, R62.reuse, R18, 0x7 ;  /* 0x000000123e027211 */ /* 0x040fe600078038ff */
[----:B------:R-:W2:Y:S01]  /*2220*/  LDG.E.128 R4, desc[UR6][R20.64] ;  /* 0x0000000614047981 */ /* 0x000ea2000c1e1d00 */
[----:B------:R-:W-:Y:S05]  /*2230*/  LEA.HI.X R3, R62, R19, R63, 0x7, P0 ;  /* 0x000000133e037211 */ /* 0x000fea00000f3c3f */
[----:B--2---:R2:W-:Y:S01]  /*2240*/  STG.E.128 desc[UR6][R2.64], R4 ;  /* 0x0000000402007986 */ /* 0x0045e2000c101d06 */
[----:B------:R-:W-:Y:S05]  /*2250*/  BRA `(.L_x_4022) ;  /* 0x0000002400947947 */ /* 0x000fea0003800000 */
.L_x_4021:
[----:B------:R-:W-:Y:S05]  /*2260*/  BRA.U !UP0, `(.L_x_4023) ;  /* 0x0000000d08947547 */ /* 0x000fea000b800000 */
[----:B------:R-:W3:Y:S01]  /*2270*/  LDC.64 R40, c[0x0][0x4a8] ;  /* 0x00012a00ff287b82 */ /* 0x000ee20000000a00 */
[----:B--2---:R-:W-:Y:S01]  /*2280*/  IMAD.SHL.U32 R5, R11, 0x20, RZ ;  /* 0x000000200b057824 */ /* 0x004fe200078e00ff */
[----:B------:R-:W-:Y:S04]  /*2290*/  BSSY.RECONVERGENT B0, `(.L_x_4024) ;  /* 0x0000035000007945 */ /* 0x000fe80003800200 */
[C---:B------:R-:W-:Y:S02]  /*22a0*/  LEA R38, P6, R5.reuse, R50, 0x1 ;  /* 0x0000003205267211 */ /* 0x040fe400078c08ff */
[----:B------:R-:W2:Y:S02]  /*22b0*/  LDC R30, c[0x0][0x450] ;  /* 0x00011400ff1e7b82 */ /* 0x000ea40000000800 */
[----:B------:R-:W-:Y:S02]  /*22c0*/  LEA.HI.X.SX32 R39, R5, R51, 0x1, P6 ;  /* 0x0000003305277211 */ /* 0x000fe400030f0eff */
[----:B---3--:R-:W-:Y:S01]  /*22d0*/  LEA R44, P1, R40, R10, 0x6 ;  /* 0x0000000a282c7211 */ /* 0x008fe200078230ff */
[----:B------:R-:W-:Y:S01]  /*22e0*/  @!UPT UIADD3 URZ, UPT, UPT, URZ, URZ, URZ ;  /* 0x000000fffffff290 */ /* 0x000fe2000fffe0ff */
[----:B------:R-:W-:Y:S11]  /*22f0*/  @!P0 BRA `(.L_x_4025) ;  /* 0x0000000000b88947 */ /* 0x000ff60003800000 */
[----:B------:R-:W-:Y:S02]  /*2300*/  ISETP.GE.AND P0, PT, R12, R17, PT ;  /* 0x000000110c00720c */ /* 0x000fe40003f06270 */
[----:B------:R-:W-:Y:S05]  /*2310*/  MOV R8, R10 ;  /* 0x0000000a00087202 */ /* 0x000fea0000000f00 */
[----:B------:R-:W3:Y:S08]  /*2320*/  LDG.E.128 R20, desc[UR6][R8.64] ;  /* 0x0000000608147981 */ /* 0x000ef0000c1e1d00 */
[----:B------:R-:W4:Y:S06]  /*2330*/  @!P0 LDG.E.64 R32, desc[UR6][R50.64] ;  /* 0x0000000632208981 */ /* 0x000f2c000c1e1b00 */
[----:B------:R-:W5:Y:S01]  /*2340*/  @!P0 LDG.E.64 R6, desc[UR6][R14.64] ;  /* 0x000000060e068981 */ /* 0x000f62000c1e1b00 */
[C---:B---3--:R-:W-:Y:S01]  /*2350*/  @!P0 LOP3.LUT R19, R20.reuse, 0xffff0000, RZ, 0xc0, !PT ;  /* 0xffff000014138812 */ /* 0x048fe200078ec0ff */
        /* <DEDUP_REMOVED lines=40> */
.L_x_4025:
[----:B-1----:R-:W-:Y:S05]  /*25e0*/  BSYNC.RECONVERGENT B0 ;  /* 0x0000000000007941 */ /* 0x002fea0003800200 */
.L_x_4024:
[----:B------:R-:W-:Y:S01]  /*25f0*/  LEA.HI.X R45, R40, R9, R41, 0x6, P1 ;  /* 0x00000009282d7211 */ /* 0x000fe200008f3429 */
[----:B------:R-:W-:Y:S04]  /*2600*/  BSSY.RECONVERGENT B0, `(.L_x_4026) ;  /* 0x0000032000007945 */ /* 0x000fe80003800200 */
[----:B------:R-:W-:Y:S05]  /*2610*/  @!P5 BRA `(.L_x_4027) ;  /* 0x0000000000c0d947 */ /* 0x000fea0003800000 */
[----:B------:R-:W-:Y:S01]  /*2620*/  ISETP.GE.AND P0, PT, R12, R17, PT ;  /* 0x000000110c00720c */ /* 0x000fe20003f06270 */
[----:B---3--:R-:W3:Y:S01]  /*2630*/  LDG.E.128 R20, desc[UR6][R44.64] ;  /* 0x000000062c147981 */ /* 0x008ee2000c1e1d00 */
[----:B------:R-:W-:Y:S11]  /*2640*/  LEA R48, P1, R43, R82, 0x1 ;  /* 0x000000522b307211 */ /* 0x000ff600078208ff */
[----:B------:R-:W-:Y:S01]  /*2650*/  @!P0 IMAD.WIDE R24, R5, 0x2, R14 ;  /* 0x0000000205188825 */ /* 0x000fe200078e020e */
[----:B------:R-:W4:Y:S06]  /*2660*/  @!P0 LDG.E.64 R36, desc[UR6][R38.64] ;  /* 0x0000000626248981 */ /* 0x000f2c000c1e1b00 */
[----:B------:R1:W5:Y:S01]  /*2670*/  @!P0 LDG.E.64 R6, desc[UR6][R24.64] ;  /* 0x0000000618068981 */ /* 0x000362000c1e1b00 */
[C---:B---3--:R-:W-:Y:S01]  /*2680*/  @!P0 LOP3.LUT R19, R20.reuse, 0xffff0000, RZ, 0xc0, !PT ;  /* 0xffff000014138812 */ /* 0x048fe200078ec0ff */
        /* <DEDUP_REMOVED lines=41> */
.L_x_4027:
[----:B------:R-:W-:Y:S05]  /*2920*/  BSYNC.RECONVERGENT B0 ;  /* 0x0000000000007941 */ /* 0x000fea0003800200 */
.L_x_4026:
[----:B------:R-:W-:Y:S04]  /*2930*/  BSSY.RECONVERGENT B0, `(.L_x_4028) ;  /* 0x0000038000007945 */ /* 0x000fe80003800200 */
[----:B------:R-:W-:Y:S05]  /*2940*/  @!P4 BRA `(.L_x_4029) ;  /* 0x0000000000d8c947 */ /* 0x000fea0003800000 */
[----:B------:R-:W-:Y:S02]  /*2950*/  ISETP.GE.AND P0, PT, R12, R17, PT ;  /* 0x000000110c00720c */ /* 0x000fe40003f06270 */
[C---:B------:R-:W-:Y:S04]  /*2960*/  LEA R36, P1, R40.reuse, R44, 0x6 ;  /* 0x0000002c28247211 */ /* 0x040fe800078230ff */
[----:B------:R-:W-:Y:S02]  /*2970*/  LEA.HI.X R37, R40, R45, R41, 0x6, P1 ;  /* 0x0000002d28257211 */ /* 0x000fe400008f3429 */
[----:B------:R-:W-:Y:S03]  /*2980*/  LEA R47, P1, R43, R82, 0x1 ;  /* 0x000000522b2f7211 */ /* 0x000fe600078208ff */
[----:B-1-3--:R-:W3:Y:S01]  /*2990*/  LDG.E.128 R20, desc[UR6][R36.64] ;  /* 0x0000000624147981 */ /* 0x00aee2000c1e1d00 */
[C---:B------:R-:W-:Y:S01]  /*29a0*/  LEA R46, P4, R62.reuse, R47, 0x6 ;  /* 0x0000002f3e2e7211 */ /* 0x040fe200078830ff */
[----:B------:R-:W-:Y:S01]  /*29b0*/  @!P0 IMAD.WIDE R6, R5, 0x2, R14 ;  /* 0x0000000205068825 */ /* 0x000fe200078e020e */
[----:B------:R-:W-:Y:S03]  /*29c0*/  LEA.HI.X R28, R43, R83, R34, 0x1, P1 ;  /* 0x000000532b1c7211 */ /* 0x000fe600008f0c22 */
[C---:B------:R-:W-:Y:S01]  /*29d0*/  @!P0 IMAD.WIDE R32, R11.reuse, 0x40, R38 ;  /* 0x000000400b208825 */ /* 0x040fe200078e0226 */
[----:B------:R-:W-:Y:S03]  /*29e0*/  LEA.HI.X R47, R62, R28, R63, 0x6, P4 ;  /* 0x0000001c3e2f7211 */ /* 0x000fe600020f343f */
[----:B------:R-:W-:Y:S02]  /*29f0*/  @!P0 IMAD.WIDE R6, R11, 0x40, R6 ;  /* 0x000000400b068825 */ /* 0x000fe400078e0206 */
[----:B------:R-:W4:Y:S06]  /*2a00*/  @!P0 LDG.E.64 R32, desc[UR6][R32.64] ;  /* 0x0000000620208981 */ /* 0x000f2c000c1e1b00 */
[----:B------:R-:W5:Y:S01]  /*2a10*/  @!P0 LDG.E.64 R6, desc[UR6][R6.64] ;  /* 0x0000000606068981 */ /* 0x000f62000c1e1b00 */
[C---:B---3--:R-:W-:Y:S01]  /*2a20*/  @!P0 LOP3.LUT R19, R20.reuse, 0xffff0000, RZ, 0xc0, !PT ;  /* 0xffff000014138812 */ /* 0x048fe200078ec0ff */
[----:B------:R-:W-:Y:S01]  /*2a30*/  @!P0 IMAD.U32 R24, R23, 0x10000, RZ ;  /* 0x0001000017188824 */ /* 0x000fe200078e00ff */
[----:B------:R-:W-:Y:S02]  /*2a40*/  @!P0 SHF.L.U32 R29, R20, 0x10, RZ ;  /* 0x00000010141d8819 */ /* 0x000fe400000006ff */
[----:B------:R-:W-:Y:S02]  /*2a50*/  @!P0 LOP3.LUT R25, R22, 0xffff0000, RZ, 0xc0, !PT ;  /* 0xffff000016198812 */ /* 0x000fe400078ec0ff */
[C---:B----4-:R-:W-:Y:S01]  /*2a60*/  @!P0 LOP3.LUT R31, R32.reuse, 0xffff0000, RZ, 0xc0, !PT ;  /* 0xffff0000201f8812 */ /* 0x050fe200078ec0ff */
[----:B------:R-:W-:Y:S02]  /*2a70*/  @!P0 IMAD.U32 R27, R32, 0x10000, RZ ;  /* 0x00010000201b8824 */ /* 0x000fe400078e00ff */
[C---:B------:R-:W-:Y:S01]  /*2a80*/  @!P0 IMAD.U32 R18, R33.reuse, 0x10000, RZ ;  /* 0x0001000021128824 */ /* 0x040fe200078e00ff */
        /* <DEDUP_REMOVED lines=34> */
.L_x_4029:
[----:B------:R-:W-:Y:S05]  /*2cb0*/  BSYNC.RECONVERGENT B0 ;  /* 0x0000000000007941 */ /* 0x000fea0003800200 */
.L_x_4028:
[----:B------:R-:W-:Y:S04]  /*2cc0*/  BSSY.RECONVERGENT B0, `(.L_x_4030) ;  /* 0x0000038000007945 */ /* 0x000fe80003800200 */
[----:B------:R-:W-:Y:S05]  /*2cd0*/  @!P3 BRA `(.L_x_4031) ;  /* 0x0000000000d8b947 */ /* 0x000fea0003800000 */
[----:B------:R-:W-:Y:S02]  /*2ce0*/  ISETP.GE.AND P0, PT, R12, R17, PT ;  /* 0x000000110c00720c */ /* 0x000fe40003f06270 */
[C---:B------:R-:W-:Y:S04]  /*2cf0*/  LEA R36, P1, R40.reuse, R44, 0x7 ;  /* 0x0000002c28247211 */ /* 0x040fe800078238ff */
[----:B------:R-:W-:Y:S02]  /*2d00*/  LEA.HI.X R37, R40, R45, R41, 0x7, P1 ;  /* 0x0000002d28257211 */ /* 0x000fe400008f3c29 */
[C---:B------:R-:W-:Y:S03]  /*2d10*/  LEA R33, P1, R43.reuse, R82, 0x1 ;  /* 0x000000522b217211 */ /* 0x040fe600078208ff */
[----:B------:R-:W5:Y:S01]  /*2d20*/  LDG.E.128 R16, desc[UR6][R36.64] ;  /* 0x0000000624107981 */ /* 0x000f62000c1e1d00 */
[----:B------:R-:W-:Y:S01]  /*2d30*/  LEA.HI.X R34, R43, R83, R34, 0x1, P1 ;  /* 0x000000532b227211 */ /* 0x000fe200008f0c22 */
[----:B-1-34-:R-:W-:Y:S01]  /*2d40*/  @!P0 IMAD.WIDE R22, R5, 0x2, R14 ;  /* 0x0000000205168825 */ /* 0x01afe200078e020e */
[C---:B------:R-:W-:Y:S03]  /*2d50*/  LEA R42, P1, R62.reuse, R33, 0x7 ;  /* 0x000000213e2a7211 */ /* 0x040fe600078238ff */
[C---:B------:R-:W-:Y:S01]  /*2d60*/  @!P0 IMAD.WIDE R38, R11.reuse, 0x80, R38 ;  /* 0x000000800b268825 */ /* 0x040fe200078e0226 */
[----:B------:R-:W-:Y:S03]  /*2d70*/  LEA.HI.X R43, R62, R34, R63, 0x7, P1 ;  /* 0x000000223e2b7211 */ /* 0x000fe600008f3c3f */
[----:B------:R-:W-:Y:S02]  /*2d80*/  @!P0 IMAD.WIDE R22, R11, 0x80, R22 ;  /* 0x000000800b168825 */ /* 0x000fe400078e0216 */
[----:B------:R-:W3:Y:S06]  /*2d90*/  @!P0 LDG.E.64 R38, desc[UR6][R38.64] ;  /* 0x0000000626268981 */ /* 0x000eec000c1e1b00 */
[----:B------:R-:W4:Y:S01]  /*2da0*/  @!P0 LDG.E.64 R6, desc[UR6][R22.64] ;  /* 0x0000000616068981 */ /* 0x000f22000c1e1b00 */
[C---:B-----5:R-:W-:Y:S01]  /*2db0*/  @!P0 LOP3.LUT R21, R16.reuse, 0xffff0000, RZ, 0xc0, !PT ;  /* 0xffff000010158812 */ /* 0x060fe200078ec0ff */
[----:B------:R-:W-:Y:S01]  /*2dc0*/  @!P0 IMAD.U32 R28, R19, 0x10000, RZ ;  /* 0x00010000131c8824 */ /* 0x000fe200078e00ff */
[----:B------:R-:W-:Y:S02]  /*2dd0*/  @!P0 SHF.L.U32 R27, R16, 0x10, RZ ;  /* 0x00000010101b8819 */ /* 0x000fe400000006ff */
[C---:B------:R-:W-:Y:S02]  /*2de0*/  @!P0 LOP3.LUT R20, R18.reuse, 0xffff0000, RZ, 0xc0, !PT ;  /* 0xffff000012148812 */ /* 0x040fe400078ec0ff */
[----:B------:R-:W-:Y:S02]  /*2df0*/  @!P0 SHF.L.U32 R26, R18, 0x10, RZ ;  /* 0x00000010121a8819 */ /* 0x000fe400000006ff */
[C---:B---3--:R-:W-:Y:S01]  /*2e00*/  @!P0 LOP3.LUT R29, R38.reuse, 0xffff0000, RZ, 0xc0, !PT ;  /* 0xffff0000261d8812 */ /* 0x048fe200078ec0ff */
[----:B------:R-:W-:Y:S01]  /*2e10*/  @!P0 IMAD.U32 R25, R38, 0x10000, RZ ;  /* 0x0001000026198824 */ /* 0x000fe200078e00ff */
[C---:B------:R-:W-:Y:S01]  /*2e20*/  @!P0 LOP3.LUT R31, R39.reuse, 0xffff0000, RZ, 0xc0, !PT ;  /* 0xffff0000271f8812 */ /* 0x040fe200078ec0ff */
[----:B------:R-:W-:Y:S02]  /*2e30*/  @!P0 IMAD.U32 R24, R39, 0x10000, RZ ;  /* 0x0001000027188824 */ /* 0x000fe400078e00ff */
        /* <DEDUP_REMOVED lines=32> */
.L_x_4031:
[----:B------:R-:W-:Y:S05]  /*3040*/  BSYNC.RECONVERGENT B0 ;  /* 0x0000000000007941 */ /* 0x000fea0003800200 */
.L_x_4030:
[----:B-1----:R-:W1:Y:S01]  /*3050*/  LDC R17, c[0x0][0x450] ;  /* 0x00011400ff117b82 */ /* 0x002e620000000800 */
[----:B--2---:R-:W-:Y:S05]  /*3060*/  IMAD.U32 R3, R30, -0x40, RZ ;  /* 0xffffffc01e037824 */ /* 0x004fea00078e00ff */
[C---:B------:R-:W-:Y:S02]  /*3070*/  LEA R50, P0, R3.reuse, R50, 0x1 ;  /* 0x0000003203327211 */ /* 0x040fe400078008ff */
[C---:B------:R-:W-:Y:S02]  /*3080*/  LEA R14, P1, R3.reuse, R14, 0x1 ;  /* 0x0000000e030e7211 */ /* 0x040fe400078208ff */
[C---:B------:R-:W-:Y:S02]  /*3090*/  LEA.HI.X.SX32 R51, R3.reuse, R51, 0x1, P0 ;  /* 0x0000003303337211 */ /* 0x040fe400000f0eff */
[----:B------:R-:W-:Y:S01]  /*30a0*/  LEA.HI.X.SX32 R15, R3, R15, 0x1, P1 ;  /* 0x0000000f030f7211 */ /* 0x000fe200008f0eff */
[----:B------:R-:W-:Y:S05]  /*30b0*/  BRA `(.L_x_4022) ;  /* 0x0000001400fc7947 */ /* 0x000fea0003800000 */
.L_x_4023:
[----:B------:R-:W-:Y:S01]  /*30c0*/  LEA.HI R16, R17, R17, RZ, 0x1 ;  /* 0x0000001111107211 */ /* 0x000fe200078f08ff */
[----:B------:R-:W3:Y:S01]  /*30d0*/  LDC.64 R68, c[0x0][0x4a8] ;  /* 0x00012a00ff447b82 */ /* 0x000ee20000000a00 */
[----:B--2---:R-:W-:Y:S01]  /*30e0*/  SHF.R.U32.HI R19, RZ, 0x1, R17 ;  /* 0x00000001ff137819 */ /* 0x004fe20000011611 */
[----:B------:R-:W-:Y:S01]  /*30f0*/  BSSY.RECONVERGENT B0, `(.L_x_4032) ;  /* 0x000005c000007945 */ /* 0x000fe20003800200 */
[----:B------:R-:W-:Y:S02]  /*3100*/  SHF.R.S32.HI R16, RZ, 0x1, R16 ;  /* 0x00000001ff107819 */ /* 0x000fe40000011410 */
[----:B------:R-:W-:Y:S03]  /*3110*/  ISETP.GE.U32.AND P1, PT, R12, R19, PT ;  /* 0x000000130c00720c */ /* 0x000fe60003f26070 */
[----:B------:R-:W2:Y:S01]  /*3120*/  LDC R81, c[0x0][0x450] ;  /* 0x00011400ff517b82 */ /* 0x000ea20000000800 */
[----:B------:R-:W-:Y:S05]  /*3130*/  IMAD.MOV R16, RZ, RZ, -R16 ;  /* 0x000000ffff107224 */ /* 0x000fea00078e0a10 */
[----:B------:R-:W-:Y:S02]  /*3140*/  SEL R19, R19, R16, !P1 ;  /* 0x0000001013137207 */ /* 0x000fe40004800000 */
[C---:B---3--:R-:W-:Y:S04]  /*3150*/  LEA R20, P6, R68.reuse, R10, 0x6 ;  /* 0x0000000a44147211 */ /* 0x048fe800078c30ff */
[----:B------:R-:W-:Y:S01]  /*3160*/  LEA.HI.X R21, R68, R9, R69, 0x6, P6 ;  /* 0x0000000944157211 */ /* 0x000fe200030f3445 */
[----:B------:R-:W-:Y:S08]  /*3170*/  @!P0 BRA `(.L_x_4033) ;  /* 0x00000004004c8947 */ /* 0x000ff00003800000 */
        /* <DEDUP_REMOVED lines=83> */
.L_x_4033:
[----:B-1----:R-:W-:Y:S05]  /*36b0*/  BSYNC.RECONVERGENT B0 ;  /* 0x0000000000007941 */ /* 0x002fea0003800200 */
.L_x_4032:
[----:B------:R-:W-:Y:S04]  /*36c0*/  BSSY.RECONVERGENT B0, `(.L_x_4034) ;  /* 0x000005a000007945 */ /* 0x000fe80003800200 */
[----:B------:R-:W-:Y:S05]  /*36d0*/  @!P5 BRA `(.L_x_4035) ;  /* 0x000000040060d947 */ /* 0x000fea0003800000 */
        /* <DEDUP_REMOVED lines=88> */
.L_x_4035:
[----:B------:R-:W-:Y:S05]  /*3c60*/  BSYNC.RECONVERGENT B0 ;  /* 0x0000000000007941 */ /* 0x000fea0003800200 */
.L_x_4034:
[----:B------:R-:W-:Y:S04]  /*3c70*/  BSSY.RECONVERGENT B0, `(.L_x_4036) ;  /* 0x000005f000007945 */ /* 0x000fe80003800200 */
[----:B------:R-:W-:Y:S05]  /*3c80*/  @!P4 BRA `(.L_x_4037) ;  /* 0x000000040074c947 */ /* 0x000fea0003800000 */
[----:B------:R-:W-:Y:S01]  /*3c90*/  ISETP.GE.AND P0, PT, R12, R17, PT ;  /* 0x000000110c00720c */ /* 0x000fe20003f06270 */
[----:B------:R-:W-:Y:S05]  /*3ca0*/  IMAD.SHL.U32 R97, R68, 0x40, RZ ;  /* 0x0000004044617824 */ /* 0x000fea00078e00ff */
[----:B------:R-:W-:Y:S07]  /*3cb0*/  IADD3 R34, P6, P5, R97, R10, R97 ;  /* 0x0000000a61227210 */ /* 0x000fee0007dde061 */
[----:B------:R-:W-:Y:S01]  /*3cc0*/  @!P0 SHF.R.S32.HI R108, RZ, 0x1f, R16 ;  /* 0x0000001fff6c8819 */ /* 0x000fe20000011410 */
[----:B------:R-:W-:Y:S01]  /*3cd0*/  @!P0 IMAD.SHL.U32 R95, R11, 0x40, RZ ;  /* 0x000000400b5f8824 */ /* 0x000fe200078e00ff */
[----:B------:R-:W-:Y:S02]  /*3ce0*/  @!P0 SEL R104, R16, RZ, P1 ;  /* 0x000000ff10688207 */ /* 0x000fe40000800000 */
[----:B------:R-:W-:Y:S02]  /*3cf0*/  @!P0 SEL R108, R108, RZ, P1 ;  /* 0x000000ff6c6c8207 */ /* 0x000fe40000800000 */
[C---:B------:R-:W-:Y:S02]  /*3d00*/  @!P0 IADD3 R99, P4, PT, R95.reuse, R104, RZ ;  /* 0x000000685f638210 */ /* 0x040fe40007f9e0ff */
[----:B------:R-:W-:Y:S02]  /*3d10*/  SHF.L.U64.HI R104, R68, 0x6, R69 ;  /* 0x0000000644687819 */ /* 0x000fe40000010245 */
[----:B------:R-:W-:Y:S01]  /*3d20*/  @!P0 LEA.HI.X.SX32 R108, R95, R108, 0x1, P4 ;  /* 0x0000006c5f6c8211 */ /* 0x000fe200020f0eff */
[C---:B------:R-:W-:Y:S01]  /*3d30*/  @!P0 IMAD.SHL.U32 R95, R99.reuse, 0x2, RZ ;  /* 0x00000002635f8824 */ /* 0x040fe200078e00ff */
[----:B------:R-:W-:Y:S02]  /*3d40*/  IADD3.X R35, PT, PT, R104, R9, R104, P6, P5 ;  /* 0x0000000968237210 */ /* 0x000fe400037ea468 */
[----:B------:R-:W-:Y:S02]  /*3d50*/  @!P0 SHF.L.U64.HI R108, R99, 0x1, R108 ;  /* 0x00000001636c8819 */ /* 0x000fe4000001026c */
[----:B------:R-:W-:Y:S01]  /*3d60*/  @!P0 IADD3 R106, P4, PT, R95, R86, RZ ;  /* 0x000000565f6a8210 */ /* 0x000fe20007f9e0ff */
[----:B-1-3--:R-:W3:Y:S01]  /*3d70*/  LDG.E.128 R52, desc[UR6][R34.64] ;  /* 0x0000000622347981 */ /* 0x00aee2000c1e1d00 */
[----:B------:R-:W-:Y:S03]  /*3d80*/  @!P0 IMAD.WIDE R22, R19, 0x2, R34 ;  /* 0x0000000213168825 */ /* 0x000fe600078e0222 */
[----:B------:R-:W-:Y:S02]  /*3d90*/  @!P0 IADD3.X R107, PT, PT, R108, R87, RZ, P4, !PT ;  /* 0x000000576c6b8210 */ /* 0x000fe400027fe4ff */
[----:B------:R-:W-:Y:S02]  /*3da0*/  @!P0 IADD3 R38, P4, PT, R95, R88, RZ ;  /* 0x000000585f268210 */ /* 0x000fe40007f9e0ff */
[----:B------:R-:W-:Y:S01]  /*3db0*/  SHF.L.U32 R95, R62, 0x6, RZ ;  /* 0x000000063e5f7819 */ /* 0x000fe200000006ff */
[----:B------:R-:W4:Y:S02]  /*3dc0*/  @!P0 LDG.E.128 R24, desc[UR6][R22.64] ;  /* 0x0000000616188981 */ /* 0x000f24000c1e1d00 */
[----:B------:R-:W-:Y:S01]  /*3dd0*/  @!P0 IMAD.X R39, R108, 0x1, R89, P4 ;  /* 0x000000016c278824 */ /* 0x000fe200020e0659 */
[----:B------:R-:W-:Y:S02]  /*3de0*/  PLOP3.LUT P4, PT, PT, PT, PT, 0x80, 0x8 ;  /* 0x000000000008781c */ /* 0x000fe40003f8f070 */
[----:B------:R-:W-:Y:S03]  /*3df0*/  @!P0 PLOP3.LUT P4, PT, P1, PT, PT, 0x80, 0x8 ;  /* 0x000000000008881c */ /* 0x000fe60000f8f070 */
[----:B------:R-:W5:Y:S08]  /*3e00*/  @!P0 LDG.E.128 R104, desc[UR6][R106.64] ;  /* 0x000000066a688981 */ /* 0x000f70000c1e1d00 */
[----:B------:R3:W2:Y:S02]  /*3e10*/  @!P0 LDG.E.128 R56, desc[UR6][R38.64] ;  /* 0x0000000626388981 */ /* 0x0006a4000c1e1d00 */
[C---:B---3--:R-:W-:Y:S02]  /*3e20*/  @!P0 SHF.L.U32 R39, R52.reuse, 0x10, RZ ;  /* 0x0000001034278819 */ /* 0x048fe400000006ff */
[----:B------:R-:W-:Y:S02]  /*3e30*/  @!P0 LOP3.LUT R41, R52, 0xffff0000, RZ, 0xc0, !PT ;  /* 0xffff000034298812 */ /* 0x000fe400078ec0ff */
[C---:B------:R-:W-:Y:S02]  /*3e40*/  @!P0 SHF.L.U32 R42, R53.reuse, 0x10, RZ ;  /* 0x00000010352a8819 */ /* 0x040fe400000006ff */
[----:B------:R-:W-:Y:S02]  /*3e50*/  @!P0 LOP3.LUT R45, R53, 0xffff0000, RZ, 0xc0, !PT ;  /* 0xffff0000352d8812 */ /* 0x000fe400078ec0ff */
[C---:B----4-:R-:W-:Y:S01]  /*3e60*/  @!P0 SHF.L.U32 R37, R24.reuse, 0x10, RZ ;  /* 0x0000001018258819 */ /* 0x050fe200000006ff */
[C---:B------:R-:W-:Y:S01]  /*3e70*/  @!P0 IMAD.U32 R33, R25.reuse, 0x10000, RZ ;  /* 0x0001000019218824 */ /* 0x040fe200078e00ff */
[----:B------:R-:W-:Y:S01]  /*3e80*/  @!P0 LOP3.LUT R35, R24, 0xffff0000, RZ, 0xc0, !PT ;  /* 0xffff000018238812 */ /* 0x000fe200078ec0ff */
[C---:B------:R-:W-:Y:S01]  /*3e90*/  @!P0 IMAD.U32 R31, R26.reuse, 0x10000, RZ ;  /* 0x000100001a1f8824 */ /* 0x040fe200078e00ff */
        /* <DEDUP_REMOVED lines=10> */
[C---:B------:R-:W-:Y:S01]  /*3f40*/  @!P0 LOP3.LUT R18, R107.reuse, 0xffff0000, RZ, 0xc0, !PT ;  /* 0xffff00006b128812 */ /* 0x040fe200078ec0ff */
[----:B------:R-:W-:Y:S01]  /*3f50*/  @!P4 FADD.FTZ R30, -R30, -RZ ;  /* 0x800000ff1e1ec221 */ /* 0x000fe20000010100 */
[C---:B--2---:R-:W-:Y:S01]  /*3f60*/  @!P0 LOP3.LUT R40, R56.reuse, 0xffff0000, RZ, 0xc0, !PT ;  /* 0xffff000038288812 */ /* 0x044fe200078ec0ff */
[----:B------:R-:W-:Y:S01]  /*3f70*/  @!P0 IMAD.U32 R22, R107, 0x10000, RZ ;  /* 0x000100006b168824 */ /* 0x000fe200078e00ff */
[----:B------:R-:W-:Y:S01]  /*3f80*/  @!P0 SHF.L.U32 R25, R27, 0x10, RZ ;  /* 0x000000101b198819 */ /* 0x000fe200000006ff */
[----:B------:R-:W-:Y:S01]  /*3f90*/  @!P4 FADD.FTZ R29, -R29, -RZ ;  /* 0x800000ff1d1dc221 */ /* 0x000fe20000010100 */
[----:B------:R-:W-:Y:S01]  /*3fa0*/  @!P0 LOP3.LUT R27, R27, 0xffff0000, RZ, 0xc0, !PT ;  /* 0xffff00001b1b8812 */ /* 0x000fe200078ec0ff */
[----:B------:R-:W-:Y:S01]  /*3fb0*/  @!P0 IMAD.U32 R38, R56, 0x10000, RZ ;  /* 0x0001000038268824 */ /* 0x000fe200078e00ff */
[----:B------:R-:W-:Y:S01]  /*3fc0*/  @!P0 LOP3.LUT R44, R57, 0xffff0000, RZ, 0xc0, !PT ;  /* 0xffff0000392c8812 */ /* 0x000fe200078ec0ff */
[----:B------:R-:W-:Y:S01]  /*3fd0*/  @!P0 FMUL.FTZ R0, R37, R36 ;  /* 0x0000002425008220 */ /* 0x000fe20000410000 */
[----:B------:R-:W-:Y:S01]  /*3fe0*/  @!P0 LOP3.LUT R47, R58, 0xffff0000, RZ, 0xc0, !PT ;  /* 0xffff00003a2f8812 */ /* 0x000fe200078ec0ff */
[----:B------:R-:W-:Y:S01]  /*3ff0*/  @!P4 FADD.FTZ R28, -R28, -RZ ;  /* 0x800000ff1c1cc221 */ /* 0x000fe20000010100 */
[----:B------:R-:W-:Y:S01]  /*4000*/  @!P0 LOP3.LUT R49, R59, 0xffff0000, RZ, 0xc0, !PT ;  /* 0xffff00003b318812 */ /* 0x000fe200078ec0ff */
[----:B------:R-:W-:Y:S01]  /*4010*/  @!P4 FADD.FTZ R23, -R23, -RZ ;  /* 0x800000ff1717c221 */ /* 0x000fe20000010100 */
[----:B------:R-:W-:Y:S01]  /*4020*/  SHF.L.U64.HI R104, R62, 0x6, R63 ;  /* 0x000000063e687819 */ /* 0x000fe2000001023f */
[----:B------:R-:W-:Y:S01]  /*4030*/  @!P0 FMUL.FTZ R2, R35, R32 ;  /* 0x0000002023028220 */ /* 0x000fe20000410000 */
[----:B------:R-:W-:Y:S01]  /*4040*/  @!P4 FADD.FTZ R22, -R22, -RZ ;  /* 0x800000ff1616c221 */ /* 0x000fe20000010100 */
[----:B------:R-:W-:Y:S01]  /*4050*/  @!P0 FMUL.FTZ R3, R33, R30 ;  /* 0x0000001e21038220 */ /* 0x000fe20000410000 */
[----:B------:R-:W-:Y:S02]  /*4060*/  @!P0 IMAD.U32 R43, R57, 0x10000, RZ ;  /* 0x00010000392b8824 */ /* 0x000fe400078e00ff */
[----:B------:R-:W-:Y:S01]  /*4070*/  @!P4 FADD.FTZ R18, -R18, -RZ ;  /* 0x800000ff1212c221 */ /* 0x000fe20000010100 */
[----:B------:R-:W-:Y:S01]  /*4080*/  IADD3 R108, P5, P4, R95, R82, R95 ;  /* 0x000000525f6c7210 */ /* 0x000fe20007cbe05f */
[----:B------:R-:W-:Y:S01]  /*4090*/  @!P0 FFMA.FTZ R0, R39, R38, R0 ;  /* 0x0000002627008223 */ /* 0x000fe20000010000 */
[----:B------:R-:W-:Y:S01]  /*40a0*/  @!P0 LOP3.LUT R39, R54, 0xffff0000, RZ, 0xc0, !PT ;  /* 0xffff000036278812 */ /* 0x000fe200078ec0ff */
[----:B------:R-:W-:Y:S01]  /*40b0*/  @!P0 FMUL.FTZ R4, R34, R29 ;  /* 0x0000001d22048220 */ /* 0x000fe20000410000 */
[----:B------:R-:W-:Y:S01]  /*40c0*/  IADD3.X R109, PT, PT, R104, R83, R104, P5, P4 ;  /* 0x00000053686d7210 */ /* 0x000fe20002fe8468 */
[----:B------:R-:W-:Y:S02]  /*40d0*/  @!P0 IMAD.U32 R46, R58, 0x10000, RZ ;  /* 0x000100003a2e8824 */ /* 0x000fe400078e00ff */
[----:B------:R-:W-:Y:S01]  /*40e0*/  @!P0 FMUL.FTZ R5, R31, R28 ;  /* 0x0000001c1f058220 */ /* 0x000fe20000410000 */
[----:B------:R-:W-:Y:S02]  /*40f0*/  @!P0 IMAD.U32 R38, R54, 0x10000, RZ ;  /* 0x0001000036268824 */ /* 0x000fe400078e00ff */
        /* <DEDUP_REMOVED lines=22> */
.L_x_4037:
[----:B------:R-:W-:Y:S05]  /*4260*/  BSYNC.RECONVERGENT B0 ;  /* 0x0000000000007941 */ /* 0x000fea0003800200 */
.L_x_4036:
[----:B------:R-:W-:Y:S04]  /*4270*/  BSSY.RECONVERGENT B0, `(.L_x_4038) ;  /* 0x000005d000007945 */ /* 0x000fe80003800200 */
[----:B------:R-:W-:Y:S05]  /*4280*/  @!P3 BRA `(.L_x_4039) ;  /* 0x00000004006cb947 */ /* 0x000fea0003800000 */
        /* <DEDUP_REMOVED lines=20> */
[----:B------:R-:W-:Y:S02]  /*43d0*/  @!P0 PLOP3.LUT P3, PT, P1, PT, PT, 0x80, 0x8 ;  /* 0x000000000008881c */ /* 0x000fe40000f6f070 */
[C---:B------:R-:W-:Y:S02]  /*43e0*/  LEA R49, P1, R62.reuse, R82, 0x6 ;  /* 0x000000523e317211 */ /* 0x040fe400078230ff */
[----:B------:R3:W2:Y:S02]  /*43f0*/  @!P0 LDG.E.128 R44, desc[UR6][R34.64] ;  /* 0x00000006222c8981 */ /* 0x0006a4000c1e1d00 */
[--C-:B------:R-:W-:Y:S02]  /*4400*/  LEA.HI.X R48, R62, R83, R63.reuse, 0x6, P1 ;  /* 0x000000533e307211 */ /* 0x100fe400008f343f */
        /* <DEDUP_REMOVED lines=42> */
[----:B------:R-:W-:Y:S01]  /*46b0*/  LEA.HI.X R59, R62, R48, R63, 0x7, P3 ;  /* 0x000000303e3b7211 */ /* 0x000fe200018f3c3f */
[----:B------:R-:W-:Y:S02]  /*46c0*/  @!P0 IMAD.U32 R34, R54, 0x10000, RZ ;  /* 0x0001000036228824 */ /* 0x000fe400078e00ff */
[----:B------:R-:W-:Y:S01]  /*46d0*/  @!P0 FFMA.FTZ R2, R35, R36, R2 ;  /* 0x0000002423028223 */ /* 0x000fe20000010002 */
[C---:B------:R-:W-:Y:S01]  /*46e0*/  @!P0 SHF.L.U32 R36, R55.reuse, 0x10, RZ ;  /* 0x0000001037248819 */ /* 0x040fe200000006ff */
[----:B------:R-:W-:Y:S01]  /*46f0*/  @!P0 FMUL.FTZ R5, R26, R19 ;  /* 0x000000131a058220 */ /* 0x000fe20000410000 */
[----:B------:R-:W-:Y:S01]  /*4700*/  @!P0 LOP3.LUT R35, R55, 0xffff0000, RZ, 0xc0, !PT ;  /* 0xffff000037238812 */ /* 0x000fe200078ec0ff */
[----:B------:R-:W-:Y:S01]  /*4710*/  @!P0 IMAD.U32 R41, R46, 0x10000, RZ ;  /* 0x000100002e298824 */ /* 0x000fe200078e00ff */
[----:B------:R-:W-:Y:S01]  /*4720*/  @!P0 F2FP.BF16.F32.PACK_AB R49, R2, R0 ;  /* 0x000000000231823e */ /* 0x000fe200000010ff */
[----:B------:R-:W-:Y:S01]  /*4730*/  @!P0 FFMA.FTZ R3, R38, R37, R3 ;  /* 0x0000002526038223 */ /* 0x000fe20000010003 */
[----:B------:R-:W-:Y:S01]  /*4740*/  @!P0 FFMA.FTZ R4, R39, R40, R4 ;  /* 0x0000002827048223 */ /* 0x000fe20000010004 */
[----:B------:R-:W-:Y:S01]  /*4750*/  @!P0 FMUL.FTZ R6, R21, R18 ;  /* 0x0000001215068220 */ /* 0x000fe20000410000 */
[----:B------:R-:W-:Y:S01]  /*4760*/  @!P0 FMUL.FTZ R7, R20, R17 ;  /* 0x0000001114078220 */ /* 0x000fe20000410000 */
        /* <DEDUP_REMOVED lines=13> */
.L_x_4039:
[----:B------:R-:W-:Y:S05]  /*4840*/  BSYNC.RECONVERGENT B0 ;  /* 0x0000000000007941 */ /* 0x000fea0003800200 */
.L_x_4038:
[----:B------:R-:W1:Y:S01]  /*4850*/  LDC R17, c[0x0][0x450] ;  /* 0x00011400ff117b82 */ /* 0x000e620000000800 */
[----:B--2---:R-:W-:Y:S05]  /*4860*/  IMAD.U32 R81, R81, -0x40, RZ ;  /* 0xffffffc051517824 */ /* 0x004fea00078e00ff */
[C---:B------:R-:W-:Y:S02]  /*4870*/  LEA R88, P1, R81.reuse, R88, 0x1 ;  /* 0x0000005851587211 */ /* 0x040fe400078208ff */
[C---:B------:R-:W-:Y:S02]  /*4880*/  LEA R86, P0, R81.reuse, R86, 0x1 ;  /* 0x0000005651567211 */ /* 0x040fe400078008ff */
[C---:B------:R-:W-:Y:S02]  /*4890*/  LEA.HI.X.SX32 R89, R81.reuse, R89, 0x1, P1 ;  /* 0x0000005951597211 */ /* 0x040fe400008f0eff */
[----:B------:R-:W-:Y:S09]  /*48a0*/  LEA.HI.X.SX32 R87, R81, R87, 0x1, P0 ;  /* 0x0000005751577211 */ /* 0x000ff200000f0eff */
.L_x_4022:
[----:B-1----:R-:W-:Y:S05]  /*48b0*/  BSYNC.RECONVERGENT B1 ;  /* 0x0000000000017941 */ /* 0x002fea0003800200 */
.L_x_4020:
        /* <DEDUP_REMOVED lines=89> */
.L_x_4040:
[----:B------:R-:W-:Y:S02]  /*4e50*/  IADD3 R84, P1, PT, R84, UR15, RZ ;  /* 0x0000000f54547c10 */ /* 0x000fe4000ff3e0ff */
[----:B------:R-:W-:Y:S02]  /*4e60*/  IADD3 R10, P0, PT, R10, UR17, RZ ;  /* 0x000000110a0a7c10 */ /* 0x000fe4000ff1e0ff */
[----:B------:R-:W-:Y:S02]  /*4e70*/  IADD3.X R85, PT, PT, R85, UR5, RZ, P1, !PT ;  /* 0x0000000555557c10 */ /* 0x000fe40008ffe4ff */
[----:B------:R-:W-:Y:S01]  /*4e80*/  IADD3.X R9, PT, PT, R9, UR16, RZ, P0, !PT ;  /* 0x0000001009097c10 */ /* 0x000fe200087fe4ff */
[----:B------:R-:W-:Y:S08]  /*4e90*/  @P2 BRA `(.L_x_4041) ;  /* 0xffffffcc00ec2947 */ /* 0x000ff0000383ffff */
.L_x_4019:
        /* <DEDUP_REMOVED lines=31> */
.L_x_4045:
[----:B------:R-:W-:Y:S05]  /*5090*/  BSYNC.RECONVERGENT B0 ;  /* 0x0000000000007941 */ /* 0x000fea0003800200 */
.L_x_4044:
        /* <DEDUP_REMOVED lines=8> */
.L_x_4043:
[----:B------:R-:W1:Y:S01]  /*5120*/  LDC.64 R2, c[0x0][0x470] ;  /* 0x00011c00ff027b82 */ /* 0x000e620000000a00 */
[----:B------:R-:W2:Y:S01]  /*5130*/  LDCU.64 UR8, c[0x0][0x380] ;  /* 0x00007000ff0877ac */ /* 0x000ea20008000a00 */
[----:B-1----:R-:W-:-:S04]  /*5140*/  ISETP.NE.U32.AND P0, PT, R2, RZ, PT ;  /* 0x000000ff0200720c */ /* 0x002fc80003f05070 */
[----:B------:R-:W-:-:S13]  /*5150*/  ISETP.NE.AND.EX P0, PT, R3, RZ, PT, P0 ;  /* 0x000000ff0300720c */ /* 0x000fda0003f05300 */
[----:B------:R-:W-:Y:S01]  /*5160*/  @P0 LEA R6, P1, R73, R2, 0x2 ;  /* 0x0000000249060211 */ /* 0x000fe200078210ff */
[----:B------:R-:W-:-:S03]  /*5170*/  IMAD.MOV.U32 R2, RZ, RZ, RZ ;  /* 0x000000ffff027224 */ /* 0x000fc600078e00ff */
[----:B------:R-:W-:-:S05]  /*5180*/  @P0 LEA.HI.X R7, R73, R3, RZ, 0x2, P1 ;  /* 0x0000000349070211 */ /* 0x000fca00008f14ff */
        /* <DEDUP_REMOVED lines=72> */
.L_x_4051:
[----:B------:R-:W-:Y:S05]  /*5610*/  BSYNC.RECONVERGENT B0 ;  /* 0x0000000000007941 */ /* 0x000fea0003800200 */
.L_x_4050:
[----:B-----5:R2:W-:Y:S02]  /*5620*/  STS.128 [R147], R8 ;  /* 0x0000000893007388 */ /* 0x0205e40000000c00 */
.L_x_4049:
[----:B------:R-:W-:Y:S05]  /*5630*/  BSYNC.RECONVERGENT B1 ;  /* 0x0000000000017941 */ /* 0x000fea0003800200 */
.L_x_4048:
        /* <DEDUP_REMOVED lines=18> */
[----:B-----5:R-:W-:-:S04]  /*5760*/  IADD3.X R5, PT, PT, R27, UR11, RZ, P1, !PT ;  /* 0x0000000b1b057c10 */ /* 0x020fc80008ffe4ff */
[----:B------:R-:W2:Y:S04]  /*5770*/  LDG.E.64 R2, desc[UR6][R2.64] ;  /* 0x0000000602027981 */ /* 0x000ea8000c1e1b00 */
[----:B------:R-:W3:Y:S01]  /*5780*/  LDG.E.64 R4, desc[UR6][R4.64] ;  /* 0x0000000604047981 */ /* 0x000ee2000c1e1b00 */
        /* <DEDUP_REMOVED lines=38> */
.L_x_4053:
[----:B------:R-:W-:Y:S05]  /*59f0*/  BSYNC.RECONVERGENT B0 ;  /* 0x0000000000007941 */ /* 0x000fea0003800200 */
.L_x_4052:
[----:B-----5:R2:W-:Y:S01]  /*5a00*/  STS.128 [R147+0x800], R8 ;  /* 0x0008000893007388 */ /* 0x0205e20000000c00 */
[----:B------:R-:W-:Y:S05]  /*5a10*/  BRA `(.L_x_4046) ;  /* 0x0000000800e47947 */ /* 0x000fea0003800000 */
.L_x_4047:
        /* <DEDUP_REMOVED lines=93> */
.L_x_4057:
[----:B------:R-:W-:Y:S05]  /*5ff0*/  BSYNC.RECONVERGENT B0 ;  /* 0x0000000000007941 */ /* 0x000fea0003800200 */
.L_x_4056:
[----:B-----5:R2:W-:Y:S02]  /*6000*/  STS.128 [R147], R20 ;  /* 0x0000001493007388 */ /* 0x0205e40000000c00 */
.L_x_4055:
[----:B------:R-:W-:Y:S05]  /*6010*/  BSYNC.RECONVERGENT B1 ;  /* 0x0000000000017941 */ /* 0x000fea0003800200 */
.L_x_4054:
        /* <DEDUP_REMOVED lines=87> */
.L_x_4059:
[----:B------:R-:W-:Y:S05]  /*6590*/  BSYNC.RECONVERGENT B0 ;  /* 0x0000000000007941 */ /* 0x000fea0003800200 */
.L_x_4058:
[----:B-----5:R1:W-:Y:S02]  /*65a0*/  STS.128 [R147+0x800], R4 ;  /* 0x0008000493007388 */ /* 0x0203e40000000c00 */
.L_x_4046:
[----:B------:R-:W-:Y:S05]  /*65b0*/  BSYNC.RECONVERGENT B2 ;  /* 0x0000000000027941 */ /* 0x000fea0003800200 */
.L_x_4042:
[----:B-1---5:R-:W-:Y:S01]  /*65c0*/  IMAD R5, R66, -0x80, R67 ;  /* 0xffffff8042057824 */ /* 0x022fe200078e0243 */
[----:B------:R-:W-:Y:S01]  /*65d0*/  SHF.L.U64.HI R64, R62, 0x6, R63 ;  /* 0x000000063e407819 */ /* 0x000fe2000001023f */
[----:B------:R-:W-:Y:S01]  /*65e0*/  VIADD R0, R100, 0x40 ;  /* 0x0000004064007836 */ /* 0x000fe20000000000 */
[----:B------:R-:W1:Y:S01]  /*65f0*/  S2R R132, SR_TID.X ;  /* 0x0000000000847919 */ /* 0x000e620000002100 */
[----:B------:R-:W-:Y:S01]  /*6600*/  VIADD R5, R5, 0x80 ;  /* 0x0000008005057836 */ /* 0x000fe20000000000 */
[----:B------:R-:W-:Y:S01]  /*6610*/  SHF.L.U64.HI R4, R60, 0x6, R61 ;  /* 0x000000063c047819 */ /* 0x000fe2000001023d */
[----:B--2---:R-:W-:Y:S01]  /*6620*/  VIADD R2, R100, 0x60 ;  /* 0x0000006064027836 */ /* 0x004fe20000000000 */
[----:B------:R-:W2:Y:S01]  /*6630*/  LDCU UR4, c[0x0][0x508] ;  /* 0x0000a100ff0477ac */ /* 0x000ea20008000800 */
[----:B------:R-:W-:Y:S01]  /*6640*/  IMAD.SHL.U32 R3, R62, 0x40, RZ ;  /* 0x000000403e037824 */ /* 0x000fe200078e00ff */
[-C--:B------:R-:W-:Y:S01]  /*6650*/  ISETP.GE.AND P3, PT, R0, R5.reuse, PT ;  /* 0x000000050000720c */ /* 0x080fe20003f66270 */
[----:B------:R-:W-:Y:S01]  /*6660*/  IMAD.MOV.U32 R105, RZ, RZ, 0x20 ;  /* 0x00000020ff697424 */ /* 0x000fe200078e00ff */
[----:B------:R-:W-:-:S02]  /*6670*/  ISETP.GE.AND P2, PT, R2, R5, PT ;  /* 0x000000050200720c */ /* 0x000fc40003f46270 */
[-C--:B------:R-:W-:Y:S02]  /*6680*/  ISETP.GE.AND P5, PT, R100, R5.reuse, PT ;  /* 0x000000056400720c */ /* 0x080fe40003fa6270 */
[----:B------:R-:W-:Y:S02]  /*6690*/  ISETP.GE.AND P4, PT, R16, R5, PT ;  /* 0x000000051000720c */ /* 0x000fe40003f86270 */
[----:B------:R-:W-:-:S05]  /*66a0*/  IADD3 R10, P0, PT, R3, R138, RZ ;  /* 0x0000008a030a7210 */ /* 0x000fca0007f1e0ff */
[----:B---3--:R-:W-:Y:S01]  /*66b0*/  @!P3 IADD3 R8, P1, PT, R10, R3, RZ ;  /* 0x000000030a08b210 */ /* 0x008fe20007f3e0ff */
[----:B------:R-:W-:Y:S01]  /*66c0*/  IMAD.X R11, R64, 0x1, R139, P0 ;  /* 0x00000001400b7824 */ /* 0x000fe200000e068b */
[C---:B------:R-:W-:Y:S02]  /*66d0*/  @!P2 LEA R6, P0, R62.reuse, R10, 0x7 ;  /* 0x0000000a3e06a211 */ /* 0x040fe400078038ff */
[----:B------:R-:W-:Y:S01]  /*66e0*/  @!PT LDS RZ, [RZ] ;  /* 0x00000000fffff984 */ /* 0x000fe20000000800 */
[----:B------:R-:W-:Y:S01]  /*66f0*/  @!PT LDS RZ, [RZ] ;  /* 0x00000000fffff984 */ /* 0x000fe20000000800 */
[----:B------:R-:W-:Y:S01]  /*6700*/  @!PT LDS RZ, [RZ] ;  /* 0x00000000fffff984 */ /* 0x000fe20000000800 */
[----:B------:R-:W-:Y:S01]  /*6710*/  @!P5 LDGSTS.E.BYPASS.LTC128B.128 [R147+0x1000], desc[UR6][R138.64] ;  /* 0x010000008a93dfae */ /* 0x000fe2000b981a06 */
[----:B------:R-:W-:Y:S01]  /*6720*/  @!P3 IMAD.X R9, R11, 0x1, R64, P1 ;  /* 0x000000010b09b824 */ /* 0x000fe200008e0640 */
[----:B------:R-:W-:Y:S02]  /*6730*/  @!P2 LEA.HI.X R7, R62, R11, R63, 0x7, P0 ;  /* 0x0000000b3e07a211 */ /* 0x000fe400000f3c3f */
[----:B------:R3:W-:Y:S01]  /*6740*/  @!P4 LDGSTS.E.BYPASS.LTC128B.128 [R147+0x1800], desc[UR6][R10.64] ;  /* 0x018000000a93cfae */ /* 0x0007e2000b981a06 */
[----:B------:R-:W-:-:S03]  /*6750*/  ISETP.GE.AND P4, PT, R16, R5, PT ;  /* 0x000000051000720c */ /* 0x000fc60003f86270 */
[----:B------:R4:W-:Y:S01]  /*6760*/  @!P3 LDGSTS.E.BYPASS.LTC128B.128 [R147+0x2000], desc[UR6][R8.64] ;  /* 0x020000000893bfae */ /* 0x0009e2000b981a06 */
[----:B-1----:R-:W-:Y:S01]  /*6770*/  IMAD.SHL.U32 R86, R132, 0x4, RZ ;  /* 0x0000000484567824 */ /* 0x002fe200078e00ff */
[-C--:B------:R-:W-:Y:S01]  /*6780*/  ISETP.GE.AND P3, PT, R0, R5.reuse, PT ;  /* 0x000000050000720c */ /* 0x080fe20003f66270 */
[C---:B------:R-:W-:Y:S01]  /*6790*/  IMAD.SHL.U32 R135, R132.reuse, 0x10, RZ ;  /* 0x0000001084877824 */ /* 0x040fe200078e00ff */
[----:B------:R1:W-:Y:S01]  /*67a0*/  @!P2 LDGSTS.E.BYPASS.LTC128B.128 [R147+0x2800], desc[UR6][R6.64] ;  /* 0x028000000693afae */ /* 0x0003e2000b981a06 */
[----:B------:R-:W-:Y:S01]  /*67b0*/  IMAD.SHL.U32 R0, R132, 0x20, RZ ;  /* 0x0000002084007824 */ /* 0x000fe200078e00ff */
[----:B------:R-:W-:Y:S02]  /*67c0*/  LOP3.LUT R133, R86, 0x18, RZ, 0xc0, !PT ;  /* 0x0000001856857812 */ /* 0x000fe400078ec0ff */
[----:B------:R-:W0:Y:S01]  /*67d0*/  LDGDEPBAR ;  /* 0x00000000000079af */ /* 0x000e220000000000 */
[----:B------:R-:W-:Y:S02]  /*67e0*/  ISETP.GE.AND P2, PT, R2, R5, PT ;  /* 0x000000050200720c */ /* 0x000fe40003f46270 */
[----:B------:R-:W-:-:S02]  /*67f0*/  SHF.R.U32.HI R134, RZ, 0x1, R132 ;  /* 0x00000001ff867819 */ /* 0x000fc40000011684 */
[----:B------:R-:W-:Y:S02]  /*6800*/  LOP3.LUT R133, R133, 0xc0, R0, 0xf8, !PT ;  /* 0x000000c085857812 */ /* 0x000fe400078ef800 */
[----:B------:R-:W-:-:S04]  /*6810*/  LOP3.LUT P6, RZ, R132, 0x4, RZ, 0xc0, !PT ;  /* 0x0000000484ff7812 */ /* 0x000fc800078cc0ff */
[----:B------:R-:W-:Y:S02]  /*6820*/  SEL R105, R105, 0xffffffe0, !P6 ;  /* 0xffffffe069697807 */ /* 0x000fe40007000000 */
[----:B---3--:R-:W-:Y:S02]  /*6830*/  LOP3.LUT R10, R134, 0x8, RZ, 0xc0, !PT ;  /* 0x00000008860a7812 */ /* 0x008fe400078ec0ff */
[C---:B----4-:R-:W-:Y:S02]  /*6840*/  LOP3.LUT R9, R135.reuse, 0x100, RZ, 0xc0, !PT ;  /* 0x0000010087097812 */ /* 0x050fe400078ec0ff */
[----:B------:R-:W-:Y:S01]  /*6850*/  LOP3.LUT R135, R135, 0x3e00, RZ, 0xc0, !PT ;  /* 0x00003e0087877812 */ /* 0x000fe200078ec0ff */
[----:B-1----:R-:W-:Y:S01]  /*6860*/  IMAD.SHL.U32 R7, R60, 0x40, RZ ;  /* 0x000000403c077824 */ /* 0x002fe200078e00ff */
[----:B------:R-:W-:-:S04]  /*6870*/  DEPBAR.LE SB0, 0x0 ;  /* 0x000080000000791a */ /* 0x000fc80000000000 */
[----:B------:R-:W-:Y:S01]  /*6880*/  BAR.SYNC.DEFER_BLOCKING 0x0 ;  /* 0x0000000000007b1d */ /* 0x000fe20000010000 */
[----:B------:R-:W-:Y:S02]  /*6890*/  LOP3.LUT R6, R9, 0x20, R0, 0xf8, !PT ;  /* 0x0000002009067812 */ /* 0x000fe400078ef800 */
[----:B------:R-:W-:Y:S02]  /*68a0*/  LOP3.LUT R9, R133, 0x8, R132, 0x78, !PT ;  /* 0x0000000885097812 */ /* 0x000fe400078e7884 */
[----:B------:R-:W-:Y:S02]  /*68b0*/  IADD3 R8, P0, PT, R7, R140, RZ ;  /* 0x0000008c07087210 */ /* 0x000fe40007f1e0ff */
[----:B------:R-:W-:Y:S02]  /*68c0*/  LOP3.LUT R133, R133, R10, RZ, 0x3c, !PT ;  /* 0x0000000a85857212 */ /* 0x000fe400078e3cff */
[----:B------:R-:W-:Y:S01]  /*68d0*/  LOP3.LUT R6, R6, R9, RZ, 0xfc, !PT ;  /* 0x0000000906067212 */ /* 0x000fe200078efcff */
[----:B------:R-:W-:Y:S01]  /*68e0*/  IMAD.X R9, R4, 0x1, R141, P0 ;  /* 0x0000000104097824 */ /* 0x000fe200000e068d */
[----:B------:R-:W-:-:S02]  /*68f0*/  @!P3 IADD3 R16, P1, PT, R8, R7, RZ ;  /* 0x000000070810b210 */ /* 0x000fc40007f3e0ff */
[----:B------:R-:W-:Y:S02]  /*6900*/  LOP3.LUT R2, R135, 0x120, R0, 0xf8, !PT ;  /* 0x0000012087027812 */ /* 0x000fe400078ef800 */
[----:B------:R-:W-:Y:S01]  /*6910*/  @!P2 LEA R10, P0, R60, R8, 0x7 ;  /* 0x000000083c0aa211 */ /* 0x000fe200078038ff */
[----:B------:R-:W-:Y:S01]  /*6920*/  @!P3 IMAD.X R17, R9, 0x1, R4, P1 ;  /* 0x000000010911b824 */ /* 0x000fe200008e0604 */
[----:B------:R-:W-:Y:S02]  /*6930*/  LOP3.LUT R2, R2, R133, RZ, 0xfc, !PT ;  /* 0x0000008502027212 */ /* 0x000fe400078efcff */
[----:B------:R-:W-:Y:S02]  /*6940*/  @!P2 LEA.HI.X R11, R60, R9, R61, 0x7, P0 ;  /* 0x000000093c0ba211 */ /* 0x000fe400000f3c3d */
[----:B------:R-:W-:Y:S02]  /*6950*/  LEA R108, R2, UR5, 0x1 ;  /* 0x00000005026c7c11 */ /* 0x000fe4000f8e08ff */
[----:B------:R-:W-:Y:S01]  /*6960*/  LEA R84, R6, UR5, 0x1 ;  /* 0x0000000506547c11 */ /* 0x000fe2000f8e08ff */
[----:B------:R-:W-:Y:S01]  /*6970*/  @!PT LDS RZ, [RZ] ;  /* 0x00000000fffff984 */ /* 0x000fe20000000800 */
[----:B------:R-:W-:Y:S01]  /*6980*/  @!PT LDS RZ, [RZ] ;  /* 0x00000000fffff984 */ /* 0x000fe20000000800 */
[----:B------:R-:W-:Y:S01]  /*6990*/  @!PT LDS RZ, [RZ] ;  /* 0x00000000fffff984 */ /* 0x000fe20000000800 */
[----:B------:R-:W-:Y:S01]  /*69a0*/  @!P5 LDGSTS.E.BYPASS.LTC128B.128 [R147+0x3000], desc[UR6][R140.64] ;  /* 0x030000008c93dfae */ /* 0x000fe2000b981a06 */
[----:B------:R-:W-:Y:S01]  /*69b0*/  ISETP.NE.AND P0, PT, R66, 0x1, PT ;  /* 0x000000014200780c */ /* 0x000fe20003f05270 */
[----:B------:R-:W-:-:S02]  /*69c0*/  IMAD.IADD R104, R108, 0x1, R105 ;  /* 0x000000016c687824 */ /* 0x000fc400078e0269 */
[----:B------:R-:W-:Y:S01]  /*69d0*/  @P5 STS.128 [R147+0x3000], RZ ;  /* 0x003000ff93005388 */ /* 0x000fe20000000c00 */
[----:B------:R-:W-:-:S03]  /*69e0*/  IMAD.IADD R65, R105, 0x1, R84 ;  /* 0x0000000169417824 */ /* 0x000fc600078e0254 */
        /* <DEDUP_REMOVED lines=17> */
[----:B------:R-:W3:Y:S04]  /*6b00*/  LDSM.16.M88.4 R20, [R84+0x1000] ;  /* 0x001000005414783b */ /* 0x000ee80000000200 */
[----:B------:R-:W4:Y:S04]  /*6b10*/  LDSM.16.M88.4 R12, [R84+0x1400] ;  /* 0x00140000540c783b */ /* 0x000f280000000200 */
[----:B------:R-:W-:Y:S04]  /*6b20*/  LDSM.16.M88.4 R100, [R104] ;  /* 0x000000006864783b */ /* 0x000fe80000000200 */
        /* <DEDUP_REMOVED lines=8> */
[----:B------:R-:W1:Y:S01]  /*6bb0*/  LDSM.16.M88.4 R80, [R65+0x1400] ;  /* 0x001400004150783b */ /* 0x000e620000000200 */
[----:B------:R-:W1:Y:S04]  /*6bc0*/  S2R R2, SR_CTAID.X ;  /* 0x0000000000027919 */ /* 0x000e680000002500 */
[C---:B------:R-:W-:Y:S01]  /*6bd0*/  HMMA.16816.F32.BF16 R4, R28.reuse, R6, RZ ;  /* 0x000000061c04723c */ /* 0x040fe200000418ff */
[----:B------:R-:W-:Y:S04]  /*6be0*/  LDSM.16.M88.4 R96, [R65+0x1c00] ;  /* 0x001c00004160783b */ /* 0x000fe80000000200 */
[----:B------:R-:W0:Y:S03]  /*6bf0*/  LDGDEPBAR ;  /* 0x00000000000079af */ /* 0x000e260000000000 */
[C---:B---3--:R-:W-:Y:S08]  /*6c00*/  HMMA.16816.F32.BF16 R24, R28.reuse, R20, RZ ;  /* 0x000000141c18723c */ /* 0x048ff000000418ff */
[C---:B----4-:R-:W-:Y:S08]  /*6c10*/  HMMA.16816.F32.BF16 R16, R28.reuse, R12, RZ ;  /* 0x0000000c1c10723c */ /* 0x050ff000000418ff */
[C---:B------:R-:W-:Y:S08]  /*6c20*/  HMMA.16816.F32.BF16 R20, R28.reuse, R22, RZ ;  /* 0x000000161c14723c */ /* 0x040ff000000418ff */
[----:B------:R-:W-:Y:S08]  /*6c30*/  HMMA.16816.F32.BF16 R12, R28, R14, RZ ;  /* 0x0000000e1c0c723c */ /* 0x000ff000000418ff */
[C---:B--2---:R-:W-:Y:S08]  /*6c40*/  HMMA.16816.F32.BF16 R8, R100.reuse, R76, R8 ;  /* 0x0000004c6408723c */ /* 0x044ff00000041808 */
[----:B------:R-:W-:Y:S01]  /*6c50*/  HMMA.16816.F32.BF16 R4, R100, R78, R4 ;  /* 0x0000004e6404723c */ /* 0x000fe20000041804 */
[----:B------:R-:W2:Y:S07]  /*6c60*/  LDSM.16.M88.4 R76, [R65+0x2c00] ;  /* 0x002c0000414c783b */ /* 0x000eae0000000200 */
        /* <DEDUP_REMOVED lines=19> */
[----:B------:R-:W-:Y:S02]  /*6da0*/  LOP3.LUT R77, R134, 0x1f0, RZ, 0xc0, !PT ;  /* 0x000001f0864d7812 */ /* 0x000fe400078ec0ff */
[----:B------:R-:W-:-:S03]  /*6db0*/  SHF.R.U32.HI R76, RZ, 0x2, R132 ;  /* 0x00000002ff4c7819 */ /* 0x000fc60000011684 */
[----:B------:R-:W-:Y:S01]  /*6dc0*/  IMAD R2, R2, 0x40, R77 ;  /* 0x0000004002027824 */ /* 0x000fe200078e024d */
[----:B------:R-:W-:Y:S01]  /*6dd0*/  LOP3.LUT R76, R76, 0x7, RZ, 0xc0, !PT ;  /* 0x000000074c4c7812 */ /* 0x000fe200078ec0ff */
[----:B------:R-:W-:Y:S03]  /*6de0*/  HMMA.16816.F32.BF16 R72, R100, R96, R72 ;  /* 0x000000606448723c */ /* 0x000fe60000041848 */
[----:B------:R-:W-:-:S04]  /*6df0*/  IADD3 R2, PT, PT, -R137, R76, R2 ;  /* 0x0000004c89027210 */ /* 0x000fc80007ffe102 */
[--C-:B------:R-:W-:Y:S01]  /*6e00*/  IADD3 R2, PT, PT, R2, UR4, R67.reuse ;  /* 0x0000000402027c10 */ /* 0x100fe2000fffe043 */
[----:B------:R-:W-:Y:S03]  /*6e10*/  HMMA.16816.F32.BF16 R68, R100, R98, R68 ;  /* 0x000000626444723c */ /* 0x000fe60000041844 */
[C-C-:B------:R-:W-:Y:S02]  /*6e20*/  VIADDMNMX R85, R2.reuse, 0x1, R67.reuse, PT ;  /* 0x0000000102557846 */ /* 0x140fe40003800143 */
[----:B------:R-:W-:-:S03]  /*6e30*/  VIADDMNMX R87, R2, 0x9, R67, PT ;  /* 0x0000000902577846 */ /* 0x000fc60003800143 */
        /* <DEDUP_REMOVED lines=20> */
.L_x_4061:
        /* <DEDUP_REMOVED lines=60> */
.L_x_4062:
[C---:B------:R-:W-:Y:S01]  /*7340*/  IADD3 R80, P1, PT, R3.reuse, R138, RZ ;  /* 0x0000008a03507210 */ /* 0x040fe20007f3e0ff */
[----:B------:R-:W-:Y:S01]  /*7350*/  @!PT LDS RZ, [RZ] ;  /* 0x00000000fffff984 */ /* 0x000fe20000000800 */
[----:B------:R-:W-:Y:S01]  /*7360*/  @!PT LDS RZ, [RZ] ;  /* 0x00000000fffff984 */ /* 0x000fe20000000800 */
[----:B------:R-:W-:Y:S01]  /*7370*/  @!PT LDS RZ, [RZ] ;  /* 0x00000000fffff984 */ /* 0x000fe20000000800 */
[----:B------:R1:W-:Y:S04]  /*7380*/  LDGSTS.E.BYPASS.LTC128B.128 [R147+0x1000], desc[UR6][R138.64] ;  /* 0x010000008a937fae */ /* 0x0003e8000b981a06 */
[----:B------:R-:W-:Y:S01]  /*7390*/  IMAD.X R81, R64, 0x1, R139, P1 ;  /* 0x0000000140517824 */ /* 0x000fe200008e068b */
[----:B------:R-:W-:-:S04]  /*73a0*/  IADD3 R78, P1, PT, R3, R80, RZ ;  /* 0x00000050034e7210 */ /* 0x000fc80007f3e0ff */
[----:B------:R1:W-:Y:S01]  /*73b0*/  LDGSTS.E.BYPASS.LTC128B.128 [R147+0x1800], desc[UR6][R80.64] ;  /* 0x0180000050937fae */ /* 0x0003e2000b981a06 */
[----:B------:R-:W-:Y:S01]  /*73c0*/  IMAD.X R79, R64, 0x1, R81, P1 ;  /* 0x00000001404f7824 */ /* 0x000fe200008e0651 */
[----:B------:R-:W-:-:S04]  /*73d0*/  IADD3 R76, P1, PT, R78, R3, RZ ;  /* 0x000000034e4c7210 */ /* 0x000fc80007f3e0ff */
[----:B------:R1:W-:Y:S01]  /*73e0*/  LDGSTS.E.BYPASS.LTC128B.128 [R147+0x2000], desc[UR6][R78.64] ;  /* 0x020000004e937fae */ /* 0x0003e2000b981a06 */
[----:B------:R-:W-:-:S05]  /*73f0*/  IMAD.X R77, R79, 0x1, R64, P1 ;  /* 0x000000014f4d7824 */ /* 0x000fca00008e0640 */
[----:B------:R1:W-:Y:S04]  /*7400*/  LDGSTS.E.BYPASS.LTC128B.128 [R147+0x2800], desc[UR6][R76.64] ;  /* 0x028000004c937fae */ /* 0x0003e8000b981a06 */
[----:B------:R-:W0:Y:S02]  /*7410*/  LDGDEPBAR ;  /* 0x00000000000079af */ /* 0x000e240000000000 */
.L_x_4060:
        /* <DEDUP_REMOVED lines=8> */
[C---:B------:R-:W-:Y:S02]  /*74a0*/  VIADD R2, R67.reuse, 0xffffff80 ;  /* 0xffffff8043027836 */ /* 0x040fe40000000000 */
[----:B-1----:R-:W-:-:S03]  /*74b0*/  VIADD R76, R67, 0xffffff81 ;  /* 0xffffff81434c7836 */ /* 0x002fc60000000000 */
[C---:B------:R-:W-:Y:S02]  /*74c0*/  ISETP.GE.AND P4, PT, R2.reuse, R85, PT ;  /* 0x000000550200720c */ /* 0x040fe40003f86270 */
[-C--:B------:R-:W-:Y:S01]  /*74d0*/  ISETP.GE.AND P1, PT, R2, R87.reuse, PT ;  /* 0x000000570200720c */ /* 0x080fe20003f26270 */
[C---:B------:R-:W-:Y:S01]  /*74e0*/  VIADD R2, R67.reuse, 0xffffff88 ;  /* 0xffffff8843027836 */ /* 0x040fe20000000000 */
[----:B------:R-:W-:Y:S01]  /*74f0*/  FSEL R101, R24, -INF , !P4 ;  /* 0xff80000018657808 */ /* 0x000fe20006000000 */
[C---:B------:R-:W-:Y:S01]  /*7500*/  VIADD R24, R67.reuse, 0xffffff91 ;  /* 0xffffff9143187836 */ /* 0x040fe20000000000 */
[----:B------:R-:W-:Y:S02]  /*7510*/  ISETP.GE.AND P5, PT, R76, R87, PT ;  /* 0x000000574c00720c */ /* 0x000fe40003fa6270 */
[C---:B------:R-:W-:Y:S02]  /*7520*/  ISETP.GE.AND P2, PT, R2.reuse, R85, PT ;  /* 0x000000550200720c */ /* 0x040fe40003f46270 */
[----:B------:R-:W-:Y:S01]  /*7530*/  ISETP.GE.AND P4, PT, R2, R87, PT ;  /* 0x000000570200720c */ /* 0x000fe20003f86270 */
[C---:B------:R-:W-:Y:S01]  /*7540*/  VIADD R2, R67.reuse, 0xffffff90 ;  /* 0xffffff9043027836 */ /* 0x040fe20000000000 */
[----:B------:R-:W-:Y:S01]  /*7550*/  ISETP.GE.AND P3, PT, R76, R85, PT ;  /* 0x000000554c00720c */ /* 0x000fe20003f66270 */
[----:B------:R-:W-:Y:S01]  /*7560*/  VIADD R76, R67, 0xffffff89 ;  /* 0xffffff89434c7836 */ /* 0x000fe20000000000 */
[----:B------:R-:W-:-:S02]  /*7570*/  FSEL R94, R27, -INF , !P5 ;  /* 0xff8000001b5e7808 */ /* 0x000fc40006800000 */
[----:B------:R-:W-:Y:S01]  /*7580*/  FSEL R27, R20, -INF , !P2 ;  /* 0xff800000141b7808 */ /* 0x000fe20005000000 */
[----:B------:R-:W-:Y:S01]  /*7590*/  VIADD R20, R67, 0xffffff99 ;  /* 0xffffff9943147836 */ /* 0x000fe20000000000 */
[----:B------:R-:W-:Y:S02]  /*75a0*/  FSEL R113, R25, -INF , !P3 ;  /* 0xff80000019717808 */ /* 0x000fe40005800000 */
[C---:B------:R-:W-:Y:S02]  /*75b0*/  ISETP.GE.AND P5, PT, R2.reuse, R85, PT ;  /* 0x000000550200720c */ /* 0x040fe40003fa6270 */
[-C--:B------:R-:W-:Y:S01]  /*75c0*/  ISETP.GE.AND P2, PT, R2, R87.reuse, PT ;  /* 0x000000570200720c */ /* 0x080fe20003f46270 */
[----:B------:R-:W-:Y:S01]  /*75d0*/  VIADD R2, R67, 0xffffff98 ;  /* 0xffffff9843027836 */ /* 0x000fe20000000000 */
[----:B------:R-:W-:Y:S02]  /*75e0*/  FSEL R106, R26, -INF , !P1 ;  /* 0xff8000001a6a7808 */ /* 0x000fe40004800000 */
        /* <DEDUP_REMOVED lines=21> */
[----:B------:R-:W-:Y:S02]  /*7740*/  ISETP.GE.AND P2, PT, R20, R85, PT ;  /* 0x000000551400720c */ /* 0x000fe40003f46270 */
[----:B------:R-:W-:Y:S02]  /*7750*/  FSEL R78, R15, -INF , !P4 ;  /* 0xff8000000f4e7808 */ /* 0x000fe40006000000 */
[----:B------:R-:W-:Y:S01]  /*7760*/  FSEL R91, R8, -INF , !P1 ;  /* 0xff800000085b7808 */ /* 0x000fe20004800000 */
[----:B------:R-:W-:Y:S01]  /*7770*/  VIADD R8, R67, 0xffffffb1 ;  /* 0xffffffb143087836 */ /* 0x000fe20000000000 */
[----:B------:R-:W-:-:S02]  /*7780*/  FSEL R77, R13, -INF , !P2 ;  /* 0xff8000000d4d7808 */ /* 0x000fc40005000000 */
[C---:B------:R-:W-:Y:S02]  /*7790*/  ISETP.GE.AND P4, PT, R2.reuse, R85, PT ;  /* 0x000000550200720c */ /* 0x040fe40003f86270 */
[-C--:B------:R-:W-:Y:S01]  /*77a0*/  ISETP.GE.AND P1, PT, R2, R87.reuse, PT ;  /* 0x000000570200720c */ /* 0x080fe20003f26270 */
[----:B------:R-:W-:Y:S01]  /*77b0*/  VIADD R2, R67, 0xffffffb0 ;  /* 0xffffffb043027836 */ /* 0x000fe20000000000 */
        /* <DEDUP_REMOVED lines=13> */
[----:B------:R-:W-:Y:S01]  /*7890*/  FSEL R112, R6, -INF , !P1 ;  /* 0xff80000006707808 */ /* 0x000fe20004800000 */
[----:B------:R-:W-:Y:S01]  /*78a0*/  VIADD R6, R67, 0xffffffe8 ;  /* 0xffffffe843067836 */ /* 0x000fe20000000000 */
[----:B------:R-:W-:Y:S02]  /*78b0*/  ISETP.GE.AND P1, PT, R8, R85, PT ;  /* 0x000000550800720c */ /* 0x000fe40003f26270 */
        /* <DEDUP_REMOVED lines=9> */
[----:B------:R-:W-:-:S02]  /*7950*/  ISETP.GE.AND P4, PT, R4, R85, PT ;  /* 0x000000550400720c */ /* 0x000fc40003f86270 */
[----:B------:R-:W-:Y:S01]  /*7960*/  ISETP.GE.AND P1, PT, R4, R87, PT ;  /* 0x000000570400720c */ /* 0x000fe20003f26270 */
[----:B------:R-:W-:Y:S01]  /*7970*/  VIADD R4, R67, 0xffffffc1 ;  /* 0xffffffc143047836 */ /* 0x000fe20000000000 */
[----:B------:R-:W-:Y:S02]  /*7980*/  FSEL R96, R75, -INF , !P3 ;  /* 0xff8000004b607808 */ /* 0x000fe40005800000 */
[----:B------:R-:W-:Y:S01]  /*7990*/  FSEL R99, R68, -INF , !P5 ;  /* 0xff80000044637808 */ /* 0x000fe20006800000 */
[----:B------:R-:W-:Y:S01]  /*79a0*/  LDSM.16.MT88.4 R72, [R133+0x3000] ;  /* 0x003000008548783b */ /* 0x000fe20000004200 */
        /* <DEDUP_REMOVED lines=41> */
[----:B------:R-:W-:Y:S02]  /*7c40*/  ISETP.GE.AND P2, PT, R2, R87, PT ;  /* 0x000000570200720c */ /* 0x000fe40003f46270 */
[----:B------:R-:W-:Y:S02]  /*7c50*/  FMNMX3.FTZ R2, R101, R113, R27, !PT ;  /* 0x0000007165027276 */ /* 0x000fe4000781001b */
[----:B------:R-:W-:Y:S02]  /*7c60*/  FSEL R46, R46, -INF , !P4 ;  /* 0xff8000002e2e7808 */ /* 0x000fe40006000000 */
[----:B------:R-:W-:Y:S02]  /*7c70*/  FSEL R45, R45, -INF , !P1 ;  /* 0xff8000002d2d7808 */ /* 0x000fe40004800000 */
[C---:B------:R-:W-:Y:S02]  /*7c80*/  ISETP.GE.AND P4, PT, R4.reuse, R85, PT ;  /* 0x000000550400720c */ /* 0x040fe40003f86270 */
[----:B------:R-:W-:-:S02]  /*7c90*/  ISETP.GE.AND P1, PT, R4, R87, PT ;  /* 0x000000570400720c */ /* 0x000fc40003f26270 */
[----:B------:R-:W-:Y:S01]  /*7ca0*/  FMNMX3.FTZ R4, R2, R103, R83, !PT ;  /* 0x0000006702047276 */ /* 0x000fe20007810053 */
[----:B------:R-:W-:Y:S01]  /*7cb0*/  VIADD R2, R67, 0xffffffe9 ;  /* 0xffffffe943027836 */ /* 0x000fe20000000000 */
[----:B------:R-:W-:Y:S02]  /*7cc0*/  FMNMX3.FTZ R5, R106, R94, R116, !PT ;  /* 0x0000005e6a057276 */ /* 0x000fe40007810074 */
[----:B------:R-:W-:Y:S02]  /*7cd0*/  FMNMX3.FTZ R4, R4, R79, R81, !PT ;  /* 0x0000004f04047276 */ /* 0x000fe40007810051 */
[----:B------:R-:W-:Y:S02]  /*7ce0*/  FMNMX3.FTZ R5, R5, R118, R80, !PT ;  /* 0x0000007605057276 */ /* 0x000fe40007810050 */
[----:B------:R-:W-:Y:S02]  /*7cf0*/  FMNMX3.FTZ R4, R4, R77, R91, !PT ;  /* 0x0000004d04047276 */ /* 0x000fe4000781005b */
[----:B------:R-:W-:-:S02]  /*7d00*/  FSEL R44, R47, -INF , !P3 ;  /* 0xff8000002f2c7808 */ /* 0x000fc40005800000 */
[----:B------:R-:W-:Y:S02]  /*7d10*/  FSEL R19, R40, -INF , !P5 ;  /* 0xff80000028137808 */ /* 0x000fe40006800000 */
[----:B------:R-:W-:Y:S02]  /*7d20*/  FMNMX3.FTZ R5, R5, R82, R76, !PT ;  /* 0x0000005205057276 */ /* 0x000fe4000781004c */
[C---:B------:R-:W-:Y:S02]  /*7d30*/  ISETP.GE.AND P3, PT, R6.reuse, R85, PT ;  /* 0x000000550600720c */ /* 0x040fe40003f66270 */
[----:B------:R-:W-:Y:S02]  /*7d40*/  ISETP.GE.AND P5, PT, R6, R87, PT ;  /* 0x000000570600720c */ /* 0x000fe40003fa6270 */
[----:B------:R-:W-:Y:S01]  /*7d50*/  FMNMX3.FTZ R6, R4, R93, R109, !PT ;  /* 0x0000005d04067276 */ /* 0x000fe2000781006d */
[----:B------:R-:W-:Y:S01]  /*7d60*/  VIADD R4, R67, 0xfffffff8 ;  /* 0xfffffff843047836 */ /* 0x000fe20000000000 */
        /* <DEDUP_REMOVED lines=71> */
[----:B------:R-:W1:Y:S01]  /*81e0*/  LDSM.16.MT88.4 R4, [R105+0x3000] ;  /* 0x003000006904783b */ /* 0x000e620000004200 */
[----:B------:R-:W-:Y:S01]  /*81f0*/  MUFU.EX2 R51, R51 ;  /* 0x0000003300337308 */ /* 0x000fe20000000800 */
        /* <DEDUP_REMOVED lines=37> */
[----:B------:R-:W3:Y:S01]  /*8450*/  MUFU.EX2 R39, R39 ;  /* 0x0000002700277308 */ /* 0x000ee20000000800 */
[----:B------:R-:W-:Y:S01]  /*8460*/  FFMA.FTZ R109, R14, UR4, -R27 ;  /* 0x000000040e6d7c23 */ /* 0x000fe2000801081b */
[----:B------:R-:W-:Y:S01]  /*8470*/  FADD.FTZ R14, R102, R101 ;  /* 0x00000065660e7221 */ /* 0x000fe20000010000 */
[----:B------:R-:W-:Y:S01]  /*8480*/  FADD.FTZ R106, R106, R103 ;  /* 0x000000676a6a7221 */ /* 0x000fe20000010000 */
[----:B------:R-:W-:Y:S01]  /*8490*/  MUFU.EX2 R32, R32 ;  /* 0x0000002000207308 */ /* 0x000fe20000000800 */
[--C-:B------:R-:W-:Y:S01]  /*84a0*/  FFMA.FTZ R102, R13, UR4, -R28.reuse ;  /* 0x000000040d667c23 */ /* 0x100fe2000801081c */
[----:B--2---:R-:W-:Y:S01]  /*84b0*/  F2FP.BF16.F32.PACK_AB R83, R36, R55 ;  /* 0x000000372453723e */ /* 0x004fe200000010ff */
        /* <DEDUP_REMOVED lines=9> */
[----:B------:R-:W2:Y:S01]  /*8550*/  MUFU.EX2 R34, R34 ;  /* 0x0000002200227308 */ /* 0x000ea20000000800 */
[--C-:B------:R-:W-:Y:S01]  /*8560*/  FFMA.FTZ R20, R20, UR4, -R27.reuse ;  /* 0x0000000414147c23 */ /* 0x100fe2000801081b */
[--C-:B------:R-:W-:Y:S01]  /*8570*/  FFMA.FTZ R21, R21, UR4, -R27.reuse ;  /* 0x0000000415157c23 */ /* 0x100fe2000801081b */
[--C-:B------:R-:W-:Y:S01]  /*8580*/  FFMA.FTZ R22, R22, UR4, -R27.reuse ;  /* 0x0000000416167c23 */ /* 0x100fe2000801081b */
[----:B------:R-:W-:Y:S01]  /*8590*/  MUFU.EX2 R30, R30 ;  /* 0x0000001e001e7308 */ /* 0x000fe20000000800 */
[----:B------:R-:W-:Y:S01]  /*85a0*/  HMMA.16816.F32.BF16 R72, R80, R74, RZ ;  /* 0x0000004a5048723c */ /* 0x000fe200000418ff */
[----:B------:R-:W-:-:S02]  /*85b0*/  FFMA.FTZ R23, R23, UR4, -R27 ;  /* 0x0000000417177c23 */ /* 0x000fc4000801081b */
[----:B------:R-:W4:Y:S04]  /*85c0*/  MUFU.EX2 R33, R33 ;  /* 0x0000002100217308 */ /* 0x000f280000000800 */
[----:B------:R-:W-:Y:S01]  /*85d0*/  MUFU.EX2 R94, R94 ;  /* 0x0000005e005e7308 */ /* 0x000fe20000000800 */
[C---:B-1----:R-:W-:Y:S01]  /*85e0*/  HMMA.16816.F32.BF16 R76, R80.reuse, R4, RZ ;  /* 0x00000004504c723c */ /* 0x042fe200000418ff */
[----:B---3--:R-:W-:Y:S02]  /*85f0*/  F2FP.BF16.F32.PACK_AB R4, R39, R40 ;  /* 0x000000282704723e */ /* 0x008fe400000010ff */
[----:B--2---:R-:W-:Y:S01]  /*8600*/  F2FP.BF16.F32.PACK_AB R5, R34, R35 ;  /* 0x000000232205723e */ /* 0x004fe200000010ff */
[----:B------:R-:W1:Y:S04]  /*8610*/  MUFU.EX2 R91, R91 ;  /* 0x0000005b005b7308 */ /* 0x000e680000000800 */
[----:B------:R-:W-:Y:S01]  /*8620*/  HMMA.16816.F32.BF16 R80, R80, R6, RZ ;  /* 0x000000065050723c */ /* 0x000fe200000418ff */
[----:B------:R-:W-:Y:S01]  /*8630*/  F2FP.BF16.F32.PACK_AB R6, R31, R32 ;  /* 0x000000201f06723e */ /* 0x000fe200000010ff */
[----:B------:R-:W-:Y:S01]  /*8640*/  MUFU.EX2 R56, R56 ;  /* 0x0000003800387308 */ /* 0x000fe20000000800 */
[----:B----4-:R-:W-:-:S03]  /*8650*/  F2FP.BF16.F32.PACK_AB R7, R33, R30 ;  /* 0x0000001e2107723e */ /* 0x010fc600000010ff */
[----:B------:R-:W2:Y:S04]  /*8660*/  MUFU.EX2 R47, R47 ;  /* 0x0000002f002f7308 */ /* 0x000ea80000000800 */
[C---:B------:R-:W-:Y:S01]  /*8670*/  HMMA.16816.F32.BF16 R68, R4.reuse, R8, R68 ;  /* 0x000000080444723c */ /* 0x040fe20000041844 */
[----:B------:R-:W-:Y:S04]  /*8680*/  MUFU.EX2 R93, R93 ;  /* 0x0000005d005d7308 */ /* 0x000fe80000000800 */
[----:B------:R-:W3:Y:S03]  /*8690*/  MUFU.EX2 R90, R90 ;  /* 0x0000005a005a7308 */ /* 0x000ee60000000800 */
[C---:B------:R-:W-:Y:S01]  /*86a0*/  HMMA.16816.F32.BF16 R72, R4.reuse, R10, R72 ;  /* 0x0000000a0448723c */ /* 0x040fe20000041848 */
[----:B------:R-:W4:Y:S01]  /*86b0*/  LDSM.16.MT88.4 R8, [R105+0x3400] ;  /* 0x003400006908783b */ /* 0x000f220000004200 */
[----:B------:R-:W-:Y:S04]  /*86c0*/  MUFU.EX2 R48, R48 ;  /* 0x0000003000307308 */ /* 0x000fe80000000800 */
        /* <DEDUP_REMOVED lines=9> */
[C---:B----4-:R-:W-:Y:S03]  /*8760*/  HMMA.16816.F32.BF16 R76, R4.reuse, R8, R76 ;  /* 0x00000008044c723c */ /* 0x050fe6000004184c */
[----:B------:R-:W-:Y:S04]  /*8770*/  MUFU.EX2 R24, R24 ;  /* 0x0000001800187308 */ /* 0x000fe80000000800 */
[----:B------:R-:W-:Y:S01]  /*8780*/  MUFU.EX2 R25, R25 ;  /* 0x0000001900197308 */ /* 0x000fe20000000800 */
[----:B------:R-:W-:Y:S01]  /*8790*/  HMMA.16816.F32.BF16 R80, R4, R10, R80 ;  /* 0x0000000a0450723c */ /* 0x000fe20000041850 */
[----:B------:R-:W4:Y:S01]  /*87a0*/  LDSM.16.MT88.4 R8, [R133+0x3800] ;  /* 0x003800008508783b */ /* 0x000f220000004200 */
[----:B-1----:R-:W-:Y:S01]  /*87b0*/  F2FP.BF16.F32.PACK_AB R4, R91, R94 ;  /* 0x0000005e5b04723e */ /* 0x002fe200000010ff */
[----:B------:R-:W-:Y:S01]  /*87c0*/  MUFU.EX2 R26, R26 ;  /* 0x0000001a001a7308 */ /* 0x000fe20000000800 */
[----:B--2---:R-:W-:-:S02]  /*87d0*/  F2FP.BF16.F32.PACK_AB R6, R47, R56 ;  /* 0x000000382f06723e */ /* 0x004fc400000010ff */
[----:B---3--:R-:W-:Y:S01]  /*87e0*/  F2FP.BF16.F32.PACK_AB R5, R90, R93 ;  /* 0x0000005d5a05723e */ /* 0x008fe200000010ff */
[----:B------:R-:W-:Y:S01]  /*87f0*/  MUFU.EX2 R153, R153 ;  /* 0x0000009900997308 */ /* 0x000fe20000000800 */
[----:B-----5:R-:W-:-:S03]  /*8800*/  F2FP.BF16.F32.PACK_AB R7, R43, R48 ;  /* 0x000000302b07723e */ /* 0x020fc600000010ff */
[----:B------:R-:W-:Y:S04]  /*8810*/  MUFU.EX2 R20, R20 ;  /* 0x0000001400147308 */ /* 0x000fe80000000800 */
[----:B------:R-:W-:Y:S04]  /*8820*/  MUFU.EX2 R21, R21 ;  /* 0x0000001500157308 */ /* 0x000fe80000000800 */
[----:B------:R-:W-:Y:S01]  /*8830*/  MUFU.EX2 R22, R22 ;  /* 0x0000001600167308 */ /* 0x000fe20000000800 */
[C---:B----4-:R-:W-:Y:S08]  /*8840*/  HMMA.16816.F32.BF16 R68, R4.reuse, R8, R68 ;  /* 0x000000080444723c */ /* 0x050ff00000041844 */
[C---:B------:R-:W-:Y:S01]  /*8850*/  HMMA.16816.F32.BF16 R72, R4.reuse, R10, R72 ;  /* 0x0000000a0448723c */ /* 0x040fe20000041848 */
[----:B------:R-:W1:Y:S07]  /*8860*/  LDSM.16.MT88.4 R8, [R105+0x3800] ;  /* 0x003800006908783b */ /* 0x000e6e0000004200 */
[C---:B-1----:R-:W-:Y:S08]  /*8870*/  HMMA.16816.F32.BF16 R76, R4.reuse, R8, R76 ;  /* 0x00000008044c723c */ /* 0x042ff0000004184c */
[----:B------:R-:W-:Y:S01]  /*8880*/  HMMA.16816.F32.BF16 R80, R4, R10, R80 ;  /* 0x0000000a0450723c */ /* 0x000fe20000041850 */
[----:B------:R-:W1:Y:S01]  /*8890*/  LDSM.16.MT88.4 R8, [R133+0x3c00] ;  /* 0x003c00008508783b */ /* 0x000e620000004200 */
[--C-:B------:R-:W-:Y:S01]  /*88a0*/  FFMA.FTZ R4, R97, UR4, -R28.reuse ;  /* 0x0000000461047c23 */ /* 0x100fe2000801081c */
[--C-:B------:R-:W-:Y:S01]  /*88b0*/  FFMA.FTZ R7, R107, UR4, -R28.reuse ;  /* 0x000000046b077c23 */ /* 0x100fe2000801081c */
[--C-:B------:R-:W-:Y:S01]  /*88c0*/  FFMA.FTZ R107, R92, UR4, -R27.reuse ;  /* 0x000000045c6b7c23 */ /* 0x100fe2000801081b */
[--C-:B------:R-:W-:Y:S01]  /*88d0*/  FFMA.FTZ R97, R100, UR4, -R27.reuse ;  /* 0x0000000464617c23 */ /* 0x100fe2000801081b */
[----:B------:R-:W2:Y:S01]  /*88e0*/  MUFU.EX2 R99, R4 ;  /* 0x0000000400637308 */ /* 0x000ea20000000800 */
[----:B------:R-:W-:Y:S01]  /*88f0*/  FFMA.FTZ R100, R89, UR4, -R28 ;  /* 0x0000000459647c23 */ /* 0x000fe2000801081c */
[----:B------:R-:W-:-:S02]  /*8900*/  FFMA.FTZ R89, R58, UR4, -R27 ;  /* 0x000000043a597c23 */ /* 0x000fc4000801081b */
[----:B------:R-:W3:Y:S04]  /*8910*/  MUFU.EX2 R92, R7 ;  /* 0x00000007005c7308 */ /* 0x000ee80000000800 */
[----:B------:R-:W4:Y:S04]  /*8920*/  MUFU.EX2 R107, R107 ;  /* 0x0000006b006b7308 */ /* 0x000f280000000800 */
[----:B------:R-:W5:Y:S01]  /*8930*/  MUFU.EX2 R97, R97 ;  /* 0x0000006100617308 */ /* 0x000f620000000800 */
[----:B--2---:R-:W-:-:S03]  /*8940*/  F2FP.BF16.F32.PACK_AB R4, R99, R110 ;  /* 0x0000006e6304723e */ /* 0x004fc600000010ff */
[----:B------:R-:W2:Y:S01]  /*8950*/  MUFU.EX2 R100, R100 ;  /* 0x0000006400647308 */ /* 0x000ea20000000800 */
[----:B---3--:R-:W-:-:S03]  /*8960*/  F2FP.BF16.F32.PACK_AB R6, R92, R95 ;  /* 0x0000005f5c06723e */ /* 0x008fc600000010ff */
[----:B------:R-:W-:Y:S01]  /*8970*/  MUFU.EX2 R89, R89 ;  /* 0x0000005900597308 */ /* 0x000fe20000000800 */
[----:B----4-:R-:W-:Y:S02]  /*8980*/  F2FP.BF16.F32.PACK_AB R5, R96, R107 ;  /* 0x0000006b6005723e */ /* 0x010fe400000010ff */
[----:B-----5:R-:W-:-:S07]  /*8990*/  F2FP.BF16.F32.PACK_AB R7, R97, R98 ;  /* 0x000000626107723e */ /* 0x020fce00000010ff */
        /* <DEDUP_REMOVED lines=8> */
[----:B------:R-:W-:Y:S01]  /*8a20*/  FFMA.FTZ R5, R53, UR4, -R28 ;  /* 0x0000000435057c23 */ /* 0x000fe2000801081c */
[----:B------:R-:W-:Y:S04]  /*8a30*/  MUFU.EX2 R54, R109 ;  /* 0x0000006d00367308 */ /* 0x000fe80000000800 */
[----:B------:R2:W-:Y:S04]  /*8a40*/  MUFU.EX2 R53, R4 ;  /* 0x0000000400357308 */ /* 0x0005e80000000800 */
[----:B------:R-:W3:Y:S04]  /*8a50*/  MUFU.EX2 R58, R5 ;  /* 0x00000005003a7308 */ /* 0x000ee80000000800 */
[----:B------:R-:W4:Y:S01]  /*8a60*/  MUFU.EX2 R59, R59 ;  /* 0x0000003b003b7308 */ /* 0x000f220000000800 */
[----:B--2---:R-:W-:-:S02]  /*8a70*/  F2FP.BF16.F32.PACK_AB R4, R57, R100 ;  /* 0x000000643904723e */ /* 0x004fc400000010ff */
[----:B---3--:R-:W-:Y:S02]  /*8a80*/  F2FP.BF16.F32.PACK_AB R6, R58, R53 ;  /* 0x000000353a06723e */ /* 0x008fe400000010ff */
[----:B------:R-:W-:Y:S02]  /*8a90*/  F2FP.BF16.F32.PACK_AB R5, R54, R89 ;  /* 0x000000593605723e */ /* 0x000fe400000010ff */
[----:B----4-:R-:W-:-:S07]  /*8aa0*/  F2FP.BF16.F32.PACK_AB R7, R52, R59 ;  /* 0x0000003b3407723e */ /* 0x010fce00000010ff */
[C---:B-1----:R-:W-:Y:S08]  /*8ab0*/  HMMA.16816.F32.BF16 R68, R4.reuse, R8, R68 ;  /* 0x000000080444723c */ /* 0x042ff00000041844 */
[C---:B------:R-:W-:Y:S01]  /*8ac0*/  HMMA.16816.F32.BF16 R72, R4.reuse, R10, R72 ;  /* 0x0000000a0448723c */ /* 0x040fe20000041848 */
[----:B------:R-:W1:Y:S07]  /*8ad0*/  LDSM.16.MT88.4 R8, [R105+0x4000] ;  /* 0x004000006908783b */ /* 0x000e6e0000004200 */
[C---:B-1----:R-:W-:Y:S08]  /*8ae0*/  HMMA.16816.F32.BF16 R76, R4.reuse, R8, R76 ;  /* 0x00000008044c723c */ /* 0x042ff0000004184c */
[----:B------:R-:W-:Y:S01]  /*8af0*/  HMMA.16816.F32.BF16 R80, R4, R10, R80 ;  /* 0x0000000a0450723c */ /* 0x000fe20000041850 */
[----:B------:R-:W-:Y:S01]  /*8b00*/  FFMA.FTZ R6, R15, UR4, -R28 ;  /* 0x000000040f067c23 */ /* 0x000fe2000801081c */
[----:B------:R-:W-:Y:S01]  /*8b10*/  FADD.FTZ R7, R51, R14 ;  /* 0x0000000e33077221 */ /* 0x000fe20000010000 */
[----:B------:R-:W-:Y:S01]  /*8b20*/  LDSM.16.MT88.4 R8, [R133+0x4400] ;  /* 0x004400008508783b */ /* 0x000fe20000004200 */
[----:B------:R-:W-:Y:S01]  /*8b30*/  FADD.FTZ R5, R55, R106 ;  /* 0x0000006a37057221 */ /* 0x000fe20000010000 */
[--C-:B------:R-:W-:Y:S01]  /*8b40*/  FFMA.FTZ R55, R50, UR4, -R27.reuse ;  /* 0x0000000432377c23 */ /* 0x100fe2000801081b */
[----:B------:R-:W-:Y:S01]  /*8b50*/  FFMA.FTZ R51, R44, UR4, -R27 ;  /* 0x000000042c337c23 */ /* 0x000fe2000801081b */
[----:B------:R-:W1:Y:S01]  /*8b60*/  LDSM.16.MT88.4 R12, [R105+0x4400] ;  /* 0x00440000690c783b */ /* 0x000e620000004200 */
[----:B------:R-:W-:Y:S01]  /*8b70*/  FADD.FTZ R7, R88, R7 ;  /* 0x0000000758077221 */ /* 0x000fe20000010000 */
[----:B------:R-:W-:Y:S01]  /*8b80*/  FFMA.FTZ R4, R45, UR4, -R28 ;  /* 0x000000042d047c23 */ /* 0x000fe2000801081c */
[----:B------:R-:W-:Y:S01]  /*8b90*/  FFMA.FTZ R88, R46, UR4, -R27 ;  /* 0x000000042e587c23 */ /* 0x000fe2000801081b */
[----:B------:R-:W-:Y:S01]  /*8ba0*/  MUFU.EX2 R45, R6 ;  /* 0x00000006002d7308 */ /* 0x000fe20000000800 */
[----:B------:R-:W-:Y:S01]  /*8bb0*/  FADD.FTZ R40, R40, R7 ;  /* 0x0000000728287221 */ /* 0x000fe20000010000 */
[----:B------:R-:W-:-:S02]  /*8bc0*/  FADD.FTZ R36, R36, R5 ;  /* 0x0000000524247221 */ /* 0x000fc40000010000 */
[----:B------:R2:W3:Y:S01]  /*8bd0*/  MUFU.EX2 R50, R4 ;  /* 0x0000000400327308 */ /* 0x0004e20000000800 */
[----:B------:R-:W-:Y:S01]  /*8be0*/  FADD.FTZ R39, R39, R40 ;  /* 0x0000002827277221 */ /* 0x000fe20000010000 */
[----:B------:R-:W-:Y:S01]  /*8bf0*/  FADD.FTZ R101, R35, R36 ;  /* 0x0000002423657221 */ /* 0x000fe20000010000 */
[--C-:B------:R-:W-:Y:S01]  /*8c00*/  FFMA.FTZ R35, R37, UR4, -R28.reuse ;  /* 0x0000000425237c23 */ /* 0x100fe2000801081c */
[----:B------:R-:W-:Y:S01]  /*8c10*/  MUFU.EX2 R55, R55 ;  /* 0x0000003700377308 */ /* 0x000fe20000000800 */
[----:B------:R-:W-:Y:S01]  /*8c20*/  FADD.FTZ R40, R32, R39 ;  /* 0x0000002720287221 */ /* 0x000fe20000010000 */
[----:B------:R-:W-:Y:S01]  /*8c30*/  FFMA.FTZ R32, R17, UR4, -R28 ;  /* 0x0000000411207c23 */ /* 0x000fe2000801081c */
[----:B------:R-:W-:Y:S01]  /*8c40*/  FADD.FTZ R101, R34, R101 ;  /* 0x0000006522657221 */ /* 0x000fe20000010000 */
[----:B------:R-:W4:Y:S01]  /*8c50*/  MUFU.EX2 R46, R103 ;  /* 0x00000067002e7308 */ /* 0x000f220000000800 */
[----:B------:R-:W-:Y:S01]  /*8c60*/  FADD.FTZ R17, R31, R40 ;  /* 0x000000281f117221 */ /* 0x000fe20000010000 */
[--C-:B------:R-:W-:Y:S01]  /*8c70*/  FFMA.FTZ R34, R19, UR4, -R28.reuse ;  /* 0x0000000413227c23 */ /* 0x100fe2000801081c */
[----:B------:R-:W-:Y:S01]  /*8c80*/  FFMA.FTZ R37, R16, UR4, -R27 ;  /* 0x0000000410257c23 */ /* 0x000fe2000801081b */
[----:B------:R-:W-:Y:S01]  /*8c90*/  MUFU.EX2 R44, R88 ;  /* 0x00000058002c7308 */ /* 0x000fe20000000800 */
[----:B------:R-:W-:Y:S01]  /*8ca0*/  FADD.FTZ R94, R94, R17 ;  /* 0x000000115e5e7221 */ /* 0x000fe20000010000 */
[----:B--2---:R-:W-:Y:S01]  /*8cb0*/  F2FP.BF16.F32.PACK_AB R4, R49, R102 ;  /* 0x000000663104723e */ /* 0x004fe200000010ff */
[----:B------:R-:W-:Y:S01]  /*8cc0*/  FFMA.FTZ R39, R41, UR4, -R28 ;  /* 0x0000000429277c23 */ /* 0x000fe2000801081c */
[----:B------:R-:W2:Y:S01]  /*8cd0*/  MUFU.EX2 R51, R51 ;  /* 0x0000003300337308 */ /* 0x000ea20000000800 */
[----:B---3--:R-:W-:Y:S01]  /*8ce0*/  F2FP.BF16.F32.PACK_AB R6, R50, R45 ;  /* 0x0000002d3206723e */ /* 0x008fe200000010ff */
[----:B------:R-:W-:Y:S01]  /*8cf0*/  FADD.FTZ R91, R91, R94 ;  /* 0x0000005e5b5b7221 */ /* 0x000fe20000010000 */
[----:B------:R-:W-:Y:S01]  /*8d00*/  FFMA.FTZ R36, R42, UR4, -R27 ;  /* 0x000000042a247c23 */ /* 0x000fe2000801081b */
[----:B------:R-:W-:Y:S01]  /*8d10*/  MUFU.EX2 R34, R34 ;  /* 0x0000002200227308 */ /* 0x000fe20000000800 */
[----:B----4-:R-:W-:Y:S01]  /*8d20*/  F2FP.BF16.F32.PACK_AB R5, R46, R55 ;  /* 0x000000372e05723e */ /* 0x010fe200000010ff */
[----:B------:R-:W-:-:S02]  /*8d30*/  FADD.FTZ R56, R56, R91 ;  /* 0x0000005b38387221 */ /* 0x000fc40000010000 */
[----:B------:R-:W3:Y:S02]  /*8d40*/  MUFU.EX2 R39, R39 ;  /* 0x0000002700277308 */ /* 0x000ee40000000800 */
[----:B------:R-:W-:Y:S02]  /*8d50*/  FADD.FTZ R47, R47, R56 ;  /* 0x000000382f2f7221 */ /* 0x000fe40000010000 */
[----:B------:R-:W-:Y:S01]  /*8d60*/  MUFU.EX2 R32, R32 ;  /* 0x0000002000207308 */ /* 0x000fe20000000800 */
[----:B--2---:R-:W-:Y:S01]  /*8d70*/  F2FP.BF16.F32.PACK_AB R7, R51, R44 ;  /* 0x0000002c3307723e */ /* 0x004fe200000010ff */
[----:B------:R-:W-:Y:S02]  /*8d80*/  FADD.FTZ R110, R110, R47 ;  /* 0x0000002f6e6e7221 */ /* 0x000fe40000010000 */
[----:B------:R-:W2:Y:S02]  /*8d90*/  MUFU.EX2 R35, R35 ;  /* 0x0000002300237308 */ /* 0x000ea40000000800 */
[----:B------:R-:W-:-:S02]  /*8da0*/  FADD.FTZ R110, R99, R110 ;  /* 0x0000006e636e7221 */ /* 0x000fc40000010000 */
[----:B------:R-:W-:Y:S01]  /*8db0*/  MUFU.EX2 R36, R36 ;  /* 0x0000002400247308 */ /* 0x000fe20000000800 */
[C---:B-1----:R-:W-:Y:S01]  /*8dc0*/  HMMA.16816.F32.BF16 R76, R4.reuse, R12, R76 ;  /* 0x0000000c044c723c */ /* 0x042fe2000004184c */
[----:B------:R-:W-:Y:S01]  /*8dd0*/  FADD.FTZ R12, R30, R101 ;  /* 0x000000651e0c7221 */ /* 0x000fe20000010000 */
[--C-:B------:R-:W-:Y:S01]  /*8de0*/  FFMA.FTZ R13, R18, UR4, -R27.reuse ;  /* 0x00000004120d7c23 */ /* 0x100fe2000801081b */
[----:B------:R-:W-:Y:S01]  /*8df0*/  FFMA.FTZ R30, R38, UR4, -R27 ;  /* 0x00000004261e7c23 */ /* 0x000fe2000801081b */
[----:B------:R-:W1:Y:S01]  /*8e00*/  LDSM.16.MT88.4 R16, [R105+0x4800] ;  /* 0x004800006910783b */ /* 0x000e620000004200 */
[----:B------:R-:W-:Y:S01]  /*8e10*/  FADD.FTZ R12, R33, R12 ;  /* 0x0000000c210c7221 */ /* 0x000fe20000010000 */
[----:B------:R-:W4:Y:S01]  /*8e20*/  MUFU.EX2 R37, R37 ;  /* 0x0000002500257308 */ /* 0x000f220000000800 */
[----:B------:R-:W-:Y:S01]  /*8e30*/  FADD.FTZ R95, R95, R110 ;  /* 0x0000006e5f5f7221 */ /* 0x000fe20000010000 */
[----:B------:R-:W-:Y:S01]  /*8e40*/  HMMA.16816.F32.BF16 R68, R4, R8, R68 ;  /* 0x000000080444723c */ /* 0x000fe20000041844 */
[----:B------:R-:W-:Y:S01]  /*8e50*/  FADD.FTZ R93, R93, R12 ;  /* 0x0000000c5d5d7221 */ /* 0x000fe20000010000 */
[----:B------:R-:W-:Y:S01]  /*8e60*/  MUFU.EX2 R30, R30 ;  /* 0x0000001e001e7308 */ /* 0x000fe20000000800 */
[----:B------:R-:W-:-:S02]  /*8e70*/  FADD.FTZ R95, R92, R95 ;  /* 0x0000005f5c5f7221 */ /* 0x000fc40000010000 */
[----:B------:R-:W-:Y:S01]  /*8e80*/  FADD.FTZ R93, R90, R93 ;  /* 0x0000005d5a5d7221 */ /* 0x000fe20000010000 */
[----:B------:R5:W4:Y:S01]  /*8e90*/  MUFU.EX2 R31, R13 ;  /* 0x0000000d001f7308 */ /* 0x000b220000000800 */
[----:B------:R-:W-:Y:S01]  /*8ea0*/  FADD.FTZ R28, R100, R95 ;  /* 0x0000005f641c7221 */ /* 0x000fe20000010000 */
[----:B------:R-:W-:Y:S01]  /*8eb0*/  HMMA.16816.F32.BF16 R72, R4, R10, R72 ;  /* 0x0000000a0448723c */ /* 0x000fe20000041848 */
[----:B------:R-:W1:Y:S01]  /*8ec0*/  LDSM.16.MT88.4 R8, [R133+0x4800] ;  /* 0x004800008508783b */ /* 0x000e620000004200 */
[----:B------:R-:W-:Y:S01]  /*8ed0*/  FADD.FTZ R48, R48, R93 ;  /* 0x0000005d30307221 */ /* 0x000fe20000010000 */
[----:B------:R-:W-:-:S03]  /*8ee0*/  FADD.FTZ R28, R57, R28 ;  /* 0x0000001c391c7221 */ /* 0x000fc60000010000 */
[----:B------:R-:W-:Y:S01]  /*8ef0*/  FADD.FTZ R48, R43, R48 ;  /* 0x000000302b307221 */ /* 0x000fe20000010000 */
[----:B------:R-:W-:Y:S01]  /*8f00*/  FADD.FTZ R27, R53, R28 ;  /* 0x0000001c351b7221 */ /* 0x000fe20000010000 */
[----:B------:R-:W-:Y:S01]  /*8f10*/  HMMA.16816.F32.BF16 R80, R4, R14, R80 ;  /* 0x0000000e0450723c */ /* 0x000fe20000041850 */
[----:B---3--:R-:W-:Y:S01]  /*8f20*/  F2FP.BF16.F32.PACK_AB R4, R39, R34 ;  /* 0x000000222704723e */ /* 0x008fe200000010ff */
[----:B------:R-:W-:Y:S01]  /*8f30*/  FADD.FTZ R107, R107, R48 ;  /* 0x000000306b6b7221 */ /* 0x000fe20000010000 */
[----:B--2---:R-:W-:Y:S01]  /*8f40*/  F2FP.BF16.F32.PACK_AB R6, R35, R32 ;  /* 0x000000202306723e */ /* 0x004fe200000010ff */
[----:B-----5:R-:W2:Y:S01]  /*8f50*/  LDSM.16.MT88.4 R12, [R133+0x4c00] ;  /* 0x004c0000850c783b */ /* 0x020ea20000004200 */
[----:B----4-:R-:W-:Y:S01]  /*8f60*/  F2FP.BF16.F32.PACK_AB R5, R37, R36 ;  /* 0x000000242505723e */ /* 0x010fe200000010ff */
[----:B------:R-:W-:Y:S01]  /*8f70*/  FADD.FTZ R107, R96, R107 ;  /* 0x0000006b606b7221 */ /* 0x000fe20000010000 */
[----:B------:R-:W-:Y:S01]  /*8f80*/  F2FP.BF16.F32.PACK_AB R7, R31, R30 ;  /* 0x0000001e1f07723e */ /* 0x000fe200000010ff */
[----:B------:R-:W-:-:S02]  /*8f90*/  FADD.FTZ R27, R58, R27 ;  /* 0x0000001b3a1b7221 */ /* 0x000fc40000010000 */
[----:B------:R-:W-:-:S04]  /*8fa0*/  FADD.FTZ R98, R98, R107 ;  /* 0x0000006b62627221 */ /* 0x000fc80000010000 */
[----:B------:R-:W-:-:S04]  /*8fb0*/  FADD.FTZ R98, R97, R98 ;  /* 0x0000006261627221 */ /* 0x000fc80000010000 */
[----:B------:R-:W-:Y:S01]  /*8fc0*/  FADD.FTZ R89, R89, R98 ;  /* 0x0000006259597221 */ /* 0x000fe20000010000 */
[----:B-1----:R-:W-:Y:S01]  /*8fd0*/  HMMA.16816.F32.BF16 R76, R4, R16, R76 ;  /* 0x00000010044c723c */ /* 0x002fe2000004184c */
[----:B------:R-:W1:Y:S02]  /*8fe0*/  MUFU.EX2 R17, R23 ;  /* 0x0000001700117308 */ /* 0x000e640000000800 */
[----:B------:R-:W-:Y:S01]  /*8ff0*/  FADD.FTZ R54, R54, R89 ;  /* 0x0000005936367221 */ /* 0x000fe20000010000 */
[----:B------:R-:W-:-:S03]  /*9000*/  FADD.FTZ R16, R102, R27 ;  /* 0x0000001b66107221 */ /* 0x000fc60000010000 */
[----:B------:R-:W-:Y:S01]  /*9010*/  FADD.FTZ R59, R59, R54 ;  /* 0x000000363b3b7221 */ /* 0x000fe20000010000 */
[----:B------:R-:W-:Y:S01]  /*9020*/  FADD.FTZ R16, R49, R16 ;  /* 0x0000001031107221 */ /* 0x000fe20000010000 */
[----:B------:R-:W-:Y:S02]  /*9030*/  HMMA.16816.F32.BF16 R80, R4, R18, R80 ;  /* 0x000000120450723c */ /* 0x000fe40000041850 */
[----:B------:R-:W-:-:S04]  /*9040*/  FADD.FTZ R52, R52, R59 ;  /* 0x0000003b34347221 */ /* 0x000fc80000010000 */
[----:B------:R-:W-:Y:S02]  /*9050*/  FADD.FTZ R19, R55, R52 ;  /* 0x0000003437137221 */ /* 0x000fe40000010000 */
[----:B------:R-:W-:Y:S02]  /*9060*/  HMMA.16816.F32.BF16 R68, R4, R8, R68 ;  /* 0x000000080444723c */ /* 0x000fe40000041844 */
[----:B------:R-:W-:-:S04]  /*9070*/  FADD.FTZ R19, R46, R19 ;  /* 0x000000132e137221 */ /* 0x000fc80000010000 */
[----:B------:R-:W-:Y:S02]  /*9080*/  FADD.FTZ R44, R44, R19 ;  /* 0x000000132c2c7221 */ /* 0x000fe40000010000 */
[----:B------:R-:W-:Y:S01]  /*9090*/  HMMA.16816.F32.BF16 R72, R4, R10, R72 ;  /* 0x0000000a0448723c */ /* 0x000fe20000041848 */
[----:B------:R-:W-:Y:S01]  /*90a0*/  F2FP.BF16.F32.PACK_AB R4, R25, R24 ;  /* 0x000000181904723e */ /* 0x000fe200000010ff */
[----:B------:R-:W3:Y:S01]  /*90b0*/  LDSM.16.MT88.4 R8, [R105+0x4c00] ;  /* 0x004c00006908783b */ /* 0x000ee20000004200 */
[----:B------:R-:W-:Y:S01]  /*90c0*/  F2FP.BF16.F32.PACK_AB R6, R153, R26 ;  /* 0x0000001a9906723e */ /* 0x000fe200000010ff */
[----:B------:R-:W-:Y:S01]  /*90d0*/  FADD.FTZ R51, R51, R44 ;  /* 0x0000002c33337221 */ /* 0x000fe20000010000 */
[----:B------:R-:W-:Y:S02]  /*90e0*/  F2FP.BF16.F32.PACK_AB R5, R21, R20 ;  /* 0x000000141505723e */ /* 0x000fe400000010ff */
[----:B-1----:R-:W-:Y:S01]  /*90f0*/  F2FP.BF16.F32.PACK_AB R7, R17, R22 ;  /* 0x000000161107723e */ /* 0x002fe200000010ff */
[----:B------:R-:W-:-:S04]  /*9100*/  FADD.FTZ R36, R36, R51 ;  /* 0x0000003324247221 */ /* 0x000fc80000010000 */
[----:B------:R-:W-:Y:S02]  /*9110*/  FADD.FTZ R37, R37, R36 ;  /* 0x0000002425257221 */ /* 0x000fe40000010000 */
[----:B--2---:R-:W-:Y:S01]  /*9120*/  HMMA.16816.F32.BF16 R68, R4, R12, R68 ;  /* 0x0000000c0444723c */ /* 0x004fe20000041844 */
        /* <DEDUP_REMOVED lines=14> */
[----:B---3--:R-:W-:Y:S03]  /*9210*/  HMMA.16816.F32.BF16 R76, R4, R8, R76 ;  /* 0x00000008044c723c */ /* 0x008fe6000004184c */
[----:B------:R-:W-:-:S04]  /*9220*/  FADD.FTZ R25, R25, R24 ;  /* 0x0000001819197221 */ /* 0x000fc80000010000 */
[----:B------:R-:W-:Y:S01]  /*9230*/  FADD.FTZ R26, R26, R25 ;  /* 0x000000191a1a7221 */ /* 0x000fe20000010000 */
[----:B------:R-:W-:Y:S03]  /*9240*/  HMMA.16816.F32.BF16 R80, R4, R10, R80 ;  /* 0x0000000a0450723c */ /* 0x000fe60000041850 */
[----:B------:R-:W-:Y:S01]  /*9250*/  FADD.FTZ R153, R153, R26 ;  /* 0x0000001a99997221 */ /* 0x000fe20000010000 */
[----:B------:R-:W-:-:S01]  /*9260*/  NOP ;  /* 0x0000000000007918 */ /* 0x000fc20000000000 */
        /* <DEDUP_REMOVED lines=68> */
.L_x_4064:
[----:B------:R-:W-:Y:S01]  /*96b0*/  UMOV UR4, URZ ;  /* 0x000000ff00047c82 */ /* 0x000fe20008000000 */
[----:B------:R-:W-:Y:S01]  /*96c0*/  IMAD.SHL.U32 R60, R60, 0x80, RZ ;  /* 0x000000803c3c7824 */ /* 0x000fe200078e00ff */
[----:B------:R-:W-:-:S05]  /*96d0*/  IADD3 R4, P0, PT, RZ, -UR4, RZ ;  /* 0x80000004ff047c10 */ /* 0x000fca000ff1e0ff */
[----:B------:R-:W-:-:S05]  /*96e0*/  IMAD.X R60, RZ, RZ, ~R60, P0 ;  /* 0x000000ffff3c7224 */ /* 0x000fca00000e0e3c */
[----:B------:R-:W-:-:S04]  /*96f0*/  SHF.R.S64 R5, R4, 0x1f, R60 ;  /* 0x0000001f04057819 */ /* 0x000fc8000000103c */
[----:B------:R-:W-:-:S04]  /*9700*/  IADD3 R140, P0, PT, R5, R140, RZ ;  /* 0x0000008c058c7210 */ /* 0x000fc80007f1e0ff */
[----:B------:R-:W-:-:S09]  /*9710*/  LEA.HI.X.SX32 R141, R60, R141, 0x1, P0 ;  /* 0x0000008d3c8d7211 */ /* 0x000fd200000f0eff */
.L_x_4065:
[----:B------:R-:W1:Y:S01]  /*9720*/  LDCU.64 UR8, c[0x0][0x3c0] ;  /* 0x00007800ff0877ac */ /* 0x000e620008000a00 */
[----:B------:R-:W-:Y:S01]  /*9730*/  LOP3.LUT R145, R132, 0x18, RZ, 0xc0, !PT ;  /* 0x0000001884917812 */ /* 0x000fe200078ec0ff */
[----:B------:R-:W-:-:S03]  /*9740*/  VIADD R60, R67, 0xffffff01 ;  /* 0xffffff01433c7836 */ /* 0x000fc60000000000 */
[--C-:B------:R-:W-:Y:S02]  /*9750*/  LOP3.LUT R147, R145, 0xd8, R144.reuse, 0x78, !PT ;  /* 0x000000d891937812 */ /* 0x100fe400078e7890 */
[C---:B------:R-:W-:Y:S02]  /*9760*/  ISETP.GE.AND P2, PT, R60.reuse, R85, PT ;  /* 0x000000553c00720c */ /* 0x040fe40003f46270 */
[----:B------:R-:W-:Y:S02]  /*9770*/  LOP3.LUT R147, R147, 0x1f20, R144, 0xf8, !PT ;  /* 0x00001f2093937812 */ /* 0x000fe400078ef890 */
[----:B------:R-:W-:Y:S01]  /*9780*/  ISETP.GE.AND P1, PT, R60, R87, PT ;  /* 0x000000573c00720c */ /* 0x000fe20003f26270 */
[----:B------:R-:W-:Y:S01]  /*9790*/  VIADD R60, R67, 0xffffff09 ;  /* 0xffffff09433c7836 */ /* 0x000fe20000000000 */
[----:B------:R-:W-:Y:S01]  /*97a0*/  LEA R147, R147, UR5, 0x1 ;  /* 0x0000000593937c11 */ /* 0x000fe2000f8e08ff */
[----:B-1----:R-:W-:-:S04]  /*97b0*/  USHF.L.U32 UR4, UR8, 0x6, URZ ;  /* 0x0000000608047899 */ /* 0x002fc800080006ff */
[----:B------:R-:W-:Y:S01]  /*97c0*/  @!PT LDS RZ, [RZ] ;  /* 0x00000000fffff984 */ /* 0x000fe20000000800 */
[----:B------:R-:W-:Y:S01]  /*97d0*/  @!PT LDS RZ, [RZ] ;  /* 0x00000000fffff984 */ /* 0x000fe20000000800 */
[----:B------:R-:W-:Y:S01]  /*97e0*/  @!PT LDS RZ, [RZ] ;  /* 0x00000000fffff984 */ /* 0x000fe20000000800 */
[----:B------:R-:W-:Y:S01]  /*97f0*/  LDGSTS.E.BYPASS.LTC128B.128 [R147+0x3000], desc[UR6][R140.64] ;  /* 0x030000008c937fae */ /* 0x000fe2000b981a06 */
[----:B------:R-:W-:Y:S01]  /*9800*/  USHF.L.U64.HI UR9, UR8, 0x6, UR9 ;  /* 0x0000000608097899 */ /* 0x000fe20008010209 */
[----:B------:R-:W-:-:S05]  /*9810*/  IADD3 R6, P0, PT, R140, UR4, RZ ;  /* 0x000000048c067c10 */ /* 0x000fca000ff1e0ff */
[----:B------:R-:W-:Y:S02]  /*9820*/  IADD3.X R7, PT, PT, R141, UR9, RZ, P0, !PT ;  /* 0x000000098d077c10 */ /* 0x000fe400087fe4ff */
[----:B------:R-:W-:-:S03]  /*9830*/  IADD3 R4, P0, PT, R6, UR4, RZ ;  /* 0x0000000406047c10 */ /* 0x000fc6000ff1e0ff */
[----:B------:R-:W-:Y:S01]  /*9840*/  LDGSTS.E.BYPASS.LTC128B.128 [R147+0x3800], desc[UR6][R6.64] ;  /* 0x0380000006937fae */ /* 0x000fe2000b981a06 */
[----:B------:R-:W-:Y:S02]  /*9850*/  IADD3.X R5, PT, PT, R7, UR9, RZ, P0, !PT ;  /* 0x0000000907057c10 */ /* 0x000fe400087fe4ff */
[----:B------:R-:W-:-:S03]  /*9860*/  IADD3 R8, P0, PT, R4, UR4, RZ ;  /* 0x0000000404087c10 */ /* 0x000fc6000ff1e0ff */
[----:B------:R-:W-:Y:S01]  /*9870*/  LDGSTS.E.BYPASS.LTC128B.128 [R147+0x4000], desc[UR6][R4.64] ;  /* 0x0400000004937fae */ /* 0x000fe2000b981a06 */
[----:B------:R-:W-:-:S05]  /*9880*/  IADD3.X R9, PT, PT, R5, UR9, RZ, P0, !PT ;  /* 0x0000000905097c10 */ /* 0x000fca00087fe4ff */
[----:B------:R1:W-:Y:S04]  /*9890*/  LDGSTS.E.BYPASS.LTC128B.128 [R147+0x4800], desc[UR6][R8.64] ;  /* 0x0480000008937fae */ /* 0x0003e8000b981a06 */
[----:B------:R-:W-:Y:S04]  /*98a0*/  LDSM.16.M88.4 R52, [R108] ;  /* 0x000000006c34783b */ /* 0x000fe80000000200 */
[----:B------:R-:W2:Y:S04]  /*98b0*/  LDSM.16.M88.4 R44, [R84+0x1000] ;  /* 0x00100000542c783b */ /* 0x000ea80000000200 */
[----:B------:R-:W-:Y:S04]  /*98c0*/  LDSM.16.M88.4 R104, [R104] ;  /* 0x000000006868783b */ /* 0x000fe80000000200 */
[----:B------:R-:W-:Y:S04]  /*98d0*/  LDSM.16.M88.4 R24, [R65+0x1000] ;  /* 0x001000004118783b */ /* 0x000fe80000000200 */
[----:B------:R-:W-:Y:S04]  /*98e0*/  LDSM.16.M88.4 R20, [R84+0x1c00] ;  /* 0x001c00005414783b */ /* 0x000fe80000000200 */
[----:B------:R-:W3:Y:S04]  /*98f0*/  LDSM.16.M88.4 R36, [R84+0x1400] ;  /* 0x001400005424783b */ /* 0x000ee80000000200 */
[----:B------:R-:W4:Y:S04]  /*9900*/  LDSM.16.M88.4 R28, [R84+0x1800] ;  /* 0x00180000541c783b */ /* 0x000f280000000200 */
[----:B-1----:R-:W1:Y:S04]  /*9910*/  LDSM.16.M88.4 R8, [R65+0x1c00] ;  /* 0x001c00004108783b */ /* 0x002e680000000200 */
[----:B------:R-:W5:Y:S04]  /*9920*/  LDSM.16.M88.4 R4, [R84+0x2400] ;  /* 0x002400005404783b */ /* 0x000f680000000200 */
[----:B------:R-:W5:Y:S04]  /*9930*/  LDSM.16.M88.4 R16, [R65+0x1400] ;  /* 0x001400004110783b */ /* 0x000f680000000200 */
[----:B------:R-:W5:Y:S01]  /*9940*/  LDSM.16.M88.4 R56, [R65+0x1800] ;  /* 0x001800004138783b */ /* 0x000f620000000200 */
[C---:B--2---:R-:W-:Y:S03]  /*9950*/  HMMA.16816.F32.BF16 R48, R52.reuse, R44, RZ ;  /* 0x0000002c3430723c */ /* 0x044fe600000418ff */
[----:B------:R-:W2:Y:S04]  /*9960*/  LDSM.16.M88.4 R12, [R84+0x2000] ;  /* 0x00200000540c783b */ /* 0x000ea80000000200 */
[----:B------:R-:W2:Y:S01]  /*9970*/  LDSM.16.M88.4 R88, [R84+0x2800] ;  /* 0x002800005458783b */ /* 0x000ea20000000200 */
[C---:B------:R-:W-:Y:S03]  /*9980*/  HMMA.16816.F32.BF16 R44, R52.reuse, R46, RZ ;  /* 0x0000002e342c723c */ /* 0x040fe600000418ff */
[----:B------:R4:W2:Y:S04]  /*9990*/  LDSM.16.M88.4 R100, [R84+0x2c00] ;  /* 0x002c00005464783b */ /* 0x0008a80000000200 */
[----:B------:R-:W2:Y:S01]  /*99a0*/  LDSM.16.M88.4 R96, [R65+0x2400] ;  /* 0x002400004160783b */ /* 0x000ea20000000200 */
[----:B---3--:R-:W-:Y:S03]  /*99b0*/  HMMA.16816.F32.BF16 R40, R52, R36, RZ ;  /* 0x000000243428723c */ /* 0x008fe600000418ff */
[----:B------:R-:W3:Y:S04]  /*99c0*/  LDSM.16.M88.4 R108, [R65+0x2000] ;  /* 0x00200000416c783b */ /* 0x000ee80000000200 */
[----:B------:R-:W0:Y:S01]  /*99d0*/  LDGDEPBAR ;  /* 0x00000000000079af */ /* 0x000e220000000000 */
[C---:B------:R-:W-:Y:S08]  /*99e0*/  HMMA.16816.F32.BF16 R48, R104.reuse, R24, R48 ;  /* 0x000000186830723c */ /* 0x040ff00000041830 */
[----:B------:R-:W-:Y:S01]  /*99f0*/  HMMA.16816.F32.BF16 R44, R104, R26, R44 ;  /* 0x0000001a682c723c */ /* 0x000fe2000004182c */
[----:B----4-:R-:W-:-:S05]  /*9a00*/  VIADD R84, R67, 0xffffff00 ;  /* 0xffffff0043547836 */ /* 0x010fca0000000000 */
[C---:B------:R-:W-:Y:S02]  /*9a10*/  ISETP.GE.AND P5, PT, R84.reuse, R85, PT ;  /* 0x000000555400720c */ /* 0x040fe40003fa6270 */
[C---:B------:R-:W-:Y:S01]  /*9a20*/  HMMA.16816.F32.BF16 R24, R52.reuse, R20, RZ ;  /* 0x000000143418723c */ /* 0x040fe200000418ff */
[-C--:B------:R-:W-:Y:S01]  /*9a30*/  ISETP.GE.AND P4, PT, R84, R87.reuse, PT ;  /* 0x000000575400720c */ /* 0x080fe20003f86270 */
[C---:B------:R-:W-:Y:S01]  /*9a40*/  VIADD R84, R67.reuse, 0xffffff08 ;  /* 0xffffff0843547836 */ /* 0x040fe20000000000 */
[----:B------:R-:W-:Y:S01]  /*9a50*/  FSEL R115, R48, -INF , !P5 ;  /* 0xff80000030737808 */ /* 0x000fe20006800000 */
[C---:B------:R-:W-:Y:S01]  /*9a60*/  VIADD R48, R67.reuse, 0xffffff11 ;  /* 0xffffff1143307836 */ /* 0x040fe20000000000 */
[----:B------:R-:W-:Y:S01]  /*9a70*/  FSEL R113, R50, -INF , !P4 ;  /* 0xff80000032717808 */ /* 0x000fe20006000000 */
[----:B------:R-:W-:Y:S01]  /*9a80*/  VIADD R50, R67, 0xffffff10 ;  /* 0xffffff1043327836 */ /* 0x000fe20000000000 */
[C---:B------:R-:W-:Y:S01]  /*9a90*/  ISETP.GE.AND P0, PT, R84.reuse, R87, PT ;  /* 0x000000575400720c */ /* 0x040fe20003f06270 */
[----:B------:R-:W-:Y:S01]  /*9aa0*/  HMMA.16816.F32.BF16 R20, R52, R22, RZ ;  /* 0x000000163414723c */ /* 0x000fe200000418ff */
[----:B------:R-:W-:-:S02]  /*9ab0*/  ISETP.GE.AND P3, PT, R84, R85, PT ;  /* 0x000000555400720c */ /* 0x000fc40003f66270 */
[----:B------:R-:W-:Y:S02]  /*9ac0*/  ISETP.GE.AND P4, PT, R60, R87, PT ;  /* 0x000000573c00720c */ /* 0x000fe40003f86270 */
[----:B------:R-:W-:Y:S02]  /*9ad0*/  FSEL R117, R49, -INF , !P2 ;  /* 0xff80000031757808 */ /* 0x000fe40005000000 */
[----:B------:R-:W-:Y:S01]  /*9ae0*/  FSEL R121, R44, -INF , !P3 ;  /* 0xff8000002c797808 */ /* 0x000fe20005800000 */
[----:B------:R-:W-:Y:S01]  /*9af0*/  HMMA.16816.F32.BF16 R36, R52, R38, RZ ;  /* 0x000000263424723c */ /* 0x000fe200000418ff */
[-C--:B------:R-:W-:Y:S01]  /*9b00*/  ISETP.GE.AND P5, PT, R60, R85.reuse, PT ;  /* 0x000000553c00720c */ /* 0x080fe20003fa6270 */
[----:B------:R-:W-:Y:S01]  /*9b10*/  VIADD R44, R67, 0xffffff19 ;  /* 0xffffff19432c7836 */ /* 0x000fe20000000000 */
[----:B------:R-:W-:Y:S02]  /*9b20*/  ISETP.GE.AND P2, PT, R50, R85, PT ;  /* 0x000000553200720c */ /* 0x000fe40003f46270 */
[----:B------:R-:W-:-:S02]  /*9b30*/  FSEL R119, R45, -INF , !P5 ;  /* 0xff8000002d777808 */ /* 0x000fc40006800000 */
[----:B------:R-:W-:Y:S01]  /*9b40*/  ISETP.GE.AND P3, PT, R48, R85, PT ;  /* 0x000000553000720c */ /* 0x000fe20003f66270 */
[C---:B------:R-:W-:Y:S08]  /*9b50*/  HMMA.16816.F32.BF16 R32, R52.reuse, R28, RZ ;  /* 0x0000001c3420723c */ /* 0x040ff000000418ff */
[----:B------:R-:W-:Y:S08]  /*9b60*/  HMMA.16816.F32.BF16 R28, R52, R30, RZ ;  /* 0x0000001e341c723c */ /* 0x000ff000000418ff */
[C---:B-1----:R-:W-:Y:S08]  /*9b70*/  HMMA.16816.F32.BF16 R24, R104.reuse, R8, R24 ;  /* 0x000000086818723c */ /* 0x042ff00000041818 */
[----:B------:R-:W-:Y:S08]  /*9b80*/  HMMA.16816.F32.BF16 R20, R104, R10, R20 ;  /* 0x0000000a6814723c */ /* 0x000ff00000041814 */
[C---:B-----5:R-:W-:Y:S08]  /*9b90*/  HMMA.16816.F32.BF16 R8, R52.reuse, R4, RZ ;  /* 0x000000043408723c */ /* 0x060ff000000418ff */
[----:B------:R-:W-:Y:S08]  /*9ba0*/  HMMA.16816.F32.BF16 R4, R52, R6, RZ ;  /* 0x000000063404723c */ /* 0x000ff000000418ff */
[C---:B------:R-:W-:Y:S08]  /*9bb0*/  HMMA.16816.F32.BF16 R40, R104.reuse, R16, R40 ;  /* 0x000000106828723c */ /* 0x040ff00000041828 */
[C---:B------:R-:W-:Y:S08]  /*9bc0*/  HMMA.16816.F32.BF16 R36, R104.reuse, R18, R36 ;  /* 0x000000126824723c */ /* 0x040ff00000041824 */
[----:B------:R-:W-:Y:S08]  /*9bd0*/  HMMA.16816.F32.BF16 R32, R104, R56, R32 ;  /* 0x000000386820723c */ /* 0x000ff00000041820 */
[----:B--2---:R-:W-:Y:S08]  /*9be0*/  HMMA.16816.F32.BF16 R16, R52, R12, RZ ;  /* 0x0000000c3410723c */ /* 0x004ff000000418ff */
        /* <DEDUP_REMOVED lines=9> */
[----:B------:R2:W4:Y:S01]  /*9c80*/  LDSM.16.M88.4 R96, [R65+0x2c00] ;  /* 0x002c00004160783b */ /* 0x0005220000000200 */
[----:B------:R-:W-:-:S06]  /*9c90*/  DEPBAR.LE SB0, 0x0 ;  /* 0x000080000000791a */ /* 0x000fcc0000000000 */
[----:B---3--:R-:W-:Y:S01]  /*9ca0*/  HMMA.16816.F32.BF16 R12, R104, R110, R12 ;  /* 0x0000006e680c723c */ /* 0x008fe2000004180c */
[----:B------:R-:W-:Y:S01]  /*9cb0*/  FSEL R111, R46, -INF , !P0 ;  /* 0xff8000002e6f7808 */ /* 0x000fe20004000000 */
[----:B------:R-:W-:Y:S01]  /*9cc0*/  VIADD R46, R67, 0xffffff18 ;  /* 0xffffff18432e7836 */ /* 0x000fe20000000000 */
[----:B------:R-:W-:-:S04]  /*9cd0*/  ISETP.GE.AND P0, PT, R48, R87, PT ;  /* 0x000000573000720c */ /* 0x000fc80003f06270 */
[----:B------:R-:W-:Y:S01]  /*9ce0*/  FSEL R61, R43, -INF , !P0 ;  /* 0xff8000002b3d7808 */ /* 0x000fe20004000000 */
[C---:B------:R-:W-:Y:S01]  /*9cf0*/  HMMA.16816.F32.BF16 R16, R104.reuse, R108, R16 ;  /* 0x0000006c6810723c */ /* 0x040fe20000041810 */
[----:B------:R-:W-:Y:S01]  /*9d00*/  FSEL R109, R47, -INF , !P4 ;  /* 0xff8000002f6d7808 */ /* 0x000fe20006000000 */
[----:B------:R-:W-:Y:S01]  /*9d10*/  BAR.SYNC.DEFER_BLOCKING 0x0 ;  /* 0x0000000000007b1d */ /* 0x000fe20000010000 */
[C---:B------:R-:W-:Y:S02]  /*9d20*/  ISETP.GE.AND P4, PT, R46.reuse, R87, PT ;  /* 0x000000572e00720c */ /* 0x040fe40003f86270 */
[----:B------:R-:W-:Y:S02]  /*9d30*/  ISETP.GE.AND P5, PT, R46, R85, PT ;  /* 0x000000552e00720c */ /* 0x000fe40003fa6270 */
[----:B--2---:R-:W-:Y:S01]  /*9d40*/  FSEL R65, R51, -INF , !P1 ;  /* 0xff80000033417808 */ /* 0x004fe20004800000 */
[----:B-1----:R-:W-:Y:S01]  /*9d50*/  HMMA.16816.F32.BF16 R92, R104, R100, R92 ;  /* 0x00000064685c723c */ /* 0x002fe2000004185c */
[----:B------:R-:W-:-:S02]  /*9d60*/  ISETP.GE.AND P1, PT, R50, R87, PT ;  /* 0x000000573200720c */ /* 0x000fc40003f26270 */
[----:B------:R-:W-:Y:S01]  /*9d70*/  FSEL R101, R36, -INF , !P5 ;  /* 0xff80000024657808 */ /* 0x000fe20006800000 */
[C---:B------:R-:W-:Y:S01]  /*9d80*/  VIADD R36, R67.reuse, 0xffffff29 ;  /* 0xffffff2943247836 */ /* 0x040fe20000000000 */
[----:B------:R-:W-:Y:S01]  /*9d90*/  FSEL R164, R42, -INF , !P1 ;  /* 0xff8000002aa47808 */ /* 0x000fe20004800000 */
[----:B------:R-:W-:Y:S01]  /*9da0*/  VIADD R42, R67, 0xffffff20 ;  /* 0xffffff20432a7836 */ /* 0x000fe20000000000 */
[-C--:B------:R-:W-:Y:S01]  /*9db0*/  ISETP.GE.AND P1, PT, R44, R87.reuse, PT ;  /* 0x000000572c00720c */ /* 0x080fe20003f26270 */
[----:B------:R-:W-:Y:S03]  /*9dc0*/  HMMA.16816.F32.BF16 R88, R104, R102, R88 ;  /* 0x000000666858723c */ /* 0x000fe60000041858 */
[----:B------:R-:W-:-:S04]  /*9dd0*/  ISETP.GE.AND P0, PT, R42, R87, PT ;  /* 0x000000572a00720c */ /* 0x000fc80003f06270 */
[----:B------:R-:W-:Y:S01]  /*9de0*/  FSEL R146, R34, -INF , !P0 ;  /* 0xff80000022927808 */ /* 0x000fe20004000000 */
[----:B----4-:R-:W-:Y:S01]  /*9df0*/  HMMA.16816.F32.BF16 R56, R104, R96, R56 ;  /* 0x000000606838723c */ /* 0x010fe20000041838 */
[----:B------:R-:W-:Y:S01]  /*9e00*/  FSEL R97, R38, -INF , !P4 ;  /* 0xff80000026617808 */ /* 0x000fe20006000000 */
[C---:B------:R-:W-:Y:S01]  /*9e10*/  VIADD R38, R67.reuse, 0xffffff28 ;  /* 0xffffff2843267836 */ /* 0x040fe20000000000 */
[----:B------:R-:W-:Y:S01]  /*9e20*/  ISETP.GE.AND P0, PT, R36, R87, PT ;  /* 0x000000572400720c */ /* 0x000fe20003f06270 */
[----:B------:R-:W-:-:S03]  /*9e30*/  VIADD R34, R67, 0xffffff30 ;  /* 0xffffff3043227836 */ /* 0x000fc60000000000 */
[----:B------:R-:W-:Y:S01]  /*9e40*/  FSEL R160, R31, -INF , !P0 ;  /* 0xff8000001fa07808 */ /* 0x000fe20004000000 */
[----:B------:R-:W-:Y:S01]  /*9e50*/  HMMA.16816.F32.BF16 R52, R104, R98, R52 ;  /* 0x000000626834723c */ /* 0x000fe20000041834 */
[----:B------:R-:W-:Y:S01]  /*9e60*/  FSEL R107, R40, -INF , !P2 ;  /* 0xff800000286b7808 */ /* 0x000fe20005000000 */
[----:B------:R-:W-:Y:S01]  /*9e70*/  VIADD R40, R67, 0xffffff21 ;  /* 0xffffff2143287836 */ /* 0x000fe20000000000 */
[----:B------:R-:W-:Y:S02]  /*9e80*/  FSEL R105, R41, -INF , !P3 ;  /* 0xff80000029697808 */ /* 0x000fe40005800000 */
[----:B------:R-:W-:Y:S02]  /*9e90*/  FSEL R99, R39, -INF , !P1 ;  /* 0xff80000027637808 */ /* 0x000fe40004800000 */
[-C--:B------:R-:W-:Y:S02]  /*9ea0*/  ISETP.GE.AND P2, PT, R44, R85.reuse, PT ;  /* 0x000000552c00720c */ /* 0x080fe40003f46270 */
        /* <DEDUP_REMOVED lines=11> */
[----:B------:R-:W-:Y:S02]  /*9f60*/  ISETP.GE.AND P4, PT, R34, R87, PT ;  /* 0x000000572200720c */ /* 0x000fe40003f86270 */
[----:B------:R-:W-:Y:S02]  /*9f70*/  FSEL R158, R33, -INF , !P5 ;  /* 0xff800000219e7808 */ /* 0x000fe40006800000 */
[----:B------:R-:W-:Y:S01]  /*9f80*/  FSEL R150, R28, -INF , !P2 ;  /* 0xff8000001c967808 */ /* 0x000fe20005000000 */
[C---:B------:R-:W-:Y:S01]  /*9f90*/  VIADD R28, R67.reuse, 0xffffff39 ;  /* 0xffffff39431c7836 */ /* 0x040fe20000000000 */
        /* <DEDUP_REMOVED lines=14> */
[-C--:B------:R-:W-:Y:S02]  /*a080*/  ISETP.GE.AND P4, PT, R28, R87.reuse, PT ;  /* 0x000000571c00720c */ /* 0x080fe40003f86270 */
[----:B------:R-:W-:Y:S02]  /*a090*/  ISETP.GE.AND P1, PT, R26, R87, PT ;  /* 0x000000571a00720c */ /* 0x000fe40003f26270 */
[----:B------:R-:W-:-:S02]  /*a0a0*/  FSEL R126, R25, -INF , !P2 ;  /* 0xff800000197e7808 */ /* 0x000fc40005000000 */
[----:B------:R-:W-:Y:S01]  /*a0b0*/  FSEL R120, R20, -INF , !P3 ;  /* 0xff80000014787808 */ /* 0x000fe20005800000 */
[----:B------:R-:W-:Y:S01]  /*a0c0*/  VIADD R20, R67, 0xffffff49 ;  /* 0xffffff4943147836 */ /* 0x000fe20000000000 */
[----:B------:R-:W-:Y:S02]  /*a0d0*/  FSEL R128, R23, -INF , !P4 ;  /* 0xff80000017807808 */ /* 0x000fe40006000000 */
[----:B------:R-:W-:Y:S01]  /*a0e0*/  FSEL R100, R18, -INF , !P1 ;  /* 0xff80000012647808 */ /* 0x000fe20004800000 */
[----:B------:R-:W-:Y:S01]  /*a0f0*/  VIADD R18, R67, 0xffffff50 ;  /* 0xffffff5043127836 */ /* 0x000fe20000000000 */
[-C--:B------:R-:W-:Y:S02]  /*a100*/  ISETP.GE.AND P5, PT, R28, R85.reuse, PT ;  /* 0x000000551c00720c */ /* 0x080fe40003fa6270 */
[----:B------:R-:W-:Y:S02]  /*a110*/  ISETP.GE.AND P2, PT, R26, R85, PT ;  /* 0x000000551a00720c */ /* 0x000fe40003f46270 */
[----:B------:R-:W-:-:S02]  /*a120*/  ISETP.GE.AND P0, PT, R24, R87, PT ;  /* 0x000000571800720c */ /* 0x000fc40003f06270 */
        /* <DEDUP_REMOVED lines=11> */
[----:B------:R-:W-:Y:S01]  /*a1e0*/  FSEL R106, R12, -INF , !P5 ;  /* 0xff8000000c6a7808 */ /* 0x000fe20006800000 */
[----:B------:R-:W-:Y:S01]  /*a1f0*/  VIADD R12, R67, 0xffffff59 ;  /* 0xffffff59430c7836 */ /* 0x000fe20000000000 */
[----:B------:R-:W-:Y:S02]  /*a200*/  FSEL R112, R13, -INF , !P2 ;  /* 0xff8000000d707808 */ /* 0x000fe40005000000 */
[----:B------:R-:W-:Y:S01]  /*a210*/  FSEL R28, R10, -INF , !P0 ;  /* 0xff8000000a1c7808 */ /* 0x000fe20004000000 */
[----:B------:R-:W-:Y:S01]  /*a220*/  VIADD R10, R67, 0xffffff60 ;  /* 0xffffff60430a7836 */ /* 0x000fe20000000000 */
[----:B------:R-:W-:-:S02]  /*a230*/  ISETP.GE.AND P5, PT, R16, R85, PT ;  /* 0x000000551000720c */ /* 0x000fc40003fa6270 */
[----:B------:R-:W-:Y:S02]  /*a240*/  ISETP.GE.AND P4, PT, R16, R87, PT ;  /* 0x000000571000720c */ /* 0x000fe40003f86270 */
[----:B------:R-:W-:Y:S02]  /*a250*/  FSEL R114, R15, -INF , !P1 ;  /* 0xff8000000f727808 */ /* 0x000fe40004800000 */
[C---:B------:R-:W-:Y:S02]  /*a260*/  ISETP.GE.AND P2, PT, R14.reuse, R85, PT ;  /* 0x000000550e00720c */ /* 0x040fe40003f46270 */
[----:B------:R-:W-:Y:S02]  /*a270*/  ISETP.GE.AND P1, PT, R14, R87, PT ;  /* 0x000000570e00720c */ /* 0x000fe40003f26270 */
[----:B------:R-:W-:Y:S02]  /*a280*/  FSEL R98, R9, -INF , !P5 ;  /* 0xff80000009627808 */ /* 0x000fe40006800000 */
[----:B------:R-:W-:-:S02]  /*a290*/  FSEL R37, R11, -INF , !P4 ;  /* 0xff8000000b257808 */ /* 0x000fc40006000000 */
[----:B------:R-:W-:Y:S01]  /*a2a0*/  FSEL R84, R4, -INF , !P2 ;  /* 0xff80000004547808 */ /* 0x000fe20005000000 */
[C---:B------:R-:W-:Y:S01]  /*a2b0*/  VIADD R4, R67.reuse, 0xffffff69 ;  /* 0xffffff6943047836 */ /* 0x040fe20000000000 */
[-C--:B------:R-:W-:Y:S02]  /*a2c0*/  ISETP.GE.AND P3, PT, R24, R85.reuse, PT ;  /* 0x000000551800720c */ /* 0x080fe40003f66270 */
[C---:B------:R-:W-:Y:S02]  /*a2d0*/  ISETP.GE.AND P5, PT, R10.reuse, R85, PT ;  /* 0x000000550a00720c */ /* 0x040fe40003fa6270 */
[-C--:B------:R-:W-:Y:S02]  /*a2e0*/  ISETP.GE.AND P4, PT, R10, R87.reuse, PT ;  /* 0x000000570a00720c */ /* 0x080fe40003f86270 */
[----:B------:R-:W-:Y:S01]  /*a2f0*/  FSEL R38, R6, -INF , !P1 ;  /* 0xff80000006267808 */ /* 0x000fe20004800000 */
[----:B------:R-:W-:Y:S01]  /*a300*/  VIADD R6, R67, 0xffffff68 ;  /* 0xffffff6843067836 */ /* 0x000fe20000000000 */
[----:B------:R-:W-:-:S02]  /*a310*/  ISETP.GE.AND P0, PT, R12, R87, PT ;  /* 0x000000570c00720c */ /* 0x000fc40003f06270 */
[----:B------:R-:W-:Y:S02]  /*a320*/  FSEL R102, R17, -INF , !P3 ;  /* 0xff80000011667808 */ /* 0x000fe40005800000 */
[----:B------:R-:W-:Y:S02]  /*a330*/  FSEL R29, R92, -INF , !P5 ;  /* 0xff8000005c1d7808 */ /* 0x000fe40006800000 */
[----:B------:R-:W-:Y:S02]  /*a340*/  FSEL R30, R94, -INF , !P4 ;  /* 0xff8000005e1e7808 */ /* 0x000fe40006000000 */
[-C--:B------:R-:W-:Y:S02]  /*a350*/  ISETP.GE.AND P3, PT, R18, R85.reuse, PT ;  /* 0x000000551200720c */ /* 0x080fe40003f66270 */
[----:B------:R-:W-:Y:S02]  /*a360*/  FSEL R36, R7, -INF , !P0 ;  /* 0xff80000007247808 */ /* 0x000fe40004000000 */
[----:B------:R-:W-:-:S02]  /*a370*/  ISETP.GE.AND P5, PT, R4, R85, PT ;  /* 0x000000550400720c */ /* 0x000fc40003fa6270 */
[----:B------:R-:W-:Y:S01]  /*a380*/  ISETP.GE.AND P4, PT, R4, R87, PT ;  /* 0x000000570400720c */ /* 0x000fe20003f86270 */
[C---:B------:R-:W-:Y:S01]  /*a390*/  VIADD R4, R67.reuse, 0xffffff71 ;  /* 0xffffff7143047836 */ /* 0x040fe20000000000 */
[-C--:B------:R-:W-:Y:S02]  /*a3a0*/  ISETP.GE.AND P0, PT, R6, R85.reuse, PT ;  /* 0x000000550600720c */ /* 0x080fe40003f06270 */
[----:B------:R-:W-:Y:S01]  /*a3b0*/  FSEL R96, R8, -INF , !P3 ;  /* 0xff80000008607808 */ /* 0x000fe20005800000 */
[----:B------:R-:W-:Y:S01]  /*a3c0*/  VIADD R8, R67, 0xffffff61 ;  /* 0xffffff6143087836 */ /* 0x000fe20000000000 */
[-C--:B------:R-:W-:Y:S02]  /*a3d0*/  ISETP.GE.AND P3, PT, R12, R85.reuse, PT ;  /* 0x000000550c00720c */ /* 0x080fe40003f66270 */
[----:B------:R-:W-:Y:S02]  /*a3e0*/  FSEL R33, R88, -INF , !P0 ;  /* 0xff80000058217808 */ /* 0x000fe40004000000 */
[----:B------:R-:W-:-:S02]  /*a3f0*/  ISETP.GE.AND P0, PT, R4, R85, PT ;  /* 0x000000550400720c */ /* 0x000fc40003f06270 */
[----:B------:R-:W-:Y:S02]  /*a400*/  FSEL R60, R5, -INF , !P3 ;  /* 0xff800000053c7808 */ /* 0x000fe40005800000 */
[----:B------:R-:W-:Y:S01]  /*a410*/  ISETP.GE.AND P3, PT, R6, R87, PT ;  /* 0x000000570600720c */ /* 0x000fe20003f66270 */
[----:B------:R-:W-:Y:S01]  /*a420*/  VIADD R6, R67, 0xffffff70 ;  /* 0xffffff7043067836 */ /* 0x000fe20000000000 */
[----:B------:R-:W-:Y:S02]  /*a430*/  FSEL R44, R57, -INF , !P0 ;  /* 0xff800000392c7808 */ /* 0x000fe40004000000 */
[C---:B------:R-:W-:Y:S02]  /*a440*/  ISETP.GE.AND P2, PT, R8.reuse, R85, PT ;  /* 0x000000550800720c */ /* 0x040fe40003f46270 */
[----:B------:R-:W-:Y:S02]  /*a450*/  ISETP.GE.AND P1, PT, R8, R87, PT ;  /* 0x000000570800720c */ /* 0x000fe40003f26270 */
[----:B------:R-:W-:-:S02]  /*a460*/  ISETP.GE.AND P0, PT, R66, 0x3, PT ;  /* 0x000000034200780c */ /* 0x000fc40003f06270 */
[----:B------:R-:W-:Y:S02]  /*a470*/  FSEL R32, R93, -INF , !P2 ;  /* 0xff8000005d207808 */ /* 0x000fe40005000000 */
[----:B------:R-:W-:Y:S02]  /*a480*/  FSEL R31, R95, -INF , !P1 ;  /* 0xff8000005f1f7808 */ /* 0x000fe40004800000 */
        /* <DEDUP_REMOVED lines=40> */
[----:B------:R-:W-:Y:S01]  /*a710*/  IMAD.HI.U32 R11, R13, R8, RZ ;  /* 0x000000080d0b7227 */ /* 0x000fe200078e00ff */
[----:B------:R-:W-:-:S03]  /*a720*/  ISETP.GE.AND P0, PT, R12, RZ, PT ;  /* 0x000000ff0c00720c */ /* 0x000fc60003f06270 */
        /* <DEDUP_REMOVED lines=41> */
.L_x_4067:
[----:B------:R-:W-:Y:S01]  /*a9c0*/  UMOV UR4, URZ ;  /* 0x000000ff00047c82 */ /* 0x000fe20008000000 */
[----:B------:R-:W-:Y:S01]  /*a9d0*/  IMAD.SHL.U32 R62, R62, 0x80, RZ ;  /* 0x000000803e3e7824 */ /* 0x000fe200078e00ff */
[----:B------:R-:W-:-:S05]  /*a9e0*/  IADD3 R4, P0, PT, RZ, -UR4, RZ ;  /* 0x80000004ff047c10 */ /* 0x000fca000ff1e0ff */
[----:B------:R-:W-:-:S05]  /*a9f0*/  IMAD.X R62, RZ, RZ, ~R62, P0 ;  /* 0x000000ffff3e7224 */ /* 0x000fca00000e0e3e */
[----:B------:R-:W-:-:S04]  /*aa00*/  SHF.R.S64 R5, R4, 0x1f, R62 ;  /* 0x0000001f04057819 */ /* 0x000fc8000000103e */
[----:B------:R-:W-:-:S04]  /*aa10*/  IADD3 R138, P0, PT, R5, R138, RZ ;  /* 0x0000008a058a7210 */ /* 0x000fc80007f1e0ff */
[----:B------:R-:W-:-:S09]  /*aa20*/  LEA.HI.X.SX32 R139, R62, R139, 0x1, P0 ;  /* 0x0000008b3e8b7211 */ /* 0x000fd200000f0eff */
.L_x_4068:
[C---:B------:R-:W-:Y:S01]  /*aa30*/  IADD3 R6, P0, PT, R3.reuse, R138, RZ ;  /* 0x0000008a03067210 */ /* 0x040fe20007f1e0ff */
[----:B------:R-:W-:Y:S01]  /*aa40*/  @!PT LDS RZ, [RZ] ;  /* 0x00000000fffff984 */ /* 0x000fe20000000800 */
[----:B------:R-:W-:Y:S01]  /*aa50*/  @!PT LDS RZ, [RZ] ;  /* 0x00000000fffff984 */ /* 0x000fe20000000800 */
[----:B------:R-:W-:Y:S01]  /*aa60*/  @!PT LDS RZ, [RZ] ;  /* 0x00000000fffff984 */ /* 0x000fe20000000800 */
[----:B------:R1:W-:Y:S03]  /*aa70*/  LDGSTS.E.BYPASS.LTC128B.128 [R147+0x1000], desc[UR6][R138.64] ;  /* 0x010000008a937fae */ /* 0x0003e6000b981a06 */
[----:B------:R-:W-:Y:S01]  /*aa80*/  IADD3 R4, P1, PT, R3, R6, RZ ;  /* 0x0000000603047210 */ /* 0x000fe20007f3e0ff */
[----:B------:R-:W-:-:S03]  /*aa90*/  IMAD.X R7, R64, 0x1, R139, P0 ;  /* 0x0000000140077824 */ /* 0x000fc600000e068b */
[----:B------:R-:W-:Y:S01]  /*aaa0*/  IADD3 R8, P0, PT, R4, R3, RZ ;  /* 0x0000000304087210 */ /* 0x000fe20007f1e0ff */
[----:B------:R-:W-:Y:S01]  /*aab0*/  IMAD.X R5, R64, 0x1, R7, P1 ;  /* 0x0000000140057824 */ /* 0x000fe200008e0607 */
[----:B------:R1:W-:Y:S03]  /*aac0*/  LDGSTS.E.BYPASS.LTC128B.128 [R147+0x1800], desc[UR6][R6.64] ;  /* 0x0180000006937fae */ /* 0x0003e6000b981a06 */
[----:B------:R-:W-:Y:S01]  /*aad0*/  IMAD.X R9, R5, 0x1, R64, P0 ;  /* 0x0000000105097824 */ /* 0x000fe200000e0640 */
[----:B------:R1:W-:Y:S04]  /*aae0*/  LDGSTS.E.BYPASS.LTC128B.128 [R147+0x2000], desc[UR6][R4.64] ;  /* 0x0200000004937fae */ /* 0x0003e8000b981a06 */
[----:B------:R1:W-:Y:S04]  /*aaf0*/  LDGSTS.E.BYPASS.LTC128B.128 [R147+0x2800], desc[UR6][R8.64] ;  /* 0x0280000008937fae */ /* 0x0003e8000b981a06 */
[----:B------:R-:W0:Y:S02]  /*ab00*/  LDGDEPBAR ;  /* 0x00000000000079af */ /* 0x000e240000000000 */
.L_x_4066:
        /* <DEDUP_REMOVED lines=34> */
[----:B------:R-:W-:Y:S01]  /*ad30*/  VIMNMX R66, PT, PT, R66, 0x2, !PT ;  /* 0x0000000242427848 */ /* 0x000fe20007fe0100 */
        /* <DEDUP_REMOVED lines=20> */
[--C-:B------:R-:W-:Y:S01]  /*ae80*/  FFMA.FTZ R54, R65, UR4, -R3.reuse ;  /* 0x0000000441367c23 */ /* 0x100fe20008010803 */
[----:B------:R-:W-:Y:S01]  /*ae90*/  @P6 IADD3 R0, PT, PT, R2, -0x20, RZ ;  /* 0xffffffe002006810 */ /* 0x000fe20007ffe0ff */
[----:B------:R-:W-:Y:S01]  /*aea0*/  FMUL.FTZ R65, R11, UR4 ;  /* 0x000000040b417c20 */ /* 0x000fe20008410000 */
[----:B------:R-:W-:Y:S01]  /*aeb0*/  FMUL.FTZ R63, R9, UR4 ;  /* 0x00000004093f7c20 */ /* 0x000fe20008410000 */
[----:B------:R-:W-:Y:S01]  /*aec0*/  FSEL R49, R49, RZ, P1 ;  /* 0x000000ff31317208 */ /* 0x000fe20000800000 */
        /* <DEDUP_REMOVED lines=9> */
[----:B------:R-:W-:Y:S01]  /*af60*/  FFMA.FTZ R62, R61, UR4, -R3 ;  /* 0x000000043d3e7c23 */ /* 0x000fe20008010803 */
[--C-:B------:R-:W-:Y:S01]  /*af70*/  FFMA.FTZ R64, R101, UR4, -R49.reuse ;  /* 0x0000000465407c23 */ /* 0x100fe20008010831 */
[----:B------:R-:W-:Y:S01]  /*af80*/  FFMA.FTZ R57, R103, UR4, -R49 ;  /* 0x0000000467397c23 */ /* 0x000fe20008010831 */
[----:B------:R-:W-:Y:S01]  /*af90*/  MUFU.EX2 R58, R58 ;  /* 0x0000003a003a7308 */ /* 0x000fe20000000800 */
        /* <DEDUP_REMOVED lines=12> */
[----:B------:R-:W-:Y:S01]  /*b060*/  FFMA.FTZ R97, R100, UR4, -R3 ;  /* 0x0000000464617c23 */ /* 0x000fe20008010803 */
[--C-:B------:R-:W-:Y:S01]  /*b070*/  FFMA.FTZ R95, R108, UR4, -R49.reuse ;  /* 0x000000046c5f7c23 */ /* 0x100fe20008010831 */
[----:B------:R-:W-:Y:S01]  /*b080*/  FFMA.FTZ R91, R112, UR4, -R49 ;  /* 0x00000004705b7c23 */ /* 0x000fe20008010831 */
[----:B------:R-:W5:Y:S01]  /*b090*/  MUFU.EX2 R54, R54 ;  /* 0x0000003600367308 */ /* 0x000f620000000800 */
[--C-:B------:R-:W-:Y:S01]  /*b0a0*/  FFMA.FTZ R100, R104, UR4, -R3.reuse ;  /* 0x0000000468647c23 */ /* 0x100fe20008010803 */
[----:B---3--:R-:W-:Y:S01]  /*b0b0*/  F2FP.BF16.F32.PACK_AB R12, R39, R58 ;  /* 0x0000003a270c723e */ /* 0x008fe200000010ff */
[--C-:B------:R-:W-:Y:S01]  /*b0c0*/  FFMA.FTZ R94, R110, UR4, -R3.reuse ;  /* 0x000000046e5e7c23 */ /* 0x100fe20008010803 */
[----:B------:R-:W3:Y:S01]  /*b0d0*/  MUFU.EX2 R65, R65 ;  /* 0x0000004100417308 */ /* 0x000ee20000000800 */
[----:B------:R-:W-:Y:S01]  /*b0e0*/  FFMA.FTZ R93, R114, UR4, -R3 ;  /* 0x00000004725d7c23 */ /* 0x000fe20008010803 */
[--C-:B------:R-:W-:Y:S01]  /*b0f0*/  FFMA.FTZ R101, R33, UR4, -R49.reuse ;  /* 0x0000000421657c23 */ /* 0x100fe20008010831 */
[----:B------:R-:W-:Y:S01]  /*b100*/  FFMA.FTZ R33, R40, UR4, -R49 ;  /* 0x0000000428217c23 */ /* 0x000fe20008010831 */
[----:B------:R-:W1:Y:S01]  /*b110*/  MUFU.EX2 R63, R63 ;  /* 0x0000003f003f7308 */ /* 0x000e620000000800 */
[--C-:B------:R-:W-:Y:S01]  /*b120*/  FFMA.FTZ R30, R30, UR4, -R3.reuse ;  /* 0x000000041e1e7c23 */ /* 0x100fe20008010803 */
[----:B----4-:R-:W-:Y:S01]  /*b130*/  F2FP.BF16.F32.PACK_AB R14, R52, R53 ;  /* 0x00000035340e723e */ /* 0x010fe200000010ff */
[--C-:B------:R-:W-:Y:S01]  /*b140*/  FFMA.FTZ R31, R31, UR4, -R3.reuse ;  /* 0x000000041f1f7c23 */ /* 0x100fe20008010803 */
[----:B------:R-:W-:Y:S01]  /*b150*/  MUFU.EX2 R55, R55 ;  /* 0x0000003700377308 */ /* 0x000fe20000000800 */
[--C-:B------:R-:W-:Y:S01]  /*b160*/  FFMA.FTZ R34, R34, UR4, -R3.reuse ;  /* 0x0000000422227c23 */ /* 0x100fe20008010803 */
[----:B-----5:R-:W-:Y:S01]  /*b170*/  F2FP.BF16.F32.PACK_AB R13, R54, R59 ;  /* 0x0000003b360d723e */ /* 0x020fe200000010ff */
[----:B------:R-:W-:Y:S01]  /*b180*/  FFMA.FTZ R35, R35, UR4, -R3 ;  /* 0x0000000423237c23 */ /* 0x000fe20008010803 */
[----:B------:R-:W4:Y:S01]  /*b190*/  MUFU.EX2 R2, R109 ;  /* 0x0000006d00027308 */ /* 0x000f220000000800 */
[--C-:B------:R-:W-:Y:S01]  /*b1a0*/  FFMA.FTZ R45, R45, UR4, -R49.reuse ;  /* 0x000000042d2d7c23 */ /* 0x100fe20008010831 */
[-C--:B---3--:R-:W-:Y:S01]  /*b1b0*/  FMUL.FTZ R68, R68, R65.reuse ;  /* 0x0000004144447220 */ /* 0x088fe20000410000 */
[-C--:B------:R-:W-:Y:S01]  /*b1c0*/  FMUL.FTZ R69, R69, R65.reuse ;  /* 0x0000004145457220 */ /* 0x080fe20000410000 */
[-C--:B------:R-:W-:Y:S01]  /*b1d0*/  FMUL.FTZ R16, R76, R65.reuse ;  /* 0x000000414c107220 */ /* 0x080fe20000410000 */
[----:B------:R-:W-:Y:S01]  /*b1e0*/  FMUL.FTZ R17, R77, R65 ;  /* 0x000000414d117220 */ /* 0x000fe20000410000 */
[-C--:B-1----:R-:W-:Y:S01]  /*b1f0*/  FMUL.FTZ R70, R70, R63.reuse ;  /* 0x0000003f46467220 */ /* 0x082fe20000410000 */
[-C--:B------:R-:W-:Y:S01]  /*b200*/  FMUL.FTZ R71, R71, R63.reuse ;  /* 0x0000003f47477220 */ /* 0x080fe20000410000 */
[-C--:B------:R-:W-:Y:S01]  /*b210*/  FMUL.FTZ R18, R78, R63.reuse ;  /* 0x0000003f4e127220 */ /* 0x080fe20000410000 */
[----:B------:R-:W-:Y:S01]  /*b220*/  FMUL.FTZ R19, R79, R63 ;  /* 0x0000003f4f137220 */ /* 0x000fe20000410000 */
[-C--:B------:R-:W-:Y:S01]  /*b230*/  FMUL.FTZ R72, R72, R65.reuse ;  /* 0x0000004148487220 */ /* 0x080fe20000410000 */
[----:B------:R-:W-:Y:S01]  /*b240*/  FMUL.FTZ R73, R73, R65 ;  /* 0x0000004149497220 */ /* 0x000fe20000410000 */
[-C--:B------:R-:W-:Y:S01]  /*b250*/  FMUL.FTZ R74, R74, R63.reuse ;  /* 0x0000003f4a4a7220 */ /* 0x080fe20000410000 */
[----:B------:R-:W-:Y:S01]  /*b260*/  FMUL.FTZ R75, R75, R63 ;  /* 0x0000003f4b4b7220 */ /* 0x000fe20000410000 */
[----:B----4-:R-:W-:Y:S01]  /*b270*/  F2FP.BF16.F32.PACK_AB R15, R2, R55 ;  /* 0x00000037020f723e */ /* 0x010fe200000010ff */
[-C--:B------:R-:W-:Y:S01]  /*b280*/  FMUL.FTZ R80, R80, R65.reuse ;  /* 0x0000004150507220 */ /* 0x080fe20000410000 */
[----:B------:R-:W-:Y:S01]  /*b290*/  FMUL.FTZ R81, R81, R65 ;  /* 0x0000004151517220 */ /* 0x000fe20000410000 */
[-C--:B------:R-:W-:Y:S01]  /*b2a0*/  FMUL.FTZ R82, R82, R63.reuse ;  /* 0x0000003f52527220 */ /* 0x080fe20000410000 */
[-C--:B------:R-:W-:Y:S01]  /*b2b0*/  FMUL.FTZ R83, R83, R63.reuse ;  /* 0x0000003f53537220 */ /* 0x080fe20000410000 */
[----:B------:R-:W-:Y:S01]  /*b2c0*/  MUFU.EX2 R64, R64 ;  /* 0x0000004000407308 */ /* 0x000fe20000000800 */
[--C-:B------:R-:W-:Y:S01]  /*b2d0*/  FFMA.FTZ R79, R162, UR4, -R49.reuse ;  /* 0x00000004a24f7c23 */ /* 0x100fe20008010831 */
[C---:B------:R-:W-:Y:S01]  /*b2e0*/  HMMA.16816.F32.BF16 R68, R12.reuse, R4, R68 ;  /* 0x000000040c44723c */ /* 0x040fe20000041844 */
[--C-:B------:R-:W-:Y:S01]  /*b2f0*/  FFMA.FTZ R78, R158, UR4, -R49.reuse ;  /* 0x000000049e4e7c23 */ /* 0x100fe20008010831 */
[----:B------:R-:W1:Y:S01]  /*b300*/  MUFU.EX2 R57, R57 ;  /* 0x0000003900397308 */ /* 0x000e620000000800 */
[----:B------:R-:W-:Y:S01]  /*b310*/  FFMA.FTZ R76, R156, UR4, -R49 ;  /* 0x000000049c4c7c23 */ /* 0x000fe20008010831 */
[----:B------:R-:W-:Y:S01]  /*b320*/  FFMA.FTZ R77, R154, UR4, -R3 ;  /* 0x000000049a4d7c23 */ /* 0x000fe20008010803 */
[----:B------:R-:W-:Y:S01]  /*b330*/  FFMA.FTZ R99, R152, R63, R59 ;  /* 0x0000003f98637223 */ /* 0x000fe2000001003b */
[----:B------:R-:W-:Y:S01]  /*b340*/  MUFU.EX2 R67, R67 ;  /* 0x0000004300437308 */ /* 0x000fe20000000800 */
[----:B------:R-:W-:Y:S01]  /*b350*/  FFMA.FTZ R104, R153, R65, R58 ;  /* 0x0000004199687223 */ /* 0x000fe2000001003a */
[C---:B--2---:R-:W-:Y:S01]  /*b360*/  HMMA.16816.F32.BF16 R16, R12.reuse, R8, R16 ;  /* 0x000000080c10723c */ /* 0x044fe20000041810 */
[--C-:B------:R-:W-:Y:S01]  /*b370*/  FFMA.FTZ R63, R98, UR4, -R49.reuse ;  /* 0x00000004623f7c23 */ /* 0x100fe20008010831 */
[----:B------:R-:W2:Y:S01]  /*b380*/  MUFU.EX2 R62, R62 ;  /* 0x0000003e003e7308 */ /* 0x000ea20000000800 */
[--C-:B------:R-:W-:Y:S01]  /*b390*/  FFMA.FTZ R59, R84, UR4, -R49.reuse ;  /* 0x00000004543b7c23 */ /* 0x100fe20008010831 */
[----:B------:R-:W-:Y:S01]  /*b3a0*/  FFMA.FTZ R98, R60, UR4, -R49 ;  /* 0x000000043c627c23 */ /* 0x000fe20008010831 */
[----:B------:R-:W-:Y:S01]  /*b3b0*/  FADD.FTZ R84, R54, R99 ;  /* 0x0000006336547221 */ /* 0x000fe20000010000 */
[----:B------:R-:W-:Y:S01]  /*b3c0*/  MUFU.EX2 R61, R61 ;  /* 0x0000003d003d7308 */ /* 0x000fe20000000800 */
[--C-:B------:R-:W-:Y:S01]  /*b3d0*/  FFMA.FTZ R58, R96, UR4, -R49.reuse ;  /* 0x00000004603a7c23 */ /* 0x100fe20008010831 */
[C---:B------:R-:W-:Y:S01]  /*b3e0*/  HMMA.16816.F32.BF16 R4, R12.reuse, R6, R72 ;  /* 0x000000060c04723c */ /* 0x040fe20000041848 */
[--C-:B------:R-:W-:Y:S01]  /*b3f0*/  FFMA.FTZ R73, R107, UR4, -R49.reuse ;  /* 0x000000046b497c23 */ /* 0x100fe20008010831 */
[--C-:B------:R-:W-:Y:S01]  /*b400*/  FFMA.FTZ R72, R105, UR4, -R49.reuse ;  /* 0x0000000469487c23 */ /* 0x100fe20008010831 */
[----:B------:R-:W3:Y:S01]  /*b410*/  MUFU.EX2 R56, R56 ;  /* 0x0000003800387308 */ /* 0x000ee20000000800 */
[----:B-1----:R-:W-:Y:S01]  /*b420*/  F2FP.BF16.F32.PACK_AB R26, R57, R64 ;  /* 0x00000040391a723e */ /* 0x002fe200000010ff */
[----:B------:R-:W-:Y:S01]  /*b430*/  FFMA.FTZ R75, R150, UR4, -R49 ;  /* 0x00000004964b7c23 */ /* 0x000fe20008010831 */
[--C-:B------:R-:W-:Y:S01]  /*b440*/  FFMA.FTZ R74, R160, UR4, -R3.reuse ;  /* 0x00000004a04a7c23 */ /* 0x100fe20008010803 */
[----:B------:R-:W-:Y:S01]  /*b450*/  MUFU.EX2 R73, R73 ;  /* 0x0000004900497308 */ /* 0x000fe20000000800 */
[----:B------:R-:W-:Y:S01]  /*b460*/  HMMA.16816.F32.BF16 R8, R12, R10, R80 ;  /* 0x0000000a0c08723c */ /* 0x000fe20000041850 */
[----:B------:R-:W1:Y:S01]  /*b470*/  LDSM.16.MT88.4 R12, [R0+0x400] ;  /* 0x00040000000c783b */ /* 0x000e620000004200 */
[----:B--2---:R-:W-:Y:S01]  /*b480*/  F2FP.BF16.F32.PACK_AB R25, R62, R67 ;  /* 0x000000433e19723e */ /* 0x004fe200000010ff */
[----:B------:R-:W2:Y:S01]  /*b490*/  MUFU.EX2 R72, R72 ;  /* 0x0000004800487308 */ /* 0x000ea20000000800 */
[--C-:B------:R-:W-:Y:S01]  /*b4a0*/  FFMA.FTZ R81, R146, UR4, -R3.reuse ;  /* 0x0000000492517c23 */ /* 0x100fe20008010803 */
[----:B------:R-:W-:Y:S01]  /*b4b0*/  FFMA.FTZ R80, R148, UR4, -R3 ;  /* 0x0000000494507c23 */ /* 0x000fe20008010803 */
[----:B------:R-:W-:Y:S01]  /*b4c0*/  FFMA.FTZ R82, R124, UR4, -R49 ;  /* 0x000000047c527c23 */ /* 0x000fe20008010831 */
[----:B------:R-:W-:Y:S01]  /*b4d0*/  MUFU.EX2 R79, R79 ;  /* 0x0000004f004f7308 */ /* 0x000fe20000000800 */
[--C-:B------:R-:W-:Y:S01]  /*b4e0*/  FFMA.FTZ R83, R128, UR4, -R3.reuse ;  /* 0x0000000480537c23 */ /* 0x100fe20008010803 */
[----:B---3--:R-:W-:Y:S01]  /*b4f0*/  F2FP.BF16.F32.PACK_AB R27, R56, R61 ;  /* 0x0000003d381b723e */ /* 0x008fe200000010ff */
[--C-:B------:R-:W-:Y:S01]  /*b500*/  FFMA.FTZ R65, R28, UR4, -R3.reuse ;  /* 0x000000041c417c23 */ /* 0x100fe20008010803 */
[----:B------:R-:W3:Y:S01]  /*b510*/  MUFU.EX2 R78, R78 ;  /* 0x0000004e004e7308 */ /* 0x000ee20000000800 */
[--C-:B------:R-:W-:Y:S01]  /*b520*/  FFMA.FTZ R60, R37, UR4, -R3.reuse ;  /* 0x00000004253c7c23 */ /* 0x100fe20008010803 */
[--C-:B------:R-:W-:Y:S01]  /*b530*/  FFMA.FTZ R54, R36, UR4, -R3.reuse ;  /* 0x0000000424367c23 */ /* 0x100fe20008010803 */
[----:B------:R-:W-:Y:S01]  /*b540*/  FADD.FTZ R104, R39, R104 ;  /* 0x0000006827687221 */ /* 0x000fe20000010000 */
[----:B------:R-:W-:Y:S01]  /*b550*/  MUFU.EX2 R75, R75 ;  /* 0x0000004b004b7308 */ /* 0x000fe20000000800 */
[----:B------:R-:W-:Y:S01]  /*b560*/  FFMA.FTZ R96, R38, UR4, -R3 ;  /* 0x0000000426607c23 */ /* 0x000fe20008010803 */
[----:B--2---:R-:W-:Y:S01]  /*b570*/  F2FP.BF16.F32.PACK_AB R24, R72, R73 ;  /* 0x000000494818723e */ /* 0x004fe200000010ff */
[----:B------:R-:W-:Y:S01]  /*b580*/  LDSM.16.MT88.4 R36, [R0+0x1400] ;  /* 0x001400000024783b */ /* 0x000fe20000004200 */
[----:B------:R-:W-:Y:S01]  /*b590*/  MUFU.EX2 R76, R76 ;  /* 0x0000004c004c7308 */ /* 0x000fe20000000800 */
[----:B------:R-:W-:Y:S01]  /*b5a0*/  FADD.FTZ R53, R53, R104 ;  /* 0x0000006835357221 */ /* 0x000fe20000010000 */
[----:B------:R-:W-:Y:S01]  /*b5b0*/  FADD.FTZ R55, R55, R84 ;  /* 0x0000005437377221 */ /* 0x000fe20000010000 */
[----:B------:R-:W-:Y:S01]  /*b5c0*/  FFMA.FTZ R153, R46, UR4, -R49 ;  /* 0x000000042e997c23 */ /* 0x000fe20008010831 */
[----:B------:R-:W-:Y:S01]  /*b5d0*/  MUFU.EX2 R81, R81 ;  /* 0x0000005100517308 */ /* 0x000fe20000000800 */
[C---:B------:R-:W-:Y:S01]  /*b5e0*/  HMMA.16816.F32.BF16 R68, R24.reuse, R20, R68 ;  /* 0x000000141844723c */ /* 0x040fe20000041844 */
[----:B------:R-:W-:Y:S01]  /*b5f0*/  FADD.FTZ R52, R52, R53 ;  /* 0x0000003534347221 */ /* 0x000fe20000010000 */
[----:B------:R-:W-:Y:S01]  /*b600*/  FADD.FTZ R84, R2, R55 ;  /* 0x0000003702547221 */ /* 0x000fe20000010000 */
[----:B------:R-:W2:Y:S01]  /*b610*/  MUFU.EX2 R80, R80 ;  /* 0x0000005000507308 */ /* 0x000ea20000000800 */
[--C-:B------:R-:W-:Y:S01]  /*b620*/  FFMA.FTZ R152, R48, UR4, -R3.reuse ;  /* 0x0000000430987c23 */ /* 0x100fe20008010803 */
[----:B------:R-:W-:Y:S01]  /*b630*/  FFMA.FTZ R47, R47, UR4, -R3 ;  /* 0x000000042f2f7c23 */ /* 0x000fe20008010803 */
[----:B------:R-:W-:Y:S01]  /*b640*/  FADD.FTZ R67, R67, R84 ;  /* 0x0000005443437221 */ /* 0x000fe20000010000 */
[----:B------:R-:W-:Y:S01]  /*b650*/  MUFU.EX2 R77, R77 ;  /* 0x0000004d004d7308 */ /* 0x000fe20000000800 */
[----:B------:R-:W-:Y:S01]  /*b660*/  HMMA.16816.F32.BF16 R4, R24, R22, R4 ;  /* 0x000000161804723c */ /* 0x000fe20000041804 */
[----:B------:R-:W4:Y:S01]  /*b670*/  LDSM.16.MT88.4 R20, [R133+0x3800] ;  /* 0x003800008514783b */ /* 0x000f220000004200 */
[----:B------:R-:W-:Y:S01]  /*b680*/  FADD.FTZ R62, R62, R67 ;  /* 0x000000433e3e7221 */ /* 0x000fe20000010000 */
[----:B------:R-:W5:Y:S01]  /*b690*/  MUFU.EX2 R74, R74 ;  /* 0x0000004a004a7308 */ /* 0x000f620000000800 */
[----:B------:R-:W-:-:S02]  /*b6a0*/  IADD3 R150, PT, PT, R66, -0x3, RZ ;  /* 0xfffffffd42967810 */ /* 0x000fc40007ffe0ff */
[----:B------:R-:W-:Y:S01]  /*b6b0*/  FADD.FTZ R61, R61, R62 ;  /* 0x0000003e3d3d7221 */ /* 0x000fe20000010000 */
[----:B------:R-:W-:Y:S01]  /*b6c0*/  MUFU.EX2 R87, R87 ;  /* 0x0000005700577308 */ /* 0x000fe20000000800 */
[C---:B-1----:R-:W-:Y:S02]  /*b6d0*/  HMMA.16816.F32.BF16 R16, R24.reuse, R12, R16 ;  /* 0x0000000c1810723c */ /* 0x042fe40000041810 */
[----:B------:R-:W-:Y:S01]  /*b6e0*/  FADD.FTZ R56, R56, R61 ;  /* 0x0000003d38387221 */ /* 0x000fe20000010000 */
[----:B------:R-:W1:Y:S04]  /*b6f0*/  MUFU.EX2 R90, R90 ;  /* 0x0000005a005a7308 */ /* 0x000e680000000800 */
[----:B------:R-:W-:Y:S01]  /*b700*/  MUFU.EX2 R85, R85 ;  /* 0x0000005500557308 */ /* 0x000fe20000000800 */
[----:B------:R-:W-:Y:S01]  /*b710*/  HMMA.16816.F32.BF16 R8, R24, R14, R8 ;  /* 0x0000000e1808723c */ /* 0x000fe20000041808 */
[----:B------:R-:W1:Y:S01]  /*b720*/  LDSM.16.MT88.4 R12, [R0+0x800] ;  /* 0x00080000000c783b */ /* 0x000e620000004200 */
[----:B---3--:R-:W-:Y:S01]  /*b730*/  F2FP.BF16.F32.PACK_AB R24, R78, R79 ;  /* 0x0000004f4e18723e */ /* 0x008fe200000010ff */
[----:B------:R-:W-:Y:S01]  /*b740*/  MUFU.EX2 R82, R82 ;  /* 0x0000005200527308 */ /* 0x000fe20000000800 */
[----:B--2---:R-:W-:Y:S01]  /*b750*/  F2FP.BF16.F32.PACK_AB R25, R80, R81 ;  /* 0x000000515019723e */ /* 0x004fe200000010ff */
[----:B------:R-:W-:Y:S01]  /*b760*/  FADD.FTZ R81, R81, R56 ;  /* 0x0000003851517221 */ /* 0x000fe20000010000 */
[----:B------:R-:W-:Y:S01]  /*b770*/  F2FP.BF16.F32.PACK_AB R26, R76, R75 ;  /* 0x0000004b4c1a723e */ /* 0x000fe200000010ff */
[----:B------:R-:W-:Y:S01]  /*b780*/  MUFU.EX2 R92, R92 ;  /* 0x0000005c005c7308 */ /* 0x000fe20000000800 */
[----:B-----5:R-:W-:Y:S01]  /*b790*/  F2FP.BF16.F32.PACK_AB R27, R74, R77 ;  /* 0x0000004d4a1b723e */ /* 0x020fe200000010ff */
[----:B------:R-:W-:-:S02]  /*b7a0*/  FADD.FTZ R80, R80, R81 ;  /* 0x0000005150507221 */ /* 0x000fc40000010000 */
[----:B------:R-:W2:Y:S02]  /*b7b0*/  MUFU.EX2 R89, R89 ;  /* 0x0000005900597308 */ /* 0x000ea40000000800 */
[----:B------:R-:W-:Y:S02]  /*b7c0*/  FADD.FTZ R77, R77, R80 ;  /* 0x000000504d4d7221 */ /* 0x000fe40000010000 */
[----:B------:R-:W-:Y:S02]  /*b7d0*/  MUFU.EX2 R88, R88 ;  /* 0x0000005800587308 */ /* 0x000fe40000000800 */
[----:B------:R-:W-:Y:S02]  /*b7e0*/  FADD.FTZ R77, R74, R77 ;  /* 0x0000004d4a4d7221 */ /* 0x000fe40000010000 */
[----:B------:R-:W3:Y:S04]  /*b7f0*/  MUFU.EX2 R83, R83 ;  /* 0x0000005300537308 */ /* 0x000ee80000000800 */
        /* <DEDUP_REMOVED lines=8> */
[C---:B-1----:R-:W-:Y:S03]  /*b880*/  HMMA.16816.F32.BF16 R16, R24.reuse, R12, R16 ;  /* 0x0000000c1810723c */ /* 0x042fe60000041810 */
[----:B------:R-:W1:Y:S04]  /*b890*/  MUFU.EX2 R93, R93 ;  /* 0x0000005d005d7308 */ /* 0x000e680000000800 */
[----:B------:R-:W-:Y:S01]  /*b8a0*/  MUFU.EX2 R58, R58 ;  /* 0x0000003a003a7308 */ /* 0x000fe20000000800 */
[----:B------:R-:W-:Y:S01]  /*b8b0*/  HMMA.16816.F32.BF16 R8, R24, R14, R8 ;  /* 0x0000000e1808723c */ /* 0x000fe20000041808 */
[----:B------:R-:W5:Y:S01]  /*b8c0*/  LDSM.16.MT88.4 R12, [R0+0xc00] ;  /* 0x000c0000000c783b */ /* 0x000f620000004200 */
[----:B------:R-:W-:Y:S01]  /*b8d0*/  F2FP.BF16.F32.PACK_AB R24, R90, R87 ;  /* 0x000000575a18723e */ /* 0x000fe200000010ff */
[----:B------:R-:W-:Y:S01]  /*b8e0*/  MUFU.EX2 R63, R63 ;  /* 0x0000003f003f7308 */ /* 0x000fe20000000800 */
[----:B--2---:R-:W-:Y:S01]  /*b8f0*/  F2FP.BF16.F32.PACK_AB R25, R89, R92 ;  /* 0x0000005c5919723e */ /* 0x004fe200000010ff */
[----:B------:R-:W-:Y:S01]  /*b900*/  FADD.FTZ R92, R92, R77 ;  /* 0x0000004d5c5c7221 */ /* 0x000fe20000010000 */
[----:B------:R-:W-:Y:S01]  /*b910*/  F2FP.BF16.F32.PACK_AB R26, R82, R85 ;  /* 0x00000055521a723e */ /* 0x000fe200000010ff */
[----:B------:R-:W-:Y:S01]  /*b920*/  MUFU.EX2 R59, R59 ;  /* 0x0000003b003b7308 */ /* 0x000fe20000000800 */
[----:B---3--:R-:W-:Y:S01]  /*b930*/  F2FP.BF16.F32.PACK_AB R27, R83, R88 ;  /* 0x00000058531b723e */ /* 0x008fe200000010ff */
[----:B------:R-:W-:-:S02]  /*b940*/  FADD.FTZ R89, R89, R92 ;  /* 0x0000005c59597221 */ /* 0x000fc40000010000 */
[----:B------:R2:W-:Y:S02]  /*b950*/  MUFU.EX2 R28, R98 ;  /* 0x00000062001c7308 */ /* 0x0005e40000000800 */
[----:B------:R-:W-:Y:S02]  /*b960*/  FADD.FTZ R88, R88, R89 ;  /* 0x0000005958587221 */ /* 0x000fe40000010000 */
[----:B------:R-:W-:Y:S02]  /*b970*/  MUFU.EX2 R65, R65 ;  /* 0x0000004100417308 */ /* 0x000fe40000000800 */
[----:B------:R-:W-:Y:S02]  /*b980*/  FADD.FTZ R88, R83, R88 ;  /* 0x0000005853587221 */ /* 0x000fe40000010000 */
[----:B------:R-:W-:Y:S04]  /*b990*/  MUFU.EX2 R60, R60 ;  /* 0x0000003c003c7308 */ /* 0x000fe80000000800 */
[----:B------:R-:W-:Y:S01]  /*b9a0*/  MUFU.EX2 R99, R96 ;  /* 0x0000006000637308 */ /* 0x000fe20000000800 */
[C---:B----4-:R-:W-:Y:S01]  /*b9b0*/  HMMA.16816.F32.BF16 R68, R24.reuse, R20, R68 ;  /* 0x000000141844723c */ /* 0x050fe20000041844 */
[--C-:B--2---:R-:W-:Y:S01]  /*b9c0*/  FFMA.FTZ R98, R29, UR4, -R49.reuse ;  /* 0x000000041d627c23 */ /* 0x104fe20008010831 */
[--C-:B------:R-:W-:Y:S01]  /*b9d0*/  FFMA.FTZ R29, R32, UR4, -R49.reuse ;  /* 0x00000004201d7c23 */ /* 0x100fe20008010831 */
[----:B------:R-:W-:Y:S04]  /*b9e0*/  MUFU.EX2 R54, R54 ;  /* 0x0000003600367308 */ /* 0x000fe80000000800 */
[----:B------:R-:W-:Y:S01]  /*b9f0*/  MUFU.EX2 R32, R98 ;  /* 0x0000006200207308 */ /* 0x000fe20000000800 */
[C---:B------:R-:W-:Y:S01]  /*ba00*/  HMMA.16816.F32.BF16 R4, R24.reuse, R22, R4 ;  /* 0x000000161804723c */ /* 0x040fe20000041804 */
[----:B------:R-:W2:Y:S02]  /*ba10*/  LDSM.16.MT88.4 R20, [R133+0x4000] ;  /* 0x004000008514783b */ /* 0x000ea40000004200 */
[----:B------:R-:W-:Y:S04]  /*ba20*/  MUFU.EX2 R29, R29 ;  /* 0x0000001d001d7308 */ /* 0x000fe80000000800 */
[----:B------:R-:W-:Y:S01]  /*ba30*/  MUFU.EX2 R2, R101 ;  /* 0x0000006500027308 */ /* 0x000fe20000000800 */
[C---:B-----5:R-:W-:Y:S01]  /*ba40*/  HMMA.16816.F32.BF16 R16, R24.reuse, R12, R16 ;  /* 0x0000000c1810723c */ /* 0x060fe20000041810 */
[--C-:B------:R-:W-:Y:S01]  /*ba50*/  FFMA.FTZ R12, R102, UR4, -R49.reuse ;  /* 0x00000004660c7c23 */ /* 0x100fe20008010831 */
[----:B------:R-:W-:Y:S01]  /*ba60*/  FFMA.FTZ R102, R106, UR4, -R49 ;  /* 0x000000046a667c23 */ /* 0x000fe20008010831 */
[----:B------:R-:W-:Y:S04]  /*ba70*/  MUFU.EX2 R33, R33 ;  /* 0x0000002100217308 */ /* 0x000fe80000000800 */
[----:B------:R3:W4:Y:S01]  /*ba80*/  MUFU.EX2 R106, R12 ;  /* 0x0000000c006a7308 */ /* 0x0007220000000800 */
[----:B------:R-:W-:Y:S01]  /*ba90*/  HMMA.16816.F32.BF16 R8, R24, R14, R8 ;  /* 0x0000000e1808723c */ /* 0x000fe20000041808 */
[----:B------:R-:W-:-:S02]  /*baa0*/  F2FP.BF16.F32.PACK_AB R25, R100, R97 ;  /* 0x000000616419723e */ /* 0x000fc400000010ff */
[----:B------:R-:W5:Y:S01]  /*bab0*/  MUFU.EX2 R102, R102 ;  /* 0x0000006600667308 */ /* 0x000f620000000800 */
[----:B-1----:R-:W-:-:S03]  /*bac0*/  F2FP.BF16.F32.PACK_AB R27, R93, R94 ;  /* 0x0000005e5d1b723e */ /* 0x002fc600000010ff */
[----:B------:R-:W-:Y:S04]  /*bad0*/  MUFU.EX2 R30, R30 ;  /* 0x0000001e001e7308 */ /* 0x000fe80000000800 */
[----:B------:R-:W1:Y:S01]  /*bae0*/  MUFU.EX2 R31, R31 ;  /* 0x0000001f001f7308 */ /* 0x000e620000000800 */
[----:B---3--:R-:W3:Y:S01]  /*baf0*/  LDSM.16.MT88.4 R12, [R0+0x1000] ;  /* 0x00100000000c783b */ /* 0x008ee20000004200 */
[----:B----4-:R-:W-:Y:S02]  /*bb00*/  F2FP.BF16.F32.PACK_AB R24, R106, R95 ;  /* 0x0000005f6a18723e */ /* 0x010fe400000010ff */
[----:B------:R-:W-:Y:S01]  /*bb10*/  MUFU.EX2 R34, R34 ;  /* 0x0000002200227308 */ /* 0x000fe20000000800 */
[----:B-----5:R-:W-:-:S03]  /*bb20*/  F2FP.BF16.F32.PACK_AB R26, R91, R102 ;  /* 0x000000665b1a723e */ /* 0x020fc600000010ff */
[----:B------:R-:W4:Y:S04]  /*bb30*/  MUFU.EX2 R35, R35 ;  /* 0x0000002300237308 */ /* 0x000f280000000800 */
[----:B------:R-:W-:Y:S01]  /*bb40*/  MUFU.EX2 R153, R153 ;  /* 0x0000009900997308 */ /* 0x000fe20000000800 */
[C---:B--2---:R-:W-:Y:S03]  /*bb50*/  HMMA.16816.F32.BF16 R68, R24.reuse, R20, R68 ;  /* 0x000000141844723c */ /* 0x044fe60000041844 */
[----:B------:R-:W-:Y:S05]  /*bb60*/  MUFU.EX2 R152, R152 ;  /* 0x0000009800987308 */ /* 0x000fea0000000800 */
[C---:B------:R-:W-:Y:S01]  /*bb70*/  HMMA.16816.F32.BF16 R4, R24.reuse, R22, R4 ;  /* 0x000000161804723c */ /* 0x040fe20000041804 */
[----:B------:R-:W2:Y:S07]  /*bb80*/  LDSM.16.MT88.4 R20, [R133+0x4400] ;  /* 0x004400008514783b */ /* 0x000eae0000004200 */
[----:B---3--:R-:W-:Y:S01]  /*bb90*/  HMMA.16816.F32.BF16 R16, R24, R12, R16 ;  /* 0x0000000c1810723c */ /* 0x008fe20000041810 */
[----:B------:R-:W-:-:S02]  /*bba0*/  F2FP.BF16.F32.PACK_AB R12, R63, R58 ;  /* 0x0000003a3f0c723e */ /* 0x000fc400000010ff */
[----:B------:R-:W-:-:S05]  /*bbb0*/  F2FP.BF16.F32.PACK_AB R13, R60, R65 ;  /* 0x000000413c0d723e */ /* 0x000fca00000010ff */
[----:B------:R-:W-:Y:S01]  /*bbc0*/  HMMA.16816.F32.BF16 R8, R24, R14, R8 ;  /* 0x0000000e1808723c */ /* 0x000fe20000041808 */
[----:B------:R-:W-:Y:S01]  /*bbd0*/  F2FP.BF16.F32.PACK_AB R14, R28, R59 ;  /* 0x0000003b1c0e723e */ /* 0x000fe200000010ff */
[----:B------:R-:W3:Y:S01]  /*bbe0*/  LDSM.16.MT88.4 R24, [R133+0x4800] ;  /* 0x004800008518783b */ /* 0x000ee20000004200 */
[----:B------:R-:W-:-:S07]  /*bbf0*/  F2FP.BF16.F32.PACK_AB R15, R54, R99 ;  /* 0x00000063360f723e */ /* 0x000fce00000010ff */
[----:B--2---:R-:W-:Y:S01]  /*bc00*/  HMMA.16816.F32.BF16 R68, R12, R20, R68 ;  /* 0x000000140c44723c */ /* 0x004fe20000041844 */
[----:B------:R-:W-:Y:S01]  /*bc10*/  FADD.FTZ R21, R73, R52 ;  /* 0x0000003449157221 */ /* 0x000fe20000010000 */
[----:B------:R-:W-:-:S03]  /*bc20*/  F2FP.BF16.F32.PACK_AB R20, R29, R32 ;  /* 0x000000201d14723e */ /* 0x000fc600000010ff */
[----:B------:R-:W-:-:S03]  /*bc30*/  FADD.FTZ R21, R72, R21 ;  /* 0x0000001548157221 */ /* 0x000fc60000010000 */
[C---:B------:R-:W-:Y:S01]  /*bc40*/  HMMA.16816.F32.BF16 R4, R12.reuse, R22, R4 ;  /* 0x000000160c04723c */ /* 0x040fe20000041804 */
[----:B------:R-:W-:Y:S01]  /*bc50*/  FADD.FTZ R64, R64, R21 ;  /* 0x0000001540407221 */ /* 0x000fe20000010000 */
[----:B-1----:R-:W-:Y:S02]  /*bc60*/  F2FP.BF16.F32.PACK_AB R21, R31, R30 ;  /* 0x0000001e1f15723e */ /* 0x002fe400000010ff */
[----:B------:R-:W-:Y:S01]  /*bc70*/  F2FP.BF16.F32.PACK_AB R22, R33, R2 ;  /* 0x000000022116723e */ /* 0x000fe200000010ff */
[----:B------:R-:W-:Y:S01]  /*bc80*/  FADD.FTZ R64, R57, R64 ;  /* 0x0000004039407221 */ /* 0x000fe20000010000 */
[----:B----4-:R-:W-:Y:S02]  /*bc90*/  F2FP.BF16.F32.PACK_AB R23, R35, R34 ;  /* 0x000000222317723e */ /* 0x010fe400000010ff */
[----:B------:R-:W-:Y:S01]  /*bca0*/  HMMA.16816.F32.BF16 R16, R12, R36, R16 ;  /* 0x000000240c10723c */ /* 0x000fe20000041810 */
[----:B------:R-:W-:Y:S01]  /*bcb0*/  FADD.FTZ R79, R79, R64 ;  /* 0x000000404f4f7221 */ /* 0x000fe20000010000 */
[----:B------:R-:W-:Y:S01]  /*bcc0*/  FADD.FTZ R37, R97, R88 ;  /* 0x0000005861257221 */ /* 0x000fe20000010000 */
[----:B------:R-:W-:-:S02]  /*bcd0*/  FFMA.FTZ R36, R42, UR4, -R3 ;  /* 0x000000042a247c23 */ /* 0x000fc40008010803 */
[----:B------:R-:W-:Y:S01]  /*bce0*/  FADD.FTZ R78, R78, R79 ;  /* 0x0000004f4e4e7221 */ /* 0x000fe20000010000 */
[----:B------:R-:W-:Y:S02]  /*bcf0*/  FADD.FTZ R37, R100, R37 ;  /* 0x0000002564257221 */ /* 0x000fe40000010000 */
[----:B------:R-:W-:Y:S01]  /*bd00*/  HMMA.16816.F32.BF16 R8, R12, R38, R8 ;  /* 0x000000260c08723c */ /* 0x000fe20000041808 */
[----:B------:R-:W1:Y:S01]  /*bd10*/  LDSM.16.MT88.4 R12, [R0+0x1800] ;  /* 0x00180000000c783b */ /* 0x000e620000004200 */
[----:B------:R-:W-:Y:S01]  /*bd20*/  FADD.FTZ R75, R75, R78 ;  /* 0x0000004e4b4b7221 */ /* 0x000fe20000010000 */
[----:B------:R-:W-:Y:S03]  /*bd30*/  MUFU.EX2 R36, R36 ;  /* 0x0000002400247308 */ /* 0x000fe60000000800 */
[----:B------:R-:W-:Y:S02]  /*bd40*/  FADD.FTZ R76, R76, R75 ;  /* 0x0000004b4c4c7221 */ /* 0x000fe40000010000 */
[----:B------:R-:W2:Y:S01]  /*bd50*/  LDSM.16.MT88.4 R72, [R133+0x4c00] ;  /* 0x004c00008548783b */ /* 0x000ea20000004200 */
[----:B---3--:R-:W-:Y:S01]  /*bd60*/  HMMA.16816.F32.BF16 R68, R20, R24, R68 ;  /* 0x000000181444723c */ /* 0x008fe20000041844 */
[----:B------:R-:W-:Y:S01]  /*bd70*/  FADD.FTZ R87, R87, R76 ;  /* 0x0000004c57577221 */ /* 0x000fe20000010000 */
[--C-:B------:R-:W-:Y:S01]  /*bd80*/  FFMA.FTZ R25, R41, UR4, -R49.reuse ;  /* 0x0000000429197c23 */ /* 0x100fe20008010831 */
[----:B------:R-:W-:-:S02]  /*bd90*/  FFMA.FTZ R24, R44, UR4, -R49 ;  /* 0x000000042c187c23 */ /* 0x000fc40008010831 */
[----:B------:R-:W-:-:S03]  /*bda0*/  FADD.FTZ R90, R90, R87 ;  /* 0x000000575a5a7221 */ /* 0x000fc60000010000 */
[----:B------:R-:W-:Y:S01]  /*bdb0*/  HMMA.16816.F32.BF16 R4, R20, R26, R4 ;  /* 0x0000001a1404723c */ /* 0x000fe20000041804 */
[----:B------:R-:W-:Y:S01]  /*bdc0*/  FADD.FTZ R85, R85, R90 ;  /* 0x0000005a55557221 */ /* 0x000fe20000010000 */
[----:B------:R-:W-:Y:S01]  /*bdd0*/  FFMA.FTZ R27, R43, UR4, -R3 ;  /* 0x000000042b1b7c23 */ /* 0x000fe20008010803 */
[----:B------:R-:W-:Y:S02]  /*bde0*/  MUFU.EX2 R25, R25 ;  /* 0x0000001900197308 */ /* 0x000fe40000000800 */
[----:B------:R-:W-:Y:S02]  /*bdf0*/  FADD.FTZ R82, R82, R85 ;  /* 0x0000005552527221 */ /* 0x000fe40000010000 */
[----:B------:R-:W-:Y:S02]  /*be00*/  MUFU.EX2 R24, R24 ;  /* 0x0000001800187308 */ /* 0x000fe40000000800 */
[----:B------:R-:W-:Y:S02]  /*be10*/  FADD.FTZ R95, R95, R82 ;  /* 0x000000525f5f7221 */ /* 0x000fe40000010000 */
[----:B------:R3:W4:Y:S01]  /*be20*/  LDSM.16.MT88.4 R80, [R0+0x1c00] ;  /* 0x001c00000050783b */ /* 0x0007220000004200 */
[----:B------:R-:W-:Y:S01]  /*be30*/  MUFU.EX2 R26, R45 ;  /* 0x0000002d001a7308 */ /* 0x000fe20000000800 */
[----:B------:R-:W-:-:S03]  /*be40*/  FADD.FTZ R95, R106, R95 ;  /* 0x0000005f6a5f7221 */ /* 0x000fc60000010000 */
[----:B------:R-:W5:Y:S01]  /*be50*/  MUFU.EX2 R27, R27 ;  /* 0x0000001b001b7308 */ /* 0x000f620000000800 */
[----:B------:R-:W-:-:S03]  /*be60*/  FADD.FTZ R102, R102, R95 ;  /* 0x0000005f66667221 */ /* 0x000fc60000010000 */
[----:B------:R-:W2:Y:S01]  /*be70*/  MUFU.EX2 R3, R47 ;  /* 0x0000002f00037308 */ /* 0x000ea20000000800 */
[----:B------:R-:W-:Y:S01]  /*be80*/  FADD.FTZ R91, R91, R102 ;  /* 0x000000665b5b7221 */ /* 0x000fe20000010000 */
[C---:B-1----:R-:W-:Y:S01]  /*be90*/  HMMA.16816.F32.BF16 R16, R20.reuse, R12, R16 ;  /* 0x0000000c1410723c */ /* 0x042fe20000041810 */
[----:B------:R-:W-:Y:S02]  /*bea0*/  FADD.FTZ R12, R94, R37 ;  /* 0x000000255e0c7221 */ /* 0x000fe40000010000 */
[----:B------:R-:W-:Y:S02]  /*beb0*/  FADD.FTZ R58, R58, R91 ;  /* 0x0000005b3a3a7221 */ /* 0x000fe40000010000 */
[----:B------:R-:W-:Y:S02]  /*bec0*/  FADD.FTZ R12, R93, R12 ;  /* 0x0000000c5d0c7221 */ /* 0x000fe40000010000 */
[----:B------:R-:W-:Y:S01]  /*bed0*/  FADD.FTZ R58, R63, R58 ;  /* 0x0000003a3f3a7221 */ /* 0x000fe20000010000 */
[----:B-----5:R-:W-:Y:S01]  /*bee0*/  F2FP.BF16.F32.PACK_AB R13, R27, R36 ;  /* 0x000000241b0d723e */ /* 0x020fe200000010ff */
[----:B------:R-:W-:Y:S01]  /*bef0*/  HMMA.16816.F32.BF16 R8, R20, R14, R8 ;  /* 0x0000000e1408723c */ /* 0x000fe20000041808 */
[----:B------:R-:W-:Y:S01]  /*bf00*/  FADD.FTZ R65, R65, R12 ;  /* 0x0000000c41417221 */ /* 0x000fe20000010000 */
[----:B------:R-:W-:Y:S01]  /*bf10*/  FADD.FTZ R59, R59, R58 ;  /* 0x0000003a3b3b7221 */ /* 0x000fe20000010000 */
[----:B------:R-:W-:-:S02]  /*bf20*/  F2FP.BF16.F32.PACK_AB R12, R24, R25 ;  /* 0x00000019180c723e */ /* 0x000fc400000010ff */
        /* <DEDUP_REMOVED lines=8> */
[----:B---3--:R-:W-:-:S02]  /*bfb0*/  MOV R0, R50 ;  /* 0x0000003200007202 */ /* 0x008fc40000000f00 */
[----:B------:R-:W-:Y:S01]  /*bfc0*/  FADD.FTZ R30, R30, R99 ;  /* 0x000000631e1e7221 */ /* 0x000fe20000010000 */
[----:B------:R-:W-:Y:S01]  /*bfd0*/  FADD.FTZ R2, R2, R29 ;  /* 0x0000001d02027221 */ /* 0x000fe20000010000 */
[----:B------:R-:W-:Y:S02]  /*bfe0*/  HMMA.16816.F32.BF16 R68, R12, R72, R68 ;  /* 0x000000480c44723c */ /* 0x000fe40000041844 */
[----:B------:R-:W-:Y:S01]  /*bff0*/  FADD.FTZ R31, R31, R30 ;  /* 0x0000001e1f1f7221 */ /* 0x000fe20000010000 */
[----:B------:R-:W-:-:S03]  /*c000*/  FADD.FTZ R2, R33, R2 ;  /* 0x0000000221027221 */ /* 0x000fc60000010000 */
[----:B------:R-:W-:Y:S01]  /*c010*/  FADD.FTZ R34, R34, R31 ;  /* 0x0000001f22227221 */ /* 0x000fe20000010000 */
[----:B------:R-:W-:Y:S01]  /*c020*/  FADD.FTZ R25, R25, R2 ;  /* 0x0000000219197221 */ /* 0x000fe20000010000 */
[----:B----4-:R-:W-:Y:S01]  /*c030*/  HMMA.16816.F32.BF16 R76, R12, R80, R16 ;  /* 0x000000500c4c723c */ /* 0x010fe20000041810 */
[----:B------:R-:W-:Y:S01]  /*c040*/  MOV R2, R51 ;  /* 0x0000003300027202 */ /* 0x000fe20000000f00 */
        /* <DEDUP_REMOVED lines=8> */
[----:B------:R-:W-:Y:S02]  /*c0d0*/  HMMA.16816.F32.BF16 R80, R12, R82, R8 ;  /* 0x000000520c50723c */ /* 0x000fe40000041808 */
[----:B------:R-:W-:-:S15]  /*c0e0*/  FADD.FTZ R152, R152, R3 ;  /* 0x0000000398987221 */ /* 0x000fde0000010000 */
[----:B------:R-:W-:-:S03]  /*c0f0*/  NOP ;  /* 0x0000000000007918 */ /* 0x000fc60000000000 */
.L_x_4063:
        /* <DEDUP_REMOVED lines=18> */
.L_x_4073:
[----:B------:R-:W-:Y:S01]  /*c220*/  @!P1 IADD3 R9, P0, PT, RZ, -R149, RZ ;  /* 0x80000095ff099210 */ /* 0x000fe20007f1e0ff */
[----:B------:R-:W1:Y:S01]  /*c230*/  @!P1 LDC R154, c[0x0][0x3c0] ;  /* 0x0000f000ff9a9b82 */ /* 0x000e620000000800 */
[----:B------:R-:W-:Y:S01]  /*c240*/  SHF.R.U32.HI R134, RZ, 0x1, R132 ;  /* 0x00000001ff867819 */ /* 0x000fe20000011684 */
[----:B------:R-:W-:Y:S04]  /*c250*/  DEPBAR.LE SB0, 0x0 ;  /* 0x000080000000791a */ /* 0x000fe80000000000 */
[----:B------:R-:W-:Y:S02]  /*c260*/  LOP3.LUT R145, R132, 0x18, RZ, 0xc0, !PT ;  /* 0x0000001884917812 */ /* 0x000fe400078ec0ff */
[----:B------:R-:W2:Y:S01]  /*c270*/  LDC R147, c[0x0][0x3c4] ;  /* 0x0000f100ff937b82 */ /* 0x000ea20000000800 */
[----:B------:R-:W-:Y:S07]  /*c280*/  LOP3.LUT R0, R134, 0x8, RZ, 0xc0, !PT ;  /* 0x0000000886007812 */ /* 0x000fee00078ec0ff */
[----:B------:R-:W-:Y:S01]  /*c290*/  BAR.SYNC.DEFER_BLOCKING 0x0 ;  /* 0x0000000000007b1d */ /* 0x000fe20000010000 */
[C---:B------:R-:W-:Y:S02]  /*c2a0*/  IMAD.SHL.U32 R135, R132.reuse, 0x10, RZ ;  /* 0x0000001084877824 */ /* 0x040fe400078e00ff */
[C---:B------:R-:W-:Y:S02]  /*c2b0*/  IMAD.SHL.U32 R144, R132.reuse, 0x8, RZ ;  /* 0x0000000884907824 */ /* 0x040fe400078e00ff */
[C---:B------:R-:W-:Y:S01]  /*c2c0*/  IMAD.SHL.U32 R86, R132.reuse, 0x4, RZ ;  /* 0x0000000484567824 */ /* 0x040fe200078e00ff */
[C---:B------:R-:W-:Y:S01]  /*c2d0*/  LOP3.LUT R5, R135.reuse, 0x100, RZ, 0xc0, !PT ;  /* 0x0000010087057812 */ /* 0x040fe200078ec0ff */
[----:B------:R-:W-:Y:S01]  /*c2e0*/  IMAD.MOV.U32 R7, RZ, RZ, R140 ;  /* 0x000000ffff077224 */ /* 0x000fe200078e008c */
[----:B------:R-:W-:Y:S01]  /*c2f0*/  LOP3.LUT R135, R135, 0x3e00, RZ, 0xc0, !PT ;  /* 0x00003e0087877812 */ /* 0x000fe200078ec0ff */
[----:B------:R-:W-:Y:S01]  /*c300*/  IMAD.SHL.U32 R4, R132, 0x20, RZ ;  /* 0x0000002084047824 */ /* 0x000fe200078e00ff */
[----:B------:R-:W-:Y:S01]  /*c310*/  LOP3.LUT R84, R144, 0xd8, RZ, 0xc0, !PT ;  /* 0x000000d890547812 */ /* 0x000fe200078ec0ff */
[----:B------:R-:W-:Y:S01]  /*c320*/  IMAD.MOV.U32 R6, RZ, RZ, R141 ;  /* 0x000000ffff067224 */ /* 0x000fe200078e008d */
[----:B------:R-:W-:Y:S02]  /*c330*/  LOP3.LUT R89, R86, 0x18, RZ, 0xc0, !PT ;  /* 0x0000001856597812 */ /* 0x000fe400078ec0ff */
[----:B------:R-:W-:Y:S01]  /*c340*/  LOP3.LUT R157, R144, 0x1f20, RZ, 0xc0, !PT ;  /* 0x00001f20909d7812 */ /* 0x000fe200078ec0ff */
[----:B-1----:R-:W-:Y:S01]  /*c350*/  @!P1 IMAD.SHL.U32 R8, R154, 0x80, RZ ;  /* 0x000000809a089824 */ /* 0x002fe200078e00ff */
[----:B------:R-:W-:Y:S02]  /*c360*/  LOP3.LUT R84, R84, R145, RZ, 0x3c, !PT ;  /* 0x0000009154547212 */ /* 0x000fe400078e3cff */
[----:B------:R-:W-:Y:S01]  /*c370*/  LOP3.LUT R89, R89, 0xc0, R4, 0xf8, !PT ;  /* 0x000000c059597812 */ /* 0x000fe200078ef804 */
[----:B------:R-:W-:Y:S01]  /*c380*/  @!P1 IMAD.X R8, RZ, RZ, ~R8, P0 ;  /* 0x000000ffff089224 */ /* 0x000fe200000e0e08 */
[--C-:B------:R-:W-:Y:S02]  /*c390*/  LOP3.LUT R2, R5, 0x20, R4.reuse, 0xf8, !PT ;  /* 0x0000002005027812 */ /* 0x100fe400078ef804 */
[----:B------:R-:W-:Y:S02]  /*c3a0*/  LOP3.LUT R87, R135, 0x120, R4, 0xf8, !PT ;  /* 0x0000012087577812 */ /* 0x000fe400078ef804 */
        /* <DEDUP_REMOVED lines=65> */
.L_x_4070:
[C---:B------:R-:W-:Y:S01]  /*c7c0*/  IMAD.SHL.U32 R155, R154.reuse, 0x40, RZ ;  /* 0x000000409a9b7824 */ /* 0x040fe200078e00ff */
[----:B------:R-:W-:Y:S02]  /*c7d0*/  LOP3.LUT R84, R157, R84, RZ, 0xfc, !PT ;  /* 0x000000549d547212 */ /* 0x000fe400078efcff */
[----:B------:R-:W-:Y:S02]  /*c7e0*/  SHF.L.U64.HI R154, R154, 0x6, R147 ;  /* 0x000000069a9a7819 */ /* 0x000fe40000010293 */
[C---:B------:R-:W-:Y:S02]  /*c7f0*/  IADD3 R158, P0, PT, R155.reuse, R140, RZ ;  /* 0x0000008c9b9e7210 */ /* 0x040fe40007f1e0ff */
[----:B------:R-:W-:Y:S02]  /*c800*/  LEA R147, R84, UR5, 0x1 ;  /* 0x0000000554937c11 */ /* 0x000fe4000f8e08ff */
[----:B------:R-:W-:Y:S01]  /*c810*/  IADD3 R156, P2, PT, R155, R158, RZ ;  /* 0x0000009e9b9c7210 */ /* 0x000fe20007f5e0ff */
[----:B------:R-:W-:Y:S01]  /*c820*/  IMAD.X R159, R154, 0x1, R141, P0 ;  /* 0x000000019a9f7824 */ /* 0x000fe200000e068d */
[----:B------:R-:W-:Y:S01]  /*c830*/  LOP3.LUT R0, R87, R89, R0, 0xf6, !PT ;  /* 0x0000005957007212 */ /* 0x000fe200078ef600 */
[----:B------:R-:W-:Y:S01]  /*c840*/  @!PT LDS RZ, [RZ] ;  /* 0x00000000fffff984 */ /* 0x000fe20000000800 */
[----:B------:R-:W-:Y:S01]  /*c850*/  @!PT LDS RZ, [RZ] ;  /* 0x00000000fffff984 */ /* 0x000fe20000000800 */
[----:B------:R-:W-:Y:S01]  /*c860*/  @!PT LDS RZ, [RZ] ;  /* 0x00000000fffff984 */ /* 0x000fe20000000800 */
[----:B------:R1:W-:Y:S01]  /*c870*/  LDGSTS.E.BYPASS.LTC128B.128 [R147+0x3000], desc[UR6][R140.64] ;  /* 0x030000008c937fae */ /* 0x0003e2000b981a06 */
[----:B------:R-:W-:Y:S01]  /*c880*/  IADD3 R160, P0, PT, R156, R155, RZ ;  /* 0x0000009b9ca07210 */ /* 0x000fe20007f1e0ff */
[----:B------:R-:W-:Y:S01]  /*c890*/  IMAD.X R157, R154, 0x1, R159, P2 ;  /* 0x000000019a9d7824 */ /* 0x000fe200010e069f */
[----:B------:R-:W-:Y:S02]  /*c8a0*/  LOP3.LUT R89, R89, 0x8, R132, 0x78, !PT ;  /* 0x0000000859597812 */ /* 0x000fe400078e7884 */
[----:B------:R1:W-:Y:S01]  /*c8b0*/  LDGSTS.E.BYPASS.LTC128B.128 [R147+0x3800], desc[UR6][R158.64] ;  /* 0x038000009e937fae */ /* 0x0003e2000b981a06 */
[----:B------:R-:W-:Y:S01]  /*c8c0*/  LEA R0, R0, UR5, 0x1 ;  /* 0x0000000500007c11 */ /* 0x000fe2000f8e08ff */
[----:B------:R-:W-:Y:S01]  /*c8d0*/  IMAD.X R161, R157, 0x1, R154, P0 ;  /* 0x000000019da17824 */ /* 0x000fe200000e069a */
[----:B------:R-:W-:Y:S02]  /*c8e0*/  LOP3.LUT R2, R2, R89, RZ, 0xfc, !PT ;  /* 0x0000005902027212 */ /* 0x000fe400078efcff */
[----:B------:R1:W-:Y:S01]  /*c8f0*/  LDGSTS.E.BYPASS.LTC128B.128 [R147+0x4000], desc[UR6][R156.64] ;  /* 0x040000009c937fae */ /* 0x0003e2000b981a06 */
[----:B------:R-:W-:Y:S01]  /*c900*/  IMAD.MOV.U32 R87, RZ, RZ, 0x20 ;  /* 0x00000020ff577424 */ /* 0x000fe200078e00ff */
[----:B------:R-:W-:Y:S02]  /*c910*/  LOP3.LUT P0, RZ, R132, 0x4, RZ, 0xc0, !PT ;  /* 0x0000000484ff7812 */ /* 0x000fe4000780c0ff */
[----:B------:R-:W-:Y:S01]  /*c920*/  LEA R2, R2, UR5, 0x1 ;  /* 0x0000000502027c11 */ /* 0x000fe2000f8e08ff */
[----:B------:R1:W-:Y:S01]  /*c930*/  LDGSTS.E.BYPASS.LTC128B.128 [R147+0x4800], desc[UR6][R160.64] ;  /* 0x04800000a0937fae */ /* 0x0003e2000b981a06 */
[----:B------:R-:W-:Y:S02]  /*c940*/  SEL R87, R87, 0xffffffe0, !P0 ;  /* 0xffffffe057577807 */ /* 0x000fe40004000000 */
[----:B------:R-:W-:Y:S02]  /*c950*/  ISETP.NE.AND P2, PT, R150, 0x1, PT ;  /* 0x000000019600780c */ /* 0x000fe40003f45270 */
[----:B------:R2:W-:Y:S01]  /*c960*/  LDSM.16.M88.4 R88, [R0] ;  /* 0x000000000058783b */ /* 0x0005e20000000200 */
[----:B------:R-:W-:Y:S04]  /*c970*/  IMAD.IADD R124, R0, 0x1, R87 ;  /* 0x00000001007c7824 */ /* 0x000fe800078e0257 */
[----:B------:R-:W5:Y:S05]  /*c980*/  LDSM.16.M88.4 R92, [R2+0x1000] ;  /* 0x00100000025c783b */ /* 0x000f6a0000000200 */
[----:B------:R-:W3:Y:S05]  /*c990*/  LDSM.16.M88.4 R96, [R2+0x1400] ;  /* 0x001400000260783b */ /* 0x000eea0000000200 */
[----:B------:R-:W4:Y:S05]  /*c9a0*/  LDSM.16.M88.4 R100, [R2+0x1800] ;  /* 0x001800000264783b */ /* 0x000f2a0000000200 */
[----:B------:R-:W0:Y:S01]  /*c9b0*/  LDGDEPBAR ;  /* 0x00000000000079af */ /* 0x000e220000000000 */
[----:B--2---:R-:W-:Y:S04]  /*c9c0*/  IMAD.IADD R0, R87, 0x1, R2 ;  /* 0x0000000157007824 */ /* 0x004fe800078e0202 */
[----:B------:R-:W2:Y:S05]  /*c9d0*/  LDSM.16.M88.4 R104, [R2+0x1c00] ;  /* 0x001c00000268783b */ /* 0x000eaa0000000200 */
        /* <DEDUP_REMOVED lines=8> */
[----:B------:R-:W-:Y:S02]  /*ca60*/  LDSM.16.M88.4 R92, [R0+0x1800] ;  /* 0x00180000005c783b */ /* 0x000fe40000000200 */
[C---:B---3--:R-:W-:Y:S08]  /*ca70*/  HMMA.16816.F32.BF16 R12, R88.reuse, R96, RZ ;  /* 0x00000060580c723c */ /* 0x048ff000000418ff */
[C---:B------:R-:W-:Y:S01]  /*ca80*/  HMMA.16816.F32.BF16 R16, R88.reuse, R98, RZ ;  /* 0x000000625810723c */ /* 0x040fe200000418ff */
[----:B------:R-:W-:Y:S07]  /*ca90*/  LDSM.16.M88.4 R96, [R0+0x2000] ;  /* 0x002000000060783b */ /* 0x000fee0000000200 */
[C---:B----4-:R-:W-:Y:S08]  /*caa0*/  HMMA.16816.F32.BF16 R20, R88.reuse, R100, RZ ;  /* 0x000000645814723c */ /* 0x050ff000000418ff */
[C---:B------:R-:W-:Y:S08]  /*cab0*/  HMMA.16816.F32.BF16 R24, R88.reuse, R102, RZ ;  /* 0x000000665818723c */ /* 0x040ff000000418ff */
[C---:B--2---:R-:W-:Y:S08]  /*cac0*/  HMMA.16816.F32.BF16 R28, R88.reuse, R104, RZ ;  /* 0x00000068581c723c */ /* 0x044ff000000418ff */
        /* <DEDUP_REMOVED lines=110> */
.L_x_4072:
[----:B------:R-:W-:Y:S01]  /*d1b0*/  @!PT LDS RZ, [RZ] ;  /* 0x00000000fffff984 */ /* 0x000fe20000000800 */
[----:B------:R-:W-:Y:S01]  /*d1c0*/  @!PT LDS RZ, [RZ] ;  /* 0x00000000fffff984 */ /* 0x000fe20000000800 */
[----:B------:R-:W-:Y:S01]  /*d1d0*/  @!PT LDS RZ, [RZ] ;  /* 0x00000000fffff984 */ /* 0x000fe20000000800 */
[----:B------:R1:W-:Y:S01]  /*d1e0*/  LDGSTS.E.BYPASS.LTC128B.128 [R147+0x1000], desc[UR6][R138.64] ;  /* 0x010000008a937fae */ /* 0x0003e2000b981a06 */
[C---:B------:R-:W-:Y:S01]  /*d1f0*/  IMAD.SHL.U32 R89, R88.reuse, 0x40, RZ ;  /* 0x0000004058597824 */ /* 0x040fe200078e00ff */
[----:B------:R-:W-:Y:S04]  /*d200*/  SHF.L.U64.HI R87, R88, 0x6, R87 ;  /* 0x0000000658577819 */ /* 0x000fe80000010257 */
[C---:B------:R-:W-:Y:S04]  /*d210*/  IADD3 R90, P2, PT, R89.reuse, R138, RZ ;  /* 0x0000008a595a7210 */ /* 0x040fe80007f5e0ff */
[----:B------:R-:W-:Y:S01]  /*d220*/  IADD3 R88, P3, PT, R89, R90, RZ ;  /* 0x0000005a59587210 */ /* 0x000fe20007f7e0ff */
[C---:B------:R-:W-:Y:S03]  /*d230*/  IMAD.X R91, R87.reuse, 0x1, R139, P2 ;  /* 0x00000001575b7824 */ /* 0x040fe600010e068b */
[----:B------:R-:W-:Y:S01]  /*d240*/  IADD3 R92, P2, PT, R88, R89, RZ ;  /* 0x00000059585c7210 */ /* 0x000fe20007f5e0ff */
[----:B------:R-:W-:Y:S01]  /*d250*/  IMAD.X R89, R87, 0x1, R91, P3 ;  /* 0x0000000157597824 */ /* 0x000fe200018e065b */
[----:B------:R1:W-:Y:S03]  /*d260*/  LDGSTS.E.BYPASS.LTC128B.128 [R147+0x1800], desc[UR6][R90.64] ;  /* 0x018000005a937fae */ /* 0x0003e6000b981a06 */
[----:B------:R-:W-:Y:S01]  /*d270*/  IMAD.X R93, R89, 0x1, R87, P2 ;  /* 0x00000001595d7824 */ /* 0x000fe200010e0657 */
[----:B------:R1:W-:Y:S04]  /*d280*/  LDGSTS.E.BYPASS.LTC128B.128 [R147+0x2000], desc[UR6][R88.64] ;  /* 0x0200000058937fae */ /* 0x0003e8000b981a06 */
[----:B------:R1:W-:Y:S04]  /*d290*/  LDGSTS.E.BYPASS.LTC128B.128 [R147+0x2800], desc[UR6][R92.64] ;  /* 0x028000005c937fae */ /* 0x0003e8000b981a06 */
[----:B------:R-:W0:Y:S02]  /*d2a0*/  LDGDEPBAR ;  /* 0x00000000000079af */ /* 0x000e240000000000 */
.L_x_4071:
        /* <DEDUP_REMOVED lines=82> */
[C---:B------:R-:W-:Y:S07]  /*d7d0*/  FMUL.FTZ R75, R3.reuse, R75 ;  /* 0x0000004b034b7220 */ /* 0x040fee0000410000 */
[----:B------:R-:W-:Y:S01]  /*d7e0*/  MUFU.EX2 R108, R108 ;  /* 0x0000006c006c7308 */ /* 0x000fe20000000800 */
[C---:B------:R-:W-:Y:S01]  /*d7f0*/  FMUL.FTZ R76, R84.reuse, R76 ;  /* 0x0000004c544c7220 */ /* 0x040fe20000410000 */
[----:B------:R-:W-:Y:S01]  /*d800*/  FMUL.FTZ R77, R84, R77 ;  /* 0x0000004d544d7220 */ /* 0x000fe20000410000 */
[C---:B------:R-:W-:Y:S07]  /*d810*/  FMUL.FTZ R78, R3.reuse, R78 ;  /* 0x0000004e034e7220 */ /* 0x040fee0000410000 */
[----:B------:R-:W-:Y:S01]  /*d820*/  MUFU.EX2 R106, R106 ;  /* 0x0000006a006a7308 */ /* 0x000fe20000000800 */
[----:B------:R-:W-:Y:S01]  /*d830*/  FMUL.FTZ R79, R3, R79 ;  /* 0x0000004f034f7220 */ /* 0x000fe20000410000 */
[----:B--2---:R-:W-:Y:S01]  /*d840*/  F2FP.BF16.F32.PACK_AB R88, R111, R101 ;  /* 0x000000656f58723e */ /* 0x004fe200000010ff */
[--C-:B------:R-:W-:Y:S07]  /*d850*/  FFMA.FTZ R117, R15, UR4, -R104.reuse ;  /* 0x000000040f757c23 */ /* 0x100fee0008010868 */
[----:B------:R-:W2:Y:S01]  /*d860*/  MUFU.EX2 R109, R109 ;  /* 0x0000006d006d7308 */ /* 0x000ea20000000800 */
[--C-:B------:R-:W-:Y:S01]  /*d870*/  FFMA.FTZ R120, R16, UR4, -R105.reuse ;  /* 0x0000000410787c23 */ /* 0x100fe20008010869 */
[----:B---3--:R-:W-:Y:S01]  /*d880*/  F2FP.BF16.F32.PACK_AB R89, R110, R100 ;  /* 0x000000646e59723e */ /* 0x008fe200000010ff */
[----:B------:R-:W-:Y:S07]  /*d890*/  FFMA.FTZ R113, R17, UR4, -R105 ;  /* 0x0000000411717c23 */ /* 0x000fee0008010869 */
[----:B------:R-:W3:Y:S01]  /*d8a0*/  MUFU.EX2 R107, R107 ;  /* 0x0000006b006b7308 */ /* 0x000ee20000000800 */
[--C-:B------:R-:W-:Y:S01]  /*d8b0*/  FFMA.FTZ R115, R18, UR4, -R104.reuse ;  /* 0x0000000412737c23 */ /* 0x100fe20008010868 */
[----:B------:R-:W-:Y:S01]  /*d8c0*/  FFMA.FTZ R112, R19, UR4, -R104 ;  /* 0x0000000413707c23 */ /* 0x000fe20008010868 */
[C---:B------:R-:W-:Y:S01]  /*d8d0*/  FMUL.FTZ R80, R84.reuse, R80 ;  /* 0x0000005054507220 */ /* 0x040fe20000410000 */
[C---:B------:R-:W-:Y:S01]  /*d8e0*/  FMUL.FTZ R81, R84.reuse, R81 ;  /* 0x0000005154517220 */ /* 0x040fe20000410000 */
[C---:B------:R-:W-:Y:S01]  /*d8f0*/  FMUL.FTZ R82, R3.reuse, R82 ;  /* 0x0000005203527220 */ /* 0x040fe20000410000 */
[C---:B------:R-:W-:Y:S04]  /*d900*/  FMUL.FTZ R83, R3.reuse, R83 ;  /* 0x0000005303537220 */ /* 0x040fe80000410000 */
[----:B------:R-:W-:Y:S01]  /*d910*/  MUFU.EX2 R116, R116 ;  /* 0x0000007400747308 */ /* 0x000fe20000000800 */
[----:B------:R-:W-:Y:S01]  /*d920*/  FFMA.FTZ R154, R84, R153, R101 ;  /* 0x00000099549a7223 */ /* 0x000fe20000010065 */
[----:B------:R-:W-:Y:S01]  /*d930*/  FFMA.FTZ R159, R3, R152, R100 ;  /* 0x00000098039f7223 */ /* 0x000fe20000010064 */
[----:B--2---:R-:W-:Y:S07]  /*d940*/  F2FP.BF16.F32.PACK_AB R90, R108, R109 ;  /* 0x0000006d6c5a723e */ /* 0x004fee00000010ff */
[----:B------:R-:W2:Y:S01]  /*d950*/  MUFU.EX2 R123, R123 ;  /* 0x0000007b007b7308 */ /* 0x000ea20000000800 */
[----:B------:R-:W-:Y:S01]  /*d960*/  LDSM.16.MT88.4 R100, [R87+0xc00] ;  /* 0x000c00005764783b */ /* 0x000fe20000004200 */
[----:B------:R-:W-:Y:S01]  /*d970*/  FADD.FTZ R154, R111, R154 ;  /* 0x0000009a6f9a7221 */ /* 0x000fe20000010000 */
[----:B---3--:R-:W-:Y:S01]  /*d980*/  F2FP.BF16.F32.PACK_AB R91, R106, R107 ;  /* 0x0000006b6a5b723e */ /* 0x008fe200000010ff */
[----:B------:R-:W-:Y:S06]  /*d990*/  FFMA.FTZ R111, R43, UR4, -R104 ;  /* 0x000000042b6f7c23 */ /* 0x000fec0008010868 */
[----:B------:R-:W-:Y:S01]  /*d9a0*/  MUFU.EX2 R122, R122 ;  /* 0x0000007a007a7308 */ /* 0x000fe20000000800 */
[----:B------:R-:W-:Y:S01]  /*d9b0*/  FADD.FTZ R109, R109, R154 ;  /* 0x0000009a6d6d7221 */ /* 0x000fe20000010000 */
[--C-:B------:R-:W-:Y:S01]  /*d9c0*/  FFMA.FTZ R154, R42, UR4, -R104.reuse ;  /* 0x000000042a9a7c23 */ /* 0x100fe20008010868 */
[----:B------:R-:W-:Y:S07]  /*d9d0*/  FFMA.FTZ R127, R20, UR4, -R105 ;  /* 0x00000004147f7c23 */ /* 0x000fee0008010869 */
[----:B------:R-:W3:Y:S01]  /*d9e0*/  MUFU.EX2 R117, R117 ;  /* 0x0000007500757308 */ /* 0x000ee20000000800 */
[C---:B------:R-:W-:Y:S09]  /*d9f0*/  HMMA.16816.F32.BF16 R68, R88.reuse, R92, R68 ;  /* 0x0000005c5844723c */ /* 0x040ff20000041844 */
[----:B------:R-:W-:Y:S01]  /*da00*/  MUFU.EX2 R120, R120 ;  /* 0x0000007800787308 */ /* 0x000fe20000000800 */
[----:B------:R-:W-:Y:S01]  /*da10*/  FADD.FTZ R109, R108, R109 ;  /* 0x0000006d6c6d7221 */ /* 0x000fe20000010000 */
[--C-:B------:R-:W-:Y:S08]  /*da20*/  FFMA.FTZ R108, R50, UR4, -R104.reuse ;  /* 0x00000004326c7c23 */ /* 0x100ff00008010868 */
[----:B------:R-:W-:Y:S01]  /*da30*/  MUFU.EX2 R127, R127 ;  /* 0x0000007f007f7308 */ /* 0x000fe20000000800 */
[C---:B------:R-:W-:Y:S01]  /*da40*/  HMMA.16816.F32.BF16 R72, R88.reuse, R94, R72 ;  /* 0x0000005e5848723c */ /* 0x040fe20000041848 */
[----:B------:R-:W4:Y:S08]  /*da50*/  LDSM.16.MT88.4 R92, [R133+0x3400] ;  /* 0x00340000855c783b */ /* 0x000f300000004200 */
[----:B------:R-:W5:Y:S01]  /*da60*/  MUFU.EX2 R113, R113 ;  /* 0x0000007100717308 */ /* 0x000f620000000800 */
        /* <DEDUP_REMOVED lines=9> */
[----:B------:R-:W4:Y:S01]  /*db00*/  MUFU.EX2 R124, R124 ;  /* 0x0000007c007c7308 */ /* 0x000f220000000800 */
[----:B------:R-:W-:Y:S01]  /*db10*/  HMMA.16816.F32.BF16 R80, R88, R98, R80 ;  /* 0x000000625850723c */ /* 0x000fe20000041850 */
[----:B------:R-:W4:Y:S02]  /*db20*/  LDSM.16.MT88.4 R96, [R87+0x400] ;  /* 0x000400005760783b */ /* 0x000f240000004200 */
[----:B--2---:R-:W-:Y:S01]  /*db30*/  F2FP.BF16.F32.PACK_AB R88, R123, R116 ;  /* 0x000000747b58723e */ /* 0x004fe200000010ff */
[--C-:B------:R-:W-:Y:S01]  /*db40*/  FFMA.FTZ R114, R27, UR4, -R104.reuse ;  /* 0x000000041b727c23 */ /* 0x100fe20008010868 */
[----:B---3--:R-:W-:Y:S04]  /*db50*/  F2FP.BF16.F32.PACK_AB R89, R117, R122 ;  /* 0x0000007a7559723e */ /* 0x008fe800000010ff */
[----:B------:R-:W-:Y:S01]  /*db60*/  MUFU.EX2 R126, R126 ;  /* 0x0000007e007e7308 */ /* 0x000fe20000000800 */
[----:B-----5:R-:W-:Y:S01]  /*db70*/  F2FP.BF16.F32.PACK_AB R90, R113, R120 ;  /* 0x00000078715a723e */ /* 0x020fe200000010ff */
[--C-:B------:R-:W-:Y:S01]  /*db80*/  FFMA.FTZ R84, R33, UR4, -R105.reuse ;  /* 0x0000000421547c23 */ /* 0x100fe20008010869 */
[----:B-1----:R-:W-:Y:S07]  /*db90*/  F2FP.BF16.F32.PACK_AB R91, R112, R115 ;  /* 0x00000073705b723e */ /* 0x002fee00000010ff */
        /* <DEDUP_REMOVED lines=13> */
[----:B------:R-:W-:Y:S01]  /*dc70*/  FFMA.FTZ R153, R29, UR4, -R105 ;  /* 0x000000041d997c23 */ /* 0x000fe20008010869 */
[--C-:B------:R-:W-:Y:S01]  /*dc80*/  FFMA.FTZ R130, R30, UR4, -R104.reuse ;  /* 0x000000041e827c23 */ /* 0x100fe20008010868 */
[C---:B----4-:R-:W-:Y:S07]  /*dc90*/  HMMA.16816.F32.BF16 R68, R88.reuse, R92, R68 ;  /* 0x0000005c5844723c */ /* 0x050fee0000041844 */
[----:B------:R-:W3:Y:S01]  /*dca0*/  MUFU.EX2 R114, R114 ;  /* 0x0000007200727308 */ /* 0x000ee20000000800 */
[--C-:B------:R-:W-:Y:S01]  /*dcb0*/  FFMA.FTZ R129, R31, UR4, -R104.reuse ;  /* 0x000000041f817c23 */ /* 0x100fe20008010868 */
[--C-:B------:R-:W-:Y:S08]  /*dcc0*/  FFMA.FTZ R157, R34, UR4, -R104.reuse ;  /* 0x00000004229d7c23 */ /* 0x100ff00008010868 */
[----:B------:R-:W-:Y:S01]  /*dcd0*/  MUFU.EX2 R84, R84 ;  /* 0x0000005400547308 */ /* 0x000fe20000000800 */
[--C-:B------:R-:W-:Y:S01]  /*dce0*/  FFMA.FTZ R156, R35, UR4, -R104.reuse ;  /* 0x00000004239c7c23 */ /* 0x100fe20008010868 */
[----:B------:R-:W-:Y:S01]  /*dcf0*/  FADD.FTZ R116, R116, R109 ;  /* 0x0000006d74747221 */ /* 0x000fe20000010000 */
[C---:B------:R-:W-:Y:S01]  /*dd00*/  HMMA.16816.F32.BF16 R72, R88.reuse, R94, R72 ;  /* 0x0000005e5848723c */ /* 0x040fe20000041848 */
[----:B------:R-:W4:Y:S06]  /*dd10*/  LDSM.16.MT88.4 R92, [R133+0x3800] ;  /* 0x00380000855c783b */ /* 0x000f2c0000004200 */
[----:B------:R-:W-:Y:S01]  /*dd20*/  MUFU.EX2 R155, R155 ;  /* 0x0000009b009b7308 */ /* 0x000fe20000000800 */
[--C-:B------:R-:W-:Y:S01]  /*dd30*/  FFMA.FTZ R109, R53, UR4, -R105.reuse ;  /* 0x00000004356d7c23 */ /* 0x100fe20008010869 */
[----:B------:R-:W-:Y:S01]  /*dd40*/  FFMA.FTZ R53, R55, UR4, -R104 ;  /* 0x0000000437357c23 */ /* 0x000fe20008010868 */
[----:B------:R-:W-:Y:S07]  /*dd50*/  FADD.FTZ R123, R123, R116 ;  /* 0x000000747b7b7221 */ /* 0x000fee0000010000 */
[----:B------:R-:W5:Y:S01]  /*dd60*/  MUFU.EX2 R131, R131 ;  /* 0x0000008300837308 */ /* 0x000f620000000800 */
[----:B------:R-:W-:Y:S01]  /*dd70*/  FFMA.FTZ R60, R60, UR4, -R105 ;  /* 0x000000043c3c7c23 */ /* 0x000fe20008010869 */
[C---:B------:R-:W-:Y:S08]  /*dd80*/  HMMA.16816.F32.BF16 R76, R88.reuse, R96, R76 ;  /* 0x00000060584c723c */ /* 0x040ff0000004184c */
[----:B------:R-:W-:Y:S01]  /*dd90*/  MUFU.EX2 R52, R52 ;  /* 0x0000003400347308 */ /* 0x000fe20000000800 */
[----:B------:R-:W-:Y:S01]  /*dda0*/  FADD.FTZ R120, R120, R123 ;  /* 0x0000007b78787221 */ /* 0x000fe20000010000 */
[----:B------:R-:W-:Y:S01]  /*ddb0*/  FFMA.FTZ R61, R61, UR4, -R105 ;  /* 0x000000043d3d7c23 */ /* 0x000fe20008010869 */
[----:B------:R-:W-:Y:S07]  /*ddc0*/  MOV R3, R2 ;  /* 0x0000000200037202 */ /* 0x000fee0000000f00 */
[----:B------:R-:W-:Y:S01]  /*ddd0*/  MUFU.EX2 R55, R109 ;  /* 0x0000006d00377308 */ /* 0x000fe20000000800 */
[----:B------:R-:W-:Y:S01]  /*dde0*/  FADD.FTZ R120, R113, R120 ;  /* 0x0000007871787221 */ /* 0x000fe20000010000 */
[----:B------:R-:W-:Y:S01]  /*ddf0*/  HMMA.16816.F32.BF16 R80, R88, R98, R80 ;  /* 0x000000625850723c */ /* 0x000fe20000041850 */
[----:B------:R-:W4:Y:S07]  /*de00*/  LDSM.16.MT88.4 R96, [R87+0x800] ;  /* 0x000800005760783b */ /* 0x000f2e0000004200 */
[----:B------:R-:W-:Y:S01]  /*de10*/  MUFU.EX2 R128, R128 ;  /* 0x0000008000807308 */ /* 0x000fe20000000800 */
[----:B------:R-:W-:Y:S01]  /*de20*/  F2FP.BF16.F32.PACK_AB R88, R124, R127 ;  /* 0x0000007f7c58723e */ /* 0x000fe200000010ff */
[----:B------:R-:W-:Y:S01]  /*de30*/  FADD.FTZ R127, R127, R120 ;  /* 0x000000787f7f7221 */ /* 0x000fe20000010000 */
[----:B-1----:R-:W-:Y:S07]  /*de40*/  F2FP.BF16.F32.PACK_AB R89, R121, R126 ;  /* 0x0000007e7959723e */ /* 0x002fee00000010ff */
[----:B------:R-:W1:Y:S01]  /*de50*/  MUFU.EX2 R153, R153 ;  /* 0x0000009900997308 */ /* 0x000e620000000800 */
[----:B--2---:R-:W-:Y:S01]  /*de60*/  F2FP.BF16.F32.PACK_AB R90, R118, R125 ;  /* 0x0000007d765a723e */ /* 0x004fe200000010ff */
[----:B------:R-:W-:Y:S01]  /*de70*/  FADD.FTZ R124, R124, R127 ;  /* 0x0000007f7c7c7221 */ /* 0x000fe20000010000 */
[----:B---3--:R-:W-:Y:S07]  /*de80*/  F2FP.BF16.F32.PACK_AB R91, R114, R119 ;  /* 0x00000077725b723e */ /* 0x008fee00000010ff */
[----:B------:R-:W-:Y:S01]  /*de90*/  MUFU.EX2 R54, R54 ;  /* 0x0000003600367308 */ /* 0x000fe20000000800 */
[----:B-----5:R-:W-:Y:S01]  /*dea0*/  F2FP.BF16.F32.PACK_AB R38, R84, R131 ;  /* 0x000000835426723e */ /* 0x020fe200000010ff */
[--C-:B------:R-:W-:Y:S08]  /*deb0*/  FFMA.FTZ R64, R64, UR4, -R105.reuse ;  /* 0x0000000440407c23 */ /* 0x100ff00008010869 */
[----:B------:R-:W-:Y:S10]  /*dec0*/  MUFU.EX2 R53, R53 ;  /* 0x0000003500357308 */ /* 0x000ff40000000800 */
[----:B------:R-:W-:Y:S01]  /*ded0*/  MUFU.EX2 R56, R56 ;  /* 0x0000003800387308 */ /* 0x000fe20000000800 */
[----:B-1----:R-:W-:Y:S09]  /*dee0*/  F2FP.BF16.F32.PACK_AB R36, R153, R128 ;  /* 0x000000809924723e */ /* 0x002ff200000010ff */
[----:B------:R-:W-:Y:S01]  /*def0*/  MUFU.EX2 R57, R57 ;  /* 0x0000003900397308 */ /* 0x000fe20000000800 */
[C---:B----4-:R-:W-:Y:S09]  /*df00*/  HMMA.16816.F32.BF16 R68, R88.reuse, R92, R68 ;  /* 0x0000005c5844723c */ /* 0x050ff20000041844 */
[----:B------:R-:W-:Y:S10]  /*df10*/  MUFU.EX2 R130, R130 ;  /* 0x0000008200827308 */ /* 0x000ff40000000800 */
[----:B------:R-:W1:Y:S01]  /*df20*/  MUFU.EX2 R129, R129 ;  /* 0x0000008100817308 */ /* 0x000e620000000800 */
[C---:B------:R-:W-:Y:S01]  /*df30*/  HMMA.16816.F32.BF16 R72, R88.reuse, R94, R72 ;  /* 0x0000005e5848723c */ /* 0x040fe20000041848 */
[----:B------:R-:W2:Y:S08]  /*df40*/  LDSM.16.MT88.4 R92, [R133+0x3c00] ;  /* 0x003c0000855c783b */ /* 0x000eb00000004200 */
[----:B------:R-:W-:Y:S10]  /*df50*/  MUFU.EX2 R157, R157 ;  /* 0x0000009d009d7308 */ /* 0x000ff40000000800 */
[----:B------:R-:W-:Y:S01]  /*df60*/  MUFU.EX2 R60, R60 ;  /* 0x0000003c003c7308 */ /* 0x000fe20000000800 */
[C---:B------:R-:W-:Y:S09]  /*df70*/  HMMA.16816.F32.BF16 R76, R88.reuse, R96, R76 ;  /* 0x00000060584c723c */ /* 0x040ff2000004184c */
[----:B------:R-:W3:Y:S01]  /*df80*/  MUFU.EX2 R96, R156 ;  /* 0x0000009c00607308 */ /* 0x000ee20000000800 */
[----:B-1----:R-:W-:Y:S01]  /*df90*/  F2FP.BF16.F32.PACK_AB R37, R129, R130 ;  /* 0x000000828125723e */ /* 0x002fe200000010ff */
[----:B------:R-:W-:Y:S08]  /*dfa0*/  FFMA.FTZ R97, R39, UR4, -R104 ;  /* 0x0000000427617c23 */ /* 0x000ff00008010868 */
[----:B------:R-:W-:Y:S01]  /*dfb0*/  MUFU.EX2 R61, R61 ;  /* 0x0000003d003d7308 */ /* 0x000fe20000000800 */
[----:B------:R-:W-:Y:S01]  /*dfc0*/  HMMA.16816.F32.BF16 R80, R88, R98, R80 ;  /* 0x000000625850723c */ /* 0x000fe20000041850 */
[----:B------:R-:W1:Y:S08]  /*dfd0*/  LDSM.16.MT88.4 R88, [R133+0x4000] ;  /* 0x004000008558783b */ /* 0x000e700000004200 */
[----:B------:R-:W4:Y:S01]  /*dfe0*/  MUFU.EX2 R98, R158 ;  /* 0x0000009e00627308 */ /* 0x000f220000000800 */
[----:B------:R-:W-:Y:S09]  /*dff0*/  FFMA.FTZ R99, R40, UR4, -R105 ;  /* 0x0000000428637c23 */ /* 0x000ff20008010869 */
[----:B------:R-:W-:Y:S01]  /*e000*/  MUFU.EX2 R97, R97 ;  /* 0x0000006100617308 */ /* 0x000fe20000000800 */
[----:B---3--:R-:W-:Y:S01]  /*e010*/  F2FP.BF16.F32.PACK_AB R39, R96, R157 ;  /* 0x0000009d6027723e */ /* 0x008fe200000010ff */
[----:B------:R-:W-:Y:S08]  /*e020*/  FADD.FTZ R156, R110, R159 ;  /* 0x0000009f6e9c7221 */ /* 0x000ff00000010000 */
[----:B------:R-:W-:Y:S01]  /*e030*/  MUFU.EX2 R64, R64 ;  /* 0x0000004000407308 */ /* 0x000fe20000000800 */
[----:B------:R-:W-:Y:S09]  /*e040*/  FADD.FTZ R107, R107, R156 ;  /* 0x0000009c6b6b7221 */ /* 0x000ff20000010000 */
[----:B------:R-:W3:Y:S01]  /*e050*/  MUFU.EX2 R110, R152 ;  /* 0x00000098006e7308 */ /* 0x000ee20000000800 */
[----:B------:R-:W-:Y:S01]  /*e060*/  FADD.FTZ R107, R106, R107 ;  /* 0x0000006b6a6b7221 */ /* 0x000fe20000010000 */
[----:B------:R-:W-:Y:S03]  /*e070*/  FFMA.FTZ R106, R47, UR4, -R104 ;  /* 0x000000042f6a7c23 */ /* 0x000fe60008010868 */
[----:B------:R-:W-:Y:S01]  /*e080*/  FADD.FTZ R122, R122, R107 ;  /* 0x0000006b7a7a7221 */ /* 0x000fe20000010000 */
[--C-:B------:R-:W-:Y:S01]  /*e090*/  FFMA.FTZ R107, R48, UR4, -R105.reuse ;  /* 0x00000004306b7c23 */ /* 0x100fe20008010869 */
[C---:B--2---:R-:W-:Y:S03]  /*e0a0*/  HMMA.16816.F32.BF16 R68, R36.reuse, R92, R68 ;  /* 0x0000005c2444723c */ /* 0x044fe60000041844 */
[----:B------:R2:W-:Y:S02]  /*e0b0*/  MUFU.EX2 R93, R99 ;  /* 0x00000063005d7308 */ /* 0x0005e40000000800 */
[--C-:B------:R-:W-:Y:S01]  /*e0c0*/  FFMA.FTZ R92, R41, UR4, -R105.reuse ;  /* 0x00000004295c7c23 */ /* 0x100fe20008010869 */
[----:B------:R-:W-:Y:S01]  /*e0d0*/  FADD.FTZ R122, R117, R122 ;  /* 0x0000007a757a7221 */ /* 0x000fe20000010000 */
[----:B------:R-:W5:Y:S01]  /*e0e0*/  LDSM.16.MT88.4 R40, [R87+0x1000] ;  /* 0x001000005728783b */ /* 0x000f620000004200 */
[C---:B------:R-:W-:Y:S05]  /*e0f0*/  HMMA.16816.F32.BF16 R72, R36.reuse, R94, R72 ;  /* 0x0000005e2448723c */ /* 0x040fea0000041848 */
[----:B------:R-:W-:Y:S01]  /*e100*/  MUFU.EX2 R95, R154 ;  /* 0x0000009a005f7308 */ /* 0x000fe20000000800 */
[----:B------:R-:W-:Y:S09]  /*e110*/  FADD.FTZ R115, R115, R122 ;  /* 0x0000007a73737221 */ /* 0x000ff20000010000 */
[----:B------:R-:W1:Y:S01]  /*e120*/  MUFU.EX2 R92, R92 ;  /* 0x0000005c005c7308 */ /* 0x000e620000000800 */
[--C-:B--2---:R-:W-:Y:S01]  /*e130*/  FFMA.FTZ R99, R44, UR4, -R105.reuse ;  /* 0x000000042c637c23 */ /* 0x104fe20008010869 */
[C---:B------:R-:W-:Y:S08]  /*e140*/  HMMA.16816.F32.BF16 R76, R36.reuse, R100, R76 ;  /* 0x00000064244c723c */ /* 0x040ff0000004184c */
[----:B------:R-:W2:Y:S01]  /*e150*/  MUFU.EX2 R94, R111 ;  /* 0x0000006f005e7308 */ /* 0x000ea20000000800 */
[----:B------:R-:W-:Y:S01]  /*e160*/  FFMA.FTZ R100, R45, UR4, -R105 ;  /* 0x000000042d647c23 */ /* 0x000fe20008010869 */
[--C-:B------:R-:W-:Y:S08]  /*e170*/  FFMA.FTZ R101, R46, UR4, -R104.reuse ;  /* 0x000000042e657c23 */ /* 0x100ff00008010868 */
[----:B------:R-:W-:Y:S01]  /*e180*/  MUFU.EX2 R99, R99 ;  /* 0x0000006300637308 */ /* 0x000fe20000000800 */
[----:B------:R-:W5:Y:S01]  /*e190*/  LDSM.16.MT88.4 R44, [R133+0x4400] ;  /* 0x00440000852c783b */ /* 0x000f620000004200 */
[----:B------:R-:W-:Y:S01]  /*e1a0*/  FADD.FTZ R115, R112, R115 ;  /* 0x0000007370737221 */ /* 0x000fe20000010000 */
[----:B------:R-:W-:Y:S07]  /*e1b0*/  HMMA.16816.F32.BF16 R80, R36, R102, R80 ;  /* 0x000000662450723c */ /* 0x000fee0000041850 */
[----:B------:R-:W5:Y:S01]  /*e1c0*/  MUFU.EX2 R100, R100 ;  /* 0x0000006400647308 */ /* 0x000f620000000800 */
[----:B----4-:R-:W-:Y:S01]  /*e1d0*/  F2FP.BF16.F32.PACK_AB R36, R98, R155 ;  /* 0x0000009b6224723e */ /* 0x010fe200000010ff */
[--C-:B------:R-:W-:Y:S01]  /*e1e0*/  FFMA.FTZ R103, R51, UR4, -R104.reuse ;  /* 0x0000000433677c23 */ /* 0x100fe20008010868 */
[----:B---3--:R-:W-:Y:S07]  /*e1f0*/  F2FP.BF16.F32.PACK_AB R37, R97, R110 ;  /* 0x0000006e6125723e */ /* 0x008fee00000010ff */
[----:B------:R-:W-:Y:S01]  /*e200*/  MUFU.EX2 R101, R101 ;  /* 0x0000006500657308 */ /* 0x000fe20000000800 */
[----:B-1----:R-:W-:Y:S01]  /*e210*/  F2FP.BF16.F32.PACK_AB R38, R92, R93 ;  /* 0x0000005d5c26723e */ /* 0x002fe200000010ff */
[----:B------:R-:W-:Y:S01]  /*e220*/  FADD.FTZ R126, R126, R115 ;  /* 0x000000737e7e7221 */ /* 0x000fe20000010000 */
[----:B--2---:R-:W-:Y:S07]  /*e230*/  F2FP.BF16.F32.PACK_AB R39, R94, R95 ;  /* 0x0000005f5e27723e */ /* 0x004fee00000010ff */
[----:B------:R1:W2:Y:S01]  /*e240*/  MUFU.EX2 R102, R106 ;  /* 0x0000006a00667308 */ /* 0x0002a20000000800 */
[C---:B------:R-:W-:Y:S09]  /*e250*/  HMMA.16816.F32.BF16 R68, R36.reuse, R88, R68 ;  /* 0x000000582444723c */ /* 0x040ff20000041844 */
[----:B------:R3:W-:Y:S01]  /*e260*/  MUFU.EX2 R88, R107 ;  /* 0x0000006b00587308 */ /* 0x0007e20000000800 */
[--C-:B------:R-:W-:Y:S01]  /*e270*/  FFMA.FTZ R89, R49, UR4, -R105.reuse ;  /* 0x0000000431597c23 */ /* 0x100fe20008010869 */
[----:B------:R-:W-:Y:S01]  /*e280*/  FFMA.FTZ R105, R65, UR4, -R105 ;  /* 0x0000000441697c23 */ /* 0x000fe20008010869 */
[----:B------:R-:W4:Y:S01]  /*e290*/  LDSM.16.MT88.4 R48, [R87+0x1400] ;  /* 0x001400005730783b */ /* 0x000f220000004200 */
[----:B------:R-:W-:Y:S01]  /*e2a0*/  FFMA.FTZ R65, R66, UR4, -R104 ;  /* 0x0000000442417c23 */ /* 0x000fe20008010868 */
[C---:B------:R-:W-:Y:S05]  /*e2b0*/  HMMA.16816.F32.BF16 R72, R36.reuse, R90, R72 ;  /* 0x0000005a2448723c */ /* 0x040fea0000041848 */
        /* <DEDUP_REMOVED lines=11> */
[----:B------:R-:W5:Y:S07]  /*e370*/  LDSM.16.MT88.4 R40, [R133+0x4800] ;  /* 0x004800008528783b */ /* 0x000f6e0000004200 */
[----:B------:R-:W-:Y:S01]  /*e380*/  MUFU.EX2 R65, R65 ;  /* 0x0000004100417308 */ /* 0x000fe20000000800 */
[----:B------:R-:W-:Y:S01]  /*e390*/  F2FP.BF16.F32.PACK_AB R36, R100, R99 ;  /* 0x000000636424723e */ /* 0x000fe200000010ff */
[----:B------:R-:W-:Y:S01]  /*e3a0*/  FADD.FTZ R128, R153, R128 ;  /* 0x0000008099807221 */ /* 0x000fe20000010000 */
[----:B--2---:R-:W-:Y:S01]  /*e3b0*/  F2FP.BF16.F32.PACK_AB R37, R102, R101 ;  /* 0x000000656625723e */ /* 0x004fe200000010ff */
[----:B------:R-:W-:Y:S01]  /*e3c0*/  FADD.FTZ R119, R114, R119 ;  /* 0x0000007772777221 */ /* 0x000fe20000010000 */
[----:B------:R-:W-:Y:S01]  /*e3d0*/  F2FP.BF16.F32.PACK_AB R38, R89, R88 ;  /* 0x000000585926723e */ /* 0x000fe200000010ff */
[----:B-1----:R-:W-:Y:S01]  /*e3e0*/  FFMA.FTZ R103, R58, UR4, -R104 ;  /* 0x000000043a677c23 */ /* 0x002fe20008010868 */
[----:B---3--:R-:W-:Y:S01]  /*e3f0*/  F2FP.BF16.F32.PACK_AB R39, R90, R91 ;  /* 0x0000005b5a27723e */ /* 0x008fe200000010ff */
[----:B------:R-:W-:Y:S01]  /*e400*/  FADD.FTZ R131, R131, R128 ;  /* 0x0000008083837221 */ /* 0x000fe20000010000 */
[----:B------:R-:W-:Y:S01]  /*e410*/  FFMA.FTZ R58, R59, UR4, -R104 ;  /* 0x000000043b3a7c23 */ /* 0x000fe20008010868 */
[----:B------:R-:W-:Y:S01]  /*e420*/  FADD.FTZ R130, R130, R119 ;  /* 0x0000007782827221 */ /* 0x000fe20000010000 */
[----:B------:R1:W-:Y:S03]  /*e430*/  MUFU.EX2 R59, R103 ;  /* 0x00000067003b7308 */ /* 0x0003e60000000800 */
[C---:B------:R-:W-:Y:S07]  /*e440*/  HMMA.16816.F32.BF16 R68, R36.reuse, R44, R68 ;  /* 0x0000002c2444723c */ /* 0x040fee0000041844 */
[----:B------:R-:W2:Y:S01]  /*e450*/  MUFU.EX2 R58, R58 ;  /* 0x0000003a003a7308 */ /* 0x000ea20000000800 */
[----:B------:R-:W-:Y:S04]  /*e460*/  FADD.FTZ R130, R129, R130 ;  /* 0x0000008281827221 */ /* 0x000fe80000010000 */
[----:B------:R-:W-:Y:S01]  /*e470*/  FADD.FTZ R157, R157, R130 ;  /* 0x000000829d9d7221 */ /* 0x000fe20000010000 */
[C---:B------:R-:W-:Y:S01]  /*e480*/  HMMA.16816.F32.BF16 R72, R36.reuse, R46, R72 ;  /* 0x0000002e2448723c */ /* 0x040fe20000041848 */
[----:B------:R-:W3:Y:S02]  /*e490*/  LDSM.16.MT88.4 R44, [R87+0x1800] ;  /* 0x00180000572c783b */ /* 0x000ee40000004200 */
[----:B-1----:R-:W-:Y:S04]  /*e4a0*/  FADD.FTZ R103, R96, R157 ;  /* 0x0000009d60677221 */ /* 0x002fe80000010000 */
[----:B------:R-:W-:Y:S01]  /*e4b0*/  FADD.FTZ R110, R110, R103 ;  /* 0x000000676e6e7221 */ /* 0x000fe20000010000 */
[C---:B----4-:R-:W-:Y:S03]  /*e4c0*/  HMMA.16816.F32.BF16 R76, R36.reuse, R48, R76 ;  /* 0x00000030244c723c */ /* 0x050fe6000004184c */
[----:B------:R-:W-:Y:S01]  /*e4d0*/  FADD.FTZ R48, R84, R131 ;  /* 0x0000008354307221 */ /* 0x000fe20000010000 */
[--C-:B------:R-:W-:Y:S01]  /*e4e0*/  FFMA.FTZ R84, R62, UR4, -R104.reuse ;  /* 0x000000043e547c23 */ /* 0x100fe20008010868 */
[--C-:B------:R-:W-:Y:S01]  /*e4f0*/  FFMA.FTZ R62, R63, UR4, -R104.reuse ;  /* 0x000000043f3e7c23 */ /* 0x100fe20008010868 */
[----:B------:R-:W-:Y:S01]  /*e500*/  FFMA.FTZ R104, R67, UR4, -R104 ;  /* 0x0000000443687c23 */ /* 0x000fe20008010868 */
[----:B------:R-:W-:Y:S01]  /*e510*/  FADD.FTZ R155, R155, R48 ;  /* 0x000000309b9b7221 */ /* 0x000fe20000010000 */
[----:B------:R-:W-:Y:S01]  /*e520*/  HMMA.16816.F32.BF16 R80, R36, R50, R80 ;  /* 0x000000322450723c */ /* 0x000fe20000041850 */
[----:B------:R-:W1:Y:S01]  /*e530*/  LDSM.16.MT88.4 R48, [R133+0x4c00] ;  /* 0x004c00008530783b */ /* 0x000e620000004200 */
[----:B------:R-:W-:Y:S01]  /*e540*/  MUFU.EX2 R63, R84 ;  /* 0x00000054003f7308 */ /* 0x000fe20000000800 */
[----:B------:R-:W-:Y:S01]  /*e550*/  F2FP.BF16.F32.PACK_AB R36, R55, R52 ;  /* 0x000000343724723e */ /* 0x000fe200000010ff */
[----:B------:R-:W-:Y:S01]  /*e560*/  FADD.FTZ R98, R98, R155 ;  /* 0x0000009b62627221 */ /* 0x000fe20000010000 */
[----:B------:R-:W-:Y:S07]  /*e570*/  F2FP.BF16.F32.PACK_AB R37, R53, R54 ;  /* 0x000000363525723e */ /* 0x000fee00000010ff */
[----:B------:R-:W4:Y:S01]  /*e580*/  MUFU.EX2 R62, R62 ;  /* 0x0000003e003e7308 */ /* 0x000f220000000800 */
[----:B------:R-:W-:Y:S01]  /*e590*/  F2FP.BF16.F32.PACK_AB R38, R57, R56 ;  /* 0x000000383926723e */ /* 0x000fe200000010ff */
[----:B------:R-:W-:Y:S01]  /*e5a0*/  FADD.FTZ R110, R97, R110 ;  /* 0x0000006e616e7221 */ /* 0x000fe20000010000 */
[----:B--2---:R-:W-:Y:S07]  /*e5b0*/  F2FP.BF16.F32.PACK_AB R39, R58, R59 ;  /* 0x0000003b3a27723e */ /* 0x004fee00000010ff */
[----:B------:R-:W2:Y:S01]  /*e5c0*/  MUFU.EX2 R104, R104 ;  /* 0x0000006800687308 */ /* 0x000ea20000000800 */
[----:B------:R-:W-:Y:S01]  /*e5d0*/  FADD.FTZ R93, R93, R98 ;  /* 0x000000625d5d7221 */ /* 0x000fe20000010000 */
[----:B------:R-:W-:Y:S03]  /*e5e0*/  FADD.FTZ R95, R95, R110 ;  /* 0x0000006e5f5f7221 */ /* 0x000fe60000010000 */
[----:B------:R-:W-:Y:S01]  /*e5f0*/  FADD.FTZ R92, R92, R93 ;  /* 0x0000005d5c5c7221 */ /* 0x000fe20000010000 */
[C---:B-----5:R-:W-:Y:S03]  /*e600*/  HMMA.16816.F32.BF16 R68, R36.reuse, R40, R68 ;  /* 0x000000282444723c */ /* 0x060fe60000041844 */
[----:B------:R-:W-:Y:S04]  /*e610*/  FADD.FTZ R94, R94, R95 ;  /* 0x0000005f5e5e7221 */ /* 0x000fe80000010000 */
[----:B------:R-:W-:Y:S01]  /*e620*/  FADD.FTZ R101, R101, R94 ;  /* 0x0000005e65657221 */ /* 0x000fe20000010000 */
[C---:B------:R-:W-:Y:S01]  /*e630*/  HMMA.16816.F32.BF16 R72, R36.reuse, R42, R72 ;  /* 0x0000002a2448723c */ /* 0x040fe20000041848 */
[----:B------:R-:W5:Y:S02]  /*e640*/  LDSM.16.MT88.4 R40, [R87+0x1c00] ;  /* 0x001c00005728783b */ /* 0x000f640000004200 */
[----:B------:R-:W-:Y:S04]  /*e650*/  FADD.FTZ R102, R102, R101 ;  /* 0x0000006566667221 */ /* 0x000fe80000010000 */
[----:B------:R-:W-:Y:S01]  /*e660*/  FADD.FTZ R91, R91, R102 ;  /* 0x000000665b5b7221 */ /* 0x000fe20000010000 */
[C---:B---3--:R-:W-:Y:S03]  /*e670*/  HMMA.16816.F32.BF16 R76, R36.reuse, R44, R76 ;  /* 0x0000002c244c723c */ /* 0x048fe6000004184c */
[----:B------:R-:W-:Y:S01]  /*e680*/  FADD.FTZ R45, R99, R92 ;  /* 0x0000005c632d7221 */ /* 0x000fe20000010000 */
[----:B------:R-:W-:Y:S03]  /*e690*/  FADD.FTZ R91, R90, R91 ;  /* 0x0000005b5a5b7221 */ /* 0x000fe60000010000 */
[----:B------:R-:W-:Y:S01]  /*e6a0*/  FADD.FTZ R45, R100, R45 ;  /* 0x0000002d642d7221 */ /* 0x000fe20000010000 */
[----:B------:R-:W-:Y:S03]  /*e6b0*/  HMMA.16816.F32.BF16 R80, R36, R46, R80 ;  /* 0x0000002e2450723c */ /* 0x000fe60000041850 */
[----:B------:R-:W-:Y:S01]  /*e6c0*/  F2FP.BF16.F32.PACK_AB R36, R61, R60 ;  /* 0x0000003c3d24723e */ /* 0x000fe200000010ff */
[----:B------:R-:W-:Y:S01]  /*e6d0*/  FADD.FTZ R88, R88, R45 ;  /* 0x0000002d58587221 */ /* 0x000fe20000010000 */
[----:B----4-:R-:W-:Y:S01]  /*e6e0*/  F2FP.BF16.F32.PACK_AB R37, R62, R63 ;  /* 0x0000003f3e25723e */ /* 0x010fe200000010ff */
[----:B------:R-:W-:Y:S01]  /*e6f0*/  FADD.FTZ R54, R54, R91 ;  /* 0x0000005b36367221 */ /* 0x000fe20000010000 */
[----:B------:R-:W-:Y:S01]  /*e700*/  F2FP.BF16.F32.PACK_AB R38, R105, R64 ;  /* 0x000000406926723e */ /* 0x000fe200000010ff */
[----:B------:R-:W-:Y:S01]  /*e710*/  FADD.FTZ R89, R89, R88 ;  /* 0x0000005859597221 */ /* 0x000fe20000010000 */
[----:B--2---:R-:W-:Y:S01]  /*e720*/  F2FP.BF16.F32.PACK_AB R39, R104, R65 ;  /* 0x000000416827723e */ /* 0x004fe200000010ff */
[----:B------:R-:W-:Y:S02]  /*e730*/  FADD.FTZ R54, R53, R54 ;  /* 0x0000003635367221 */ /* 0x000fe40000010000 */
[----:B------:R-:W-:Y:S02]  /*e740*/  FADD.FTZ R52, R52, R89 ;  /* 0x0000005934347221 */ /* 0x000fe40000010000 */
[----:B------:R-:W-:Y:S02]  /*e750*/  FADD.FTZ R59, R59, R54 ;  /* 0x000000363b3b7221 */ /* 0x000fe40000010000 */
[C---:B-1----:R-:W-:Y:S03]  /*e760*/  HMMA.16816.F32.BF16 R68, R36.reuse, R48, R68 ;  /* 0x000000302444723c */ /* 0x042fe60000041844 */
[----:B------:R-:W-:Y:S01]  /*e770*/  FADD.FTZ R55, R55, R52 ;  /* 0x0000003437377221 */ /* 0x000fe20000010000 */
[----:B------:R-:W-:Y:S03]  /*e780*/  FADD.FTZ R58, R58, R59 ;  /* 0x0000003b3a3a7221 */ /* 0x000fe60000010000 */
[----:B------:R-:W-:Y:S01]  /*e790*/  FADD.FTZ R56, R56, R55 ;  /* 0x0000003738387221 */ /* 0x000fe20000010000 */
        /* <DEDUP_REMOVED lines=14> */
.L_x_4069:
[----:B------:R-:W1:Y:S01]  /*e880*/  SHFL.BFLY PT, R10, R153, 0x2, 0x1f ;  /* 0x0c401f00990a7f89 */ /* 0x000e6200000e0000 */
[----:B------:R-:W-:Y:S01]  /*e890*/  ISETP.NE.AND P1, PT, R136, -0x1, PT ;  /* 0xffffffff8800780c */ /* 0x000fe20003f25270 */
[----:B------:R-:W2:Y:S01]  /*e8a0*/  S2UR UR8, SR_CTAID.X ;  /* 0x00000000000879c3 */ /* 0x000ea20000002500 */
[----:B------:R-:W-:Y:S01]  /*e8b0*/  BSSY.RECONVERGENT B0, `(.L_x_4074) ;  /* 0x000006d000007945 */ /* 0x000fe20003800200 */
[----:B------:R-:W3:Y:S01]  /*e8c0*/  SHFL.BFLY PT, R11, R152, 0x2, 0x1f ;  /* 0x0c401f00980b7f89 */ /* 0x000ee200000e0000 */
[----:B------:R-:W-:Y:S01]  /*e8d0*/  MOV R18, 0x7f800000 ;  /* 0x7f80000000127802 */ /* 0x000fe20000000f00 */
[----:B------:R-:W4:Y:S04]  /*e8e0*/  S2R R3, SR_TID.X ;  /* 0x0000000000037919 */ /* 0x000f280000002100 */
[----:B------:R-:W5:Y:S01]  /*e8f0*/  LDC R21, c[0x0][0x434] ;  /* 0x00010d00ff157b82 */ /* 0x000f620000000800 */
[----:B------:R-:W5:Y:S01]  /*e900*/  S2R R13, SR_CTAID.Z ;  /* 0x00000000000d7919 */ /* 0x000f620000002700 */
[----:B-1----:R-:W-:Y:S01]  /*e910*/  FADD.FTZ R10, R10, R153 ;  /* 0x000000990a0a7221 */ /* 0x002fe20000010000 */
[----:B--2---:R-:W-:Y:S01]  /*e920*/  USHF.L.U32 UR8, UR8, 0x6, URZ ;  /* 0x0000000608087899 */ /* 0x004fe200080006ff */
[----:B---3--:R-:W-:-:S03]  /*e930*/  FADD.FTZ R11, R11, R152 ;  /* 0x000000980b0b7221 */ /* 0x008fc60000010000 */
[----:B------:R-:W1:Y:S04]  /*e940*/  SHFL.BFLY PT, R5, R10, 0x1, 0x1f ;  /* 0x0c201f000a057f89 */ /* 0x000e6800000e0000 */
[----:B------:R-:W2:Y:S01]  /*e950*/  SHFL.BFLY PT, R4, R11, 0x1, 0x1f ;  /* 0x0c201f000b047f89 */ /* 0x000ea200000e0000 */
[C---:B----4-:R-:W-:Y:S02]  /*e960*/  SHF.L.U32 R8, R3.reuse, 0x1, RZ ;  /* 0x0000000103087819 */ /* 0x050fe400000006ff */
[----:B------:R-:W-:Y:S02]  /*e970*/  LOP3.LUT P6, RZ, R3, 0x3, RZ, 0xc0, !PT ;  /* 0x0000000303ff7812 */ /* 0x000fe400078cc0ff */
[----:B------:R-:W-:Y:S02]  /*e980*/  LOP3.LUT R9, R135, 0x6, R8, 0xf8, !PT ;  /* 0x0000000687097812 */ /* 0x000fe400078ef808 */
[----:B------:R-:W-:-:S02]  /*e990*/  LOP3.LUT R8, R145, 0xc0, R144, 0xf8, !PT ;  /* 0x000000c091087812 */ /* 0x000fc400078ef890 */
[----:B------:R-:W-:Y:S02]  /*e9a0*/  LOP3.LUT R9, R9, 0x20, R144, 0xf8, !PT ;  /* 0x0000002009097812 */ /* 0x000fe400078ef890 */
[----:B------:R-:W-:Y:S02]  /*e9b0*/  LOP3.LUT R144, R144, 0x18, RZ, 0xc0, !PT ;  /* 0x0000001890907812 */ /* 0x000fe400078ec0ff */
[----:B------:R-:W-:Y:S01]  /*e9c0*/  LOP3.LUT R9, R9, R8, RZ, 0xfc, !PT ;  /* 0x0000000809097212 */ /* 0x000fe200078efcff */
[----:B-1----:R-:W-:Y:S01]  /*e9d0*/  FADD.FTZ R5, R10, R5 ;  /* 0x000000050a057221 */ /* 0x002fe20000010000 */
[----:B------:R-:W1:Y:S01]  /*e9e0*/  LDC.U8 R8, c[0x0][0x548] ;  /* 0x00015200ff087b82 */ /* 0x000e620000000000 */
[----:B------:R-:W5:Y:S01]  /*e9f0*/  S2R R10, SR_CTAID.Y ;  /* 0x00000000000a7919 */ /* 0x000f620000002600 */
[----:B------:R-:W-:Y:S01]  /*ea00*/  LEA R17, R9, UR5, 0x1 ;  /* 0x0000000509117c11 */ /* 0x000fe2000f8e08ff */
[----:B--2---:R-:W-:Y:S01]  /*ea10*/  FADD.FTZ R4, R11, R4 ;  /* 0x000000040b047221 */ /* 0x004fe20000010000 */
[----:B------:R-:W2:Y:S01]  /*ea20*/  MUFU.RCP R7, R5 ;  /* 0x0000000500077308 */ /* 0x000ea20000001000 */
[----:B------:R-:W-:-:S02]  /*ea30*/  FSETP.NE.FTZ.AND P5, PT, R5, RZ, PT ;  /* 0x000000ff0500720b */ /* 0x000fc40003fb5000 */
[----:B------:R-:W-:Y:S02]  /*ea40*/  LOP3.LUT R11, R86, 0x20, RZ, 0xc0, !PT ;  /* 0x00000020560b7812 */ /* 0x000fe400078ec0ff */
[----:B------:R-:W-:Y:S02]  /*ea50*/  FSETP.NE.FTZ.AND P4, PT, R4, RZ, PT ;  /* 0x000000ff0400720b */ /* 0x000fe40003f95000 */
[----:B------:R-:W-:Y:S01]  /*ea60*/  LOP3.LUT R86, R86, 0x40, RZ, 0xc0, !PT ;  /* 0x0000004056567812 */ /* 0x000fe200078ec0ff */
[----:B------:R-:W3:Y:S01]  /*ea70*/  MUFU.RCP R6, R4 ;  /* 0x0000000400067308 */ /* 0x000ee20000001000 */
[C---:B------:R-:W-:Y:S02]  /*ea80*/  IADD3 R15, PT, PT, R17.reuse, -R11, RZ ;  /* 0x8000000b110f7210 */ /* 0x040fe40007ffe0ff */
[----:B------:R-:W-:-:S03]  /*ea90*/  IADD3 R19, PT, PT, R17, -R86, RZ ;  /* 0x8000005611137210 */ /* 0x000fc60007ffe0ff */
[----:B------:R-:W4:Y:S01]  /*eaa0*/  @P5 LDC R23, c[0x0][0x458] ;  /* 0x00011600ff175b82 */ /* 0x000f220000000800 */
[----:B------:R-:W-:Y:S01]  /*eab0*/  IADD3 R27, PT, PT, -R11, R19, RZ ;  /* 0x000000130b1b7210 */ /* 0x000fe20007ffe1ff */
[----:B------:R-:W5:Y:S01]  /*eac0*/  @P5 MUFU.LG2 R5, R5 ;  /* 0x0000000500055308 */ /* 0x000f620000000c00 */
[----:B--2---:R-:W-:Y:S02]  /*ead0*/  FSEL R7, R7, 1, P5 ;  /* 0x3f80000007077808 */ /* 0x004fe40002800000 */
[----:B-1----:R-:W-:-:S03]  /*eae0*/  ISETP.NE.AND P3, PT, R8, RZ, PT ;  /* 0x000000ff0800720c */ /* 0x002fc60003f65270 */
[----:B------:R-:W1:Y:S01]  /*eaf0*/  @P1 LDC.64 R8, c[0x0][0x408] ;  /* 0x00010200ff081b82 */ /* 0x000e620000000a00 */
[C---:B------:R-:W-:Y:S01]  /*eb00*/  FMUL.FTZ R68, R7.reuse, R68 ;  /* 0x0000004407447220 */ /* 0x040fe20000410000 */
[C---:B------:R-:W-:Y:S01]  /*eb10*/  FMUL.FTZ R69, R7.reuse, R69 ;  /* 0x0000004507457220 */ /* 0x040fe20000410000 */
[C---:B------:R-:W-:Y:S01]  /*eb20*/  FMUL.FTZ R72, R7.reuse, R72 ;  /* 0x0000004807487220 */ /* 0x040fe20000410000 */
        /* <DEDUP_REMOVED lines=14> */
[----:B------:R-:W2:Y:S01]  /*ec10*/  @!P3 LDC R12, c[0x0][0x3e0] ;  /* 0x0000f800ff0cbb82 */ /* 0x000ea20000000800 */
[----:B------:R-:W-:Y:S01]  /*ec20*/  F2FP.BF16.F32.PACK_AB R68, R69, R68 ;  /* 0x000000444544723e */ /* 0x000fe200000010ff */
[----:B------:R-:W3:Y:S01]  /*ec30*/  @P4 MUFU.LG2 R4, R4 ;  /* 0x0000000400044308 */ /* 0x000ee20000000c00 */
[----:B------:R-:W-:Y:S01]  /*ec40*/  F2FP.BF16.F32.PACK_AB R70, R71, R70 ;  /* 0x000000464746723e */ /* 0x000fe200000010ff */
[----:B-----5:R-:W-:Y:S01]  /*ec50*/  @P5 FMUL.FTZ R5, R5, 0.69314718246459960938 ;  /* 0x3f31721805055820 */ /* 0x020fe20000410000 */
[----:B------:R-:W-:Y:S01]  /*ec60*/  F2FP.BF16.F32.PACK_AB R72, R73, R72 ;  /* 0x000000484948723e */ /* 0x000fe200000010ff */
[----:B------:R-:W-:Y:S01]  /*ec70*/  STS [R17], R68 ;  /* 0x0000004411007388 */ /* 0x000fe20000000800 */
[----:B------:R-:W-:Y:S01]  /*ec80*/  F2FP.BF16.F32.PACK_AB R74, R75, R74 ;  /* 0x0000004a4b4a723e */ /* 0x000fe200000010ff */
[----:B------:R-:W5:Y:S01]  /*ec90*/  @!P1 LDC.64 R6, c[0x0][0x400] ;  /* 0x00010000ff069b82 */ /* 0x000f620000000a00 */
[----:B------:R-:W-:Y:S01]  /*eca0*/  ISETP.NE.OR P0, PT, R136, -0x1, !P3 ;  /* 0xffffffff8800780c */ /* 0x000fe20005f05670 */
[----:B------:R1:W-:Y:S01]  /*ecb0*/  STS [R17+0x200], R70 ;  /* 0x0002004611007388 */ /* 0x0003e20000000800 */
[----:B------:R-:W-:Y:S01]  /*ecc0*/  F2FP.BF16.F32.PACK_AB R76, R77, R76 ;  /* 0x0000004c4d4c723e */ /* 0x000fe200000010ff */
[----:B----4-:R-:W-:Y:S01]  /*ecd0*/  @P5 FFMA.FTZ R18, R2, R23, R5 ;  /* 0x0000001702125223 */ /* 0x010fe20000010005 */
[----:B------:R-:W-:Y:S01]  /*ece0*/  F2FP.BF16.F32.PACK_AB R78, R79, R78 ;  /* 0x0000004e4f4e723e */ /* 0x000fe200000010ff */
[----:B------:R-:W-:Y:S01]  /*ecf0*/  STS [R15+0x10], R72 ;  /* 0x000010480f007388 */ /* 0x000fe20000000800 */
[----:B------:R-:W-:Y:S01]  /*ed00*/  F2FP.BF16.F32.PACK_AB R80, R81, R80 ;  /* 0x000000505150723e */ /* 0x000fe200000010ff */
[----:B------:R-:W4:Y:S01]  /*ed10*/  @P4 LDC R11, c[0x0][0x458] ;  /* 0x00011600ff0b4b82 */ /* 0x000f220000000800 */
[----:B------:R-:W-:Y:S01]  /*ed20*/  F2FP.BF16.F32.PACK_AB R82, R83, R82 ;  /* 0x000000525352723e */ /* 0x000fe200000010ff */
[----:B------:R3:W-:Y:S04]  /*ed30*/  STS [R15+0x210], R74 ;  /* 0x0002104a0f007388 */ /* 0x0007e80000000800 */
[----:B------:R-:W-:Y:S02]  /*ed40*/  STS [R19+0x20], R76 ;  /* 0x0000204c13007388 */ /* 0x000fe40000000800 */
[----:B------:R-:W4:Y:S01]  /*ed50*/  @P3 LDC R14, c[0x0][0x454] ;  /* 0x00011500ff0e3b82 */ /* 0x000f220000000800 */
[----:B--2---:R-:W-:Y:S01]  /*ed60*/  @!P3 IMAD R12, R10, R12, R13 ;  /* 0x0000000c0a0cb224 */ /* 0x004fe200078e020d */
[----:B------:R2:W-:Y:S03]  /*ed70*/  STS [R19+0x220], R78 ;  /* 0x0002204e13007388 */ /* 0x0005e60000000800 */
[----:B------:R-:W-:Y:S01]  /*ed80*/  @!P3 IMAD R12, R12, R21, RZ ;  /* 0x000000150c0cb224 */ /* 0x000fe200078e02ff */
[----:B------:R4:W-:Y:S01]  /*ed90*/  STS [R27+0x30], R80 ;  /* 0x000030501b007388 */ /* 0x0009e20000000800 */
[----:B-----5:R-:W-:-:S03]  /*eda0*/  @!P1 IMAD.WIDE.U32 R24, R10, R6, RZ ;  /* 0x000000060a189225 */ /* 0x020fc600078e00ff */
[----:B------:R4:W-:Y:S01]  /*edb0*/  STS [R27+0x230], R82 ;  /* 0x000230521b007388 */ /* 0x0009e20000000800 */
[----:B-1----:R-:W-:Y:S01]  /*edc0*/  @P1 IMAD.WIDE.U32 R16, R136, R8, RZ ;  /* 0x0000000888101225 */ /* 0x002fe200078e00ff */
[----:B------:R-:W-:Y:S02]  /*edd0*/  SHF.R.U32.HI R8, RZ, 0x2, R3 ;  /* 0x00000002ff087819 */ /* 0x000fe40000011603 */
[----:B------:R-:W-:Y:S01]  /*ede0*/  IADD3 R3, PT, PT, R137, -UR8, RZ ;  /* 0x8000000889037c10 */ /* 0x000fe2000fffe0ff */
[----:B---3--:R-:W-:Y:S01]  /*edf0*/  @!P1 IMAD R15, R10, R7, R25 ;  /* 0x000000070a0f9224 */ /* 0x008fe200078e0219 */
[----:B------:R-:W-:Y:S01]  /*ee00*/  BAR.SYNC.DEFER_BLOCKING 0x0 ;  /* 0x0000000000007b1d */ /* 0x000fe20000010000 */
[----:B------:R-:W-:Y:S01]  /*ee10*/  @P1 IMAD R15, R136, R9, R17 ;  /* 0x00000009880f1224 */ /* 0x000fe200078e0211 */
[----:B------:R-:W-:Y:S01]  /*ee20*/  MOV R9, 0x7f800000 ;  /* 0x7f80000000097802 */ /* 0x000fe20000000f00 */
[----:B------:R-:W-:Y:S01]  /*ee30*/  @!P0 IMAD R136, R10, R21, RZ ;  /* 0x000000150a888224 */ /* 0x000fe200078e02ff */
[----:B------:R-:W-:-:S04]  /*ee40*/  ISETP.GE.AND P2, PT, R8, R3, PT ;  /* 0x000000030800720c */ /* 0x000fc80003f46270 */
[----:B------:R-:W1:Y:S01]  /*ee50*/  LDC.64 R6, c[0x0][0x408] ;  /* 0x00010200ff067b82 */ /* 0x000e620000000a00 */
[----:B--2---:R-:W-:Y:S01]  /*ee60*/  @P4 FMUL.FTZ R19, R4, 0.69314718246459960938 ;  /* 0x3f31721804134820 */ /* 0x004fe20000410000 */
[----:B----4-:R-:W-:-:S03]  /*ee70*/  @P3 IMAD R12, R13, R14, R136 ;  /* 0x0000000e0d0c3224 */ /* 0x010fc600078e0288 */
[----:B------:R-:W-:Y:S01]  /*ee80*/  @P4 FFMA.FTZ R9, R0, R11, R19 ;  /* 0x0000000b00094223 */ /* 0x000fe20000010013 */
[----:B------:R-:W-:Y:S06]  /*ee90*/  @P6 BRA `(.L_x_4075) ;  /* 0x0000000000386947 */ /* 0x000fec0003800000 */
[----:B------:R-:W2:Y:S01]  /*eea0*/  LDCU.64 UR4, c[0x0][0x420] ;  /* 0x00008400ff0477ac */ /* 0x000ea20008000a00 */
[----:B------:R-:W-:Y:S01]  /*eeb0*/  LOP3.LUT R5, R134, 0x30, RZ, 0xc0, !PT ;  /* 0x0000003086057812 */ /* 0x000fe200078ec0ff */
[----:B------:R-:W-:-:S03]  /*eec0*/  VIADD R137, R137, -UR8 ;  /* 0x8000000889897c36 */ /* 0x000fc60008000000 */
[----:B------:R-:W-:Y:S01]  /*eed0*/  LOP3.LUT R0, R5, 0x7, R8, 0xf8, !PT ;  /* 0x0000000705007812 */ /* 0x000fe200078ef808 */
[----:B------:R-:W-:-:S03]  /*eee0*/  VIADD R5, R12, UR8 ;  /* 0x000000080c057c36 */ /* 0x000fc60008000000 */
[C---:B------:R-:W-:Y:S01]  /*eef0*/  ISETP.GE.AND P4, PT, R0.reuse, R137, PT ;  /* 0x000000890000720c */ /* 0x040fe20003f86270 */
[C---:B------:R-:W-:Y:S01]  /*ef00*/  VIADD R4, R0.reuse, 0x8 ;  /* 0x0000000800047836 */ /* 0x040fe20000000000 */
[----:B------:R-:W-:-:S04]  /*ef10*/  IADD3 R2, P0, PT, R0, R5, RZ ;  /* 0x0000000500027210 */ /* 0x000fc80007f1e0ff */
[----:B------:R-:W-:Y:S02]  /*ef20*/  ISETP.GE.AND P3, PT, R4, R137, PT ;  /* 0x000000890400720c */ /* 0x000fe40003f66270 */
[----:B------:R-:W-:Y:S02]  /*ef30*/  LEA.HI.X.SX32 R5, R5, RZ, 0x1, P0 ;  /* 0x000000ff05057211 */ /* 0x000fe400000f0eff */
[----:B--2---:R-:W-:-:S04]  /*ef40*/  LEA R4, P0, R2, UR4, 0x2 ;  /* 0x0000000402047c11 */ /* 0x004fc8000f8010ff */
[----:B------:R-:W-:-:S05]  /*ef50*/  LEA.HI.X R5, R2, UR5, R5, 0x2, P0 ;  /* 0x0000000502057c11 */ /* 0x000fca00080f1405 */
[----:B------:R2:W-:Y:S04]  /*ef60*/  @!P4 STG.E desc[UR6][R4.64], R18 ;  /* 0x000000120400c986 */ /* 0x0005e8000c101906 */
[----:B------:R2:W-:Y:S02]  /*ef70*/  @!P3 STG.E desc[UR6][R4.64+0x20], R9 ;  /* 0x000020090400b986 */ /* 0x0005e4000c101906 */
.L_x_4075:
[----:B------:R-:W-:Y:S05]  /*ef80*/  BSYNC.RECONVERGENT B0 ;  /* 0x0000000000007941 */ /* 0x000fea0003800200 */
.L_x_4074:
[----:B------:R-:W-:Y:S01]  /*ef90*/  MOV R145, RZ ;  /* 0x000000ff00917202 */ /* 0x000fe20000000f00 */
[----:B------:R-:W3:Y:S01]  /*efa0*/  LDCU.64 UR4, c[0x0][0x410] ;  /* 0x00008200ff0477ac */ /* 0x000ee20008000a00 */
[----:B------:R-:W-:Y:S01]  /*efb0*/  @P1 MOV R24, R16 ;  /* 0x0000001000181202 */ /* 0x000fe20000000f00 */
[----:B--2---:R-:W2:Y:S01]  /*efc0*/  @!P2 LDC.64 R4, c[0x0][0x3f0] ;  /* 0x0000fc00ff04ab82 */ /* 0x004ea20000000a00 */
[----:B------:R-:W4:Y:S01]  /*efd0*/  LDS.128 R20, [R147] ;  /* 0x0000000093147984 */ /* 0x000f220000000c00 */
[----:B-1----:R-:W-:-:S04]  /*efe0*/  IMAD.WIDE.U32 R144, R6, UR8, R144 ;  /* 0x0000000806907c25 */ /* 0x002fc8000f8e0090 */
[----:B------:R-:W-:Y:S01]  /*eff0*/  IMAD R0, R7, UR8, R145 ;  /* 0x0000000807007c24 */ /* 0x000fe2000f8e0291 */
[----:B------:R-:W-:-:S04]  /*f000*/  IADD3 R10, P0, PT, R24, R144, RZ ;  /* 0x00000090180a7210 */ /* 0x000fc80007f1e0ff */
        /* <DEDUP_REMOVED lines=8> */
[----:B--2---:R-:W-:-:S04]  /*f090*/  @!P2 LEA R4, P0, R12, R4, 0x1 ;  /* 0x000000040c04a211 */ /* 0x004fc800078008ff */
[----:B------:R-:W-:Y:S02]  /*f0a0*/  @!P2 LEA.HI.X R5, R12, R5, R2, 0x1, P0 ;  /* 0x000000050c05a211 */ /* 0x000fe400000f0c02 */
[----:B------:R1:W2:Y:S04]  /*f0b0*/  LDS.128 R12, [R147+0x800] ;  /* 0x00080000930c7984 */ /* 0x0002a80000000c00 */
[----:B----4-:R1:W-:Y:S01]  /*f0c0*/  @!P2 STG.E.128 desc[UR6][R4.64], R20 ;  /* 0x000000140400a986 */ /* 0x0103e2000c101d06 */
[----:B------:R-:W-:Y:S05]  /*f0d0*/  @P1 EXIT ;  /* 0x000000000000194d */ /* 0x000fea0003800000 */
[----:B------:R-:W3:Y:S01]  /*f0e0*/  LDCU.64 UR4, c[0x0][0x3f0] ;  /* 0x00007e00ff0477ac */ /* 0x000ee20008000a00 */
[----:B------:R-:W-:Y:S02]  /*f0f0*/  IADD3 R3, P0, PT, R8, 0x20, RZ ;  /* 0x0000002008037810 */ /* 0x000fe40007f1e0ff */
[----:B------:R-:W-:Y:S02]  /*f100*/  MOV R11, R17 ;  /* 0x00000011000b7202 */ /* 0x000fe40000000f00 */
[----:B-1----:R-:W-:Y:S01]  /*f110*/  IADD3.X R5, PT, PT, RZ, RZ, RZ, P0, !PT ;  /* 0x000000ffff057210 */ /* 0x002fe200007fe4ff */
        /* <DEDUP_REMOVED lines=8> */
.L_x_4076:
        /* <DEDUP_REMOVED lines=14> */
.L_x_4932:


//--------------------- .text._ZN5flash24flash_fwd_splitkv_kernelI23Flash_fwd_kernel_traitsILi32ELi64ELi128ELi4ELb0ELb0EN7cutlass10bfloat16_tE19Flash_kernel_traitsILi32ELi64ELi128ELi4ES3_EELb1ELb0ELb0ELb0ELb1ELb1ELb0ELb1EEEvNS_16Flash_fwd_paramsE --------------------------
	.section	.text._ZN5flash24flash_fwd_splitkv_kernelI23Flash_fwd_kernel_traitsILi32ELi64ELi128ELi4ELb0ELb0EN7cutlass10bfloat16_tE19Flash_kernel_traitsILi32ELi64ELi128ELi4ES3_EELb1ELb0ELb0ELb0ELb1ELb1ELb0ELb1EEEvNS_16Flash_fwd_paramsE,"ax",@progbits
	.align	128
        .global         _ZN5flash24flash_fwd_splitkv_kernelI23Flash_fwd_kernel_traitsILi32ELi64ELi128ELi4ELb0ELb0EN7cutlass10bfloat16_tE19Flash_kernel_traitsILi32ELi64ELi128ELi4ES3_EELb1ELb0ELb0ELb0ELb1ELb1ELb0ELb1EEEvNS_16Flash_fwd_paramsE
        .type           _ZN5flash24flash_fwd_splitkv_kernelI23Flash_fwd_kernel_traitsILi32ELi64ELi128ELi4ELb0ELb0EN7cutlass10bfloat16_tE19Flash_kernel_traitsILi32ELi64ELi128ELi4ES3_EELb1ELb0ELb0ELb0ELb1ELb1ELb0ELb1EEEvNS_16Flash_fwd_paramsE,@function
        .size           _ZN5flash24flash_fwd_splitkv_kernelI23Flash_fwd_kernel_traitsILi32ELi64ELi128ELi4ELb0ELb0EN7cutlass10bfloat16_tE19Flash_kernel_traitsILi32ELi64ELi128ELi4ES3_EELb1ELb0ELb0ELb0ELb1ELb1ELb0ELb1EEEvNS_16Flash_fwd_paramsE,(.L_x_4933 - _ZN5flash24flash_fwd_splitkv_kernelI23Flash_fwd_kernel_traitsILi32ELi64ELi128ELi4ELb0ELb0EN7cutlass10bfloat16_tE19Flash_kernel_traitsILi32ELi64ELi128ELi4ES3_EELb1ELb0ELb0ELb0ELb1ELb1ELb0ELb1EEEvNS_16Flash_fwd_paramsE)
        .other          _ZN5flash24flash_fwd_splitkv_kernelI23Flash_fwd_kernel_traitsILi32ELi64ELi128ELi4ELb0ELb0EN7cutlass10bfloat16_tE19Flash_kernel_traitsILi32ELi64ELi128ELi4ES3_EELb1ELb0ELb0ELb0ELb1ELb1ELb0ELb1EEEvNS_16Flash_fwd_paramsE,@"STO_CUDA_ENTRY STV_DEFAULT"
_ZN5flash24flash_fwd_splitkv_kernelI23Flash_fwd_kernel_traitsILi32ELi64ELi128ELi4ELb0ELb0EN7cutlass10bfloat16_tE19Flash_kernel_traitsILi32ELi64ELi128ELi4ES3_EELb1ELb0ELb0ELb0ELb1ELb1ELb0ELb1EEEvNS_16Flash_fwd_paramsE:
.text._ZN5flash24flash_fwd_splitkv_kernelI23Flash_fwd_kernel_traitsILi32ELi64ELi128ELi4ELb0ELb0EN7cutlass10bfloat16_tE19Flash_kernel_traitsILi32ELi64ELi128ELi4ES3_EELb1ELb0ELb0ELb0ELb1ELb1ELb0ELb1EEEvNS_16Flash_fwd_paramsE:
        /* <DEDUP_REMOVED lines=37> */
[----:B------:R-:W-:Y:S01]  /*0250*/  IADD3 R12, P0, PT, R9, R4, RZ ;  /* 0x00000004090c7210 */ /* 0x000fe20007f1e0ff */
[----:B------:R-:W1:Y:S04]  /*0260*/  @!P1 LDC.64 R2, c[0x0][0x488] ;  /* 0x00012200ff029b82 */ /* 0x000e680000000a00 */
[----:B------:R-:W-:-:S06]  /*0270*/  IMAD.X R13, R7, 0x1, R5, P0 ;  /* 0x00000001070d7824 */ /* 0x000fcc00000e0605 */
[----:B------:R1:W5:Y:S01]  /*0280*/  @!P5 LDG.E R6, desc[UR6][R12.64] ;  /* 0x000000060c06d981 */ /* 0x000362000c1e1900 */
[----:B------:R-:W-:-:S04]  /*0290*/  ISETP.NE.U32.AND P0, PT, R4, RZ, PT ;  /* 0x000000ff0400720c */ /* 0x000fc80003f05070 */
[----:B------:R-:W-:-:S13]  /*02a0*/  ISETP.NE.AND.EX P0, PT, R5, RZ, PT, P0 ;  /* 0x000000ff0500720c */ /* 0x000fda0003f05300 */
[----:B---3--:R-:W3:Y:S01]  /*02b0*/  @!P0 LDC R53, c[0x0][0x438] ;  /* 0x00010e00ff358b82 */ /* 0x008ee20000000800 */
[----:B------:R-:W-:Y:S02]  /*02c0*/  IMAD.SHL.U32 R56, R10, 0x40, RZ ;  /* 0x000000400a387824 */ /* 0x000fe400078e00ff */
[----:B--2---:R-:W-:-:S05]  /*02d0*/  @P3 IMAD.IADD R104, R11, 0x1, -R103 ;  /* 0x000000010b683824 */ /* 0x004fca00078e0a67 */
[----:B----4-:R-:W-:Y:S01]  /*02e0*/  ISETP.GT.AND P3, PT, R104, R56, PT ;  /* 0x000000386800720c */ /* 0x010fe20003f64270 */
[----:B-1-3--:R-:W-:-:S12]  /*02f0*/  @!P0 BRA `(.L_x_4077) ;  /* 0x00000000000c8947 */ /* 0x00afd80003800000 */
[----:B------:R-:W2:Y:S02]  /*0300*/  @P4 LDG.E R53, desc[UR6][R12.64+0x4] ;  /* 0x000004060c354981 */ /* 0x000ea4000c1e1900 */
[----:B--2--5:R-:W-:-:S06]  /*0310*/  @P4 IADD3 R53, PT, PT, R53, -R6, RZ ;  /* 0x8000000635354210 */ /* 0x024fcc0007ffe0ff */
[----:B------:R1:W5:Y:S02]  /*0320*/  @!P4 LDG.E R53, desc[UR6][R12.64] ;  /* 0x000000060c35c981 */ /* 0x000364000c1e1900 */
.L_x_4077:
        /* <DEDUP_REMOVED lines=76> */
.L_x_4080:
[----:B------:R-:W-:Y:S05]  /*07f0*/  BSYNC.RECONVERGENT B0 ;  /* 0x0000000000007941 */ /* 0x000fea0003800200 */
.L_x_4079:
        /* <DEDUP_REMOVED lines=14> */
.L_x_4078:
        /* <DEDUP_REMOVED lines=10> */
.L_x_4081:
        /* <DEDUP_REMOVED lines=33> */
[----:B------:R-:W-:Y:S02]  /*0b90*/  MOV R4, R6 ;  /* 0x0000000600047202 */ /* 0x000fe40000000f00 */
[----:B------:R-:W-:Y:S02]  /*0ba0*/  LEA.HI.X R110, R12, UR13, R110, 0x2, P0 ;  /* 0x0000000d0c6e7c11 */ /* 0x000fe400080f146e */
[----:B------:R-:W-:Y:S01]  /*0bb0*/  MOV R6, R111 ;  /* 0x0000006f00067202 */ /* 0x000fe20000000f00 */
[----:B------:R-:W-:Y:S01]  /*0bc0*/  @!P1 IMAD.MOV R4, RZ, RZ, -R4 ;  /* 0x000000ffff049224 */ /* 0x000fe200078e0a04 */
[----:B------:R-:W-:Y:S01]  /*0bd0*/  @!P3 LOP3.LUT R4, RZ, R5, RZ, 0x33, !PT ;  /* 0x00000005ff04b212 */ /* 0x000fe200078e33ff */
[----:B------:R-:W-:-:S04]  /*0be0*/  IMAD.MOV.U32 R7, RZ, RZ, R110 ;  /* 0x000000ffff077224 */ /* 0x000fc800078e006e */
[C---:B------:R-:W-:Y:S02]  /*0bf0*/  IMAD.WIDE R18, R4.reuse, 0x4, R6 ;  /* 0x0000000404127825 */ /* 0x040fe400078e0206 */
[----:B------:R-:W1:Y:S04]  /*0c00*/  LDC R6, c[0x0][0x3e8] ;  /* 0x0000fa00ff067b82 */ /* 0x000e680000000800 */
[----:B------:R-:W3:Y:S01]  /*0c10*/  LDG.E R18, desc[UR6][R18.64] ;  /* 0x0000000612127981 */ /* 0x000ee2000c1e1900 */
[----:B------:R-:W-:Y:S01]  /*0c20*/  IADD3 R4, PT, PT, -R4, RZ, RZ ;  /* 0x000000ff04047210 */ /* 0x000fe20007ffe1ff */
[----:B--2---:R-:W-:Y:S01]  /*0c30*/  IMAD.U32 R46, RZ, RZ, UR4 ;  /* 0x00000004ff2e7e24 */ /* 0x004fe2000f8e00ff */
[----:B------:R-:W-:-:S03]  /*0c40*/  MOV R47, UR5 ;  /* 0x00000005002f7c02 */ /* 0x000fc60008000f00 */
[----:B------:R-:W-:Y:S01]  /*0c50*/  IMAD R2, R5, R4, R2 ;  /* 0x0000000405027224 */ /* 0x000fe200078e0202 */
[----:B-1----:R-:W-:-:S04]  /*0c60*/  IABS R3, R6 ;  /* 0x0000000600037213 */ /* 0x002fc80000000000 */
        /* <DEDUP_REMOVED lines=16> */
[----:B------:R-:W-:-:S04]  /*0d70*/  LOP3.LUT R3, R8, R6, RZ, 0x3c, !PT ;  /* 0x0000000608037212 */ /* 0x000fc800078e3cff */
[----:B------:R-:W-:-:S07]  /*0d80*/  ISETP.GE.AND P0, PT, R3, RZ, PT ;  /* 0x000000ff0300720c */ /* 0x000fce0003f06270 */
[----:B------:R-:W-:Y:S02]  /*0d90*/  @P1 IADD3 R7, PT, PT, R7, 0x1, RZ ;  /* 0x0000000107071810 */ /* 0x000fe40007ffe0ff */
[----:B------:R-:W-:Y:S02]  /*0da0*/  ISETP.NE.AND P1, PT, R6, RZ, PT ;  /* 0x000000ff0600720c */ /* 0x000fe40003f25270 */
[----:B------:R-:W-:Y:S02]  /*0db0*/  MOV R4, R7 ;  /* 0x0000000700047202 */ /* 0x000fe40000000f00 */
[----:B------:R-:W-:Y:S02]  /*0dc0*/  LOP3.LUT R6, RZ, R6, RZ, 0x33, !PT ;  /* 0x00000006ff067212 */ /* 0x000fe400078e33ff */
        /* <DEDUP_REMOVED lines=35> */
.L_x_4082:
        /* <DEDUP_REMOVED lines=17> */
.L_x_4084:
[----:B------:R-:W2:Y:S01]  /*1110*/  LDC.64 R46, c[0x0][0x3b8] ;  /* 0x0000ee00ff2e7b82 */ /* 0x000ea20000000a00 */
[----:B------:R-:W-:-:S05]  /*1120*/  IADD3 R4, PT, PT, R0, R6, RZ ;  /* 0x0000000600047210 */ /* 0x000fca0007ffe0ff */
[C---:B--2---:R-:W-:Y:S02]  /*1130*/  IMAD R9, R4.reuse, R47, RZ ;  /* 0x0000002f04097224 */ /* 0x044fe400078e02ff */
[----:B------:R-:W-:-:S05]  /*1140*/  IMAD.WIDE.U32 R4, R4, R46, RZ ;  /* 0x0000002e04047225 */ /* 0x000fca00078e00ff */
[----:B------:R-:W-:Y:S02]  /*1150*/  IADD3 R9, PT, PT, R5, R9, RZ ;  /* 0x0000000905097210 */ /* 0x000fe40007ffe0ff */
[----:B------:R-:W-:Y:S02]  /*1160*/  MOV R11, R4 ;  /* 0x00000004000b7202 */ /* 0x000fe40000000f00 */
.L_x_4085:
        /* <DEDUP_REMOVED lines=16> */
.L_x_4086:
[----:B------:R-:W2:Y:S01]  /*1270*/  LDC.64 R44, c[0x0][0x3c0] ;  /* 0x0000f000ff2c7b82 */ /* 0x000ea20000000a00 */
[----:B------:R-:W-:-:S05]  /*1280*/  IADD3 R0, PT, PT, R0, R6, RZ ;  /* 0x0000000600007210 */ /* 0x000fca0007ffe0ff */
[C---:B--2---:R-:W-:Y:S02]  /*1290*/  IMAD R12, R0.reuse, R45, RZ ;  /* 0x0000002d000c7224 */ /* 0x044fe400078e02ff */
[----:B-1---5:R-:W-:-:S05]  /*12a0*/  IMAD.WIDE.U32 R2, R0, R44, RZ ;  /* 0x0000002c00027225 */ /* 0x022fca00078e00ff */
[----:B------:R-:W-:Y:S02]  /*12b0*/  IADD3 R12, PT, PT, R3, R12, RZ ;  /* 0x0000000c030c7210 */ /* 0x000fe40007ffe0ff */
[----:B------:R-:W-:-:S07]  /*12c0*/  MOV R13, R2 ;  /* 0x00000002000d7202 */ /* 0x000fce0000000f00 */
.L_x_4087:
[----:B------:R-:W1:Y:S01]  /*12d0*/  LDC R6, c[0x0][0x3e8] ;  /* 0x0000fa00ff067b82 */ /* 0x000e620000000800 */
[-C--:B------:R-:W-:Y:S01]  /*12e0*/  LOP3.LUT R13, R13, R12.reuse, RZ, 0x3c, !PT ;  /* 0x0000000c0d0d7212 */ /* 0x080fe200078e3cff */
[----:B------:R-:W-:Y:S01]  /*12f0*/  IMAD.MOV.U32 R19, RZ, RZ, R9 ;  /* 0x000000ffff137224 */ /* 0x000fe200078e0009 */
[----:B------:R-:W-:Y:S02]  /*1300*/  MOV R18, R11 ;  /* 0x0000000b00127202 */ /* 0x000fe40000000f00 */
[----:B------:R-:W-:Y:S02]  /*1310*/  CS2R R110, SRZ ;  /* 0x00000000006e7805 */ /* 0x000fe4000001ff00 */
[----:B------:R-:W-:-:S04]  /*1320*/  LOP3.LUT R12, R13, R12, RZ, 0x3c, !PT ;  /* 0x0000000c0d0c7212 */ /* 0x000fc800078e3cff */
[----:B------:R-:W-:Y:S02]  /*1330*/  LOP3.LUT R13, R13, R12, RZ, 0x3c, !PT ;  /* 0x0000000c0d0d7212 */ /* 0x000fe400078e3cff */
[----:B-1----:R-:W-:-:S04]  /*1340*/  IABS R0, R6 ;  /* 0x0000000600007213 */ /* 0x002fc80000000000 */
        /* <DEDUP_REMOVED lines=18> */
[----:B------:R-:W-:Y:S01]  /*1470*/  LOP3.LUT R0, R8, R6, RZ, 0x3c, !PT ;  /* 0x0000000608007212 */ /* 0x000fe200078e3cff */
[----:B------:R-:W2:Y:S03]  /*1480*/  LDC.64 R2, c[0x0][0x3d0] ;  /* 0x0000f400ff027b82 */ /* 0x000ea60000000a00 */
[----:B------:R-:W-:Y:S02]  /*1490*/  ISETP.GE.AND P0, PT, R0, RZ, PT ;  /* 0x000000ff0000720c */ /* 0x000fe40003f06270 */
[----:B------:R-:W-:-:S05]  /*14a0*/  LEA R0, R33, 0xffffff80, 0x7 ;  /* 0xffffff8021007811 */ /* 0x000fca00078e38ff */
[----:B------:R-:W-:Y:S01]  /*14b0*/  @P1 VIADD R7, R7, 0x1 ;  /* 0x0000000107071836 */ /* 0x000fe20000000000 */
[----:B------:R-:W-:Y:S01]  /*14c0*/  ISETP.NE.AND P1, PT, R6, RZ, PT ;  /* 0x000000ff0600720c */ /* 0x000fe20003f25270 */
[C---:B------:R-:W-:Y:S01]  /*14d0*/  IMAD.WIDE.U32 R12, R0.reuse, R44, R12 ;  /* 0x0000002c000c7225 */ /* 0x040fe200078e000c */
[----:B------:R-:W-:Y:S02]  /*14e0*/  LOP3.LUT R6, RZ, R6, RZ, 0x33, !PT ;  /* 0x00000006ff067212 */ /* 0x000fe400078e33ff */
        /* <DEDUP_REMOVED lines=17> */
.L_x_4083:
[----:B------:R-:W-:Y:S01]  /*1600*/  IMAD.MOV.U32 R5, RZ, RZ, RZ ;  /* 0x000000ffff057224 */ /* 0x000fe200078e00ff */
[----:B------:R-:W1:Y:S01]  /*1610*/  LDC.64 R82, c[0x0][0x3b0] ;  /* 0x0000ec00ff527b82 */ /* 0x000e620000000a00 */
[----:B------:R-:W-:Y:S01]  /*1620*/  IMAD.SHL.U32 R12, R54, 0x8, RZ ;  /* 0x00000008360c7824 */ /* 0x000fe200078e00ff */
[----:B------:R-:W2:Y:S03]  /*1630*/  LDCU.64 UR10, c[0x0][0x3c8] ;  /* 0x00007900ff0a77ac */ /* 0x000ea60008000a00 */
[----:B------:R3:W5:Y:S01]  /*1640*/  @P2 LDG.E R5, desc[UR6][R14.64] ;  /* 0x000000060e052981 */ /* 0x000762000c1e1900 */
[----:B------:R-:W-:Y:S01]  /*1650*/  ISETP.NE.AND P2, PT, R103, -0x1, PT ;  /* 0xffffffff6700780c */ /* 0x000fe20003f45270 */
[----:B------:R-:W4:Y:S01]  /*1660*/  LDCU.64 UR4, c[0x0][0x390] ;  /* 0x00007200ff0477ac */ /* 0x000f220008000a00 */
[----:B------:R-:W-:Y:S02]  /*1670*/  LOP3.LUT R12, R12, 0x18, RZ, 0xc0, !PT ;  /* 0x000000180c0c7812 */ /* 0x000fe400078ec0ff */
[----:B------:R-:W-:Y:S01]  /*1680*/  SHF.R.U32.HI R80, RZ, 0x2, R54 ;  /* 0x00000002ff507819 */ /* 0x000fe20000011636 */
[----:B------:R-:W2:Y:S01]  /*1690*/  LDCU.64 UR8, c[0x0][0x388] ;  /* 0x00007100ff0877ac */ /* 0x000ea20008000a00 */
[----:B------:R-:W-:-:S02]  /*16a0*/  IADD3 R18, P3, PT, R12, R13, RZ ;  /* 0x0000000d0c127210 */ /* 0x000fc40007f7e0ff */
[----:B------:R-:W-:Y:S01]  /*16b0*/  IADD3 R20, P4, PT, R12, R9, RZ ;  /* 0x000000090c147210 */ /* 0x000fe20007f9e0ff */
[----:B------:R-:W-:Y:S01]  /*16c0*/  IMAD.SHL.U32 R9, R54, 0x4, RZ ;  /* 0x0000000436097824 */ /* 0x000fe200078e00ff */
[----:B------:R-:W-:Y:S02]  /*16d0*/  IADD3.X R19, PT, PT, RZ, R4, RZ, P3, !PT ;  /* 0x00000004ff137210 */ /* 0x000fe40001ffe4ff */
[----:B------:R-:W-:Y:S01]  /*16e0*/  MOV R81, RZ ;  /* 0x000000ff00517202 */ /* 0x000fe20000000f00 */
[----:B------:R-:W3:Y:S01]  /*16f0*/  @!P2 LDC.64 R2, c[0x0][0x398] ;  /* 0x0000e600ff02ab82 */ /* 0x000ee20000000a00 */
        /* <DEDUP_REMOVED lines=8> */
[----:B------:R-:W-:-:S04]  /*1780*/  IMAD.WIDE.U32 R20, R80, R46, R20 ;  /* 0x0000002e50147225 */ /* 0x000fc800078e0014 */
[----:B------:R-:W-:Y:S02]  /*1790*/  IMAD R57, R11, R82, RZ ;  /* 0x000000520b397224 */ /* 0x000fe400078e02ff */
[----:B------:R-:W-:Y:S02]  /*17a0*/  IMAD R0, R80, R47, R21 ;  /* 0x0000002f50007224 */ /* 0x000fe400078e0215 */
[----:B---3--:R-:W-:-:S03]  /*17b0*/  @!P2 IMAD.WIDE.U32 R14, R55, R2, RZ ;  /* 0x00000002370ea225 */ /* 0x008fc600078e00ff */
[----:B------:R-:W-:Y:S01]  /*17c0*/  SHF.L.U64.HI R0, R20, 0x1, R0 ;  /* 0x0000000114007819 */ /* 0x000fe20000010200 */
[----:B------:R-:W-:Y:S02]  /*17d0*/  @!P2 IMAD.MOV.U32 R2, RZ, RZ, R14 ;  /* 0x000000ffff02a224 */ /* 0x000fe400078e000e */
[----:B------:R-:W-:Y:S01]  /*17e0*/  @P2 IMAD.MOV.U32 R2, RZ, RZ, R16 ;  /* 0x000000ffff022224 */ /* 0x000fe200078e0010 */
[----:B------:R-:W1:Y:S01]  /*17f0*/  LDC R14, c[0x0][0x450] ;  /* 0x00011400ff0e7b82 */ /* 0x000e620000000800 */
[----:B------:R-:W-:Y:S02]  /*1800*/  @!P2 IMAD R3, R55, R3, R15 ;  /* 0x000000033703a224 */ /* 0x000fe400078e020f */
[-C--:B------:R-:W-:Y:S01]  /*1810*/  @P2 IMAD R3, R103, R83.reuse, R17 ;  /* 0x0000005367032224 */ /* 0x080fe200078e0211 */
[----:B------:R-:W-:Y:S01]  /*1820*/  IADD3 R16, P2, PT, R12, R2, RZ ;  /* 0x000000020c107210 */ /* 0x000fe20007f5e0ff */
[----:B------:R-:W-:Y:S01]  /*1830*/  IMAD R57, R10, R83, R57 ;  /* 0x000000530a397224 */ /* 0x000fe200078e0239 */
[----:B------:R-:W-:-:S03]  /*1840*/  SHF.L.U32 R2, R20, 0x1, RZ ;  /* 0x0000000114027819 */ /* 0x000fc600000006ff */
[----:B------:R-:W-:Y:S01]  /*1850*/  IMAD.X R17, RZ, RZ, R3, P2 ;  /* 0x000000ffff117224 */ /* 0x000fe200010e0603 */
[----:B----4-:R-:W-:Y:S01]  /*1860*/  IADD3 R4, P2, PT, R4, UR4, RZ ;  /* 0x0000000404047c10 */ /* 0x010fe2000ff5e0ff */
[----:B------:R-:W-:Y:S01]  /*1870*/  IMAD R3, R80, R45, R19 ;  /* 0x0000002d50037224 */ /* 0x000fe200078e0213 */
[----:B--2---:R-:W-:Y:S01]  /*1880*/  IADD3 R2, P3, PT, R2, UR8, RZ ;  /* 0x0000000802027c10 */ /* 0x004fe2000ff7e0ff */
[----:B------:R-:W-:-:S03]  /*1890*/  IMAD.WIDE.U32 R16, R8, UR10, R16 ;  /* 0x0000000a08107c25 */ /* 0x000fc6000f8e0010 */
[----:B------:R-:W-:Y:S01]  /*18a0*/  SHF.L.U64.HI R3, R18, 0x1, R3 ;  /* 0x0000000112037819 */ /* 0x000fe20000010203 */
[----:B------:R-:W-:Y:S01]  /*18b0*/  IMAD R15, R8, UR11, R17 ;  /* 0x0000000b080f7c24 */ /* 0x000fe2000f8e0211 */
[----:B------:R-:W-:Y:S01]  /*18c0*/  SHF.R.S32.HI R8, RZ, 0x1f, R53 ;  /* 0x0000001fff087819 */ /* 0x000fe20000011435 */
[----:B------:R-:W-:Y:S01]  /*18d0*/  IMAD.MOV.U32 R106, RZ, RZ, R2 ;  /* 0x000000ffff6a7224 */ /* 0x000fe200078e0002 */
[----:B------:R-:W-:Y:S01]  /*18e0*/  IADD3.X R3, PT, PT, R3, UR5, RZ, P2, !PT ;  /* 0x0000000503037c10 */ /* 0x000fe200097fe4ff */
[----:B------:R-:W-:Y:S01]  /*18f0*/  IMAD.MOV.U32 R109, RZ, RZ, R4 ;  /* 0x000000ffff6d7224 */ /* 0x000fe200078e0004 */
[----:B------:R-:W-:Y:S02]  /*1900*/  LEA.HI R61, R8, R53, RZ, 0x7 ;  /* 0x00000035083d7211 */ /* 0x000fe400078f38ff */
[----:B-1----:R-:W-:Y:S01]  /*1910*/  LEA.HI R11, R14, R14, RZ, 0x1 ;  /* 0x0000000e0e0b7211 */ /* 0x002fe200078f08ff */
[----:B------:R-:W-:Y:S01]  /*1920*/  IMAD.MOV.U32 R108, RZ, RZ, R3 ;  /* 0x000000ffff6c7224 */ /* 0x000fe200078e0003 */
[----:B------:R-:W-:-:S02]  /*1930*/  SHF.R.S32.HI R61, RZ, 0x7, R61 ;  /* 0x00000007ff3d7819 */ /* 0x000fc4000001143d */
[----:B------:R-:W-:Y:S02]  /*1940*/  LOP3.LUT R8, R9, 0xc, RZ, 0xc0, !PT ;  /* 0x0000000c09087812 */ /* 0x000fe400078ec0ff */
[----:B------:R-:W-:Y:S02]  /*1950*/  ISETP.GE.AND P2, PT, R61, R33, PT ;  /* 0x000000213d00720c */ /* 0x000fe40003f46270 */
[----:B------:R-:W-:Y:S02]  /*1960*/  SHF.R.S32.HI R11, RZ, 0x1, R11 ;  /* 0x00000001ff0b7819 */ /* 0x000fe4000001140b */
[----:B------:R-:W-:Y:S02]  /*1970*/  MOV R14, R16 ;  /* 0x00000010000e7202 */ /* 0x000fe40000000f00 */
[----:B------:R-:W-:Y:S01]  /*1980*/  IADD3.X R0, PT, PT, R0, UR9, RZ, P3, !PT ;  /* 0x0000000900007c10 */ /* 0x000fe20009ffe4ff */
[----:B------:R-:W-:Y:S02]  /*1990*/  IMAD R59, R80, R11, R8 ;  /* 0x0000000b503b7224 */ /* 0x000fe400078e0208 */
[----:B------:R-:W-:Y:S01]  /*19a0*/  IMAD.WIDE.U32 R82, R10, R82, R14 ;  /* 0x000000520a527225 */ /* 0x000fe200078e000e */
[----:B------:R-:W-:-:S02]  /*19b0*/  MOV R105, R0 ;  /* 0x0000000000697202 */ /* 0x000fc40000000f00 */
[----:B------:R-:W-:Y:S02]  /*19c0*/  SHF.R.S32.HI R58, RZ, 0x1f, R59 ;  /* 0x0000001fff3a7819 */ /* 0x000fe4000001143b */
        /* <DEDUP_REMOVED lines=8> */
[----:B------:R-:W-:Y:S01]  /*1a50*/  IMAD.IADD R8, R8, 0x1, R59 ;  /* 0x0000000108087824 */ /* 0x000fe200078e023b */
[----:B------:R-:W3:Y:S01]  /*1a60*/  LDC.64 R48, c[0x0][0x4b0] ;  /* 0x00012c00ff307b82 */ /* 0x000ee20000000a00 */
[----:B------:R-:W4:Y:S01]  /*1a70*/  LDCU.128 UR16, c[0x0][0x4b0] ;  /* 0x00009600ff1077ac */ /* 0x000f220008000c00 */
[----:B------:R-:W-:Y:S01]  /*1a80*/  SEL R6, R6, R7, !P1 ;  /* 0x0000000706067207 */ /* 0x000fe20004800000 */
[----:B-----5:R-:W-:Y:S01]  /*1a90*/  IMAD.IADD R5, R77, 0x1, R5 ;  /* 0x000000014d057824 */ /* 0x020fe200078e0205 */
[----:B------:R-:W-:Y:S01]  /*1aa0*/  MOV R63, R4 ;  /* 0x00000004003f7202 */ /* 0x000fe20000000f00 */
[----:B------:R-:W4:Y:S01]  /*1ab0*/  LDCU.128 UR12, c[0x0][0x4c0] ;  /* 0x00009800ff0c77ac */ /* 0x000f220008000c00 */
[----:B------:R-:W-:Y:S01]  /*1ac0*/  SHF.R.S32.HI R14, RZ, 0x1f, R6 ;  /* 0x0000001fff0e7819 */ /* 0x000fe20000011406 */
[----:B------:R-:W-:Y:S01]  /*1ad0*/  IMAD R35, R5, R11, RZ ;  /* 0x0000000b05237224 */ /* 0x000fe200078e02ff */
[----:B------:R-:W3:Y:S01]  /*1ae0*/  LDC.64 R44, c[0x0][0x3c0] ;  /* 0x0000f000ff2c7b82 */ /* 0x000ee20000000a00 */
[----:B------:R-:W3:Y:S01]  /*1af0*/  LDCU.64 UR4, c[0x0][0x488] ;  /* 0x00009100ff0477ac */ /* 0x000ee20008000a00 */
[----:B------:R-:W-:Y:S01]  /*1b00*/  IMAD.MOV.U32 R62, RZ, RZ, R3 ;  /* 0x000000ffff3e7224 */ /* 0x000fe200078e0003 */
[----:B------:R-:W-:Y:S01]  /*1b10*/  MOV R65, R2 ;  /* 0x0000000200417202 */ /* 0x000fe20000000f00 */
[----:B-1----:R-:W-:Y:S01]  /*1b20*/  IMAD.WIDE.U32 R20, R55, UR20, R12 ;  /* 0x0000001437147c25 */ /* 0x002fe2000f8e000c */
[----:B------:R-:W-:-:S02]  /*1b30*/  SHF.R.S32.HI R34, RZ, 0x1f, R35 ;  /* 0x0000001fff227819 */ /* 0x000fc40000011423 */
[----:B------:R-:W-:Y:S01]  /*1b40*/  VIMNMX R61, PT, PT, RZ, R61, !PT ;  /* 0x0000003dff3d7248 */ /* 0x000fe20007fe0100 */
[C---:B--2---:R-:W-:Y:S01]  /*1b50*/  IMAD.WIDE.U32 R18, R55.reuse, UR10, R12 ;  /* 0x0000000a37127c25 */ /* 0x044fe2000f8e000c */
[----:B------:R-:W-:Y:S02]  /*1b60*/  MOV R74, R33 ;  /* 0x00000021004a7202 */ /* 0x000fe40000000f00 */
        /* <DEDUP_REMOVED lines=11> */
[C---:B------:R-:W-:Y:S01]  /*1c20*/  IMAD.WIDE.U32 R20, R6.reuse, UR12, R20 ;  /* 0x0000000c06147c25 */ /* 0x040fe2000f8e0014 */
[----:B------:R-:W2:Y:S03]  /*1c30*/  LDCU.64 UR12, c[0x0][0x4e0] ;  /* 0x00009c00ff0c77ac */ /* 0x000ea60008000a00 */
[C---:B------:R-:W-:Y:S01]  /*1c40*/  IMAD R14, R6.reuse, UR19, R14 ;  /* 0x00000013060e7c24 */ /* 0x040fe2000f8e020e */
[----:B------:R-:W-:Y:S01]  /*1c50*/  IADD3 R17, PT, PT, R21, R16, RZ ;  /* 0x0000001015117210 */ /* 0x000fe20007ffe0ff */
[----:B------:R-:W-:Y:S01]  /*1c60*/  IMAD.WIDE.U32 R18, R6, UR18, R18 ;  /* 0x0000001206127c25 */ /* 0x000fe2000f8e0012 */
[----:B------:R-:W-:Y:S01]  /*1c70*/  IADD3 R6, P0, PT, -R53, R80, RZ ;  /* 0x0000005035067210 */ /* 0x000fe20007f1e1ff */
[----:B------:R-:W-:Y:S01]  /*1c80*/  USHF.L.U32 UR18, UR22, 0x7, URZ ;  /* 0x0000000716127899 */ /* 0x000fe200080006ff */
[----:B------:R-:W-:Y:S01]  /*1c90*/  MOV R16, R20 ;  /* 0x0000001400107202 */ /* 0x000fe20000000f00 */
[----:B------:R-:W-:Y:S01]  /*1ca0*/  IMAD.IADD R15, R19, 0x1, R14 ;  /* 0x00000001130f7824 */ /* 0x000fe200078e020e */
[----:B------:R-:W-:Y:S01]  /*1cb0*/  IADD3.X R66, PT, PT, RZ, ~R66, RZ, P0, !PT ;  /* 0x80000042ff427210 */ /* 0x000fe200007fe4ff */
[----:B------:R-:W-:Y:S01]  /*1cc0*/  IMAD.MOV.U32 R14, RZ, RZ, R18 ;  /* 0x000000ffff0e7224 */ /* 0x000fe200078e0012 */
[C---:B------:R-:W-:Y:S01]  /*1cd0*/  IADD3 R69, P0, PT, R35.reuse, R8, RZ ;  /* 0x0000000823457210 */ /* 0x040fe20007f1e0ff */
[----:B------:R-:W-:Y:S01]  /*1ce0*/  IMAD.WIDE.U32 R16, R6, UR16, R16 ;  /* 0x0000001006107c25 */ /* 0x000fe2000f8e0010 */
[----:B------:R-:W-:-:S02]  /*1cf0*/  IADD3 R35, P1, PT, R35, R59, RZ ;  /* 0x0000003b23237210 */ /* 0x000fc40007f3e0ff */
[----:B------:R-:W-:Y:S01]  /*1d00*/  LEA.HI.X.SX32 R68, R8, R34, 0x1, P0 ;  /* 0x0000002208447211 */ /* 0x000fe200000f0eff */
[----:B------:R-:W-:Y:S01]  /*1d10*/  IMAD R9, R66, UR22, RZ ;  /* 0x0000001642097c24 */ /* 0x000fe2000f8e02ff */
[----:B------:R-:W-:Y:S01]  /*1d20*/  LEA R67, P2, R16, UR8, 0x1 ;  /* 0x0000000810437c11 */ /* 0x000fe2000f8408ff */
[----:B------:R-:W-:Y:S01]  /*1d30*/  IMAD.X R34, R34, 0x1, R58, P1 ;  /* 0x0000000122227824 */ /* 0x000fe200008e063a */
[C---:B------:R-:W-:Y:S01]  /*1d40*/  SHF.L.U64.HI R68, R69.reuse, 0x1, R68 ;  /* 0x0000000145447819 */ /* 0x040fe20000010244 */
[----:B------:R-:W-:Y:S01]  /*1d50*/  IMAD R66, R66, UR16, RZ ;  /* 0x0000001042427c24 */ /* 0x000fe2000f8e02ff */
[----:B------:R-:W-:Y:S01]  /*1d60*/  USHF.L.U32 UR16, UR16, 0x7, URZ ;  /* 0x0000000710107899 */ /* 0x000fe200080006ff */
[----:B------:R-:W-:Y:S01]  /*1d70*/  IMAD.SHL.U32 R69, R69, 0x2, RZ ;  /* 0x0000000245457824 */ /* 0x000fe200078e00ff */
[C---:B------:R-:W-:Y:S01]  /*1d80*/  SHF.L.U64.HI R34, R35.reuse, 0x1, R34 ;  /* 0x0000000123227819 */ /* 0x040fe20000010222 */
[C---:B------:R-:W-:Y:S01]  /*1d90*/  IMAD R66, R6.reuse, UR17, R66 ;  /* 0x0000001106427c24 */ /* 0x040fe2000f8e0242 */
[----:B------:R-:W-:Y:S01]  /*1da0*/  SHF.L.U32 R35, R35, 0x1, RZ ;  /* 0x0000000123237819 */ /* 0x000fe200000006ff */
[C---:B------:R-:W-:Y:S01]  /*1db0*/  IMAD R9, R6.reuse, UR23, R9 ;  /* 0x0000001706097c24 */ /* 0x040fe2000f8e0209 */
[----:B------:R-:W-:Y:S01]  /*1dc0*/  IADD3 R71, P1, PT, R69, UR14, RZ ;  /* 0x0000000e45477c10 */ /* 0x000fe2000ff3e0ff */
[----:B------:R-:W-:Y:S01]  /*1dd0*/  IMAD.WIDE.U32 R6, R6, UR22, R14 ;  /* 0x0000001606067c25 */ /* 0x000fe2000f8e000e */
[----:B------:R-:W-:Y:S01]  /*1de0*/  IADD3 R15, P0, PT, R35, UR14, RZ ;  /* 0x0000000e230f7c10 */ /* 0x000fe2000ff1e0ff */
[----:B------:R-:W4:Y:S01]  /*1df0*/  LDCU UR14, c[0x0][0x450] ;  /* 0x00008a00ff0e77ac */ /* 0x000f220008000800 */
[----:B------:R-:W-:Y:S01]  /*1e00*/  IADD3.X R70, PT, PT, R68, UR15, RZ, P1, !PT ;  /* 0x0000000f44467c10 */ /* 0x000fe20008ffe4ff */
[----:B------:R-:W-:Y:S01]  /*1e10*/  IMAD.IADD R66, R17, 0x1, R66 ;  /* 0x0000000111427824 */ /* 0x000fe200078e0242 */
[----:B------:R-:W-:Y:S01]  /*1e20*/  IADD3.X R14, PT, PT, R34, UR15, RZ, P0, !PT ;  /* 0x0000000f220e7c10 */ /* 0x000fe200087fe4ff */
[----:B------:R-:W-:Y:S01]  /*1e30*/  UMOV UR17, URZ ;  /* 0x000000ff00117c82 */ /* 0x000fe20008000000 */
[----:B-1----:R-:W-:Y:S01]  /*1e40*/  IADD3 R35, P0, PT, R35, UR10, RZ ;  /* 0x0000000a23237c10 */ /* 0x002fe2000ff1e0ff */
[----:B------:R-:W-:Y:S01]  /*1e50*/  UIADD3 UR17, UP0, UPT, URZ, -UR17, URZ ;  /* 0x80000011ff117290 */ /* 0x000fe2000ff1e0ff */
[----:B------:R-:W-:Y:S01]  /*1e60*/  LEA.HI.X R66, R16, UR9, R66, 0x1, P2 ;  /* 0x0000000910427c11 */ /* 0x000fe200090f0c42 */
[----:B------:R-:W-:Y:S01]  /*1e70*/  IMAD.IADD R9, R7, 0x1, R9 ;  /* 0x0000000107097824 */ /* 0x000fe200078e0209 */
[----:B---3--:R-:W-:Y:S01]  /*1e80*/  LEA R10, P2, R6, UR4, 0x1 ;  /* 0x00000004060a7c11 */ /* 0x008fe2000f8408ff */
[----:B------:R-:W1:Y:S01]  /*1e90*/  LDCU.U8 UR4, c[0x0][0x533] ;  /* 0x0000a660ff0477ac */ /* 0x000e620008000000 */
[----:B------:R-:W-:Y:S01]  /*1ea0*/  IADD3.X R34, PT, PT, R34, UR11, RZ, P0, !PT ;  /* 0x0000000b22227c10 */ /* 0x000fe200087fe4ff */
[----:B------:R-:W-:Y:S01]  /*1eb0*/  IMAD.MOV.U32 R64, RZ, RZ, R0 ;  /* 0x000000ffff407224 */ /* 0x000fe200078e0000 */
[----:B------:R-:W-:Y:S01]  /*1ec0*/  LOP3.LUT R15, R15, R14, RZ, 0x3c, !PT ;  /* 0x0000000e0f0f7212 */ /* 0x000fe200078e3cff */
[----:B------:R-:W-:Y:S01]  /*1ed0*/  UIADD3.X UR16, UPT, UPT, URZ, ~UR16, URZ, UP0, !UPT ;  /* 0x80000010ff107290 */ /* 0x000fe200087fe4ff */
[----:B------:R-:W-:Y:S01]  /*1ee0*/  LOP3.LUT R35, R35, R34, RZ, 0x3c, !PT ;  /* 0x0000002223237212 */ /* 0x000fe200078e3cff */
[----:B------:R-:W-:Y:S01]  /*1ef0*/  UIADD3.X UR18, UPT, UPT, URZ, ~UR18, URZ, UP0, !UPT ;  /* 0x80000012ff127290 */ /* 0x000fe200087fe4ff */
[----:B------:R-:W-:Y:S01]  /*1f00*/  LOP3.LUT R14, R15, R14, RZ, 0x3c, !PT ;  /* 0x0000000e0f0e7212 */ /* 0x000fe200078e3cff */
[----:B------:R-:W-:Y:S01]  /*1f10*/  IMAD R76, R33, -0x80, R53 ;  /* 0xffffff80214c7824 */ /* 0x000fe200078e0235 */
[----:B------:R-:W-:Y:S01]  /*1f20*/  LOP3.LUT R34, R35, R34, RZ, 0x3c, !PT ;  /* 0x0000002223227212 */ /* 0x000fe200078e3cff */
[----:B------:R-:W-:Y:S01]  /*1f30*/  IMAD R75, R33, -0x80, R52 ;  /* 0xffffff80214b7824 */ /* 0x000fe200078e0234 */
[----:B------:R-:W-:Y:S01]  /*1f40*/  IADD3 R69, P1, PT, R69, UR10, RZ ;  /* 0x0000000a45457c10 */ /* 0x000fe2000ff3e0ff */
[C---:B------:R-:W-:Y:S01]  /*1f50*/  VIADD R60, R80.reuse, 0x20 ;  /* 0x00000020503c7836 */ /* 0x040fe20000000000 */
[----:B----4-:R-:W-:Y:S01]  /*1f60*/  MOV R16, UR14 ;  /* 0x0000000e00107c02 */ /* 0x010fe20008000f00 */
[----:B------:R-:W-:Y:S01]  /*1f70*/  VIADD R72, R80, 0x60 ;  /* 0x0000006050487836 */ /* 0x000fe20000000000 */
[----:B------:R-:W-:Y:S01]  /*1f80*/  LOP3.LUT R35, R35, R34, RZ, 0x3c, !PT ;  /* 0x0000002223237212 */ /* 0x000fe200078e3cff */
[----:B------:R-:W-:Y:S01]  /*1f90*/  USHF.R.S64 UR15, UR17, 0x1f, UR16 ;  /* 0x0000001f110f7899 */ /* 0x000fe20008001010 */
[----:B------:R-:W-:Y:S01]  /*1fa0*/  LOP3.LUT R15, R15, R14, RZ, 0x3c, !PT ;  /* 0x0000000e0f0f7212 */ /* 0x000fe200078e3cff */
[----:B------:R-:W-:Y:S01]  /*1fb0*/  USHF.R.S64 UR17, UR17, 0x1f, UR18 ;  /* 0x0000001f11117899 */ /* 0x000fe20008001012 */
[----:B------:R-:W-:Y:S01]  /*1fc0*/  LEA.HI.X R9, R6, UR5, R9, 0x1, P2 ;  /* 0x0000000506097c11 */ /* 0x000fe200090f0c09 */
[----:B------:R-:W-:Y:S01]  /*1fd0*/  USHF.R.S32.HI UR5, URZ, 0x1f, UR16 ;  /* 0x0000001fff057899 */ /* 0x000fe20008011410 */
[----:B------:R-:W-:Y:S01]  /*1fe0*/  IADD3.X R68, PT, PT, R68, UR11, RZ, P1, !PT ;  /* 0x0000000b44447c10 */ /* 0x000fe20008ffe4ff */
[----:B------:R-:W3:Y:S01]  /*1ff0*/  LDCU.128 UR8, c[0x0][0x3a0] ;  /* 0x00007400ff0877ac */ /* 0x000ee20008000c00 */
[----:B------:R-:W-:-:S02]  /*2000*/  USHF.R.S32.HI UR16, URZ, 0x1f, UR18 ;  /* 0x0000001fff107899 */ /* 0x000fc40008011412 */
[----:B-12---:R-:W-:-:S11]  /*2010*/  UISETP.NE.AND UP0, UPT, UR4, URZ, UPT ;  /* 0x000000ff0400728c */ /* 0x006fd6000bf05270 */
.L_x_4110:
[----:B----4-:R-:W-:Y:S01]  /*2020*/  LEA R18, P1, R48, R67, 0x6 ;  /* 0x0000004330127211 */ /* 0x010fe200078230ff */
[----:B------:R-:W-:Y:S01]  /*2030*/  VIADD R75, R75, 0x80 ;  /* 0x000000804b4b7836 */ /* 0x000fe20000000000 */
[----:B------:R-:W1:Y:S01]  /*2040*/  LDC.64 R46, c[0x0][0x3b8] ;  /* 0x0000ee00ff2e7b82 */ /* 0x000e620000000a00 */
[----:B------:R-:W-:Y:S01]  /*2050*/  VIADD R76, R76, 0x80 ;  /* 0x000000804c4c7836 */ /* 0x000fe20000000000 */
[----:B------:R-:W-:Y:S01]  /*2060*/  LEA.HI.X R19, R48, R66, R49, 0x6, P1 ;  /* 0x0000004230137211 */ /* 0x000fe200008f3431 */
[----:B------:R-:W-:Y:S01]  /*2070*/  VIADD R74, R74, 0xffffffff ;  /* 0xffffffff4a4a7836 */ /* 0x000fe20000000000 */
[-C--:B------:R-:W-:Y:S01]  /*2080*/  ISETP.GE.AND P0, PT, R80, R75.reuse, PT ;  /* 0x0000004b5000720c */ /* 0x080fe20003f06270 */
[----:B------:R-:W-:Y:S01]  /*2090*/  BSSY.RECONVERGENT B1, `(.L_x_4089) ;  /* 0x00002af000017945 */ /* 0x000fe20003800200 */
[-C--:B------:R-:W-:Y:S01]  /*20a0*/  ISETP.GE.AND P5, PT, R60, R75.reuse, PT ;  /* 0x0000004b3c00720c */ /* 0x080fe20003fa6270 */
[----:B------:R-:W-:Y:S01]  /*20b0*/  IMAD.MOV.U32 R78, RZ, RZ, R77 ;  /* 0x000000ffff4e7224 */ /* 0x000fe200078e004d */
[-C--:B------:R-:W-:Y:S02]  /*20c0*/  ISETP.GE.AND P0, PT, R80, R76.reuse, !P0 ;  /* 0x0000004c5000720c */ /* 0x080fe40004706270 */
[-C--:B------:R-:W-:Y:S02]  /*20d0*/  ISETP.GE.AND P5, PT, R60, R76.reuse, !P5 ;  /* 0x0000004c3c00720c */ /* 0x080fe40006fa6270 */
[CC--:B------:R-:W-:Y:S02]  /*20e0*/  ISETP.GE.AND P4, PT, R73.reuse, R75.reuse, PT ;  /* 0x0000004b4900720c */ /* 0x0c0fe40003f86270 */
[C---:B------:R-:W-:Y:S02]  /*20f0*/  ISETP.GE.AND P3, PT, R72.reuse, R75, PT ;  /* 0x0000004b4800720c */ /* 0x040fe40003f66270 */
[-C--:B------:R-:W-:Y:S02]  /*2100*/  ISETP.GE.AND P4, PT, R73, R76.reuse, !P4 ;  /* 0x0000004c4900720c */ /* 0x080fe40006786270 */
[----:B------:R-:W-:Y:S03]  /*2110*/  ISETP.GE.AND P3, PT, R72, R76, !P3 ;  /* 0x0000004c4800720c */ /* 0x000fe60005f66270 */
[----:B------:R-:W-:Y:S02]  /*2120*/  @P0 IMAD.MOV.U32 R2, RZ, RZ, R67 ;  /* 0x000000ffff020224 */ /* 0x000fe400078e0043 */
[----:B------:R-:W-:Y:S01]  /*2130*/  @P0 IMAD.MOV.U32 R3, RZ, RZ, R66 ;  /* 0x000000ffff030224 */ /* 0x000fe200078e0042 */
[C---:B-1----:R-:W-:Y:S01]  /*2140*/  SHF.L.U64.HI R32, R46.reuse, 0x5, R47 ;  /* 0x000000052e207819 */ /* 0x042fe2000001022f */
[----:B------:R-:W-:Y:S03]  /*2150*/  IMAD.SHL.U32 R36, R46, 0x20, RZ ;  /* 0x000000202e247824 */ /* 0x000fe600078e00ff */
[----:B--2---:R1:W2:Y:S01]  /*2160*/  @P0 LDG.E.128 R4, desc[UR6][R2.64] ;  /* 0x0000000602040981 */ /* 0x0042a2000c1e1d00 */
[C---:B------:R-:W-:Y:S04]  /*2170*/  @P4 LEA R20, P1, R48.reuse, R18, 0x6 ;  /* 0x0000001230144211 */ /* 0x040fe800078230ff */
[----:B------:R-:W-:Y:S01]  /*2180*/  @P4 LEA.HI.X R21, R48, R19, R49, 0x6, P1 ;  /* 0x0000001330154211 */ /* 0x000fe200008f3431 */
[----:B-1----:R-:W-:Y:S02]  /*2190*/  @P0 IMAD.MOV.U32 R2, RZ, RZ, R63 ;  /* 0x000000ffff020224 */ /* 0x002fe400078e003f */
[----:B------:R-:W-:Y:S05]  /*21a0*/  @P0 IMAD.MOV.U32 R3, RZ, RZ, R62 ;  /* 0x000000ffff030224 */ /* 0x000fea00078e003e */
[----:B--2---:R1:W-:Y:S05]  /*21b0*/  @P0 STG.E.128 desc[UR6][R2.64], R4 ;  /* 0x0000000402000986 */ /* 0x0043ea000c101d06 */
[----:B-1----:R1:W2:Y:S01]  /*21c0*/  @P5 LDG.E.128 R4, desc[UR6][R18.64] ;  /* 0x0000000612045981 */ /* 0x0022a2000c1e1d00 */
[C---:B------:R-:W-:Y:S04]  /*21d0*/  LEA R2, P2, R44.reuse, R63, 0x6 ;  /* 0x0000003f2c027211 */ /* 0x040fe800078430ff */
[----:B------:R-:W-:Y:S02]  /*21e0*/  LEA.HI.X R3, R44, R62, R45, 0x6, P2 ;  /* 0x0000003e2c037211 */ /* 0x000fe400010f342d */
[C---:B-1----:R-:W-:Y:S04]  /*21f0*/  @P3 LEA R18, P1, R48.reuse, R18, 0x7 ;  /* 0x0000001230123211 */ /* 0x042fe800078238ff */
[----:B------:R-:W-:Y:S01]  /*2200*/  @P3 LEA.HI.X R19, R48, R19, R49, 0x7, P1 ;  /* 0x0000001330133211 */ /* 0x000fe200008f3c31 */
[----:B--2---:R1:W-:Y:S05]  /*2210*/  @P5 STG.E.128 desc[UR6][R2.64], R4 ;  /* 0x0000000402005986 */ /* 0x0043ea000c101d06 */
[----:B-1----:R1:W2:Y:S02]  /*2220*/  @P4 LDG.E.128 R4, desc[UR6][R20.64] ;  /* 0x0000000614044981 */ /* 0x0022a4000c1e1d00 */
[CC--:B-1----:R-:W-:Y:S02]  /*2230*/  @P4 LEA R20, P2, R44.reuse, R2.reuse, 0x6 ;  /* 0x000000022c144211 */ /* 0x0c2fe400078430ff */
[C---:B------:R-:W-:Y:S02]  /*2240*/  @P3 LEA R2, P1, R44.reuse, R2, 0x7 ;  /* 0x000000022c023211 */ /* 0x040fe400078238ff */
[CCC-:B------:R-:W-:Y:S02]  /*2250*/  @P4 LEA.HI.X R21, R44.reuse, R3.reuse, R45.reuse, 0x6, P2 ;  /* 0x000000032c154211 */ /* 0x1c0fe400010f342d */
[----:B------:R-:W-:Y:S02]  /*2260*/  @P3 LEA.HI.X R3, R44, R3, R45, 0x7, P1 ;  /* 0x000000032c033211 */ /* 0x000fe400008f3c2d */
[----:B------:R-:W-:Y:S02]  /*2270*/  ISETP.NE.AND P1, PT, R16, RZ, PT ;  /* 0x000000ff1000720c */ /* 0x000fe40003f25270 */
[----:B------:R-:W-:Y:S01]  /*2280*/  ISETP.GT.AND P2, PT, R74, R61, PT ;  /* 0x0000003d4a00720c */ /* 0x000fe20003f44270 */
[----:B--2---:R1:W-:Y:S05]  /*2290*/  @P4 STG.E.128 desc[UR6][R20.64], R4 ;  /* 0x0000000414004986 */ /* 0x0043ea000c101d06 */
[----:B-1----:R-:W2:Y:S05]  /*22a0*/  @P3 LDG.E.128 R4, desc[UR6][R18.64] ;  /* 0x0000000612043981 */ /* 0x002eaa000c1e1d00 */
[----:B--2---:R1:W-:Y:S01]  /*22b0*/  @P3 STG.E.128 desc[UR6][R2.64], R4 ;  /* 0x0000000402003986 */ /* 0x0043e2000c101d06 */
[----:B------:R-:W-:Y:S05]  /*22c0*/  @P1 BRA `(.L_x_4090) ;  /* 0x00000000006c1947 */ /* 0x000fea0003800000 */
[----:B------:R-:W-:Y:S01]  /*22d0*/  @P0 IMAD.MOV.U32 R8, RZ, RZ, R10 ;  /* 0x000000ffff080224 */ /* 0x000fe200078e000a */
[----:B-1----:R-:W1:Y:S01]  /*22e0*/  LDC.64 R2, c[0x0][0x4a8] ;  /* 0x00012a00ff027b82 */ /* 0x002e620000000a00 */
[----:B------:R-:W-:Y:S02]  /*22f0*/  @P0 IMAD.MOV.U32 R16, RZ, RZ, R65 ;  /* 0x000000ffff100224 */ /* 0x000fe400078e0041 */
[----:B------:R-:W-:Y:S01]  /*2300*/  @P0 IMAD.MOV.U32 R17, RZ, RZ, R64 ;  /* 0x000000ffff110224 */ /* 0x000fe200078e0040 */
[----:B------:R-:W2:Y:S04]  /*2310*/  @P0 LDG.E.128 R4, desc[UR6][R8.64] ;  /* 0x0000000608040981 */ /* 0x000ea8000c1e1d00 */
[----:B--2---:R2:W-:Y:S01]  /*2320*/  @P0 STG.E.128 desc[UR6][R16.64], R4 ;  /* 0x0000000410000986 */ /* 0x0045e2000c101d06 */
[C---:B-1----:R-:W-:Y:S04]  /*2330*/  LEA R20, P1, R2.reuse, R10, 0x6 ;  /* 0x0000000a02147211 */ /* 0x042fe800078230ff */
[--C-:B------:R-:W-:Y:S02]  /*2340*/  LEA.HI.X R21, R2, R9, R3.reuse, 0x6, P1 ;  /* 0x0000000902157211 */ /* 0x100fe400008f3403 */
[C---:B------:R-:W-:Y:S04]  /*2350*/  LEA R18, P1, R36.reuse, R65, 0x1 ;  /* 0x0000004124127211 */ /* 0x040fe800078208ff */
[----:B------:R-:W-:Y:S01]  /*2360*/  LEA.HI.X R19, R36, R64, R32, 0x1, P1 ;  /* 0x0000004024137211 */ /* 0x000fe200008f0c20 */
[----:B--2---:R-:W2:Y:S01]  /*2370*/  @P5 LDG.E.128 R4, desc[UR6][R20.64] ;  /* 0x0000000614045981 */ /* 0x004ea2000c1e1d00 */
[C---:B------:R-:W-:Y:S04]  /*2380*/  @P4 LEA R16, P0, R2.reuse, R20, 0x6 ;  /* 0x0000001402104211 */ /* 0x040fe800078030ff */
[----:B------:R-:W-:Y:S01]  /*2390*/  @P4 LEA.HI.X R17, R2, R21, R3, 0x6, P0 ;  /* 0x0000001502114211 */ /* 0x000fe200000f3403 */
[----:B--2---:R1:W-:Y:S04]  /*23a0*/  @P5 STG.E.128 desc[UR6][R18.64], R4 ;  /* 0x0000000412005986 */ /* 0x0043e8000c101d06 */
[----:B-1----:R1:W2:Y:S02]  /*23b0*/  @P4 LDG.E.128 R4, desc[UR6][R16.64] ;  /* 0x0000000610044981 */ /* 0x0022a4000c1e1d00 */
[C---:B-1----:R-:W-:Y:S04]  /*23c0*/  @P4 LEA R16, P0, R46.reuse, R18, 0x6 ;  /* 0x000000122e104211 */ /* 0x042fe800078030ff */
[----:B------:R-:W-:Y:S05]  /*23d0*/  @P4 LEA.HI.X R17, R46, R19, R47, 0x6, P0 ;  /* 0x000000132e114211 */ /* 0x000fea00000f342f */
[----:B--2---:R1:W-:Y:S02]  /*23e0*/  @P4 STG.E.128 desc[UR6][R16.64], R4 ;  /* 0x0000000410004986 */ /* 0x0043e4000c101d06 */
[----:B-1----:R-:W-:Y:S01]  /*23f0*/  IMAD.MOV.U32 R16, RZ, RZ, RZ ;  /* 0x000000ffff107224 */ /* 0x002fe200078e00ff */
[----:B------:R-:W-:Y:S06]  /*2400*/  @!P3 BRA `(.L_x_4091) ;  /* 0x0000002400dcb947 */ /* 0x000fec0003800000 */
[C---:B------:R-:W-:Y:S04]  /*2410*/  LEA R4, P0, R2.reuse, R20, 0x7 ;  /* 0x0000001402047211 */ /* 0x040fe800078038ff */
[----:B------:R-:W-:Y:S02]  /*2420*/  LEA.HI.X R5, R2, R21, R3, 0x7, P0 ;  /* 0x0000001502057211 */ /* 0x000fe400000f3c03 */
[C---:B------:R-:W-:Y:S04]  /*2430*/  LEA R2, P0, R46.reuse, R18, 0x7 ;  /* 0x000000122e027211 */ /* 0x040fe800078038ff */
[----:B------:R-:W2:Y:S01]  /*2440*/  LDG.E.128 R4, desc[UR6][R4.64] ;  /* 0x0000000604047981 */ /* 0x000ea2000c1e1d00 */
[----:B------:R-:W-:Y:S05]  /*2450*/  LEA.HI.X R3, R46, R19, R47, 0x7, P0 ;  /* 0x000000132e037211 */ /* 0x000fea00000f3c2f */
[----:B--2---:R1:W-:Y:S01]  /*2460*/  STG.E.128 desc[UR6][R2.64], R4 ;  /* 0x0000000402007986 */ /* 0x0043e2000c101d06 */
[----:B------:R-:W-:Y:S05]  /*2470*/  BRA `(.L_x_4091) ;  /* 0x0000002400c07947 */ /* 0x000fea0003800000 */
.L_x_4090:
[----:B------:R-:W-:Y:S05]  /*2480*/  BRA.U !UP0, `(.L_x_4092) ;  /* 0x0000000d08a07547 */ /* 0x000fea000b800000 */
[----:B------:R-:W2:Y:S01]  /*2490*/  LDC.64 R30, c[0x0][0x4a8] ;  /* 0x00012a00ff1e7b82 */ /* 0x000ea20000000a00 */
[----:B------:R-:W-:Y:S01]  /*24a0*/  IMAD.SHL.U32 R28, R11, 0x20, RZ ;  /* 0x000000200b1c7824 */ /* 0x000fe200078e00ff */
[----:B------:R-:W-:Y:S04]  /*24b0*/  BSSY.RECONVERGENT B0, `(.L_x_4093) ;  /* 0x0000037000007945 */ /* 0x000fe80003800200 */
[C---:B-1----:R-:W-:Y:S02]  /*24c0*/  LEA R6, P6, R28.reuse, R14, 0x1 ;  /* 0x0000000e1c067211 */ /* 0x042fe400078c08ff */
[----:B------:R-:W1:Y:S02]  /*24d0*/  LDC R29, c[0x0][0x450] ;  /* 0x00011400ff1d7b82 */ /* 0x000e640000000800 */
[----:B------:R-:W-:Y:S02]  /*24e0*/  LEA.HI.X.SX32 R7, R28, R15, 0x1, P6 ;  /* 0x0000000f1c077211 */ /* 0x000fe400030f0eff */
[----:B--2---:R-:W-:Y:S01]  /*24f0*/  LEA R38, P1, R30, R10, 0x6 ;  /* 0x0000000a1e267211 */ /* 0x004fe200078230ff */
[----:B------:R-:W-:Y:S01]  /*2500*/  @!UPT UIADD3 URZ, UPT, UPT, URZ, URZ, URZ ;  /* 0x000000fffffff290 */ /* 0x000fe2000fffe0ff */
[----:B------:R-:W-:Y:S11]  /*2510*/  @!P0 BRA `(.L_x_4094) ;  /* 0x0000000000c08947 */ /* 0x000ff60003800000 */
[----:B------:R-:W-:Y:S02]  /*2520*/  ISETP.GE.AND P0, PT, R12, R16, PT ;  /* 0x000000100c00720c */ /* 0x000fe40003f06270 */
[----:B------:R-:W-:Y:S05]  /*2530*/  MOV R8, R10 ;  /* 0x0000000a00087202 */ /* 0x000fea0000000f00 */
[----:B------:R-:W2:Y:S08]  /*2540*/  LDG.E.128 R20, desc[UR6][R8.64] ;  /* 0x0000000608147981 */ /* 0x000eb0000c1e1d00 */
[----:B------:R-:W4:Y:S06]  /*2550*/  @!P0 LDG.E.64 R24, desc[UR6][R34.64] ;  /* 0x0000000622188981 */ /* 0x000f2c000c1e1b00 */
[----:B------:R-:W5:Y:S01]  /*2560*/  @!P0 LDG.E.64 R2, desc[UR6][R14.64] ;  /* 0x000000060e028981 */ /* 0x000f62000c1e1b00 */
[----:B--2---:R-:W-:Y:S02]  /*2570*/  @!P0 LOP3.LUT R0, R20, 0xffff0000, RZ, 0xc0, !PT ;  /* 0xffff000014008812 */ /* 0x004fe400078ec0ff */
[----:B------:R-:W-:Y:S02]  /*2580*/  @!P0 SHF.L.U32 R26, R23, 0x10, RZ ;  /* 0x00000010171a8819 */ /* 0x000fe400000006ff */
[C---:B----4-:R-:W-:Y:S01]  /*2590*/  @!P0 LOP3.LUT R19, R24.reuse, 0xffff0000, RZ, 0xc0, !PT ;  /* 0xffff000018138812 */ /* 0x050fe200078ec0ff */
[----:B------:R-:W-:Y:S01]  /*25a0*/  @!P0 IMAD.U32 R18, R24, 0x10000, RZ ;  /* 0x0001000018128824 */ /* 0x000fe200078e00ff */
[C---:B------:R-:W-:Y:S02]  /*25b0*/  @!P0 SHF.L.U32 R24, R25.reuse, 0x10, RZ ;  /* 0x0000001019188819 */ /* 0x040fe400000006ff */
[----:B------:R-:W-:Y:S01]  /*25c0*/  @!P0 LOP3.LUT R25, R25, 0xffff0000, RZ, 0xc0, !PT ;  /* 0xffff000019198812 */ /* 0x000fe200078ec0ff */
[----:B------:R-:W-:Y:S01]  /*25d0*/  @!P0 FMUL.FTZ R27, R0, R18 ;  /* 0x00000012001b8220 */ /* 0x000fe20000410000 */
[C---:B-----5:R-:W-:Y:S01]  /*25e0*/  @!P0 SHF.L.U32 R4, R3.reuse, 0x10, RZ ;  /* 0x0000001003048819 */ /* 0x060fe200000006ff */
        /* <DEDUP_REMOVED lines=22> */
[----:B------:R-:W-:Y:S01]  /*2750*/  @!P0 FMUL.FTZ R4, R17, R5 ;  /* 0x0000000511048220 */ /* 0x000fe20000410000 */
        /* <DEDUP_REMOVED lines=12> */
.L_x_4094:
[----:B---3--:R-:W-:Y:S05]  /*2820*/  BSYNC.RECONVERGENT B0 ;  /* 0x0000000000007941 */ /* 0x008fea0003800200 */
.L_x_4093:
[----:B------:R-:W-:Y:S01]  /*2830*/  LEA.HI.X R39, R30, R9, R31, 0x6, P1 ;  /* 0x000000091e277211 */ /* 0x000fe200008f341f */
[----:B------:R-:W-:Y:S04]  /*2840*/  BSSY.RECONVERGENT B0, `(.L_x_4095) ;  /* 0x0000033000007945 */ /* 0x000fe80003800200 */
[----:B------:R-:W-:Y:S05]  /*2850*/  @!P5 BRA `(.L_x_4096) ;  /* 0x0000000000c4d947 */ /* 0x000fea0003800000 */
[----:B------:R-:W-:Y:S01]  /*2860*/  ISETP.GE.AND P0, PT, R12, R16, PT ;  /* 0x000000100c00720c */ /* 0x000fe20003f06270 */
[----:B--2---:R-:W2:Y:S11]  /*2870*/  LDG.E.128 R20, desc[UR6][R38.64] ;  /* 0x0000000626147981 */ /* 0x004eb6000c1e1d00 */
[----:B------:R-:W-:Y:S01]  /*2880*/  @!UPT UIADD3 URZ, UPT, UPT, URZ, URZ, URZ ;  /* 0x000000fffffff290 */ /* 0x000fe2000fffe0ff */
[----:B------:R-:W-:Y:S01]  /*2890*/  @!P0 IMAD.WIDE R24, R28, 0x2, R34 ;  /* 0x000000021c188825 */ /* 0x000fe200078e0222 */
[----:B------:R-:W3:Y:S06]  /*28a0*/  @!P0 LDG.E.64 R2, desc[UR6][R6.64] ;  /* 0x0000000606028981 */ /* 0x000eec000c1e1b00 */
[----:B------:R-:W4:Y:S01]  /*28b0*/  @!P0 LDG.E.64 R24, desc[UR6][R24.64] ;  /* 0x0000000618188981 */ /* 0x000f22000c1e1b00 */
[----:B--2---:R-:W-:Y:S02]  /*28c0*/  @!P0 SHF.L.U32 R19, R20, 0x10, RZ ;  /* 0x0000001014138819 */ /* 0x004fe400000006ff */
[C---:B---3--:R-:W-:Y:S01]  /*28d0*/  @!P0 LOP3.LUT R8, R3.reuse, 0xffff0000, RZ, 0xc0, !PT ;  /* 0xffff000003088812 */ /* 0x048fe200078ec0ff */
[----:B------:R-:W-:Y:S01]  /*28e0*/  @!P0 IMAD.U32 R5, R3, 0x10000, RZ ;  /* 0x0001000003058824 */ /* 0x000fe200078e00ff */
[----:B------:R-:W-:Y:S02]  /*28f0*/  @!P0 SHF.L.U32 R17, R2, 0x10, RZ ;  /* 0x0000001002118819 */ /* 0x000fe400000006ff */
[----:B------:R-:W-:Y:S02]  /*2900*/  @!P0 LOP3.LUT R3, R20, 0xffff0000, RZ, 0xc0, !PT ;  /* 0xffff000014038812 */ /* 0x000fe400078ec0ff */
[----:B------:R-:W-:Y:S01]  /*2910*/  @!P0 LOP3.LUT R4, R2, 0xffff0000, RZ, 0xc0, !PT ;  /* 0xffff000002048812 */ /* 0x000fe200078ec0ff */
[----:B----4-:R-:W-:Y:S01]  /*2920*/  @!P0 IMAD.U32 R26, R25, 0x10000, RZ ;  /* 0x00010000191a8824 */ /* 0x010fe200078e00ff */
[C---:B------:R-:W-:Y:S01]  /*2930*/  @!P0 SHF.L.U32 R18, R24.reuse, 0x10, RZ ;  /* 0x0000001018128819 */ /* 0x040fe200000006ff */
[----:B------:R-:W-:Y:S01]  /*2940*/  @!P0 FMUL.FTZ R0, R3, R17 ;  /* 0x0000001103008220 */ /* 0x000fe20000410000 */
[----:B------:R-:W-:Y:S02]  /*2950*/  @!P0 LOP3.LUT R24, R24, 0xffff0000, RZ, 0xc0, !PT ;  /* 0xffff000018188812 */ /* 0x000fe400078ec0ff */
[----:B------:R-:W-:Y:S01]  /*2960*/  @!P0 LOP3.LUT R2, R21, 0xffff0000, RZ, 0xc0, !PT ;  /* 0xffff000015028812 */ /* 0x000fe200078ec0ff */
[----:B------:R-:W-:Y:S01]  /*2970*/  @!P0 FMUL.FTZ R3, R3, R18 ;  /* 0x0000001203038220 */ /* 0x000fe20000410000 */
[----:B------:R-:W-:Y:S01]  /*2980*/  @!P0 LOP3.LUT R27, R25, 0xffff0000, RZ, 0xc0, !PT ;  /* 0xffff0000191b8812 */ /* 0x000fe200078ec0ff */
[----:B------:R-:W-:Y:S02]  /*2990*/  @!P0 IMAD.U32 R25, R21, 0x10000, RZ ;  /* 0x0001000015198824 */ /* 0x000fe400078e00ff */
[----:B------:R-:W-:Y:S01]  /*29a0*/  @!P0 FFMA.FTZ R0, R18, R19, R0 ;  /* 0x0000001312008223 */ /* 0x000fe20000010000 */
[----:B------:R-:W-:Y:S01]  /*29b0*/  @!P0 FMUL.FTZ R37, R2, R24 ;  /* 0x0000001802258220 */ /* 0x000fe20000410000 */
[----:B------:R-:W-:Y:S01]  /*29c0*/  @!P0 FFMA.FTZ R19, R19, R17, -R3 ;  /* 0x0000001113138223 */ /* 0x000fe20000010803 */
[----:B------:R-:W-:Y:S01]  /*29d0*/  @!P0 LOP3.LUT R3, R22, 0xffff0000, RZ, 0xc0, !PT ;  /* 0xffff000016038812 */ /* 0x000fe200078ec0ff */
[-C--:B------:R-:W-:Y:S01]  /*29e0*/  @!P0 FMUL.FTZ R2, R2, R4.reuse ;  /* 0x0000000402028220 */ /* 0x080fe20000410000 */
[----:B------:R-:W-:Y:S01]  /*29f0*/  @!P0 SHF.L.U32 R17, R22, 0x10, RZ ;  /* 0x0000001016118819 */ /* 0x000fe200000006ff */
[----:B------:R-:W-:Y:S01]  /*2a00*/  @!P0 FFMA.FTZ R37, R25, R4, -R37 ;  /* 0x0000000419258223 */ /* 0x000fe20000010825 */
[----:B------:R-:W-:Y:S01]  /*2a10*/  @!P0 LOP3.LUT R4, R23, 0xffff0000, RZ, 0xc0, !PT ;  /* 0xffff000017048812 */ /* 0x000fe200078ec0ff */
[----:B------:R-:W-:Y:S01]  /*2a20*/  @!P0 FFMA.FTZ R2, R24, R25, R2 ;  /* 0x0000001918028223 */ /* 0x000fe20000010002 */
[----:B------:R-:W-:Y:S01]  /*2a30*/  @!P0 F2FP.BF16.F32.PACK_AB R0, R0, R19 ;  /* 0x000000130000823e */ /* 0x000fe200000010ff */
[C---:B------:R-:W-:Y:S01]  /*2a40*/  @!P0 FMUL.FTZ R25, R3.reuse, R26 ;  /* 0x0000001a03198220 */ /* 0x040fe20000410000 */
[----:B------:R-:W-:Y:S01]  /*2a50*/  @!P0 FMUL.FTZ R3, R3, R5 ;  /* 0x0000000503038220 */ /* 0x000fe20000410000 */
[----:B------:R-:W-:Y:S01]  /*2a60*/  @!P0 FMUL.FTZ R24, R4, R27 ;  /* 0x0000001b04188220 */ /* 0x000fe20000410000 */
[----:B------:R-:W-:Y:S01]  /*2a70*/  @!P0 F2FP.BF16.F32.PACK_AB R2, R2, R37 ;  /* 0x000000250202823e */ /* 0x000fe200000010ff */
[----:B------:R-:W-:Y:S01]  /*2a80*/  @!P0 IMAD.U32 R18, R23, 0x10000, RZ ;  /* 0x0001000017128824 */ /* 0x000fe200078e00ff */
[----:B------:R-:W-:Y:S01]  /*2a90*/  @!P0 MOV R20, R0 ;  /* 0x0000000000148202 */ /* 0x000fe20000000f00 */
[-C--:B------:R-:W-:Y:S01]  /*2aa0*/  @!P0 FMUL.FTZ R4, R4, R8.reuse ;  /* 0x0000000804048220 */ /* 0x080fe20000410000 */
[----:B------:R-:W-:Y:S01]  /*2ab0*/  @!P0 FFMA.FTZ R3, R26, R17, R3 ;  /* 0x000000111a038223 */ /* 0x000fe20000010003 */
[----:B------:R-:W-:Y:S01]  /*2ac0*/  @!P0 FFMA.FTZ R24, R18, R8, -R24 ;  /* 0x0000000812188223 */ /* 0x000fe20000010818 */
[----:B------:R-:W-:Y:S01]  /*2ad0*/  @!P0 FFMA.FTZ R25, R17, R5, -R25 ;  /* 0x0000000511198223 */ /* 0x000fe20000010819 */
[----:B------:R-:W-:Y:S01]  /*2ae0*/  @!P0 FFMA.FTZ R4, R27, R18, R4 ;  /* 0x000000121b048223 */ /* 0x000fe20000010004 */
[----:B------:R-:W-:Y:S01]  /*2af0*/  LEA R18, P1, R36, R65, 0x1 ;  /* 0x0000004124127211 */ /* 0x000fe200078208ff */
[----:B------:R-:W-:Y:S02]  /*2b00*/  @!P0 IMAD.MOV.U32 R21, RZ, RZ, R2 ;  /* 0x000000ffff158224 */ /* 0x000fe400078e0002 */
[----:B------:R-:W-:Y:S02]  /*2b10*/  @!P0 F2FP.BF16.F32.PACK_AB R3, R3, R25 ;  /* 0x000000190303823e */ /* 0x000fe400000010ff */
[----:B------:R-:W-:Y:S02]  /*2b20*/  @!P0 F2FP.BF16.F32.PACK_AB R4, R4, R24 ;  /* 0x000000180404823e */ /* 0x000fe400000010ff */
[----:B------:R-:W-:Y:S02]  /*2b30*/  LEA.HI.X R19, R36, R64, R32, 0x1, P1 ;  /* 0x0000004024137211 */ /* 0x000fe400008f0c20 */
[----:B------:R-:W-:Y:S02]  /*2b40*/  @!P0 MOV R22, R3 ;  /* 0x0000000300168202 */ /* 0x000fe40000000f00 */
[----:B------:R-:W-:Y:S05]  /*2b50*/  @!P0 MOV R23, R4 ;  /* 0x0000000400178202 */ /* 0x000fea0000000f00 */
[----:B------:R3:W-:Y:S02]  /*2b60*/  STG.E.128 desc[UR6][R18.64], R20 ;  /* 0x0000001412007986 */ /* 0x0007e4000c101d06 */
.L_x_4096:
[----:B------:R-:W-:Y:S05]  /*2b70*/  BSYNC.RECONVERGENT B0 ;  /* 0x0000000000007941 */ /* 0x000fea0003800200 */
.L_x_4095:
[----:B------:R-:W-:Y:S04]  /*2b80*/  BSSY.RECONVERGENT B0, `(.L_x_4097) ;  /* 0x0000038000007945 */ /* 0x000fe80003800200 */
[----:B------:R-:W-:Y:S05]  /*2b90*/  @!P4 BRA `(.L_x_4098) ;  /* 0x0000000000d8c947 */ /* 0x000fea0003800000 */
[----:B------:R-:W-:Y:S02]  /*2ba0*/  ISETP.GE.AND P0, PT, R12, R16, PT ;  /* 0x000000100c00720c */ /* 0x000fe40003f06270 */
[C---:B--23--:R-:W-:Y:S04]  /*2bb0*/  LEA R20, P1, R30.reuse, R38, 0x6 ;  /* 0x000000261e147211 */ /* 0x04cfe800078230ff */
[----:B------:R-:W-:Y:S06]  /*2bc0*/  LEA.HI.X R21, R30, R39, R31, 0x6, P1 ;  /* 0x000000271e157211 */ /* 0x000fec00008f341f */
[----:B------:R-:W2:Y:S01]  /*2bd0*/  LDG.E.128 R20, desc[UR6][R20.64] ;  /* 0x0000000614147981 */ /* 0x000ea2000c1e1d00 */
[----:B------:R-:W-:Y:S04]  /*2be0*/  @!P0 IMAD.WIDE R4, R28, 0x2, R34 ;  /* 0x000000021c048825 */ /* 0x000fe800078e0222 */
[C---:B------:R-:W-:Y:S04]  /*2bf0*/  @!P0 IMAD.WIDE R2, R11.reuse, 0x40, R6 ;  /* 0x000000400b028825 */ /* 0x040fe800078e0206 */
[----:B------:R-:W-:Y:S02]  /*2c00*/  @!P0 IMAD.WIDE R4, R11, 0x40, R4 ;  /* 0x000000400b048825 */ /* 0x000fe400078e0204 */
[----:B------:R-:W3:Y:S06]  /*2c10*/  @!P0 LDG.E.64 R2, desc[UR6][R2.64] ;  /* 0x0000000602028981 */ /* 0x000eec000c1e1b00 */
[----:B------:R-:W4:Y:S01]  /*2c20*/  @!P0 LDG.E.64 R4, desc[UR6][R4.64] ;  /* 0x0000000604048981 */ /* 0x000f22000c1e1b00 */
[C---:B--2---:R-:W-:Y:S02]  /*2c30*/  @!P0 LOP3.LUT R0, R20.reuse, 0xffff0000, RZ, 0xc0, !PT ;  /* 0xffff000014008812 */ /* 0x044fe400078ec0ff */
[----:B------:R-:W-:Y:S02]  /*2c40*/  @!P0 SHF.L.U32 R19, R20, 0x10, RZ ;  /* 0x0000001014138819 */ /* 0x000fe400000006ff */
[C---:B---3--:R-:W-:Y:S02]  /*2c50*/  @!P0 SHF.L.U32 R17, R2.reuse, 0x10, RZ ;  /* 0x0000001002118819 */ /* 0x048fe400000006ff */
[----:B------:R-:W-:Y:S02]  /*2c60*/  @!P0 LOP3.LUT R8, R2, 0xffff0000, RZ, 0xc0, !PT ;  /* 0xffff000002088812 */ /* 0x000fe400078ec0ff */
[----:B------:R-:W-:Y:S02]  /*2c70*/  @!P0 LOP3.LUT R2, R21, 0xffff0000, RZ, 0xc0, !PT ;  /* 0xffff000015028812 */ /* 0x000fe400078ec0ff */
[C---:B----4-:R-:W-:Y:S01]  /*2c80*/  @!P0 LOP3.LUT R24, R4.reuse, 0xffff0000, RZ, 0xc0, !PT ;  /* 0xffff000004188812 */ /* 0x050fe200078ec0ff */
[----:B------:R-:W-:Y:S01]  /*2c90*/  @!P0 IMAD.U32 R18, R4, 0x10000, RZ ;  /* 0x0001000004128824 */ /* 0x000fe200078e00ff */
[C---:B------:R-:W-:Y:S01]  /*2ca0*/  @!P0 LOP3.LUT R26, R5.reuse, 0xffff0000, RZ, 0xc0, !PT ;  /* 0xffff0000051a8812 */ /* 0x040fe200078ec0ff */
[----:B------:R-:W-:Y:S01]  /*2cb0*/  @!P0 IMAD.U32 R25, R5, 0x10000, RZ ;  /* 0x0001000005198824 */ /* 0x000fe200078e00ff */
[C---:B------:R-:W-:Y:S01]  /*2cc0*/  @!P0 LOP3.LUT R5, R3.reuse, 0xffff0000, RZ, 0xc0, !PT ;  /* 0xffff000003058812 */ /* 0x040fe200078ec0ff */
[C---:B------:R-:W-:Y:S01]  /*2cd0*/  @!P0 FMUL.FTZ R27, R0.reuse, R18 ;  /* 0x00000012001b8220 */ /* 0x040fe20000410000 */
[----:B------:R-:W-:Y:S01]  /*2ce0*/  @!P0 FMUL.FTZ R0, R0, R17 ;  /* 0x0000001100008220 */ /* 0x000fe20000410000 */
[----:B------:R-:W-:Y:S01]  /*2cf0*/  @!P0 IMAD.U32 R4, R3, 0x10000, RZ ;  /* 0x0001000003048824 */ /* 0x000fe200078e00ff */
[----:B------:R-:W-:Y:S01]  /*2d00*/  @!P0 LOP3.LUT R3, R22, 0xffff0000, RZ, 0xc0, !PT ;  /* 0xffff000016038812 */ /* 0x000fe200078ec0ff */
[----:B------:R-:W-:Y:S01]  /*2d10*/  @!P0 FMUL.FTZ R37, R2, R24 ;  /* 0x0000001802258220 */ /* 0x000fe20000410000 */
[----:B------:R-:W-:Y:S01]  /*2d20*/  @!P0 FFMA.FTZ R0, R18, R19, R0 ;  /* 0x0000001312008223 */ /* 0x000fe20000010000 */
[----:B------:R-:W-:Y:S02]  /*2d30*/  @!P0 IMAD.U32 R18, R21, 0x10000, RZ ;  /* 0x0001000015128824 */ /* 0x000fe400078e00ff */
[----:B------:R-:W-:Y:S01]  /*2d40*/  @!P0 FFMA.FTZ R27, R19, R17, -R27 ;  /* 0x00000011131b8223 */ /* 0x000fe2000001081b */
[----:B------:R-:W-:Y:S01]  /*2d50*/  @!P0 LOP3.LUT R17, R23, 0xffff0000, RZ, 0xc0, !PT ;  /* 0xffff000017118812 */ /* 0x000fe200078ec0ff */
[-C--:B------:R-:W-:Y:S01]  /*2d60*/  @!P0 FMUL.FTZ R2, R2, R8.reuse ;  /* 0x0000000802028220 */ /* 0x080fe20000410000 */
[----:B------:R-:W-:Y:S01]  /*2d70*/  @!P0 FFMA.FTZ R37, R18, R8, -R37 ;  /* 0x0000000812258223 */ /* 0x000fe20000010825 */
[----:B------:R-:W-:Y:S01]  /*2d80*/  @!P0 SHF.L.U32 R8, R22, 0x10, RZ ;  /* 0x0000001016088819 */ /* 0x000fe200000006ff */
[----:B------:R-:W-:Y:S01]  /*2d90*/  @!P0 FMUL.FTZ R40, R3, R25 ;  /* 0x0000001903288220 */ /* 0x000fe20000410000 */
[----:B------:R-:W-:Y:S01]  /*2da0*/  @!P0 F2FP.BF16.F32.PACK_AB R0, R0, R27 ;  /* 0x0000001b0000823e */ /* 0x000fe200000010ff */
[----:B------:R-:W-:Y:S02]  /*2db0*/  @!P0 IMAD.U32 R19, R23, 0x10000, RZ ;  /* 0x0001000017138824 */ /* 0x000fe400078e00ff */
[----:B------:R-:W-:Y:S01]  /*2dc0*/  @!P0 FMUL.FTZ R41, R17, R26 ;  /* 0x0000001a11298220 */ /* 0x000fe20000410000 */
[----:B------:R-:W-:Y:S01]  /*2dd0*/  @!P0 FFMA.FTZ R40, R8, R4, -R40 ;  /* 0x0000000408288223 */ /* 0x000fe20000010828 */
[----:B------:R-:W-:Y:S01]  /*2de0*/  @!P0 MOV R20, R0 ;  /* 0x0000000000148202 */ /* 0x000fe20000000f00 */
[----:B------:R-:W-:Y:S01]  /*2df0*/  @!P0 FMUL.FTZ R3, R3, R4 ;  /* 0x0000000403038220 */ /* 0x000fe20000410000 */
[-C--:B------:R-:W-:Y:S01]  /*2e00*/  @!P0 FMUL.FTZ R4, R17, R5.reuse ;  /* 0x0000000511048220 */ /* 0x080fe20000410000 */
[----:B------:R-:W-:Y:S01]  /*2e10*/  @!P0 FFMA.FTZ R2, R24, R18, R2 ;  /* 0x0000001218028223 */ /* 0x000fe20000010002 */
[----:B------:R-:W-:Y:S01]  /*2e20*/  @!P0 FFMA.FTZ R17, R19, R5, -R41 ;  /* 0x0000000513118223 */ /* 0x000fe20000010829 */
[----:B------:R-:W-:Y:S01]  /*2e30*/  LEA R5, P1, R36, R65, 0x1 ;  /* 0x0000004124057211 */ /* 0x000fe200078208ff */
[----:B------:R-:W-:Y:S01]  /*2e40*/  @!P0 FFMA.FTZ R3, R25, R8, R3 ;  /* 0x0000000819038223 */ /* 0x000fe20000010003 */
[----:B------:R-:W-:Y:S01]  /*2e50*/  @!P0 FFMA.FTZ R4, R26, R19, R4 ;  /* 0x000000131a048223 */ /* 0x000fe20000010004 */
[----:B------:R-:W-:Y:S02]  /*2e60*/  @!P0 F2FP.BF16.F32.PACK_AB R2, R2, R37 ;  /* 0x000000250202823e */ /* 0x000fe400000010ff */
[----:B------:R-:W-:Y:S02]  /*2e70*/  LEA R18, P4, R46, R5, 0x6 ;  /* 0x000000052e127211 */ /* 0x000fe400078830ff */
[----:B------:R-:W-:Y:S01]  /*2e80*/  LEA.HI.X R5, R36, R64, R32, 0x1, P1 ;  /* 0x0000004024057211 */ /* 0x000fe200008f0c20 */
[----:B------:R-:W-:Y:S01]  /*2e90*/  @!P0 IMAD.MOV.U32 R21, RZ, RZ, R2 ;  /* 0x000000ffff158224 */ /* 0x000fe200078e0002 */
[----:B------:R-:W-:Y:S02]  /*2ea0*/  @!P0 F2FP.BF16.F32.PACK_AB R3, R3, R40 ;  /* 0x000000280303823e */ /* 0x000fe400000010ff */
[----:B------:R-:W-:Y:S02]  /*2eb0*/  @!P0 F2FP.BF16.F32.PACK_AB R4, R4, R17 ;  /* 0x000000110404823e */ /* 0x000fe400000010ff */
[----:B------:R-:W-:Y:S02]  /*2ec0*/  LEA.HI.X R19, R46, R5, R47, 0x6, P4 ;  /* 0x000000052e137211 */ /* 0x000fe400020f342f */
[----:B------:R-:W-:Y:S02]  /*2ed0*/  @!P0 MOV R22, R3 ;  /* 0x0000000300168202 */ /* 0x000fe40000000f00 */
[----:B------:R-:W-:Y:S05]  /*2ee0*/  @!P0 MOV R23, R4 ;  /* 0x0000000400178202 */ /* 0x000fea0000000f00 */
[----:B------:R4:W-:Y:S02]  /*2ef0*/  STG.E.128 desc[UR6][R18.64], R20 ;  /* 0x0000001412007986 */ /* 0x0009e4000c101d06 */
.L_x_4098:
[----:B------:R-:W-:Y:S05]  /*2f00*/  BSYNC.RECONVERGENT B0 ;  /* 0x0000000000007941 */ /* 0x000fea0003800200 */
.L_x_4097:
[----:B------:R-:W-:Y:S04]  /*2f10*/  BSSY.RECONVERGENT B0, `(.L_x_4099) ;  /* 0x0000038000007945 */ /* 0x000fe80003800200 */
[----:B------:R-:W-:Y:S05]  /*2f20*/  @!P3 BRA `(.L_x_4100) ;  /* 0x0000000000d8b947 */ /* 0x000fea0003800000 */
[----:B------:R-:W-:Y:S02]  /*2f30*/  ISETP.GE.AND P0, PT, R12, R16, PT ;  /* 0x000000100c00720c */ /* 0x000fe40003f06270 */
[C---:B------:R-:W-:Y:S04]  /*2f40*/  LEA R16, P1, R30.reuse, R38, 0x7 ;  /* 0x000000261e107211 */ /* 0x040fe800078238ff */
[----:B------:R-:W-:Y:S02]  /*2f50*/  LEA.HI.X R17, R30, R39, R31, 0x7, P1 ;  /* 0x000000271e117211 */ /* 0x000fe400008f3c1f */
[C---:B------:R-:W-:Y:S04]  /*2f60*/  LEA R24, P1, R36.reuse, R65, 0x1 ;  /* 0x0000004124187211 */ /* 0x040fe800078208ff */
[----:B------:R-:W-:Y:S01]  /*2f70*/  LEA.HI.X R32, R36, R64, R32, 0x1, P1 ;  /* 0x0000004024207211 */ /* 0x000fe200008f0c20 */
[----:B--234-:R-:W-:Y:S01]  /*2f80*/  @!P0 IMAD.WIDE R22, R28, 0x2, R34 ;  /* 0x000000021c168825 */ /* 0x01cfe200078e0222 */
[----:B------:R-:W-:Y:S01]  /*2f90*/  LEA R24, P1, R46, R24, 0x7 ;  /* 0x000000182e187211 */ /* 0x000fe200078238ff */
[----:B------:R-:W2:Y:S02]  /*2fa0*/  LDG.E.128 R16, desc[UR6][R16.64] ;  /* 0x0000000610107981 */ /* 0x000ea4000c1e1d00 */
[C---:B------:R-:W-:Y:S04]  /*2fb0*/  @!P0 IMAD.WIDE R6, R11.reuse, 0x80, R6 ;  /* 0x000000800b068825 */ /* 0x040fe800078e0206 */
[----:B------:R-:W-:Y:S02]  /*2fc0*/  @!P0 IMAD.WIDE R22, R11, 0x80, R22 ;  /* 0x000000800b168825 */ /* 0x000fe400078e0216 */
[----:B------:R-:W3:Y:S06]  /*2fd0*/  @!P0 LDG.E.64 R2, desc[UR6][R6.64] ;  /* 0x0000000606028981 */ /* 0x000eec000c1e1b00 */
[----:B------:R-:W4:Y:S01]  /*2fe0*/  @!P0 LDG.E.64 R22, desc[UR6][R22.64] ;  /* 0x0000000616168981 */ /* 0x000f22000c1e1b00 */
[----:B--2---:R-:W-:Y:S02]  /*2ff0*/  @!P0 LOP3.LUT R0, R16, 0xffff0000, RZ, 0xc0, !PT ;  /* 0xffff000010008812 */ /* 0x004fe400078ec0ff */
[C---:B---3--:R-:W-:Y:S01]  /*3000*/  @!P0 LOP3.LUT R5, R3.reuse, 0xffff0000, RZ, 0xc0, !PT ;  /* 0xffff000003058812 */ /* 0x048fe200078ec0ff */
[C---:B------:R-:W-:Y:S01]  /*3010*/  @!P0 IMAD.U32 R7, R2.reuse, 0x10000, RZ ;  /* 0x0001000002078824 */ /* 0x040fe200078e00ff */
[----:B------:R-:W-:Y:S01]  /*3020*/  @!P0 LOP3.LUT R6, R2, 0xffff0000, RZ, 0xc0, !PT ;  /* 0xffff000002068812 */ /* 0x000fe200078ec0ff */
[----:B------:R-:W-:Y:S01]  /*3030*/  @!P0 IMAD.U32 R4, R3, 0x10000, RZ ;  /* 0x0001000003048824 */ /* 0x000fe200078e00ff */
[----:B------:R-:W-:Y:S02]  /*3040*/  @!P0 SHF.L.U32 R3, R16, 0x10, RZ ;  /* 0x0000001010038819 */ /* 0x000fe400000006ff */
[C---:B----4-:R-:W-:Y:S01]  /*3050*/  @!P0 SHF.L.U32 R8, R22.reuse, 0x10, RZ ;  /* 0x0000001016088819 */ /* 0x050fe200000006ff */
[----:B------:R-:W-:Y:S01]  /*3060*/  @!P0 IMAD.U32 R21, R23, 0x10000, RZ ;  /* 0x0001000017158824 */ /* 0x000fe200078e00ff */
[----:B------:R-:W-:Y:S02]  /*3070*/  @!P0 LOP3.LUT R20, R22, 0xffff0000, RZ, 0xc0, !PT ;  /* 0xffff000016148812 */ /* 0x000fe400078ec0ff */
[----:B------:R-:W-:Y:S01]  /*3080*/  @!P0 LOP3.LUT R2, R17, 0xffff0000, RZ, 0xc0, !PT ;  /* 0xffff000011028812 */ /* 0x000fe200078ec0ff */
[C---:B------:R-:W-:Y:S01]  /*3090*/  @!P0 FMUL.FTZ R25, R0.reuse, R8 ;  /* 0x0000000800198220 */ /* 0x040fe20000410000 */
[----:B------:R-:W-:Y:S01]  /*30a0*/  @!P0 LOP3.LUT R22, R23, 0xffff0000, RZ, 0xc0, !PT ;  /* 0xffff000017168812 */ /* 0x000fe200078ec0ff */
[-C--:B------:R-:W-:Y:S01]  /*30b0*/  @!P0 FMUL.FTZ R0, R0, R7.reuse ;  /* 0x0000000700008220 */ /* 0x080fe20000410000 */
[----:B------:R-:W-:Y:S02]  /*30c0*/  @!P0 IMAD.U32 R23, R19, 0x10000, RZ ;  /* 0x0001000013178824 */ /* 0x000fe400078e00ff */
        /* <DEDUP_REMOVED lines=9> */
[----:B------:R-:W-:Y:S01]  /*3160*/  LEA.HI.X R25, R46, R32, R47, 0x7, P1 ;  /* 0x000000202e197211 */ /* 0x000fe200008f3c2f */
[----:B------:R-:W-:Y:S01]  /*3170*/  @!P0 FFMA.FTZ R26, R8, R6, -R26 ;  /* 0x00000006081a8223 */ /* 0x000fe2000001081a */
[----:B------:R-:W-:Y:S01]  /*3180*/  @!P0 SHF.L.U32 R6, R18, 0x10, RZ ;  /* 0x0000001012068819 */ /* 0x000fe200000006ff */
[----:B------:R-:W-:Y:S01]  /*3190*/  @!P0 FMUL.FTZ R3, R3, R4 ;  /* 0x0000000403038220 */ /* 0x000fe20000410000 */
[----:B------:R-:W-:Y:S01]  /*31a0*/  @!P0 MOV R16, R0 ;  /* 0x0000000000108202 */ /* 0x000fe20000000f00 */
[C---:B------:R-:W-:Y:S01]  /*31b0*/  @!P0 FMUL.FTZ R28, R7.reuse, R22 ;  /* 0x00000016071c8220 */ /* 0x040fe20000410000 */
[----:B------:R-:W-:Y:S01]  /*31c0*/  @!P0 FFMA.FTZ R2, R20, R8, R2 ;  /* 0x0000000814028223 */ /* 0x000fe20000010002 */
[----:B------:R-:W-:Y:S01]  /*31d0*/  @!P0 FFMA.FTZ R27, R6, R4, -R27 ;  /* 0x00000004061b8223 */ /* 0x000fe2000001081b */
[-C--:B------:R-:W-:Y:S01]  /*31e0*/  @!P0 FMUL.FTZ R4, R7, R5.reuse ;  /* 0x0000000507048220 */ /* 0x080fe20000410000 */
[----:B------:R-:W-:Y:S01]  /*31f0*/  @!P0 FFMA.FTZ R3, R21, R6, R3 ;  /* 0x0000000615038223 */ /* 0x000fe20000010003 */
[----:B------:R-:W-:Y:S01]  /*3200*/  @!P0 FFMA.FTZ R28, R23, R5, -R28 ;  /* 0x00000005171c8223 */ /* 0x000fe2000001081c */
[----:B------:R-:W-:Y:S01]  /*3210*/  @!P0 F2FP.BF16.F32.PACK_AB R2, R2, R26 ;  /* 0x0000001a0202823e */ /* 0x000fe200000010ff */
[----:B------:R-:W-:Y:S02]  /*3220*/  @!P0 FFMA.FTZ R4, R22, R23, R4 ;  /* 0x0000001716048223 */ /* 0x000fe40000010004 */
[----:B------:R-:W-:Y:S02]  /*3230*/  @!P0 F2FP.BF16.F32.PACK_AB R3, R3, R27 ;  /* 0x0000001b0303823e */ /* 0x000fe400000010ff */
[----:B------:R-:W-:Y:S01]  /*3240*/  @!P0 IMAD.MOV.U32 R17, RZ, RZ, R2 ;  /* 0x000000ffff118224 */ /* 0x000fe200078e0002 */
[----:B------:R-:W-:Y:S02]  /*3250*/  @!P0 F2FP.BF16.F32.PACK_AB R4, R4, R28 ;  /* 0x0000001c0404823e */ /* 0x000fe400000010ff */
[----:B------:R-:W-:Y:S02]  /*3260*/  @!P0 MOV R18, R3 ;  /* 0x0000000300128202 */ /* 0x000fe40000000f00 */
[----:B------:R-:W-:Y:S05]  /*3270*/  @!P0 MOV R19, R4 ;  /* 0x0000000400138202 */ /* 0x000fea0000000f00 */
[----:B------:R2:W-:Y:S02]  /*3280*/  STG.E.128 desc[UR6][R24.64], R16 ;  /* 0x0000001018007986 */ /* 0x0005e4000c101d06 */
.L_x_4100:
[----:B------:R-:W-:Y:S05]  /*3290*/  BSYNC.RECONVERGENT B0 ;  /* 0x0000000000007941 */ /* 0x000fea0003800200 */
.L_x_4099:
[----:B--2---:R-:W2:Y:S01]  /*32a0*/  LDC R16, c[0x0][0x450] ;  /* 0x00011400ff107b82 */ /* 0x004ea20000000800 */
[----:B-1----:R-:W-:Y:S05]  /*32b0*/  IMAD.U32 R29, R29, -0x40, RZ ;  /* 0xffffffc01d1d7824 */ /* 0x002fea00078e00ff */
[C---:B------:R-:W-:Y:S02]  /*32c0*/  LEA R14, P1, R29.reuse, R14, 0x1 ;  /* 0x0000000e1d0e7211 */ /* 0x040fe400078208ff */
[C---:B------:R-:W-:Y:S02]  /*32d0*/  LEA R34, P0, R29.reuse, R34, 0x1 ;  /* 0x000000221d227211 */ /* 0x040fe400078008ff */
[C---:B------:R-:W-:Y:S02]  /*32e0*/  LEA.HI.X.SX32 R15, R29.reuse, R15, 0x1, P1 ;  /* 0x0000000f1d0f7211 */ /* 0x040fe400008f0eff */
[----:B------:R-:W-:Y:S01]  /*32f0*/  LEA.HI.X.SX32 R35, R29, R35, 0x1, P0 ;  /* 0x000000231d237211 */ /* 0x000fe200000f0eff */
[----:B------:R-:W-:Y:S05]  /*3300*/  BRA `(.L_x_4091) ;  /* 0x00000018001c7947 */ /* 0x000fea0003800000 */
.L_x_4092:
[----:B------:R-:W-:Y:S01]  /*3310*/  LEA.HI R18, R16, R16, RZ, 0x1 ;  /* 0x0000001010127211 */ /* 0x000fe200078f08ff */
[----:B------:R-:W2:Y:S01]  /*3320*/  LDC.64 R50, c[0x0][0x4a8] ;  /* 0x00012a00ff327b82 */ /* 0x000ea20000000a00 */
[----:B------:R-:W-:Y:S01]  /*3330*/  SHF.R.U32.HI R17, RZ, 0x1, R16 ;  /* 0x00000001ff117819 */ /* 0x000fe20000011610 */
[----:B------:R-:W-:Y:S01]  /*3340*/  BSSY.RECONVERGENT B0, `(.L_x_4101) ;  /* 0x000005e000007945 */ /* 0x000fe20003800200 */
[----:B------:R-:W-:Y:S02]  /*3350*/  SHF.R.S32.HI R18, RZ, 0x1, R18 ;  /* 0x00000001ff127819 */ /* 0x000fe40000011412 */
[----:B------:R-:W-:Y:S03]  /*3360*/  ISETP.GE.U32.AND P1, PT, R12, R17, PT ;  /* 0x000000110c00720c */ /* 0x000fe60003f26070 */
[----:B------:R-:W4:Y:S01]  /*3370*/  LDC R79, c[0x0][0x450] ;  /* 0x00011400ff4f7b82 */ /* 0x000f220000000800 */
[----:B------:R-:W-:Y:S05]  /*3380*/  IMAD.MOV R18, RZ, RZ, -R18 ;  /* 0x000000ffff127224 */ /* 0x000fea00078e0a12 */
[----:B------:R-:W-:Y:S02]  /*3390*/  SEL R17, R17, R18, !P1 ;  /* 0x0000001211117207 */ /* 0x000fe40004800000 */
[C---:B--2---:R-:W-:Y:S04]  /*33a0*/  LEA R20, P6, R50.reuse, R10, 0x6 ;  /* 0x0000000a32147211 */ /* 0x044fe800078c30ff */
[----:B------:R-:W-:Y:S01]  /*33b0*/  LEA.HI.X R21, R50, R9, R51, 0x6, P6 ;  /* 0x0000000932157211 */ /* 0x000fe200030f3433 */
[----:B------:R-:W-:Y:S08]  /*33c0*/  @!P0 BRA `(.L_x_4102) ;  /* 0x0000000400548947 */ /* 0x000ff00003800000 */
[----:B------:R-:W-:Y:S01]  /*33d0*/  ISETP.GE.AND P0, PT, R12, R16, PT ;  /* 0x000000100c00720c */ /* 0x000fe20003f06270 */
[----:B------:R-:W-:Y:S05]  /*33e0*/  IMAD.MOV.U32 R8, RZ, RZ, R10 ;  /* 0x000000ffff087224 */ /* 0x000fea00078e000a */
[----:B------:R2:W5:Y:S07]  /*33f0*/  LDG.E.128 R36, desc[UR6][R8.64] ;  /* 0x0000000608247981 */ /* 0x00056e000c1e1d00 */
[----:B-1----:R-:W-:Y:S01]  /*3400*/  @!P0 SEL R3, R18, RZ, P1 ;  /* 0x000000ff12038207 */ /* 0x002fe20000800000 */
[----:B------:R-:W-:Y:S01]  /*3410*/  @!P0 IMAD.WIDE R4, R17, 0x2, R8 ;  /* 0x0000000211048825 */ /* 0x000fe200078e0208 */
[----:B------:R-:W-:Y:S03]  /*3420*/  @!P0 SHF.R.S32.HI R0, RZ, 0x1f, R18 ;  /* 0x0000001fff008819 */ /* 0x000fe60000011412 */
[C---:B------:R-:W-:Y:S01]  /*3430*/  @!P0 IMAD.SHL.U32 R2, R3.reuse, 0x2, RZ ;  /* 0x0000000203028824 */ /* 0x040fe200078e00ff */
[----:B------:R-:W-:Y:S01]  /*3440*/  @!P0 SEL R0, R0, RZ, P1 ;  /* 0x000000ff00008207 */ /* 0x000fe20000800000 */
[----:B------:R-:W2:Y:S03]  /*3450*/  @!P0 LDG.E.128 R4, desc[UR6][R4.64] ;  /* 0x0000000604048981 */ /* 0x000ea6000c1e1d00 */
        /* <DEDUP_REMOVED lines=8> */
[----:B------:R1:W4:Y:S01]  /*34e0*/  @!P0 LDG.E.128 R40, desc[UR6][R2.64] ;  /* 0x0000000602288981 */ /* 0x000322000c1e1d00 */
[C---:B--2---:R-:W-:Y:S01]  /*34f0*/  @!P0 SHF.L.U32 R8, R7.reuse, 0x10, RZ ;  /* 0x0000001007088819 */ /* 0x044fe200000006ff */
[C---:B------:R-:W-:Y:S01]  /*3500*/  @!P0 IMAD.U32 R0, R4.reuse, 0x10000, RZ ;  /* 0x0001000004008824 */ /* 0x040fe200078e00ff */
[----:B------:R-:W-:Y:S02]  /*3510*/  @!P0 LOP3.LUT R22, R7, 0xffff0000, RZ, 0xc0, !PT ;  /* 0xffff000007168812 */ /* 0x000fe400078ec0ff */
[----:B-1----:R-:W-:Y:S02]  /*3520*/  @!P0 LOP3.LUT R2, R4, 0xffff0000, RZ, 0xc0, !PT ;  /* 0xffff000004028812 */ /* 0x002fe400078ec0ff */
[C---:B------:R-:W-:Y:S02]  /*3530*/  @!P0 SHF.L.U32 R3, R5.reuse, 0x10, RZ ;  /* 0x0000001005038819 */ /* 0x040fe400000006ff */
[----:B------:R-:W-:Y:S01]  /*3540*/  @!P0 LOP3.LUT R4, R5, 0xffff0000, RZ, 0xc0, !PT ;  /* 0xffff000005048812 */ /* 0x000fe200078ec0ff */
[C---:B------:R-:W-:Y:S01]  /*3550*/  @!P0 IMAD.U32 R5, R6.reuse, 0x10000, RZ ;  /* 0x0001000006058824 */ /* 0x040fe200078e00ff */
[----:B------:R-:W-:Y:S02]  /*3560*/  @!P0 LOP3.LUT R6, R6, 0xffff0000, RZ, 0xc0, !PT ;  /* 0xffff000006068812 */ /* 0x000fe400078ec0ff */
[C---:B---3--:R-:W-:Y:S01]  /*3570*/  @!P0 SHF.L.U32 R7, R87.reuse, 0x10, RZ ;  /* 0x0000001057078819 */ /* 0x048fe200000006ff */
        /* <DEDUP_REMOVED lines=58> */
.L_x_4102:
[----:B---3--:R-:W-:Y:S05]  /*3920*/  BSYNC.RECONVERGENT B0 ;  /* 0x0000000000007941 */ /* 0x008fea0003800200 */
.L_x_4101:
[----:B------:R-:W-:Y:S04]  /*3930*/  BSSY.RECONVERGENT B0, `(.L_x_4103) ;  /* 0x000005a000007945 */ /* 0x000fe80003800200 */
[----:B------:R-:W-:Y:S05]  /*3940*/  @!P5 BRA `(.L_x_4104) ;  /* 0x000000040060d947 */ /* 0x000fea0003800000 */
[----:B------:R-:W-:Y:S01]  /*3950*/  ISETP.GE.AND P0, PT, R12, R16, PT ;  /* 0x000000100c00720c */ /* 0x000fe20003f06270 */
[----:B--2---:R-:W2:Y:S11]  /*3960*/  LDG.E.128 R36, desc[UR6][R20.64] ;  /* 0x0000000614247981 */ /* 0x004eb6000c1e1d00 */
[----:B------:R-:W-:Y:S01]  /*3970*/  @!UPT UIADD3 URZ, UPT, UPT, URZ, URZ, URZ ;  /* 0x000000fffffff290 */ /* 0x000fe2000fffe0ff */
[----:B-1----:R-:W-:Y:S01]  /*3980*/  @!P0 SHF.R.S32.HI R2, RZ, 0x1f, R18 ;  /* 0x0000001fff028819 */ /* 0x002fe20000011412 */
[----:B------:R-:W-:Y:S01]  /*3990*/  @!P0 IMAD.SHL.U32 R0, R11, 0x20, RZ ;  /* 0x000000200b008824 */ /* 0x000fe200078e00ff */
[----:B------:R-:W-:Y:S01]  /*39a0*/  @!P0 SEL R3, R18, RZ, P1 ;  /* 0x000000ff12038207 */ /* 0x000fe20000800000 */
[----:B------:R-:W-:Y:S01]  /*39b0*/  @!P0 IMAD.WIDE R4, R17, 0x2, R20 ;  /* 0x0000000211048825 */ /* 0x000fe200078e0214 */
[----:B------:R-:W-:Y:S02]  /*39c0*/  @!P0 SEL R2, R2, RZ, P1 ;  /* 0x000000ff02028207 */ /* 0x000fe40000800000 */
[C---:B------:R-:W-:Y:S03]  /*39d0*/  @!P0 IADD3 R3, P5, PT, R0.reuse, R3, RZ ;  /* 0x0000000300038210 */ /* 0x040fe60007fbe0ff */
[----:B------:R-:W3:Y:S01]  /*39e0*/  @!P0 LDG.E.128 R4, desc[UR6][R4.64] ;  /* 0x0000000604048981 */ /* 0x000ee2000c1e1d00 */
        /* <DEDUP_REMOVED lines=11> */
[C---:B---3--:R-:W-:Y:S01]  /*3aa0*/  @!P0 LOP3.LUT R22, R7.reuse, 0xffff0000, RZ, 0xc0, !PT ;  /* 0xffff000007168812 */ /* 0x048fe200078ec0ff */
        /* <DEDUP_REMOVED lines=25> */
[----:B--2---:R-:W-:Y:S01]  /*3c40*/  @!P0 SHF.L.U32 R19, R36, 0x10, RZ ;  /* 0x0000001024138819 */ /* 0x004fe200000006ff */
        /* <DEDUP_REMOVED lines=40> */
.L_x_4104:
[----:B------:R-:W-:Y:S05]  /*3ed0*/  BSYNC.RECONVERGENT B0 ;  /* 0x0000000000007941 */ /* 0x000fea0003800200 */
.L_x_4103:
[----:B------:R-:W-:Y:S04]  /*3ee0*/  BSSY.RECONVERGENT B0, `(.L_x_4105) ;  /* 0x0000060000007945 */ /* 0x000fe80003800200 */
[----:B------:R-:W-:Y:S05]  /*3ef0*/  @!P4 BRA `(.L_x_4106) ;  /* 0x000000040078c947 */ /* 0x000fea0003800000 */
[----:B------:R-:W-:Y:S11]  /*3f00*/  ISETP.GE.AND P0, PT, R12, R16, PT ;  /* 0x000000100c00720c */ /* 0x000ff60003f06270 */
[----:B------:R-:W-:Y:S02]  /*3f10*/  @!UPT UIADD3 URZ, UPT, UPT, URZ, URZ, URZ ;  /* 0x000000fffffff290 */ /* 0x000fe4000fffe0ff */
[----:B------:R-:W-:Y:S01]  /*3f20*/  @!P0 SHF.R.S32.HI R0, RZ, 0x1f, R18 ;  /* 0x0000001fff008819 */ /* 0x000fe20000011412 */
[----:B-12---:R-:W-:Y:S01]  /*3f30*/  @!P0 IMAD.SHL.U32 R2, R11, 0x40, RZ ;  /* 0x000000400b028824 */ /* 0x006fe200078e00ff */
[----:B------:R-:W-:Y:S02]  /*3f40*/  @!P0 SEL R3, R18, RZ, P1 ;  /* 0x000000ff12038207 */ /* 0x000fe40000800000 */
[----:B------:R-:W-:Y:S02]  /*3f50*/  @!P0 SEL R0, R0, RZ, P1 ;  /* 0x000000ff00008207 */ /* 0x000fe40000800000 */
[C---:B------:R-:W-:Y:S04]  /*3f60*/  @!P0 IADD3 R3, P4, PT, R2.reuse, R3, RZ ;  /* 0x0000000302038210 */ /* 0x040fe80007f9e0ff */
[----:B------:R-:W-:Y:S01]  /*3f70*/  @!P0 LEA.HI.X.SX32 R0, R2, R0, 0x1, P4 ;  /* 0x0000000002008211 */ /* 0x000fe200020f0eff */
[C---:B------:R-:W-:Y:S02]  /*3f80*/  IMAD.SHL.U32 R2, R50.reuse, 0x40, RZ ;  /* 0x0000004032027824 */ /* 0x040fe400078e00ff */
[C---:B---3--:R-:W-:Y:S01]  /*3f90*/  @!P0 IMAD.SHL.U32 R22, R3.reuse, 0x2, RZ ;  /* 0x0000000203168824 */ /* 0x048fe200078e00ff */
[----:B------:R-:W-:Y:S02]  /*3fa0*/  @!P0 SHF.L.U64.HI R0, R3, 0x1, R0 ;  /* 0x0000000103008819 */ /* 0x000fe40000010200 */
[----:B------:R-:W-:Y:S02]  /*3fb0*/  SHF.L.U64.HI R3, R50, 0x6, R51 ;  /* 0x0000000632037819 */ /* 0x000fe40000010233 */
[----:B------:R-:W-:Y:S02]  /*3fc0*/  IADD3 R2, P6, P5, R2, R10, R2 ;  /* 0x0000000a02027210 */ /* 0x000fe40007dde002 */
[----:B------:R-:W-:Y:S02]  /*3fd0*/  @!P0 IADD3 R24, P4, PT, R22, R69, RZ ;  /* 0x0000004516188210 */ /* 0x000fe40007f9e0ff */
[----:B------:R-:W-:Y:S02]  /*3fe0*/  IADD3.X R3, PT, PT, R3, R9, R3, P6, P5 ;  /* 0x0000000903037210 */ /* 0x000fe400037ea403 */
        /* <DEDUP_REMOVED lines=10> */
[----:B---3--:R-:W-:Y:S01]  /*4090*/  @!P0 LOP3.LUT R22, R26, 0xffff0000, RZ, 0xc0, !PT ;  /* 0xffff00001a168812 */ /* 0x008fe200078ec0ff */
[----:B------:R-:W-:Y:S01]  /*40a0*/  @!P0 IMAD.U32 R19, R27, 0x10000, RZ ;  /* 0x000100001b138824 */ /* 0x000fe200078e00ff */
[----:B------:R-:W-:Y:S01]  /*40b0*/  @!P0 SHF.L.U32 R3, R25, 0x10, RZ ;  /* 0x0000001019038819 */ /* 0x000fe200000006ff */
[C---:B------:R-:W-:Y:S01]  /*40c0*/  @!P0 IMAD.U32 R0, R24.reuse, 0x10000, RZ ;  /* 0x0001000018008824 */ /* 0x040fe200078e00ff */
[----:B------:R-:W-:Y:S01]  /*40d0*/  @!P0 LOP3.LUT R8, R27, 0xffff0000, RZ, 0xc0, !PT ;  /* 0xffff00001b088812 */ /* 0x000fe200078ec0ff */
[----:B------:R-:W-:Y:S01]  /*40e0*/  @!P4 FADD.FTZ R19, -R19, -RZ ;  /* 0x800000ff1313c221 */ /* 0x000fe20000010100 */
[----:B------:R-:W-:Y:S01]  /*40f0*/  @!P0 LOP3.LUT R2, R24, 0xffff0000, RZ, 0xc0, !PT ;  /* 0xffff000018028812 */ /* 0x000fe200078ec0ff */
[----:B------:R-:W-:Y:S01]  /*4100*/  @!P4 FADD.FTZ R22, -R22, -RZ ;  /* 0x800000ff1616c221 */ /* 0x000fe20000010100 */
[----:B-----5:R-:W-:Y:S01]  /*4110*/  @!P0 SHF.L.U32 R29, R4, 0x10, RZ ;  /* 0x00000010041d8819 */ /* 0x020fe200000006ff */
[----:B------:R-:W-:Y:S01]  /*4120*/  @!P4 FADD.FTZ R0, -R0, -RZ ;  /* 0x800000ff0000c221 */ /* 0x000fe20000010100 */
[----:B------:R-:W-:Y:S01]  /*4130*/  @!P0 LOP3.LUT R28, R4, 0xffff0000, RZ, 0xc0, !PT ;  /* 0xffff0000041c8812 */ /* 0x000fe200078ec0ff */
        /* <DEDUP_REMOVED lines=11> */
[----:B----4-:R-:W-:Y:S01]  /*41f0*/  @!P0 LOP3.LUT R30, R42, 0xffff0000, RZ, 0xc0, !PT ;  /* 0xffff00002a1e8812 */ /* 0x010fe200078ec0ff */
[----:B------:R-:W-:Y:S01]  /*4200*/  @!P4 FADD.FTZ R25, -R25, -RZ ;  /* 0x800000ff1919c221 */ /* 0x000fe20000010100 */
[----:B------:R-:W-:Y:S01]  /*4210*/  @!P0 LOP3.LUT R32, R43, 0xffff0000, RZ, 0xc0, !PT ;  /* 0xffff00002b208812 */ /* 0x000fe200078ec0ff */
[----:B------:R-:W-:Y:S01]  /*4220*/  @!P4 FADD.FTZ R8, -R8, -RZ ;  /* 0x800000ff0808c221 */ /* 0x000fe20000010100 */
[----:B------:R-:W-:Y:S01]  /*4230*/  @!P0 FMUL.FTZ R7, R24, R19 ;  /* 0x0000001318078220 */ /* 0x000fe20000410000 */
[----:B--2---:R-:W-:Y:S01]  /*4240*/  @!P0 SHF.L.U32 R19, R36, 0x10, RZ ;  /* 0x0000001024138819 */ /* 0x004fe200000006ff */
[----:B------:R-:W-:Y:S01]  /*4250*/  @!P0 FMUL.FTZ R6, R6, R22 ;  /* 0x0000001606068220 */ /* 0x000fe20000410000 */
[----:B------:R-:W-:Y:S01]  /*4260*/  @!P0 LOP3.LUT R24, R40, 0xffff0000, RZ, 0xc0, !PT ;  /* 0xffff000028188812 */ /* 0x000fe200078ec0ff */
[----:B------:R-:W-:Y:S01]  /*4270*/  @!P0 FMUL.FTZ R3, R4, R3 ;  /* 0x0000000304038220 */ /* 0x000fe20000410000 */
[----:B------:R-:W-:Y:S01]  /*4280*/  @!P0 FMUL.FTZ R5, R5, R23 ;  /* 0x0000001705058220 */ /* 0x000fe20000410000 */
[----:B------:R-:W-:Y:S01]  /*4290*/  @!P0 LOP3.LUT R23, R36, 0xffff0000, RZ, 0xc0, !PT ;  /* 0xffff000024178812 */ /* 0x000fe200078ec0ff */
[----:B------:R-:W-:Y:S02]  /*42a0*/  @!P0 IMAD.U32 R22, R40, 0x10000, RZ ;  /* 0x0001000028168824 */ /* 0x000fe400078e00ff */
        /* <DEDUP_REMOVED lines=35> */
.L_x_4106:
[----:B------:R-:W-:Y:S05]  /*44e0*/  BSYNC.RECONVERGENT B0 ;  /* 0x0000000000007941 */ /* 0x000fea0003800200 */
.L_x_4105:
[----:B------:R-:W-:Y:S04]  /*44f0*/  BSSY.RECONVERGENT B0, `(.L_x_4107) ;  /* 0x000005e000007945 */ /* 0x000fe80003800200 */
[----:B------:R-:W-:Y:S05]  /*4500*/  @!P3 BRA `(.L_x_4108) ;  /* 0x000000040070b947 */ /* 0x000fea0003800000 */
        /* <DEDUP_REMOVED lines=92> */
.L_x_4108:
[----:B------:R-:W-:Y:S05]  /*4ad0*/  BSYNC.RECONVERGENT B0 ;  /* 0x0000000000007941 */ /* 0x000fea0003800200 */
.L_x_4107:
[----:B-1----:R-:W-:Y:S01]  /*4ae0*/  MOV R5, R70 ;  /* 0x0000004600057202 */ /* 0x002fe20000000f00 */
[----:B------:R-:W1:Y:S01]  /*4af0*/  LDC R16, c[0x0][0x450] ;  /* 0x00011400ff107b82 */ /* 0x000e620000000800 */
[----:B--2---:R-:W-:Y:S01]  /*4b00*/  MOV R3, R68 ;  /* 0x0000004400037202 */ /* 0x004fe20000000f00 */
[----:B----4-:R-:W-:Y:S02]  /*4b10*/  IMAD.U32 R79, R79, -0x40, RZ ;  /* 0xffffffc04f4f7824 */ /* 0x010fe400078e00ff */
[----:B------:R-:W-:Y:S02]  /*4b20*/  IMAD.MOV.U32 R4, RZ, RZ, R71 ;  /* 0x000000ffff047224 */ /* 0x000fe400078e0047 */
[----:B------:R-:W-:Y:S03]  /*4b30*/  IMAD.MOV.U32 R2, RZ, RZ, R69 ;  /* 0x000000ffff027224 */ /* 0x000fe600078e0045 */
[C---:B------:R-:W-:Y:S02]  /*4b40*/  LEA R71, P1, R79.reuse, R4, 0x1 ;  /* 0x000000044f477211 */ /* 0x040fe400078208ff */
[C---:B------:R-:W-:Y:S02]  /*4b50*/  LEA R69, P0, R79.reuse, R2, 0x1 ;  /* 0x000000024f457211 */ /* 0x040fe400078008ff */
[C---:B------:R-:W-:Y:S02]  /*4b60*/  LEA.HI.X.SX32 R70, R79.reuse, R5, 0x1, P1 ;  /* 0x000000054f467211 */ /* 0x040fe400008f0eff */
[----:B------:R-:W-:Y:S09]  /*4b70*/  LEA.HI.X.SX32 R68, R79, R3, 0x1, P0 ;  /* 0x000000034f447211 */ /* 0x000ff200000f0eff */
.L_x_4091:
[----:B---3--:R-:W-:Y:S05]  /*4b80*/  BSYNC.RECONVERGENT B1 ;  /* 0x0000000000017941 */ /* 0x008fea0003800200 */
.L_x_4089:
        /* <DEDUP_REMOVED lines=21> */
[----:B----4-:R-:W-:Y:S02]  /*4ce0*/  MOV R18, RZ ;  /* 0x000000ff00127202 */ /* 0x010fe40000000f00 */
        /* <DEDUP_REMOVED lines=67> */
.L_x_4109:
[----:B------:R-:W-:Y:S02]  /*5120*/  IADD3 R67, P1, PT, R67, UR15, RZ ;  /* 0x0000000f43437c10 */ /* 0x000fe4000ff3e0ff */
[----:B------:R-:W-:Y:S02]  /*5130*/  IADD3 R10, P0, PT, R10, UR17, RZ ;  /* 0x000000110a0a7c10 */ /* 0x000fe4000ff1e0ff */
[----:B------:R-:W-:Y:S02]  /*5140*/  IADD3.X R66, PT, PT, R66, UR5, RZ, P1, !PT ;  /* 0x0000000542427c10 */ /* 0x000fe40008ffe4ff */
[----:B------:R-:W-:Y:S01]  /*5150*/  IADD3.X R9, PT, PT, R9, UR16, RZ, P0, !PT ;  /* 0x0000001009097c10 */ /* 0x000fe200087fe4ff */
[----:B------:R-:W-:Y:S08]  /*5160*/  @P2 BRA `(.L_x_4110) ;  /* 0xffffffcc00ac2947 */ /* 0x000ff0000383ffff */
.L_x_4088:
        /* <DEDUP_REMOVED lines=31> */
.L_x_4114:
[----:B------:R-:W-:Y:S05]  /*5360*/  BSYNC.RECONVERGENT B0 ;  /* 0x0000000000007941 */ /* 0x000fea0003800200 */
.L_x_4113:
        /* <DEDUP_REMOVED lines=8> */
.L_x_4112:
        /* <DEDUP_REMOVED lines=84> */
.L_x_4120:
[----:B------:R-:W-:Y:S05]  /*5930*/  BSYNC.RECONVERGENT B0 ;  /* 0x0000000000007941 */ /* 0x000fea0003800200 */
.L_x_4119:
[----:B-----5:R2:W-:Y:S02]  /*5940*/  STS.128 [R114], R8 ;  /* 0x0000000872007388 */ /* 0x0205e40000000c00 */
.L_x_4118:
[----:B------:R-:W-:Y:S05]  /*5950*/  BSYNC.RECONVERGENT B1 ;  /* 0x0000000000017941 */ /* 0x000fea0003800200 */
.L_x_4117:
        /* <DEDUP_REMOVED lines=43> */
[C---:B------:R-:W-:Y:S01]  /*5c10*/  FMUL.FTZ R6, R18.reuse, R2 ;  /* 0x0000000212067220 */ /* 0x040fe20000410000 */
        /* <DEDUP_REMOVED lines=17> */
.L_x_4122:
[----:B------:R-:W-:Y:S05]  /*5d30*/  BSYNC.RECONVERGENT B0 ;  /* 0x0000000000007941 */ /* 0x000fea0003800200 */
.L_x_4121:
[----:B-----5:R2:W-:Y:S01]  /*5d40*/  STS.128 [R114+0x800], R8 ;  /* 0x0008000872007388 */ /* 0x0205e20000000c00 */
[----:B------:R-:W-:Y:S05]  /*5d50*/  BRA `(.L_x_4115) ;  /* 0x0000000c00007947 */ /* 0x000fea0003800000 */
.L_x_4116:
        /* <DEDUP_REMOVED lines=97> */
.L_x_4126:
[----:B------:R-:W-:Y:S05]  /*6370*/  BSYNC.RECONVERGENT B0 ;  /* 0x0000000000007941 */ /* 0x000fea0003800200 */
.L_x_4125:
[----:B-----5:R2:W-:Y:S02]  /*6380*/  STS.128 [R114], R20 ;  /* 0x0000001472007388 */ /* 0x0205e40000000c00 */
.L_x_4124:
[----:B------:R-:W-:Y:S05]  /*6390*/  BSYNC.RECONVERGENT B1 ;  /* 0x0000000000017941 */ /* 0x000fea0003800200 */
.L_x_4123:
        /* <DEDUP_REMOVED lines=90> */
.L_x_4128:
[----:B------:R-:W-:Y:S05]  /*6940*/  BSYNC.RECONVERGENT B0 ;  /* 0x0000000000007941 */ /* 0x000fea0003800200 */
.L_x_4127:
[----:B-----5:R4:W-:Y:S02]  /*6950*/  STS.128 [R114+0x800], R4 ;  /* 0x0008000472007388 */ /* 0x0209e40000000c00 */
.L_x_4115:
[----:B------:R-:W-:Y:S05]  /*6960*/  BSYNC.RECONVERGENT B2 ;  /* 0x0000000000027941 */ /* 0x000fea0003800200 */
.L_x_4111:
[----:B-12---:R-:W-:Y:S01]  /*6970*/  IMAD R2, R33, -0x80, R52 ;  /* 0xffffff8021027824 */ /* 0x006fe200078e0234 */
[C---:B----4-:R-:W-:Y:S01]  /*6980*/  IADD3 R4, PT, PT, R80.reuse, 0x40, RZ ;  /* 0x0000004050047810 */ /* 0x050fe20007ffe0ff */
[----:B------:R-:W1:Y:S01]  /*6990*/  S2R R87, SR_TID.X ;  /* 0x0000000000577919 */ /* 0x000e620000002100 */
[----:B------:R-:W-:Y:S01]  /*69a0*/  IADD3 R0, PT, PT, R80, 0x60, RZ ;  /* 0x0000006050007810 */ /* 0x000fe20007ffe0ff */
[----:B------:R-:W2:Y:S01]  /*69b0*/  LDCU.64 UR8, c[0x0][0x508] ;  /* 0x0000a100ff0877ac */ /* 0x000ea20008000a00 */
[----:B------:R-:W-:Y:S02]  /*69c0*/  IADD3 R2, PT, PT, R2, 0x80, RZ ;  /* 0x0000008002027810 */ /* 0x000fe40007ffe0ff */
[----:B------:R-:W-:Y:S02]  /*69d0*/  SHF.L.U32 R3, R46, 0x6, RZ ;  /* 0x000000062e037819 */ /* 0x000fe400000006ff */
[-C--:B------:R-:W-:Y:S02]  /*69e0*/  ISETP.GE.AND P3, PT, R4, R2.reuse, PT ;  /* 0x000000020400720c */ /* 0x080fe40003f66270 */
[----:B------:R-:W-:-:S02]  /*69f0*/  ISETP.GE.AND P2, PT, R0, R2, PT ;  /* 0x000000020000720c */ /* 0x000fc40003f46270 */
[-C--:B------:R-:W-:Y:S02]  /*6a00*/  ISETP.GE.AND P5, PT, R80, R2.reuse, PT ;  /* 0x000000025000720c */ /* 0x080fe40003fa6270 */
[----:B------:R-:W-:Y:S02]  /*6a10*/  ISETP.GE.AND P4, PT, R16, R2, PT ;  /* 0x000000021000720c */ /* 0x000fe40003f86270 */
[----:B------:R-:W-:Y:S02]  /*6a20*/  SHF.L.U64.HI R32, R46, 0x6, R47 ;  /* 0x000000062e207819 */ /* 0x000fe4000001022f */
[----:B------:R-:W-:Y:S02]  /*6a30*/  IADD3 R10, P0, PT, R3, R106, RZ ;  /* 0x0000006a030a7210 */ /* 0x000fe40007f1e0ff */
[----:B-----5:R-:W-:Y:S02]  /*6a40*/  SHF.L.U32 R5, R44, 0x6, RZ ;  /* 0x000000062c057819 */ /* 0x020fe400000006ff */
[----:B------:R-:W-:-:S02]  /*6a50*/  IADD3.X R11, PT, PT, R32, R105, RZ, P0, !PT ;  /* 0x00000069200b7210 */ /* 0x000fc400007fe4ff */
[----:B---3--:R-:W-:Y:S02]  /*6a60*/  @!P3 IADD3 R8, P1, PT, R10, R3, RZ ;  /* 0x000000030a08b210 */ /* 0x008fe40007f3e0ff */
[C---:B------:R-:W-:Y:S02]  /*6a70*/  @!P2 LEA R6, P0, R46.reuse, R10, 0x7 ;  /* 0x0000000a2e06a211 */ /* 0x040fe400078038ff */
[----:B------:R-:W-:Y:S02]  /*6a80*/  @!P5 MOV R12, R106 ;  /* 0x0000006a000cd202 */ /* 0x000fe40000000f00 */
[----:B------:R-:W-:Y:S02]  /*6a90*/  @!P5 MOV R13, R105 ;  /* 0x00000069000dd202 */ /* 0x000fe40000000f00 */
[----:B------:R-:W-:Y:S02]  /*6aa0*/  @!P3 IADD3.X R9, PT, PT, R11, R32, RZ, P1, !PT ;  /* 0x000000200b09b210 */ /* 0x000fe40000ffe4ff */
[----:B------:R-:W-:Y:S01]  /*6ab0*/  @!P2 LEA.HI.X R7, R46, R11, R47, 0x7, P0 ;  /* 0x0000000b2e07a211 */ /* 0x000fe200000f3c2f */
[----:B------:R-:W-:Y:S01]  /*6ac0*/  @!PT LDS RZ, [RZ] ;  /* 0x00000000fffff984 */ /* 0x000fe20000000800 */
[----:B------:R-:W-:Y:S01]  /*6ad0*/  @!PT LDS RZ, [RZ] ;  /* 0x00000000fffff984 */ /* 0x000fe20000000800 */
[----:B------:R-:W-:Y:S01]  /*6ae0*/  @!PT LDS RZ, [RZ] ;  /* 0x00000000fffff984 */ /* 0x000fe20000000800 */
[----:B------:R-:W-:Y:S01]  /*6af0*/  @!P5 LDGSTS.E.BYPASS.LTC128B.128 [R114+0x1000], desc[UR6][R12.64] ;  /* 0x010000000c72dfae */ /* 0x000fe2000b981a06 */
[----:B-1----:R-:W-:-:S02]  /*6b00*/  SHF.L.U32 R86, R87, 0x2, RZ ;  /* 0x0000000257567819 */ /* 0x002fc400000006ff */
[C---:B------:R-:W-:Y:S01]  /*6b10*/  SHF.L.U32 R49, R87.reuse, 0x5, RZ ;  /* 0x0000000557317819 */ /* 0x040fe200000006ff */
[----:B------:R1:W-:Y:S01]  /*6b20*/  @!P4 LDGSTS.E.BYPASS.LTC128B.128 [R114+0x1800], desc[UR6][R10.64] ;  /* 0x018000000a72cfae */ /* 0x0003e2000b981a06 */
[----:B------:R-:W-:Y:S02]  /*6b30*/  SHF.R.U32.HI R101, RZ, 0x1, R87 ;  /* 0x00000001ff657819 */ /* 0x000fe40000011657 */
[----:B------:R-:W-:Y:S01]  /*6b40*/  SHF.L.U32 R102, R87, 0x4, RZ ;  /* 0x0000000457667819 */ /* 0x000fe200000006ff */
[----:B------:R3:W-:Y:S01]  /*6b50*/  @!P3 LDGSTS.E.BYPASS.LTC128B.128 [R114+0x2000], desc[UR6][R8.64] ;  /* 0x020000000872bfae */ /* 0x0007e2000b981a06 */
[-C--:B------:R-:W-:Y:S02]  /*6b60*/  ISETP.GE.AND P3, PT, R4, R2.reuse, PT ;  /* 0x000000020400720c */ /* 0x080fe40003f66270 */
[-C--:B------:R-:W-:Y:S01]  /*6b70*/  ISETP.GE.AND P4, PT, R16, R2.reuse, PT ;  /* 0x000000021000720c */ /* 0x080fe20003f86270 */
[----:B------:R4:W-:Y:S01]  /*6b80*/  @!P2 LDGSTS.E.BYPASS.LTC128B.128 [R114+0x2800], desc[UR6][R6.64] ;  /* 0x028000000672afae */ /* 0x0009e2000b981a06 */
[----:B------:R-:W-:-:S02]  /*6b90*/  ISETP.GE.AND P2, PT, R0, R2, PT ;  /* 0x000000020000720c */ /* 0x000fc40003f46270 */
[----:B------:R-:W-:Y:S01]  /*6ba0*/  SHF.L.U64.HI R4, R44, 0x6, R45 ;  /* 0x000000062c047819 */ /* 0x000fe2000001022d */
[----:B------:R-:W0:Y:S01]  /*6bb0*/  LDGDEPBAR ;  /* 0x00000000000079af */ /* 0x000e220000000000 */
[----:B------:R-:W-:Y:S02]  /*6bc0*/  MOV R48, 0x20 ;  /* 0x0000002000307802 */ /* 0x000fe40000000f00 */
[----:B------:R-:W-:-:S04]  /*6bd0*/  LOP3.LUT P6, RZ, R87, 0x4, RZ, 0xc0, !PT ;  /* 0x0000000457ff7812 */ /* 0x000fc800078cc0ff */
[----:B------:R-:W-:Y:S02]  /*6be0*/  SEL R48, R48, 0xffffffe0, !P6 ;  /* 0xffffffe030307807 */ /* 0x000fe40007000000 */
[----:B-1----:R-:W-:Y:S02]  /*6bf0*/  LOP3.LUT R10, R101, 0x8, RZ, 0xc0, !PT ;  /* 0x00000008650a7812 */ /* 0x002fe400078ec0ff */
[----:B------:R-:W-:Y:S02]  /*6c00*/  @!P5 MOV R11, R108 ;  /* 0x0000006c000bd202 */ /* 0x000fe40000000f00 */
[----:B---3--:R-:W-:Y:S02]  /*6c10*/  LOP3.LUT R9, R86, 0x18, RZ, 0xc0, !PT ;  /* 0x0000001856097812 */ /* 0x008fe400078ec0ff */
[----:B------:R-:W-:Y:S02]  /*6c20*/  IADD3 R8, P0, PT, R5, R109, RZ ;  /* 0x0000006d05087210 */ /* 0x000fe40007f1e0ff */
[----:B------:R-:W-:Y:S01]  /*6c30*/  LOP3.LUT R9, R9, 0xc0, R49, 0xf8, !PT ;  /* 0x000000c009097812 */ /* 0x000fe200078ef831 */
[----:B------:R-:W-:-:S04]  /*6c40*/  DEPBAR.LE SB0, 0x0 ;  /* 0x000080000000791a */ /* 0x000fc80000000000 */
[C---:B----4-:R-:W-:Y:S02]  /*6c50*/  LOP3.LUT R6, R102.reuse, 0x100, RZ, 0xc0, !PT ;  /* 0x0000010066067812 */ /* 0x050fe400078ec0ff */
[C---:B------:R-:W-:Y:S02]  /*6c60*/  LOP3.LUT R0, R9.reuse, R10, RZ, 0x3c, !PT ;  /* 0x0000000a09007212 */ /* 0x040fe400078e3cff */
[----:B------:R-:W-:Y:S02]  /*6c70*/  LOP3.LUT R102, R102, 0x3e00, RZ, 0xc0, !PT ;  /* 0x00003e0066667812 */ /* 0x000fe400078ec0ff */
[----:B------:R-:W-:Y:S01]  /*6c80*/  @!P5 MOV R10, R109 ;  /* 0x0000006d000ad202 */ /* 0x000fe20000000f00 */
[----:B------:R-:W-:Y:S01]  /*6c90*/  BAR.SYNC.DEFER_BLOCKING 0x0 ;  /* 0x0000000000007b1d */ /* 0x000fe20000010000 */
[----:B------:R-:W-:Y:S02]  /*6ca0*/  LOP3.LUT R6, R6, 0x20, R49, 0xf8, !PT ;  /* 0x0000002006067812 */ /* 0x000fe400078ef831 */
[----:B------:R-:W-:-:S02]  /*6cb0*/  LOP3.LUT R7, R9, 0x8, R87, 0x78, !PT ;  /* 0x0000000809077812 */ /* 0x000fc400078e7857 */
[----:B------:R-:W-:Y:S02]  /*6cc0*/  LOP3.LUT R2, R102, 0x120, R49, 0xf8, !PT ;  /* 0x0000012066027812 */ /* 0x000fe400078ef831 */
[----:B------:R-:W-:Y:S02]  /*6cd0*/  IADD3.X R9, PT, PT, R4, R108, RZ, P0, !PT ;  /* 0x0000006c04097210 */ /* 0x000fe400007fe4ff */
[----:B------:R-:W-:Y:S02]  /*6ce0*/  @!P3 IADD3 R12, P1, PT, R8, R5, RZ ;  /* 0x00000005080cb210 */ /* 0x000fe40007f3e0ff */
[----:B------:R-:W-:Y:S02]  /*6cf0*/  LOP3.LUT R6, R6, R7, RZ, 0xfc, !PT ;  /* 0x0000000706067212 */ /* 0x000fe400078efcff */
[----:B------:R-:W-:Y:S02]  /*6d00*/  LOP3.LUT R2, R2, R0, RZ, 0xfc, !PT ;  /* 0x0000000002027212 */ /* 0x000fe400078efcff */
[----:B------:R-:W-:-:S02]  /*6d10*/  @!P3 IADD3.X R13, PT, PT, R9, R4, RZ, P1, !PT ;  /* 0x00000004090db210 */ /* 0x000fc40000ffe4ff */
[----:B------:R-:W-:Y:S02]  /*6d20*/  LEA R21, R2, UR5, 0x1 ;  /* 0x0000000502157c11 */ /* 0x000fe4000f8e08ff */
[----:B------:R-:W-:Y:S02]  /*6d30*/  LEA R92, R6, UR5, 0x1 ;  /* 0x00000005065c7c11 */ /* 0x000fe4000f8e08ff */
[----:B------:R-:W-:Y:S02]  /*6d40*/  IADD3 R20, PT, PT, R21, R48, RZ ;  /* 0x0000003015147210 */ /* 0x000fe40007ffe0ff */
[----:B------:R-:W-:Y:S01]  /*6d50*/  IADD3 R85, PT, PT, R48, R92, RZ ;  /* 0x0000005c30557210 */ /* 0x000fe20007ffe0ff */
[----:B------:R-:W-:Y:S01]  /*6d60*/  @!PT LDS RZ, [RZ] ;  /* 0x00000000fffff984 */ /* 0x000fe20000000800 */
[----:B------:R-:W-:Y:S01]  /*6d70*/  @!PT LDS RZ, [RZ] ;  /* 0x00000000fffff984 */ /* 0x000fe20000000800 */
[----:B------:R-:W-:Y:S01]  /*6d80*/  @!PT LDS RZ, [RZ] ;  /* 0x00000000fffff984 */ /* 0x000fe20000000800 */
[----:B------:R1:W-:Y:S04]  /*6d90*/  @!P5 LDGSTS.E.BYPASS.LTC128B.128 [R114+0x3000], desc[UR6][R10.64] ;  /* 0x030000000a72dfae */ /* 0x0003e8000b981a06 */
[----:B------:R-:W-:Y:S04]  /*6da0*/  @P5 STS.128 [R114+0x3000], RZ ;  /* 0x003000ff72005388 */ /* 0x000fe80000000c00 */
        /* <DEDUP_REMOVED lines=10> */
[----:B------:R-:W-:Y:S01]  /*6e50*/  @P2 STS.128 [R114+0x4800], RZ ;  /* 0x004800ff72002388 */ /* 0x000fe20000000c00 */
[----:B-1----:R-:W-:-:S04]  /*6e60*/  @!P2 LEA R10, P0, R44, R8, 0x7 ;  /* 0x000000082c0aa211 */ /* 0x002fc800078038ff */
[----:B------:R-:W-:Y:S02]  /*6e70*/  @!P2 LEA.HI.X R11, R44, R9, R45, 0x7, P0 ;  /* 0x000000092c0ba211 */ /* 0x000fe400000f3c2d */
[----:B------:R-:W-:-:S03]  /*6e80*/  ISETP.NE.AND P0, PT, R33, 0x1, PT ;  /* 0x000000012100780c */ /* 0x000fc60003f05270 */
[----:B------:R-:W-:Y:S01]  /*6e90*/  @!PT LDS RZ, [RZ] ;  /* 0x00000000fffff984 */ /* 0x000fe20000000800 */
[----:B------:R-:W-:Y:S01]  /*6ea0*/  @!PT LDS RZ, [RZ] ;  /* 0x00000000fffff984 */ /* 0x000fe20000000800 */
[----:B------:R-:W-:Y:S01]  /*6eb0*/  @!PT LDS RZ, [RZ] ;  /* 0x00000000fffff984 */ /* 0x000fe20000000800 */
[----:B------:R1:W-:Y:S04]  /*6ec0*/  @!P2 LDGSTS.E.BYPASS.LTC128B.128 [R114+0x4800], desc[UR6][R10.64] ;  /* 0x048000000a72afae */ /* 0x0003e8000b981a06 */
[----:B------:R-:W-:Y:S04]  /*6ed0*/  LDSM.16.M88.4 R28, [R21] ;  /* 0x00000000151c783b */ /* 0x000fe80000000200 */
[----:B------:R-:W1:Y:S04]  /*6ee0*/  LDSM.16.M88.4 R36, [R92+0x1000] ;  /* 0x001000005c24783b */ /* 0x000e680000000200 */
[----:B------:R-:W-:Y:S04]  /*6ef0*/  LDSM.16.M88.4 R16, [R20] ;  /* 0x000000001410783b */ /* 0x000fe80000000200 */
[----:B------:R-:W-:Y:S04]  /*6f00*/  LDSM.16.M88.4 R4, [R85+0x1000] ;  /* 0x001000005504783b */ /* 0x000fe80000000200 */
[----:B------:R-:W3:Y:S04]  /*6f10*/  LDSM.16.M88.4 R24, [R92+0x1400] ;  /* 0x001400005c18783b */ /* 0x000ee80000000200 */
[----:B------:R-:W4:Y:S04]  /*6f20*/  LDSM.16.M88.4 R40, [R85+0x1400] ;  /* 0x001400005528783b */ /* 0x000f280000000200 */
[----:B------:R-:W0:Y:S01]  /*6f30*/  LDGDEPBAR ;  /* 0x00000000000079af */ /* 0x000e220000000000 */
[C---:B-1----:R-:W-:Y:S08]  /*6f40*/  HMMA.16816.F32.BF16 R8, R28.reuse, R36, RZ ;  /* 0x000000241c08723c */ /* 0x042ff000000418ff */
[C---:B------:R-:W-:Y:S08]  /*6f50*/  HMMA.16816.F32.BF16 R36, R28.reuse, R38, RZ ;  /* 0x000000261c24723c */ /* 0x040ff000000418ff */
[----:B---3--:R-:W-:Y:S08]  /*6f60*/  HMMA.16816.F32.BF16 R12, R28, R24, RZ ;  /* 0x000000181c0c723c */ /* 0x008ff000000418ff */
[C---:B------:R-:W-:Y:S08]  /*6f70*/  HMMA.16816.F32.BF16 R8, R16.reuse, R4, R8 ;  /* 0x000000041008723c */ /* 0x040ff00000041808 */
        /* <DEDUP_REMOVED lines=17> */
[----:B------:R4:W1:Y:S08]  /*7090*/  MUFU.TANH R50, R11 ;  /* 0x0000000b00327308 */ /* 0x0008700000002400 */
[----:B------:R-:W1:Y:S08]  /*70a0*/  MUFU.TANH R51, R36 ;  /* 0x0000002400337308 */ /* 0x000e700000002400 */
[----:B------:R-:W1:Y:S01]  /*70b0*/  MUFU.TANH R53, R37 ;  /* 0x0000002500357308 */ /* 0x000e620000002400 */
[----:B----4-:R-:W-:Y:S01]  /*70c0*/  HMMA.16816.F32.BF16 R8, R28, R26, RZ ;  /* 0x0000001a1c08723c */ /* 0x010fe200000418ff */
[----:B------:R-:W4:Y:S06]  /*70d0*/  LDSM.16.M88.4 R24, [R85+0x1800] ;  /* 0x001800005518783b */ /* 0x000f2c0000000200 */
        /* <DEDUP_REMOVED lines=14> */
[C---:B----4-:R-:W-:Y:S03]  /*71c0*/  HMMA.16816.F32.BF16 R36, R16.reuse, R24, R36 ;  /* 0x000000181024723c */ /* 0x050fe60000041824 */
[----:B------:R-:W4:Y:S06]  /*71d0*/  MUFU.TANH R60, R8 ;  /* 0x00000008003c7308 */ /* 0x000f2c0000002400 */
        /* <DEDUP_REMOVED lines=93> */
[----:B------:R-:W4:Y:S01]  /*77b0*/  S2R R10, SR_CTAID.X ;  /* 0x00000000000a7919 */ /* 0x000f220000002500 */
[----:B------:R-:W-:Y:S01]  /*77c0*/  FMUL.FTZ R8, R8, UR9 ;  /* 0x0000000908087c20 */ /* 0x000fe20008410000 */
[----:B---3--:R-:W3:Y:S01]  /*77d0*/  LDSM.16.M88.4 R36, [R85+0x2c00] ;  /* 0x002c00005524783b */ /* 0x008ee20000000200 */
[----:B------:R-:W-:Y:S01]  /*77e0*/  FMUL.FTZ R11, R40, UR9 ;  /* 0x00000009280b7c20 */ /* 0x000fe20008410000 */
[----:B------:R-:W-:-:S04]  /*77f0*/  DEPBAR.LE SB0, 0x0 ;  /* 0x000080000000791a */ /* 0x000fc80000000000 */
[----:B------:R-:W1:Y:S01]  /*7800*/  MUFU.TANH R2, R2 ;  /* 0x0000000200027308 */ /* 0x000e620000002400 */
[C---:B--2---:R-:W-:Y:S07]  /*7810*/  HMMA.16816.F32.BF16 R12, R28.reuse, R24, RZ ;  /* 0x000000181c0c723c */ /* 0x044fee00000418ff */
[----:B------:R-:W2:Y:S01]  /*7820*/  MUFU.TANH R4, R4 ;  /* 0x0000000400047308 */ /* 0x000ea20000002400 */
[----:B------:R-:W-:Y:S01]  /*7830*/  HMMA.16816.F32.BF16 R24, R28, R26, RZ ;  /* 0x0000001a1c18723c */ /* 0x000fe200000418ff */
[----:B------:R-:W-:Y:S01]  /*7840*/  FMUL.FTZ R29, R42, UR9 ;  /* 0x000000092a1d7c20 */ /* 0x000fe20008410000 */
[----:B------:R-:W-:-:S05]  /*7850*/  FMUL.FTZ R28, R43, UR9 ;  /* 0x000000092b1c7c20 */ /* 0x000fca0008410000 */
[----:B------:R-:W1:Y:S08]  /*7860*/  MUFU.TANH R5, R5 ;  /* 0x0000000500057308 */ /* 0x000e700000002400 */
[----:B------:R-:W1:Y:S01]  /*7870*/  MUFU.TANH R8, R8 ;  /* 0x0000000800087308 */ /* 0x000e620000002400 */
[----:B---3--:R-:W-:Y:S01]  /*7880*/  HMMA.16816.F32.BF16 R12, R16, R36, R12 ;  /* 0x00000024100c723c */ /* 0x008fe2000004180c */
[----:B------:R-:W-:-:S06]  /*7890*/  FMUL.FTZ R37, R41, UR9 ;  /* 0x0000000929257c20 */ /* 0x000fcc0008410000 */
[----:B------:R-:W3:Y:S01]  /*78a0*/  MUFU.TANH R6, R6 ;  /* 0x0000000600067308 */ /* 0x000ee20000002400 */
        /* <DEDUP_REMOVED lines=14> */
[----:B----4-:R-:W-:-:S04]  /*7990*/  SHF.R.U32.HI R12, RZ, 0x2, R87 ;  /* 0x00000002ff0c7819 */ /* 0x010fc80000011657 */
[----:B------:R-:W-:-:S03]  /*79a0*/  LOP3.LUT R12, R12, 0x7, RZ, 0xc0, !PT ;  /* 0x000000070c0c7812 */ /* 0x000fc600078ec0ff */
[----:B------:R-:W4:Y:S01]  /*79b0*/  MUFU.TANH R37, R37 ;  /* 0x0000002500257308 */ /* 0x000f220000002400 */
[----:B--2---:R-:W-:-:S04]  /*79c0*/  LOP3.LUT R13, R101, 0x1f0, RZ, 0xc0, !PT ;  /* 0x000001f0650d7812 */ /* 0x004fc800078ec0ff */
[----:B------:R-:W-:-:S03]  /*79d0*/  LEA R10, R10, R13, 0x6 ;  /* 0x0000000d0a0a7211 */ /* 0x000fc600078e30ff */
[----:B------:R-:W2:Y:S01]  /*79e0*/  MUFU.TANH R29, R29 ;  /* 0x0000001d001d7308 */ /* 0x000ea20000002400 */
[----:B------:R-:W-:-:S04]  /*79f0*/  IADD3 R10, PT, PT, -R104, R12, R10 ;  /* 0x0000000c680a7210 */ /* 0x000fc80007ffe10a */
[----:B------:R-:W-:-:S03]  /*7a00*/  IADD3 R84, PT, PT, R10, UR8, R52 ;  /* 0x000000080a547c10 */ /* 0x000fc6000fffe034 */
[----:B------:R-:W1:Y:S01]  /*7a10*/  MUFU.TANH R28, R28 ;  /* 0x0000001c001c7308 */ /* 0x000e620000002400 */
[C-C-:B------:R-:W-:Y:S02]  /*7a20*/  VIADDMNMX R34, R84.reuse, 0x1, R52.reuse, PT ;  /* 0x0000000154227846 */ /* 0x140fe40003800134 */
[----:B------:R-:W-:-:S05]  /*7a30*/  VIADDMNMX R84, R84, 0x9, R52, PT ;  /* 0x0000000954547846 */ /* 0x000fca0003800134 */
[----:B------:R1:W1:Y:S08]  /*7a40*/  MUFU.TANH R88, R14 ;  /* 0x0000000e00587308 */ /* 0x0002700000002400 */
[----:B------:R1:W1:Y:S08]  /*7a50*/  MUFU.TANH R79, R15 ;  /* 0x0000000f004f7308 */ /* 0x0002700000002400 */
[----:B------:R1:W1:Y:S08]  /*7a60*/  MUFU.TANH R30, R24 ;  /* 0x00000018001e7308 */ /* 0x0002700000002400 */
[----:B------:R-:W1:Y:S08]  /*7a70*/  MUFU.TANH R16, R16 ;  /* 0x0000001000107308 */ /* 0x000e700000002400 */
        /* <DEDUP_REMOVED lines=15> */
.L_x_4130:
        /* <DEDUP_REMOVED lines=61> */
.L_x_4131:
[-C--:B-1----:R-:W-:Y:S01]  /*7f40*/  IADD3 R24, P1, PT, R3, R106.reuse, RZ ;  /* 0x0000006a03187210 */ /* 0x082fe20007f3e0ff */
[----:B------:R-:W-:Y:S01]  /*7f50*/  IMAD.MOV.U32 R13, RZ, RZ, R105 ;  /* 0x000000ffff0d7224 */ /* 0x000fe200078e0069 */
[----:B------:R-:W-:-:S03]  /*7f60*/  MOV R12, R106 ;  /* 0x0000006a000c7202 */ /* 0x000fc60000000f00 */
[C---:B------:R-:W-:Y:S01]  /*7f70*/  IMAD.X R25, R32.reuse, 0x1, R105, P1 ;  /* 0x0000000120197824 */ /* 0x040fe200008e0669 */
[----:B------:R-:W-:Y:S01]  /*7f80*/  IADD3 R18, P1, PT, R3, R24, RZ ;  /* 0x0000001803127210 */ /* 0x000fe20007f3e0ff */
[----:B------:R-:W-:Y:S01]  /*7f90*/  @!PT LDS RZ, [RZ] ;  /* 0x00000000fffff984 */ /* 0x000fe20000000800 */
[----:B------:R-:W-:Y:S01]  /*7fa0*/  @!PT LDS RZ, [RZ] ;  /* 0x00000000fffff984 */ /* 0x000fe20000000800 */
[----:B------:R-:W-:Y:S01]  /*7fb0*/  @!PT LDS RZ, [RZ] ;  /* 0x00000000fffff984 */ /* 0x000fe20000000800 */
[----:B------:R2:W-:Y:S04]  /*7fc0*/  LDGSTS.E.BYPASS.LTC128B.128 [R114+0x1000], desc[UR6][R12.64] ;  /* 0x010000000c727fae */ /* 0x0005e8000b981a06 */
[----:B------:R-:W-:Y:S01]  /*7fd0*/  IMAD.X R19, R32, 0x1, R25, P1 ;  /* 0x0000000120137824 */ /* 0x000fe200008e0619 */
[----:B------:R-:W-:Y:S01]  /*7fe0*/  IADD3 R14, P1, PT, R18, R3, RZ ;  /* 0x00000003120e7210 */ /* 0x000fe20007f3e0ff */
[----:B------:R2:W-:Y:S03]  /*7ff0*/  LDGSTS.E.BYPASS.LTC128B.128 [R114+0x1800], desc[UR6][R24.64] ;  /* 0x0180000018727fae */ /* 0x0005e6000b981a06 */
[----:B------:R-:W-:Y:S01]  /*8000*/  IADD3.X R15, PT, PT, R19, R32, RZ, P1, !PT ;  /* 0x00000020130f7210 */ /* 0x000fe20000ffe4ff */
[----:B------:R2:W-:Y:S04]  /*8010*/  LDGSTS.E.BYPASS.LTC128B.128 [R114+0x2000], desc[UR6][R18.64] ;  /* 0x0200000012727fae */ /* 0x0005e8000b981a06 */
[----:B------:R2:W-:Y:S04]  /*8020*/  LDGSTS.E.BYPASS.LTC128B.128 [R114+0x2800], desc[UR6][R14.64] ;  /* 0x028000000e727fae */ /* 0x0005e8000b981a06 */
[----:B------:R-:W0:Y:S02]  /*8030*/  LDGDEPBAR ;  /* 0x00000000000079af */ /* 0x000e240000000000 */
.L_x_4129:
[----:B------:R-:W-:Y:S01]  /*8040*/  IMAD.SHL.U32 R35, R87, 0x2, RZ ;  /* 0x0000000257237824 */ /* 0x000fe200078e00ff */
[----:B------:R-:W3:Y:S04]  /*8050*/  LDCU UR4, c[0x0][0x45c] ;  /* 0x00008b80ff0477ac */ /* 0x000ee80008000800 */
[----:B------:R-:W-:-:S05]  /*8060*/  LOP3.LUT R35, R35, 0x6, RZ, 0xc0, !PT ;  /* 0x0000000623237812 */ /* 0x000fca00078ec0ff */
[----:B------:R-:W-:-:S04]  /*8070*/  IMAD R35, R33, 0x80, R35 ;  /* 0x0000008021237824 */ /* 0x000fc800078e0223 */
[C---:B--2---:R-:W-:Y:S02]  /*8080*/  VIADD R12, R35.reuse, 0xffffff80 ;  /* 0xffffff80230c7836 */ /* 0x044fe40000000000 */
[C---:B------:R-:W-:Y:S02]  /*8090*/  VIADD R10, R35.reuse, 0xffffff81 ;  /* 0xffffff81230a7836 */ /* 0x040fe40000000000 */
[C---:B-1----:R-:W-:Y:S01]  /*80a0*/  VIADD R14, R35.reuse, 0xffffffe0 ;  /* 0xffffffe0230e7836 */ /* 0x042fe20000000000 */
[C---:B------:R-:W-:Y:S02]  /*80b0*/  ISETP.GE.AND P4, PT, R12.reuse, R34, PT ;  /* 0x000000220c00720c */ /* 0x040fe40003f86270 */
[----:B------:R-:W-:Y:S01]  /*80c0*/  ISETP.GE.AND P1, PT, R12, R84, PT ;  /* 0x000000540c00720c */ /* 0x000fe20003f26270 */
[C---:B------:R-:W-:Y:S01]  /*80d0*/  VIADD R12, R35.reuse, 0xffffff88 ;  /* 0xffffff88230c7836 */ /* 0x040fe20000000000 */
[C---:B------:R-:W-:Y:S02]  /*80e0*/  ISETP.GE.AND P3, PT, R10.reuse, R34, PT ;  /* 0x000000220a00720c */ /* 0x040fe40003f66270 */
[----:B------:R-:W-:Y:S01]  /*80f0*/  ISETP.GE.AND P5, PT, R10, R84, PT ;  /* 0x000000540a00720c */ /* 0x000fe20003fa6270 */
[C---:B------:R-:W-:Y:S01]  /*8100*/  VIADD R10, R35.reuse, 0xffffff89 ;  /* 0xffffff89230a7836 */ /* 0x040fe20000000000 */
[----:B------:R-:W-:Y:S01]  /*8110*/  FSEL R27, R2, -INF , !P4 ;  /* 0xff800000021b7808 */ /* 0x000fe20006000000 */
[----:B------:R-:W-:Y:S01]  /*8120*/  VIADD R2, R35, 0xffffff91 ;  /* 0xffffff9123027836 */ /* 0x000fe20000000000 */
[----:B------:R-:W-:-:S02]  /*8130*/  ISETP.GE.AND P2, PT, R12, R34, PT ;  /* 0x000000220c00720c */ /* 0x000fc40003f46270 */
[----:B------:R-:W-:Y:S01]  /*8140*/  ISETP.GE.AND P4, PT, R12, R84, PT ;  /* 0x000000540c00720c */ /* 0x000fe20003f86270 */
[----:B------:R-:W-:Y:S01]  /*8150*/  VIADD R12, R35, 0xffffff90 ;  /* 0xffffff90230c7836 */ /* 0x000fe20000000000 */
[----:B------:R-:W-:Y:S02]  /*8160*/  FSEL R81, R23, -INF , !P1 ;  /* 0xff80000017517808 */ /* 0x000fe40004800000 */
[----:B------:R-:W-:Y:S02]  /*8170*/  FSEL R78, R22, -INF , !P3 ;  /* 0xff800000164e7808 */ /* 0x000fe40005800000 */
[C---:B------:R-:W-:Y:S02]  /*8180*/  ISETP.GE.AND P1, PT, R10.reuse, R34, PT ;  /* 0x000000220a00720c */ /* 0x040fe40003f26270 */
[----:B------:R-:W-:Y:S02]  /*8190*/  ISETP.GE.AND P3, PT, R10, R84, PT ;  /* 0x000000540a00720c */ /* 0x000fe40003f66270 */
        /* <DEDUP_REMOVED lines=93> */
[----:B------:R-:W-:Y:S02]  /*8770*/  FSEL R15, R4, -INF , !P2 ;  /* 0xff800000040f7808 */ /* 0x000fe40005000000 */
[----:B------:R-:W-:Y:S02]  /*8780*/  FMNMX3.FTZ R4, R27, R78, R115, !PT ;  /* 0x0000004e1b047276 */ /* 0x000fe40007810073 */
[----:B------:R-:W-:Y:S02]  /*8790*/  FSEL R60, R74, -INF , !P4 ;  /* 0xff8000004a3c7808 */ /* 0x000fe40006000000 */
[----:B------:R-:W-:Y:S02]  /*87a0*/  ISETP.GE.AND P1, PT, R2, R34, PT ;  /* 0x000000220200720c */ /* 0x000fe40003f26270 */
[----:B------:R-:W-:-:S02]  /*87b0*/  ISETP.GE.AND P4, PT, R12, R84, PT ;  /* 0x000000540c00720c */ /* 0x000fc40003f86270 */
[----:B------:R-:W-:Y:S02]  /*87c0*/  FSEL R12, R73, -INF , !P5 ;  /* 0xff800000490c7808 */ /* 0x000fe40006800000 */
[C---:B------:R-:W-:Y:S02]  /*87d0*/  ISETP.GE.AND P5, PT, R14.reuse, R34, PT ;  /* 0x000000220e00720c */ /* 0x040fe40003fa6270 */
[----:B------:R-:W-:Y:S02]  /*87e0*/  ISETP.GE.AND P2, PT, R14, R84, PT ;  /* 0x000000540e00720c */ /* 0x000fe40003f46270 */
[----:B------:R-:W-:Y:S02]  /*87f0*/  FMNMX3.FTZ R4, R4, R26, R55, !PT ;  /* 0x0000001a04047276 */ /* 0x000fe40007810037 */
[----:B------:R-:W-:Y:S02]  /*8800*/  FSEL R59, R72, -INF , !P3 ;  /* 0xff800000483b7808 */ /* 0x000fe40005800000 */
[----:B------:R-:W-:Y:S01]  /*8810*/  FSEL R14, R5, -INF , !P1 ;  /* 0xff800000050e7808 */ /* 0x000fe20004800000 */
[C---:B------:R-:W-:Y:S01]  /*8820*/  VIADD R5, R35.reuse, 0xffffffe8 ;  /* 0xffffffe823057836 */ /* 0x040fe20000000000 */
[----:B------:R-:W-:Y:S01]  /*8830*/  ISETP.GE.AND P3, PT, R2, R84, PT ;  /* 0x000000540200720c */ /* 0x000fe20003f66270 */
[----:B------:R-:W-:Y:S01]  /*8840*/  VIADD R2, R35, 0xffffffe1 ;  /* 0xffffffe123027836 */ /* 0x000fe20000000000 */
[----:B------:R-:W-:-:S02]  /*8850*/  FMNMX3.FTZ R4, R4, R82, R83, !PT ;  /* 0x0000005204047276 */ /* 0x000fc40007810053 */
[----:B------:R-:W-:Y:S02]  /*8860*/  FSEL R50, R76, -INF , !P3 ;  /* 0xff8000004c327808 */ /* 0x000fe40005800000 */
[----:B------:R-:W-:Y:S02]  /*8870*/  FSEL R43, R8, -INF , !P5 ;  /* 0xff800000082b7808 */ /* 0x000fe40006800000 */
[C---:B------:R-:W-:Y:S02]  /*8880*/  ISETP.GE.AND P3, PT, R5.reuse, R34, PT ;  /* 0x000000220500720c */ /* 0x040fe40003f66270 */
[----:B------:R-:W-:Y:S02]  /*8890*/  ISETP.GE.AND P5, PT, R5, R84, PT ;  /* 0x000000540500720c */ /* 0x000fe40003fa6270 */
[----:B------:R-:W-:Y:S02]  /*88a0*/  FMNMX3.FTZ R5, R4, R80, R58, !PT ;  /* 0x0000005004057276 */ /* 0x000fe4000781003a */
[----:B------:R-:W-:-:S02]  /*88b0*/  FSEL R51, R77, -INF , !P4 ;  /* 0xff8000004d337808 */ /* 0x000fc40006000000 */
[----:B------:R-:W-:Y:S02]  /*88c0*/  FMNMX3.FTZ R5, R5, R65, R63, !PT ;  /* 0x0000004105057276 */ /* 0x000fe4000781003f */
[----:B------:R-:W-:Y:S02]  /*88d0*/  ISETP.GE.AND P4, PT, R2, R34, PT ;  /* 0x000000220200720c */ /* 0x000fe40003f86270 */
[----:B------:R-:W-:Y:S02]  /*88e0*/  FMNMX3.FTZ R4, R81, R10, R54, !PT ;  /* 0x0000000a51047276 */ /* 0x000fe40007810036 */
[----:B------:R-:W-:Y:S02]  /*88f0*/  FMNMX3.FTZ R5, R5, R125, R119, !PT ;  /* 0x0000007d05057276 */ /* 0x000fe40007810077 */
[----:B------:R-:W-:Y:S02]  /*8900*/  FSEL R41, R6, -INF , !P4 ;  /* 0xff80000006297808 */ /* 0x000fe40006000000 */
[----:B------:R-:W-:Y:S01]  /*8910*/  FMNMX3.FTZ R6, R4, R53, R40, !PT ;  /* 0x0000003504067276 */ /* 0x000fe20007810028 */
[----:B------:R-:W-:Y:S01]  /*8920*/  VIADD R4, R35, 0xfffffff8 ;  /* 0xfffffff823047836 */ /* 0x000fe20000000000 */
[----:B------:R-:W-:-:S02]  /*8930*/  FMNMX3.FTZ R5, R5, R96, R95, !PT ;  /* 0x0000006005057276 */ /* 0x000fc4000781005f */
[----:B------:R-:W-:Y:S02]  /*8940*/  FMNMX3.FTZ R6, R6, R52, R39, !PT ;  /* 0x0000003406067276 */ /* 0x000fe40007810027 */
        /* <DEDUP_REMOVED lines=26> */
[----:B------:R-:W-:-:S02]  /*8af0*/  FSEL R36, R36, -INF , !P1 ;  /* 0xff80000024247808 */ /* 0x000fc40004800000 */
[-C--:B------:R-:W-:Y:S02]  /*8b00*/  ISETP.GE.AND P1, PT, R4, R34.reuse, PT ;  /* 0x000000220400720c */ /* 0x080fe40003f26270 */
[----:B------:R-:W-:Y:S02]  /*8b10*/  FMNMX3.FTZ R5, R5, R41, R38, !PT ;  /* 0x0000002905057276 */ /* 0x000fe40007810026 */
[----:B------:R-:W-:Y:S02]  /*8b20*/  FMNMX3.FTZ R6, R6, R99, R98, !PT ;  /* 0x0000006306067276 */ /* 0x000fe40007810062 */
[----:B------:R-:W-:Y:S02]  /*8b30*/  FSEL R31, R31, -INF , !P5 ;  /* 0xff8000001f1f7808 */ /* 0x000fe40006800000 */
[----:B------:R-:W-:Y:S02]  /*8b40*/  ISETP.GE.AND P5, PT, R2, R34, PT ;  /* 0x000000220200720c */ /* 0x000fe40003fa6270 */
[----:B------:R-:W-:-:S02]  /*8b50*/  FSEL R30, R30, -INF , !P1 ;  /* 0xff8000001e1e7808 */ /* 0x000fc40004800000 */
[----:B------:R-:W-:Y:S02]  /*8b60*/  FMNMX3.FTZ R5, R5, R37, R36, !PT ;  /* 0x0000002505057276 */ /* 0x000fe40007810024 */
[----:B------:R-:W-:Y:S02]  /*8b70*/  FMNMX3.FTZ R6, R6, R97, R13, !PT ;  /* 0x0000006106067276 */ /* 0x000fe4000781000d */
[----:B------:R-:W-:Y:S02]  /*8b80*/  FSEL R29, R16, -INF , !P5 ;  /* 0xff800000101d7808 */ /* 0x000fe40006800000 */
[----:B------:R-:W-:Y:S02]  /*8b90*/  FMNMX3.FTZ R5, R5, R31, R30, !PT ;  /* 0x0000001f05057276 */ /* 0x000fe4000781001e */
[----:B------:R-:W-:Y:S02]  /*8ba0*/  ISETP.GE.AND P1, PT, R4, R84, PT ;  /* 0x000000540400720c */ /* 0x000fe40003f26270 */
[----:B------:R-:W-:-:S02]  /*8bb0*/  FSEL R16, R28, -INF , !P4 ;  /* 0xff8000001c107808 */ /* 0x000fc40006000000 */
[----:B------:R-:W-:Y:S02]  /*8bc0*/  FMNMX3.FTZ R4, R6, R12, R51, !PT ;  /* 0x0000000c06047276 */ /* 0x000fe40007810033 */
[----:B------:R-:W-:Y:S02]  /*8bd0*/  ISETP.GE.AND P4, PT, R2, R84, PT ;  /* 0x000000540200720c */ /* 0x000fe40003f86270 */
[----:B------:R-:W-:Y:S02]  /*8be0*/  FMNMX.FTZ R2, R29, R5, !PT ;  /* 0x000000051d027209 */ /* 0x000fe40007810000 */
[----:B------:R-:W-:Y:S02]  /*8bf0*/  FMNMX3.FTZ R4, R4, R50, R19, !PT ;  /* 0x0000003204047276 */ /* 0x000fe40007810013 */
[----:B------:R-:W-:Y:S01]  /*8c00*/  FSEL R25, R88, -INF , !P3 ;  /* 0xff80000058197808 */ /* 0x000fe20005800000 */
[----:B------:R-:W1:Y:S01]  /*8c10*/  SHFL.BFLY PT, R6, R2, 0x2, 0x1f ;  /* 0x0c401f0002067f89 */ /* 0x000e6200000e0000 */
[----:B------:R-:W-:-:S02]  /*8c20*/  FMNMX3.FTZ R4, R4, R18, R17, !PT ;  /* 0x0000001204047276 */ /* 0x000fc40007810011 */
[----:B------:R-:W-:Y:S02]  /*8c30*/  FSEL R24, R79, -INF , !P2 ;  /* 0xff8000004f187808 */ /* 0x000fe40005000000 */
[----:B------:R-:W-:Y:S02]  /*8c40*/  FSEL R23, R116, -INF , !P1 ;  /* 0xff80000074177808 */ /* 0x000fe40004800000 */
[----:B------:R-:W-:Y:S02]  /*8c50*/  FMNMX3.FTZ R4, R4, R16, R25, !PT ;  /* 0x0000001004047276 */ /* 0x000fe40007810019 */
[----:B------:R-:W-:Y:S02]  /*8c60*/  FSEL R22, R100, -INF , !P4 ;  /* 0xff80000064167808 */ /* 0x000fe40006000000 */
[----:B------:R-:W-:Y:S02]  /*8c70*/  FMNMX3.FTZ R4, R4, R24, R23, !PT ;  /* 0x0000001804047276 */ /* 0x000fe40007810017 */
[----:B------:R-:W-:-:S02]  /*8c80*/  LOP3.LUT R100, R0, 0x120, R49, 0xf8, !PT ;  /* 0x0000012000647812 */ /* 0x000fc400078ef831 */
[----:B------:R-:W-:Y:S02]  /*8c90*/  FMNMX.FTZ R4, R22, R4, !PT ;  /* 0x0000000416047209 */ /* 0x000fe40007810000 */
[----:B------:R-:W-:-:S03]  /*8ca0*/  LEA R100, R100, UR5, 0x1 ;  /* 0x0000000564647c11 */ /* 0x000fc6000f8e08ff */
        /* <DEDUP_REMOVED lines=12> */
[----:B------:R-:W-:Y:S01]  /*8d70*/  FFMA.FTZ R64, R26, UR4, -R28 ;  /* 0x000000041a407c23 */ /* 0x000fe2000801081c */
[----:B------:R1:W-:Y:S01]  /*8d80*/  MUFU.EX2 R115, R78 ;  /* 0x0000004e00737308 */ /* 0x0003e20000000800 */
[----:B--2---:R-:W-:Y:S01]  /*8d90*/  FMNMX.FTZ R0, R5, R4, !PT ;  /* 0x0000000405007209 */ /* 0x004fe20007810000 */
[----:B------:R-:W-:Y:S02]  /*8da0*/  IMAD.IADD R26, R48, 0x1, R100 ;  /* 0x00000001301a7824 */ /* 0x000fe400078e0264 */
[--C-:B------:R-:W-:Y:S01]  /*8db0*/  FFMA.FTZ R55, R55, UR4, -R28.reuse ;  /* 0x0000000437377c23 */ /* 0x100fe2000801081c */
[----:B------:R-:W2:Y:S01]  /*8dc0*/  MUFU.EX2 R116, R116 ;  /* 0x0000007400747308 */ /* 0x000ea20000000800 */
[C---:B------:R-:W-:Y:S01]  /*8dd0*/  FSETP.NEU.FTZ.AND P1, PT, R0.reuse, -INF , PT ;  /* 0xff8000000000780b */ /* 0x040fe20003f3d000 */
[----:B------:R-:W-:Y:S01]  /*8de0*/  FMUL.FTZ R27, R0, UR4 ;  /* 0x00000004001b7c20 */ /* 0x000fe20008410000 */
[----:B------:R-:W-:Y:S01]  /*8df0*/  LDSM.16.MT88.4 R4, [R26+0x3000] ;  /* 0x003000001a04783b */ /* 0x000fe20000004200 */
[----:B------:R-:W-:Y:S01]  /*8e00*/  MUFU.EX2 R61, R61 ;  /* 0x0000003d003d7308 */ /* 0x000fe20000000800 */
[--C-:B------:R-:W-:Y:S01]  /*8e10*/  FFMA.FTZ R48, R83, UR4, -R28.reuse ;  /* 0x0000000453307c23 */ /* 0x100fe2000801081c */
[--C-:B------:R-:W-:Y:S01]  /*8e20*/  FFMA.FTZ R80, R80, UR4, -R28.reuse ;  /* 0x0000000450507c23 */ /* 0x100fe2000801081c */
[----:B------:R-:W-:Y:S01]  /*8e30*/  FSEL R27, R27, RZ, P1 ;  /* 0x000000ff1b1b7208 */ /* 0x000fe20000800000 */
[----:B------:R-:W3:Y:S01]  /*8e40*/  MUFU.EX2 R64, R64 ;  /* 0x0000004000407308 */ /* 0x000ee20000000800 */
[--C-:B------:R-:W-:Y:S01]  /*8e50*/  FFMA.FTZ R88, R58, UR4, -R28.reuse ;  /* 0x000000043a587c23 */ /* 0x100fe2000801081c */
[----:B-1----:R-:W1:Y:S01]  /*8e60*/  LDSM.16.MT88.4 R76, [R100+0x3000] ;  /* 0x00300000644c783b */ /* 0x002e620000004200 */
[--C-:B------:R-:W-:Y:S01]  /*8e70*/  FFMA.FTZ R63, R63, UR4, -R28.reuse ;  /* 0x000000043f3f7c23 */ /* 0x100fe2000801081c */
[--C-:B------:R-:W-:Y:S01]  /*8e80*/  FFMA.FTZ R118, R81, UR4, -R27.reuse ;  /* 0x0000000451767c23 */ /* 0x100fe2000801081b */
[--C-:B------:R-:W-:Y:S01]  /*8e90*/  FFMA.FTZ R117, R10, UR4, -R27.reuse ;  /* 0x000000040a757c23 */ /* 0x100fe2000801081b */
[--C-:B------:R-:W-:Y:S01]  /*8ea0*/  FFMA.FTZ R62, R54, UR4, -R27.reuse ;  /* 0x00000004363e7c23 */ /* 0x100fe2000801081b */
[--C-:B------:R-:W-:Y:S01]  /*8eb0*/  FFMA.FTZ R53, R53, UR4, -R27.reuse ;  /* 0x0000000435357c23 */ /* 0x100fe2000801081b */
[----:B------:R-:W4:Y:S01]  /*8ec0*/  LDSM.16.MT88.4 R8, [R100+0x3400] ;  /* 0x003400006408783b */ /* 0x000f220000004200 */
[----:B--2---:R-:W-:Y:S01]  /*8ed0*/  F2FP.BF16.F32.PACK_AB R68, R115, R116 ;  /* 0x000000747344723e */ /* 0x004fe200000010ff */
[----:B------:R-:W-:Y:S01]  /*8ee0*/  MUFU.EX2 R118, R118 ;  /* 0x0000007600767308 */ /* 0x000fe20000000800 */
[--C-:B------:R-:W-:Y:S01]  /*8ef0*/  FFMA.FTZ R54, R82, UR4, -R28.reuse ;  /* 0x0000000452367c23 */ /* 0x100fe2000801081c */
[--C-:B------:R-:W-:Y:S01]  /*8f00*/  FFMA.FTZ R49, R52, UR4, -R27.reuse ;  /* 0x0000000434317c23 */ /* 0x100fe2000801081b */
[--C-:B------:R-:W-:Y:S01]  /*8f10*/  FFMA.FTZ R39, R39, UR4, -R27.reuse ;  /* 0x0000000427277c23 */ /* 0x100fe2000801081b */
[----:B------:R-:W2:Y:S01]  /*8f20*/  MUFU.EX2 R117, R117 ;  /* 0x0000007500757308 */ /* 0x000ea20000000800 */
[----:B---3--:R-:W-:Y:S01]  /*8f30*/  F2FP.BF16.F32.PACK_AB R70, R64, R61 ;  /* 0x0000003d4046723e */ /* 0x008fe200000010ff */
        /* <DEDUP_REMOVED lines=17> */
[----:B------:R-:W-:Y:S01]  /*9050*/  FFMA.FTZ R97, R97, UR4, -R27 ;  /* 0x0000000461617c23 */ /* 0x000fe2000801081b */
[----:B------:R-:W2:Y:S01]  /*9060*/  MUFU.EX2 R54, R54 ;  /* 0x0000003600367308 */ /* 0x000ea20000000800 */
[----:B------:R-:W-:Y:S01]  /*9070*/  FADD.FTZ R116, R116, R115 ;  /* 0x0000007374747221 */ /* 0x000fe20000010000 */
[----:B---3--:R-:W-:Y:S01]  /*9080*/  F2FP.BF16.F32.PACK_AB R71, R53, R62 ;  /* 0x0000003e3547723e */ /* 0x008fe200000010ff */
[----:B------:R-:W-:Y:S01]  /*9090*/  FADD.FTZ R117, R118, R117 ;  /* 0x0000007576757221 */ /* 0x000fe20000010000 */
[----:B------:R-:W-:Y:S01]  /*90a0*/  MUFU.EX2 R48, R48 ;  /* 0x0000003000307308 */ /* 0x000fe20000000800 */
[--C-:B------:R-:W-:Y:S01]  /*90b0*/  FFMA.FTZ R115, R60, UR4, -R28.reuse ;  /* 0x000000043c737c23 */ /* 0x100fe2000801081c */
[--C-:B------:R-:W-:Y:S01]  /*90c0*/  FFMA.FTZ R60, R59, UR4, -R28.reuse ;  /* 0x000000043b3c7c23 */ /* 0x100fe2000801081c */
[----:B------:R-:W-:Y:S01]  /*90d0*/  FADD.FTZ R117, R62, R117 ;  /* 0x000000753e757221 */ /* 0x000fe20000010000 */
[----:B------:R3:W5:Y:S01]  /*90e0*/  MUFU.EX2 R52, R66 ;  /* 0x0000004200347308 */ /* 0x0007620000000800 */
[C---:B-1----:R-:W-:Y:S01]  /*90f0*/  HMMA.16816.F32.BF16 R80, R68.reuse, R76, RZ ;  /* 0x0000004c4450723c */ /* 0x042fe200000418ff */
[--C-:B------:R-:W-:Y:S01]  /*9100*/  FFMA.FTZ R59, R15, UR4, -R28.reuse ;  /* 0x000000040f3b7c23 */ /* 0x100fe2000801081c */
[----:B------:R-:W-:Y:S01]  /*9110*/  FFMA.FTZ R62, R13, UR4, -R27 ;  /* 0x000000040d3e7c23 */ /* 0x000fe2000801081b */
[----:B------:R-:W1:Y:S01]  /*9120*/  MUFU.EX2 R49, R49 ;  /* 0x0000003100317308 */ /* 0x000e620000000800 */
[----:B------:R-:W-:Y:S01]  /*9130*/  FADD.FTZ R117, R53, R117 ;  /* 0x0000007535757221 */ /* 0x000fe20000010000 */
        /* <DEDUP_REMOVED lines=8> */
[----:B---3--:R-:W-:Y:S01]  /*91c0*/  FFMA.FTZ R66, R65, UR4, -R28 ;  /* 0x0000000441427c23 */ /* 0x008fe2000801081c */
[----:B------:R-:W-:Y:S01]  /*91d0*/  FFMA.FTZ R65, R67, UR4, -R27 ;  /* 0x0000000443417c23 */ /* 0x000fe2000801081b */
[----:B------:R-:W-:Y:S01]  /*91e0*/  MUFU.EX2 R88, R88 ;  /* 0x0000005800587308 */ /* 0x000fe20000000800 */
[----:B------:R-:W-:Y:S01]  /*91f0*/  HMMA.16816.F32.BF16 R72, R68, R4, RZ ;  /* 0x000000044448723c */ /* 0x000fe200000418ff */
[----:B--2---:R-:W-:Y:S01]  /*9200*/  F2FP.BF16.F32.PACK_AB R4, R54, R55 ;  /* 0x000000373604723e */ /* 0x004fe200000010ff */
[----:B-----5:R-:W-:Y:S01]  /*9210*/  FADD.FTZ R117, R52, R117 ;  /* 0x0000007534757221 */ /* 0x020fe20000010000 */
[----:B-1----:R-:W-:Y:S01]  /*9220*/  F2FP.BF16.F32.PACK_AB R5, R49, R52 ;  /* 0x000000343105723e */ /* 0x002fe200000010ff */
[----:B------:R1:W-:Y:S01]  /*9230*/  MUFU.EX2 R67, R56 ;  /* 0x0000003800437308 */ /* 0x0003e20000000800 */
[----:B------:R-:W-:-:S02]  /*9240*/  IMAD.MOV.U32 R118, RZ, RZ, -0x1 ;  /* 0xffffffffff767424 */ /* 0x000fc400078e00ff */
[----:B------:R-:W-:Y:S01]  /*9250*/  FADD.FTZ R49, R49, R117 ;  /* 0x0000007531317221 */ /* 0x000fe20000010000 */
[----:B------:R-:W-:Y:S01]  /*9260*/  HMMA.16816.F32.BF16 R68, R68, R6, RZ ;  /* 0x000000064444723c */ /* 0x000fe200000418ff */
[----:B------:R-:W-:Y:S01]  /*9270*/  F2FP.BF16.F32.PACK_AB R6, R40, R48 ;  /* 0x000000302806723e */ /* 0x000fe200000010ff */
[----:B------:R-:W2:Y:S01]  /*9280*/  MUFU.EX2 R66, R66 ;  /* 0x0000004200427308 */ /* 0x000ea20000000800 */
[----:B----4-:R-:W-:-:S03]  /*9290*/  F2FP.BF16.F32.PACK_AB R7, R42, R39 ;  /* 0x000000272a07723e */ /* 0x010fc600000010ff */
[----:B------:R-:W-:Y:S04]  /*92a0*/  MUFU.EX2 R63, R63 ;  /* 0x0000003f003f7308 */ /* 0x000fe80000000800 */
[C---:B------:R-:W-:Y:S01]  /*92b0*/  HMMA.16816.F32.BF16 R80, R4.reuse, R8, R80 ;  /* 0x000000080450723c */ /* 0x040fe20000041850 */
[----:B-1----:R-:W-:Y:S01]  /*92c0*/  FFMA.FTZ R56, R124, UR4, -R27 ;  /* 0x000000047c387c23 */ /* 0x002fe2000801081b */
[----:B------:R-:W1:Y:S04]  /*92d0*/  MUFU.EX2 R58, R58 ;  /* 0x0000003a003a7308 */ /* 0x000e680000000800 */
[----:B------:R-:W3:Y:S02]  /*92e0*/  MUFU.EX2 R65, R65 ;  /* 0x0000004100417308 */ /* 0x000ee40000000800 */
        /* <DEDUP_REMOVED lines=8> */
[----:B------:R-:W5:Y:S04]  /*9370*/  MUFU.EX2 R89, R89 ;  /* 0x0000005900597308 */ /* 0x000f680000000800 */
        /* <DEDUP_REMOVED lines=8> */
[----:B--2---:R-:W-:-:S02]  /*9400*/  F2FP.BF16.F32.PACK_AB R4, R66, R88 ;  /* 0x000000584204723e */ /* 0x004fc400000010ff */
[----:B-1----:R-:W-:Y:S02]  /*9410*/  F2FP.BF16.F32.PACK_AB R6, R58, R63 ;  /* 0x0000003f3a06723e */ /* 0x002fe400000010ff */
[----:B---3--:R-:W-:Y:S02]  /*9420*/  F2FP.BF16.F32.PACK_AB R5, R65, R67 ;  /* 0x000000434105723e */ /* 0x008fe400000010ff */
[----:B-----5:R-:W-:-:S07]  /*9430*/  F2FP.BF16.F32.PACK_AB R7, R56, R57 ;  /* 0x000000393807723e */ /* 0x020fce00000010ff */
[C---:B----4-:R-:W-:Y:S08]  /*9440*/  HMMA.16816.F32.BF16 R80, R4.reuse, R8, R80 ;  /* 0x000000080450723c */ /* 0x050ff00000041850 */
        /* <DEDUP_REMOVED lines=43> */
[----:B------:R-:W-:Y:S01]  /*9700*/  FFMA.FTZ R61, R14, UR4, -R28 ;  /* 0x000000040e3d7c23 */ /* 0x000fe2000801081c */
[----:B------:R-:W1:Y:S01]  /*9710*/  LDSM.16.MT88.4 R8, [R100+0x4400] ;  /* 0x004400006408783b */ /* 0x000e620000004200 */
[--C-:B------:R-:W-:Y:S01]  /*9720*/  FFMA.FTZ R5, R51, UR4, -R27.reuse ;  /* 0x0000000433057c23 */ /* 0x100fe2000801081b */
[----:B------:R-:W-:Y:S01]  /*9730*/  FADD.FTZ R4, R64, R4 ;  /* 0x0000000440047221 */ /* 0x000fe20000010000 */
[--C-:B------:R-:W-:Y:S01]  /*9740*/  FFMA.FTZ R64, R12, UR4, -R27.reuse ;  /* 0x000000040c407c23 */ /* 0x100fe2000801081b */
[----:B------:R-:W-:Y:S01]  /*9750*/  FFMA.FTZ R51, R50, UR4, -R27 ;  /* 0x0000000432337c23 */ /* 0x000fe2000801081b */
[----:B------:R-:W2:Y:S01]  /*9760*/  LDSM.16.MT88.4 R12, [R26+0x4400] ;  /* 0x004400001a0c783b */ /* 0x000ea20000004200 */
[----:B------:R-:W3:Y:S01]  /*9770*/  MUFU.EX2 R61, R61 ;  /* 0x0000003d003d7308 */ /* 0x000ee20000000800 */
[----:B------:R-:W-:-:S03]  /*9780*/  FADD.FTZ R4, R55, R4 ;  /* 0x0000000437047221 */ /* 0x000fc60000010000 */
[----:B------:R-:W4:Y:S01]  /*9790*/  MUFU.EX2 R64, R64 ;  /* 0x0000004000407308 */ /* 0x000f220000000800 */
[----:B------:R-:W-:Y:S01]  /*97a0*/  FADD.FTZ R52, R54, R4 ;  /* 0x0000000436347221 */ /* 0x000fe20000010000 */
[----:B------:R-:W-:Y:S02]  /*97b0*/  F2FP.BF16.F32.PACK_AB R4, R60, R115 ;  /* 0x000000733c04723e */ /* 0x000fe400000010ff */
[----:B------:R4:W-:Y:S01]  /*97c0*/  MUFU.EX2 R50, R5 ;  /* 0x0000000500327308 */ /* 0x0009e20000000800 */
[----:B------:R-:W-:Y:S01]  /*97d0*/  FADD.FTZ R52, R48, R52 ;  /* 0x0000003430347221 */ /* 0x000fe20000010000 */
[----:B------:R-:W-:Y:S02]  /*97e0*/  FFMA.FTZ R48, R19, UR4, -R27 ;  /* 0x0000000413307c23 */ /* 0x000fe4000801081b */
[----:B------:R-:W5:Y:S01]  /*97f0*/  MUFU.EX2 R51, R51 ;  /* 0x0000003300337308 */ /* 0x000f620000000800 */
[----:B------:R-:W-:Y:S01]  /*9800*/  FADD.FTZ R52, R40, R52 ;  /* 0x0000003428347221 */ /* 0x000fe20000010000 */
[----:B---3--:R-:W-:-:S02]  /*9810*/  F2FP.BF16.F32.PACK_AB R6, R61, R59 ;  /* 0x0000003b3d06723e */ /* 0x008fc400000010ff */
[----:B------:R-:W-:Y:S01]  /*9820*/  MUFU.EX2 R48, R48 ;  /* 0x0000003000307308 */ /* 0x000fe20000000800 */
[----:B------:R-:W-:-:S03]  /*9830*/  FADD.FTZ R88, R88, R52 ;  /* 0x0000003458587221 */ /* 0x000fc60000010000 */
[----:B------:R-:W-:Y:S01]  /*9840*/  MUFU.EX2 R40, R16 ;  /* 0x0000001000287308 */ /* 0x000fe20000000800 */
[----:B------:R-:W-:Y:S01]  /*9850*/  FADD.FTZ R88, R66, R88 ;  /* 0x0000005842587221 */ /* 0x000fe20000010000 */
[----:B----4-:R-:W-:-:S03]  /*9860*/  F2FP.BF16.F32.PACK_AB R5, R64, R62 ;  /* 0x0000003e4005723e */ /* 0x010fc600000010ff */
[----:B------:R-:W-:Y:S01]  /*9870*/  FADD.FTZ R63, R63, R88 ;  /* 0x000000583f3f7221 */ /* 0x000fe20000010000 */
[----:B-----5:R-:W-:-:S03]  /*9880*/  F2FP.BF16.F32.PACK_AB R7, R51, R50 ;  /* 0x000000323307723e */ /* 0x020fc600000010ff */
[----:B------:R-:W-:-:S04]  /*9890*/  FADD.FTZ R63, R58, R63 ;  /* 0x0000003f3a3f7221 */ /* 0x000fc80000010000 */
[----:B------:R-:W-:Y:S01]  /*98a0*/  FADD.FTZ R63, R119, R63 ;  /* 0x0000003f773f7221 */ /* 0x000fe20000010000 */
[----:B-1----:R-:W-:Y:S03]  /*98b0*/  HMMA.16816.F32.BF16 R80, R4, R8, R80 ;  /* 0x000000080450723c */ /* 0x002fe60000041850 */
[----:B------:R-:W-:-:S04]  /*98c0*/  FADD.FTZ R63, R96, R63 ;  /* 0x0000003f603f7221 */ /* 0x000fc80000010000 */
[----:B------:R-:W-:Y:S01]  /*98d0*/  FADD.FTZ R63, R94, R63 ;  /* 0x0000003f5e3f7221 */ /* 0x000fe20000010000 */
[C---:B--2---:R-:W-:Y:S01]  /*98e0*/  HMMA.16816.F32.BF16 R72, R4.reuse, R12, R72 ;  /* 0x0000000c0448723c */ /* 0x044fe20000041848 */
[--C-:B------:R-:W-:Y:S01]  /*98f0*/  FFMA.FTZ R12, R38, UR4, -R28.reuse ;  /* 0x00000004260c7c23 */ /* 0x100fe2000801081c */
[--C-:B------:R-:W-:Y:S01]  /*9900*/  FFMA.FTZ R38, R37, UR4, -R28.reuse ;  /* 0x0000000425267c23 */ /* 0x100fe2000801081c */
[----:B------:R-:W-:Y:S01]  /*9910*/  FFMA.FTZ R13, R41, UR4, -R28 ;  /* 0x00000004290d7c23 */ /* 0x000fe2000801081c */
[----:B------:R-:W-:Y:S01]  /*9920*/  FADD.FTZ R63, R93, R63 ;  /* 0x0000003f5d3f7221 */ /* 0x000fe20000010000 */
[----:B------:R1:W-:Y:S03]  /*9930*/  MUFU.EX2 R37, R12 ;  /* 0x0000000c00257308 */ /* 0x0003e60000000800 */
[----:B------:R-:W-:Y:S01]  /*9940*/  HMMA.16816.F32.BF16 R76, R4, R10, R76 ;  /* 0x0000000a044c723c */ /* 0x000fe2000004184c */
[----:B------:R-:W2:Y:S01]  /*9950*/  LDSM.16.MT88.4 R8, [R100+0x4800] ;  /* 0x004800006408783b */ /* 0x000ea20000004200 */
[----:B------:R-:W-:Y:S01]  /*9960*/  MUFU.EX2 R41, R43 ;  /* 0x0000002b00297308 */ /* 0x000fe20000000800 */
[----:B------:R-:W-:-:S03]  /*9970*/  FADD.FTZ R63, R122, R63 ;  /* 0x0000003f7a3f7221 */ /* 0x000fc60000010000 */
[----:B------:R-:W3:Y:S01]  /*9980*/  MUFU.EX2 R43, R13 ;  /* 0x0000000d002b7308 */ /* 0x000ee20000000800 */
[----:B------:R-:W-:Y:S01]  /*9990*/  FADD.FTZ R121, R121, R63 ;  /* 0x0000003f79797221 */ /* 0x000fe20000010000 */
[----:B------:R-:W-:Y:S02]  /*99a0*/  HMMA.16816.F32.BF16 R68, R4, R14, R68 ;  /* 0x0000000e0444723c */ /* 0x000fe40000041844 */
[----:B------:R-:W4:Y:S01]  /*99b0*/  MUFU.EX2 R38, R38 ;  /* 0x0000002600267308 */ /* 0x000f220000000800 */
[----:B-1----:R-:W-:Y:S01]  /*99c0*/  FADD.FTZ R12, R39, R49 ;  /* 0x00000031270c7221 */ /* 0x002fe20000010000 */
[----:B------:R-:W-:Y:S01]  /*99d0*/  FFMA.FTZ R39, R17, UR4, -R27 ;  /* 0x0000000411277c23 */ /* 0x000fe2000801081b */
[----:B------:R-:W-:Y:S01]  /*99e0*/  FADD.FTZ R121, R120, R121 ;  /* 0x0000007978797221 */ /* 0x000fe20000010000 */
[----:B------:R-:W1:Y:S01]  /*99f0*/  MUFU.EX2 R49, R18 ;  /* 0x0000001200317308 */ /* 0x000e620000000800 */
[----:B------:R-:W-:Y:S02]  /*9a00*/  FADD.FTZ R12, R42, R12 ;  /* 0x0000000c2a0c7221 */ /* 0x000fe40000010000 */
[----:B------:R-:W-:Y:S01]  /*9a10*/  FADD.FTZ R107, R107, R121 ;  /* 0x000000796b6b7221 */ /* 0x000fe20000010000 */
[----:B------:R-:W5:Y:S01]  /*9a20*/  MUFU.EX2 R39, R39 ;  /* 0x0000002700277308 */ /* 0x000f620000000800 */
[----:B------:R-:W-:Y:S01]  /*9a30*/  FADD.FTZ R67, R67, R12 ;  /* 0x0000000c43437221 */ /* 0x000fe20000010000 */
[----:B---3--:R-:W-:Y:S01]  /*9a40*/  F2FP.BF16.F32.PACK_AB R4, R43, R41 ;  /* 0x000000292b04723e */ /* 0x008fe200000010ff */
[----:B------:R-:W-:Y:S01]  /*9a50*/  FADD.FTZ R107, R115, R107 ;  /* 0x0000006b736b7221 */ /* 0x000fe20000010000 */
[----:B------:R-:W-:Y:S01]  /*9a60*/  LDSM.16.MT88.4 R12, [R100+0x4c00] ;  /* 0x004c0000640c783b */ /* 0x000fe20000004200 */
[----:B------:R-:W-:Y:S01]  /*9a70*/  FADD.FTZ R67, R65, R67 ;  /* 0x0000004341437221 */ /* 0x000fe20000010000 */
[----:B----4-:R-:W-:Y:S01]  /*9a80*/  F2FP.BF16.F32.PACK_AB R6, R38, R37 ;  /* 0x000000252606723e */ /* 0x010fe200000010ff */
[----:B------:R-:W-:-:S02]  /*9a90*/  FADD.FTZ R60, R60, R107 ;  /* 0x0000006b3c3c7221 */ /* 0x000fc40000010000 */
[----:B------:R-:W-:Y:S01]  /*9aa0*/  FADD.FTZ R67, R57, R67 ;  /* 0x0000004339437221 */ /* 0x000fe20000010000 */
[----:B-1----:R-:W-:Y:S01]  /*9ab0*/  F2FP.BF16.F32.PACK_AB R5, R49, R48 ;  /* 0x000000303105723e */ /* 0x002fe200000010ff */
[----:B------:R-:W1:Y:S01]  /*9ac0*/  LDSM.16.MT88.4 R16, [R26+0x4800] ;  /* 0x004800001a10783b */ /* 0x000e620000004200 */
[----:B------:R-:W-:Y:S01]  /*9ad0*/  FADD.FTZ R60, R59, R60 ;  /* 0x0000003c3b3c7221 */ /* 0x000fe20000010000 */
[----:B------:R-:W-:Y:S01]  /*9ae0*/  FADD.FTZ R67, R56, R67 ;  /* 0x0000004338437221 */ /* 0x000fe20000010000 */
[----:B-----5:R-:W-:Y:S02]  /*9af0*/  F2FP.BF16.F32.PACK_AB R7, R40, R39 ;  /* 0x000000272807723e */ /* 0x020fe400000010ff */
[----:B------:R-:W-:Y:S01]  /*9b00*/  FADD.FTZ R61, R61, R60 ;  /* 0x0000003c3d3d7221 */ /* 0x000fe20000010000 */
[----:B------:R-:W-:-:S03]  /*9b10*/  FADD.FTZ R67, R95, R67 ;  /* 0x000000435f437221 */ /* 0x000fc60000010000 */
[----:B------:R-:W-:Y:S01]  /*9b20*/  FADD.FTZ R61, R41, R61 ;  /* 0x0000003d293d7221 */ /* 0x000fe20000010000 */
[----:B------:R-:W-:Y:S01]  /*9b30*/  FADD.FTZ R67, R91, R67 ;  /* 0x000000435b437221 */ /* 0x000fe20000010000 */
[C---:B--2---:R-:W-:Y:S01]  /*9b40*/  HMMA.16816.F32.BF16 R80, R4.reuse, R8, R80 ;  /* 0x000000080450723c */ /* 0x044fe20000041850 */
[--C-:B------:R-:W-:Y:S02]  /*9b50*/  FFMA.FTZ R9, R30, UR4, -R28.reuse ;  /* 0x000000041e097c23 */ /* 0x100fe4000801081c */
        /* <DEDUP_REMOVED lines=36> */
[----:B------:R-:W-:-:S03]  /*9da0*/  FADD.FTZ R40, R40, R49 ;  /* 0x0000003128287221 */ /* 0x000fc60000010000 */
[----:B------:R3:W4:Y:S01]  /*9db0*/  MUFU.EX2 R22, R9 ;  /* 0x0000000900167308 */ /* 0x0007220000000800 */
[----:B--2---:R-:W-:-:S03]  /*9dc0*/  FADD.FTZ R40, R24, R40 ;  /* 0x0000002818287221 */ /* 0x004fc60000010000 */
[----:B------:R-:W2:Y:S01]  /*9dd0*/  MUFU.EX2 R16, R27 ;  /* 0x0000001b00107308 */ /* 0x000ea20000000800 */
[C---:B-1----:R-:W-:Y:S01]  /*9de0*/  F2FP.BF16.F32.PACK_AB R5, R23.reuse, R24 ;  /* 0x000000181705723e */ /* 0x042fe200000010ff */
[----:B------:R-:W-:Y:S01]  /*9df0*/  FADD.FTZ R40, R23, R40 ;  /* 0x0000002817287221 */ /* 0x000fe20000010000 */
[----:B---3--:R-:W1:Y:S03]  /*9e00*/  LDSM.16.MT88.4 R8, [R26+0x4c00] ;  /* 0x004c00001a08783b */ /* 0x008e660000004200 */
[----:B----4-:R-:W-:Y:S01]  /*9e10*/  FADD.FTZ R40, R22, R40 ;  /* 0x0000002816287221 */ /* 0x010fe20000010000 */
[----:B--2---:R-:W-:-:S03]  /*9e20*/  F2FP.BF16.F32.PACK_AB R7, R16, R22 ;  /* 0x000000161007723e */ /* 0x004fc600000010ff */
        /* <DEDUP_REMOVED lines=75> */
.L_x_4133:
[----:B------:R-:W-:Y:S01]  /*a2e0*/  UMOV UR4, URZ ;  /* 0x000000ff00047c82 */ /* 0x000fe20008000000 */
[----:B------:R-:W-:Y:S01]  /*a2f0*/  IMAD.SHL.U32 R44, R44, 0x80, RZ ;  /* 0x000000802c2c7824 */ /* 0x000fe200078e00ff */
[----:B------:R-:W-:-:S05]  /*a300*/  IADD3 R4, P0, PT, RZ, -UR4, RZ ;  /* 0x80000004ff047c10 */ /* 0x000fca000ff1e0ff */
[----:B------:R-:W-:-:S05]  /*a310*/  IMAD.X R44, RZ, RZ, ~R44, P0 ;  /* 0x000000ffff2c7224 */ /* 0x000fca00000e0e2c */
[----:B------:R-:W-:-:S04]  /*a320*/  SHF.R.S64 R4, R4, 0x1f, R44 ;  /* 0x0000001f04047819 */ /* 0x000fc8000000102c */
[----:B------:R-:W-:-:S04]  /*a330*/  IADD3 R109, P0, PT, R4, R109, RZ ;  /* 0x0000006d046d7210 */ /* 0x000fc80007f1e0ff */
[----:B------:R-:W-:-:S09]  /*a340*/  LEA.HI.X.SX32 R108, R44, R108, 0x1, P0 ;  /* 0x0000006c2c6c7211 */ /* 0x000fd200000f0eff */
.L_x_4134:
[----:B------:R-:W1:Y:S01]  /*a350*/  LDCU.64 UR8, c[0x0][0x3c0] ;  /* 0x00007800ff0877ac */ /* 0x000e620008000a00 */
[----:B------:R-:W-:Y:S01]  /*a360*/  LOP3.LUT R113, R87, 0x18, RZ, 0xc0, !PT ;  /* 0x0000001857717812 */ /* 0x000fe200078ec0ff */
[----:B------:R-:W-:Y:S02]  /*a370*/  IMAD.MOV.U32 R8, RZ, RZ, R109 ;  /* 0x000000ffff087224 */ /* 0x000fe400078e006d */
[----:B------:R-:W-:Y:S01]  /*a380*/  IMAD.MOV.U32 R9, RZ, RZ, R108 ;  /* 0x000000ffff097224 */ /* 0x000fe200078e006c */
[----:B------:R-:W-:-:S04]  /*a390*/  LOP3.LUT R114, R113, 0xd8, R112, 0x78, !PT ;  /* 0x000000d871727812 */ /* 0x000fc800078e7870 */
[----:B------:R-:W-:-:S04]  /*a3a0*/  LOP3.LUT R114, R114, 0x1f20, R112, 0xf8, !PT ;  /* 0x00001f2072727812 */ /* 0x000fc800078ef870 */
        /* <DEDUP_REMOVED lines=12> */
[----:B------:R-:W-:Y:S01]  /*a470*/  IADD3 R10, P0, PT, R4, UR4, RZ ;  /* 0x00000004040a7c10 */ /* 0x000fe2000ff1e0ff */
[----:B------:R-:W1:Y:S02]  /*a480*/  LDCU UR4, c[0x0][0x50c] ;  /* 0x0000a180ff0477ac */ /* 0x000e640008000800 */
[----:B------:R-:W-:Y:S01]  /*a490*/  LDGSTS.E.BYPASS.LTC128B.128 [R114+0x4000], desc[UR6][R4.64] ;  /* 0x0400000004727fae */ /* 0x000fe2000b981a06 */
[----:B------:R-:W-:-:S05]  /*a4a0*/  IADD3.X R11, PT, PT, R5, UR9, RZ, P0, !PT ;  /* 0x00000009050b7c10 */ /* 0x000fca00087fe4ff */
[----:B------:R2:W-:Y:S04]  /*a4b0*/  LDGSTS.E.BYPASS.LTC128B.128 [R114+0x4800], desc[UR6][R10.64] ;  /* 0x048000000a727fae */ /* 0x0005e8000b981a06 */
[----:B------:R-:W-:Y:S04]  /*a4c0*/  LDSM.16.M88.4 R60, [R21] ;  /* 0x00000000153c783b */ /* 0x000fe80000000200 */
[----:B------:R-:W3:Y:S04]  /*a4d0*/  LDSM.16.M88.4 R52, [R92+0x1000] ;  /* 0x001000005c34783b */ /* 0x000ee80000000200 */
[----:B------:R-:W-:Y:S04]  /*a4e0*/  LDSM.16.M88.4 R124, [R20] ;  /* 0x00000000147c783b */ /* 0x000fe80000000200 */
[----:B------:R-:W-:Y:S04]  /*a4f0*/  LDSM.16.M88.4 R24, [R85+0x1000] ;  /* 0x001000005518783b */ /* 0x000fe80000000200 */
[----:B------:R-:W-:Y:S04]  /*a500*/  LDSM.16.M88.4 R20, [R92+0x1c00] ;  /* 0x001c00005c14783b */ /* 0x000fe80000000200 */
[----:B------:R-:W4:Y:S04]  /*a510*/  LDSM.16.M88.4 R40, [R92+0x1400] ;  /* 0x001400005c28783b */ /* 0x000f280000000200 */
[----:B------:R-:W5:Y:S04]  /*a520*/  LDSM.16.M88.4 R28, [R92+0x1800] ;  /* 0x001800005c1c783b */ /* 0x000f680000000200 */
[----:B--2---:R-:W2:Y:S04]  /*a530*/  LDSM.16.M88.4 R8, [R85+0x1c00] ;  /* 0x001c00005508783b */ /* 0x004ea80000000200 */
[----:B------:R-:W2:Y:S04]  /*a540*/  LDSM.16.M88.4 R4, [R92+0x2400] ;  /* 0x002400005c04783b */ /* 0x000ea80000000200 */
[----:B------:R-:W2:Y:S04]  /*a550*/  LDSM.16.M88.4 R16, [R85+0x1400] ;  /* 0x001400005510783b */ /* 0x000ea80000000200 */
[----:B------:R-:W2:Y:S01]  /*a560*/  LDSM.16.M88.4 R12, [R92+0x2000] ;  /* 0x002000005c0c783b */ /* 0x000ea20000000200 */
[C---:B---3--:R-:W-:Y:S03]  /*a570*/  HMMA.16816.F32.BF16 R56, R60.reuse, R52, RZ ;  /* 0x000000343c38723c */ /* 0x048fe600000418ff */
[----:B------:R-:W3:Y:S04]  /*a580*/  LDSM.16.M88.4 R64, [R85+0x1800] ;  /* 0x001800005540783b */ /* 0x000ee80000000200 */
[----:B------:R-:W3:Y:S01]  /*a590*/  LDSM.16.M88.4 R88, [R92+0x2800] ;  /* 0x002800005c58783b */ /* 0x000ee20000000200 */
[C---:B------:R-:W-:Y:S03]  /*a5a0*/  HMMA.16816.F32.BF16 R52, R60.reuse, R54, RZ ;  /* 0x000000363c34723c */ /* 0x040fe600000418ff */
[----:B------:R3:W3:Y:S04]  /*a5b0*/  LDSM.16.M88.4 R116, [R92+0x2c00] ;  /* 0x002c00005c74783b */ /* 0x0006e80000000200 */
[----:B------:R-:W3:Y:S01]  /*a5c0*/  LDSM.16.M88.4 R96, [R85+0x2400] ;  /* 0x002400005560783b */ /* 0x000ee20000000200 */
[----:B----4-:R-:W-:Y:S03]  /*a5d0*/  HMMA.16816.F32.BF16 R48, R60, R40, RZ ;  /* 0x000000283c30723c */ /* 0x010fe600000418ff */
[----:B------:R-:W4:Y:S04]  /*a5e0*/  LDSM.16.M88.4 R128, [R85+0x2000] ;  /* 0x002000005580783b */ /* 0x000f280000000200 */
[----:B------:R-:W0:Y:S01]  /*a5f0*/  LDGDEPBAR ;  /* 0x00000000000079af */ /* 0x000e220000000000 */
[C---:B------:R-:W-:Y:S08]  /*a600*/  HMMA.16816.F32.BF16 R56, R124.reuse, R24, R56 ;  /* 0x000000187c38723c */ /* 0x040ff00000041838 */
[----:B------:R-:W-:Y:S08]  /*a610*/  HMMA.16816.F32.BF16 R52, R124, R26, R52 ;  /* 0x0000001a7c34723c */ /* 0x000ff00000041834 */
[----:B------:R-:W-:Y:S03]  /*a620*/  HMMA.16816.F32.BF16 R24, R60, R20, RZ ;  /* 0x000000143c18723c */ /* 0x000fe600000418ff */
[----:B-1----:R-:W-:Y:S01]  /*a630*/  FMUL.FTZ R58, R58, UR4 ;  /* 0x000000043a3a7c20 */ /* 0x002fe20008410000 */
        /* <DEDUP_REMOVED lines=9> */
[C---:B------:R-:W-:Y:S01]  /*a6d0*/  HMMA.16816.F32.BF16 R40, R60.reuse, R42, RZ ;  /* 0x0000002a3c28723c */ /* 0x040fe200000418ff */
[----:B------:R-:W-:Y:S07]  /*a6e0*/  MUFU.TANH R45, R45 ;  /* 0x0000002d002d7308 */ /* 0x000fee0000002400 */
[C---:B-----5:R-:W-:Y:S01]  /*a6f0*/  HMMA.16816.F32.BF16 R36, R60.reuse, R28, RZ ;  /* 0x0000001c3c24723c */ /* 0x060fe200000418ff */
[----:B------:R-:W5:Y:S07]  /*a700*/  MUFU.TANH R57, R57 ;  /* 0x0000003900397308 */ /* 0x000f6e0000002400 */
[----:B------:R-:W-:Y:S01]  /*a710*/  HMMA.16816.F32.BF16 R28, R60, R30, RZ ;  /* 0x0000001e3c1c723c */ /* 0x000fe200000418ff */
[----:B------:R-:W-:Y:S07]  /*a720*/  MUFU.TANH R54, R54 ;  /* 0x0000003600367308 */ /* 0x000fee0000002400 */
[C---:B--2---:R-:W-:Y:S01]  /*a730*/  HMMA.16816.F32.BF16 R24, R124.reuse, R8, R24 ;  /* 0x000000087c18723c */ /* 0x044fe20000041818 */
[----:B------:R-:W-:Y:S07]  /*a740*/  MUFU.TANH R44, R44 ;  /* 0x0000002c002c7308 */ /* 0x000fee0000002400 */
[----:B------:R-:W-:Y:S01]  /*a750*/  HMMA.16816.F32.BF16 R20, R124, R10, R20 ;  /* 0x0000000a7c14723c */ /* 0x000fe20000041814 */
[----:B------:R-:W-:Y:S07]  /*a760*/  MUFU.TANH R53, R53 ;  /* 0x0000003500357308 */ /* 0x000fee0000002400 */
[----:B------:R-:W-:Y:S03]  /*a770*/  HMMA.16816.F32.BF16 R8, R60, R4, RZ ;  /* 0x000000043c08723c */ /* 0x000fe600000418ff */
[----:B------:R-:W-:Y:S01]  /*a780*/  FMUL.FTZ R26, R26, UR4 ;  /* 0x000000041a1a7c20 */ /* 0x000fe20008410000 */
[----:B------:R-:W-:Y:S01]  /*a790*/  FMUL.FTZ R25, R25, UR4 ;  /* 0x0000000419197c20 */ /* 0x000fe20008410000 */
[----:B------:R-:W-:-:S03]  /*a7a0*/  FMUL.FTZ R24, R24, UR4 ;  /* 0x0000000418187c20 */ /* 0x000fc60008410000 */
[----:B------:R-:W-:Y:S03]  /*a7b0*/  HMMA.16816.F32.BF16 R4, R60, R6, RZ ;  /* 0x000000063c04723c */ /* 0x000fe600000418ff */
[----:B------:R-:W-:Y:S01]  /*a7c0*/  FMUL.FTZ R20, R20, UR4 ;  /* 0x0000000414147c20 */ /* 0x000fe20008410000 */
[----:B------:R-:W-:Y:S01]  /*a7d0*/  FMUL.FTZ R22, R22, UR4 ;  /* 0x0000000416167c20 */ /* 0x000fe20008410000 */
[----:B------:R-:W-:Y:S01]  /*a7e0*/  FMUL.FTZ R21, R21, UR4 ;  /* 0x0000000415157c20 */ /* 0x000fe20008410000 */
[----:B------:R-:W-:Y:S01]  /*a7f0*/  FMUL.FTZ R23, R23, UR4 ;  /* 0x0000000417177c20 */ /* 0x000fe20008410000 */
[----:B------:R-:W-:Y:S01]  /*a800*/  MUFU.TANH R107, R20 ;  /* 0x00000014006b7308 */ /* 0x000fe20000002400 */
[C---:B------:R-:W-:Y:S07]  /*a810*/  HMMA.16816.F32.BF16 R48, R124.reuse, R16, R48 ;  /* 0x000000107c30723c */ /* 0x040fee0000041830 */
[----:B------:R-:W-:Y:S01]  /*a820*/  MUFU.TANH R115, R23 ;  /* 0x0000001700737308 */ /* 0x000fe20000002400 */
[----:B------:R-:W-:Y:S08]  /*a830*/  HMMA.16816.F32.BF16 R40, R124, R18, R40 ;  /* 0x000000127c28723c */ /* 0x000ff00000041828 */
[----:B------:R-:W-:Y:S03]  /*a840*/  HMMA.16816.F32.BF16 R16, R60, R12, RZ ;  /* 0x0000000c3c10723c */ /* 0x000fe600000418ff */
[----:B------:R-:W-:Y:S01]  /*a850*/  FMUL.FTZ R49, R49, UR4 ;  /* 0x0000000431317c20 */ /* 0x000fe20008410000 */
[----:B------:R-:W-:-:S04]  /*a860*/  FMUL.FTZ R48, R48, UR4 ;  /* 0x0000000430307c20 */ /* 0x000fc80008410000 */
[----:B---3--:R-:W-:Y:S03]  /*a870*/  HMMA.16816.F32.BF16 R36, R124, R64, R36 ;  /* 0x000000407c24723c */ /* 0x008fe60000041824 */
[----:B------:R-:W-:Y:S01]  /*a880*/  FMUL.FTZ R40, R40, UR4 ;  /* 0x0000000428287c20 */ /* 0x000fe20008410000 */
[----:B------:R-:W-:Y:S01]  /*a890*/  FMUL.FTZ R42, R42, UR4 ;  /* 0x000000042a2a7c20 */ /* 0x000fe20008410000 */
[----:B------:R-:W-:-:S03]  /*a8a0*/  FMUL.FTZ R41, R41, UR4 ;  /* 0x0000000429297c20 */ /* 0x000fc60008410000 */
[----:B------:R-:W-:Y:S02]  /*a8b0*/  HMMA.16816.F32.BF16 R28, R124, R66, R28 ;  /* 0x000000427c1c723c */ /* 0x000fe4000004181c */
[----:B------:R-:W-:Y:S06]  /*a8c0*/  MUFU.TANH R42, R42 ;  /* 0x0000002a002a7308 */ /* 0x000fec0000002400 */
[----:B------:R-:W-:Y:S03]  /*a8d0*/  HMMA.16816.F32.BF16 R92, R60, R88, RZ ;  /* 0x000000583c5c723c */ /* 0x000fe600000418ff */
        /* <DEDUP_REMOVED lines=10> */
[C---:B------:R-:W-:Y:S01]  /*a980*/  HMMA.16816.F32.BF16 R88, R60.reuse, R90, RZ ;  /* 0x0000005a3c58723c */ /* 0x040fe200000418ff */
[----:B------:R-:W-:Y:S07]  /*a990*/  MUFU.TANH R37, R37 ;  /* 0x0000002500257308 */ /* 0x000fee0000002400 */
[C---:B------:R-:W-:Y:S01]  /*a9a0*/  HMMA.16816.F32.BF16 R64, R60.reuse, R116, RZ ;  /* 0x000000743c40723c */ /* 0x040fe200000418ff */
[----:B------:R-:W-:Y:S07]  /*a9b0*/  MUFU.TANH R122, R30 ;  /* 0x0000001e007a7308 */ /* 0x000fee0000002400 */
[----:B------:R-:W-:Y:S01]  /*a9c0*/  HMMA.16816.F32.BF16 R60, R60, R118, RZ ;  /* 0x000000763c3c723c */ /* 0x000fe200000418ff */
[----:B------:R-:W2:Y:S07]  /*a9d0*/  LDSM.16.M88.4 R116, [R85+0x2800] ;  /* 0x002800005574783b */ /* 0x000eae0000000200 */
[C---:B------:R-:W-:Y:S08]  /*a9e0*/  HMMA.16816.F32.BF16 R8, R124.reuse, R96, R8 ;  /* 0x000000607c08723c */ /* 0x040ff00000041808 */
[----:B------:R-:W-:Y:S01]  /*a9f0*/  HMMA.16816.F32.BF16 R4, R124, R98, R4 ;  /* 0x000000627c04723c */ /* 0x000fe20000041804 */
[----:B------:R3:W1:Y:S01]  /*aa00*/  LDSM.16.M88.4 R96, [R85+0x2c00] ;  /* 0x002c00005560783b */ /* 0x0006620000000200 */
[----:B------:R-:W-:-:S06]  /*aa10*/  DEPBAR.LE SB0, 0x0 ;  /* 0x000080000000791a */ /* 0x000fcc0000000000 */
[----:B----4-:R-:W-:Y:S01]  /*aa20*/  HMMA.16816.F32.BF16 R16, R124, R128, R16 ;  /* 0x000000807c10723c */ /* 0x010fe20000041810 */
[----:B------:R4:W-:Y:S02]  /*aa30*/  MUFU.TANH R129, R40 ;  /* 0x0000002800817308 */ /* 0x0009e40000002400 */
[----:B------:R-:W-:Y:S01]  /*aa40*/  FMUL.FTZ R9, R9, UR4 ;  /* 0x0000000409097c20 */ /* 0x000fe20008410000 */
[----:B------:R-:W-:-:S04]  /*aa50*/  FMUL.FTZ R11, R11, UR4 ;  /* 0x000000040b0b7c20 */ /* 0x000fc80008410000 */
[----:B------:R-:W-:Y:S01]  /*aa60*/  HMMA.16816.F32.BF16 R12, R124, R130, R12 ;  /* 0x000000827c0c723c */ /* 0x000fe2000004180c */
[----:B------:R5:W-:Y:S02]  /*aa70*/  MUFU.TANH R131, R49 ;  /* 0x0000003100837308 */ /* 0x000be40000002400 */
[----:B------:R-:W-:Y:S01]  /*aa80*/  FMUL.FTZ R4, R4, UR4 ;  /* 0x0000000404047c20 */ /* 0x000fe20008410000 */
[----:B------:R-:W-:-:S05]  /*aa90*/  FMUL.FTZ R5, R5, UR4 ;  /* 0x0000000405057c20 */ /* 0x000fca0008410000 */
[----:B---3--:R-:W3:Y:S01]  /*aaa0*/  MUFU.TANH R85, R56 ;  /* 0x0000003800557308 */ /* 0x008ee20000002400 */
[C---:B--2---:R-:W-:Y:S01]  /*aab0*/  HMMA.16816.F32.BF16 R92, R124.reuse, R116, R92 ;  /* 0x000000747c5c723c */ /* 0x044fe2000004185c */
[----:B------:R-:W-:Y:S01]  /*aac0*/  FMUL.FTZ R16, R16, UR4 ;  /* 0x0000000410107c20 */ /* 0x000fe20008410000 */
[----:B------:R-:W-:Y:S01]  /*aad0*/  FMUL.FTZ R18, R18, UR4 ;  /* 0x0000000412127c20 */ /* 0x000fe20008410000 */
[----:B----4-:R-:W-:Y:S01]  /*aae0*/  FMUL.FTZ R40, R43, UR4 ;  /* 0x000000042b287c20 */ /* 0x010fe20008410000 */
[----:B------:R-:W-:Y:S01]  /*aaf0*/  FMUL.FTZ R43, R10, UR4 ;  /* 0x000000040a2b7c20 */ /* 0x000fe20008410000 */
[----:B------:R-:W-:Y:S01]  /*ab00*/  FMUL.FTZ R17, R17, UR4 ;  /* 0x0000000411117c20 */ /* 0x000fe20008410000 */
[----:B------:R-:W-:Y:S01]  /*ab10*/  FMUL.FTZ R19, R19, UR4 ;  /* 0x0000000413137c20 */ /* 0x000fe20008410000 */
[----:B------:R-:W-:Y:S01]  /*ab20*/  MUFU.TANH R20, R16 ;  /* 0x0000001000147308 */ /* 0x000fe20000002400 */
[----:B------:R-:W-:Y:S01]  /*ab30*/  HMMA.16816.F32.BF16 R88, R124, R118, R88 ;  /* 0x000000767c58723c */ /* 0x000fe20000041858 */
[----:B------:R-:W-:Y:S01]  /*ab40*/  FMUL.FTZ R13, R13, UR4 ;  /* 0x000000040d0d7c20 */ /* 0x000fe20008410000 */
[----:B-----5:R-:W-:Y:S01]  /*ab50*/  FMUL.FTZ R49, R50, UR4 ;  /* 0x0000000432317c20 */ /* 0x020fe20008410000 */
[----:B------:R-:W-:Y:S01]  /*ab60*/  FMUL.FTZ R12, R12, UR4 ;  /* 0x000000040c0c7c20 */ /* 0x000fe20008410000 */
[----:B------:R-:W-:Y:S01]  /*ab70*/  FMUL.FTZ R14, R14, UR4 ;  /* 0x000000040e0e7c20 */ /* 0x000fe20008410000 */
[----:B------:R-:W-:-:S02]  /*ab80*/  FMUL.FTZ R15, R15, UR4 ;  /* 0x000000040f0f7c20 */ /* 0x000fc40008410000 */
[----:B------:R2:W-:Y:S01]  /*ab90*/  MUFU.TANH R117, R25 ;  /* 0x0000001900757308 */ /* 0x0005e20000002400 */
[----:B-1----:R-:W-:Y:S03]  /*aba0*/  HMMA.16816.F32.BF16 R64, R124, R96, R64 ;  /* 0x000000607c40723c */ /* 0x002fe60000041840 */
[----:B------:R-:W-:-:S04]  /*abb0*/  FMUL.FTZ R55, R92, UR4 ;  /* 0x000000045c377c20 */ /* 0x000fc80008410000 */
[----:B------:R-:W-:Y:S01]  /*abc0*/  MUFU.TANH R97, R26 ;  /* 0x0000001a00617308 */ /* 0x000fe20000002400 */
[----:B------:R-:W-:Y:S07]  /*abd0*/  HMMA.16816.F32.BF16 R60, R124, R98, R60 ;  /* 0x000000627c3c723c */ /* 0x000fee000004183c */
[----:B------:R1:W-:Y:S01]  /*abe0*/  MUFU.TANH R16, R13 ;  /* 0x0000000d00107308 */ /* 0x0003e20000002400 */
[----:B--2---:R-:W-:Y:S01]  /*abf0*/  FMUL.FTZ R25, R27, UR4 ;  /* 0x000000041b197c20 */ /* 0x004fe20008410000 */
[----:B------:R-:W-:Y:S01]  /*ac00*/  FMUL.FTZ R27, R8, UR4 ;  /* 0x00000004081b7c20 */ /* 0x000fe20008410000 */
[----:B------:R-:W-:-:S02]  /*ac10*/  VIADD R8, R35, 0xffffff08 ;  /* 0xffffff0823087836 */ /* 0x000fc40000000000 */
[----:B------:R-:W-:Y:S01]  /*ac20*/  FMUL.FTZ R64, R64, UR4 ;  /* 0x0000000440407c20 */ /* 0x000fe20008410000 */
[----:B------:R-:W-:Y:S02]  /*ac30*/  FMUL.FTZ R66, R66, UR4 ;  /* 0x0000000442427c20 */ /* 0x000fe40008410000 */
[----:B------:R-:W2:Y:S01]  /*ac40*/  MUFU.TANH R56, R52 ;  /* 0x0000003400387308 */ /* 0x000ea20000002400 */
[C---:B------:R-:W-:Y:S02]  /*ac50*/  ISETP.GE.AND P0, PT, R8.reuse, R34, PT ;  /* 0x000000220800720c */ /* 0x040fe40003f06270 */
[----:B------:R-:W-:Y:S01]  /*ac60*/  ISETP.GE.AND P3, PT, R8, R84, PT ;  /* 0x000000540800720c */ /* 0x000fe20003f66270 */
[C---:B------:R-:W-:Y:S02]  /*ac70*/  VIADD R8, R35.reuse, 0xffffff10 ;  /* 0xffffff1023087836 */ /* 0x040fe40000000000 */
[----:B------:R-:W-:Y:S02]  /*ac80*/  FMUL.FTZ R50, R60, UR4 ;  /* 0x000000043c327c20 */ /* 0x000fe40008410000 */
[----:B------:R-:W-:Y:S01]  /*ac90*/  MUFU.TANH R26, R22 ;  /* 0x00000016001a7308 */ /* 0x000fe20000002400 */
[----:B-1----:R-:W-:-:S05]  /*aca0*/  VIADD R13, R35, 0xffffff00 ;  /* 0xffffff00230d7836 */ /* 0x002fca0000000000 */
[C---:B------:R-:W-:Y:S02]  /*acb0*/  ISETP.GE.AND P5, PT, R13.reuse, R34, PT ;  /* 0x000000220d00720c */ /* 0x040fe40003fa6270 */
[----:B------:R-:W-:Y:S01]  /*acc0*/  MUFU.TANH R22, R18 ;  /* 0x0000001200167308 */ /* 0x000fe20000002400 */
[----:B------:R-:W-:Y:S01]  /*acd0*/  ISETP.GE.AND P4, PT, R13, R84, PT ;  /* 0x000000540d00720c */ /* 0x000fe20003f86270 */
[----:B------:R-:W-:-:S06]  /*ace0*/  VIADD R13, R35, 0xffffff09 ;  /* 0xffffff09230d7836 */ /* 0x000fcc0000000000 */
[----:B------:R1:W-:Y:S08]  /*acf0*/  MUFU.TANH R18, R12 ;  /* 0x0000000c00127308 */ /* 0x0003f00000002400 */
[----:B------:R4:W-:Y:S08]  /*ad00*/  MUFU.TANH R52, R48 ;  /* 0x0000003000347308 */ /* 0x0009f00000002400 */
[----:B------:R-:W-:Y:S01]  /*ad10*/  MUFU.TANH R49, R49 ;  /* 0x0000003100317308 */ /* 0x000fe20000002400 */
[----:B-1----:R-:W-:-:S05]  /*ad20*/  VIADD R12, R35, 0xffffff01 ;  /* 0xffffff01230c7836 */ /* 0x002fca0000000000 */
[C---:B------:R-:W-:Y:S02]  /*ad30*/  ISETP.GE.AND P2, PT, R12.reuse, R34, PT ;  /* 0x000000220c00720c */ /* 0x040fe40003f46270 */
[----:B------:R-:W-:Y:S01]  /*ad40*/  MUFU.TANH R116, R21 ;  /* 0x0000001500747308 */ /* 0x000fe20000002400 */
[-C--:B------:R-:W-:Y:S01]  /*ad50*/  ISETP.GE.AND P1, PT, R12, R84.reuse, PT ;  /* 0x000000540c00720c */ /* 0x080fe20003f26270 */
[----:B----4-:R-:W-:Y:S01]  /*ad60*/  FMUL.FTZ R48, R51, UR4 ;  /* 0x0000000433307c20 */ /* 0x010fe20008410000 */
[----:B------:R-:W-:Y:S01]  /*ad70*/  FSEL R12, R58, -INF , !P4 ;  /* 0xff8000003a0c7808 */ /* 0x000fe20006000000 */
[----:B------:R-:W-:Y:S01]  /*ad80*/  FMUL.FTZ R51, R65, UR4 ;  /* 0x0000000441337c20 */ /* 0x000fe20008410000 */
[-C--:B------:R-:W-:Y:S02]  /*ad90*/  ISETP.GE.AND P4, PT, R13, R84.reuse, PT ;  /* 0x000000540d00720c */ /* 0x080fe40003f86270 */
[----:B------:R-:W-:Y:S01]  /*ada0*/  FSEL R10, R57, -INF , !P1 ;  /* 0xff800000390a7808 */ /* 0x000fe20004800000 */
[----:B------:R3:W-:Y:S01]  /*adb0*/  MUFU.TANH R21, R14 ;  /* 0x0000000e00157308 */ /* 0x0007e20000002400 */
[----:B------:R-:W-:-:S07]  /*adc0*/  ISETP.GE.AND P1, PT, R8, R84, PT ;  /* 0x000000540800720c */ /* 0x000fce0003f26270 */
[----:B------:R-:W1:Y:S08]  /*add0*/  MUFU.TANH R48, R48 ;  /* 0x0000003000307308 */ /* 0x000e700000002400 */
[----:B------:R-:W4:Y:S01]  /*ade0*/  MUFU.TANH R130, R41 ;  /* 0x0000002900827308 */ /* 0x000f220000002400 */
[----:B---3--:R-:W-:Y:S02]  /*adf0*/  FSEL R14, R85, -INF , !P5 ;  /* 0xff800000550e7808 */ /* 0x008fe40006800000 */
[----:B------:R-:W-:-:S02]  /*ae00*/  ISETP.GE.AND P5, PT, R13, R34, PT ;  /* 0x000000220d00720c */ /* 0x000fc40003fa6270 */
[----:B------:R-:W-:-:S03]  /*ae10*/  FSEL R13, R45, -INF , !P2 ;  /* 0xff8000002d0d7808 */ /* 0x000fc60005000000 */
[----:B------:R-:W3:Y:S01]  /*ae20*/  MUFU.TANH R40, R40 ;  /* 0x0000002800287308 */ /* 0x000ee20000002400 */
[----:B------:R-:W-:Y:S01]  /*ae30*/  ISETP.GE.AND P2, PT, R8, R34, PT ;  /* 0x000000220800720c */ /* 0x000fe20003f46270 */
[----:B------:R-:W-:-:S06]  /*ae40*/  VIADD R8, R35, 0xffffff11 ;  /* 0xffffff1123087836 */ /* 0x000fcc0000000000 */
[----:B------:R5:W-:Y:S08]  /*ae50*/  MUFU.TANH R118, R24 ;  /* 0x0000001800767308 */ /* 0x000bf00000002400 */
[----:B------:R-:W-:Y:S08]  /*ae60*/  MUFU.TANH R41, R38 ;  /* 0x0000002600297308 */ /* 0x000ff00000002400 */
[----:B------:R2:W-:Y:S01]  /*ae70*/  MUFU.TANH R38, R28 ;  /* 0x0000001c00267308 */ /* 0x0005e20000002400 */
[----:B-----5:R-:W-:-:S07]  /*ae80*/  VIADD R24, R35, 0xffffff18 ;  /* 0xffffff1823187836 */ /* 0x020fce0000000000 */
[----:B------:R5:W-:Y:S08]  /*ae90*/  MUFU.TANH R39, R15 ;  /* 0x0000000f00277308 */ /* 0x000bf00000002400 */
[----:B------:R1:W-:Y:S01]  /*aea0*/  MUFU.TANH R23, R9 ;  /* 0x0000000900177308 */ /* 0x0003e20000002400 */
[----:B--2---:R-:W-:-:S07]  /*aeb0*/  VIADD R28, R35, 0xffffff19 ;  /* 0xffffff19231c7836 */ /* 0x004fce0000000000 */
[----:B------:R-:W2:Y:S01]  /*aec0*/  MUFU.TANH R128, R36 ;  /* 0x0000002400807308 */ /* 0x000ea20000002400 */
[----:B-----5:R-:W-:Y:S02]  /*aed0*/  FSEL R15, R56, -INF , !P0 ;  /* 0xff800000380f7808 */ /* 0x020fe40004000000 */
[----:B------:R-:W-:-:S05]  /*aee0*/  ISETP.GE.AND P0, PT, R8, R34, PT ;  /* 0x000000220800720c */ /* 0x000fca0003f06270 */
[----:B------:R5:W-:Y:S01]  /*aef0*/  MUFU.TANH R45, R11 ;  /* 0x0000000b002d7308 */ /* 0x000be20000002400 */
[----:B------:R-:W-:Y:S02]  /*af00*/  FSEL R131, R131, -INF , !P0 ;  /* 0xff80000083837808 */ /* 0x000fe40004000000 */
[----:B-1----:R-:W-:Y:S01]  /*af10*/  FSEL R9, R54, -INF , !P3 ;  /* 0xff80000036097808 */ /* 0x002fe20005800000 */
[----:B------:R-:W-:Y:S01]  /*af20*/  FMUL.FTZ R54, R88, UR4 ;  /* 0x0000000458367c20 */ /* 0x000fe20008410000 */
[-C--:B------:R-:W-:Y:S02]  /*af30*/  ISETP.GE.AND P3, PT, R8, R84.reuse, PT ;  /* 0x000000540800720c */ /* 0x080fe40003f66270 */
[----:B------:R-:W-:Y:S01]  /*af40*/  FSEL R8, R53, -INF , !P4 ;  /* 0xff80000035087808 */ /* 0x000fe20006000000 */
[----:B------:R1:W-:Y:S01]  /*af50*/  MUFU.TANH R119, R31 ;  /* 0x0000001f00777308 */ /* 0x0003e20000002400 */
[----:B------:R-:W-:Y:S01]  /*af60*/  ISETP.GE.AND P4, PT, R24, R84, PT ;  /* 0x000000541800720c */ /* 0x000fe20003f86270 */
[----:B------:R-:W-:Y:S01]  /*af70*/  FMUL.FTZ R53, R93, UR4 ;  /* 0x000000045d357c20 */ /* 0x000fe20008410000 */
[----:B------:R-:W-:Y:S01]  /*af80*/  FSEL R30, R48, -INF , !P3 ;  /* 0xff800000301e7808 */ /* 0x000fe20005800000 */
[----:B------:R-:W-:-:S04]  /*af90*/  FMUL.FTZ R48, R67, UR4 ;  /* 0x0000000443307c20 */ /* 0x000fc80008410000 */
[----:B------:R3:W-:Y:S01]  /*afa0*/  MUFU.TANH R59, R4 ;  /* 0x00000004003b7308 */ /* 0x0007e20000002400 */
[----:B-----5:R-:W-:Y:S01]  /*afb0*/  FSEL R11, R44, -INF , !P5 ;  /* 0xff8000002c0b7808 */ /* 0x020fe20006800000 */
[----:B------:R-:W-:Y:S01]  /*afc0*/  FMUL.FTZ R44, R63, UR4 ;  /* 0x000000043f2c7c20 */ /* 0x000fe20008410000 */
[-C--:B------:R-:W-:Y:S02]  /*afd0*/  ISETP.GE.AND P5, PT, R24, R34.reuse, PT ;  /* 0x000000221800720c */ /* 0x080fe40003fa6270 */
[----:B------:R-:W-:Y:S01]  /*afe0*/  FSEL R24, R52, -INF , !P2 ;  /* 0xff80000034187808 */ /* 0x000fe20005000000 */
[----:B------:R-:W-:Y:S01]  /*aff0*/  FMUL.FTZ R52, R89, UR4 ;  /* 0x0000000459347c20 */ /* 0x000fe20008410000 */
[C---:B------:R-:W-:Y:S01]  /*b000*/  ISETP.GE.AND P2, PT, R28.reuse, R34, PT ;  /* 0x000000221c00720c */ /* 0x040fe20003f46270 */
[----:B------:R5:W2:Y:S01]  /*b010*/  MUFU.TANH R36, R29 ;  /* 0x0000001d00247308 */ /* 0x000aa20000002400 */
[----:B-1----:R-:W-:Y:S01]  /*b020*/  FSEL R31, R49, -INF , !P1 ;  /* 0xff800000311f7808 */ /* 0x002fe20004800000 */
[----:B------:R-:W-:Y:S01]  /*b030*/  FMUL.FTZ R49, R61, UR4 ;  /* 0x000000043d317c20 */ /* 0x000fe20008410000 */
[----:B------:R-:W-:Y:S01]  /*b040*/  ISETP.GE.AND P1, PT, R28, R84, PT ;  /* 0x000000541c00720c */ /* 0x000fe20003f26270 */
[----:B------:R-:W-:Y:S01]  /*b050*/  VIADD R28, R35, 0xffffff20 ;  /* 0xffffff20231c7836 */ /* 0x000fe20000000000 */
[----:B------:R-:W-:-:S02]  /*b060*/  FSEL R129, R129, -INF , !P5 ;  /* 0xff80000081817808 */ /* 0x000fc40006800000 */
[----:B----4-:R-:W-:Y:S01]  /*b070*/  FSEL R130, R130, -INF , !P2 ;  /* 0xff80000082827808 */ /* 0x010fe20005000000 */
[----:B------:R1:W-:Y:S01]  /*b080*/  MUFU.TANH R57, R5 ;  /* 0x0000000500397308 */ /* 0x0003e20000002400 */
[----:B---3--:R-:W-:Y:S01]  /*b090*/  VIADD R4, R35, 0xffffff21 ;  /* 0xffffff2123047836 */ /* 0x008fe20000000000 */
[C---:B------:R-:W-:Y:S02]  /*b0a0*/  ISETP.GE.AND P0, PT, R28.reuse, R34, PT ;  /* 0x000000221c00720c */ /* 0x040fe40003f06270 */
[----:B------:R-:W-:Y:S02]  /*b0b0*/  ISETP.GE.AND P3, PT, R28, R84, PT ;  /* 0x000000541c00720c */ /* 0x000fe40003f66270 */
[----:B------:R-:W-:Y:S02]  /*b0c0*/  ISETP.GE.AND P5, PT, R4, R34, PT ;  /* 0x000000220400720c */ /* 0x000fe40003fa6270 */
[----:B------:R-:W3:Y:S01]  /*b0d0*/  MUFU.TANH R25, R25 ;  /* 0x0000001900197308 */ /* 0x000ee20000002400 */
[----:B------:R-:W-:Y:S01]  /*b0e0*/  FSEL R28, R40, -INF , !P1 ;  /* 0xff800000281c7808 */ /* 0x000fe20004800000 */
[----:B------:R-:W-:Y:S01]  /*b0f0*/  FMUL.FTZ R40, R94, UR4 ;  /* 0x000000045e287c20 */ /* 0x000fe20008410000 */
[----:B-----5:R-:W-:Y:S01]  /*b100*/  FSEL R29, R42, -INF , !P4 ;  /* 0xff8000002a1d7808 */ /* 0x020fe20006000000 */
[----:B------:R-:W-:Y:S01]  /*b110*/  FMUL.FTZ R42, R95, UR4 ;  /* 0x000000045f2a7c20 */ /* 0x000fe20008410000 */
[----:B------:R-:W-:-:S02]  /*b120*/  ISETP.GE.AND P4, PT, R4, R84, PT ;  /* 0x000000540400720c */ /* 0x000fc40003f86270 */
[----:B--2---:R-:W-:Y:S01]  /*b130*/  FSEL R128, R128, -INF , !P0 ;  /* 0xff80000080807808 */ /* 0x004fe20004000000 */
[----:B------:R-:W2:Y:S01]  /*b140*/  MUFU.TANH R17, R17 ;  /* 0x0000001100117308 */ /* 0x000ea20000002400 */
[----:B------:R-:W-:Y:S01]  /*b150*/  FSEL R124, R41, -INF , !P3 ;  /* 0xff800000297c7808 */ /* 0x000fe20005800000 */
[----:B-1----:R-:W-:Y:S01]  /*b160*/  FMUL.FTZ R5, R6, UR4 ;  /* 0x0000000406057c20 */ /* 0x002fe20008410000 */
[----:B------:R-:W-:Y:S01]  /*b170*/  VIADD R6, R35, 0xffffff28 ;  /* 0xffffff2823067836 */ /* 0x000fe20000000000 */
[----:B------:R-:W-:Y:S01]  /*b180*/  FSEL R127, R37, -INF , !P5 ;  /* 0xff800000257f7808 */ /* 0x000fe20006800000 */
[----:B------:R-:W-:Y:S01]  /*b190*/  FMUL.FTZ R41, R90, UR4 ;  /* 0x000000045a297c20 */ /* 0x000fe20008410000 */
[----:B------:R-:W-:Y:S02]  /*b1a0*/  FSEL R123, R123, -INF , !P4 ;  /* 0xff8000007b7b7808 */ /* 0x000fe40006000000 */
[----:B------:R1:W-:Y:S01]  /*b1b0*/  MUFU.TANH R4, R5 ;  /* 0x0000000500047308 */ /* 0x0003e20000002400 */
[----:B------:R-:W-:-:S02]  /*b1c0*/  ISETP.GE.AND P2, PT, R6, R34, PT ;  /* 0x000000220600720c */ /* 0x000fc40003f46270 */
[----:B------:R-:W-:Y:S01]  /*b1d0*/  ISETP.GE.AND P1, PT, R6, R84, PT ;  /* 0x000000540600720c */ /* 0x000fe20003f26270 */
[C---:B------:R-:W-:Y:S01]  /*b1e0*/  VIADD R6, R35.reuse, 0xffffff30 ;  /* 0xffffff3023067836 */ /* 0x040fe20000000000 */
[----:B------:R-:W-:Y:S02]  /*b1f0*/  FSEL R126, R38, -INF , !P2 ;  /* 0xff800000267e7808 */ /* 0x000fe40005000000 */
[----:B------:R-:W-:Y:S01]  /*b200*/  FSEL R122, R122, -INF , !P1 ;  /* 0xff8000007a7a7808 */ /* 0x000fe20004800000 */
[----:B------:R-:W4:Y:S01]  /*b210*/  MUFU.TANH R19, R19 ;  /* 0x0000001300137308 */ /* 0x000f220000002400 */
[C---:B------:R-:W-:Y:S02]  /*b220*/  ISETP.GE.AND P5, PT, R6.reuse, R34, PT ;  /* 0x000000220600720c */ /* 0x040fe40003fa6270 */
[----:B------:R-:W-:Y:S01]  /*b230*/  ISETP.GE.AND P4, PT, R6, R84, PT ;  /* 0x000000540600720c */ /* 0x000fe20003f86270 */
[----:B------:R-:W-:Y:S01]  /*b240*/  VIADD R6, R35, 0xffffff38 ;  /* 0xffffff3823067836 */ /* 0x000fe20000000000 */
[----:B------:R-:W-:-:S02]  /*b250*/  FSEL R118, R118, -INF , !P5 ;  /* 0xff80000076767808 */ /* 0x000fc40006800000 */
[----:B------:R-:W-:Y:S01]  /*b260*/  FSEL R97, R97, -INF , !P4 ;  /* 0xff80000061617808 */ /* 0x000fe20006000000 */
[----:B------:R-:W-:Y:S01]  /*b270*/  MUFU.TANH R27, R27 ;  /* 0x0000001b001b7308 */ /* 0x000fe20000002400 */
[----:B-1----:R-:W-:Y:S01]  /*b280*/  FMUL.FTZ R5, R7, UR4 ;  /* 0x0000000407057c20 */ /* 0x002fe20008410000 */
[----:B------:R-:W-:-:S05]  /*b290*/  VIADD R7, R35, 0xffffff29 ;  /* 0xffffff2923077836 */ /* 0x000fca0000000000 */
[C---:B------:R-:W-:Y:S01]  /*b2a0*/  ISETP.GE.AND P0, PT, R7.reuse, R34, PT ;  /* 0x000000220700720c */ /* 0x040fe20003f06270 */
[----:B------:R-:W1:Y:S01]  /*b2b0*/  MUFU.TANH R43, R43 ;  /* 0x0000002b002b7308 */ /* 0x000e620000002400 */
[----:B------:R-:W-:Y:S01]  /*b2c0*/  ISETP.GE.AND P3, PT, R7, R84, PT ;  /* 0x000000540700720c */ /* 0x000fe20003f66270 */
[----:B------:R-:W-:Y:S01]  /*b2d0*/  VIADD R7, R35, 0xffffff31 ;  /* 0xffffff3123077836 */ /* 0x000fe20000000000 */
[----:B------:R-:W-:Y:S02]  /*b2e0*/  FSEL R125, R36, -INF , !P0 ;  /* 0xff800000247d7808 */ /* 0x000fe40004000000 */
[----:B------:R-:W-:Y:S02]  /*b2f0*/  FSEL R119, R119, -INF , !P3 ;  /* 0xff80000077777808 */ /* 0x000fe40005800000 */
[C---:B------:R-:W-:Y:S01]  /*b300*/  ISETP.GE.AND P2, PT, R7.reuse, R34, PT ;  /* 0x000000220700720c */ /* 0x040fe20003f46270 */
[----:B------:R-:W5:Y:S01]  /*b310*/  MUFU.TANH R55, R55 ;  /* 0x0000003700377308 */ /* 0x000f620000002400 */
[----:B------:R-:W-:Y:S01]  /*b320*/  ISETP.GE.AND P1, PT, R7, R84, PT ;  /* 0x000000540700720c */ /* 0x000fe20003f26270 */
[----:B------:R-:W-:Y:S01]  /*b330*/  VIADD R7, R35, 0xffffff40 ;  /* 0xffffff4023077836 */ /* 0x000fe20000000000 */
[----:B------:R-:W-:-:S02]  /*b340*/  ISETP.GE.AND P0, PT, R6, R34, PT ;  /* 0x000000220600720c */ /* 0x000fc40003f06270 */
[----:B------:R-:W-:Y:S01]  /*b350*/  ISETP.GE.AND P3, PT, R6, R84, PT ;  /* 0x000000540600720c */ /* 0x000fe20003f66270 */
[----:B------:R-:W-:Y:S01]  /*b360*/  VIADD R6, R35, 0xffffff39 ;  /* 0xffffff3923067836 */ /* 0x000fe20000000000 */
[----:B------:R-:W-:Y:S01]  /*b370*/  FSEL R117, R117, -INF , !P2 ;  /* 0xff80000075757808 */ /* 0x000fe20005000000 */
[----:B------:R-:W5:Y:S01]  /*b380*/  MUFU.TANH R40, R40 ;  /* 0x0000002800287308 */ /* 0x000f620000002400 */
[----:B---3--:R-:W-:Y:S02]  /*b390*/  FSEL R99, R25, -INF , !P1 ;  /* 0xff80000019637808 */ /* 0x008fe40004800000 */
        /* <DEDUP_REMOVED lines=10> */
[----:B------:R-:W3:Y:S01]  /*b440*/  MUFU.TANH R5, R5 ;  /* 0x0000000500057308 */ /* 0x000ee20000002400 */
[----:B------:R-:W-:Y:S02]  /*b450*/  FSEL R115, R115, -INF , !P4 ;  /* 0xff80000073737808 */ /* 0x000fe40006000000 */
[C---:B------:R-:W-:Y:S02]  /*b460*/  ISETP.GE.AND P0, PT, R6.reuse, R34, PT ;  /* 0x000000220600720c */ /* 0x040fe40003f06270 */
[----:B------:R-:W-:Y:S01]  /*b470*/  ISETP.GE.AND P3, PT, R6, R84, PT ;  /* 0x000000540600720c */ /* 0x000fe20003f66270 */
[----:B------:R-:W-:Y:S01]  /*b480*/  VIADD R6, R35, 0xffffff49 ;  /* 0xffffff4923067836 */ /* 0x000fe20000000000 */
[C---:B------:R-:W-:Y:S01]  /*b490*/  ISETP.GE.AND P5, PT, R7.reuse, R34, PT ;  /* 0x000000220700720c */ /* 0x040fe20003fa6270 */
[----:B------:R-:W3:Y:S01]  /*b4a0*/  MUFU.TANH R51, R51 ;  /* 0x0000003300337308 */ /* 0x000ee20000002400 */
[----:B------:R-:W-:Y:S01]  /*b4b0*/  ISETP.GE.AND P4, PT, R7, R84, PT ;  /* 0x000000540700720c */ /* 0x000fe20003f86270 */
[----:B------:R-:W-:Y:S01]  /*b4c0*/  VIADD R7, R35, 0xffffff50 ;  /* 0xffffff5023077836 */ /* 0x000fe20000000000 */
[----:B------:R-:W-:-:S02]  /*b4d0*/  FSEL R94, R20, -INF , !P2 ;  /* 0xff800000145e7808 */ /* 0x000fc40005000000 */
[----:B------:R-:W-:Y:S02]  /*b4e0*/  FSEL R85, R22, -INF , !P1 ;  /* 0xff80000016557808 */ /* 0x000fe40004800000 */
[----:B--2---:R-:W-:Y:S01]  /*b4f0*/  FSEL R90, R17, -INF , !P0 ;  /* 0xff800000115a7808 */ /* 0x004fe20004000000 */
[----:B------:R-:W-:Y:S01]  /*b500*/  VIADD R17, R35, 0xffffff58 ;  /* 0xffffff5823117836 */ /* 0x000fe20000000000 */
[----:B----4-:R-:W-:Y:S01]  /*b510*/  FSEL R88, R19, -INF , !P3 ;  /* 0xff80000013587808 */ /* 0x010fe20005800000 */
[----:B------:R-:W2:Y:S01]  /*b520*/  MUFU.TANH R53, R53 ;  /* 0x0000003500357308 */ /* 0x000ea20000002400 */
[C---:B------:R-:W-:Y:S02]  /*b530*/  ISETP.GE.AND P2, PT, R6.reuse, R34, PT ;  /* 0x000000220600720c */ /* 0x040fe40003f46270 */
[----:B------:R-:W-:Y:S01]  /*b540*/  ISETP.GE.AND P1, PT, R6, R84, PT ;  /* 0x000000540600720c */ /* 0x000fe20003f26270 */
[----:B------:R-:W-:Y:S01]  /*b550*/  FMUL.FTZ R6, R91, UR4 ;  /* 0x000000045b067c20 */ /* 0x000fe20008410000 */
[----:B------:R-:W-:-:S02]  /*b560*/  ISETP.GE.AND P0, PT, R7, R34, PT ;  /* 0x000000220700720c */ /* 0x000fc40003f06270 */
[----:B------:R-:W-:Y:S01]  /*b570*/  ISETP.GE.AND P3, PT, R7, R84, PT ;  /* 0x000000540700720c */ /* 0x000fe20003f66270 */
[C---:B------:R-:W-:Y:S01]  /*b580*/  VIADD R7, R35.reuse, 0xffffff51 ;  /* 0xffffff5123077836 */ /* 0x040fe20000000000 */
[----:B------:R-:W-:Y:S01]  /*b590*/  FSEL R93, R16, -INF , !P2 ;  /* 0xff800000105d7808 */ /* 0x000fe20005000000 */
[----:B------:R-:W-:Y:S01]  /*b5a0*/  VIADD R16, R35, 0xffffff60 ;  /* 0xffffff6023107836 */ /* 0x000fe20000000000 */
[----:B------:R-:W-:Y:S01]  /*b5b0*/  FSEL R91, R39, -INF , !P1 ;  /* 0xff800000275b7808 */ /* 0x000fe20004800000 */
[----:B------:R-:W4:Y:S01]  /*b5c0*/  MUFU.TANH R42, R42 ;  /* 0x0000002a002a7308 */ /* 0x000f220000002400 */
[----:B------:R-:W-:Y:S01]  /*b5d0*/  FSEL R89, R18, -INF , !P5 ;  /* 0xff80000012597808 */ /* 0x000fe20006800000 */
[----:B------:R-:W-:Y:S01]  /*b5e0*/  VIADD R18, R35, 0xffffff61 ;  /* 0xffffff6123127836 */ /* 0x000fe20000000000 */
[----:B------:R-:W-:Y:S02]  /*b5f0*/  FSEL R92, R21, -INF , !P4 ;  /* 0xff800000155c7808 */ /* 0x000fe40006000000 */
[----:B------:R-:W-:-:S02]  /*b600*/  ISETP.GE.AND P2, PT, R17, R34, PT ;  /* 0x000000221100720c */ /* 0x000fc40003f46270 */
[----:B------:R-:W-:Y:S01]  /*b610*/  ISETP.GE.AND P1, PT, R17, R84, PT ;  /* 0x000000541100720c */ /* 0x000fe20003f26270 */
[----:B------:R-:W-:Y:S01]  /*b620*/  VIADD R17, R35, 0xffffff59 ;  /* 0xffffff5923117836 */ /* 0x000fe20000000000 */
[C---:B------:R-:W-:Y:S01]  /*b630*/  ISETP.GE.AND P5, PT, R7.reuse, R34, PT ;  /* 0x000000220700720c */ /* 0x040fe20003fa6270 */
[----:B------:R-:W4:Y:S01]  /*b640*/  MUFU.TANH R41, R41 ;  /* 0x0000002900297308 */ /* 0x000f220000002400 */
[-C--:B------:R-:W-:Y:S02]  /*b650*/  ISETP.GE.AND P4, PT, R7, R84.reuse, PT ;  /* 0x000000540700720c */ /* 0x080fe40003f86270 */
[----:B-1----:R-:W-:Y:S02]  /*b660*/  FSEL R37, R43, -INF , !P3 ;  /* 0xff8000002b257808 */ /* 0x002fe40005800000 */
[----:B------:R-:W-:Y:S02]  /*b670*/  FSEL R65, R23, -INF , !P5 ;  /* 0xff80000017417808 */ /* 0x000fe40006800000 */
[----:B------:R-:W-:Y:S01]  /*b680*/  FSEL R38, R45, -INF , !P4 ;  /* 0xff8000002d267808 */ /* 0x000fe20006000000 */
[----:B------:R1:W-:Y:S01]  /*b690*/  MUFU.TANH R7, R64 ;  /* 0x0000004000077308 */ /* 0x0003e20000002400 */
[----:B------:R-:W-:Y:S01]  /*b6a0*/  FSEL R39, R4, -INF , !P1 ;  /* 0xff80000004277808 */ /* 0x000fe20004800000 */
[----:B------:R-:W-:Y:S01]  /*b6b0*/  VIADD R4, R35, 0xffffff69 ;  /* 0xffffff6923047836 */ /* 0x000fe20000000000 */
[----:B------:R-:W-:Y:S01]  /*b6c0*/  ISETP.GE.AND P3, PT, R17, R84, PT ;  /* 0x000000541100720c */ /* 0x000fe20003f66270 */
[----:B------:R-:W-:Y:S01]  /*b6d0*/  FMUL.FTZ R45, R62, UR4 ;  /* 0x000000043e2d7c20 */ /* 0x000fe20008410000 */
[----:B------:R-:W-:-:S02]  /*b6e0*/  ISETP.GE.AND P5, PT, R16, R34, PT ;  /* 0x000000221000720c */ /* 0x000fc40003fa6270 */
[----:B------:R-:W-:Y:S01]  /*b6f0*/  ISETP.GE.AND P4, PT, R16, R84, PT ;  /* 0x000000541000720c */ /* 0x000fe20003f86270 */
[----:B------:R-:W4:Y:S01]  /*b700*/  MUFU.TANH R52, R52 ;  /* 0x0000003400347308 */ /* 0x000f220000002400 */
[----:B-----5:R-:W-:Y:S02]  /*b710*/  FSEL R55, R55, -INF , !P5 ;  /* 0xff80000037377808 */ /* 0x020fe40006800000 */
[----:B------:R-:W-:Y:S02]  /*b720*/  FSEL R40, R40, -INF , !P4 ;  /* 0xff80000028287808 */ /* 0x000fe40006000000 */
[C---:B------:R-:W-:Y:S02]  /*b730*/  ISETP.GE.AND P5, PT, R4.reuse, R34, PT ;  /* 0x000000220400720c */ /* 0x040fe40003fa6270 */
[----:B------:R-:W-:Y:S01]  /*b740*/  ISETP.GE.AND P4, PT, R4, R84, PT ;  /* 0x000000540400720c */ /* 0x000fe20003f86270 */
[----:B------:R-:W5:Y:S01]  /*b750*/  MUFU.TANH R6, R6 ;  /* 0x0000000600067308 */ /* 0x000f620000002400 */
[----:B------:R-:W-:Y:S01]  /*b760*/  VIADD R4, R35, 0xffffff71 ;  /* 0xffffff7123047836 */ /* 0x000fe20000000000 */
[----:B-1----:R-:W-:-:S02]  /*b770*/  FSEL R64, R27, -INF , !P0 ;  /* 0xff8000001b407808 */ /* 0x002fc40004000000 */
[-C--:B------:R-:W-:Y:S01]  /*b780*/  ISETP.GE.AND P0, PT, R17, R34.reuse, PT ;  /* 0x000000221100720c */ /* 0x080fe20003f06270 */
[----:B------:R-:W-:Y:S01]  /*b790*/  VIADD R17, R35, 0xffffff68 ;  /* 0xffffff6823117836 */ /* 0x000fe20000000000 */
[----:B------:R-:W-:Y:S02]  /*b7a0*/  FSEL R59, R59, -INF , !P2 ;  /* 0xff8000003b3b7808 */ /* 0x000fe40005000000 */
[----:B------:R-:W-:Y:S01]  /*b7b0*/  FSEL R57, R57, -INF , !P0 ;  /* 0xff80000039397808 */ /* 0x000fe20004000000 */
[----:B------:R-:W1:Y:S01]  /*b7c0*/  MUFU.TANH R16, R66 ;  /* 0x0000004200107308 */ /* 0x000e620000002400 */
[----:B------:R-:W-:Y:S02]  /*b7d0*/  ISETP.GE.AND P0, PT, R17, R34, PT ;  /* 0x000000221100720c */ /* 0x000fe40003f06270 */
[----:B---3--:R-:W-:Y:S01]  /*b7e0*/  FSEL R36, R5, -INF , !P3 ;  /* 0xff80000005247808 */ /* 0x008fe20005800000 */
[----:B------:R-:W-:Y:S01]  /*b7f0*/  VIADD R5, R35, 0xffffff70 ;  /* 0xffffff7023057836 */ /* 0x000fe20000000000 */
[----:B------:R-:W-:-:S02]  /*b800*/  FSEL R54, R54, -INF , !P0 ;  /* 0xff80000036367808 */ /* 0x000fc40004000000 */
[-C--:B------:R-:W-:Y:S01]  /*b810*/  ISETP.GE.AND P0, PT, R4, R34.reuse, PT ;  /* 0x000000220400720c */ /* 0x080fe20003f06270 */
[----:B------:R-:W3:Y:S01]  /*b820*/  MUFU.TANH R48, R48 ;  /* 0x0000003000307308 */ /* 0x000ee20000002400 */
[C---:B------:R-:W-:Y:S02]  /*b830*/  ISETP.GE.AND P2, PT, R18.reuse, R34, PT ;  /* 0x000000221200720c */ /* 0x040fe40003f46270 */
[-C--:B------:R-:W-:Y:S02]  /*b840*/  ISETP.GE.AND P1, PT, R18, R84.reuse, PT ;  /* 0x000000541200720c */ /* 0x080fe40003f26270 */
[----:B------:R-:W-:Y:S02]  /*b850*/  ISETP.GE.AND P3, PT, R17, R84, PT ;  /* 0x000000541100720c */ /* 0x000fe40003f66270 */
[----:B------:R-:W-:Y:S01]  /*b860*/  FSEL R51, R51, -INF , !P0 ;  /* 0xff80000033337808 */ /* 0x000fe20004000000 */
[----:B------:R-:W3:Y:S01]  /*b870*/  MUFU.TANH R50, R50 ;  /* 0x0000003200327308 */ /* 0x000ee20000002400 */
[----:B------:R-:W-:-:S02]  /*b880*/  ISETP.GE.AND P0, PT, R33, 0x3, PT ;  /* 0x000000032100780c */ /* 0x000fc40003f06270 */
[----:B--2---:R-:W-:Y:S02]  /*b890*/  FSEL R53, R53, -INF , !P2 ;  /* 0xff80000035357808 */ /* 0x004fe40005000000 */
[----:B----4-:R-:W-:Y:S02]  /*b8a0*/  FSEL R42, R42, -INF , !P1 ;  /* 0xff8000002a2a7808 */ /* 0x010fe40004800000 */
[----:B------:R-:W-:Y:S01]  /*b8b0*/  FSEL R41, R41, -INF , !P3 ;  /* 0xff80000029297808 */ /* 0x000fe20005800000 */
[----:B------:R-:W2:Y:S01]  /*b8c0*/  MUFU.TANH R49, R49 ;  /* 0x0000003100317308 */ /* 0x000ea20000002400 */
[----:B------:R-:W-:Y:S01]  /*b8d0*/  BAR.SYNC.DEFER_BLOCKING 0x0 ;  /* 0x0000000000007b1d */ /* 0x000fe20000010000 */
[C---:B------:R-:W-:Y:S02]  /*b8e0*/  ISETP.GE.AND P2, PT, R5.reuse, R34, PT ;  /* 0x000000220500720c */ /* 0x040fe40003f46270 */
[-C--:B------:R-:W-:Y:S01]  /*b8f0*/  ISETP.GE.AND P1, PT, R5, R84.reuse, PT ;  /* 0x000000540500720c */ /* 0x080fe20003f26270 */
[C---:B------:R-:W-:Y:S01]  /*b900*/  VIADD R5, R35.reuse, 0xffffff78 ;  /* 0xffffff7823057836 */ /* 0x040fe20000000000 */
[----:B------:R-:W-:Y:S01]  /*b910*/  ISETP.GE.AND P3, PT, R4, R84, PT ;  /* 0x000000540400720c */ /* 0x000fe20003f66270 */
[----:B------:R-:W-:Y:S01]  /*b920*/  VIADD R4, R35, 0xffffff79 ;  /* 0xffffff7923047836 */ /* 0x000fe20000000000 */
[----:B------:R-:W4:Y:S01]  /*b930*/  MUFU.TANH R45, R45 ;  /* 0x0000002d002d7308 */ /* 0x000f220000002400 */
[----:B------:R-:W-:-:S02]  /*b940*/  FSEL R52, R52, -INF , !P5 ;  /* 0xff80000034347808 */ /* 0x000fc40006800000 */
[----:B-----5:R-:W-:Y:S02]  /*b950*/  FSEL R35, R6, -INF , !P4 ;  /* 0xff80000006237808 */ /* 0x020fe40006000000 */
[-C--:B------:R-:W-:Y:S02]  /*b960*/  ISETP.GE.AND P5, PT, R5, R34.reuse, PT ;  /* 0x000000220500720c */ /* 0x080fe40003fa6270 */
[----:B------:R-:W-:Y:S01]  /*b970*/  ISETP.GE.AND P4, PT, R4, R34, PT ;  /* 0x000000220400720c */ /* 0x000fe20003f86270 */
[----:B------:R-:W5:Y:S01]  /*b980*/  MUFU.TANH R44, R44 ;  /* 0x0000002c002c7308 */ /* 0x000f620000002400 */
[----:B------:R-:W-:Y:S02]  /*b990*/  FSEL R43, R7, -INF , !P2 ;  /* 0xff800000072b7808 */ /* 0x000fe40005000000 */
[----:B-1----:R-:W-:Y:S02]  /*b9a0*/  FSEL R34, R16, -INF , !P1 ;  /* 0xff80000010227808 */ /* 0x002fe40004800000 */
[----:B------:R-:W-:-:S02]  /*b9b0*/  ISETP.GE.AND P2, PT, R5, R84, PT ;  /* 0x000000540500720c */ /* 0x000fc40003f46270 */
[----:B------:R-:W-:Y:S02]  /*b9c0*/  ISETP.GE.AND P1, PT, R4, R84, PT ;  /* 0x000000540400720c */ /* 0x000fe40003f26270 */
[----:B---3--:R-:W-:Y:S02]  /*b9d0*/  FSEL R48, R48, -INF , !P3 ;  /* 0xff80000030307808 */ /* 0x008fe40005800000 */
[----:B------:R-:W-:Y:S02]  /*b9e0*/  FSEL R50, R50, -INF , !P5 ;  /* 0xff80000032327808 */ /* 0x000fe40006800000 */
[----:B--2---:R-:W-:Y:S02]  /*b9f0*/  FSEL R49, R49, -INF , !P4 ;  /* 0xff80000031317808 */ /* 0x004fe40006000000 */
[----:B----4-:R-:W-:Y:S02]  /*ba00*/  FSEL R45, R45, -INF , !P2 ;  /* 0xff8000002d2d7808 */ /* 0x010fe40005000000 */
[----:B-----5:R-:W-:Y:S01]  /*ba10*/  FSEL R44, R44, -INF , !P1 ;  /* 0xff8000002c2c7808 */ /* 0x020fe20004800000 */
        /* <DEDUP_REMOVED lines=65> */
.L_x_4136:
[----:B------:R-:W-:Y:S01]  /*be30*/  UMOV UR4, URZ ;  /* 0x000000ff00047c82 */ /* 0x000fe20008000000 */
[----:B------:R-:W-:Y:S01]  /*be40*/  IMAD.SHL.U32 R46, R46, 0x80, RZ ;  /* 0x000000802e2e7824 */ /* 0x000fe200078e00ff */
[----:B------:R-:W-:-:S05]  /*be50*/  IADD3 R4, P0, PT, RZ, -UR4, RZ ;  /* 0x80000004ff047c10 */ /* 0x000fca000ff1e0ff */
[----:B------:R-:W-:-:S05]  /*be60*/  IMAD.X R46, RZ, RZ, ~R46, P0 ;  /* 0x000000ffff2e7224 */ /* 0x000fca00000e0e2e */
[----:B------:R-:W-:-:S04]  /*be70*/  SHF.R.S64 R4, R4, 0x1f, R46 ;  /* 0x0000001f04047819 */ /* 0x000fc8000000102e */
[----:B------:R-:W-:-:S04]  /*be80*/  IADD3 R106, P0, PT, R4, R106, RZ ;  /* 0x0000006a046a7210 */ /* 0x000fc80007f1e0ff */
[----:B------:R-:W-:-:S09]  /*be90*/  LEA.HI.X.SX32 R105, R46, R105, 0x1, P0 ;  /* 0x000000692e697211 */ /* 0x000fd200000f0eff */
.L_x_4137:
[CC--:B------:R-:W-:Y:S01]  /*bea0*/  IADD3 R6, P0, PT, R3.reuse, R106.reuse, RZ ;  /* 0x0000006a03067210 */ /* 0x0c0fe20007f1e0ff */
[--C-:B------:R-:W-:Y:S01]  /*beb0*/  IMAD.MOV.U32 R19, RZ, RZ, R105.reuse ;  /* 0x000000ffff137224 */ /* 0x100fe200078e0069 */
[----:B------:R-:W-:Y:S02]  /*bec0*/  MOV R18, R106 ;  /* 0x0000006a00127202 */ /* 0x000fe40000000f00 */
[----:B------:R-:W-:Y:S01]  /*bed0*/  IADD3 R4, P1, PT, R3, R6, RZ ;  /* 0x0000000603047210 */ /* 0x000fe20007f3e0ff */
[----:B------:R-:W-:Y:S02]  /*bee0*/  IMAD.X R7, R32, 0x1, R105, P0 ;  /* 0x0000000120077824 */ /* 0x000fe400000e0669 */
[----:B------:R-:W-:Y:S01]  /*bef0*/  @!PT LDS RZ, [RZ] ;  /* 0x00000000fffff984 */ /* 0x000fe20000000800 */
[----:B------:R-:W-:Y:S01]  /*bf00*/  @!PT LDS RZ, [RZ] ;  /* 0x00000000fffff984 */ /* 0x000fe20000000800 */
[----:B------:R-:W-:Y:S01]  /*bf10*/  @!PT LDS RZ, [RZ] ;  /* 0x00000000fffff984 */ /* 0x000fe20000000800 */
[----:B------:R1:W-:Y:S01]  /*bf20*/  LDGSTS.E.BYPASS.LTC128B.128 [R114+0x1000], desc[UR6][R18.64] ;  /* 0x0100000012727fae */ /* 0x0003e2000b981a06 */
[----:B------:R-:W-:Y:S01]  /*bf30*/  IADD3 R16, P0, PT, R4, R3, RZ ;  /* 0x0000000304107210 */ /* 0x000fe20007f1e0ff */
[----:B------:R-:W-:Y:S02]  /*bf40*/  IMAD.X R5, R32, 0x1, R7, P1 ;  /* 0x0000000120057824 */ /* 0x000fe400008e0607 */
[----:B------:R1:W-:Y:S03]  /*bf50*/  LDGSTS.E.BYPASS.LTC128B.128 [R114+0x1800], desc[UR6][R6.64] ;  /* 0x0180000006727fae */ /* 0x0003e6000b981a06 */
[----:B------:R-:W-:Y:S01]  /*bf60*/  IADD3.X R17, PT, PT, R5, R32, RZ, P0, !PT ;  /* 0x0000002005117210 */ /* 0x000fe200007fe4ff */
[----:B------:R1:W-:Y:S04]  /*bf70*/  LDGSTS.E.BYPASS.LTC128B.128 [R114+0x2000], desc[UR6][R4.64] ;  /* 0x0200000004727fae */ /* 0x0003e8000b981a06 */
[----:B------:R1:W-:Y:S04]  /*bf80*/  LDGSTS.E.BYPASS.LTC128B.128 [R114+0x2800], desc[UR6][R16.64] ;  /* 0x0280000010727fae */ /* 0x0003e8000b981a06 */
[----:B------:R-:W0:Y:S02]  /*bf90*/  LDGDEPBAR ;  /* 0x00000000000079af */ /* 0x000e240000000000 */
.L_x_4135:
        /* <DEDUP_REMOVED lines=40> */
[----:B--2---:R-:W-:-:S03]  /*c220*/  FMNMX.FTZ R47, R4, R47, !PT ;  /* 0x0000002f042f7209 */ /* 0x004fc60007810000 */
[----:B------:R-:W2:Y:S01]  /*c230*/  LDSM.16.MT88.4 R4, [R100+0x3000] ;  /* 0x003000006404783b */ /* 0x000ea20000004200 */
        /* <DEDUP_REMOVED lines=13> */
[----:B------:R-:W-:Y:S01]  /*c310*/  IADD3 R2, PT, PT, R100, 0x3000, RZ ;  /* 0x0000300064027810 */ /* 0x000fe20007ffe0ff */
[----:B------:R-:W-:Y:S01]  /*c320*/  FADD.FTZ R11, R0, -R11 ;  /* 0x8000000b000b7221 */ /* 0x000fe20000010000 */
[----:B------:R-:W-:Y:S01]  /*c330*/  IADD3 R0, PT, PT, R100, 0x3020, RZ ;  /* 0x0000302064007810 */ /* 0x000fe20007ffe0ff */
[--C-:B------:R-:W-:Y:S01]  /*c340*/  FFMA.FTZ R8, R8, UR4, -R3.reuse ;  /* 0x0000000408087c23 */ /* 0x100fe20008010803 */
[----:B------:R-:W-:Y:S01]  /*c350*/  @P6 IADD3 R0, PT, PT, R2, -0x20, RZ ;  /* 0xffffffe002006810 */ /* 0x000fe20007ffe0ff */
[--C-:B------:R-:W-:Y:S01]  /*c360*/  FFMA.FTZ R62, R10, UR4, -R3.reuse ;  /* 0x000000040a3e7c23 */ /* 0x100fe20008010803 */
[----:B------:R-:W-:Y:S01]  /*c370*/  FMUL.FTZ R95, R11, UR4 ;  /* 0x000000040b5f7c20 */ /* 0x000fe20008410000 */
[--C-:B------:R-:W-:Y:S01]  /*c380*/  FFMA.FTZ R60, R9, UR4, -R3.reuse ;  /* 0x00000004093c7c23 */ /* 0x100fe20008010803 */
[----:B------:R1:W-:Y:S01]  /*c390*/  MUFU.EX2 R2, R8 ;  /* 0x0000000800027308 */ /* 0x0003e20000000800 */
[--C-:B------:R-:W-:Y:S01]  /*c3a0*/  FFMA.FTZ R58, R15, UR4, -R32.reuse ;  /* 0x000000040f3a7c23 */ /* 0x100fe20008010820 */
[--C-:B------:R-:W-:Y:S01]  /*c3b0*/  FFMA.FTZ R84, R12, UR4, -R3.reuse ;  /* 0x000000040c547c23 */ /* 0x100fe20008010803 */
[----:B------:R-:W-:Y:S01]  /*c3c0*/  FMUL.FTZ R13, R13, UR4 ;  /* 0x000000040d0d7c20 */ /* 0x000fe20008410000 */
        /* <DEDUP_REMOVED lines=10> */
[----:B-1----:R-:W1:Y:S01]  /*c470*/  LDSM.16.MT88.4 R8, [R0] ;  /* 0x000000000008783b */ /* 0x002e620000004200 */
        /* <DEDUP_REMOVED lines=17> */
[----:B------:R-:W4:Y:S04]  /*c590*/  MUFU.EX2 R95, R95 ;  /* 0x0000005f005f7308 */ /* 0x000f280000000800 */
[----:B------:R-:W5:Y:S04]  /*c5a0*/  MUFU.EX2 R60, R60 ;  /* 0x0000003c003c7308 */ /* 0x000f680000000800 */
[----:B------:R-:W-:Y:S01]  /*c5b0*/  MUFU.EX2 R66, R66 ;  /* 0x0000004200427308 */ /* 0x000fe20000000800 */
[-C--:B---3--:R-:W-:Y:S01]  /*c5c0*/  FMUL.FTZ R16, R80, R96.reuse ;  /* 0x0000006050107220 */ /* 0x088fe20000410000 */
[----:B------:R-:W-:Y:S01]  /*c5d0*/  FMUL.FTZ R17, R81, R96 ;  /* 0x0000006051117220 */ /* 0x000fe20000410000 */
[----:B------:R-:W-:Y:S01]  /*c5e0*/  F2FP.BF16.F32.PACK_AB R13, R62, R84 ;  /* 0x000000543e0d723e */ /* 0x000fe200000010ff */
[-C--:B------:R-:W-:Y:S01]  /*c5f0*/  FMUL.FTZ R20, R72, R96.reuse ;  /* 0x0000006048147220 */ /* 0x080fe20000410000 */
[-C--:B----4-:R-:W-:Y:S01]  /*c600*/  FMUL.FTZ R18, R82, R95.reuse ;  /* 0x0000005f52127220 */ /* 0x090fe20000410000 */
[-C--:B------:R-:W-:Y:S01]  /*c610*/  FMUL.FTZ R19, R83, R95.reuse ;  /* 0x0000005f53137220 */ /* 0x080fe20000410000 */
[----:B------:R-:W-:Y:S01]  /*c620*/  FMUL.FTZ R21, R73, R96 ;  /* 0x0000006049157220 */ /* 0x000fe20000410000 */
[-C--:B------:R-:W-:Y:S01]  /*c630*/  FMUL.FTZ R22, R74, R95.reuse ;  /* 0x0000005f4a167220 */ /* 0x080fe20000410000 */
[----:B-----5:R-:W-:Y:S01]  /*c640*/  F2FP.BF16.F32.PACK_AB R15, R2, R60 ;  /* 0x0000003c020f723e */ /* 0x020fe200000010ff */
[-C--:B------:R-:W-:Y:S01]  /*c650*/  FMUL.FTZ R23, R75, R95.reuse ;  /* 0x0000005f4b177220 */ /* 0x080fe20000410000 */
        /* <DEDUP_REMOVED lines=8> */
[--C-:B------:R-:W-:Y:S01]  /*c6e0*/  FFMA.FTZ R73, R24, UR4, -R32.reuse ;  /* 0x0000000418497c23 */ /* 0x100fe20008010820 */
[C---:B--2---:R-:W-:Y:S01]  /*c6f0*/  HMMA.16816.F32.BF16 R16, R12.reuse, R4, R16 ;  /* 0x000000040c10723c */ /* 0x044fe20000041810 */
[----:B------:R-:W2:Y:S01]  /*c700*/  LDSM.16.MT88.4 R24, [R100+0x3400] ;  /* 0x003400006418783b */ /* 0x000ea20000004200 */
        /* <DEDUP_REMOVED lines=21> */
[----:B------:R-:W-:Y:S01]  /*c860*/  FFMA.FTZ R84, R120, R95, R84 ;  /* 0x0000005f78547223 */ /* 0x000fe20000010054 */
[----:B------:R-:W-:Y:S01]  /*c870*/  HMMA.16816.F32.BF16 R8, R12, R10, R68 ;  /* 0x0000000a0c08723c */ /* 0x000fe20000041844 */
[----:B------:R-:W3:Y:S01]  /*c880*/  LDSM.16.MT88.4 R12, [R0+0x400] ;  /* 0x00040000000c783b */ /* 0x000ee20000004200 */
[--C-:B------:R-:W-:Y:S01]  /*c890*/  FFMA.FTZ R70, R129, UR4, -R32.reuse ;  /* 0x0000000481467c23 */ /* 0x100fe20008010820 */
[--C-:B------:R-:W-:Y:S01]  /*c8a0*/  FFMA.FTZ R71, R31, UR4, -R3.reuse ;  /* 0x000000041f477c23 */ /* 0x100fe20008010803 */
[--C-:B------:R-:W-:Y:S01]  /*c8b0*/  FFMA.FTZ R69, R30, UR4, -R3.reuse ;  /* 0x000000041e457c23 */ /* 0x100fe20008010803 */
[----:B------:R-:W-:Y:S01]  /*c8c0*/  FFMA.FTZ R68, R29, UR4, -R3 ;  /* 0x000000041d447c23 */ /* 0x000fe20008010803 */
[----:B-1----:R-:W-:Y:S01]  /*c8d0*/  F2FP.BF16.F32.PACK_AB R28, R72, R73 ;  /* 0x00000049481c723e */ /* 0x002fe200000010ff */
[----:B------:R-:W-:Y:S01]  /*c8e0*/  MUFU.EX2 R79, R79 ;  /* 0x0000004f004f7308 */ /* 0x000fe20000000800 */
[----:B------:R-:W-:Y:S01]  /*c8f0*/  FFMA.FTZ R96, R121, R96, R67 ;  /* 0x0000006079607223 */ /* 0x000fe20000010043 */
[--C-:B------:R-:W-:Y:S01]  /*c900*/  FFMA.FTZ R67, R37, UR4, -R3.reuse ;  /* 0x0000000425437c23 */ /* 0x100fe20008010803 */
[----:B------:R-:W-:Y:S01]  /*c910*/  FFMA.FTZ R121, R49, UR4, -R32 ;  /* 0x0000000431797c23 */ /* 0x000fe20008010820 */
[----:B------:R-:W1:Y:S01]  /*c920*/  MUFU.EX2 R70, R70 ;  /* 0x0000004600467308 */ /* 0x000e620000000800 */
[----:B------:R-:W-:Y:S01]  /*c930*/  FADD.FTZ R96, R61, R96 ;  /* 0x000000603d607221 */ /* 0x000fe20000010000 */
[----:B------:R-:W-:-:S02]  /*c940*/  FFMA.FTZ R120, R44, UR4, -R3 ;  /* 0x000000042c787c23 */ /* 0x000fc40008010803 */
[----:B------:R-:W-:Y:S01]  /*c950*/  MUFU.EX2 R71, R71 ;  /* 0x0000004700477308 */ /* 0x000fe20000000800 */
[----:B------:R-:W-:-:S03]  /*c960*/  FADD.FTZ R96, R58, R96 ;  /* 0x000000603a607221 */ /* 0x000fc60000010000 */
[----:B------:R-:W4:Y:S01]  /*c970*/  MUFU.EX2 R69, R69 ;  /* 0x0000004500457308 */ /* 0x000f220000000800 */
[----:B------:R-:W-:-:S03]  /*c980*/  FADD.FTZ R96, R56, R96 ;  /* 0x0000006038607221 */ /* 0x000fc60000010000 */
[----:B------:R-:W5:Y:S01]  /*c990*/  MUFU.EX2 R68, R68 ;  /* 0x0000004400447308 */ /* 0x000f620000000800 */
[----:B------:R-:W-:Y:S01]  /*c9a0*/  FADD.FTZ R96, R73, R96 ;  /* 0x0000006049607221 */ /* 0x000fe20000010000 */
[----:B-1----:R-:W-:Y:S02]  /*c9b0*/  F2FP.BF16.F32.PACK_AB R30, R66, R70 ;  /* 0x00000046421e723e */ /* 0x002fe400000010ff */
[----:B------:R-:W-:Y:S01]  /*c9c0*/  MUFU.EX2 R77, R77 ;  /* 0x0000004d004d7308 */ /* 0x000fe20000000800 */
[----:B------:R-:W-:-:S03]  /*c9d0*/  FADD.FTZ R72, R72, R96 ;  /* 0x0000006048487221 */ /* 0x000fc60000010000 */
[----:B------:R-:W-:Y:S01]  /*c9e0*/  MUFU.EX2 R76, R76 ;  /* 0x0000004c004c7308 */ /* 0x000fe20000000800 */
[----:B------:R-:W-:Y:S01]  /*c9f0*/  FADD.FTZ R72, R70, R72 ;  /* 0x0000004846487221 */ /* 0x000fe20000010000 */
[----:B----4-:R-:W-:Y:S02]  /*ca00*/  F2FP.BF16.F32.PACK_AB R29, R69, R71 ;  /* 0x00000047451d723e */ /* 0x010fe400000010ff */
[----:B------:R-:W1:Y:S01]  /*ca10*/  MUFU.EX2 R78, R78 ;  /* 0x0000004e004e7308 */ /* 0x000e620000000800 */
[----:B------:R-:W-:Y:S01]  /*ca20*/  FADD.FTZ R72, R66, R72 ;  /* 0x0000004842487221 */ /* 0x000fe20000010000 */
[----:B-----5:R-:W-:Y:S02]  /*ca30*/  F2FP.BF16.F32.PACK_AB R31, R63, R68 ;  /* 0x000000443f1f723e */ /* 0x020fe400000010ff */
[----:B------:R-:W-:Y:S04]  /*ca40*/  MUFU.EX2 R75, R75 ;  /* 0x0000004b004b7308 */ /* 0x000fe80000000800 */
[----:B------:R-:W4:Y:S01]  /*ca50*/  MUFU.EX2 R74, R74 ;  /* 0x0000004a004a7308 */ /* 0x000f220000000800 */
[C---:B--2---:R-:W-:Y:S03]  /*ca60*/  HMMA.16816.F32.BF16 R16, R28.reuse, R24, R16 ;  /* 0x000000181c10723c */ /* 0x044fe60000041810 */
[----:B------:R-:W-:Y:S04]  /*ca70*/  MUFU.EX2 R107, R107 ;  /* 0x0000006b006b7308 */ /* 0x000fe80000000800 */
[----:B------:R-:W2:Y:S01]  /*ca80*/  MUFU.EX2 R82, R82 ;  /* 0x0000005200527308 */ /* 0x000ea20000000800 */
[C---:B------:R-:W-:Y:S01]  /*ca90*/  HMMA.16816.F32.BF16 R4, R28.reuse, R26, R4 ;  /* 0x0000001a1c04723c */ /* 0x040fe20000041804 */
[----:B------:R-:W5:Y:S02]  /*caa0*/  LDSM.16.MT88.4 R24, [R100+0x3800] ;  /* 0x003800006418783b */ /* 0x000f640000004200 */
[----:B------:R-:W-:Y:S04]  /*cab0*/  MUFU.EX2 R83, R83 ;  /* 0x0000005300537308 */ /* 0x000fe80000000800 */
[----:B------:R4:W-:Y:S01]  /*cac0*/  MUFU.EX2 R92, R88 ;  /* 0x00000058005c7308 */ /* 0x0009e20000000800 */
[C---:B---3--:R-:W-:Y:S03]  /*cad0*/  HMMA.16816.F32.BF16 R20, R28.reuse, R12, R20 ;  /* 0x0000000c1c14723c */ /* 0x048fe60000041814 */
[----:B------:R-:W-:Y:S04]  /*cae0*/  MUFU.EX2 R94, R94 ;  /* 0x0000005e005e7308 */ /* 0x000fe80000000800 */
[----:B------:R-:W-:Y:S01]  /*caf0*/  MUFU.EX2 R115, R115 ;  /* 0x0000007300737308 */ /* 0x000fe20000000800 */
[----:B------:R-:W-:Y:S01]  /*cb00*/  HMMA.16816.F32.BF16 R8, R28, R14, R8 ;  /* 0x0000000e1c08723c */ /* 0x000fe20000041808 */
[----:B------:R-:W3:Y:S01]  /*cb10*/  LDSM.16.MT88.4 R12, [R0+0x800] ;  /* 0x00080000000c783b */ /* 0x000ee20000004200 */
[----:B------:R-:W-:Y:S01]  /*cb20*/  F2FP.BF16.F32.PACK_AB R28, R79, R81 ;  /* 0x000000514f1c723e */ /* 0x000fe200000010ff */
[----:B------:R-:W-:Y:S01]  /*cb30*/  MUFU.EX2 R90, R90 ;  /* 0x0000005a005a7308 */ /* 0x000fe20000000800 */
[----:B-1----:R-:W-:Y:S01]  /*cb40*/  F2FP.BF16.F32.PACK_AB R29, R78, R80 ;  /* 0x000000504e1d723e */ /* 0x002fe200000010ff */
[--C-:B----4-:R-:W-:Y:S01]  /*cb50*/  FFMA.FTZ R88, R91, UR4, -R3.reuse ;  /* 0x000000045b587c23 */ /* 0x110fe20008010803 */
[----:B------:R-:W-:Y:S01]  /*cb60*/  F2FP.BF16.F32.PACK_AB R30, R76, R77 ;  /* 0x0000004d4c1e723e */ /* 0x000fe200000010ff */
[----:B------:R-:W-:Y:S01]  /*cb70*/  MUFU.EX2 R89, R89 ;  /* 0x0000005900597308 */ /* 0x000fe20000000800 */
[----:B------:R-:W-:Y:S01]  /*cb80*/  F2FP.BF16.F32.PACK_AB R31, R74, R75 ;  /* 0x0000004b4a1f723e */ /* 0x000fe200000010ff */
[----:B------:R-:W-:Y:S01]  /*cb90*/  FADD.FTZ R91, R62, R84 ;  /* 0x000000543e5b7221 */ /* 0x000fe20000010000 */
[----:B------:R-:W-:Y:S01]  /*cba0*/  FFMA.FTZ R62, R36, UR4, -R3 ;  /* 0x00000004243e7c23 */ /* 0x000fe20008010803 */
[----:B------:R-:W-:Y:S01]  /*cbb0*/  MUFU.EX2 R88, R88 ;  /* 0x0000005800587308 */ /* 0x000fe20000000800 */
[----:B------:R-:W-:Y:S01]  /*cbc0*/  FADD.FTZ R81, R81, R72 ;  /* 0x0000004851517221 */ /* 0x000fe20000010000 */
[----:B------:R-:W-:-:S02]  /*cbd0*/  FADD.FTZ R60, R60, R91 ;  /* 0x0000005b3c3c7221 */ /* 0x000fc40000010000 */
[----:B------:R-:W-:Y:S01]  /*cbe0*/  MUFU.EX2 R61, R38 ;  /* 0x00000026003d7308 */ /* 0x000fe20000000800 */
[----:B------:R-:W-:Y:S01]  /*cbf0*/  FADD.FTZ R81, R79, R81 ;  /* 0x000000514f517221 */ /* 0x000fe20000010000 */
[----:B------:R-:W-:Y:S02]  /*cc00*/  FADD.FTZ R60, R2, R60 ;  /* 0x0000003c023c7221 */ /* 0x000fe40000010000 */
[----:B------:R1:W-:Y:S01]  /*cc10*/  MUFU.EX2 R84, R39 ;  /* 0x0000002700547308 */ /* 0x0003e20000000800 */
[----:B------:R-:W-:Y:S01]  /*cc20*/  FADD.FTZ R81, R77, R81 ;  /* 0x000000514d517221 */ /* 0x000fe20000010000 */
[----:B------:R-:W-:Y:S02]  /*cc30*/  FADD.FTZ R60, R71, R60 ;  /* 0x0000003c473c7221 */ /* 0x000fe40000010000 */
[----:B------:R-:W-:Y:S01]  /*cc40*/  MUFU.EX2 R64, R64 ;  /* 0x0000004000407308 */ /* 0x000fe20000000800 */
[----:B------:R-:W-:Y:S01]  /*cc50*/  FADD.FTZ R76, R76, R81 ;  /* 0x000000514c4c7221 */ /* 0x000fe20000010000 */
[C---:B-----5:R-:W-:Y:S01]  /*cc60*/  HMMA.16816.F32.BF16 R16, R28.reuse, R24, R16 ;  /* 0x000000181c10723c */ /* 0x060fe20000041810 */
[----:B------:R-:W-:Y:S01]  /*cc70*/  FADD.FTZ R60, R69, R60 ;  /* 0x0000003c453c7221 */ /* 0x000fe20000010000 */
[----:B------:R-:W-:Y:S03]  /*cc80*/  MUFU.EX2 R65, R65 ;  /* 0x0000004100417308 */ /* 0x000fe60000000800 */
[----:B------:R-:W-:Y:S01]  /*cc90*/  FADD.FTZ R68, R68, R60 ;  /* 0x0000003c44447221 */ /* 0x000fe20000010000 */
[----:B------:R-:W-:Y:S02]  /*cca0*/  MUFU.EX2 R59, R59 ;  /* 0x0000003b003b7308 */ /* 0x000fe40000000800 */
[----:B------:R-:W-:Y:S01]  /*ccb0*/  HMMA.16816.F32.BF16 R4, R28, R26, R4 ;  /* 0x0000001a1c04723c */ /* 0x000fe20000041804 */
[----:B------:R-:W4:Y:S01]  /*ccc0*/  LDSM.16.MT88.4 R24, [R100+0x3c00] ;  /* 0x003c00006418783b */ /* 0x000f220000004200 */
[----:B------:R-:W-:Y:S01]  /*ccd0*/  MUFU.EX2 R57, R57 ;  /* 0x0000003900397308 */ /* 0x000fe20000000800 */
[----:B------:R-:W-:-:S02]  /*cce0*/  FADD.FTZ R68, R63, R68 ;  /* 0x000000443f447221 */ /* 0x000fc40000010000 */
[----:B-1----:R-:W-:Y:S01]  /*ccf0*/  LDSM.16.MT88.4 R36, [R0+0x1400] ;  /* 0x001400000024783b */ /* 0x002fe20000004200 */
[----:B------:R-:W-:Y:S01]  /*cd00*/  MUFU.EX2 R67, R67 ;  /* 0x0000004300437308 */ /* 0x000fe20000000800 */
[----:B------:R-:W-:Y:S01]  /*cd10*/  FADD.FTZ R80, R80, R68 ;  /* 0x0000004450507221 */ /* 0x000fe20000010000 */
[----:B---3--:R-:W-:Y:S01]  /*cd20*/  HMMA.16816.F32.BF16 R20, R28, R12, R20 ;  /* 0x0000000c1c14723c */ /* 0x008fe20000041814 */
[----:B------:R-:W-:Y:S01]  /*cd30*/  LDSM.16.MT88.4 R68, [R0+0x1c00] ;  /* 0x001c00000044783b */ /* 0x000fe20000004200 */
[----:B------:R-:W-:Y:S01]  /*cd40*/  MUFU.EX2 R62, R62 ;  /* 0x0000003e003e7308 */ /* 0x000fe20000000800 */
[----:B------:R-:W-:-:S03]  /*cd50*/  FADD.FTZ R80, R78, R80 ;  /* 0x000000504e507221 */ /* 0x000fc60000010000 */
[----:B------:R-:W-:Y:S01]  /*cd60*/  MUFU.EX2 R53, R53 ;  /* 0x0000003500357308 */ /* 0x000fe20000000800 */
[----:B------:R-:W-:Y:S01]  /*cd70*/  FADD.FTZ R75, R75, R80 ;  /* 0x000000504b4b7221 */ /* 0x000fe20000010000 */
[----:B------:R-:W-:Y:S01]  /*cd80*/  HMMA.16816.F32.BF16 R8, R28, R14, R8 ;  /* 0x0000000e1c08723c */ /* 0x000fe20000041808 */
[----:B------:R-:W-:Y:S01]  /*cd90*/  FFMA.FTZ R28, R117, UR4, -R32 ;  /* 0x00000004751c7c23 */ /* 0x000fe20008010820 */
[----:B------:R-:W1:Y:S01]  /*cda0*/  LDSM.16.MT88.4 R12, [R0+0xc00] ;  /* 0x000c0000000c783b */ /* 0x000e620000004200 */
[----:B------:R-:W3:Y:S01]  /*cdb0*/  MUFU.EX2 R117, R118 ;  /* 0x0000007600757308 */ /* 0x000ee20000000800 */
[----:B--2---:R-:W-:Y:S01]  /*cdc0*/  F2FP.BF16.F32.PACK_AB R30, R82, R107 ;  /* 0x0000006b521e723e */ /* 0x004fe200000010ff */
[----:B------:R-:W-:Y:S02]  /*cdd0*/  FADD.FTZ R75, R74, R75 ;  /* 0x0000004b4a4b7221 */ /* 0x000fe40000010000 */
[----:B------:R2:W5:Y:S04]  /*cde0*/  MUFU.EX2 R118, R28 ;  /* 0x0000001c00767308 */ /* 0x0005680000000800 */
[----:B------:R-:W-:Y:S04]  /*cdf0*/  MUFU.EX2 R121, R121 ;  /* 0x0000007900797308 */ /* 0x000fe80000000800 */
[----:B------:R-:W-:Y:S01]  /*ce00*/  MUFU.EX2 R120, R120 ;  /* 0x0000007800787308 */ /* 0x000fe20000000800 */
[----:B---3--:R-:W-:Y:S01]  /*ce10*/  FADD.FTZ R76, R117, R76 ;  /* 0x0000004c754c7221 */ /* 0x008fe20000010000 */
[----:B--2---:R-:W-:-:S03]  /*ce20*/  FFMA.FTZ R28, R99, UR4, -R3 ;  /* 0x00000004631c7c23 */ /* 0x004fc60008010803 */
[----:B-----5:R-:W-:Y:S01]  /*ce30*/  FADD.FTZ R76, R118, R76 ;  /* 0x0000004c764c7221 */ /* 0x020fe20000010000 */
[----:B------:R2:W3:Y:S03]  /*ce40*/  MUFU.EX2 R99, R97 ;  /* 0x0000006100637308 */ /* 0x0004e60000000800 */
[----:B------:R-:W-:Y:S02]  /*ce50*/  FADD.FTZ R107, R107, R76 ;  /* 0x0000004c6b6b7221 */ /* 0x000fe40000010000 */
[----:B------:R-:W-:Y:S02]  /*ce60*/  LDSM.16.MT88.4 R76, [R100+0x4c00] ;  /* 0x004c0000644c783b */ /* 0x000fe40000004200 */
[----:B------:R-:W-:-:S04]  /*ce70*/  FADD.FTZ R107, R82, R107 ;  /* 0x0000006b526b7221 */ /* 0x000fc80000010000 */
[----:B------:R-:W-:Y:S01]  /*ce80*/  FADD.FTZ R107, R94, R107 ;  /* 0x0000006b5e6b7221 */ /* 0x000fe20000010000 */
[----:B--2---:R-:W-:Y:S01]  /*ce90*/  FFMA.FTZ R97, R98, UR4, -R3 ;  /* 0x0000000462617c23 */ /* 0x004fe20008010803 */
[----:B---3--:R-:W-:Y:S01]  /*cea0*/  FADD.FTZ R75, R99, R75 ;  /* 0x0000004b634b7221 */ /* 0x008fe20000010000 */
[----:B------:R2:W3:Y:S01]  /*ceb0*/  MUFU.EX2 R98, R28 ;  /* 0x0000001c00627308 */ /* 0x0004e20000000800 */
[----:B------:R-:W-:-:S03]  /*cec0*/  FADD.FTZ R107, R115, R107 ;  /* 0x0000006b736b7221 */ /* 0x000fc60000010000 */
[----:B------:R-:W5:Y:S01]  /*ced0*/  MUFU.EX2 R97, R97 ;  /* 0x0000006100617308 */ /* 0x000f620000000800 */
[----:B--2---:R-:W-:Y:S01]  /*cee0*/  F2FP.BF16.F32.PACK_AB R28, R118, R117 ;  /* 0x00000075761c723e */ /* 0x004fe200000010ff */
[C---:B---3--:R-:W-:Y:S01]  /*cef0*/  FADD.FTZ R75, R98.reuse, R75 ;  /* 0x0000004b624b7221 */ /* 0x048fe20000010000 */
[----:B------:R-:W-:Y:S02]  /*cf00*/  F2FP.BF16.F32.PACK_AB R29, R98, R99 ;  /* 0x00000063621d723e */ /* 0x000fe400000010ff */
[----:B-----5:R-:W-:Y:S01]  /*cf10*/  F2FP.BF16.F32.PACK_AB R31, R83, R97 ;  /* 0x00000061531f723e */ /* 0x020fe200000010ff */
[----:B------:R-:W-:Y:S01]  /*cf20*/  FADD.FTZ R75, R97, R75 ;  /* 0x0000004b614b7221 */ /* 0x000fe20000010000 */
[----:B------:R-:W-:-:S03]  /*cf30*/  IADD3 R118, PT, PT, R33, -0x3, RZ ;  /* 0xfffffffd21767810 */ /* 0x000fc60007ffe0ff */
[----:B------:R-:W-:Y:S02]  /*cf40*/  FADD.FTZ R75, R83, R75 ;  /* 0x0000004b534b7221 */ /* 0x000fe40000010000 */
[C---:B----4-:R-:W-:Y:S08]  /*cf50*/  HMMA.16816.F32.BF16 R16, R28.reuse, R24, R16 ;  /* 0x000000181c10723c */ /* 0x050ff00000041810 */
[C---:B------:R-:W-:Y:S01]  /*cf60*/  HMMA.16816.F32.BF16 R4, R28.reuse, R26, R4 ;  /* 0x0000001a1c04723c */ /* 0x040fe20000041804 */
[----:B------:R-:W2:Y:S07]  /*cf70*/  LDSM.16.MT88.4 R24, [R100+0x4000] ;  /* 0x004000006418783b */ /* 0x000eae0000004200 */
[----:B-1----:R-:W-:Y:S01]  /*cf80*/  HMMA.16816.F32.BF16 R20, R28, R12, R20 ;  /* 0x0000000c1c14723c */ /* 0x002fe20000041814 */
[----:B------:R-:W-:Y:S01]  /*cf90*/  FFMA.FTZ R12, R93, UR4, -R32 ;  /* 0x000000045d0c7c23 */ /* 0x000fe20008010820 */
[----:B------:R-:W-:-:S03]  /*cfa0*/  FFMA.FTZ R93, R85, UR4, -R3 ;  /* 0x00000004555d7c23 */ /* 0x000fc60008010803 */
[----:B------:R1:W3:Y:S03]  /*cfb0*/  MUFU.EX2 R85, R12 ;  /* 0x0000000c00557308 */ /* 0x0002e60000000800 */
[----:B------:R-:W-:Y:S01]  /*cfc0*/  HMMA.16816.F32.BF16 R8, R28, R14, R8 ;  /* 0x0000000e1c08723c */ /* 0x000fe20000041808 */
[----:B------:R-:W4:Y:S01]  /*cfd0*/  MUFU.EX2 R93, R93 ;  /* 0x0000005d005d7308 */ /* 0x000f220000000800 */
[----:B------:R-:W-:Y:S02]  /*cfe0*/  F2FP.BF16.F32.PACK_AB R28, R115, R94 ;  /* 0x0000005e731c723e */ /* 0x000fe400000010ff */
[----:B------:R-:W-:Y:S01]  /*cff0*/  F2FP.BF16.F32.PACK_AB R31, R88, R89 ;  /* 0x00000059581f723e */ /* 0x000fe200000010ff */
[----:B-1----:R-:W1:Y:S01]  /*d000*/  LDSM.16.MT88.4 R12, [R0+0x1000] ;  /* 0x00100000000c783b */ /* 0x002e620000004200 */
[----:B---3--:R-:W-:Y:S01]  /*d010*/  F2FP.BF16.F32.PACK_AB R30, R85, R90 ;  /* 0x0000005a551e723e */ /* 0x008fe200000010ff */
[----:B------:R-:W-:Y:S01]  /*d020*/  FADD.FTZ R90, R90, R107 ;  /* 0x0000006b5a5a7221 */ /* 0x000fe20000010000 */
[----:B----4-:R-:W-:Y:S01]  /*d030*/  F2FP.BF16.F32.PACK_AB R29, R92, R93 ;  /* 0x0000005d5c1d723e */ /* 0x010fe200000010ff */
[----:B------:R-:W-:-:S02]  /*d040*/  FADD.FTZ R75, R93, R75 ;  /* 0x0000004b5d4b7221 */ /* 0x000fc40000010000 */
        /* <DEDUP_REMOVED lines=12> */
[----:B------:R-:W-:Y:S01]  /*d110*/  FFMA.FTZ R8, R54, UR4, -R32 ;  /* 0x0000000436087c23 */ /* 0x000fe20008010820 */
[----:B------:R-:W-:Y:S01]  /*d120*/  F2FP.BF16.F32.PACK_AB R29, R61, R67 ;  /* 0x000000433d1d723e */ /* 0x000fe200000010ff */
[----:B------:R-:W1:Y:S01]  /*d130*/  MUFU.EX2 R54, R55 ;  /* 0x0000003700367308 */ /* 0x000e620000000800 */
[----:B------:R-:W-:Y:S01]  /*d140*/  F2FP.BF16.F32.PACK_AB R30, R57, R59 ;  /* 0x0000003b391e723e */ /* 0x000fe200000010ff */
[----:B------:R-:W-:Y:S01]  /*d150*/  FADD.FTZ R64, R64, R90 ;  /* 0x0000005a40407221 */ /* 0x000fe20000010000 */
[----:B------:R-:W-:Y:S01]  /*d160*/  F2FP.BF16.F32.PACK_AB R31, R62, R84 ;  /* 0x000000543e1f723e */ /* 0x000fe200000010ff */
[----:B------:R3:W-:Y:S01]  /*d170*/  MUFU.EX2 R2, R8 ;  /* 0x0000000800027308 */ /* 0x0007e20000000800 */
[----:B------:R-:W-:Y:S01]  /*d180*/  FADD.FTZ R84, R84, R88 ;  /* 0x0000005854547221 */ /* 0x000fe20000010000 */
[----:B------:R-:W-:-:S03]  /*d190*/  FADD.FTZ R64, R65, R64 ;  /* 0x0000004041407221 */ /* 0x000fc60000010000 */
[----:B------:R-:W-:Y:S01]  /*d1a0*/  FADD.FTZ R84, R62, R84 ;  /* 0x000000543e547221 */ /* 0x000fe20000010000 */
[----:B------:R-:W-:Y:S01]  /*d1b0*/  HMMA.16816.F32.BF16 R20, R28, R36, R20 ;  /* 0x000000241c14723c */ /* 0x000fe20000041814 */
[----:B------:R-:W-:Y:S01]  /*d1c0*/  FFMA.FTZ R37, R43, UR4, -R32 ;  /* 0x000000042b257c23 */ /* 0x000fe20008010820 */
[----:B------:R-:W-:-:S04]  /*d1d0*/  FADD.FTZ R59, R59, R64 ;  /* 0x000000403b3b7221 */ /* 0x000fc80000010000 */
[----:B------:R-:W-:Y:S01]  /*d1e0*/  FADD.FTZ R59, R57, R59 ;  /* 0x0000003b393b7221 */ /* 0x000fe20000010000 */
[----:B------:R-:W-:Y:S01]  /*d1f0*/  MUFU.EX2 R37, R37 ;  /* 0x0000002500257308 */ /* 0x000fe20000000800 */
[C---:B--2---:R-:W-:Y:S01]  /*d200*/  HMMA.16816.F32.BF16 R16, R28.reuse, R24, R16 ;  /* 0x000000181c10723c */ /* 0x044fe20000041810 */
[--C-:B------:R-:W-:Y:S01]  /*d210*/  FFMA.FTZ R24, R40, UR4, -R3.reuse ;  /* 0x0000000428187c23 */ /* 0x100fe20008010803 */
[--C-:B------:R-:W-:Y:S01]  /*d220*/  FFMA.FTZ R25, R42, UR4, -R3.reuse ;  /* 0x000000042a197c23 */ /* 0x100fe20008010803 */
[----:B---3--:R-:W2:Y:S01]  /*d230*/  LDSM.16.MT88.4 R8, [R100+0x4800] ;  /* 0x004800006408783b */ /* 0x008ea20000004200 */
[----:B------:R-:W3:Y:S04]  /*d240*/  MUFU.EX2 R40, R52 ;  /* 0x0000003400287308 */ /* 0x000ee80000000800 */
[----:B------:R4:W-:Y:S01]  /*d250*/  MUFU.EX2 R42, R24 ;  /* 0x00000018002a7308 */ /* 0x0009e20000000800 */
[C---:B------:R-:W-:Y:S08]  /*d260*/  HMMA.16816.F32.BF16 R4, R28.reuse, R26, R4 ;  /* 0x0000001a1c04723c */ /* 0x040ff00000041804 */
[----:B------:R-:W-:Y:S01]  /*d270*/  HMMA.16816.F32.BF16 R12, R28, R38, R12 ;  /* 0x000000261c0c723c */ /* 0x000fe2000004180c */
[--C-:B------:R-:W-:Y:S01]  /*d280*/  FFMA.FTZ R39, R34, UR4, -R3.reuse ;  /* 0x0000000422277c23 */ /* 0x100fe20008010803 */
[----:B-1----:R-:W-:Y:S01]  /*d290*/  F2FP.BF16.F32.PACK_AB R28, R53, R54 ;  /* 0x00000036351c723e */ /* 0x002fe200000010ff */
[----:B------:R-:W-:Y:S01]  /*d2a0*/  FFMA.FTZ R38, R50, UR4, -R32 ;  /* 0x0000000432267c23 */ /* 0x000fe20008010820 */
[----:B---3--:R-:W-:Y:S01]  /*d2b0*/  F2FP.BF16.F32.PACK_AB R30, R40, R2 ;  /* 0x00000002281e723e */ /* 0x008fe200000010ff */
[--C-:B----4-:R-:W-:Y:S01]  /*d2c0*/  FFMA.FTZ R24, R41, UR4, -R3.reuse ;  /* 0x0000000429187c23 */ /* 0x110fe20008010803 */
[----:B------:R-:W-:Y:S01]  /*d2d0*/  FFMA.FTZ R34, R48, UR4, -R3 ;  /* 0x0000000430227c23 */ /* 0x000fe20008010803 */
        /* <DEDUP_REMOVED lines=8> */
[----:B-1----:R-:W-:Y:S01]  /*d360*/  FFMA.FTZ R25, R35, UR4, -R3 ;  /* 0x0000000423197c23 */ /* 0x002fe20008010803 */
[----:B---3--:R-:W-:Y:S01]  /*d370*/  F2FP.BF16.F32.PACK_AB R29, R41, R42 ;  /* 0x0000002a291d723e */ /* 0x008fe200000010ff */
[----:B------:R-:W-:Y:S01]  /*d380*/  MUFU.EX2 R35, R24 ;  /* 0x0000001800237308 */ /* 0x000fe20000000800 */
[----:B------:R-:W-:-:S03]  /*d390*/  FADD.FTZ R42, R42, R84 ;  /* 0x000000542a2a7221 */ /* 0x000fc60000010000 */
[----:B------:R1:W3:Y:S01]  /*d3a0*/  MUFU.EX2 R36, R25 ;  /* 0x0000001900247308 */ /* 0x0002e20000000800 */
[----:B------:R-:W-:-:S03]  /*d3b0*/  FADD.FTZ R42, R41, R42 ;  /* 0x0000002a292a7221 */ /* 0x000fc60000010000 */
[----:B------:R-:W4:Y:S04]  /*d3c0*/  MUFU.EX2 R34, R34 ;  /* 0x0000002200227308 */ /* 0x000f280000000800 */
[----:B------:R-:W5:Y:S01]  /*d3d0*/  MUFU.EX2 R3, R45 ;  /* 0x0000002d00037308 */ /* 0x000f620000000800 */
[----:B-1----:R1:W1:Y:S01]  /*d3e0*/  LDSM.16.MT88.4 R24, [R0+0x1800] ;  /* 0x001800000018783b */ /* 0x0022620000004200 */
[----:B---3--:R-:W-:Y:S01]  /*d3f0*/  F2FP.BF16.F32.PACK_AB R31, R36, R35 ;  /* 0x00000023241f723e */ /* 0x008fe200000010ff */
[----:B------:R-:W-:-:S04]  /*d400*/  FADD.FTZ R35, R35, R42 ;  /* 0x0000002a23237221 */ /* 0x000fc80000010000 */
[----:B------:R-:W-:Y:S02]  /*d410*/  FADD.FTZ R35, R36, R35 ;  /* 0x0000002324237221 */ /* 0x000fe40000010000 */
[C---:B--2---:R-:W-:Y:S01]  /*d420*/  HMMA.16816.F32.BF16 R16, R28.reuse, R8, R16 ;  /* 0x000000081c10723c */ /* 0x044fe20000041810 */
[----:B------:R-:W-:Y:S01]  /*d430*/  F2FP.BF16.F32.PACK_AB R8, R32, R37 ;  /* 0x000000252008723e */ /* 0x000fe200000010ff */
[----:B------:R-:W-:Y:S01]  /*d440*/  FADD.FTZ R37, R37, R2 ;  /* 0x0000000225257221 */ /* 0x000fe20000010000 */
[----:B----4-:R-:W-:Y:S01]  /*d450*/  F2FP.BF16.F32.PACK_AB R9, R34, R39 ;  /* 0x000000272209723e */ /* 0x010fe200000010ff */
[----:B------:R-:W-:Y:S01]  /*d460*/  FADD.FTZ R39, R39, R35 ;  /* 0x0000002327277221 */ /* 0x000fe20000010000 */
[----:B------:R-:W-:Y:S01]  /*d470*/  MOV R2, R47 ;  /* 0x0000002f00027202 */ /* 0x000fe20000000f00 */
[----:B------:R-:W-:Y:S02]  /*d480*/  FADD.FTZ R37, R32, R37 ;  /* 0x0000002520257221 */ /* 0x000fe40000010000 */
[----:B------:R-:W-:Y:S01]  /*d490*/  HMMA.16816.F32.BF16 R4, R28, R10, R4 ;  /* 0x0000000a1c04723c */ /* 0x000fe20000041804 */
[----:B------:R-:W-:Y:S01]  /*d4a0*/  F2FP.BF16.F32.PACK_AB R10, R121, R38 ;  /* 0x00000026790a723e */ /* 0x000fe200000010ff */
[----:B------:R-:W-:Y:S01]  /*d4b0*/  FADD.FTZ R39, R34, R39 ;  /* 0x0000002722277221 */ /* 0x000fe20000010000 */
[----:B-----5:R-:W-:Y:S01]  /*d4c0*/  F2FP.BF16.F32.PACK_AB R11, R120, R3 ;  /* 0x00000003780b723e */ /* 0x020fe200000010ff */
[----:B------:R-:W-:-:S02]  /*d4d0*/  FADD.FTZ R37, R38, R37 ;  /* 0x0000002526257221 */ /* 0x000fc40000010000 */
[----:B------:R-:W-:Y:S01]  /*d4e0*/  FADD.FTZ R39, R3, R39 ;  /* 0x0000002703277221 */ /* 0x000fe20000010000 */
[----:B-1----:R-:W-:Y:S01]  /*d4f0*/  MOV R0, R46 ;  /* 0x0000002e00007202 */ /* 0x002fe20000000f00 */
[----:B------:R-:W-:Y:S02]  /*d500*/  FADD.FTZ R121, R121, R37 ;  /* 0x0000002579797221 */ /* 0x000fe40000010000 */
[----:B------:R-:W-:Y:S02]  /*d510*/  FADD.FTZ R120, R120, R39 ;  /* 0x0000002778787221 */ /* 0x000fe40000010000 */
[C---:B------:R-:W-:Y:S08]  /*d520*/  HMMA.16816.F32.BF16 R80, R8.reuse, R76, R16 ;  /* 0x0000004c0850723c */ /* 0x040ff00000041810 */
[----:B------:R-:W-:Y:S08]  /*d530*/  HMMA.16816.F32.BF16 R76, R8, R78, R4 ;  /* 0x0000004e084c723c */ /* 0x000ff00000041804 */
[C---:B------:R-:W-:Y:S08]  /*d540*/  HMMA.16816.F32.BF16 R20, R28.reuse, R24, R20 ;  /* 0x000000181c14723c */ /* 0x040ff00000041814 */
[----:B------:R-:W-:-:S12]  /*d550*/  HMMA.16816.F32.BF16 R12, R28, R26, R12 ;  /* 0x0000001a1c0c723c */ /* 0x000fd8000004180c */
[C---:B------:R-:W-:Y:S08]  /*d560*/  HMMA.16816.F32.BF16 R72, R8.reuse, R68, R20 ;  /* 0x000000440848723c */ /* 0x040ff00000041814 */
[----:B------:R-:W-:-:S15]  /*d570*/  HMMA.16816.F32.BF16 R68, R8, R70, R12 ;  /* 0x000000460844723c */ /* 0x000fde000004180c */
[----:B------:R-:W-:-:S05]  /*d580*/  NOP ;  /* 0x0000000000007918 */ /* 0x000fca0000000000 */
.L_x_4132:
        /* <DEDUP_REMOVED lines=19> */
.L_x_4142:
[----:B------:R-:W-:Y:S01]  /*d6c0*/  @!P1 IADD3 R2, P0, PT, RZ, -R117, RZ ;  /* 0x80000075ff029210 */ /* 0x000fe20007f1e0ff */
[----:B------:R-:W1:Y:S01]  /*d6d0*/  @!P1 LDC R6, c[0x0][0x3c0] ;  /* 0x0000f000ff069b82 */ /* 0x000e620000000800 */
[----:B------:R-:W-:Y:S01]  /*d6e0*/  SHF.R.U32.HI R101, RZ, 0x1, R87 ;  /* 0x00000001ff657819 */ /* 0x000fe20000011657 */
[----:B------:R-:W-:Y:S04]  /*d6f0*/  DEPBAR.LE SB0, 0x0 ;  /* 0x000080000000791a */ /* 0x000fe80000000000 */
[C---:B------:R-:W-:Y:S02]  /*d700*/  LOP3.LUT R113, R87.reuse, 0x18, RZ, 0xc0, !PT ;  /* 0x0000001857717812 */ /* 0x040fe400078ec0ff */
[----:B------:R-:W2:Y:S08]  /*d710*/  LDC R5, c[0x0][0x3c4] ;  /* 0x0000f100ff057b82 */ /* 0x000eb00000000800 */
[----:B------:R-:W-:Y:S01]  /*d720*/  BAR.SYNC.DEFER_BLOCKING 0x0 ;  /* 0x0000000000007b1d */ /* 0x000fe20000010000 */
[C---:B------:R-:W-:Y:S02]  /*d730*/  IMAD.SHL.U32 R102, R87.reuse, 0x10, RZ ;  /* 0x0000001057667824 */ /* 0x040fe400078e00ff */
[C---:B------:R-:W-:Y:S02]  /*d740*/  IMAD.SHL.U32 R86, R87.reuse, 0x4, RZ ;  /* 0x0000000457567824 */ /* 0x040fe400078e00ff */
[----:B------:R-:W-:Y:S01]  /*d750*/  IMAD.SHL.U32 R112, R87, 0x8, RZ ;  /* 0x0000000857707824 */ /* 0x000fe200078e00ff */
[----:B------:R-:W-:Y:S01]  /*d760*/  LOP3.LUT R4, R102, 0x100, RZ, 0xc0, !PT ;  /* 0x0000010066047812 */ /* 0x000fe200078ec0ff */
[----:B------:R-:W-:Y:S01]  /*d770*/  IMAD.MOV.U32 R9, RZ, RZ, R109 ;  /* 0x000000ffff097224 */ /* 0x000fe200078e006d */
[----:B------:R-:W-:Y:S01]  /*d780*/  LOP3.LUT R3, R86, 0x18, RZ, 0xc0, !PT ;  /* 0x0000001856037812 */ /* 0x000fe200078ec0ff */
[----:B------:R-:W-:Y:S01]  /*d790*/  IMAD.MOV.U32 R8, RZ, RZ, R108 ;  /* 0x000000ffff087224 */ /* 0x000fe200078e006c */
[----:B------:R-:W-:Y:S02]  /*d7a0*/  LOP3.LUT R102, R102, 0x3e00, RZ, 0xc0, !PT ;  /* 0x00003e0066667812 */ /* 0x000fe400078ec0ff */
[C---:B------:R-:W-:Y:S02]  /*d7b0*/  LOP3.LUT R10, R112.reuse, 0xd8, RZ, 0xc0, !PT ;  /* 0x000000d8700a7812 */ /* 0x040fe400078ec0ff */
[----:B------:R-:W-:Y:S02]  /*d7c0*/  LOP3.LUT R11, R112, 0x1f20, RZ, 0xc0, !PT ;  /* 0x00001f20700b7812 */ /* 0x000fe400078ec0ff */
[----:B------:R-:W-:Y:S01]  /*d7d0*/  LOP3.LUT R10, R10, R113, RZ, 0x3c, !PT ;  /* 0x000000710a0a7212 */ /* 0x000fe200078e3cff */
[----:B-1----:R-:W-:Y:S04]  /*d7e0*/  @!P1 IMAD.SHL.U32 R0, R6, 0x80, RZ ;  /* 0x0000008006009824 */ /* 0x002fe800078e00ff */
[----:B------:R-:W-:Y:S05]  /*d7f0*/  @!P1 IMAD.X R0, RZ, RZ, ~R0, P0 ;  /* 0x000000ffff009224 */ /* 0x000fea00000e0e00 */
[----:B------:R-:W-:Y:S04]  /*d800*/  @!P1 SHF.R.S64 R2, R2, 0x1f, R0 ;  /* 0x0000001f02029819 */ /* 0x000fe80000001000 */
[----:B------:R-:W-:Y:S01]  /*d810*/  @!P1 IADD3 R109, P0, PT, R109, R2, RZ ;  /* 0x000000026d6d9210 */ /* 0x000fe20007f1e0ff */
[----:B------:R-:W-:Y:S03]  /*d820*/  IMAD.SHL.U32 R2, R87, 0x20, RZ ;  /* 0x0000002057027824 */ /* 0x000fe600078e00ff */
[----:B------:R-:W-:Y:S02]  /*d830*/  @!P1 LEA.HI.X.SX32 R108, R0, R108, 0x1, P0 ;  /* 0x0000006c006c9211 */ /* 0x000fe400000f0eff */
[--C-:B------:R-:W-:Y:S02]  /*d840*/  LOP3.LUT R3, R3, 0xc0, R2.reuse, 0xf8, !PT ;  /* 0x000000c003037812 */ /* 0x100fe400078ef802 */
[--C-:B------:R-:W-:Y:S02]  /*d850*/  LOP3.LUT R4, R4, 0x20, R2.reuse, 0xf8, !PT ;  /* 0x0000002004047812 */ /* 0x100fe400078ef802 */
[----:B------:R-:W-:Y:S02]  /*d860*/  LOP3.LUT R0, R101, 0x8, RZ, 0xc0, !PT ;  /* 0x0000000865007812 */ /* 0x000fe400078ec0ff */
        /* <DEDUP_REMOVED lines=63> */
.L_x_4139:
[----:B------:R-:W-:Y:S02]  /*dc60*/  LOP3.LUT R10, R11, R10, RZ, 0xfc, !PT ;  /* 0x0000000a0b0a7212 */ /* 0x000fe400078efcff */
[-C--:B------:R-:W-:Y:S02]  /*dc70*/  MOV R11, R108.reuse ;  /* 0x0000006c000b7202 */ /* 0x080fe40000000f00 */
[----:B------:R-:W-:Y:S02]  /*dc80*/  LEA R114, R10, UR5, 0x1 ;  /* 0x000000050a727c11 */ /* 0x000fe4000f8e08ff */
[-C--:B------:R-:W-:Y:S02]  /*dc90*/  MOV R10, R109.reuse ;  /* 0x0000006d000a7202 */ /* 0x080fe40000000f00 */
[C---:B------:R-:W-:Y:S02]  /*dca0*/  SHF.L.U32 R7, R6.reuse, 0x6, RZ ;  /* 0x0000000606077819 */ /* 0x040fe400000006ff */
[----:B------:R-:W-:Y:S01]  /*dcb0*/  SHF.L.U64.HI R5, R6, 0x6, R5 ;  /* 0x0000000606057819 */ /* 0x000fe20000010205 */
[----:B------:R-:W-:Y:S01]  /*dcc0*/  @!PT LDS RZ, [RZ] ;  /* 0x00000000fffff984 */ /* 0x000fe20000000800 */
[----:B------:R-:W-:Y:S01]  /*dcd0*/  @!PT LDS RZ, [RZ] ;  /* 0x00000000fffff984 */ /* 0x000fe20000000800 */
[----:B------:R-:W-:Y:S01]  /*dce0*/  @!PT LDS RZ, [RZ] ;  /* 0x00000000fffff984 */ /* 0x000fe20000000800 */
[----:B------:R-:W-:Y:S01]  /*dcf0*/  LDGSTS.E.BYPASS.LTC128B.128 [R114+0x3000], desc[UR6][R10.64] ;  /* 0x030000000a727fae */ /* 0x000fe2000b981a06 */
[----:B------:R-:W-:Y:S02]  /*dd00*/  IADD3 R8, P0, PT, R7, R109, RZ ;  /* 0x0000006d07087210 */ /* 0x000fe40007f1e0ff */
[----:B------:R-:W-:Y:S02]  /*dd10*/  LOP3.LUT R0, R2, R3, R0, 0xf6, !PT ;  /* 0x0000000302007212 */ /* 0x000fe400078ef600 */
[----:B------:R-:W-:Y:S02]  /*dd20*/  IADD3.X R9, PT, PT, R5, R108, RZ, P0, !PT ;  /* 0x0000006c05097210 */ /* 0x000fe400007fe4ff */
[----:B------:R-:W-:Y:S02]  /*dd30*/  LEA R92, R0, UR5, 0x1 ;  /* 0x00000005005c7c11 */ /* 0x000fe4000f8e08ff */
[----:B------:R-:W-:Y:S01]  /*dd40*/  IADD3 R2, P2, PT, R7, R8, RZ ;  /* 0x0000000807027210 */ /* 0x000fe20007f5e0ff */
[----:B------:R1:W-:Y:S01]  /*dd50*/  LDGSTS.E.BYPASS.LTC128B.128 [R114+0x3800], desc[UR6][R8.64] ;  /* 0x0380000008727fae */ /* 0x0003e2000b981a06 */
[----:B------:R-:W-:Y:S02]  /*dd60*/  LOP3.LUT R3, R3, 0x8, R87, 0x78, !PT ;  /* 0x0000000803037812 */ /* 0x000fe400078e7857 */
[----:B------:R-:W-:Y:S02]  /*dd70*/  IADD3 R6, P0, PT, R2, R7, RZ ;  /* 0x0000000702067210 */ /* 0x000fe40007f1e0ff */
[----:B------:R-:W-:Y:S02]  /*dd80*/  LOP3.LUT R4, R4, R3, RZ, 0xfc, !PT ;  /* 0x0000000304047212 */ /* 0x000fe400078efcff */
[----:B------:R-:W-:Y:S02]  /*dd90*/  IADD3.X R3, PT, PT, R5, R9, RZ, P2, !PT ;  /* 0x0000000905037210 */ /* 0x000fe400017fe4ff */
[----:B------:R-:W-:Y:S02]  /*dda0*/  LEA R88, R4, UR5, 0x1 ;  /* 0x0000000504587c11 */ /* 0x000fe4000f8e08ff */
[----:B------:R-:W-:Y:S01]  /*ddb0*/  IADD3.X R7, PT, PT, R3, R5, RZ, P0, !PT ;  /* 0x0000000503077210 */ /* 0x000fe200007fe4ff */
[----:B------:R-:W-:Y:S01]  /*ddc0*/  LDGSTS.E.BYPASS.LTC128B.128 [R114+0x4000], desc[UR6][R2.64] ;  /* 0x0400000002727fae */ /* 0x000fe2000b981a06 */
[----:B------:R-:W-:Y:S02]  /*ddd0*/  LOP3.LUT P0, RZ, R87, 0x4, RZ, 0xc0, !PT ;  /* 0x0000000457ff7812 */ /* 0x000fe4000780c0ff */
[----:B------:R-:W-:Y:S02]  /*dde0*/  MOV R0, 0x20 ;  /* 0x0000002000007802 */ /* 0x000fe40000000f00 */
[----:B------:R-:W-:Y:S02]  /*ddf0*/  ISETP.NE.AND P2, PT, R118, 0x1, PT ;  /* 0x000000017600780c */ /* 0x000fe40003f45270 */
[----:B------:R-:W-:Y:S01]  /*de00*/  SEL R0, R0, 0xffffffe0, !P0 ;  /* 0xffffffe000007807 */ /* 0x000fe20004000000 */
[----:B------:R2:W-:Y:S08]  /*de10*/  LDGSTS.E.BYPASS.LTC128B.128 [R114+0x4800], desc[UR6][R6.64] ;  /* 0x0480000006727fae */ /* 0x0005f0000b981a06 */
[----:B------:R5:W-:Y:S08]  /*de20*/  LDSM.16.M88.4 R64, [R92] ;  /* 0x000000005c40783b */ /* 0x000bf00000000200 */
[----:B------:R-:W0:Y:S08]  /*de30*/  LDGDEPBAR ;  /* 0x00000000000079af */ /* 0x000e300000000000 */
[----:B-1----:R-:W2:Y:S08]  /*de40*/  LDSM.16.M88.4 R8, [R88+0x1000] ;  /* 0x001000005808783b */ /* 0x002eb00000000200 */
[----:B------:R-:W1:Y:S01]  /*de50*/  LDSM.16.M88.4 R16, [R88+0x1400] ;  /* 0x001400005810783b */ /* 0x000e620000000200 */
[----:B-----5:R-:W-:Y:S02]  /*de60*/  IADD3 R92, PT, PT, R92, R0, RZ ;  /* 0x000000005c5c7210 */ /* 0x020fe40007ffe0ff */
        /* <DEDUP_REMOVED lines=255> */
.L_x_4141:
[C---:B------:R-:W-:Y:S01]  /*ee60*/  IMAD.SHL.U32 R2, R4.reuse, 0x40, RZ ;  /* 0x0000004004027824 */ /* 0x040fe200078e00ff */
[----:B------:R-:W-:Y:S01]  /*ee70*/  SHF.L.U64.HI R0, R4, 0x6, R0 ;  /* 0x0000000604007819 */ /* 0x000fe20000010200 */
[--C-:B------:R-:W-:Y:S03]  /*ee80*/  IMAD.MOV.U32 R107, RZ, RZ, R105.reuse ;  /* 0x000000ffff6b7224 */ /* 0x100fe600078e0069 */
[C---:B------:R-:W-:Y:S02]  /*ee90*/  IADD3 R6, P2, PT, R2.reuse, R106, RZ ;  /* 0x0000006a02067210 */ /* 0x040fe40007f5e0ff */
[----:B------:R-:W-:Y:S01]  /*eea0*/  @!PT LDS RZ, [RZ] ;  /* 0x00000000fffff984 */ /* 0x000fe20000000800 */
[----:B------:R-:W-:Y:S01]  /*eeb0*/  @!PT LDS RZ, [RZ] ;  /* 0x00000000fffff984 */ /* 0x000fe20000000800 */
[----:B------:R-:W-:Y:S01]  /*eec0*/  @!PT LDS RZ, [RZ] ;  /* 0x00000000fffff984 */ /* 0x000fe20000000800 */
[----:B------:R2:W-:Y:S02]  /*eed0*/  LDGSTS.E.BYPASS.LTC128B.128 [R114+0x1000], desc[UR6][R106.64] ;  /* 0x010000006a727fae */ /* 0x0005e4000b981a06 */
[----:B------:R-:W-:Y:S01]  /*eee0*/  IADD3 R4, P3, PT, R2, R6, RZ ;  /* 0x0000000602047210 */ /* 0x000fe20007f7e0ff */
[----:B------:R-:W-:Y:S03]  /*eef0*/  IMAD.X R7, R0, 0x1, R105, P2 ;  /* 0x0000000100077824 */ /* 0x000fe600010e0669 */
[----:B------:R-:W-:Y:S02]  /*ef00*/  IADD3 R8, P2, PT, R4, R2, RZ ;  /* 0x0000000204087210 */ /* 0x000fe40007f5e0ff */
[----:B------:R2:W-:Y:S01]  /*ef10*/  LDGSTS.E.BYPASS.LTC128B.128 [R114+0x1800], desc[UR6][R6.64] ;  /* 0x0180000006727fae */ /* 0x0005e2000b981a06 */
[----:B------:R-:W-:Y:S04]  /*ef20*/  IADD3.X R5, PT, PT, R0, R7, RZ, P3, !PT ;  /* 0x0000000700057210 */ /* 0x000fe80001ffe4ff */
[----:B------:R-:W-:Y:S01]  /*ef30*/  IADD3.X R9, PT, PT, R5, R0, RZ, P2, !PT ;  /* 0x0000000005097210 */ /* 0x000fe200017fe4ff */
[----:B------:R2:W-:Y:S04]  /*ef40*/  LDGSTS.E.BYPASS.LTC128B.128 [R114+0x2000], desc[UR6][R4.64] ;  /* 0x0200000004727fae */ /* 0x0005e8000b981a06 */
[----:B------:R2:W-:Y:S04]  /*ef50*/  LDGSTS.E.BYPASS.LTC128B.128 [R114+0x2800], desc[UR6][R8.64] ;  /* 0x0280000008727fae */ /* 0x0005e8000b981a06 */
[----:B------:R-:W0:Y:S02]  /*ef60*/  LDGDEPBAR ;  /* 0x00000000000079af */ /* 0x000e240000000000 */
.L_x_4140:
        /* <DEDUP_REMOVED lines=349> */
.L_x_4138:
[----:B------:R-:W1:Y:S01]  /*10540*/  SHFL.BFLY PT, R5, R121, 0x2, 0x1f ;  /* 0x0c401f0079057f89 */ /* 0x000e6200000e0000 */
[----:B------:R-:W-:Y:S01]  /*10550*/  ISETP.NE.AND P1, PT, R103, -0x1, PT ;  /* 0xffffffff6700780c */ /* 0x000fe20003f25270 */
[----:B------:R-:W2:Y:S01]  /*10560*/  S2UR UR8, SR_CTAID.X ;  /* 0x00000000000879c3 */ /* 0x000ea20000002500 */
[----:B------:R-:W-:Y:S01]  /*10570*/  LOP3.LUT R113, R113, 0xc0, R112, 0xf8, !PT ;  /* 0x000000c071717812 */ /* 0x000fe200078ef870 */
[----:B------:R-:W3:Y:S01]  /*10580*/  SHFL.BFLY PT, R3, R120, 0x2, 0x1f ;  /* 0x0c401f0078037f89 */ /* 0x000ee200000e0000 */
[C---:B------:R-:W-:Y:S01]  /*10590*/  LOP3.LUT R11, R86.reuse, 0x20, RZ, 0xc0, !PT ;  /* 0x00000020560b7812 */ /* 0x040fe200078ec0ff */
[----:B------:R-:W-:Y:S01]  /*105a0*/  BSSY.RECONVERGENT B0, `(.L_x_4143) ;  /* 0x000006b000007945 */ /* 0x000fe20003800200 */
[----:B------:R-:W-:Y:S01]  /*105b0*/  LOP3.LUT R86, R86, 0x40, RZ, 0xc0, !PT ;  /* 0x0000004056567812 */ /* 0x000fe200078ec0ff */
[----:B------:R-:W4:Y:S02]  /*105c0*/  S2R R10, SR_CTAID.Y ;  /* 0x00000000000a7919 */ /* 0x000f240000002600 */
[----:B------:R-:W5:Y:S01]  /*105d0*/  LDC R15, c[0x0][0x434] ;  /* 0x00010d00ff0f7b82 */ /* 0x000f620000000800 */
[----:B------:R-:W5:Y:S01]  /*105e0*/  S2R R12, SR_CTAID.Z ;  /* 0x00000000000c7919 */ /* 0x000f620000002700 */
[----:B-1----:R-:W-:Y:S01]  /*105f0*/  FADD.FTZ R5, R5, R121 ;  /* 0x0000007905057221 */ /* 0x002fe20000010000 */
[----:B--2---:R-:W-:Y:S01]  /*10600*/  USHF.L.U32 UR8, UR8, 0x6, URZ ;  /* 0x0000000608087899 */ /* 0x004fe200080006ff */
[----:B---3--:R-:W-:-:S03]  /*10610*/  FADD.FTZ R120, R3, R120 ;  /* 0x0000007803787221 */ /* 0x008fc60000010000 */
[----:B------:R-:W1:Y:S01]  /*10620*/  SHFL.BFLY PT, R6, R5, 0x1, 0x1f ;  /* 0x0c201f0005067f89 */ /* 0x000e6200000e0000 */
[----:B------:R-:W2:Y:S03]  /*10630*/  S2R R3, SR_TID.X ;  /* 0x0000000000037919 */ /* 0x000ea60000002100 */
[----:B------:R-:W3:Y:S01]  /*10640*/  SHFL.BFLY PT, R4, R120, 0x1, 0x1f ;  /* 0x0c201f0078047f89 */ /* 0x000ee200000e0000 */
[----:B-1----:R-:W-:-:S04]  /*10650*/  FADD.FTZ R5, R5, R6 ;  /* 0x0000000605057221 */ /* 0x002fc80000010000 */
[----:B------:R-:W1:Y:S01]  /*10660*/  MUFU.RCP R8, R5 ;  /* 0x0000000500087308 */ /* 0x000e620000001000 */
[----:B------:R-:W-:Y:S01]  /*10670*/  FSETP.NE.FTZ.AND P5, PT, R5, RZ, PT ;  /* 0x000000ff0500720b */ /* 0x000fe20003fb5000 */
[----:B---3--:R-:W-:Y:S01]  /*10680*/  FADD.FTZ R4, R120, R4 ;  /* 0x0000000478047221 */ /* 0x008fe20000010000 */
[----:B--2---:R-:W-:-:S05]  /*10690*/  SHF.L.U32 R7, R3, 0x1, RZ ;  /* 0x0000000103077819 */ /* 0x004fca00000006ff */
[----:B------:R-:W2:Y:S01]  /*106a0*/  MUFU.RCP R6, R4 ;  /* 0x0000000400067308 */ /* 0x000ea20000001000 */
[----:B------:R-:W-:Y:S02]  /*106b0*/  FSETP.NE.FTZ.AND P4, PT, R4, RZ, PT ;  /* 0x000000ff0400720b */ /* 0x000fe40003f95000 */
[----:B------:R-:W-:Y:S02]  /*106c0*/  LOP3.LUT R7, R102, 0x6, R7, 0xf8, !PT ;  /* 0x0000000666077812 */ /* 0x000fe400078ef807 */
[----:B------:R-:W-:Y:S02]  /*106d0*/  LOP3.LUT P6, RZ, R3, 0x3, RZ, 0xc0, !PT ;  /* 0x0000000303ff7812 */ /* 0x000fe400078cc0ff */
[----:B------:R-:W-:Y:S02]  /*106e0*/  LOP3.LUT R9, R7, 0x20, R112, 0xf8, !PT ;  /* 0x0000002007097812 */ /* 0x000fe400078ef870 */
[----:B-1----:R-:W-:Y:S02]  /*106f0*/  FSEL R7, R8, 1, P5 ;  /* 0x3f80000008077808 */ /* 0x002fe40002800000 */
[----:B------:R-:W1:Y:S01]  /*10700*/  LDC.U8 R8, c[0x0][0x548] ;  /* 0x00015200ff087b82 */ /* 0x000e620000000000 */
[----:B------:R-:W-:-:S02]  /*10710*/  LOP3.LUT R9, R9, R113, RZ, 0xfc, !PT ;  /* 0x0000007109097212 */ /* 0x000fc400078efcff */
[C---:B------:R-:W-:Y:S01]  /*10720*/  FMUL.FTZ R80, R7.reuse, R80 ;  /* 0x0000005007507220 */ /* 0x040fe20000410000 */
[C---:B------:R-:W-:Y:S01]  /*10730*/  FMUL.FTZ R81, R7.reuse, R81 ;  /* 0x0000005107517220 */ /* 0x040fe20000410000 */
[C---:B------:R-:W-:Y:S01]  /*10740*/  FMUL.FTZ R76, R7.reuse, R76 ;  /* 0x0000004c074c7220 */ /* 0x040fe20000410000 */
[C---:B------:R-:W-:Y:S01]  /*10750*/  FMUL.FTZ R77, R7.reuse, R77 ;  /* 0x0000004d074d7220 */ /* 0x040fe20000410000 */
[----:B--2---:R-:W-:Y:S01]  /*10760*/  FSEL R6, R6, 1, P4 ;  /* 0x3f80000006067808 */ /* 0x004fe20002000000 */
        /* <DEDUP_REMOVED lines=12> */
[----:B------:R-:W-:Y:S01]  /*10830*/  LEA R14, R9, UR5, 0x1 ;  /* 0x00000005090e7c11 */ /* 0x000fe2000f8e08ff */
[----:B------:R-:W4:Y:S01]  /*10840*/  @!P1 LDC.64 R6, c[0x0][0x400] ;  /* 0x00010000ff069b82 */ /* 0x000f220000000a00 */
[----:B------:R-:W-:Y:S01]  /*10850*/  F2FP.BF16.F32.PACK_AB R80, R81, R80 ;  /* 0x000000505150723e */ /* 0x000fe200000010ff */
[----:B------:R-:W2:Y:S01]  /*10860*/  @P4 MUFU.LG2 R19, R4 ;  /* 0x0000000400134308 */ /* 0x000ea20000000c00 */
[----:B-1----:R-:W-:-:S02]  /*10870*/  ISETP.NE.AND P3, PT, R8, RZ, PT ;  /* 0x000000ff0800720c */ /* 0x002fc40003f65270 */
[----:B------:R-:W-:Y:S01]  /*10880*/  F2FP.BF16.F32.PACK_AB R82, R83, R82 ;  /* 0x000000525352723e */ /* 0x000fe200000010ff */
[----:B------:R-:W-:Y:S01]  /*10890*/  STS [R14], R80 ;  /* 0x000000500e007388 */ /* 0x000fe20000000800 */
[----:B------:R-:W-:Y:S01]  /*108a0*/  F2FP.BF16.F32.PACK_AB R76, R77, R76 ;  /* 0x0000004c4d4c723e */ /* 0x000fe200000010ff */
[----:B------:R-:W1:Y:S01]  /*108b0*/  @P1 LDC.64 R8, c[0x0][0x408] ;  /* 0x00010200ff081b82 */ /* 0x000e620000000a00 */
[----:B------:R-:W-:Y:S01]  /*108c0*/  F2FP.BF16.F32.PACK_AB R78, R79, R78 ;  /* 0x0000004e4f4e723e */ /* 0x000fe200000010ff */
[----:B------:R3:W-:Y:S01]  /*108d0*/  STS [R14+0x200], R82 ;  /* 0x000200520e007388 */ /* 0x0007e20000000800 */
[C---:B------:R-:W-:Y:S02]  /*108e0*/  IADD3 R13, PT, PT, R14.reuse, -R11, RZ ;  /* 0x8000000b0e0d7210 */ /* 0x040fe40007ffe0ff */
[----:B------:R-:W-:Y:S02]  /*108f0*/  IADD3 R86, PT, PT, R14, -R86, RZ ;  /* 0x800000560e567210 */ /* 0x000fe40007ffe0ff */
[----:B------:R-:W-:Y:S01]  /*10900*/  F2FP.BF16.F32.PACK_AB R72, R73, R72 ;  /* 0x000000484948723e */ /* 0x000fe200000010ff */
[----:B------:R-:W-:Y:S01]  /*10910*/  STS [R13+0x10], R76 ;  /* 0x0000104c0d007388 */ /* 0x000fe20000000800 */
[----:B------:R-:W-:Y:S01]  /*10920*/  F2FP.BF16.F32.PACK_AB R74, R75, R74 ;  /* 0x0000004a4b4a723e */ /* 0x000fe200000010ff */
[----:B------:R-:W5:Y:S01]  /*10930*/  @P3 LDC R18, c[0x0][0x454] ;  /* 0x00011500ff123b82 */ /* 0x000f620000000800 */
[----:B------:R-:W-:Y:S01]  /*10940*/  F2FP.BF16.F32.PACK_AB R68, R69, R68 ;  /* 0x000000444544723e */ /* 0x000fe200000010ff */
[----:B------:R5:W-:Y:S01]  /*10950*/  STS [R13+0x210], R78 ;  /* 0x0002104e0d007388 */ /* 0x000be20000000800 */
[----:B------:R-:W-:Y:S01]  /*10960*/  F2FP.BF16.F32.PACK_AB R70, R71, R70 ;  /* 0x000000464746723e */ /* 0x000fe200000010ff */
[----:B--2---:R-:W-:Y:S01]  /*10970*/  @P4 FMUL.FTZ R19, R19, 0.69314718246459960938 ;  /* 0x3f31721813134820 */ /* 0x004fe20000410000 */
[C---:B------:R-:W-:Y:S01]  /*10980*/  ISETP.NE.OR P0, PT, R103.reuse, -0x1, !P3 ;  /* 0xffffffff6700780c */ /* 0x040fe20005f05670 */
[----:B----4-:R-:W-:Y:S01]  /*10990*/  @!P1 IMAD.WIDE.U32 R16, R10, R6, RZ ;  /* 0x000000060a109225 */ /* 0x010fe200078e00ff */
[----:B------:R-:W-:Y:S01]  /*109a0*/  STS [R86+0x20], R72 ;  /* 0x0000204856007388 */ /* 0x000fe20000000800 */
[----:B------:R-:W2:Y:S01]  /*109b0*/  @P5 LDC R6, c[0x0][0x458] ;  /* 0x00011600ff065b82 */ /* 0x000ea20000000800 */
[----:B------:R-:W-:Y:S01]  /*109c0*/  LOP3.LUT R112, R112, 0x18, RZ, 0xc0, !PT ;  /* 0x0000001870707812 */ /* 0x000fe200078ec0ff */
[----:B------:R-:W-:Y:S01]  /*109d0*/  @!P1 IMAD R7, R10, R7, R17 ;  /* 0x000000070a079224 */ /* 0x000fe200078e0211 */
[----:B------:R-:W-:Y:S01]  /*109e0*/  STS [R86+0x220], R74 ;  /* 0x0002204a56007388 */ /* 0x000fe20000000800 */
[----:B------:R-:W-:Y:S01]  /*109f0*/  MOV R17, 0x7f800000 ;  /* 0x7f80000000117802 */ /* 0x000fe20000000f00 */
[C---:B-1----:R-:W-:Y:S01]  /*10a00*/  @P1 IMAD.WIDE.U32 R20, R103.reuse, R8, RZ ;  /* 0x0000000867141225 */ /* 0x042fe200078e00ff */
[----:B------:R-:W-:Y:S01]  /*10a10*/  SHF.R.U32.HI R8, RZ, 0x2, R3 ;  /* 0x00000002ff087819 */ /* 0x000fe20000011603 */
[----:B---3--:R1:W3:Y:S02]  /*10a20*/  @P5 MUFU.LG2 R14, R5 ;  /* 0x00000005000e5308 */ /* 0x0082e40000000c00 */
[----:B------:R-:W-:Y:S01]  /*10a30*/  @P1 IMAD R7, R103, R9, R21 ;  /* 0x0000000967071224 */ /* 0x000fe200078e0215 */
[----:B------:R-:W-:Y:S01]  /*10a40*/  IADD3 R3, PT, PT, R104, -UR8, RZ ;  /* 0x8000000868037c10 */ /* 0x000fe2000fffe0ff */
[----:B-----5:R-:W-:Y:S01]  /*10a50*/  @!P0 IMAD R103, R10, R15, RZ ;  /* 0x0000000f0a678224 */ /* 0x020fe200078e02ff */
[----:B------:R-:W-:-:S02]  /*10a60*/  MOV R9, 0x7f800000 ;  /* 0x7f80000000097802 */ /* 0x000fc40000000f00 */
[----:B------:R-:W-:Y:S01]  /*10a70*/  ISETP.GE.AND P2, PT, R8, R3, PT ;  /* 0x000000030800720c */ /* 0x000fe20003f46270 */
[----:B------:R-:W4:Y:S01]  /*10a80*/  @!P3 LDC R13, c[0x0][0x3e0] ;  /* 0x0000f800ff0dbb82 */ /* 0x000f220000000800 */
[----:B-1----:R-:W-:Y:S01]  /*10a90*/  IADD3 R5, PT, PT, -R11, R86, RZ ;  /* 0x000000560b057210 */ /* 0x002fe20007ffe1ff */
[----:B---3--:R-:W-:-:S06]  /*10aa0*/  @P5 FMUL.FTZ R14, R14, 0.69314718246459960938 ;  /* 0x3f3172180e0e5820 */ /* 0x008fcc0000410000 */
[----:B------:R-:W1:Y:S01]  /*10ab0*/  @P4 LDC R11, c[0x0][0x458] ;  /* 0x00011600ff0b4b82 */ /* 0x000e620000000800 */
[----:B------:R-:W-:Y:S01]  /*10ac0*/  STS [R5+0x30], R68 ;  /* 0x0000304405007388 */ /* 0x000fe20000000800 */
[----:B--2---:R-:W-:-:S03]  /*10ad0*/  @P5 FFMA.FTZ R17, R2, R6, R14 ;  /* 0x0000000602115223 */ /* 0x004fc6000001000e */
[----:B------:R2:W-:Y:S01]  /*10ae0*/  STS [R5+0x230], R70 ;  /* 0x0002304605007388 */ /* 0x0005e20000000800 */
[----:B----4-:R-:W-:-:S04]  /*10af0*/  @!P3 IMAD R13, R10, R13, R12 ;  /* 0x0000000d0a0db224 */ /* 0x010fc800078e020c */
[----:B------:R-:W-:Y:S02]  /*10b00*/  @!P3 IMAD R13, R13, R15, RZ ;  /* 0x0000000f0d0db224 */ /* 0x000fe400078e02ff */
[----:B------:R-:W-:Y:S02]  /*10b10*/  @P3 IMAD R13, R12, R18, R103 ;  /* 0x000000120c0d3224 */ /* 0x000fe400078e0267 */
[----:B-1----:R-:W-:Y:S01]  /*10b20*/  @P4 FFMA.FTZ R9, R0, R11, R19 ;  /* 0x0000000b00094223 */ /* 0x002fe20000010013 */
[----:B------:R-:W-:Y:S01]  /*10b30*/  @!P1 MOV R0, R16 ;  /* 0x0000001000009202 */ /* 0x000fe20000000f00 */
[----:B--2---:R-:W1:Y:S08]  /*10b40*/  LDC.64 R4, c[0x0][0x408] ;  /* 0x00010200ff047b82 */ /* 0x004e700000000a00 */
[----:B------:R-:W-:Y:S06]  /*10b50*/  BAR.SYNC.DEFER_BLOCKING 0x0 ;  /* 0x0000000000007b1d */ /* 0x000fec0000010000 */
[----:B------:R-:W-:Y:S05]  /*10b60*/  @P6 BRA `(.L_x_4144) ;  /* 0x0000000000386947 */ /* 0x000fea0003800000 */
[----:B------:R-:W2:Y:S01]  /*10b70*/  LDCU.64 UR4, c[0x0][0x420] ;  /* 0x00008400ff0477ac */ /* 0x000ea20008000a00 */
[----:B------:R-:W-:Y:S01]  /*10b80*/  LOP3.LUT R2, R101, 0x30, RZ, 0xc0, !PT ;  /* 0x0000003065027812 */ /* 0x000fe200078ec0ff */
[----:B------:R-:W-:Y:S02]  /*10b90*/  VIADD R13, R13, UR8 ;  /* 0x000000080d0d7c36 */ /* 0x000fe40008000000 */
[----:B------:R-:W-:Y:S01]  /*10ba0*/  VIADD R104, R104, -UR8 ;  /* 0x8000000868687c36 */ /* 0x000fe20008000000 */
        /* <DEDUP_REMOVED lines=10> */
.L_x_4144:
[----:B------:R-:W-:Y:S05]  /*10c50*/  BSYNC.RECONVERGENT B0 ;  /* 0x0000000000007941 */ /* 0x000fea0003800200 */
.L_x_4143:
[----:B------:R-:W-:Y:S01]  /*10c60*/  MOV R113, RZ ;  /* 0x000000ff00717202 */ /* 0x000fe20000000f00 */
[----:B------:R-:W3:Y:S01]  /*10c70*/  LDCU.64 UR4, c[0x0][0x410] ;  /* 0x00008200ff0477ac */ /* 0x000ee20008000a00 */
[----:B--2---:R-:W2:Y:S01]  /*10c80*/  LDS.128 R16, [R114] ;  /* 0x0000000072107984 */ /* 0x004ea20000000c00 */
[----:B------:R-:W-:Y:S01]  /*10c90*/  @P1 MOV R0, R20 ;  /* 0x0000001400001202 */ /* 0x000fe20000000f00 */
[----:B------:R-:W4:Y:S01]  /*10ca0*/  @!P2 LDC.64 R10, c[0x0][0x3f0] ;  /* 0x0000fc00ff0aab82 */ /* 0x000f220000000a00 */
[----:B-1----:R-:W-:-:S04]  /*10cb0*/  IMAD.WIDE.U32 R112, R4, UR8, R112 ;  /* 0x0000000804707c25 */ /* 0x002fc8000f8e0070 */
[----:B------:R-:W-:Y:S01]  /*10cc0*/  IMAD R2, R5, UR8, R113 ;  /* 0x0000000805027c24 */ /* 0x000fe2000f8e0271 */
[----:B------:R-:W-:Y:S02]  /*10cd0*/  IADD3 R6, P0, PT, R0, R112, RZ ;  /* 0x0000007000067210 */ /* 0x000fe40007f1e0ff */
[----:B------:R-:W1:Y:S01]  /*10ce0*/  LDS.128 R112, [R114+0x800] ;  /* 0x0008000072707984 */ /* 0x000e620000000c00 */
[----:B------:R-:W-:Y:S02]  /*10cf0*/  IADD3 R0, PT, PT, R8, 0x20, RZ ;  /* 0x0000002008007810 */ /* 0x000fe40007ffe0ff */
[----:B------:R-:W-:Y:S02]  /*10d00*/  IADD3.X R7, PT, PT, R7, R2, RZ, P0, !PT ;  /* 0x0000000207077210 */ /* 0x000fe400007fe4ff */
[----:B------:R-:W-:Y:S01]  /*10d10*/  ISETP.GE.AND P1, PT, R0, R3, PT ;  /* 0x000000030000720c */ /* 0x000fe20003f26270 */
[----:B---3--:R-:W-:-:S04]  /*10d20*/  IMAD.WIDE.U32 R6, R12, UR4, R6 ;  /* 0x000000040c067c25 */ /* 0x008fc8000f8e0006 */
[----:B------:R-:W-:Y:S01]  /*10d30*/  IMAD R13, R12, UR5, R7 ;  /* 0x000000050c0d7c24 */ /* 0x000fe2000f8e0207 */
[----:B------:R-:W-:-:S05]  /*10d40*/  @!P2 MOV R12, R6 ;  /* 0x00000006000ca202 */ /* 0x000fca0000000f00 */
[----:B------:R-:W-:-:S04]  /*10d50*/  @!P2 IMAD.WIDE.U32 R14, R8, R4, R12 ;  /* 0x00000004080ea225 */ /* 0x000fc800078e000c */
[----:B------:R-:W-:Y:S01]  /*10d60*/  @!P2 IMAD R2, R8, R5, R15 ;  /* 0x000000050802a224 */ /* 0x000fe200078e020f */
[----:B----4-:R-:W-:-:S04]  /*10d70*/  @!P2 LEA R10, P0, R14, R10, 0x1 ;  /* 0x0000000a0e0aa211 */ /* 0x010fc800078008ff */
[----:B------:R-:W-:-:S05]  /*10d80*/  @!P2 LEA.HI.X R11, R14, R11, R2, 0x1, P0 ;  /* 0x0000000b0e0ba211 */ /* 0x000fca00000f0c02 */
[----:B--2---:R2:W-:Y:S01]  /*10d90*/  @!P2 STG.E.128 desc[UR6][R10.64], R16 ;  /* 0x000000100a00a986 */ /* 0x0045e2000c101d06 */
[----:B-1----:R-:W-:Y:S05]  /*10da0*/  @P1 EXIT ;  /* 0x000000000000194d */ /* 0x002fea0003800000 */
[----:B------:R-:W1:Y:S01]  /*10db0*/  LDCU.64 UR4, c[0x0][0x3f0] ;  /* 0x00007e00ff0477ac */ /* 0x000e620008000a00 */
[----:B------:R-:W-:Y:S02]  /*10dc0*/  IADD3 R8, P0, PT, R8, 0x20, RZ ;  /* 0x0000002008087810 */ /* 0x000fe40007f1e0ff */
        /* <DEDUP_REMOVED lines=8> */
[----:B------:R-:W-:Y:S01]  /*10e50*/  STG.E.128 desc[UR6][R2.64], R112 ;  /* 0x0000007002007986 */ /* 0x000fe2000c101d06 */
[----:B------:R-:W-:Y:S05]  /*10e60*/  EXIT ;  /* 0x000000000000794d */ /* 0x000fea0003800000 */
.L_x_4145:
        /* <DEDUP_REMOVED lines=9> */
.L_x_4933:


//--------------------- .text._ZN5flash24flash_fwd_splitkv_kernelI23Flash_fwd_kernel_traitsILi32ELi64ELi128ELi4ELb0ELb0EN7cutlass10bfloat16_tE19Flash_kernel_traitsILi32ELi64ELi128ELi4ES3_EELb1ELb0ELb1ELb0ELb0ELb0ELb0ELb1EEEvNS_16Flash_fwd_paramsE --------------------------
	.section	.text._ZN5flash24flash_fwd_splitkv_kernelI23Flash_fwd_kernel_traitsILi32ELi64ELi128ELi4ELb0ELb0EN7cutlass10bfloat16_tE19Flash_kernel_traitsILi32ELi64ELi128ELi4ES3_EELb1ELb0ELb1ELb0ELb0ELb0ELb0ELb1EEEvNS_16Flash_fwd_paramsE,"ax",@progbits
	.align	128
        .global         _ZN5flash24flash_fwd_splitkv_kernelI23Flash_fwd_kernel_traitsILi32ELi64ELi128ELi4ELb0ELb0EN7cutlass10bfloat16_tE19Flash_kernel_traitsILi32ELi64ELi128ELi4ES3_EELb1ELb0ELb1ELb0ELb0ELb0ELb0ELb1EEEvNS_16Flash_fwd_paramsE
        .type           _ZN5flash24flash_fwd_splitkv_kernelI23Flash_fwd_kernel_traitsILi32ELi64ELi128ELi4ELb0ELb0EN7cutlass10bfloat16_tE19Flash_kernel_traitsILi32ELi64ELi128ELi4ES3_EELb1ELb0ELb1ELb0ELb0ELb0ELb0ELb1EEEvNS_16Flash_fwd_paramsE,@function
        .size           _ZN5flash24flash_fwd_splitkv_kernelI23Flash_fwd_kernel_traitsILi32ELi64ELi128ELi4ELb0ELb0EN7cutlass10bfloat16_tE19Flash_kernel_traitsILi32ELi64ELi128ELi4ES3_EELb1ELb0ELb1ELb0ELb0ELb0ELb0ELb1EEEvNS_16Flash_fwd_paramsE,(.L_x_4934 - _ZN5flash24flash_fwd_splitkv_kernelI23Flash_fwd_kernel_traitsILi32ELi64ELi128ELi4ELb0ELb0EN7cutlass10bfloat16_tE19Flash_kernel_traitsILi32ELi64ELi128ELi4ES3_EELb1ELb0ELb1ELb0ELb0ELb0ELb0ELb1EEEvNS_16Flash_fwd_paramsE)
        .other          _ZN5flash24flash_fwd_splitkv_kernelI23Flash_fwd_kernel_traitsILi32ELi64ELi128ELi4ELb0ELb0EN7cutlass10bfloat16_tE19Flash_kernel_traitsILi32ELi64ELi128ELi4ES3_EELb1ELb0ELb1ELb0ELb0ELb0ELb0ELb1EEEvNS_16Flash_fwd_paramsE,@"STO_CUDA_ENTRY STV_DEFAULT"
_ZN5flash24flash_fwd_splitkv_kernelI23Flash_fwd_kernel_traitsILi32ELi64ELi128ELi4ELb0ELb0EN7cutlass10bfloat16_tE19Flash_kernel_traitsILi32ELi64ELi128ELi4ES3_EELb1ELb0ELb1ELb0ELb0ELb0ELb0ELb1EEEvNS_16Flash_fwd_paramsE:
.text._ZN5flash24flash_fwd_splitkv_kernelI23Flash_fwd_kernel_traitsILi32ELi64ELi128ELi4ELb0ELb0EN7cutlass10bfloat16_tE19Flash_kernel_traitsILi32ELi64ELi128ELi4ES3_EELb1ELb0ELb1ELb0ELb0ELb0ELb0ELb1EEEvNS_16Flash_fwd_paramsE:
        /* <DEDUP_REMOVED lines=51> */
.L_x_4146:
        /* <DEDUP_REMOVED lines=78> */
.L_x_4149:
[----:B------:R-:W-:Y:S05]  /*0810*/  BSYNC.RECONVERGENT B0 ;  /* 0x0000000000007941 */ /* 0x000fea0003800200 */
.L_x_4148:
        /* <DEDUP_REMOVED lines=14> */
.L_x_4147:
        /* <DEDUP_REMOVED lines=10> */
.L_x_4150:
[----:B------:R-:W-:Y:S05]  /*09a0*/  BRA.U !UP0, `(.L_x_4151) ;  /* 0x0000000508887547 */ /* 0x000fea000b800000 */
[----:B------:R-:W1:Y:S01]  /*09b0*/  LDC R9, c[0x0][0x4f0] ;  /* 0x00013c00ff097b82 */ /* 0x000e620000000800 */
[----:B------:R-:W-:Y:S01]  /*09c0*/  LEA R2, R66, 0xffffff80, 0x7 ;  /* 0xffffff8042027811 */ /* 0x000fe200078e38ff */
[----:B------:R-:W2:Y:S01]  /*09d0*/  LDCU.64 UR4, c[0x0][0x4e8] ;  /* 0x00009d00ff0477ac */ /* 0x000ea20008000a00 */
[----:B------:R-:W3:Y:S05]  /*09e0*/  LDCU.64 UR10, c[0x0][0x3a0] ;  /* 0x00007400ff0a77ac */ /* 0x000eea0008000a00 */
[----:B------:R-:W4:Y:S01]  /*09f0*/  LDC.64 R60, c[0x0][0x3c0] ;  /* 0x0000f000ff3c7b82 */ /* 0x000f220000000a00 */
[----:B------:R-:W3:Y:S01]  /*0a00*/  LDCU.64 UR8, c[0x0][0x3a8] ;  /* 0x00007500ff0877ac */ /* 0x000ee20008000a00 */
[----:B-1----:R-:W-:-:S02]  /*0a10*/  IABS R4, R9 ;  /* 0x0000000900047213 */ /* 0x002fc40000000000 */
[----:B------:R-:W-:Y:S02]  /*0a20*/  ISETP.NE.AND P3, PT, R9, RZ, PT ;  /* 0x000000ff0900720c */ /* 0x000fe40003f65270 */
[----:B------:R-:W1:Y:S08]  /*0a30*/  I2F.RP R5, R4 ;  /* 0x0000000400057306 */ /* 0x000e700000209400 */
[----:B-1----:R-:W1:Y:S02]  /*0a40*/  MUFU.RCP R6, R5 ;  /* 0x0000000500067308 */ /* 0x002e640000001000 */
[----:B-1----:R-:W-:-:S06]  /*0a50*/  IADD3 R6, PT, PT, R6, 0xffffffe, RZ ;  /* 0x0ffffffe06067810 */ /* 0x002fcc0007ffe0ff */
[----:B-----5:R-:W1:Y:S02]  /*0a60*/  F2I.FTZ.U32.TRUNC.NTZ R7, R6 ;  /* 0x0000000600077305 */ /* 0x020e64000021f000 */
        /* <DEDUP_REMOVED lines=25> */
[----:B-1----:R-:W-:Y:S02]  /*0c00*/  IABS R6, R5 ;  /* 0x0000000500067213 */ /* 0x002fe40000000000 */
[----:B------:R-:W-:Y:S02]  /*0c10*/  IADD3 R7, PT, PT, -R7, RZ, RZ ;  /* 0x000000ff07077210 */ /* 0x000fe40007ffe1ff */
[----:B------:R-:W1:Y:S01]  /*0c20*/  I2F.RP R8, R6 ;  /* 0x0000000600087306 */ /* 0x000e620000209400 */
[----:B--2---:R-:W-:Y:S02]  /*0c30*/  MOV R62, UR4 ;  /* 0x00000004003e7c02 */ /* 0x004fe40008000f00 */
[----:B------:R-:W-:Y:S01]  /*0c40*/  IMAD R2, R9, R7, R2 ;  /* 0x0000000709027224 */ /* 0x000fe200078e0202 */
[----:B------:R-:W-:Y:S02]  /*0c50*/  ISETP.NE.AND P2, PT, R5, RZ, PT ;  /* 0x000000ff0500720c */ /* 0x000fe40003f45270 */
[----:B------:R-:W-:-:S02]  /*0c60*/  MOV R63, UR5 ;  /* 0x00000005003f7c02 */ /* 0x000fc40008000f00 */
        /* <DEDUP_REMOVED lines=10> */
[----:B------:R-:W-:-:S05]  /*0d10*/  IMAD R13, R6, R13, R0 ;  /* 0x0000000d060d7224 */ /* 0x000fca00078e0200 */
[----:B------:R-:W-:-:S13]  /*0d20*/  ISETP.GT.U32.AND P0, PT, R6, R13, PT ;  /* 0x0000000d0600720c */ /* 0x000fda0003f04070 */
[----:B------:R-:W-:Y:S01]  /*0d30*/  @!P0 IADD3 R13, PT, PT, R13, -R6, RZ ;  /* 0x800000060d0d8210 */ /* 0x000fe20007ffe0ff */
[----:B------:R-:W-:-:S03]  /*0d40*/  @!P0 VIADD R4, R4, 0x1 ;  /* 0x0000000104048836 */ /* 0x000fc60000000000 */
        /* <DEDUP_REMOVED lines=9> */
[C---:B------:R-:W-:Y:S02]  /*0de0*/  IMAD R8, R14.reuse, UR9, R7 ;  /* 0x000000090e087c24 */ /* 0x040fe4000f8e0207 */
[----:B------:R-:W-:Y:S01]  /*0df0*/  IMAD.WIDE.U32 R14, R14, UR8, RZ ;  /* 0x000000080e0e7c25 */ /* 0x000fe2000f8e00ff */
[----:B------:R-:W-:Y:S01]  /*0e00*/  ISETP.GE.AND P4, PT, R3, RZ, PT ;  /* 0x000000ff0300720c */ /* 0x000fe20003f86270 */
[----:B------:R-:W1:Y:S01]  /*0e10*/  LDCU.128 UR8, c[0x0][0x3d0] ;  /* 0x00007a00ff0877ac */ /* 0x000e620008000c00 */
[----:B------:R-:W-:Y:S01]  /*0e20*/  SHF.R.S32.HI R3, RZ, 0x1f, R2 ;  /* 0x0000001fff037819 */ /* 0x000fe20000011402 */
[----:B------:R-:W-:Y:S01]  /*0e30*/  IMAD.MOV.U32 R7, RZ, RZ, R4 ;  /* 0x000000ffff077224 */ /* 0x000fe200078e0004 */
[----:B------:R-:W-:Y:S01]  /*0e40*/  IADD3 R13, PT, PT, R17, R12, RZ ;  /* 0x0000000c110d7210 */ /* 0x000fe20007ffe0ff */
[----:B------:R-:W-:Y:S01]  /*0e50*/  IMAD.MOV.U32 R12, RZ, RZ, R16 ;  /* 0x000000ffff0c7224 */ /* 0x000fe200078e0010 */
[----:B------:R-:W-:Y:S01]  /*0e60*/  IADD3 R9, PT, PT, R15, R8, RZ ;  /* 0x000000080f097210 */ /* 0x000fe20007ffe0ff */
[----:B------:R-:W-:-:S02]  /*0e70*/  IMAD R5, R3, R62, RZ ;  /* 0x0000003e03057224 */ /* 0x000fc400078e02ff */
[----:B------:R-:W-:Y:S02]  /*0e80*/  IMAD.MOV.U32 R8, RZ, RZ, R14 ;  /* 0x000000ffff087224 */ /* 0x000fe400078e000e */
[----:B----4-:R-:W-:Y:S02]  /*0e90*/  IMAD R3, R3, R60, RZ ;  /* 0x0000003c03037224 */ /* 0x010fe400078e02ff */
[----:B------:R-:W-:Y:S01]  /*0ea0*/  @!P4 IADD3 R7, PT, PT, -R7, RZ, RZ ;  /* 0x000000ff0707c210 */ /* 0x000fe20007ffe1ff */
[C---:B------:R-:W-:Y:S02]  /*0eb0*/  IMAD R5, R2.reuse, R63, R5 ;  /* 0x0000003f02057224 */ /* 0x040fe400078e0205 */
[----:B------:R-:W-:Y:S01]  /*0ec0*/  IMAD.WIDE.U32 R12, R2, R62, R12 ;  /* 0x0000003e020c7225 */ /* 0x000fe200078e000c */
[----:B------:R-:W-:-:S03]  /*0ed0*/  SEL R6, R0, R7, !P2 ;  /* 0x0000000700067207 */ /* 0x000fc60005000000 */
        /* <DEDUP_REMOVED lines=9> */
[C---:B------:R-:W-:Y:S02]  /*0f70*/  IMAD R5, R6.reuse, UR11, R5 ;  /* 0x0000000b06057c24 */ /* 0x040fe4000f8e0205 */
[----:B------:R-:W-:-:S04]  /*0f80*/  IMAD.WIDE.U32 R14, R6, UR10, R8 ;  /* 0x0000000a060e7c25 */ /* 0x000fc8000f8e0008 */
[----:B------:R-:W-:Y:S01]  /*0f90*/  IMAD R3, R6, UR9, R3 ;  /* 0x0000000906037c24 */ /* 0x000fe2000f8e0203 */
[----:B------:R-:W-:-:S03]  /*0fa0*/  IADD3 R9, PT, PT, R15, R5, RZ ;  /* 0x000000050f097210 */ /* 0x000fc60007ffe0ff */
[----:B------:R-:W-:Y:S01]  /*0fb0*/  IMAD.IADD R8, R13, 0x1, R3 ;  /* 0x000000010d087824 */ /* 0x000fe200078e0203 */
[----:B------:R-:W-:Y:S06]  /*0fc0*/  BRA `(.L_x_4152) ;  /* 0x0000000400607947 */ /* 0x000fec0003800000 */
.L_x_4151:
        /* <DEDUP_REMOVED lines=15> */
.L_x_4153:
[----:B------:R-:W2:Y:S01]  /*10c0*/  LDC.64 R62, c[0x0][0x3b8] ;  /* 0x0000ee00ff3e7b82 */ /* 0x000ea20000000a00 */
[----:B------:R-:W-:-:S05]  /*10d0*/  IADD3 R2, PT, PT, R0, R3, RZ ;  /* 0x0000000300027210 */ /* 0x000fca0007ffe0ff */
[C---:B--2---:R-:W-:Y:S02]  /*10e0*/  IMAD R9, R2.reuse, R63, RZ ;  /* 0x0000003f02097224 */ /* 0x044fe400078e02ff */
[----:B-1----:R-:W-:-:S05]  /*10f0*/  IMAD.WIDE.U32 R4, R2, R62, RZ ;  /* 0x0000003e02047225 */ /* 0x002fca00078e00ff */
[----:B------:R-:W-:Y:S02]  /*1100*/  IADD3 R9, PT, PT, R5, R9, RZ ;  /* 0x0000000905097210 */ /* 0x000fe40007ffe0ff */
[----:B------:R-:W-:Y:S02]  /*1110*/  MOV R8, R4 ;  /* 0x0000000400087202 */ /* 0x000fe40000000f00 */
.L_x_4154:
        /* <DEDUP_REMOVED lines=14> */
.L_x_4155:
[----:B------:R-:W1:Y:S01]  /*1200*/  LDC.64 R60, c[0x0][0x3c0] ;  /* 0x0000f000ff3c7b82 */ /* 0x000e620000000a00 */
[----:B------:R-:W-:-:S05]  /*1210*/  IADD3 R0, PT, PT, R0, R3, RZ ;  /* 0x0000000300007210 */ /* 0x000fca0007ffe0ff */
[C---:B-1----:R-:W-:Y:S02]  /*1220*/  IMAD R13, R0.reuse, R61, RZ ;  /* 0x0000003d000d7224 */ /* 0x042fe400078e02ff */
[----:B------:R-:W-:-:S05]  /*1230*/  IMAD.WIDE.U32 R2, R0, R60, RZ ;  /* 0x0000003c00027225 */ /* 0x000fca00078e00ff */
[----:B------:R-:W-:Y:S02]  /*1240*/  IADD3 R13, PT, PT, R3, R13, RZ ;  /* 0x0000000d030d7210 */ /* 0x000fe40007ffe0ff */
[----:B------:R-:W-:-:S07]  /*1250*/  MOV R12, R2 ;  /* 0x00000002000c7202 */ /* 0x000fce0000000f00 */
.L_x_4156:
[----:B------:R-:W1:Y:S01]  /*1260*/  LDC R17, c[0x0][0x3e8] ;  /* 0x0000fa00ff117b82 */ /* 0x000e620000000800 */
[----:B------:R-:W-:Y:S01]  /*1270*/  MOV R4, RZ ;  /* 0x000000ff00047202 */ /* 0x000fe20000000f00 */
[----:B------:R-:W-:Y:S01]  /*1280*/  IMAD.MOV.U32 R16, RZ, RZ, R8 ;  /* 0x000000ffff107224 */ /* 0x000fe200078e0008 */
[----:B------:R-:W-:Y:S02]  /*1290*/  CS2R R116, SRZ ;  /* 0x0000000000747805 */ /* 0x000fe4000001ff00 */
[----:B-1----:R-:W-:Y:S02]  /*12a0*/  IABS R0, R17 ;  /* 0x0000001100007213 */ /* 0x002fe40000000000 */
[----:B------:R-:W-:Y:S02]  /*12b0*/  ISETP.NE.AND P2, PT, R17, RZ, PT ;  /* 0x000000ff1100720c */ /* 0x000fe40003f45270 */
[----:B------:R-:W1:Y:S08]  /*12c0*/  I2F.RP R6, R0 ;  /* 0x0000000000067306 */ /* 0x000e700000209400 */
[----:B-1----:R-:W1:Y:S02]  /*12d0*/  MUFU.RCP R5, R6 ;  /* 0x0000000600057308 */ /* 0x002e640000001000 */
[----:B-1----:R-:W-:Y:S01]  /*12e0*/  IADD3 R5, PT, PT, R5, 0xffffffe, RZ ;  /* 0x0ffffffe05057810 */ /* 0x002fe20007ffe0ff */
[----:B-----5:R-:W1:Y:S05]  /*12f0*/  LDC.64 R6, c[0x0][0x3d8] ;  /* 0x0000f600ff067b82 */ /* 0x020e6a0000000a00 */
        /* <DEDUP_REMOVED lines=18> */
[----:B------:R-:W-:Y:S02]  /*1420*/  LOP3.LUT R0, RZ, R17, RZ, 0x33, !PT ;  /* 0x00000011ff007212 */ /* 0x000fe400078e33ff */
[----:B------:R-:W-:-:S03]  /*1430*/  MOV R17, R9 ;  /* 0x0000000900117202 */ /* 0x000fc60000000f00 */
        /* <DEDUP_REMOVED lines=17> */
.L_x_4152:
        /* <DEDUP_REMOVED lines=11> */
[----:B------:R-:W-:Y:S01]  /*1600*/  IMAD.WIDE.U32 R6, R11, 0x40, R104 ;  /* 0x000000400b067825 */ /* 0x000fe200078e0068 */
[----:B------:R-:W3:Y:S04]  /*1610*/  LDCU.64 UR8, c[0x0][0x388] ;  /* 0x00007100ff0877ac */ /* 0x000ee80008000a00 */
[----:B------:R-:W3:Y:S01]  /*1620*/  LDC R11, c[0x0][0x450] ;  /* 0x00011400ff0b7b82 */ /* 0x000ee20000000800 */
[----:B-1----:R-:W-:-:S04]  /*1630*/  @P0 IMAD.WIDE.U32 R20, R93, R106, RZ ;  /* 0x0000006a5d140225 */ /* 0x002fc800078e00ff */
[----:B------:R-:W-:-:S04]  /*1640*/  IMAD R7, R7, R106, RZ ;  /* 0x0000006a07077224 */ /* 0x000fc800078e02ff */
[----:B------:R-:W-:Y:S02]  /*1650*/  IMAD R7, R6, R107, R7 ;  /* 0x0000006b06077224 */ /* 0x000fe400078e0207 */
[----:B----4-:R-:W-:Y:S01]  /*1660*/  @!P0 IMAD.WIDE.U32 R16, R73, R2, RZ ;  /* 0x0000000249108225 */ /* 0x010fe200078e00ff */
[----:B--2---:R-:W-:-:S03]  /*1670*/  IADD3 R18, P1, PT, R12, R14, RZ ;  /* 0x0000000e0c127210 */ /* 0x004fc60007f3e0ff */
[----:B------:R-:W-:Y:S01]  /*1680*/  @!P0 IMAD.MOV.U32 R2, RZ, RZ, R16 ;  /* 0x000000ffff028224 */ /* 0x000fe200078e0010 */
[----:B------:R-:W-:Y:S01]  /*1690*/  IADD3 R16, P3, PT, R12, R10, RZ ;  /* 0x0000000a0c107210 */ /* 0x000fe20007f7e0ff */
[----:B------:R-:W-:Y:S01]  /*16a0*/  @!P0 IMAD R3, R73, R3, R17 ;  /* 0x0000000349038224 */ /* 0x000fe200078e0211 */
[----:B------:R-:W-:Y:S01]  /*16b0*/  IADD3.X R19, PT, PT, RZ, R9, RZ, P1, !PT ;  /* 0x00000009ff137210 */ /* 0x000fe20000ffe4ff */
[----:B------:R-:W-:Y:S01]  /*16c0*/  @P0 IMAD.MOV.U32 R2, RZ, RZ, R20 ;  /* 0x000000ffff020224 */ /* 0x000fe200078e0014 */
[----:B---3--:R-:W-:Y:S01]  /*16d0*/  LEA.HI R11, R11, R11, RZ, 0x1 ;  /* 0x0000000b0b0b7211 */ /* 0x008fe200078f08ff */
[----:B------:R-:W-:Y:S02]  /*16e0*/  IMAD.X R17, RZ, RZ, R8, P3 ;  /* 0x000000ffff117224 */ /* 0x000fe400018e0608 */
[----:B------:R-:W-:Y:S01]  /*16f0*/  IMAD.WIDE.U32 R8, R104, R60, R18 ;  /* 0x0000003c68087225 */ /* 0x000fe200078e0012 */
[----:B------:R-:W-:-:S03]  /*1700*/  SHF.R.S32.HI R11, RZ, 0x1, R11 ;  /* 0x00000001ff0b7819 */ /* 0x000fc6000001140b */
[----:B------:R-:W-:Y:S02]  /*1710*/  IMAD R77, R104, R61, R9 ;  /* 0x0000003d684d7224 */ /* 0x000fe400078e0209 */
[----:B------:R-:W-:Y:S01]  /*1720*/  @P0 IMAD R3, R93, R107, R21 ;  /* 0x0000006b5d030224 */ /* 0x000fe200078e0215 */
[----:B------:R-:W-:Y:S01]  /*1730*/  IADD3 R14, P0, PT, R12, R2, RZ ;  /* 0x000000020c0e7210 */ /* 0x000fe20007f1e0ff */
[C---:B------:R-:W-:Y:S01]  /*1740*/  IMAD.SHL.U32 R78, R8.reuse, 0x2, RZ ;  /* 0x00000002084e7824 */ /* 0x040fe200078e00ff */
[----:B------:R-:W-:Y:S01]  /*1750*/  SHF.L.U64.HI R77, R8, 0x1, R77 ;  /* 0x00000001084d7819 */ /* 0x000fe2000001024d */
[----:B------:R-:W-:Y:S01]  /*1760*/  IMAD.WIDE.U32 R16, R104, R62, R16 ;  /* 0x0000003e68107225 */ /* 0x000fe200078e0010 */
[----:B------:R-:W-:Y:S02]  /*1770*/  SHF.R.S32.HI R8, RZ, 0x1f, R71 ;  /* 0x0000001fff087819 */ /* 0x000fe40000011447 */
[----:B------:R-:W-:Y:S01]  /*1780*/  SHF.L.U32 R2, R70, 0x2, RZ ;  /* 0x0000000246027819 */ /* 0x000fe200000006ff */
[----:B------:R-:W-:Y:S01]  /*1790*/  IMAD.X R15, RZ, RZ, R3, P0 ;  /* 0x000000ffff0f7224 */ /* 0x000fe200000e0603 */
[----:B------:R-:W-:Y:S01]  /*17a0*/  LEA.HI R3, R8, R71, RZ, 0x7 ;  /* 0x0000004708037211 */ /* 0x000fe200078f38ff */
[----:B------:R-:W-:Y:S01]  /*17b0*/  IMAD R81, R104, R63, R17 ;  /* 0x0000003f68517224 */ /* 0x000fe200078e0211 */
[----:B------:R-:W-:Y:S01]  /*17c0*/  IADD3 R78, P0, PT, R78, UR4, RZ ;  /* 0x000000044e4e7c10 */ /* 0x000fe2000ff1e0ff */
[----:B------:R-:W-:Y:S01]  /*17d0*/  IMAD.WIDE.U32 R14, R102, UR10, R14 ;  /* 0x0000000a660e7c25 */ /* 0x000fe2000f8e000e */
[----:B------:R-:W-:-:S02]  /*17e0*/  SHF.R.S32.HI R3, RZ, 0x7, R3 ;  /* 0x00000007ff037819 */ /* 0x000fc40000011403 */
[----:B------:R-:W-:Y:S01]  /*17f0*/  IADD3.X R77, PT, PT, R77, UR5, RZ, P0, !PT ;  /* 0x000000054d4d7c10 */ /* 0x000fe200087fe4ff */
[----:B------:R-:W-:Y:S01]  /*1800*/  IMAD R9, R102, UR11, R15 ;  /* 0x0000000b66097c24 */ /* 0x000fe2000f8e020f */
[----:B------:R-:W-:Y:S01]  /*1810*/  ISETP.GE.AND P0, PT, R3, R66, PT ;  /* 0x000000420300720c */ /* 0x000fe20003f06270 */
[----:B------:R-:W-:Y:S01]  /*1820*/  IMAD.MOV.U32 R8, RZ, RZ, R14 ;  /* 0x000000ffff087224 */ /* 0x000fe200078e000e */
[----:B------:R-:W-:Y:S01]  /*1830*/  SHF.L.U32 R80, R16, 0x1, RZ ;  /* 0x0000000110507819 */ /* 0x000fe200000006ff */
[----:B------:R-:W-:Y:S01]  /*1840*/  IMAD.MOV.U32 R114, RZ, RZ, R78 ;  /* 0x000000ffff727224 */ /* 0x000fe200078e004e */
[----:B------:R-:W-:Y:S01]  /*1850*/  LOP3.LUT R2, R2, 0xc, RZ, 0xc0, !PT ;  /* 0x0000000c02027812 */ /* 0x000fe200078ec0ff */
[----:B------:R-:W-:Y:S01]  /*1860*/  IMAD.WIDE.U32 R106, R6, R106, R8 ;  /* 0x0000006a066a7225 */ /* 0x000fe200078e0008 */
[----:B------:R-:W-:Y:S02]  /*1870*/  SHF.L.U64.HI R81, R16, 0x1, R81 ;  /* 0x0000000110517819 */ /* 0x000fe40000010251 */
[----:B------:R-:W-:Y:S01]  /*1880*/  IADD3 R80, P1, PT, R80, UR8, RZ ;  /* 0x0000000850507c10 */ /* 0x000fe2000ff3e0ff */
[----:B------:R-:W-:Y:S01]  /*1890*/  IMAD R97, R104, R11, R2 ;  /* 0x0000000b68617224 */ /* 0x000fe200078e0202 */
[----:B------:R-:W-:Y:S01]  /*18a0*/  IADD3 R76, PT, PT, R107, R7, RZ ;  /* 0x000000076b4c7210 */ /* 0x000fe20007ffe0ff */
[----:B------:R-:W-:Y:S01]  /*18b0*/  IMAD.MOV.U32 R115, RZ, RZ, R77 ;  /* 0x000000ffff737224 */ /* 0x000fe200078e004d */
[----:B------:R-:W-:-:S02]  /*18c0*/  IADD3.X R81, PT, PT, R81, UR9, RZ, P1, !PT ;  /* 0x0000000951517c10 */ /* 0x000fc40008ffe4ff */
[----:B------:R-:W-:Y:S02]  /*18d0*/  SHF.R.S32.HI R88, RZ, 0x1f, R97 ;  /* 0x0000001fff587819 */ /* 0x000fe40000011461 */
[----:B------:R-:W-:Y:S02]  /*18e0*/  MOV R112, R80 ;  /* 0x0000005000707202 */ /* 0x000fe40000000f00 */
[----:B------:R-:W-:Y:S01]  /*18f0*/  MOV R95, R81 ;  /* 0x00000051005f7202 */ /* 0x000fe20000000f00 */
[----:B------:R-:W-:Y:S06]  /*1900*/  @P0 BRA `(.L_x_4157) ;  /* 0x0000003400e40947 */ /* 0x000fec0003800000 */
[----:B------:R-:W1:Y:S01]  /*1910*/  LDCU.128 UR20, c[0x0][0x4a0] ;  /* 0x00009400ff1477ac */ /* 0x000e620008000c00 */
[----:B------:R-:W-:Y:S01]  /*1920*/  @!P4 IMAD.MOV R4, RZ, RZ, -R4 ;  /* 0x000000ffff04c224 */ /* 0x000fe200078e0a04 */
[----:B------:R-:W-:Y:S01]  /*1930*/  LEA R98, R66, 0xffffff80, 0x7 ;  /* 0xffffff8042627811 */ /* 0x000fe200078e38ff */
[----:B------:R-:W-:Y:S01]  /*1940*/  IMAD.MOV.U32 R13, RZ, RZ, RZ ;  /* 0x000000ffff0d7224 */ /* 0x000fe200078e00ff */
[----:B------:R-:W2:Y:S01]  /*1950*/  LDCU.128 UR16, c[0x0][0x4b0] ;  /* 0x00009600ff1077ac */ /* 0x000ea20008000c00 */
[----:B------:R-:W-:Y:S01]  /*1960*/  IADD3 R2, PT, PT, R2, R97, RZ ;  /* 0x0000006102027210 */ /* 0x000fe20007ffe0ff */
[----:B------:R-:W3:Y:S01]  /*1970*/  LDC.64 R64, c[0x0][0x4b0] ;  /* 0x00012c00ff407b82 */ /* 0x000ee20000000a00 */
[----:B------:R-:W-:Y:S01]  /*1980*/  SEL R0, R0, R4, !P2 ;  /* 0x0000000400007207 */ /* 0x000fe20005000000 */
[----:B------:R-:W4:Y:S01]  /*1990*/  LDCU.128 UR8, c[0x0][0x490] ;  /* 0x00009200ff0877ac */ /* 0x000f220008000c00 */
[----:B-----5:R-:W-:Y:S01]  /*19a0*/  IADD3 R50, PT, PT, R98, R5, RZ ;  /* 0x0000000562327210 */ /* 0x020fe20007ffe0ff */
[----:B------:R-:W-:Y:S01]  /*19b0*/  IMAD R96, R66, -0x80, R71 ;  /* 0xffffff8042607824 */ /* 0x000fe200078e0247 */
[----:B------:R-:W-:Y:S01]  /*19c0*/  SHF.R.S32.HI R7, RZ, 0x1f, R0 ;  /* 0x0000001fff077819 */ /* 0x000fe20000011400 */
[----:B------:R-:W4:Y:S01]  /*19d0*/  LDCU.128 UR12, c[0x0][0x4c0] ;  /* 0x00009800ff0c77ac */ /* 0x000f220008000c00 */
[----:B------:R-:W-:Y:S01]  /*19e0*/  IADD3 R4, P0, PT, -R71, R104, RZ ;  /* 0x0000006847047210 */ /* 0x000fe20007f1e1ff */
[----:B------:R-:W-:Y:S01]  /*19f0*/  IMAD R50, R50, R11, RZ ;  /* 0x0000000b32327224 */ /* 0x000fe200078e02ff */
[----:B------:R-:W3:Y:S01]  /*1a00*/  LDC.64 R60, c[0x0][0x3c0] ;  /* 0x0000f000ff3c7b82 */ /* 0x000ee20000000a00 */
[----:B------:R-:W3:Y:S01]  /*1a10*/  LDCU.64 UR4, c[0x0][0x488] ;  /* 0x00009100ff0477ac */ /* 0x000ee20008000a00 */
[----:B------:R-:W-:Y:S01]  /*1a20*/  VIMNMX R74, PT, PT, RZ, R3, !PT ;  /* 0x00000003ff4a7248 */ /* 0x000fe20007fe0100 */
[----:B-1----:R-:W-:Y:S01]  /*1a30*/  IMAD.WIDE.U32 R18, R73, UR20, R12 ;  /* 0x0000001449127c25 */ /* 0x002fe2000f8e000c */
[----:B------:R-:W-:-:S02]  /*1a40*/  SHF.R.S32.HI R51, RZ, 0x1f, R50 ;  /* 0x0000001fff337819 */ /* 0x000fc40000011432 */
[----:B------:R-:W-:Y:S01]  /*1a50*/  MOV R91, R66 ;  /* 0x00000042005b7202 */ /* 0x000fe20000000f00 */
[----:B--2---:R-:W-:Y:S01]  /*1a60*/  IMAD R9, R7, UR18, RZ ;  /* 0x0000001207097c24 */ /* 0x004fe2000f8e02ff */
[----:B------:R-:W-:Y:S01]  /*1a70*/  IADD3 R90, PT, PT, R104, 0x40, RZ ;  /* 0x00000040685a7810 */ /* 0x000fe20007ffe0ff */
[C---:B------:R-:W-:Y:S02]  /*1a80*/  IMAD R19, R73.reuse, UR21, R19 ;  /* 0x0000001549137c24 */ /* 0x040fe4000f8e0213 */
[----:B----4-:R-:W-:-:S04]  /*1a90*/  IMAD.WIDE.U32 R16, R73, UR10, R12 ;  /* 0x0000000a49107c25 */ /* 0x010fc8000f8e000c */
[----:B------:R-:W-:Y:S01]  /*1aa0*/  IMAD R14, R0, UR19, R9 ;  /* 0x00000013000e7c24 */ /* 0x000fe2000f8e0209 */
[----:B------:R-:W-:Y:S01]  /*1ab0*/  SHF.R.S32.HI R9, RZ, 0x1f, R71 ;  /* 0x0000001fff097819 */ /* 0x000fe20000011447 */
[----:B------:R-:W-:Y:S01]  /*1ac0*/  IMAD R17, R73, UR11, R17 ;  /* 0x0000000b49117c24 */ /* 0x000fe2000f8e0211 */
[----:B------:R-:W1:Y:S01]  /*1ad0*/  LDCU.64 UR10, c[0x0][0x4d0] ;  /* 0x00009a00ff0a77ac */ /* 0x000e620008000a00 */
[----:B------:R-:W-:-:S04]  /*1ae0*/  IMAD.WIDE.U32 R18, R98, UR16, R18 ;  /* 0x0000001062127c25 */ /* 0x000fc8000f8e0012 */
[----:B------:R-:W-:-:S04]  /*1af0*/  IMAD.WIDE.U32 R16, R98, UR22, R16 ;  /* 0x0000001662107c25 */ /* 0x000fc8000f8e0010 */
[----:B------:R-:W-:Y:S02]  /*1b00*/  IMAD R19, R98, UR17, R19 ;  /* 0x0000001162137c24 */ /* 0x000fe4000f8e0213 */
[----:B------:R-:W-:Y:S02]  /*1b10*/  IMAD R7, R7, UR12, RZ ;  /* 0x0000000c07077c24 */ /* 0x000fe4000f8e02ff */
[----:B------:R-:W-:Y:S01]  /*1b20*/  IMAD.X R9, RZ, RZ, ~R9, P0 ;  /* 0x000000ffff097224 */ /* 0x000fe200000e0e09 */
[----:B------:R-:W-:Y:S01]  /*1b30*/  IADD3 R84, P0, PT, R50, R2, RZ ;  /* 0x0000000232547210 */ /* 0x000fe20007f1e0ff */
[----:B------:R-:W-:Y:S01]  /*1b40*/  IMAD R17, R98, UR23, R17 ;  /* 0x0000001762117c24 */ /* 0x000fe2000f8e0211 */
[----:B------:R-:W-:Y:S01]  /*1b50*/  IADD3 R50, P1, PT, R50, R97, RZ ;  /* 0x0000006132327210 */ /* 0x000fe20007f3e0ff */
[----:B------:R-:W-:Y:S01]  /*1b60*/  IMAD R6, R0, UR13, R7 ;  /* 0x0000000d00067c24 */ /* 0x000fe2000f8e0207 */
[----:B------:R-:W-:Y:S01]  /*1b70*/  LEA.HI.X.SX32 R85, R2, R51, 0x1, P0 ;  /* 0x0000003302557211 */ /* 0x000fe200000f0eff */
[----:B------:R-:W-:Y:S01]  /*1b80*/  IMAD.WIDE.U32 R18, R0, UR12, R18 ;  /* 0x0000000c00127c25 */ /* 0x000fe2000f8e0012 */
[----:B------:R-:W2:Y:S02]  /*1b90*/  LDCU.64 UR12, c[0x0][0x4e0] ;  /* 0x00009c00ff0c77ac */ /* 0x000ea40008000a00 */
[----:B------:R-:W-:Y:S01]  /*1ba0*/  SHF.L.U64.HI R85, R84, 0x1, R85 ;  /* 0x0000000154557819 */ /* 0x000fe20000010255 */
[----:B------:R-:W-:Y:S01]  /*1bb0*/  IMAD.WIDE.U32 R16, R0, UR18, R16 ;  /* 0x0000001200107c25 */ /* 0x000fe2000f8e0010 */
[----:B------:R-:W-:Y:S01]  /*1bc0*/  IADD3 R7, PT, PT, R19, R6, RZ ;  /* 0x0000000613077210 */ /* 0x000fe20007ffe0ff */
[----:B------:R-:W-:Y:S01]  /*1bd0*/  USHF.L.U32 UR18, UR16, 0x7, URZ ;  /* 0x0000000710127899 */ /* 0x000fe200080006ff */
[----:B------:R-:W-:Y:S01]  /*1be0*/  MOV R6, R18 ;  /* 0x0000001200067202 */ /* 0x000fe20000000f00 */
[----:B------:R-:W-:Y:S01]  /*1bf0*/  IMAD.X R51, R51, 0x1, R88, P1 ;  /* 0x0000000133337824 */ /* 0x000fe200008e0658 */
[----:B------:R-:W-:Y:S01]  /*1c00*/  SHF.L.U32 R84, R84, 0x1, RZ ;  /* 0x0000000154547819 */ /* 0x000fe200000006ff */
[----:B------:R-:W-:-:S02]  /*1c10*/  IMAD R83, R9, UR16, RZ ;  /* 0x0000001009537c24 */ /* 0x000fc4000f8e02ff */
[----:B------:R-:W-:Y:S01]  /*1c20*/  IMAD.IADD R15, R17, 0x1, R14 ;  /* 0x00000001110f7824 */ /* 0x000fe200078e020e */
[----:B------:R-:W-:Y:S01]  /*1c30*/  SHF.L.U64.HI R51, R50, 0x1, R51 ;  /* 0x0000000132337819 */ /* 0x000fe20000010233 */
[----:B------:R-:W-:Y:S01]  /*1c40*/  IMAD R9, R9, UR22, RZ ;  /* 0x0000001609097c24 */ /* 0x000fe2000f8e02ff */
[----:B------:R-:W-:Y:S01]  /*1c50*/  IADD3 R86, P0, PT, R84, UR14, RZ ;  /* 0x0000000e54567c10 */ /* 0x000fe2000ff1e0ff */
[----:B------:R-:W-:Y:S02]  /*1c60*/  IMAD.MOV.U32 R14, RZ, RZ, R16 ;  /* 0x000000ffff0e7224 */ /* 0x000fe400078e0010 */
[----:B------:R-:W-:Y:S01]  /*1c70*/  IMAD.SHL.U32 R50, R50, 0x2, RZ ;  /* 0x0000000232327824 */ /* 0x000fe200078e00ff */
[----:B------:R-:W-:Y:S01]  /*1c80*/  IADD3.X R87, PT, PT, R85, UR15, RZ, P0, !PT ;  /* 0x0000000f55577c10 */ /* 0x000fe200087fe4ff */
[C---:B------:R-:W-:Y:S01]  /*1c90*/  IMAD R83, R4.reuse, UR17, R83 ;  /* 0x0000001104537c24 */ /* 0x040fe2000f8e0253 */
[----:B------:R-:W4:Y:S01]  /*1ca0*/  LDCU UR17, c[0x0][0x450] ;  /* 0x00008a00ff1177ac */ /* 0x000f220008000800 */
[----:B------:R-:W-:Y:S01]  /*1cb0*/  IMAD.WIDE.U32 R6, R4, UR16, R6 ;  /* 0x0000001004067c25 */ /* 0x000fe2000f8e0006 */
[----:B------:R-:W-:-:S03]  /*1cc0*/  USHF.L.U32 UR16, UR22, 0x7, URZ ;  /* 0x0000000716107899 */ /* 0x000fc600080006ff */
[----:B------:R-:W-:Y:S01]  /*1cd0*/  IMAD R9, R4, UR23, R9 ;  /* 0x0000001704097c24 */ /* 0x000fe2000f8e0209 */
[----:B------:R-:W-:Y:S01]  /*1ce0*/  LEA R82, P0, R6, UR8, 0x1 ;  /* 0x0000000806527c11 */ /* 0x000fe2000f8008ff */
[----:B------:R-:W-:Y:S01]  /*1cf0*/  IMAD.WIDE.U32 R4, R4, UR22, R14 ;  /* 0x0000001604047c25 */ /* 0x000fe2000f8e000e */
[----:B------:R-:W-:Y:S01]  /*1d00*/  IADD3 R14, P1, PT, R50, UR14, RZ ;  /* 0x0000000e320e7c10 */ /* 0x000fe2000ff3e0ff */
[----:B------:R-:W2:Y:S01]  /*1d10*/  LDCU UR14, c[0x0][0x440] ;  /* 0x00008800ff0e77ac */ /* 0x000ea20008000800 */
[----:B------:R-:W-:Y:S01]  /*1d20*/  IADD3 R83, PT, PT, R7, R83, RZ ;  /* 0x0000005307537210 */ /* 0x000fe20007ffe0ff */
[----:B------:R-:W-:Y:S01]  /*1d30*/  IMAD.IADD R9, R5, 0x1, R9 ;  /* 0x0000000105097824 */ /* 0x000fe200078e0209 */
[----:B---3--:R-:W-:Y:S01]  /*1d40*/  LEA R10, P2, R4, UR4, 0x1 ;  /* 0x00000004040a7c11 */ /* 0x008fe2000f8408ff */
[----:B------:R-:W-:Y:S01]  /*1d50*/  IMAD R92, R66, -0x80, R67 ;  /* 0xffffff80425c7824 */ /* 0x000fe200078e0243 */
[C---:B------:R-:W-:Y:S01]  /*1d60*/  IADD3.X R15, PT, PT, R51.reuse, UR15, RZ, P1, !PT ;  /* 0x0000000f330f7c10 */ /* 0x040fe20008ffe4ff */
[----:B------:R-:W-:Y:S01]  /*1d70*/  UMOV UR15, URZ ;  /* 0x000000ff000f7c82 */ /* 0x000fe20008000000 */
[----:B------:R-:W-:Y:S01]  /*1d80*/  LEA.HI.X R9, R4, UR5, R9, 0x1, P2 ;  /* 0x0000000504097c11 */ /* 0x000fe200090f0c09 */
[----:B------:R-:W3:Y:S01]  /*1d90*/  LDCU.U8 UR5, c[0x0][0x533] ;  /* 0x0000a660ff0577ac */ /* 0x000ee20008000000 */
[----:B------:R-:W-:Y:S01]  /*1da0*/  LEA.HI.X R83, R6, UR9, R83, 0x1, P0 ;  /* 0x0000000906537c11 */ /* 0x000fe200080f0c53 */
[----:B------:R-:W-:Y:S01]  /*1db0*/  VIADD R72, R104, 0x20 ;  /* 0x0000002068487836 */ /* 0x000fe20000000000 */
[----:B-1----:R-:W-:Y:S01]  /*1dc0*/  IADD3 R50, P0, PT, R50, UR10, RZ ;  /* 0x0000000a32327c10 */ /* 0x002fe2000ff1e0ff */
[----:B------:R-:W-:Y:S01]  /*1dd0*/  UIADD3 UR15, UP0, UPT, URZ, -UR15, URZ ;  /* 0x8000000fff0f7290 */ /* 0x000fe2000ff1e0ff */
[----:B------:R-:W-:Y:S01]  /*1de0*/  IADD3 R84, P1, PT, R84, UR10, RZ ;  /* 0x0000000a54547c10 */ /* 0x000fe2000ff3e0ff */
[----:B------:R-:W-:Y:S01]  /*1df0*/  VIADD R89, R104, 0x60 ;  /* 0x0000006068597836 */ /* 0x000fe20000000000 */
[----:B------:R-:W-:Y:S01]  /*1e00*/  IADD3.X R51, PT, PT, R51, UR11, RZ, P0, !PT ;  /* 0x0000000b33337c10 */ /* 0x000fe200087fe4ff */
[----:B------:R-:W-:Y:S01]  /*1e10*/  UIADD3.X UR20, UPT, UPT, URZ, ~UR18, URZ, UP0, !UPT ;  /* 0x80000012ff147290 */ /* 0x000fe200087fe4ff */
[----:B----4-:R-:W-:Y:S01]  /*1e20*/  MOV R17, UR17 ;  /* 0x0000001100117c02 */ /* 0x010fe20008000f00 */
[----:B------:R-:W-:Y:S01]  /*1e30*/  UIADD3.X UR19, UPT, UPT, URZ, ~UR16, URZ, UP0, !UPT ;  /* 0x80000010ff137290 */ /* 0x000fe200087fe4ff */
[----:B--2---:R-:W-:Y:S01]  /*1e40*/  ISETP.GE.AND P0, PT, R12, UR14, PT ;  /* 0x0000000e0c007c0c */ /* 0x004fe2000bf06270 */
[----:B------:R-:W-:Y:S01]  /*1e50*/  USHF.R.S64 UR18, UR15, 0x1f, UR20 ;  /* 0x0000001f0f127899 */ /* 0x000fe20008001014 */
[----:B------:R-:W-:Y:S01]  /*1e60*/  IADD3.X R85, PT, PT, R85, UR11, RZ, P1, !PT ;  /* 0x0000000b55557c10 */ /* 0x000fe20008ffe4ff */
[----:B------:R-:W-:Y:S01]  /*1e70*/  USHF.R.S64 UR15, UR15, 0x1f, UR19 ;  /* 0x0000001f0f0f7899 */ /* 0x000fe20008001013 */
[----:B------:R-:W-:Y:S01]  /*1e80*/  P2R R99, PR, RZ, 0x1 ;  /* 0x00000001ff637803 */ /* 0x000fe20000000000 */
[----:B------:R-:W1:Y:S01]  /*1e90*/  LDCU UR4, c[0x0][0x440] ;  /* 0x00008800ff0477ac */ /* 0x000e620008000800 */
[----:B------:R-:W2:Y:S01]  /*1ea0*/  LDCU.128 UR8, c[0x0][0x3a0] ;  /* 0x00007400ff0877ac */ /* 0x000ea20008000c00 */
[----:B------:R-:W-:-:S02]  /*1eb0*/  USHF.R.S32.HI UR16, URZ, 0x1f, UR20 ;  /* 0x0000001fff107899 */ /* 0x000fc40008011414 */
[----:B------:R-:W-:Y:S02]  /*1ec0*/  USHF.R.S32.HI UR19, URZ, 0x1f, UR19 ;  /* 0x0000001fff137899 */ /* 0x000fe40008011413 */
[----:B---3--:R-:W-:-:S11]  /*1ed0*/  UISETP.NE.AND UP0, UPT, UR5, URZ, UPT ;  /* 0x000000ff0500728c */ /* 0x008fd6000bf05270 */
.L_x_4179:
[----:B------:R-:W-:Y:S01]  /*1ee0*/  ISETP.NE.AND P0, PT, R99, RZ, PT ;  /* 0x000000ff6300720c */ /* 0x000fe20003f05270 */
[----:B------:R-:W-:Y:S01]  /*1ef0*/  VIADD R92, R92, 0x80 ;  /* 0x000000805c5c7836 */ /* 0x000fe20000000000 */
[----:B-1----:R-:W-:Y:S01]  /*1f00*/  ISETP.GE.AND P1, PT, R12, UR4, PT ;  /* 0x000000040c007c0c */ /* 0x002fe2000bf26270 */
[----:B------:R-:W-:Y:S01]  /*1f10*/  VIADD R96, R96, 0x80 ;  /* 0x0000008060607836 */ /* 0x000fe20000000000 */
[----:B------:R-:W1:Y:S01]  /*1f20*/  LDC.64 R62, c[0x0][0x3b8] ;  /* 0x0000ee00ff3e7b82 */ /* 0x000e620000000a00 */
[----:B------:R-:W-:Y:S01]  /*1f30*/  VIADD R91, R91, 0xffffffff ;  /* 0xffffffff5b5b7836 */ /* 0x000fe20000000000 */
[C---:B------:R-:W-:Y:S01]  /*1f40*/  ISETP.GE.OR P0, PT, R104.reuse, R92, P0 ;  /* 0x0000005c6800720c */ /* 0x040fe20000706670 */
[----:B------:R-:W-:Y:S01]  /*1f50*/  BSSY.RECONVERGENT B1, `(.L_x_4158) ;  /* 0x00002b5000017945 */ /* 0x000fe20003800200 */
[----:B------:R-:W-:Y:S01]  /*1f60*/  P2R R99, PR, RZ, 0x2 ;  /* 0x00000002ff637803 */ /* 0x000fe20000000000 */
[----:B------:R-:W-:Y:S01]  /*1f70*/  IMAD.MOV.U32 R100, RZ, RZ, R98 ;  /* 0x000000ffff647224 */ /* 0x000fe200078e0062 */
[----:B------:R-:W-:Y:S02]  /*1f80*/  ISETP.LT.OR P3, PT, R104, R96, P0 ;  /* 0x000000606800720c */ /* 0x000fe40000761670 */
[C---:B------:R-:W-:Y:S02]  /*1f90*/  ISETP.GE.OR P0, PT, R72.reuse, R92, P1 ;  /* 0x0000005c4800720c */ /* 0x040fe40000f06670 */
[-C--:B------:R-:W-:Y:S02]  /*1fa0*/  ISETP.GE.AND P6, PT, R89, R96.reuse, PT ;  /* 0x000000605900720c */ /* 0x080fe40003fc6270 */
[----:B------:R-:W-:Y:S02]  /*1fb0*/  ISETP.LT.OR P2, PT, R72, R96, P0 ;  /* 0x000000604800720c */ /* 0x000fe40000741670 */
[C---:B------:R-:W-:Y:S02]  /*1fc0*/  LEA R18, P0, R64.reuse, R82, 0x6 ;  /* 0x0000005240127211 */ /* 0x040fe400078030ff */
[----:B------:R-:W-:Y:S02]  /*1fd0*/  P2R R49, PR, RZ, 0x4 ;  /* 0x00000004ff317803 */ /* 0x000fe40000000000 */
[----:B------:R-:W-:Y:S01]  /*1fe0*/  LEA.HI.X R19, R64, R83, R65, 0x6, P0 ;  /* 0x0000005340137211 */ /* 0x000fe200000f3441 */
[----:B------:R-:W3:Y:S01]  /*1ff0*/  @!P3 LDG.E.128 R4, desc[UR6][R82.64] ;  /* 0x000000065204b981 */ /* 0x000ee2000c1e1d00 */
[----:B------:R-:W-:Y:S01]  /*2000*/  ISETP.GE.OR P0, PT, R90, R92, P1 ;  /* 0x0000005c5a00720c */ /* 0x000fe20000f06670 */
[----:B------:R-:W-:Y:S01]  /*2010*/  @!P3 IMAD.MOV.U32 R79, RZ, RZ, R77 ;  /* 0x000000ffff4fb224 */ /* 0x000fe200078e004d */
[----:B------:R-:W-:Y:S02]  /*2020*/  LEA R2, P1, R60, R78, 0x6 ;  /* 0x0000004e3c027211 */ /* 0x000fe400078230ff */
[----:B------:R-:W-:Y:S02]  /*2030*/  ISETP.LT.OR P4, PT, R90, R96, P0 ;  /* 0x000000605a00720c */ /* 0x000fe40000781670 */
[----:B------:R-:W-:Y:S02]  /*2040*/  LEA.HI.X R3, R60, R77, R61, 0x6, P1 ;  /* 0x0000004d3c037211 */ /* 0x000fe400008f343d */
[----:B------:R-:W-:Y:S09]  /*2050*/  ISETP.GT.AND P1, PT, R91, R74, PT ;  /* 0x0000004a5b00720c */ /* 0x000ff20003f24270 */
[C---:B------:R-:W-:Y:S04]  /*2060*/  @!P4 LEA R30, P0, R64.reuse, R18, 0x6 ;  /* 0x00000012401ec211 */ /* 0x040fe800078030ff */
[-CC-:B------:R-:W-:Y:S02]  /*2070*/  @!P4 LEA.HI.X R31, R64, R19.reuse, R65.reuse, 0x6, P0 ;  /* 0x00000013401fc211 */ /* 0x180fe400000f3441 */
[C---:B------:R-:W-:Y:S04]  /*2080*/  ISETP.GE.AND P0, PT, R89.reuse, R92, PT ;  /* 0x0000005c5900720c */ /* 0x040fe80003f06270 */
        /* <DEDUP_REMOVED lines=17> */
[----:B-1----:R-:W-:Y:S05]  /*21a0*/  @P0 BRA `(.L_x_4159) ;  /* 0x0000000000700947 */ /* 0x002fea0003800000 */
[----:B------:R-:W-:Y:S01]  /*21b0*/  @!P3 IMAD.MOV.U32 R8, RZ, RZ, R10 ;  /* 0x000000ffff08b224 */ /* 0x000fe200078e000a */
[----:B---3--:R-:W1:Y:S01]  /*21c0*/  LDC.64 R2, c[0x0][0x4a8] ;  /* 0x00012a00ff027b82 */ /* 0x008e620000000a00 */
        /* <DEDUP_REMOVED lines=8> */
[C---:B-1----:R-:W-:Y:S04]  /*2250*/  LEA R30, P0, R2.reuse, R10, 0x6 ;  /* 0x0000000a021e7211 */ /* 0x042fe800078030ff */
[C-C-:B------:R-:W-:Y:S02]  /*2260*/  LEA.HI.X R31, R2.reuse, R9, R3.reuse, 0x6, P0 ;  /* 0x00000009021f7211 */ /* 0x140fe400000f3403 */
[C---:B------:R-:W-:Y:S03]  /*2270*/  @!P4 LEA R32, P0, R2.reuse, R30, 0x6 ;  /* 0x0000001e0220c211 */ /* 0x040fe600078030ff */
[----:B------:R-:W4:Y:S01]  /*2280*/  @!P6 LDG.E.128 R20, desc[UR6][R30.64] ;  /* 0x000000061e14e981 */ /* 0x000f22000c1e1d00 */
[----:B------:R-:W-:Y:S02]  /*2290*/  @!P4 LEA.HI.X R33, R2, R31, R3, 0x6, P0 ;  /* 0x0000001f0221c211 */ /* 0x000fe400000f3403 */
[C---:B------:R-:W-:Y:S04]  /*22a0*/  @!P4 LEA R34, P0, R62.reuse, R28, 0x6 ;  /* 0x0000001c3e22c211 */ /* 0x040fe800078030ff */
[----:B------:R-:W-:Y:S01]  /*22b0*/  @!P4 LEA.HI.X R35, R62, R29, R63, 0x6, P0 ;  /* 0x0000001d3e23c211 */ /* 0x000fe200000f343f */
[----:B----4-:R3:W-:Y:S04]  /*22c0*/  @!P6 STG.E.128 desc[UR6][R28.64], R20 ;  /* 0x000000141c00e986 */ /* 0x0107e8000c101d06 */
[----:B------:R-:W4:Y:S04]  /*22d0*/  @!P4 LDG.E.128 R4, desc[UR6][R32.64] ;  /* 0x000000062004c981 */ /* 0x000f28000c1e1d00 */
[----:B----4-:R3:W-:Y:S01]  /*22e0*/  @!P4 STG.E.128 desc[UR6][R34.64], R4 ;  /* 0x000000042200c986 */ /* 0x0107e2000c101d06 */
[----:B------:R-:W-:Y:S05]  /*22f0*/  @P2 BRA `(.L_x_4160) ;  /* 0x0000002400e82947 */ /* 0x000fea0003800000 */
[C---:B------:R-:W-:Y:S04]  /*2300*/  LEA R18, P0, R2.reuse, R30, 0x7 ;  /* 0x0000001e02127211 */ /* 0x040fe800078038ff */
[----:B------:R-:W-:Y:S02]  /*2310*/  LEA.HI.X R19, R2, R31, R3, 0x7, P0 ;  /* 0x0000001f02137211 */ /* 0x000fe400000f3c03 */
[C---:B------:R-:W-:Y:S03]  /*2320*/  LEA R2, P0, R62.reuse, R28, 0x7 ;  /* 0x0000001c3e027211 */ /* 0x040fe600078038ff */
[----:B---3--:R-:W3:Y:S01]  /*2330*/  LDG.E.128 R4, desc[UR6][R18.64] ;  /* 0x0000000612047981 */ /* 0x008ee2000c1e1d00 */
[----:B------:R-:W-:Y:S05]  /*2340*/  LEA.HI.X R3, R62, R29, R63, 0x7, P0 ;  /* 0x0000001d3e037211 */ /* 0x000fea00000f3c3f */
[----:B---3--:R1:W-:Y:S01]  /*2350*/  STG.E.128 desc[UR6][R2.64], R4 ;  /* 0x0000000402007986 */ /* 0x0083e2000c101d06 */
[----:B------:R-:W-:Y:S05]  /*2360*/  BRA `(.L_x_4160) ;  /* 0x0000002400cc7947 */ /* 0x000fea0003800000 */
.L_x_4159:
[----:B------:R-:W-:Y:S05]  /*2370*/  BRA.U !UP0, `(.L_x_4161) ;  /* 0x0000000d08a87547 */ /* 0x000fea000b800000 */
[----:B------:R-:W-:Y:S01]  /*2380*/  ISETP.NE.AND P0, PT, R99, RZ, PT ;  /* 0x000000ff6300720c */ /* 0x000fe20003f05270 */
[----:B------:R-:W1:Y:S01]  /*2390*/  LDC.64 R40, c[0x0][0x4a8] ;  /* 0x00012a00ff287b82 */ /* 0x000e620000000a00 */
        /* <DEDUP_REMOVED lines=16> */
[C---:B----4-:R-:W-:Y:S01]  /*24a0*/  @!P0 LOP3.LUT R19, R20.reuse, 0xffff0000, RZ, 0xc0, !PT ;  /* 0xffff000014138812 */ /* 0x050fe200078ec0ff */
[----:B------:R-:W-:Y:S01]  /*24b0*/  @!P0 IMAD.U32 R29, R20, 0x10000, RZ ;  /* 0x00010000141d8824 */ /* 0x000fe200078e00ff */
[----:B------:R-:W-:Y:S02]  /*24c0*/  @!P0 LOP3.LUT R25, R22, 0xffff0000, RZ, 0xc0, !PT ;  /* 0xffff000016198812 */ /* 0x000fe400078ec0ff */
[----:B------:R-:W-:Y:S02]  /*24d0*/  @!P0 SHF.L.U32 R26, R23, 0x10, RZ ;  /* 0x00000010171a8819 */ /* 0x000fe400000006ff */
[C---:B-----5:R-:W-:Y:S01]  /*24e0*/  @!P0 LOP3.LUT R31, R32.reuse, 0xffff0000, RZ, 0xc0, !PT ;  /* 0xffff0000201f8812 */ /* 0x060fe200078ec0ff */
[----:B------:R-:W-:Y:S01]  /*24f0*/  @!P0 IMAD.U32 R27, R32, 0x10000, RZ ;  /* 0x00010000201b8824 */ /* 0x000fe200078e00ff */
[C---:B------:R-:W-:Y:S02]  /*2500*/  @!P0 SHF.L.U32 R24, R33.reuse, 0x10, RZ ;  /* 0x0000001021188819 */ /* 0x040fe400000006ff */
[----:B------:R-:W-:Y:S01]  /*2510*/  @!P0 LOP3.LUT R33, R33, 0xffff0000, RZ, 0xc0, !PT ;  /* 0xffff000021218812 */ /* 0x000fe200078ec0ff */
[----:B------:R-:W-:Y:S01]  /*2520*/  @!P0 FMUL.FTZ R35, R19, R27 ;  /* 0x0000001b13238220 */ /* 0x000fe20000410000 */
[C---:B--2---:R-:W-:Y:S01]  /*2530*/  @!P0 LOP3.LUT R16, R6.reuse, 0xffff0000, RZ, 0xc0, !PT ;  /* 0xffff000006108812 */ /* 0x044fe200078ec0ff */
        /* <DEDUP_REMOVED lines=31> */
.L_x_4163:
[----:B--2---:R-:W-:Y:S05]  /*2730*/  BSYNC.RECONVERGENT B0 ;  /* 0x0000000000007941 */ /* 0x004fea0003800200 */
.L_x_4162:
[----:B------:R-:W-:Y:S01]  /*2740*/  ISETP.NE.AND P0, PT, R49, RZ, PT ;  /* 0x000000ff3100720c */ /* 0x000fe20003f05270 */
[----:B------:R-:W-:Y:S11]  /*2750*/  BSSY.RECONVERGENT B0, `(.L_x_4164) ;  /* 0x0000033000007945 */ /* 0x000ff60003800200 */
[----:B------:R-:W-:Y:S01]  /*2760*/  @!UPT UIADD3 URZ, UPT, UPT, URZ, URZ, URZ ;  /* 0x000000fffffff290 */ /* 0x000fe2000fffe0ff */
[----:B------:R-:W-:Y:S05]  /*2770*/  @P0 BRA `(.L_x_4165) ;  /* 0x0000000000c00947 */ /* 0x000fea0003800000 */
[----:B------:R-:W-:Y:S01]  /*2780*/  ISETP.GE.AND P0, PT, R12, R17, PT ;  /* 0x000000110c00720c */ /* 0x000fe20003f06270 */
[----:B-1----:R-:W2:Y:S01]  /*2790*/  LDG.E.128 R20, desc[UR6][R42.64] ;  /* 0x000000062a147981 */ /* 0x002ea2000c1e1d00 */
        /* <DEDUP_REMOVED lines=46> */
.L_x_4165:
[----:B------:R-:W-:Y:S05]  /*2a80*/  BSYNC.RECONVERGENT B0 ;  /* 0x0000000000007941 */ /* 0x000fea0003800200 */
.L_x_4164:
[----:B------:R-:W-:Y:S04]  /*2a90*/  BSSY.RECONVERGENT B0, `(.L_x_4166) ;  /* 0x0000038000007945 */ /* 0x000fe80003800200 */
[----:B------:R-:W-:Y:S05]  /*2aa0*/  @P4 BRA `(.L_x_4167) ;  /* 0x0000000000d84947 */ /* 0x000fea0003800000 */
[----:B------:R-:W-:Y:S01]  /*2ab0*/  ISETP.GE.AND P0, PT, R12, R17, PT ;  /* 0x000000110c00720c */ /* 0x000fe20003f06270 */
[----:B--2---:R-:W-:Y:S01]  /*2ac0*/  IMAD.SHL.U32 R47, R62, 0x40, RZ ;  /* 0x000000403e2f7824 */ /* 0x004fe200078e00ff */
[----:B------:R-:W-:Y:S02]  /*2ad0*/  LEA R36, P1, R40, R42, 0x6 ;  /* 0x0000002a28247211 */ /* 0x000fe400078230ff */
[----:B------:R-:W-:Y:S02]  /*2ae0*/  SHF.L.U64.HI R28, R62, 0x6, R63 ;  /* 0x000000063e1c7819 */ /* 0x000fe4000001023f */
[----:B------:R-:W-:Y:S05]  /*2af0*/  LEA.HI.X R37, R40, R43, R41, 0x6, P1 ;  /* 0x0000002b28257211 */ /* 0x000fea00008f3429 */
[----:B-1----:R1:W2:Y:S02]  /*2b00*/  LDG.E.128 R20, desc[UR6][R36.64] ;  /* 0x0000000624147981 */ /* 0x0022a4000c1e1d00 */
        /* <DEDUP_REMOVED lines=48> */
.L_x_4167:
[----:B------:R-:W-:Y:S05]  /*2e10*/  BSYNC.RECONVERGENT B0 ;  /* 0x0000000000007941 */ /* 0x000fea0003800200 */
.L_x_4166:
        /* <DEDUP_REMOVED lines=56> */
.L_x_4169:
[----:B------:R-:W-:Y:S05]  /*31a0*/  BSYNC.RECONVERGENT B0 ;  /* 0x0000000000007941 */ /* 0x000fea0003800200 */
.L_x_4168:
[----:B-1----:R-:W1:Y:S01]  /*31b0*/  LDC R17, c[0x0][0x450] ;  /* 0x00011400ff117b82 */ /* 0x002e620000000800 */
[----:B---3--:R-:W-:Y:S05]  /*31c0*/  IMAD.U32 R3, R30, -0x40, RZ ;  /* 0xffffffc01e037824 */ /* 0x008fea00078e00ff */
[C---:B------:R-:W-:Y:S02]  /*31d0*/  LEA R50, P0, R3.reuse, R50, 0x1 ;  /* 0x0000003203327211 */ /* 0x040fe400078008ff */
[C---:B------:R-:W-:Y:S02]  /*31e0*/  LEA R14, P1, R3.reuse, R14, 0x1 ;  /* 0x0000000e030e7211 */ /* 0x040fe400078208ff */
[C---:B------:R-:W-:Y:S02]  /*31f0*/  LEA.HI.X.SX32 R51, R3.reuse, R51, 0x1, P0 ;  /* 0x0000003303337211 */ /* 0x040fe400000f0eff */
[----:B------:R-:W-:Y:S01]  /*3200*/  LEA.HI.X.SX32 R15, R3, R15, 0x1, P1 ;  /* 0x0000000f030f7211 */ /* 0x000fe200008f0eff */
[----:B------:R-:W-:Y:S05]  /*3210*/  BRA `(.L_x_4160) ;  /* 0x0000001800207947 */ /* 0x000fea0003800000 */
.L_x_4161:
[----:B------:R-:W-:Y:S01]  /*3220*/  ISETP.NE.AND P3, PT, R99, RZ, PT ;  /* 0x000000ff6300720c */ /* 0x000fe20003f65270 */
[----:B------:R-:W3:Y:S01]  /*3230*/  LDC.64 R68, c[0x0][0x4a8] ;  /* 0x00012a00ff447b82 */ /* 0x000ee20000000a00 */
[----:B------:R-:W-:Y:S01]  /*3240*/  LEA.HI R16, R17, R17, RZ, 0x1 ;  /* 0x0000001111107211 */ /* 0x000fe200078f08ff */
[----:B------:R-:W-:Y:S01]  /*3250*/  BSSY.RECONVERGENT B0, `(.L_x_4170) ;  /* 0x000005f000007945 */ /* 0x000fe20003800200 */
[C---:B------:R-:W-:Y:S02]  /*3260*/  ISETP.GE.OR P0, PT, R104.reuse, R92, P3 ;  /* 0x0000005c6800720c */ /* 0x040fe40001f06670 */
[----:B------:R-:W-:Y:S03]  /*3270*/  SHF.R.S32.HI R16, RZ, 0x1, R16 ;  /* 0x00000001ff107819 */ /* 0x000fe60000011410 */
[----:B------:R-:W1:Y:S01]  /*3280*/  LDC R101, c[0x0][0x450] ;  /* 0x00011400ff657b82 */ /* 0x000e620000000800 */
        /* <DEDUP_REMOVED lines=91> */
.L_x_4171:
[----:B--2---:R-:W-:Y:S05]  /*3840*/  BSYNC.RECONVERGENT B0 ;  /* 0x0000000000007941 */ /* 0x004fea0003800200 */
.L_x_4170:
[----:B------:R-:W-:Y:S01]  /*3850*/  ISETP.NE.AND P0, PT, R49, RZ, PT ;  /* 0x000000ff3100720c */ /* 0x000fe20003f05270 */
[----:B------:R-:W-:Y:S11]  /*3860*/  BSSY.RECONVERGENT B0, `(.L_x_4172) ;  /* 0x000005b000007945 */ /* 0x000ff60003800200 */
[----:B------:R-:W-:Y:S01]  /*3870*/  @!UPT UIADD3 URZ, UPT, UPT, URZ, URZ, URZ ;  /* 0x000000fffffff290 */ /* 0x000fe2000fffe0ff */
[----:B------:R-:W-:Y:S05]  /*3880*/  @P0 BRA `(.L_x_4173) ;  /* 0x0000000400600947 */ /* 0x000fea0003800000 */
[----:B------:R-:W-:Y:S01]  /*3890*/  ISETP.GE.AND P0, PT, R12, R17, PT ;  /* 0x000000110c00720c */ /* 0x000fe20003f06270 */
[----:B---3--:R-:W2:Y:S11]  /*38a0*/  LDG.E.128 R52, desc[UR6][R20.64] ;  /* 0x0000000614347981 */ /* 0x008eb6000c1e1d00 */
[----:B------:R-:W-:Y:S01]  /*38b0*/  @!UPT UIADD3 URZ, UPT, UPT, URZ, URZ, URZ ;  /* 0x000000fffffff290 */ /* 0x000fe2000fffe0ff */
[----:B------:R-:W-:Y:S01]  /*38c0*/  @!P0 SHF.R.S32.HI R49, RZ, 0x1f, R16 ;  /* 0x0000001fff318819 */ /* 0x000fe20000011410 */
        /* <DEDUP_REMOVED lines=9> */
[C---:B------:R-:W-:Y:S04]  /*3960*/  @!P0 IADD3 R58, P2, PT, R49.reuse, R84, RZ ;  /* 0x00000054313a8210 */ /* 0x040fe80007f5e0ff */
[C---:B------:R-:W-:Y:S02]  /*3970*/  @!P0 IADD3.X R59, PT, PT, R48.reuse, R85, RZ, P2, !PT ;  /* 0x00000055303b8210 */ /* 0x040fe400017fe4ff */
[----:B------:R-:W-:Y:S04]  /*3980*/  @!P0 IADD3 R38, P2, PT, R49, R86, RZ ;  /* 0x0000005631268210 */ /* 0x000fe80007f5e0ff */
[----:B------:R-:W4:Y:S01]  /*3990*/  @!P0 LDG.E.128 R56, desc[UR6][R58.64] ;  /* 0x000000063a388981 */ /* 0x000f22000c1e1d00 */
[----:B------:R-:W-:Y:S01]  /*39a0*/  @!P0 IMAD.X R39, R48, 0x1, R87, P2 ;  /* 0x0000000130278824 */ /* 0x000fe200010e0657 */
[----:B------:R-:W-:Y:S02]  /*39b0*/  PLOP3.LUT P2, PT, PT, PT, PT, 0x80, 0x8 ;  /* 0x000000000008781c */ /* 0x000fe40003f4f070 */
[----:B------:R-:W-:Y:S04]  /*39c0*/  @!P0 PLOP3.LUT P2, PT, P1, PT, PT, 0x80, 0x8 ;  /* 0x000000000008881c */ /* 0x000fe80000f4f070 */
[----:B------:R2:W5:Y:S02]  /*39d0*/  @!P0 LDG.E.128 R44, desc[UR6][R38.64] ;  /* 0x00000006262c8981 */ /* 0x000564000c1e1d00 */
[C---:B--2---:R-:W-:Y:S01]  /*39e0*/  @!P0 SHF.L.U32 R39, R52.reuse, 0x10, RZ ;  /* 0x0000001034278819 */ /* 0x044fe200000006ff */
[----:B------:R-:W-:Y:S01]  /*39f0*/  @!P0 IMAD.U32 R40, R53, 0x10000, RZ ;  /* 0x0001000035288824 */ /* 0x000fe200078e00ff */
[----:B------:R-:W-:Y:S02]  /*3a00*/  @!P0 LOP3.LUT R41, R52, 0xffff0000, RZ, 0xc0, !PT ;  /* 0xffff000034298812 */ /* 0x000fe400078ec0ff */
[----:B---3--:R-:W-:Y:S01]  /*3a10*/  @!P0 LOP3.LUT R31, R24, 0xffff0000, RZ, 0xc0, !PT ;  /* 0xffff0000181f8812 */ /* 0x008fe200078ec0ff */
[----:B------:R-:W-:Y:S01]  /*3a20*/  @!P0 IMAD.U32 R18, R27, 0x10000, RZ ;  /* 0x000100001b128824 */ /* 0x000fe200078e00ff */
[----:B------:R-:W-:Y:S01]  /*3a30*/  @!P0 SHF.L.U32 R29, R25, 0x10, RZ ;  /* 0x00000010191d8819 */ /* 0x000fe200000006ff */
[----:B------:R-:W-:Y:S01]  /*3a40*/  @!P0 IMAD.U32 R28, R26, 0x10000, RZ ;  /* 0x000100001a1c8824 */ /* 0x000fe200078e00ff */
[----:B------:R-:W-:Y:S01]  /*3a50*/  @!P0 LOP3.LUT R23, R27, 0xffff0000, RZ, 0xc0, !PT ;  /* 0xffff00001b178812 */ /* 0x000fe200078ec0ff */
[----:B------:R-:W-:Y:S01]  /*3a60*/  @!P0 IMAD.U32 R32, R24, 0x10000, RZ ;  /* 0x0001000018208824 */ /* 0x000fe200078e00ff */
[----:B------:R-:W-:Y:S02]  /*3a70*/  @!P0 LOP3.LUT R24, R26, 0xffff0000, RZ, 0xc0, !PT ;  /* 0xffff00001a188812 */ /* 0x000fe400078ec0ff */
[----:B------:R-:W-:Y:S02]  /*3a80*/  @!P0 LOP3.LUT R30, R25, 0xffff0000, RZ, 0xc0, !PT ;  /* 0xffff0000191e8812 */ /* 0x000fe400078ec0ff */
[----:B----4-:R-:W-:Y:S01]  /*3a90*/  @!P0 SHF.L.U32 R37, R56, 0x10, RZ ;  /* 0x0000001038258819 */ /* 0x010fe200000006ff */
        /* <DEDUP_REMOVED lines=8> */
[----:B-----5:R-:W-:Y:S01]  /*3b20*/  @!P0 IMAD.U32 R36, R44, 0x10000, RZ ;  /* 0x000100002c248824 */ /* 0x020fe200078e00ff */
        /* <DEDUP_REMOVED lines=46> */
.L_x_4173:
[----:B------:R-:W-:Y:S05]  /*3e10*/  BSYNC.RECONVERGENT B0 ;  /* 0x0000000000007941 */ /* 0x000fea0003800200 */
.L_x_4172:
        /* <DEDUP_REMOVED lines=8> */
[----:B------:R-:W-:Y:S01]  /*3ea0*/  @!P0 IMAD.SHL.U32 R109, R11, 0x40, RZ ;  /* 0x000000400b6d8824 */ /* 0x000fe200078e00ff */
[----:B------:R-:W-:Y:S04]  /*3eb0*/  @!P0 SHF.R.S32.HI R108, RZ, 0x1f, R16 ;  /* 0x0000001fff6c8819 */ /* 0x000fe80000011410 */
[C---:B------:R-:W-:Y:S02]  /*3ec0*/  @!P0 IADD3 R118, P2, PT, R109.reuse, R118, RZ ;  /* 0x000000766d768210 */ /* 0x040fe40007f5e0ff */
[----:B------:R-:W-:Y:S03]  /*3ed0*/  @!P0 SEL R108, R108, RZ, P1 ;  /* 0x000000ff6c6c8207 */ /* 0x000fe60000800000 */
[----:B------:R-:W-:Y:S01]  /*3ee0*/  @!P0 IMAD.SHL.U32 R113, R118, 0x2, RZ ;  /* 0x0000000276718824 */ /* 0x000fe200078e00ff */
[----:B------:R-:W-:Y:S02]  /*3ef0*/  @!P0 LEA.HI.X.SX32 R109, R109, R108, 0x1, P2 ;  /* 0x0000006c6d6d8211 */ /* 0x000fe400010f0eff */
        /* <DEDUP_REMOVED lines=9> */
[----:B------:R-:W-:Y:S04]  /*3f90*/  @!P0 IMAD.WIDE R22, R19, 0x2, R34 ;  /* 0x0000000213168825 */ /* 0x000fe800078e0222 */
[----:B------:R-:W-:Y:S01]  /*3fa0*/  @!P0 IMAD.X R39, R118, 0x1, R87, P2 ;  /* 0x0000000176278824 */ /* 0x000fe200010e0657 */
[----:B------:R-:W-:Y:S02]  /*3fb0*/  PLOP3.LUT P2, PT, PT, PT, PT, 0x80, 0x8 ;  /* 0x000000000008781c */ /* 0x000fe40003f4f070 */
[----:B------:R5:W5:Y:S01]  /*3fc0*/  @!P0 LDG.E.128 R24, desc[UR6][R22.64] ;  /* 0x0000000616188981 */ /* 0x000b62000c1e1d00 */
[----:B------:R-:W-:Y:S07]  /*3fd0*/  @!P0 PLOP3.LUT P2, PT, P1, PT, PT, 0x80, 0x8 ;  /* 0x000000000008881c */ /* 0x000fee0000f4f070 */
[----:B--23--:R2:W3:Y:S08]  /*3fe0*/  LDG.E.128 R52, desc[UR6][R34.64] ;  /* 0x0000000622347981 */ /* 0x00c4f0000c1e1d00 */
        /* <DEDUP_REMOVED lines=9> */
[----:B------:R-:W-:Y:S01]  /*4080*/  @!P0 SHF.L.U32 R37, R24, 0x10, RZ ;  /* 0x0000001018258819 */ /* 0x000fe200000006ff */
[----:B------:R-:W-:Y:S01]  /*4090*/  @!P2 FADD.FTZ R30, -R30, -RZ ;  /* 0x800000ff1e1ea221 */ /* 0x000fe20000010100 */
[----:B--2---:R-:W-:Y:S01]  /*40a0*/  @!P0 LOP3.LUT R35, R24, 0xffff0000, RZ, 0xc0, !PT ;  /* 0xffff000018238812 */ /* 0x004fe200078ec0ff */
        /* <DEDUP_REMOVED lines=29> */
[----:B------:R-:W-:Y:S01]  /*4280*/  SHF.L.U32 R109, R62, 0x6, RZ ;  /* 0x000000063e6d7819 */ /* 0x000fe200000006ff */
[----:B------:R-:W-:Y:S01]  /*4290*/  @!P0 IMAD.U32 R38, R54, 0x10000, RZ ;  /* 0x0001000036268824 */ /* 0x000fe200078e00ff */
[----:B------:R-:W-:Y:S01]  /*42a0*/  SHF.L.U64.HI R108, R62, 0x6, R63 ;  /* 0x000000063e6c7819 */ /* 0x000fe2000001023f */
[----:B------:R-:W-:Y:S01]  /*42b0*/  @!P0 FMUL.FTZ R5, R31, R28 ;  /* 0x0000001c1f058220 */ /* 0x000fe20000410000 */
[----:B------:R-:W-:Y:S01]  /*42c0*/  IADD3 R118, P3, P2, R109, R80, R109 ;  /* 0x000000506d767210 */ /* 0x000fe20007a7e06d */
        /* <DEDUP_REMOVED lines=24> */
.L_x_4175:
[----:B------:R-:W-:Y:S05]  /*4450*/  BSYNC.RECONVERGENT B0 ;  /* 0x0000000000007941 */ /* 0x000fea0003800200 */
.L_x_4174:
[----:B------:R-:W-:Y:S04]  /*4460*/  BSSY.RECONVERGENT B0, `(.L_x_4176) ;  /* 0x000005d000007945 */ /* 0x000fe80003800200 */
[----:B------:R-:W-:Y:S05]  /*4470*/  @P5 BRA `(.L_x_4177) ;  /* 0x00000004006c5947 */ /* 0x000fea0003800000 */
[----:B------:R-:W-:Y:S02]  /*4480*/  ISETP.GE.AND P0, PT, R12, R17, PT ;  /* 0x000000110c00720c */ /* 0x000fe40003f06270 */
[C---:B------:R-:W-:Y:S04]  /*4490*/  LEA R28, P3, R68.reuse, R20, 0x7 ;  /* 0x00000014441c7211 */ /* 0x040fe800078638ff */
[----:B------:R-:W-:Y:S05]  /*44a0*/  LEA.HI.X R29, R68, R21, R69, 0x7, P3 ;  /* 0x00000015441d7211 */ /* 0x000fea00018f3c45 */
[----:B--234-:R-:W2:Y:S02]  /*44b0*/  LDG.E.128 R52, desc[UR6][R28.64] ;  /* 0x000000061c347981 */ /* 0x01cea4000c1e1d00 */
[----:B------:R-:W-:Y:S01]  /*44c0*/  @!P0 SHF.R.S32.HI R48, RZ, 0x1f, R16 ;  /* 0x0000001fff308819 */ /* 0x000fe20000011410 */
[----:B------:R-:W-:Y:S01]  /*44d0*/  @!P0 IMAD R49, R11, 0x60, RZ ;  /* 0x000000600b318824 */ /* 0x000fe200078e02ff */
[----:B------:R-:W-:Y:S01]  /*44e0*/  @!P0 SEL R56, R16, RZ, P1 ;  /* 0x000000ff10388207 */ /* 0x000fe20000800000 */
[----:B------:R-:W-:Y:S01]  /*44f0*/  @!P0 IMAD.WIDE R16, R19, 0x2, R28 ;  /* 0x0000000213108825 */ /* 0x000fe200078e021c */
[----:B------:R-:W-:Y:S02]  /*4500*/  @!P0 SEL R48, R48, RZ, P1 ;  /* 0x000000ff30308207 */ /* 0x000fe40000800000 */
[C---:B------:R-:W-:Y:S02]  /*4510*/  @!P0 IADD3 R56, P2, PT, R49.reuse, R56, RZ ;  /* 0x0000003831388210 */ /* 0x040fe40007f5e0ff */
[----:B------:R-:W3:Y:S02]  /*4520*/  @!P0 LDG.E.128 R20, desc[UR6][R16.64] ;  /* 0x0000000610148981 */ /* 0x000ee4000c1e1d00 */
[----:B------:R-:W-:Y:S01]  /*4530*/  @!P0 LEA.HI.X.SX32 R57, R49, R48, 0x1, P2 ;  /* 0x0000003031398211 */ /* 0x000fe200010f0eff */
[C---:B------:R-:W-:Y:S03]  /*4540*/  @!P0 IMAD.SHL.U32 R49, R56.reuse, 0x2, RZ ;  /* 0x0000000238318824 */ /* 0x040fe600078e00ff */
[----:B------:R-:W-:Y:S02]  /*4550*/  @!P0 SHF.L.U64.HI R48, R56, 0x1, R57 ;  /* 0x0000000138308819 */ /* 0x000fe40000010239 */
[C---:B------:R-:W-:Y:S05]  /*4560*/  @!P0 IADD3 R58, P2, PT, R49.reuse, R84, RZ ;  /* 0x00000054313a8210 */ /* 0x040fea0007f5e0ff */
[C---:B------:R-:W-:Y:S01]  /*4570*/  @!P0 IMAD.X R59, R48.reuse, 0x1, R85, P2 ;  /* 0x00000001303b8824 */ /* 0x040fe200010e0655 */
[----:B------:R-:W-:Y:S05]  /*4580*/  @!P0 IADD3 R34, P2, PT, R49, R86, RZ ;  /* 0x0000005631228210 */ /* 0x000fea0007f5e0ff */
[----:B------:R-:W4:Y:S01]  /*4590*/  @!P0 LDG.E.128 R56, desc[UR6][R58.64] ;  /* 0x000000063a388981 */ /* 0x000f22000c1e1d00 */
[----:B------:R-:W-:Y:S01]  /*45a0*/  @!P0 IMAD.X R35, R48, 0x1, R87, P2 ;  /* 0x0000000130238824 */ /* 0x000fe200010e0657 */
[----:B------:R-:W-:Y:S02]  /*45b0*/  PLOP3.LUT P2, PT, PT, PT, PT, 0x80, 0x8 ;  /* 0x000000000008781c */ /* 0x000fe40003f4f070 */
[----:B------:R-:W-:Y:S04]  /*45c0*/  @!P0 PLOP3.LUT P2, PT, P1, PT, PT, 0x80, 0x8 ;  /* 0x000000000008881c */ /* 0x000fe80000f4f070 */
[----:B------:R2:W5:Y:S02]  /*45d0*/  @!P0 LDG.E.128 R44, desc[UR6][R34.64] ;  /* 0x00000006222c8981 */ /* 0x000564000c1e1d00 */
[C---:B--2---:R-:W-:Y:S01]  /*45e0*/  @!P0 LOP3.LUT R35, R52.reuse, 0xffff0000, RZ, 0xc0, !PT ;  /* 0xffff000034238812 */ /* 0x044fe200078ec0ff */
[----:B------:R-:W-:Y:S01]  /*45f0*/  @!P0 IMAD.U32 R33, R52, 0x10000, RZ ;  /* 0x0001000034218824 */ /* 0x000fe200078e00ff */
[C---:B------:R-:W-:Y:S01]  /*4600*/  @!P0 LOP3.LUT R39, R53.reuse, 0xffff0000, RZ, 0xc0, !PT ;  /* 0xffff000035278812 */ /* 0x040fe200078ec0ff */
[----:B------:R-:W-:Y:S01]  /*4610*/  @!P0 IMAD.U32 R38, R53, 0x10000, RZ ;  /* 0x0001000035268824 */ /* 0x000fe200078e00ff */
[C---:B---3--:R-:W-:Y:S01]  /*4620*/  @!P0 LOP3.LUT R30, R20.reuse, 0xffff0000, RZ, 0xc0, !PT ;  /* 0xffff0000141e8812 */ /* 0x048fe200078ec0ff */
[----:B------:R-:W-:Y:S01]  /*4630*/  @!P0 IMAD.U32 R32, R20, 0x10000, RZ ;  /* 0x0001000014208824 */ /* 0x000fe200078e00ff */
[C---:B------:R-:W-:Y:S01]  /*4640*/  @!P0 LOP3.LUT R29, R21.reuse, 0xffff0000, RZ, 0xc0, !PT ;  /* 0xffff0000151d8812 */ /* 0x040fe200078ec0ff */
[----:B------:R-:W-:Y:S01]  /*4650*/  @!P0 IMAD.U32 R28, R21, 0x10000, RZ ;  /* 0x00010000151c8824 */ /* 0x000fe200078e00ff */
[C---:B------:R-:W-:Y:S01]  /*4660*/  @!P0 SHF.L.U32 R26, R22.reuse, 0x10, RZ ;  /* 0x00000010161a8819 */ /* 0x040fe200000006ff */
[C---:B------:R-:W-:Y:S01]  /*4670*/  @!P0 IMAD.U32 R20, R23.reuse, 0x10000, RZ ;  /* 0x0001000017148824 */ /* 0x040fe200078e00ff */
        /* <DEDUP_REMOVED lines=14> */
[C---:B-----5:R-:W-:Y:S01]  /*4760*/  @!P0 LOP3.LUT R36, R44.reuse, 0xffff0000, RZ, 0xc0, !PT ;  /* 0xffff00002c248812 */ /* 0x060fe200078ec0ff */
        /* <DEDUP_REMOVED lines=44> */
.L_x_4177:
[----:B------:R-:W-:Y:S05]  /*4a30*/  BSYNC.RECONVERGENT B0 ;  /* 0x0000000000007941 */ /* 0x000fea0003800200 */
.L_x_4176:
[----:B------:R-:W2:Y:S01]  /*4a40*/  LDC R17, c[0x0][0x450] ;  /* 0x00011400ff117b82 */ /* 0x000ea20000000800 */
[----:B-1----:R-:W-:Y:S05]  /*4a50*/  IMAD.U32 R101, R101, -0x40, RZ ;  /* 0xffffffc065657824 */ /* 0x002fea00078e00ff */
[C---:B------:R-:W-:Y:S02]  /*4a60*/  LEA R86, P1, R101.reuse, R86, 0x1 ;  /* 0x0000005665567211 */ /* 0x040fe400078208ff */
[C---:B------:R-:W-:Y:S02]  /*4a70*/  LEA R84, P0, R101.reuse, R84, 0x1 ;  /* 0x0000005465547211 */ /* 0x040fe400078008ff */
[C---:B------:R-:W-:Y:S02]  /*4a80*/  LEA.HI.X.SX32 R87, R101.reuse, R87, 0x1, P1 ;  /* 0x0000005765577211 */ /* 0x040fe400008f0eff */
[----:B------:R-:W-:Y:S09]  /*4a90*/  LEA.HI.X.SX32 R85, R101, R85, 0x1, P0 ;  /* 0x0000005565557211 */ /* 0x000ff200000f0eff */
.L_x_4160:
[----:B--2---:R-:W-:Y:S05]  /*4aa0*/  BSYNC.RECONVERGENT B1 ;  /* 0x0000000000017941 */ /* 0x004fea0003800200 */
.L_x_4158:
        /* <DEDUP_REMOVED lines=89> */
.L_x_4178:
[----:B------:R-:W-:Y:S02]  /*5040*/  ISETP.NE.AND P2, PT, R79, RZ, PT ;  /* 0x000000ff4f00720c */ /* 0x000fe40003f45270 */
[----:B------:R-:W-:Y:S02]  /*5050*/  IADD3 R82, P1, PT, R82, UR18, RZ ;  /* 0x0000001252527c10 */ /* 0x000fe4000ff3e0ff */
[----:B------:R-:W-:Y:S02]  /*5060*/  IADD3 R10, P0, PT, R10, UR15, RZ ;  /* 0x0000000f0a0a7c10 */ /* 0x000fe4000ff1e0ff */
[----:B------:R-:W-:Y:S02]  /*5070*/  IADD3.X R83, PT, PT, R83, UR16, RZ, P1, !PT ;  /* 0x0000001053537c10 */ /* 0x000fe40008ffe4ff */
[----:B------:R-:W-:Y:S05]  /*5080*/  IADD3.X R9, PT, PT, R9, UR19, RZ, P0, !PT ;  /* 0x0000001309097c10 */ /* 0x000fea00087fe4ff */
[----:B------:R-:W-:Y:S05]  /*5090*/  @P2 BRA `(.L_x_4179) ;  /* 0xffffffcc00902947 */ /* 0x000fea000383ffff */
.L_x_4157:
[----:B------:R-:W1:Y:S01]  /*50a0*/  LDC R15, c[0x0][0x450] ;  /* 0x00011400ff0f7b82 */ /* 0x000e620000000800 */
[C---:B----4-:R-:W-:Y:S01]  /*50b0*/  IMAD.SHL.U32 R118, R70.reuse, 0x8, RZ ;  /* 0x0000000846767824 */ /* 0x050fe200078e00ff */
        /* <DEDUP_REMOVED lines=31> */
.L_x_4184:
[----:B------:R2:W-:Y:S02]  /*52b0*/  STS.128 [R121], RZ ;  /* 0x000000ff79007388 */ /* 0x0005e40000000c00 */
.L_x_4183:
[----:B------:R-:W-:Y:S05]  /*52c0*/  BSYNC.RECONVERGENT B0 ;  /* 0x0000000000007941 */ /* 0x000fea0003800200 */
.L_x_4182:
        /* <DEDUP_REMOVED lines=14> */
.L_x_4181:
        /* <DEDUP_REMOVED lines=49> */
[----:B------:R-:W-:Y:S01]  /*56c0*/  LOP3.LUT R22, R8, 0xffff0000, RZ, 0xc0, !PT ;  /* 0xffff000008167812 */ /* 0x000fe200078ec0ff */
[----:B------:R-:W-:Y:S01]  /*56d0*/  IMAD.U32 R21, R10, 0x10000, RZ ;  /* 0x000100000a157824 */ /* 0x000fe200078e00ff */
[----:B------:R-:W-:-:S02]  /*56e0*/  SHF.L.U32 R20, R11, 0x10, RZ ;  /* 0x000000100b147819 */ /* 0x000fc400000006ff */
[----:B------:R-:W-:Y:S02]  /*56f0*/  LOP3.LUT R19, R11, 0xffff0000, RZ, 0xc0, !PT ;  /* 0xffff00000b137812 */ /* 0x000fe400078ec0ff */
[----:B------:R-:W-:Y:S02]  /*5700*/  LOP3.LUT R10, R10, 0xffff0000, RZ, 0xc0, !PT ;  /* 0xffff00000a0a7812 */ /* 0x000fe400078ec0ff */
[----:B--2---:R-:W-:Y:S02]  /*5710*/  LOP3.LUT R18, R4, 0xffff0000, RZ, 0xc0, !PT ;  /* 0xffff000004127812 */ /* 0x004fe400078ec0ff */
[C---:B---3--:R-:W-:Y:S02]  /*5720*/  LOP3.LUT R16, R2.reuse, 0xffff0000, RZ, 0xc0, !PT ;  /* 0xffff000002107812 */ /* 0x048fe400078ec0ff */
[----:B------:R-:W-:Y:S02]  /*5730*/  LOP3.LUT R8, R3, 0xffff0000, RZ, 0xc0, !PT ;  /* 0xffff000003087812 */ /* 0x000fe400078ec0ff */
[----:B------:R-:W-:Y:S01]  /*5740*/  LOP3.LUT R17, R5, 0xffff0000, RZ, 0xc0, !PT ;  /* 0xffff000005117812 */ /* 0x000fe200078ec0ff */
[----:B------:R-:W-:Y:S01]  /*5750*/  FMUL.FTZ R11, R7, R16 ;  /* 0x00000010070b7220 */ /* 0x000fe20000410000 */
[----:B------:R-:W-:Y:S01]  /*5760*/  SHF.L.U32 R3, R3, 0x10, RZ ;  /* 0x0000001003037819 */ /* 0x000fe200000006ff */
[----:B------:R-:W-:Y:S01]  /*5770*/  FMUL.FTZ R7, R7, R18 ;  /* 0x0000001207077220 */ /* 0x000fe20000410000 */
[----:B------:R-:W-:Y:S01]  /*5780*/  SHF.L.U32 R2, R2, 0x10, RZ ;  /* 0x0000001002027819 */ /* 0x000fe200000006ff */
[----:B------:R-:W-:-:S02]  /*5790*/  IMAD.U32 R4, R4, 0x10000, RZ ;  /* 0x0001000004047824 */ /* 0x000fc400078e00ff */
[----:B------:R-:W-:Y:S02]  /*57a0*/  IMAD.U32 R5, R5, 0x10000, RZ ;  /* 0x0001000005057824 */ /* 0x000fe400078e00ff */
[C---:B------:R-:W-:Y:S01]  /*57b0*/  FMUL.FTZ R23, R19.reuse, R8 ;  /* 0x0000000813177220 */ /* 0x040fe20000410000 */
[C---:B------:R-:W-:Y:S01]  /*57c0*/  FFMA.FTZ R11, R14.reuse, R18, -R11 ;  /* 0x000000120e0b7223 */ /* 0x040fe2000001080b */
[----:B------:R-:W-:Y:S01]  /*57d0*/  FFMA.FTZ R14, R14, R16, R7 ;  /* 0x000000100e0e7223 */ /* 0x000fe20000010007 */
        /* <DEDUP_REMOVED lines=15> */
.L_x_4191:
[----:B------:R-:W-:Y:S05]  /*58d0*/  BSYNC.RECONVERGENT B0 ;  /* 0x0000000000007941 */ /* 0x000fea0003800200 */
.L_x_4190:
[----:B-----5:R2:W-:Y:S01]  /*58e0*/  STS.128 [R121], R8 ;  /* 0x0000000879007388 */ /* 0x0205e20000000c00 */
[----:B------:R-:W-:Y:S05]  /*58f0*/  BRA `(.L_x_4188) ;  /* 0x0000000000047947 */ /* 0x000fea0003800000 */
.L_x_4189:
[----:B------:R1:W-:Y:S02]  /*5900*/  STS.128 [R121], RZ ;  /* 0x000000ff79007388 */ /* 0x0003e40000000c00 */
.L_x_4188:
[----:B------:R-:W-:Y:S05]  /*5910*/  BSYNC.RECONVERGENT B1 ;  /* 0x0000000000017941 */ /* 0x000fea0003800200 */
.L_x_4187:
        /* <DEDUP_REMOVED lines=13> */
[----:B------:R-:W3:Y:S01]  /*59f0*/  LDCU.64 UR8, c[0x0][0x4d0] ;  /* 0x00009a00ff0877ac */ /* 0x000ee20008000a00 */
[C---:B------:R-:W-:Y:S01]  /*5a00*/  IADD3 R6, P0, PT, R27.reuse, R6, RZ ;  /* 0x000000061b067210 */ /* 0x040fe20007f1e0ff */
[----:B------:R-:W4:Y:S03]  /*5a10*/  LDCU.64 UR10, c[0x0][0x4c8] ;  /* 0x00009900ff0a77ac */ /* 0x000f260008000a00 */
[----:B------:R-:W-:Y:S01]  /*5a20*/  LEA.HI.X.SX32 R27, R27, R88, 0x1, P0 ;  /* 0x000000581b1b7211 */ /* 0x000fe200000f0eff */
[----:B------:R-:W-:-:S03]  /*5a30*/  IMAD.SHL.U32 R0, R6, 0x2, RZ ;  /* 0x0000000206007824 */ /* 0x000fc600078e00ff */
[----:B------:R-:W-:Y:S02]  /*5a40*/  SHF.L.U64.HI R27, R6, 0x1, R27 ;  /* 0x00000001061b7819 */ /* 0x000fe4000001021b */
[C---:B---3--:R-:W-:Y:S02]  /*5a50*/  IADD3 R2, P0, PT, R0.reuse, UR8, RZ ;  /* 0x0000000800027c10 */ /* 0x048fe4000ff1e0ff */
[----:B----4-:R-:W-:Y:S02]  /*5a60*/  IADD3 R4, P1, PT, R0, UR10, RZ ;  /* 0x0000000a00047c10 */ /* 0x010fe4000ff3e0ff */
[C---:B------:R-:W-:Y:S02]  /*5a70*/  IADD3.X R3, PT, PT, R27.reuse, UR9, RZ, P0, !PT ;  /* 0x000000091b037c10 */ /* 0x040fe400087fe4ff */
[----:B-----5:R-:W-:-:S04]  /*5a80*/  IADD3.X R5, PT, PT, R27, UR11, RZ, P1, !PT ;  /* 0x0000000b1b057c10 */ /* 0x020fc80008ffe4ff */
[----:B------:R-:W3:Y:S04]  /*5a90*/  LDG.E.64 R2, desc[UR6][R2.64] ;  /* 0x0000000602027981 */ /* 0x000ee8000c1e1b00 */
[----:B------:R-:W4:Y:S01]  /*5aa0*/  LDG.E.64 R4, desc[UR6][R4.64] ;  /* 0x0000000604047981 */ /* 0x000f22000c1e1b00 */
[C---:B------:R-:W-:Y:S01]  /*5ab0*/  LOP3.LUT R0, R17.reuse, 0xffff0000, RZ, 0xc0, !PT ;  /* 0xffff000011007812 */ /* 0x040fe200078ec0ff */
[----:B------:R-:W-:Y:S01]  /*5ac0*/  IMAD.U32 R6, R17, 0x10000, RZ ;  /* 0x0001000011067824 */ /* 0x000fe200078e00ff */
[C---:B------:R-:W-:Y:S01]  /*5ad0*/  LOP3.LUT R17, R19.reuse, 0xffff0000, RZ, 0xc0, !PT ;  /* 0xffff000013117812 */ /* 0x040fe200078ec0ff */
[----:B------:R-:W-:Y:S01]  /*5ae0*/  IMAD.U32 R21, R19, 0x10000, RZ ;  /* 0x0001000013157824 */ /* 0x000fe200078e00ff */
[C---:B------:R-:W-:Y:S02]  /*5af0*/  SHF.L.U32 R7, R16.reuse, 0x10, RZ ;  /* 0x0000001010077819 */ /* 0x040fe400000006ff */
[----:B------:R-:W-:-:S02]  /*5b00*/  LOP3.LUT R20, R16, 0xffff0000, RZ, 0xc0, !PT ;  /* 0xffff000010147812 */ /* 0x000fc400078ec0ff */
[C---:B------:R-:W-:Y:S02]  /*5b10*/  SHF.L.U32 R16, R18.reuse, 0x10, RZ ;  /* 0x0000001012107819 */ /* 0x040fe400000006ff */
[----:B------:R-:W-:Y:S02]  /*5b20*/  LOP3.LUT R19, R18, 0xffff0000, RZ, 0xc0, !PT ;  /* 0xffff000012137812 */ /* 0x000fe400078ec0ff */
[C---:B---3--:R-:W-:Y:S01]  /*5b30*/  LOP3.LUT R11, R2.reuse, 0xffff0000, RZ, 0xc0, !PT ;  /* 0xffff0000020b7812 */ /* 0x048fe200078ec0ff */
[----:B------:R-:W-:Y:S01]  /*5b40*/  IMAD.U32 R2, R2, 0x10000, RZ ;  /* 0x0001000002027824 */ /* 0x000fe200078e00ff */
[C---:B------:R-:W-:Y:S01]  /*5b50*/  LOP3.LUT R10, R3.reuse, 0xffff0000, RZ, 0xc0, !PT ;  /* 0xffff0000030a7812 */ /* 0x040fe200078ec0ff */
[----:B------:R-:W-:Y:S01]  /*5b60*/  IMAD.U32 R3, R3, 0x10000, RZ ;  /* 0x0001000003037824 */ /* 0x000fe200078e00ff */
[----:B----4-:R-:W-:Y:S01]  /*5b70*/  LOP3.LUT R15, R4, 0xffff0000, RZ, 0xc0, !PT ;  /* 0xffff0000040f7812 */ /* 0x010fe200078ec0ff */
        /* <DEDUP_REMOVED lines=23> */
.L_x_4193:
[----:B------:R-:W-:Y:S05]  /*5cf0*/  BSYNC.RECONVERGENT B0 ;  /* 0x0000000000007941 */ /* 0x000fea0003800200 */
.L_x_4192:
[----:B-----5:R3:W-:Y:S01]  /*5d00*/  STS.128 [R121+0x800], R16 ;  /* 0x0008001079007388 */ /* 0x0207e20000000c00 */
[----:B------:R-:W-:Y:S05]  /*5d10*/  BRA `(.L_x_4185) ;  /* 0x0000000c00087947 */ /* 0x000fea0003800000 */
.L_x_4186:
        /* <DEDUP_REMOVED lines=21> */
[----:B-----5:R-:W-:Y:S02]  /*5e70*/  SEL R5, R14, RZ, P1 ;  /* 0x000000ff0e057207 */ /* 0x020fe40000800000 */
        /* <DEDUP_REMOVED lines=75> */
.L_x_4198:
[----:B------:R-:W-:Y:S05]  /*6330*/  BSYNC.RECONVERGENT B0 ;  /* 0x0000000000007941 */ /* 0x000fea0003800200 */
.L_x_4197:
[----:B-----5:R2:W-:Y:S01]  /*6340*/  STS.128 [R121], R20 ;  /* 0x0000001479007388 */ /* 0x0205e20000000c00 */
[----:B------:R-:W-:Y:S05]  /*6350*/  BRA `(.L_x_4195) ;  /* 0x0000000000047947 */ /* 0x000fea0003800000 */
.L_x_4196:
[----:B------:R3:W-:Y:S02]  /*6360*/  STS.128 [R121], RZ ;  /* 0x000000ff79007388 */ /* 0x0007e40000000c00 */
.L_x_4195:
[----:B------:R-:W-:Y:S05]  /*6370*/  BSYNC.RECONVERGENT B1 ;  /* 0x0000000000017941 */ /* 0x000fea0003800200 */
.L_x_4194:
        /* <DEDUP_REMOVED lines=9> */
[----:B-----5:R1:W5:Y:S01]  /*6410*/  LDG.E.128 R4, desc[UR6][R10.64] ;  /* 0x000000060a047981 */ /* 0x020362000c1e1d00 */
        /* <DEDUP_REMOVED lines=12> */
[----:B--2---:R-:W-:Y:S01]  /*64e0*/  IADD3 R16, P0, PT, R0, UR8, RZ ;  /* 0x0000000800107c10 */ /* 0x004fe2000ff1e0ff */
[----:B------:R-:W2:Y:S03]  /*64f0*/  LDG.E.128 R24, desc[UR6][R24.64] ;  /* 0x0000000618187981 */ /* 0x000ea6000c1e1d00 */
[----:B------:R-:W-:Y:S01]  /*6500*/  IADD3.X R17, PT, PT, R2, UR9, RZ, P0, !PT ;  /* 0x0000000902117c10 */ /* 0x000fe200087fe4ff */
[----:B------:R-:W3:Y:S05]  /*6510*/  LDCU.64 UR8, c[0x0][0x4c8] ;  /* 0x00009900ff0877ac */ /* 0x000eea0008000a00 */
[----:B------:R-:W4:Y:S01]  /*6520*/  LDG.E.128 R16, desc[UR6][R16.64] ;  /* 0x0000000610107981 */ /* 0x000f22000c1e1d00 */
        /* <DEDUP_REMOVED lines=11> */
[C---:B--2---:R-:W-:Y:S01]  /*65e0*/  SHF.L.U32 R11, R24.reuse, 0x10, RZ ;  /* 0x00000010180b7819 */ /* 0x044fe200000006ff */
[C---:B------:R-:W-:Y:S01]  /*65f0*/  IMAD.U32 R6, R25.reuse, 0x10000, RZ ;  /* 0x0001000019067824 */ /* 0x040fe200078e00ff */
[----:B------:R-:W-:Y:S02]  /*6600*/  LOP3.LUT R7, R24, 0xffff0000, RZ, 0xc0, !PT ;  /* 0xffff000018077812 */ /* 0x000fe400078ec0ff */
[----:B------:R-:W-:Y:S01]  /*6610*/  LOP3.LUT R28, R25, 0xffff0000, RZ, 0xc0, !PT ;  /* 0xffff0000191c7812 */ /* 0x000fe200078ec0ff */
[C---:B------:R-:W-:Y:S01]  /*6620*/  IMAD.U32 R25, R26.reuse, 0x10000, RZ ;  /* 0x000100001a197824 */ /* 0x040fe200078e00ff */
[----:B------:R-:W-:Y:S02]  /*6630*/  LOP3.LUT R24, R26, 0xffff0000, RZ, 0xc0, !PT ;  /* 0xffff00001a187812 */ /* 0x000fe400078ec0ff */
[C---:B------:R-:W-:Y:S01]  /*6640*/  SHF.L.U32 R15, R27.reuse, 0x10, RZ ;  /* 0x000000101b0f7819 */ /* 0x040fe200000006ff */
[----:B----4-:R-:W-:Y:S01]  /*6650*/  IMAD.U32 R26, R16, 0x10000, RZ ;  /* 0x00010000101a7824 */ /* 0x010fe200078e00ff */
[----:B------:R-:W-:Y:S01]  /*6660*/  LOP3.LUT R29, R27, 0xffff0000, RZ, 0xc0, !PT ;  /* 0xffff00001b1d7812 */ /* 0x000fe200078ec0ff */
[----:B------:R-:W-:Y:S01]  /*6670*/  IMAD.U32 R30, R18, 0x10000, RZ ;  /* 0x00010000121e7824 */ /* 0x000fe200078e00ff */
[C---:B------:R-:W-:Y:S01]  /*6680*/  SHF.L.U32 R27, R17.reuse, 0x10, RZ ;  /* 0x00000010111b7819 */ /* 0x040fe200000006ff */
[----:B------:R-:W-:Y:S01]  /*6690*/  @!P1 FADD.FTZ R26, -R26, -RZ ;  /* 0x800000ff1a1a9221 */ /* 0x000fe20000010100 */
[----:B------:R-:W-:Y:S01]  /*66a0*/  LOP3.LUT R31, R17, 0xffff0000, RZ, 0xc0, !PT ;  /* 0xffff0000111f7812 */ /* 0x000fe200078ec0ff */
        /* <DEDUP_REMOVED lines=16> */
[----:B------:R-:W-:Y:S01]  /*67b0*/  FMUL.FTZ R31, R28, R31 ;  /* 0x0000001f1c1f7220 */ /* 0x000fe20000410000 */
[C---:B---3--:R-:W-:Y:S01]  /*67c0*/  IMAD.U32 R16, R20.reuse, 0x10000, RZ ;  /* 0x0001000014107824 */ /* 0x048fe200078e00ff */
[----:B------:R-:W-:Y:S01]  /*67d0*/  LOP3.LUT R11, R20, 0xffff0000, RZ, 0xc0, !PT ;  /* 0xffff0000140b7812 */ /* 0x000fe200078ec0ff */
[C---:B------:R-:W-:Y:S01]  /*67e0*/  IMAD.U32 R19, R22.reuse, 0x10000, RZ ;  /* 0x0001000016137824 */ /* 0x040fe200078e00ff */
[----:B------:R-:W-:Y:S01]  /*67f0*/  SHF.L.U32 R6, R21, 0x10, RZ ;  /* 0x0000001015067819 */ /* 0x000fe200000006ff */
[----:B------:R-:W-:Y:S01]  /*6800*/  FMUL.FTZ R30, R25, R30 ;  /* 0x0000001e191e7220 */ /* 0x000fe20000410000 */
[----:B------:R-:W-:Y:S01]  /*6810*/  LOP3.LUT R20, R21, 0xffff0000, RZ, 0xc0, !PT ;  /* 0xffff000015147812 */ /* 0x000fe200078ec0ff */
[----:B------:R-:W-:Y:S01]  /*6820*/  FMUL.FTZ R29, R29, R32 ;  /* 0x000000201d1d7220 */ /* 0x000fe20000410000 */
[----:B------:R-:W-:Y:S01]  /*6830*/  LOP3.LUT R18, R22, 0xffff0000, RZ, 0xc0, !PT ;  /* 0xffff000016127812 */ /* 0x000fe200078ec0ff */
[----:B------:R-:W-:Y:S01]  /*6840*/  FFMA.FTZ R6, R10, R6, R27 ;  /* 0x000000060a067223 */ /* 0x000fe2000001001b */
[C---:B------:R-:W-:Y:S01]  /*6850*/  SHF.L.U32 R17, R23.reuse, 0x10, RZ ;  /* 0x0000001017117819 */ /* 0x040fe200000006ff */
        /* <DEDUP_REMOVED lines=12> */
.L_x_4200:
[----:B------:R-:W-:Y:S05]  /*6920*/  BSYNC.RECONVERGENT B0 ;  /* 0x0000000000007941 */ /* 0x000fea0003800200 */
.L_x_4199:
[----:B-----5:R1:W-:Y:S02]  /*6930*/  STS.128 [R121+0x800], R4 ;  /* 0x0008000479007388 */ /* 0x0203e40000000c00 */
.L_x_4185:
[----:B------:R-:W-:Y:S05]  /*6940*/  BSYNC.RECONVERGENT B2 ;  /* 0x0000000000027941 */ /* 0x000fea0003800200 */
.L_x_4180:
[----:B------:R-:W-:Y:S01]  /*6950*/  IMAD.SHL.U32 R64, R66, 0x80, RZ ;  /* 0x0000008042407824 */ /* 0x000fe200078e00ff */
[----:B------:R-:W-:Y:S04]  /*6960*/  BSSY.RECONVERGENT B0, `(.L_x_4201) ;  /* 0x000000e000007945 */ /* 0x000fe80003800200 */
[----:B-1----:R-:W-:-:S04]  /*6970*/  IADD3 R7, PT, PT, R67, 0x80, -R64 ;  /* 0x0000008043077810 */ /* 0x002fc80007ffe840 */
        /* <DEDUP_REMOVED lines=11> */
.L_x_4203:
[----:B------:R1:W-:Y:S02]  /*6a30*/  STS.128 [R121+0x1000], RZ ;  /* 0x001000ff79007388 */ /* 0x0003e40000000c00 */
.L_x_4202:
[----:B------:R-:W-:Y:S05]  /*6a40*/  BSYNC.RECONVERGENT B0 ;  /* 0x0000000000007941 */ /* 0x000fea0003800200 */
.L_x_4201:
[----:B------:R-:W-:Y:S01]  /*6a50*/  ISETP.GE.AND P1, PT, R8, R7, PT ;  /* 0x000000070800720c */ /* 0x000fe20003f26270 */
[C---:B------:R-:W-:Y:S01]  /*6a60*/  IMAD.SHL.U32 R65, R62.reuse, 0x40, RZ ;  /* 0x000000403e417824 */ /* 0x040fe200078e00ff */
[----:B------:R-:W-:Y:S01]  /*6a70*/  SHF.L.U64.HI R2, R62, 0x6, R63 ;  /* 0x000000063e027819 */ /* 0x000fe2000001023f */
[----:B------:R-:W-:Y:S03]  /*6a80*/  BSSY.RECONVERGENT B0, `(.L_x_4204) ;  /* 0x000000d000007945 */ /* 0x000fe60003800200 */
[----:B------:R-:W-:-:S05]  /*6a90*/  IADD3 R4, P0, PT, R65, R112, RZ ;  /* 0x0000007041047210 */ /* 0x000fca0007f1e0ff */
[----:B-----5:R-:W-:Y:S02]  /*6aa0*/  IMAD.X R5, R2, 0x1, R95, P0 ;  /* 0x0000000102057824 */ /* 0x020fe400000e065f */
        /* <DEDUP_REMOVED lines=9> */
.L_x_4206:
[----:B------:R1:W-:Y:S02]  /*6b40*/  STS.128 [R121+0x1800], RZ ;  /* 0x001800ff79007388 */ /* 0x0003e40000000c00 */
.L_x_4205:
[----:B------:R-:W-:Y:S05]  /*6b50*/  BSYNC.RECONVERGENT B0 ;  /* 0x0000000000007941 */ /* 0x000fea0003800200 */
.L_x_4204:
        /* <DEDUP_REMOVED lines=14> */
.L_x_4209:
[----:B------:R1:W-:Y:S02]  /*6c40*/  STS.128 [R121+0x2000], RZ ;  /* 0x002000ff79007388 */ /* 0x0003e40000000c00 */
.L_x_4208:
[----:B------:R-:W-:Y:S05]  /*6c50*/  BSYNC.RECONVERGENT B0 ;  /* 0x0000000000007941 */ /* 0x000fea0003800200 */
.L_x_4207:
        /* <DEDUP_REMOVED lines=14> */
.L_x_4212:
[----:B------:R1:W-:Y:S02]  /*6d40*/  STS.128 [R121+0x2800], RZ ;  /* 0x002800ff79007388 */ /* 0x0003e40000000c00 */
.L_x_4211:
[----:B------:R-:W-:Y:S05]  /*6d50*/  BSYNC.RECONVERGENT B0 ;  /* 0x0000000000007941 */ /* 0x000fea0003800200 */
.L_x_4210:
[----:B-1----:R-:W1:Y:S01]  /*6d60*/  LDC.64 R4, c[0x0][0x538] ;  /* 0x00014e00ff047b82 */ /* 0x002e620000000a00 */
[----:B------:R-:W5:Y:S01]  /*6d70*/  LDCU.64 UR8, c[0x0][0x540] ;  /* 0x0000a800ff0877ac */ /* 0x000f620008000a00 */
[----:B------:R-:W-:Y:S01]  /*6d80*/  MOV R103, RZ ;  /* 0x000000ff00677202 */ /* 0x000fe20000000f00 */
[----:B------:R-:W0:Y:S01]  /*6d90*/  LDGDEPBAR ;  /* 0x00000000000079af */ /* 0x000e220000000000 */
[----:B------:R-:W2:Y:S01]  /*6da0*/  LDCU UR4, c[0x0][0x458] ;  /* 0x00008b00ff0477ac */ /* 0x000ea20008000800 */
[----:B-----5:R-:W-:-:S04]  /*6db0*/  IMAD.WIDE.U32 R102, R73, UR8, R102 ;  /* 0x0000000849667c25 */ /* 0x020fc8000f8e0066 */
[----:B------:R-:W-:Y:S01]  /*6dc0*/  IMAD R0, R73, UR9, R103 ;  /* 0x0000000949007c24 */ /* 0x000fe2000f8e0267 */
[----:B-1----:R-:W-:Y:S01]  /*6dd0*/  LEA R4, P0, R102, R4, 0x2 ;  /* 0x0000000466047211 */ /* 0x002fe200078010ff */
[----:B------:R-:W-:Y:S01]  /*6de0*/  BSSY.RECONVERGENT B0, `(.L_x_4213) ;  /* 0x0000013000007945 */ /* 0x000fe20003800200 */
[----:B------:R-:W-:-:S04]  /*6df0*/  DEPBAR.LE SB0, 0x0 ;  /* 0x000080000000791a */ /* 0x000fc80000000000 */
[----:B------:R-:W-:-:S05]  /*6e00*/  LEA.HI.X R5, R102, R5, R0, 0x2, P0 ;  /* 0x0000000566057211 */ /* 0x000fca00000f1400 */
[----:B------:R-:W5:Y:S01]  /*6e10*/  LDG.E R0, desc[UR6][R4.64] ;  /* 0x0000000604007981 */ /* 0x000f62000c1e1900 */
[----:B--2---:R-:W5:Y:S01]  /*6e20*/  MUFU.RCP R87, UR4 ;  /* 0x0000000400577d08 */ /* 0x004f620008001000 */
[----:B------:R-:W-:Y:S01]  /*6e30*/  BAR.SYNC.DEFER_BLOCKING 0x0 ;  /* 0x0000000000007b1d */ /* 0x000fe20000010000 */
[----:B-----5:R-:W-:-:S05]  /*6e40*/  FMUL.FTZ R87, R0, R87 ;  /* 0x0000005700577220 */ /* 0x020fca0000410000 */
        /* <DEDUP_REMOVED lines=9> */
.L_x_4215:
[----:B------:R1:W-:Y:S01]  /*6ee0*/  STS.128 [R121+0x3000], RZ ;  /* 0x003000ff79007388 */ /* 0x0003e20000000c00 */
[----:B------:R-:W-:Y:S05]  /*6ef0*/  BRA `(.L_x_4216) ;  /* 0x0000000000047947 */ /* 0x000fea0003800000 */
.L_x_4214:
[----:B------:R1:W-:Y:S02]  /*6f00*/  STS.128 [R121+0x3000], RZ ;  /* 0x003000ff79007388 */ /* 0x0003e40000000c00 */
.L_x_4216:
[----:B------:R-:W-:Y:S05]  /*6f10*/  BSYNC.RECONVERGENT B0 ;  /* 0x0000000000007941 */ /* 0x000fea0003800200 */
.L_x_4213:
[----:B------:R-:W-:Y:S01]  /*6f20*/  ISETP.GE.AND P0, PT, R8, R7, PT ;  /* 0x000000070800720c */ /* 0x000fe20003f06270 */
[C---:B------:R-:W-:Y:S01]  /*6f30*/  IMAD.SHL.U32 R113, R60.reuse, 0x40, RZ ;  /* 0x000000403c717824 */ /* 0x040fe200078e00ff */
[----:B------:R-:W-:Y:S01]  /*6f40*/  SHF.L.U64.HI R124, R60, 0x6, R61 ;  /* 0x000000063c7c7819 */ /* 0x000fe2000001023d */
[----:B------:R-:W-:Y:S03]  /*6f50*/  BSSY.RECONVERGENT B0, `(.L_x_4217) ;  /* 0x000000e000007945 */ /* 0x000fe60003800200 */
[----:B------:R-:W-:-:S05]  /*6f60*/  IADD3 R4, P1, PT, R113, R114, RZ ;  /* 0x0000007271047210 */ /* 0x000fca0007f3e0ff */
        /* <DEDUP_REMOVED lines=11> */
.L_x_4219:
[----:B------:R1:W-:Y:S02]  /*7020*/  STS.128 [R121+0x3800], RZ ;  /* 0x003800ff79007388 */ /* 0x0003e40000000c00 */
.L_x_4218:
[----:B------:R-:W-:Y:S05]  /*7030*/  BSYNC.RECONVERGENT B0 ;  /* 0x0000000000007941 */ /* 0x000fea0003800200 */
.L_x_4217:
        /* <DEDUP_REMOVED lines=14> */
.L_x_4222:
[----:B------:R1:W-:Y:S02]  /*7120*/  STS.128 [R121+0x4000], RZ ;  /* 0x004000ff79007388 */ /* 0x0003e40000000c00 */
.L_x_4221:
[----:B------:R-:W-:Y:S05]  /*7130*/  BSYNC.RECONVERGENT B0 ;  /* 0x0000000000007941 */ /* 0x000fea0003800200 */
.L_x_4220:
[----:B------:R-:W-:Y:S01]  /*7140*/  ISETP.GE.AND P0, PT, R104, R7, PT ;  /* 0x000000076800720c */ /* 0x000fe20003f06270 */
[----:B------:R-:W-:-:S12]  /*7150*/  BSSY.RECONVERGENT B0, `(.L_x_4223) ;  /* 0x000000e000007945 */ /* 0x000fd80003800200 */
[----:B------:R1:W-:Y:S01]  /*7160*/  @P0 STS.128 [R121+0x4800], RZ ;  /* 0x004800ff79000388 */ /* 0x0003e20000000c00 */
        /* <DEDUP_REMOVED lines=11> */
.L_x_4225:
[----:B------:R1:W-:Y:S02]  /*7220*/  STS.128 [R121+0x4800], RZ ;  /* 0x004800ff79007388 */ /* 0x0003e40000000c00 */
.L_x_4224:
[----:B------:R-:W-:Y:S05]  /*7230*/  BSYNC.RECONVERGENT B0 ;  /* 0x0000000000007941 */ /* 0x000fea0003800200 */
.L_x_4223:
[----:B------:R-:W5:Y:S01]  /*7240*/  S2R R84, SR_TID.X ;  /* 0x0000000000547919 */ /* 0x000f620000002100 */
[----:B------:R-:W-:Y:S01]  /*7250*/  IMAD.MOV.U32 R92, RZ, RZ, 0x20 ;  /* 0x00000020ff5c7424 */ /* 0x000fe200078e00ff */
[----:B------:R-:W2:Y:S01]  /*7260*/  LDCU UR4, c[0x0][0x508] ;  /* 0x0000a100ff0477ac */ /* 0x000ea20008000800 */
[----:B------:R-:W-:Y:S01]  /*7270*/  LOP3.LUT R122, R118, 0x18, RZ, 0xc0, !PT ;  /* 0x00000018767a7812 */ /* 0x000fe200078ec0ff */
[----:B------:R-:W4:Y:S01]  /*7280*/  S2R R111, SR_CTAID.X ;  /* 0x00000000006f7919 */ /* 0x000f220000002500 */
[----:B------:R-:W0:Y:S01]  /*7290*/  LDGDEPBAR ;  /* 0x00000000000079af */ /* 0x000e220000000000 */
[C---:B-----5:R-:W-:Y:S01]  /*72a0*/  IMAD.SHL.U32 R3, R84.reuse, 0x4, RZ ;  /* 0x0000000454037824 */ /* 0x060fe200078e00ff */
[----:B------:R-:W-:Y:S01]  /*72b0*/  SHF.R.U32.HI R0, RZ, 0x1, R84 ;  /* 0x00000001ff007819 */ /* 0x000fe20000011654 */
[C---:B------:R-:W-:Y:S01]  /*72c0*/  IMAD.SHL.U32 R86, R84.reuse, 0x10, RZ ;  /* 0x0000001054567824 */ /* 0x040fe200078e00ff */
[C---:B------:R-:W-:Y:S01]  /*72d0*/  LOP3.LUT P0, RZ, R84.reuse, 0x4, RZ, 0xc0, !PT ;  /* 0x0000000454ff7812 */ /* 0x040fe2000780c0ff */
[----:B------:R-:W-:Y:S01]  /*72e0*/  IMAD.SHL.U32 R109, R84, 0x20, RZ ;  /* 0x00000020546d7824 */ /* 0x000fe200078e00ff */
[----:B-1----:R-:W-:-:S02]  /*72f0*/  LOP3.LUT R4, R3, 0x18, RZ, 0xc0, !PT ;  /* 0x0000001803047812 */ /* 0x002fc400078ec0ff */
[C---:B------:R-:W-:Y:S02]  /*7300*/  LOP3.LUT R8, R86.reuse, 0x100, RZ, 0xc0, !PT ;  /* 0x0000010056087812 */ /* 0x040fe400078ec0ff */
[----:B------:R-:W-:Y:S02]  /*7310*/  LOP3.LUT R6, R86, 0x3e00, RZ, 0xc0, !PT ;  /* 0x00003e0056067812 */ /* 0x000fe400078ec0ff */
[--C-:B------:R-:W-:Y:S02]  /*7320*/  LOP3.LUT R5, R4, 0xc0, R109.reuse, 0xf8, !PT ;  /* 0x000000c004057812 */ /* 0x100fe400078ef86d */
[----:B------:R-:W-:Y:S02]  /*7330*/  LOP3.LUT R4, R84, 0x8, RZ, 0xc0, !PT ;  /* 0x0000000854047812 */ /* 0x000fe400078ec0ff */
[--C-:B------:R-:W-:Y:S02]  /*7340*/  LOP3.LUT R123, R8, 0x20, R109.reuse, 0xf8, !PT ;  /* 0x00000020087b7812 */ /* 0x100fe400078ef86d */
        /* <DEDUP_REMOVED lines=8> */
[----:B------:R-:W-:-:S03]  /*73d0*/  P2R R8, PR, RZ, 0x1 ;  /* 0x00000001ff087803 */ /* 0x000fc60000000000 */
[----:B------:R-:W3:Y:S01]  /*73e0*/  LDSM.16.M88.4 R28, [R85] ;  /* 0x00000000551c783b */ /* 0x000ee20000000200 */
[----:B------:R-:W-:Y:S02]  /*73f0*/  IMAD.IADD R104, R85, 0x1, R92 ;  /* 0x0000000155687824 */ /* 0x000fe400078e025c */
[----:B------:R-:W-:Y:S01]  /*7400*/  IMAD.IADD R110, R92, 0x1, R33 ;  /* 0x000000015c6e7824 */ /* 0x000fe200078e0221 */
[----:B------:R-:W1:Y:S04]  /*7410*/  LDSM.16.M88.4 R20, [R33+0x1000] ;  /* 0x001000002114783b */ /* 0x000e680000000200 */
[----:B------:R-:W5:Y:S04]  /*7420*/  LDSM.16.M88.4 R4, [R33+0x1800] ;  /* 0x001800002104783b */ /* 0x000f680000000200 */
[----:B------:R-:W-:Y:S04]  /*7430*/  LDSM.16.M88.4 R104, [R104] ;  /* 0x000000006868783b */ /* 0x000fe80000000200 */
[----:B------:R-:W2:Y:S04]  /*7440*/  LDSM.16.M88.4 R80, [R110+0x1400] ;  /* 0x001400006e50783b */ /* 0x000ea80000000200 */
[----:B------:R-:W4:Y:S04]  /*7450*/  LDSM.16.M88.4 R88, [R110+0x1000] ;  /* 0x001000006e58783b */ /* 0x000f280000000200 */
[----:B------:R-:W4:Y:S04]  /*7460*/  LDSM.16.M88.4 R76, [R110+0x1800] ;  /* 0x001800006e4c783b */ /* 0x000f280000000200 */
[----:B------:R-:W4:Y:S04]  /*7470*/  LDSM.16.M88.4 R36, [R33+0x2800] ;  /* 0x002800002124783b */ /* 0x000f280000000200 */
[----:B------:R-:W4:Y:S04]  /*7480*/  LDSM.16.M88.4 R68, [R33+0x1c00] ;  /* 0x001c00002144783b */ /* 0x000f280000000200 */
[----:B------:R-:W4:Y:S01]  /*7490*/  LDSM.16.M88.4 R52, [R33+0x2000] ;  /* 0x002000002134783b */ /* 0x000f220000000200 */
[C---:B---3--:R-:W-:Y:S03]  /*74a0*/  HMMA.16816.F32.BF16 R16, R28.reuse, R12, RZ ;  /* 0x0000000c1c10723c */ /* 0x048fe600000418ff */
[----:B------:R-:W3:Y:S04]  /*74b0*/  LDSM.16.M88.4 R44, [R33+0x2400] ;  /* 0x00240000212c783b */ /* 0x000ee80000000200 */
[----:B------:R-:W3:Y:S01]  /*74c0*/  LDSM.16.M88.4 R96, [R33+0x2c00] ;  /* 0x002c00002160783b */ /* 0x000ee20000000200 */
[C---:B------:R-:W-:Y:S03]  /*74d0*/  HMMA.16816.F32.BF16 R12, R28.reuse, R14, RZ ;  /* 0x0000000e1c0c723c */ /* 0x040fe600000418ff */
[----:B------:R-:W-:Y:S05]  /*74e0*/  LDSM.16.M88.4 R100, [R110+0x1c00] ;  /* 0x001c00006e64783b */ /* 0x000fea0000000200 */
[C---:B-1----:R-:W-:Y:S08]  /*74f0*/  HMMA.16816.F32.BF16 R24, R28.reuse, R20, RZ ;  /* 0x000000141c18723c */ /* 0x042ff000000418ff */
[C---:B------:R-:W-:Y:S08]  /*7500*/  HMMA.16816.F32.BF16 R20, R28.reuse, R22, RZ ;  /* 0x000000161c14723c */ /* 0x040ff000000418ff */
[C---:B-----5:R-:W-:Y:S08]  /*7510*/  HMMA.16816.F32.BF16 R8, R28.reuse, R4, RZ ;  /* 0x000000041c08723c */ /* 0x060ff000000418ff */
[----:B------:R-:W-:Y:S08]  /*7520*/  HMMA.16816.F32.BF16 R4, R28, R6, RZ ;  /* 0x000000061c04723c */ /* 0x000ff000000418ff */
[C---:B--2---:R-:W-:Y:S08]  /*7530*/  HMMA.16816.F32.BF16 R16, R104.reuse, R80, R16 ;  /* 0x000000506810723c */ /* 0x044ff00000041810 */
[C---:B------:R-:W-:Y:S01]  /*7540*/  HMMA.16816.F32.BF16 R12, R104.reuse, R82, R12 ;  /* 0x00000052680c723c */ /* 0x040fe2000004180c */
[----:B------:R-:W1:Y:S07]  /*7550*/  LDSM.16.M88.4 R80, [R110+0x2800] ;  /* 0x002800006e50783b */ /* 0x000e6e0000000200 */
[C---:B----4-:R-:W-:Y:S08]  /*7560*/  HMMA.16816.F32.BF16 R24, R104.reuse, R88, R24 ;  /* 0x000000586818723c */ /* 0x050ff00000041818 */
[C---:B------:R-:W-:Y:S01]  /*7570*/  HMMA.16816.F32.BF16 R20, R104.reuse, R90, R20 ;  /* 0x0000005a6814723c */ /* 0x040fe20000041814 */
[----:B------:R-:W2:Y:S07]  /*7580*/  LDSM.16.M88.4 R88, [R110+0x2400] ;  /* 0x002400006e58783b */ /* 0x000eae0000000200 */
[C---:B------:R-:W-:Y:S08]  /*7590*/  HMMA.16816.F32.BF16 R8, R104.reuse, R76, R8 ;  /* 0x0000004c6808723c */ /* 0x040ff00000041808 */
[----:B------:R-:W-:Y:S01]  /*75a0*/  HMMA.16816.F32.BF16 R4, R104, R78, R4 ;  /* 0x0000004e6804723c */ /* 0x000fe20000041804 */
[----:B------:R-:W4:Y:S07]  /*75b0*/  LDSM.16.M88.4 R76, [R110+0x2c00] ;  /* 0x002c00006e4c783b */ /* 0x000f2e0000000200 */
        /* <DEDUP_REMOVED lines=9> */
[----:B------:R-:W-:Y:S01]  /*7650*/  HMMA.16816.F32.BF16 R28, R28, R98, RZ ;  /* 0x000000621c1c723c */ /* 0x000fe200000418ff */
[----:B------:R-:W3:Y:S01]  /*7660*/  LDSM.16.M88.4 R96, [R110+0x2000] ;  /* 0x002000006e60783b */ /* 0x000ee20000000200 */
[----:B------:R-:W-:-:S06]  /*7670*/  DEPBAR.LE SB0, 0x0 ;  /* 0x000080000000791a */ /* 0x000fcc0000000000 */
[C---:B-1----:R-:W-:Y:S01]  /*7680*/  HMMA.16816.F32.BF16 R40, R104.reuse, R80, R40 ;  /* 0x000000506828723c */ /* 0x042fe20000041828 */
[----:B------:R-:W-:Y:S01]  /*7690*/  IMAD.SHL.U32 R81, R84, 0x2, RZ ;  /* 0x0000000254517824 */ /* 0x000fe200078e00ff */
[----:B------:R-:W-:Y:S02]  /*76a0*/  LOP3.LUT R80, R0, 0x1f0, RZ, 0xc0, !PT ;  /* 0x000001f000507812 */ /* 0x000fe400078ec0ff */
[----:B------:R-:W-:Y:S02]  /*76b0*/  SHF.R.U32.HI R0, RZ, 0x2, R84 ;  /* 0x00000002ff007819 */ /* 0x000fe40000011654 */
[----:B------:R-:W-:Y:S01]  /*76c0*/  LOP3.LUT R81, R81, 0x6, RZ, 0xc0, !PT ;  /* 0x0000000651517812 */ /* 0x000fe200078ec0ff */
[----:B------:R-:W-:Y:S01]  /*76d0*/  IMAD R111, R111, 0x40, R80 ;  /* 0x000000406f6f7824 */ /* 0x000fe200078e0250 */
[----:B--2---:R-:W-:Y:S01]  /*76e0*/  HMMA.16816.F32.BF16 R44, R104, R90, R44 ;  /* 0x0000005a682c723c */ /* 0x004fe2000004182c */
[----:B------:R-:W-:Y:S02]  /*76f0*/  LOP3.LUT R0, R0, 0x7, RZ, 0xc0, !PT ;  /* 0x0000000700007812 */ /* 0x000fe400078ec0ff */
[----:B------:R-:W-:-:S02]  /*7700*/  LOP3.LUT R91, R64, R81, RZ, 0xfc, !PT ;  /* 0x00000051405b7212 */ /* 0x000fc400078efcff */
[----:B------:R-:W-:-:S03]  /*7710*/  IADD3 R0, PT, PT, -R94, R0, R111 ;  /* 0x000000005e007210 */ /* 0x000fc60007ffe16f */
[----:B----4-:R-:W-:Y:S01]  /*7720*/  HMMA.16816.F32.BF16 R32, R104, R76, R32 ;  /* 0x0000004c6820723c */ /* 0x010fe20000041820 */
[----:B------:R-:W-:Y:S01]  /*7730*/  VIADD R76, R91, 0xffffff88 ;  /* 0xffffff885b4c7836 */ /* 0x000fe20000000000 */
[----:B------:R-:W-:-:S04]  /*7740*/  IADD3 R80, PT, PT, R0, UR4, R67 ;  /* 0x0000000400507c10 */ /* 0x000fc8000fffe043 */
[C-C-:B------:R-:W-:Y:S02]  /*7750*/  VIADDMNMX R0, R80.reuse, 0x1, R67.reuse, PT ;  /* 0x0000000150007846 */ /* 0x140fe40003800143 */
[C---:B------:R-:W-:Y:S01]  /*7760*/  HMMA.16816.F32.BF16 R28, R104.reuse, R78, R28 ;  /* 0x0000004e681c723c */ /* 0x040fe2000004181c */
[----:B------:R-:W-:Y:S01]  /*7770*/  VIADD R79, R91, 0xffffff89 ;  /* 0xffffff895b4f7836 */ /* 0x000fe20000000000 */
[-C--:B------:R-:W-:Y:S02]  /*7780*/  I2FP.F32.U32 R78, R76.reuse ;  /* 0x0000004c004e7245 */ /* 0x080fe40000201000 */
[----:B------:R-:W-:Y:S02]  /*7790*/  VIADDMNMX R67, R80, 0x9, R67, PT ;  /* 0x0000000950437846 */ /* 0x000fe40003800143 */
[----:B------:R-:W-:Y:S01]  /*77a0*/  I2FP.F32.U32 R77, R76 ;  /* 0x0000004c004d7245 */ /* 0x000fe20000201000 */
[----:B------:R-:W-:Y:S01]  /*77b0*/  FFMA.FTZ R20, R87, R78, R20 ;  /* 0x0000004e57147223 */ /* 0x000fe20000010014 */
[----:B------:R-:W-:Y:S01]  /*77c0*/  HMMA.16816.F32.BF16 R36, R104, R82, R36 ;  /* 0x000000526824723c */ /* 0x000fe20000041824 */
[----:B------:R-:W-:-:S02]  /*77d0*/  I2FP.F32.U32 R82, R79 ;  /* 0x0000004f00527245 */ /* 0x000fc40000201000 */
[C---:B------:R-:W-:Y:S01]  /*77e0*/  ISETP.GE.AND P2, PT, R76.reuse, R0, PT ;  /* 0x000000004c00720c */ /* 0x040fe20003f46270 */
[C---:B------:R-:W-:Y:S01]  /*77f0*/  FFMA.FTZ R22, R87.reuse, R77, R22 ;  /* 0x0000004d57167223 */ /* 0x040fe20000010016 */
[----:B------:R-:W-:Y:S01]  /*7800*/  ISETP.GE.AND P0, PT, R76, R67, PT ;  /* 0x000000434c00720c */ /* 0x000fe20003f06270 */
[----:B------:R-:W-:Y:S01]  /*7810*/  FFMA.FTZ R82, R87, R82, R21 ;  /* 0x0000005257527223 */ /* 0x000fe20000010015 */
[C---:B------:R-:W-:Y:S01]  /*7820*/  VIADD R21, R91.reuse, 0xffffff80 ;  /* 0xffffff805b157836 */ /* 0x040fe20000000000 */
[----:B------:R-:W-:Y:S01]  /*7830*/  I2FP.F32.U32 R76, R79 ;  /* 0x0000004f004c7245 */ /* 0x000fe20000201000 */
[C---:B---3--:R-:W-:Y:S01]  /*7840*/  HMMA.16816.F32.BF16 R52, R104.reuse, R98, R52 ;  /* 0x000000626834723c */ /* 0x048fe20000041834 */
[----:B------:R-:W-:Y:S01]  /*7850*/  VIADD R77, R91, 0xffffff90 ;  /* 0xffffff905b4d7836 */ /* 0x000fe20000000000 */
[----:B------:R-:W-:Y:S02]  /*7860*/  FSEL R98, R20, -INF , !P2 ;  /* 0xff80000014627808 */ /* 0x000fe40005000000 */
[----:B------:R-:W-:Y:S01]  /*7870*/  ISETP.GE.AND P2, PT, R21, R0, PT ;  /* 0x000000001500720c */ /* 0x000fe20003f46270 */
[----:B------:R-:W-:Y:S01]  /*7880*/  FFMA.FTZ R83, R87, R76, R23 ;  /* 0x0000004c57537223 */ /* 0x000fe20000010017 */
[----:B------:R-:W-:Y:S01]  /*7890*/  ISETP.GE.AND P4, PT, R21, R67, PT ;  /* 0x000000431500720c */ /* 0x000fe20003f86270 */
[----:B------:R-:W-:Y:S01]  /*78a0*/  VIADD R23, R91, 0xfffffff8 ;  /* 0xfffffff85b177836 */ /* 0x000fe20000000000 */
[----:B------:R-:W-:Y:S01]  /*78b0*/  I2FP.F32.U32 R21, R21 ;  /* 0x0000001500157245 */ /* 0x000fe20000201000 */
[----:B------:R-:W-:Y:S01]  /*78c0*/  HMMA.16816.F32.BF16 R48, R104, R88, R48 ;  /* 0x000000586830723c */ /* 0x000fe20000041830 */
[----:B------:R-:W-:-:S02]  /*78d0*/  ISETP.GE.AND P1, PT, R79, R0, PT ;  /* 0x000000004f00720c */ /* 0x000fc40003f26270 */
[----:B------:R-:W-:Y:S01]  /*78e0*/  ISETP.GE.AND P3, PT, R79, R67, PT ;  /* 0x000000434f00720c */ /* 0x000fe20003f66270 */
[C---:B------:R-:W-:Y:S01]  /*78f0*/  FFMA.FTZ R24, R87.reuse, R21, R24 ;  /* 0x0000001557187223 */ /* 0x040fe20000010018 */
[----:B------:R-:W-:Y:S01]  /*7900*/  I2FP.F32.U32 R88, R77 ;  /* 0x0000004d00587245 */ /* 0x000fe20000201000 */
[----:B------:R-:W-:Y:S01]  /*7910*/  FFMA.FTZ R26, R87, R21, R26 ;  /* 0x00000015571a7223 */ /* 0x000fe2000001001a */
[C---:B------:R-:W-:Y:S01]  /*7920*/  ISETP.GE.AND P5, PT, R77.reuse, R0, PT ;  /* 0x000000004d00720c */ /* 0x040fe20003fa6270 */
[C---:B------:R-:W-:Y:S01]  /*7930*/  HMMA.16816.F32.BF16 R68, R104.reuse, R102, R68 ;  /* 0x000000666844723c */ /* 0x040fe20000041844 */
[----:B------:R-:W-:Y:S01]  /*7940*/  ISETP.GE.AND P6, PT, R77, R67, PT ;  /* 0x000000434d00720c */ /* 0x000fe20003fc6270 */
[----:B------:R-:W-:Y:S01]  /*7950*/  VIADD R103, R91, 0xffffff98 ;  /* 0xffffff985b677836 */ /* 0x000fe20000000000 */
[----:B------:R-:W-:Y:S01]  /*7960*/  P2R R20, PR, RZ, 0x4 ;  /* 0x00000004ff147803 */ /* 0x000fe20000000000 */
[----:B------:R-:W-:Y:S01]  /*7970*/  FFMA.FTZ R88, R87, R88, R16 ;  /* 0x0000005857587223 */ /* 0x000fe20000010010 */
[----:B------:R-:W-:Y:S01]  /*7980*/  I2FP.F32.U32 R77, R77 ;  /* 0x0000004d004d7245 */ /* 0x000fe20000201000 */
[C---:B------:R-:W-:Y:S01]  /*7990*/  VIADD R16, R91.reuse, 0xffffff99 ;  /* 0xffffff995b107836 */ /* 0x040fe20000000000 */
[----:B------:R-:W-:Y:S01]  /*79a0*/  FSEL R99, R22, -INF , !P0 ;  /* 0xff80000016637808 */ /* 0x000fe20004000000 */
[----:B------:R-:W-:Y:S01]  /*79b0*/  VIADD R22, R91, 0xffffff81 ;  /* 0xffffff815b167836 */ /* 0x000fe20000000000 */
[----:B------:R-:W-:Y:S01]  /*79c0*/  FSEL R82, R82, -INF , !P1 ;  /* 0xff80000052527808 */ /* 0x000fe20004800000 */
[----:B------:R-:W-:Y:S01]  /*79d0*/  FFMA.FTZ R18, R87, R77, R18 ;  /* 0x0000004d57127223 */ /* 0x000fe20000010012 */
[----:B------:R-:W-:Y:S01]  /*79e0*/  FSEL R83, R83, -INF , !P3 ;  /* 0xff80000053537808 */ /* 0x000fe20005800000 */
[----:B------:R-:W-:Y:S01]  /*79f0*/  HMMA.16816.F32.BF16 R56, R104, R96, R56 ;  /* 0x000000606838723c */ /* 0x000fe20000041838 */
[----:B------:R-:W-:Y:S01]  /*7a00*/  ISETP.GE.AND P1, PT, R23, R0, PT ;  /* 0x000000001700720c */ /* 0x000fe20003f26270 */
[----:B------:R-:W-:Y:S01]  /*7a10*/  BAR.SYNC.DEFER_BLOCKING 0x0 ;  /* 0x0000000000007b1d */ /* 0x000fe20000010000 */
[----:B------:R-:W-:-:S02]  /*7a20*/  ISETP.NE.AND P3, PT, R20, RZ, PT ;  /* 0x000000ff1400720c */ /* 0x000fc40003f65270 */
[----:B------:R-:W-:Y:S02]  /*7a30*/  ISETP.GE.AND P0, PT, R23, R67, PT ;  /* 0x000000431700720c */ /* 0x000fe40003f06270 */
[----:B------:R-:W-:Y:S01]  /*7a40*/  I2FP.F32.U32 R23, R23 ;  /* 0x0000001700177245 */ /* 0x000fe20000201000 */
[----:B------:R-:W-:Y:S01]  /*7a50*/  HMMA.16816.F32.BF16 R72, R104, R100, R72 ;  /* 0x000000646848723c */ /* 0x000fe20000041848 */
[----:B------:R-:W-:Y:S02]  /*7a60*/  FSEL R24, R24, -INF , !P3 ;  /* 0xff80000018187808 */ /* 0x000fe40005800000 */
[----:B------:R-:W-:Y:S01]  /*7a70*/  ISETP.GE.AND P3, PT, R103, R0, PT ;  /* 0x000000006700720c */ /* 0x000fe20003f66270 */
[CC--:B------:R-:W-:Y:S01]  /*7a80*/  FFMA.FTZ R21, R87.reuse, R23.reuse, R28 ;  /* 0x0000001757157223 */ /* 0x0c0fe2000001001c */
[----:B------:R-:W-:Y:S01]  /*7a90*/  FSEL R88, R88, -INF , !P5 ;  /* 0xff80000058587808 */ /* 0x000fe20006800000 */
[----:B------:R-:W-:Y:S01]  /*7aa0*/  FFMA.FTZ R20, R87, R23, R30 ;  /* 0x0000001757147223 */ /* 0x000fe2000001001e */
[----:B------:R-:W-:-:S02]  /*7ab0*/  FSEL R97, R18, -INF , !P6 ;  /* 0xff80000012617808 */ /* 0x000fc40007000000 */
[C---:B------:R-:W-:Y:S02]  /*7ac0*/  ISETP.GE.AND P2, PT, R22.reuse, R0, PT ;  /* 0x000000001600720c */ /* 0x040fe40003f46270 */
[-C--:B------:R-:W-:Y:S02]  /*7ad0*/  ISETP.GE.AND P5, PT, R22, R67.reuse, PT ;  /* 0x000000431600720c */ /* 0x080fe40003fa6270 */
[----:B------:R-:W-:Y:S02]  /*7ae0*/  I2FP.F32.U32 R18, R22 ;  /* 0x0000001600127245 */ /* 0x000fe40000201000 */
[----:B------:R-:W-:Y:S02]  /*7af0*/  P2R R22, PR, RZ, 0x8 ;  /* 0x00000008ff167803 */ /* 0x000fe40000000000 */
[----:B------:R-:W-:Y:S01]  /*7b00*/  ISETP.GE.AND P3, PT, R103, R67, PT ;  /* 0x000000436700720c */ /* 0x000fe20003f66270 */
[CC--:B------:R-:W-:Y:S01]  /*7b10*/  FFMA.FTZ R25, R87.reuse, R18.reuse, R25 ;  /* 0x0000001257197223 */ /* 0x0c0fe20000010019 */
[----:B------:R-:W-:Y:S01]  /*7b20*/  I2FP.F32.U32 R103, R103 ;  /* 0x0000006700677245 */ /* 0x000fe20000201000 */
[----:B------:R-:W-:Y:S01]  /*7b30*/  FFMA.FTZ R27, R87, R18, R27 ;  /* 0x00000012571b7223 */ /* 0x000fe2000001001b */
[----:B------:R-:W-:-:S02]  /*7b40*/  FSEL R21, R21, -INF , !P1 ;  /* 0xff80000015157808 */ /* 0x000fc40004800000 */
[C---:B------:R-:W-:Y:S01]  /*7b50*/  ISETP.GE.AND P6, PT, R16.reuse, R0, PT ;  /* 0x000000001000720c */ /* 0x040fe20003fc6270 */
[C---:B------:R-:W-:Y:S01]  /*7b60*/  FFMA.FTZ R12, R87.reuse, R103, R12 ;  /* 0x00000067570c7223 */ /* 0x040fe2000001000c */
[----:B------:R-:W-:Y:S01]  /*7b70*/  ISETP.GE.AND P1, PT, R16, R67, PT ;  /* 0x000000431000720c */ /* 0x000fe20003f26270 */
[----:B------:R-:W-:Y:S01]  /*7b80*/  FFMA.FTZ R103, R87, R103, R14 ;  /* 0x0000006757677223 */ /* 0x000fe2000001000e */
[----:B------:R-:W-:Y:S01]  /*7b90*/  I2FP.F32.U32 R16, R16 ;  /* 0x0000001000107245 */ /* 0x000fe20000201000 */
[----:B------:R-:W-:Y:S01]  /*7ba0*/  VIADD R14, R91, 0xffffffa0 ;  /* 0xffffffa05b0e7836 */ /* 0x000fe20000000000 */
[----:B------:R-:W-:Y:S02]  /*7bb0*/  FSEL R89, R26, -INF , !P4 ;  /* 0xff8000001a597808 */ /* 0x000fe40006000000 */
[----:B------:R-:W-:Y:S01]  /*7bc0*/  ISETP.NE.AND P4, PT, R22, RZ, PT ;  /* 0x000000ff1600720c */ /* 0x000fe20003f85270 */
[CC--:B------:R-:W-:Y:S01]  /*7bd0*/  FFMA.FTZ R30, R87.reuse, R16.reuse, R13 ;  /* 0x00000010571e7223 */ /* 0x0c0fe2000001000d */
[----:B------:R-:W-:Y:S01]  /*7be0*/  FFMA.FTZ R15, R87, R16, R15 ;  /* 0x00000010570f7223 */ /* 0x000fe2000001000f */
[C---:B------:R-:W-:Y:S01]  /*7bf0*/  VIADD R16, R91.reuse, 0xffffffa1 ;  /* 0xffffffa15b107836 */ /* 0x040fe20000000000 */
[----:B------:R-:W-:Y:S01]  /*7c00*/  FSEL R20, R20, -INF , !P0 ;  /* 0xff80000014147808 */ /* 0x000fe20004000000 */
[----:B------:R-:W-:Y:S01]  /*7c10*/  VIADD R13, R91, 0xffffffa8 ;  /* 0xffffffa85b0d7836 */ /* 0x000fe20000000000 */
[----:B------:R-:W-:-:S02]  /*7c20*/  FSEL R100, R25, -INF , !P2 ;  /* 0xff80000019647808 */ /* 0x000fc40005000000 */
[C---:B------:R-:W-:Y:S02]  /*7c30*/  ISETP.GE.AND P2, PT, R14.reuse, R0, PT ;  /* 0x000000000e00720c */ /* 0x040fe40003f46270 */
[-C--:B------:R-:W-:Y:S02]  /*7c40*/  ISETP.GE.AND P0, PT, R14, R67.reuse, PT ;  /* 0x000000430e00720c */ /* 0x080fe40003f06270 */
[----:B------:R-:W-:Y:S02]  /*7c50*/  FSEL R96, R12, -INF , !P4 ;  /* 0xff8000000c607808 */ /* 0x000fe40006000000 */
[----:B------:R-:W-:Y:S02]  /*7c60*/  I2FP.F32.U32 R14, R14 ;  /* 0x0000000e000e7245 */ /* 0x000fe40000201000 */
[----:B------:R-:W-:Y:S02]  /*7c70*/  I2FP.F32.U32 R12, R16 ;  /* 0x00000010000c7245 */ /* 0x000fe40000201000 */
[----:B------:R-:W-:Y:S01]  /*7c80*/  FSEL R103, R103, -INF , !P3 ;  /* 0xff80000067677808 */ /* 0x000fe20005800000 */
[C---:B------:R-:W-:Y:S01]  /*7c90*/  FFMA.FTZ R8, R87.reuse, R14, R8 ;  /* 0x0000000e57087223 */ /* 0x040fe20000010008 */
[----:B------:R-:W-:Y:S01]  /*7ca0*/  FSEL R30, R30, -INF , !P6 ;  /* 0xff8000001e1e7808 */ /* 0x000fe20007000000 */
[-C--:B------:R-:W-:Y:S01]  /*7cb0*/  FFMA.FTZ R9, R87, R12.reuse, R9 ;  /* 0x0000000c57097223 */ /* 0x080fe20000010009 */
[----:B------:R-:W-:Y:S01]  /*7cc0*/  FSEL R111, R27, -INF , !P5 ;  /* 0xff8000001b6f7808 */ /* 0x000fe20006800000 */
[----:B------:R-:W-:Y:S01]  /*7cd0*/  FFMA.FTZ R11, R87, R12, R11 ;  /* 0x0000000c570b7223 */ /* 0x000fe2000001000b */
[----:B------:R-:W-:Y:S01]  /*7ce0*/  ISETP.GE.AND P6, PT, R13, R0, PT ;  /* 0x000000000d00720c */ /* 0x000fe20003fc6270 */
[----:B------:R-:W-:Y:S01]  /*7cf0*/  VIADD R12, R91, 0xffffffb0 ;  /* 0xffffffb05b0c7836 */ /* 0x000fe20000000000 */
[----:B------:R-:W-:Y:S01]  /*7d00*/  ISETP.GE.AND P3, PT, R13, R67, PT ;  /* 0x000000430d00720c */ /* 0x000fe20003f66270 */
[----:B------:R-:W-:Y:S01]  /*7d10*/  FFMA.FTZ R10, R87, R14, R10 ;  /* 0x0000000e570a7223 */ /* 0x000fe2000001000a */
[----:B------:R-:W-:-:S02]  /*7d20*/  ISETP.GE.AND P5, PT, R16, R0, PT ;  /* 0x000000001000720c */ /* 0x000fc40003fa6270 */
[----:B------:R-:W-:Y:S02]  /*7d30*/  I2FP.F32.U32 R13, R13 ;  /* 0x0000000d000d7245 */ /* 0x000fe40000201000 */
[----:B------:R-:W-:Y:S02]  /*7d40*/  P2R R18, PR, RZ, 0x20 ;  /* 0x00000020ff127803 */ /* 0x000fe40000000000 */
[----:B------:R-:W-:Y:S01]  /*7d50*/  FSEL R132, R8, -INF , !P2 ;  /* 0xff80000008847808 */ /* 0x000fe20005000000 */
[----:B------:R-:W-:Y:S01]  /*7d60*/  FFMA.FTZ R90, R87, R13, R4 ;  /* 0x0000000d575a7223 */ /* 0x000fe20000010004 */
[----:B------:R-:W-:Y:S01]  /*7d70*/  ISETP.GE.AND P4, PT, R16, R67, PT ;  /* 0x000000431000720c */ /* 0x000fe20003f86270 */
[----:B------:R-:W-:Y:S01]  /*7d80*/  VIADD R4, R91, 0xffffffb1 ;  /* 0xffffffb15b047836 */ /* 0x000fe20000000000 */
[----:B------:R-:W-:Y:S01]  /*7d90*/  ISETP.GE.AND P2, PT, R12, R0, PT ;  /* 0x000000000c00720c */ /* 0x000fe20003f46270 */
[----:B------:R-:W-:Y:S01]  /*7da0*/  FFMA.FTZ R6, R87, R13, R6 ;  /* 0x0000000d57067223 */ /* 0x000fe20000010006 */
[----:B------:R-:W-:Y:S01]  /*7db0*/  FSEL R101, R15, -INF , !P1 ;  /* 0xff8000000f657808 */ /* 0x000fe20004800000 */
[C---:B------:R-:W-:Y:S01]  /*7dc0*/  VIADD R13, R91.reuse, 0xffffffa9 ;  /* 0xffffffa95b0d7836 */ /* 0x040fe20000000000 */
[----:B------:R-:W-:Y:S01]  /*7dd0*/  ISETP.NE.AND P1, PT, R18, RZ, PT ;  /* 0x000000ff1200720c */ /* 0x000fe20003f25270 */
[----:B------:R-:W-:Y:S01]  /*7de0*/  VIADD R15, R91, 0xffffffd0 ;  /* 0xffffffd05b0f7836 */ /* 0x000fe20000000000 */
[----:B------:R-:W-:-:S02]  /*7df0*/  FSEL R131, R10, -INF , !P0 ;  /* 0xff8000000a837808 */ /* 0x000fc40004000000 */
[----:B------:R-:W-:Y:S02]  /*7e00*/  FSEL R79, R11, -INF , !P4 ;  /* 0xff8000000b4f7808 */ /* 0x000fe40006000000 */
[----:B------:R-:W-:Y:S02]  /*7e10*/  P2R R10, PR, RZ, 0x4 ;  /* 0x00000004ff0a7803 */ /* 0x000fe40000000000 */
[C---:B------:R-:W-:Y:S02]  /*7e20*/  ISETP.GE.AND P4, PT, R4.reuse, R0, PT ;  /* 0x000000000400720c */ /* 0x040fe40003f86270 */
[----:B------:R-:W-:Y:S02]  /*7e30*/  ISETP.GE.AND P2, PT, R4, R67, PT ;  /* 0x000000430400720c */ /* 0x000fe40003f46270 */
[----:B------:R-:W-:Y:S02]  /*7e40*/  FSEL R130, R9, -INF , !P1 ;  /* 0xff80000009827808 */ /* 0x000fe40004800000 */
[----:B------:R-:W-:-:S02]  /*7e50*/  I2FP.F32.U32 R4, R4 ;  /* 0x0000000400047245 */ /* 0x000fc40000201000 */
[----:B------:R-:W-:Y:S02]  /*7e60*/  I2FP.F32.U32 R8, R13 ;  /* 0x0000000d00087245 */ /* 0x000fe40000201000 */
[----:B------:R-:W-:Y:S01]  /*7e70*/  I2FP.F32.U32 R9, R12 ;  /* 0x0000000c00097245 */ /* 0x000fe20000201000 */
[C---:B------:R-:W-:Y:S01]  /*7e80*/  FFMA.FTZ R76, R87.reuse, R4, R73 ;  /* 0x00000004574c7223 */ /* 0x040fe20000010049 */
[----:B------:R-:W-:Y:S01]  /*7e90*/  FSEL R77, R6, -INF , !P3 ;  /* 0xff800000064d7808 */ /* 0x000fe20005800000 */
[C---:B------:R-:W-:Y:S01]  /*7ea0*/  FFMA.FTZ R6, R87.reuse, R8, R5 ;  /* 0x0000000857067223 */ /* 0x040fe20000010005 */
[C---:B------:R-:W-:Y:S01]  /*7eb0*/  FFMA.FTZ R73, R87.reuse, R4, R75 ;  /* 0x0000000457497223 */ /* 0x040fe2000001004b */
[----:B------:R-:W-:Y:S01]  /*7ec0*/  FFMA.FTZ R74, R87, R9, R74 ;  /* 0x00000009574a7223 */ /* 0x000fe2000001004a */
[----:B------:R-:W-:Y:S01]  /*7ed0*/  ISETP.GE.AND P5, PT, R13, R0, PT ;  /* 0x000000000d00720c */ /* 0x000fe20003fa6270 */
[----:B------:R-:W-:Y:S01]  /*7ee0*/  FFMA.FTZ R7, R87, R8, R7 ;  /* 0x0000000857077223 */ /* 0x000fe20000010007 */
[----:B------:R-:W-:Y:S01]  /*7ef0*/  ISETP.GE.AND P1, PT, R12, R67, PT ;  /* 0x000000430c00720c */ /* 0x000fe20003f26270 */
[----:B------:R-:W-:-:S02]  /*7f00*/  VIADD R4, R91, 0xffffffb9 ;  /* 0xffffffb95b047836 */ /* 0x000fc40000000000 */
[----:B------:R-:W-:Y:S01]  /*7f10*/  FFMA.FTZ R78, R87, R9, R72 ;  /* 0x00000009574e7223 */ /* 0x000fe20000010048 */
[C---:B------:R-:W-:Y:S01]  /*7f20*/  VIADD R8, R91.reuse, 0xffffffb8 ;  /* 0xffffffb85b087836 */ /* 0x040fe20000000000 */
[----:B------:R-:W-:Y:S01]  /*7f30*/  FSEL R72, R6, -INF , !P5 ;  /* 0xff80000006487808 */ /* 0x000fe20006800000 */
[----:B------:R-:W-:Y:S01]  /*7f40*/  VIADD R5, R91, 0xffffffc0 ;  /* 0xffffffc05b057836 */ /* 0x000fe20000000000 */
[----:B------:R-:W-:Y:S02]  /*7f50*/  FSEL R75, R74, -INF , !P1 ;  /* 0xff8000004a4b7808 */ /* 0x000fe40004800000 */
[C---:B------:R-:W-:Y:S02]  /*7f60*/  ISETP.GE.AND P5, PT, R4.reuse, R0, PT ;  /* 0x000000000400720c */ /* 0x040fe40003fa6270 */
[----:B------:R-:W-:Y:S02]  /*7f70*/  ISETP.GE.AND P1, PT, R4, R67, PT ;  /* 0x000000430400720c */ /* 0x000fe40003f26270 */
[----:B------:R-:W-:-:S02]  /*7f80*/  I2FP.F32.U32 R6, R8 ;  /* 0x0000000800067245 */ /* 0x000fc40000201000 */
[----:B------:R-:W-:Y:S02]  /*7f90*/  I2FP.F32.U32 R4, R4 ;  /* 0x0000000400047245 */ /* 0x000fe40000201000 */
[-C--:B------:R-:W-:Y:S01]  /*7fa0*/  ISETP.GE.AND P0, PT, R13, R67.reuse, PT ;  /* 0x000000430d00720c */ /* 0x080fe20003f06270 */
[CC--:B------:R-:W-:Y:S01]  /*7fb0*/  FFMA.FTZ R68, R87.reuse, R6.reuse, R68 ;  /* 0x0000000657447223 */ /* 0x0c0fe20000010044 */
[----:B------:R-:W-:Y:S01]  /*7fc0*/  FSEL R76, R76, -INF , !P4 ;  /* 0xff8000004c4c7808 */ /* 0x000fe20006000000 */
[----:B------:R-:W-:Y:S01]  /*7fd0*/  FFMA.FTZ R70, R87, R6, R70 ;  /* 0x0000000657467223 */ /* 0x000fe20000010046 */
[----:B------:R-:W-:Y:S01]  /*7fe0*/  FSEL R73, R73, -INF , !P2 ;  /* 0xff80000049497808 */ /* 0x000fe20005000000 */
[----:B------:R-:W-:Y:S01]  /*7ff0*/  FFMA.FTZ R69, R87, R4, R69 ;  /* 0x0000000457457223 */ /* 0x000fe20000010045 */
[----:B------:R-:W-:Y:S01]  /*8000*/  ISETP.GE.AND P4, PT, R5, R0, PT ;  /* 0x000000000500720c */ /* 0x000fe20003f86270 */
[----:B------:R-:W-:Y:S01]  /*8010*/  FFMA.FTZ R71, R87, R4, R71 ;  /* 0x0000000457477223 */ /* 0x000fe20000010047 */
[----:B------:R-:W-:Y:S01]  /*8020*/  ISETP.GE.AND P2, PT, R5, R67, PT ;  /* 0x000000430500720c */ /* 0x000fe20003f46270 */
[----:B------:R-:W-:Y:S01]  /*8030*/  VIADD R4, R91, 0xffffffc1 ;  /* 0xffffffc15b047836 */ /* 0x000fe20000000000 */
[----:B------:R-:W-:-:S02]  /*8040*/  I2FP.F32.U32 R5, R5 ;  /* 0x0000000500057245 */ /* 0x000fc40000201000 */
[----:B------:R-:W-:Y:S01]  /*8050*/  FSEL R133, R7, -INF , !P0 ;  /* 0xff80000007857808 */ /* 0x000fe20004000000 */
[----:B------:R-:W-:Y:S01]  /*8060*/  VIADD R7, R91, 0xffffffd1 ;  /* 0xffffffd15b077836 */ /* 0x000fe20000000000 */
[C---:B------:R-:W-:Y:S01]  /*8070*/  ISETP.GE.AND P3, PT, R8.reuse, R0, PT ;  /* 0x000000000800720c */ /* 0x040fe20003f66270 */
[C---:B------:R-:W-:Y:S01]  /*8080*/  FFMA.FTZ R56, R87.reuse, R5, R56 ;  /* 0x0000000557387223 */ /* 0x040fe20000010038 */
        /* <DEDUP_REMOVED lines=8> */
[C---:B------:R-:W-:Y:S02]  /*8110*/  ISETP.GE.AND P3, PT, R4.reuse, R0, PT ;  /* 0x000000000400720c */ /* 0x040fe40003f66270 */
[----:B------:R-:W-:Y:S02]  /*8120*/  ISETP.GE.AND P0, PT, R4, R67, PT ;  /* 0x000000430400720c */ /* 0x000fe40003f06270 */
[----:B------:R-:W-:Y:S02]  /*8130*/  I2FP.F32.U32 R4, R4 ;  /* 0x0000000400047245 */ /* 0x000fe40000201000 */
[----:B------:R-:W-:Y:S02]  /*8140*/  FSEL R78, R78, -INF , !P6 ;  /* 0xff8000004e4e7808 */ /* 0x000fe40007000000 */
[----:B------:R-:W-:-:S02]  /*8150*/  FSEL R125, R71, -INF , !P1 ;  /* 0xff800000477d7808 */ /* 0x000fc40004800000 */
[----:B------:R-:W-:Y:S02]  /*8160*/  FSEL R80, R69, -INF , !P5 ;  /* 0xff80000045507808 */ /* 0x000fe40006800000 */
[C---:B------:R-:W-:Y:S02]  /*8170*/  ISETP.GE.AND P6, PT, R5.reuse, R0, PT ;  /* 0x000000000500720c */ /* 0x040fe40003fc6270 */
[----:B------:R-:W-:Y:S02]  /*8180*/  ISETP.GE.AND P1, PT, R5, R67, PT ;  /* 0x000000430500720c */ /* 0x000fe40003f26270 */
[----:B------:R-:W-:Y:S01]  /*8190*/  FSEL R71, R58, -INF , !P2 ;  /* 0xff8000003a477808 */ /* 0x000fe20005000000 */
[CC--:B------:R-:W-:Y:S01]  /*81a0*/  FFMA.FTZ R58, R87.reuse, R4.reuse, R57 ;  /* 0x00000004573a7223 */ /* 0x0c0fe20000010039 */
[----:B------:R-:W-:Y:S01]  /*81b0*/  I2FP.F32.U32 R5, R5 ;  /* 0x0000000500057245 */ /* 0x000fe20000201000 */
[----:B------:R-:W-:Y:S01]  /*81c0*/  FFMA.FTZ R57, R87, R4, R59 ;  /* 0x0000000457397223 */ /* 0x000fe2000001003b */
[----:B------:R-:W-:-:S02]  /*81d0*/  ISETP.GE.AND P5, PT, R8, R0, PT ;  /* 0x000000000800720c */ /* 0x000fc40003fa6270 */
[----:B------:R-:W-:Y:S01]  /*81e0*/  ISETP.GE.AND P2, PT, R8, R67, PT ;  /* 0x000000430800720c */ /* 0x000fe20003f46270 */
[CC--:B------:R-:W-:Y:S01]  /*81f0*/  FFMA.FTZ R6, R87.reuse, R5.reuse, R52 ;  /* 0x0000000557067223 */ /* 0x0c0fe20000010034 */
[----:B------:R-:W-:Y:S01]  /*8200*/  I2FP.F32.U32 R8, R8 ;  /* 0x0000000800087245 */ /* 0x000fe20000201000 */
[----:B------:R-:W-:Y:S01]  /*8210*/  FFMA.FTZ R4, R87, R5, R54 ;  /* 0x0000000557047223 */ /* 0x000fe20000010036 */
[----:B------:R-:W-:Y:S01]  /*8220*/  VIADD R5, R91, 0xffffffd8 ;  /* 0xffffffd85b057836 */ /* 0x000fe20000000000 */
[----:B------:R-:W-:Y:S02]  /*8230*/  FSEL R56, R56, -INF , !P4 ;  /* 0xff80000038387808 */ /* 0x000fe40006000000 */
        /* <DEDUP_REMOVED lines=8> */
[----:B------:R-:W-:Y:S01]  /*82c0*/  FSEL R58, R58, -INF , !P3 ;  /* 0xff8000003a3a7808 */ /* 0x000fe20005800000 */
[C---:B------:R-:W-:Y:S01]  /*82d0*/  FFMA.FTZ R48, R87.reuse, R15, R48 ;  /* 0x0000000f57307223 */ /* 0x040fe20000010030 */
[----:B------:R-:W-:Y:S01]  /*82e0*/  I2FP.F32.U32 R4, R7 ;  /* 0x0000000700047245 */ /* 0x000fe20000201000 */
[----:B------:R-:W-:Y:S01]  /*82f0*/  FFMA.FTZ R15, R87, R15, R50 ;  /* 0x0000000f570f7223 */ /* 0x000fe20000010032 */
[----:B------:R-:W-:Y:S02]  /*8300*/  FSEL R52, R52, -INF , !P5 ;  /* 0xff80000034347808 */ /* 0x000fe40006800000 */
[----:B------:R-:W-:Y:S01]  /*8310*/  ISETP.GE.AND P5, PT, R5, R0, PT ;  /* 0x000000000500720c */ /* 0x000fe20003fa6270 */
[-C--:B------:R-:W-:Y:S01]  /*8320*/  FFMA.FTZ R14, R87, R4.reuse, R49 ;  /* 0x00000004570e7223 */ /* 0x080fe20000010031 */
[----:B------:R-:W-:Y:S01]  /*8330*/  ISETP.GE.AND P3, PT, R5, R67, PT ;  /* 0x000000430500720c */ /* 0x000fe20003f66270 */
[----:B------:R-:W-:Y:S01]  /*8340*/  FFMA.FTZ R13, R87, R4, R51 ;  /* 0x00000004570d7223 */ /* 0x000fe20000010033 */
[----:B------:R-:W-:Y:S01]  /*8350*/  I2FP.F32.U32 R5, R5 ;  /* 0x0000000500057245 */ /* 0x000fe20000201000 */
[C---:B------:R-:W-:Y:S01]  /*8360*/  VIADD R4, R91.reuse, 0xffffffd9 ;  /* 0xffffffd95b047836 */ /* 0x040fe20000000000 */
[----:B------:R-:W-:Y:S01]  /*8370*/  FSEL R54, R6, -INF , !P6 ;  /* 0xff80000006367808 */ /* 0x000fe20007000000 */
[----:B------:R-:W-:Y:S01]  /*8380*/  VIADD R6, R91, 0xffffffe1 ;  /* 0xffffffe15b067836 */ /* 0x000fe20000000000 */
[----:B------:R-:W-:Y:S01]  /*8390*/  ISETP.GE.AND P6, PT, R7, R0, PT ;  /* 0x000000000700720c */ /* 0x000fe20003fc6270 */
[CC--:B------:R-:W-:Y:S01]  /*83a0*/  FFMA.FTZ R12, R87.reuse, R5.reuse, R44 ;  /* 0x00000005570c7223 */ /* 0x0c0fe2000001002c */
[----:B------:R-:W-:Y:S01]  /*83b0*/  FFMA.FTZ R46, R87, R5, R46 ;  /* 0x00000005572e7223 */ /* 0x000fe2000001002e */
[----:B------:R-:W-:Y:S01]  /*83c0*/  VIADD R5, R91, 0xffffffe0 ;  /* 0xffffffe05b057836 */ /* 0x000fe20000000000 */
[----:B------:R-:W-:-:S02]  /*83d0*/  FSEL R44, R48, -INF , !P4 ;  /* 0xff800000302c7808 */ /* 0x000fc40006000000 */
[----:B------:R-:W-:Y:S02]  /*83e0*/  FSEL R15, R15, -INF , !P0 ;  /* 0xff8000000f0f7808 */ /* 0x000fe40004000000 */
[C---:B------:R-:W-:Y:S02]  /*83f0*/  ISETP.GE.AND P4, PT, R4.reuse, R0, PT ;  /* 0x000000000400720c */ /* 0x040fe40003f86270 */
[----:B------:R-:W-:Y:S02]  /*8400*/  ISETP.GE.AND P0, PT, R4, R67, PT ;  /* 0x000000430400720c */ /* 0x000fe40003f06270 */
[----:B------:R-:W-:Y:S02]  /*8410*/  FSEL R53, R53, -INF , !P2 ;  /* 0xff80000035357808 */ /* 0x000fe40005000000 */
[----:B------:R-:W-:Y:S02]  /*8420*/  I2FP.F32.U32 R4, R4 ;  /* 0x0000000400047245 */ /* 0x000fe40000201000 */
[----:B------:R-:W-:-:S02]  /*8430*/  FSEL R14, R14, -INF , !P6 ;  /* 0xff8000000e0e7808 */ /* 0x000fc40007000000 */
[----:B------:R-:W-:Y:S02]  /*8440*/  FSEL R12, R12, -INF , !P5 ;  /* 0xff8000000c0c7808 */ /* 0x000fe40006800000 */
[----:B------:R-:W-:Y:S02]  /*8450*/  FSEL R49, R46, -INF , !P3 ;  /* 0xff8000002e317808 */ /* 0x000fe40005800000 */
[CC--:B------:R-:W-:Y:S02]  /*8460*/  ISETP.GE.AND P6, PT, R5.reuse, R0.reuse, PT ;  /* 0x000000000500720c */ /* 0x0c0fe40003fc6270 */
[-C--:B------:R-:W-:Y:S02]  /*8470*/  ISETP.GE.AND P2, PT, R5, R67.reuse, PT ;  /* 0x000000430500720c */ /* 0x080fe40003f46270 */
[C---:B------:R-:W-:Y:S02]  /*8480*/  ISETP.GE.AND P5, PT, R6.reuse, R0, PT ;  /* 0x000000000600720c */ /* 0x040fe40003fa6270 */
[----:B------:R-:W-:-:S02]  /*8490*/  ISETP.GE.AND P3, PT, R6, R67, PT ;  /* 0x000000430600720c */ /* 0x000fc40003f66270 */
[----:B------:R-:W-:Y:S02]  /*84a0*/  I2FP.F32.U32 R5, R5 ;  /* 0x0000000500057245 */ /* 0x000fe40000201000 */
[----:B------:R-:W-:Y:S02]  /*84b0*/  I2FP.F32.U32 R6, R6 ;  /* 0x0000000600067245 */ /* 0x000fe40000201000 */
[----:B------:R-:W-:Y:S01]  /*84c0*/  ISETP.GE.AND P1, PT, R7, R67, PT ;  /* 0x000000430700720c */ /* 0x000fe20003f26270 */
[CC--:B------:R-:W-:Y:S01]  /*84d0*/  FFMA.FTZ R7, R87.reuse, R4.reuse, R45 ;  /* 0x0000000457077223 */ /* 0x0c0fe2000001002d */
[C---:B------:R-:W-:Y:S01]  /*84e0*/  FFMA.FTZ R45, R87.reuse, R4, R47 ;  /* 0x00000004572d7223 */ /* 0x040fe2000001002f */
[CC--:B------:R-:W-:Y:S01]  /*84f0*/  FFMA.FTZ R40, R87.reuse, R5.reuse, R40 ;  /* 0x0000000557287223 */ /* 0x0c0fe20000010028 */
[C---:B------:R-:W-:Y:S01]  /*8500*/  FFMA.FTZ R4, R87.reuse, R5, R42 ;  /* 0x0000000557047223 */ /* 0x040fe2000001002a */
[----:B------:R-:W-:Y:S01]  /*8510*/  FFMA.FTZ R16, R87, R6, R41 ;  /* 0x0000000657107223 */ /* 0x000fe20000010029 */
[----:B------:R-:W-:-:S02]  /*8520*/  VIADD R5, R91, 0xfffffff0 ;  /* 0xfffffff05b057836 */ /* 0x000fc40000000000 */
[----:B------:R-:W-:Y:S01]  /*8530*/  FFMA.FTZ R41, R87, R6, R43 ;  /* 0x0000000657297223 */ /* 0x000fe2000001002b */
[----:B------:R-:W-:Y:S01]  /*8540*/  VIADD R6, R91, 0xffffffe9 ;  /* 0xffffffe95b067836 */ /* 0x000fe20000000000 */
[----:B------:R-:W-:Y:S02]  /*8550*/  FSEL R43, R4, -INF , !P2 ;  /* 0xff800000042b7808 */ /* 0x000fe40005000000 */
[----:B------:R-:W-:Y:S02]  /*8560*/  FSEL R16, R16, -INF , !P5 ;  /* 0xff80000010107808 */ /* 0x000fe40006800000 */
[C---:B------:R-:W-:Y:S02]  /*8570*/  ISETP.GE.AND P2, PT, R5.reuse, R0, PT ;  /* 0x000000000500720c */ /* 0x040fe40003f46270 */
[----:B------:R-:W-:Y:S02]  /*8580*/  ISETP.GE.AND P5, PT, R5, R67, PT ;  /* 0x000000430500720c */ /* 0x000fe40003fa6270 */
[----:B------:R-:W-:-:S02]  /*8590*/  I2FP.F32.U32 R5, R5 ;  /* 0x0000000500057245 */ /* 0x000fc40000201000 */
[----:B------:R-:W-:Y:S02]  /*85a0*/  FSEL R45, R45, -INF , !P0 ;  /* 0xff8000002d2d7808 */ /* 0x000fe40004000000 */
[----:B------:R-:W-:Y:S01]  /*85b0*/  FSEL R40, R40, -INF , !P6 ;  /* 0xff80000028287808 */ /* 0x000fe20007000000 */
[-C--:B------:R-:W-:Y:S01]  /*85c0*/  FFMA.FTZ R22, R87, R5.reuse, R34 ;  /* 0x0000000557167223 */ /* 0x080fe20000010022 */
[----:B------:R-:W-:Y:S01]  /*85d0*/  FSEL R42, R7, -INF , !P4 ;  /* 0xff800000072a7808 */ /* 0x000fe20006000000 */
[----:B------:R-:W-:Y:S01]  /*85e0*/  FFMA.FTZ R26, R87, R5, R32 ;  /* 0x00000005571a7223 */ /* 0x000fe20000010020 */
[C---:B------:R-:W-:Y:S01]  /*85f0*/  ISETP.GE.AND P6, PT, R6.reuse, R0, PT ;  /* 0x000000000600720c */ /* 0x040fe20003fc6270 */
[----:B------:R-:W-:Y:S01]  /*8600*/  VIADD R5, R91, 0xffffff91 ;  /* 0xffffff915b057836 */ /* 0x000fe20000000000 */
[----:B------:R-:W-:Y:S02]  /*8610*/  ISETP.GE.AND P0, PT, R6, R67, PT ;  /* 0x000000430600720c */ /* 0x000fe40003f06270 */
[----:B------:R-:W-:-:S02]  /*8620*/  I2FP.F32.U32 R7, R8 ;  /* 0x0000000800077245 */ /* 0x000fc40000201000 */
[----:B------:R-:W-:Y:S02]  /*8630*/  I2FP.F32.U32 R6, R6 ;  /* 0x0000000600067245 */ /* 0x000fe40000201000 */
[----:B------:R-:W-:Y:S01]  /*8640*/  ISETP.GE.AND P4, PT, R8, R0, PT ;  /* 0x000000000800720c */ /* 0x000fe20003f86270 */
[CC--:B------:R-:W-:Y:S01]  /*8650*/  FFMA.FTZ R36, R87.reuse, R7.reuse, R36 ;  /* 0x0000000757247223 */ /* 0x0c0fe20000010024 */
[----:B------:R-:W-:Y:S01]  /*8660*/  P2R R4, PR, RZ, 0x40 ;  /* 0x00000040ff047803 */ /* 0x000fe20000000000 */
[CC--:B------:R-:W-:Y:S01]  /*8670*/  FFMA.FTZ R18, R87.reuse, R6.reuse, R37 ;  /* 0x0000000657127223 */ /* 0x0c0fe20000010025 */
[----:B------:R-:W-:Y:S01]  /*8680*/  FFMA.FTZ R37, R87, R6, R39 ;  /* 0x0000000657257223 */ /* 0x000fe20000010027 */
[C---:B------:R-:W-:Y:S01]  /*8690*/  VIADD R6, R91.reuse, 0xfffffff1 ;  /* 0xfffffff15b067836 */ /* 0x040fe20000000000 */
[----:B------:R-:W-:Y:S01]  /*86a0*/  FSEL R22, R22, -INF , !P5 ;  /* 0xff80000016167808 */ /* 0x000fe20006800000 */
[----:B------:R-:W-:Y:S01]  /*86b0*/  VIADD R91, R91, 0xfffffff9 ;  /* 0xfffffff95b5b7836 */ /* 0x000fe20000000000 */
[----:B------:R-:W-:Y:S01]  /*86c0*/  ISETP.NE.AND P5, PT, R66, 0x1, PT ;  /* 0x000000014200780c */ /* 0x000fe20003fa5270 */
[----:B------:R-:W-:Y:S01]  /*86d0*/  FFMA.FTZ R38, R87, R7, R38 ;  /* 0x0000000757267223 */ /* 0x000fe20000010026 */
[----:B------:R-:W-:-:S02]  /*86e0*/  FSEL R32, R36, -INF , !P4 ;  /* 0xff80000024207808 */ /* 0x000fc40006000000 */
[----:B------:R-:W-:Y:S02]  /*86f0*/  FSEL R13, R13, -INF , !P1 ;  /* 0xff8000000d0d7808 */ /* 0x000fe40004800000 */
[----:B------:R-:W-:Y:S02]  /*8700*/  FSEL R41, R41, -INF , !P3 ;  /* 0xff80000029297808 */ /* 0x000fe40005800000 */
[----:B------:R-:W-:Y:S02]  /*8710*/  ISETP.NE.AND P4, PT, R4, RZ, PT ;  /* 0x000000ff0400720c */ /* 0x000fe40003f85270 */
[-C--:B------:R-:W-:Y:S02]  /*8720*/  ISETP.GE.AND P1, PT, R8, R67.reuse, PT ;  /* 0x000000430800720c */ /* 0x080fe40003f26270 */
[C---:B------:R-:W-:Y:S02]  /*8730*/  ISETP.GE.AND P6, PT, R6.reuse, R0, PT ;  /* 0x000000000600720c */ /* 0x040fe40003fc6270 */
[----:B------:R-:W-:-:S02]  /*8740*/  ISETP.GE.AND P3, PT, R6, R67, PT ;  /* 0x000000430600720c */ /* 0x000fc40003f66270 */
[----:B------:R-:W-:Y:S02]  /*8750*/  I2FP.F32.U32 R4, R6 ;  /* 0x0000000600047245 */ /* 0x000fe40000201000 */
[----:B------:R-:W-:Y:S02]  /*8760*/  I2FP.F32.U32 R6, R91 ;  /* 0x0000005b00067245 */ /* 0x000fe40000201000 */
[-C--:B------:R-:W-:Y:S01]  /*8770*/  I2FP.F32.U32 R8, R5.reuse ;  /* 0x0000000500087245 */ /* 0x080fe20000201000 */
[CC--:B------:R-:W-:Y:S01]  /*8780*/  FFMA.FTZ R28, R87.reuse, R4.reuse, R33 ;  /* 0x00000004571c7223 */ /* 0x0c0fe20000010021 */
[----:B------:R-:W-:Y:S01]  /*8790*/  I2FP.F32.U32 R10, R5 ;  /* 0x00000005000a7245 */ /* 0x000fe20000201000 */
[C---:B------:R-:W-:Y:S01]  /*87a0*/  FFMA.FTZ R25, R87.reuse, R4, R35 ;  /* 0x0000000457197223 */ /* 0x040fe20000010023 */
[----:B------:R-:W-:Y:S01]  /*87b0*/  FSEL R39, R38, -INF , !P1 ;  /* 0xff80000026277808 */ /* 0x000fe20004800000 */
[CC--:B------:R-:W-:Y:S01]  /*87c0*/  FFMA.FTZ R27, R87.reuse, R6.reuse, R29 ;  /* 0x00000006571b7223 */ /* 0x0c0fe2000001001d */
[----:B------:R-:W-:Y:S01]  /*87d0*/  FSEL R26, R26, -INF , !P2 ;  /* 0xff8000001a1a7808 */ /* 0x000fe20005000000 */
[----:B------:R-:W-:Y:S01]  /*87e0*/  FFMA.FTZ R23, R87, R6, R31 ;  /* 0x0000000657177223 */ /* 0x000fe2000001001f */
[----:B------:R-:W-:Y:S01]  /*87f0*/  ISETP.GE.AND P2, PT, R5, R0, PT ;  /* 0x000000000500720c */ /* 0x000fe20003f46270 */
[----:B------:R-:W-:Y:S01]  /*8800*/  FFMA.FTZ R4, R87, R8, R17 ;  /* 0x0000000857047223 */ /* 0x000fe20000010011 */
[----:B------:R-:W-:Y:S01]  /*8810*/  ISETP.GE.AND P1, PT, R5, R67, PT ;  /* 0x000000430500720c */ /* 0x000fe20003f26270 */
[----:B------:R-:W-:Y:S01]  /*8820*/  FFMA.FTZ R5, R87, R10, R19 ;  /* 0x0000000a57057223 */ /* 0x000fe20000010013 */
[----:B------:R-:W-:-:S02]  /*8830*/  FSEL R18, R18, -INF , !P4 ;  /* 0xff80000012127808 */ /* 0x000fc40006000000 */
[----:B------:R-:W-:Y:S02]  /*8840*/  FSEL R37, R37, -INF , !P0 ;  /* 0xff80000025257808 */ /* 0x000fe40004000000 */
        /* <DEDUP_REMOVED lines=20> */
.L_x_4227:
        /* <DEDUP_REMOVED lines=60> */
.L_x_4228:
[----:B------:R-:W1:Y:S02]  /*8d50*/  LDCU UR4, c[0x0][0x440] ;  /* 0x00008800ff0477ac */ /* 0x000e640008000800 */
[----:B-1----:R-:W-:-:S13]  /*8d60*/  ISETP.GE.AND P0, PT, R122, UR4, PT ;  /* 0x000000047a007c0c */ /* 0x002fda000bf06270 */
[CC--:B------:R-:W-:Y:S01]  /*8d70*/  @!P0 LEA R8, P1, R62.reuse, R112.reuse, 0x6 ;  /* 0x000000703e088211 */ /* 0x0c0fe200078230ff */
        /* <DEDUP_REMOVED lines=32> */
.L_x_4226:
        /* <DEDUP_REMOVED lines=35> */
[----:B------:R-:W-:Y:S02]  /*91b0*/  LOP3.LUT P1, RZ, R84, 0x4, RZ, 0xc0, !PT ;  /* 0x0000000454ff7812 */ /* 0x000fe4000782c0ff */
[----:B------:R-:W-:Y:S01]  /*91c0*/  LEA R120, R120, UR5, 0x1 ;  /* 0x0000000578787c11 */ /* 0x000fe2000f8e08ff */
[----:B------:R-:W3:Y:S04]  /*91d0*/  SHFL.BFLY PT, R6, R9, 0x2, 0x1f ;  /* 0x0c401f0009067f89 */ /* 0x000ee800000e0000 */
[----:B------:R-:W-:Y:S01]  /*91e0*/  LDSM.16.MT88.4 R104, [R120+0x3000] ;  /* 0x003000007868783b */ /* 0x000fe20000004200 */
[----:B--2---:R-:W-:-:S02]  /*91f0*/  FMNMX.FTZ R7, R8, R7, !PT ;  /* 0x0000000708077209 */ /* 0x004fc40007810000 */
[----:B---3--:R-:W-:-:S03]  /*9200*/  FMNMX.FTZ R6, R9, R6, !PT ;  /* 0x0000000609067209 */ /* 0x008fc60007810000 */
[----:B------:R-:W2:Y:S04]  /*9210*/  SHFL.BFLY PT, R70, R7, 0x1, 0x1f ;  /* 0x0c201f0007467f89 */ /* 0x000ea800000e0000 */
[----:B------:R-:W3:Y:S04]  /*9220*/  SHFL.BFLY PT, R69, R6, 0x1, 0x1f ;  /* 0x0c201f0006457f89 */ /* 0x000ee800000e0000 */
[----:B------:R-:W4:Y:S01]  /*9230*/  LDSM.16.MT88.4 R8, [R120+0x3400] ;  /* 0x003400007808783b */ /* 0x000f220000004200 */
[----:B--2---:R-:W-:-:S04]  /*9240*/  FMNMX.FTZ R70, R7, R70, !PT ;  /* 0x0000004607467209 */ /* 0x004fc80007810000 */
[C---:B------:R-:W-:Y:S01]  /*9250*/  FSETP.NEU.FTZ.AND P0, PT, R70.reuse, -INF , PT ;  /* 0xff8000004600780b */ /* 0x040fe20003f1d000 */
[----:B-1----:R-:W-:Y:S01]  /*9260*/  FMUL.FTZ R29, R70, UR4 ;  /* 0x00000004461d7c20 */ /* 0x002fe20008410000 */
[----:B---3--:R-:W-:-:S04]  /*9270*/  FMNMX.FTZ R69, R6, R69, !PT ;  /* 0x0000004506457209 */ /* 0x008fc80007810000 */
        /* <DEDUP_REMOVED lines=23> */
[----:B------:R-:W-:Y:S01]  /*93f0*/  IADD3 R30, PT, PT, R120, 0x3020, RZ ;  /* 0x00003020781e7810 */ /* 0x000fe20007ffe0ff */
        /* <DEDUP_REMOVED lines=26> */
[----:B------:R-:W-:Y:S01]  /*95a0*/  FFMA.FTZ R54, R54, UR4, -R29 ;  /* 0x0000000436367c23 */ /* 0x000fe2000801081d */
[--C-:B------:R-:W-:Y:S01]  /*95b0*/  FFMA.FTZ R58, R71, UR4, -R24.reuse ;  /* 0x00000004473a7c23 */ /* 0x100fe20008010818 */
[----:B------:R-:W-:Y:S01]  /*95c0*/  FFMA.FTZ R127, R55, UR4, -R24 ;  /* 0x00000004377f7c23 */ /* 0x000fe20008010818 */
[----:B------:R-:W-:Y:S01]  /*95d0*/  MUFU.EX2 R36, R36 ;  /* 0x0000002400247308 */ /* 0x000fe20000000800 */
[----:B------:R-:W-:Y:S01]  /*95e0*/  FADD.FTZ R82, R89, R82 ;  /* 0x0000005259527221 */ /* 0x000fe20000010000 */
[----:B--2---:R-:W-:Y:S01]  /*95f0*/  F2FP.BF16.F32.PACK_AB R99, R46, R83 ;  /* 0x000000532e63723e */ /* 0x004fe200000010ff */
[----:B------:R-:W-:Y:S01]  /*9600*/  FADD.FTZ R126, R129, R126 ;  /* 0x0000007e817e7221 */ /* 0x000fe20000010000 */
[----:B------:R-:W2:Y:S01]  /*9610*/  MUFU.EX2 R31, R31 ;  /* 0x0000001f001f7308 */ /* 0x000ea20000000800 */
[--C-:B------:R-:W-:Y:S01]  /*9620*/  FFMA.FTZ R45, R45, UR4, -R24.reuse ;  /* 0x000000042d2d7c23 */ /* 0x100fe20008010818 */
        /* <DEDUP_REMOVED lines=8> */
[----:B------:R-:W-:Y:S01]  /*96b0*/  FFMA.FTZ R88, R27, UR4, -R29 ;  /* 0x000000041b587c23 */ /* 0x000fe2000801081d */
[----:B------:R-:W-:Y:S01]  /*96c0*/  FADD.FTZ R48, R48, R89 ;  /* 0x0000005930307221 */ /* 0x000fe20000010000 */
[----:B------:R-:W-:Y:S01]  /*96d0*/  MUFU.EX2 R34, R34 ;  /* 0x0000002200227308 */ /* 0x000fe20000000800 */
[----:B------:R-:W-:Y:S01]  /*96e0*/  HMMA.16816.F32.BF16 R104, R96, R106, RZ ;  /* 0x0000006a6068723c */ /* 0x000fe200000418ff */
[----:B--2---:R-:W-:Y:S01]  /*96f0*/  F2FP.BF16.F32.PACK_AB R6, R31, R36 ;  /* 0x000000241f06723e */ /* 0x004fe200000010ff */
[--C-:B------:R-:W-:Y:S01]  /*9700*/  FFMA.FTZ R89, R23, UR4, -R24.reuse ;  /* 0x0000000417597c23 */ /* 0x100fe20008010818 */
[----:B------:R-:W2:Y:S01]  /*9710*/  MUFU.EX2 R17, R17 ;  /* 0x0000001100117308 */ /* 0x000ea20000000800 */
[--C-:B------:R-:W-:Y:S01]  /*9720*/  FFMA.FTZ R22, R22, UR4, -R24.reuse ;  /* 0x0000000416167c23 */ /* 0x100fe20008010818 */
[--C-:B------:R-:W-:Y:S01]  /*9730*/  FFMA.FTZ R25, R25, UR4, -R24.reuse ;  /* 0x0000000419197c23 */ /* 0x100fe20008010818 */
[----:B------:R-:W-:Y:S01]  /*9740*/  FFMA.FTZ R20, R20, UR4, -R24 ;  /* 0x0000000414147c23 */ /* 0x000fe20008010818 */
[----:B------:R-:W-:Y:S01]  /*9750*/  MUFU.EX2 R74, R74 ;  /* 0x0000004a004a7308 */ /* 0x000fe20000000800 */
[----:B------:R-:W-:-:S02]  /*9760*/  MOV R130, 0xffffffff ;  /* 0xffffffff00827802 */ /* 0x000fc40000000f00 */
[----:B-1----:R-:W-:Y:S01]  /*9770*/  F2FP.BF16.F32.PACK_AB R5, R19, R38 ;  /* 0x000000261305723e */ /* 0x002fe200000010ff */
[----:B------:R-:W1:Y:S04]  /*9780*/  MUFU.EX2 R59, R59 ;  /* 0x0000003b003b7308 */ /* 0x000e680000000800 */
[----:B------:R3:W-:Y:S01]  /*9790*/  MUFU.EX2 R72, R90 ;  /* 0x0000005a00487308 */ /* 0x0007e20000000800 */
[----:B--2---:R-:W-:-:S03]  /*97a0*/  F2FP.BF16.F32.PACK_AB R7, R17, R34 ;  /* 0x000000221107723e */ /* 0x004fc600000010ff */
[----:B------:R-:W-:Y:S04]  /*97b0*/  MUFU.EX2 R47, R47 ;  /* 0x0000002f002f7308 */ /* 0x000fe80000000800 */
[----:B------:R-:W-:Y:S01]  /*97c0*/  MUFU.EX2 R68, R68 ;  /* 0x0000004400447308 */ /* 0x000fe20000000800 */
[C---:B----4-:R-:W-:Y:S01]  /*97d0*/  HMMA.16816.F32.BF16 R108, R4.reuse, R8, R108 ;  /* 0x00000008046c723c */ /* 0x050fe2000004186c */
[----:B------:R-:W-:Y:S02]  /*97e0*/  IADD3 R8, PT, PT, R120, 0x3000, RZ ;  /* 0x0000300078087810 */ /* 0x000fe40007ffe0ff */
[----:B------:R-:W2:Y:S02]  /*97f0*/  MUFU.EX2 R51, R51 ;  /* 0x0000003300337308 */ /* 0x000ea40000000800 */
[----:B------:R-:W-:Y:S01]  /*9800*/  @P1 IADD3 R30, PT, PT, R8, -0x20, RZ ;  /* 0xffffffe0081e1810 */ /* 0x000fe20007ffe0ff */
[--C-:B---3--:R-:W-:Y:S01]  /*9810*/  FFMA.FTZ R90, R78, UR4, -R29.reuse ;  /* 0x000000044e5a7c23 */ /* 0x108fe2000801081d */
[----:B------:R-:W-:Y:S01]  /*9820*/  MUFU.EX2 R50, R50 ;  /* 0x0000003200327308 */ /* 0x000fe20000000800 */
[----:B------:R-:W-:Y:S01]  /*9830*/  HMMA.16816.F32.BF16 R104, R4, R10, R104 ;  /* 0x0000000a0468723c */ /* 0x000fe20000041868 */
[----:B------:R-:W-:Y:S01]  /*9840*/  FFMA.FTZ R78, R128, UR4, -R29 ;  /* 0x00000004804e7c23 */ /* 0x000fe2000801081d */
[----:B------:R-:W3:Y:S01]  /*9850*/  LDSM.16.MT88.4 R8, [R30] ;  /* 0x000000001e08783b */ /* 0x000ee20000004200 */
        /* <DEDUP_REMOVED lines=8> */
[----:B------:R-:W5:Y:S04]  /*98e0*/  MUFU.EX2 R73, R73 ;  /* 0x0000004900497308 */ /* 0x000f680000000800 */
[----:B------:R-:W-:Y:S01]  /*98f0*/  MUFU.EX2 R125, R125 ;  /* 0x0000007d007d7308 */ /* 0x000fe20000000800 */
[C---:B---3--:R-:W-:Y:S03]  /*9900*/  HMMA.16816.F32.BF16 R100, R96.reuse, R8, RZ ;  /* 0x000000086064723c */ /* 0x048fe600000418ff */
[----:B------:R-:W3:Y:S04]  /*9910*/  MUFU.EX2 R56, R56 ;  /* 0x0000003800387308 */ /* 0x000ee80000000800 */
        /* <DEDUP_REMOVED lines=13> */
[----:B------:R-:W-:-:S02]  /*99f0*/  F2FP.BF16.F32.PACK_AB R4, R59, R74 ;  /* 0x0000004a3b04723e */ /* 0x000fc400000010ff */
[----:B--2---:R-:W-:Y:S02]  /*9a00*/  F2FP.BF16.F32.PACK_AB R5, R51, R68 ;  /* 0x000000443305723e */ /* 0x004fe400000010ff */
        /* <DEDUP_REMOVED lines=21> */
[----:B------:R-:W-:Y:S01]  /*9b60*/  MUFU.EX2 R53, R127 ;  /* 0x0000007f00357308 */ /* 0x000fe20000000800 */
[----:B------:R-:W-:Y:S01]  /*9b70*/  FADD.FTZ R57, R83, R82 ;  /* 0x0000005253397221 */ /* 0x000fe20000010000 */
[--C-:B------:R-:W-:Y:S01]  /*9b80*/  FFMA.FTZ R83, R44, UR4, -R29.reuse ;  /* 0x000000042c537c23 */ /* 0x100fe2000801081d */
[--C-:B------:R-:W-:Y:S01]  /*9b90*/  FFMA.FTZ R44, R14, UR4, -R29.reuse ;  /* 0x000000040e2c7c23 */ /* 0x100fe2000801081d */
[----:B------:R3:W2:Y:S01]  /*9ba0*/  MUFU.EX2 R71, R4 ;  /* 0x0000000400477308 */ /* 0x0006a20000000800 */
[----:B------:R-:W-:-:S03]  /*9bb0*/  FFMA.FTZ R82, R12, UR4, -R29 ;  /* 0x000000040c527c23 */ /* 0x000fc6000801081d */
[----:B------:R-:W4:Y:S04]  /*9bc0*/  MUFU.EX2 R55, R7 ;  /* 0x0000000700377308 */ /* 0x000f280000000800 */
[----:B------:R-:W5:Y:S04]  /*9bd0*/  MUFU.EX2 R52, R52 ;  /* 0x0000003400347308 */ /* 0x000f680000000800 */
[----:B------:R-:W-:Y:S01]  /*9be0*/  MUFU.EX2 R83, R83 ;  /* 0x0000005300537308 */ /* 0x000fe20000000800 */
[----:B---3--:R-:W-:Y:S02]  /*9bf0*/  F2FP.BF16.F32.PACK_AB R4, R56, R125 ;  /* 0x0000007d3804723e */ /* 0x008fe400000010ff */
[----:B--2---:R-:W-:Y:S01]  /*9c00*/  F2FP.BF16.F32.PACK_AB R6, R71, R54 ;  /* 0x000000364706723e */ /* 0x004fe200000010ff */
[----:B------:R-:W2:Y:S01]  /*9c10*/  MUFU.EX2 R44, R44 ;  /* 0x0000002c002c7308 */ /* 0x000ea20000000800 */
[----:B----4-:R-:W-:-:S02]  /*9c20*/  F2FP.BF16.F32.PACK_AB R5, R55, R58 ;  /* 0x0000003a3705723e */ /* 0x010fc400000010ff */
[----:B-----5:R-:W-:-:S07]  /*9c30*/  F2FP.BF16.F32.PACK_AB R7, R52, R53 ;  /* 0x000000353407723e */ /* 0x020fce00000010ff */
        /* <DEDUP_REMOVED lines=8> */
[----:B------:R-:W-:Y:S01]  /*9cc0*/  FFMA.FTZ R7, R42, UR4, -R29 ;  /* 0x000000042a077c23 */ /* 0x000fe2000801081d */
[--C-:B------:R-:W-:Y:S01]  /*9cd0*/  FFMA.FTZ R6, R13, UR4, -R24.reuse ;  /* 0x000000040d067c23 */ /* 0x100fe20008010818 */
[----:B------:R-:W-:Y:S01]  /*9ce0*/  FADD.FTZ R4, R38, R5 ;  /* 0x0000000526047221 */ /* 0x000fe20000010000 */
[----:B------:R-:W-:Y:S01]  /*9cf0*/  FFMA.FTZ R38, R49, UR4, -R24 ;  /* 0x0000000431267c23 */ /* 0x000fe20008010818 */
[----:B------:R-:W-:Y:S01]  /*9d00*/  FADD.FTZ R5, R33, R48 ;  /* 0x0000003021057221 */ /* 0x000fe20000010000 */
[----:B------:R-:W-:Y:S01]  /*9d10*/  MUFU.EX2 R42, R82 ;  /* 0x00000052002a7308 */ /* 0x000fe20000000800 */
[----:B------:R-:W3:Y:S01]  /*9d20*/  LDSM.16.MT88.4 R12, [R30+0x1400] ;  /* 0x001400001e0c783b */ /* 0x000ee20000004200 */
[----:B------:R-:W-:Y:S01]  /*9d30*/  FADD.FTZ R19, R19, R4 ;  /* 0x0000000413137221 */ /* 0x000fe20000010000 */
[----:B------:R-:W-:Y:S01]  /*9d40*/  FADD.FTZ R36, R36, R5 ;  /* 0x0000000524247221 */ /* 0x000fe20000010000 */
[----:B------:R-:W-:Y:S01]  /*9d50*/  MUFU.EX2 R57, R7 ;  /* 0x0000000700397308 */ /* 0x000fe20000000800 */
[----:B--2---:R-:W-:Y:S01]  /*9d60*/  F2FP.BF16.F32.PACK_AB R4, R44, R83 ;  /* 0x000000532c04723e */ /* 0x004fe200000010ff */
[----:B------:R-:W-:Y:S01]  /*9d70*/  FADD.FTZ R34, R34, R19 ;  /* 0x0000001322227221 */ /* 0x000fe20000010000 */
[----:B------:R-:W-:Y:S01]  /*9d80*/  FADD.FTZ R19, R31, R36 ;  /* 0x000000241f137221 */ /* 0x000fe20000010000 */
[----:B------:R-:W-:Y:S01]  /*9d90*/  MUFU.EX2 R46, R46 ;  /* 0x0000002e002e7308 */ /* 0x000fe20000000800 */
[--C-:B------:R-:W-:Y:S01]  /*9da0*/  FFMA.FTZ R31, R32, UR4, -R29.reuse ;  /* 0x00000004201f7c23 */ /* 0x100fe2000801081d */
[----:B------:R-:W-:Y:S01]  /*9db0*/  FADD.FTZ R17, R17, R34 ;  /* 0x0000002211117221 */ /* 0x000fe20000010000 */
[----:B------:R-:W-:Y:S01]  /*9dc0*/  FFMA.FTZ R32, R18, UR4, -R29 ;  /* 0x0000000412207c23 */ /* 0x000fe2000801081d */
[----:B------:R-:W2:Y:S01]  /*9dd0*/  MUFU.EX2 R49, R6 ;  /* 0x0000000600317308 */ /* 0x000ea20000000800 */
        /* <DEDUP_REMOVED lines=10> */
[----:B------:R5:W-:Y:S01]  /*9e80*/  MUFU.EX2 R34, R36 ;  /* 0x0000002400227308 */ /* 0x000be20000000800 */
[----:B------:R-:W-:Y:S01]  /*9e90*/  FADD.FTZ R47, R47, R72 ;  /* 0x000000482f2f7221 */ /* 0x000fe20000010000 */
[----:B--2---:R-:W-:Y:S01]  /*9ea0*/  F2FP.BF16.F32.PACK_AB R5, R49, R46 ;  /* 0x0000002e3105723e */ /* 0x004fe200000010ff */
[----:B------:R-:W-:Y:S01]  /*9eb0*/  FADD.FTZ R35, R35, R50 ;  /* 0x0000003223237221 */ /* 0x000fe20000010000 */
[----:B------:R-:W-:Y:S01]  /*9ec0*/  F2FP.BF16.F32.PACK_AB R6, R57, R42 ;  /* 0x0000002a3906723e */ /* 0x000fe200000010ff */
[----:B------:R-:W-:Y:S01]  /*9ed0*/  MUFU.EX2 R31, R31 ;  /* 0x0000001f001f7308 */ /* 0x000fe20000000800 */
[----:B------:R-:W-:Y:S01]  /*9ee0*/  FADD.FTZ R90, R90, R47 ;  /* 0x0000002f5a5a7221 */ /* 0x000fe20000010000 */
[----:B------:R-:W-:Y:S02]  /*9ef0*/  FADD.FTZ R80, R80, R35 ;  /* 0x0000002350507221 */ /* 0x000fe40000010000 */
[----:B------:R-:W-:Y:S01]  /*9f00*/  MUFU.EX2 R32, R32 ;  /* 0x0000002000207308 */ /* 0x000fe20000000800 */
[----:B----4-:R-:W-:Y:S01]  /*9f10*/  F2FP.BF16.F32.PACK_AB R7, R33, R38 ;  /* 0x000000262107723e */ /* 0x010fe200000010ff */
[----:B------:R-:W-:Y:S01]  /*9f20*/  FFMA.FTZ R45, R16, UR4, -R29 ;  /* 0x00000004102d7c23 */ /* 0x000fe2000801081d */
[----:B------:R-:W-:Y:S01]  /*9f30*/  FADD.FTZ R79, R79, R90 ;  /* 0x0000005a4f4f7221 */ /* 0x000fe20000010000 */
[----:B------:R-:W2:Y:S01]  /*9f40*/  LDSM.16.MT88.4 R16, [R30+0x1800] ;  /* 0x001800001e10783b */ /* 0x000ea20000004200 */
[----:B-----5:R-:W-:Y:S01]  /*9f50*/  FFMA.FTZ R36, R39, UR4, -R24 ;  /* 0x0000000427247c23 */ /* 0x020fe20008010818 */
[----:B------:R-:W-:Y:S01]  /*9f60*/  MUFU.EX2 R40, R40 ;  /* 0x0000002800287308 */ /* 0x000fe20000000800 */
[----:B------:R-:W-:Y:S01]  /*9f70*/  FADD.FTZ R75, R75, R80 ;  /* 0x000000504b4b7221 */ /* 0x000fe20000010000 */
[----:B-1----:R-:W-:Y:S01]  /*9f80*/  HMMA.16816.F32.BF16 R108, R4, R8, R108 ;  /* 0x00000008046c723c */ /* 0x002fe2000004186c */
[----:B------:R-:W-:Y:S01]  /*9f90*/  FADD.FTZ R78, R78, R79 ;  /* 0x0000004f4e4e7221 */ /* 0x000fe20000010000 */
[----:B------:R-:W1:Y:S01]  /*9fa0*/  MUFU.EX2 R45, R45 ;  /* 0x0000002d002d7308 */ /* 0x000e620000000800 */
[----:B------:R-:W-:-:S02]  /*9fb0*/  FADD.FTZ R76, R76, R75 ;  /* 0x0000004b4c4c7221 */ /* 0x000fc40000010000 */
[----:B------:R-:W-:Y:S01]  /*9fc0*/  FADD.FTZ R78, R77, R78 ;  /* 0x0000004e4d4e7221 */ /* 0x000fe20000010000 */
[----:B------:R4:W5:Y:S01]  /*9fd0*/  MUFU.EX2 R39, R41 ;  /* 0x0000002900277308 */ /* 0x0009620000000800 */
[----:B------:R-:W-:Y:S01]  /*9fe0*/  FADD.FTZ R73, R73, R76 ;  /* 0x0000004c49497221 */ /* 0x000fe20000010000 */
[----:B------:R-:W-:Y:S01]  /*9ff0*/  HMMA.16816.F32.BF16 R104, R4, R10, R104 ;  /* 0x0000000a0468723c */ /* 0x000fe20000041868 */
[----:B------:R-:W2:Y:S01]  /*a000*/  LDSM.16.MT88.4 R8, [R120+0x4800] ;  /* 0x004800007808783b */ /* 0x000ea20000004200 */
[----:B------:R-:W5:Y:S01]  /*a010*/  MUFU.EX2 R36, R36 ;  /* 0x0000002400247308 */ /* 0x000f620000000800 */
[----:B------:R-:W-:Y:S01]  /*a020*/  FADD.FTZ R23, R125, R78 ;  /* 0x0000004e7d177221 */ /* 0x000fe20000010000 */
[----:B------:R-:W-:-:S03]  /*a030*/  FADD.FTZ R58, R58, R73 ;  /* 0x000000493a3a7221 */ /* 0x000fc60000010000 */
[----:B------:R-:W-:Y:S01]  /*a040*/  FADD.FTZ R23, R56, R23 ;  /* 0x0000001738177221 */ /* 0x000fe20000010000 */
[----:B---3--:R-:W-:Y:S01]  /*a050*/  HMMA.16816.F32.BF16 R100, R4, R12, R100 ;  /* 0x0000000c0464723c */ /* 0x008fe20000041864 */
[----:B------:R-:W-:Y:S01]  /*a060*/  FADD.FTZ R58, R55, R58 ;  /* 0x0000003a373a7221 */ /* 0x000fe20000010000 */
[--C-:B----4-:R-:W-:Y:S01]  /*a070*/  FFMA.FTZ R41, R26, UR4, -R29.reuse ;  /* 0x000000041a297c23 */ /* 0x110fe2000801081d */
[----:B------:R-:W-:Y:S02]  /*a080*/  FFMA.FTZ R26, R28, UR4, -R29 ;  /* 0x000000041c1a7c23 */ /* 0x000fe4000801081d */
[----:B------:R-:W-:-:S03]  /*a090*/  FADD.FTZ R53, R53, R58 ;  /* 0x0000003a35357221 */ /* 0x000fc60000010000 */
[----:B------:R-:W-:Y:S01]  /*a0a0*/  HMMA.16816.F32.BF16 R96, R4, R14, R96 ;  /* 0x0000000e0460723c */ /* 0x000fe20000041860 */
[----:B------:R-:W3:Y:S01]  /*a0b0*/  LDSM.16.MT88.4 R12, [R120+0x4c00] ;  /* 0x004c0000780c783b */ /* 0x000ee20000004200 */
[----:B-1----:R-:W-:Y:S01]  /*a0c0*/  F2FP.BF16.F32.PACK_AB R4, R45, R34 ;  /* 0x000000222d04723e */ /* 0x002fe200000010ff */
[----:B------:R-:W-:Y:S01]  /*a0d0*/  MUFU.EX2 R26, R26 ;  /* 0x0000001a001a7308 */ /* 0x000fe20000000800 */
[----:B-----5:R-:W-:Y:S01]  /*a0e0*/  F2FP.BF16.F32.PACK_AB R5, R39, R40 ;  /* 0x000000282705723e */ /* 0x020fe200000010ff */
[----:B------:R-:W-:Y:S01]  /*a0f0*/  FADD.FTZ R53, R52, R53 ;  /* 0x0000003534357221 */ /* 0x000fe20000010000 */
[----:B------:R-:W-:Y:S02]  /*a100*/  F2FP.BF16.F32.PACK_AB R6, R32, R31 ;  /* 0x0000001f2006723e */ /* 0x000fe400000010ff */
[----:B------:R-:W-:Y:S01]  /*a110*/  F2FP.BF16.F32.PACK_AB R7, R37, R36 ;  /* 0x000000242507723e */ /* 0x000fe200000010ff */
        /* <DEDUP_REMOVED lines=12> */
[C---:B------:R-:W-:Y:S01]  /*a1e0*/  HMMA.16816.F32.BF16 R108, R4.reuse, R8, R108 ;  /* 0x00000008046c723c */ /* 0x040fe2000004186c */
[----:B------:R-:W-:Y:S01]  /*a1f0*/  FFMA.FTZ R8, R21, UR4, -R29 ;  /* 0x0000000415087c23 */ /* 0x000fe2000801081d */
[----:B------:R-:W-:Y:S01]  /*a200*/  FADD.FTZ R42, R42, R17 ;  /* 0x000000112a2a7221 */ /* 0x000fe20000010000 */
[----:B------:R-:W1:Y:S01]  /*a210*/  MUFU.EX2 R21, R41 ;  /* 0x0000002900157308 */ /* 0x000e620000000800 */
[----:B------:R-:W-:Y:S02]  /*a220*/  FADD.FTZ R36, R36, R39 ;  /* 0x0000002724247221 */ /* 0x000fe40000010000 */
[----:B------:R-:W-:Y:S01]  /*a230*/  FADD.FTZ R57, R57, R42 ;  /* 0x0000002a39397221 */ /* 0x000fe20000010000 */
[----:B------:R2:W4:Y:S01]  /*a240*/  MUFU.EX2 R27, R8 ;  /* 0x00000008001b7308 */ /* 0x0005220000000800 */
[----:B------:R-:W-:Y:S01]  /*a250*/  HMMA.16816.F32.BF16 R104, R4, R10, R104 ;  /* 0x0000000a0468723c */ /* 0x000fe20000041868 */
[----:B------:R-:W-:Y:S01]  /*a260*/  F2FP.BF16.F32.PACK_AB R5, R25, R22 ;  /* 0x000000161905723e */ /* 0x000fe200000010ff */
[----:B------:R-:W-:Y:S01]  /*a270*/  FADD.FTZ R37, R37, R36 ;  /* 0x0000002425257221 */ /* 0x000fe20000010000 */
[----:B------:R-:W-:-:S03]  /*a280*/  F2FP.BF16.F32.PACK_AB R7, R89, R20 ;  /* 0x000000145907723e */ /* 0x000fc600000010ff */
[----:B------:R-:W-:Y:S01]  /*a290*/  FADD.FTZ R22, R22, R37 ;  /* 0x0000002516167221 */ /* 0x000fe20000010000 */
[----:B-1----:R-:W-:-:S03]  /*a2a0*/  F2FP.BF16.F32.PACK_AB R4, R26, R21 ;  /* 0x000000151a04723e */ /* 0x002fc600000010ff */
[----:B------:R-:W-:Y:S01]  /*a2b0*/  FADD.FTZ R25, R25, R22 ;  /* 0x0000001619197221 */ /* 0x000fe20000010000 */
[----:B--2---:R-:W1:Y:S01]  /*a2c0*/  LDSM.16.MT88.4 R8, [R30+0x1c00] ;  /* 0x001c00001e08783b */ /* 0x004e620000004200 */
[----:B----4-:R-:W-:Y:S02]  /*a2d0*/  F2FP.BF16.F32.PACK_AB R6, R88, R27 ;  /* 0x0000001b5806723e */ /* 0x010fe400000010ff */
[----:B------:R-:W-:-:S04]  /*a2e0*/  FADD.FTZ R20, R20, R25 ;  /* 0x0000001914147221 */ /* 0x000fc80000010000 */
[----:B------:R-:W-:Y:S01]  /*a2f0*/  FADD.FTZ R89, R89, R20 ;  /* 0x0000001459597221 */ /* 0x000fe20000010000 */
[----:B---3--:R-:W-:Y:S01]  /*a300*/  HMMA.16816.F32.BF16 R108, R4, R12, R108 ;  /* 0x0000000c046c723c */ /* 0x008fe2000004186c */
[----:B------:R-:W-:-:S04]  /*a310*/  FADD.FTZ R12, R34, R57 ;  /* 0x00000039220c7221 */ /* 0x000fc80000010000 */
[----:B------:R-:W-:-:S03]  /*a320*/  FADD.FTZ R12, R45, R12 ;  /* 0x0000000c2d0c7221 */ /* 0x000fc60000010000 */
[----:B------:R-:W-:Y:S01]  /*a330*/  HMMA.16816.F32.BF16 R104, R4, R14, R104 ;  /* 0x0000000e0468723c */ /* 0x000fe20000041868 */
[----:B------:R-:W-:-:S04]  /*a340*/  FADD.FTZ R31, R31, R12 ;  /* 0x0000000c1f1f7221 */ /* 0x000fc80000010000 */
[----:B------:R-:W-:-:S04]  /*a350*/  FADD.FTZ R32, R32, R31 ;  /* 0x0000001f20207221 */ /* 0x000fc80000010000 */
        /* <DEDUP_REMOVED lines=74> */
.L_x_4230:
[----:B------:R-:W-:Y:S01]  /*a800*/  UMOV UR4, URZ ;  /* 0x000000ff00047c82 */ /* 0x000fe20008000000 */
[----:B------:R-:W-:Y:S01]  /*a810*/  IMAD.SHL.U32 R60, R60, 0x80, RZ ;  /* 0x000000803c3c7824 */ /* 0x000fe200078e00ff */
[----:B------:R-:W-:-:S05]  /*a820*/  IADD3 R4, P0, PT, RZ, -UR4, RZ ;  /* 0x80000004ff047c10 */ /* 0x000fca000ff1e0ff */
[----:B------:R-:W-:-:S05]  /*a830*/  IMAD.X R60, RZ, RZ, ~R60, P0 ;  /* 0x000000ffff3c7224 */ /* 0x000fca00000e0e3c */
[----:B------:R-:W-:-:S04]  /*a840*/  SHF.R.S64 R5, R4, 0x1f, R60 ;  /* 0x0000001f04057819 */ /* 0x000fc8000000103c */
[----:B------:R-:W-:-:S04]  /*a850*/  IADD3 R114, P0, PT, R5, R114, RZ ;  /* 0x0000007205727210 */ /* 0x000fc80007f1e0ff */
[----:B------:R-:W-:-:S09]  /*a860*/  LEA.HI.X.SX32 R115, R60, R115, 0x1, P0 ;  /* 0x000000733c737211 */ /* 0x000fd200000f0eff */
.L_x_4231:
[----:B------:R-:W1:Y:S01]  /*a870*/  LDCU UR4, c[0x0][0x440] ;  /* 0x00008800ff0477ac */ /* 0x000e620008000800 */
[----:B------:R-:W-:Y:S01]  /*a880*/  IADD3 R6, P0, PT, R113, R114, RZ ;  /* 0x0000007271067210 */ /* 0x000fe20007f1e0ff */
[----:B------:R-:W-:Y:S01]  /*a890*/  IMAD.IADD R128, R85, 0x1, R92 ;  /* 0x0000000155807824 */ /* 0x000fe200078e025c */
[----:B------:R-:W-:Y:S02]  /*a8a0*/  LEA R123, R123, UR5, 0x1 ;  /* 0x000000057b7b7c11 */ /* 0x000fe4000f8e08ff */
[----:B------:R-:W-:Y:S01]  /*a8b0*/  IADD3 R4, P1, PT, R6, R113, RZ ;  /* 0x0000007106047210 */ /* 0x000fe20007f3e0ff */
[----:B------:R-:W-:Y:S02]  /*a8c0*/  IMAD.X R7, R124, 0x1, R115, P0 ;  /* 0x000000017c077824 */ /* 0x000fe400000e0673 */
[----:B------:R-:W-:Y:S02]  /*a8d0*/  IMAD.IADD R92, R92, 0x1, R123 ;  /* 0x000000015c5c7824 */ /* 0x000fe400078e027b */
        /* <DEDUP_REMOVED lines=41> */
[----:B------:R-:W-:Y:S01]  /*ab70*/  LDSM.16.M88.4 R76, [R92+0x1800] ;  /* 0x001800005c4c783b */ /* 0x000fe20000000200 */
[----:B---3--:R-:W-:Y:S03]  /*ab80*/  HMMA.16816.F32.BF16 R40, R52, R36, RZ ;  /* 0x000000243428723c */ /* 0x008fe600000418ff */
[----:B------:R-:W-:Y:S04]  /*ab90*/  LDSM.16.M88.4 R72, [R123+0x2800] ;  /* 0x002800007b48783b */ /* 0x000fe80000000200 */
[----:B------:R-:W0:Y:S01]  /*aba0*/  LDGDEPBAR ;  /* 0x00000000000079af */ /* 0x000e220000000000 */
[C---:B------:R-:W-:Y:S08]  /*abb0*/  HMMA.16816.F32.BF16 R48, R128.reuse, R24, R48 ;  /* 0x000000188030723c */ /* 0x040ff00000041830 */
[----:B------:R-:W-:Y:S08]  /*abc0*/  HMMA.16816.F32.BF16 R44, R128, R26, R44 ;  /* 0x0000001a802c723c */ /* 0x000ff0000004182c */
[C---:B------:R-:W-:Y:S08]  /*abd0*/  HMMA.16816.F32.BF16 R24, R52.reuse, R20, RZ ;  /* 0x000000143418723c */ /* 0x040ff000000418ff */
[C---:B------:R-:W-:Y:S08]  /*abe0*/  HMMA.16816.F32.BF16 R20, R52.reuse, R22, RZ ;  /* 0x000000163414723c */ /* 0x040ff000000418ff */
[----:B------:R-:W-:Y:S08]  /*abf0*/  HMMA.16816.F32.BF16 R36, R52, R38, RZ ;  /* 0x000000263424723c */ /* 0x000ff000000418ff */
[C---:B-1----:R-:W-:Y:S08]  /*ac00*/  HMMA.16816.F32.BF16 R24, R128.reuse, R8, R24 ;  /* 0x000000088018723c */ /* 0x042ff00000041818 */
[----:B------:R-:W-:Y:S08]  /*ac10*/  HMMA.16816.F32.BF16 R20, R128, R10, R20 ;  /* 0x0000000a8014723c */ /* 0x000ff00000041814 */
[C---:B----4-:R-:W-:Y:S08]  /*ac20*/  HMMA.16816.F32.BF16 R8, R52.reuse, R4, RZ ;  /* 0x000000043408723c */ /* 0x050ff000000418ff */
[----:B------:R-:W-:Y:S08]  /*ac30*/  HMMA.16816.F32.BF16 R4, R52, R6, RZ ;  /* 0x000000063404723c */ /* 0x000ff000000418ff */
[C---:B-----5:R-:W-:Y:S08]  /*ac40*/  HMMA.16816.F32.BF16 R40, R128.reuse, R16, R40 ;  /* 0x000000108028723c */ /* 0x060ff00000041828 */
[----:B------:R-:W-:Y:S08]  /*ac50*/  HMMA.16816.F32.BF16 R36, R128, R18, R36 ;  /* 0x000000128024723c */ /* 0x000ff00000041824 */
[C---:B------:R-:W-:Y:S08]  /*ac60*/  HMMA.16816.F32.BF16 R16, R52.reuse, R12, RZ ;  /* 0x0000000c3410723c */ /* 0x040ff000000418ff */
[----:B------:R-:W-:Y:S08]  /*ac70*/  HMMA.16816.F32.BF16 R12, R52, R14, RZ ;  /* 0x0000000e340c723c */ /* 0x000ff000000418ff */
[C---:B------:R-:W-:Y:S08]  /*ac80*/  HMMA.16816.F32.BF16 R8, R128.reuse, R80, R8 ;  /* 0x000000508008723c */ /* 0x040ff00000041808 */
[C---:B------:R-:W-:Y:S01]  /*ac90*/  HMMA.16816.F32.BF16 R4, R128.reuse, R82, R4 ;  /* 0x000000528004723c */ /* 0x040fe20000041804 */
[----:B------:R-:W1:Y:S07]  /*aca0*/  LDSM.16.M88.4 R80, [R92+0x2c00] ;  /* 0x002c00005c50783b */ /* 0x000e6e0000000200 */
[C---:B--2---:R-:W-:Y:S08]  /*acb0*/  HMMA.16816.F32.BF16 R16, R128.reuse, R56, R16 ;  /* 0x000000388010723c */ /* 0x044ff00000041810 */
[----:B------:R-:W-:Y:S08]  /*acc0*/  HMMA.16816.F32.BF16 R12, R128, R58, R12 ;  /* 0x0000003a800c723c */ /* 0x000ff0000004180c */
[C---:B------:R-:W-:Y:S08]  /*acd0*/  HMMA.16816.F32.BF16 R56, R52.reuse, R124, RZ ;  /* 0x0000007c3438723c */ /* 0x040ff000000418ff */
[C---:B------:R-:W-:Y:S08]  /*ace0*/  HMMA.16816.F32.BF16 R32, R52.reuse, R28, RZ ;  /* 0x0000001c3420723c */ /* 0x040ff000000418ff */
[----:B------:R-:W-:Y:S08]  /*acf0*/  HMMA.16816.F32.BF16 R28, R52, R30, RZ ;  /* 0x0000001e341c723c */ /* 0x000ff000000418ff */
[----:B-1----:R-:W-:Y:S01]  /*ad00*/  HMMA.16816.F32.BF16 R56, R128, R80, R56 ;  /* 0x000000508038723c */ /* 0x002fe20000041838 */
[----:B------:R-:W-:-:S05]  /*ad10*/  IMAD.SHL.U32 R81, R84, 0x2, RZ ;  /* 0x0000000254517824 */ /* 0x000fca00078e00ff */
[----:B------:R-:W-:Y:S02]  /*ad20*/  LOP3.LUT R81, R81, 0x6, RZ, 0xc0, !PT ;  /* 0x0000000651517812 */ /* 0x000fe400078ec0ff */
[----:B------:R-:W-:Y:S03]  /*ad30*/  HMMA.16816.F32.BF16 R32, R128, R76, R32 ;  /* 0x0000004c8020723c */ /* 0x000fe60000041820 */
[----:B------:R-:W-:-:S04]  /*ad40*/  IMAD R135, R66, 0x80, R81 ;  /* 0x0000008042877824 */ /* 0x000fc800078e0251 */
[----:B------:R-:W-:Y:S01]  /*ad50*/  VIADD R68, R135, 0xffffff00 ;  /* 0xffffff0087447836 */ /* 0x000fe20000000000 */
[----:B------:R-:W-:Y:S04]  /*ad60*/  HMMA.16816.F32.BF16 R28, R128, R78, R28 ;  /* 0x0000004e801c723c */ /* 0x000fe8000004181c */
[----:B------:R-:W-:Y:S02]  /*ad70*/  I2FP.F32.U32 R61, R68 ;  /* 0x00000044003d7245 */ /* 0x000fe40000201000 */
[C---:B------:R-:W-:Y:S02]  /*ad80*/  ISETP.GE.AND P3, PT, R68.reuse, R0, PT ;  /* 0x000000004400720c */ /* 0x040fe40003f66270 */
[----:B------:R-:W-:Y:S01]  /*ad90*/  HMMA.16816.F32.BF16 R76, R52, R72, RZ ;  /* 0x00000048344c723c */ /* 0x000fe200000418ff */
[----:B------:R-:W-:Y:S01]  /*ada0*/  FFMA.FTZ R48, R87, R61, R48 ;  /* 0x0000003d57307223 */ /* 0x000fe20000010030 */
[----:B------:R-:W-:Y:S01]  /*adb0*/  VIADD R61, R135, 0xffffff01 ;  /* 0xffffff01873d7836 */ /* 0x000fe20000000000 */
[----:B------:R-:W-:-:S02]  /*adc0*/  ISETP.GE.AND P0, PT, R68, R67, PT ;  /* 0x000000434400720c */ /* 0x000fc40003f06270 */
[----:B------:R-:W-:Y:S02]  /*add0*/  I2FP.F32.U32 R68, R68 ;  /* 0x0000004400447245 */ /* 0x000fe40000201000 */
[----:B------:R-:W-:Y:S01]  /*ade0*/  I2FP.F32.U32 R64, R61 ;  /* 0x0000003d00407245 */ /* 0x000fe20000201000 */
[C---:B------:R-:W-:Y:S01]  /*adf0*/  HMMA.16816.F32.BF16 R72, R52.reuse, R74, RZ ;  /* 0x0000004a3448723c */ /* 0x040fe200000418ff */
[----:B------:R-:W-:Y:S01]  /*ae00*/  ISETP.GE.AND P1, PT, R61, R0, PT ;  /* 0x000000003d00720c */ /* 0x000fe20003f26270 */
[----:B------:R-:W-:Y:S01]  /*ae10*/  FFMA.FTZ R50, R87, R68, R50 ;  /* 0x0000004457327223 */ /* 0x000fe20000010032 */
[----:B------:R-:W-:Y:S01]  /*ae20*/  ISETP.GE.AND P4, PT, R61, R67, PT ;  /* 0x000000433d00720c */ /* 0x000fe20003f86270 */
[----:B------:R-:W-:Y:S01]  /*ae30*/  FFMA.FTZ R49, R87, R64, R49 ;  /* 0x0000004057317223 */ /* 0x000fe20000010031 */
[----:B------:R-:W-:Y:S01]  /*ae40*/  VIADD R64, R135, 0xffffff08 ;  /* 0xffffff0887407836 */ /* 0x000fe20000000000 */
[----:B------:R-:W-:Y:S02]  /*ae50*/  I2FP.F32.U32 R68, R61 ;  /* 0x0000003d00447245 */ /* 0x000fe40000201000 */
[----:B------:R-:W-:Y:S01]  /*ae60*/  HMMA.16816.F32.BF16 R52, R52, R126, RZ ;  /* 0x0000007e3434723c */ /* 0x000fe200000418ff */
[----:B------:R-:W1:Y:S01]  /*ae70*/  LDSM.16.M88.4 R124, [R92+0x2800] ;  /* 0x002800005c7c783b */ /* 0x000e620000000200 */
[----:B------:R-:W-:Y:S01]  /*ae80*/  I2FP.F32.U32 R61, R64 ;  /* 0x00000040003d7245 */ /* 0x000fe20000201000 */
[----:B------:R-:W-:Y:S01]  /*ae90*/  FFMA.FTZ R51, R87, R68, R51 ;  /* 0x0000004457337223 */ /* 0x000fe20000010033 */
[----:B------:R-:W-:Y:S01]  /*aea0*/  FSEL R91, R48, -INF , !P3 ;  /* 0xff800000305b7808 */ /* 0x000fe20005800000 */
[----:B------:R-:W-:-:S04]  /*aeb0*/  DEPBAR.LE SB0, 0x0 ;  /* 0x000080000000791a */ /* 0x000fc80000000000 */
[----:B------:R-:W-:Y:S01]  /*aec0*/  FFMA.FTZ R44, R87, R61, R44 ;  /* 0x0000003d572c7223 */ /* 0x000fe2000001002c */
[----:B------:R-:W-:Y:S01]  /*aed0*/  VIADD R61, R135, 0xffffff09 ;  /* 0xffffff09873d7836 */ /* 0x000fe20000000000 */
[C---:B------:R-:W-:Y:S02]  /*aee0*/  ISETP.GE.AND P2, PT, R64.reuse, R0, PT ;  /* 0x000000004000720c */ /* 0x040fe40003f46270 */
[----:B------:R-:W-:Y:S02]  /*aef0*/  ISETP.GE.AND P6, PT, R64, R67, PT ;  /* 0x000000434000720c */ /* 0x000fe40003fc6270 */
[----:B------:R-:W-:Y:S02]  /*af00*/  I2FP.F32.U32 R48, R61 ;  /* 0x0000003d00307245 */ /* 0x000fe40000201000 */
[----:B------:R-:W-:Y:S02]  /*af10*/  I2FP.F32.U32 R64, R64 ;  /* 0x0000004000407245 */ /* 0x000fe40000201000 */
[----:B------:R-:W-:Y:S01]  /*af20*/  ISETP.GE.AND P5, PT, R61, R0, PT ;  /* 0x000000003d00720c */ /* 0x000fe20003fa6270 */
[----:B------:R-:W-:Y:S01]  /*af30*/  FFMA.FTZ R45, R87, R48, R45 ;  /* 0x00000030572d7223 */ /* 0x000fe2000001002d */
[----:B------:R-:W-:-:S02]  /*af40*/  VIADD R48, R135, 0xffffff21 ;  /* 0xffffff2187307836 */ /* 0x000fc40000000000 */
[----:B------:R-:W-:Y:S01]  /*af50*/  FFMA.FTZ R46, R87, R64, R46 ;  /* 0x00000040572e7223 */ /* 0x000fe2000001002e */
[----:B------:R-:W-:Y:S01]  /*af60*/  HMMA.16816.F32.BF16 R52, R128, R82, R52 ;  /* 0x000000528034723c */ /* 0x000fe20000041834 */
[----:B------:R-:W-:Y:S02]  /*af70*/  FSEL R160, R50, -INF , !P0 ;  /* 0xff80000032a07808 */ /* 0x000fe40004000000 */
[----:B------:R-:W-:Y:S02]  /*af80*/  I2FP.F32.U32 R152, R48 ;  /* 0x0000003000987245 */ /* 0x000fe40000201000 */
[----:B------:R-:W-:Y:S02]  /*af90*/  FSEL R83, R45, -INF , !P5 ;  /* 0xff8000002d537808 */ /* 0x000fe40006800000 */
[----:B------:R-:W-:Y:S01]  /*afa0*/  FSEL R133, R44, -INF , !P2 ;  /* 0xff8000002c857808 */ /* 0x000fe20005000000 */
[----:B------:R-:W-:Y:S01]  /*afb0*/  FFMA.FTZ R152, R87, R152, R33 ;  /* 0x0000009857987223 */ /* 0x000fe20000010021 */
[----:B------:R-:W-:Y:S01]  /*afc0*/  VIADD R33, R135, 0xffffff28 ;  /* 0xffffff2887217836 */ /* 0x000fe20000000000 */
[----:B------:R-:W-:Y:S01]  /*afd0*/  BAR.SYNC.DEFER_BLOCKING 0x0 ;  /* 0x0000000000007b1d */ /* 0x000fe20000010000 */
[----:B------:R-:W-:-:S02]  /*afe0*/  ISETP.GE.AND P3, PT, R48, R67, PT ;  /* 0x000000433000720c */ /* 0x000fc40003f66270 */
[----:B------:R-:W-:Y:S02]  /*aff0*/  I2FP.F32.U32 R50, R61 ;  /* 0x0000003d00327245 */ /* 0x000fe40000201000 */
[-C--:B------:R-:W-:Y:S02]  /*b000*/  ISETP.GE.AND P5, PT, R33, R67.reuse, PT ;  /* 0x000000432100720c */ /* 0x080fe40003fa6270 */
[----:B------:R-:W-:Y:S01]  /*b010*/  ISETP.GE.AND P0, PT, R61, R67, PT ;  /* 0x000000433d00720c */ /* 0x000fe20003f06270 */
[----:B-1----:R-:W-:Y:S01]  /*b020*/  HMMA.16816.F32.BF16 R76, R128, R124, R76 ;  /* 0x0000007c804c723c */ /* 0x002fe2000004184c */
[----:B------:R-:W-:Y:S01]  /*b030*/  FSEL R125, R51, -INF , !P4 ;  /* 0xff800000337d7808 */ /* 0x000fe20006000000 */
[----:B------:R-:W-:-:S06]  /*b040*/  FFMA.FTZ R47, R87, R50, R47 ;  /* 0x00000032572f7223 */ /* 0x000fcc000001002f */
[----:B------:R-:W-:Y:S01]  /*b050*/  HMMA.16816.F32.BF16 R72, R128, R126, R72 ;  /* 0x0000007e8048723c */ /* 0x000fe20000041848 */
[----:B------:R-:W-:Y:S02]  /*b060*/  FSEL R131, R49, -INF , !P1 ;  /* 0xff80000031837808 */ /* 0x000fe40004800000 */
[----:B------:R-:W-:Y:S02]  /*b070*/  FSEL R129, R46, -INF , !P6 ;  /* 0xff8000002e817808 */ /* 0x000fe40007000000 */
[-C--:B------:R-:W-:Y:S02]  /*b080*/  I2FP.F32.U32 R49, R33.reuse ;  /* 0x0000002100317245 */ /* 0x080fe40000201000 */
[-C--:B------:R-:W-:Y:S02]  /*b090*/  ISETP.GE.AND P6, PT, R33, R0.reuse, PT ;  /* 0x000000002100720c */ /* 0x080fe40003fc6270 */
[----:B------:R-:W-:Y:S01]  /*b0a0*/  I2FP.F32.U32 R33, R33 ;  /* 0x0000002100217245 */ /* 0x000fe20000201000 */
[----:B------:R-:W-:Y:S01]  /*b0b0*/  FFMA.FTZ R154, R87, R49, R28 ;  /* 0x00000031579a7223 */ /* 0x000fe2000001001c */
[----:B------:R-:W-:Y:S01]  /*b0c0*/  ISETP.GE.AND P1, PT, R48, R0, PT ;  /* 0x000000003000720c */ /* 0x000fe20003f26270 */
[----:B------:R-:W-:Y:S01]  /*b0d0*/  VIADD R28, R135, 0xffffff29 ;  /* 0xffffff29871c7836 */ /* 0x000fe20000000000 */
[----:B------:R-:W-:Y:S01]  /*b0e0*/  I2FP.F32.U32 R48, R48 ;  /* 0x0000003000307245 */ /* 0x000fe20000201000 */
[----:B------:R-:W-:Y:S01]  /*b0f0*/  FFMA.FTZ R30, R87, R33, R30 ;  /* 0x00000021571e7223 */ /* 0x000fe2000001001e */
[----:B------:R-:W-:Y:S01]  /*b100*/  VIADD R33, R135, 0xffffff31 ;  /* 0xffffff3187217836 */ /* 0x000fe20000000000 */
[----:B------:R-:W-:-:S02]  /*b110*/  FSEL R152, R152, -INF , !P1 ;  /* 0xff80000098987808 */ /* 0x000fc40004800000 */
[----:B------:R-:W-:Y:S01]  /*b120*/  I2FP.F32.U32 R44, R28 ;  /* 0x0000001c002c7245 */ /* 0x000fe20000201000 */
[C---:B------:R-:W-:Y:S01]  /*b130*/  FFMA.FTZ R35, R87.reuse, R48, R35 ;  /* 0x0000003057237223 */ /* 0x040fe20000010023 */
[C---:B------:R-:W-:Y:S02]  /*b140*/  ISETP.GE.AND P4, PT, R28.reuse, R0, PT ;  /* 0x000000001c00720c */ /* 0x040fe40003f86270 */
[----:B------:R-:W-:Y:S01]  /*b150*/  ISETP.GE.AND P1, PT, R28, R67, PT ;  /* 0x000000431c00720c */ /* 0x000fe20003f26270 */
[CC--:B------:R-:W-:Y:S01]  /*b160*/  FFMA.FTZ R29, R87.reuse, R44.reuse, R29 ;  /* 0x0000002c571d7223 */ /* 0x0c0fe2000001001d */
[----:B------:R-:W-:Y:S01]  /*b170*/  I2FP.F32.U32 R28, R33 ;  /* 0x00000021001c7245 */ /* 0x000fe20000201000 */
[----:B------:R-:W-:Y:S01]  /*b180*/  FFMA.FTZ R31, R87, R44, R31 ;  /* 0x0000002c571f7223 */ /* 0x000fe2000001001f */
[----:B------:R-:W-:Y:S02]  /*b190*/  FSEL R127, R47, -INF , !P0 ;  /* 0xff8000002f7f7808 */ /* 0x000fe40004000000 */
        /* <DEDUP_REMOVED lines=11> */
[----:B------:R-:W-:Y:S01]  /*b250*/  VIADD R20, R135, 0xffffff39 ;  /* 0xffffff3987147836 */ /* 0x000fe20000000000 */
[----:B------:R-:W-:-:S02]  /*b260*/  FSEL R154, R154, -INF , !P6 ;  /* 0xff8000009a9a7808 */ /* 0x000fc40007000000 */
[----:B------:R-:W-:Y:S02]  /*b270*/  FSEL R148, R30, -INF , !P5 ;  /* 0xff8000001e947808 */ /* 0x000fe40006800000 */
[----:B------:R-:W-:Y:S02]  /*b280*/  I2FP.F32.U32 R144, R20 ;  /* 0x0000001400907245 */ /* 0x000fe40000201000 */
[C---:B------:R-:W-:Y:S02]  /*b290*/  ISETP.GE.AND P1, PT, R20.reuse, R0, PT ;  /* 0x000000001400720c */ /* 0x040fe40003f26270 */
[----:B------:R-:W-:Y:S01]  /*b2a0*/  ISETP.GE.AND P4, PT, R20, R67, PT ;  /* 0x000000431400720c */ /* 0x000fe20003f86270 */
[----:B------:R-:W-:Y:S01]  /*b2b0*/  FFMA.FTZ R144, R87, R144, R21 ;  /* 0x0000009057907223 */ /* 0x000fe20000010015 */
[----:B------:R-:W-:Y:S01]  /*b2c0*/  VIADD R21, R135, 0xffffff40 ;  /* 0xffffff4087157836 */ /* 0x000fe20000000000 */
[----:B------:R-:W-:Y:S02]  /*b2d0*/  I2FP.F32.U32 R20, R20 ;  /* 0x0000001400147245 */ /* 0x000fe40000201000 */
[----:B------:R-:W-:-:S02]  /*b2e0*/  FSEL R140, R25, -INF , !P3 ;  /* 0xff800000198c7808 */ /* 0x000fc40005800000 */
[----:B------:R-:W-:Y:S01]  /*b2f0*/  FSEL R134, R27, -INF , !P0 ;  /* 0xff8000001b867808 */ /* 0x000fe20004000000 */
[----:B------:R-:W-:Y:S01]  /*b300*/  FFMA.FTZ R23, R87, R20, R23 ;  /* 0x0000001457177223 */ /* 0x000fe20000010017 */
[CC--:B------:R-:W-:Y:S01]  /*b310*/  ISETP.GE.AND P6, PT, R28.reuse, R0.reuse, PT ;  /* 0x000000001c00720c */ /* 0x0c0fe20003fc6270 */
[----:B------:R-:W-:Y:S01]  /*b320*/  VIADD R20, R135, 0xffffff41 ;  /* 0xffffff4187147836 */ /* 0x000fe20000000000 */
[----:B------:R-:W-:Y:S02]  /*b330*/  ISETP.GE.AND P5, PT, R28, R67, PT ;  /* 0x000000431c00720c */ /* 0x000fe40003fa6270 */
[----:B------:R-:W-:Y:S02]  /*b340*/  I2FP.F32.U32 R25, R21 ;  /* 0x0000001500197245 */ /* 0x000fe40000201000 */
[C---:B------:R-:W-:Y:S02]  /*b350*/  ISETP.GE.AND P0, PT, R21.reuse, R0, PT ;  /* 0x000000001500720c */ /* 0x040fe40003f06270 */
[----:B------:R-:W-:Y:S01]  /*b360*/  ISETP.GE.AND P3, PT, R21, R67, PT ;  /* 0x000000431500720c */ /* 0x000fe20003f66270 */
[----:B------:R-:W-:Y:S01]  /*b370*/  FFMA.FTZ R16, R87, R25, R16 ;  /* 0x0000001957107223 */ /* 0x000fe20000010010 */
[----:B------:R-:W-:-:S02]  /*b380*/  I2FP.F32.U32 R28, R28 ;  /* 0x0000001c001c7245 */ /* 0x000fc40000201000 */
[----:B------:R-:W-:Y:S02]  /*b390*/  I2FP.F32.U32 R21, R21 ;  /* 0x0000001500157245 */ /* 0x000fe40000201000 */
[----:B------:R-:W-:Y:S01]  /*b3a0*/  FSEL R144, R144, -INF , !P1 ;  /* 0xff80000090907808 */ /* 0x000fe20004800000 */
[C---:B------:R-:W-:Y:S01]  /*b3b0*/  FFMA.FTZ R22, R87.reuse, R28, R22 ;  /* 0x0000001c57167223 */ /* 0x040fe20000010016 */
[----:B------:R-:W-:Y:S01]  /*b3c0*/  I2FP.F32.U32 R28, R20 ;  /* 0x00000014001c7245 */ /* 0x000fe20000201000 */
[----:B------:R-:W-:Y:S01]  /*b3d0*/  FFMA.FTZ R18, R87, R21, R18 ;  /* 0x0000001557127223 */ /* 0x000fe20000010012 */
[----:B------:R-:W-:Y:S01]  /*b3e0*/  VIADD R21, R135, 0xffffff48 ;  /* 0xffffff4887157836 */ /* 0x000fe20000000000 */
[C---:B------:R-:W-:Y:S02]  /*b3f0*/  ISETP.GE.AND P2, PT, R20.reuse, R0, PT ;  /* 0x000000001400720c */ /* 0x040fe40003f46270 */
[----:B------:R-:W-:Y:S01]  /*b400*/  ISETP.GE.AND P1, PT, R20, R67, PT ;  /* 0x000000431400720c */ /* 0x000fe20003f26270 */
[----:B------:R-:W-:Y:S01]  /*b410*/  FFMA.FTZ R17, R87, R28, R17 ;  /* 0x0000001c57117223 */ /* 0x000fe20000010011 */
[----:B------:R-:W-:Y:S01]  /*b420*/  I2FP.F32.U32 R20, R20 ;  /* 0x0000001400147245 */ /* 0x000fe20000201000 */
[----:B------:R-:W-:Y:S01]  /*b430*/  VIADD R28, R135, 0xffffff18 ;  /* 0xffffff18871c7836 */ /* 0x000fe20000000000 */
[----:B------:R-:W-:-:S02]  /*b440*/  I2FP.F32.U32 R25, R21 ;  /* 0x0000001500197245 */ /* 0x000fc40000201000 */
[----:B------:R-:W-:Y:S01]  /*b450*/  FSEL R142, R142, -INF , !P6 ;  /* 0xff8000008e8e7808 */ /* 0x000fe20007000000 */
[----:B------:R-:W-:Y:S01]  /*b460*/  FFMA.FTZ R19, R87, R20, R19 ;  /* 0x0000001457137223 */ /* 0x000fe20000010013 */
[----:B------:R-:W-:Y:S02]  /*b470*/  VIADD R20, R135, 0xffffff49 ;  /* 0xffffff4987147836 */ /* 0x000fe40000000000 */
[----:B------:R-:W-:Y:S01]  /*b480*/  FFMA.FTZ R12, R87, R25, R12 ;  /* 0x00000019570c7223 */ /* 0x000fe2000001000c */
[----:B------:R-:W-:Y:S01]  /*b490*/  FSEL R64, R17, -INF , !P2 ;  /* 0xff80000011407808 */ /* 0x000fe20005000000 */
[----:B------:R-:W-:Y:S01]  /*b4a0*/  VIADD R17, R135, 0xffffff50 ;  /* 0xffffff5087117836 */ /* 0x000fe20000000000 */
[----:B------:R-:W-:Y:S02]  /*b4b0*/  ISETP.GE.AND P6, PT, R21, R0, PT ;  /* 0x000000001500720c */ /* 0x000fe40003fc6270 */
[----:B------:R-:W-:Y:S02]  /*b4c0*/  FSEL R126, R16, -INF , !P0 ;  /* 0xff800000107e7808 */ /* 0x000fe40004000000 */
[----:B------:R-:W-:-:S02]  /*b4d0*/  I2FP.F32.U32 R16, R20 ;  /* 0x0000001400107245 */ /* 0x000fc40000201000 */
[----:B------:R-:W-:Y:S02]  /*b4e0*/  FSEL R90, R12, -INF , !P6 ;  /* 0xff8000000c5a7808 */ /* 0x000fe40007000000 */
[----:B------:R-:W-:Y:S01]  /*b4f0*/  I2FP.F32.U32 R12, R17 ;  /* 0x00000011000c7245 */ /* 0x000fe20000201000 */
[----:B------:R-:W-:Y:S01]  /*b500*/  FFMA.FTZ R13, R87, R16, R13 ;  /* 0x00000010570d7223 */ /* 0x000fe2000001000d */
[----:B------:R-:W-:Y:S01]  /*b510*/  FSEL R136, R22, -INF , !P5 ;  /* 0xff80000016887808 */ /* 0x000fe20006800000 */
[----:B------:R-:W-:Y:S01]  /*b520*/  VIADD R16, R135, 0xffffff78 ;  /* 0xffffff7887107836 */ /* 0x000fe20000000000 */
[----:B------:R-:W-:Y:S01]  /*b530*/  ISETP.GE.AND P5, PT, R20, R0, PT ;  /* 0x000000001400720c */ /* 0x000fe20003fa6270 */
[----:B------:R-:W-:Y:S01]  /*b540*/  FFMA.FTZ R8, R87, R12, R8 ;  /* 0x0000000c57087223 */ /* 0x000fe20000010008 */
[----:B------:R-:W-:Y:S01]  /*b550*/  ISETP.GE.AND P0, PT, R21, R67, PT ;  /* 0x000000431500720c */ /* 0x000fe20003f06270 */
[----:B------:R-:W-:Y:S01]  /*b560*/  VIADD R12, R135, 0xffffff10 ;  /* 0xffffff10870c7836 */ /* 0x000fe20000000000 */
[----:B------:R-:W-:-:S02]  /*b570*/  I2FP.F32.U32 R21, R21 ;  /* 0x0000001500157245 */ /* 0x000fc40000201000 */
[----:B------:R-:W-:Y:S02]  /*b580*/  FSEL R82, R13, -INF , !P5 ;  /* 0xff8000000d527808 */ /* 0x000fe40006800000 */
[----:B------:R-:W-:Y:S01]  /*b590*/  I2FP.F32.U32 R13, R16 ;  /* 0x00000010000d7245 */ /* 0x000fe20000201000 */
[C---:B------:R-:W-:Y:S01]  /*b5a0*/  FFMA.FTZ R14, R87.reuse, R21, R14 ;  /* 0x00000015570e7223 */ /* 0x040fe2000001000e */
[C---:B------:R-:W-:Y:S02]  /*b5b0*/  ISETP.GE.AND P6, PT, R12.reuse, R0, PT ;  /* 0x000000000c00720c */ /* 0x040fe40003fc6270 */
[----:B------:R-:W-:Y:S01]  /*b5c0*/  ISETP.GE.AND P5, PT, R12, R67, PT ;  /* 0x000000430c00720c */ /* 0x000fe20003fa6270 */
[-C--:B------:R-:W-:Y:S01]  /*b5d0*/  FFMA.FTZ R33, R87, R13.reuse, R52 ;  /* 0x0000000d57217223 */ /* 0x080fe20000010034 */
[----:B------:R-:W-:Y:S01]  /*b5e0*/  FSEL R138, R23, -INF , !P4 ;  /* 0xff800000178a7808 */ /* 0x000fe20006000000 */
[----:B------:R-:W-:Y:S01]  /*b5f0*/  FFMA.FTZ R35, R87, R13, R54 ;  /* 0x0000000d57237223 */ /* 0x000fe20000010036 */
[----:B------:R-:W-:Y:S01]  /*b600*/  I2FP.F32.U32 R12, R12 ;  /* 0x0000000c000c7245 */ /* 0x000fe20000201000 */
[----:B------:R-:W-:Y:S01]  /*b610*/  VIADD R13, R135, 0xffffff11 ;  /* 0xffffff11870d7836 */ /* 0x000fe20000000000 */
[----:B------:R-:W-:-:S02]  /*b620*/  FSEL R61, R18, -INF , !P3 ;  /* 0xff800000123d7808 */ /* 0x000fc40005800000 */
[----:B------:R-:W-:Y:S01]  /*b630*/  ISETP.GE.AND P4, PT, R17, R0, PT ;  /* 0x000000001100720c */ /* 0x000fe20003f86270 */
[-C--:B------:R-:W-:Y:S01]  /*b640*/  FFMA.FTZ R27, R87, R12.reuse, R40 ;  /* 0x0000000c571b7223 */ /* 0x080fe20000010028 */
[----:B------:R-:W-:Y:S01]  /*b650*/  ISETP.GE.AND P3, PT, R17, R67, PT ;  /* 0x000000431100720c */ /* 0x000fe20003f66270 */
[----:B------:R-:W-:Y:S01]  /*b660*/  FFMA.FTZ R29, R87, R12, R42 ;  /* 0x0000000c571d7223 */ /* 0x000fe2000001002a */
[----:B------:R-:W-:Y:S02]  /*b670*/  I2FP.F32.U32 R17, R17 ;  /* 0x0000001100117245 */ /* 0x000fe40000201000 */
[----:B------:R-:W-:Y:S02]  /*b680*/  FSEL R80, R19, -INF , !P1 ;  /* 0xff80000013507808 */ /* 0x000fe40004800000 */
[----:B------:R-:W-:Y:S01]  /*b690*/  FSEL R68, R14, -INF , !P0 ;  /* 0xff8000000e447808 */ /* 0x000fe20004000000 */
[----:B------:R-:W-:Y:S01]  /*b6a0*/  FFMA.FTZ R10, R87, R17, R10 ;  /* 0x00000011570a7223 */ /* 0x000fe2000001000a */
[----:B------:R-:W-:-:S02]  /*b6b0*/  ISETP.GE.AND P1, PT, R16, R0, PT ;  /* 0x000000001000720c */ /* 0x000fc40003f26270 */
[----:B------:R-:W-:Y:S02]  /*b6c0*/  ISETP.GE.AND P0, PT, R16, R67, PT ;  /* 0x000000431000720c */ /* 0x000fe40003f06270 */
[----:B------:R-:W-:Y:S01]  /*b6d0*/  FSEL R46, R8, -INF , !P4 ;  /* 0xff800000082e7808 */ /* 0x000fe20006000000 */
[----:B------:R-:W-:Y:S01]  /*b6e0*/  VIADD R8, R135, 0xffffff19 ;  /* 0xffffff1987087836 */ /* 0x000fe20000000000 */
[----:B------:R-:W-:Y:S02]  /*b6f0*/  I2FP.F32.U32 R30, R13 ;  /* 0x0000000d001e7245 */ /* 0x000fe40000201000 */
[----:B------:R-:W-:Y:S02]  /*b700*/  FSEL R33, R33, -INF , !P1 ;  /* 0xff80000021217808 */ /* 0x000fe40004800000 */
[----:B------:R-:W-:Y:S01]  /*b710*/  FSEL R35, R35, -INF , !P0 ;  /* 0xff80000023237808 */ /* 0x000fe20004000000 */
[C---:B------:R-:W-:Y:S01]  /*b720*/  FFMA.FTZ R25, R87.reuse, R30, R41 ;  /* 0x0000001e57197223 */ /* 0x040fe20000010029 */
[----:B------:R-:W-:Y:S01]  /*b730*/  ISETP.GE.AND P1, PT, R28, R0, PT ;  /* 0x000000001c00720c */ /* 0x000fe20003f26270 */
[----:B------:R-:W-:Y:S01]  /*b740*/  FFMA.FTZ R30, R87, R30, R43 ;  /* 0x0000001e571e7223 */ /* 0x000fe2000001002b */
[----:B------:R-:W-:-:S02]  /*b750*/  FSEL R27, R27, -INF , !P6 ;  /* 0xff8000001b1b7808 */ /* 0x000fc40007000000 */
[-C--:B------:R-:W-:Y:S02]  /*b760*/  ISETP.GE.AND P0, PT, R28, R67.reuse, PT ;  /* 0x000000431c00720c */ /* 0x080fe40003f06270 */
[----:B------:R-:W-:Y:S02]  /*b770*/  FSEL R29, R29, -INF , !P5 ;  /* 0xff8000001d1d7808 */ /* 0x000fe40006800000 */
        /* <DEDUP_REMOVED lines=8> */
[----:B------:R-:W-:Y:S01]  /*b800*/  ISETP.GE.AND P4, PT, R13, R0, PT ;  /* 0x000000000d00720c */ /* 0x000fe20003f86270 */
[-C--:B------:R-:W-:Y:S01]  /*b810*/  FFMA.FTZ R37, R87, R8.reuse, R37 ;  /* 0x0000000857257223 */ /* 0x080fe20000010025 */
[----:B------:R-:W-:Y:S01]  /*b820*/  ISETP.GE.AND P3, PT, R13, R67, PT ;  /* 0x000000430d00720c */ /* 0x000fe20003f66270 */
[----:B------:R-:W-:Y:S01]  /*b830*/  FFMA.FTZ R31, R87, R8, R39 ;  /* 0x00000008571f7223 */ /* 0x000fe20000010027 */
[----:B------:R-:W-:Y:S01]  /*b840*/  FSEL R25, R25, -INF , !P4 ;  /* 0xff80000019197808 */ /* 0x000fe20006000000 */
[----:B------:R-:W-:Y:S01]  /*b850*/  VIADD R8, R135, 0xffffff51 ;  /* 0xffffff5187087836 */ /* 0x000fe20000000000 */
[----:B------:R-:W-:-:S02]  /*b860*/  FSEL R30, R30, -INF , !P3 ;  /* 0xff8000001e1e7808 */ /* 0x000fc40005800000 */
[C---:B------:R-:W-:Y:S02]  /*b870*/  ISETP.GE.AND P4, PT, R10.reuse, R0, PT ;  /* 0x000000000a00720c */ /* 0x040fe40003f86270 */
[-C--:B------:R-:W-:Y:S02]  /*b880*/  ISETP.GE.AND P3, PT, R10, R67.reuse, PT ;  /* 0x000000430a00720c */ /* 0x080fe40003f66270 */
[----:B------:R-:W-:Y:S02]  /*b890*/  I2FP.F32.U32 R10, R10 ;  /* 0x0000000a000a7245 */ /* 0x000fe40000201000 */
[----:B------:R-:W-:Y:S02]  /*b8a0*/  FSEL R123, R36, -INF , !P1 ;  /* 0xff800000247b7808 */ /* 0x000fe40004800000 */
[----:B------:R-:W-:Y:S01]  /*b8b0*/  FSEL R28, R28, -INF , !P0 ;  /* 0xff8000001c1c7808 */ /* 0x000fe20004000000 */
[C---:B------:R-:W-:Y:S01]  /*b8c0*/  FFMA.FTZ R32, R87.reuse, R10, R32 ;  /* 0x0000000a57207223 */ /* 0x040fe20000010020 */
[C---:B------:R-:W-:Y:S01]  /*b8d0*/  ISETP.GE.AND P1, PT, R8.reuse, R0, PT ;  /* 0x000000000800720c */ /* 0x040fe20003f26270 */
[----:B------:R-:W-:Y:S01]  /*b8e0*/  FFMA.FTZ R34, R87, R10, R34 ;  /* 0x0000000a57227223 */ /* 0x000fe20000010022 */
[----:B------:R-:W-:Y:S01]  /*b8f0*/  ISETP.GE.AND P0, PT, R8, R67, PT ;  /* 0x000000430800720c */ /* 0x000fe20003f06270 */
[----:B------:R-:W-:Y:S01]  /*b900*/  VIADD R10, R135, 0xffffff58 ;  /* 0xffffff58870a7836 */ /* 0x000fe20000000000 */
[----:B------:R-:W-:-:S02]  /*b910*/  I2FP.F32.U32 R8, R8 ;  /* 0x0000000800087245 */ /* 0x000fc40000201000 */
[----:B------:R-:W-:Y:S01]  /*b920*/  FSEL R71, R32, -INF , !P4 ;  /* 0xff80000020477808 */ /* 0x000fe20006000000 */
[----:B------:R-:W-:Y:S01]  /*b930*/  VIADD R32, R135, 0xffffff60 ;  /* 0xffffff6087207836 */ /* 0x000fe20000000000 */
[----:B------:R-:W-:Y:S01]  /*b940*/  FSEL R164, R34, -INF , !P3 ;  /* 0xff80000022a47808 */ /* 0x000fe20005800000 */
[CC--:B------:R-:W-:Y:S01]  /*b950*/  FFMA.FTZ R130, R87.reuse, R8.reuse, R9 ;  /* 0x0000000857827223 */ /* 0x0c0fe20000010009 */
[----:B------:R-:W-:Y:S01]  /*b960*/  FFMA.FTZ R11, R87, R8, R11 ;  /* 0x00000008570b7223 */ /* 0x000fe2000001000b */
[----:B------:R-:W-:Y:S01]  /*b970*/  VIADD R8, R135, 0xffffff59 ;  /* 0xffffff5987087836 */ /* 0x000fe20000000000 */
[----:B------:R-:W-:Y:S02]  /*b980*/  I2FP.F32.U32 R9, R10 ;  /* 0x0000000a00097245 */ /* 0x000fe40000201000 */
[----:B------:R-:W-:Y:S02]  /*b990*/  FSEL R31, R31, -INF , !P5 ;  /* 0xff8000001f1f7808 */ /* 0x000fe40006800000 */
[C---:B------:R-:W-:Y:S01]  /*b9a0*/  ISETP.GE.AND P4, PT, R8.reuse, R0, PT ;  /* 0x000000000800720c */ /* 0x040fe20003f86270 */
[C---:B------:R-:W-:Y:S01]  /*b9b0*/  FFMA.FTZ R132, R87.reuse, R9, R4 ;  /* 0x0000000957847223 */ /* 0x040fe20000010004 */
[----:B------:R-:W-:Y:S01]  /*b9c0*/  ISETP.GE.AND P3, PT, R8, R67, PT ;  /* 0x000000430800720c */ /* 0x000fe20003f66270 */
[----:B------:R-:W-:Y:S01]  /*b9d0*/  FFMA.FTZ R6, R87, R9, R6 ;  /* 0x0000000957067223 */ /* 0x000fe20000010006 */
[----:B------:R-:W-:Y:S01]  /*b9e0*/  I2FP.F32.U32 R8, R8 ;  /* 0x0000000800087245 */ /* 0x000fe20000201000 */
[----:B------:R-:W-:Y:S01]  /*b9f0*/  VIADD R4, R135, 0xffffff61 ;  /* 0xffffff6187047836 */ /* 0x000fe20000000000 */
[----:B------:R-:W-:-:S02]  /*ba00*/  ISETP.GE.AND P5, PT, R10, R67, PT ;  /* 0x000000430a00720c */ /* 0x000fc40003fa6270 */
[----:B------:R-:W-:Y:S01]  /*ba10*/  FSEL R130, R130, -INF , !P1 ;  /* 0xff80000082827808 */ /* 0x000fe20004800000 */
[-C--:B------:R-:W-:Y:S01]  /*ba20*/  FFMA.FTZ R5, R87, R8.reuse, R5 ;  /* 0x0000000857057223 */ /* 0x080fe20000010005 */
[----:B------:R-:W-:Y:S01]  /*ba30*/  FSEL R92, R11, -INF , !P0 ;  /* 0xff8000000b5c7808 */ /* 0x000fe20004000000 */
[----:B------:R-:W-:Y:S01]  /*ba40*/  FFMA.FTZ R7, R87, R8, R7 ;  /* 0x0000000857077223 */ /* 0x000fe20000010007 */
[C---:B------:R-:W-:Y:S02]  /*ba50*/  ISETP.GE.AND P1, PT, R32.reuse, R0, PT ;  /* 0x000000002000720c */ /* 0x040fe40003f26270 */
[----:B------:R-:W-:Y:S02]  /*ba60*/  ISETP.GE.AND P0, PT, R32, R67, PT ;  /* 0x000000432000720c */ /* 0x000fe40003f06270 */
[----:B------:R-:W-:Y:S02]  /*ba70*/  FSEL R113, R37, -INF , !P6 ;  /* 0xff80000025717808 */ /* 0x000fe40007000000 */
[----:B------:R-:W-:-:S02]  /*ba80*/  I2FP.F32.U32 R32, R32 ;  /* 0x0000002000207245 */ /* 0x000fc40000201000 */
[----:B------:R-:W-:Y:S02]  /*ba90*/  FSEL R38, R6, -INF , !P5 ;  /* 0xff80000006267808 */ /* 0x000fe40006800000 */
[----:B------:R-:W-:Y:S01]  /*baa0*/  ISETP.GE.AND P6, PT, R10, R0, PT ;  /* 0x000000000a00720c */ /* 0x000fe20003fc6270 */
[C---:B------:R-:W-:Y:S01]  /*bab0*/  FFMA.FTZ R54, R87.reuse, R32, R76 ;  /* 0x0000002057367223 */ /* 0x040fe2000001004c */
[----:B------:R-:W-:Y:S01]  /*bac0*/  I2FP.F32.U32 R6, R4 ;  /* 0x0000000400067245 */ /* 0x000fe20000201000 */
[C---:B------:R-:W-:Y:S01]  /*bad0*/  FFMA.FTZ R32, R87.reuse, R32, R78 ;  /* 0x0000002057207223 */ /* 0x040fe2000001004e */
[-C--:B------:R-:W-:Y:S02]  /*bae0*/  ISETP.GE.AND P2, PT, R20, R67.reuse, PT ;  /* 0x000000431400720c */ /* 0x080fe40003f46270 */
[----:B------:R-:W-:Y:S01]  /*baf0*/  FSEL R132, R132, -INF , !P6 ;  /* 0xff80000084847808 */ /* 0x000fe20007000000 */
[----:B------:R-:W-:Y:S01]  /*bb00*/  FFMA.FTZ R52, R87, R6, R77 ;  /* 0x0000000657347223 */ /* 0x000fe2000001004d */
[----:B------:R-:W-:Y:S01]  /*bb10*/  FSEL R124, R5, -INF , !P4 ;  /* 0xff800000057c7808 */ /* 0x000fe20006000000 */
[----:B------:R-:W-:Y:S01]  /*bb20*/  VIADD R5, R135, 0xffffff68 ;  /* 0xffffff6887057836 */ /* 0x000fe20000000000 */
[----:B------:R-:W-:Y:S01]  /*bb30*/  I2FP.F32.U32 R20, R20 ;  /* 0x0000001400147245 */ /* 0x000fe20000201000 */
[----:B------:R-:W-:Y:S01]  /*bb40*/  FFMA.FTZ R41, R87, R6, R79 ;  /* 0x0000000657297223 */ /* 0x000fe2000001004f */
[C---:B------:R-:W-:Y:S01]  /*bb50*/  ISETP.GE.AND P6, PT, R4.reuse, R0, PT ;  /* 0x000000000400720c */ /* 0x040fe20003fc6270 */
[C---:B------:R-:W-:Y:S01]  /*bb60*/  VIADD R6, R135.reuse, 0xffffff71 ;  /* 0xffffff7187067836 */ /* 0x040fe20000000000 */
[----:B------:R-:W-:Y:S01]  /*bb70*/  ISETP.GE.AND P4, PT, R4, R67, PT ;  /* 0x000000430400720c */ /* 0x000fe20003f86270 */
[----:B------:R-:W-:-:S02]  /*bb80*/  VIADD R4, R135, 0xffffff69 ;  /* 0xffffff6987047836 */ /* 0x000fc40000000000 */
[----:B------:R-:W-:Y:S01]  /*bb90*/  FFMA.FTZ R15, R87, R20, R15 ;  /* 0x00000014570f7223 */ /* 0x000fe2000001000f */
[----:B------:R-:W-:Y:S02]  /*bba0*/  FSEL R36, R7, -INF , !P3 ;  /* 0xff80000007247808 */ /* 0x000fe40005800000 */
[----:B------:R-:W-:Y:S02]  /*bbb0*/  FSEL R32, R32, -INF , !P0 ;  /* 0xff80000020207808 */ /* 0x000fe40004000000 */
[----:B------:R-:W-:Y:S02]  /*bbc0*/  FSEL R52, R52, -INF , !P6 ;  /* 0xff80000034347808 */ /* 0x000fe40007000000 */
[CC--:B------:R-:W-:Y:S02]  /*bbd0*/  ISETP.GE.AND P5, PT, R5.reuse, R0.reuse, PT ;  /* 0x000000000500720c */ /* 0x0c0fe40003fa6270 */
[----:B------:R-:W-:Y:S02]  /*bbe0*/  ISETP.GE.AND P3, PT, R5, R67, PT ;  /* 0x000000430500720c */ /* 0x000fe40003f66270 */
[----:B------:R-:W-:-:S02]  /*bbf0*/  ISETP.GE.AND P0, PT, R4, R0, PT ;  /* 0x000000000400720c */ /* 0x000fc40003f06270 */
[----:B------:R-:W-:Y:S02]  /*bc00*/  ISETP.GE.AND P6, PT, R4, R67, PT ;  /* 0x000000430400720c */ /* 0x000fe40003fc6270 */
[----:B------:R-:W-:Y:S02]  /*bc10*/  I2FP.F32.U32 R5, R5 ;  /* 0x0000000500057245 */ /* 0x000fe40000201000 */
[----:B------:R-:W-:Y:S02]  /*bc20*/  I2FP.F32.U32 R4, R4 ;  /* 0x0000000400047245 */ /* 0x000fe40000201000 */
[----:B------:R-:W-:Y:S01]  /*bc30*/  FSEL R128, R15, -INF , !P2 ;  /* 0xff8000000f807808 */ /* 0x000fe20005000000 */
[CC--:B------:R-:W-:Y:S01]  /*bc40*/  FFMA.FTZ R34, R87.reuse, R5.reuse, R74 ;  /* 0x0000000557227223 */ /* 0x0c0fe2000001004a */
[----:B------:R-:W-:Y:S01]  /*bc50*/  ISETP.NE.AND P2, PT, R60, RZ, PT ;  /* 0x000000ff3c00720c */ /* 0x000fe20003f45270 */
[C---:B------:R-:W-:Y:S01]  /*bc60*/  FFMA.FTZ R60, R87.reuse, R5, R72 ;  /* 0x00000005573c7223 */ /* 0x040fe20000010048 */
[-C--:B------:R-:W-:Y:S01]  /*bc70*/  FFMA.FTZ R42, R87, R4.reuse, R73 ;  /* 0x00000004572a7223 */ /* 0x080fe20000010049 */
[----:B------:R-:W-:Y:S01]  /*bc80*/  VIADD R5, R135, 0xffffff70 ;  /* 0xffffff7087057836 */ /* 0x000fe20000000000 */
[----:B------:R-:W-:Y:S01]  /*bc90*/  FSEL R54, R54, -INF , !P1 ;  /* 0xff80000036367808 */ /* 0x000fe20004800000 */
[----:B------:R-:W-:Y:S01]  /*bca0*/  FFMA.FTZ R43, R87, R4, R75 ;  /* 0x00000004572b7223 */ /* 0x000fe2000001004b */
[----:B------:R-:W-:Y:S01]  /*bcb0*/  FSEL R60, R60, -INF , !P5 ;  /* 0xff8000003c3c7808 */ /* 0x000fe20006800000 */
[C---:B------:R-:W-:Y:S01]  /*bcc0*/  VIADD R4, R135.reuse, 0xffffff30 ;  /* 0xffffff3087047836 */ /* 0x040fe20000000000 */
[----:B------:R-:W-:Y:S01]  /*bcd0*/  FSEL R42, R42, -INF , !P0 ;  /* 0xff8000002a2a7808 */ /* 0x000fe20004000000 */
[----:B------:R-:W-:Y:S01]  /*bce0*/  VIADD R135, R135, 0xffffff79 ;  /* 0xffffff7987877836 */ /* 0x000fe20000000000 */
[----:B------:R-:W-:-:S02]  /*bcf0*/  ISETP.GE.AND P5, PT, R6, R0, PT ;  /* 0x000000000600720c */ /* 0x000fc40003fa6270 */
[-C--:B------:R-:W-:Y:S02]  /*bd00*/  ISETP.GE.AND P0, PT, R6, R67.reuse, PT ;  /* 0x000000430600720c */ /* 0x080fe40003f06270 */
[----:B------:R-:W-:Y:S02]  /*bd10*/  FSEL R41, R41, -INF , !P4 ;  /* 0xff80000029297808 */ /* 0x000fe40006000000 */
[----:B------:R-:W-:Y:S02]  /*bd20*/  I2FP.F32.U32 R6, R6 ;  /* 0x0000000600067245 */ /* 0x000fe40000201000 */
[C---:B------:R-:W-:Y:S02]  /*bd30*/  ISETP.GE.AND P4, PT, R5.reuse, R0, PT ;  /* 0x000000000500720c */ /* 0x040fe40003f86270 */
[----:B------:R-:W-:Y:S01]  /*bd40*/  ISETP.GE.AND P1, PT, R5, R67, PT ;  /* 0x000000430500720c */ /* 0x000fe20003f26270 */
[CC--:B------:R-:W-:Y:S01]  /*bd50*/  FFMA.FTZ R47, R87.reuse, R6.reuse, R59 ;  /* 0x00000006572f7223 */ /* 0x0c0fe2000001003b */
[----:B------:R-:W-:Y:S01]  /*bd60*/  I2FP.F32.U32 R5, R5 ;  /* 0x0000000500057245 */ /* 0x000fe20000201000 */
[----:B------:R-:W-:Y:S01]  /*bd70*/  FFMA.FTZ R45, R87, R6, R57 ;  /* 0x00000006572d7223 */ /* 0x000fe20000010039 */
[----:B------:R-:W-:-:S02]  /*bd80*/  FSEL R43, R43, -INF , !P6 ;  /* 0xff8000002b2b7808 */ /* 0x000fc40007000000 */
[----:B------:R-:W-:Y:S01]  /*bd90*/  FSEL R47, R47, -INF , !P0 ;  /* 0xff8000002f2f7808 */ /* 0x000fe20004000000 */
[-C--:B------:R-:W-:Y:S01]  /*bda0*/  FFMA.FTZ R40, R87, R5.reuse, R56 ;  /* 0x0000000557287223 */ /* 0x080fe20000010038 */
[----:B------:R-:W-:Y:S02]  /*bdb0*/  ISETP.GE.AND P0, PT, R66, 0x3, PT ;  /* 0x000000034200780c */ /* 0x000fe40003f06270 */
[-C--:B------:R-:W-:Y:S02]  /*bdc0*/  ISETP.GE.AND P6, PT, R4, R0.reuse, PT ;  /* 0x000000000400720c */ /* 0x080fe40003fc6270 */
[----:B------:R-:W-:Y:S02]  /*bdd0*/  FSEL R40, R40, -INF , !P4 ;  /* 0xff80000028287808 */ /* 0x000fe40006000000 */
[----:B------:R-:W-:Y:S01]  /*bde0*/  ISETP.GE.AND P4, PT, R135, R0, PT ;  /* 0x000000008700720c */ /* 0x000fe20003f86270 */
[----:B------:R-:W-:Y:S01]  /*bdf0*/  FFMA.FTZ R0, R87, R5, R58 ;  /* 0x0000000557007223 */ /* 0x000fe2000001003a */
[----:B------:R-:W-:-:S02]  /*be00*/  FSEL R34, R34, -INF , !P3 ;  /* 0xff80000022227808 */ /* 0x000fc40005800000 */
[----:B------:R-:W-:Y:S02]  /*be10*/  ISETP.GE.AND P3, PT, R4, R67, PT ;  /* 0x000000430400720c */ /* 0x000fe40003f66270 */
[-C--:B------:R-:W-:Y:S02]  /*be20*/  I2FP.F32.U32 R5, R4.reuse ;  /* 0x0000000400057245 */ /* 0x080fe40000201000 */
[----:B------:R-:W-:Y:S02]  /*be30*/  I2FP.F32.U32 R7, R4 ;  /* 0x0000000400077245 */ /* 0x000fe40000201000 */
[----:B------:R-:W-:Y:S01]  /*be40*/  I2FP.F32.U32 R4, R135 ;  /* 0x0000008700047245 */ /* 0x000fe20000201000 */
[C---:B------:R-:W-:Y:S01]  /*be50*/  FFMA.FTZ R5, R87.reuse, R5, R24 ;  /* 0x0000000557057223 */ /* 0x040fe20000010018 */
[----:B------:R-:W-:Y:S01]  /*be60*/  FSEL R0, R0, -INF , !P1 ;  /* 0xff80000000007808 */ /* 0x000fe20004800000 */
[----:B------:R-:W-:Y:S01]  /*be70*/  FFMA.FTZ R7, R87, R7, R26 ;  /* 0x0000000757077223 */ /* 0x000fe2000001001a */
[----:B------:R-:W-:Y:S01]  /*be80*/  ISETP.GE.AND P1, PT, R135, R67, PT ;  /* 0x000000438700720c */ /* 0x000fe20003f26270 */
[CC--:B------:R-:W-:Y:S01]  /*be90*/  FFMA.FTZ R50, R87.reuse, R4.reuse, R53 ;  /* 0x0000000457327223 */ /* 0x0c0fe20000010035 */
[----:B------:R-:W-:Y:S01]  /*bea0*/  FFMA.FTZ R48, R87, R4, R55 ;  /* 0x0000000457307223 */ /* 0x000fe20000010037 */
[----:B------:R-:W-:-:S02]  /*beb0*/  FSEL R45, R45, -INF , !P5 ;  /* 0xff8000002d2d7808 */ /* 0x000fc40006800000 */
[----:B------:R-:W-:Y:S02]  /*bec0*/  FSEL R162, R5, -INF , !P6 ;  /* 0xff80000005a27808 */ /* 0x000fe40007000000 */
[----:B------:R-:W-:Y:S02]  /*bed0*/  FSEL R50, R50, -INF , !P4 ;  /* 0xff80000032327808 */ /* 0x000fe40006000000 */
[----:B------:R-:W-:Y:S02]  /*bee0*/  FSEL R158, R7, -INF , !P3 ;  /* 0xff800000079e7808 */ /* 0x000fe40005800000 */
[----:B------:R-:W-:Y:S01]  /*bef0*/  FSEL R48, R48, -INF , !P1 ;  /* 0xff80000030307808 */ /* 0x000fe20004800000 */
[----:B------:R-:W-:Y:S06]  /*bf00*/  @!P0 BRA `(.L_x_4232) ;  /* 0x0000000400988947 */ /* 0x000fec0003800000 */
[----:B------:R-:W-:Y:S05]  /*bf10*/  BRA.U !UP0, `(.L_x_4233) ;  /* 0x0000000108fc7547 */ /* 0x000fea000b800000 */
[----:B------:R-:W1:Y:S01]  /*bf20*/  LDC R8, c[0x0][0x4f0] ;  /* 0x00013c00ff087b82 */ /* 0x000e620000000800 */
[----:B------:R-:W-:Y:S01]  /*bf30*/  IMAD.SHL.U32 R9, R66, 0x80, RZ ;  /* 0x0000008042097824 */ /* 0x000fe200078e00ff */
[----:B------:R-:W2:Y:S04]  /*bf40*/  LDCU.64 UR8, c[0x0][0x3a0] ;  /* 0x00007400ff0877ac */ /* 0x000ea80008000a00 */
        /* <DEDUP_REMOVED lines=11> */
[----:B------:R-:W-:Y:S01]  /*c000*/  IMAD R7, R4, R6, RZ ;  /* 0x0000000604077224 */ /* 0x000fe200078e02ff */
[----:B------:R-:W-:-:S05]  /*c010*/  MOV R4, RZ ;  /* 0x000000ff00047202 */ /* 0x000fca0000000f00 */
        /* <DEDUP_REMOVED lines=47> */
.L_x_4233:
[----:B------:R-:W-:Y:S01]  /*c310*/  UMOV UR4, URZ ;  /* 0x000000ff00047c82 */ /* 0x000fe20008000000 */
[----:B------:R-:W-:Y:S01]  /*c320*/  IMAD.SHL.U32 R4, R62, 0x80, RZ ;  /* 0x000000803e047824 */ /* 0x000fe200078e00ff */
[----:B------:R-:W-:-:S05]  /*c330*/  IADD3 R5, P0, PT, RZ, -UR4, RZ ;  /* 0x80000004ff057c10 */ /* 0x000fca000ff1e0ff */
[----:B------:R-:W-:-:S05]  /*c340*/  IMAD.X R4, RZ, RZ, ~R4, P0 ;  /* 0x000000ffff047224 */ /* 0x000fca00000e0e04 */
[----:B------:R-:W-:-:S04]  /*c350*/  SHF.R.S64 R5, R5, 0x1f, R4 ;  /* 0x0000001f05057819 */ /* 0x000fc80000001004 */
[----:B------:R-:W-:-:S04]  /*c360*/  IADD3 R112, P0, PT, R5, R112, RZ ;  /* 0x0000007005707210 */ /* 0x000fc80007f1e0ff */
[----:B------:R-:W-:-:S09]  /*c370*/  LEA.HI.X.SX32 R95, R4, R95, 0x1, P0 ;  /* 0x0000005f045f7211 */ /* 0x000fd200000f0eff */
.L_x_4234:
[CC--:B------:R-:W-:Y:S01]  /*c380*/  @!P2 LEA R6, P0, R62.reuse, R112.reuse, 0x6 ;  /* 0x000000703e06a211 */ /* 0x0c0fe200078030ff */
[----:B------:R-:W-:Y:S01]  /*c390*/  @!P2 IMAD.MOV.U32 R10, RZ, RZ, R112 ;  /* 0x000000ffff0aa224 */ /* 0x000fe200078e0070 */
[CC--:B------:R-:W-:Y:S01]  /*c3a0*/  @!P2 IADD3 R4, P3, P1, R65.reuse, R112.reuse, R65 ;  /* 0x000000704104a210 */ /* 0x0c0fe2000797e041 */
[----:B------:R-:W-:Y:S01]  /*c3b0*/  @!P2 IMAD.MOV.U32 R11, RZ, RZ, R95 ;  /* 0x000000ffff0ba224 */ /* 0x000fe200078e005f */
[----:B------:R-:W-:Y:S02]  /*c3c0*/  @!P2 IADD3 R8, P5, P4, R65, R112, R65 ;  /* 0x000000704108a210 */ /* 0x000fe40007cbe041 */
[----:B------:R-:W-:Y:S02]  /*c3d0*/  @!P2 LEA.HI.X R7, R62, R95, R63, 0x6, P0 ;  /* 0x0000005f3e07a211 */ /* 0x000fe400000f343f */
        /* <DEDUP_REMOVED lines=25> */
.L_x_4232:
        /* <DEDUP_REMOVED lines=34> */
[----:B------:R-:W1:Y:S01]  /*c790*/  SHFL.BFLY PT, R4, R5, 0x2, 0x1f ;  /* 0x0c401f0005047f89 */ /* 0x000e6200000e0000 */
[----:B------:R-:W-:Y:S02]  /*c7a0*/  IADD3 R55, PT, PT, R120, 0x3020, RZ ;  /* 0x0000302078377810 */ /* 0x000fe40007ffe0ff */
[----:B------:R-:W-:Y:S01]  /*c7b0*/  VIMNMX R66, PT, PT, R66, 0x2, !PT ;  /* 0x0000000242427848 */ /* 0x000fe20007fe0100 */
[----:B------:R-:W3:Y:S01]  /*c7c0*/  SHFL.BFLY PT, R7, R6, 0x2, 0x1f ;  /* 0x0c401f0006077f89 */ /* 0x000ee200000e0000 */
[----:B-1----:R-:W-:-:S02]  /*c7d0*/  FMNMX.FTZ R4, R5, R4, !PT ;  /* 0x0000000405047209 */ /* 0x002fc40007810000 */
        /* <DEDUP_REMOVED lines=14> */
[--C-:B------:R-:W-:Y:S01]  /*c8c0*/  FFMA.FTZ R79, R91, UR4, -R49.reuse ;  /* 0x000000045b4f7c23 */ /* 0x100fe20008010831 */
[----:B------:R-:W-:Y:S01]  /*c8d0*/  FMUL.FTZ R91, R8, UR4 ;  /* 0x00000004085b7c20 */ /* 0x000fe20008410000 */
[----:B------:R-:W-:Y:S01]  /*c8e0*/  FADD.FTZ R9, R69, -R4 ;  /* 0x8000000445097221 */ /* 0x000fe20000010000 */
[----:B------:R-:W-:Y:S01]  /*c8f0*/  IADD3 R8, PT, PT, R120, 0x3000, RZ ;  /* 0x0000300078087810 */ /* 0x000fe20007ffe0ff */
[--C-:B------:R-:W-:Y:S01]  /*c900*/  FFMA.FTZ R39, R83, UR4, -R49.reuse ;  /* 0x0000000453277c23 */ /* 0x100fe20008010831 */
[----:B------:R-:W1:Y:S01]  /*c910*/  LDSM.16.MT88.4 R4, [R120+0x3000] ;  /* 0x003000007804783b */ /* 0x000e620000004200 */
[----:B------:R-:W-:Y:S01]  /*c920*/  FMUL.FTZ R9, R9, UR4 ;  /* 0x0000000409097c20 */ /* 0x000fe20008410000 */
[----:B------:R-:W-:Y:S01]  /*c930*/  @P2 IADD3 R55, PT, PT, R8, -0x20, RZ ;  /* 0xffffffe008372810 */ /* 0x000fe20007ffe0ff */
[--C-:B------:R-:W-:Y:S01]  /*c940*/  FFMA.FTZ R59, R131, UR4, -R49.reuse ;  /* 0x00000004833b7c23 */ /* 0x100fe20008010831 */
[----:B------:R-:W-:Y:S01]  /*c950*/  FFMA.FTZ R70, R133, UR4, -R49 ;  /* 0x0000000485467c23 */ /* 0x000fe20008010831 */
[----:B------:R2:W3:Y:S01]  /*c960*/  MUFU.EX2 R83, R9 ;  /* 0x0000000900537308 */ /* 0x0004e20000000800 */
        /* <DEDUP_REMOVED lines=9> */
[----:B------:R-:W-:Y:S01]  /*ca00*/  LDSM.16.MT88.4 R24, [R120+0x3400] ;  /* 0x003400007818783b */ /* 0x000fe20000004200 */
[----:B------:R-:W-:Y:S01]  /*ca10*/  FFMA.FTZ R58, R113, UR4, -R49 ;  /* 0x00000004713a7c23 */ /* 0x000fe20008010831 */
[--C-:B------:R-:W-:Y:S01]  /*ca20*/  FFMA.FTZ R72, R29, UR4, -R53.reuse ;  /* 0x000000041d487c23 */ /* 0x100fe20008010835 */
[----:B------:R-:W-:Y:S01]  /*ca30*/  MUFU.EX2 R70, R70 ;  /* 0x0000004600467308 */ /* 0x000fe20000000800 */
[----:B--2---:R-:W2:Y:S01]  /*ca40*/  LDSM.16.MT88.4 R8, [R55] ;  /* 0x000000003708783b */ /* 0x004ea20000004200 */
[-C--:B---3--:R-:W-:Y:S01]  /*ca50*/  FMUL.FTZ R18, R110, R83.reuse ;  /* 0x000000536e127220 */ /* 0x088fe20000410000 */
[-C--:B------:R-:W-:Y:S01]  /*ca60*/  FMUL.FTZ R19, R111, R83.reuse ;  /* 0x000000536f137220 */ /* 0x080fe20000410000 */
[----:B------:R-:W3:Y:S01]  /*ca70*/  MUFU.EX2 R39, R39 ;  /* 0x0000002700277308 */ /* 0x000ee20000000800 */
[-C--:B------:R-:W-:Y:S01]  /*ca80*/  FMUL.FTZ R22, R102, R83.reuse ;  /* 0x0000005366167220 */ /* 0x080fe20000410000 */
[-C--:B------:R-:W-:Y:S01]  /*ca90*/  FMUL.FTZ R23, R103, R83.reuse ;  /* 0x0000005367177220 */ /* 0x080fe20000410000 */
[-C--:B------:R-:W-:Y:S01]  /*caa0*/  FMUL.FTZ R106, R106, R83.reuse ;  /* 0x000000536a6a7220 */ /* 0x080fe20000410000 */
[----:B------:R-:W5:Y:S01]  /*cab0*/  MUFU.EX2 R91, R91 ;  /* 0x0000005b005b7308 */ /* 0x000f620000000800 */
[----:B------:R-:W-:Y:S01]  /*cac0*/  FMUL.FTZ R107, R107, R83 ;  /* 0x000000536b6b7220 */ /* 0x000fe20000410000 */
[----:B----4-:R-:W-:Y:S01]  /*cad0*/  F2FP.BF16.F32.PACK_AB R12, R59, R79 ;  /* 0x0000004f3b0c723e */ /* 0x010fe200000010ff */
[-C--:B------:R-:W-:Y:S01]  /*cae0*/  FMUL.FTZ R98, R98, R83.reuse ;  /* 0x0000005362627220 */ /* 0x080fe20000410000 */
[----:B------:R-:W-:Y:S01]  /*caf0*/  MUFU.EX2 R160, R160 ;  /* 0x000000a000a07308 */ /* 0x000fe20000000800 */
[----:B------:R-:W-:Y:S01]  /*cb00*/  FMUL.FTZ R99, R99, R83 ;  /* 0x0000005363637220 */ /* 0x000fe20000410000 */
[--C-:B------:R-:W-:Y:S01]  /*cb10*/  FFMA.FTZ R63, R30, UR4, -R53.reuse ;  /* 0x000000041e3f7c23 */ /* 0x100fe20008010835 */
[--C-:B------:R-:W-:Y:S01]  /*cb20*/  FFMA.FTZ R62, R28, UR4, -R53.reuse ;  /* 0x000000041c3e7c23 */ /* 0x100fe20008010835 */
[----:B------:R-:W4:Y:S01]  /*cb30*/  MUFU.EX2 R65, R65 ;  /* 0x0000004100417308 */ /* 0x000f220000000800 */
[----:B------:R-:W-:Y:S01]  /*cb40*/  FFMA.FTZ R57, R31, UR4, -R53 ;  /* 0x000000041f397c23 */ /* 0x000fe20008010835 */
[----:B---3--:R-:W-:Y:S01]  /*cb50*/  F2FP.BF16.F32.PACK_AB R14, R39, R70 ;  /* 0x00000046270e723e */ /* 0x008fe200000010ff */
[--C-:B------:R-:W-:Y:S01]  /*cb60*/  FFMA.FTZ R75, R152, UR4, -R49.reuse ;  /* 0x00000004984b7c23 */ /* 0x100fe20008010831 */
[----:B------:R-:W-:Y:S01]  /*cb70*/  MUFU.EX2 R37, R37 ;  /* 0x0000002500257308 */ /* 0x000fe20000000800 */
[--C-:B------:R-:W-:Y:S01]  /*cb80*/  FFMA.FTZ R74, R154, UR4, -R49.reuse ;  /* 0x000000049a4a7c23 */ /* 0x100fe20008010831 */
[-C--:B-----5:R-:W-:Y:S01]  /*cb90*/  FMUL.FTZ R16, R108, R91.reuse ;  /* 0x0000005b6c107220 */ /* 0x0a0fe20000410000 */
[-C--:B------:R-:W-:Y:S01]  /*cba0*/  FMUL.FTZ R17, R109, R91.reuse ;  /* 0x0000005b6d117220 */ /* 0x080fe20000410000 */
[----:B------:R-:W3:Y:S01]  /*cbb0*/  MUFU.EX2 R56, R56 ;  /* 0x0000003800387308 */ /* 0x000ee20000000800 */
[-C--:B------:R-:W-:Y:S01]  /*cbc0*/  FMUL.FTZ R20, R100, R91.reuse ;  /* 0x0000005b64147220 */ /* 0x080fe20000410000 */
[-C--:B------:R-:W-:Y:S01]  /*cbd0*/  FMUL.FTZ R21, R101, R91.reuse ;  /* 0x0000005b65157220 */ /* 0x080fe20000410000 */
[-C--:B------:R-:W-:Y:S01]  /*cbe0*/  FMUL.FTZ R104, R104, R91.reuse ;  /* 0x0000005b68687220 */ /* 0x080fe20000410000 */
[-C--:B------:R-:W-:Y:S01]  /*cbf0*/  FMUL.FTZ R105, R105, R91.reuse ;  /* 0x0000005b69697220 */ /* 0x080fe20000410000 */
[-C--:B------:R-:W-:Y:S01]  /*cc00*/  FMUL.FTZ R96, R96, R91.reuse ;  /* 0x0000005b60607220 */ /* 0x080fe20000410000 */
[----:B----4-:R-:W-:Y:S01]  /*cc10*/  F2FP.BF16.F32.PACK_AB R13, R65, R160 ;  /* 0x000000a0410d723e */ /* 0x010fe200000010ff */
[----:B------:R-:W-:Y:S01]  /*cc20*/  FMUL.FTZ R97, R97, R91 ;  /* 0x0000005b61617220 */ /* 0x000fe20000410000 */
[----:B------:R-:W-:Y:S01]  /*cc30*/  MUFU.EX2 R78, R78 ;  /* 0x0000004e004e7308 */ /* 0x000fe20000000800 */
[----:B------:R-:W-:Y:S01]  /*cc40*/  FFMA.FTZ R73, R156, UR4, -R49 ;  /* 0x000000049c497c23 */ /* 0x000fe20008010831 */
[--C-:B------:R-:W-:Y:S01]  /*cc50*/  FFMA.FTZ R77, R146, UR4, -R53.reuse ;  /* 0x00000004924d7c23 */ /* 0x100fe20008010835 */
[----:B------:R-:W-:Y:S01]  /*cc60*/  FFMA.FTZ R76, R148, UR4, -R53 ;  /* 0x00000004944c7c23 */ /* 0x000fe20008010835 */
[----:B------:R-:W4:Y:S01]  /*cc70*/  MUFU.EX2 R69, R69 ;  /* 0x0000004500457308 */ /* 0x000f220000000800 */
[--C-:B------:R-:W-:Y:S01]  /*cc80*/  FFMA.FTZ R101, R162, UR4, -R49.reuse ;  /* 0x00000004a2657c23 */ /* 0x100fe20008010831 */
[----:B---3--:R-:W-:Y:S01]  /*cc90*/  F2FP.BF16.F32.PACK_AB R15, R56, R37 ;  /* 0x00000025380f723e */ /* 0x008fe200000010ff */
[----:B------:R-:W-:Y:S01]  /*cca0*/  FFMA.FTZ R102, R142, UR4, -R49 ;  /* 0x000000048e667c23 */ /* 0x000fe20008010831 */
[----:B------:R-:W-:Y:S01]  /*ccb0*/  MUFU.EX2 R67, R67 ;  /* 0x0000004300437308 */ /* 0x000fe20000000800 */
[--C-:B------:R-:W-:Y:S01]  /*ccc0*/  FFMA.FTZ R103, R134, UR4, -R53.reuse ;  /* 0x0000000486677c23 */ /* 0x100fe20008010835 */
[----:B------:R-:W-:Y:S01]  /*ccd0*/  FFMA.FTZ R100, R136, UR4, -R53 ;  /* 0x0000000488647c23 */ /* 0x000fe20008010835 */
[----:B------:R-:W-:Y:S01]  /*cce0*/  FFMA.FTZ R108, R88, R91, R79 ;  /* 0x0000005b586c7223 */ /* 0x000fe2000001004f */
[----:B------:R-:W3:Y:S01]  /*ccf0*/  MUFU.EX2 R58, R58 ;  /* 0x0000003a003a7308 */ /* 0x000ee20000000800 */
[C---:B-1----:R-:W-:Y:S01]  /*cd00*/  HMMA.16816.F32.BF16 R16, R12.reuse, R4, R16 ;  /* 0x000000040c10723c */ /* 0x042fe20000041810 */
[----:B------:R-:W-:Y:S01]  /*cd10*/  FFMA.FTZ R160, R89, R83, R160 ;  /* 0x0000005359a07223 */ /* 0x000fe200000100a0 */
[--C-:B------:R-:W-:Y:S01]  /*cd20*/  FFMA.FTZ R88, R64, UR4, -R49.reuse ;  /* 0x0000000440587c23 */ /* 0x100fe20008010831 */
[----:B------:R-:W-:Y:S01]  /*cd30*/  MUFU.EX2 R72, R72 ;  /* 0x0000004800487308 */ /* 0x000fe20000000800 */
[----:B------:R-:W-:Y:S01]  /*cd40*/  FFMA.FTZ R83, R126, UR4, -R49 ;  /* 0x000000047e537c23 */ /* 0x000fe20008010831 */
[----:B----4-:R-:W-:Y:S01]  /*cd50*/  F2FP.BF16.F32.PACK_AB R28, R69, R78 ;  /* 0x0000004e451c723e */ /* 0x010fe200000010ff */
[--C-:B------:R-:W-:Y:S01]  /*cd60*/  FFMA.FTZ R89, R80, UR4, -R53.reuse ;  /* 0x0000000450597c23 */ /* 0x100fe20008010835 */
[----:B------:R-:W1:Y:S01]  /*cd70*/  MUFU.EX2 R63, R63 ;  /* 0x0000003f003f7308 */ /* 0x000e620000000800 */
[C---:B--2---:R-:W-:Y:S01]  /*cd80*/  HMMA.16816.F32.BF16 R20, R12.reuse, R8, R20 ;  /* 0x000000080c14723c */ /* 0x044fe20000041814 */
[--C-:B------:R-:W-:Y:S01]  /*cd90*/  FFMA.FTZ R79, R68, UR4, -R53.reuse ;  /* 0x00000004444f7c23 */ /* 0x100fe20008010835 */
[----:B------:R-:W-:Y:S01]  /*cda0*/  FFMA.FTZ R64, R128, UR4, -R53 ;  /* 0x0000000480407c23 */ /* 0x000fe20008010835 */
[----:B------:R-:W-:Y:S01]  /*cdb0*/  MUFU.EX2 R62, R62 ;  /* 0x0000003e003e7308 */ /* 0x000fe20000000800 */
[--C-:B------:R-:W-:Y:S01]  /*cdc0*/  FFMA.FTZ R90, R90, UR4, -R49.reuse ;  /* 0x000000045a5a7c23 */ /* 0x100fe20008010831 */
[----:B---3--:R-:W-:Y:S01]  /*cdd0*/  F2FP.BF16.F32.PACK_AB R30, R58, R67 ;  /* 0x000000433a1e723e */ /* 0x008fe200000010ff */
[----:B------:R-:W-:Y:S01]  /*cde0*/  FADD.FTZ R59, R59, R108 ;  /* 0x0000006c3b3b7221 */ /* 0x000fe20000010000 */
[----:B------:R-:W2:Y:S01]  /*cdf0*/  MUFU.EX2 R57, R57 ;  /* 0x0000003900397308 */ /* 0x000ea20000000800 */
[C---:B------:R-:W-:Y:S01]  /*ce00*/  HMMA.16816.F32.BF16 R4, R12.reuse, R6, R104 ;  /* 0x000000060c04723c */ /* 0x040fe20000041868 */
[----:B------:R-:W-:Y:S01]  /*ce10*/  FFMA.FTZ R104, R140, UR4, -R49 ;  /* 0x000000048c687c23 */ /* 0x000fe20008010831 */
[----:B------:R-:W-:Y:S01]  /*ce20*/  FFMA.FTZ R106, R158, UR4, -R53 ;  /* 0x000000049e6a7c23 */ /* 0x000fe20008010835 */
[----:B------:R-:W-:Y:S01]  /*ce30*/  MUFU.EX2 R75, R75 ;  /* 0x0000004b004b7308 */ /* 0x000fe20000000800 */
[----:B------:R-:W-:Y:S01]  /*ce40*/  FADD.FTZ R70, R70, R59 ;  /* 0x0000003b46467221 */ /* 0x000fe20000010000 */
[----:B-1----:R-:W-:Y:S01]  /*ce50*/  F2FP.BF16.F32.PACK_AB R29, R63, R72 ;  /* 0x000000483f1d723e */ /* 0x002fe200000010ff */
[----:B------:R-:W-:Y:S01]  /*ce60*/  FADD.FTZ R160, R65, R160 ;  /* 0x000000a041a07221 */ /* 0x000fe20000010000 */
[----:B------:R-:W-:Y:S01]  /*ce70*/  MUFU.EX2 R74, R74 ;  /* 0x0000004a004a7308 */ /* 0x000fe20000000800 */
[----:B------:R-:W-:Y:S01]  /*ce80*/  HMMA.16816.F32.BF16 R8, R12, R10, R96 ;  /* 0x0000000a0c08723c */ /* 0x000fe20000041860 */
[----:B------:R-:W1:Y:S01]  /*ce90*/  LDSM.16.MT88.4 R12, [R55+0x400] ;  /* 0x00040000370c783b */ /* 0x000e620000004200 */
[----:B------:R-:W-:Y:S01]  /*cea0*/  FFMA.FTZ R96, R71, UR4, -R49 ;  /* 0x0000000447607c23 */ /* 0x000fe20008010831 */
[--C-:B------:R-:W-:Y:S01]  /*ceb0*/  FFMA.FTZ R98, R164, UR4, -R53.reuse ;  /* 0x00000004a4627c23 */ /* 0x100fe20008010835 */
[----:B------:R-:W-:Y:S01]  /*cec0*/  FFMA.FTZ R71, R150, UR4, -R53 ;  /* 0x0000000496477c23 */ /* 0x000fe20008010835 */
[----:B--2---:R-:W-:Y:S01]  /*ced0*/  F2FP.BF16.F32.PACK_AB R31, R57, R62 ;  /* 0x0000003e391f723e */ /* 0x004fe200000010ff */
[----:B------:R-:W-:Y:S01]  /*cee0*/  MUFU.EX2 R73, R73 ;  /* 0x0000004900497308 */ /* 0x000fe20000000800 */
[----:B------:R-:W-:Y:S01]  /*cef0*/  FFMA.FTZ R97, R144, UR4, -R49 ;  /* 0x0000000490617c23 */ /* 0x000fe20008010831 */
[--C-:B------:R-:W-:Y:S01]  /*cf00*/  FFMA.FTZ R99, R138, UR4, -R53.reuse ;  /* 0x000000048a637c23 */ /* 0x100fe20008010835 */
[----:B------:R-:W-:Y:S01]  /*cf10*/  FADD.FTZ R107, R39, R70 ;  /* 0x00000046276b7221 */ /* 0x000fe20000010000 */
[----:B------:R-:W2:Y:S01]  /*cf20*/  MUFU.EX2 R96, R96 ;  /* 0x0000006000607308 */ /* 0x000ea20000000800 */
[----:B------:R-:W-:Y:S01]  /*cf30*/  FADD.FTZ R105, R37, R160 ;  /* 0x000000a025697221 */ /* 0x000fe20000010000 */
[C---:B------:R-:W-:Y:S01]  /*cf40*/  HMMA.16816.F32.BF16 R16, R28.reuse, R24, R16 ;  /* 0x000000181c10723c */ /* 0x040fe20000041810 */
[--C-:B------:R-:W-:Y:S01]  /*cf50*/  FFMA.FTZ R109, R38, UR4, -R53.reuse ;  /* 0x00000004266d7c23 */ /* 0x100fe20008010835 */
[----:B------:R-:W-:Y:S01]  /*cf60*/  MUFU.EX2 R98, R98 ;  /* 0x0000006200627308 */ /* 0x000fe20000000800 */
[----:B------:R-:W-:Y:S01]  /*cf70*/  FFMA.FTZ R70, R36, UR4, -R53 ;  /* 0x0000000424467c23 */ /* 0x000fe20008010835 */
[----:B------:R-:W-:Y:S01]  /*cf80*/  FFMA.FTZ R65, R46, UR4, -R49 ;  /* 0x000000042e417c23 */ /* 0x000fe20008010831 */
[----:B------:R-:W-:Y:S01]  /*cf90*/  LDSM.16.MT88.4 R36, [R55+0x1400] ;  /* 0x001400003724783b */ /* 0x000fe20000004200 */
[----:B------:R-:W3:Y:S01]  /*cfa0*/  MUFU.EX2 R77, R77 ;  /* 0x0000004d004d7308 */ /* 0x000ee20000000800 */
[----:B------:R-:W-:Y:S01]  /*cfb0*/  FADD.FTZ R105, R56, R105 ;  /* 0x0000006938697221 */ /* 0x000fe20000010000 */
[C---:B------:R-:W-:Y:S01]  /*cfc0*/  HMMA.16816.F32.BF16 R4, R28.reuse, R26, R4 ;  /* 0x0000001a1c04723c */ /* 0x040fe20000041804 */
[----:B------:R-:W4:Y:S01]  /*cfd0*/  LDSM.16.MT88.4 R24, [R120+0x3800] ;  /* 0x003800007818783b */ /* 0x000f220000004200 */
[----:B------:R-:W-:Y:S01]  /*cfe0*/  MUFU.EX2 R76, R76 ;  /* 0x0000004c004c7308 */ /* 0x000fe20000000800 */
[--C-:B------:R-:W-:Y:S01]  /*cff0*/  FFMA.FTZ R46, R130, UR4, -R49.reuse ;  /* 0x00000004822e7c23 */ /* 0x100fe20008010831 */
[----:B------:R-:W-:Y:S01]  /*d000*/  FFMA.FTZ R59, R132, UR4, -R49 ;  /* 0x00000004843b7c23 */ /* 0x000fe20008010831 */
[--C-:B------:R-:W-:Y:S01]  /*d010*/  FFMA.FTZ R91, R44, UR4, -R53.reuse ;  /* 0x000000042c5b7c23 */ /* 0x100fe20008010835 */
[----:B------:R-:W5:Y:S01]  /*d020*/  MUFU.EX2 R71, R71 ;  /* 0x0000004700477308 */ /* 0x000f620000000800 */
[----:B------:R-:W-:Y:S01]  /*d030*/  FFMA.FTZ R68, R92, UR4, -R53 ;  /* 0x000000045c447c23 */ /* 0x000fe20008010835 */
[----:B------:R-:W-:Y:S01]  /*d040*/  FFMA.FTZ R124, R124, UR4, -R49 ;  /* 0x000000047c7c7c23 */ /* 0x000fe20008010831 */
[----:B------:R-:W-:Y:S01]  /*d050*/  FADD.FTZ R72, R72, R105 ;  /* 0x0000006948487221 */ /* 0x000fe20000010000 */
[----:B------:R-:W-:Y:S01]  /*d060*/  MUFU.EX2 R101, R101 ;  /* 0x0000006500657308 */ /* 0x000fe20000000800 */
[----:B------:R-:W-:Y:S01]  /*d070*/  FADD.FTZ R78, R78, R107 ;  /* 0x0000006b4e4e7221 */ /* 0x000fe20000010000 */
[--C-:B------:R-:W-:Y:S01]  /*d080*/  FFMA.FTZ R113, R52, UR4, -R49.reuse ;  /* 0x0000000434717c23 */ /* 0x100fe20008010831 */
[----:B------:R-:W-:Y:S01]  /*d090*/  FADD.FTZ R63, R63, R72 ;  /* 0x000000483f3f7221 */ /* 0x000fe20000010000 */
[----:B------:R-:W4:Y:S01]  /*d0a0*/  MUFU.EX2 R104, R104 ;  /* 0x0000006800687308 */ /* 0x000f220000000800 */
[----:B------:R-:W-:Y:S01]  /*d0b0*/  FADD.FTZ R78, R69, R78 ;  /* 0x0000004e454e7221 */ /* 0x000fe20000010000 */
[----:B------:R-:W-:Y:S01]  /*d0c0*/  FFMA.FTZ R123, R42, UR4, -R49 ;  /* 0x000000042a7b7c23 */ /* 0x000fe20008010831 */
[----:B------:R-:W-:Y:S01]  /*d0d0*/  FADD.FTZ R62, R62, R63 ;  /* 0x0000003f3e3e7221 */ /* 0x000fe20000010000 */
[----:B------:R-:W-:Y:S01]  /*d0e0*/  MUFU.EX2 R102, R102 ;  /* 0x0000006600667308 */ /* 0x000fe20000000800 */
[----:B------:R-:W-:Y:S01]  /*d0f0*/  FADD.FTZ R67, R67, R78 ;  /* 0x0000004e43437221 */ /* 0x000fe20000010000 */
[----:B------:R-:W-:Y:S01]  /*d100*/  FFMA.FTZ R32, R32, UR4, -R53 ;  /* 0x0000000420207c23 */ /* 0x000fe20008010835 */
[C---:B-1----:R-:W-:Y:S01]  /*d110*/  HMMA.16816.F32.BF16 R20, R28.reuse, R12, R20 ;  /* 0x0000000c1c14723c */ /* 0x042fe20000041814 */
[----:B------:R-:W-:Y:S01]  /*d120*/  MUFU.EX2 R97, R97 ;  /* 0x0000006100617308 */ /* 0x000fe20000000800 */
[----:B------:R-:W-:Y:S01]  /*d130*/  FADD.FTZ R57, R57, R62 ;  /* 0x0000003e39397221 */ /* 0x000fe20000010000 */
[----:B------:R-:W-:Y:S01]  /*d140*/  FADD.FTZ R67, R58, R67 ;  /* 0x000000433a437221 */ /* 0x000fe20000010000 */
[--C-:B------:R-:W-:Y:S01]  /*d150*/  FFMA.FTZ R41, R41, UR4, -R53.reuse ;  /* 0x0000000429297c23 */ /* 0x100fe20008010835 */
[----:B------:R-:W-:Y:S01]  /*d160*/  MUFU.EX2 R106, R106 ;  /* 0x0000006a006a7308 */ /* 0x000fe20000000800 */
[----:B------:R-:W-:Y:S01]  /*d170*/  FFMA.FTZ R34, R34, UR4, -R53 ;  /* 0x0000000422227c23 */ /* 0x000fe20008010835 */
[----:B------:R-:W-:Y:S01]  /*d180*/  FFMA.FTZ R54, R54, UR4, -R49 ;  /* 0x0000000436367c23 */ /* 0x000fe20008010831 */
[----:B------:R-:W-:Y:S01]  /*d190*/  HMMA.16816.F32.BF16 R8, R28, R14, R8 ;  /* 0x0000000e1c08723c */ /* 0x000fe20000041808 */
[----:B------:R-:W1:Y:S01]  /*d1a0*/  LDSM.16.MT88.4 R12, [R55+0x800] ;  /* 0x00080000370c783b */ /* 0x000e620000004200 */
[----:B--2---:R-:W-:Y:S01]  /*d1b0*/  F2FP.BF16.F32.PACK_AB R28, R75, R96 ;  /* 0x000000604b1c723e */ /* 0x004fe200000010ff */
[----:B------:R-:W2:Y:S01]  /*d1c0*/  MUFU.EX2 R103, R103 ;  /* 0x0000006700677308 */ /* 0x000ea20000000800 */
[----:B---3--:R-:W-:Y:S01]  /*d1d0*/  F2FP.BF16.F32.PACK_AB R29, R77, R98 ;  /* 0x000000624d1d723e */ /* 0x008fe200000010ff */
[----:B------:R-:W-:Y:S01]  /*d1e0*/  FADD.FTZ R98, R98, R57 ;  /* 0x0000003962627221 */ /* 0x000fe20000010000 */
[----:B------:R-:W-:Y:S01]  /*d1f0*/  F2FP.BF16.F32.PACK_AB R30, R73, R74 ;  /* 0x0000004a491e723e */ /* 0x000fe200000010ff */
[----:B------:R-:W-:Y:S01]  /*d200*/  MUFU.EX2 R100, R100 ;  /* 0x0000006400647308 */ /* 0x000fe20000000800 */
[----:B-----5:R-:W-:Y:S01]  /*d210*/  F2FP.BF16.F32.PACK_AB R31, R71, R76 ;  /* 0x0000004c471f723e */ /* 0x020fe200000010ff */
[----:B------:R-:W-:Y:S01]  /*d220*/  FADD.FTZ R96, R96, R67 ;  /* 0x0000004360607221 */ /* 0x000fe20000010000 */
[----:B------:R-:W-:Y:S01]  /*d230*/  FADD.FTZ R77, R77, R98 ;  /* 0x000000624d4d7221 */ /* 0x000fe20000010000 */
[----:B------:R-:W3:Y:S01]  /*d240*/  MUFU.EX2 R99, R99 ;  /* 0x0000006300637308 */ /* 0x000ee20000000800 */
[----:B------:R-:W-:Y:S01]  /*d250*/  FFMA.FTZ R60, R60, UR4, -R49 ;  /* 0x000000043c3c7c23 */ /* 0x000fe20008010831 */
[----:B------:R-:W-:Y:S01]  /*d260*/  FADD.FTZ R75, R75, R96 ;  /* 0x000000604b4b7221 */ /* 0x000fe20000010000 */
[----:B------:R-:W-:Y:S01]  /*d270*/  FFMA.FTZ R43, R43, UR4, -R53 ;  /* 0x000000042b2b7c23 */ /* 0x000fe20008010835 */
[C---:B----4-:R-:W-:Y:S01]  /*d280*/  HMMA.16816.F32.BF16 R16, R28.reuse, R24, R16 ;  /* 0x000000181c10723c */ /* 0x050fe20000041810 */
[----:B------:R-:W-:Y:S01]  /*d290*/  MUFU.EX2 R83, R83 ;  /* 0x0000005300537308 */ /* 0x000fe20000000800 */
[----:B------:R-:W-:Y:S01]  /*d2a0*/  FADD.FTZ R76, R76, R77 ;  /* 0x0000004d4c4c7221 */ /* 0x000fe20000010000 */
[----:B------:R-:W-:Y:S01]  /*d2b0*/  FFMA.FTZ R35, R35, UR4, -R53 ;  /* 0x0000000423237c23 */ /* 0x000fe20008010835 */
[--C-:B------:R-:W-:Y:S01]  /*d2c0*/  FFMA.FTZ R40, R40, UR4, -R49.reuse ;  /* 0x0000000428287c23 */ /* 0x100fe20008010831 */
[----:B------:R-:W-:Y:S01]  /*d2d0*/  MUFU.EX2 R88, R88 ;  /* 0x0000005800587308 */ /* 0x000fe20000000800 */
[----:B------:R-:W-:Y:S01]  /*d2e0*/  FADD.FTZ R71, R71, R76 ;  /* 0x0000004c47477221 */ /* 0x000fe20000010000 */
[----:B------:R-:W-:Y:S01]  /*d2f0*/  FFMA.FTZ R45, R45, UR4, -R49 ;  /* 0x000000042d2d7c23 */ /* 0x000fe20008010831 */
[----:B------:R-:W-:Y:S01]  /*d300*/  HMMA.16816.F32.BF16 R4, R28, R26, R4 ;  /* 0x0000001a1c04723c */ /* 0x000fe20000041804 */
[----:B------:R-:W4:Y:S01]  /*d310*/  LDSM.16.MT88.4 R24, [R120+0x3c00] ;  /* 0x003c00007818783b */ /* 0x000f220000004200 */
[----:B------:R-:W-:Y:S01]  /*d320*/  MUFU.EX2 R89, R89 ;  /* 0x0000005900597308 */ /* 0x000fe20000000800 */
[----:B------:R-:W-:Y:S01]  /*d330*/  FFMA.FTZ R48, R48, UR4, -R53 ;  /* 0x0000000430307c23 */ /* 0x000fe20008010835 */
[----:B------:R-:W-:-:S02]  /*d340*/  IADD3 R130, PT, PT, R66, -0x3, RZ ;  /* 0xfffffffd42827810 */ /* 0x000fc40007ffe0ff */
[----:B------:R-:W-:Y:S01]  /*d350*/  MUFU.EX2 R79, R79 ;  /* 0x0000004f004f7308 */ /* 0x000fe20000000800 */
[----:B------:R-:W-:-:S03]  /*d360*/  MOV R69, R2 ;  /* 0x0000000200457202 */ /* 0x000fc60000000f00 */
[----:B------:R-:W5:Y:S04]  /*d370*/  MUFU.EX2 R64, R64 ;  /* 0x0000004000407308 */ /* 0x000f680000000800 */
[----:B------:R-:W-:Y:S01]  /*d380*/  MUFU.EX2 R65, R65 ;  /* 0x0000004100417308 */ /* 0x000fe20000000800 */
[C---:B-1----:R-:W-:Y:S03]  /*d390*/  HMMA.16816.F32.BF16 R20, R28.reuse, R12, R20 ;  /* 0x0000000c1c14723c */ /* 0x042fe60000041814 */
[----:B------:R-:W-:Y:S04]  /*d3a0*/  MUFU.EX2 R46, R46 ;  /* 0x0000002e002e7308 */ /* 0x000fe80000000800 */
[----:B------:R-:W-:Y:S01]  /*d3b0*/  MUFU.EX2 R59, R59 ;  /* 0x0000003b003b7308 */ /* 0x000fe20000000800 */
[----:B------:R-:W-:Y:S01]  /*d3c0*/  HMMA.16816.F32.BF16 R8, R28, R14, R8 ;  /* 0x0000000e1c08723c */ /* 0x000fe20000041808 */
[----:B------:R-:W1:Y:S01]  /*d3d0*/  LDSM.16.MT88.4 R12, [R55+0xc00] ;  /* 0x000c0000370c783b */ /* 0x000e620000004200 */
        /* <DEDUP_REMOVED lines=8> */
[----:B------:R-:W-:Y:S02]  /*d460*/  MUFU.EX2 R68, R68 ;  /* 0x0000004400447308 */ /* 0x000fe40000000800 */
[----:B------:R-:W-:Y:S02]  /*d470*/  FADD.FTZ R100, R100, R103 ;  /* 0x0000006764647221 */ /* 0x000fe40000010000 */
[----:B----4-:R-:W-:Y:S01]  /*d480*/  HMMA.16816.F32.BF16 R16, R28, R24, R16 ;  /* 0x000000181c10723c */ /* 0x010fe20000041810 */
[----:B------:R-:W-:Y:S01]  /*d490*/  FFMA.FTZ R24, R82, UR4, -R49 ;  /* 0x0000000452187c23 */ /* 0x000fe20008010831 */
[----:B------:R-:W-:Y:S01]  /*d4a0*/  FFMA.FTZ R25, R61, UR4, -R53 ;  /* 0x000000043d197c23 */ /* 0x000fe20008010835 */
[----:B------:R-:W-:Y:S01]  /*d4b0*/  MUFU.EX2 R82, R90 ;  /* 0x0000005a00527308 */ /* 0x000fe20000000800 */
[----:B------:R-:W-:-:S03]  /*d4c0*/  FADD.FTZ R99, R99, R100 ;  /* 0x0000006463637221 */ /* 0x000fc60000010000 */
[----:B------:R2:W3:Y:S01]  /*d4d0*/  MUFU.EX2 R61, R24 ;  /* 0x00000018003d7308 */ /* 0x0004e20000000800 */
[----:B------:R-:W-:Y:S01]  /*d4e0*/  HMMA.16816.F32.BF16 R4, R28, R26, R4 ;  /* 0x0000001a1c04723c */ /* 0x000fe20000041804 */
[----:B-----5:R-:W-:Y:S02]  /*d4f0*/  F2FP.BF16.F32.PACK_AB R27, R64, R79 ;  /* 0x0000004f401b723e */ /* 0x020fe400000010ff */
[----:B------:R-:W4:Y:S04]  /*d500*/  MUFU.EX2 R80, R25 ;  /* 0x0000001900507308 */ /* 0x000f280000000800 */
[----:B------:R-:W-:Y:S04]  /*d510*/  MUFU.EX2 R109, R109 ;  /* 0x0000006d006d7308 */ /* 0x000fe80000000800 */
[----:B------:R-:W5:Y:S01]  /*d520*/  MUFU.EX2 R70, R70 ;  /* 0x0000004600467308 */ /* 0x000f620000000800 */
[----:B--2---:R-:W-:-:S02]  /*d530*/  F2FP.BF16.F32.PACK_AB R24, R88, R83 ;  /* 0x000000535818723e */ /* 0x004fc400000010ff */
[----:B---3--:R-:W-:Y:S01]  /*d540*/  F2FP.BF16.F32.PACK_AB R26, R61, R82 ;  /* 0x000000523d1a723e */ /* 0x008fe200000010ff */
[----:B------:R-:W-:Y:S01]  /*d550*/  MUFU.EX2 R52, R54 ;  /* 0x0000003600347308 */ /* 0x000fe20000000800 */
[----:B----4-:R-:W-:Y:S01]  /*d560*/  F2FP.BF16.F32.PACK_AB R25, R89, R80 ;  /* 0x000000505919723e */ /* 0x010fe200000010ff */
[C---:B-1----:R-:W-:Y:S02]  /*d570*/  HMMA.16816.F32.BF16 R20, R28.reuse, R12, R20 ;  /* 0x0000000c1c14723c */ /* 0x042fe40000041814 */
[----:B------:R-:W1:Y:S04]  /*d580*/  MUFU.EX2 R113, R113 ;  /* 0x0000007100717308 */ /* 0x000e680000000800 */
[----:B------:R-:W-:Y:S02]  /*d590*/  MUFU.EX2 R42, R60 ;  /* 0x0000003c002a7308 */ /* 0x000fe40000000800 */
[----:B------:R-:W-:Y:S01]  /*d5a0*/  HMMA.16816.F32.BF16 R8, R28, R14, R8 ;  /* 0x0000000e1c08723c */ /* 0x000fe20000041808 */
[----:B------:R-:W2:Y:S01]  /*d5b0*/  LDSM.16.MT88.4 R28, [R120+0x4000] ;  /* 0x00400000781c783b */ /* 0x000ea20000004200 */
[----:B------:R-:W-:Y:S03]  /*d5c0*/  MUFU.EX2 R123, R123 ;  /* 0x0000007b007b7308 */ /* 0x000fe60000000800 */
[----:B------:R-:W3:Y:S01]  /*d5d0*/  LDSM.16.MT88.4 R12, [R55+0x1000] ;  /* 0x00100000370c783b */ /* 0x000ee20000004200 */
[----:B------:R-:W-:Y:S04]  /*d5e0*/  MUFU.EX2 R32, R32 ;  /* 0x0000002000207308 */ /* 0x000fe80000000800 */
[----:B------:R-:W4:Y:S04]  /*d5f0*/  MUFU.EX2 R41, R41 ;  /* 0x0000002900297308 */ /* 0x000f280000000800 */
[----:B------:R-:W-:Y:S04]  /*d600*/  MUFU.EX2 R34, R34 ;  /* 0x0000002200227308 */ /* 0x000fe80000000800 */
[----:B------:R-:W-:Y:S01]  /*d610*/  MUFU.EX2 R35, R35 ;  /* 0x0000002300237308 */ /* 0x000fe20000000800 */
[C---:B--2---:R-:W-:Y:S08]  /*d620*/  HMMA.16816.F32.BF16 R16, R24.reuse, R28, R16 ;  /* 0x0000001c1810723c */ /* 0x044ff00000041810 */
[C---:B------:R-:W-:Y:S01]  /*d630*/  HMMA.16816.F32.BF16 R4, R24.reuse, R30, R4 ;  /* 0x0000001e1804723c */ /* 0x040fe20000041804 */
[----:B------:R-:W2:Y:S07]  /*d640*/  LDSM.16.MT88.4 R28, [R120+0x4400] ;  /* 0x00440000781c783b */ /* 0x000eae0000004200 */
[C---:B---3--:R-:W-:Y:S08]  /*d650*/  HMMA.16816.F32.BF16 R20, R24.reuse, R12, R20 ;  /* 0x0000000c1814723c */ /* 0x048ff00000041814 */
[----:B------:R-:W-:Y:S01]  /*d660*/  HMMA.16816.F32.BF16 R12, R24, R14, R8 ;  /* 0x0000000e180c723c */ /* 0x000fe20000041808 */
[----:B------:R-:W3:Y:S01]  /*d670*/  LDSM.16.MT88.4 R8, [R120+0x4800] ;  /* 0x004800007808783b */ /* 0x000ee20000004200 */
[----:B------:R-:W-:-:S02]  /*d680*/  F2FP.BF16.F32.PACK_AB R24, R46, R65 ;  /* 0x000000412e18723e */ /* 0x000fc400000010ff */
[----:B------:R-:W-:Y:S02]  /*d690*/  F2FP.BF16.F32.PACK_AB R25, R68, R91 ;  /* 0x0000005b4419723e */ /* 0x000fe400000010ff */
[----:B------:R-:W-:Y:S02]  /*d6a0*/  F2FP.BF16.F32.PACK_AB R26, R44, R59 ;  /* 0x0000003b2c1a723e */ /* 0x000fe400000010ff */
[----:B-----5:R-:W-:-:S07]  /*d6b0*/  F2FP.BF16.F32.PACK_AB R27, R70, R109 ;  /* 0x0000006d461b723e */ /* 0x020fce00000010ff */
[----:B------:R-:W-:Y:S01]  /*d6c0*/  HMMA.16816.F32.BF16 R20, R24, R36, R20 ;  /* 0x000000241814723c */ /* 0x000fe20000041814 */
[----:B------:R-:W-:Y:S01]  /*d6d0*/  FADD.FTZ R36, R74, R75 ;  /* 0x0000004b4a247221 */ /* 0x000fe20000010000 */
[----:B------:R5:W5:Y:S03]  /*d6e0*/  MUFU.EX2 R37, R43 ;  /* 0x0000002b00257308 */ /* 0x000b660000000800 */
[----:B------:R-:W-:-:S03]  /*d6f0*/  FADD.FTZ R36, R73, R36 ;  /* 0x0000002449247221 */ /* 0x000fc60000010000 */
[C---:B------:R-:W-:Y:S01]  /*d700*/  HMMA.16816.F32.BF16 R12, R24.reuse, R38, R12 ;  /* 0x00000026180c723c */ /* 0x040fe2000004180c */
[----:B------:R-:W-:Y:S01]  /*d710*/  FADD.FTZ R101, R101, R36 ;  /* 0x0000002465657221 */ /* 0x000fe20000010000 */
[--C-:B------:R-:W-:Y:S01]  /*d720*/  FFMA.FTZ R38, R33, UR4, -R49.reuse ;  /* 0x0000000421267c23 */ /* 0x100fe20008010831 */
[----:B------:R-:W-:Y:S01]  /*d730*/  FFMA.FTZ R39, R50, UR4, -R49 ;  /* 0x0000000432277c23 */ /* 0x000fe20008010831 */
[----:B------:R-:W-:Y:S01]  /*d740*/  MUFU.EX2 R36, R40 ;  /* 0x0000002800247308 */ /* 0x000fe20000000800 */
[----:B------:R-:W-:Y:S02]  /*d750*/  FADD.FTZ R101, R104, R101 ;  /* 0x0000006568657221 */ /* 0x000fe40000010000 */
[----:B------:R-:W-:Y:S01]  /*d760*/  LDSM.16.MT88.4 R104, [R120+0x4c00] ;  /* 0x004c00007868783b */ /* 0x000fe20000004200 */
[C---:B--2---:R-:W-:Y:S01]  /*d770*/  HMMA.16816.F32.BF16 R16, R24.reuse, R28, R16 ;  /* 0x0000001c1810723c */ /* 0x044fe20000041810 */
[----:B-1----:R-:W-:Y:S01]  /*d780*/  F2FP.BF16.F32.PACK_AB R28, R113, R52 ;  /* 0x00000034711c723e */ /* 0x002fe200000010ff */
[----:B------:R-:W-:Y:S01]  /*d790*/  FADD.FTZ R102, R102, R101 ;  /* 0x0000006566667221 */ /* 0x000fe20000010000 */
[----:B----4-:R-:W-:Y:S01]  /*d7a0*/  F2FP.BF16.F32.PACK_AB R29, R41, R32 ;  /* 0x00000020291d723e */ /* 0x010fe200000010ff */
[--C-:B-----5:R-:W-:Y:S01]  /*d7b0*/  FFMA.FTZ R43, R0, UR4, -R53.reuse ;  /* 0x00000004002b7c23 */ /* 0x120fe20008010835 */
[----:B------:R-:W-:Y:S01]  /*d7c0*/  FFMA.FTZ R0, R47, UR4, -R53 ;  /* 0x000000042f007c23 */ /* 0x000fe20008010835 */
[----:B------:R-:W-:Y:S01]  /*d7d0*/  FADD.FTZ R102, R97, R102 ;  /* 0x0000006661667221 */ /* 0x000fe20000010000 */
[----:B------:R-:W1:Y:S01]  /*d7e0*/  MUFU.EX2 R33, R45 ;  /* 0x0000002d00217308 */ /* 0x000e620000000800 */
[----:B------:R-:W-:Y:S01]  /*d7f0*/  HMMA.16816.F32.BF16 R4, R24, R30, R4 ;  /* 0x0000001e1804723c */ /* 0x000fe20000041804 */
[----:B------:R-:W2:Y:S01]  /*d800*/  LDSM.16.MT88.4 R24, [R55+0x1800] ;  /* 0x001800003718783b */ /* 0x000ea20000004200 */
[----:B------:R-:W-:Y:S01]  /*d810*/  F2FP.BF16.F32.PACK_AB R30, R123, R42 ;  /* 0x0000002a7b1e723e */ /* 0x000fe200000010ff */
[----:B------:R-:W-:Y:S01]  /*d820*/  FADD.FTZ R83, R83, R102 ;  /* 0x0000006653537221 */ /* 0x000fe20000010000 */
[----:B------:R-:W-:Y:S01]  /*d830*/  F2FP.BF16.F32.PACK_AB R31, R37, R34 ;  /* 0x00000022251f723e */ /* 0x000fe200000010ff */
[----:B------:R-:W-:Y:S02]  /*d840*/  MUFU.EX2 R38, R38 ;  /* 0x0000002600267308 */ /* 0x000fe40000000800 */
[----:B------:R-:W-:-:S02]  /*d850*/  FADD.FTZ R83, R88, R83 ;  /* 0x0000005358537221 */ /* 0x000fc40000010000 */
[----:B------:R-:W4:Y:S02]  /*d860*/  MUFU.EX2 R39, R39 ;  /* 0x0000002700277308 */ /* 0x000f240000000800 */
[----:B------:R-:W-:Y:S01]  /*d870*/  FADD.FTZ R82, R82, R83 ;  /* 0x0000005352527221 */ /* 0x000fe20000010000 */
[C---:B---3--:R-:W-:Y:S01]  /*d880*/  HMMA.16816.F32.BF16 R16, R28.reuse, R8, R16 ;  /* 0x000000081c10723c */ /* 0x048fe20000041810 */
[----:B------:R-:W-:Y:S01]  /*d890*/  FADD.FTZ R8, R80, R99 ;  /* 0x0000006350087221 */ /* 0x000fe20000010000 */
[----:B------:R-:W-:Y:S01]  /*d8a0*/  MUFU.EX2 R43, R43 ;  /* 0x0000002b002b7308 */ /* 0x000fe20000000800 */
[----:B------:R-:W3:Y:S01]  /*d8b0*/  LDSM.16.MT88.4 R96, [R55+0x1c00] ;  /* 0x001c00003760783b */ /* 0x000ee20000004200 */
[----:B------:R-:W-:Y:S01]  /*d8c0*/  FADD.FTZ R82, R61, R82 ;  /* 0x000000523d527221 */ /* 0x000fe20000010000 */
[----:B------:R-:W-:Y:S01]  /*d8d0*/  FADD.FTZ R8, R89, R8 ;  /* 0x0000000859087221 */ /* 0x000fe20000010000 */
[----:B------:R-:W5:Y:S02]  /*d8e0*/  MUFU.EX2 R0, R0 ;  /* 0x0000000000007308 */ /* 0x000f640000000800 */
[----:B------:R-:W-:Y:S01]  /*d8f0*/  FADD.FTZ R65, R65, R82 ;  /* 0x0000005241417221 */ /* 0x000fe20000010000 */
[----:B------:R-:W-:Y:S01]  /*d900*/  FADD.FTZ R79, R79, R8 ;  /* 0x000000084f4f7221 */ /* 0x000fe20000010000 */
[----:B------:R-:W-:Y:S01]  /*d910*/  HMMA.16816.F32.BF16 R4, R28, R10, R4 ;  /* 0x0000000a1c04723c */ /* 0x000fe20000041804 */
[----:B-1----:R-:W-:Y:S01]  /*d920*/  F2FP.BF16.F32.PACK_AB R8, R33, R36 ;  /* 0x000000242108723e */ /* 0x002fe200000010ff */
[----:B------:R-:W-:Y:S01]  /*d930*/  FADD.FTZ R46, R46, R65 ;  /* 0x000000412e2e7221 */ /* 0x000fe20000010000 */
[----:B------:R-:W-:Y:S01]  /*d940*/  FADD.FTZ R64, R64, R79 ;  /* 0x0000004f40407221 */ /* 0x000fe20000010000 */
[----:B----4-:R-:W-:-:S02]  /*d950*/  F2FP.BF16.F32.PACK_AB R10, R39, R38 ;  /* 0x00000026270a723e */ /* 0x010fc400000010ff */
[----:B------:R-:W-:Y:S01]  /*d960*/  FADD.FTZ R59, R59, R46 ;  /* 0x0000002e3b3b7221 */ /* 0x000fe20000010000 */
[----:B------:R-:W-:-:S03]  /*d970*/  FADD.FTZ R91, R91, R64 ;  /* 0x000000405b5b7221 */ /* 0x000fc60000010000 */
[----:B------:R-:W-:Y:S01]  /*d980*/  FADD.FTZ R59, R44, R59 ;  /* 0x0000003b2c3b7221 */ /* 0x000fe20000010000 */
[----:B------:R-:W-:Y:S01]  /*d990*/  FADD.FTZ R68, R68, R91 ;  /* 0x0000005b44447221 */ /* 0x000fe20000010000 */
[----:B-----5:R-:W-:Y:S02]  /*d9a0*/  F2FP.BF16.F32.PACK_AB R9, R0, R43 ;  /* 0x0000002b0009723e */ /* 0x020fe400000010ff */
[----:B------:R-:W-:-:S04]  /*d9b0*/  FADD.FTZ R52, R52, R59 ;  /* 0x0000003b34347221 */ /* 0x000fc80000010000 */
[----:B------:R-:W-:Y:S01]  /*d9c0*/  FADD.FTZ R113, R113, R52 ;  /* 0x0000003471717221 */ /* 0x000fe20000010000 */
[----:B--2---:R-:W-:Y:S01]  /*d9d0*/  HMMA.16816.F32.BF16 R20, R28, R24, R20 ;  /* 0x000000181c14723c */ /* 0x004fe20000041814 */
[----:B------:R-:W1:Y:S01]  /*d9e0*/  MUFU.EX2 R24, R48 ;  /* 0x0000003000187308 */ /* 0x000e620000000800 */
        /* <DEDUP_REMOVED lines=9> */
[----:B-1----:R-:W-:Y:S01]  /*da80*/  F2FP.BF16.F32.PACK_AB R11, R24, R35 ;  /* 0x00000023180b723e */ /* 0x002fe200000010ff */
[----:B------:R-:W-:Y:S02]  /*da90*/  FADD.FTZ R33, R33, R36 ;  /* 0x0000002421217221 */ /* 0x000fe40000010000 */
[----:B------:R-:W-:Y:S02]  /*daa0*/  FADD.FTZ R34, R34, R41 ;  /* 0x0000002922227221 */ /* 0x000fe40000010000 */
[----:B------:R-:W-:Y:S02]  /*dab0*/  FADD.FTZ R38, R38, R33 ;  /* 0x0000002126267221 */ /* 0x000fe40000010000 */
[----:B------:R-:W-:Y:S01]  /*dac0*/  HMMA.16816.F32.BF16 R108, R8, R104, R16 ;  /* 0x00000068086c723c */ /* 0x000fe20000041810 */
[----:B------:R-:W-:Y:S01]  /*dad0*/  FADD.FTZ R34, R37, R34 ;  /* 0x0000002225227221 */ /* 0x000fe20000010000 */
[----:B------:R-:W-:-:S03]  /*dae0*/  FADD.FTZ R88, R39, R38 ;  /* 0x0000002627587221 */ /* 0x000fc60000010000 */
[----:B------:R-:W-:-:S03]  /*daf0*/  FADD.FTZ R43, R43, R34 ;  /* 0x000000222b2b7221 */ /* 0x000fc60000010000 */
[----:B---3--:R-:W-:Y:S01]  /*db00*/  HMMA.16816.F32.BF16 R100, R8, R96, R20 ;  /* 0x000000600864723c */ /* 0x008fe20000041814 */
[----:B------:R-:W-:-:S04]  /*db10*/  FADD.FTZ R0, R0, R43 ;  /* 0x0000002b00007221 */ /* 0x000fc80000010000 */
[----:B------:R-:W-:-:S03]  /*db20*/  FADD.FTZ R35, R35, R0 ;  /* 0x0000000023237221 */ /* 0x000fc60000010000 */
[----:B------:R-:W-:Y:S01]  /*db30*/  HMMA.16816.F32.BF16 R104, R8, R106, R4 ;  /* 0x0000006a0868723c */ /* 0x000fe20000041804 */
[----:B------:R-:W-:-:S07]  /*db40*/  FADD.FTZ R89, R24, R35 ;  /* 0x0000002318597221 */ /* 0x000fce0000010000 */
[----:B------:R-:W-:-:S15]  /*db50*/  HMMA.16816.F32.BF16 R96, R8, R98, R12 ;  /* 0x000000620860723c */ /* 0x000fde000004180c */
[----:B------:R-:W-:-:S05]  /*db60*/  NOP ;  /* 0x0000000000007918 */ /* 0x000fca0000000000 */
.L_x_4229:
[----:B------:R-:W-:-:S13]  /*db70*/  ISETP.GE.AND P0, PT, R130, RZ, PT ;  /* 0x000000ff8200720c */ /* 0x000fda0003f06270 */
[----:B------:R-:W-:Y:S05]  /*db80*/  @!P0 BRA `(.L_x_4235) ;  /* 0x00000030005c8947 */ /* 0x000fea0003800000 */
[----:B------:R-:W1:Y:S01]  /*db90*/  S2UR UR5, SR_CgaCtaId ;  /* 0x00000000000579c3 */ /* 0x000e620000008800 */
[----:B------:R-:W-:Y:S01]  /*dba0*/  UISETP.NE.U32.AND UP0, UPT, UR12, URZ, UPT ;  /* 0x000000ff0c00728c */ /* 0x000fe2000bf05070 */
[----:B------:R-:W-:Y:S01]  /*dbb0*/  SHF.L.U32 R132, R130, 0x7, RZ ;  /* 0x0000000782847819 */ /* 0x000fe200000006ff */
[----:B------:R-:W-:Y:S01]  /*dbc0*/  IMAD.MOV.U32 R92, RZ, RZ, R69 ;  /* 0x000000ffff5c7224 */ /* 0x000fe200078e0045 */
[----:B------:R-:W-:Y:S01]  /*dbd0*/  IADD3 R128, PT, PT, R120, 0x3000, RZ ;  /* 0x0000300078807810 */ /* 0x000fe20007ffe0ff */
[----:B------:R-:W-:Y:S01]  /*dbe0*/  UISETP.NE.AND.EX UP0, UPT, UR13, URZ, UPT, UP0 ;  /* 0x000000ff0d00728c */ /* 0x000fe2000bf05300 */
[----:B------:R-:W-:Y:S01]  /*dbf0*/  LOP3.LUT R90, R132, 0x40, R81, 0xfe, !PT ;  /* 0x00000040845a7812 */ /* 0x000fe200078efe51 */
[----:B------:R-:W-:Y:S01]  /*dc00*/  IMAD.MOV.U32 R91, RZ, RZ, R70 ;  /* 0x000000ffff5b7224 */ /* 0x000fe200078e0046 */
[----:B------:R-:W-:Y:S01]  /*dc10*/  MOV R129, RZ ;  /* 0x000000ff00817202 */ /* 0x000fe20000000f00 */
[----:B------:R-:W-:Y:S01]  /*dc20*/  VIADD R130, R130, 0x1 ;  /* 0x0000000182827836 */ /* 0x000fe20000000000 */
[----:B------:R-:W-:Y:S01]  /*dc30*/  UMOV UR13, 0x400 ;  /* 0x00000400000d7882 */ /* 0x000fe20000000000 */
[----:B------:R-:W-:Y:S01]  /*dc40*/  PLOP3.LUT P3, PT, PT, PT, UP0, 0x80, 0x8 ;  /* 0x000000000008781c */ /* 0x000fe20003f6f008 */
[----:B------:R-:W-:Y:S01]  /*dc50*/  VIADD R123, R120, 0x3020 ;  /* 0x00003020787b7836 */ /* 0x000fe20000000000 */
[----:B------:R-:W2:Y:S01]  /*dc60*/  LDCU UR12, c[0x0][0x440] ;  /* 0x00008800ff0c77ac */ /* 0x000ea20008000800 */
[----:B------:R-:W-:Y:S01]  /*dc70*/  VIADD R132, R132, 0x80 ;  /* 0x0000008084847836 */ /* 0x000fe20000000000 */
[----:B------:R-:W3:Y:S01]  /*dc80*/  LDCU UR4, c[0x0][0x45c] ;  /* 0x00008b80ff0477ac */ /* 0x000ee20008000800 */
[----:B------:R-:W4:Y:S01]  /*dc90*/  LDCU.64 UR8, c[0x0][0x3a0] ;  /* 0x00007400ff0877ac */ /* 0x000f220008000a00 */
[----:B------:R-:W2:Y:S01]  /*dca0*/  LDCU.64 UR10, c[0x0][0x3a8] ;  /* 0x00007500ff0a77ac */ /* 0x000ea20008000a00 */
[----:B-1----:R-:W-:-:S12]  /*dcb0*/  ULEA UR5, UR5, UR13, 0x18 ;  /* 0x0000000d05057291 */ /* 0x002fd8000f8ec0ff */
.L_x_4239:
[----:B------:R-:W-:Y:S01]  /*dcc0*/  @!P3 IADD3 R3, P0, PT, RZ, -R129, RZ ;  /* 0x80000081ff03b210 */ /* 0x000fe20007f1e0ff */
[----:B------:R-:W1:Y:S01]  /*dcd0*/  S2R R84, SR_TID.X ;  /* 0x0000000000547919 */ /* 0x000e620000002100 */
[----:B------:R-:W-:Y:S01]  /*dce0*/  MOV R8, R114 ;  /* 0x0000007200087202 */ /* 0x000fe20000000f00 */
[----:B------:R-:W5:Y:S01]  /*dcf0*/  @!P3 LDC R124, c[0x0][0x3c0] ;  /* 0x0000f000ff7cbb82 */ /* 0x000f620000000800 */
[----:B------:R-:W-:Y:S07]  /*dd00*/  DEPBAR.LE SB0, 0x0 ;  /* 0x000080000000791a */ /* 0x000fee0000000000 */
[----:B------:R-:W-:Y:S01]  /*dd10*/  BAR.SYNC.DEFER_BLOCKING 0x0 ;  /* 0x0000000000007b1d */ /* 0x000fe20000010000 */
[----:B------:R-:W-:Y:S01]  /*dd20*/  IMAD.MOV.U32 R6, RZ, RZ, R115 ;  /* 0x000000ffff067224 */ /* 0x000fe200078e0073 */
[----:B-1----:R-:W-:Y:S06]  /*dd30*/  SHF.L.U32 R118, R84, 0x3, RZ ;  /* 0x0000000354767819 */ /* 0x002fec00000006ff */
[----:B------:R-:W1:Y:S01]  /*dd40*/  LDC R113, c[0x0][0x3c4] ;  /* 0x0000f100ff717b82 */ /* 0x000e620000000800 */
[----:B-----5:R-:W-:Y:S04]  /*dd50*/  @!P3 IMAD.SHL.U32 R0, R124, 0x80, RZ ;  /* 0x000000807c00b824 */ /* 0x020fe800078e00ff */
[----:B------:R-:W-:Y:S05]  /*dd60*/  @!P3 IMAD.X R0, RZ, RZ, ~R0, P0 ;  /* 0x000000ffff00b224 */ /* 0x000fea00000e0e00 */
        /* <DEDUP_REMOVED lines=11> */
[----:B------:R-:W5:Y:S01]  /*de20*/  I2F.RP R15, R10 ;  /* 0x0000000a000f7306 */ /* 0x000f620000209400 */
[----:B------:R-:W-:Y:S02]  /*de30*/  LOP3.LUT R2, RZ, R3, RZ, 0x33, !PT ;  /* 0x00000003ff027212 */ /* 0x000fe400078e33ff */
[----:B------:R-:W-:Y:S07]  /*de40*/  ISETP.GE.AND P5, PT, R12, RZ, PT ;  /* 0x000000ff0c00720c */ /* 0x000fee0003fa6270 */
        /* <DEDUP_REMOVED lines=51> */
.L_x_4236:
[----:B------:R-:W-:Y:S01]  /*e180*/  LOP3.LUT R134, R118, 0xd8, RZ, 0xc0, !PT ;  /* 0x000000d876867812 */ /* 0x000fe200078ec0ff */
[----:B------:R-:W-:Y:S01]  /*e190*/  IMAD.SHL.U32 R125, R124, 0x40, RZ ;  /* 0x000000407c7d7824 */ /* 0x000fe200078e00ff */
[----:B------:R-:W-:Y:S01]  /*e1a0*/  LOP3.LUT R126, R118, 0x1f20, RZ, 0xc0, !PT ;  /* 0x00001f20767e7812 */ /* 0x000fe200078ec0ff */
[----:B------:R-:W-:Y:S01]  /*e1b0*/  IMAD.MOV.U32 R4, RZ, RZ, 0x20 ;  /* 0x00000020ff047424 */ /* 0x000fe200078e00ff */
[----:B-1----:R-:W-:Y:S01]  /*e1c0*/  SHF.L.U64.HI R124, R124, 0x6, R113 ;  /* 0x000000067c7c7819 */ /* 0x002fe20000010271 */
[----:B------:R-:W-:Y:S01]  /*e1d0*/  IMAD.SHL.U32 R86, R84, 0x10, RZ ;  /* 0x0000001054567824 */ /* 0x000fe200078e00ff */
[----:B------:R-:W-:Y:S01]  /*e1e0*/  LOP3.LUT R122, R118, 0x18, RZ, 0xc0, !PT ;  /* 0x00000018767a7812 */ /* 0x000fe200078ec0ff */
[C---:B------:R-:W-:Y:S01]  /*e1f0*/  IMAD.SHL.U32 R0, R84.reuse, 0x20, RZ ;  /* 0x0000002054007824 */ /* 0x040fe200078e00ff */
[C---:B------:R-:W-:Y:S01]  /*e200*/  LOP3.LUT R119, R84.reuse, 0x18, RZ, 0xc0, !PT ;  /* 0x0000001854777812 */ /* 0x040fe200078ec0ff */
[----:B------:R-:W-:Y:S01]  /*e210*/  IMAD.SHL.U32 R3, R84, 0x4, RZ ;  /* 0x0000000454037824 */ /* 0x000fe200078e00ff */
[----:B--2---:R-:W-:Y:S02]  /*e220*/  ISETP.GE.AND P2, PT, R122, UR12, PT ;  /* 0x0000000c7a007c0c */ /* 0x004fe4000bf46270 */
[----:B------:R-:W-:Y:S02]  /*e230*/  LOP3.LUT R121, R134, R119, RZ, 0x3c, !PT ;  /* 0x0000007786797212 */ /* 0x000fe400078e3cff */
[----:B------:R-:W-:Y:S02]  /*e240*/  LOP3.LUT R7, R86, 0x100, RZ, 0xc0, !PT ;  /* 0x0000010056077812 */ /* 0x000fe400078ec0ff */
        /* <DEDUP_REMOVED lines=12> */
[----:B------:R-:W-:Y:S02]  /*e310*/  LOP3.LUT P1, RZ, R84, 0x4, RZ, 0xc0, !PT ;  /* 0x0000000454ff7812 */ /* 0x000fe4000782c0ff */
[----:B------:R-:W-:Y:S01]  /*e320*/  @P2 STS.128 [R121+0x3000], RZ ;  /* 0x003000ff79002388 */ /* 0x000fe20000000c00 */
[----:B------:R-:W-:Y:S01]  /*e330*/  LOP3.LUT R5, R5, 0xc0, R0, 0xf8, !PT ;  /* 0x000000c005057812 */ /* 0x000fe200078ef800 */
[----:B------:R-:W-:Y:S01]  /*e340*/  @!P2 IMAD.X R137, R135, 0x1, R124, P0 ;  /* 0x000000018789a824 */ /* 0x000fe200000e067c */
[----:B------:R-:W-:Y:S02]  /*e350*/  SEL R4, R4, 0xffffffe0, !P1 ;  /* 0xffffffe004047807 */ /* 0x000fe40004800000 */
[----:B------:R-:W-:Y:S01]  /*e360*/  @!PT LDS RZ, [RZ] ;  /* 0x00000000fffff984 */ /* 0x000fe20000000800 */
[----:B------:R-:W-:Y:S01]  /*e370*/  @!PT LDS RZ, [RZ] ;  /* 0x00000000fffff984 */ /* 0x000fe20000000800 */
[----:B------:R-:W-:Y:S01]  /*e380*/  @!PT LDS RZ, [RZ] ;  /* 0x00000000fffff984 */ /* 0x000fe20000000800 */
[----:B------:R1:W-:Y:S01]  /*e390*/  @!P2 LDGSTS.E.BYPASS.LTC128B.128 [R121+0x3800], desc[UR6][R126.64] ;  /* 0x038000007e79afae */ /* 0x0003e2000b981a06 */
[----:B------:R-:W-:Y:S02]  /*e3a0*/  LOP3.LUT R0, R7, 0x20, R0, 0xf8, !PT ;  /* 0x0000002007007812 */ /* 0x000fe400078ef800 */
[----:B------:R-:W-:Y:S02]  /*e3b0*/  LOP3.LUT R5, R5, 0x8, R84, 0x78, !PT ;  /* 0x0000000805057812 */ /* 0x000fe400078e7854 */
[----:B------:R-:W-:Y:S01]  /*e3c0*/  @P2 STS.128 [R121+0x3800], RZ ;  /* 0x003800ff79002388 */ /* 0x000fe20000000c00 */
[----:B------:R-:W-:Y:S01]  /*e3d0*/  IMAD.IADD R12, R85, 0x1, R4 ;  /* 0x00000001550c7824 */ /* 0x000fe200078e0204 */
[----:B------:R-:W-:Y:S03]  /*e3e0*/  ISETP.NE.AND P0, PT, R130, 0x1, PT ;  /* 0x000000018200780c */ /* 0x000fe60003f05270 */
[----:B------:R-:W-:Y:S01]  /*e3f0*/  @!PT LDS RZ, [RZ] ;  /* 0x00000000fffff984 */ /* 0x000fe20000000800 */
[----:B------:R-:W-:Y:S01]  /*e400*/  @!PT LDS RZ, [RZ] ;  /* 0x00000000fffff984 */ /* 0x000fe20000000800 */
[----:B------:R-:W-:Y:S01]  /*e410*/  @!PT LDS RZ, [RZ] ;  /* 0x00000000fffff984 */ /* 0x000fe20000000800 */
[----:B------:R1:W-:Y:S01]  /*e420*/  @!P2 LDGSTS.E.BYPASS.LTC128B.128 [R121+0x4000], desc[UR6][R134.64] ;  /* 0x040000008679afae */ /* 0x0003e2000b981a06 */
[----:B------:R-:W-:Y:S04]  /*e430*/  LOP3.LUT R0, R0, R5, RZ, 0xfc, !PT ;  /* 0x0000000500007212 */ /* 0x000fe800078efcff */
[----:B------:R-:W-:Y:S01]  /*e440*/  @P2 STS.128 [R121+0x4000], RZ ;  /* 0x004000ff79002388 */ /* 0x000fe20000000c00 */
[----:B------:R-:W-:Y:S04]  /*e450*/  LEA R2, R0, UR5, 0x1 ;  /* 0x0000000500027c11 */ /* 0x000fe8000f8e08ff */
[----:B------:R-:W-:Y:S01]  /*e460*/  @!PT LDS RZ, [RZ] ;  /* 0x00000000fffff984 */ /* 0x000fe20000000800 */
[----:B------:R-:W-:Y:S01]  /*e470*/  @!PT LDS RZ, [RZ] ;  /* 0x00000000fffff984 */ /* 0x000fe20000000800 */
[----:B------:R-:W-:Y:S01]  /*e480*/  @!PT LDS RZ, [RZ] ;  /* 0x00000000fffff984 */ /* 0x000fe20000000800 */
[----:B------:R1:W-:Y:S01]  /*e490*/  @!P2 LDGSTS.E.BYPASS.LTC128B.128 [R121+0x4800], desc[UR6][R136.64] ;  /* 0x048000008879afae */ /* 0x0003e2000b981a06 */
[----:B------:R-:W-:Y:S04]  /*e4a0*/  IMAD.IADD R0, R4, 0x1, R2 ;  /* 0x0000000104007824 */ /* 0x000fe800078e0202 */
[----:B------:R-:W-:Y:S05]  /*e4b0*/  @P2 STS.128 [R121+0x4800], RZ ;  /* 0x004800ff79002388 */ /* 0x000fea0000000c00 */
[----:B------:R-:W0:Y:S05]  /*e4c0*/  LDGDEPBAR ;  /* 0x00000000000079af */ /* 0x000e2a0000000000 */
[----:B------:R-:W-:Y:S05]  /*e4d0*/  LDSM.16.M88.4 R64, [R85] ;  /* 0x000000005540783b */ /* 0x000fea0000000200 */
[----:B------:R-:W2:Y:S05]  /*e4e0*/  LDSM.16.M88.4 R24, [R2+0x1800] ;  /* 0x001800000218783b */ /* 0x000eaa0000000200 */
[----:B------:R-:W5:Y:S05]  /*e4f0*/  LDSM.16.M88.4 R8, [R2+0x1000] ;  /* 0x001000000208783b */ /* 0x000f6a0000000200 */
[----:B------:R-:W-:Y:S05]  /*e500*/  LDSM.16.M88.4 R68, [R12] ;  /* 0x000000000c44783b */ /* 0x000fea0000000200 */
[----:B------:R-:W3:Y:S05]  /*e510*/  LDSM.16.M88.4 R28, [R0+0x1800] ;  /* 0x00180000001c783b */ /* 0x000eea0000000200 */
[----:B------:R-:W4:Y:S05]  /*e520*/  LDSM.16.M88.4 R16, [R2+0x1400] ;  /* 0x001400000210783b */ /* 0x000f2a0000000200 */
[----:B------:R-:W1:Y:S05]  /*e530*/  LDSM.16.M88.4 R32, [R2+0x1c00] ;  /* 0x001c00000220783b */ /* 0x000e6a0000000200 */
[----:B------:R-:W1:Y:S05]  /*e540*/  LDSM.16.M88.4 R44, [R0+0x1000] ;  /* 0x00100000002c783b */ /* 0x000e6a0000000200 */
[----:B------:R-:W1:Y:S01]  /*e550*/  LDSM.16.M88.4 R48, [R2+0x2400] ;  /* 0x002400000230783b */ /* 0x000e620000000200 */
[C---:B--2---:R-:W-:Y:S04]  /*e560*/  HMMA.16816.F32.BF16 R20, R64.reuse, R24, RZ ;  /* 0x000000184014723c */ /* 0x044fe800000418ff */
[----:B------:R-:W2:Y:S05]  /*e570*/  LDSM.16.M88.4 R36, [R0+0x1400] ;  /* 0x001400000024783b */ /* 0x000eaa0000000200 */
[----:B------:R-:W2:Y:S01]  /*e580*/  LDSM.16.M88.4 R52, [R0+0x1c00] ;  /* 0x001c00000034783b */ /* 0x000ea20000000200 */
[C---:B------:R-:W-:Y:S04]  /*e590*/  HMMA.16816.F32.BF16 R24, R64.reuse, R26, RZ ;  /* 0x0000001a4018723c */ /* 0x040fe800000418ff */
[----:B------:R-:W2:Y:S04]  /*e5a0*/  LDSM.16.M88.4 R40, [R2+0x2000] ;  /* 0x002000000228783b */ /* 0x000ea80000000200 */
[C---:B-----5:R-:W-:Y:S01]  /*e5b0*/  HMMA.16816.F32.BF16 R4, R64.reuse, R8, RZ ;  /* 0x000000084004723c */ /* 0x060fe200000418ff */
[----:B------:R-:W5:Y:S05]  /*e5c0*/  LDSM.16.M88.4 R56, [R2+0x2800] ;  /* 0x002800000238783b */ /* 0x000f6a0000000200 */
[----:B------:R-:W5:Y:S02]  /*e5d0*/  LDSM.16.M88.4 R76, [R2+0x2c00] ;  /* 0x002c0000024c783b */ /* 0x000f640000000200 */
[----:B------:R-:W-:Y:S03]  /*e5e0*/  HMMA.16816.F32.BF16 R8, R64, R10, RZ ;  /* 0x0000000a4008723c */ /* 0x000fe600000418ff */
[----:B------:R-:W5:Y:S05]  /*e5f0*/  LDSM.16.M88.4 R72, [R0+0x2400] ;  /* 0x002400000048783b */ /* 0x000f6a0000000200 */
[C---:B---3--:R-:W-:Y:S01]  /*e600*/  HMMA.16816.F32.BF16 R20, R68.reuse, R28, R20 ;  /* 0x0000001c4414723c */ /* 0x048fe20000041814 */
[----:B------:R-:W3:Y:S07]  /*e610*/  LDSM.16.M88.4 R80, [R0+0x2000] ;  /* 0x002000000050783b */ /* 0x000eee0000000200 */
[----:B------:R-:W-:Y:S08]  /*e620*/  HMMA.16816.F32.BF16 R24, R68, R30, R24 ;  /* 0x0000001e4418723c */ /* 0x000ff00000041818 */
[C---:B----4-:R-:W-:Y:S08]  /*e630*/  HMMA.16816.F32.BF16 R12, R64.reuse, R16, RZ ;  /* 0x00000010400c723c */ /* 0x050ff000000418ff */
[C---:B-1----:R-:W-:Y:S08]  /*e640*/  HMMA.16816.F32.BF16 R28, R64.reuse, R32, RZ ;  /* 0x00000020401c723c */ /* 0x042ff000000418ff */
[C---:B------:R-:W-:Y:S08]  /*e650*/  HMMA.16816.F32.BF16 R16, R64.reuse, R18, RZ ;  /* 0x000000124010723c */ /* 0x040ff000000418ff */
[----:B------:R-:W-:Y:S08]  /*e660*/  HMMA.16816.F32.BF16 R32, R64, R34, RZ ;  /* 0x000000224020723c */ /* 0x000ff000000418ff */
[C---:B------:R-:W-:Y:S08]  /*e670*/  HMMA.16816.F32.BF16 R4, R68.reuse, R44, R4 ;  /* 0x0000002c4404723c */ /* 0x040ff00000041804 */
[----:B------:R-:W-:Y:S08]  /*e680*/  HMMA.16816.F32.BF16 R8, R68, R46, R8 ;  /* 0x0000002e4408723c */ /* 0x000ff00000041808 */
[C---:B------:R-:W-:Y:S08]  /*e690*/  HMMA.16816.F32.BF16 R44, R64.reuse, R48, RZ ;  /* 0x00000030402c723c */ /* 0x040ff000000418ff */
[----:B------:R-:W-:Y:S08]  /*e6a0*/  HMMA.16816.F32.BF16 R48, R64, R50, RZ ;  /* 0x000000324030723c */ /* 0x000ff000000418ff */
[C---:B--2---:R-:W-:Y:S08]  /*e6b0*/  HMMA.16816.F32.BF16 R12, R68.reuse, R36, R12 ;  /* 0x00000024440c723c */ /* 0x044ff0000004180c */
[C---:B------:R-:W-:Y:S08]  /*e6c0*/  HMMA.16816.F32.BF16 R16, R68.reuse, R38, R16 ;  /* 0x000000264410723c */ /* 0x040ff00000041810 */
[C---:B------:R-:W-:Y:S08]  /*e6d0*/  HMMA.16816.F32.BF16 R28, R68.reuse, R52, R28 ;  /* 0x00000034441c723c */ /* 0x040ff0000004181c */
[----:B------:R-:W-:Y:S08]  /*e6e0*/  HMMA.16816.F32.BF16 R32, R68, R54, R32 ;  /* 0x000000364420723c */ /* 0x000ff00000041820 */
[C---:B------:R-:W-:Y:S08]  /*e6f0*/  HMMA.16816.F32.BF16 R36, R64.reuse, R40, RZ ;  /* 0x000000284024723c */ /* 0x040ff000000418ff */
[C---:B-----5:R-:W-:Y:S08]  /*e700*/  HMMA.16816.F32.BF16 R52, R64.reuse, R56, RZ ;  /* 0x000000384034723c */ /* 0x060ff000000418ff */
[C---:B------:R-:W-:Y:S08]  /*e710*/  HMMA.16816.F32.BF16 R40, R64.reuse, R42, RZ ;  /* 0x0000002a4028723c */ /* 0x040ff000000418ff */
[C---:B------:R-:W-:Y:S08]  /*e720*/  HMMA.16816.F32.BF16 R56, R64.reuse, R58, RZ ;  /* 0x0000003a4038723c */ /* 0x040ff000000418ff */
[C---:B------:R-:W-:Y:S08]  /*e730*/  HMMA.16816.F32.BF16 R60, R64.reuse, R76, RZ ;  /* 0x0000004c403c723c */ /* 0x040ff000000418ff */
[----:B------:R-:W-:Y:S01]  /*e740*/  HMMA.16816.F32.BF16 R64, R64, R78, RZ ;  /* 0x0000004e4040723c */ /* 0x000fe200000418ff */
[----:B------:R-:W1:Y:S07]  /*e750*/  LDSM.16.M88.4 R76, [R0+0x2800] ;  /* 0x00280000004c783b */ /* 0x000e6e0000000200 */
[C---:B------:R-:W-:Y:S08]  /*e760*/  HMMA.16816.F32.BF16 R44, R68.reuse, R72, R44 ;  /* 0x00000048442c723c */ /* 0x040ff0000004182c */
[C---:B------:R-:W-:Y:S01]  /*e770*/  HMMA.16816.F32.BF16 R48, R68.reuse, R74, R48 ;  /* 0x0000004a4430723c */ /* 0x040fe20000041830 */
[----:B------:R-:W2:Y:S01]  /*e780*/  LDSM.16.M88.4 R72, [R0+0x2c00] ;  /* 0x002c00000048783b */ /* 0x000ea20000000200 */
[----:B------:R-:W-:Y:S04]  /*e790*/  DEPBAR.LE SB0, 0x0 ;  /* 0x000080000000791a */ /* 0x000fe80000000000 */
[----:B------:R-:W-:Y:S02]  /*e7a0*/  BAR.SYNC.DEFER_BLOCKING 0x0 ;  /* 0x0000000000007b1d */ /* 0x000fe40000010000 */
[C---:B---3--:R-:W-:Y:S08]  /*e7b0*/  HMMA.16816.F32.BF16 R36, R68.reuse, R80, R36 ;  /* 0x000000504424723c */ /* 0x048ff00000041824 */
        /* <DEDUP_REMOVED lines=55> */
[----:B------:R-:W1:Y:S01]  /*eb30*/  LDC.64 R76, c[0x0][0x3b8] ;  /* 0x0000ee00ff4c7b82 */ /* 0x000e620000000a00 */
        /* <DEDUP_REMOVED lines=17> */
[CC--:B-1----:R-:W-:Y:S01]  /*ec50*/  IMAD.WIDE.U32 R124, R0.reuse, R76.reuse, RZ ;  /* 0x0000004c007c7225 */ /* 0x0c2fe200078e00ff */
[----:B------:R-:W-:Y:S01]  /*ec60*/  SHF.R.S32.HI R113, RZ, 0x1f, R0 ;  /* 0x0000001fff717819 */ /* 0x000fe20000011400 */
[----:B------:R-:W2:Y:S04]  /*ec70*/  LDG.E R72, desc[UR6][R126.64] ;  /* 0x000000067e487981 */ /* 0x000ea8000c1e1900 */
[----:B------:R-:W-:Y:S04]  /*ec80*/  IMAD R74, R113, R76, RZ ;  /* 0x0000004c714a7224 */ /* 0x000fe800078e02ff */
        /* <DEDUP_REMOVED lines=10> */
.L_x_4238:
[----:B------:R-:W-:Y:S01]  /*ed30*/  @!P2 IMAD.MOV.U32 R113, RZ, RZ, R95 ;  /* 0x000000ffff71a224 */ /* 0x000fe200078e005f */
[CC--:B------:R-:W-:Y:S01]  /*ed40*/  @!P2 LEA R72, P6, R76.reuse, R112.reuse, 0x6 ;  /* 0x000000704c48a211 */ /* 0x0c0fe200078c30ff */
[C---:B------:R-:W-:Y:S01]  /*ed50*/  @!P2 IMAD.SHL.U32 R69, R76.reuse, 0x40, RZ ;  /* 0x000000404c45a824 */ /* 0x040fe200078e00ff */
[C---:B------:R-:W-:Y:S02]  /*ed60*/  @!P2 SHF.L.U64.HI R0, R76.reuse, 0x6, R79 ;  /* 0x000000064c00a819 */ /* 0x040fe4000001024f */
[----:B------:R-:W-:Y:S01]  /*ed70*/  @!PT LDS RZ, [RZ] ;  /* 0x00000000fffff984 */ /* 0x000fe20000000800 */
[----:B------:R-:W-:Y:S01]  /*ed80*/  @!PT LDS RZ, [RZ] ;  /* 0x00000000fffff984 */ /* 0x000fe20000000800 */
[----:B------:R-:W-:Y:S01]  /*ed90*/  @!PT LDS RZ, [RZ] ;  /* 0x00000000fffff984 */ /* 0x000fe20000000800 */
[----:B------:R1:W-:Y:S01]  /*eda0*/  @!P2 LDGSTS.E.BYPASS.LTC128B.128 [R121+0x1000], desc[UR6][R112.64] ;  /* 0x010000007079afae */ /* 0x0003e2000b981a06 */
[CC--:B------:R-:W-:Y:S02]  /*edb0*/  @!P2 LEA.HI.X R73, R76.reuse, R95.reuse, R70, 0x6, P6 ;  /* 0x0000005f4c49a211 */ /* 0x0c0fe400030f3446 */
[CC--:B------:R-:W-:Y:S01]  /*edc0*/  @!P2 IADD3 R68, P4, P0, R69.reuse, R112.reuse, R69 ;  /* 0x000000704544a210 */ /* 0x0c0fe2000789e045 */
[----:B------:R1:W-:Y:S01]  /*edd0*/  @P2 STS.128 [R121+0x1000], RZ ;  /* 0x001000ff79002388 */ /* 0x0003e20000000c00 */
[----:B------:R-:W-:Y:S02]  /*ede0*/  @!P2 SHF.L.U64.HI R2, R76, 0x6, R81 ;  /* 0x000000064c02a819 */ /* 0x000fe40000010251 */
[----:B------:R-:W-:Y:S01]  /*edf0*/  @!P2 IADD3.X R71, PT, PT, R0, R95, R0, P4, P0 ;  /* 0x0000005f0047a210 */ /* 0x000fe200027e0400 */
        /* <DEDUP_REMOVED lines=20> */
.L_x_4237:
[C---:B-1----:R-:W-:Y:S01]  /*ef40*/  IADD3 R72, PT, PT, R90.reuse, -0x40, RZ ;  /* 0xffffffc05a487810 */ /* 0x042fe20007ffe0ff */
[----:B------:R-:W-:Y:S01]  /*ef50*/  LDSM.16.MT88.4 R80, [R120+0x3000] ;  /* 0x003000007850783b */ /* 0x000fe20000004200 */
[C---:B------:R-:W-:Y:S02]  /*ef60*/  IADD3 R74, PT, PT, R90.reuse, -0x3f, RZ ;  /* 0xffffffc15a4a7810 */ /* 0x040fe40007ffe0ff */
[----:B------:R-:W-:Y:S02]  /*ef70*/  I2FP.F32.U32 R72, R72 ;  /* 0x0000004800487245 */ /* 0x000fe40000201000 */
[C---:B------:R-:W-:Y:S02]  /*ef80*/  IADD3 R75, PT, PT, R90.reuse, -0x38, RZ ;  /* 0xffffffc85a4b7810 */ /* 0x040fe40007ffe0ff */
[----:B------:R-:W-:Y:S01]  /*ef90*/  I2FP.F32.U32 R74, R74 ;  /* 0x0000004a004a7245 */ /* 0x000fe20000201000 */
[CC--:B------:R-:W-:Y:S01]  /*efa0*/  FFMA.FTZ R4, R87.reuse, R72.reuse, R4 ;  /* 0x0000004857047223 */ /* 0x0c0fe20000010004 */
[----:B------:R-:W-:Y:S01]  /*efb0*/  I2FP.F32.U32 R75, R75 ;  /* 0x0000004b004b7245 */ /* 0x000fe20000201000 */
[C---:B------:R-:W-:Y:S01]  /*efc0*/  FFMA.FTZ R6, R87.reuse, R72, R6 ;  /* 0x0000004857067223 */ /* 0x040fe20000010006 */
[C---:B------:R-:W-:Y:S01]  /*efd0*/  IADD3 R72, PT, PT, R90.reuse, -0x37, RZ ;  /* 0xffffffc95a487810 */ /* 0x040fe20007ffe0ff */
[CC--:B------:R-:W-:Y:S01]  /*efe0*/  FFMA.FTZ R5, R87.reuse, R74.reuse, R5 ;  /* 0x0000004a57057223 */ /* 0x0c0fe20000010005 */
[C---:B------:R-:W-:Y:S01]  /*eff0*/  IADD3 R76, PT, PT, R90.reuse, -0x30, RZ ;  /* 0xffffffd05a4c7810 */ /* 0x040fe20007ffe0ff */
[C---:B------:R-:W-:Y:S01]  /*f000*/  FFMA.FTZ R7, R87.reuse, R74, R7 ;  /* 0x0000004a57077223 */ /* 0x040fe20000010007 */
[----:B------:R-:W-:Y:S01]  /*f010*/  I2FP.F32.U32 R72, R72 ;  /* 0x0000004800487245 */ /* 0x000fe20000201000 */
        /* <DEDUP_REMOVED lines=9> */
[C---:B------:R-:W-:Y:S01]  /*f0b0*/  FFMA.FTZ R14, R87.reuse, R75, R14 ;  /* 0x0000004b570e7223 */ /* 0x040fe2000001000e */
[----:B------:R-:W-:Y:S02]  /*f0c0*/  I2FP.F32.U32 R75, R76 ;  /* 0x0000004c004b7245 */ /* 0x000fe40000201000 */
        /* <DEDUP_REMOVED lines=9> */
[C---:B------:R-:W-:Y:S01]  /*f160*/  FFMA.FTZ R17, R87.reuse, R72, R17 ;  /* 0x0000004857117223 */ /* 0x040fe20000010011 */
[----:B------:R-:W-:Y:S01]  /*f170*/  I2FP.F32.U32 R0, R74 ;  /* 0x0000004a00007245 */ /* 0x000fe20000201000 */
[C---:B------:R-:W-:Y:S01]  /*f180*/  FFMA.FTZ R19, R87.reuse, R72, R19 ;  /* 0x0000004857137223 */ /* 0x040fe20000010013 */
[C---:B------:R-:W-:Y:S01]  /*f190*/  IADD3 R2, PT, PT, R90.reuse, -0x18, RZ ;  /* 0xffffffe85a027810 */ /* 0x040fe20007ffe0ff */
[CC--:B------:R-:W-:Y:S01]  /*f1a0*/  FFMA.FTZ R20, R87.reuse, R75.reuse, R20 ;  /* 0x0000004b57147223 */ /* 0x0c0fe20000010014 */
[C---:B------:R-:W-:Y:S01]  /*f1b0*/  IADD3 R68, PT, PT, R90.reuse, -0x17, RZ ;  /* 0xffffffe95a447810 */ /* 0x040fe20007ffe0ff */
[C---:B------:R-:W-:Y:S01]  /*f1c0*/  FFMA.FTZ R22, R87.reuse, R75, R22 ;  /* 0x0000004b57167223 */ /* 0x040fe20000010016 */
[C---:B------:R-:W-:Y:S01]  /*f1d0*/  FFMA.FTZ R21, R87.reuse, R0, R21 ;  /* 0x0000000057157223 */ /* 0x040fe20000010015 */
[----:B------:R-:W-:Y:S01]  /*f1e0*/  I2FP.F32.U32 R69, R2 ;  /* 0x0000000200457245 */ /* 0x000fe20000201000 */
        /* <DEDUP_REMOVED lines=12> */
[----:B------:R-:W-:Y:S01]  /*f2b0*/  I2FP.F32.U32 R69, R69 ;  /* 0x0000004500457245 */ /* 0x000fe20000201000 */
[C---:B------:R-:W-:Y:S01]  /*f2c0*/  FFMA.FTZ R30, R87.reuse, R2, R30 ;  /* 0x00000002571e7223 */ /* 0x040fe2000001001e */
[C---:B------:R-:W-:Y:S01]  /*f2d0*/  IADD3 R68, PT, PT, R90.reuse, -0x7, RZ ;  /* 0xfffffff95a447810 */ /* 0x040fe20007ffe0ff */
[CC--:B------:R-:W-:Y:S01]  /*f2e0*/  FFMA.FTZ R29, R87.reuse, R0.reuse, R29 ;  /* 0x00000000571d7223 */ /* 0x0c0fe2000001001d */
[C---:B------:R-:W-:Y:S01]  /*f2f0*/  FFMA.FTZ R31, R87.reuse, R0, R31 ;  /* 0x00000000571f7223 */ /* 0x040fe2000001001f */
[CC--:B------:R-:W-:Y:S01]  /*f300*/  FFMA.FTZ R32, R87.reuse, R69.reuse, R32 ;  /* 0x0000004557207223 */ /* 0x0c0fe20000010020 */
[----:B------:R-:W-:Y:S01]  /*f310*/  I2FP.F32.U32 R2, R68 ;  /* 0x0000004400027245 */ /* 0x000fe20000201000 */
[C---:B------:R-:W-:Y:S01]  /*f320*/  FFMA.FTZ R34, R87.reuse, R69, R34 ;  /* 0x0000004557227223 */ /* 0x040fe20000010022 */
[C---:B------:R-:W-:Y:S02]  /*f330*/  IADD3 R0, PT, PT, R90.reuse, 0x1, RZ ;  /* 0x000000015a007810 */ /* 0x040fe40007ffe0ff */
[----:B------:R-:W-:Y:S01]  /*f340*/  I2FP.F32.U32 R69, R90 ;  /* 0x0000005a00457245 */ /* 0x000fe20000201000 */
[C---:B------:R-:W-:Y:S01]  /*f350*/  FFMA.FTZ R33, R87.reuse, R2, R33 ;  /* 0x0000000257217223 */ /* 0x040fe20000010021 */
[----:B------:R-:W-:Y:S01]  /*f360*/  I2FP.F32.U32 R0, R0 ;  /* 0x0000000000007245 */ /* 0x000fe20000201000 */
[C---:B------:R-:W-:Y:S01]  /*f370*/  FFMA.FTZ R35, R87.reuse, R2, R35 ;  /* 0x0000000257237223 */ /* 0x040fe20000010023 */
[C---:B------:R-:W-:Y:S01]  /*f380*/  IADD3 R68, PT, PT, R90.reuse, 0x8, RZ ;  /* 0x000000085a447810 */ /* 0x040fe20007ffe0ff */
[CC--:B------:R-:W-:Y:S01]  /*f390*/  FFMA.FTZ R36, R87.reuse, R69.reuse, R36 ;  /* 0x0000004557247223 */ /* 0x0c0fe20000010024 */
[C---:B------:R-:W-:Y:S01]  /*f3a0*/  IADD3 R2, PT, PT, R90.reuse, 0x9, RZ ;  /* 0x000000095a027810 */ /* 0x040fe20007ffe0ff */
[C---:B------:R-:W-:Y:S01]  /*f3b0*/  FFMA.FTZ R38, R87.reuse, R69, R38 ;  /* 0x0000004557267223 */ /* 0x040fe20000010026 */
[C---:B------:R-:W-:Y:S01]  /*f3c0*/  FFMA.FTZ R37, R87.reuse, R0, R37 ;  /* 0x0000000057257223 */ /* 0x040fe20000010025 */
[----:B------:R-:W-:Y:S01]  /*f3d0*/  I2FP.F32.U32 R69, R68 ;  /* 0x0000004400457245 */ /* 0x000fe20000201000 */
[C---:B------:R-:W-:Y:S01]  /*f3e0*/  FFMA.FTZ R39, R87.reuse, R0, R39 ;  /* 0x0000000057277223 */ /* 0x040fe20000010027 */
[----:B------:R-:W-:Y:S02]  /*f3f0*/  I2FP.F32.U32 R0, R2 ;  /* 0x0000000200007245 */ /* 0x000fe40000201000 */
[C---:B------:R-:W-:Y:S01]  /*f400*/  IADD3 R70, PT, PT, R90.reuse, 0x10, RZ ;  /* 0x000000105a467810 */ /* 0x040fe20007ffe0ff */
[CC--:B------:R-:W-:Y:S01]  /*f410*/  FFMA.FTZ R40, R87.reuse, R69.reuse, R40 ;  /* 0x0000004557287223 */ /* 0x0c0fe20000010028 */
[C---:B------:R-:W-:Y:S01]  /*f420*/  IADD3 R68, PT, PT, R90.reuse, 0x11, RZ ;  /* 0x000000115a447810 */ /* 0x040fe20007ffe0ff */
[C---:B------:R-:W-:Y:S01]  /*f430*/  FFMA.FTZ R42, R87.reuse, R69, R42 ;  /* 0x00000045572a7223 */ /* 0x040fe2000001002a */
[CC--:B------:R-:W-:Y:S01]  /*f440*/  FFMA.FTZ R41, R87.reuse, R0.reuse, R41 ;  /* 0x0000000057297223 */ /* 0x0c0fe20000010029 */
[C---:B------:R-:W-:Y:S01]  /*f450*/  IADD3 R2, PT, PT, R90.reuse, 0x18, RZ ;  /* 0x000000185a027810 */ /* 0x040fe20007ffe0ff */
[C---:B------:R-:W-:Y:S01]  /*f460*/  FFMA.FTZ R43, R87.reuse, R0, R43 ;  /* 0x00000000572b7223 */ /* 0x040fe2000001002b */
[----:B------:R-:W-:Y:S02]  /*f470*/  I2FP.F32.U32 R69, R70 ;  /* 0x0000004600457245 */ /* 0x000fe40000201000 */
[----:B------:R-:W-:Y:S02]  /*f480*/  I2FP.F32.U32 R0, R68 ;  /* 0x0000004400007245 */ /* 0x000fe40000201000 */
[----:B------:R-:W-:Y:S01]  /*f490*/  I2FP.F32.U32 R71, R2 ;  /* 0x0000000200477245 */ /* 0x000fe20000201000 */
[CC--:B------:R-:W-:Y:S01]  /*f4a0*/  FFMA.FTZ R44, R87.reuse, R69.reuse, R44 ;  /* 0x00000045572c7223 */ /* 0x0c0fe2000001002c */
[C---:B------:R-:W-:Y:S01]  /*f4b0*/  FFMA.FTZ R46, R87.reuse, R69, R46 ;  /* 0x00000045572e7223 */ /* 0x040fe2000001002e */
[C---:B------:R-:W-:Y:S01]  /*f4c0*/  IADD3 R2, PT, PT, R90.reuse, 0x19, RZ ;  /* 0x000000195a027810 */ /* 0x040fe20007ffe0ff */
[----:B------:R-:W-:Y:S01]  /*f4d0*/  FFMA.FTZ R45, R87, R0, R45 ;  /* 0x00000000572d7223 */ /* 0x000fe2000001002d */
[----:B------:R-:W-:Y:S01]  /*f4e0*/  FMNMX3.FTZ R68, R91, R4, R5, !PT ;  /* 0x000000045b447276 */ /* 0x000fe20007810005 */
[C---:B------:R-:W-:Y:S01]  /*f4f0*/  FFMA.FTZ R47, R87.reuse, R0, R47 ;  /* 0x00000000572f7223 */ /* 0x040fe2000001002f */
        /* <DEDUP_REMOVED lines=23> */
[C---:B------:R-:W-:Y:S01]  /*f670*/  FFMA.FTZ R55, R87.reuse, R0, R55 ;  /* 0x0000000057377223 */ /* 0x040fe20000010037 */
[----:B------:R-:W-:Y:S02]  /*f680*/  FMNMX3.FTZ R70, R70, R28, R29, !PT ;  /* 0x0000001c46467276 */ /* 0x000fe4000781001d */
[----:B------:R-:W-:Y:S02]  /*f690*/  FMNMX3.FTZ R68, R68, R30, R31, !PT ;  /* 0x0000001e44447276 */ /* 0x000fe4000781001f */
[C---:B------:R-:W-:Y:S02]  /*f6a0*/  IADD3 R0, PT, PT, R90.reuse, 0x28, RZ ;  /* 0x000000285a007810 */ /* 0x040fe40007ffe0ff */
[----:B------:R-:W-:Y:S02]  /*f6b0*/  IADD3 R2, PT, PT, R90, 0x29, RZ ;  /* 0x000000295a027810 */ /* 0x000fe40007ffe0ff */
[----:B------:R-:W-:Y:S02]  /*f6c0*/  FMNMX3.FTZ R70, R70, R32, R33, !PT ;  /* 0x0000002046467276 */ /* 0x000fe40007810021 */
[----:B------:R-:W-:Y:S02]  /*f6d0*/  FMNMX3.FTZ R68, R68, R34, R35, !PT ;  /* 0x0000002244447276 */ /* 0x000fe40007810023 */
[----:B------:R-:W-:Y:S02]  /*f6e0*/  IADD3 R69, PT, PT, R90, 0x30, RZ ;  /* 0x000000305a457810 */ /* 0x000fe40007ffe0ff */
[----:B------:R-:W-:Y:S02]  /*f6f0*/  I2FP.F32.U32 R0, R0 ;  /* 0x0000000000007245 */ /* 0x000fe40000201000 */
[----:B------:R-:W-:Y:S02]  /*f700*/  I2FP.F32.U32 R2, R2 ;  /* 0x0000000200027245 */ /* 0x000fe40000201000 */
[----:B------:R-:W-:Y:S01]  /*f710*/  FMNMX3.FTZ R70, R70, R36, R37, !PT ;  /* 0x0000002446467276 */ /* 0x000fe20007810025 */
[CC--:B------:R-:W-:Y:S01]  /*f720*/  FFMA.FTZ R56, R87.reuse, R0.reuse, R56 ;  /* 0x0000000057387223 */ /* 0x0c0fe20000010038 */
[----:B------:R-:W-:Y:S01]  /*f730*/  I2FP.F32.U32 R69, R69 ;  /* 0x0000004500457245 */ /* 0x000fe20000201000 */
[C---:B------:R-:W-:Y:S01]  /*f740*/  FFMA.FTZ R58, R87.reuse, R0, R58 ;  /* 0x00000000573a7223 */ /* 0x040fe2000001003a */
[----:B------:R-:W-:Y:S01]  /*f750*/  FMNMX3.FTZ R68, R68, R38, R39, !PT ;  /* 0x0000002644447276 */ /* 0x000fe20007810027 */
[C---:B------:R-:W-:Y:S01]  /*f760*/  FFMA.FTZ R57, R87.reuse, R2, R57 ;  /* 0x0000000257397223 */ /* 0x040fe20000010039 */
[----:B------:R-:W-:Y:S01]  /*f770*/  FMNMX3.FTZ R70, R70, R40, R41, !PT ;  /* 0x0000002846467276 */ /* 0x000fe20007810029 */
[C---:B------:R-:W-:Y:S01]  /*f780*/  FFMA.FTZ R59, R87.reuse, R2, R59 ;  /* 0x00000002573b7223 */ /* 0x040fe2000001003b */
[----:B------:R-:W-:Y:S01]  /*f790*/  FMNMX3.FTZ R68, R68, R42, R43, !PT ;  /* 0x0000002a44447276 */ /* 0x000fe2000781002b */
[CC--:B------:R-:W-:Y:S01]  /*f7a0*/  FFMA.FTZ R60, R87.reuse, R69.reuse, R60 ;  /* 0x00000045573c7223 */ /* 0x0c0fe2000001003c */
        /* <DEDUP_REMOVED lines=32> */
[----:B------:R-:W1:Y:S08]  /*f9b0*/  SHFL.BFLY PT, R0, R71, 0x1, 0x1f ;  /* 0x0c201f0047007f89 */ /* 0x000e7000000e0000 */
[----:B------:R-:W2:Y:S01]  /*f9c0*/  SHFL.BFLY PT, R70, R77, 0x1, 0x1f ;  /* 0x0c201f004d467f89 */ /* 0x000ea200000e0000 */
[----:B-1----:R-:W-:Y:S02]  /*f9d0*/  FMNMX.FTZ R69, R71, R0, !PT ;  /* 0x0000000047457209 */ /* 0x002fe40007810000 */
[----:B--2---:R-:W-:Y:S03]  /*f9e0*/  FMNMX.FTZ R70, R77, R70, !PT ;  /* 0x000000464d467209 */ /* 0x004fe60007810000 */
[C---:B------:R-:W-:Y:S01]  /*f9f0*/  FADD.FTZ R2, -R69.reuse, R92 ;  /* 0x0000005c45027221 */ /* 0x040fe20000010100 */
[----:B------:R-:W-:Y:S02]  /*fa00*/  MOV R77, R123 ;  /* 0x0000007b004d7202 */ /* 0x000fe40000000f00 */
[C---:B------:R-:W-:Y:S01]  /*fa10*/  FSETP.NEU.FTZ.AND P0, PT, R70.reuse, -INF , PT ;  /* 0xff8000004600780b */ /* 0x040fe20003f1d000 */
[C---:B------:R-:W-:Y:S01]  /*fa20*/  FADD.FTZ R68, -R70.reuse, R91 ;  /* 0x0000005b46447221 */ /* 0x040fe20000010100 */
[----:B------:R-:W-:Y:S01]  /*fa30*/  FMUL.FTZ R0, R70, UR4 ;  /* 0x0000000446007c20 */ /* 0x000fe20008410000 */
[----:B------:R-:W-:Y:S01]  /*fa40*/  FMUL.FTZ R72, R2, UR4 ;  /* 0x0000000402487c20 */ /* 0x000fe20008410000 */
[C---:B------:R-:W-:Y:S01]  /*fa50*/  FMUL.FTZ R2, R69.reuse, UR4 ;  /* 0x0000000445027c20 */ /* 0x040fe20008410000 */
[----:B------:R-:W-:Y:S01]  /*fa60*/  FMUL.FTZ R73, R68, UR4 ;  /* 0x0000000444497c20 */ /* 0x000fe20008410000 */
[----:B------:R-:W-:Y:S01]  /*fa70*/  @P1 IADD3 R77, PT, PT, R128, -0x20, RZ ;  /* 0xffffffe0804d1810 */ /* 0x000fe20007ffe0ff */
[----:B------:R-:W-:Y:S01]  /*fa80*/  MUFU.EX2 R71, R72 ;  /* 0x0000004800477308 */ /* 0x000fe20000000800 */
[----:B------:R-:W-:Y:S02]  /*fa90*/  FSEL R68, R0, RZ, P0 ;  /* 0x000000ff00447208 */ /* 0x000fe40000000000 */
[----:B------:R-:W-:Y:S07]  /*faa0*/  FSETP.NEU.FTZ.AND P0, PT, R69, -INF , PT ;  /* 0xff8000004500780b */ /* 0x000fee0003f1d000 */
[----:B------:R-:W1:Y:S01]  /*fab0*/  MUFU.EX2 R73, R73 ;  /* 0x0000004900497308 */ /* 0x000e620000000800 */
[--C-:B------:R-:W-:Y:S01]  /*fac0*/  FFMA.FTZ R0, R4, UR4, -R68.reuse ;  /* 0x0000000404007c23 */ /* 0x100fe20008010844 */
[----:B------:R-:W-:Y:S01]  /*fad0*/  FSEL R4, R2, RZ, P0 ;  /* 0x000000ff02047208 */ /* 0x000fe20000000000 */
[--C-:B------:R-:W-:Y:S01]  /*fae0*/  FFMA.FTZ R137, R5, UR4, -R68.reuse ;  /* 0x0000000405897c23 */ /* 0x100fe20008010844 */
[--C-:B------:R-:W-:Y:S01]  /*faf0*/  FFMA.FTZ R133, R8, UR4, -R68.reuse ;  /* 0x0000000408857c23 */ /* 0x100fe20008010844 */
[--C-:B------:R-:W-:Y:S01]  /*fb00*/  FFMA.FTZ R78, R9, UR4, -R68.reuse ;  /* 0x00000004094e7c23 */ /* 0x100fe20008010844 */
[----:B------:R-:W-:Y:S04]  /*fb10*/  FFMA.FTZ R135, R20, UR4, -R68 ;  /* 0x0000000414877c23 */ /* 0x000fe80008010844 */
[----:B------:R-:W-:Y:S01]  /*fb20*/  MUFU.EX2 R0, R0 ;  /* 0x0000000000007308 */ /* 0x000fe20000000800 */
[--C-:B------:R-:W-:Y:S01]  /*fb30*/  FFMA.FTZ R2, R6, UR4, -R4.reuse ;  /* 0x0000000406027c23 */ /* 0x100fe20008010804 */
[--C-:B------:R-:W-:Y:S01]  /*fb40*/  FFMA.FTZ R141, R7, UR4, -R4.reuse ;  /* 0x00000004078d7c23 */ /* 0x100fe20008010804 */
[--C-:B------:R-:W-:Y:S01]  /*fb50*/  FFMA.FTZ R92, R10, UR4, -R4.reuse ;  /* 0x000000040a5c7c23 */ /* 0x100fe20008010804 */
[----:B------:R-:W-:Y:S06]  /*fb60*/  FFMA.FTZ R79, R11, UR4, -R4 ;  /* 0x000000040b4f7c23 */ /* 0x000fec0008010804 */
[----:B------:R-:W2:Y:S01]  /*fb70*/  MUFU.EX2 R137, R137 ;  /* 0x0000008900897308 */ /* 0x000ea20000000800 */
[C---:B-1----:R-:W-:Y:S01]  /*fb80*/  FMUL.FTZ R108, R73.reuse, R108 ;  /* 0x0000006c496c7220 */ /* 0x042fe20000410000 */
[----:B------:R-:W-:Y:S01]  /*fb90*/  FMUL.FTZ R109, R73, R109 ;  /* 0x0000006d496d7220 */ /* 0x000fe20000410000 */
[C---:B------:R-:W-:Y:S07]  /*fba0*/  FMUL.FTZ R110, R71.reuse, R110 ;  /* 0x0000006e476e7220 */ /* 0x040fee0000410000 */
[----:B------:R-:W-:Y:S01]  /*fbb0*/  MUFU.EX2 R133, R133 ;  /* 0x0000008500857308 */ /* 0x000fe20000000800 */
[----:B------:R-:W-:Y:S01]  /*fbc0*/  FMUL.FTZ R111, R71, R111 ;  /* 0x0000006f476f7220 */ /* 0x000fe20000410000 */
[C---:B------:R-:W-:Y:S01]  /*fbd0*/  FMUL.FTZ R104, R73.reuse, R104 ;  /* 0x0000006849687220 */ /* 0x040fe20000410000 */
[----:B------:R-:W-:Y:S07]  /*fbe0*/  FMUL.FTZ R105, R73, R105 ;  /* 0x0000006949697220 */ /* 0x000fee0000410000 */
[----:B------:R-:W1:Y:S01]  /*fbf0*/  MUFU.EX2 R78, R78 ;  /* 0x0000004e004e7308 */ /* 0x000e620000000800 */
[C---:B------:R-:W-:Y:S01]  /*fc00*/  FMUL.FTZ R106, R71.reuse, R106 ;  /* 0x0000006a476a7220 */ /* 0x040fe20000410000 */
[----:B------:R-:W-:Y:S01]  /*fc10*/  FMUL.FTZ R107, R71, R107 ;  /* 0x0000006b476b7220 */ /* 0x000fe20000410000 */
[C---:B------:R-:W-:Y:S07]  /*fc20*/  FMUL.FTZ R100, R73.reuse, R100 ;  /* 0x0000006449647220 */ /* 0x040fee0000410000 */
[----:B------:R-:W-:Y:S01]  /*fc30*/  MUFU.EX2 R2, R2 ;  /* 0x0000000200027308 */ /* 0x000fe20000000800 */
[----:B------:R-:W-:Y:S01]  /*fc40*/  FMUL.FTZ R101, R73, R101 ;  /* 0x0000006549657220 */ /* 0x000fe20000410000 */
[----:B--2---:R-:W-:Y:S01]  /*fc50*/  F2FP.BF16.F32.PACK_AB R124, R137, R0 ;  /* 0x00000000897c723e */ /* 0x004fe200000010ff */
[C---:B------:R-:W-:Y:S07]  /*fc60*/  FMUL.FTZ R102, R71.reuse, R102 ;  /* 0x0000006647667220 */ /* 0x040fee0000410000 */
[----:B------:R-:W2:Y:S01]  /*fc70*/  MUFU.EX2 R141, R141 ;  /* 0x0000008d008d7308 */ /* 0x000ea20000000800 */
[----:B------:R-:W-:Y:S01]  /*fc80*/  FMUL.FTZ R103, R71, R103 ;  /* 0x0000006747677220 */ /* 0x000fe20000410000 */
[C---:B------:R-:W-:Y:S01]  /*fc90*/  FMUL.FTZ R96, R73.reuse, R96 ;  /* 0x0000006049607220 */ /* 0x040fe20000410000 */
[----:B------:R-:W-:Y:S07]  /*fca0*/  FMUL.FTZ R97, R73, R97 ;  /* 0x0000006149617220 */ /* 0x000fee0000410000 */
[----:B------:R-:W-:Y:S01]  /*fcb0*/  MUFU.EX2 R92, R92 ;  /* 0x0000005c005c7308 */ /* 0x000fe20000000800 */
[C---:B------:R-:W-:Y:S01]  /*fcc0*/  FMUL.FTZ R98, R71.reuse, R98 ;  /* 0x0000006247627220 */ /* 0x040fe20000410000 */
[----:B-1----:R-:W-:Y:S01]  /*fcd0*/  F2FP.BF16.F32.PACK_AB R126, R78, R133 ;  /* 0x000000854e7e723e */ /* 0x002fe200000010ff */
[----:B------:R-:W-:Y:S07]  /*fce0*/  FMUL.FTZ R99, R71, R99 ;  /* 0x0000006347637220 */ /* 0x000fee0000410000 */
[----:B------:R-:W1:Y:S01]  /*fcf0*/  MUFU.EX2 R79, R79 ;  /* 0x0000004f004f7308 */ /* 0x000e620000000800 */
[--C-:B------:R-:W-:Y:S01]  /*fd00*/  FFMA.FTZ R148, R12, UR4, -R68.reuse ;  /* 0x000000040c947c23 */ /* 0x100fe20008010844 */
[--C-:B------:R-:W-:Y:S01]  /*fd10*/  FFMA.FTZ R131, R13, UR4, -R68.reuse ;  /* 0x000000040d837c23 */ /* 0x100fe20008010844 */
[--C-:B------:R-:W-:Y:S01]  /*fd20*/  FFMA.FTZ R136, R16, UR4, -R68.reuse ;  /* 0x0000000410887c23 */ /* 0x100fe20008010844 */
[----:B------:R-:W-:Y:S01]  /*fd30*/  FFMA.FTZ R91, R17, UR4, -R68 ;  /* 0x00000004115b7c23 */ /* 0x000fe20008010844 */
[--C-:B------:R-:W-:Y:S01]  /*fd40*/  FFMA.FTZ R138, R14, UR4, -R4.reuse ;  /* 0x000000040e8a7c23 */ /* 0x100fe20008010804 */
[----:B--2---:R-:W-:Y:S01]  /*fd50*/  F2FP.BF16.F32.PACK_AB R125, R141, R2 ;  /* 0x000000028d7d723e */ /* 0x004fe200000010ff */
[--C-:B------:R-:W-:Y:S01]  /*fd60*/  FFMA.FTZ R113, R15, UR4, -R4.reuse ;  /* 0x000000040f717c23 */ /* 0x100fe20008010804 */
[--C-:B------:R-:W-:Y:S01]  /*fd70*/  FFMA.FTZ R134, R18, UR4, -R4.reuse ;  /* 0x0000000412867c23 */ /* 0x100fe20008010804 */
[----:B------:R-:W-:Y:S01]  /*fd80*/  FFMA.FTZ R19, R19, UR4, -R4 ;  /* 0x0000000413137c23 */ /* 0x000fe20008010804 */
[----:B------:R-:W-:Y:S01]  /*fd90*/  MUFU.EX2 R148, R148 ;  /* 0x0000009400947308 */ /* 0x000fe20000000800 */
[----:B------:R-:W-:Y:S01]  /*fda0*/  FFMA.FTZ R140, R21, UR4, -R68 ;  /* 0x00000004158c7c23 */ /* 0x000fe20008010844 */
[--C-:B------:R-:W-:Y:S01]  /*fdb0*/  FFMA.FTZ R142, R22, UR4, -R4.reuse ;  /* 0x00000004168e7c23 */ /* 0x100fe20008010804 */
[----:B------:R-:W-:Y:S01]  /*fdc0*/  FFMA.FTZ R139, R23, UR4, -R4 ;  /* 0x00000004178b7c23 */ /* 0x000fe20008010804 */
[----:B-1----:R-:W-:Y:S01]  /*fdd0*/  F2FP.BF16.F32.PACK_AB R127, R79, R92 ;  /* 0x0000005c4f7f723e */ /* 0x002fe200000010ff */
[----:B------:R-:W-:Y:S01]  /*fde0*/  LDSM.16.MT88.4 R20, [R77+0x800] ;  /* 0x000800004d14783b */ /* 0x000fe20000004200 */
[----:B------:R-:W-:Y:S01]  /*fdf0*/  FFMA.FTZ R144, R29, UR4, -R68 ;  /* 0x000000041d907c23 */ /* 0x000fe20008010844 */
[--C-:B------:R-:W-:Y:S01]  /*fe00*/  FFMA.FTZ R146, R31, UR4, -R4.reuse ;  /* 0x000000041f927c23 */ /* 0x100fe20008010804 */
[----:B------:R-:W-:Y:S02]  /*fe10*/  FFMA.FTZ R34, R34, UR4, -R4 ;  /* 0x0000000422227c23 */ /* 0x000fe40008010804 */
[----:B------:R-:W-:Y:S01]  /*fe20*/  MUFU.EX2 R135, R135 ;  /* 0x0000008700877308 */ /* 0x000fe20000000800 */
[----:B------:R-:W-:Y:S01]  /*fe30*/  FFMA.FTZ R0, R73, R88, R0 ;  /* 0x0000005849007223 */ /* 0x000fe20000010000 */
[C---:B------:R-:W-:Y:S08]  /*fe40*/  HMMA.16816.F32.BF16 R108, R124.reuse, R80, R108 ;  /* 0x000000507c6c723c */ /* 0x040ff0000004186c */
[----:B------:R-:W-:Y:S01]  /*fe50*/  MUFU.EX2 R140, R140 ;  /* 0x0000008c008c7308 */ /* 0x000fe20000000800 */
[--C-:B------:R-:W-:Y:S09]  /*fe60*/  FFMA.FTZ R73, R33, UR4, -R68.reuse ;  /* 0x0000000421497c23 */ /* 0x100ff20008010844 */
[----:B------:R-:W-:Y:S01]  /*fe70*/  MUFU.EX2 R142, R142 ;  /* 0x0000008e008e7308 */ /* 0x000fe20000000800 */
[----:B------:R-:W-:Y:S01]  /*fe80*/  FFMA.FTZ R88, R32, UR4, -R68 ;  /* 0x0000000420587c23 */ /* 0x000fe20008010844 */
[C---:B------:R-:W-:Y:S01]  /*fe90*/  HMMA.16816.F32.BF16 R104, R124.reuse, R82, R104 ;  /* 0x000000527c68723c */ /* 0x040fe20000041868 */
[----:B------:R-:W1:Y:S07]  /*fea0*/  LDSM.16.MT88.4 R80, [R77] ;  /* 0x000000004d50783b */ /* 0x000e6e0000004200 */
[----:B------:R-:W-:Y:S01]  /*feb0*/  MUFU.EX2 R139, R139 ;  /* 0x0000008b008b7308 */ /* 0x000fe20000000800 */
[----:B------:R-:W-:Y:S01]  /*fec0*/  FADD.FTZ R32, R137, R0 ;  /* 0x0000000089207221 */ /* 0x000fe20000010000 */
[----:B------:R-:W-:Y:S01]  /*fed0*/  FFMA.FTZ R137, R35, UR4, -R4 ;  /* 0x0000000423897c23 */ /* 0x000fe20008010804 */
[----:B------:R-:W-:Y:S01]  /*fee0*/  FFMA.FTZ R2, R71, R89, R2 ;  /* 0x0000005947027223 */ /* 0x000fe20000010002 */
[----:B------:R-:W-:Y:S01]  /*fef0*/  FFMA.FTZ R71, R28, UR4, -R68 ;  /* 0x000000041c477c23 */ /* 0x000fe20008010844 */
[----:B------:R-:W-:Y:S05]  /*ff00*/  FFMA.FTZ R89, R30, UR4, -R4 ;  /* 0x000000041e597c23 */ /* 0x000fea0008010804 */
[----:B------:R2:W-:Y:S01]  /*ff10*/  MUFU.EX2 R0, R34 ;  /* 0x0000002200007308 */ /* 0x0005e20000000800 */
[----:B------:R-:W-:Y:S01]  /*ff20*/  LDSM.16.MT88.4 R28, [R77+0xc00] ;  /* 0x000c00004d1c783b */ /* 0x000fe20000004200 */
[----:B------:R-:W-:Y:S01]  /*ff30*/  FADD.FTZ R133, R133, R32 ;  /* 0x0000002085857221 */ /* 0x000fe20000010000 */
[--C-:B------:R-:W-:Y:S07]  /*ff40*/  FFMA.FTZ R37, R37, UR4, -R68.reuse ;  /* 0x0000000425257c23 */ /* 0x100fee0008010844 */
[----:B------:R-:W3:Y:S01]  /*ff50*/  MUFU.EX2 R131, R131 ;  /* 0x0000008300837308 */ /* 0x000ee20000000800 */
[----:B------:R-:W-:Y:S01]  /*ff60*/  FFMA.FTZ R49, R49, UR4, -R68 ;  /* 0x0000000431317c23 */ /* 0x000fe20008010844 */
[--C-:B------:R-:W-:Y:S01]  /*ff70*/  FFMA.FTZ R51, R51, UR4, -R4.reuse ;  /* 0x0000000433337c23 */ /* 0x100fe20008010804 */
[--C-:B------:R-:W-:Y:S07]  /*ff80*/  FFMA.FTZ R42, R42, UR4, -R4.reuse ;  /* 0x000000042a2a7c23 */ /* 0x100fee0008010804 */
[----:B------:R-:W-:Y:S01]  /*ff90*/  MUFU.EX2 R136, R136 ;  /* 0x0000008800887308 */ /* 0x000fe20000000800 */
[----:B------:R-:W-:Y:S01]  /*ffa0*/  FADD.FTZ R133, R78, R133 ;  /* 0x000000854e857221 */ /* 0x000fe20000010000 */
[--C-:B------:R-:W-:Y:S01]  /*ffb0*/  FFMA.FTZ R78, R46, UR4, -R4.reuse ;  /* 0x000000042e4e7c23 */ /* 0x100fe20008010804 */
[----:B------:R-:W-:Y:S07]  /*ffc0*/  FFMA.FTZ R46, R50, UR4, -R4 ;  /* 0x00000004322e7c23 */ /* 0x000fee0008010804 */
[----:B------:R-:W-:Y:S01]  /*ffd0*/  MUFU.EX2 R37, R37 ;  /* 0x0000002500257308 */ /* 0x000fe20000000800 */
[--C-:B------:R-:W-:Y:S01]  /*ffe0*/  FFMA.FTZ R50, R52, UR4, -R68.reuse ;  /* 0x0000000434327c23 */ /* 0x100fe20008010844 */
[----:B--2---:R-:W-:Y:S01]  /*fff0*/  LDSM.16.MT88.4 R32, [R77+0x1000] ;  /* 0x001000004d20783b */ /* 0x004fe20000004200 */
[--C-:B------:R-:W-:Y:S07]  /*10000*/  FFMA.FTZ R52, R56, UR4, -R68.reuse ;  /* 0x0000000438347c23 */ /* 0x100fee0008010844 */
[----:B------:R-:W-:Y:S01]  /*10010*/  MUFU.EX2 R49, R49 ;  /* 0x0000003100317308 */ /* 0x000fe20000000800 */
[--C-:B------:R-:W-:Y:S01]  /*10020*/  FFMA.FTZ R53, R53, UR4, -R68.reuse ;  /* 0x0000000435357c23 */ /* 0x100fe20008010844 */
[----:B------:R-:W-:Y:S01]  /*10030*/  FFMA.FTZ R57, R57, UR4, -R68 ;  /* 0x0000000439397c23 */ /* 0x000fe20008010844 */
[--C-:B------:R-:W-:Y:S07]  /*10040*/  FFMA.FTZ R54, R54, UR4, -R4.reuse ;  /* 0x0000000436367c23 */ /* 0x100fee0008010804 */
[----:B------:R-:W-:Y:S01]  /*10050*/  MUFU.EX2 R46, R46 ;  /* 0x0000002e002e7308 */ /* 0x000fe20000000800 */
[--C-:B------:R-:W-:Y:S01]  /*10060*/  FFMA.FTZ R55, R55, UR4, -R4.reuse ;  /* 0x0000000437377c23 */ /* 0x100fe20008010804 */
[--C-:B------:R-:W-:Y:S01]  /*10070*/  FFMA.FTZ R56, R58, UR4, -R4.reuse ;  /* 0x000000043a387c23 */ /* 0x100fe20008010804 */
[----:B------:R-:W-:Y:S07]  /*10080*/  FFMA.FTZ R59, R59, UR4, -R4 ;  /* 0x000000043b3b7c23 */ /* 0x000fee0008010804 */
[----:B------:R-:W-:Y:S01]  /*10090*/  MUFU.EX2 R51, R51 ;  /* 0x0000003300337308 */ /* 0x000fe20000000800 */
[----:B------:R-:W-:Y:S01]  /*100a0*/  FADD.FTZ R141, R141, R2 ;  /* 0x000000028d8d7221 */ /* 0x000fe20000010000 */
[--C-:B------:R-:W-:Y:S01]  /*100b0*/  FFMA.FTZ R2, R36, UR4, -R68.reuse ;  /* 0x0000000424027c23 */ /* 0x100fe20008010844 */
[--C-:B------:R-:W-:Y:S07]  /*100c0*/  FFMA.FTZ R36, R41, UR4, -R68.reuse ;  /* 0x0000000429247c23 */ /* 0x100fee0008010844 */
[----:B------:R-:W2:Y:S01]  /*100d0*/  MUFU.EX2 R91, R91 ;  /* 0x0000005b005b7308 */ /* 0x000ea20000000800 */
[----:B------:R-:W-:Y:S01]  /*100e0*/  FADD.FTZ R92, R92, R141 ;  /* 0x0000008d5c5c7221 */ /* 0x000fe20000010000 */
[----:B------:R-:W-:Y:S01]  /*100f0*/  FFMA.FTZ R58, R60, UR4, -R68 ;  /* 0x000000043c3a7c23 */ /* 0x000fe20008010844 */
[----:B------:R-:W-:Y:S07]  /*10100*/  ISETP.NE.AND P0, PT, R130, RZ, PT ;  /* 0x000000ff8200720c */ /* 0x000fee0003f05270 */
[----:B------:R-:W-:Y:S01]  /*10110*/  MUFU.EX2 R138, R138 ;  /* 0x0000008a008a7308 */ /* 0x000fe20000000800 */
[C---:B-1----:R-:W-:Y:S09]  /*10120*/  HMMA.16816.F32.BF16 R100, R124.reuse, R80, R100 ;  /* 0x000000507c64723c */ /* 0x042ff20000041864 */
[----:B------:R-:W1:Y:S01]  /*10130*/  MUFU.EX2 R113, R113 ;  /* 0x0000007100717308 */ /* 0x000e620000000800 */
[----:B------:R-:W-:Y:S01]  /*10140*/  FADD.FTZ R79, R79, R92 ;  /* 0x0000005c4f4f7221 */ /* 0x000fe20000010000 */
[----:B------:R-:W-:Y:S01]  /*10150*/  FFMA.FTZ R64, R64, UR4, -R68 ;  /* 0x0000000440407c23 */ /* 0x000fe20008010844 */
[--C-:B------:R-:W-:Y:S07]  /*10160*/  FFMA.FTZ R62, R62, UR4, -R4.reuse ;  /* 0x000000043e3e7c23 */ /* 0x100fee0008010804 */
[----:B------:R-:W-:Y:S01]  /*10170*/  MUFU.EX2 R134, R134 ;  /* 0x0000008600867308 */ /* 0x000fe20000000800 */
[----:B------:R-:W-:Y:S01]  /*10180*/  HMMA.16816.F32.BF16 R96, R124, R82, R96 ;  /* 0x000000527c60723c */ /* 0x000fe20000041860 */
[----:B------:R-:W4:Y:S08]  /*10190*/  LDSM.16.MT88.4 R80, [R120+0x3400] ;  /* 0x003400007850783b */ /* 0x000f300000004200 */
[----:B------:R-:W5:Y:S01]  /*101a0*/  MUFU.EX2 R19, R19 ;  /* 0x0000001300137308 */ /* 0x000f620000000800 */
[----:B---3--:R-:W-:Y:S01]  /*101b0*/  F2FP.BF16.F32.PACK_AB R124, R131, R148 ;  /* 0x00000094837c723e */ /* 0x008fe200000010ff */
[----:B------:R-:W-:Y:S01]  /*101c0*/  FADD.FTZ R148, R148, R133 ;  /* 0x0000008594947221 */ /* 0x000fe20000010000 */
[----:B--2---:R-:W-:Y:S07]  /*101d0*/  F2FP.BF16.F32.PACK_AB R126, R91, R136 ;  /* 0x000000885b7e723e */ /* 0x004fee00000010ff */
[----:B------:R-:W-:Y:S01]  /*101e0*/  MUFU.EX2 R71, R71 ;  /* 0x0000004700477308 */ /* 0x000fe20000000800 */
[----:B------:R-:W-:Y:S01]  /*101f0*/  FFMA.FTZ R60, R63, UR4, -R4 ;  /* 0x000000043f3c7c23 */ /* 0x000fe20008010804 */
[----:B-1----:R-:W-:Y:S01]  /*10200*/  F2FP.BF16.F32.PACK_AB R125, R113, R138 ;  /* 0x0000008a717d723e */ /* 0x002fe200000010ff */
[----:B------:R-:W-:Y:S07]  /*10210*/  FADD.FTZ R138, R138, R79 ;  /* 0x0000004f8a8a7221 */ /* 0x000fee0000010000 */
[----:B------:R-:W-:Y:S01]  /*10220*/  MUFU.EX2 R144, R144 ;  /* 0x0000009000907308 */ /* 0x000fe20000000800 */
[----:B------:R-:W-:Y:S01]  /*10230*/  FADD.FTZ R131, R131, R148 ;  /* 0x0000009483837221 */ /* 0x000fe20000010000 */
[----:B------:R-:W-:Y:S01]  /*10240*/  MOV R92, R69 ;  /* 0x00000045005c7202 */ /* 0x000fe20000000f00 */
[----:B------:R-:W-:Y:S07]  /*10250*/  FADD.FTZ R113, R113, R138 ;  /* 0x0000008a71717221 */ /* 0x000fee0000010000 */
[----:B------:R-:W-:Y:S01]  /*10260*/  MUFU.EX2 R88, R88 ;  /* 0x0000005800587308 */ /* 0x000fe20000000800 */
[----:B------:R-:W-:Y:S01]  /*10270*/  FADD.FTZ R136, R136, R131 ;  /* 0x0000008388887221 */ /* 0x000fe20000010000 */
[----:B-----5:R-:W-:Y:S01]  /*10280*/  F2FP.BF16.F32.PACK_AB R127, R19, R134 ;  /* 0x00000086137f723e */ /* 0x020fe200000010ff */
[----:B------:R-:W-:Y:S07]  /*10290*/  FADD.FTZ R134, R134, R113 ;  /* 0x0000007186867221 */ /* 0x000fee0000010000 */
[----:B------:R-:W-:Y:S01]  /*102a0*/  MUFU.EX2 R73, R73 ;  /* 0x0000004900497308 */ /* 0x000fe20000000800 */
[----:B------:R-:W-:Y:S01]  /*102b0*/  FADD.FTZ R136, R91, R136 ;  /* 0x000000885b887221 */ /* 0x000fe20000010000 */
[----:B------:R-:W-:Y:S08]  /*102c0*/  MOV R91, R70 ;  /* 0x00000046005b7202 */ /* 0x000ff00000000f00 */
[----:B------:R-:W-:Y:S10]  /*102d0*/  MUFU.EX2 R89, R89 ;  /* 0x0000005900597308 */ /* 0x000ff40000000800 */
[----:B------:R-:W-:Y:S10]  /*102e0*/  MUFU.EX2 R146, R146 ;  /* 0x0000009200927308 */ /* 0x000ff40000000800 */
[----:B------:R-:W-:Y:S10]  /*102f0*/  MUFU.EX2 R137, R137 ;  /* 0x0000008900897308 */ /* 0x000ff40000000800 */
[----:B------:R-:W-:Y:S10]  /*10300*/  MUFU.EX2 R2, R2 ;  /* 0x0000000200027308 */ /* 0x000ff40000000800 */
[----:B------:R-:W-:Y:S01]  /*10310*/  MUFU.EX2 R36, R36 ;  /* 0x0000002400247308 */ /* 0x000fe20000000800 */
[C---:B----4-:R-:W-:Y:S09]  /*10320*/  HMMA.16816.F32.BF16 R108, R124.reuse, R80, R108 ;  /* 0x000000507c6c723c */ /* 0x050ff2000004186c */
[----:B------:R-:W-:Y:S10]  /*10330*/  MUFU.EX2 R50, R50 ;  /* 0x0000003200327308 */ /* 0x000ff40000000800 */
[----:B------:R-:W-:Y:S01]  /*10340*/  MUFU.EX2 R53, R53 ;  /* 0x0000003500357308 */ /* 0x000fe20000000800 */
[C---:B------:R-:W-:Y:S01]  /*10350*/  HMMA.16816.F32.BF16 R104, R124.reuse, R82, R104 ;  /* 0x000000527c68723c */ /* 0x040fe20000041868 */
[----:B------:R-:W1:Y:S08]  /*10360*/  LDSM.16.MT88.4 R80, [R77+0x400] ;  /* 0x000400004d50783b */ /* 0x000e700000004200 */
[----:B------:R-:W-:Y:S10]  /*10370*/  MUFU.EX2 R52, R52 ;  /* 0x0000003400347308 */ /* 0x000ff40000000800 */
[----:B------:R-:W-:Y:S10]  /*10380*/  MUFU.EX2 R57, R57 ;  /* 0x0000003900397308 */ /* 0x000ff40000000800 */
[----:B------:R-:W-:Y:S10]  /*10390*/  MUFU.EX2 R54, R54 ;  /* 0x0000003600367308 */ /* 0x000ff40000000800 */
[----:B------:R-:W-:Y:S10]  /*103a0*/  MUFU.EX2 R55, R55 ;  /* 0x0000003700377308 */ /* 0x000ff40000000800 */
[----:B------:R-:W-:Y:S10]  /*103b0*/  MUFU.EX2 R56, R56 ;  /* 0x0000003800387308 */ /* 0x000ff40000000800 */
[----:B------:R-:W-:Y:S10]  /*103c0*/  MUFU.EX2 R58, R58 ;  /* 0x0000003a003a7308 */ /* 0x000ff40000000800 */
[----:B------:R-:W-:Y:S01]  /*103d0*/  MUFU.EX2 R63, R62 ;  /* 0x0000003e003f7308 */ /* 0x000fe20000000800 */
[C---:B-1----:R-:W-:Y:S08]  /*103e0*/  HMMA.16816.F32.BF16 R100, R124.reuse, R80, R100 ;  /* 0x000000507c64723c */ /* 0x042ff00000041864 */
[----:B------:R-:W-:Y:S01]  /*103f0*/  HMMA.16816.F32.BF16 R96, R124, R82, R96 ;  /* 0x000000527c60723c */ /* 0x000fe20000041860 */
[----:B------:R-:W1:Y:S02]  /*10400*/  LDSM.16.MT88.4 R80, [R120+0x3800] ;  /* 0x003800007850783b */ /* 0x000e640000004200 */
[--C-:B------:R-:W-:Y:S01]  /*10410*/  FFMA.FTZ R127, R24, UR4, -R68.reuse ;  /* 0x00000004187f7c23 */ /* 0x100fe20008010844 */
[----:B------:R-:W-:Y:S01]  /*10420*/  FFMA.FTZ R124, R25, UR4, -R68 ;  /* 0x00000004197c7c23 */ /* 0x000fe20008010844 */
[--C-:B------:R-:W-:Y:S01]  /*10430*/  FFMA.FTZ R126, R26, UR4, -R4.reuse ;  /* 0x000000041a7e7c23 */ /* 0x100fe20008010804 */
[----:B------:R-:W-:Y:S01]  /*10440*/  FFMA.FTZ R125, R27, UR4, -R4 ;  /* 0x000000041b7d7c23 */ /* 0x000fe20008010804 */
[C---:B------:R-:W-:Y:S01]  /*10450*/  F2FP.BF16.F32.PACK_AB R24, R140.reuse, R135 ;  /* 0x000000878c18723e */ /* 0x040fe200000010ff */
[----:B------:R-:W-:Y:S01]  /*10460*/  FADD.FTZ R135, R135, R136 ;  /* 0x0000008887877221 */ /* 0x000fe20000010000 */
[----:B------:R-:W-:Y:S01]  /*10470*/  MUFU.EX2 R127, R127 ;  /* 0x0000007f007f7308 */ /* 0x000fe20000000800 */
[----:B------:R-:W-:Y:S02]  /*10480*/  F2FP.BF16.F32.PACK_AB R25, R139, R142 ;  /* 0x0000008e8b19723e */ /* 0x000fe400000010ff */
[----:B------:R-:W-:Y:S07]  /*10490*/  FADD.FTZ R140, R140, R135 ;  /* 0x000000878c8c7221 */ /* 0x000fee0000010000 */
[----:B------:R-:W2:Y:S10]  /*104a0*/  MUFU.EX2 R124, R124 ;  /* 0x0000007c007c7308 */ /* 0x000eb40000000800 */
[----:B------:R-:W-:Y:S10]  /*104b0*/  MUFU.EX2 R126, R126 ;  /* 0x0000007e007e7308 */ /* 0x000ff40000000800 */
[----:B------:R-:W3:Y:S01]  /*104c0*/  MUFU.EX2 R125, R125 ;  /* 0x0000007d007d7308 */ /* 0x000ee20000000800 */
[C---:B--2---:R-:W-:Y:S01]  /*104d0*/  F2FP.BF16.F32.PACK_AB R26, R124.reuse, R127 ;  /* 0x0000007f7c1a723e */ /* 0x044fe200000010ff */
[----:B------:R-:W-:Y:S04]  /*104e0*/  FADD.FTZ R127, R127, R140 ;  /* 0x0000008c7f7f7221 */ /* 0x000fe80000010000 */
[----:B------:R-:W-:Y:S01]  /*104f0*/  FADD.FTZ R124, R124, R127 ;  /* 0x0000007f7c7c7221 */ /* 0x000fe20000010000 */
[----:B---3--:R-:W-:Y:S07]  /*10500*/  F2FP.BF16.F32.PACK_AB R27, R125, R126 ;  /* 0x0000007e7d1b723e */ /* 0x008fee00000010ff */
[C---:B-1----:R-:W-:Y:S08]  /*10510*/  HMMA.16816.F32.BF16 R108, R24.reuse, R80, R108 ;  /* 0x00000050186c723c */ /* 0x042ff0000004186c */
[C---:B------:R-:W-:Y:S01]  /*10520*/  HMMA.16816.F32.BF16 R104, R24.reuse, R82, R104 ;  /* 0x000000521868723c */ /* 0x040fe20000041868 */
[----:B------:R-:W1:Y:S07]  /*10530*/  LDSM.16.MT88.4 R80, [R120+0x3c00] ;  /* 0x003c00007850783b */ /* 0x000e6e0000004200 */
[C---:B------:R-:W-:Y:S03]  /*10540*/  HMMA.16816.F32.BF16 R100, R24.reuse, R20, R100 ;  /* 0x000000141864723c */ /* 0x040fe60000041864 */
[----:B------:R-:W-:Y:S01]  /*10550*/  F2FP.BF16.F32.PACK_AB R20, R144, R71 ;  /* 0x000000479014723e */ /* 0x000fe200000010ff */
[----:B------:R-:W-:Y:S01]  /*10560*/  FADD.FTZ R71, R71, R124 ;  /* 0x0000007c47477221 */ /* 0x000fe20000010000 */
[----:B------:R-:W-:Y:S03]  /*10570*/  F2FP.BF16.F32.PACK_AB R21, R146, R89 ;  /* 0x000000599215723e */ /* 0x000fe600000010ff */
[----:B------:R-:W-:Y:S01]  /*10580*/  HMMA.16816.F32.BF16 R96, R24, R22, R96 ;  /* 0x000000161860723c */ /* 0x000fe20000041860 */
[----:B------:R-:W2:Y:S02]  /*10590*/  LDSM.16.MT88.4 R24, [R120+0x4000] ;  /* 0x004000007818783b */ /* 0x000ea40000004200 */
[----:B------:R-:W-:Y:S01]  /*105a0*/  F2FP.BF16.F32.PACK_AB R22, R73, R88 ;  /* 0x000000584916723e */ /* 0x000fe200000010ff */
[----:B------:R-:W-:Y:S01]  /*105b0*/  FADD.FTZ R71, R144, R71 ;  /* 0x0000004790477221 */ /* 0x000fe20000010000 */
[----:B------:R-:W-:Y:S03]  /*105c0*/  F2FP.BF16.F32.PACK_AB R23, R137, R0 ;  /* 0x000000008917723e */ /* 0x000fe600000010ff */
[----:B------:R-:W-:Y:S04]  /*105d0*/  FADD.FTZ R88, R88, R71 ;  /* 0x0000004758587221 */ /* 0x000fe80000010000 */
[C---:B------:R-:W-:Y:S05]  /*105e0*/  HMMA.16816.F32.BF16 R100, R20.reuse, R28, R100 ;  /* 0x0000001c1464723c */ /* 0x040fea0000041864 */
[----:B------:R-:W-:Y:S03]  /*105f0*/  FADD.FTZ R73, R73, R88 ;  /* 0x0000005849497221 */ /* 0x000fe60000010000 */
[C---:B------:R-:W-:Y:S01]  /*10600*/  HMMA.16816.F32.BF16 R96, R20.reuse, R30, R96 ;  /* 0x0000001e1460723c */ /* 0x040fe20000041860 */
[----:B------:R-:W3:Y:S07]  /*10610*/  LDSM.16.MT88.4 R28, [R120+0x4400] ;  /* 0x00440000781c783b */ /* 0x000eee0000004200 */
[C---:B-1----:R-:W-:Y:S03]  /*10620*/  HMMA.16816.F32.BF16 R108, R20.reuse, R80, R108 ;  /* 0x00000050146c723c */ /* 0x042fe6000004186c */
[----:B------:R-:W-:Y:S01]  /*10630*/  FFMA.FTZ R80, R40, UR4, -R68 ;  /* 0x0000000428507c23 */ /* 0x000fe20008010844 */
[--C-:B------:R-:W-:Y:S01]  /*10640*/  FFMA.FTZ R81, R38, UR4, -R4.reuse ;  /* 0x0000000426517c23 */ /* 0x100fe20008010804 */
[--C-:B------:R-:W-:Y:S01]  /*10650*/  FFMA.FTZ R40, R39, UR4, -R4.reuse ;  /* 0x0000000427287c23 */ /* 0x100fe20008010804 */
[----:B------:R-:W-:Y:S01]  /*10660*/  FFMA.FTZ R38, R43, UR4, -R4 ;  /* 0x000000042b267c23 */ /* 0x000fe20008010804 */
[----:B------:R-:W1:Y:S01]  /*10670*/  MUFU.EX2 R41, R80 ;  /* 0x0000005000297308 */ /* 0x000e620000000800 */
[----:B------:R-:W-:Y:S09]  /*10680*/  HMMA.16816.F32.BF16 R104, R20, R82, R104 ;  /* 0x000000521468723c */ /* 0x000ff20000041868 */
[----:B------:R-:W-:Y:S01]  /*10690*/  MUFU.EX2 R39, R81 ;  /* 0x0000005100277308 */ /* 0x000fe20000000800 */
[----:B------:R-:W-:Y:S01]  /*106a0*/  F2FP.BF16.F32.PACK_AB R20, R37, R2 ;  /* 0x000000022514723e */ /* 0x000fe200000010ff */
[----:B------:R-:W-:Y:S08]  /*106b0*/  FADD.FTZ R2, R2, R73 ;  /* 0x0000004902027221 */ /* 0x000ff00000010000 */
[----:B------:R-:W4:Y:S10]  /*106c0*/  MUFU.EX2 R40, R40 ;  /* 0x0000002800287308 */ /* 0x000f340000000800 */
[----:B------:R5:W-:Y:S01]  /*106d0*/  MUFU.EX2 R43, R42 ;  /* 0x0000002a002b7308 */ /* 0x000be20000000800 */
[----:B-1----:R-:W-:Y:S01]  /*106e0*/  F2FP.BF16.F32.PACK_AB R22, R36, R41 ;  /* 0x000000292416723e */ /* 0x002fe200000010ff */
[--C-:B------:R-:W-:Y:S08]  /*106f0*/  FFMA.FTZ R80, R44, UR4, -R68.reuse ;  /* 0x000000042c507c23 */ /* 0x100ff00008010844 */
[----:B------:R-:W1:Y:S01]  /*10700*/  MUFU.EX2 R38, R38 ;  /* 0x0000002600267308 */ /* 0x000e620000000800 */
[----:B------:R-:W-:Y:S01]  /*10710*/  FFMA.FTZ R44, R48, UR4, -R68 ;  /* 0x00000004302c7c23 */ /* 0x000fe20008010844 */
[----:B------:R-:W-:Y:S08]  /*10720*/  FFMA.FTZ R48, R47, UR4, -R4 ;  /* 0x000000042f307c23 */ /* 0x000ff00008010804 */
[----:B------:R-:W-:Y:S01]  /*10730*/  MUFU.EX2 R47, R78 ;  /* 0x0000004e002f7308 */ /* 0x000fe20000000800 */
[----:B----4-:R-:W-:Y:S09]  /*10740*/  F2FP.BF16.F32.PACK_AB R21, R40, R39 ;  /* 0x000000272815723e */ /* 0x010ff200000010ff */
[----:B------:R-:W-:Y:S01]  /*10750*/  MUFU.EX2 R44, R44 ;  /* 0x0000002c002c7308 */ /* 0x000fe20000000800 */
[----:B-----5:R-:W-:Y:S09]  /*10760*/  FFMA.FTZ R42, R45, UR4, -R68 ;  /* 0x000000042d2a7c23 */ /* 0x020ff20008010844 */
[----:B------:R-:W-:Y:S01]  /*10770*/  MUFU.EX2 R45, R80 ;  /* 0x00000050002d7308 */ /* 0x000fe20000000800 */
[----:B-1----:R-:W-:Y:S09]  /*10780*/  F2FP.BF16.F32.PACK_AB R23, R38, R43 ;  /* 0x0000002b2617723e */ /* 0x002ff200000010ff */
[----:B------:R-:W1:Y:S10]  /*10790*/  MUFU.EX2 R42, R42 ;  /* 0x0000002a002a7308 */ /* 0x000e740000000800 */
[----:B------:R-:W4:Y:S01]  /*107a0*/  MUFU.EX2 R48, R48 ;  /* 0x0000003000307308 */ /* 0x000f220000000800 */
[C---:B--2---:R-:W-:Y:S08]  /*107b0*/  HMMA.16816.F32.BF16 R108, R20.reuse, R24, R108 ;  /* 0x00000018146c723c */ /* 0x044ff0000004186c */
[C---:B------:R-:W-:Y:S01]  /*107c0*/  HMMA.16816.F32.BF16 R104, R20.reuse, R26, R104 ;  /* 0x0000001a1468723c */ /* 0x040fe20000041868 */
[----:B------:R-:W2:Y:S07]  /*107d0*/  LDSM.16.MT88.4 R24, [R77+0x1400] ;  /* 0x001400004d18783b */ /* 0x000eae0000004200 */
[C---:B------:R-:W-:Y:S08]  /*107e0*/  HMMA.16816.F32.BF16 R100, R20.reuse, R32, R100 ;  /* 0x000000201464723c */ /* 0x040ff00000041864 */
[----:B------:R-:W-:Y:S01]  /*107f0*/  HMMA.16816.F32.BF16 R96, R20, R34, R96 ;  /* 0x000000221460723c */ /* 0x000fe20000041860 */
[----:B------:R-:W5:Y:S02]  /*10800*/  LDSM.16.MT88.4 R32, [R120+0x4800] ;  /* 0x004800007820783b */ /* 0x000f640000004200 */
[----:B-1----:R-:W-:Y:S02]  /*10810*/  F2FP.BF16.F32.PACK_AB R20, R42, R45 ;  /* 0x0000002d2a14723e */ /* 0x002fe400000010ff */
[----:B------:R-:W-:Y:S02]  /*10820*/  F2FP.BF16.F32.PACK_AB R22, R49, R44 ;  /* 0x0000002c3116723e */ /* 0x000fe400000010ff */
[----:B----4-:R-:W-:Y:S02]  /*10830*/  F2FP.BF16.F32.PACK_AB R21, R48, R47 ;  /* 0x0000002f3015723e */ /* 0x010fe400000010ff */
[----:B------:R-:W-:Y:S07]  /*10840*/  F2FP.BF16.F32.PACK_AB R23, R51, R46 ;  /* 0x0000002e3317723e */ /* 0x000fee00000010ff */
[C---:B---3--:R-:W-:Y:S08]  /*10850*/  HMMA.16816.F32.BF16 R108, R20.reuse, R28, R108 ;  /* 0x0000001c146c723c */ /* 0x048ff0000004186c */
[C---:B------:R-:W-:Y:S08]  /*10860*/  HMMA.16816.F32.BF16 R104, R20.reuse, R30, R104 ;  /* 0x0000001e1468723c */ /* 0x040ff00000041868 */
[C---:B--2---:R-:W-:Y:S03]  /*10870*/  HMMA.16816.F32.BF16 R100, R20.reuse, R24, R100 ;  /* 0x000000181464723c */ /* 0x044fe60000041864 */
[----:B------:R-:W-:Y:S01]  /*10880*/  FADD.FTZ R25, R19, R134 ;  /* 0x0000008613197221 */ /* 0x000fe20000010000 */
[----:B------:R-:W-:Y:S01]  /*10890*/  F2FP.BF16.F32.PACK_AB R24, R53, R50 ;  /* 0x000000323518723e */ /* 0x000fe200000010ff */
[----:B------:R-:W1:Y:S02]  /*108a0*/  MUFU.EX2 R19, R59 ;  /* 0x0000003b00137308 */ /* 0x000e640000000800 */
[----:B------:R-:W-:Y:S01]  /*108b0*/  FADD.FTZ R142, R142, R25 ;  /* 0x000000198e8e7221 */ /* 0x000fe20000010000 */
[----:B------:R-:W-:Y:S01]  /*108c0*/  HMMA.16816.F32.BF16 R96, R20, R26, R96 ;  /* 0x0000001a1460723c */ /* 0x000fe20000041860 */
[----:B------:R-:W2:Y:S02]  /*108d0*/  LDSM.16.MT88.4 R20, [R77+0x1800] ;  /* 0x001800004d14783b */ /* 0x000ea40000004200 */
[----:B------:R-:W-:Y:S01]  /*108e0*/  FADD.FTZ R139, R139, R142 ;  /* 0x0000008e8b8b7221 */ /* 0x000fe20000010000 */
[----:B------:R-:W-:Y:S02]  /*108f0*/  F2FP.BF16.F32.PACK_AB R26, R57, R52 ;  /* 0x00000034391a723e */ /* 0x000fe400000010ff */
[----:B------:R-:W-:Y:S01]  /*10900*/  F2FP.BF16.F32.PACK_AB R25, R55, R54 ;  /* 0x000000363719723e */ /* 0x000fe200000010ff */
[----:B------:R-:W-:Y:S04]  /*10910*/  FADD.FTZ R28, R126, R139 ;  /* 0x0000008b7e1c7221 */ /* 0x000fe80000010000 */
[----:B------:R-:W-:Y:S01]  /*10920*/  FADD.FTZ R28, R125, R28 ;  /* 0x0000001c7d1c7221 */ /* 0x000fe20000010000 */
[----:B-1----:R-:W-:Y:S01]  /*10930*/  F2FP.BF16.F32.PACK_AB R27, R19, R56 ;  /* 0x00000038131b723e */ /* 0x002fe200000010ff */
[--C-:B------:R-:W-:Y:S01]  /*10940*/  FFMA.FTZ R59, R61, UR4, -R68.reuse ;  /* 0x000000043d3b7c23 */ /* 0x100fe20008010844 */
[----:B------:R-:W-:Y:S01]  /*10950*/  FFMA.FTZ R68, R65, UR4, -R68 ;  /* 0x0000000441447c23 */ /* 0x000fe20008010844 */
[----:B------:R-:W-:Y:S03]  /*10960*/  FADD.FTZ R89, R89, R28 ;  /* 0x0000001c59597221 */ /* 0x000fe60000010000 */
[----:B------:R-:W-:Y:S01]  /*10970*/  MUFU.EX2 R61, R68 ;  /* 0x00000044003d7308 */ /* 0x000fe20000000800 */
[C---:B-----5:R-:W-:Y:S09]  /*10980*/  HMMA.16816.F32.BF16 R108, R24.reuse, R32, R108 ;  /* 0x00000020186c723c */ /* 0x060ff2000004186c */
[----:B------:R-:W1:Y:S01]  /*10990*/  MUFU.EX2 R59, R59 ;  /* 0x0000003b003b7308 */ /* 0x000e620000000800 */
[----:B------:R-:W-:Y:S01]  /*109a0*/  FADD.FTZ R89, R146, R89 ;  /* 0x0000005992597221 */ /* 0x000fe20000010000 */
[C---:B------:R-:W-:Y:S01]  /*109b0*/  HMMA.16816.F32.BF16 R104, R24.reuse, R34, R104 ;  /* 0x000000221868723c */ /* 0x040fe20000041868 */
[----:B------:R-:W3:Y:S02]  /*109c0*/  LDSM.16.MT88.4 R32, [R120+0x4c00] ;  /* 0x004c00007820783b */ /* 0x000ee40000004200 */
[----:B------:R-:W-:Y:S05]  /*109d0*/  FADD.FTZ R28, R0, R89 ;  /* 0x00000059001c7221 */ /* 0x000fea0000010000 */
[----:B------:R-:W4:Y:S01]  /*109e0*/  MUFU.EX2 R0, R64 ;  /* 0x0000004000007308 */ /* 0x000f220000000800 */
[----:B------:R-:W-:Y:S04]  /*109f0*/  FADD.FTZ R28, R137, R28 ;  /* 0x0000001c891c7221 */ /* 0x000fe80000010000 */
[----:B------:R-:W-:Y:S01]  /*10a00*/  FADD.FTZ R39, R39, R28 ;  /* 0x0000001c27277221 */ /* 0x000fe20000010000 */
[----:B------:R-:W-:Y:S01]  /*10a10*/  FADD.FTZ R28, R37, R2 ;  /* 0x00000002251c7221 */ /* 0x000fe20000010000 */
[----:B------:R-:W-:Y:S01]  /*10a20*/  FFMA.FTZ R37, R66, UR4, -R4 ;  /* 0x0000000442257c23 */ /* 0x000fe20008010804 */
[C---:B--2---:R-:W-:Y:S02]  /*10a30*/  HMMA.16816.F32.BF16 R100, R24.reuse, R20, R100 ;  /* 0x000000141864723c */ /* 0x044fe40000041864 */
[----:B------:R-:W2:Y:S01]  /*10a40*/  MUFU.EX2 R2, R60 ;  /* 0x0000003c00027308 */ /* 0x000ea20000000800 */
[----:B------:R-:W-:Y:S01]  /*10a50*/  FADD.FTZ R41, R41, R28 ;  /* 0x0000001c29297221 */ /* 0x000fe20000010000 */
[----:B------:R-:W-:Y:S01]  /*10a60*/  FADD.FTZ R40, R40, R39 ;  /* 0x0000002728287221 */ /* 0x000fe20000010000 */
[----:B------:R-:W5:Y:S01]  /*10a70*/  LDSM.16.MT88.4 R28, [R77+0x1c00] ;  /* 0x001c00004d1c783b */ /* 0x000f620000004200 */
[----:B------:R-:W-:Y:S01]  /*10a80*/  FFMA.FTZ R4, R67, UR4, -R4 ;  /* 0x0000000443047c23 */ /* 0x000fe20008010804 */
[----:B------:R-:W-:Y:S01]  /*10a90*/  FADD.FTZ R36, R36, R41 ;  /* 0x0000002924247221 */ /* 0x000fe20000010000 */
[----:B------:R-:W-:Y:S04]  /*10aa0*/  HMMA.16816.F32.BF16 R96, R24, R22, R96 ;  /* 0x000000161860723c */ /* 0x000fe80000041860 */
[----:B------:R-:W-:Y:S01]  /*10ab0*/  MUFU.EX2 R37, R37 ;  /* 0x0000002500257308 */ /* 0x000fe20000000800 */
[----:B------:R-:W-:Y:S01]  /*10ac0*/  FADD.FTZ R43, R43, R40 ;  /* 0x000000282b2b7221 */ /* 0x000fe20000010000 */
[----:B------:R-:W-:Y:S08]  /*10ad0*/  FADD.FTZ R45, R45, R36 ;  /* 0x000000242d2d7221 */ /* 0x000ff00000010000 */
[----:B------:R-:W3:Y:S01]  /*10ae0*/  MUFU.EX2 R40, R4 ;  /* 0x0000000400287308 */ /* 0x000ee20000000800 */
[----:B-1----:R-:W-:Y:S01]  /*10af0*/  F2FP.BF16.F32.PACK_AB R20, R59, R58 ;  /* 0x0000003a3b14723e */ /* 0x002fe200000010ff */
        /* <DEDUP_REMOVED lines=32> */
.L_x_4235:
[----:B------:R-:W1:Y:S01]  /*10d00*/  SHFL.BFLY PT, R5, R88, 0x2, 0x1f ;  /* 0x0c401f0058057f89 */ /* 0x000e6200000e0000 */
[----:B------:R-:W2:Y:S01]  /*10d10*/  LDC.U8 R8, c[0x0][0x548] ;  /* 0x00015200ff087b82 */ /* 0x000ea20000000000 */
[----:B------:R-:W-:Y:S01]  /*10d20*/  ISETP.NE.AND P2, PT, R93, -0x1, PT ;  /* 0xffffffff5d00780c */ /* 0x000fe20003f45270 */
[----:B------:R-:W-:Y:S01]  /*10d30*/  BSSY.RECONVERGENT B0, `(.L_x_4240) ;  /* 0x000006a000007945 */ /* 0x000fe20003800200 */
[----:B------:R-:W3:Y:S01]  /*10d40*/  SHFL.BFLY PT, R0, R89, 0x2, 0x1f ;  /* 0x0c401f0059007f89 */ /* 0x000ee200000e0000 */
[----:B------:R-:W-:Y:S02]  /*10d50*/  LOP3.LUT R9, R119, 0xc0, R118, 0xf8, !PT ;  /* 0x000000c077097812 */ /* 0x000fe400078ef876 */
[C---:B------:R-:W-:Y:S01]  /*10d60*/  LOP3.LUT R12, R3.reuse, 0x40, RZ, 0xc0, !PT ;  /* 0x00000040030c7812 */ /* 0x040fe200078ec0ff */
[----:B------:R-:W4:Y:S01]  /*10d70*/  S2R R10, SR_CTAID.Z ;  /* 0x00000000000a7919 */ /* 0x000f220000002700 */
[----:B------:R-:W5:Y:S01]  /*10d80*/  LDC R15, c[0x0][0x434] ;  /* 0x00010d00ff0f7b82 */ /* 0x000f620000000800 */
[----:B------:R-:W-:-:S02]  /*10d90*/  LOP3.LUT R14, R3, 0x20, RZ, 0xc0, !PT ;  /* 0x00000020030e7812 */ /* 0x000fc400078ec0ff */
[----:B------:R-:W-:-:S05]  /*10da0*/  LOP3.LUT P5, RZ, R84, 0x3, RZ, 0xc0, !PT ;  /* 0x0000000354ff7812 */ /* 0x000fca00078ac0ff */
[----:B------:R-:W4:Y:S01]  /*10db0*/  S2UR UR8, SR_CTAID.X ;  /* 0x00000000000879c3 */ /* 0x000f220000002500 */
[----:B-1----:R-:W-:Y:S01]  /*10dc0*/  FADD.FTZ R6, R5, R88 ;  /* 0x0000005805067221 */ /* 0x002fe20000010000 */
[----:B--2---:R-:W-:Y:S01]  /*10dd0*/  ISETP.NE.AND P3, PT, R8, RZ, PT ;  /* 0x000000ff0800720c */ /* 0x004fe20003f65270 */
[----:B---3--:R-:W-:-:S03]  /*10de0*/  FADD.FTZ R11, R0, R89 ;  /* 0x00000059000b7221 */ /* 0x008fc60000010000 */
[----:B------:R-:W1:Y:S01]  /*10df0*/  SHFL.BFLY PT, R5, R6, 0x1, 0x1f ;  /* 0x0c201f0006057f89 */ /* 0x000e6200000e0000 */
[----:B------:R-:W-:-:S03]  /*10e00*/  ISETP.NE.OR P4, PT, R93, -0x1, !P3 ;  /* 0xffffffff5d00780c */ /* 0x000fc60005f85670 */
[----:B------:R-:W2:Y:S05]  /*10e10*/  SHFL.BFLY PT, R0, R11, 0x1, 0x1f ;  /* 0x0c201f000b007f89 */ /* 0x000eaa00000e0000 */
[----:B------:R-:W3:Y:S01]  /*10e20*/  @!P3 LDC R13, c[0x0][0x3e0] ;  /* 0x0000f800ff0dbb82 */ /* 0x000ee20000000800 */
[----:B----4-:R-:W-:Y:S01]  /*10e30*/  USHF.L.U32 UR8, UR8, 0x6, URZ ;  /* 0x0000000608087899 */ /* 0x010fe200080006ff */
[----:B-1----:R-:W-:Y:S01]  /*10e40*/  FADD.FTZ R2, R6, R5 ;  /* 0x0000000506027221 */ /* 0x002fe20000010000 */
[----:B------:R-:W-:Y:S01]  /*10e50*/  SHF.L.U32 R5, R84, 0x1, RZ ;  /* 0x0000000154057819 */ /* 0x000fe200000006ff */
[----:B------:R-:W3:Y:S02]  /*10e60*/  S2R R6, SR_CTAID.Y ;  /* 0x0000000000067919 */ /* 0x000ee40000002600 */
[----:B------:R-:W1:Y:S01]  /*10e70*/  MUFU.RCP R4, R2 ;  /* 0x0000000200047308 */ /* 0x000e620000001000 */
[----:B------:R-:W-:Y:S01]  /*10e80*/  LOP3.LUT R5, R5, 0x6, RZ, 0xc0, !PT ;  /* 0x0000000605057812 */ /* 0x000fe200078ec0ff */
[----:B--2---:R-:W-:Y:S01]  /*10e90*/  FADD.FTZ R0, R11, R0 ;  /* 0x000000000b007221 */ /* 0x004fe20000010000 */
[----:B------:R-:W-:-:S02]  /*10ea0*/  FSETP.NE.FTZ.AND P1, PT, R2, RZ, PT ;  /* 0x000000ff0200720b */ /* 0x000fc40003f35000 */
[----:B------:R-:W-:Y:S02]  /*10eb0*/  LOP3.LUT R5, R5, 0x3e00, R86, 0xf8, !PT ;  /* 0x00003e0005057812 */ /* 0x000fe400078ef856 */
[----:B------:R-:W-:Y:S01]  /*10ec0*/  FSETP.NE.FTZ.AND P0, PT, R0, RZ, PT ;  /* 0x000000ff0000720b */ /* 0x000fe20003f15000 */
[----:B------:R-:W2:Y:S01]  /*10ed0*/  MUFU.RCP R7, R0 ;  /* 0x0000000000077308 */ /* 0x000ea20000001000 */
[----:B------:R-:W-:-:S04]  /*10ee0*/  LOP3.LUT R118, R5, 0x20, R118, 0xf8, !PT ;  /* 0x0000002005767812 */ /* 0x000fc800078ef876 */
[----:B------:R-:W-:-:S03]  /*10ef0*/  LOP3.LUT R9, R118, R9, RZ, 0xfc, !PT ;  /* 0x0000000976097212 */ /* 0x000fc600078efcff */
[----:B------:R-:W4:Y:S01]  /*10f00*/  @P1 LDC R3, c[0x0][0x458] ;  /* 0x00011600ff031b82 */ /* 0x000f220000000800 */
[----:B------:R-:W-:Y:S01]  /*10f10*/  LEA R11, R9, UR5, 0x1 ;  /* 0x00000005090b7c11 */ /* 0x000fe2000f8e08ff */
[----:B------:R-:W-:Y:S01]  /*10f20*/  @P1 MUFU.LG2 R2, R2 ;  /* 0x0000000200021308 */ /* 0x000fe20000000c00 */
[----:B-1----:R-:W-:Y:S02]  /*10f30*/  FSEL R4, R4, 1, P1 ;  /* 0x3f80000004047808 */ /* 0x002fe40000800000 */
[C---:B------:R-:W-:Y:S02]  /*10f40*/  IADD3 R19, PT, PT, R11.reuse, -R12, RZ ;  /* 0x8000000c0b137210 */ /* 0x040fe40007ffe0ff */
[----:B------:R-:W-:Y:S01]  /*10f50*/  IADD3 R21, PT, PT, R11, -R14, RZ ;  /* 0x8000000e0b157210 */ /* 0x000fe20007ffe0ff */
        /* <DEDUP_REMOVED lines=9> */
[----:B------:R-:W5:Y:S01]  /*10ff0*/  @P0 MUFU.LG2 R0, R0 ;  /* 0x0000000000000308 */ /* 0x000f620000000c00 */
[----:B--2---:R-:W-:-:S02]  /*11000*/  FSEL R7, R7, 1, P0 ;  /* 0x3f80000007077808 */ /* 0x004fc40000000000 */
[----:B------:R-:W-:Y:S02]  /*11010*/  F2FP.BF16.F32.PACK_AB R108, R109, R108 ;  /* 0x0000006c6d6c723e */ /* 0x000fe400000010ff */
[----:B------:R-:W-:Y:S01]  /*11020*/  F2FP.BF16.F32.PACK_AB R104, R105, R104 ;  /* 0x000000686968723e */ /* 0x000fe200000010ff */
[C---:B------:R-:W-:Y:S01]  /*11030*/  FMUL.FTZ R110, R7.reuse, R110 ;  /* 0x0000006e076e7220 */ /* 0x040fe20000410000 */
[----:B------:R-:W2:Y:S01]  /*11040*/  @!P2 LDC.64 R4, c[0x0][0x400] ;  /* 0x00010000ff04ab82 */ /* 0x000ea20000000a00 */
        /* <DEDUP_REMOVED lines=10> */
[----:B------:R-:W-:Y:S01]  /*110f0*/  F2FP.BF16.F32.PACK_AB R106, R107, R106 ;  /* 0x0000006a6b6a723e */ /* 0x000fe200000010ff */
[----:B-----5:R-:W-:Y:S01]  /*11100*/  @P0 FMUL.FTZ R0, R0, 0.69314718246459960938 ;  /* 0x3f31721800000820 */ /* 0x020fe20000410000 */
[----:B------:R-:W-:Y:S01]  /*11110*/  F2FP.BF16.F32.PACK_AB R100, R101, R100 ;  /* 0x000000646564723e */ /* 0x000fe200000010ff */
[----:B------:R5:W-:Y:S01]  /*11120*/  STS [R11+0x200], R110 ;  /* 0x0002006e0b007388 */ /* 0x000be20000000800 */
[----:B------:R-:W-:Y:S01]  /*11130*/  F2FP.BF16.F32.PACK_AB R102, R103, R102 ;  /* 0x000000666766723e */ /* 0x000fe200000010ff */
[----:B-1----:R-:W-:Y:S01]  /*11140*/  @P2 IMAD.WIDE.U32 R22, R93, R8, RZ ;  /* 0x000000085d162225 */ /* 0x002fe200078e00ff */
[----:B------:R-:W-:Y:S01]  /*11150*/  F2FP.BF16.F32.PACK_AB R96, R97, R96 ;  /* 0x000000606160723e */ /* 0x000fe200000010ff */
[----:B------:R1:W-:Y:S01]  /*11160*/  STS [R21+0x10], R104 ;  /* 0x0000106815007388 */ /* 0x0003e20000000800 */
[----:B------:R-:W-:Y:S01]  /*11170*/  F2FP.BF16.F32.PACK_AB R7, R7, R98 ;  /* 0x000000620707723e */ /* 0x000fe200000010ff */
[----:B---3--:R-:W-:Y:S01]  /*11180*/  @!P3 IMAD R8, R6, R13, R10 ;  /* 0x0000000d0608b224 */ /* 0x008fe200078e020a */
[----:B------:R-:W-:Y:S01]  /*11190*/  IADD3 R14, PT, PT, -R14, R19, RZ ;  /* 0x000000130e0e7210 */ /* 0x000fe20007ffe1ff */
[----:B------:R1:W-:Y:S01]  /*111a0*/  STS [R21+0x210], R106 ;  /* 0x0002106a15007388 */ /* 0x0003e20000000800 */
[----:B------:R-:W-:Y:S01]  /*111b0*/  @P1 FMUL.FTZ R13, R2, 0.69314718246459960938 ;  /* 0x3f317218020d1820 */ /* 0x000fe20000410000 */
[----:B--2---:R-:W-:-:S02]  /*111c0*/  @!P2 IMAD.WIDE.U32 R16, R6, R4, RZ ;  /* 0x000000040610a225 */ /* 0x004fc400078e00ff */
[----:B------:R-:W2:Y:S01]  /*111d0*/  @P0 LDC R4, c[0x0][0x458] ;  /* 0x00011600ff040b82 */ /* 0x000ea20000000800 */
[----:B------:R1:W-:Y:S01]  /*111e0*/  STS [R19+0x20], R100 ;  /* 0x0000206413007388 */ /* 0x0003e20000000800 */
[C---:B------:R-:W-:Y:S02]  /*111f0*/  @!P2 IMAD R5, R6.reuse, R5, R17 ;  /* 0x000000050605a224 */ /* 0x040fe400078e0211 */
[----:B------:R-:W-:Y:S01]  /*11200*/  @P2 IMAD R5, R93, R9, R23 ;  /* 0x000000095d052224 */ /* 0x000fe200078e0217 */
[----:B------:R1:W-:Y:S01]  /*11210*/  STS [R19+0x220], R102 ;  /* 0x0002206613007388 */ /* 0x0003e20000000800 */
[-C--:B------:R-:W-:Y:S01]  /*11220*/  @!P4 IMAD R93, R6, R15.reuse, RZ ;  /* 0x0000000f065dc224 */ /* 0x080fe200078e02ff */
[----:B------:R-:W-:Y:S01]  /*11230*/  MOV R9, 0x7f800000 ;  /* 0x7f80000000097802 */ /* 0x000fe20000000f00 */
[----:B------:R-:W-:Y:S01]  /*11240*/  @!P3 IMAD R8, R8, R15, RZ ;  /* 0x0000000f0808b224 */ /* 0x000fe200078e02ff */
[----:B------:R1:W-:Y:S01]  /*11250*/  STS [R14+0x30], R96 ;  /* 0x000030600e007388 */ /* 0x0003e20000000800 */
[----:B----4-:R-:W-:-:S03]  /*11260*/  @P3 IMAD R8, R10, R12, R93 ;  /* 0x0000000c0a083224 */ /* 0x010fc600078e025d */
[----:B------:R1:W-:Y:S01]  /*11270*/  STS [R14+0x230], R7 ;  /* 0x000230070e007388 */ /* 0x0003e20000000800 */
[----:B-----5:R-:W-:Y:S01]  /*11280*/  MOV R11, 0x7f800000 ;  /* 0x7f800000000b7802 */ /* 0x020fe20000000f00 */
[----:B------:R-:W-:Y:S01]  /*11290*/  @P1 FFMA.FTZ R11, R70, R3, R13 ;  /* 0x00000003460b1223 */ /* 0x000fe2000001000d */
[----:B--2---:R-:W-:Y:S01]  /*112a0*/  @P0 FFMA.FTZ R9, R69, R4, R0 ;  /* 0x0000000445090223 */ /* 0x004fe20000010000 */
[----:B------:R-:W-:Y:S01]  /*112b0*/  SHF.R.U32.HI R0, RZ, 0x2, R84 ;  /* 0x00000002ff007819 */ /* 0x000fe20000011654 */
[----:B------:R-:W-:Y:S06]  /*112c0*/  BAR.SYNC.DEFER_BLOCKING 0x0 ;  /* 0x0000000000007b1d */ /* 0x000fec0000010000 */
[----:B-1----:R-:W-:Y:S05]  /*112d0*/  @P5 BRA `(.L_x_4241) ;  /* 0x00000000003c5947 */ /* 0x002fea0003800000 */
        /* <DEDUP_REMOVED lines=15> */
.L_x_4241:
[----:B------:R-:W-:Y:S05]  /*113d0*/  BSYNC.RECONVERGENT B0 ;  /* 0x0000000000007941 */ /* 0x000fea0003800200 */
.L_x_4240:
        /* <DEDUP_REMOVED lines=29> */
[----:B-1----:R-:W-:-:S03]  /*115b0*/  IADD3.X R13, PT, PT, RZ, RZ, RZ, P0, !PT ;  /* 0x000000ffff0d7210 */ /* 0x002fc600007fe4ff */
        /* <DEDUP_REMOVED lines=8> */
.L_x_4242:
        /* <DEDUP_REMOVED lines=12> */
.L_x_4934:


//--------------------- .text._ZN5flash24flash_fwd_splitkv_kernelI23Flash_fwd_kernel_traitsILi32ELi64ELi128ELi4ELb0ELb0EN7cutlass10bfloat16_tE19Flash_kernel_traitsILi32ELi64ELi128ELi4ES3_EELb1ELb0ELb1ELb0ELb0ELb1ELb0ELb1EEEvNS_16Flash_fwd_paramsE --------------------------
	.section	.text._ZN5flash24flash_fwd_splitkv_kernelI23Flash_fwd_kernel_traitsILi32ELi64ELi128ELi4ELb0ELb0EN7cutlass10bfloat16_tE19Flash_kernel_traitsILi32ELi64ELi128ELi4ES3_EELb1ELb0ELb1ELb0ELb0ELb1ELb0ELb1EEEvNS_16Flash_fwd_paramsE,"ax",@progbits
	.align	128
        .global         _ZN5flash24flash_fwd_splitkv_kernelI23Flash_fwd_kernel_traitsILi32ELi64ELi128ELi4ELb0ELb0EN7cutlass10bfloat16_tE19Flash_kernel_traitsILi32ELi64ELi128ELi4ES3_EELb1ELb0ELb1ELb0ELb0ELb1ELb0ELb1EEEvNS_16Flash_fwd_paramsE
        .type           _ZN5flash24flash_fwd_splitkv_kernelI23Flash_fwd_kernel_traitsILi32ELi64ELi128ELi4ELb0ELb0EN7cutlass10bfloat16_tE19Flash_kernel_traitsILi32ELi64ELi128ELi4ES3_EELb1ELb0ELb1ELb0ELb0ELb1ELb0ELb1EEEvNS_16Flash_fwd_paramsE,@function
        .size           _ZN5flash24flash_fwd_splitkv_kernelI23Flash_fwd_kernel_traitsILi32ELi64ELi128ELi4ELb0ELb0EN7cutlass10bfloat16_tE19Flash_kernel_traitsILi32ELi64ELi128ELi4ES3_EELb1ELb0ELb1ELb0ELb0ELb1ELb0ELb1EEEvNS_16Flash_fwd_paramsE,(.L_x_4935 - _ZN5flash24flash_fwd_splitkv_kernelI23Flash_fwd_kernel_traitsILi32ELi64ELi128ELi4ELb0ELb0EN7cutlass10bfloat16_tE19Flash_kernel_traitsILi32ELi64ELi128ELi4ES3_EELb1ELb0ELb1ELb0ELb0ELb1ELb0ELb1EEEvNS_16Flash_fwd_paramsE)
        .other          _ZN5flash24flash_fwd_splitkv_kernelI23Flash_fwd_kernel_traitsILi32ELi64ELi128ELi4ELb0ELb0EN7cutlass10bfloat16_tE19Flash_kernel_traitsILi32ELi64ELi128ELi4ES3_EELb1ELb0ELb1ELb0ELb0ELb1ELb0ELb1EEEvNS_16Flash_fwd_paramsE,@"STO_CUDA_ENTRY STV_DEFAULT"
_ZN5flash24flash_fwd_splitkv_kernelI23Flash_fwd_kernel_traitsILi32ELi64ELi128ELi4ELb0ELb0EN7cutlass10bfloat16_tE19Flash_kernel_traitsILi32ELi64ELi128ELi4ES3_EELb1ELb0ELb1ELb0ELb0ELb1ELb0ELb1EEEvNS_16Flash_fwd_paramsE:
.text._ZN5flash24flash_fwd_splitkv_kernelI23Flash_fwd_kernel_traitsILi32ELi64ELi128ELi4ELb0ELb0EN7cutlass10bfloat16_tE19Flash_kernel_traitsILi32ELi64ELi128ELi4ES3_EELb1ELb0ELb1ELb0ELb0ELb1ELb0ELb1EEEvNS_16Flash_fwd_paramsE:
        /* <DEDUP_REMOVED lines=51> */
.L_x_4243:
        /* <DEDUP_REMOVED lines=78> */
.L_x_4246:
[----:B------:R-:W-:Y:S05]  /*0810*/  BSYNC.RECONVERGENT B0 ;  /* 0x0000000000007941 */ /* 0x000fea0003800200 */
.L_x_4245:
        /* <DEDUP_REMOVED lines=14> */
.L_x_4244:
        /* <DEDUP_REMOVED lines=10> */
.L_x_4247:
        /* <DEDUP_REMOVED lines=37> */
[----:B------:R-:W4:Y:S01]  /*0bf0*/  LDG.E R14, desc[UR8][R14.64] ;  /* 0x000000080e0e7981 */ /* 0x000f22000c1e1900 */
[----:B-1----:R-:W-:Y:S02]  /*0c00*/  IABS R6, R5 ;  /* 0x0000000500067213 */ /* 0x002fe40000000000 */
[----:B------:R-:W-:Y:S02]  /*0c10*/  IADD3 R7, PT, PT, -R7, RZ, RZ ;  /* 0x000000ff07077210 */ /* 0x000fe40007ffe1ff */
[----:B------:R-:W1:Y:S01]  /*0c20*/  I2F.RP R8, R6 ;  /* 0x0000000600087306 */ /* 0x000e620000209400 */
[----:B---3--:R-:W-:Y:S02]  /*0c30*/  MOV R62, UR12 ;  /* 0x0000000c003e7c02 */ /* 0x008fe40008000f00 */
        /* <DEDUP_REMOVED lines=19> */
[----:B----4-:R-:W-:Y:S01]  /*0d70*/  SHF.R.S32.HI R0, RZ, 0x1f, R14 ;  /* 0x0000001fff007819 */ /* 0x010fe2000001140e */
[----:B------:R-:W-:-:S04]  /*0d80*/  IMAD.WIDE.U32 R16, R14, UR6, RZ ;  /* 0x000000060e107c25 */ /* 0x000fc8000f8e00ff */
[C---:B------:R-:W-:Y:S02]  /*0d90*/  IMAD R3, R0.reuse, UR6, RZ ;  /* 0x0000000600037c24 */ /* 0x040fe4000f8e02ff */
[----:B--2---:R-:W-:Y:S01]  /*0da0*/  IMAD R7, R0, UR4, RZ ;  /* 0x0000000400077c24 */ /* 0x004fe2000f8e02ff */
        /* <DEDUP_REMOVED lines=14> */
[----:B------:R-:W-:Y:S02]  /*0e90*/  IMAD R3, R3, R60, RZ ;  /* 0x0000003c03037224 */ /* 0x000fe400078e02ff */
        /* <DEDUP_REMOVED lines=19> */
.L_x_4248:
        /* <DEDUP_REMOVED lines=15> */
.L_x_4250:
[----:B------:R-:W2:Y:S01]  /*10c0*/  LDC.64 R62, c[0x0][0x3b8] ;  /* 0x0000ee00ff3e7b82 */ /* 0x000ea20000000a00 */
[----:B------:R-:W-:-:S05]  /*10d0*/  IADD3 R2, PT, PT, R0, R3, RZ ;  /* 0x0000000300027210 */ /* 0x000fca0007ffe0ff */
[C---:B--2---:R-:W-:Y:S02]  /*10e0*/  IMAD R9, R2.reuse, R63, RZ ;  /* 0x0000003f02097224 */ /* 0x044fe400078e02ff */
[----:B-1----:R-:W-:-:S05]  /*10f0*/  IMAD.WIDE.U32 R4, R2, R62, RZ ;  /* 0x0000003e02047225 */ /* 0x002fca00078e00ff */
[----:B------:R-:W-:Y:S02]  /*1100*/  IADD3 R9, PT, PT, R5, R9, RZ ;  /* 0x0000000905097210 */ /* 0x000fe40007ffe0ff */
[----:B------:R-:W-:Y:S02]  /*1110*/  MOV R8, R4 ;  /* 0x0000000400087202 */ /* 0x000fe40000000f00 */
.L_x_4251:
        /* <DEDUP_REMOVED lines=14> */
.L_x_4252:
[----:B------:R-:W1:Y:S01]  /*1200*/  LDC.64 R60, c[0x0][0x3c0] ;  /* 0x0000f000ff3c7b82 */ /* 0x000e620000000a00 */
[----:B------:R-:W-:-:S05]  /*1210*/  IADD3 R0, PT, PT, R0, R3, RZ ;  /* 0x0000000300007210 */ /* 0x000fca0007ffe0ff */
[C---:B-1----:R-:W-:Y:S02]  /*1220*/  IMAD R13, R0.reuse, R61, RZ ;  /* 0x0000003d000d7224 */ /* 0x042fe400078e02ff */
[----:B------:R-:W-:-:S05]  /*1230*/  IMAD.WIDE.U32 R2, R0, R60, RZ ;  /* 0x0000003c00027225 */ /* 0x000fca00078e00ff */
[----:B------:R-:W-:Y:S02]  /*1240*/  IADD3 R13, PT, PT, R3, R13, RZ ;  /* 0x0000000d030d7210 */ /* 0x000fe40007ffe0ff */
[----:B------:R-:W-:-:S07]  /*1250*/  MOV R12, R2 ;  /* 0x00000002000c7202 */ /* 0x000fce0000000f00 */
.L_x_4253:
        /* <DEDUP_REMOVED lines=47> */
.L_x_4249:
        /* <DEDUP_REMOVED lines=10> */
[----:B------:R2:W5:Y:S01]  /*15f0*/  @P5 LDG.E R5, desc[UR8][R18.64] ;  /* 0x0000000812055981 */ /* 0x000562000c1e1900 */
[----:B------:R-:W-:Y:S01]  /*1600*/  IMAD.WIDE.U32 R6, R11, 0x40, R102 ;  /* 0x000000400b067825 */ /* 0x000fe200078e0066 */
[----:B------:R-:W3:Y:S04]  /*1610*/  LDCU.64 UR6, c[0x0][0x388] ;  /* 0x00007100ff0677ac */ /* 0x000ee80008000a00 */
[----:B------:R-:W3:Y:S01]  /*1620*/  LDC R11, c[0x0][0x450] ;  /* 0x00011400ff0b7b82 */ /* 0x000ee20000000800 */
[----:B-1----:R-:W-:-:S04]  /*1630*/  @P0 IMAD.WIDE.U32 R20, R108, R104, RZ ;  /* 0x000000686c140225 */ /* 0x002fc800078e00ff */
[----:B----4-:R-:W-:Y:S01]  /*1640*/  @!P0 IMAD.WIDE.U32 R16, R73, R2, RZ ;  /* 0x0000000249108225 */ /* 0x010fe200078e00ff */
[----:B--2---:R-:W-:-:S03]  /*1650*/  IADD3 R18, P1, PT, R12, R14, RZ ;  /* 0x0000000e0c127210 */ /* 0x004fc60007f3e0ff */
[----:B------:R-:W-:Y:S01]  /*1660*/  @!P0 IMAD.MOV.U32 R2, RZ, RZ, R16 ;  /* 0x000000ffff028224 */ /* 0x000fe200078e0010 */
[----:B------:R-:W-:Y:S01]  /*1670*/  IADD3 R16, P3, PT, R12, R10, RZ ;  /* 0x0000000a0c107210 */ /* 0x000fe20007f7e0ff */
[----:B------:R-:W-:Y:S01]  /*1680*/  @P0 IMAD.MOV.U32 R2, RZ, RZ, R20 ;  /* 0x000000ffff020224 */ /* 0x000fe200078e0014 */
[----:B------:R-:W-:Y:S01]  /*1690*/  IADD3.X R19, PT, PT, RZ, R9, RZ, P1, !PT ;  /* 0x00000009ff137210 */ /* 0x000fe20000ffe4ff */
[----:B------:R-:W-:Y:S01]  /*16a0*/  @!P0 IMAD R3, R73, R3, R17 ;  /* 0x0000000349038224 */ /* 0x000fe200078e0211 */
[----:B---3--:R-:W-:Y:S01]  /*16b0*/  LEA.HI R11, R11, R11, RZ, 0x1 ;  /* 0x0000000b0b0b7211 */ /* 0x008fe200078f08ff */
[----:B------:R-:W-:Y:S02]  /*16c0*/  IMAD.X R17, RZ, RZ, R8, P3 ;  /* 0x000000ffff117224 */ /* 0x000fe400018e0608 */
[----:B------:R-:W-:Y:S01]  /*16d0*/  @P0 IMAD R3, R108, R105, R21 ;  /* 0x000000696c030224 */ /* 0x000fe200078e0215 */
[----:B------:R-:W-:Y:S01]  /*16e0*/  IADD3 R14, P0, PT, R12, R2, RZ ;  /* 0x000000020c0e7210 */ /* 0x000fe20007f1e0ff */
[----:B------:R-:W-:Y:S01]  /*16f0*/  IMAD.WIDE.U32 R8, R102, R60, R18 ;  /* 0x0000003c66087225 */ /* 0x000fe200078e0012 */
[----:B------:R-:W-:-:S02]  /*1700*/  SHF.R.S32.HI R2, RZ, 0x1f, R71 ;  /* 0x0000001fff027819 */ /* 0x000fc40000011447 */
[----:B------:R-:W-:Y:S01]  /*1710*/  IADD3.X R15, PT, PT, RZ, R3, RZ, P0, !PT ;  /* 0x00000003ff0f7210 */ /* 0x000fe200007fe4ff */
[----:B------:R-:W-:Y:S01]  /*1720*/  IMAD R79, R102, R61, R9 ;  /* 0x0000003d664f7224 */ /* 0x000fe200078e0209 */
[----:B------:R-:W-:Y:S01]  /*1730*/  SHF.L.U32 R80, R8, 0x1, RZ ;  /* 0x0000000108507819 */ /* 0x000fe200000006ff */
[----:B------:R-:W-:Y:S01]  /*1740*/  IMAD.WIDE.U32 R16, R102, R62, R16 ;  /* 0x0000003e66107225 */ /* 0x000fe200078e0010 */
[----:B------:R-:W-:Y:S02]  /*1750*/  LEA.HI R3, R2, R71, RZ, 0x7 ;  /* 0x0000004702037211 */ /* 0x000fe400078f38ff */
[----:B------:R-:W-:Y:S01]  /*1760*/  SHF.L.U64.HI R79, R8, 0x1, R79 ;  /* 0x00000001084f7819 */ /* 0x000fe2000001024f */
[----:B------:R-:W-:Y:S01]  /*1770*/  IMAD R9, R7, R104, RZ ;  /* 0x0000006807097224 */ /* 0x000fe200078e02ff */
        /* <DEDUP_REMOVED lines=8> */
[----:B------:R-:W-:-:S02]  /*1800*/  LOP3.LUT R7, R7, 0xc, RZ, 0xc0, !PT ;  /* 0x0000000c07077812 */ /* 0x000fc400078ec0ff */
[----:B------:R-:W-:Y:S01]  /*1810*/  SHF.R.S32.HI R11, RZ, 0x1, R11 ;  /* 0x00000001ff0b7819 */ /* 0x000fe2000001140b */
[----:B------:R-:W-:Y:S01]  /*1820*/  IMAD R15, R100, UR13, R15 ;  /* 0x0000000d640f7c24 */ /* 0x000fe2000f8e020f */
[----:B------:R-:W-:Y:S01]  /*1830*/  SHF.L.U64.HI R83, R16, 0x1, R83 ;  /* 0x0000000110537819 */ /* 0x000fe20000010253 */
[----:B------:R-:W-:Y:S01]  /*1840*/  IMAD R9, R6, R105, R9 ;  /* 0x0000006906097224 */ /* 0x000fe200078e0209 */
[----:B------:R-:W-:Y:S01]  /*1850*/  IADD3 R82, P1, PT, R82, UR6, RZ ;  /* 0x0000000652527c10 */ /* 0x000fe2000ff3e0ff */
[----:B------:R-:W-:Y:S02]  /*1860*/  IMAD R76, R102, R11, R7 ;  /* 0x0000000b664c7224 */ /* 0x000fe400078e0207 */
[----:B------:R-:W-:Y:S01]  /*1870*/  IMAD.WIDE.U32 R104, R6, R104, R14 ;  /* 0x0000006806687225 */ /* 0x000fe200078e000e */
[----:B------:R-:W-:Y:S02]  /*1880*/  IADD3.X R83, PT, PT, R83, UR7, RZ, P1, !PT ;  /* 0x0000000753537c10 */ /* 0x000fe40008ffe4ff */
[----:B------:R-:W-:Y:S01]  /*1890*/  SHF.R.S32.HI R75, RZ, 0x1f, R76 ;  /* 0x0000001fff4b7819 */ /* 0x000fe2000001144c */
[----:B------:R-:W-:Y:S01]  /*18a0*/  IMAD.MOV.U32 R112, RZ, RZ, R80 ;  /* 0x000000ffff707224 */ /* 0x000fe200078e0050 */
[----:B------:R-:W-:Y:S01]  /*18b0*/  MOV R110, R82 ;  /* 0x00000052006e7202 */ /* 0x000fe20000000f00 */
[----:B------:R-:W-:Y:S01]  /*18c0*/  IMAD.MOV.U32 R113, RZ, RZ, R79 ;  /* 0x000000ffff717224 */ /* 0x000fe200078e004f */
[----:B------:R-:W-:-:S02]  /*18d0*/  MOV R111, R83 ;  /* 0x00000053006f7202 */ /* 0x000fc40000000f00 */
        /* <DEDUP_REMOVED lines=35> */
[----:B------:R-:W-:Y:S01]  /*1b10*/  IMAD.WIDE.U32 R20, R0, UR12, R20 ;  /* 0x0000000c00147c25 */ /* 0x000fe2000f8e0014 */
[----:B------:R-:W-:-:S02]  /*1b20*/  USHF.L.U32 UR12, UR16, 0x7, URZ ;  /* 0x00000007100c7899 */ /* 0x000fc400080006ff */
[----:B------:R-:W-:Y:S01]  /*1b30*/  USHF.L.U32 UR13, UR22, 0x7, URZ ;  /* 0x00000007160d7899 */ /* 0x000fe200080006ff */
[----:B------:R-:W-:Y:S01]  /*1b40*/  IMAD.WIDE.U32 R18, R0, UR18, R18 ;  /* 0x0000001200127c25 */ /* 0x000fe2000f8e0012 */
[----:B-----5:R-:W-:Y:S01]  /*1b50*/  IADD3 R0, PT, PT, R94, R5, RZ ;  /* 0x000000055e007210 */ /* 0x020fe20007ffe0ff */
[----:B------:R-:W-:Y:S01]  /*1b60*/  UMOV UR18, URZ ;  /* 0x000000ff00127c82 */ /* 0x000fe20008000000 */
[----:B------:R-:W-:Y:S01]  /*1b70*/  IADD3 R17, PT, PT, R21, R16, RZ ;  /* 0x0000001015117210 */ /* 0x000fe20007ffe0ff */
[----:B------:R-:W-:Y:S01]  /*1b80*/  IMAD.X R9, RZ, RZ, ~R9, P0 ;  /* 0x000000ffff097224 */ /* 0x000fe200000e0e09 */
[----:B------:R-:W-:Y:S01]  /*1b90*/  MOV R16, R20 ;  /* 0x0000001400107202 */ /* 0x000fe20000000f00 */
[----:B------:R-:W-:Y:S01]  /*1ba0*/  IMAD R5, R0, R11, RZ ;  /* 0x0000000b00057224 */ /* 0x000fe200078e02ff */
[----:B------:R-:W-:Y:S01]  /*1bb0*/  UIADD3 UR18, UP0, UPT, URZ, -UR18, URZ ;  /* 0x80000012ff127290 */ /* 0x000fe2000ff1e0ff */
        /* <DEDUP_REMOVED lines=8> */
[----:B------:R-:W2:Y:S01]  /*1c40*/  LDCU.U8 UR17, c[0x0][0x533] ;  /* 0x0000a660ff1177ac */ /* 0x000ea20008000000 */
[----:B------:R-:W-:Y:S01]  /*1c50*/  IMAD.X R51, R0, 0x1, R75, P1 ;  /* 0x0000000100337824 */ /* 0x000fe200008e064b */
[----:B------:R-:W-:Y:S01]  /*1c60*/  LEA.HI.X.SX32 R87, R87, R0, 0x1, P0 ;  /* 0x0000000057577211 */ /* 0x000fe200000f0eff */
[----:B------:R-:W-:Y:S01]  /*1c70*/  IMAD.WIDE.U32 R6, R4, UR16, R16 ;  /* 0x0000001004067c25 */ /* 0x000fe2000f8e0010 */
[----:B------:R-:W4:Y:S02]  /*1c80*/  LDCU UR16, c[0x0][0x450] ;  /* 0x00008a00ff1077ac */ /* 0x000f240008000800 */
[C---:B------:R-:W-:Y:S01]  /*1c90*/  SHF.L.U64.HI R51, R50.reuse, 0x1, R51 ;  /* 0x0000000132337819 */ /* 0x040fe20000010233 */
[----:B------:R-:W-:Y:S01]  /*1ca0*/  IMAD.SHL.U32 R50, R50, 0x2, RZ ;  /* 0x0000000232327824 */ /* 0x000fe200078e00ff */
[----:B------:R-:W-:Y:S01]  /*1cb0*/  SHF.L.U64.HI R87, R86, 0x1, R87 ;  /* 0x0000000156577819 */ /* 0x000fe20000010257 */
[----:B------:R-:W-:Y:S01]  /*1cc0*/  IMAD R9, R4, UR23, R9 ;  /* 0x0000001704097c24 */ /* 0x000fe2000f8e0209 */
[----:B------:R-:W-:Y:S01]  /*1cd0*/  SHF.L.U32 R86, R86, 0x1, RZ ;  /* 0x0000000156567819 */ /* 0x000fe200000006ff */
[----:B------:R-:W-:Y:S01]  /*1ce0*/  IMAD.WIDE.U32 R4, R4, UR22, R14 ;  /* 0x0000001604047c25 */ /* 0x000fe2000f8e000e */
[----:B------:R-:W-:Y:S01]  /*1cf0*/  IADD3 R14, P1, PT, R50, UR14, RZ ;  /* 0x0000000e320e7c10 */ /* 0x000fe2000ff3e0ff */
[----:B------:R-:W-:Y:S01]  /*1d00*/  UIADD3.X UR12, UPT, UPT, URZ, ~UR12, URZ, UP0, !UPT ;  /* 0x8000000cff0c7290 */ /* 0x000fe200087fe4ff */
[----:B------:R-:W-:Y:S01]  /*1d10*/  IADD3 R88, P0, PT, R86, UR14, RZ ;  /* 0x0000000e56587c10 */ /* 0x000fe2000ff1e0ff */
[----:B------:R-:W-:Y:S01]  /*1d20*/  IMAD.IADD R9, R5, 0x1, R9 ;  /* 0x0000000105097824 */ /* 0x000fe200078e0209 */
[----:B------:R-:W-:Y:S01]  /*1d30*/  IADD3.X R15, PT, PT, R51, UR15, RZ, P1, !PT ;  /* 0x0000000f330f7c10 */ /* 0x000fe20008ffe4ff */
[----:B------:R-:W-:Y:S01]  /*1d40*/  UIADD3.X UR19, UPT, UPT, URZ, ~UR13, URZ, UP0, !UPT ;  /* 0x8000000dff137290 */ /* 0x000fe200087fe4ff */
[----:B------:R-:W-:Y:S01]  /*1d50*/  IADD3.X R89, PT, PT, R87, UR15, RZ, P0, !PT ;  /* 0x0000000f57597c10 */ /* 0x000fe200087fe4ff */
[----:B------:R-:W2:Y:S01]  /*1d60*/  LDCU UR15, c[0x0][0x440] ;  /* 0x00008800ff0f77ac */ /* 0x000ea20008000800 */
[----:B------:R-:W-:Y:S01]  /*1d70*/  LEA R84, P0, R6, UR4, 0x1 ;  /* 0x0000000406547c11 */ /* 0x000fe2000f8008ff */
[C---:B------:R-:W-:Y:S01]  /*1d80*/  VIADD R77, R102.reuse, 0x20 ;  /* 0x00000020664d7836 */ /* 0x040fe20000000000 */
[----:B------:R-:W-:Y:S01]  /*1d90*/  IADD3 R85, PT, PT, R7, R85, RZ ;  /* 0x0000005507557210 */ /* 0x000fe20007ffe0ff */
[----:B------:R-:W-:Y:S01]  /*1da0*/  VIADD R90, R102, 0x60 ;  /* 0x00000060665a7836 */ /* 0x000fe20000000000 */
[----:B-1----:R-:W-:Y:S01]  /*1db0*/  LEA R10, P2, R4, UR6, 0x1 ;  /* 0x00000006040a7c11 */ /* 0x002fe2000f8408ff */
[----:B------:R-:W-:Y:S01]  /*1dc0*/  USHF.R.S64 UR13, UR18, 0x1f, UR12 ;  /* 0x0000001f120d7899 */ /* 0x000fe2000800100c */
[----:B------:R-:W-:Y:S01]  /*1dd0*/  LEA.HI.X R85, R6, UR5, R85, 0x1, P0 ;  /* 0x0000000506557c11 */ /* 0x000fe200080f0c55 */
[----:B------:R-:W-:Y:S01]  /*1de0*/  USHF.R.S64 UR18, UR18, 0x1f, UR19 ;  /* 0x0000001f12127899 */ /* 0x000fe20008001013 */
[----:B---3--:R-:W-:Y:S01]  /*1df0*/  IADD3 R50, P0, PT, R50, UR10, RZ ;  /* 0x0000000a32327c10 */ /* 0x008fe2000ff1e0ff */
[----:B------:R-:W1:Y:S01]  /*1e00*/  LDCU UR14, c[0x0][0x440] ;  /* 0x00008800ff0e77ac */ /* 0x000e620008000800 */
[----:B------:R-:W-:-:S02]  /*1e10*/  IADD3 R86, P1, PT, R86, UR10, RZ ;  /* 0x0000000a56567c10 */ /* 0x000fc4000ff3e0ff */
[----:B------:R-:W-:Y:S01]  /*1e20*/  IADD3.X R51, PT, PT, R51, UR11, RZ, P0, !PT ;  /* 0x0000000b33337c10 */ /* 0x000fe200087fe4ff */
[----:B------:R-:W-:Y:S01]  /*1e30*/  USHF.R.S32.HI UR12, URZ, 0x1f, UR12 ;  /* 0x0000001fff0c7899 */ /* 0x000fe2000801140c */
[----:B----4-:R-:W-:Y:S01]  /*1e40*/  MOV R17, UR16 ;  /* 0x0000001000117c02 */ /* 0x010fe20008000f00 */
[----:B------:R-:W-:Y:S01]  /*1e50*/  USHF.R.S32.HI UR19, URZ, 0x1f, UR19 ;  /* 0x0000001fff137899 */ /* 0x000fe20008011413 */
[----:B------:R-:W-:Y:S01]  /*1e60*/  LEA.HI.X R9, R4, UR7, R9, 0x1, P2 ;  /* 0x0000000704097c11 */ /* 0x000fe200090f0c09 */
[----:B------:R-:W3:Y:S01]  /*1e70*/  LDCU.128 UR4, c[0x0][0x3a0] ;  /* 0x00007400ff0477ac */ /* 0x000ee20008000c00 */
[----:B--2---:R-:W-:Y:S02]  /*1e80*/  ISETP.GE.AND P0, PT, R12, UR15, PT ;  /* 0x0000000f0c007c0c */ /* 0x004fe4000bf06270 */
[----:B------:R-:W-:Y:S01]  /*1e90*/  IADD3.X R87, PT, PT, R87, UR11, RZ, P1, !PT ;  /* 0x0000000b57577c10 */ /* 0x000fe20008ffe4ff */
[----:B------:R-:W2:Y:S01]  /*1ea0*/  LDCU.64 UR10, c[0x0][0x4e0] ;  /* 0x00009c00ff0a77ac */ /* 0x000ea20008000a00 */
[----:B------:R-:W-:Y:S01]  /*1eb0*/  P2R R96, PR, RZ, 0x1 ;  /* 0x00000001ff607803 */ /* 0x000fe20000000000 */
[----:B------:R-:W-:-:S11]  /*1ec0*/  UISETP.NE.AND UP0, UPT, UR17, URZ, UPT ;  /* 0x000000ff1100728c */ /* 0x000fd6000bf05270 */
.L_x_4276:
[----:B------:R-:W-:Y:S01]  /*1ed0*/  ISETP.NE.AND P0, PT, R96, RZ, PT ;  /* 0x000000ff6000720c */ /* 0x000fe20003f05270 */
[----:B------:R-:W-:Y:S01]  /*1ee0*/  VIADD R92, R92, 0x80 ;  /* 0x000000805c5c7836 */ /* 0x000fe20000000000 */
[----:B-1----:R-:W-:Y:S01]  /*1ef0*/  ISETP.GE.AND P1, PT, R12, UR14, PT ;  /* 0x0000000e0c007c0c */ /* 0x002fe2000bf26270 */
        /* <DEDUP_REMOVED lines=14> */
[----:B------:R-:W4:Y:S01]  /*1fe0*/  @!P3 LDG.E.128 R4, desc[UR8][R84.64] ;  /* 0x000000085404b981 */ /* 0x000f22000c1e1d00 */
        /* <DEDUP_REMOVED lines=10> */
[----:B----4-:R4:W-:Y:S05]  /*2090*/  @!P3 STG.E.128 desc[UR8][R80.64], R4 ;  /* 0x000000045000b986 */ /* 0x0109ea000c101d08 */
[----:B------:R-:W5:Y:S01]  /*20a0*/  @!P2 LDG.E.128 R24, desc[UR8][R18.64] ;  /* 0x000000081218a981 */ /* 0x000f62000c1e1d00 */
[----:B----4-:R-:W-:Y:S04]  /*20b0*/  P2R R81, PR, RZ, 0x2 ;  /* 0x00000002ff517803 */ /* 0x010fe80000000000 */
[----:B-----5:R4:W-:Y:S01]  /*20c0*/  @!P2 STG.E.128 desc[UR8][R2.64], R24 ;  /* 0x000000180200a986 */ /* 0x0209e2000c101d08 */
[----:B------:R-:W-:Y:S04]  /*20d0*/  ISETP.LT.OR P2, PT, R90, R95, P5 ;  /* 0x0000005f5a00720c */ /* 0x000fe80002f41670 */
[----:B------:R-:W5:Y:S09]  /*20e0*/  @!P4 LDG.E.128 R20, desc[UR8][R30.64] ;  /* 0x000000081e14c981 */ /* 0x000f72000c1e1d00 */
[C---:B------:R-:W-:Y:S04]  /*20f0*/  @!P2 LEA R18, P0, R64.reuse, R18, 0x7 ;  /* 0x000000124012a211 */ /* 0x040fe800078038ff */
[----:B------:R-:W-:Y:S02]  /*2100*/  @!P2 LEA.HI.X R19, R64, R19, R65, 0x7, P0 ;  /* 0x000000134013a211 */ /* 0x000fe400000f3c41 */
[CC--:B------:R-:W-:Y:S04]  /*2110*/  @!P4 LEA R28, P0, R60.reuse, R2.reuse, 0x6 ;  /* 0x000000023c1cc211 */ /* 0x0c0fe800078030ff */
[CCC-:B------:R-:W-:Y:S02]  /*2120*/  @!P4 LEA.HI.X R29, R60.reuse, R3.reuse, R61.reuse, 0x6, P0 ;  /* 0x000000033c1dc211 */ /* 0x1c0fe400000f343d */
[C---:B----4-:R-:W-:Y:S04]  /*2130*/  @!P2 LEA R2, P0, R60.reuse, R2, 0x7 ;  /* 0x000000023c02a211 */ /* 0x050fe800078038ff */
[----:B------:R-:W-:Y:S02]  /*2140*/  @!P2 LEA.HI.X R3, R60, R3, R61, 0x7, P0 ;  /* 0x000000033c03a211 */ /* 0x000fe400000f3c3d */
[----:B------:R-:W-:Y:S01]  /*2150*/  ISETP.NE.AND P0, PT, R17, RZ, PT ;  /* 0x000000ff1100720c */ /* 0x000fe20003f05270 */
[----:B-----5:R4:W-:Y:S05]  /*2160*/  @!P4 STG.E.128 desc[UR8][R28.64], R20 ;  /* 0x000000141c00c986 */ /* 0x0209ea000c101d08 */
[----:B------:R-:W5:Y:S05]  /*2170*/  @!P2 LDG.E.128 R4, desc[UR8][R18.64] ;  /* 0x000000081204a981 */ /* 0x000f6a000c1e1d00 */
[----:B-----5:R4:W-:Y:S02]  /*2180*/  @!P2 STG.E.128 desc[UR8][R2.64], R4 ;  /* 0x000000040200a986 */ /* 0x0209e4000c101d08 */
[----:B-1----:R-:W-:Y:S05]  /*2190*/  @P0 BRA `(.L_x_4256) ;  /* 0x0000000000700947 */ /* 0x002fea0003800000 */
[----:B------:R-:W-:Y:S01]  /*21a0*/  @!P3 IMAD.MOV.U32 R8, RZ, RZ, R10 ;  /* 0x000000ffff08b224 */ /* 0x000fe200078e000a */
[----:B----4-:R-:W1:Y:S01]  /*21b0*/  LDC.64 R2, c[0x0][0x4a8] ;  /* 0x00012a00ff027b82 */ /* 0x010e620000000a00 */
[----:B------:R-:W-:Y:S01]  /*21c0*/  ISETP.NE.AND P6, PT, R49, RZ, PT ;  /* 0x000000ff3100720c */ /* 0x000fe20003fc5270 */
[C---:B------:R-:W-:Y:S01]  /*21d0*/  IMAD.SHL.U32 R19, R62.reuse, 0x20, RZ ;  /* 0x000000203e137824 */ /* 0x040fe200078e00ff */
[----:B------:R-:W-:Y:S01]  /*21e0*/  SHF.L.U64.HI R0, R62, 0x5, R63 ;  /* 0x000000053e007819 */ /* 0x000fe2000001023f */
[----:B------:R-:W4:Y:S01]  /*21f0*/  @!P3 LDG.E.128 R24, desc[UR8][R8.64] ;  /* 0x000000080818b981 */ /* 0x000f22000c1e1d00 */
[----:B------:R-:W-:Y:S02]  /*2200*/  IMAD.MOV.U32 R17, RZ, RZ, RZ ;  /* 0x000000ffff117224 */ /* 0x000fe400078e00ff */
[C---:B------:R-:W-:Y:S04]  /*2210*/  LEA R28, P1, R19.reuse, R82, 0x1 ;  /* 0x00000052131c7211 */ /* 0x040fe800078208ff */
[----:B------:R-:W-:Y:S01]  /*2220*/  LEA.HI.X R29, R19, R83, R0, 0x1, P1 ;  /* 0x00000053131d7211 */ /* 0x000fe200008f0c00 */
[----:B----4-:R4:W-:Y:S01]  /*2230*/  @!P3 STG.E.128 desc[UR8][R82.64], R24 ;  /* 0x000000185200b986 */ /* 0x0109e2000c101d08 */
[C---:B-1----:R-:W-:Y:S04]  /*2240*/  LEA R30, P0, R2.reuse, R10, 0x6 ;  /* 0x0000000a021e7211 */ /* 0x042fe800078030ff */
[C-C-:B------:R-:W-:Y:S02]  /*2250*/  LEA.HI.X R31, R2.reuse, R9, R3.reuse, 0x6, P0 ;  /* 0x00000009021f7211 */ /* 0x140fe400000f3403 */
[C---:B------:R-:W-:Y:S03]  /*2260*/  @!P4 LEA R32, P0, R2.reuse, R30, 0x6 ;  /* 0x0000001e0220c211 */ /* 0x040fe600078030ff */
[----:B------:R-:W5:Y:S01]  /*2270*/  @!P6 LDG.E.128 R20, desc[UR8][R30.64] ;  /* 0x000000081e14e981 */ /* 0x000f62000c1e1d00 */
[----:B------:R-:W-:Y:S02]  /*2280*/  @!P4 LEA.HI.X R33, R2, R31, R3, 0x6, P0 ;  /* 0x0000001f0221c211 */ /* 0x000fe400000f3403 */
[C---:B------:R-:W-:Y:S04]  /*2290*/  @!P4 LEA R34, P0, R62.reuse, R28, 0x6 ;  /* 0x0000001c3e22c211 */ /* 0x040fe800078030ff */
[----:B------:R-:W-:Y:S01]  /*22a0*/  @!P4 LEA.HI.X R35, R62, R29, R63, 0x6, P0 ;  /* 0x0000001d3e23c211 */ /* 0x000fe200000f343f */
[----:B-----5:R4:W-:Y:S04]  /*22b0*/  @!P6 STG.E.128 desc[UR8][R28.64], R20 ;  /* 0x000000141c00e986 */ /* 0x0209e8000c101d08 */
[----:B------:R-:W5:Y:S04]  /*22c0*/  @!P4 LDG.E.128 R4, desc[UR8][R32.64] ;  /* 0x000000082004c981 */ /* 0x000f68000c1e1d00 */
[----:B-----5:R4:W-:Y:S01]  /*22d0*/  @!P4 STG.E.128 desc[UR8][R34.64], R4 ;  /* 0x000000042200c986 */ /* 0x0209e2000c101d08 */
[----:B------:R-:W-:Y:S05]  /*22e0*/  @P2 BRA `(.L_x_4257) ;  /* 0x0000002400e82947 */ /* 0x000fea0003800000 */
[C---:B------:R-:W-:Y:S04]  /*22f0*/  LEA R18, P0, R2.reuse, R30, 0x7 ;  /* 0x0000001e02127211 */ /* 0x040fe800078038ff */
[----:B------:R-:W-:Y:S02]  /*2300*/  LEA.HI.X R19, R2, R31, R3, 0x7, P0 ;  /* 0x0000001f02137211 */ /* 0x000fe400000f3c03 */
[C---:B------:R-:W-:Y:S03]  /*2310*/  LEA R2, P0, R62.reuse, R28, 0x7 ;  /* 0x0000001c3e027211 */ /* 0x040fe600078038ff */
[----:B----4-:R-:W4:Y:S01]  /*2320*/  LDG.E.128 R4, desc[UR8][R18.64] ;  /* 0x0000000812047981 */ /* 0x010f22000c1e1d00 */
[----:B------:R-:W-:Y:S05]  /*2330*/  LEA.HI.X R3, R62, R29, R63, 0x7, P0 ;  /* 0x0000001d3e037211 */ /* 0x000fea00000f3c3f */
[----:B----4-:R1:W-:Y:S01]  /*2340*/  STG.E.128 desc[UR8][R2.64], R4 ;  /* 0x0000000402007986 */ /* 0x0103e2000c101d08 */
[----:B------:R-:W-:Y:S05]  /*2350*/  BRA `(.L_x_4257) ;  /* 0x0000002400cc7947 */ /* 0x000fea0003800000 */
.L_x_4256:
[----:B------:R-:W-:Y:S05]  /*2360*/  BRA.U !UP0, `(.L_x_4258) ;  /* 0x0000000d08a87547 */ /* 0x000fea000b800000 */
[----:B------:R-:W-:Y:S01]  /*2370*/  ISETP.NE.AND P0, PT, R96, RZ, PT ;  /* 0x000000ff6000720c */ /* 0x000fe20003f05270 */
[----:B------:R-:W1:Y:S01]  /*2380*/  LDC.64 R40, c[0x0][0x4a8] ;  /* 0x00012a00ff287b82 */ /* 0x000e620000000a00 */
[----:B------:R-:W-:Y:S01]  /*2390*/  PLOP3.LUT P6, PT, P5, P6, PT, 0xf2, 0x2f ;  /* 0x00000000002f781c */ /* 0x000fe20002fcde72 */
[----:B----4-:R-:W-:Y:S01]  /*23a0*/  IMAD.SHL.U32 R5, R11, 0x20, RZ ;  /* 0x000000200b057824 */ /* 0x010fe200078e00ff */
[C---:B------:R-:W-:Y:S01]  /*23b0*/  ISETP.GE.OR P1, PT, R102.reuse, R92, P0 ;  /* 0x0000005c6600720c */ /* 0x040fe20000726670 */
[----:B------:R-:W-:Y:S04]  /*23c0*/  BSSY.RECONVERGENT B0, `(.L_x_4259) ;  /* 0x0000036000007945 */ /* 0x000fe80003800200 */
[----:B------:R-:W4:Y:S01]  /*23d0*/  LDC R30, c[0x0][0x450] ;  /* 0x00011400ff1e7b82 */ /* 0x000f220000000800 */
        /* <DEDUP_REMOVED lines=8> */
[----:B------:R-:W5:Y:S08]  /*2460*/  LDG.E.128 R20, desc[UR8][R8.64] ;  /* 0x0000000808147981 */ /* 0x000f70000c1e1d00 */
[----:B------:R-:W2:Y:S06]  /*2470*/  @!P0 LDG.E.64 R32, desc[UR8][R50.64] ;  /* 0x0000000832208981 */ /* 0x000eac000c1e1b00 */
[----:B------:R-:W3:Y:S01]  /*2480*/  @!P0 LDG.E.64 R6, desc[UR8][R14.64] ;  /* 0x000000080e068981 */ /* 0x000ee2000c1e1b00 */
[C---:B-----5:R-:W-:Y:S01]  /*2490*/  @!P0 LOP3.LUT R19, R20.reuse, 0xffff0000, RZ, 0xc0, !PT ;  /* 0xffff000014138812 */ /* 0x060fe200078ec0ff */
[----:B------:R-:W-:Y:S01]  /*24a0*/  @!P0 IMAD.U32 R29, R20, 0x10000, RZ ;  /* 0x00010000141d8824 */ /* 0x000fe200078e00ff */
[----:B------:R-:W-:Y:S02]  /*24b0*/  @!P0 LOP3.LUT R25, R22, 0xffff0000, RZ, 0xc0, !PT ;  /* 0xffff000016198812 */ /* 0x000fe400078ec0ff */
[----:B------:R-:W-:Y:S02]  /*24c0*/  @!P0 SHF.L.U32 R26, R23, 0x10, RZ ;  /* 0x00000010171a8819 */ /* 0x000fe400000006ff */
[C---:B--2---:R-:W-:Y:S01]  /*24d0*/  @!P0 LOP3.LUT R31, R32.reuse, 0xffff0000, RZ, 0xc0, !PT ;  /* 0xffff0000201f8812 */ /* 0x044fe200078ec0ff */
[----:B------:R-:W-:Y:S01]  /*24e0*/  @!P0 IMAD.U32 R27, R32, 0x10000, RZ ;  /* 0x00010000201b8824 */ /* 0x000fe200078e00ff */
[C---:B------:R-:W-:Y:S02]  /*24f0*/  @!P0 SHF.L.U32 R24, R33.reuse, 0x10, RZ ;  /* 0x0000001021188819 */ /* 0x040fe400000006ff */
[----:B------:R-:W-:Y:S01]  /*2500*/  @!P0 LOP3.LUT R33, R33, 0xffff0000, RZ, 0xc0, !PT ;  /* 0xffff000021218812 */ /* 0x000fe200078ec0ff */
[----:B------:R-:W-:Y:S01]  /*2510*/  @!P0 FMUL.FTZ R35, R19, R27 ;  /* 0x0000001b13238220 */ /* 0x000fe20000410000 */
[C---:B---3--:R-:W-:Y:S01]  /*2520*/  @!P0 LOP3.LUT R16, R6.reuse, 0xffff0000, RZ, 0xc0, !PT ;  /* 0xffff000006108812 */ /* 0x048fe200078ec0ff */
        /* <DEDUP_REMOVED lines=31> */
.L_x_4260:
[----:B--23--:R-:W-:Y:S05]  /*2720*/  BSYNC.RECONVERGENT B0 ;  /* 0x0000000000007941 */ /* 0x00cfea0003800200 */
.L_x_4259:
        /* <DEDUP_REMOVED lines=8> */
[----:B------:R-:W3:Y:S06]  /*27b0*/  @!P0 LDG.E.64 R36, desc[UR8][R38.64] ;  /* 0x0000000826248981 */ /* 0x000eec000c1e1b00 */
[----:B------:R1:W5:Y:S01]  /*27c0*/  @!P0 LDG.E.64 R6, desc[UR8][R24.64] ;  /* 0x0000000818068981 */ /* 0x000362000c1e1b00 */
[C---:B--2---:R-:W-:Y:S01]  /*27d0*/  @!P0 LOP3.LUT R19, R20.reuse, 0xffff0000, RZ, 0xc0, !PT ;  /* 0xffff000014138812 */ /* 0x044fe200078ec0ff */
[----:B------:R-:W-:Y:S01]  /*27e0*/  @!P0 IMAD.U32 R33, R21, 0x10000, RZ ;  /* 0x0001000015218824 */ /* 0x000fe200078e00ff */
[----:B------:R-:W-:Y:S01]  /*27f0*/  @!P0 SHF.L.U32 R29, R20, 0x10, RZ ;  /* 0x00000010141d8819 */ /* 0x000fe200000006ff */
[----:B------:R-:W-:Y:S01]  /*2800*/  @!P0 IMAD.U32 R26, R23, 0x10000, RZ ;  /* 0x00010000171a8824 */ /* 0x000fe200078e00ff */
[----:B-1----:R-:W-:Y:S02]  /*2810*/  @!P0 LOP3.LUT R25, R21, 0xffff0000, RZ, 0xc0, !PT ;  /* 0xffff000015198812 */ /* 0x002fe400078ec0ff */
[----:B------:R-:W-:Y:S02]  /*2820*/  @!P0 SHF.L.U32 R35, R22, 0x10, RZ ;  /* 0x0000001016238819 */ /* 0x000fe400000006ff */
[C---:B---3--:R-:W-:Y:S01]  /*2830*/  @!P0 SHF.L.U32 R27, R36.reuse, 0x10, RZ ;  /* 0x00000010241b8819 */ /* 0x048fe200000006ff */
        /* <DEDUP_REMOVED lines=35> */
.L_x_4262:
[----:B------:R-:W-:Y:S05]  /*2a70*/  BSYNC.RECONVERGENT B0 ;  /* 0x0000000000007941 */ /* 0x000fea0003800200 */
.L_x_4261:
        /* <DEDUP_REMOVED lines=11> */
[----:B------:R-:W3:Y:S06]  /*2b30*/  @!P0 LDG.E.64 R32, desc[UR8][R32.64] ;  /* 0x0000000820208981 */ /* 0x000eec000c1e1b00 */
[----:B------:R-:W5:Y:S01]  /*2b40*/  @!P0 LDG.E.64 R6, desc[UR8][R6.64] ;  /* 0x0000000806068981 */ /* 0x000f62000c1e1b00 */
[----:B-1----:R-:W-:Y:S02]  /*2b50*/  IADD3 R36, P2, P1, R47, R82, R47 ;  /* 0x000000522f247210 */ /* 0x002fe4000795e02f */
[C---:B--2---:R-:W-:Y:S01]  /*2b60*/  @!P0 LOP3.LUT R19, R20.reuse, 0xffff0000, RZ, 0xc0, !PT ;  /* 0xffff000014138812 */ /* 0x044fe200078ec0ff */
[----:B------:R-:W-:Y:S01]  /*2b70*/  @!P0 IMAD.U32 R29, R20, 0x10000, RZ ;  /* 0x00010000141d8824 */ /* 0x000fe200078e00ff */
[----:B------:R-:W-:Y:S02]  /*2b80*/  @!P0 LOP3.LUT R25, R22, 0xffff0000, RZ, 0xc0, !PT ;  /* 0xffff000016198812 */ /* 0x000fe400078ec0ff */
[----:B------:R-:W-:Y:S02]  /*2b90*/  @!P0 SHF.L.U32 R24, R23, 0x10, RZ ;  /* 0x0000001017188819 */ /* 0x000fe400000006ff */
[C---:B---3--:R-:W-:Y:S02]  /*2ba0*/  @!P0 SHF.L.U32 R27, R32.reuse, 0x10, RZ ;  /* 0x00000010201b8819 */ /* 0x048fe400000006ff */
        /* <DEDUP_REMOVED lines=37> */
.L_x_4264:
[----:B------:R-:W-:Y:S05]  /*2e00*/  BSYNC.RECONVERGENT B0 ;  /* 0x0000000000007941 */ /* 0x000fea0003800200 */
.L_x_4263:
[----:B------:R-:W-:Y:S04]  /*2e10*/  BSSY.RECONVERGENT B0, `(.L_x_4265) ;  /* 0x0000038000007945 */ /* 0x000fe80003800200 */
[----:B------:R-:W-:Y:S05]  /*2e20*/  @P6 BRA `(.L_x_4266) ;  /* 0x0000000000d86947 */ /* 0x000fea0003800000 */
[----:B------:R-:W-:Y:S02]  /*2e30*/  ISETP.GE.AND P0, PT, R12, R17, PT ;  /* 0x000000110c00720c */ /* 0x000fe40003f06270 */
[C---:B------:R-:W-:Y:S04]  /*2e40*/  LEA R32, P1, R40.reuse, R42, 0x7 ;  /* 0x0000002a28207211 */ /* 0x040fe800078238ff */
[----:B------:R-:W-:Y:S02]  /*2e50*/  LEA.HI.X R33, R40, R43, R41, 0x7, P1 ;  /* 0x0000002b28217211 */ /* 0x000fe400008f3c29 */
[C---:B---3--:R-:W-:Y:S03]  /*2e60*/  LEA R37, P1, R62.reuse, R82, 0x6 ;  /* 0x000000523e257211 */ /* 0x048fe600078230ff */
[----:B------:R-:W3:Y:S01]  /*2e70*/  LDG.E.128 R16, desc[UR8][R32.64] ;  /* 0x0000000820107981 */ /* 0x000ee2000c1e1d00 */
        /* <DEDUP_REMOVED lines=8> */
[C---:B---3--:R-:W-:Y:S01]  /*2f00*/  @!P0 LOP3.LUT R21, R16.reuse, 0xffff0000, RZ, 0xc0, !PT ;  /* 0xffff000010158812 */ /* 0x048fe200078ec0ff */
        /* <DEDUP_REMOVED lines=40> */
.L_x_4266:
[----:B------:R-:W-:Y:S05]  /*3190*/  BSYNC.RECONVERGENT B0 ;  /* 0x0000000000007941 */ /* 0x000fea0003800200 */
.L_x_4265:
[----:B-1----:R-:W1:Y:S01]  /*31a0*/  LDC R17, c[0x0][0x450] ;  /* 0x00011400ff117b82 */ /* 0x002e620000000800 */
[----:B----4-:R-:W-:Y:S05]  /*31b0*/  IMAD.U32 R3, R30, -0x40, RZ ;  /* 0xffffffc01e037824 */ /* 0x010fea00078e00ff */
[C---:B------:R-:W-:Y:S02]  /*31c0*/  LEA R50, P0, R3.reuse, R50, 0x1 ;  /* 0x0000003203327211 */ /* 0x040fe400078008ff */
[C---:B------:R-:W-:Y:S02]  /*31d0*/  LEA R14, P1, R3.reuse, R14, 0x1 ;  /* 0x0000000e030e7211 */ /* 0x040fe400078208ff */
[C---:B------:R-:W-:Y:S02]  /*31e0*/  LEA.HI.X.SX32 R51, R3.reuse, R51, 0x1, P0 ;  /* 0x0000003303337211 */ /* 0x040fe400000f0eff */
[----:B------:R-:W-:Y:S01]  /*31f0*/  LEA.HI.X.SX32 R15, R3, R15, 0x1, P1 ;  /* 0x0000000f030f7211 */ /* 0x000fe200008f0eff */
[----:B------:R-:W-:Y:S05]  /*3200*/  BRA `(.L_x_4257) ;  /* 0x0000001800207947 */ /* 0x000fea0003800000 */
.L_x_4258:
[----:B------:R-:W-:Y:S01]  /*3210*/  ISETP.NE.AND P3, PT, R96, RZ, PT ;  /* 0x000000ff6000720c */ /* 0x000fe20003f65270 */
[----:B------:R-:W4:Y:S01]  /*3220*/  LDC.64 R68, c[0x0][0x4a8] ;  /* 0x00012a00ff447b82 */ /* 0x000f220000000a00 */
        /* <DEDUP_REMOVED lines=10> */
[C---:B----4-:R-:W-:Y:S04]  /*32d0*/  LEA R20, P0, R68.reuse, R10, 0x6 ;  /* 0x0000000a44147211 */ /* 0x050fe800078030ff */
[----:B------:R-:W-:Y:S01]  /*32e0*/  LEA.HI.X R21, R68, R9, R69, 0x6, P0 ;  /* 0x0000000944157211 */ /* 0x000fe200000f3445 */
[----:B------:R-:W-:Y:S08]  /*32f0*/  @P2 BRA `(.L_x_4268) ;  /* 0x00000004004c2947 */ /* 0x000ff00003800000 */
[----:B------:R-:W-:Y:S01]  /*3300*/  ISETP.GE.AND P0, PT, R12, R17, PT ;  /* 0x000000110c00720c */ /* 0x000fe20003f06270 */
[----:B------:R-:W-:Y:S05]  /*3310*/  IMAD.MOV.U32 R8, RZ, RZ, R10 ;  /* 0x000000ffff087224 */ /* 0x000fea00078e000a */
[----:B------:R-:W4:Y:S07]  /*3320*/  LDG.E.128 R52, desc[UR8][R8.64] ;  /* 0x0000000808347981 */ /* 0x000f2e000c1e1d00 */
[----:B------:R-:W-:Y:S01]  /*3330*/  @!P0 SEL R57, R16, RZ, P1 ;  /* 0x000000ff10398207 */ /* 0x000fe20000800000 */
[----:B------:R-:W-:Y:S01]  /*3340*/  @!P0 IMAD.WIDE R24, R19, 0x2, R8 ;  /* 0x0000000213188825 */ /* 0x000fe200078e0208 */
[----:B------:R-:W-:Y:S03]  /*3350*/  @!P0 SHF.R.S32.HI R106, RZ, 0x1f, R16 ;  /* 0x0000001fff6a8819 */ /* 0x000fe60000011410 */
[C---:B------:R-:W-:Y:S01]  /*3360*/  @!P0 IMAD.SHL.U32 R99, R57.reuse, 0x2, RZ ;  /* 0x0000000239638824 */ /* 0x040fe200078e00ff */
[----:B------:R-:W-:Y:S01]  /*3370*/  @!P0 SEL R106, R106, RZ, P1 ;  /* 0x000000ff6a6a8207 */ /* 0x000fe20000800000 */
[----:B------:R-:W5:Y:S03]  /*3380*/  @!P0 LDG.E.128 R24, desc[UR8][R24.64] ;  /* 0x0000000818188981 */ /* 0x000f66000c1e1d00 */
        /* <DEDUP_REMOVED lines=12> */
[----:B-----5:R-:W-:Y:S01]  /*3450*/  @!P0 LOP3.LUT R31, R24, 0xffff0000, RZ, 0xc0, !PT ;  /* 0xffff0000181f8812 */ /* 0x020fe200078ec0ff */
[----:B------:R-:W-:Y:S01]  /*3460*/  @!P0 IMAD.U32 R28, R26, 0x10000, RZ ;  /* 0x000100001a1c8824 */ /* 0x000fe200078e00ff */
[C---:B------:R-:W-:Y:S01]  /*3470*/  @!P0 SHF.L.U32 R18, R27.reuse, 0x10, RZ ;  /* 0x000000101b128819 */ /* 0x040fe200000006ff */
[----:B------:R-:W-:Y:S01]  /*3480*/  @!P0 IMAD.U32 R32, R24, 0x10000, RZ ;  /* 0x0001000018208824 */ /* 0x000fe200078e00ff */
[----:B------:R-:W-:Y:S02]  /*3490*/  @!P0 LOP3.LUT R24, R26, 0xffff0000, RZ, 0xc0, !PT ;  /* 0xffff00001a188812 */ /* 0x000fe400078ec0ff */
[----:B------:R-:W-:Y:S02]  /*34a0*/  @!P0 LOP3.LUT R23, R27, 0xffff0000, RZ, 0xc0, !PT ;  /* 0xffff00001b178812 */ /* 0x000fe400078ec0ff */
[C---:B------:R-:W-:Y:S02]  /*34b0*/  @!P0 SHF.L.U32 R29, R25.reuse, 0x10, RZ ;  /* 0x00000010191d8819 */ /* 0x040fe400000006ff */
[----:B------:R-:W-:Y:S02]  /*34c0*/  @!P0 LOP3.LUT R30, R25, 0xffff0000, RZ, 0xc0, !PT ;  /* 0xffff0000191e8812 */ /* 0x000fe400078ec0ff */
[C---:B--2---:R-:W-:Y:S01]  /*34d0*/  @!P0 LOP3.LUT R34, R56.reuse, 0xffff0000, RZ, 0xc0, !PT ;  /* 0xffff000038228812 */ /* 0x044fe200078ec0ff */
        /* <DEDUP_REMOVED lines=8> */
[----:B---3--:R-:W-:Y:S01]  /*3560*/  @!P0 IMAD.U32 R36, R44, 0x10000, RZ ;  /* 0x000100002c248824 */ /* 0x008fe200078e00ff */
        /* <DEDUP_REMOVED lines=44> */
.L_x_4268:
[----:B--23--:R-:W-:Y:S05]  /*3830*/  BSYNC.RECONVERGENT B0 ;  /* 0x0000000000007941 */ /* 0x00cfea0003800200 */
.L_x_4267:
[----:B------:R-:W-:Y:S01]  /*3840*/  ISETP.NE.AND P0, PT, R49, RZ, PT ;  /* 0x000000ff3100720c */ /* 0x000fe20003f05270 */
[----:B------:R-:W-:Y:S11]  /*3850*/  BSSY.RECONVERGENT B0, `(.L_x_4269) ;  /* 0x000005b000007945 */ /* 0x000ff60003800200 */
[----:B------:R-:W-:Y:S01]  /*3860*/  @!UPT UIADD3 URZ, UPT, UPT, URZ, URZ, URZ ;  /* 0x000000fffffff290 */ /* 0x000fe2000fffe0ff */
[----:B------:R-:W-:Y:S05]  /*3870*/  @P0 BRA `(.L_x_4270) ;  /* 0x0000000400600947 */ /* 0x000fea0003800000 */
[----:B------:R-:W-:Y:S01]  /*3880*/  ISETP.GE.AND P0, PT, R12, R17, PT ;  /* 0x000000110c00720c */ /* 0x000fe20003f06270 */
[----:B----4-:R-:W2:Y:S11]  /*3890*/  LDG.E.128 R52, desc[UR8][R20.64] ;  /* 0x0000000814347981 */ /* 0x010eb6000c1e1d00 */
        /* <DEDUP_REMOVED lines=86> */
.L_x_4270:
[----:B------:R-:W-:Y:S05]  /*3e00*/  BSYNC.RECONVERGENT B0 ;  /* 0x0000000000007941 */ /* 0x000fea0003800200 */
.L_x_4269:
        /* <DEDUP_REMOVED lines=22> */
[----:B------:R-:W3:Y:S01]  /*3f70*/  @!P0 LDG.E.128 R116, desc[UR8][R118.64] ;  /* 0x0000000876748981 */ /* 0x000ee2000c1e1d00 */
[----:B------:R-:W-:Y:S01]  /*3f80*/  SHF.L.U32 R99, R62, 0x6, RZ ;  /* 0x000000063e637819 */ /* 0x000fe200000006ff */
[----:B------:R-:W-:Y:S04]  /*3f90*/  @!P0 IMAD.WIDE R22, R19, 0x2, R34 ;  /* 0x0000000213168825 */ /* 0x000fe800078e0222 */
[----:B------:R-:W-:Y:S01]  /*3fa0*/  @!P0 IMAD.X R39, R106, 0x1, R89, P2 ;  /* 0x000000016a278824 */ /* 0x000fe200010e0659 */
[----:B------:R-:W-:Y:S01]  /*3fb0*/  PLOP3.LUT P2, PT, PT, PT, PT, 0x80, 0x8 ;  /* 0x000000000008781c */ /* 0x000fe20003f4f070 */
[----:B------:R5:W5:Y:S01]  /*3fc0*/  @!P0 LDG.E.128 R24, desc[UR8][R22.64] ;  /* 0x0000000816188981 */ /* 0x000b62000c1e1d00 */
[----:B------:R-:W-:Y:S02]  /*3fd0*/  @!P0 PLOP3.LUT P2, PT, P1, PT, PT, 0x80, 0x8 ;  /* 0x000000000008881c */ /* 0x000fe40000f4f070 */
[----:B------:R-:W-:Y:S05]  /*3fe0*/  SHF.L.U64.HI R106, R62, 0x6, R63 ;  /* 0x000000063e6a7819 */ /* 0x000fea000001023f */
[----:B--2-4-:R2:W4:Y:S08]  /*3ff0*/  LDG.E.128 R52, desc[UR8][R34.64] ;  /* 0x0000000822347981 */ /* 0x014530000c1e1d00 */
[----:B------:R4:W4:Y:S01]  /*4000*/  @!P0 LDG.E.128 R56, desc[UR8][R38.64] ;  /* 0x0000000826388981 */ /* 0x000922000c1e1d00 */
[C---:B---3--:R-:W-:Y:S01]  /*4010*/  @!P0 LOP3.LUT R32, R116.reuse, 0xffff0000, RZ, 0xc0, !PT ;  /* 0xffff000074208812 */ /* 0x048fe200078ec0ff */
[----:B------:R-:W-:Y:S01]  /*4020*/  @!P0 IMAD.U32 R36, R116, 0x10000, RZ ;  /* 0x0001000074248824 */ /* 0x000fe200078e00ff */
[C---:B------:R-:W-:Y:S01]  /*4030*/  @!P0 SHF.L.U32 R30, R117.reuse, 0x10, RZ ;  /* 0x00000010751e8819 */ /* 0x040fe200000006ff */
[----:B------:R-:W-:Y:S01]  /*4040*/  @!P0 IMAD.U32 R28, R118, 0x10000, RZ ;  /* 0x00010000761c8824 */ /* 0x000fe200078e00ff */
[----:B------:R-:W-:Y:S01]  /*4050*/  @!P0 LOP3.LUT R29, R117, 0xffff0000, RZ, 0xc0, !PT ;  /* 0xffff0000751d8812 */ /* 0x000fe200078ec0ff */
[----:B------:R-:W-:Y:S01]  /*4060*/  @!P2 FADD.FTZ R36, -R36, -RZ ;  /* 0x800000ff2424a221 */ /* 0x000fe20000010100 */
[----:B-----5:R-:W-:Y:S01]  /*4070*/  @!P0 LOP3.LUT R23, R118, 0xffff0000, RZ, 0xc0, !PT ;  /* 0xffff000076178812 */ /* 0x020fe200078ec0ff */
[----:B------:R-:W-:Y:S01]  /*4080*/  @!P2 FADD.FTZ R32, -R32, -RZ ;  /* 0x800000ff2020a221 */ /* 0x000fe20000010100 */
[C---:B------:R-:W-:Y:S01]  /*4090*/  @!P0 SHF.L.U32 R37, R24.reuse, 0x10, RZ ;  /* 0x0000001018258819 */ /* 0x040fe200000006ff */
[C---:B------:R-:W-:Y:S01]  /*40a0*/  @!P0 IMAD.U32 R22, R119.reuse, 0x10000, RZ ;  /* 0x0001000077168824 */ /* 0x040fe200078e00ff */
[----:B--2---:R-:W-:Y:S01]  /*40b0*/  @!P0 LOP3.LUT R35, R24, 0xffff0000, RZ, 0xc0, !PT ;  /* 0xffff000018238812 */ /* 0x004fe200078ec0ff */
        /* <DEDUP_REMOVED lines=56> */
.L_x_4272:
[----:B------:R-:W-:Y:S05]  /*4440*/  BSYNC.RECONVERGENT B0 ;  /* 0x0000000000007941 */ /* 0x000fea0003800200 */
.L_x_4271:
        /* <DEDUP_REMOVED lines=93> */
.L_x_4274:
[----:B------:R-:W-:Y:S05]  /*4a20*/  BSYNC.RECONVERGENT B0 ;  /* 0x0000000000007941 */ /* 0x000fea0003800200 */
.L_x_4273:
[----:B------:R-:W2:Y:S01]  /*4a30*/  LDC R17, c[0x0][0x450] ;  /* 0x00011400ff117b82 */ /* 0x000ea20000000800 */
[----:B-1----:R-:W-:Y:S05]  /*4a40*/  IMAD.U32 R97, R97, -0x40, RZ ;  /* 0xffffffc061617824 */ /* 0x002fea00078e00ff */
[C---:B------:R-:W-:Y:S02]  /*4a50*/  LEA R88, P1, R97.reuse, R88, 0x1 ;  /* 0x0000005861587211 */ /* 0x040fe400078208ff */
[C---:B------:R-:W-:Y:S02]  /*4a60*/  LEA R86, P0, R97.reuse, R86, 0x1 ;  /* 0x0000005661567211 */ /* 0x040fe400078008ff */
[C---:B------:R-:W-:Y:S02]  /*4a70*/  LEA.HI.X.SX32 R89, R97.reuse, R89, 0x1, P1 ;  /* 0x0000005961597211 */ /* 0x040fe400008f0eff */
[----:B------:R-:W-:Y:S09]  /*4a80*/  LEA.HI.X.SX32 R87, R97, R87, 0x1, P0 ;  /* 0x0000005761577211 */ /* 0x000ff200000f0eff */
.L_x_4257:
[----:B--23--:R-:W-:Y:S05]  /*4a90*/  BSYNC.RECONVERGENT B1 ;  /* 0x0000000000017941 */ /* 0x00cfea0003800200 */
.L_x_4255:
        /* <DEDUP_REMOVED lines=89> */
.L_x_4275:
[----:B------:R-:W-:Y:S02]  /*5030*/  ISETP.NE.AND P2, PT, R81, RZ, PT ;  /* 0x000000ff5100720c */ /* 0x000fe40003f45270 */
[----:B------:R-:W-:Y:S02]  /*5040*/  IADD3 R84, P1, PT, R84, UR13, RZ ;  /* 0x0000000d54547c10 */ /* 0x000fe4000ff3e0ff */
[----:B------:R-:W-:Y:S02]  /*5050*/  IADD3 R10, P0, PT, R10, UR18, RZ ;  /* 0x000000120a0a7c10 */ /* 0x000fe4000ff1e0ff */
[----:B------:R-:W-:Y:S02]  /*5060*/  IADD3.X R85, PT, PT, R85, UR12, RZ, P1, !PT ;  /* 0x0000000c55557c10 */ /* 0x000fe40008ffe4ff */
[----:B------:R-:W-:Y:S05]  /*5070*/  IADD3.X R9, PT, PT, R9, UR19, RZ, P0, !PT ;  /* 0x0000001309097c10 */ /* 0x000fea00087fe4ff */
[----:B------:R-:W-:Y:S05]  /*5080*/  @P2 BRA `(.L_x_4276) ;  /* 0xffffffcc00902947 */ /* 0x000fea000383ffff */
.L_x_4254:
        /* <DEDUP_REMOVED lines=33> */
.L_x_4281:
[----:B------:R2:W-:Y:S02]  /*52a0*/  STS.128 [R123], RZ ;  /* 0x000000ff7b007388 */ /* 0x0005e40000000c00 */
.L_x_4280:
[----:B------:R-:W-:Y:S05]  /*52b0*/  BSYNC.RECONVERGENT B0 ;  /* 0x0000000000007941 */ /* 0x000fea0003800200 */
.L_x_4279:
        /* <DEDUP_REMOVED lines=14> */
.L_x_4278:
        /* <DEDUP_REMOVED lines=82> */
.L_x_4288:
[----:B------:R-:W-:Y:S05]  /*58c0*/  BSYNC.RECONVERGENT B0 ;  /* 0x0000000000007941 */ /* 0x000fea0003800200 */
.L_x_4287:
[----:B-----5:R2:W-:Y:S01]  /*58d0*/  STS.128 [R123], R8 ;  /* 0x000000087b007388 */ /* 0x0205e20000000c00 */
[----:B------:R-:W-:Y:S05]  /*58e0*/  BRA `(.L_x_4285) ;  /* 0x0000000000047947 */ /* 0x000fea0003800000 */
.L_x_4286:
[----:B------:R1:W-:Y:S02]  /*58f0*/  STS.128 [R123], RZ ;  /* 0x000000ff7b007388 */ /* 0x0003e40000000c00 */
.L_x_4285:
[----:B------:R-:W-:Y:S05]  /*5900*/  BSYNC.RECONVERGENT B1 ;  /* 0x0000000000017941 */ /* 0x000fea0003800200 */
.L_x_4284:
        /* <DEDUP_REMOVED lines=61> */
.L_x_4290:
[----:B------:R-:W-:Y:S05]  /*5ce0*/  BSYNC.RECONVERGENT B0 ;  /* 0x0000000000007941 */ /* 0x000fea0003800200 */
.L_x_4289:
[----:B-----5:R3:W-:Y:S01]  /*5cf0*/  STS.128 [R123+0x800], R16 ;  /* 0x000800107b007388 */ /* 0x0207e20000000c00 */
[----:B------:R-:W-:Y:S05]  /*5d00*/  BRA `(.L_x_4282) ;  /* 0x0000000c00047947 */ /* 0x000fea0003800000 */
.L_x_4283:
        /* <DEDUP_REMOVED lines=96> */
.L_x_4295:
[----:B------:R-:W-:Y:S05]  /*6310*/  BSYNC.RECONVERGENT B0 ;  /* 0x0000000000007941 */ /* 0x000fea0003800200 */
.L_x_4294:
[----:B-----5:R2:W-:Y:S01]  /*6320*/  STS.128 [R123], R20 ;  /* 0x000000147b007388 */ /* 0x0205e20000000c00 */
[----:B------:R-:W-:Y:S05]  /*6330*/  BRA `(.L_x_4292) ;  /* 0x0000000000047947 */ /* 0x000fea0003800000 */
.L_x_4293:
[----:B------:R3:W-:Y:S02]  /*6340*/  STS.128 [R123], RZ ;  /* 0x000000ff7b007388 */ /* 0x0007e40000000c00 */
.L_x_4292:
[----:B------:R-:W-:Y:S05]  /*6350*/  BSYNC.RECONVERGENT B1 ;  /* 0x0000000000017941 */ /* 0x000fea0003800200 */
.L_x_4291:
        /* <DEDUP_REMOVED lines=90> */
.L_x_4297:
[----:B------:R-:W-:Y:S05]  /*6900*/  BSYNC.RECONVERGENT B0 ;  /* 0x0000000000007941 */ /* 0x000fea0003800200 */
.L_x_4296:
[----:B-----5:R1:W-:Y:S02]  /*6910*/  STS.128 [R123+0x800], R4 ;  /* 0x000800047b007388 */ /* 0x0203e40000000c00 */
.L_x_4282:
[----:B------:R-:W-:Y:S05]  /*6920*/  BSYNC.RECONVERGENT B2 ;  /* 0x0000000000027941 */ /* 0x000fea0003800200 */
.L_x_4277:
[----:B------:R-:W-:Y:S01]  /*6930*/  IMAD.SHL.U32 R64, R66, 0x80, RZ ;  /* 0x0000008042407824 */ /* 0x000fe200078e00ff */
[----:B------:R-:W-:Y:S04]  /*6940*/  BSSY.RECONVERGENT B0, `(.L_x_4298) ;  /* 0x000000d000007945 */ /* 0x000fe80003800200 */
[----:B-1---5:R-:W-:-:S04]  /*6950*/  IADD3 R5, PT, PT, R67, 0x80, -R64 ;  /* 0x0000008043057810 */ /* 0x022fc80007ffe840 */
        /* <DEDUP_REMOVED lines=10> */
.L_x_4300:
[----:B------:R1:W-:Y:S02]  /*6a00*/  STS.128 [R123+0x1000], RZ ;  /* 0x001000ff7b007388 */ /* 0x0003e40000000c00 */
.L_x_4299:
[----:B------:R-:W-:Y:S05]  /*6a10*/  BSYNC.RECONVERGENT B0 ;  /* 0x0000000000007941 */ /* 0x000fea0003800200 */
.L_x_4298:
[----:B------:R-:W-:Y:S01]  /*6a20*/  ISETP.GE.AND P1, PT, R8, R5, PT ;  /* 0x000000050800720c */ /* 0x000fe20003f26270 */
[C---:B------:R-:W-:Y:S01]  /*6a30*/  IMAD.SHL.U32 R89, R62.reuse, 0x40, RZ ;  /* 0x000000403e597824 */ /* 0x040fe200078e00ff */
[----:B------:R-:W-:Y:S01]  /*6a40*/  SHF.L.U64.HI R0, R62, 0x6, R63 ;  /* 0x000000063e007819 */ /* 0x000fe2000001023f */
[----:B------:R-:W-:Y:S03]  /*6a50*/  BSSY.RECONVERGENT B0, `(.L_x_4301) ;  /* 0x000000d000007945 */ /* 0x000fe60003800200 */
[----:B----4-:R-:W-:-:S05]  /*6a60*/  IADD3 R2, P0, PT, R89, R110, RZ ;  /* 0x0000006e59027210 */ /* 0x010fca0007f1e0ff */
[----:B------:R-:W-:Y:S02]  /*6a70*/  IMAD.X R3, R0, 0x1, R111, P0 ;  /* 0x0000000100037824 */ /* 0x000fe400000e066f */
[----:B------:R-:W-:Y:S06]  /*6a80*/  @P1 BRA `(.L_x_4302) ;  /* 0x0000000000241947 */ /* 0x000fec0003800000 */
        /* <DEDUP_REMOVED lines=8> */
.L_x_4303:
[----:B------:R4:W-:Y:S02]  /*6b10*/  STS.128 [R123+0x1800], RZ ;  /* 0x001800ff7b007388 */ /* 0x0009e40000000c00 */
.L_x_4302:
[----:B------:R-:W-:Y:S05]  /*6b20*/  BSYNC.RECONVERGENT B0 ;  /* 0x0000000000007941 */ /* 0x000fea0003800200 */
.L_x_4301:
        /* <DEDUP_REMOVED lines=14> */
.L_x_4306:
[----:B------:R1:W-:Y:S02]  /*6c10*/  STS.128 [R123+0x2000], RZ ;  /* 0x002000ff7b007388 */ /* 0x0003e40000000c00 */
.L_x_4305:
[----:B------:R-:W-:Y:S05]  /*6c20*/  BSYNC.RECONVERGENT B0 ;  /* 0x0000000000007941 */ /* 0x000fea0003800200 */
.L_x_4304:
[----:B------:R-:W-:Y:S01]  /*6c30*/  IADD3 R102, PT, PT, R102, 0x60, RZ ;  /* 0x0000006066667810 */ /* 0x000fe20007ffe0ff */
[----:B------:R-:W-:Y:S03]  /*6c40*/  BSSY.RECONVERGENT B0, `(.L_x_4307) ;  /* 0x000000e000007945 */ /* 0x000fe60003800200 */
[----:B------:R-:W-:-:S13]  /*6c50*/  ISETP.GE.AND P0, PT, R102, R5, PT ;  /* 0x000000056600720c */ /* 0x000fda0003f06270 */
[----:B------:R-:W-:Y:S05]  /*6c60*/  @P0 BRA `(.L_x_4308) ;  /* 0x00000000002c0947 */ /* 0x000fea0003800000 */
[----:B------:R-:W5:Y:S02]  /*6c70*/  LDCU UR4, c[0x0][0x440] ;  /* 0x00008800ff0477ac */ /* 0x000f640008000800 */
[----:B-----5:R-:W-:-:S13]  /*6c80*/  ISETP.GE.AND P0, PT, R12, UR4, PT ;  /* 0x000000040c007c0c */ /* 0x020fda000bf06270 */
[----:B------:R-:W-:Y:S05]  /*6c90*/  @P0 BRA `(.L_x_4309) ;  /* 0x00000000001c0947 */ /* 0x000fea0003800000 */
[----:B----4-:R-:W-:-:S04]  /*6ca0*/  LEA R2, P0, R62, R2, 0x7 ;  /* 0x000000023e027211 */ /* 0x010fc800078038ff */
[----:B------:R-:W-:-:S05]  /*6cb0*/  LEA.HI.X R3, R62, R3, R63, 0x7, P0 ;  /* 0x000000033e037211 */ /* 0x000fca00000f3c3f */
[----:B------:R-:W-:Y:S01]  /*6cc0*/  @!PT LDS RZ, [RZ] ;  /* 0x00000000fffff984 */ /* 0x000fe20000000800 */
[----:B------:R-:W-:Y:S01]  /*6cd0*/  @!PT LDS RZ, [RZ] ;  /* 0x00000000fffff984 */ /* 0x000fe20000000800 */
[----:B------:R-:W-:Y:S01]  /*6ce0*/  @!PT LDS RZ, [RZ] ;  /* 0x00000000fffff984 */ /* 0x000fe20000000800 */
[----:B------:R4:W-:Y:S01]  /*6cf0*/  LDGSTS.E.BYPASS.LTC128B.128 [R123+0x2800], desc[UR8][R2.64] ;  /* 0x02800000027b7fae */ /* 0x0009e2000b981a08 */
[----:B------:R-:W-:Y:S05]  /*6d00*/  BRA `(.L_x_4308) ;  /* 0x0000000000047947 */ /* 0x000fea0003800000 */
.L_x_4309:
[----:B------:R1:W-:Y:S02]  /*6d10*/  STS.128 [R123+0x2800], RZ ;  /* 0x002800ff7b007388 */ /* 0x0003e40000000c00 */
.L_x_4308:
[----:B------:R-:W-:Y:S05]  /*6d20*/  BSYNC.RECONVERGENT B0 ;  /* 0x0000000000007941 */ /* 0x000fea0003800200 */
.L_x_4307:
[----:B----4-:R-:W4:Y:S01]  /*6d30*/  LDC.64 R2, c[0x0][0x538] ;  /* 0x00014e00ff027b82 */ /* 0x010f220000000a00 */
[----:B------:R-:W5:Y:S01]  /*6d40*/  LDCU.64 UR4, c[0x0][0x540] ;  /* 0x0000a800ff0477ac */ /* 0x000f620008000a00 */
[----:B------:R-:W-:Y:S01]  /*6d50*/  MOV R101, RZ ;  /* 0x000000ff00657202 */ /* 0x000fe20000000f00 */
[----:B------:R-:W0:Y:S02]  /*6d60*/  LDGDEPBAR ;  /* 0x00000000000079af */ /* 0x000e240000000000 */
[C---:B-----5:R-:W-:Y:S01]  /*6d70*/  IMAD.WIDE.U32 R100, R73.reuse, UR4, R100 ;  /* 0x0000000449647c25 */ /* 0x060fe2000f8e0064 */
[----:B------:R-:W5:Y:S03]  /*6d80*/  LDCU UR4, c[0x0][0x458] ;  /* 0x00008b00ff0477ac */ /* 0x000f660008000800 */
[----:B-1----:R-:W-:Y:S01]  /*6d90*/  IMAD R6, R73, UR5, R101 ;  /* 0x0000000549067c24 */ /* 0x002fe2000f8e0265 */
[----:B----4-:R-:W-:Y:S01]  /*6da0*/  LEA R2, P0, R100, R2, 0x2 ;  /* 0x0000000264027211 */ /* 0x010fe200078010ff */
[----:B------:R-:W-:Y:S01]  /*6db0*/  BSSY.RECONVERGENT B0, `(.L_x_4310) ;  /* 0x0000013000007945 */ /* 0x000fe20003800200 */
[----:B------:R-:W-:-:S04]  /*6dc0*/  DEPBAR.LE SB0, 0x0 ;  /* 0x000080000000791a */ /* 0x000fc80000000000 */
[----:B------:R-:W-:-:S06]  /*6dd0*/  LEA.HI.X R3, R100, R3, R6, 0x2, P0 ;  /* 0x0000000364037211 */ /* 0x000fcc00000f1406 */
[----:B------:R-:W4:Y:S01]  /*6de0*/  LDG.E R3, desc[UR8][R2.64] ;  /* 0x0000000802037981 */ /* 0x000f22000c1e1900 */
[----:B-----5:R-:W4:Y:S01]  /*6df0*/  MUFU.RCP R86, UR4 ;  /* 0x0000000400567d08 */ /* 0x020f220008001000 */
[----:B------:R-:W-:Y:S01]  /*6e00*/  BAR.SYNC.DEFER_BLOCKING 0x0 ;  /* 0x0000000000007b1d */ /* 0x000fe20000010000 */
[----:B----4-:R-:W-:-:S05]  /*6e10*/  FMUL.FTZ R86, R3, R86 ;  /* 0x0000005603567220 */ /* 0x010fca0000410000 */
        /* <DEDUP_REMOVED lines=9> */
.L_x_4312:
[----:B------:R1:W-:Y:S01]  /*6eb0*/  STS.128 [R123+0x3000], RZ ;  /* 0x003000ff7b007388 */ /* 0x0003e20000000c00 */
[----:B------:R-:W-:Y:S05]  /*6ec0*/  BRA `(.L_x_4313) ;  /* 0x0000000000047947 */ /* 0x000fea0003800000 */
.L_x_4311:
[----:B------:R1:W-:Y:S02]  /*6ed0*/  STS.128 [R123+0x3000], RZ ;  /* 0x003000ff7b007388 */ /* 0x0003e40000000c00 */
.L_x_4313:
[----:B------:R-:W-:Y:S05]  /*6ee0*/  BSYNC.RECONVERGENT B0 ;  /* 0x0000000000007941 */ /* 0x000fea0003800200 */
.L_x_4310:
        /* <DEDUP_REMOVED lines=16> */
.L_x_4316:
[----:B------:R1:W-:Y:S02]  /*6ff0*/  STS.128 [R123+0x3800], RZ ;  /* 0x003800ff7b007388 */ /* 0x0003e40000000c00 */
.L_x_4315:
[----:B------:R-:W-:Y:S05]  /*7000*/  BSYNC.RECONVERGENT B0 ;  /* 0x0000000000007941 */ /* 0x000fea0003800200 */
.L_x_4314:
        /* <DEDUP_REMOVED lines=14> */
.L_x_4319:
[----:B------:R1:W-:Y:S02]  /*70f0*/  STS.128 [R123+0x4000], RZ ;  /* 0x004000ff7b007388 */ /* 0x0003e40000000c00 */
.L_x_4318:
[----:B------:R-:W-:Y:S05]  /*7100*/  BSYNC.RECONVERGENT B0 ;  /* 0x0000000000007941 */ /* 0x000fea0003800200 */
.L_x_4317:
        /* <DEDUP_REMOVED lines=14> */
.L_x_4322:
[----:B------:R1:W-:Y:S02]  /*71f0*/  STS.128 [R123+0x4800], RZ ;  /* 0x004800ff7b007388 */ /* 0x0003e40000000c00 */
.L_x_4321:
[----:B------:R-:W-:Y:S05]  /*7200*/  BSYNC.RECONVERGENT B0 ;  /* 0x0000000000007941 */ /* 0x000fea0003800200 */
.L_x_4320:
[----:B------:R-:W5:Y:S01]  /*7210*/  S2R R84, SR_TID.X ;  /* 0x0000000000547919 */ /* 0x000f620000002100 */
[----:B------:R-:W-:Y:S01]  /*7220*/  IMAD.MOV.U32 R90, RZ, RZ, 0x20 ;  /* 0x00000020ff5a7424 */ /* 0x000fe200078e00ff */
[----:B------:R-:W2:Y:S01]  /*7230*/  LDCU.64 UR4, c[0x0][0x508] ;  /* 0x0000a100ff0477ac */ /* 0x000ea20008000a00 */
[----:B------:R-:W-:Y:S01]  /*7240*/  LOP3.LUT R128, R116, 0x18, RZ, 0xc0, !PT ;  /* 0x0000001874807812 */ /* 0x000fe200078ec0ff */
[----:B------:R-:W0:Y:S01]  /*7250*/  LDGDEPBAR ;  /* 0x00000000000079af */ /* 0x000e220000000000 */
[C---:B-----5:R-:W-:Y:S01]  /*7260*/  IMAD.SHL.U32 R125, R84.reuse, 0x4, RZ ;  /* 0x00000004547d7824 */ /* 0x060fe200078e00ff */
[----:B-1----:R-:W-:Y:S01]  /*7270*/  SHF.R.U32.HI R2, RZ, 0x1, R84 ;  /* 0x00000001ff027819 */ /* 0x002fe20000011654 */
[C---:B------:R-:W-:Y:S01]  /*7280*/  IMAD.SHL.U32 R126, R84.reuse, 0x10, RZ ;  /* 0x00000010547e7824 */ /* 0x040fe200078e00ff */
[C---:B------:R-:W-:Y:S01]  /*7290*/  LOP3.LUT R3, R84.reuse, 0x8, RZ, 0xc0, !PT ;  /* 0x0000000854037812 */ /* 0x040fe200078ec0ff */
        /* <DEDUP_REMOVED lines=13> */
[----:B------:R-:W-:Y:S03]  /*7370*/  LDSM.16.M88.4 R12, [R45+0x1000] ;  /* 0x001000002d0c783b */ /* 0x000fe60000000200 */
[----:B------:R-:W-:Y:S01]  /*7380*/  SEL R90, R90, 0xffffffe0, !P0 ;  /* 0xffffffe05a5a7807 */ /* 0x000fe20004000000 */
[----:B------:R-:W1:Y:S01]  /*7390*/  LDSM.16.M88.4 R68, [R85] ;  /* 0x000000005544783b */ /* 0x000e620000000200 */
[----:B------:R-:W-:-:S03]  /*73a0*/  P2R R3, PR, RZ, 0x1 ;  /* 0x00000001ff037803 */ /* 0x000fc60000000000 */
[----:B------:R-:W-:Y:S01]  /*73b0*/  IMAD.IADD R52, R85, 0x1, R90 ;  /* 0x0000000155347824 */ /* 0x000fe200078e025a */
[----:B------:R-:W5:Y:S01]  /*73c0*/  LDSM.16.M88.4 R72, [R45+0x1400] ;  /* 0x001400002d48783b */ /* 0x000f620000000200 */
[----:B------:R-:W-:-:S03]  /*73d0*/  IMAD.IADD R3, R90, 0x1, R45 ;  /* 0x000000015a037824 */ /* 0x000fc600078e022d */
[----:B------:R-:W-:Y:S04]  /*73e0*/  LDSM.16.M88.4 R40, [R45+0x1800] ;  /* 0x001800002d28783b */ /* 0x000fe80000000200 */
[----:B------:R-:W-:Y:S04]  /*73f0*/  LDSM.16.M88.4 R4, [R3+0x1000] ;  /* 0x001000000304783b */ /* 0x000fe80000000200 */
[----:B------:R-:W4:Y:S04]  /*7400*/  LDSM.16.M88.4 R52, [R52] ;  /* 0x000000003434783b */ /* 0x000f280000000200 */
[----:B------:R-:W-:Y:S04]  /*7410*/  LDSM.16.M88.4 R92, [R3+0x1800] ;  /* 0x00180000035c783b */ /* 0x000fe80000000200 */
[----:B---3--:R-:W3:Y:S04]  /*7420*/  LDSM.16.M88.4 R16, [R3+0x1400] ;  /* 0x001400000310783b */ /* 0x008ee80000000200 */
[----:B------:R-:W3:Y:S04]  /*7430*/  LDSM.16.M88.4 R32, [R45+0x1c00] ;  /* 0x001c00002d20783b */ /* 0x000ee80000000200 */
[----:B------:R-:W3:Y:S04]  /*7440*/  LDSM.16.M88.4 R24, [R45+0x2000] ;  /* 0x002000002d18783b */ /* 0x000ee80000000200 */
[----:B------:R-:W-:Y:S01]  /*7450*/  LDSM.16.M88.4 R56, [R45+0x2c00] ;  /* 0x002c00002d38783b */ /* 0x000fe20000000200 */
[C---:B-1----:R-:W-:Y:S03]  /*7460*/  HMMA.16816.F32.BF16 R8, R68.reuse, R12, RZ ;  /* 0x0000000c4408723c */ /* 0x042fe600000418ff */
[----:B------:R-:W-:Y:S05]  /*7470*/  LDSM.16.M88.4 R48, [R3+0x1c00] ;  /* 0x001c00000330783b */ /* 0x000fea0000000200 */
[C---:B------:R-:W-:Y:S08]  /*7480*/  HMMA.16816.F32.BF16 R12, R68.reuse, R14, RZ ;  /* 0x0000000e440c723c */ /* 0x040ff000000418ff */
[----:B-----5:R-:W-:Y:S08]  /*7490*/  HMMA.16816.F32.BF16 R80, R68, R72, RZ ;  /* 0x000000484450723c */ /* 0x020ff000000418ff */
[C---:B----4-:R-:W-:Y:S08]  /*74a0*/  HMMA.16816.F32.BF16 R8, R52.reuse, R4, R8 ;  /* 0x000000043408723c */ /* 0x050ff00000041808 */
[----:B------:R-:W-:Y:S08]  /*74b0*/  HMMA.16816.F32.BF16 R12, R52, R6, R12 ;  /* 0x00000006340c723c */ /* 0x000ff0000004180c */
[----:B------:R-:W-:Y:S03]  /*74c0*/  HMMA.16816.F32.BF16 R4, R68, R40, RZ ;  /* 0x000000284404723c */ /* 0x000fe600000418ff */
[----:B--2---:R-:W-:Y:S01]  /*74d0*/  FMUL.FTZ R8, R8, UR5 ;  /* 0x0000000508087c20 */ /* 0x004fe20008410000 */
[----:B------:R-:W-:Y:S01]  /*74e0*/  FMUL.FTZ R97, R9, UR5 ;  /* 0x0000000509617c20 */ /* 0x000fe20008410000 */
[----:B------:R-:W-:-:S02]  /*74f0*/  FMUL.FTZ R99, R10, UR5 ;  /* 0x000000050a637c20 */ /* 0x000fc40008410000 */
[----:B------:R1:W-:Y:S01]  /*7500*/  MUFU.TANH R87, R8 ;  /* 0x0000000800577308 */ /* 0x0003e20000002400 */
[----:B------:R-:W-:Y:S03]  /*7510*/  HMMA.16816.F32.BF16 R72, R68, R74, RZ ;  /* 0x0000004a4448723c */ /* 0x000fe600000418ff */
[----:B------:R-:W-:Y:S01]  /*7520*/  FMUL.FTZ R12, R12, UR5 ;  /* 0x000000050c0c7c20 */ /* 0x000fe20008410000 */
[----:B------:R-:W-:Y:S01]  /*7530*/  FMUL.FTZ R13, R13, UR5 ;  /* 0x000000050d0d7c20 */ /* 0x000fe20008410000 */
[----:B------:R-:W-:Y:S01]  /*7540*/  FMUL.FTZ R14, R14, UR5 ;  /* 0x000000050e0e7c20 */ /* 0x000fe20008410000 */
[----:B------:R-:W-:Y:S01]  /*7550*/  FMUL.FTZ R15, R15, UR5 ;  /* 0x000000050f0f7c20 */ /* 0x000fe20008410000 */
[----:B------:R-:W2:Y:S01]  /*7560*/  MUFU.TANH R101, R12 ;  /* 0x0000000c00657308 */ /* 0x000ea20000002400 */
[C---:B---3--:R-:W-:Y:S07]  /*7570*/  HMMA.16816.F32.BF16 R80, R52.reuse, R16, R80 ;  /* 0x000000103450723c */ /* 0x048fee0000041850 */
[----:B------:R-:W-:Y:S01]  /*7580*/  MUFU.TANH R103, R13 ;  /* 0x0000000d00677308 */ /* 0x000fe20000002400 */
[----:B------:R-:W-:Y:S01]  /*7590*/  HMMA.16816.F32.BF16 R4, R52, R92, R4 ;  /* 0x0000005c3404723c */ /* 0x000fe20000041804 */
[----:B------:R-:W-:-:S02]  /*75a0*/  FMUL.FTZ R93, R11, UR5 ;  /* 0x000000050b5d7c20 */ /* 0x000fc40008410000 */
[----:B-1----:R-:W-:Y:S04]  /*75b0*/  LDSM.16.M88.4 R8, [R45+0x2800] ;  /* 0x002800002d08783b */ /* 0x002fe80000000200 */
[----:B------:R-:W1:Y:S01]  /*75c0*/  MUFU.TANH R105, R14 ;  /* 0x0000000e00697308 */ /* 0x000e620000002400 */
[----:B------:R-:W-:Y:S01]  /*75d0*/  HMMA.16816.F32.BF16 R72, R52, R18, R72 ;  /* 0x000000123448723c */ /* 0x000fe20000041848 */
[----:B------:R-:W3:Y:S02]  /*75e0*/  LDSM.16.M88.4 R16, [R45+0x2400] ;  /* 0x002400002d10783b */ /* 0x000ee40000000200 */
[----:B------:R-:W-:Y:S01]  /*75f0*/  FMUL.FTZ R82, R82, UR5 ;  /* 0x0000000552527c20 */ /* 0x000fe20008410000 */
[----:B------:R-:W-:Y:S01]  /*7600*/  FMUL.FTZ R80, R80, UR5 ;  /* 0x0000000550507c20 */ /* 0x000fe20008410000 */
[----:B------:R-:W4:Y:S01]  /*7610*/  LDSM.16.M88.4 R44, [R3+0x2000] ;  /* 0x00200000032c783b */ /* 0x000f220000000200 */
[----:B------:R-:W-:Y:S01]  /*7620*/  FMUL.FTZ R81, R81, UR5 ;  /* 0x0000000551517c20 */ /* 0x000fe20008410000 */
[----:B------:R5:W1:Y:S01]  /*7630*/  MUFU.TANH R107, R15 ;  /* 0x0000000f006b7308 */ /* 0x000a620000002400 */
[----:B------:R-:W-:Y:S03]  /*7640*/  HMMA.16816.F32.BF16 R40, R68, R42, RZ ;  /* 0x0000002a4428723c */ /* 0x000fe600000418ff */
[----:B------:R-:W-:Y:S01]  /*7650*/  FMUL.FTZ R4, R4, UR5 ;  /* 0x0000000504047c20 */ /* 0x000fe20008410000 */
[----:B------:R-:W-:Y:S01]  /*7660*/  FMUL.FTZ R5, R5, UR5 ;  /* 0x0000000505057c20 */ /* 0x000fe20008410000 */
[----:B------:R-:W-:-:S02]  /*7670*/  FMUL.FTZ R133, R6, UR5 ;  /* 0x0000000506857c20 */ /* 0x000fc40008410000 */
[----:B------:R-:W-:Y:S01]  /*7680*/  MUFU.TANH R121, R82 ;  /* 0x0000005200797308 */ /* 0x000fe20000002400 */
[C---:B------:R-:W-:Y:S03]  /*7690*/  HMMA.16816.F32.BF16 R36, R68.reuse, R32, RZ ;  /* 0x000000204424723c */ /* 0x040fe600000418ff */
[----:B------:R-:W-:Y:S01]  /*76a0*/  FMUL.FTZ R72, R72, UR5 ;  /* 0x0000000548487c20 */ /* 0x000fe20008410000 */
[----:B------:R-:W-:Y:S01]  /*76b0*/  FMUL.FTZ R74, R74, UR5 ;  /* 0x000000054a4a7c20 */ /* 0x000fe20008410000 */
[----:B------:R-:W-:Y:S01]  /*76c0*/  FMUL.FTZ R73, R73, UR5 ;  /* 0x0000000549497c20 */ /* 0x000fe20008410000 */
[----:B------:R-:W-:Y:S01]  /*76d0*/  FMUL.FTZ R75, R75, UR5 ;  /* 0x000000054b4b7c20 */ /* 0x000fe20008410000 */
[----:B------:R-:W-:Y:S01]  /*76e0*/  MUFU.TANH R131, R5 ;  /* 0x0000000500837308 */ /* 0x000fe20000002400 */
[C---:B------:R-:W-:Y:S07]  /*76f0*/  HMMA.16816.F32.BF16 R32, R68.reuse, R34, RZ ;  /* 0x000000224420723c */ /* 0x040fee00000418ff */
[----:B------:R-:W1:Y:S01]  /*7700*/  MUFU.TANH R117, R80 ;  /* 0x0000005000757308 */ /* 0x000e620000002400 */
[----:B------:R-:W-:Y:S07]  /*7710*/  HMMA.16816.F32.BF16 R28, R68, R24, RZ ;  /* 0x00000018441c723c */ /* 0x000fee00000418ff */
[----:B------:R-:W1:Y:S01]  /*7720*/  MUFU.TANH R99, R99 ;  /* 0x0000006300637308 */ /* 0x000e620000002400 */
[----:B------:R-:W-:Y:S07]  /*7730*/  HMMA.16816.F32.BF16 R40, R52, R94, R40 ;  /* 0x0000005e3428723c */ /* 0x000fee0000041828 */
[----:B------:R2:W-:Y:S01]  /*7740*/  MUFU.TANH R95, R4 ;  /* 0x00000004005f7308 */ /* 0x0005e20000002400 */
[C---:B---3--:R-:W-:Y:S07]  /*7750*/  HMMA.16816.F32.BF16 R20, R68.reuse, R16, RZ ;  /* 0x000000104414723c */ /* 0x048fee00000418ff */
[----:B------:R-:W-:Y:S01]  /*7760*/  MUFU.TANH R97, R97 ;  /* 0x0000006100617308 */ /* 0x000fe20000002400 */
[----:B-----5:R-:W-:Y:S03]  /*7770*/  HMMA.16816.F32.BF16 R12, R68, R8, RZ ;  /* 0x00000008440c723c */ /* 0x020fe600000418ff */
        /* <DEDUP_REMOVED lines=12> */
[----:B------:R-:W-:Y:S01]  /*7840*/  HMMA.16816.F32.BF16 R56, R68, R58, RZ ;  /* 0x0000003a4438723c */ /* 0x000fe200000418ff */
[----:B------:R-:W3:Y:S06]  /*7850*/  LDSM.16.M88.4 R68, [R3+0x2400] ;  /* 0x002400000344783b */ /* 0x000eec0000000200 */
[----:B------:R-:W-:Y:S01]  /*7860*/  MUFU.TANH R135, R42 ;  /* 0x0000002a00877308 */ /* 0x000fe20000002400 */
[C---:B------:R-:W-:Y:S07]  /*7870*/  HMMA.16816.F32.BF16 R36, R52.reuse, R48, R36 ;  /* 0x000000303424723c */ /* 0x040fee0000041824 */
[----:B------:R-:W-:Y:S01]  /*7880*/  MUFU.TANH R133, R133 ;  /* 0x0000008500857308 */ /* 0x000fe20000002400 */
[C---:B------:R-:W-:Y:S01]  /*7890*/  HMMA.16816.F32.BF16 R32, R52.reuse, R50, R32 ;  /* 0x000000323420723c */ /* 0x040fe20000041820 */
[----:B------:R-:W5:Y:S06]  /*78a0*/  LDSM.16.M88.4 R48, [R3+0x2800] ;  /* 0x002800000330783b */ /* 0x000f6c0000000200 */
[----:B------:R-:W-:Y:S01]  /*78b0*/  MUFU.TANH R41, R41 ;  /* 0x0000002900297308 */ /* 0x000fe20000002400 */
[C---:B----4-:R-:W-:Y:S01]  /*78c0*/  HMMA.16816.F32.BF16 R28, R52.reuse, R44, R28 ;  /* 0x0000002c341c723c */ /* 0x050fe2000004181c */
[----:B------:R-:W-:Y:S01]  /*78d0*/  FMUL.FTZ R44, R40, UR5 ;  /* 0x00000005282c7c20 */ /* 0x000fe20008410000 */
[----:B------:R-:W-:Y:S01]  /*78e0*/  FMUL.FTZ R45, R7, UR5 ;  /* 0x00000005072d7c20 */ /* 0x000fe20008410000 */
[----:B------:R-:W4:Y:S01]  /*78f0*/  S2R R40, SR_CTAID.X ;  /* 0x0000000000287919 */ /* 0x000f220000002500 */
[----:B------:R-:W-:Y:S01]  /*7900*/  FMUL.FTZ R37, R37, UR5 ;  /* 0x0000000525257c20 */ /* 0x000fe20008410000 */
[----:B------:R-:W-:Y:S01]  /*7910*/  FMUL.FTZ R36, R36, UR5 ;  /* 0x0000000524247c20 */ /* 0x000fe20008410000 */
[----:B------:R-:W-:Y:S01]  /*7920*/  FMUL.FTZ R38, R38, UR5 ;  /* 0x0000000526267c20 */ /* 0x000fe20008410000 */
[----:B--2---:R2:W1:Y:S01]  /*7930*/  LDSM.16.M88.4 R4, [R3+0x2c00] ;  /* 0x002c00000304783b */ /* 0x0044620000000200 */
[----:B------:R-:W-:Y:S01]  /*7940*/  HMMA.16816.F32.BF16 R24, R52, R46, R24 ;  /* 0x0000002e3418723c */ /* 0x000fe20000041818 */
[----:B------:R2:W-:Y:S01]  /*7950*/  MUFU.TANH R47, R44 ;  /* 0x0000002c002f7308 */ /* 0x0005e20000002400 */
[----:B------:R-:W-:Y:S01]  /*7960*/  FMUL.FTZ R39, R39, UR5 ;  /* 0x0000000527277c20 */ /* 0x000fe20008410000 */
[----:B------:R-:W-:Y:S01]  /*7970*/  FMUL.FTZ R46, R35, UR5 ;  /* 0x00000005232e7c20 */ /* 0x000fe20008410000 */
[----:B------:R-:W-:Y:S01]  /*7980*/  FMUL.FTZ R32, R32, UR5 ;  /* 0x0000000520207c20 */ /* 0x000fe20008410000 */
[----:B------:R-:W-:-:S04]  /*7990*/  DEPBAR.LE SB0, 0x0 ;  /* 0x000080000000791a */ /* 0x000fc80000000000 */
[----:B---3--:R-:W-:Y:S01]  /*79a0*/  HMMA.16816.F32.BF16 R16, R52, R70, R16 ;  /* 0x000000463410723c */ /* 0x008fe20000041810 */
[----:B------:R-:W-:Y:S01]  /*79b0*/  MUFU.TANH R45, R45 ;  /* 0x0000002d002d7308 */ /* 0x000fe20000002400 */
[----:B------:R-:W-:-:S06]  /*79c0*/  FMUL.FTZ R35, R29, UR5 ;  /* 0x000000051d237c20 */ /* 0x000fcc0008410000 */
[C---:B------:R-:W-:Y:S01]  /*79d0*/  HMMA.16816.F32.BF16 R20, R52.reuse, R68, R20 ;  /* 0x000000443414723c */ /* 0x040fe20000041814 */
[----:B------:R3:W-:Y:S01]  /*79e0*/  MUFU.TANH R69, R36 ;  /* 0x0000002400457308 */ /* 0x0007e20000002400 */
[----:B--2---:R-:W-:Y:S01]  /*79f0*/  FMUL.FTZ R44, R30, UR5 ;  /* 0x000000051e2c7c20 */ /* 0x004fe20008410000 */
[----:B------:R-:W-:Y:S01]  /*7a00*/  FMUL.FTZ R42, R24, UR5 ;  /* 0x00000005182a7c20 */ /* 0x000fe20008410000 */
[----:B------:R-:W-:Y:S02]  /*7a10*/  LOP3.LUT R3, R2, 0x1f0, RZ, 0xc0, !PT ;  /* 0x000001f002037812 */ /* 0x000fe400078ec0ff */
[----:B------:R-:W-:Y:S02]  /*7a20*/  SHF.R.U32.HI R2, RZ, 0x2, R84 ;  /* 0x00000002ff027819 */ /* 0x000fe40000011654 */
[----:B-----5:R-:W-:Y:S01]  /*7a30*/  HMMA.16816.F32.BF16 R8, R52, R50, R8 ;  /* 0x000000323408723c */ /* 0x020fe20000041808 */
[----:B------:R2:W-:Y:S01]  /*7a40*/  MUFU.TANH R51, R38 ;  /* 0x0000002600337308 */ /* 0x0005e20000002400 */
[----:B----4-:R-:W-:Y:S01]  /*7a50*/  IMAD R40, R40, 0x40, R3 ;  /* 0x0000004028287824 */ /* 0x010fe200078e0203 */
[----:B------:R-:W-:Y:S01]  /*7a60*/  LOP3.LUT R2, R2, 0x7, RZ, 0xc0, !PT ;  /* 0x0000000702027812 */ /* 0x000fe200078ec0ff */
[----:B------:R-:W-:Y:S01]  /*7a70*/  FMUL.FTZ R30, R16, UR5 ;  /* 0x00000005101e7c20 */ /* 0x000fe20008410000 */
[----:B------:R-:W-:-:S02]  /*7a80*/  FMUL.FTZ R24, R19, UR5 ;  /* 0x0000000513187c20 */ /* 0x000fc40008410000 */
[----:B------:R-:W-:Y:S01]  /*7a90*/  IADD3 R40, PT, PT, -R109, R2, R40 ;  /* 0x000000026d287210 */ /* 0x000fe20007ffe128 */
[C---:B------:R-:W-:Y:S01]  /*7aa0*/  HMMA.16816.F32.BF16 R12, R52.reuse, R48, R12 ;  /* 0x00000030340c723c */ /* 0x040fe2000004180c */
[----:B------:R4:W-:Y:S01]  /*7ab0*/  MUFU.TANH R49, R37 ;  /* 0x0000002500317308 */ /* 0x0009e20000002400 */
[----:B------:R-:W-:Y:S01]  /*7ac0*/  FMUL.FTZ R48, R34, UR5 ;  /* 0x0000000522307c20 */ /* 0x000fe20008410000 */
[--C-:B------:R-:W-:Y:S01]  /*7ad0*/  IADD3 R40, PT, PT, R40, UR4, R67.reuse ;  /* 0x0000000428287c10 */ /* 0x100fe2000fffe043 */
[----:B---3--:R-:W-:Y:S01]  /*7ae0*/  FMUL.FTZ R36, R27, UR5 ;  /* 0x000000051b247c20 */ /* 0x008fe20008410000 */
[----:B------:R-:W-:Y:S01]  /*7af0*/  FMUL.FTZ R27, R18, UR5 ;  /* 0x00000005121b7c20 */ /* 0x000fe20008410000 */
[----:B------:R-:W-:Y:S01]  /*7b00*/  FMUL.FTZ R34, R21, UR5 ;  /* 0x0000000515227c20 */ /* 0x000fe20008410000 */
[C-C-:B------:R-:W-:Y:S01]  /*7b10*/  VIADDMNMX R2, R40.reuse, 0x1, R67.reuse, PT ;  /* 0x0000000128027846 */ /* 0x140fe20003800143 */
[C---:B-1----:R-:W-:Y:S01]  /*7b20*/  HMMA.16816.F32.BF16 R56, R52.reuse, R6, R56 ;  /* 0x000000063438723c */ /* 0x042fe20000041838 */
[----:B------:R-:W-:Y:S01]  /*7b30*/  FMUL.FTZ R6, R33, UR5 ;  /* 0x0000000521067c20 */ /* 0x000fe20008410000 */
[----:B------:R-:W-:Y:S01]  /*7b40*/  VIADDMNMX R3, R40, 0x9, R67, PT ;  /* 0x0000000928037846 */ /* 0x000fe20003800143 */
[----:B------:R-:W-:Y:S01]  /*7b50*/  FMUL.FTZ R40, R25, UR5 ;  /* 0x0000000519287c20 */ /* 0x000fe20008410000 */
[----:B------:R-:W-:Y:S01]  /*7b60*/  FMUL.FTZ R16, R11, UR5 ;  /* 0x000000050b107c20 */ /* 0x000fe20008410000 */
[----:B------:R1:W-:Y:S01]  /*7b70*/  MUFU.TANH R25, R6 ;  /* 0x0000000600197308 */ /* 0x0003e20000002400 */
[----:B--2---:R-:W-:Y:S01]  /*7b80*/  FMUL.FTZ R38, R26, UR5 ;  /* 0x000000051a267c20 */ /* 0x004fe20008410000 */
[----:B------:R-:W-:Y:S01]  /*7b90*/  FMUL.FTZ R7, R20, UR5 ;  /* 0x0000000514077c20 */ /* 0x000fe20008410000 */
[----:B------:R-:W-:Y:S01]  /*7ba0*/  HMMA.16816.F32.BF16 R76, R52, R4, R76 ;  /* 0x00000004344c723c */ /* 0x000fe2000004184c */
[----:B------:R-:W-:Y:S01]  /*7bb0*/  FMUL.FTZ R53, R28, UR5 ;  /* 0x000000051c357c20 */ /* 0x000fe20008410000 */
[----:B------:R-:W-:Y:S01]  /*7bc0*/  FMUL.FTZ R28, R17, UR5 ;  /* 0x00000005111c7c20 */ /* 0x000fe20008410000 */
[----:B----4-:R-:W-:-:S02]  /*7bd0*/  IMAD.SHL.U32 R37, R84, 0x2, RZ ;  /* 0x0000000254257824 */ /* 0x010fc400078e00ff */
[----:B------:R-:W-:Y:S01]  /*7be0*/  FMUL.FTZ R17, R8, UR5 ;  /* 0x0000000508117c20 */ /* 0x000fe20008410000 */
[----:B------:R-:W-:Y:S01]  /*7bf0*/  FMUL.FTZ R18, R15, UR5 ;  /* 0x000000050f127c20 */ /* 0x000fe20008410000 */
[----:B------:R-:W-:Y:S01]  /*7c00*/  FMUL.FTZ R15, R9, UR5 ;  /* 0x00000005090f7c20 */ /* 0x000fe20008410000 */
[----:B------:R2:W-:Y:S01]  /*7c10*/  MUFU.TANH R29, R46 ;  /* 0x0000002e001d7308 */ /* 0x0005e20000002400 */
[----:B------:R-:W-:Y:S01]  /*7c20*/  LOP3.LUT R37, R37, 0x6, RZ, 0xc0, !PT ;  /* 0x0000000625257812 */ /* 0x000fe200078ec0ff */
[----:B------:R-:W-:Y:S01]  /*7c30*/  FMUL.FTZ R5, R31, UR5 ;  /* 0x000000051f057c20 */ /* 0x000fe20008410000 */
[----:B------:R-:W-:Y:S01]  /*7c40*/  FMUL.FTZ R31, R23, UR5 ;  /* 0x00000005171f7c20 */ /* 0x000fe20008410000 */
[----:B------:R-:W-:Y:S01]  /*7c50*/  FMUL.FTZ R56, R56, UR5 ;  /* 0x0000000538387c20 */ /* 0x000fe20008410000 */
[----:B------:R-:W-:Y:S01]  /*7c60*/  FMUL.FTZ R58, R58, UR5 ;  /* 0x000000053a3a7c20 */ /* 0x000fe20008410000 */
[----:B------:R-:W-:Y:S01]  /*7c70*/  FMUL.FTZ R20, R13, UR5 ;  /* 0x000000050d147c20 */ /* 0x000fe20008410000 */
[----:B------:R-:W-:Y:S01]  /*7c80*/  FMUL.FTZ R13, R10, UR5 ;  /* 0x000000050a0d7c20 */ /* 0x000fe20008410000 */
[----:B-1----:R-:W-:Y:S01]  /*7c90*/  LOP3.LUT R6, R64, R37, RZ, 0xfc, !PT ;  /* 0x0000002540067212 */ /* 0x002fe200078efcff */
[----:B------:R-:W1:Y:S01]  /*7ca0*/  MUFU.TANH R21, R56 ;  /* 0x0000003800157308 */ /* 0x000e620000002400 */
[----:B------:R-:W-:Y:S01]  /*7cb0*/  FMUL.FTZ R19, R14, UR5 ;  /* 0x000000050e137c20 */ /* 0x000fe20008410000 */
[----:B------:R-:W-:Y:S01]  /*7cc0*/  FMUL.FTZ R4, R83, UR5 ;  /* 0x0000000553047c20 */ /* 0x000fe20008410000 */
[----:B------:R-:W-:Y:S01]  /*7cd0*/  FMUL.FTZ R10, R79, UR5 ;  /* 0x000000054f0a7c20 */ /* 0x000fe20008410000 */
[----:B------:R-:W-:-:S02]  /*7ce0*/  VIADD R8, R6, 0xffffff88 ;  /* 0xffffff8806087836 */ /* 0x000fc40000000000 */
[----:B------:R-:W-:Y:S01]  /*7cf0*/  FMUL.FTZ R14, R77, UR5 ;  /* 0x000000054d0e7c20 */ /* 0x000fe20008410000 */
[----:B------:R-:W-:Y:S02]  /*7d00*/  VIADD R9, R6, 0xffffff89 ;  /* 0xffffff8906097836 */ /* 0x000fe40000000000 */
[----:B------:R-:W-:Y:S01]  /*7d10*/  FMUL.FTZ R76, R76, UR5 ;  /* 0x000000054c4c7c20 */ /* 0x000fe20008410000 */
[C---:B------:R-:W-:Y:S01]  /*7d20*/  VIADD R71, R6.reuse, 0xffffff80 ;  /* 0xffffff8006477836 */ /* 0x040fe20000000000 */
[-C--:B------:R-:W-:Y:S01]  /*7d30*/  I2FP.F32.U32 R11, R8.reuse ;  /* 0x00000008000b7245 */ /* 0x080fe20000201000 */
[----:B------:R3:W-:Y:S01]  /*7d40*/  MUFU.TANH R23, R48 ;  /* 0x0000003000177308 */ /* 0x0007e20000002400 */
[----:B------:R-:W-:Y:S01]  /*7d50*/  I2FP.F32.U32 R26, R8 ;  /* 0x00000008001a7245 */ /* 0x000fe20000201000 */
[----:B------:R-:W-:Y:S01]  /*7d60*/  VIADD R151, R6, 0xffffffb9 ;  /* 0xffffffb906977836 */ /* 0x000fe20000000000 */
[----:B------:R-:W-:Y:S01]  /*7d70*/  ISETP.GE.AND P2, PT, R8, R2, PT ;  /* 0x000000020800720c */ /* 0x000fe20003f46270 */
[----:B------:R-:W-:Y:S01]  /*7d80*/  FFMA.FTZ R101, R86, R11, R101 ;  /* 0x0000000b56657223 */ /* 0x000fe20000010065 */
[----:B------:R-:W-:Y:S01]  /*7d90*/  ISETP.GE.AND P0, PT, R8, R3, PT ;  /* 0x000000030800720c */ /* 0x000fe20003f06270 */
[----:B------:R-:W-:Y:S01]  /*7da0*/  FMUL.FTZ R8, R57, UR5 ;  /* 0x0000000539087c20 */ /* 0x000fe20008410000 */
[----:B------:R-:W-:Y:S01]  /*7db0*/  FFMA.FTZ R11, R86, R26, R105 ;  /* 0x0000001a560b7223 */ /* 0x000fe20000010069 */
[----:B--2---:R-:W-:Y:S01]  /*7dc0*/  I2FP.F32.U32 R46, R9 ;  /* 0x00000009002e7245 */ /* 0x004fe20000201000 */
[----:B------:R-:W-:Y:S01]  /*7dd0*/  VIADD R26, R6, 0xffffff90 ;  /* 0xffffff90061a7836 */ /* 0x000fe20000000000 */
[----:B------:R-:W2:Y:S01]  /*7de0*/  MUFU.TANH R57, R58 ;  /* 0x0000003a00397308 */ /* 0x000ea20000002400 */
[C---:B------:R-:W-:Y:S01]  /*7df0*/  ISETP.GE.AND P1, PT, R9.reuse, R2, PT ;  /* 0x000000020900720c */ /* 0x040fe20003f26270 */
[----:B------:R-:W-:Y:S01]  /*7e00*/  FMUL.FTZ R78, R78, UR5 ;  /* 0x000000054e4e7c20 */ /* 0x000fe20008410000 */
[----:B------:R-:W-:Y:S01]  /*7e10*/  ISETP.GE.AND P3, PT, R9, R3, PT ;  /* 0x000000030900720c */ /* 0x000fe20003f66270 */
[----:B------:R-:W-:Y:S01]  /*7e20*/  FFMA.FTZ R46, R86, R46, R103 ;  /* 0x0000002e562e7223 */ /* 0x000fe20000010067 */
[----:B------:R-:W-:-:S02]  /*7e30*/  I2FP.F32.U32 R9, R9 ;  /* 0x0000000900097245 */ /* 0x000fc40000201000 */
[----:B------:R-:W-:Y:S01]  /*7e40*/  ISETP.GE.AND P5, PT, R26, R2, PT ;  /* 0x000000021a00720c */ /* 0x000fe20003fa6270 */
[----:B------:R4:W-:Y:S01]  /*7e50*/  MUFU.TANH R55, R44 ;  /* 0x0000002c00377308 */ /* 0x0009e20000002400 */
[-C--:B---3--:R-:W-:Y:S01]  /*7e60*/  I2FP.F32.U32 R48, R26.reuse ;  /* 0x0000001a00307245 */ /* 0x088fe20000201000 */
[----:B------:R-:W-:Y:S01]  /*7e70*/  FFMA.FTZ R9, R86, R9, R107 ;  /* 0x0000000956097223 */ /* 0x000fe2000001006b */
[----:B------:R-:W-:Y:S01]  /*7e80*/  ISETP.GE.AND P6, PT, R26, R3, PT ;  /* 0x000000031a00720c */ /* 0x000fe20003fc6270 */
[----:B------:R-:W-:Y:S01]  /*7e90*/  VIADD R107, R6, 0xffffff81 ;  /* 0xffffff81066b7836 */ /* 0x000fe20000000000 */
[----:B------:R-:W-:Y:S01]  /*7ea0*/  I2FP.F32.U32 R26, R26 ;  /* 0x0000001a001a7245 */ /* 0x000fe20000201000 */
[C---:B------:R-:W-:Y:S01]  /*7eb0*/  FFMA.FTZ R117, R86.reuse, R48, R117 ;  /* 0x0000003056757223 */ /* 0x040fe20000010075 */
[----:B------:R-:W-:Y:S01]  /*7ec0*/  FSEL R101, R101, -INF , !P2 ;  /* 0xff80000065657808 */ /* 0x000fe20005000000 */
[----:B------:R-:W-:Y:S01]  /*7ed0*/  MUFU.TANH R67, R42 ;  /* 0x0000002a00437308 */ /* 0x000fe20000002400 */
[----:B------:R-:W-:Y:S01]  /*7ee0*/  ISETP.GE.AND P2, PT, R71, R2, PT ;  /* 0x000000024700720c */ /* 0x000fe20003f46270 */
[----:B------:R-:W-:Y:S01]  /*7ef0*/  FFMA.FTZ R121, R86, R26, R121 ;  /* 0x0000001a56797223 */ /* 0x000fe20000010079 */
[----:B------:R-:W-:-:S02]  /*7f00*/  FSEL R11, R11, -INF , !P0 ;  /* 0xff8000000b0b7808 */ /* 0x000fc40004000000 */
[----:B------:R-:W-:Y:S02]  /*7f10*/  FSEL R105, R46, -INF , !P1 ;  /* 0xff8000002e697808 */ /* 0x000fe40004800000 */
[----:B------:R-:W-:Y:S01]  /*7f20*/  ISETP.GE.AND P4, PT, R71, R3, PT ;  /* 0x000000034700720c */ /* 0x000fe20003f86270 */
[----:B------:R3:W-:Y:S01]  /*7f30*/  MUFU.TANH R33, R32 ;  /* 0x0000002000217308 */ /* 0x0007e20000002400 */
[----:B------:R-:W-:Y:S01]  /*7f40*/  P2R R26, PR, RZ, 0x4 ;  /* 0x00000004ff1a7803 */ /* 0x000fe20000000000 */
[----:B----4-:R-:W-:Y:S01]  /*7f50*/  VIADD R44, R6, 0xfffffff8 ;  /* 0xfffffff8062c7836 */ /* 0x010fe20000000000 */
[----:B------:R-:W-:Y:S02]  /*7f60*/  I2FP.F32.U32 R71, R71 ;  /* 0x0000004700477245 */ /* 0x000fe40000201000 */
[----:B------:R-:W-:Y:S02]  /*7f70*/  FSEL R9, R9, -INF , !P3 ;  /* 0xff80000009097808 */ /* 0x000fe40005800000 */
[----:B------:R-:W-:Y:S01]  /*7f80*/  ISETP.GE.AND P1, PT, R44, R2, PT ;  /* 0x000000022c00720c */ /* 0x000fe20003f26270 */
[----:B------:R-:W-:Y:S01]  /*7f90*/  FFMA.FTZ R87, R86, R71, R87 ;  /* 0x0000004756577223 */ /* 0x000fe20000010057 */
[----:B------:R-:W-:Y:S01]  /*7fa0*/  ISETP.GE.AND P0, PT, R44, R3, PT ;  /* 0x000000032c00720c */ /* 0x000fe20003f06270 */
[----:B------:R-:W-:Y:S01]  /*7fb0*/  FFMA.FTZ R71, R86, R71, R99 ;  /* 0x0000004756477223 */ /* 0x000fe20000010063 */
[----:B------:R-:W-:Y:S01]  /*7fc0*/  I2FP.F32.U32 R44, R44 ;  /* 0x0000002c002c7245 */ /* 0x000fe20000201000 */
[----:B------:R-:W4:Y:S01]  /*7fd0*/  MUFU.TANH R43, R43 ;  /* 0x0000002b002b7308 */ /* 0x000f220000002400 */
[----:B------:R-:W-:-:S02]  /*7fe0*/  ISETP.NE.AND P3, PT, R26, RZ, PT ;  /* 0x000000ff1a00720c */ /* 0x000fc40003f65270 */
[----:B------:R-:W-:Y:S01]  /*7ff0*/  FSEL R99, R117, -INF , !P5 ;  /* 0xff80000075637808 */ /* 0x000fe20006800000 */
[CC--:B-1----:R-:W-:Y:S01]  /*8000*/  FFMA.FTZ R26, R86.reuse, R44.reuse, R21 ;  /* 0x0000002c561a7223 */ /* 0x0c2fe20000010015 */
[----:B--2---:R-:W-:Y:S01]  /*8010*/  FFMA.FTZ R21, R86, R44, R57 ;  /* 0x0000002c56157223 */ /* 0x004fe20000010039 */
[----:B------:R-:W-:Y:S01]  /*8020*/  VIADD R44, R6, 0xffffff98 ;  /* 0xffffff98062c7836 */ /* 0x000fe20000000000 */
[----:B------:R-:W-:Y:S01]  /*8030*/  FSEL R103, R87, -INF , !P3 ;  /* 0xff80000057677808 */ /* 0x000fe20005800000 */
[----:B------:R1:W-:Y:S01]  /*8040*/  MUFU.TANH R57, R40 ;  /* 0x0000002800397308 */ /* 0x0003e20000002400 */
[CC--:B------:R-:W-:Y:S01]  /*8050*/  ISETP.GE.AND P2, PT, R107.reuse, R2.reuse, PT ;  /* 0x000000026b00720c */ /* 0x0c0fe20003f46270 */
[----:B---3--:R-:W-:Y:S01]  /*8060*/  FMUL.FTZ R32, R22, UR5 ;  /* 0x0000000516207c20 */ /* 0x008fe20008410000 */
[----:B------:R-:W-:Y:S01]  /*8070*/  ISETP.GE.AND P3, PT, R44, R2, PT ;  /* 0x000000022c00720c */ /* 0x000fe20003f66270 */
[----:B------:R-:W-:Y:S01]  /*8080*/  FMUL.FTZ R22, R12, UR5 ;  /* 0x000000050c167c20 */ /* 0x000fe20008410000 */
[----:B------:R-:W-:Y:S01]  /*8090*/  ISETP.GE.AND P5, PT, R107, R3, PT ;  /* 0x000000036b00720c */ /* 0x000fe20003fa6270 */
[----:B------:R-:W-:Y:S01]  /*80a0*/  FMUL.FTZ R12, R59, UR5 ;  /* 0x000000053b0c7c20 */ /* 0x000fe20008410000 */
[----:B------:R-:W-:Y:S01]  /*80b0*/  I2FP.F32.U32 R42, R44 ;  /* 0x0000002c002a7245 */ /* 0x000fe20000201000 */
[----:B------:R2:W-:Y:S01]  /*80c0*/  MUFU.TANH R59, R5 ;  /* 0x00000005003b7308 */ /* 0x0005e20000002400 */
[----:B------:R-:W-:-:S02]  /*80d0*/  I2FP.F32.U32 R107, R107 ;  /* 0x0000006b006b7245 */ /* 0x000fc40000201000 */
[----:B------:R-:W-:Y:S02]  /*80e0*/  FSEL R71, R71, -INF , !P4 ;  /* 0xff80000047477808 */ /* 0x000fe40006000000 */
[----:B------:R-:W-:Y:S01]  /*80f0*/  FSEL R21, R21, -INF , !P0 ;  /* 0xff80000015157808 */ /* 0x000fe20004000000 */
[CC--:B------:R-:W-:Y:S01]  /*8100*/  FFMA.FTZ R139, R86.reuse, R107.reuse, R97 ;  /* 0x0000006b568b7223 */ /* 0x0c0fe20000010061 */
[C---:B------:R-:W-:Y:S01]  /*8110*/  FFMA.FTZ R107, R86.reuse, R107, R93 ;  /* 0x0000006b566b7223 */ /* 0x040fe2000001005d */
[CC--:B------:R-:W-:Y:S01]  /*8120*/  FFMA.FTZ R97, R86.reuse, R42.reuse, R127 ;  /* 0x0000002a56617223 */ /* 0x0c0fe2000001007f */
[----:B------:R-:W-:Y:S01]  /*8130*/  FFMA.FTZ R93, R86, R42, R129 ;  /* 0x0000002a565d7223 */ /* 0x000fe20000010081 */
[----:B-1----:R-:W-:Y:S01]  /*8140*/  P2R R40, PR, RZ, 0x8 ;  /* 0x00000008ff287803 */ /* 0x002fe20000000000 */
[----:B------:R-:W-:Y:S01]  /*8150*/  VIADD R42, R6, 0xffffffa0 ;  /* 0xffffffa0062a7836 */ /* 0x000fe20000000000 */
[----:B------:R-:W-:Y:S01]  /*8160*/  ISETP.GE.AND P3, PT, R44, R3, PT ;  /* 0x000000032c00720c */ /* 0x000fe20003f66270 */
[----:B------:R-:W-:Y:S01]  /*8170*/  VIADD R44, R6, 0xffffff99 ;  /* 0xffffff99062c7836 */ /* 0x000fe20000000000 */
[----:B------:R-:W-:Y:S01]  /*8180*/  ISETP.NE.AND P4, PT, R40, RZ, PT ;  /* 0x000000ff2800720c */ /* 0x000fe20003f85270 */
[----:B------:R1:W-:Y:S01]  /*8190*/  MUFU.TANH R117, R36 ;  /* 0x0000002400757308 */ /* 0x0003e20000002400 */
[----:B------:R-:W-:-:S02]  /*81a0*/  FSEL R139, R139, -INF , !P2 ;  /* 0xff8000008b8b7808 */ /* 0x000fc40005000000 */
[----:B------:R-:W-:Y:S02]  /*81b0*/  I2FP.F32.U32 R40, R44 ;  /* 0x0000002c00287245 */ /* 0x000fe40000201000 */
[C---:B------:R-:W-:Y:S02]  /*81c0*/  ISETP.GE.AND P2, PT, R42.reuse, R2, PT ;  /* 0x000000022a00720c */ /* 0x040fe40003f46270 */
[----:B------:R-:W-:Y:S01]  /*81d0*/  ISETP.GE.AND P0, PT, R42, R3, PT ;  /* 0x000000032a00720c */ /* 0x000fe20003f06270 */
[CC--:B------:R-:W-:Y:S01]  /*81e0*/  FFMA.FTZ R73, R86.reuse, R40.reuse, R73 ;  /* 0x0000002856497223 */ /* 0x0c0fe20000010049 */
[----:B------:R-:W-:Y:S01]  /*81f0*/  FFMA.FTZ R75, R86, R40, R75 ;  /* 0x00000028564b7223 */ /* 0x000fe2000001004b */
[----:B------:R-:W-:Y:S01]  /*8200*/  VIADD R40, R6, 0xffffffa1 ;  /* 0xffffffa106287836 */ /* 0x000fe20000000000 */
[----:B------:R-:W-:Y:S01]  /*8210*/  I2FP.F32.U32 R42, R42 ;  /* 0x0000002a002a7245 */ /* 0x000fe20000201000 */
[----:B------:R3:W-:Y:S01]  /*8220*/  MUFU.TANH R127, R7 ;  /* 0x00000007007f7308 */ /* 0x0007e20000002400 */
[----:B--2---:R-:W-:-:S02]  /*8230*/  FSEL R5, R121, -INF , !P6 ;  /* 0xff80000079057808 */ /* 0x004fc40007000000 */
[----:B------:R-:W-:Y:S01]  /*8240*/  FSEL R107, R107, -INF , !P5 ;  /* 0xff8000006b6b7808 */ /* 0x000fe20006800000 */
[----:B------:R-:W-:Y:S01]  /*8250*/  FFMA.FTZ R163, R86, R42, R133 ;  /* 0x0000002a56a37223 */ /* 0x000fe20000010085 */
[-C--:B------:R-:W-:Y:S01]  /*8260*/  ISETP.GE.AND P6, PT, R44, R2.reuse, PT ;  /* 0x000000022c00720c */ /* 0x080fe20003fc6270 */
[----:B-1----:R-:W-:Y:S01]  /*8270*/  VIADD R36, R6, 0xffffffa8 ;  /* 0xffffffa806247836 */ /* 0x002fe20000000000 */
[----:B------:R-:W-:Y:S01]  /*8280*/  FSEL R97, R97, -INF , !P4 ;  /* 0xff80000061617808 */ /* 0x000fe20006000000 */
[----:B------:R1:W-:Y:S01]  /*8290*/  MUFU.TANH R121, R38 ;  /* 0x0000002600797308 */ /* 0x0003e20000002400 */
[C---:B------:R-:W-:Y:S02]  /*82a0*/  ISETP.GE.AND P5, PT, R40.reuse, R2, PT ;  /* 0x000000022800720c */ /* 0x040fe40003fa6270 */
[----:B------:R-:W-:Y:S02]  /*82b0*/  ISETP.GE.AND P4, PT, R40, R3, PT ;  /* 0x000000032800720c */ /* 0x000fe40003f86270 */
[----:B------:R-:W-:-:S02]  /*82c0*/  FSEL R26, R26, -INF , !P1 ;  /* 0xff8000001a1a7808 */ /* 0x000fc40004800000 */
[----:B------:R-:W-:Y:S01]  /*82d0*/  I2FP.F32.U32 R40, R40 ;  /* 0x0000002800287245 */ /* 0x000fe20000201000 */
[----:B------:R2:W-:Y:S01]  /*82e0*/  MUFU.TANH R133, R34 ;  /* 0x0000002200857308 */ /* 0x0005e20000002400 */
[-C--:B------:R-:W-:Y:S02]  /*82f0*/  ISETP.GE.AND P1, PT, R44, R3.reuse, PT ;  /* 0x000000032c00720c */ /* 0x080fe40003f26270 */
[----:B------:R-:W-:Y:S01]  /*8300*/  FSEL R93, R93, -INF , !P3 ;  /* 0xff8000005d5d7808 */ /* 0x000fe20005800000 */
[----:B------:R-:W-:Y:S01]  /*8310*/  FFMA.FTZ R79, R86, R40, R131 ;  /* 0x00000028564f7223 */ /* 0x000fe20000010083 */
[----:B------:R-:W-:Y:S02]  /*8320*/  ISETP.GE.AND P3, PT, R36, R3, PT ;  /* 0x000000032400720c */ /* 0x000fe40003f66270 */
[----:B---3--:R-:W-:Y:S01]  /*8330*/  FSEL R7, R75, -INF , !P1 ;  /* 0xff8000004b077808 */ /* 0x008fe20004800000 */
[----:B------:R-:W3:Y:S01]  /*8340*/  MUFU.TANH R39, R39 ;  /* 0x0000002700277308 */ /* 0x000ee20000002400 */
[----:B------:R-:W-:Y:S01]  /*8350*/  FSEL R163, R163, -INF , !P0 ;  /* 0xff800000a3a37808 */ /* 0x000fe20004000000 */
[C---:B-1----:R-:W-:Y:S01]  /*8360*/  FFMA.FTZ R38, R86.reuse, R42, R95 ;  /* 0x0000002a56267223 */ /* 0x042fe2000001005f */
[----:B------:R-:W-:Y:S01]  /*8370*/  P2R R42, PR, RZ, 0x20 ;  /* 0x00000020ff2a7803 */ /* 0x000fe20000000000 */
[----:B------:R-:W-:Y:S01]  /*8380*/  FFMA.FTZ R75, R86, R40, R45 ;  /* 0x00000028564b7223 */ /* 0x000fe2000001002d */
[----:B------:R-:W-:Y:S01]  /*8390*/  FSEL R95, R73, -INF , !P6 ;  /* 0xff800000495f7808 */ /* 0x000fe20007000000 */
[----:B------:R-:W-:Y:S01]  /*83a0*/  VIADD R73, R6, 0xffffffa9 ;  /* 0xffffffa906497836 */ /* 0x000fe20000000000 */
[----:B------:R-:W-:Y:S01]  /*83b0*/  ISETP.GE.AND P6, PT, R36, R2, PT ;  /* 0x000000022400720c */ /* 0x000fe20003fc6270 */
[----:B------:R1:W-:Y:S01]  /*83c0*/  MUFU.TANH R45, R32 ;  /* 0x00000020002d7308 */ /* 0x0003e20000002400 */
[----:B------:R-:W-:Y:S01]  /*83d0*/  I2FP.F32.U32 R36, R36 ;  /* 0x0000002400247245 */ /* 0x000fe20000201000 */
[----:B--2---:R-:W-:Y:S01]  /*83e0*/  VIADD R34, R6, 0xffffffb0 ;  /* 0xffffffb006227836 */ /* 0x004fe20000000000 */
[----:B------:R-:W-:-:S02]  /*83f0*/  ISETP.NE.AND P1, PT, R42, RZ, PT ;  /* 0x000000ff2a00720c */ /* 0x000fc40003f25270 */
[C---:B------:R-:W-:Y:S01]  /*8400*/  ISETP.GE.AND P5, PT, R73.reuse, R2, PT ;  /* 0x000000024900720c */ /* 0x040fe20003fa6270 */
[CC--:B------:R-:W-:Y:S01]  /*8410*/  FFMA.FTZ R47, R86.reuse, R36.reuse, R47 ;  /* 0x00000024562f7223 */ /* 0x0c0fe2000001002f */
[----:B------:R-:W-:Y:S01]  /*8420*/  FFMA.FTZ R135, R86, R36, R135 ;  /* 0x0000002456877223 */ /* 0x000fe20000010087 */
[----:B------:R-:W-:Y:S01]  /*8430*/  FSEL R36, R38, -INF , !P2 ;  /* 0xff80000026247808 */ /* 0x000fe20005000000 */
[----:B------:R-:W-:Y:S01]  /*8440*/  VIADD R38, R6, 0xffffffb1 ;  /* 0xffffffb106267836 */ /* 0x000fe20000000000 */
[----:B------:R-:W-:Y:S01]  /*8450*/  ISETP.GE.AND P0, PT, R73, R3, PT ;  /* 0x000000034900720c */ /* 0x000fe20003f06270 */
[----:B------:R-:W2:Y:S01]  /*8460*/  MUFU.TANH R53, R53 ;  /* 0x0000003500357308 */ /* 0x000ea20000002400 */
[----:B------:R-:W-:Y:S02]  /*8470*/  FSEL R79, R79, -INF , !P1 ;  /* 0xff8000004f4f7808 */ /* 0x000fe40004800000 */
[----:B------:R-:W-:Y:S02]  /*8480*/  I2FP.F32.U32 R73, R73 ;  /* 0x0000004900497245 */ /* 0x000fe40000201000 */
[----:B------:R-:W-:-:S02]  /*8490*/  ISETP.GE.AND P2, PT, R34, R2, PT ;  /* 0x000000022200720c */ /* 0x000fc40003f46270 */
[----:B------:R-:W-:Y:S01]  /*84a0*/  ISETP.GE.AND P1, PT, R34, R3, PT ;  /* 0x000000032200720c */ /* 0x000fe20003f26270 */
[CC--:B------:R-:W-:Y:S01]  /*84b0*/  FFMA.FTZ R77, R86.reuse, R73.reuse, R41 ;  /* 0x00000049564d7223 */ /* 0x0c0fe20000010029 */
[----:B------:R-:W-:Y:S01]  /*84c0*/  I2FP.F32.U32 R34, R34 ;  /* 0x0000002200227245 */ /* 0x000fe20000201000 */
[C---:B----4-:R-:W-:Y:S01]  /*84d0*/  FFMA.FTZ R73, R86.reuse, R73, R43 ;  /* 0x0000004956497223 */ /* 0x050fe2000001002b */
[----:B------:R-:W-:Y:S01]  /*84e0*/  FSEL R75, R75, -INF , !P4 ;  /* 0xff8000004b4b7808 */ /* 0x000fe20006000000 */
[----:B------:R4:W-:Y:S01]  /*84f0*/  MUFU.TANH R43, R30 ;  /* 0x0000001e002b7308 */ /* 0x0009e20000002400 */
[----:B-1----:R-:W-:Y:S01]  /*8500*/  P2R R32, PR, RZ, 0x4 ;  /* 0x00000004ff207803 */ /* 0x002fe20000000000 */
[CC--:B------:R-:W-:Y:S01]  /*8510*/  FFMA.FTZ R69, R86.reuse, R34.reuse, R69 ;  /* 0x0000002256457223 */ /* 0x0c0fe20000010045 */
[----:B------:R-:W-:Y:S01]  /*8520*/  FFMA.FTZ R51, R86, R34, R51 ;  /* 0x0000002256337223 */ /* 0x000fe20000010033 */
[----:B------:R-:W-:Y:S01]  /*8530*/  VIADD R34, R6, 0xffffffb8 ;  /* 0xffffffb806227836 */ /* 0x000fe20000000000 */
[----:B------:R-:W-:-:S02]  /*8540*/  FSEL R161, R135, -INF , !P3 ;  /* 0xff80000087a17808 */ /* 0x000fc40005800000 */
[----:B------:R-:W-:Y:S01]  /*8550*/  FSEL R73, R73, -INF , !P0 ;  /* 0xff80000049497808 */ /* 0x000fe20004000000 */
[----:B------:R1:W-:Y:S01]  /*8560*/  MUFU.TANH R41, R28 ;  /* 0x0000001c00297308 */ /* 0x0003e20000002400 */
[CC--:B------:R-:W-:Y:S02]  /*8570*/  ISETP.GE.AND P4, PT, R38.reuse, R2.reuse, PT ;  /* 0x000000022600720c */ /* 0x0c0fe40003f86270 */
[-C--:B------:R-:W-:Y:S02]  /*8580*/  ISETP.GE.AND P2, PT, R38, R3.reuse, PT ;  /* 0x000000032600720c */ /* 0x080fe40003f46270 */
[C---:B------:R-:W-:Y:S02]  /*8590*/  ISETP.GE.AND P3, PT, R34.reuse, R2, PT ;  /* 0x000000022200720c */ /* 0x040fe40003f66270 */
[----:B------:R-:W-:Y:S01]  /*85a0*/  ISETP.GE.AND P0, PT, R34, R3, PT ;  /* 0x000000032200720c */ /* 0x000fe20003f06270 */
[----:B------:R-:W5:Y:S01]  /*85b0*/  MUFU.TANH R35, R35 ;  /* 0x0000002300237308 */ /* 0x000f620000002400 */
[----:B------:R-:W-:Y:S01]  /*85c0*/  I2FP.F32.U32 R38, R38 ;  /* 0x0000002600267245 */ /* 0x000fe20000201000 */
[----:B----4-:R-:W-:Y:S01]  /*85d0*/  VIADD R30, R6, 0xffffffc0 ;  /* 0xffffffc0061e7836 */ /* 0x010fe20000000000 */
[----:B------:R-:W-:-:S02]  /*85e0*/  I2FP.F32.U32 R34, R34 ;  /* 0x0000002200227245 */ /* 0x000fc40000201000 */
[----:B------:R-:W-:Y:S01]  /*85f0*/  FSEL R77, R77, -INF , !P5 ;  /* 0xff8000004d4d7808 */ /* 0x000fe20006800000 */
[CC--:B------:R-:W-:Y:S01]  /*8600*/  FFMA.FTZ R49, R86.reuse, R38.reuse, R49 ;  /* 0x0000002656317223 */ /* 0x0c0fe20000010031 */
[C---:B---3--:R-:W-:Y:S01]  /*8610*/  FFMA.FTZ R39, R86.reuse, R38, R39 ;  /* 0x0000002656277223 */ /* 0x048fe20000010027 */
[CC--:B------:R-:W-:Y:S01]  /*8620*/  FFMA.FTZ R33, R86.reuse, R34.reuse, R33 ;  /* 0x0000002256217223 */ /* 0x0c0fe20000010021 */
[----:B------:R-:W-:Y:S01]  /*8630*/  FFMA.FTZ R153, R86, R34, R23 ;  /* 0x0000002256997223 */ /* 0x000fe20000010017 */
[----:B-1----:R-:W-:Y:S01]  /*8640*/  VIADD R28, R6, 0xffffffc1 ;  /* 0xffffffc1061c7836 */ /* 0x002fe20000000000 */
[----:B------:R-:W-:Y:S01]  /*8650*/  FSEL R155, R51, -INF , !P1 ;  /* 0xff800000339b7808 */ /* 0x000fe20004800000 */
[----:B------:R-:W1:Y:S01]  /*8660*/  MUFU.TANH R31, R31 ;  /* 0x0000001f001f7308 */ /* 0x000e620000002400 */
[C---:B------:R-:W-:Y:S02]  /*8670*/  ISETP.GE.AND P5, PT, R151.reuse, R2, PT ;  /* 0x000000029700720c */ /* 0x040fe40003fa6270 */
[----:B------:R-:W-:-:S02]  /*8680*/  ISETP.GE.AND P1, PT, R151, R3, PT ;  /* 0x000000039700720c */ /* 0x000fc40003f26270 */
[----:B------:R-:W-:Y:S02]  /*8690*/  I2FP.F32.U32 R151, R151 ;  /* 0x0000009700977245 */ /* 0x000fe40000201000 */
[----:B------:R-:W-:Y:S01]  /*86a0*/  FSEL R137, R49, -INF , !P4 ;  /* 0xff80000031897808 */ /* 0x000fe20006000000 */
[----:B------:R-:W3:Y:S01]  /*86b0*/  MUFU.TANH R27, R27 ;  /* 0x0000001b001b7308 */ /* 0x000ee20000002400 */
[----:B------:R-:W-:Y:S01]  /*86c0*/  FSEL R87, R39, -INF , !P2 ;  /* 0xff80000027577808 */ /* 0x000fe20005000000 */
[CC--:B------:R-:W-:Y:S01]  /*86d0*/  FFMA.FTZ R83, R86.reuse, R151.reuse, R25 ;  /* 0x0000009756537223 */ /* 0x0c0fe20000010019 */
[----:B------:R-:W-:Y:S01]  /*86e0*/  FSEL R157, R33, -INF , !P3 ;  /* 0xff800000219d7808 */ /* 0x000fe20005800000 */
[----:B------:R-:W-:Y:S01]  /*86f0*/  FFMA.FTZ R151, R86, R151, R29 ;  /* 0x0000009756977223 */ /* 0x000fe2000001001d */
[----:B------:R-:W-:Y:S02]  /*8700*/  FSEL R153, R153, -INF , !P0 ;  /* 0xff80000099997808 */ /* 0x000fe40004000000 */
[C---:B------:R-:W-:Y:S01]  /*8710*/  ISETP.GE.AND P4, PT, R30.reuse, R2, PT ;  /* 0x000000021e00720c */ /* 0x040fe20003f86270 */
[----:B------:R4:W-:Y:S01]  /*8720*/  MUFU.TANH R29, R22 ;  /* 0x00000016001d7308 */ /* 0x0009e20000002400 */
[----:B------:R-:W-:-:S02]  /*8730*/  ISETP.GE.AND P2, PT, R30, R3, PT ;  /* 0x000000031e00720c */ /* 0x000fc40003f46270 */
[C---:B------:R-:W-:Y:S02]  /*8740*/  ISETP.GE.AND P3, PT, R28.reuse, R2, PT ;  /* 0x000000021c00720c */ /* 0x040fe40003f66270 */
[----:B------:R-:W-:Y:S02]  /*8750*/  ISETP.GE.AND P0, PT, R28, R3, PT ;  /* 0x000000031c00720c */ /* 0x000fe40003f06270 */
[----:B------:R-:W-:Y:S01]  /*8760*/  I2FP.F32.U32 R30, R30 ;  /* 0x0000001e001e7245 */ /* 0x000fe20000201000 */
[----:B------:R1:W-:Y:S01]  /*8770*/  MUFU.TANH R25, R20 ;  /* 0x0000001400197308 */ /* 0x0003e20000002400 */
[----:B------:R-:W-:Y:S02]  /*8780*/  I2FP.F32.U32 R28, R28 ;  /* 0x0000001c001c7245 */ /* 0x000fe40000201000 */
[----:B------:R-:W-:Y:S01]  /*8790*/  FSEL R83, R83, -INF , !P5 ;  /* 0xff80000053537808 */ /* 0x000fe20006800000 */
[CC--:B--2---:R-:W-:Y:S01]  /*87a0*/  FFMA.FTZ R53, R86.reuse, R30.reuse, R53 ;  /* 0x0000001e56357223 */ /* 0x0c4fe20000010035 */
[C---:B------:R-:W-:Y:S01]  /*87b0*/  FFMA.FTZ R55, R86.reuse, R30, R55 ;  /* 0x0000001e56377223 */ /* 0x040fe20000010037 */
[-C--:B------:R-:W-:Y:S01]  /*87c0*/  FFMA.FTZ R59, R86, R28.reuse, R59 ;  /* 0x0000001c563b7223 */ /* 0x080fe2000001003b */
[----:B------:R-:W-:Y:S01]  /*87d0*/  FSEL R165, R47, -INF , !P6 ;  /* 0xff8000002fa57808 */ /* 0x000fe20007000000 */
[----:B------:R2:W3:Y:S01]  /*87e0*/  MUFU.TANH R23, R24 ;  /* 0x0000001800177308 */ /* 0x0004e20000002400 */
[----:B------:R-:W-:Y:S01]  /*87f0*/  FSEL R147, R53, -INF , !P4 ;  /* 0xff80000035937808 */ /* 0x000fe20006000000 */
[----:B----4-:R-:W-:Y:S01]  /*8800*/  VIADD R22, R6, 0xffffffc9 ;  /* 0xffffffc906167836 */ /* 0x010fe20000000000 */
[----:B------:R-:W-:Y:S01]  /*8810*/  FSEL R131, R55, -INF , !P2 ;  /* 0xff80000037837808 */ /* 0x000fe20005000000 */
[----:B-----5:R-:W-:Y:S01]  /*8820*/  FFMA.FTZ R35, R86, R28, R35 ;  /* 0x0000001c56237223 */ /* 0x020fe20000010023 */
[----:B------:R-:W-:-:S02]  /*8830*/  FSEL R129, R59, -INF , !P0 ;  /* 0xff8000003b817808 */ /* 0x000fc40004000000 */
[C---:B------:R-:W-:Y:S01]  /*8840*/  ISETP.GE.AND P5, PT, R22.reuse, R2, PT ;  /* 0x000000021600720c */ /* 0x040fe20003fa6270 */
[----:B------:R-:W4:Y:S01]  /*8850*/  MUFU.TANH R19, R19 ;  /* 0x0000001300137308 */ /* 0x000f220000002400 */
[-C--:B------:R-:W-:Y:S01]  /*8860*/  ISETP.GE.AND P2, PT, R22, R3.reuse, PT ;  /* 0x000000031600720c */ /* 0x080fe20003f46270 */
[----:B-1----:R-:W-:Y:S01]  /*8870*/  VIADD R20, R6, 0xffffffd0 ;  /* 0xffffffd006147836 */ /* 0x002fe20000000000 */
[----:B------:R-:W-:Y:S02]  /*8880*/  ISETP.NE.AND P6, PT, R32, RZ, PT ;  /* 0x000000ff2000720c */ /* 0x000fe40003fc5270 */
[----:B------:R-:W-:Y:S02]  /*8890*/  I2FP.F32.U32 R22, R22 ;  /* 0x0000001600167245 */ /* 0x000fe40000201000 */
[C---:B------:R-:W-:Y:S01]  /*88a0*/  ISETP.GE.AND P4, PT, R20.reuse, R2, PT ;  /* 0x000000021400720c */ /* 0x040fe20003f86270 */
[----:B------:R1:W5:Y:S01]  /*88b0*/  MUFU.TANH R33, R18 ;  /* 0x0000001200217308 */ /* 0x0003620000002400 */
[-C--:B------:R-:W-:Y:S01]  /*88c0*/  ISETP.GE.AND P0, PT, R20, R3.reuse, PT ;  /* 0x000000031400720c */ /* 0x080fe20003f06270 */
[----:B--2---:R-:W-:Y:S01]  /*88d0*/  VIADD R24, R6, 0xffffffc8 ;  /* 0xffffffc806187836 */ /* 0x004fe20000000000 */
[----:B------:R-:W-:Y:S01]  /*88e0*/  I2FP.F32.U32 R20, R20 ;  /* 0x0000001400147245 */ /* 0x000fe20000201000 */
[CC--:B------:R-:W-:Y:S01]  /*88f0*/  FFMA.FTZ R57, R86.reuse, R22.reuse, R57 ;  /* 0x0000001656397223 */ /* 0x0c0fe20000010039 */
[----:B------:R-:W-:Y:S01]  /*8900*/  FSEL R159, R69, -INF , !P6 ;  /* 0xff800000459f7808 */ /* 0x000fe20007000000 */
[C---:B------:R-:W-:Y:S01]  /*8910*/  FFMA.FTZ R117, R86.reuse, R22, R117 ;  /* 0x0000001656757223 */ /* 0x040fe20000010075 */
        /* <DEDUP_REMOVED lines=8> */
[----:B------:R-:W-:Y:S01]  /*89a0*/  FSEL R145, R35, -INF , !P3 ;  /* 0xff80000023917808 */ /* 0x000fe20005800000 */
[----:B------:R-:W2:Y:S01]  /*89b0*/  MUFU.TANH R17, R17 ;  /* 0x0000001100117308 */ /* 0x000ea20000002400 */
[----:B------:R-:W-:Y:S01]  /*89c0*/  FSEL R141, R57, -INF , !P5 ;  /* 0xff800000398d7808 */ /* 0x000fe20006800000 */
[CC--:B------:R-:W-:Y:S01]  /*89d0*/  FFMA.FTZ R67, R86.reuse, R24.reuse, R67 ;  /* 0x0000001856437223 */ /* 0x0c0fe20000010043 */
[----:B------:R-:W-:Y:S01]  /*89e0*/  FFMA.FTZ R121, R86, R24, R121 ;  /* 0x0000001856797223 */ /* 0x000fe20000010079 */
[----:B-1----:R-:W-:-:S02]  /*89f0*/  I2FP.F32.U32 R18, R22 ;  /* 0x0000001600127245 */ /* 0x002fc40000201000 */
[C---:B------:R-:W-:Y:S02]  /*8a00*/  ISETP.GE.AND P5, PT, R20.reuse, R2, PT ;  /* 0x000000021400720c */ /* 0x040fe40003fa6270 */
[-C--:B------:R-:W-:Y:S01]  /*8a10*/  ISETP.GE.AND P3, PT, R20, R3.reuse, PT ;  /* 0x000000031400720c */ /* 0x080fe20003f66270 */
[C---:B------:R-:W-:Y:S01]  /*8a20*/  FFMA.FTZ R57, R86.reuse, R18, R133 ;  /* 0x0000001256397223 */ /* 0x040fe20000010085 */
[----:B------:R-:W-:Y:S01]  /*8a30*/  I2FP.F32.U32 R20, R20 ;  /* 0x0000001400147245 */ /* 0x000fe20000201000 */
[C---:B------:R-:W-:Y:S01]  /*8a40*/  FFMA.FTZ R18, R86.reuse, R18, R31 ;  /* 0x0000001256127223 */ /* 0x040fe2000001001f */
[----:B------:R-:W-:Y:S01]  /*8a50*/  FSEL R143, R67, -INF , !P6 ;  /* 0xff800000438f7808 */ /* 0x000fe20007000000 */
[----:B------:R1:W-:Y:S01]  /*8a60*/  MUFU.TANH R35, R15 ;  /* 0x0000000f00237308 */ /* 0x0003e20000002400 */
[----:B------:R-:W-:Y:S01]  /*8a70*/  FSEL R127, R121, -INF , !P1 ;  /* 0xff800000797f7808 */ /* 0x000fe20004800000 */
[----:B------:R-:W-:Y:S01]  /*8a80*/  FFMA.FTZ R43, R86, R20, R43 ;  /* 0x00000014562b7223 */ /* 0x000fe2000001002b */
[----:B------:R-:W-:Y:S01]  /*8a90*/  ISETP.GE.AND P6, PT, R22, R2, PT ;  /* 0x000000021600720c */ /* 0x000fe20003fc6270 */
[----:B---3--:R-:W-:Y:S01]  /*8aa0*/  FFMA.FTZ R27, R86, R20, R27 ;  /* 0x00000014561b7223 */ /* 0x008fe2000001001b */
[----:B------:R-:W-:Y:S01]  /*8ab0*/  ISETP.GE.AND P1, PT, R22, R3, PT ;  /* 0x000000031600720c */ /* 0x000fe20003f26270 */
[C---:B------:R-:W-:Y:S01]  /*8ac0*/  VIADD R22, R6.reuse, 0xffffffd9 ;  /* 0xffffffd906167836 */ /* 0x040fe20000000000 */
[----:B------:R-:W-:Y:S01]  /*8ad0*/  FSEL R121, R117, -INF , !P2 ;  /* 0xff80000075797808 */ /* 0x000fe20005000000 */
[----:B------:R-:W-:Y:S01]  /*8ae0*/  VIADD R20, R6, 0xffffffe0 ;  /* 0xffffffe006147836 */ /* 0x000fe20000000000 */
[----:B------:R3:W2:Y:S01]  /*8af0*/  MUFU.TANH R31, R13 ;  /* 0x0000000d001f7308 */ /* 0x0006a20000002400 */
[----:B------:R-:W-:-:S02]  /*8b00*/  FSEL R59, R59, -INF , !P4 ;  /* 0xff8000003b3b7808 */ /* 0x000fc40006000000 */
[----:B------:R-:W-:Y:S02]  /*8b10*/  FSEL R57, R57, -INF , !P6 ;  /* 0xff80000039397808 */ /* 0x000fe40007000000 */
[-C--:B------:R-:W-:Y:S02]  /*8b20*/  ISETP.GE.AND P4, PT, R22, R2.reuse, PT ;  /* 0x000000021600720c */ /* 0x080fe40003f86270 */
[C---:B------:R-:W-:Y:S01]  /*8b30*/  ISETP.GE.AND P6, PT, R20.reuse, R2, PT ;  /* 0x000000021400720c */ /* 0x040fe20003fc6270 */
[----:B------:R5:W2:Y:S01]  /*8b40*/  MUFU.TANH R39, R16 ;  /* 0x0000001000277308 */ /* 0x000aa20000002400 */
[----:B-1----:R-:W-:Y:S02]  /*8b50*/  FSEL R15, R45, -INF , !P0 ;  /* 0xff8000002d0f7808 */ /* 0x002fe40004000000 */
[----:B------:R-:W-:Y:S02]  /*8b60*/  I2FP.F32.U32 R45, R22 ;  /* 0x00000016002d7245 */ /* 0x000fe40000201000 */
[----:B------:R-:W-:-:S02]  /*8b70*/  ISETP.GE.AND P2, PT, R20, R3, PT ;  /* 0x000000031400720c */ /* 0x000fc40003f46270 */
[----:B------:R-:W-:Y:S01]  /*8b80*/  FSEL R47, R27, -INF , !P3 ;  /* 0xff8000001b2f7808 */ /* 0x000fe20005800000 */
[CC--:B------:R-:W-:Y:S01]  /*8b90*/  FFMA.FTZ R41, R86.reuse, R45.reuse, R41 ;  /* 0x0000002d56297223 */ /* 0x0c0fe20000010029 */
[----:B------:R-:W-:Y:S01]  /*8ba0*/  FFMA.FTZ R45, R86, R45, R23 ;  /* 0x0000002d562d7223 */ /* 0x000fe20000010017 */
[----:B---3--:R-:W-:Y:S01]  /*8bb0*/  FSEL R13, R18, -INF , !P1 ;  /* 0xff800000120d7808 */ /* 0x008fe20004800000 */
[----:B------:R-:W1:Y:S01]  /*8bc0*/  MUFU.TANH R23, R76 ;  /* 0x0000004c00177308 */ /* 0x000e620000002400 */
[----:B------:R-:W-:Y:S01]  /*8bd0*/  I2FP.F32.U32 R18, R20 ;  /* 0x0000001400127245 */ /* 0x000fe20000201000 */
[----:B------:R-:W-:Y:S01]  /*8be0*/  VIADD R20, R6, 0xffffffe1 ;  /* 0xffffffe106147836 */ /* 0x000fe20000000000 */
[----:B------:R-:W-:Y:S02]  /*8bf0*/  FSEL R53, R41, -INF , !P4 ;  /* 0xff80000029357808 */ /* 0x000fe40006000000 */
[----:B------:R-:W-:Y:S01]  /*8c00*/  FSEL R55, R43, -INF , !P5 ;  /* 0xff8000002b377808 */ /* 0x000fe20006800000 */
[CC--:B------:R-:W-:Y:S01]  /*8c10*/  FFMA.FTZ R29, R86.reuse, R18.reuse, R29 ;  /* 0x00000012561d7223 */ /* 0x0c0fe2000001001d */
[----:B----4-:R-:W-:Y:S01]  /*8c20*/  FFMA.FTZ R19, R86, R18, R19 ;  /* 0x0000001256137223 */ /* 0x010fe20000010013 */
[----:B------:R-:W-:Y:S01]  /*8c30*/  VIADD R18, R6, 0xffffffe8 ;  /* 0xffffffe806127836 */ /* 0x000fe20000000000 */
[----:B-----5:R-:W-:Y:S01]  /*8c40*/  I2FP.F32.U32 R16, R20 ;  /* 0x0000001400107245 */ /* 0x020fe20000201000 */
[----:B------:R-:W3:Y:S01]  /*8c50*/  MUFU.TANH R49, R78 ;  /* 0x0000004e00317308 */ /* 0x000ee20000002400 */
[----:B------:R-:W-:-:S02]  /*8c60*/  ISETP.GE.AND P5, PT, R20, R2, PT ;  /* 0x000000021400720c */ /* 0x000fc40003fa6270 */
[----:B------:R-:W-:Y:S01]  /*8c70*/  ISETP.GE.AND P4, PT, R18, R2, PT ;  /* 0x000000021200720c */ /* 0x000fe20003f86270 */
[-C--:B------:R-:W-:Y:S01]  /*8c80*/  FFMA.FTZ R41, R86, R16.reuse, R25 ;  /* 0x0000001056297223 */ /* 0x080fe20000010019 */
[-C--:B------:R-:W-:Y:S01]  /*8c90*/  ISETP.GE.AND P1, PT, R18, R3.reuse, PT ;  /* 0x000000031200720c */ /* 0x080fe20003f26270 */
[C---:B------:R-:W-:Y:S01]  /*8ca0*/  FFMA.FTZ R16, R86.reuse, R16, R33 ;  /* 0x0000001056107223 */ /* 0x040fe20000010021 */
[----:B------:R-:W-:Y:S01]  /*8cb0*/  I2FP.F32.U32 R18, R18 ;  /* 0x0000001200127245 */ /* 0x000fe20000201000 */
[----:B------:R4:W-:Y:S01]  /*8cc0*/  MUFU.TANH R27, R14 ;  /* 0x0000000e001b7308 */ /* 0x0009e20000002400 */
[----:B------:R-:W-:Y:S02]  /*8cd0*/  FSEL R33, R19, -INF , !P2 ;  /* 0xff80000013217808 */ /* 0x000fe40005000000 */
[----:B------:R-:W-:Y:S01]  /*8ce0*/  FSEL R41, R41, -INF , !P5 ;  /* 0xff80000029297808 */ /* 0x000fe20006800000 */
[----:B--2---:R-:W-:Y:S01]  /*8cf0*/  FFMA.FTZ R17, R86, R18, R17 ;  /* 0x0000001256117223 */ /* 0x004fe20000010011 */
[-C--:B------:R-:W-:Y:S01]  /*8d00*/  ISETP.GE.AND P3, PT, R20, R3.reuse, PT ;  /* 0x000000031400720c */ /* 0x080fe20003f66270 */
[----:B------:R-:W-:Y:S01]  /*8d10*/  VIADD R20, R6, 0xffffffe9 ;  /* 0xffffffe906147836 */ /* 0x000fe20000000000 */
[----:B------:R-:W-:Y:S01]  /*8d20*/  BAR.SYNC.DEFER_BLOCKING 0x0 ;  /* 0x0000000000007b1d */ /* 0x000fe20000010000 */
[----:B------:R-:W-:-:S02]  /*8d30*/  ISETP.GE.AND P0, PT, R22, R3, PT ;  /* 0x000000031600720c */ /* 0x000fc40003f06270 */
[----:B------:R-:W-:Y:S02]  /*8d40*/  FSEL R43, R29, -INF , !P6 ;  /* 0xff8000001d2b7808 */ /* 0x000fe40007000000 */
[----:B------:R-:W-:Y:S01]  /*8d50*/  FSEL R45, R45, -INF , !P0 ;  /* 0xff8000002d2d7808 */ /* 0x000fe20004000000 */
[----:B------:R2:W5:Y:S01]  /*8d60*/  MUFU.TANH R25, R10 ;  /* 0x0000000a00197308 */ /* 0x0005620000002400 */
[C---:B------:R-:W-:Y:S02]  /*8d70*/  ISETP.GE.AND P6, PT, R20.reuse, R2, PT ;  /* 0x000000021400720c */ /* 0x040fe40003fc6270 */
[----:B------:R-:W-:Y:S01]  /*8d80*/  ISETP.GE.AND P0, PT, R20, R3, PT ;  /* 0x000000031400720c */ /* 0x000fe20003f06270 */
[----:B----4-:R-:W-:Y:S01]  /*8d90*/  FFMA.FTZ R14, R86, R18, R31 ;  /* 0x00000012560e7223 */ /* 0x010fe2000001001f */
[----:B------:R-:W-:Y:S01]  /*8da0*/  VIADD R18, R6, 0xfffffff0 ;  /* 0xfffffff006127836 */ /* 0x000fe20000000000 */
[----:B------:R-:W-:Y:S02]  /*8db0*/  I2FP.F32.U32 R20, R20 ;  /* 0x0000001400147245 */ /* 0x000fe40000201000 */
[----:B------:R-:W4:Y:S01]  /*8dc0*/  MUFU.TANH R81, R81 ;  /* 0x0000005100517308 */ /* 0x000f220000002400 */
[----:B------:R-:W-:-:S02]  /*8dd0*/  P2R R19, PR, RZ, 0x40 ;  /* 0x00000040ff137803 */ /* 0x000fc40000000000 */
[----:B------:R-:W-:Y:S01]  /*8de0*/  ISETP.GE.AND P2, PT, R18, R2, PT ;  /* 0x000000021200720c */ /* 0x000fe20003f46270 */
[----:B------:R-:W-:Y:S01]  /*8df0*/  FFMA.FTZ R35, R86, R20, R35 ;  /* 0x0000001456237223 */ /* 0x000fe20000010023 */
[----:B------:R-:W-:Y:S02]  /*8e00*/  ISETP.GE.AND P5, PT, R18, R3, PT ;  /* 0x000000031200720c */ /* 0x000fe40003fa6270 */
[----:B------:R-:W-:Y:S01]  /*8e10*/  I2FP.F32.U32 R18, R18 ;  /* 0x0000001200127245 */ /* 0x000fe20000201000 */
[----:B------:R4:W4:Y:S01]  /*8e20*/  MUFU.TANH R51, R8 ;  /* 0x0000000800337308 */ /* 0x0009220000002400 */
[----:B------:R-:W-:Y:S01]  /*8e30*/  FSEL R31, R16, -INF , !P3 ;  /* 0xff800000101f7808 */ /* 0x000fe20005800000 */
[----:B------:R-:W-:Y:S01]  /*8e40*/  FFMA.FTZ R16, R86, R20, R39 ;  /* 0x0000001456107223 */ /* 0x000fe20000010027 */
[----:B--2---:R-:W-:Y:S02]  /*8e50*/  VIADD R10, R6, 0xffffff91 ;  /* 0xffffff91060a7836 */ /* 0x004fe40000000000 */
[CC--:B-1----:R-:W-:Y:S01]  /*8e60*/  FFMA.FTZ R29, R86.reuse, R18.reuse, R23 ;  /* 0x00000012561d7223 */ /* 0x0c2fe20000010017 */
[----:B---3--:R-:W-:Y:S01]  /*8e70*/  FFMA.FTZ R23, R86, R18, R49 ;  /* 0x0000001256177223 */ /* 0x008fe20000010031 */
[C---:B------:R-:W-:Y:S01]  /*8e80*/  VIADD R18, R6.reuse, 0xfffffff1 ;  /* 0xfffffff106127836 */ /* 0x040fe20000000000 */
[----:B------:R-:W-:Y:S01]  /*8e90*/  FSEL R39, R17, -INF , !P4 ;  /* 0xff80000011277808 */ /* 0x000fe20006000000 */
[----:B------:R-:W1:Y:S01]  /*8ea0*/  MUFU.TANH R49, R12 ;  /* 0x0000000c00317308 */ /* 0x000e620000002400 */
[----:B------:R-:W-:Y:S01]  /*8eb0*/  VIADD R6, R6, 0xfffffff9 ;  /* 0xfffffff906067836 */ /* 0x000fe20000000000 */
[----:B------:R-:W-:-:S02]  /*8ec0*/  ISETP.NE.AND P4, PT, R19, RZ, PT ;  /* 0x000000ff1300720c */ /* 0x000fc40003f85270 */
[----:B------:R-:W-:Y:S02]  /*8ed0*/  FSEL R23, R23, -INF , !P5 ;  /* 0xff80000017177808 */ /* 0x000fe40006800000 */
[----:B------:R-:W-:Y:S02]  /*8ee0*/  ISETP.NE.AND P5, PT, R66, 0x1, PT ;  /* 0x000000014200780c */ /* 0x000fe40003fa5270 */
[----:B------:R-:W2:Y:S01]  /*8ef0*/  MUFU.TANH R67, R4 ;  /* 0x0000000400437308 */ /* 0x000ea20000002400 */
[----:B------:R-:W-:Y:S02]  /*8f00*/  ISETP.GE.AND P6, PT, R18, R2, PT ;  /* 0x000000021200720c */ /* 0x000fe40003fc6270 */
[----:B------:R-:W-:Y:S02]  /*8f10*/  FSEL R19, R14, -INF , !P1 ;  /* 0xff8000000e137808 */ /* 0x000fe40004800000 */
[----:B------:R-:W-:Y:S02]  /*8f20*/  ISETP.GE.AND P3, PT, R18, R3, PT ;  /* 0x000000031200720c */ /* 0x000fe40003f66270 */
[----:B------:R-:W-:-:S02]  /*8f30*/  FSEL R35, R35, -INF , !P4 ;  /* 0xff80000023237808 */ /* 0x000fc40006000000 */
[----:B------:R-:W-:Y:S02]  /*8f40*/  FSEL R17, R16, -INF , !P0 ;  /* 0xff80000010117808 */ /* 0x000fe40004000000 */
[----:B------:R-:W-:Y:S02]  /*8f50*/  FSEL R29, R29, -INF , !P2 ;  /* 0xff8000001d1d7808 */ /* 0x000fe40005000000 */
[----:B------:R-:W-:Y:S02]  /*8f60*/  I2FP.F32.U32 R18, R18 ;  /* 0x0000001200127245 */ /* 0x000fe40000201000 */
[C---:B------:R-:W-:Y:S02]  /*8f70*/  ISETP.GE.AND P4, PT, R6.reuse, R2, PT ;  /* 0x000000020600720c */ /* 0x040fe40003f86270 */
[----:B------:R-:W-:Y:S01]  /*8f80*/  ISETP.GE.AND P0, PT, R6, R3, PT ;  /* 0x000000030600720c */ /* 0x000fe20003f06270 */
[C---:B-----5:R-:W-:Y:S01]  /*8f90*/  FFMA.FTZ R22, R86.reuse, R18, R25 ;  /* 0x0000001256167223 */ /* 0x060fe20000010019 */
[----:B----4-:R-:W-:Y:S01]  /*8fa0*/  I2FP.F32.U32 R8, R10 ;  /* 0x0000000a00087245 */ /* 0x010fe20000201000 */
[----:B------:R-:W-:Y:S01]  /*8fb0*/  FFMA.FTZ R27, R86, R18, R27 ;  /* 0x00000012561b7223 */ /* 0x000fe2000001001b */
[----:B------:R-:W-:-:S02]  /*8fc0*/  ISETP.GE.AND P2, PT, R10, R2, PT ;  /* 0x000000020a00720c */ /* 0x000fc40003f46270 */
[----:B------:R-:W-:Y:S01]  /*8fd0*/  ISETP.GE.AND P1, PT, R10, R3, PT ;  /* 0x000000030a00720c */ /* 0x000fe20003f26270 */
[C---:B------:R-:W-:Y:S01]  /*8fe0*/  FFMA.FTZ R8, R86.reuse, R8, R81 ;  /* 0x0000000856087223 */ /* 0x040fe20000010051 */
[----:B------:R-:W-:Y:S02]  /*8ff0*/  I2FP.F32.U32 R6, R6 ;  /* 0x0000000600067245 */ /* 0x000fe40000201000 */
[----:B------:R-:W-:Y:S02]  /*9000*/  I2FP.F32.U32 R10, R10 ;  /* 0x0000000a000a7245 */ /* 0x000fe40000201000 */
[----:B------:R-:W-:Y:S01]  /*9010*/  FSEL R27, R27, -INF , !P6 ;  /* 0xff8000001b1b7808 */ /* 0x000fe20007000000 */
[CC--:B------:R-:W-:Y:S01]  /*9020*/  FFMA.FTZ R25, R86.reuse, R6.reuse, R51 ;  /* 0x0000000656197223 */ /* 0x0c0fe20000010033 */
[C---:B-1----:R-:W-:Y:S01]  /*9030*/  FFMA.FTZ R20, R86.reuse, R6, R49 ;  /* 0x0000000656147223 */ /* 0x042fe20000010031 */
[----:B--2---:R-:W-:Y:S01]  /*9040*/  FFMA.FTZ R10, R86, R10, R67 ;  /* 0x0000000a560a7223 */ /* 0x004fe20000010043 */
[----:B------:R-:W-:-:S02]  /*9050*/  FSEL R22, R22, -INF , !P3 ;  /* 0xff80000016167808 */ /* 0x000fc40005800000 */
        /* <DEDUP_REMOVED lines=16> */
.L_x_4324:
        /* <DEDUP_REMOVED lines=60> */
.L_x_4325:
        /* <DEDUP_REMOVED lines=33> */
.L_x_4323:
[----:B------:R-:W-:Y:S01]  /*9730*/  FMNMX3.FTZ R6, R103, R139, R101, !PT ;  /* 0x0000008b67067276 */ /* 0x000fe20007810065 */
        /* <DEDUP_REMOVED lines=30> */
[----:B-1----:R-:W-:Y:S02]  /*9920*/  FMNMX.FTZ R81, R25, R6, !PT ;  /* 0x0000000619517209 */ /* 0x002fe40007810000 */
[----:B------:R-:W-:Y:S02]  /*9930*/  FMNMX.FTZ R8, R20, R67, !PT ;  /* 0x0000004314087209 */ /* 0x000fe40007810000 */
[----:B------:R-:W-:Y:S01]  /*9940*/  LOP3.LUT R117, R65, 0x120, R88, 0xf8, !PT ;  /* 0x0000012041757812 */ /* 0x000fe200078ef858 */
[----:B------:R-:W1:Y:S01]  /*9950*/  SHFL.BFLY PT, R6, R81, 0x2, 0x1f ;  /* 0x0c401f0051067f89 */ /* 0x000e6200000e0000 */
[----:B------:R-:W-:Y:S02]  /*9960*/  LOP3.LUT P1, RZ, R84, 0x4, RZ, 0xc0, !PT ;  /* 0x0000000454ff7812 */ /* 0x000fe4000782c0ff */
[----:B------:R-:W-:Y:S01]  /*9970*/  LEA R117, R117, UR6, 0x1 ;  /* 0x0000000675757c11 */ /* 0x000fe2000f8e08ff */
[----:B------:R-:W3:Y:S01]  /*9980*/  SHFL.BFLY PT, R69, R8, 0x2, 0x1f ;  /* 0x0c401f0008457f89 */ /* 0x000ee200000e0000 */
[----:B------:R-:W-:-:S02]  /*9990*/  MOV R122, 0xffffffff ;  /* 0xffffffff007a7802 */ /* 0x000fc40000000f00 */
[----:B------:R-:W-:Y:S02]  /*99a0*/  IADD3 R30, PT, PT, R117, 0x3020, RZ ;  /* 0x00003020751e7810 */ /* 0x000fe40007ffe0ff */
        /* <DEDUP_REMOVED lines=13> */
[--C-:B------:R-:W-:Y:S01]  /*9a80*/  FFMA.FTZ R139, R101, UR4, -R28.reuse ;  /* 0x00000004658b7c23 */ /* 0x100fe2000801081c */
[----:B------:R-:W-:Y:S01]  /*9a90*/  FSEL R24, R24, RZ, P0 ;  /* 0x000000ff18187208 */ /* 0x000fe20000000000 */
[----:B------:R-:W1:Y:S01]  /*9aa0*/  LDSM.16.MT88.4 R100, [R117+0x3000] ;  /* 0x003000007564783b */ /* 0x000e620000004200 */
[--C-:B------:R-:W-:Y:S01]  /*9ab0*/  FFMA.FTZ R52, R105, UR4, -R28.reuse ;  /* 0x0000000469347c23 */ /* 0x100fe2000801081c */
[----:B------:R-:W-:Y:S01]  /*9ac0*/  MUFU.EX2 R54, R54 ;  /* 0x0000003600367308 */ /* 0x000fe20000000800 */
[----:B------:R-:W-:Y:S01]  /*9ad0*/  FFMA.FTZ R34, R51, UR4, -R28 ;  /* 0x0000000433227c23 */ /* 0x000fe2000801081c */
[--C-:B------:R-:W-:Y:S01]  /*9ae0*/  FFMA.FTZ R135, R71, UR4, -R24.reuse ;  /* 0x0000000447877c23 */ /* 0x100fe20008010818 */
[--C-:B------:R-:W-:Y:S01]  /*9af0*/  FFMA.FTZ R14, R107, UR4, -R24.reuse ;  /* 0x000000046b0e7c23 */ /* 0x100fe20008010818 */
[--C-:B------:R-:W-:Y:S01]  /*9b00*/  FFMA.FTZ R133, R11, UR4, -R24.reuse ;  /* 0x000000040b857c23 */ /* 0x100fe20008010818 */
[--C-:B------:R-:W-:Y:S01]  /*9b10*/  FFMA.FTZ R12, R9, UR4, -R24.reuse ;  /* 0x00000004090c7c23 */ /* 0x100fe20008010818 */
[----:B------:R-:W2:Y:S01]  /*9b20*/  MUFU.EX2 R149, R149 ;  /* 0x0000009500957308 */ /* 0x000ea20000000800 */
[----:B------:R-:W3:Y:S01]  /*9b30*/  LDSM.16.MT88.4 R8, [R117+0x3400] ;  /* 0x003400007508783b */ /* 0x000ee20000004200 */
[----:B------:R-:W-:Y:S01]  /*9b40*/  FFMA.FTZ R18, R49, UR4, -R24 ;  /* 0x0000000431127c23 */ /* 0x000fe20008010818 */
[----:B------:R-:W-:Y:S01]  /*9b50*/  FFMA.FTZ R32, R95, UR4, -R28 ;  /* 0x000000045f207c23 */ /* 0x000fe2000801081c */
[----:B------:R-:W-:Y:S01]  /*9b60*/  MUFU.EX2 R139, R139 ;  /* 0x0000008b008b7308 */ /* 0x000fe20000000800 */
[----:B------:R-:W-:Y:S01]  /*9b70*/  FFMA.FTZ R49, R93, UR4, -R24 ;  /* 0x000000045d317c23 */ /* 0x000fe20008010818 */
[----:B------:R-:W-:Y:S01]  /*9b80*/  FFMA.FTZ R51, R97, UR4, -R28 ;  /* 0x0000000461337c23 */ /* 0x000fe2000801081c */
[--C-:B------:R-:W-:Y:S01]  /*9b90*/  FFMA.FTZ R69, R5, UR4, -R24.reuse ;  /* 0x0000000405457c23 */ /* 0x100fe20008010818 */
[----:B------:R-:W4:Y:S01]  /*9ba0*/  MUFU.EX2 R52, R52 ;  /* 0x0000003400347308 */ /* 0x000f220000000800 */
[----:B------:R-:W-:Y:S01]  /*9bb0*/  FFMA.FTZ R16, R7, UR4, -R24 ;  /* 0x0000000407107c23 */ /* 0x000fe20008010818 */
[--C-:B------:R-:W-:Y:S01]  /*9bc0*/  FFMA.FTZ R99, R99, UR4, -R28.reuse ;  /* 0x0000000463637c23 */ /* 0x100fe2000801081c */
        /* <DEDUP_REMOVED lines=22> */
[----:B------:R-:W-:Y:S01]  /*9d30*/  FFMA.FTZ R157, R157, UR4, -R28 ;  /* 0x000000049d9d7c23 */ /* 0x000fe2000801081c */
[----:B------:R-:W-:Y:S01]  /*9d40*/  FFMA.FTZ R155, R155, UR4, -R24 ;  /* 0x000000049b9b7c23 */ /* 0x000fe20008010818 */
[--C-:B------:R-:W-:Y:S01]  /*9d50*/  FFMA.FTZ R68, R145, UR4, -R28.reuse ;  /* 0x0000000491447c23 */ /* 0x100fe2000801081c */
[----:B------:R-:W-:Y:S01]  /*9d60*/  MUFU.EX2 R51, R51 ;  /* 0x0000003300337308 */ /* 0x000fe20000000800 */
[----:B------:R-:W-:Y:S01]  /*9d70*/  FFMA.FTZ R56, R143, UR4, -R28 ;  /* 0x000000048f387c23 */ /* 0x000fe2000801081c */
[----:B----4-:R-:W-:Y:S01]  /*9d80*/  F2FP.BF16.F32.PACK_AB R95, R12, R133 ;  /* 0x000000850c5f723e */ /* 0x010fe200000010ff */
[----:B------:R-:W-:Y:S01]  /*9d90*/  FFMA.FTZ R58, R129, UR4, -R24 ;  /* 0x00000004813a7c23 */ /* 0x000fe20008010818 */
[----:B------:R-:W4:Y:S01]  /*9da0*/  MUFU.EX2 R32, R32 ;  /* 0x0000002000207308 */ /* 0x000f220000000800 */
[--C-:B------:R-:W-:Y:S01]  /*9db0*/  FFMA.FTZ R147, R147, UR4, -R28.reuse ;  /* 0x0000000493937c23 */ /* 0x100fe2000801081c */
[----:B------:R-:W-:Y:S01]  /*9dc0*/  FFMA.FTZ R141, R141, UR4, -R28 ;  /* 0x000000048d8d7c23 */ /* 0x000fe2000801081c */
[----:B------:R-:W-:Y:S01]  /*9dd0*/  FFMA.FTZ R127, R127, UR4, -R24 ;  /* 0x000000047f7f7c23 */ /* 0x000fe20008010818 */
[----:B------:R-:W-:Y:S01]  /*9de0*/  MUFU.EX2 R69, R69 ;  /* 0x0000004500457308 */ /* 0x000fe20000000800 */
[C---:B-1----:R-:W-:Y:S01]  /*9df0*/  HMMA.16816.F32.BF16 R104, R92.reuse, R100, RZ ;  /* 0x000000645c68723c */ /* 0x042fe200000418ff */
[----:B--2---:R-:W-:Y:S01]  /*9e00*/  F2FP.BF16.F32.PACK_AB R4, R34, R71 ;  /* 0x000000472204723e */ /* 0x004fe200000010ff */
[----:B------:R-:W-:Y:S01]  /*9e10*/  FADD.FTZ R14, R135, R14 ;  /* 0x0000000e870e7221 */ /* 0x000fe20000010000 */
[----:B------:R-:W1:Y:S01]  /*9e20*/  MUFU.EX2 R18, R18 ;  /* 0x0000001200127308 */ /* 0x000e620000000800 */
[----:B------:R-:W-:Y:S01]  /*9e30*/  FFMA.FTZ R72, R13, UR4, -R24 ;  /* 0x000000040d487c23 */ /* 0x000fe20008010818 */
[----:B------:R-:W-:Y:S01]  /*9e40*/  FFMA.FTZ R70, R59, UR4, -R28 ;  /* 0x000000043b467c23 */ /* 0x000fe2000801081c */
[----:B------:R-:W-:Y:S01]  /*9e50*/  FADD.FTZ R133, R133, R14 ;  /* 0x0000000e85857221 */ /* 0x000fe20000010000 */
[----:B------:R-:W-:Y:S01]  /*9e60*/  MUFU.EX2 R49, R49 ;  /* 0x0000003100317308 */ /* 0x000fe20000000800 */
[----:B------:R-:W-:Y:S01]  /*9e70*/  HMMA.16816.F32.BF16 R100, R92, R102, RZ ;  /* 0x000000665c64723c */ /* 0x000fe200000418ff */
[----:B----4-:R-:W-:Y:S01]  /*9e80*/  F2FP.BF16.F32.PACK_AB R6, R32, R51 ;  /* 0x000000332006723e */ /* 0x010fe200000010ff */
[----:B------:R-:W-:Y:S01]  /*9e90*/  FADD.FTZ R12, R12, R133 ;  /* 0x000000850c0c7221 */ /* 0x000fe20000010000 */
[----:B------:R-:W2:Y:S01]  /*9ea0*/  MUFU.EX2 R16, R16 ;  /* 0x0000001000107308 */ /* 0x000ea20000000800 */
[----:B------:R-:W-:Y:S01]  /*9eb0*/  FFMA.FTZ R53, R53, UR4, -R28 ;  /* 0x0000000435357c23 */ /* 0x000fe2000801081c */
[--C-:B------:R-:W-:Y:S01]  /*9ec0*/  FFMA.FTZ R59, R47, UR4, -R24.reuse ;  /* 0x000000042f3b7c23 */ /* 0x100fe20008010818 */
[--C-:B------:R-:W-:Y:S01]  /*9ed0*/  FFMA.FTZ R47, R45, UR4, -R24.reuse ;  /* 0x000000042d2f7c23 */ /* 0x100fe20008010818 */
[----:B------:R4:W-:Y:S01]  /*9ee0*/  MUFU.EX2 R79, R36 ;  /* 0x00000024004f7308 */ /* 0x0009e20000000800 */
[----:B------:R-:W-:Y:S01]  /*9ef0*/  FFMA.FTZ R78, R31, UR4, -R24 ;  /* 0x000000041f4e7c23 */ /* 0x000fe20008010818 */
[C---:B-1----:R-:W-:Y:S01]  /*9f00*/  F2FP.BF16.F32.PACK_AB R5, R18.reuse, R69 ;  /* 0x000000451205723e */ /* 0x042fe200000010ff */
[----:B------:R-:W-:Y:S01]  /*9f10*/  FADD.FTZ R69, R69, R12 ;  /* 0x0000000c45457221 */ /* 0x000fe20000010000 */
[----:B------:R-:W1:Y:S01]  /*9f20*/  MUFU.EX2 R42, R42 ;  /* 0x0000002a002a7308 */ /* 0x000e620000000800 */
[--C-:B------:R-:W-:Y:S01]  /*9f30*/  FFMA.FTZ R31, R19, UR4, -R24.reuse ;  /* 0x00000004131f7c23 */ /* 0x100fe20008010818 */
[----:B------:R-:W-:Y:S01]  /*9f40*/  FFMA.FTZ R76, R17, UR4, -R24 ;  /* 0x00000004114c7c23 */ /* 0x000fe20008010818 */
[----:B------:R-:W-:Y:S01]  /*9f50*/  FADD.FTZ R18, R18, R69 ;  /* 0x0000004512127221 */ /* 0x000fe20000010000 */
[----:B------:R-:W-:Y:S01]  /*9f60*/  MUFU.EX2 R77, R165 ;  /* 0x000000a5004d7308 */ /* 0x000fe20000000800 */
[----:B------:R-:W-:Y:S01]  /*9f70*/  FFMA.FTZ R74, R41, UR4, -R28 ;  /* 0x00000004294a7c23 */ /* 0x000fe2000801081c */
[C---:B--2---:R-:W-:Y:S01]  /*9f80*/  F2FP.BF16.F32.PACK_AB R7, R16.reuse, R49 ;  /* 0x000000311007723e */ /* 0x044fe200000010ff */
[----:B------:R-:W-:Y:S01]  /*9f90*/  FADD.FTZ R49, R49, R18 ;  /* 0x0000001231317221 */ /* 0x000fe20000010000 */
[----:B------:R-:W-:Y:S01]  /*9fa0*/  MUFU.EX2 R38, R38 ;  /* 0x0000002600267308 */ /* 0x000fe20000000800 */
[----:B------:R-:W-:Y:S01]  /*9fb0*/  FFMA.FTZ R43, R43, UR4, -R28 ;  /* 0x000000042b2b7c23 */ /* 0x000fe2000801081c */
[----:B----4-:R-:W-:Y:S01]  /*9fc0*/  FFMA.FTZ R36, R73, UR4, -R24 ;  /* 0x0000000449247c23 */ /* 0x010fe20008010818 */
[----:B------:R-:W-:Y:S01]  /*9fd0*/  FADD.FTZ R16, R16, R49 ;  /* 0x0000003110107221 */ /* 0x000fe20000010000 */
[----:B------:R-:W-:Y:S01]  /*9fe0*/  MUFU.EX2 R75, R163 ;  /* 0x000000a3004b7308 */ /* 0x000fe20000000800 */
[----:B---3--:R-:W-:Y:S01]  /*9ff0*/  HMMA.16816.F32.BF16 R104, R4, R8, R104 ;  /* 0x000000080468723c */ /* 0x008fe20000041868 */
[----:B------:R-:W-:Y:S01]  /*a000*/  IADD3 R8, PT, PT, R117, 0x3000, RZ ;  /* 0x0000300075087810 */ /* 0x000fe20007ffe0ff */
[----:B------:R-:W-:Y:S01]  /*a010*/  FFMA.FTZ R29, R29, UR4, -R28 ;  /* 0x000000041d1d7c23 */ /* 0x000fe2000801081c */
[----:B------:R-:W2:Y:S01]  /*a020*/  MUFU.EX2 R40, R40 ;  /* 0x0000002800287308 */ /* 0x000ea20000000800 */
[----:B------:R-:W-:Y:S01]  /*a030*/  FFMA.FTZ R23, R23, UR4, -R24 ;  /* 0x0000000417177c23 */ /* 0x000fe20008010818 */
[----:B------:R-:W-:-:S02]  /*a040*/  @P1 IADD3 R30, PT, PT, R8, -0x20, RZ ;  /* 0xffffffe0081e1810 */ /* 0x000fc40007ffe0ff */
[----:B------:R-:W-:Y:S01]  /*a050*/  MUFU.EX2 R73, R161 ;  /* 0x000000a100497308 */ /* 0x000fe20000000800 */
[----:B------:R-:W-:Y:S02]  /*a060*/  HMMA.16816.F32.BF16 R100, R4, R10, R100 ;  /* 0x0000000a0464723c */ /* 0x000fe40000041864 */
        /* <DEDUP_REMOVED lines=30> */
[----:B--2---:R-:W-:Y:S01]  /*a250*/  F2FP.BF16.F32.PACK_AB R5, R40, R75 ;  /* 0x0000004b2805723e */ /* 0x004fe200000010ff */
[----:B------:R-:W-:Y:S01]  /*a260*/  FADD.FTZ R75, R75, R16 ;  /* 0x000000104b4b7221 */ /* 0x000fe20000010000 */
[----:B------:R-:W-:Y:S02]  /*a270*/  F2FP.BF16.F32.PACK_AB R6, R38, R77 ;  /* 0x0000004d2606723e */ /* 0x000fe400000010ff */
[----:B----4-:R-:W-:Y:S01]  /*a280*/  F2FP.BF16.F32.PACK_AB R7, R36, R73 ;  /* 0x000000492407723e */ /* 0x010fe200000010ff */
[----:B------:R-:W-:-:S04]  /*a290*/  FADD.FTZ R40, R40, R75 ;  /* 0x0000004b28287221 */ /* 0x000fc80000010000 */
[----:B------:R-:W-:-:S04]  /*a2a0*/  FADD.FTZ R73, R73, R40 ;  /* 0x0000002849497221 */ /* 0x000fc80000010000 */
[----:B------:R-:W-:Y:S01]  /*a2b0*/  FADD.FTZ R36, R36, R73 ;  /* 0x0000004924247221 */ /* 0x000fe20000010000 */
[C---:B-1----:R-:W-:Y:S08]  /*a2c0*/  HMMA.16816.F32.BF16 R104, R4.reuse, R8, R104 ;  /* 0x000000080468723c */ /* 0x042ff00000041868 */
[C---:B------:R-:W-:Y:S01]  /*a2d0*/  HMMA.16816.F32.BF16 R100, R4.reuse, R10, R100 ;  /* 0x0000000a0464723c */ /* 0x040fe20000041864 */
[----:B------:R-:W1:Y:S07]  /*a2e0*/  LDSM.16.MT88.4 R8, [R30+0x800] ;  /* 0x000800001e08783b */ /* 0x000e6e0000004200 */
[C---:B-1----:R-:W-:Y:S08]  /*a2f0*/  HMMA.16816.F32.BF16 R96, R4.reuse, R8, R96 ;  /* 0x000000080460723c */ /* 0x042ff00000041860 */
[----:B------:R-:W-:Y:S01]  /*a300*/  HMMA.16816.F32.BF16 R92, R4, R10, R92 ;  /* 0x0000000a045c723c */ /* 0x000fe2000004185c */
[----:B------:R-:W1:Y:S01]  /*a310*/  LDSM.16.MT88.4 R8, [R117+0x3c00] ;  /* 0x003c00007508783b */ /* 0x000e620000004200 */
[----:B-----5:R-:W-:-:S02]  /*a320*/  F2FP.BF16.F32.PACK_AB R4, R50, R137 ;  /* 0x000000893204723e */ /* 0x020fc400000010ff */
[----:B------:R-:W-:Y:S01]  /*a330*/  F2FP.BF16.F32.PACK_AB R5, R46, R87 ;  /* 0x000000572e05723e */ /* 0x000fe200000010ff */
[----:B------:R-:W-:Y:S01]  /*a340*/  FADD.FTZ R87, R87, R36 ;  /* 0x0000002457577221 */ /* 0x000fe20000010000 */
[----:B------:R-:W-:Y:S01]  /*a350*/  F2FP.BF16.F32.PACK_AB R6, R48, R83 ;  /* 0x000000533006723e */ /* 0x000fe200000010ff */
[----:B------:R-:W-:Y:S01]  /*a360*/  FFMA.FTZ R36, R22, UR4, -R24 ;  /* 0x0000000416247c23 */ /* 0x000fe20008010818 */
[----:B------:R-:W-:Y:S01]  /*a370*/  F2FP.BF16.F32.PACK_AB R7, R44, R81 ;  /* 0x000000512c07723e */ /* 0x000fe200000010ff */
[----:B------:R-:W-:Y:S01]  /*a380*/  FADD.FTZ R46, R46, R87 ;  /* 0x000000572e2e7221 */ /* 0x000fe20000010000 */
[----:B------:R-:W-:Y:S03]  /*a390*/  MUFU.EX2 R22, R23 ;  /* 0x0000001700167308 */ /* 0x000fe60000000800 */
        /* <DEDUP_REMOVED lines=11> */
[----:B------:R-:W-:Y:S01]  /*a450*/  MUFU.EX2 R121, R127 ;  /* 0x0000007f00797308 */ /* 0x000fe20000000800 */
[----:B------:R-:W-:Y:S01]  /*a460*/  FADD.FTZ R139, R139, R4 ;  /* 0x000000048b8b7221 */ /* 0x000fe20000010000 */
[----:B---3--:R-:W-:-:S02]  /*a470*/  F2FP.BF16.F32.PACK_AB R4, R68, R145 ;  /* 0x000000914404723e */ /* 0x008fc400000010ff */
[----:B------:R-:W2:Y:S01]  /*a480*/  MUFU.EX2 R131, R141 ;  /* 0x0000008d00837308 */ /* 0x000ea20000000800 */
[----:B------:R-:W-:Y:S01]  /*a490*/  FADD.FTZ R14, R52, R139 ;  /* 0x0000008b340e7221 */ /* 0x000fe20000010000 */
[----:B------:R-:W-:Y:S02]  /*a4a0*/  FFMA.FTZ R52, R55, UR4, -R28 ;  /* 0x0000000437347c23 */ /* 0x000fe4000801081c */
[----:B------:R-:W3:Y:S01]  /*a4b0*/  MUFU.EX2 R129, R5 ;  /* 0x0000000500817308 */ /* 0x000ee20000000800 */
[----:B------:R-:W-:-:S03]  /*a4c0*/  FADD.FTZ R71, R71, R14 ;  /* 0x0000000e47477221 */ /* 0x000fc60000010000 */
[----:B------:R-:W4:Y:S04]  /*a4d0*/  MUFU.EX2 R54, R54 ;  /* 0x0000003600367308 */ /* 0x000f280000000800 */
[----:B------:R-:W5:Y:S01]  /*a4e0*/  MUFU.EX2 R52, R52 ;  /* 0x0000003400347308 */ /* 0x000f620000000800 */
[----:B--2---:R-:W-:Y:S02]  /*a4f0*/  F2FP.BF16.F32.PACK_AB R6, R131, R56 ;  /* 0x000000388306723e */ /* 0x004fe400000010ff */
[----:B---3--:R-:W-:Y:S01]  /*a500*/  F2FP.BF16.F32.PACK_AB R5, R58, R129 ;  /* 0x000000813a05723e */ /* 0x008fe200000010ff */
[----:B------:R-:W-:Y:S01]  /*a510*/  FADD.FTZ R129, R129, R44 ;  /* 0x0000002c81817221 */ /* 0x000fe20000010000 */
[----:B----4-:R-:W-:-:S03]  /*a520*/  F2FP.BF16.F32.PACK_AB R7, R54, R121 ;  /* 0x000000793607723e */ /* 0x010fc600000010ff */
        /* <DEDUP_REMOVED lines=12> */
[----:B------:R-:W2:Y:S01]  /*a5f0*/  LDSM.16.MT88.4 R12, [R30+0x1400] ;  /* 0x001400001e0c783b */ /* 0x000ea20000004200 */
[----:B------:R3:W4:Y:S04]  /*a600*/  MUFU.EX2 R55, R4 ;  /* 0x0000000400377308 */ /* 0x0007280000000800 */
[----:B------:R-:W5:Y:S01]  /*a610*/  MUFU.EX2 R57, R57 ;  /* 0x0000003900397308 */ /* 0x000f620000000800 */
[----:B---3--:R-:W-:-:S03]  /*a620*/  FADD.FTZ R4, R34, R71 ;  /* 0x0000004722047221 */ /* 0x008fc60000010000 */
[----:B------:R-:W3:Y:S01]  /*a630*/  MUFU.EX2 R34, R47 ;  /* 0x0000002f00227308 */ /* 0x000ee20000000800 */
[----:B------:R-:W-:Y:S01]  /*a640*/  FADD.FTZ R51, R51, R4 ;  /* 0x0000000433337221 */ /* 0x000fe20000010000 */
[----:B----4-:R-:W-:Y:S02]  /*a650*/  F2FP.BF16.F32.PACK_AB R4, R55, R70 ;  /* 0x000000463704723e */ /* 0x010fe400000010ff */
[----:B-----5:R-:W-:Y:S01]  /*a660*/  F2FP.BF16.F32.PACK_AB R5, R72, R57 ;  /* 0x000000394805723e */ /* 0x020fe200000010ff */
[----:B------:R-:W-:Y:S01]  /*a670*/  FADD.FTZ R18, R32, R51 ;  /* 0x0000003320127221 */ /* 0x000fe20000010000 */
[----:B------:R-:W-:Y:S01]  /*a680*/  FFMA.FTZ R32, R39, UR4, -R28 ;  /* 0x0000000427207c23 */ /* 0x000fe2000801081c */
[----:B------:R-:W-:Y:S02]  /*a690*/  FADD.FTZ R57, R57, R54 ;  /* 0x0000003639397221 */ /* 0x000fe40000010000 */
[----:B------:R-:W-:Y:S02]  /*a6a0*/  FADD.FTZ R79, R79, R18 ;  /* 0x000000124f4f7221 */ /* 0x000fe40000010000 */
[----:B------:R-:W4:Y:S01]  /*a6b0*/  LDSM.16.MT88.4 R16, [R30+0x1800] ;  /* 0x001800001e10783b */ /* 0x000f220000004200 */
[----:B------:R-:W-:Y:S01]  /*a6c0*/  MUFU.EX2 R32, R32 ;  /* 0x0000002000207308 */ /* 0x000fe20000000800 */
[----:B---3--:R-:W-:Y:S01]  /*a6d0*/  F2FP.BF16.F32.PACK_AB R7, R34, R45 ;  /* 0x0000002d2207723e */ /* 0x008fe200000010ff */
        /* <DEDUP_REMOVED lines=8> */
[----:B------:R-:W-:Y:S01]  /*a760*/  FFMA.FTZ R38, R21, UR4, -R24 ;  /* 0x0000000415267c23 */ /* 0x000fe20008010818 */
[C---:B------:R-:W-:Y:S01]  /*a770*/  HMMA.16816.F32.BF16 R100, R4.reuse, R10, R100 ;  /* 0x0000000a0464723c */ /* 0x040fe20000041864 */
[----:B------:R-:W1:Y:S01]  /*a780*/  LDSM.16.MT88.4 R8, [R117+0x4800] ;  /* 0x004800007508783b */ /* 0x000e620000004200 */
[----:B------:R-:W-:Y:S01]  /*a790*/  FADD.FTZ R50, R50, R137 ;  /* 0x0000008932327221 */ /* 0x000fe20000010000 */
[----:B------:R-:W-:Y:S03]  /*a7a0*/  MUFU.EX2 R21, R36 ;  /* 0x0000002400157308 */ /* 0x000fe60000000800 */
[----:B------:R-:W-:Y:S02]  /*a7b0*/  FADD.FTZ R83, R83, R50 ;  /* 0x0000003253537221 */ /* 0x000fe40000010000 */
[C---:B--2---:R-:W-:Y:S01]  /*a7c0*/  HMMA.16816.F32.BF16 R96, R4.reuse, R12, R96 ;  /* 0x0000000c0460723c */ /* 0x044fe20000041860 */
[----:B------:R-:W-:Y:S01]  /*a7d0*/  FFMA.FTZ R12, R35, UR4, -R28 ;  /* 0x00000004230c7c23 */ /* 0x000fe2000801081c */
[--C-:B------:R-:W-:Y:S01]  /*a7e0*/  FFMA.FTZ R35, R33, UR4, -R24.reuse ;  /* 0x0000000421237c23 */ /* 0x100fe20008010818 */
[----:B------:R-:W-:Y:S01]  /*a7f0*/  FADD.FTZ R48, R48, R83 ;  /* 0x0000005330307221 */ /* 0x000fe20000010000 */
[----:B------:R-:W-:Y:S01]  /*a800*/  FFMA.FTZ R24, R20, UR4, -R24 ;  /* 0x0000000414187c23 */ /* 0x000fe20008010818 */
[----:B------:R2:W3:Y:S03]  /*a810*/  MUFU.EX2 R33, R12 ;  /* 0x0000000c00217308 */ /* 0x0004e60000000800 */
[----:B------:R-:W-:Y:S01]  /*a820*/  HMMA.16816.F32.BF16 R92, R4, R14, R92 ;  /* 0x0000000e045c723c */ /* 0x000fe2000004185c */
[----:B------:R-:W5:Y:S01]  /*a830*/  MUFU.EX2 R35, R35 ;  /* 0x0000002300237308 */ /* 0x000f620000000800 */
[----:B------:R-:W-:-:S02]  /*a840*/  F2FP.BF16.F32.PACK_AB R4, R74, R41 ;  /* 0x000000294a04723e */ /* 0x000fc400000010ff */
[----:B------:R-:W-:Y:S01]  /*a850*/  F2FP.BF16.F32.PACK_AB R7, R76, R31 ;  /* 0x0000001f4c07723e */ /* 0x000fe200000010ff */
[----:B------:R-:W-:Y:S01]  /*a860*/  MUFU.EX2 R20, R38 ;  /* 0x0000002600147308 */ /* 0x000fe20000000800 */
[----:B--2---:R-:W2:Y:S01]  /*a870*/  LDSM.16.MT88.4 R12, [R117+0x4c00] ;  /* 0x004c0000750c783b */ /* 0x004ea20000004200 */
[----:B---3--:R-:W-:Y:S02]  /*a880*/  F2FP.BF16.F32.PACK_AB R6, R33, R32 ;  /* 0x000000202106723e */ /* 0x008fe400000010ff */
[----:B-----5:R-:W-:Y:S01]  /*a890*/  F2FP.BF16.F32.PACK_AB R5, R78, R35 ;  /* 0x000000234e05723e */ /* 0x020fe200000010ff */
[----:B------:R-:W-:-:S04]  /*a8a0*/  FADD.FTZ R35, R35, R34 ;  /* 0x0000002223237221 */ /* 0x000fc80000010000 */
[----:B------:R-:W-:Y:S02]  /*a8b0*/  FADD.FTZ R78, R78, R35 ;  /* 0x000000234e4e7221 */ /* 0x000fe40000010000 */
[C---:B----4-:R-:W-:Y:S01]  /*a8c0*/  HMMA.16816.F32.BF16 R96, R4.reuse, R16, R96 ;  /* 0x000000100460723c */ /* 0x050fe20000041860 */
[----:B------:R-:W3:Y:S07]  /*a8d0*/  MUFU.EX2 R17, R24 ;  /* 0x0000001800117308 */ /* 0x000eee0000000800 */
[C---:B-1----:R-:W-:Y:S01]  /*a8e0*/  HMMA.16816.F32.BF16 R104, R4.reuse, R8, R104 ;  /* 0x000000080468723c */ /* 0x042fe20000041868 */
[--C-:B------:R-:W-:Y:S01]  /*a8f0*/  FFMA.FTZ R8, R27, UR4, -R28.reuse ;  /* 0x000000041b087c23 */ /* 0x100fe2000801081c */
[--C-:B------:R-:W-:Y:S01]  /*a900*/  FFMA.FTZ R27, R26, UR4, -R28.reuse ;  /* 0x000000041a1b7c23 */ /* 0x100fe2000801081c */
[----:B------:R-:W-:Y:S01]  /*a910*/  FFMA.FTZ R28, R25, UR4, -R28 ;  /* 0x00000004191c7c23 */ /* 0x000fe2000801081c */
[----:B------:R1:W-:Y:S04]  /*a920*/  MUFU.EX2 R26, R29 ;  /* 0x0000001d001a7308 */ /* 0x0003e80000000800 */
[----:B------:R4:W5:Y:S01]  /*a930*/  MUFU.EX2 R25, R8 ;  /* 0x0000000800197308 */ /* 0x0009620000000800 */
[C---:B------:R-:W-:Y:S03]  /*a940*/  HMMA.16816.F32.BF16 R100, R4.reuse, R10, R100 ;  /* 0x0000000a0464723c */ /* 0x040fe60000041864 */
[----:B------:R-:W-:Y:S04]  /*a950*/  MUFU.EX2 R27, R27 ;  /* 0x0000001b001b7308 */ /* 0x000fe80000000800 */
[----:B------:R-:W2:Y:S01]  /*a960*/  MUFU.EX2 R28, R28 ;  /* 0x0000001c001c7308 */ /* 0x000ea20000000800 */
[----:B------:R-:W-:Y:S01]  /*a970*/  HMMA.16816.F32.BF16 R92, R4, R18, R92 ;  /* 0x00000012045c723c */ /* 0x000fe2000004185c */
[----:B-1----:R-:W-:Y:S01]  /*a980*/  FADD.FTZ R29, R145, R48 ;  /* 0x00000030911d7221 */ /* 0x002fe20000010000 */
[----:B------:R-:W-:-:S02]  /*a990*/  F2FP.BF16.F32.PACK_AB R5, R21, R22 ;  /* 0x000000161505723e */ /* 0x000fc400000010ff */
[----:B---3--:R-:W-:Y:S01]  /*a9a0*/  F2FP.BF16.F32.PACK_AB R7, R17, R20 ;  /* 0x000000141107723e */ /* 0x008fe200000010ff */
[----:B----4-:R-:W1:Y:S01]  /*a9b0*/  LDSM.16.MT88.4 R8, [R30+0x1c00] ;  /* 0x001c00001e08783b */ /* 0x010e620000004200 */
[----:B------:R-:W-:Y:S01]  /*a9c0*/  FADD.FTZ R29, R68, R29 ;  /* 0x0000001d441d7221 */ /* 0x000fe20000010000 */
[----:B-----5:R-:W-:-:S03]  /*a9d0*/  F2FP.BF16.F32.PACK_AB R4, R25, R26 ;  /* 0x0000001a1904723e */ /* 0x020fc600000010ff */
[----:B------:R-:W-:Y:S01]  /*a9e0*/  FADD.FTZ R56, R56, R29 ;  /* 0x0000001d38387221 */ /* 0x000fe20000010000 */
[----:B--2---:R-:W-:-:S03]  /*a9f0*/  F2FP.BF16.F32.PACK_AB R6, R28, R27 ;  /* 0x0000001b1c06723e */ /* 0x004fc600000010ff */
[----:B------:R-:W-:-:S04]  /*aa00*/  FADD.FTZ R131, R131, R56 ;  /* 0x0000003883837221 */ /* 0x000fc80000010000 */
[----:B------:R-:W-:Y:S01]  /*aa10*/  FADD.FTZ R70, R70, R131 ;  /* 0x0000008346467221 */ /* 0x000fe20000010000 */
[----:B------:R-:W-:Y:S03]  /*aa20*/  HMMA.16816.F32.BF16 R104, R4, R12, R104 ;  /* 0x0000000c0468723c */ /* 0x000fe60000041868 */
[----:B------:R-:W-:-:S04]  /*aa30*/  FADD.FTZ R55, R55, R70 ;  /* 0x0000004637377221 */ /* 0x000fc80000010000 */
[----:B------:R-:W-:Y:S01]  /*aa40*/  FADD.FTZ R12, R52, R55 ;  /* 0x00000037340c7221 */ /* 0x000fe20000010000 */
[----:B------:R-:W-:Y:S03]  /*aa50*/  HMMA.16816.F32.BF16 R100, R4, R14, R100 ;  /* 0x0000000e0464723c */ /* 0x000fe60000041864 */
        /* <DEDUP_REMOVED lines=84> */
.L_x_4327:
[----:B------:R-:W-:Y:S01]  /*afa0*/  UMOV UR4, URZ ;  /* 0x000000ff00047c82 */ /* 0x000fe20008000000 */
[----:B------:R-:W-:Y:S01]  /*afb0*/  IMAD.SHL.U32 R60, R60, 0x80, RZ ;  /* 0x000000803c3c7824 */ /* 0x000fe200078e00ff */
[----:B------:R-:W-:-:S05]  /*afc0*/  IADD3 R4, P0, PT, RZ, -UR4, RZ ;  /* 0x80000004ff047c10 */ /* 0x000fca000ff1e0ff */
[----:B------:R-:W-:-:S05]  /*afd0*/  IMAD.X R60, RZ, RZ, ~R60, P0 ;  /* 0x000000ffff3c7224 */ /* 0x000fca00000e0e3c */
[----:B------:R-:W-:-:S04]  /*afe0*/  SHF.R.S64 R5, R4, 0x1f, R60 ;  /* 0x0000001f04057819 */ /* 0x000fc8000000103c */
[----:B------:R-:W-:-:S04]  /*aff0*/  IADD3 R112, P0, PT, R5, R112, RZ ;  /* 0x0000007005707210 */ /* 0x000fc80007f1e0ff */
[----:B------:R-:W-:-:S09]  /*b000*/  LEA.HI.X.SX32 R113, R60, R113, 0x1, P0 ;  /* 0x000000713c717211 */ /* 0x000fd200000f0eff */
.L_x_4328:
        /* <DEDUP_REMOVED lines=8> */
[----:B-1----:R-:W-:Y:S01]  /*b090*/  ISETP.GE.AND P2, PT, R128, UR4, PT ;  /* 0x0000000480007c0c */ /* 0x002fe2000bf46270 */
[----:B------:R-:W1:Y:S03]  /*b0a0*/  LDCU UR4, c[0x0][0x50c] ;  /* 0x0000a180ff0477ac */ /* 0x000e660008000800 */
        /* <DEDUP_REMOVED lines=25> */
[----:B------:R-:W-:Y:S04]  /*b240*/  LDSM.16.M88.4 R132, [R132] ;  /* 0x000000008484783b */ /* 0x000fe80000000200 */
[----:B------:R-:W-:Y:S04]  /*b250*/  LDSM.16.M88.4 R24, [R90+0x1000] ;  /* 0x001000005a18783b */ /* 0x000fe80000000200 */
[----:B------:R-:W-:Y:S04]  /*b260*/  LDSM.16.M88.4 R20, [R61+0x1c00] ;  /* 0x001c00003d14783b */ /* 0x000fe80000000200 */
[----:B------:R-:W4:Y:S04]  /*b270*/  LDSM.16.M88.4 R36, [R61+0x1400] ;  /* 0x001400003d24783b */ /* 0x000f280000000200 */
[----:B--2---:R-:W2:Y:S04]  /*b280*/  LDSM.16.M88.4 R8, [R90+0x1c00] ;  /* 0x001c00005a08783b */ /* 0x004ea80000000200 */
        /* <DEDUP_REMOVED lines=10> */
[----:B----4-:R-:W-:Y:S03]  /*b330*/  HMMA.16816.F32.BF16 R40, R52, R36, RZ ;  /* 0x000000243428723c */ /* 0x010fe600000418ff */
[----:B------:R4:W3:Y:S04]  /*b340*/  LDSM.16.M88.4 R80, [R61+0x2c00] ;  /* 0x002c00003d50783b */ /* 0x0008e80000000200 */
        /* <DEDUP_REMOVED lines=9> */
[----:B----4-:R-:W1:Y:S02]  /*b3e0*/  MUFU.TANH R61, R48 ;  /* 0x00000030003d7308 */ /* 0x010e640000002400 */
[----:B------:R-:W-:Y:S01]  /*b3f0*/  FMUL.FTZ R45, R45, UR4 ;  /* 0x000000042d2d7c20 */ /* 0x000fe20008410000 */
[----:B------:R-:W-:Y:S01]  /*b400*/  FMUL.FTZ R44, R44, UR4 ;  /* 0x000000042c2c7c20 */ /* 0x000fe20008410000 */
[----:B------:R-:W-:Y:S01]  /*b410*/  FMUL.FTZ R46, R46, UR4 ;  /* 0x000000042e2e7c20 */ /* 0x000fe20008410000 */
[----:B------:R-:W-:Y:S02]  /*b420*/  FMUL.FTZ R91, R47, UR4 ;  /* 0x000000042f5b7c20 */ /* 0x000fe40008410000 */
[----:B------:R-:W-:Y:S01]  /*b430*/  HMMA.16816.F32.BF16 R36, R52, R38, RZ ;  /* 0x000000263424723c */ /* 0x000fe200000418ff */
[----:B------:R4:W-:Y:S07]  /*b440*/  MUFU.TANH R129, R45 ;  /* 0x0000002d00817308 */ /* 0x0009ee0000002400 */
[C---:B--2---:R-:W-:Y:S01]  /*b450*/  HMMA.16816.F32.BF16 R24, R132.reuse, R8, R24 ;  /* 0x000000088418723c */ /* 0x044fe20000041818 */
[----:B------:R-:W-:Y:S07]  /*b460*/  MUFU.TANH R131, R44 ;  /* 0x0000002c00837308 */ /* 0x000fee0000002400 */
[----:B------:R-:W-:Y:S01]  /*b470*/  HMMA.16816.F32.BF16 R20, R132, R10, R20 ;  /* 0x0000000a8414723c */ /* 0x000fe20000041814 */
[----:B------:R-:W-:Y:S07]  /*b480*/  MUFU.TANH R91, R91 ;  /* 0x0000005b005b7308 */ /* 0x000fee0000002400 */
        /* <DEDUP_REMOVED lines=10> */
[----:B------:R-:W-:Y:S01]  /*b530*/  HMMA.16816.F32.BF16 R32, R52, R28, RZ ;  /* 0x0000001c3420723c */ /* 0x000fe200000418ff */
[----:B------:R-:W-:Y:S07]  /*b540*/  MUFU.TANH R149, R20 ;  /* 0x0000001400957308 */ /* 0x000fee0000002400 */
[C---:B------:R-:W-:Y:S01]  /*b550*/  HMMA.16816.F32.BF16 R40, R132.reuse, R16, R40 ;  /* 0x000000108428723c */ /* 0x040fe20000041828 */
[----:B------:R-:W-:Y:S07]  /*b560*/  MUFU.TANH R151, R151 ;  /* 0x0000009700977308 */ /* 0x000fee0000002400 */
[----:B------:R-:W-:Y:S01]  /*b570*/  HMMA.16816.F32.BF16 R36, R132, R18, R36 ;  /* 0x000000128424723c */ /* 0x000fe20000041824 */
[----:B------:R-:W-:Y:S07]  /*b580*/  MUFU.TANH R141, R27 ;  /* 0x0000001b008d7308 */ /* 0x000fee0000002400 */
[----:B------:R-:W-:Y:S01]  /*b590*/  HMMA.16816.F32.BF16 R28, R52, R30, RZ ;  /* 0x0000001e341c723c */ /* 0x000fe200000418ff */
[----:B------:R-:W-:Y:S02]  /*b5a0*/  MUFU.TANH R145, R23 ;  /* 0x0000001700917308 */ /* 0x000fe40000002400 */
[----:B------:R-:W-:Y:S01]  /*b5b0*/  FMUL.FTZ R43, R43, UR4 ;  /* 0x000000042b2b7c20 */ /* 0x000fe20008410000 */
[----:B------:R-:W-:Y:S01]  /*b5c0*/  FMUL.FTZ R41, R41, UR4 ;  /* 0x0000000429297c20 */ /* 0x000fe20008410000 */
[----:B------:R-:W-:Y:S01]  /*b5d0*/  FMUL.FTZ R40, R40, UR4 ;  /* 0x0000000428287c20 */ /* 0x000fe20008410000 */
[----:B------:R-:W-:-:S02]  /*b5e0*/  FMUL.FTZ R42, R42, UR4 ;  /* 0x000000042a2a7c20 */ /* 0x000fc40008410000 */
[----:B------:R-:W-:Y:S01]  /*b5f0*/  HMMA.16816.F32.BF16 R16, R52, R12, RZ ;  /* 0x0000000c3410723c */ /* 0x000fe200000418ff */
[----:B------:R2:W-:Y:S02]  /*b600*/  MUFU.TANH R159, R43 ;  /* 0x0000002b009f7308 */ /* 0x0005e40000002400 */
[----:B----4-:R-:W-:Y:S01]  /*b610*/  FMUL.FTZ R45, R36, UR4 ;  /* 0x00000004242d7c20 */ /* 0x010fe20008410000 */
[----:B------:R-:W-:-:S04]  /*b620*/  FMUL.FTZ R39, R39, UR4 ;  /* 0x0000000427277c20 */ /* 0x000fc80008410000 */
[----:B------:R-:W-:Y:S01]  /*b630*/  HMMA.16816.F32.BF16 R12, R52, R14, RZ ;  /* 0x0000000e340c723c */ /* 0x000fe200000418ff */
[----:B------:R-:W-:Y:S07]  /*b640*/  MUFU.TANH R127, R39 ;  /* 0x00000027007f7308 */ /* 0x000fee0000002400 */
[C---:B---3--:R-:W-:Y:S01]  /*b650*/  HMMA.16816.F32.BF16 R8, R132.reuse, R76, R8 ;  /* 0x0000004c8408723c */ /* 0x048fe20000041808 */
[----:B------:R-:W-:Y:S07]  /*b660*/  MUFU.TANH R143, R22 ;  /* 0x00000016008f7308 */ /* 0x000fee0000002400 */
[C---:B------:R-:W-:Y:S01]  /*b670*/  HMMA.16816.F32.BF16 R4, R132.reuse, R78, R4 ;  /* 0x0000004e8404723c */ /* 0x040fe20000041804 */
[----:B------:R-:W3:Y:S01]  /*b680*/  LDSM.16.M88.4 R76, [R90+0x2c00] ;  /* 0x002c00005a4c783b */ /* 0x000ee20000000200 */
[----:B------:R-:W-:Y:S06]  /*b690*/  MUFU.TANH R47, R40 ;  /* 0x00000028002f7308 */ /* 0x000fec0000002400 */
[----:B------:R-:W-:Y:S02]  /*b6a0*/  HMMA.16816.F32.BF16 R32, R132, R72, R32 ;  /* 0x000000488420723c */ /* 0x000fe40000041820 */
[----:B------:R-:W-:Y:S01]  /*b6b0*/  MUFU.TANH R121, R42 ;  /* 0x0000002a00797308 */ /* 0x000fe20000002400 */
[----:B------:R-:W-:Y:S01]  /*b6c0*/  FMUL.FTZ R9, R9, UR4 ;  /* 0x0000000409097c20 */ /* 0x000fe20008410000 */
[----:B------:R-:W-:-:S04]  /*b6d0*/  FMUL.FTZ R11, R11, UR4 ;  /* 0x000000040b0b7c20 */ /* 0x000fc80008410000 */
[C---:B------:R-:W-:Y:S02]  /*b6e0*/  HMMA.16816.F32.BF16 R28, R132.reuse, R74, R28 ;  /* 0x0000004a841c723c */ /* 0x040fe4000004181c */
[----:B------:R-:W-:Y:S06]  /*b6f0*/  MUFU.TANH R45, R45 ;  /* 0x0000002d002d7308 */ /* 0x000fec0000002400 */
[----:B------:R-:W-:Y:S02]  /*b700*/  HMMA.16816.F32.BF16 R16, R132, R56, R16 ;  /* 0x000000388410723c */ /* 0x000fe40000041810 */
[----:B------:R-:W-:Y:S01]  /*b710*/  MUFU.TANH R9, R9 ;  /* 0x0000000900097308 */ /* 0x000fe20000002400 */
[----:B--2---:R-:W-:Y:S01]  /*b720*/  FMUL.FTZ R43, R32, UR4 ;  /* 0x00000004202b7c20 */ /* 0x004fe20008410000 */
[----:B------:R-:W-:Y:S01]  /*b730*/  FMUL.FTZ R161, R33, UR4 ;  /* 0x0000000421a17c20 */ /* 0x000fe20008410000 */
[----:B------:R-:W-:-:S03]  /*b740*/  FMUL.FTZ R35, R35, UR4 ;  /* 0x0000000423237c20 */ /* 0x000fc60008410000 */
[----:B------:R-:W-:Y:S02]  /*b750*/  HMMA.16816.F32.BF16 R12, R132, R58, R12 ;  /* 0x0000003a840c723c */ /* 0x000fe4000004180c */
[----:B------:R-:W-:Y:S01]  /*b760*/  MUFU.TANH R153, R35 ;  /* 0x0000002300997308 */ /* 0x000fe20000002400 */
        /* <DEDUP_REMOVED lines=11> */
[----:B------:R-:W-:Y:S01]  /*b820*/  FMUL.FTZ R14, R14, UR4 ;  /* 0x000000040e0e7c20 */ /* 0x000fe20008410000 */
[----:B------:R-:W-:-:S03]  /*b830*/  FMUL.FTZ R15, R15, UR4 ;  /* 0x000000040f0f7c20 */ /* 0x000fc60008410000 */
[C---:B------:R-:W-:Y:S02]  /*b840*/  HMMA.16816.F32.BF16 R56, R52.reuse, R80, RZ ;  /* 0x000000503438723c */ /* 0x040fe400000418ff */
[----:B------:R-:W-:Y:S06]  /*b850*/  MUFU.TANH R157, R31 ;  /* 0x0000001f009d7308 */ /* 0x000fec0000002400 */
[----:B------:R-:W-:Y:S01]  /*b860*/  HMMA.16816.F32.BF16 R52, R52, R82, RZ ;  /* 0x000000523434723c */ /* 0x000fe200000418ff */
[----:B------:R-:W2:Y:S01]  /*b870*/  LDSM.16.M88.4 R80, [R90+0x2800] ;  /* 0x002800005a50783b */ /* 0x000ea20000000200 */
[----:B------:R-:W-:Y:S01]  /*b880*/  MUFU.TANH R29, R29 ;  /* 0x0000001d001d7308 */ /* 0x000fe20000002400 */
[----:B------:R-:W-:-:S07]  /*b890*/  DEPBAR.LE SB0, 0x0 ;  /* 0x000080000000791a */ /* 0x000fce0000000000 */
[----:B------:R-:W-:Y:S02]  /*b8a0*/  MUFU.TANH R137, R137 ;  /* 0x0000008900897308 */ /* 0x000fe40000002400 */
[C---:B---3--:R-:W-:Y:S06]  /*b8b0*/  HMMA.16816.F32.BF16 R56, R132.reuse, R76, R56 ;  /* 0x0000004c8438723c */ /* 0x048fec0000041838 */
[----:B------:R3:W4:Y:S02]  /*b8c0*/  MUFU.TANH R77, R49 ;  /* 0x00000031004d7308 */ /* 0x0007240000002400 */
[----:B------:R-:W-:Y:S01]  /*b8d0*/  HMMA.16816.F32.BF16 R52, R132, R78, R52 ;  /* 0x0000004e8434723c */ /* 0x000fe20000041834 */
[----:B------:R-:W-:-:S05]  /*b8e0*/  FMUL.FTZ R79, R38, UR4 ;  /* 0x00000004264f7c20 */ /* 0x000fca0008410000 */
[----:B------:R-:W-:Y:S05]  /*b8f0*/  MUFU.TANH R139, R15 ;  /* 0x0000000f008b7308 */ /* 0x000fea0000002400 */
[----:B------:R-:W-:Y:S01]  /*b900*/  FMUL.FTZ R56, R56, UR4 ;  /* 0x0000000438387c20 */ /* 0x000fe20008410000 */
[----:B------:R-:W-:Y:S02]  /*b910*/  FMUL.FTZ R59, R59, UR4 ;  /* 0x000000043b3b7c20 */ /* 0x000fe40008410000 */
[----:B------:R-:W-:Y:S01]  /*b920*/  MUFU.TANH R79, R79 ;  /* 0x0000004f004f7308 */ /* 0x000fe20000002400 */
[----:B---3--:R-:W-:Y:S01]  /*b930*/  FMUL.FTZ R49, R37, UR4 ;  /* 0x0000000425317c20 */ /* 0x008fe20008410000 */
[----:B------:R-:W-:-:S03]  /*b940*/  IMAD.SHL.U32 R37, R84, 0x2, RZ ;  /* 0x0000000254257824 */ /* 0x000fc600078e00ff */
[----:B------:R-:W-:Y:S01]  /*b950*/  FMUL.FTZ R52, R52, UR4 ;  /* 0x0000000434347c20 */ /* 0x000fe20008410000 */
[----:B------:R-:W-:Y:S01]  /*b960*/  FMUL.FTZ R55, R55, UR4 ;  /* 0x0000000437377c20 */ /* 0x000fe20008410000 */
[C---:B--2---:R-:W-:Y:S01]  /*b970*/  HMMA.16816.F32.BF16 R72, R132.reuse, R80, R72 ;  /* 0x000000508448723c */ /* 0x044fe20000041848 */
[----:B------:R-:W-:Y:S01]  /*b980*/  LOP3.LUT R37, R37, 0x6, RZ, 0xc0, !PT ;  /* 0x0000000625257812 */ /* 0x000fe200078ec0ff */
[----:B------:R2:W3:Y:S04]  /*b990*/  MUFU.TANH R81, R50 ;  /* 0x0000003200517308 */ /* 0x0004e80000002400 */
[----:B------:R-:W-:Y:S02]  /*b9a0*/  IMAD R36, R66, 0x80, R37 ;  /* 0x0000008042247824 */ /* 0x000fe400078e0225 */
[----:B------:R-:W-:Y:S01]  /*b9b0*/  HMMA.16816.F32.BF16 R68, R132, R82, R68 ;  /* 0x000000528444723c */ /* 0x000fe20000041844 */
[----:B------:R-:W-:Y:S01]  /*b9c0*/  FMUL.FTZ R135, R13, UR4 ;  /* 0x000000040d877c20 */ /* 0x000fe20008410000 */
[C---:B------:R-:W-:Y:S01]  /*b9d0*/  VIADD R38, R36.reuse, 0xffffff00 ;  /* 0xffffff0024267836 */ /* 0x040fe20000000000 */
[----:B------:R5:W3:Y:S01]  /*b9e0*/  MUFU.TANH R133, R46 ;  /* 0x0000002e00857308 */ /* 0x000ae20000002400 */
[----:B------:R-:W-:-:S02]  /*b9f0*/  VIADD R32, R36, 0xffffff01 ;  /* 0xffffff0124207836 */ /* 0x000fc40000000000 */
[C---:B------:R-:W-:Y:S01]  /*ba00*/  VIADD R25, R36.reuse, 0xffffff29 ;  /* 0xffffff2924197836 */ /* 0x040fe20000000000 */
[----:B------:R-:W-:Y:S01]  /*ba10*/  I2FP.F32.U32 R44, R38 ;  /* 0x00000026002c7245 */ /* 0x000fe20000201000 */
[----:B------:R-:W-:Y:S01]  /*ba20*/  VIADD R13, R36, 0xffffff41 ;  /* 0xffffff41240d7836 */ /* 0x000fe20000000000 */
[----:B------:R-:W-:Y:S01]  /*ba30*/  ISETP.GE.AND P1, PT, R32, R2, PT ;  /* 0x000000022000720c */ /* 0x000fe20003f26270 */
[----:B------:R-:W-:Y:S01]  /*ba40*/  VIADD R27, R36, 0xffffff18 ;  /* 0xffffff18241b7836 */ /* 0x000fe20000000000 */
[-C--:B------:R-:W-:Y:S01]  /*ba50*/  ISETP.GE.AND P4, PT, R32, R3.reuse, PT ;  /* 0x000000032000720c */ /* 0x080fe20003f86270 */
[----:B-1----:R-:W-:Y:S01]  /*ba60*/  FFMA.FTZ R44, R86, R44, R61 ;  /* 0x0000002c562c7223 */ /* 0x002fe2000001003d */
[----:B------:R-:W-:Y:S01]  /*ba70*/  FMUL.FTZ R61, R34, UR4 ;  /* 0x00000004223d7c20 */ /* 0x000fe20008410000 */
[-C--:B--2---:R-:W-:Y:S01]  /*ba80*/  I2FP.F32.U32 R50, R32.reuse ;  /* 0x0000002000327245 */ /* 0x084fe20000201000 */
[C---:B------:R-:W-:Y:S01]  /*ba90*/  VIADD R34, R36.reuse, 0xffffff08 ;  /* 0xffffff0824227836 */ /* 0x040fe20000000000 */
[----:B------:R-:W-:Y:S01]  /*baa0*/  I2FP.F32.U32 R39, R32 ;  /* 0x0000002000277245 */ /* 0x000fe20000201000 */
[----:B------:R-:W-:Y:S01]  /*bab0*/  VIADD R32, R36, 0xffffff09 ;  /* 0xffffff0924207836 */ /* 0x000fe20000000000 */
[C---:B------:R-:W-:Y:S01]  /*bac0*/  ISETP.GE.AND P3, PT, R38.reuse, R2, PT ;  /* 0x000000022600720c */ /* 0x040fe20003f66270 */
[----:B------:R-:W1:Y:S01]  /*bad0*/  MUFU.TANH R83, R51 ;  /* 0x0000003300537308 */ /* 0x000e620000002400 */
[-C--:B------:R-:W-:Y:S01]  /*bae0*/  ISETP.GE.AND P0, PT, R38, R3.reuse, PT ;  /* 0x000000032600720c */ /* 0x080fe20003f06270 */
[----:B----4-:R-:W-:Y:S01]  /*baf0*/  FFMA.FTZ R50, R86, R50, R77 ;  /* 0x0000003256327223 */ /* 0x010fe2000001004d */
[----:B------:R-:W-:Y:S01]  /*bb00*/  I2FP.F32.U32 R33, R38 ;  /* 0x0000002600217245 */ /* 0x000fe20000201000 */
[----:B------:R-:W-:Y:S01]  /*bb10*/  FMUL.FTZ R73, R73, UR4 ;  /* 0x0000000449497c20 */ /* 0x000fe20008410000 */
[----:B-----5:R-:W-:Y:S01]  /*bb20*/  I2FP.F32.U32 R46, R34 ;  /* 0x00000022002e7245 */ /* 0x020fe20000201000 */
[----:B------:R-:W-:Y:S01]  /*bb30*/  FMUL.FTZ R74, R74, UR4 ;  /* 0x000000044a4a7c20 */ /* 0x000fe20008410000 */
[C---:B------:R-:W-:Y:S01]  /*bb40*/  ISETP.GE.AND P2, PT, R34.reuse, R2, PT ;  /* 0x000000022200720c */ /* 0x040fe20003f46270 */
[----:B------:R2:W-:Y:S01]  /*bb50*/  MUFU.TANH R51, R41 ;  /* 0x0000002900337308 */ /* 0x0005e20000002400 */
[----:B------:R-:W-:Y:S01]  /*bb60*/  ISETP.GE.AND P6, PT, R34, R3, PT ;  /* 0x000000032200720c */ /* 0x000fe20003fc6270 */
[C---:B---3--:R-:W-:Y:S01]  /*bb70*/  FFMA.FTZ R81, R86.reuse, R33, R81 ;  /* 0x0000002156517223 */ /* 0x048fe20000010051 */
[----:B------:R-:W-:Y:S01]  /*bb80*/  I2FP.F32.U32 R34, R34 ;  /* 0x0000002200227245 */ /* 0x000fe20000201000 */
[----:B------:R-:W-:Y:S01]  /*bb90*/  FFMA.FTZ R46, R86, R46, R131 ;  /* 0x0000002e562e7223 */ /* 0x000fe20000010083 */
[----:B------:R-:W-:Y:S01]  /*bba0*/  I2FP.F32.U32 R38, R32 ;  /* 0x0000002000267245 */ /* 0x000fe20000201000 */
[----:B------:R-:W-:Y:S01]  /*bbb0*/  FMUL.FTZ R75, R75, UR4 ;  /* 0x000000044b4b7c20 */ /* 0x000fe20008410000 */
[----:B------:R-:W-:Y:S01]  /*bbc0*/  ISETP.GE.AND P5, PT, R32, R2, PT ;  /* 0x000000022000720c */ /* 0x000fe20003fa6270 */
[C---:B------:R-:W-:Y:S01]  /*bbd0*/  FFMA.FTZ R34, R86.reuse, R34, R133 ;  /* 0x0000002256227223 */ /* 0x040fe20000010085 */
[----:B------:R-:W-:Y:S01]  /*bbe0*/  I2FP.F32.U32 R35, R32 ;  /* 0x0000002000237245 */ /* 0x000fe20000201000 */
[----:B------:R-:W-:Y:S01]  /*bbf0*/  FFMA.FTZ R38, R86, R38, R129 ;  /* 0x0000002656267223 */ /* 0x000fe20000010081 */
[----:B------:R-:W-:Y:S01]  /*bc00*/  FSEL R165, R81, -INF , !P0 ;  /* 0xff80000051a57808 */ /* 0x000fe20004000000 */
[----:B------:R3:W4:Y:S01]  /*bc10*/  MUFU.TANH R33, R28 ;  /* 0x0000001c00217308 */ /* 0x0007220000002400 */
[----:B------:R-:W-:Y:S01]  /*bc20*/  FSEL R34, R34, -INF , !P6 ;  /* 0xff80000022227808 */ /* 0x000fe20007000000 */
[----:B------:R-:W-:Y:S01]  /*bc30*/  FFMA.FTZ R91, R86, R35, R91 ;  /* 0x00000023565b7223 */ /* 0x000fe2000001005b */
[----:B------:R-:W-:Y:S01]  /*bc40*/  FSEL R38, R38, -INF , !P5 ;  /* 0xff80000026267808 */ /* 0x000fe20006800000 */
[----:B-1----:R-:W-:Y:S01]  /*bc50*/  FFMA.FTZ R39, R86, R39, R83 ;  /* 0x0000002756277223 */ /* 0x002fe20000010053 */
[----:B------:R-:W-:Y:S01]  /*bc60*/  ISETP.GE.AND P0, PT, R32, R3, PT ;  /* 0x000000032000720c */ /* 0x000fe20003f06270 */
[----:B--2---:R-:W-:Y:S01]  /*bc70*/  FMUL.FTZ R41, R24, UR4 ;  /* 0x0000000418297c20 */ /* 0x004fe20008410000 */
[----:B------:R-:W-:-:S02]  /*bc80*/  VIADD R24, R36, 0xffffff28 ;  /* 0xffffff2824187836 */ /* 0x000fc40000000000 */
[----:B------:R-:W-:Y:S01]  /*bc90*/  FMUL.FTZ R83, R17, UR4 ;  /* 0x0000000411537c20 */ /* 0x000fe20008410000 */
[----:B------:R-:W-:Y:S01]  /*bca0*/  FSEL R21, R91, -INF , !P0 ;  /* 0xff8000005b157808 */ /* 0x000fe20004000000 */
[----:B------:R-:W-:Y:S01]  /*bcb0*/  FMUL.FTZ R91, R16, UR4 ;  /* 0x00000004105b7c20 */ /* 0x000fe20008410000 */
[----:B------:R-:W-:Y:S01]  /*bcc0*/  VIADD R17, R36, 0xffffff39 ;  /* 0xffffff3924117836 */ /* 0x000fe20000000000 */
[----:B------:R-:W-:Y:S01]  /*bcd0*/  I2FP.F32.U32 R64, R24 ;  /* 0x0000001800407245 */ /* 0x000fe20000201000 */
[----:B------:R1:W-:Y:S01]  /*bce0*/  MUFU.TANH R133, R19 ;  /* 0x0000001300857308 */ /* 0x0003e20000002400 */
[----:B------:R-:W-:Y:S01]  /*bcf0*/  ISETP.GE.AND P6, PT, R24, R2, PT ;  /* 0x000000021800720c */ /* 0x000fe20003fc6270 */
[----:B------:R-:W-:Y:S01]  /*bd00*/  FMUL.FTZ R72, R72, UR4 ;  /* 0x0000000448487c20 */ /* 0x000fe20008410000 */
[-C--:B------:R-:W-:Y:S01]  /*bd10*/  ISETP.GE.AND P5, PT, R24, R3.reuse, PT ;  /* 0x000000031800720c */ /* 0x080fe20003fa6270 */
[----:B------:R-:W-:Y:S01]  /*bd20*/  FMUL.FTZ R70, R70, UR4 ;  /* 0x0000000446467c20 */ /* 0x000fe20008410000 */
[----:B------:R-:W-:Y:S01]  /*bd30*/  I2FP.F32.U32 R24, R24 ;  /* 0x0000001800187245 */ /* 0x000fe20000201000 */
[----:B---3--:R-:W-:Y:S01]  /*bd40*/  VIADD R28, R36, 0xffffff21 ;  /* 0xffffff21241c7836 */ /* 0x008fe20000000000 */
[----:B------:R-:W-:Y:S01]  /*bd50*/  FSEL R50, R50, -INF , !P1 ;  /* 0xff80000032327808 */ /* 0x000fe20004800000 */
[----:B------:R-:W2:Y:S01]  /*bd60*/  MUFU.TANH R91, R91 ;  /* 0x0000005b005b7308 */ /* 0x000ea20000002400 */
[----:B------:R-:W-:Y:S01]  /*bd70*/  FSEL R44, R44, -INF , !P3 ;  /* 0xff8000002c2c7808 */ /* 0x000fe20005800000 */
[----:B------:R-:W-:Y:S01]  /*bd80*/  FFMA.FTZ R155, R86, R24, R155 ;  /* 0x00000018569b7223 */ /* 0x000fe2000001009b */
[----:B------:R-:W-:Y:S01]  /*bd90*/  VIADD R24, R36, 0xffffff31 ;  /* 0xffffff3124187836 */ /* 0x000fe20000000000 */
[----:B------:R-:W-:Y:S01]  /*bda0*/  I2FP.F32.U32 R32, R28 ;  /* 0x0000001c00207245 */ /* 0x000fe20000201000 */
[----:B----4-:R-:W-:Y:S01]  /*bdb0*/  FFMA.FTZ R64, R86, R64, R33 ;  /* 0x0000004056407223 */ /* 0x010fe20000010021 */
[----:B------:R-:W-:Y:S01]  /*bdc0*/  ISETP.GE.AND P1, PT, R28, R2, PT ;  /* 0x000000021c00720c */ /* 0x000fe20003f26270 */
[----:B------:R-:W-:Y:S01]  /*bdd0*/  FMUL.FTZ R69, R69, UR4 ;  /* 0x0000000445457c20 */ /* 0x000fe20008410000 */
[----:B------:R-:W-:Y:S01]  /*bde0*/  I2FP.F32.U32 R20, R24 ;  /* 0x0000001800147245 */ /* 0x000fe20000201000 */
[----:B------:R-:W-:Y:S01]  /*bdf0*/  FFMA.FTZ R161, R86, R32, R161 ;  /* 0x0000002056a17223 */ /* 0x000fe200000100a1 */
[----:B------:R-:W3:Y:S01]  /*be00*/  MUFU.TANH R83, R83 ;  /* 0x0000005300537308 */ /* 0x000ee20000002400 */
[----:B------:R-:W-:Y:S01]  /*be10*/  FSEL R39, R39, -INF , !P4 ;  /* 0xff80000027277808 */ /* 0x000fe20006000000 */
[----:B-1----:R-:W-:Y:S01]  /*be20*/  FMUL.FTZ R19, R54, UR4 ;  /* 0x0000000436137c20 */ /* 0x002fe20008410000 */
[----:B------:R-:W-:Y:S01]  /*be30*/  FFMA.FTZ R147, R86, R20, R147 ;  /* 0x0000001456937223 */ /* 0x000fe20000010093 */
[----:B------:R-:W-:Y:S01]  /*be40*/  VIADD R20, R36, 0xffffff38 ;  /* 0xffffff3824147836 */ /* 0x000fe20000000000 */
[----:B------:R-:W-:Y:S01]  /*be50*/  FSEL R161, R161, -INF , !P1 ;  /* 0xff800000a1a17808 */ /* 0x000fe20004800000 */
[----:B------:R-:W-:Y:S01]  /*be60*/  FMUL.FTZ R71, R71, UR4 ;  /* 0x0000000447477c20 */ /* 0x000fe20008410000 */
[----:B------:R-:W-:Y:S01]  /*be70*/  ISETP.GE.AND P3, PT, R28, R3, PT ;  /* 0x000000031c00720c */ /* 0x000fe20003f66270 */
[----:B------:R1:W4:Y:S01]  /*be80*/  MUFU.TANH R131, R14 ;  /* 0x0000000e00837308 */ /* 0x0003220000002400 */
[----:B------:R-:W-:-:S02]  /*be90*/  I2FP.F32.U32 R16, R20 ;  /* 0x0000001400107245 */ /* 0x000fc40000201000 */
[----:B------:R-:W-:Y:S02]  /*bea0*/  I2FP.F32.U32 R78, R25 ;  /* 0x00000019004e7245 */ /* 0x000fe40000201000 */
[C---:B------:R-:W-:Y:S01]  /*beb0*/  ISETP.GE.AND P4, PT, R25.reuse, R2, PT ;  /* 0x000000021900720c */ /* 0x040fe20003f86270 */
[C---:B------:R-:W-:Y:S01]  /*bec0*/  FFMA.FTZ R149, R86.reuse, R16, R149 ;  /* 0x0000001056957223 */ /* 0x040fe20000010095 */
[----:B------:R-:W-:Y:S01]  /*bed0*/  I2FP.F32.U32 R16, R17 ;  /* 0x0000001100107245 */ /* 0x000fe20000201000 */
[C---:B------:R-:W-:Y:S01]  /*bee0*/  FFMA.FTZ R78, R86.reuse, R78, R29 ;  /* 0x0000004e564e7223 */ /* 0x040fe2000001001d */
[----:B------:R-:W-:Y:S01]  /*bef0*/  ISETP.GE.AND P1, PT, R25, R3, PT ;  /* 0x000000031900720c */ /* 0x000fe20003f26270 */
[----:B------:R5:W4:Y:S01]  /*bf00*/  MUFU.TANH R81, R18 ;  /* 0x0000001200517308 */ /* 0x000b220000002400 */
[----:B------:R-:W-:Y:S01]  /*bf10*/  I2FP.F32.U32 R28, R28 ;  /* 0x0000001c001c7245 */ /* 0x000fe20000201000 */
[----:B------:R-:W-:Y:S01]  /*bf20*/  FFMA.FTZ R151, R86, R16, R151 ;  /* 0x0000001056977223 */ /* 0x000fe20000010097 */
[----:B------:R-:W-:Y:S01]  /*bf30*/  VIADD R16, R36, 0xffffff40 ;  /* 0xffffff4024107836 */ /* 0x000fe20000000000 */
[----:B------:R-:W-:-:S02]  /*bf40*/  I2FP.F32.U32 R25, R25 ;  /* 0x0000001900197245 */ /* 0x000fc40000201000 */
[----:B------:R-:W-:Y:S01]  /*bf50*/  FFMA.FTZ R153, R86, R28, R153 ;  /* 0x0000001c56997223 */ /* 0x000fe20000010099 */
[----:B------:R-:W-:Y:S01]  /*bf60*/  ISETP.GE.AND P0, PT, R24, R3, PT ;  /* 0x000000031800720c */ /* 0x000fe20003f06270 */
[----:B------:R-:W4:Y:S01]  /*bf70*/  MUFU.TANH R135, R135 ;  /* 0x0000008700877308 */ /* 0x000f220000002400 */
[----:B------:R-:W-:Y:S01]  /*bf80*/  I2FP.F32.U32 R12, R16 ;  /* 0x00000010000c7245 */ /* 0x000fe20000201000 */
[----:B------:R-:W-:Y:S01]  /*bf90*/  FFMA.FTZ R157, R86, R25, R157 ;  /* 0x00000019569d7223 */ /* 0x000fe2000001009d */
[----:B------:R-:W-:Y:S01]  /*bfa0*/  FSEL R153, R153, -INF , !P3 ;  /* 0xff80000099997808 */ /* 0x000fe20005800000 */
[----:B-1----:R-:W-:Y:S01]  /*bfb0*/  FMUL.FTZ R14, R4, UR4 ;  /* 0x00000004040e7c20 */ /* 0x002fe20008410000 */
[----:B------:R-:W-:Y:S01]  /*bfc0*/  ISETP.GE.AND P3, PT, R24, R2, PT ;  /* 0x000000021800720c */ /* 0x000fe20003f66270 */
[----:B--2---:R-:W-:Y:S01]  /*bfd0*/  FFMA.FTZ R91, R86, R12, R91 ;  /* 0x0000000c565b7223 */ /* 0x004fe2000001005b */
[----:B------:R-:W-:Y:S01]  /*bfe0*/  FSEL R157, R157, -INF , !P1 ;  /* 0xff8000009d9d7808 */ /* 0x000fe20004800000 */
[----:B------:R-:W-:Y:S01]  /*bff0*/  MUFU.TANH R19, R19 ;  /* 0x0000001300137308 */ /* 0x000fe20000002400 */
[----:B------:R-:W-:Y:S01]  /*c000*/  I2FP.F32.U32 R12, R13 ;  /* 0x0000000d000c7245 */ /* 0x000fe20000201000 */
[----:B-----5:R-:W-:Y:S01]  /*c010*/  VIADD R18, R36, 0xffffff10 ;  /* 0xffffff1024127836 */ /* 0x020fe20000000000 */
[----:B------:R-:W-:-:S02]  /*c020*/  ISETP.GE.AND P1, PT, R17, R2, PT ;  /* 0x000000021100720c */ /* 0x000fc40003f26270 */
[----:B------:R-:W-:Y:S01]  /*c030*/  I2FP.F32.U32 R24, R24 ;  /* 0x0000001800187245 */ /* 0x000fe20000201000 */
[----:B---3--:R-:W-:Y:S01]  /*c040*/  FFMA.FTZ R83, R86, R12, R83 ;  /* 0x0000000c56537223 */ /* 0x008fe20000010053 */
[----:B------:R-:W-:Y:S01]  /*c050*/  FSEL R78, R78, -INF , !P4 ;  /* 0xff8000004e4e7808 */ /* 0x000fe20006000000 */
[----:B------:R-:W-:Y:S01]  /*c060*/  VIADD R12, R36, 0xffffff48 ;  /* 0xffffff48240c7836 */ /* 0x000fe20000000000 */
[----:B------:R-:W-:Y:S01]  /*c070*/  ISETP.GE.AND P4, PT, R17, R3, PT ;  /* 0x000000031100720c */ /* 0x000fe20003f86270 */
[----:B------:R-:W-:Y:S01]  /*c080*/  FFMA.FTZ R141, R86, R24, R141 ;  /* 0x00000018568d7223 */ /* 0x000fe2000001008d */
[----:B------:R-:W-:Y:S01]  /*c090*/  I2FP.F32.U32 R17, R17 ;  /* 0x0000001100117245 */ /* 0x000fe20000201000 */
[----:B------:R-:W-:Y:S01]  /*c0a0*/  MUFU.TANH R49, R49 ;  /* 0x0000003100317308 */ /* 0x000fe20000002400 */
[----:B------:R-:W-:Y:S02]  /*c0b0*/  FSEL R46, R46, -INF , !P2 ;  /* 0xff8000002e2e7808 */ /* 0x000fe40005000000 */
[----:B------:R-:W-:Y:S01]  /*c0c0*/  FSEL R151, R151, -INF , !P1 ;  /* 0xff80000097977808 */ /* 0x000fe20004800000 */
[----:B------:R-:W-:Y:S01]  /*c0d0*/  FFMA.FTZ R145, R86, R17, R145 ;  /* 0x0000001156917223 */ /* 0x000fe20000010091 */
[C---:B------:R-:W-:Y:S01]  /*c0e0*/  ISETP.GE.AND P2, PT, R13.reuse, R2, PT ;  /* 0x000000020d00720c */ /* 0x040fe20003f46270 */
[----:B------:R-:W-:Y:S01]  /*c0f0*/  FMUL.FTZ R17, R8, UR4 ;  /* 0x0000000408117c20 */ /* 0x000fe20008410000 */
[----:B------:R-:W-:Y:S01]  /*c100*/  ISETP.GE.AND P1, PT, R13, R3, PT ;  /* 0x000000030d00720c */ /* 0x000fe20003f26270 */
[----:B------:R-:W-:Y:S01]  /*c110*/  MUFU.TANH R43, R43 ;  /* 0x0000002b002b7308 */ /* 0x000fe20000002400 */
[----:B------:R-:W-:-:S02]  /*c120*/  I2FP.F32.U32 R13, R13 ;  /* 0x0000000d000d7245 */ /* 0x000fc40000201000 */
[----:B------:R-:W-:Y:S02]  /*c130*/  I2FP.F32.U32 R8, R12 ;  /* 0x0000000c00087245 */ /* 0x000fe40000201000 */
[----:B------:R-:W-:Y:S01]  /*c140*/  FSEL R64, R64, -INF , !P6 ;  /* 0xff80000040407808 */ /* 0x000fe20007000000 */
[----:B------:R-:W-:Y:S01]  /*c150*/  FFMA.FTZ R133, R86, R13, R133 ;  /* 0x0000000d56857223 */ /* 0x000fe20000010085 */
[----:B------:R-:W-:Y:S01]  /*c160*/  FSEL R141, R141, -INF , !P0 ;  /* 0xff8000008d8d7808 */ /* 0x000fe20004000000 */
[----:B------:R-:W-:Y:S01]  /*c170*/  FMUL.FTZ R13, R10, UR4 ;  /* 0x000000040a0d7c20 */ /* 0x000fe20008410000 */
[----:B------:R-:W-:Y:S01]  /*c180*/  ISETP.GE.AND P6, PT, R20, R2, PT ;  /* 0x000000021400720c */ /* 0x000fe20003fc6270 */
[----:B------:R-:W-:Y:S01]  /*c190*/  FFMA.FTZ R137, R86, R8, R137 ;  /* 0x0000000856897223 */ /* 0x000fe20000010089 */
[----:B------:R-:W-:Y:S01]  /*c1a0*/  ISETP.GE.AND P0, PT, R16, R2, PT ;  /* 0x000000021000720c */ /* 0x000fe20003f06270 */
[----:B------:R-:W1:Y:S01]  /*c1b0*/  MUFU.TANH R17, R17 ;  /* 0x0000001100117308 */ /* 0x000e620000002400 */
[----:B------:R-:W-:Y:S01]  /*c1c0*/  FSEL R149, R149, -INF , !P6 ;  /* 0xff80000095957808 */ /* 0x000fe20007000000 */
[----:B------:R-:W-:Y:S01]  /*c1d0*/  VIADD R8, R36, 0xffffff49 ;  /* 0xffffff4924087836 */ /* 0x000fe20000000000 */
[----:B------:R-:W-:-:S02]  /*c1e0*/  FSEL R91, R91, -INF , !P0 ;  /* 0xff8000005b5b7808 */ /* 0x000fc40004000000 */
[----:B------:R-:W-:Y:S02]  /*c1f0*/  FSEL R147, R147, -INF , !P3 ;  /* 0xff80000093937808 */ /* 0x000fe40005800000 */
[C---:B------:R-:W-:Y:S01]  /*c200*/  ISETP.GE.AND P6, PT, R12.reuse, R2, PT ;  /* 0x000000020c00720c */ /* 0x040fe20003fc6270 */
[----:B------:R-:W2:Y:S01]  /*c210*/  MUFU.TANH R13, R13 ;  /* 0x0000000d000d7308 */ /* 0x000ea20000002400 */
[-C--:B------:R-:W-:Y:S02]  /*c220*/  ISETP.GE.AND P0, PT, R12, R3.reuse, PT ;  /* 0x000000030c00720c */ /* 0x080fe40003f06270 */
[----:B------:R-:W-:Y:S02]  /*c230*/  ISETP.GE.AND P3, PT, R16, R3, PT ;  /* 0x000000031000720c */ /* 0x000fe40003f66270 */
[----:B------:R-:W-:Y:S02]  /*c240*/  I2FP.F32.U32 R12, R12 ;  /* 0x0000000c000c7245 */ /* 0x000fe40000201000 */
[----:B------:R-:W-:Y:S01]  /*c250*/  I2FP.F32.U32 R16, R16 ;  /* 0x0000001000107245 */ /* 0x000fe20000201000 */
[----:B------:R-:W-:Y:S01]  /*c260*/  MUFU.TANH R61, R61 ;  /* 0x0000003d003d7308 */ /* 0x000fe20000002400 */
[----:B------:R-:W-:Y:S01]  /*c270*/  I2FP.F32.U32 R15, R8 ;  /* 0x00000008000f7245 */ /* 0x000fe20000201000 */
[----:B----4-:R-:W-:Y:S01]  /*c280*/  FFMA.FTZ R131, R86, R12, R131 ;  /* 0x0000000c56837223 */ /* 0x010fe20000010083 */
[----:B------:R-:W-:-:S02]  /*c290*/  VIADD R12, R36, 0xffffff50 ;  /* 0xffffff50240c7836 */ /* 0x000fc40000000000 */
[C---:B------:R-:W-:Y:S01]  /*c2a0*/  FFMA.FTZ R81, R86.reuse, R16, R81 ;  /* 0x0000001056517223 */ /* 0x040fe20000010051 */
[----:B------:R-:W-:Y:S01]  /*c2b0*/  FSEL R155, R155, -INF , !P5 ;  /* 0xff8000009b9b7808 */ /* 0x000fe20006800000 */
[C---:B------:R-:W-:Y:S01]  /*c2c0*/  FFMA.FTZ R139, R86.reuse, R15, R139 ;  /* 0x0000000f568b7223 */ /* 0x040fe2000001008b */
[----:B------:R-:W-:Y:S01]  /*c2d0*/  FSEL R145, R145, -INF , !P4 ;  /* 0xff80000091917808 */ /* 0x000fe20006000000 */
[----:B------:R-:W3:Y:S01]  /*c2e0*/  MUFU.TANH R15, R52 ;  /* 0x00000034000f7308 */ /* 0x000ee20000002400 */
[----:B------:R-:W-:Y:S02]  /*c2f0*/  I2FP.F32.U32 R10, R8 ;  /* 0x00000008000a7245 */ /* 0x000fe40000201000 */
[----:B------:R-:W-:Y:S02]  /*c300*/  FSEL R81, R81, -INF , !P3 ;  /* 0xff80000051517808 */ /* 0x000fe40005800000 */
[----:B------:R-:W-:Y:S01]  /*c310*/  I2FP.F32.U32 R4, R12 ;  /* 0x0000000c00047245 */ /* 0x000fe20000201000 */
[----:B------:R-:W-:Y:S01]  /*c320*/  FFMA.FTZ R135, R86, R10, R135 ;  /* 0x0000000a56877223 */ /* 0x000fe20000010087 */
[-C--:B------:R-:W-:Y:S01]  /*c330*/  ISETP.GE.AND P5, PT, R20, R3.reuse, PT ;  /* 0x000000031400720c */ /* 0x080fe20003fa6270 */
[----:B------:R-:W-:Y:S01]  /*c340*/  FMUL.FTZ R10, R5, UR4 ;  /* 0x00000004050a7c20 */ /* 0x000fe20008410000 */
[----:B------:R-:W-:Y:S01]  /*c350*/  ISETP.GE.AND P4, PT, R12, R2, PT ;  /* 0x000000020c00720c */ /* 0x000fe20003f86270 */
[----:B-1----:R-:W-:Y:S01]  /*c360*/  FFMA.FTZ R17, R86, R4, R17 ;  /* 0x0000000456117223 */ /* 0x002fe20000010011 */
[----:B------:R-:W-:Y:S01]  /*c370*/  ISETP.GE.AND P3, PT, R12, R3, PT ;  /* 0x000000030c00720c */ /* 0x000fe20003f66270 */
[----:B------:R-:W-:Y:S01]  /*c380*/  VIADD R4, R36, 0xffffff78 ;  /* 0xffffff7824047836 */ /* 0x000fe20000000000 */
[----:B------:R-:W-:Y:S01]  /*c390*/  I2FP.F32.U32 R20, R20 ;  /* 0x0000001400147245 */ /* 0x000fe20000201000 */
[----:B------:R1:W-:Y:S01]  /*c3a0*/  MUFU.TANH R5, R14 ;  /* 0x0000000e00057308 */ /* 0x0003e20000002400 */
[----:B------:R-:W-:-:S02]  /*c3b0*/  I2FP.F32.U32 R12, R12 ;  /* 0x0000000c000c7245 */ /* 0x000fc40000201000 */
[----:B------:R-:W-:Y:S01]  /*c3c0*/  I2FP.F32.U32 R16, R4 ;  /* 0x0000000400107245 */ /* 0x000fe20000201000 */
[C---:B------:R-:W-:Y:S01]  /*c3d0*/  FFMA.FTZ R143, R86.reuse, R20, R143 ;  /* 0x00000014568f7223 */ /* 0x040fe2000001008f */
[----:B------:R-:W-:Y:S01]  /*c3e0*/  FSEL R83, R83, -INF , !P2 ;  /* 0xff80000053537808 */ /* 0x000fe20005000000 */
[C---:B--2---:R-:W-:Y:S01]  /*c3f0*/  FFMA.FTZ R12, R86.reuse, R12, R13 ;  /* 0x0000000c560c7223 */ /* 0x044fe2000001000d */
[----:B------:R-:W-:Y:S01]  /*c400*/  FSEL R129, R17, -INF , !P4 ;  /* 0xff80000011817808 */ /* 0x000fe20006000000 */
[CC--:B---3--:R-:W-:Y:S01]  /*c410*/  FFMA.FTZ R15, R86.reuse, R16.reuse, R15 ;  /* 0x00000010560f7223 */ /* 0x0c8fe2000001000f */
[----:B------:R-:W-:Y:S01]  /*c420*/  FSEL R143, R143, -INF , !P5 ;  /* 0xff8000008f8f7808 */ /* 0x000fe20006800000 */
[----:B------:R-:W-:Y:S01]  /*c430*/  FFMA.FTZ R19, R86, R16, R19 ;  /* 0x0000001056137223 */ /* 0x000fe20000010013 */
[----:B------:R-:W-:Y:S01]  /*c440*/  FSEL R77, R12, -INF , !P3 ;  /* 0xff8000000c4d7808 */ /* 0x000fe20005800000 */
[----:B------:R-:W2:Y:S01]  /*c450*/  MUFU.TANH R11, R11 ;  /* 0x0000000b000b7308 */ /* 0x000ea20000002400 */
[----:B------:R-:W-:-:S02]  /*c460*/  ISETP.GE.AND P5, PT, R8, R2, PT ;  /* 0x000000020800720c */ /* 0x000fc40003fa6270 */
[-C--:B------:R-:W-:Y:S01]  /*c470*/  ISETP.GE.AND P2, PT, R8, R3.reuse, PT ;  /* 0x000000030800720c */ /* 0x080fe20003f46270 */
[----:B------:R-:W-:Y:S01]  /*c480*/  FMUL.FTZ R8, R6, UR4 ;  /* 0x0000000406087c20 */ /* 0x000fe20008410000 */
[----:B------:R-:W-:Y:S01]  /*c490*/  FSEL R133, R133, -INF , !P1 ;  /* 0xff80000085857808 */ /* 0x000fe20004800000 */
[----:B-1----:R-:W-:Y:S01]  /*c4a0*/  VIADD R14, R36, 0xffffff11 ;  /* 0xffffff11240e7836 */ /* 0x002fe20000000000 */
[----:B------:R-:W-:Y:S01]  /*c4b0*/  FSEL R131, R131, -INF , !P0 ;  /* 0xff80000083837808 */ /* 0x000fe20004000000 */
[----:B------:R1:W3:Y:S01]  /*c4c0*/  MUFU.TANH R13, R8 ;  /* 0x00000008000d7308 */ /* 0x0002e20000002400 */
[----:B------:R-:W-:Y:S01]  /*c4d0*/  FSEL R137, R137, -INF , !P6 ;  /* 0xff80000089897808 */ /* 0x000fe20007000000 */
[----:B------:R-:W-:Y:S01]  /*c4e0*/  FMUL.FTZ R6, R7, UR4 ;  /* 0x0000000407067c20 */ /* 0x000fe20008410000 */
[C---:B------:R-:W-:Y:S02]  /*c4f0*/  ISETP.GE.AND P4, PT, R14.reuse, R2, PT ;  /* 0x000000020e00720c */ /* 0x040fe40003f86270 */
[----:B------:R-:W-:-:S02]  /*c500*/  ISETP.GE.AND P3, PT, R14, R3, PT ;  /* 0x000000030e00720c */ /* 0x000fc40003f66270 */
[----:B------:R-:W-:Y:S01]  /*c510*/  I2FP.F32.U32 R14, R14 ;  /* 0x0000000e000e7245 */ /* 0x000fe20000201000 */
[----:B------:R4:W5:Y:S01]  /*c520*/  MUFU.TANH R7, R10 ;  /* 0x0000000a00077308 */ /* 0x0009620000002400 */
[----:B------:R-:W-:Y:S02]  /*c530*/  ISETP.GE.AND P1, PT, R4, R2, PT ;  /* 0x000000020400720c */ /* 0x000fe40003f26270 */
[----:B------:R-:W-:Y:S01]  /*c540*/  FSEL R135, R135, -INF , !P5 ;  /* 0xff80000087877808 */ /* 0x000fe20006800000 */
[-C--:B------:R-:W-:Y:S01]  /*c550*/  FFMA.FTZ R51, R86, R14.reuse, R51 ;  /* 0x0000000e56337223 */ /* 0x080fe20000010033 */
[-C--:B------:R-:W-:Y:S01]  /*c560*/  ISETP.GE.AND P0, PT, R4, R3.reuse, PT ;  /* 0x000000030400720c */ /* 0x080fe20003f06270 */
[----:B------:R-:W-:Y:S01]  /*c570*/  FFMA.FTZ R24, R86, R14, R159 ;  /* 0x0000000e56187223 */ /* 0x000fe2000001009f */
[----:B------:R-:W-:Y:S01]  /*c580*/  FSEL R139, R139, -INF , !P2 ;  /* 0xff8000008b8b7808 */ /* 0x000fe20005000000 */
[----:B------:R-:W-:Y:S01]  /*c590*/  FMUL.FTZ R4, R68, UR4 ;  /* 0x0000000444047c20 */ /* 0x000fe20008410000 */
[----:B------:R-:W-:Y:S01]  /*c5a0*/  ISETP.GE.AND P6, PT, R18, R2, PT ;  /* 0x000000021200720c */ /* 0x000fe20003fc6270 */
[----:B-1----:R-:W-:Y:S01]  /*c5b0*/  VIADD R8, R36, 0xffffff19 ;  /* 0xffffff1924087836 */ /* 0x002fe20000000000 */
[----:B------:R-:W-:Y:S01]  /*c5c0*/  ISETP.GE.AND P5, PT, R18, R3, PT ;  /* 0x000000031200720c */ /* 0x000fe20003fa6270 */
[----:B------:R-:W-:Y:S01]  /*c5d0*/  MUFU.TANH R23, R74 ;  /* 0x0000004a00177308 */ /* 0x000fe20000002400 */
[----:B------:R-:W-:Y:S01]  /*c5e0*/  ISETP.NE.AND P2, PT, R60, RZ, PT ;  /* 0x000000ff3c00720c */ /* 0x000fe20003f45270 */
[----:B------:R-:W-:Y:S01]  /*c5f0*/  VIADD R60, R36, 0xffffff20 ;  /* 0xffffff20243c7836 */ /* 0x000fe20000000000 */
[----:B------:R-:W-:-:S02]  /*c600*/  I2FP.F32.U32 R18, R18 ;  /* 0x0000001200127245 */ /* 0x000fc40000201000 */
[----:B------:R-:W-:Y:S01]  /*c610*/  FSEL R30, R15, -INF , !P1 ;  /* 0xff8000000f1e7808 */ /* 0x000fe20004800000 */
[----:B----4-:R-:W-:Y:S01]  /*c620*/  VIADD R10, R36, 0xffffff59 ;  /* 0xffffff59240a7836 */ /* 0x010fe20000000000 */
[----:B------:R-:W-:Y:S01]  /*c630*/  FSEL R28, R19, -INF , !P0 ;  /* 0xff800000131c7808 */ /* 0x000fe20004000000 */
[----:B------:R1:W4:Y:S01]  /*c640*/  MUFU.TANH R15, R6 ;  /* 0x00000006000f7308 */ /* 0x0003220000002400 */
[C---:B------:R-:W-:Y:S01]  /*c650*/  ISETP.GE.AND P1, PT, R27.reuse, R2, PT ;  /* 0x000000021b00720c */ /* 0x040fe20003f26270 */
[CC--:B------:R-:W-:Y:S01]  /*c660*/  FFMA.FTZ R32, R86.reuse, R18.reuse, R47 ;  /* 0x0000001256207223 */ /* 0x0c0fe2000001002f */
[----:B------:R-:W-:Y:S01]  /*c670*/  ISETP.GE.AND P0, PT, R27, R3, PT ;  /* 0x000000031b00720c */ /* 0x000fe20003f06270 */
[----:B------:R-:W-:Y:S01]  /*c680*/  FFMA.FTZ R48, R86, R18, R121 ;  /* 0x0000001256307223 */ /* 0x000fe20000010079 */
[----:B------:R-:W-:Y:S02]  /*c690*/  I2FP.F32.U32 R27, R27 ;  /* 0x0000001b001b7245 */ /* 0x000fe40000201000 */
[----:B------:R-:W-:Y:S01]  /*c6a0*/  FSEL R159, R51, -INF , !P4 ;  /* 0xff800000339f7808 */ /* 0x000fe20006000000 */
[----:B------:R-:W4:Y:S01]  /*c6b0*/  MUFU.TANH R19, R73 ;  /* 0x0000004900137308 */ /* 0x000f220000002400 */
[----:B------:R-:W-:Y:S01]  /*c6c0*/  FSEL R24, R24, -INF , !P3 ;  /* 0xff80000018187808 */ /* 0x000fe20005800000 */
[-C--:B------:R-:W-:Y:S01]  /*c6d0*/  FFMA.FTZ R35, R86, R27.reuse, R45 ;  /* 0x0000001b56237223 */ /* 0x080fe2000001002d */
[----:B------:R-:W-:Y:S01]  /*c6e0*/  ISETP.GE.AND P4, PT, R60, R2, PT ;  /* 0x000000023c00720c */ /* 0x000fe20003f86270 */
[----:B------:R-:W-:Y:S01]  /*c6f0*/  FFMA.FTZ R27, R86, R27, R79 ;  /* 0x0000001b561b7223 */ /* 0x000fe2000001004f */
[----:B------:R-:W-:-:S02]  /*c700*/  ISETP.GE.AND P3, PT, R60, R3, PT ;  /* 0x000000033c00720c */ /* 0x000fc40003f66270 */
[----:B------:R-:W-:Y:S01]  /*c710*/  I2FP.F32.U32 R60, R60 ;  /* 0x0000003c003c7245 */ /* 0x000fe20000201000 */
[----:B------:R4:W4:Y:S01]  /*c720*/  MUFU.TANH R29, R75 ;  /* 0x0000004b001d7308 */ /* 0x0009220000002400 */
[----:B------:R-:W-:Y:S02]  /*c730*/  FSEL R32, R32, -INF , !P6 ;  /* 0xff80000020207808 */ /* 0x000fe40007000000 */
[----:B-1----:R-:W-:Y:S01]  /*c740*/  I2FP.F32.U32 R6, R8 ;  /* 0x0000000800067245 */ /* 0x002fe20000201000 */
[-C--:B------:R-:W-:Y:S01]  /*c750*/  FFMA.FTZ R43, R86, R60.reuse, R43 ;  /* 0x0000003c562b7223 */ /* 0x080fe2000001002b */
[----:B------:R-:W-:Y:S01]  /*c760*/  FSEL R48, R48, -INF , !P5 ;  /* 0xff80000030307808 */ /* 0x000fe20006800000 */
[----:B------:R-:W-:Y:S01]  /*c770*/  FFMA.FTZ R60, R86, R60, R61 ;  /* 0x0000003c563c7223 */ /* 0x000fe2000001003d */
[----:B------:R-:W-:Y:S01]  /*c780*/  ISETP.GE.AND P6, PT, R8, R2, PT ;  /* 0x000000020800720c */ /* 0x000fe20003fc6270 */
[CC--:B------:R-:W-:Y:S01]  /*c790*/  FFMA.FTZ R33, R86.reuse, R6.reuse, R49 ;  /* 0x0000000656217223 */ /* 0x0c0fe20000010031 */
[----:B------:R-:W-:Y:S01]  /*c7a0*/  FFMA.FTZ R25, R86, R6, R127 ;  /* 0x0000000656197223 */ /* 0x000fe2000001007f */
[----:B------:R-:W-:Y:S01]  /*c7b0*/  ISETP.GE.AND P5, PT, R8, R3, PT ;  /* 0x000000030800720c */ /* 0x000fe20003fa6270 */
[C---:B------:R-:W-:Y:S01]  /*c7c0*/  VIADD R6, R36.reuse, 0xffffff51 ;  /* 0xffffff5124067836 */ /* 0x040fe20000000000 */
[----:B------:R-:W-:Y:S01]  /*c7d0*/  FSEL R35, R35, -INF , !P1 ;  /* 0xff80000023237808 */ /* 0x000fe20004800000 */
[----:B------:R-:W-:Y:S01]  /*c7e0*/  VIADD R8, R36, 0xffffff58 ;  /* 0xffffff5824087836 */ /* 0x000fe20000000000 */
[----:B------:R-:W-:Y:S01]  /*c7f0*/  FSEL R27, R27, -INF , !P0 ;  /* 0xff8000001b1b7808 */ /* 0x000fe20004000000 */
[----:B------:R-:W1:Y:S01]  /*c800*/  MUFU.TANH R17, R72 ;  /* 0x0000004800117308 */ /* 0x000e620000002400 */
[----:B------:R-:W-:-:S02]  /*c810*/  ISETP.GE.AND P1, PT, R6, R2, PT ;  /* 0x000000020600720c */ /* 0x000fc40003f26270 */
[----:B------:R-:W-:Y:S01]  /*c820*/  FSEL R33, R33, -INF , !P6 ;  /* 0xff80000021217808 */ /* 0x000fe20007000000 */
[----:B------:R-:W-:Y:S01]  /*c830*/  BAR.SYNC.DEFER_BLOCKING 0x0 ;  /* 0x0000000000007b1d */ /* 0x000fe20000010000 */
[-C--:B------:R-:W-:Y:S02]  /*c840*/  ISETP.GE.AND P0, PT, R6, R3.reuse, PT ;  /* 0x000000030600720c */ /* 0x080fe40003f06270 */
[----:B------:R-:W-:Y:S02]  /*c850*/  FSEL R25, R25, -INF , !P5 ;  /* 0xff80000019197808 */ /* 0x000fe40006800000 */
[----:B------:R-:W-:Y:S01]  /*c860*/  I2FP.F32.U32 R6, R6 ;  /* 0x0000000600067245 */ /* 0x000fe20000201000 */
[----:B------:R-:W-:Y:S01]  /*c870*/  MUFU.TANH R41, R41 ;  /* 0x0000002900297308 */ /* 0x000fe20000002400 */
[C---:B------:R-:W-:Y:S02]  /*c880*/  ISETP.GE.AND P6, PT, R8.reuse, R2, PT ;  /* 0x000000020800720c */ /* 0x040fe40003fc6270 */
[-C--:B------:R-:W-:Y:S01]  /*c890*/  ISETP.GE.AND P5, PT, R8, R3.reuse, PT ;  /* 0x000000030800720c */ /* 0x080fe20003fa6270 */
[CC--:B------:R-:W-:Y:S01]  /*c8a0*/  FFMA.FTZ R127, R86.reuse, R6.reuse, R9 ;  /* 0x00000006567f7223 */ /* 0x0c0fe20000010009 */
[----:B------:R-:W-:Y:S01]  /*c8b0*/  FSEL R68, R43, -INF , !P4 ;  /* 0xff8000002b447808 */ /* 0x000fe20006000000 */
[----:B--2---:R-:W-:Y:S01]  /*c8c0*/  FFMA.FTZ R6, R86, R6, R11 ;  /* 0x0000000656067223 */ /* 0x004fe2000001000b */
[----:B------:R-:W-:Y:S01]  /*c8d0*/  I2FP.F32.U32 R8, R8 ;  /* 0x0000000800087245 */ /* 0x000fe20000201000 */
[----:B------:R2:W1:Y:S01]  /*c8e0*/  MUFU.TANH R9, R4 ;  /* 0x0000000400097308 */ /* 0x0004620000002400 */
[----:B------:R-:W-:Y:S01]  /*c8f0*/  FSEL R60, R60, -INF , !P3 ;  /* 0xff8000003c3c7808 */ /* 0x000fe20005800000 */
[----:B------:R-:W-:Y:S01]  /*c900*/  VIADD R43, R36, 0xffffff68 ;  /* 0xffffff68242b7836 */ /* 0x000fe20000000000 */
[----:B------:R-:W-:Y:S01]  /*c910*/  ISETP.GE.AND P4, PT, R10, R2, PT ;  /* 0x000000020a00720c */ /* 0x000fe20003f86270 */
[-C--:B------:R-:W-:Y:S01]  /*c920*/  FFMA.FTZ R121, R86, R8.reuse, R5 ;  /* 0x0000000856797223 */ /* 0x080fe20000010005 */
[----:B------:R-:W-:Y:S01]  /*c930*/  ISETP.GE.AND P3, PT, R10, R3, PT ;  /* 0x000000030a00720c */ /* 0x000fe20003f66270 */
[----:B---3--:R-:W-:Y:S01]  /*c940*/  FFMA.FTZ R13, R86, R8, R13 ;  /* 0x00000008560d7223 */ /* 0x008fe2000001000d */
[----:B------:R-:W-:Y:S01]  /*c950*/  I2FP.F32.U32 R10, R10 ;  /* 0x0000000a000a7245 */ /* 0x000fe20000201000 */
[----:B------:R-:W3:Y:S01]  /*c960*/  MUFU.TANH R5, R70 ;  /* 0x0000004600057308 */ /* 0x000ee20000002400 */
[----:B------:R-:W-:Y:S01]  /*c970*/  VIADD R8, R36, 0xffffff60 ;  /* 0xffffff6024087836 */ /* 0x000fe20000000000 */
[----:B------:R-:W-:-:S02]  /*c980*/  FSEL R127, R127, -INF , !P1 ;  /* 0xff8000007f7f7808 */ /* 0x000fc40004800000 */
[CC--:B-----5:R-:W-:Y:S01]  /*c990*/  FFMA.FTZ R7, R86.reuse, R10.reuse, R7 ;  /* 0x0000000a56077223 */ /* 0x0e0fe20000010007 */
[----:B----4-:R-:W-:Y:S01]  /*c9a0*/  FFMA.FTZ R15, R86, R10, R15 ;  /* 0x0000000a560f7223 */ /* 0x010fe2000001000f */
[----:B------:R-:W-:Y:S01]  /*c9b0*/  FSEL R75, R6, -INF , !P0 ;  /* 0xff800000064b7808 */ /* 0x000fe20004000000 */
[C---:B------:R-:W-:Y:S01]  /*c9c0*/  VIADD R6, R36.reuse, 0xffffff71 ;  /* 0xffffff7124067836 */ /* 0x040fe20000000000 */
[----:B------:R-:W-:Y:S01]  /*c9d0*/  FSEL R121, R121, -INF , !P6 ;  /* 0xff80000079797808 */ /* 0x000fe20007000000 */
[----:B------:R4:W5:Y:S01]  /*c9e0*/  MUFU.TANH R11, R69 ;  /* 0x00000045000b7308 */ /* 0x0009620000002400 */
[----:B--2---:R-:W-:Y:S01]  /*c9f0*/  VIADD R4, R36, 0xffffff61 ;  /* 0xffffff6124047836 */ /* 0x004fe20000000000 */
[----:B------:R-:W-:Y:S02]  /*ca00*/  FSEL R79, R7, -INF , !P4 ;  /* 0xff800000074f7808 */ /* 0x000fe40006000000 */
[C---:B------:R-:W-:Y:S02]  /*ca10*/  ISETP.GE.AND P1, PT, R8.reuse, R2, PT ;  /* 0x000000020800720c */ /* 0x040fe40003f26270 */
[----:B------:R-:W-:-:S02]  /*ca20*/  ISETP.GE.AND P0, PT, R8, R3, PT ;  /* 0x000000030800720c */ /* 0x000fc40003f06270 */
[C---:B------:R-:W-:Y:S01]  /*ca30*/  ISETP.GE.AND P6, PT, R4.reuse, R2, PT ;  /* 0x000000020400720c */ /* 0x040fe20003fc6270 */
[----:B------:R2:W5:Y:S01]  /*ca40*/  MUFU.TANH R7, R71 ;  /* 0x0000004700077308 */ /* 0x0005620000002400 */
        /* <DEDUP_REMOVED lines=8> */
[----:B------:R-:W-:-:S02]  /*cad0*/  VIADD R4, R36, 0xffffff69 ;  /* 0xffffff6924047836 */ /* 0x000fc40000000000 */
[----:B-1----:R-:W-:Y:S01]  /*cae0*/  FFMA.FTZ R61, R86, R8, R17 ;  /* 0x00000008563d7223 */ /* 0x002fe20000010011 */
[----:B------:R-:W-:Y:S01]  /*caf0*/  FSEL R47, R23, -INF , !P0 ;  /* 0xff800000172f7808 */ /* 0x000fe20004000000 */
[----:B------:R-:W1:Y:S01]  /*cb00*/  MUFU.TANH R17, R56 ;  /* 0x0000003800117308 */ /* 0x000e620000002400 */
[----:B----4-:R-:W-:Y:S01]  /*cb10*/  FSEL R69, R19, -INF , !P6 ;  /* 0xff80000013457808 */ /* 0x010fe20007000000 */
[----:B------:R-:W-:Y:S01]  /*cb20*/  FMUL.FTZ R13, R57, UR4 ;  /* 0x00000004390d7c20 */ /* 0x000fe20008410000 */
[----:B--2---:R-:W-:Y:S01]  /*cb30*/  FSEL R71, R15, -INF , !P3 ;  /* 0xff8000000f477808 */ /* 0x004fe20005800000 */
[----:B------:R-:W-:Y:S01]  /*cb40*/  FMUL.FTZ R15, R58, UR4 ;  /* 0x000000043a0f7c20 */ /* 0x000fe20008410000 */
[----:B------:R-:W-:Y:S01]  /*cb50*/  ISETP.GE.AND P3, PT, R43, R3, PT ;  /* 0x000000032b00720c */ /* 0x000fe20003f66270 */
[----:B------:R-:W-:Y:S01]  /*cb60*/  VIADD R8, R36, 0xffffff70 ;  /* 0xffffff7024087836 */ /* 0x000fe20000000000 */
[----:B------:R-:W-:Y:S01]  /*cb70*/  I2FP.F32.U32 R43, R43 ;  /* 0x0000002b002b7245 */ /* 0x000fe20000201000 */
[----:B------:R-:W-:Y:S01]  /*cb80*/  MUFU.TANH R13, R13 ;  /* 0x0000000d000d7308 */ /* 0x000fe20000002400 */
[----:B------:R-:W-:-:S02]  /*cb90*/  ISETP.GE.AND P0, PT, R4, R2, PT ;  /* 0x000000020400720c */ /* 0x000fc40003f06270 */
[----:B------:R-:W-:Y:S01]  /*cba0*/  ISETP.GE.AND P6, PT, R4, R3, PT ;  /* 0x000000030400720c */ /* 0x000fe20003fc6270 */
[CC--:B------:R-:W-:Y:S01]  /*cbb0*/  FFMA.FTZ R9, R86.reuse, R43.reuse, R9 ;  /* 0x0000002b56097223 */ /* 0x0c0fe20000010009 */
[C---:B---3--:R-:W-:Y:S01]  /*cbc0*/  FFMA.FTZ R43, R86.reuse, R43, R5 ;  /* 0x0000002b562b7223 */ /* 0x048fe20000010005 */
[----:B------:R-:W-:Y:S02]  /*cbd0*/  I2FP.F32.U32 R4, R4 ;  /* 0x0000000400047245 */ /* 0x000fe40000201000 */
[----:B------:R-:W2:Y:S01]  /*cbe0*/  MUFU.TANH R15, R15 ;  /* 0x0000000f000f7308 */ /* 0x000ea20000002400 */
[----:B------:R-:W-:Y:S02]  /*cbf0*/  FSEL R61, R61, -INF , !P1 ;  /* 0xff8000003d3d7808 */ /* 0x000fe40004800000 */
[CC--:B-----5:R-:W-:Y:S01]  /*cc00*/  FFMA.FTZ R11, R86.reuse, R4.reuse, R11 ;  /* 0x00000004560b7223 */ /* 0x0e0fe2000001000b */
[----:B------:R-:W-:Y:S01]  /*cc10*/  FSEL R49, R29, -INF , !P4 ;  /* 0xff8000001d317808 */ /* 0x000fe20006000000 */
[----:B------:R-:W-:Y:S01]  /*cc20*/  FFMA.FTZ R45, R86, R4, R7 ;  /* 0x00000004562d7223 */ /* 0x000fe20000010007 */
[----:B------:R-:W-:Y:S01]  /*cc30*/  ISETP.GE.AND P4, PT, R8, R2, PT ;  /* 0x000000020800720c */ /* 0x000fe20003f86270 */
[----:B------:R-:W-:Y:S01]  /*cc40*/  VIADD R4, R36, 0xffffff30 ;  /* 0xffffff3024047836 */ /* 0x000fe20000000000 */
[----:B------:R-:W3:Y:S01]  /*cc50*/  MUFU.TANH R5, R59 ;  /* 0x0000003b00057308 */ /* 0x000ee20000002400 */
[----:B------:R-:W-:Y:S01]  /*cc60*/  FSEL R57, R9, -INF , !P5 ;  /* 0xff80000009397808 */ /* 0x000fe20006800000 */
[----:B------:R-:W-:Y:S01]  /*cc70*/  FMUL.FTZ R9, R53, UR4 ;  /* 0x0000000435097c20 */ /* 0x000fe20008410000 */
[----:B------:R-:W-:Y:S01]  /*cc80*/  ISETP.GE.AND P1, PT, R8, R3, PT ;  /* 0x000000030800720c */ /* 0x000fe20003f26270 */
[----:B------:R-:W-:Y:S01]  /*cc90*/  VIADD R36, R36, 0xffffff79 ;  /* 0xffffff7924247836 */ /* 0x000fe20000000000 */
[----:B------:R-:W-:-:S02]  /*cca0*/  I2FP.F32.U32 R8, R8 ;  /* 0x0000000800087245 */ /* 0x000fc40000201000 */
[----:B------:R-:W-:Y:S01]  /*ccb0*/  FSEL R51, R11, -INF , !P0 ;  /* 0xff8000000b337808 */ /* 0x000fe20004000000 */
[----:B------:R-:W-:Y:S01]  /*ccc0*/  MUFU.TANH R7, R26 ;  /* 0x0000001a00077308 */ /* 0x000fe20000002400 */
[----:B------:R-:W-:Y:S01]  /*ccd0*/  ISETP.GE.AND P5, PT, R6, R2, PT ;  /* 0x000000020600720c */ /* 0x000fe20003fa6270 */
[-C--:B-1----:R-:W-:Y:S01]  /*cce0*/  FFMA.FTZ R17, R86, R8.reuse, R17 ;  /* 0x0000000856117223 */ /* 0x082fe20000010011 */
[----:B------:R-:W-:Y:S01]  /*ccf0*/  ISETP.GE.AND P0, PT, R6, R3, PT ;  /* 0x000000030600720c */ /* 0x000fe20003f06270 */
[C---:B--2---:R-:W-:Y:S01]  /*cd00*/  FFMA.FTZ R15, R86.reuse, R8, R15 ;  /* 0x00000008560f7223 */ /* 0x044fe2000001000f */
[----:B------:R-:W-:Y:S02]  /*cd10*/  I2FP.F32.U32 R6, R6 ;  /* 0x0000000600067245 */ /* 0x000fe40000201000 */
[----:B------:R-:W-:Y:S01]  /*cd20*/  FSEL R45, R45, -INF , !P6 ;  /* 0xff8000002d2d7808 */ /* 0x000fe20007000000 */
[----:B------:R-:W1:Y:S01]  /*cd30*/  MUFU.TANH R9, R9 ;  /* 0x0000000900097308 */ /* 0x000e620000002400 */
[----:B------:R-:W-:Y:S01]  /*cd40*/  FSEL R31, R17, -INF , !P4 ;  /* 0xff800000111f7808 */ /* 0x000fe20006000000 */
[----:B---3--:R-:W-:Y:S01]  /*cd50*/  FFMA.FTZ R5, R86, R6, R5 ;  /* 0x0000000656057223 */ /* 0x008fe20000010005 */
[----:B------:R-:W-:Y:S01]  /*cd60*/  ISETP.GE.AND P6, PT, R4, R2, PT ;  /* 0x000000020400720c */ /* 0x000fe20003fc6270 */
[----:B------:R-:W-:Y:S01]  /*cd70*/  FFMA.FTZ R13, R86, R6, R13 ;  /* 0x00000006560d7223 */ /* 0x000fe2000001000d */
[----:B------:R-:W-:-:S02]  /*cd80*/  ISETP.GE.AND P4, PT, R36, R2, PT ;  /* 0x000000022400720c */ /* 0x000fc40003f86270 */
[----:B------:R-:W-:Y:S01]  /*cd90*/  FSEL R29, R15, -INF , !P1 ;  /* 0xff8000000f1d7808 */ /* 0x000fe20004800000 */
[----:B------:R-:W2:Y:S01]  /*cda0*/  MUFU.TANH R55, R55 ;  /* 0x0000003700377308 */ /* 0x000ea20000002400 */
[----:B------:R-:W-:Y:S02]  /*cdb0*/  I2FP.F32.U32 R2, R36 ;  /* 0x0000002400027245 */ /* 0x000fe40000201000 */
[-C--:B------:R-:W-:Y:S02]  /*cdc0*/  ISETP.GE.AND P1, PT, R36, R3.reuse, PT ;  /* 0x000000032400720c */ /* 0x080fe40003f26270 */
[----:B------:R-:W-:Y:S02]  /*cdd0*/  FSEL R36, R5, -INF , !P0 ;  /* 0xff80000005247808 */ /* 0x000fe40004000000 */
[----:B------:R-:W-:Y:S02]  /*cde0*/  ISETP.GE.AND P0, PT, R66, 0x3, PT ;  /* 0x000000034200780c */ /* 0x000fe40003f06270 */
[----:B------:R-:W-:Y:S01]  /*cdf0*/  FSEL R43, R43, -INF , !P3 ;  /* 0xff8000002b2b7808 */ /* 0x000fe20005800000 */
[----:B-1----:R-:W-:Y:S01]  /*ce00*/  FFMA.FTZ R9, R86, R2, R9 ;  /* 0x0000000256097223 */ /* 0x002fe20000010009 */
[----:B------:R-:W-:-:S02]  /*ce10*/  ISETP.GE.AND P3, PT, R4, R3, PT ;  /* 0x000000030400720c */ /* 0x000fc40003f66270 */
[-C--:B------:R-:W-:Y:S02]  /*ce20*/  I2FP.F32.U32 R6, R4.reuse ;  /* 0x0000000400067245 */ /* 0x080fe40000201000 */
[----:B------:R-:W-:Y:S02]  /*ce30*/  I2FP.F32.U32 R4, R4 ;  /* 0x0000000400047245 */ /* 0x000fe40000201000 */
[----:B------:R-:W-:Y:S01]  /*ce40*/  FSEL R40, R13, -INF , !P5 ;  /* 0xff8000000d287808 */ /* 0x000fe20006800000 */
[C---:B------:R-:W-:Y:S01]  /*ce50*/  FFMA.FTZ R6, R86.reuse, R6, R41 ;  /* 0x0000000656067223 */ /* 0x040fe20000010029 */
[C---:B--2---:R-:W-:Y:S01]  /*ce60*/  FFMA.FTZ R3, R86.reuse, R2, R55 ;  /* 0x0000000256037223 */ /* 0x044fe20000010037 */
[----:B------:R-:W-:Y:S01]  /*ce70*/  FFMA.FTZ R4, R86, R4, R7 ;  /* 0x0000000456047223 */ /* 0x000fe20000010007 */
[----:B------:R-:W-:Y:S02]  /*ce80*/  FSEL R41, R9, -INF , !P4 ;  /* 0xff80000009297808 */ /* 0x000fe40006000000 */
[----:B------:R-:W-:-:S02]  /*ce90*/  FSEL R76, R6, -INF , !P6 ;  /* 0xff800000064c7808 */ /* 0x000fc40007000000 */
[----:B------:R-:W-:Y:S02]  /*cea0*/  FSEL R163, R4, -INF , !P3 ;  /* 0xff80000004a37808 */ /* 0x000fe40005800000 */
[----:B------:R-:W-:Y:S01]  /*ceb0*/  FSEL R3, R3, -INF , !P1 ;  /* 0xff80000003037808 */ /* 0x000fe20004800000 */
[----:B------:R-:W-:Y:S06]  /*cec0*/  @!P0 BRA `(.L_x_4329) ;  /* 0x0000000400908947 */ /* 0x000fec0003800000 */
[----:B------:R-:W-:Y:S05]  /*ced0*/  BRA.U !UP0, `(.L_x_4330) ;  /* 0x0000000108fc7547 */ /* 0x000fea000b800000 */
[----:B------:R-:W1:Y:S01]  /*cee0*/  LDC R7, c[0x0][0x4f0] ;  /* 0x00013c00ff077b82 */ /* 0x000e620000000800 */
[----:B------:R-:W-:Y:S01]  /*cef0*/  IMAD.SHL.U32 R8, R66, 0x80, RZ ;  /* 0x0000008042087824 */ /* 0x000fe200078e00ff */
[----:B------:R-:W-:Y:S01]  /*cf00*/  MOV R4, RZ ;  /* 0x000000ff00047202 */ /* 0x000fe20000000f00 */
[----:B------:R-:W2:Y:S03]  /*cf10*/  LDCU.64 UR4, c[0x0][0x3a0] ;  /* 0x00007400ff0477ac */ /* 0x000ea60008000a00 */
        /* <DEDUP_REMOVED lines=33> */
[----:B------:R-:W-:Y:S02]  /*d130*/  @P3 VIADD R4, R4, 0x1 ;  /* 0x0000000104043836 */ /* 0x000fe40000000000 */
[----:B------:R-:W-:-:S03]  /*d140*/  @!P4 IMAD.MOV R11, RZ, RZ, -R11 ;  /* 0x000000ffff0bc224 */ /* 0x000fc600078e0a0b */
[----:B------:R-:W-:Y:S02]  /*d150*/  MOV R2, R4 ;  /* 0x0000000400027202 */ /* 0x000fe40000000f00 */
[----:B------:R-:W-:Y:S02]  /*d160*/  SEL R4, R5, R11, !P0 ;  /* 0x0000000b05047207 */ /* 0x000fe40004000000 */
[----:B------:R-:W-:-:S03]  /*d170*/  @!P6 IADD3 R2, PT, PT, -R2, RZ, RZ ;  /* 0x000000ff0202e210 */ /* 0x000fc60007ffe1ff */
[----:B------:R-:W-:Y:S01]  /*d180*/  IMAD.WIDE R8, R4, 0x4, R114 ;  /* 0x0000000404087825 */ /* 0x000fe200078e0272 */
[----:B------:R-:W-:-:S05]  /*d190*/  SEL R5, R5, R2, !P0 ;  /* 0x0000000205057207 */ /* 0x000fca0004000000 */
        /* <DEDUP_REMOVED lines=19> */
.L_x_4330:
[----:B------:R-:W-:Y:S01]  /*d2d0*/  UMOV UR4, URZ ;  /* 0x000000ff00047c82 */ /* 0x000fe20008000000 */
[----:B------:R-:W-:Y:S01]  /*d2e0*/  IMAD.SHL.U32 R2, R62, 0x80, RZ ;  /* 0x000000803e027824 */ /* 0x000fe200078e00ff */
[----:B------:R-:W-:-:S05]  /*d2f0*/  IADD3 R4, P0, PT, RZ, -UR4, RZ ;  /* 0x80000004ff047c10 */ /* 0x000fca000ff1e0ff */
[----:B------:R-:W-:-:S05]  /*d300*/  IMAD.X R2, RZ, RZ, ~R2, P0 ;  /* 0x000000ffff027224 */ /* 0x000fca00000e0e02 */
[----:B------:R-:W-:-:S04]  /*d310*/  SHF.R.S64 R5, R4, 0x1f, R2 ;  /* 0x0000001f04057819 */ /* 0x000fc80000001002 */
[----:B------:R-:W-:-:S04]  /*d320*/  IADD3 R110, P0, PT, R5, R110, RZ ;  /* 0x0000006e056e7210 */ /* 0x000fc80007f1e0ff */
[----:B------:R-:W-:-:S09]  /*d330*/  LEA.HI.X.SX32 R111, R2, R111, 0x1, P0 ;  /* 0x0000006f026f7211 */ /* 0x000fd200000f0eff */
.L_x_4331:
        /* <DEDUP_REMOVED lines=29> */
.L_x_4329:
        /* <DEDUP_REMOVED lines=55> */
[----:B------:R-:W-:Y:S01]  /*d880*/  FMUL.FTZ R74, R4, UR4 ;  /* 0x00000004044a7c20 */ /* 0x000fe20008410000 */
[----:B------:R-:W-:Y:S01]  /*d890*/  IADD3 R4, PT, PT, R117, 0x3000, RZ ;  /* 0x0000300075047810 */ /* 0x000fe20007ffe0ff */
[----:B------:R-:W-:Y:S01]  /*d8a0*/  FFMA.FTZ R70, R44, UR4, -R42 ;  /* 0x000000042c467c23 */ /* 0x000fe2000801082a */
[----:B------:R-:W-:Y:S01]  /*d8b0*/  FSEL R6, R0, RZ, P0 ;  /* 0x000000ff00067208 */ /* 0x000fe20000000000 */
[--C-:B------:R-:W-:Y:S01]  /*d8c0*/  FFMA.FTZ R56, R39, UR4, -R38.reuse ;  /* 0x0000000427387c23 */ /* 0x100fe20008010826 */
[----:B------:R-:W-:Y:S01]  /*d8d0*/  IADD3 R39, PT, PT, R117, 0x3020, RZ ;  /* 0x0000302075277810 */ /* 0x000fe20007ffe0ff */
[----:B------:R-:W-:Y:S01]  /*d8e0*/  FFMA.FTZ R44, R21, UR4, -R38 ;  /* 0x00000004152c7c23 */ /* 0x000fe20008010826 */
[----:B------:R-:W-:Y:S01]  /*d8f0*/  @P2 IADD3 R39, PT, PT, R4, -0x20, RZ ;  /* 0xffffffe004272810 */ /* 0x000fe20007ffe0ff */
[----:B------:R-:W-:Y:S01]  /*d900*/  FADD.FTZ R6, R65, -R6 ;  /* 0x8000000641067221 */ /* 0x000fe20000010000 */
[----:B------:R-:W-:Y:S01]  /*d910*/  FFMA.FTZ R52, R50, UR4, -R42 ;  /* 0x0000000432347c23 */ /* 0x000fe2000801082a */
[--C-:B------:R-:W-:Y:S01]  /*d920*/  FFMA.FTZ R165, R165, UR4, -R38.reuse ;  /* 0x00000004a5a57c23 */ /* 0x100fe20008010826 */
[----:B------:R-:W-:Y:S01]  /*d930*/  FFMA.FTZ R53, R34, UR4, -R38 ;  /* 0x0000000422357c23 */ /* 0x000fe20008010826 */
[----:B------:R-:W1:Y:S01]  /*d940*/  LDSM.16.MT88.4 R20, [R39] ;  /* 0x000000002714783b */ /* 0x000e620000004200 */
[----:B------:R-:W-:Y:S01]  /*d950*/  FMUL.FTZ R6, R6, UR4 ;  /* 0x0000000406067c20 */ /* 0x000fe20008410000 */
[----:B------:R-:W-:Y:S01]  /*d960*/  MUFU.EX2 R70, R70 ;  /* 0x0000004600467308 */ /* 0x000fe20000000800 */
[--C-:B------:R-:W-:Y:S01]  /*d970*/  FFMA.FTZ R26, R32, UR4, -R42.reuse ;  /* 0x00000004201a7c23 */ /* 0x100fe2000801082a */
[--C-:B------:R-:W-:Y:S01]  /*d980*/  FFMA.FTZ R59, R35, UR4, -R42.reuse ;  /* 0x00000004233b7c23 */ /* 0x100fe2000801082a */
[----:B------:R-:W-:Y:S01]  /*d990*/  FFMA.FTZ R50, R33, UR4, -R42 ;  /* 0x0000000421327c23 */ /* 0x000fe2000801082a */
[----:B------:R-:W2:Y:S01]  /*d9a0*/  MUFU.EX2 R52, R52 ;  /* 0x0000003400347308 */ /* 0x000ea20000000800 */
[----:B------:R-:W3:Y:S01]  /*d9b0*/  LDSM.16.MT88.4 R32, [R117+0x3400] ;  /* 0x003400007520783b */ /* 0x000ee20000004200 */
[----:B------:R-:W-:Y:S01]  /*d9c0*/  FFMA.FTZ R65, R48, UR4, -R38 ;  /* 0x0000000430417c23 */ /* 0x000fe20008010826 */
[----:B------:R-:W-:Y:S01]  /*d9d0*/  FFMA.FTZ R58, R159, UR4, -R42 ;  /* 0x000000049f3a7c23 */ /* 0x000fe2000801082a */
[----:B------:R-:W-:Y:S01]  /*d9e0*/  MUFU.EX2 R63, R63 ;  /* 0x0000003f003f7308 */ /* 0x000fe20000000800 */
[--C-:B------:R-:W-:Y:S01]  /*d9f0*/  FFMA.FTZ R54, R24, UR4, -R38.reuse ;  /* 0x0000000418367c23 */ /* 0x100fe20008010826 */
[--C-:B------:R-:W-:Y:S01]  /*da00*/  FFMA.FTZ R55, R27, UR4, -R38.reuse ;  /* 0x000000041b377c23 */ /* 0x100fe20008010826 */
[----:B------:R-:W-:Y:S01]  /*da10*/  FFMA.FTZ R48, R25, UR4, -R38 ;  /* 0x0000000419307c23 */ /* 0x000fe20008010826 */
[----:B------:R-:W4:Y:S01]  /*da20*/  MUFU.EX2 R46, R46 ;  /* 0x0000002e002e7308 */ /* 0x000f220000000800 */
[----:B------:R-:W-:Y:S01]  /*da30*/  FFMA.FTZ R62, R78, UR4, -R42 ;  /* 0x000000044e3e7c23 */ /* 0x000fe2000801082a */
[----:B------:R-:W-:Y:S01]  /*da40*/  FFMA.FTZ R78, R60, UR4, -R38 ;  /* 0x000000043c4e7c23 */ /* 0x000fe20008010826 */
[----:B------:R-:W-:Y:S01]  /*da50*/  FFMA.FTZ R89, R64, UR4, -R42 ;  /* 0x0000000440597c23 */ /* 0x000fe2000801082a */
[----:B------:R-:W5:Y:S01]  /*da60*/  MUFU.EX2 R74, R74 ;  /* 0x0000004a004a7308 */ /* 0x000f620000000800 */
[--C-:B------:R-:W-:Y:S01]  /*da70*/  FFMA.FTZ R67, R155, UR4, -R38.reuse ;  /* 0x000000049b437c23 */ /* 0x100fe20008010826 */
[----:B--2---:R-:W-:Y:S01]  /*da80*/  F2FP.BF16.F32.PACK_AB R16, R52, R70 ;  /* 0x000000463410723e */ /* 0x004fe200000010ff */
[----:B------:R-:W-:Y:S01]  /*da90*/  FFMA.FTZ R60, R157, UR4, -R38 ;  /* 0x000000049d3c7c23 */ /* 0x000fe20008010826 */
[----:B------:R-:W2:Y:S01]  /*daa0*/  MUFU.EX2 R72, R6 ;  /* 0x0000000600487308 */ /* 0x000ea20000000800 */
        /* <DEDUP_REMOVED lines=8> */
[----:B------:R-:W-:Y:S01]  /*db30*/  FFMA.FTZ R69, R69, UR4, -R42 ;  /* 0x0000000445457c23 */ /* 0x000fe2000801082a */
[-C--:B-----5:R-:W-:Y:S01]  /*db40*/  FMUL.FTZ R4, R104, R74.reuse ;  /* 0x0000004a68047220 */ /* 0x0a0fe20000410000 */
[-C--:B------:R-:W-:Y:S01]  /*db50*/  FMUL.FTZ R5, R105, R74.reuse ;  /* 0x0000004a69057220 */ /* 0x080fe20000410000 */
[----:B------:R-:W-:Y:S01]  /*db60*/  MUFU.EX2 R53, R53 ;  /* 0x0000003500357308 */ /* 0x000fe20000000800 */
[----:B------:R-:W-:Y:S01]  /*db70*/  FMUL.FTZ R100, R100, R74 ;  /* 0x0000004a64647220 */ /* 0x000fe20000410000 */
[-C--:B--2---:R-:W-:Y:S01]  /*db80*/  FMUL.FTZ R6, R106, R72.reuse ;  /* 0x000000486a067220 */ /* 0x084fe20000410000 */
[----:B------:R-:W-:Y:S01]  /*db90*/  FMUL.FTZ R7, R107, R72 ;  /* 0x000000486b077220 */ /* 0x000fe20000410000 */
[----:B------:R-:W2:Y:S01]  /*dba0*/  MUFU.EX2 R44, R44 ;  /* 0x0000002c002c7308 */ /* 0x000ea20000000800 */
        /* <DEDUP_REMOVED lines=9> */
[----:B------:R-:W-:Y:S01]  /*dc40*/  FMUL.FTZ R93, R93, R74 ;  /* 0x0000004a5d5d7220 */ /* 0x000fe20000410000 */
[-C--:B------:R-:W-:Y:S01]  /*dc50*/  FMUL.FTZ R94, R94, R72.reuse ;  /* 0x000000485e5e7220 */ /* 0x080fe20000410000 */
[-C--:B------:R-:W-:Y:S01]  /*dc60*/  FMUL.FTZ R95, R95, R72.reuse ;  /* 0x000000485f5f7220 */ /* 0x080fe20000410000 */
[----:B------:R-:W-:Y:S01]  /*dc70*/  MUFU.EX2 R159, R26 ;  /* 0x0000001a009f7308 */ /* 0x000fe20000000800 */
[----:B--2---:R-:W-:Y:S01]  /*dc80*/  F2FP.BF16.F32.PACK_AB R19, R44, R53 ;  /* 0x000000352c13723e */ /* 0x004fe200000010ff */
[----:B------:R-:W-:Y:S01]  /*dc90*/  FFMA.FTZ R165, R88, R72, R165 ;  /* 0x0000004858a57223 */ /* 0x000fe200000100a5 */
[----:B------:R-:W-:Y:S01]  /*dca0*/  FFMA.FTZ R87, R87, R74, R70 ;  /* 0x0000004a57577223 */ /* 0x000fe20000010046 */
[----:B------:R-:W2:Y:S01]  /*dcb0*/  MUFU.EX2 R58, R58 ;  /* 0x0000003a003a7308 */ /* 0x000ea20000000800 */
[----:B------:R-:W-:Y:S01]  /*dcc0*/  FFMA.FTZ R72, R81, UR4, -R38 ;  /* 0x0000000451487c23 */ /* 0x000fe20008010826 */
[----:B------:R-:W-:Y:S01]  /*dcd0*/  FFMA.FTZ R70, R91, UR4, -R42 ;  /* 0x000000045b467c23 */ /* 0x000fe2000801082a */
[--C-:B------:R-:W-:Y:S01]  /*dce0*/  FFMA.FTZ R81, R133, UR4, -R38.reuse ;  /* 0x0000000485517c23 */ /* 0x100fe20008010826 */
[C---:B------:R-:W-:Y:S01]  /*dcf0*/  HMMA.16816.F32.BF16 R4, R16.reuse, R8, R4 ;  /* 0x000000081004723c */ /* 0x040fe20000041804 */
[----:B------:R-:W-:Y:S01]  /*dd00*/  MUFU.EX2 R59, R59 ;  /* 0x0000003b003b7308 */ /* 0x000fe20000000800 */
[----:B------:R-:W-:Y:S01]  /*dd10*/  FADD.FTZ R52, R52, R87 ;  /* 0x0000005734347221 */ /* 0x000fe20000010000 */
[--C-:B------:R-:W-:Y:S01]  /*dd20*/  FFMA.FTZ R74, R77, UR4, -R38.reuse ;  /* 0x000000044d4a7c23 */ /* 0x100fe20008010826 */
[----:B------:R-:W-:Y:S01]  /*dd30*/  FFMA.FTZ R77, R75, UR4, -R38 ;  /* 0x000000044b4d7c23 */ /* 0x000fe20008010826 */
[----:B------:R-:W4:Y:S01]  /*dd40*/  MUFU.EX2 R50, R50 ;  /* 0x0000003200327308 */ /* 0x000f220000000800 */
[----:B------:R-:W-:Y:S01]  /*dd50*/  FADD.FTZ R91, R63, R52 ;  /* 0x000000343f5b7221 */ /* 0x000fe20000010000 */
[--C-:B------:R-:W-:Y:S01]  /*dd60*/  FFMA.FTZ R87, R129, UR4, -R42.reuse ;  /* 0x0000000481577c23 */ /* 0x100fe2000801082a */
[C---:B------:R-:W-:Y:S01]  /*dd70*/  HMMA.16816.F32.BF16 R8, R16.reuse, R10, R100 ;  /* 0x0000000a1008723c */ /* 0x040fe20000041864 */
[----:B------:R-:W-:Y:S01]  /*dd80*/  MUFU.EX2 R65, R65 ;  /* 0x0000004100417308 */ /* 0x000fe20000000800 */
[----:B--2---:R-:W-:Y:S01]  /*dd90*/  F2FP.BF16.F32.PACK_AB R24, R58, R159 ;  /* 0x0000009f3a18723e */ /* 0x004fe200000010ff */
[----:B------:R-:W-:Y:S01]  /*dda0*/  LDSM.16.MT88.4 R100, [R117+0x3c00] ;  /* 0x003c00007564783b */ /* 0x000fe20000004200 */
[--C-:B------:R-:W-:Y:S01]  /*ddb0*/  FFMA.FTZ R63, R121, UR4, -R42.reuse ;  /* 0x00000004793f7c23 */ /* 0x100fe2000801082a */
[----:B------:R-:W2:Y:S01]  /*ddc0*/  MUFU.EX2 R54, R54 ;  /* 0x0000003600367308 */ /* 0x000ea20000000800 */
[----:B------:R-:W-:Y:S01]  /*ddd0*/  FFMA.FTZ R52, R79, UR4, -R42 ;  /* 0x000000044f347c23 */ /* 0x000fe2000801082a */
[--C-:B------:R-:W-:Y:S01]  /*dde0*/  FFMA.FTZ R49, R49, UR4, -R38.reuse ;  /* 0x0000000431317c23 */ /* 0x100fe20008010826 */
[C---:B-1----:R-:W-:Y:S01]  /*ddf0*/  HMMA.16816.F32.BF16 R12, R16.reuse, R20, R12 ;  /* 0x00000014100c723c */ /* 0x042fe2000004180c */
[----:B------:R-:W-:Y:S01]  /*de00*/  MUFU.EX2 R55, R55 ;  /* 0x0000003700377308 */ /* 0x000fe20000000800 */
[----:B------:R-:W-:Y:S01]  /*de10*/  FFMA.FTZ R45, R45, UR4, -R38 ;  /* 0x000000042d2d7c23 */ /* 0x000fe20008010826 */
[----:B----4-:R-:W-:Y:S01]  /*de20*/  F2FP.BF16.F32.PACK_AB R26, R50, R59 ;  /* 0x0000003b321a723e */ /* 0x010fe200000010ff */
[----:B------:R-:W-:Y:S01]  /*de30*/  FFMA.FTZ R31, R31, UR4, -R42 ;  /* 0x000000041f1f7c23 */ /* 0x000fe2000801082a */
[----:B------:R-:W1:Y:S01]  /*de40*/  MUFU.EX2 R48, R48 ;  /* 0x0000003000307308 */ /* 0x000e620000000800 */
[----:B------:R-:W-:Y:S01]  /*de50*/  FFMA.FTZ R88, R3, UR4, -R38 ;  /* 0x0000000403587c23 */ /* 0x000fe20008010826 */
[--C-:B------:R-:W-:Y:S01]  /*de60*/  FFMA.FTZ R40, R40, UR4, -R42.reuse ;  /* 0x0000000428287c23 */ /* 0x100fe2000801082a */
[----:B------:R-:W-:Y:S01]  /*de70*/  HMMA.16816.F32.BF16 R16, R16, R22, R92 ;  /* 0x000000161010723c */ /* 0x000fe2000004185c */
[----:B------:R-:W4:Y:S01]  /*de80*/  LDSM.16.MT88.4 R20, [R39+0x400] ;  /* 0x000400002714783b */ /* 0x000f220000004200 */
[----:B------:R-:W-:Y:S01]  /*de90*/  MUFU.EX2 R89, R89 ;  /* 0x0000005900597308 */ /* 0x000fe20000000800 */
[----:B--2---:R-:W-:Y:S01]  /*dea0*/  F2FP.BF16.F32.PACK_AB R25, R54, R65 ;  /* 0x000000413619723e */ /* 0x004fe200000010ff */
[----:B------:R-:W-:Y:S01]  /*deb0*/  FFMA.FTZ R41, R41, UR4, -R42 ;  /* 0x0000000429297c23 */ /* 0x000fe2000801082a */
[----:B------:R-:W-:Y:S01]  /*dec0*/  LDSM.16.MT88.4 R92, [R39+0xc00] ;  /* 0x000c0000275c783b */ /* 0x000fe20000004200 */
[----:B------:R-:W2:Y:S01]  /*ded0*/  MUFU.EX2 R62, R62 ;  /* 0x0000003e003e7308 */ /* 0x000ea20000000800 */
[--C-:B------:R-:W-:Y:S01]  /*dee0*/  FFMA.FTZ R29, R29, UR4, -R38.reuse ;  /* 0x000000041d1d7c23 */ /* 0x100fe20008010826 */
[----:B------:R-:W-:-:S02]  /*def0*/  FFMA.FTZ R28, R28, UR4, -R38 ;  /* 0x000000041c1c7c23 */ /* 0x000fc40008010826 */
[----:B------:R-:W-:Y:S01]  /*df00*/  MUFU.EX2 R67, R67 ;  /* 0x0000004300437308 */ /* 0x000fe20000000800 */
[----:B-1----:R-:W-:-:S03]  /*df10*/  F2FP.BF16.F32.PACK_AB R27, R48, R55 ;  /* 0x00000037301b723e */ /* 0x002fc600000010ff */
[----:B------:R-:W1:Y:S04]  /*df20*/  MUFU.EX2 R60, R60 ;  /* 0x0000003c003c7308 */ /* 0x000e680000000800 */
[C---:B---3--:R-:W-:Y:S01]  /*df30*/  HMMA.16816.F32.BF16 R4, R24.reuse, R32, R4 ;  /* 0x000000201804723c */ /* 0x048fe20000041804 */
[----:B------:R-:W-:Y:S04]  /*df40*/  MUFU.EX2 R70, R70 ;  /* 0x0000004600467308 */ /* 0x000fe80000000800 */
[----:B------:R-:W-:Y:S03]  /*df50*/  MUFU.EX2 R83, R83 ;  /* 0x0000005300537308 */ /* 0x000fe60000000800 */
[C---:B------:R-:W-:Y:S01]  /*df60*/  HMMA.16816.F32.BF16 R8, R24.reuse, R34, R8 ;  /* 0x000000221808723c */ /* 0x040fe20000041808 */
[----:B------:R-:W3:Y:S01]  /*df70*/  LDSM.16.MT88.4 R32, [R117+0x3800] ;  /* 0x003800007520783b */ /* 0x000ee20000004200 */
        /* <DEDUP_REMOVED lines=11> */
[----:B------:R-:W-:Y:S01]  /*e030*/  FFMA.FTZ R24, R161, UR4, -R42 ;  /* 0x00000004a1187c23 */ /* 0x000fe2000801082a */
[----:B------:R-:W-:Y:S01]  /*e040*/  MUFU.EX2 R153, R78 ;  /* 0x0000004e00997308 */ /* 0x000fe20000000800 */
[----:B--2---:R-:W-:-:S02]  /*e050*/  F2FP.BF16.F32.PACK_AB R26, R62, R89 ;  /* 0x000000593e1a723e */ /* 0x004fc400000010ff */
[----:B-1----:R-:W-:Y:S01]  /*e060*/  F2FP.BF16.F32.PACK_AB R27, R60, R67 ;  /* 0x000000433c1b723e */ /* 0x002fe200000010ff */
[----:B------:R-:W-:Y:S04]  /*e070*/  MUFU.EX2 R161, R25 ;  /* 0x0000001900a17308 */ /* 0x000fe80000000800 */
[----:B------:R-:W1:Y:S04]  /*e080*/  MUFU.EX2 R64, R24 ;  /* 0x0000001800407308 */ /* 0x000e680000000800 */
[----:B------:R-:W2:Y:S04]  /*e090*/  MUFU.EX2 R68, R68 ;  /* 0x0000004400447308 */ /* 0x000ea80000000800 */
[----:B------:R-:W-:Y:S04]  /*e0a0*/  MUFU.EX2 R47, R47 ;  /* 0x0000002f002f7308 */ /* 0x000fe80000000800 */
[----:B------:R-:W-:Y:S01]  /*e0b0*/  MUFU.EX2 R43, R43 ;  /* 0x0000002b002b7308 */ /* 0x000fe20000000800 */
[----:B-1----:R-:W-:-:S03]  /*e0c0*/  F2FP.BF16.F32.PACK_AB R24, R64, R161 ;  /* 0x000000a14018723e */ /* 0x002fc600000010ff */
[----:B------:R-:W-:Y:S01]  /*e0d0*/  MUFU.EX2 R31, R31 ;  /* 0x0000001f001f7308 */ /* 0x000fe20000000800 */
[----:B--2---:R-:W-:-:S03]  /*e0e0*/  F2FP.BF16.F32.PACK_AB R25, R68, R153 ;  /* 0x000000994419723e */ /* 0x004fc600000010ff */
[----:B------:R-:W-:Y:S04]  /*e0f0*/  MUFU.EX2 R3, R28 ;  /* 0x0000001c00037308 */ /* 0x000fe80000000800 */
[----:B------:R-:W-:Y:S01]  /*e100*/  MUFU.EX2 R88, R88 ;  /* 0x0000005800587308 */ /* 0x000fe20000000800 */
[----:B---3--:R-:W-:Y:S01]  /*e110*/  HMMA.16816.F32.BF16 R4, R24, R32, R4 ;  /* 0x000000201804723c */ /* 0x008fe20000041804 */
[----:B------:R-:W-:Y:S01]  /*e120*/  FFMA.FTZ R32, R76, UR4, -R42 ;  /* 0x000000044c207c23 */ /* 0x000fe2000801082a */
[----:B------:R-:W-:Y:S01]  /*e130*/  FFMA.FTZ R33, R141, UR4, -R38 ;  /* 0x000000048d217c23 */ /* 0x000fe20008010826 */
[----:B------:R-:W-:Y:S01]  /*e140*/  FADD.FTZ R76, R56, R165 ;  /* 0x000000a5384c7221 */ /* 0x000fe20000010000 */
[----:B------:R-:W-:-:S03]  /*e150*/  FFMA.FTZ R56, R127, UR4, -R42 ;  /* 0x000000047f387c23 */ /* 0x000fc6000801082a */
[----:B------:R-:W-:Y:S01]  /*e160*/  MUFU.EX2 R32, R32 ;  /* 0x0000002000207308 */ /* 0x000fe20000000800 */
[C---:B------:R-:W-:Y:S01]  /*e170*/  HMMA.16816.F32.BF16 R8, R24.reuse, R34, R8 ;  /* 0x000000221808723c */ /* 0x040fe20000041808 */
[----:B------:R-:W-:Y:S01]  /*e180*/  FFMA.FTZ R35, R147, UR4, -R42 ;  /* 0x0000000493237c23 */ /* 0x000fe2000801082a */
[----:B------:R-:W-:Y:S01]  /*e190*/  FFMA.FTZ R34, R163, UR4, -R38 ;  /* 0x00000004a3227c23 */ /* 0x000fe20008010826 */
[----:B------:R-:W-:Y:S01]  /*e1a0*/  MUFU.EX2 R33, R33 ;  /* 0x0000002100217308 */ /* 0x000fe20000000800 */
[----:B------:R-:W-:Y:S01]  /*e1b0*/  FADD.FTZ R75, R53, R76 ;  /* 0x0000004c354b7221 */ /* 0x000fe20000010000 */
[----:B------:R-:W-:Y:S01]  /*e1c0*/  FADD.FTZ R76, R46, R91 ;  /* 0x0000005b2e4c7221 */ /* 0x000fe20000010000 */
[----:B------:R-:W-:Y:S01]  /*e1d0*/  FFMA.FTZ R46, R71, UR4, -R38 ;  /* 0x00000004472e7c23 */ /* 0x000fe20008010826 */
[----:B------:R-:W1:Y:S01]  /*e1e0*/  MUFU.EX2 R35, R35 ;  /* 0x0000002300237308 */ /* 0x000e620000000800 */
[C---:B----4-:R-:W-:Y:S01]  /*e1f0*/  HMMA.16816.F32.BF16 R12, R24.reuse, R20, R12 ;  /* 0x00000014180c723c */ /* 0x050fe2000004180c */
[----:B------:R-:W-:Y:S01]  /*e200*/  FADD.FTZ R78, R44, R75 ;  /* 0x0000004b2c4e7221 */ /* 0x000fe20000010000 */
[----:B------:R-:W-:Y:S01]  /*e210*/  FADD.FTZ R159, R159, R76 ;  /* 0x0000004c9f9f7221 */ /* 0x000fe20000010000 */
[----:B------:R-:W2:Y:S01]  /*e220*/  MUFU.EX2 R34, R34 ;  /* 0x0000002200227308 */ /* 0x000ea20000000800 */
[----:B------:R-:W-:Y:S01]  /*e230*/  FFMA.FTZ R76, R51, UR4, -R42 ;  /* 0x00000004334c7c23 */ /* 0x000fe2000801082a */
[----:B------:R-:W-:Y:S01]  /*e240*/  FADD.FTZ R65, R65, R78 ;  /* 0x0000004e41417221 */ /* 0x000fe20000010000 */
[--C-:B------:R-:W-:Y:S01]  /*e250*/  FFMA.FTZ R75, R57, UR4, -R42.reuse ;  /* 0x00000004394b7c23 */ /* 0x100fe2000801082a */
[----:B------:R-:W-:Y:S01]  /*e260*/  MUFU.EX2 R56, R56 ;  /* 0x0000003800387308 */ /* 0x000fe20000000800 */
[----:B------:R-:W-:Y:S01]  /*e270*/  HMMA.16816.F32.BF16 R16, R24, R22, R16 ;  /* 0x000000161810723c */ /* 0x000fe20000041810 */
[--C-:B------:R-:W-:Y:S01]  /*e280*/  FFMA.FTZ R27, R149, UR4, -R42.reuse ;  /* 0x00000004951b7c23 */ /* 0x100fe2000801082a */
[----:B------:R-:W-:Y:S01]  /*e290*/  FFMA.FTZ R24, R151, UR4, -R42 ;  /* 0x0000000497187c23 */ /* 0x000fe2000801082a */
[--C-:B------:R-:W-:Y:S01]  /*e2a0*/  FFMA.FTZ R26, R143, UR4, -R38.reuse ;  /* 0x000000048f1a7c23 */ /* 0x100fe20008010826 */
[----:B------:R-:W-:Y:S01]  /*e2b0*/  FFMA.FTZ R25, R145, UR4, -R38 ;  /* 0x0000000491197c23 */ /* 0x000fe20008010826 */
[----:B-1----:R-:W-:Y:S01]  /*e2c0*/  F2FP.BF16.F32.PACK_AB R20, R35, R32 ;  /* 0x000000202314723e */ /* 0x002fe200000010ff */
[----:B------:R-:W-:Y:S01]  /*e2d0*/  MUFU.EX2 R53, R77 ;  /* 0x0000004d00357308 */ /* 0x000fe20000000800 */
[----:B------:R-:W-:Y:S01]  /*e2e0*/  FADD.FTZ R54, R54, R65 ;  /* 0x0000004136367221 */ /* 0x000fe20000010000 */
[----:B------:R-:W-:-:S02]  /*e2f0*/  MOV R65, R0 ;  /* 0x0000000000417202 */ /* 0x000fc40000000f00 */
[----:B------:R-:W-:Y:S01]  /*e300*/  MUFU.EX2 R27, R27 ;  /* 0x0000001b001b7308 */ /* 0x000fe20000000800 */
[----:B--2---:R-:W-:Y:S01]  /*e310*/  F2FP.BF16.F32.PACK_AB R21, R33, R34 ;  /* 0x000000222115723e */ /* 0x004fe200000010ff */
[----:B------:R-:W-:Y:S02]  /*e320*/  FADD.FTZ R55, R55, R54 ;  /* 0x0000003637377221 */ /* 0x000fe40000010000 */
[----:B------:R-:W1:Y:S02]  /*e330*/  MUFU.EX2 R24, R24 ;  /* 0x0000001800187308 */ /* 0x000e640000000800 */
[----:B------:R-:W-:Y:S02]  /*e340*/  FADD.FTZ R48, R48, R55 ;  /* 0x0000003730307221 */ /* 0x000fe40000010000 */
[----:B------:R-:W-:Y:S02]  /*e350*/  MUFU.EX2 R26, R26 ;  /* 0x0000001a001a7308 */ /* 0x000fe40000000800 */
[----:B------:R-:W-:-:S02]  /*e360*/  FADD.FTZ R153, R153, R48 ;  /* 0x0000003099997221 */ /* 0x000fc40000010000 */
[----:B------:R-:W2:Y:S02]  /*e370*/  MUFU.EX2 R25, R25 ;  /* 0x0000001900197308 */ /* 0x000ea40000000800 */
[----:B------:R-:W-:Y:S02]  /*e380*/  FADD.FTZ R68, R68, R153 ;  /* 0x0000009944447221 */ /* 0x000fe40000010000 */
[----:B------:R-:W-:Y:S01]  /*e390*/  MUFU.EX2 R71, R73 ;  /* 0x0000004900477308 */ /* 0x000fe20000000800 */
[----:B-1----:R-:W-:Y:S01]  /*e3a0*/  F2FP.BF16.F32.PACK_AB R22, R24, R27 ;  /* 0x0000001b1816723e */ /* 0x002fe200000010ff */
[----:B------:R-:W-:Y:S02]  /*e3b0*/  FADD.FTZ R67, R67, R68 ;  /* 0x0000004443437221 */ /* 0x000fe40000010000 */
[----:B------:R-:W-:Y:S02]  /*e3c0*/  MUFU.EX2 R46, R46 ;  /* 0x0000002e002e7308 */ /* 0x000fe40000000800 */
[----:B------:R-:W-:-:S02]  /*e3d0*/  FADD.FTZ R67, R60, R67 ;  /* 0x000000433c437221 */ /* 0x000fc40000010000 */
[----:B------:R-:W-:Y:S01]  /*e3e0*/  MUFU.EX2 R44, R61 ;  /* 0x0000003d002c7308 */ /* 0x000fe20000000800 */
[----:B--2---:R-:W-:Y:S01]  /*e3f0*/  F2FP.BF16.F32.PACK_AB R23, R25, R26 ;  /* 0x0000001a1917723e */ /* 0x004fe200000010ff */
[----:B------:R-:W-:Y:S02]  /*e400*/  FADD.FTZ R34, R34, R67 ;  /* 0x0000004322227221 */ /* 0x000fe40000010000 */
[----:B------:R-:W-:Y:S01]  /*e410*/  MUFU.EX2 R57, R69 ;  /* 0x0000004500397308 */ /* 0x000fe20000000800 */
[----:B------:R-:W-:Y:S01]  /*e420*/  MOV R67, R2 ;  /* 0x0000000200437202 */ /* 0x000fe20000000f00 */
[----:B------:R-:W-:Y:S02]  /*e430*/  FADD.FTZ R33, R33, R34 ;  /* 0x0000002221217221 */ /* 0x000fe40000010000 */
[----:B------:R-:W-:Y:S01]  /*e440*/  MUFU.EX2 R51, R75 ;  /* 0x0000004b00337308 */ /* 0x000fe20000000800 */
[C---:B------:R-:W-:Y:S01]  /*e450*/  HMMA.16816.F32.BF16 R96, R20.reuse, R92, R12 ;  /* 0x0000005c1460723c */ /* 0x040fe2000004180c */
[----:B------:R-:W1:Y:S02]  /*e460*/  LDSM.16.MT88.4 R12, [R117+0x4000] ;  /* 0x00400000750c783b */ /* 0x000e640000004200 */
[----:B------:R-:W-:Y:S05]  /*e470*/  MUFU.EX2 R76, R76 ;  /* 0x0000004c004c7308 */ /* 0x000fea0000000800 */
[----:B------:R-:W-:Y:S01]  /*e480*/  HMMA.16816.F32.BF16 R104, R20, R100, R4 ;  /* 0x000000641468723c */ /* 0x000fe20000041804 */
[----:B------:R-:W-:-:S02]  /*e490*/  F2FP.BF16.F32.PACK_AB R4, R83, R70 ;  /* 0x000000465304723e */ /* 0x000fc400000010ff */
[----:B------:R-:W-:-:S05]  /*e4a0*/  F2FP.BF16.F32.PACK_AB R5, R81, R72 ;  /* 0x000000485105723e */ /* 0x000fca00000010ff */
[C---:B------:R-:W-:Y:S01]  /*e4b0*/  HMMA.16816.F32.BF16 R100, R20.reuse, R102, R8 ;  /* 0x000000661464723c */ /* 0x040fe20000041808 */
[----:B------:R-:W2:Y:S07]  /*e4c0*/  LDSM.16.MT88.4 R8, [R39+0x1000] ;  /* 0x001000002708783b */ /* 0x000eae0000004200 */
[----:B------:R-:W-:Y:S01]  /*e4d0*/  HMMA.16816.F32.BF16 R92, R20, R94, R16 ;  /* 0x0000005e145c723c */ /* 0x000fe20000041810 */
[--C-:B------:R-:W-:Y:S01]  /*e4e0*/  FFMA.FTZ R23, R137, UR4, -R42.reuse ;  /* 0x0000000489177c23 */ /* 0x100fe2000801082a */
[----:B------:R-:W-:Y:S01]  /*e4f0*/  FFMA.FTZ R20, R135, UR4, -R42 ;  /* 0x0000000487147c23 */ /* 0x000fe2000801082a */
[--C-:B------:R-:W-:Y:S01]  /*e500*/  FFMA.FTZ R22, R131, UR4, -R38.reuse ;  /* 0x0000000483167c23 */ /* 0x100fe20008010826 */
[----:B------:R-:W-:Y:S01]  /*e510*/  FFMA.FTZ R21, R139, UR4, -R38 ;  /* 0x000000048b157c23 */ /* 0x000fe20008010826 */
[----:B------:R-:W3:Y:S02]  /*e520*/  LDSM.16.MT88.4 R16, [R117+0x4400] ;  /* 0x004400007510783b */ /* 0x000ee40000004200 */
[----:B------:R-:W-:Y:S04]  /*e530*/  MUFU.EX2 R23, R23 ;  /* 0x0000001700177308 */ /* 0x000fe80000000800 */
[----:B------:R-:W4:Y:S04]  /*e540*/  MUFU.EX2 R20, R20 ;  /* 0x0000001400147308 */ /* 0x000f280000000800 */
[----:B------:R-:W-:Y:S04]  /*e550*/  MUFU.EX2 R22, R22 ;  /* 0x0000001600167308 */ /* 0x000fe80000000800 */
[----:B------:R-:W5:Y:S01]  /*e560*/  MUFU.EX2 R21, R21 ;  /* 0x0000001500157308 */ /* 0x000f620000000800 */
[----:B----4-:R-:W-:-:S02]  /*e570*/  F2FP.BF16.F32.PACK_AB R6, R20, R23 ;  /* 0x000000171406723e */ /* 0x010fc400000010ff */
[----:B-----5:R-:W-:-:S07]  /*e580*/  F2FP.BF16.F32.PACK_AB R7, R21, R22 ;  /* 0x000000161507723e */ /* 0x020fce00000010ff */
[C---:B-1----:R-:W-:Y:S08]  /*e590*/  HMMA.16816.F32.BF16 R104, R4.reuse, R12, R104 ;  /* 0x0000000c0468723c */ /* 0x042ff00000041868 */
[C---:B------:R-:W-:Y:S01]  /*e5a0*/  HMMA.16816.F32.BF16 R100, R4.reuse, R14, R100 ;  /* 0x0000000e0464723c */ /* 0x040fe20000041864 */
[----:B------:R-:W1:Y:S07]  /*e5b0*/  LDSM.16.MT88.4 R12, [R39+0x1400] ;  /* 0x00140000270c783b */ /* 0x000e6e0000004200 */
[C---:B--2---:R-:W-:Y:S08]  /*e5c0*/  HMMA.16816.F32.BF16 R96, R4.reuse, R8, R96 ;  /* 0x000000080460723c */ /* 0x044ff00000041860 */
[----:B------:R-:W-:Y:S01]  /*e5d0*/  HMMA.16816.F32.BF16 R92, R4, R10, R92 ;  /* 0x0000000a045c723c */ /* 0x000fe2000004185c */
[----:B------:R-:W-:Y:S01]  /*e5e0*/  F2FP.BF16.F32.PACK_AB R4, R56, R87 ;  /* 0x000000573804723e */ /* 0x000fe200000010ff */
[----:B------:R-:W2:Y:S01]  /*e5f0*/  LDSM.16.MT88.4 R8, [R117+0x4800] ;  /* 0x004800007508783b */ /* 0x000ea20000004200 */
[----:B------:R-:W-:-:S02]  /*e600*/  F2FP.BF16.F32.PACK_AB R5, R53, R74 ;  /* 0x0000004a3505723e */ /* 0x000fc400000010ff */
[----:B------:R-:W-:Y:S02]  /*e610*/  F2FP.BF16.F32.PACK_AB R6, R52, R63 ;  /* 0x0000003f3406723e */ /* 0x000fe400000010ff */
[----:B------:R-:W-:-:S07]  /*e620*/  F2FP.BF16.F32.PACK_AB R7, R46, R71 ;  /* 0x000000472e07723e */ /* 0x000fce00000010ff */
[----:B---3--:R-:W-:Y:S01]  /*e630*/  HMMA.16816.F32.BF16 R104, R4, R16, R104 ;  /* 0x000000100468723c */ /* 0x008fe20000041868 */
[----:B------:R-:W-:Y:S02]  /*e640*/  FADD.FTZ R16, R58, R159 ;  /* 0x0000009f3a107221 */ /* 0x000fe40000010000 */
[----:B------:R-:W3:Y:S02]  /*e650*/  MUFU.EX2 R58, R49 ;  /* 0x00000031003a7308 */ /* 0x000ee40000000800 */
[----:B------:R-:W-:-:S03]  /*e660*/  FADD.FTZ R59, R59, R16 ;  /* 0x000000103b3b7221 */ /* 0x000fc60000010000 */
[C---:B------:R-:W-:Y:S01]  /*e670*/  HMMA.16816.F32.BF16 R100, R4.reuse, R18, R100 ;  /* 0x000000120464723c */ /* 0x040fe20000041864 */
[----:B------:R-:W4:Y:S07]  /*e680*/  LDSM.16.MT88.4 R16, [R39+0x1800] ;  /* 0x001800002710783b */ /* 0x000f2e0000004200 */
[----:B-1----:R-:W-:Y:S01]  /*e690*/  HMMA.16816.F32.BF16 R96, R4, R12, R96 ;  /* 0x0000000c0460723c */ /* 0x002fe20000041860 */
[----:B------:R-:W-:Y:S02]  /*e6a0*/  FADD.FTZ R12, R50, R59 ;  /* 0x0000003b320c7221 */ /* 0x000fe40000010000 */
[----:B------:R-:W1:Y:S02]  /*e6b0*/  MUFU.EX2 R50, R45 ;  /* 0x0000002d00327308 */ /* 0x000e640000000800 */
[----:B------:R-:W-:-:S03]  /*e6c0*/  FADD.FTZ R161, R161, R12 ;  /* 0x0000000ca1a17221 */ /* 0x000fc60000010000 */
[----:B------:R-:W-:Y:S01]  /*e6d0*/  HMMA.16816.F32.BF16 R92, R4, R14, R92 ;  /* 0x0000000e045c723c */ /* 0x000fe2000004185c */
[----:B------:R-:W-:Y:S01]  /*e6e0*/  FADD.FTZ R64, R64, R161 ;  /* 0x000000a140407221 */ /* 0x000fe20000010000 */
[----:B------:R-:W-:Y:S02]  /*e6f0*/  F2FP.BF16.F32.PACK_AB R4, R57, R44 ;  /* 0x0000002c3904723e */ /* 0x000fe400000010ff */
[----:B---3--:R-:W-:Y:S01]  /*e700*/  F2FP.BF16.F32.PACK_AB R5, R58, R47 ;  /* 0x0000002f3a05723e */ /* 0x008fe200000010ff */
[----:B------:R-:W-:Y:S01]  /*e710*/  FADD.FTZ R13, R89, R64 ;  /* 0x00000040590d7221 */ /* 0x000fe20000010000 */
[----:B------:R-:W-:-:S03]  /*e720*/  F2FP.BF16.F32.PACK_AB R6, R76, R51 ;  /* 0x000000334c06723e */ /* 0x000fc600000010ff */
[----:B------:R-:W-:Y:S01]  /*e730*/  FADD.FTZ R13, R62, R13 ;  /* 0x0000000d3e0d7221 */ /* 0x000fe20000010000 */
[----:B-1----:R-:W-:-:S03]  /*e740*/  F2FP.BF16.F32.PACK_AB R7, R50, R43 ;  /* 0x0000002b3207723e */ /* 0x002fc600000010ff */
[----:B------:R-:W-:Y:S02]  /*e750*/  FADD.FTZ R32, R32, R13 ;  /* 0x0000000d20207221 */ /* 0x000fe40000010000 */
[----:B------:R-:W1:Y:S02]  /*e760*/  LDSM.16.MT88.4 R12, [R117+0x4c00] ;  /* 0x004c0000750c783b */ /* 0x000e640000004200 */
[----:B------:R-:W-:Y:S01]  /*e770*/  FADD.FTZ R32, R35, R32 ;  /* 0x0000002023207221 */ /* 0x000fe20000010000 */
[C---:B--2---:R-:W-:Y:S01]  /*e780*/  HMMA.16816.F32.BF16 R104, R4.reuse, R8, R104 ;  /* 0x000000080468723c */ /* 0x044fe20000041868 */
[----:B------:R-:W-:Y:S02]  /*e790*/  FFMA.FTZ R8, R30, UR4, -R42 ;  /* 0x000000041e087c23 */ /* 0x000fe4000801082a */
[----:B------:R-:W-:Y:S01]  /*e7a0*/  FADD.FTZ R9, R27, R32 ;  /* 0x000000201b097221 */ /* 0x000fe20000010000 */
[----:B------:R-:W2:Y:S03]  /*e7b0*/  MUFU.EX2 R30, R40 ;  /* 0x00000028001e7308 */ /* 0x000ea60000000800 */
[----:B------:R-:W-:Y:S01]  /*e7c0*/  FADD.FTZ R9, R24, R9 ;  /* 0x0000000918097221 */ /* 0x000fe20000010000 */
[C---:B------:R-:W-:Y:S01]  /*e7d0*/  HMMA.16816.F32.BF16 R100, R4.reuse, R10, R100 ;  /* 0x0000000a0464723c */ /* 0x040fe20000041864 */
[----:B------:R-:W-:Y:S01]  /*e7e0*/  FADD.FTZ R10, R26, R33 ;  /* 0x000000211a0a7221 */ /* 0x000fe20000010000 */
[----:B------:R3:W-:Y:S01]  /*e7f0*/  MUFU.EX2 R27, R8 ;  /* 0x00000008001b7308 */ /* 0x0007e20000000800 */
[----:B------:R-:W-:Y:S01]  /*e800*/  FADD.FTZ R70, R70, R9 ;  /* 0x0000000946467221 */ /* 0x000fe20000010000 */
[----:B------:R-:W-:Y:S01]  /*e810*/  FFMA.FTZ R24, R36, UR4, -R38 ;  /* 0x0000000424187c23 */ /* 0x000fe20008010826 */
[----:B------:R-:W-:Y:S01]  /*e820*/  FADD.FTZ R11, R25, R10 ;  /* 0x0000000a190b7221 */ /* 0x000fe20000010000 */
[----:B------:R-:W5:Y:S01]  /*e830*/  MUFU.EX2 R26, R41 ;  /* 0x00000029001a7308 */ /* 0x000f620000000800 */
[----:B------:R-:W-:Y:S01]  /*e840*/  FADD.FTZ R70, R83, R70 ;  /* 0x0000004653467221 */ /* 0x000fe20000010000 */
[----:B----4-:R-:W-:Y:S01]  /*e850*/  HMMA.16816.F32.BF16 R96, R4, R16, R96 ;  /* 0x000000100460723c */ /* 0x010fe20000041860 */
[----:B------:R-:W-:Y:S01]  /*e860*/  FADD.FTZ R72, R72, R11 ;  /* 0x0000000b48487221 */ /* 0x000fe20000010000 */
[----:B------:R-:W-:Y:S01]  /*e870*/  MUFU.EX2 R25, R29 ;  /* 0x0000001d00197308 */ /* 0x000fe20000000800 */
[----:B------:R-:W-:-:S02]  /*e880*/  FADD.FTZ R23, R23, R70 ;  /* 0x0000004617177221 */ /* 0x000fc40000010000 */
[----:B------:R-:W-:Y:S01]  /*e890*/  FADD.FTZ R81, R81, R72 ;  /* 0x0000004851517221 */ /* 0x000fe20000010000 */
[----:B------:R-:W4:Y:S01]  /*e8a0*/  MUFU.EX2 R24, R24 ;  /* 0x0000001800187308 */ /* 0x000f220000000800 */
[----:B------:R-:W-:Y:S01]  /*e8b0*/  FADD.FTZ R20, R20, R23 ;  /* 0x0000001714147221 */ /* 0x000fe20000010000 */
[----:B---3--:R-:W3:Y:S01]  /*e8c0*/  LDSM.16.MT88.4 R8, [R39+0x1c00] ;  /* 0x001c00002708783b */ /* 0x008ee20000004200 */
[----:B------:R-:W-:Y:S01]  /*e8d0*/  FADD.FTZ R22, R22, R81 ;  /* 0x0000005116167221 */ /* 0x000fe20000010000 */
[----:B------:R-:W-:Y:S01]  /*e8e0*/  HMMA.16816.F32.BF16 R92, R4, R18, R92 ;  /* 0x00000012045c723c */ /* 0x000fe2000004185c */
[----:B------:R-:W-:Y:S01]  /*e8f0*/  FADD.FTZ R87, R87, R20 ;  /* 0x0000001457577221 */ /* 0x000fe20000010000 */
[----:B--2---:R-:W-:Y:S01]  /*e900*/  F2FP.BF16.F32.PACK_AB R4, R30, R31 ;  /* 0x0000001f1e04723e */ /* 0x004fe200000010ff */
[----:B------:R-:W-:Y:S01]  /*e910*/  FADD.FTZ R21, R21, R22 ;  /* 0x0000001615157221 */ /* 0x000fe20000010000 */
[----:B-----5:R-:W-:Y:S01]  /*e920*/  F2FP.BF16.F32.PACK_AB R6, R26, R27 ;  /* 0x0000001b1a06723e */ /* 0x020fe200000010ff */
[----:B------:R-:W-:Y:S01]  /*e930*/  FADD.FTZ R56, R56, R87 ;  /* 0x0000005738387221 */ /* 0x000fe20000010000 */
[----:B------:R-:W-:Y:S01]  /*e940*/  F2FP.BF16.F32.PACK_AB R7, R88, R3 ;  /* 0x000000035807723e */ /* 0x000fe200000010ff */
[----:B------:R-:W-:-:S02]  /*e950*/  FADD.FTZ R74, R74, R21 ;  /* 0x000000154a4a7221 */ /* 0x000fc40000010000 */
[----:B------:R-:W-:Y:S01]  /*e960*/  FADD.FTZ R63, R63, R56 ;  /* 0x000000383f3f7221 */ /* 0x000fe20000010000 */
[----:B----4-:R-:W-:Y:S01]  /*e970*/  F2FP.BF16.F32.PACK_AB R5, R24, R25 ;  /* 0x000000191805723e */ /* 0x010fe200000010ff */
[----:B------:R-:W-:Y:S02]  /*e980*/  FADD.FTZ R74, R53, R74 ;  /* 0x0000004a354a7221 */ /* 0x000fe40000010000 */
[----:B------:R-:W-:Y:S02]  /*e990*/  FADD.FTZ R63, R52, R63 ;  /* 0x0000003f343f7221 */ /* 0x000fe40000010000 */
[----:B------:R-:W-:Y:S02]  /*e9a0*/  FADD.FTZ R71, R71, R74 ;  /* 0x0000004a47477221 */ /* 0x000fe40000010000 */
[----:B------:R-:W-:Y:S01]  /*e9b0*/  FADD.FTZ R44, R44, R63 ;  /* 0x0000003f2c2c7221 */ /* 0x000fe20000010000 */
[----:B-1----:R-:W-:Y:S01]  /*e9c0*/  HMMA.16816.F32.BF16 R104, R4, R12, R104 ;  /* 0x0000000c0468723c */ /* 0x002fe20000041868 */
        /* <DEDUP_REMOVED lines=16> */
[----:B------:R-:W-:Y:S01]  /*ead0*/  HMMA.16816.F32.BF16 R92, R4, R10, R92 ;  /* 0x0000000a045c723c */ /* 0x000fe2000004185c */
[----:B------:R-:W-:-:S04]  /*eae0*/  FADD.FTZ R3, R3, R24 ;  /* 0x0000001803037221 */ /* 0x000fc80000010000 */
[----:B------:R-:W-:-:S15]  /*eaf0*/  FADD.FTZ R88, R88, R3 ;  /* 0x0000000358587221 */ /* 0x000fde0000010000 */
.L_x_4326:
[----:B------:R-:W-:-:S13]  /*eb00*/  ISETP.GE.AND P0, PT, R122, RZ, PT ;  /* 0x000000ff7a00720c */ /* 0x000fda0003f06270 */
[----:B------:R-:W-:Y:S05]  /*eb10*/  @!P0 BRA `(.L_x_4332) ;  /* 0x00000038005c8947 */ /* 0x000fea0003800000 */
[----:B------:R-:W1:Y:S01]  /*eb20*/  S2UR UR6, SR_CgaCtaId ;  /* 0x00000000000679c3 */ /* 0x000e620000008800 */
[----:B------:R-:W-:Y:S01]  /*eb30*/  UISETP.NE.U32.AND UP0, UPT, UR10, URZ, UPT ;  /* 0x000000ff0a00728c */ /* 0x000fe2000bf05070 */
[----:B------:R-:W-:Y:S01]  /*eb40*/  SHF.L.U32 R124, R122, 0x7, RZ ;  /* 0x000000077a7c7819 */ /* 0x000fe200000006ff */
[----:B------:R-:W-:Y:S01]  /*eb50*/  IMAD.MOV.U32 R91, RZ, RZ, R65 ;  /* 0x000000ffff5b7224 */ /* 0x000fe200078e0041 */
[C---:B------:R-:W-:Y:S01]  /*eb60*/  IADD3 R120, PT, PT, R117.reuse, 0x3000, RZ ;  /* 0x0000300075787810 */ /* 0x040fe20007ffe0ff */
        /* <DEDUP_REMOVED lines=11> */
[----:B------:R-:W4:Y:S01]  /*ec20*/  LDCU UR5, c[0x0][0x50c] ;  /* 0x0000a180ff0577ac */ /* 0x000f220008000800 */
[----:B------:R-:W2:Y:S01]  /*ec30*/  LDCU.64 UR10, c[0x0][0x3a0] ;  /* 0x00007400ff0a77ac */ /* 0x000ea20008000a00 */
[----:B------:R-:W2:Y:S01]  /*ec40*/  LDCU.64 UR12, c[0x0][0x3a8] ;  /* 0x00007500ff0c77ac */ /* 0x000ea20008000a00 */
[----:B-1----:R-:W-:-:S12]  /*ec50*/  ULEA UR6, UR6, UR14, 0x18 ;  /* 0x0000000e06067291 */ /* 0x002fd8000f8ec0ff */
.L_x_4336:
        /* <DEDUP_REMOVED lines=76> */
.L_x_4333:
[C---:B------:R-:W-:Y:S02]  /*f120*/  LOP3.LUT R134, R116.reuse, 0xd8, RZ, 0xc0, !PT ;  /* 0x000000d874867812 */ /* 0x040fe400078ec0ff */
[----:B------:R-:W-:Y:S02]  /*f130*/  LOP3.LUT R132, R116, 0x1f20, RZ, 0xc0, !PT ;  /* 0x00001f2074847812 */ /* 0x000fe400078ec0ff */
[C---:B------:R-:W-:Y:S02]  /*f140*/  SHF.L.U32 R127, R130.reuse, 0x6, RZ ;  /* 0x00000006827f7819 */ /* 0x040fe400000006ff */
[----:B-1----:R-:W-:Y:S02]  /*f150*/  SHF.L.U64.HI R130, R130, 0x6, R123 ;  /* 0x0000000682827819 */ /* 0x002fe4000001027b */
[----:B------:R-:W-:Y:S02]  /*f160*/  LOP3.LUT R128, R116, 0x18, RZ, 0xc0, !PT ;  /* 0x0000001874807812 */ /* 0x000fe400078ec0ff */
[----:B------:R-:W-:Y:S02]  /*f170*/  LOP3.LUT R119, R84, 0x18, RZ, 0xc0, !PT ;  /* 0x0000001854777812 */ /* 0x000fe400078ec0ff */
[----:B--2---:R-:W-:Y:S02]  /*f180*/  ISETP.GE.AND P2, PT, R128, UR7, PT ;  /* 0x0000000780007c0c */ /* 0x004fe4000bf46270 */
[----:B------:R-:W-:Y:S02]  /*f190*/  LOP3.LUT R129, R134, R119, RZ, 0x3c, !PT ;  /* 0x0000007786817212 */ /* 0x000fe400078e3cff */
[----:B------:R-:W-:Y:S02]  /*f1a0*/  SHF.L.U32 R126, R84, 0x4, RZ ;  /* 0x00000004547e7819 */ /* 0x000fe400000006ff */
        /* <DEDUP_REMOVED lines=8> */
[----:B------:R1:W-:Y:S01]  /*f230*/  @!P2 LDGSTS.E.BYPASS.LTC128B.128 [R123+0x3000], desc[UR8][R112.64] ;  /* 0x03000000707bafae */ /* 0x0003e2000b981a08 */
[----:B------:R-:W-:Y:S02]  /*f240*/  LOP3.LUT R5, R126, 0x100, RZ, 0xc0, !PT ;  /* 0x000001007e057812 */ /* 0x000fe400078ec0ff */
[-C--:B------:R-:W-:Y:S02]  /*f250*/  IADD3.X R135, PT, PT, R133, R130.reuse, RZ, P1, !PT ;  /* 0x0000008285877210 */ /* 0x080fe40000ffe4ff */
[----:B------:R-:W-:Y:S02]  /*f260*/  @!P2 IADD3 R136, P0, PT, R134, R127, RZ ;  /* 0x0000007f8688a210 */ /* 0x000fe40007f1e0ff */
[C---:B------:R-:W-:Y:S01]  /*f270*/  LOP3.LUT P1, RZ, R84.reuse, 0x4, RZ, 0xc0, !PT ;  /* 0x0000000454ff7812 */ /* 0x040fe2000782c0ff */
[----:B------:R-:W-:Y:S01]  /*f280*/  @P2 STS.128 [R123+0x3000], RZ ;  /* 0x003000ff7b002388 */ /* 0x000fe20000000c00 */
[----:B------:R-:W-:Y:S02]  /*f290*/  @!P2 IADD3.X R137, PT, PT, R135, R130, RZ, P0, !PT ;  /* 0x000000828789a210 */ /* 0x000fe400007fe4ff */
[C---:B------:R-:W-:Y:S02]  /*f2a0*/  SHF.L.U32 R0, R84.reuse, 0x5, RZ ;  /* 0x0000000554007819 */ /* 0x040fe400000006ff */
[----:B------:R-:W-:Y:S02]  /*f2b0*/  SHF.L.U32 R125, R84, 0x2, RZ ;  /* 0x00000002547d7819 */ /* 0x000fe400000006ff */
[----:B------:R-:W-:Y:S01]  /*f2c0*/  ISETP.NE.AND P0, PT, R122, 0x1, PT ;  /* 0x000000017a00780c */ /* 0x000fe20003f05270 */
[----:B------:R-:W-:Y:S01]  /*f2d0*/  @!PT LDS RZ, [RZ] ;  /* 0x00000000fffff984 */ /* 0x000fe20000000800 */
[----:B------:R-:W-:Y:S01]  /*f2e0*/  @!PT LDS RZ, [RZ] ;  /* 0x00000000fffff984 */ /* 0x000fe20000000800 */
[----:B------:R-:W-:Y:S01]  /*f2f0*/  @!PT LDS RZ, [RZ] ;  /* 0x00000000fffff984 */ /* 0x000fe20000000800 */
[----:B------:R1:W-:Y:S01]  /*f300*/  @!P2 LDGSTS.E.BYPASS.LTC128B.128 [R123+0x3800], desc[UR8][R132.64] ;  /* 0x03800000847bafae */ /* 0x0003e2000b981a08 */
[----:B------:R-:W-:Y:S04]  /*f310*/  LOP3.LUT R131, R125, 0x18, RZ, 0xc0, !PT ;  /* 0x000000187d837812 */ /* 0x000fe800078ec0ff */
[--C-:B------:R-:W-:Y:S02]  /*f320*/  LOP3.LUT R3, R131, 0xc0, R0.reuse, 0xf8, !PT ;  /* 0x000000c083037812 */ /* 0x100fe400078ef800 */
[----:B------:R-:W-:Y:S01]  /*f330*/  LOP3.LUT R0, R5, 0x20, R0, 0xf8, !PT ;  /* 0x0000002005007812 */ /* 0x000fe200078ef800 */
[----:B------:R-:W-:Y:S01]  /*f340*/  @P2 STS.128 [R123+0x3800], RZ ;  /* 0x003800ff7b002388 */ /* 0x000fe20000000c00 */
[----:B------:R-:W-:Y:S04]  /*f350*/  LOP3.LUT R3, R3, 0x8, R84, 0x78, !PT ;  /* 0x0000000803037812 */ /* 0x000fe800078e7854 */
[----:B------:R-:W-:Y:S03]  /*f360*/  LOP3.LUT R0, R0, R3, RZ, 0xfc, !PT ;  /* 0x0000000300007212 */ /* 0x000fe600078efcff */
[----:B------:R-:W-:Y:S01]  /*f370*/  @!PT LDS RZ, [RZ] ;  /* 0x00000000fffff984 */ /* 0x000fe20000000800 */
[----:B------:R-:W-:Y:S01]  /*f380*/  @!PT LDS RZ, [RZ] ;  /* 0x00000000fffff984 */ /* 0x000fe20000000800 */
[----:B------:R-:W-:Y:S01]  /*f390*/  @!PT LDS RZ, [RZ] ;  /* 0x00000000fffff984 */ /* 0x000fe20000000800 */
[----:B------:R1:W-:Y:S01]  /*f3a0*/  @!P2 LDGSTS.E.BYPASS.LTC128B.128 [R123+0x4000], desc[UR8][R134.64] ;  /* 0x04000000867bafae */ /* 0x0003e2000b981a08 */
[----:B------:R-:W-:Y:S02]  /*f3b0*/  LEA R60, R0, UR6, 0x1 ;  /* 0x00000006003c7c11 */ /* 0x000fe4000f8e08ff */
[----:B------:R-:W-:Y:S04]  /*f3c0*/  MOV R0, 0x20 ;  /* 0x0000002000007802 */ /* 0x000fe80000000f00 */
[----:B------:R-:W-:Y:S01]  /*f3d0*/  SEL R0, R0, 0xffffffe0, !P1 ;  /* 0xffffffe000007807 */ /* 0x000fe20004800000 */
[----:B------:R-:W-:Y:S03]  /*f3e0*/  @P2 STS.128 [R123+0x4000], RZ ;  /* 0x004000ff7b002388 */ /* 0x000fe60000000c00 */
[----:B------:R-:W-:Y:S02]  /*f3f0*/  IADD3 R2, PT, PT, R85, R0, RZ ;  /* 0x0000000055027210 */ /* 0x000fe40007ffe0ff */
[----:B------:R-:W-:Y:S03]  /*f400*/  IADD3 R72, PT, PT, R0, R60, RZ ;  /* 0x0000003c00487210 */ /* 0x000fe60007ffe0ff */
        /* <DEDUP_REMOVED lines=81> */
[----:B------:R5:W3:Y:S01]  /*f920*/  LDSM.16.M88.4 R48, [R60+0x2400] ;  /* 0x002400003c30783b */ /* 0x000ae20000000200 */
[----:B------:R-:W-:Y:S08]  /*f930*/  DEPBAR.LE SB0, 0x0 ;  /* 0x000080000000791a */ /* 0x000ff00000000000 */
        /* <DEDUP_REMOVED lines=14> */
[C---:B-----5:R-:W-:Y:S03]  /*fa20*/  HMMA.16816.F32.BF16 R60, R68.reuse, R76, RZ ;  /* 0x0000004c443c723c */ /* 0x060fe600000418ff */
[----:B------:R-:W-:Y:S01]  /*fa30*/  FMUL.FTZ R37, R40, UR5 ;  /* 0x0000000528257c20 */ /* 0x000fe20008410000 */
[----:B------:R-:W-:Y:S01]  /*fa40*/  FMUL.FTZ R39, R41, UR5 ;  /* 0x0000000529277c20 */ /* 0x000fe20008410000 */
[----:B------:R-:W-:Y:S01]  /*fa50*/  FMUL.FTZ R30, R34, UR5 ;  /* 0x00000005221e7c20 */ /* 0x000fe20008410000 */
[----:B------:R-:W-:Y:S03]  /*fa60*/  FMUL.FTZ R40, R43, UR5 ;  /* 0x000000052b287c20 */ /* 0x000fe60008410000 */
[----:B------:R-:W1:Y:S01]  /*fa70*/  MUFU.TANH R19, R19 ;  /* 0x0000001300137308 */ /* 0x000e620000002400 */
[----:B------:R-:W-:Y:S01]  /*fa80*/  FMUL.FTZ R34, R38, UR5 ;  /* 0x0000000526227c20 */ /* 0x000fe20008410000 */
[----:B------:R-:W-:Y:S08]  /*fa90*/  FMUL.FTZ R38, R42, UR5 ;  /* 0x000000052a267c20 */ /* 0x000ff00008410000 */
[----:B------:R-:W1:Y:S01]  /*faa0*/  MUFU.TANH R18, R18 ;  /* 0x0000001200127308 */ /* 0x000e620000002400 */
[C---:B---3--:R-:W-:Y:S09]  /*fab0*/  HMMA.16816.F32.BF16 R44, R68.reuse, R48, RZ ;  /* 0x00000030442c723c */ /* 0x048ff200000418ff */
[----:B------:R-:W3:Y:S01]  /*fac0*/  MUFU.TANH R20, R20 ;  /* 0x0000001400147308 */ /* 0x000ee20000002400 */
        /* <DEDUP_REMOVED lines=8> */
[C---:B------:R-:W-:Y:S03]  /*fb50*/  HMMA.16816.F32.BF16 R52, R68.reuse, R56, RZ ;  /* 0x000000384434723c */ /* 0x040fe600000418ff */
[----:B------:R-:W-:Y:S01]  /*fb60*/  FMUL.FTZ R41, R44, UR5 ;  /* 0x000000052c297c20 */ /* 0x000fe20008410000 */
[----:B------:R-:W-:Y:S01]  /*fb70*/  FMUL.FTZ R43, R45, UR5 ;  /* 0x000000052d2b7c20 */ /* 0x000fe20008410000 */
[----:B------:R-:W-:Y:S01]  /*fb80*/  FMUL.FTZ R44, R47, UR5 ;  /* 0x000000052f2c7c20 */ /* 0x000fe20008410000 */
[----:B------:R-:W-:Y:S03]  /*fb90*/  FMUL.FTZ R42, R46, UR5 ;  /* 0x000000052e2a7c20 */ /* 0x000fe60008410000 */
[----:B------:R-:W1:Y:S01]  /*fba0*/  MUFU.TANH R25, R25 ;  /* 0x0000001900197308 */ /* 0x000e620000002400 */
[C---:B------:R-:W-:Y:S01]  /*fbb0*/  HMMA.16816.F32.BF16 R56, R68.reuse, R58, RZ ;  /* 0x0000003a4438723c */ /* 0x040fe200000418ff */
[----:B------:R-:W-:Y:S01]  /*fbc0*/  FMUL.FTZ R45, R48, UR5 ;  /* 0x00000005302d7c20 */ /* 0x000fe20008410000 */
[----:B------:R-:W-:Y:S01]  /*fbd0*/  FMUL.FTZ R47, R49, UR5 ;  /* 0x00000005312f7c20 */ /* 0x000fe20008410000 */
[----:B------:R-:W-:Y:S01]  /*fbe0*/  FMUL.FTZ R48, R51, UR5 ;  /* 0x0000000533307c20 */ /* 0x000fe20008410000 */
[----:B------:R-:W-:Y:S05]  /*fbf0*/  FMUL.FTZ R46, R50, UR5 ;  /* 0x00000005322e7c20 */ /* 0x000fea0008410000 */
[----:B------:R-:W1:Y:S01]  /*fc00*/  MUFU.TANH R27, R27 ;  /* 0x0000001b001b7308 */ /* 0x000e620000002400 */
[----:B------:R-:W-:Y:S09]  /*fc10*/  HMMA.16816.F32.BF16 R68, R68, R78, RZ ;  /* 0x0000004e4444723c */ /* 0x000ff200000418ff */
[----:B------:R-:W1:Y:S01]  /*fc20*/  MUFU.TANH R26, R26 ;  /* 0x0000001a001a7308 */ /* 0x000e620000002400 */
[C---:B------:R-:W-:Y:S09]  /*fc30*/  HMMA.16816.F32.BF16 R52, R64.reuse, R80, R52 ;  /* 0x000000504034723c */ /* 0x040ff20000041834 */
[----:B------:R-:W1:Y:S01]  /*fc40*/  MUFU.TANH R28, R28 ;  /* 0x0000001c001c7308 */ /* 0x000e620000002400 */
[C---:B------:R-:W-:Y:S09]  /*fc50*/  HMMA.16816.F32.BF16 R56, R64.reuse, R82, R56 ;  /* 0x000000524038723c */ /* 0x040ff20000041838 */
[----:B------:R-:W1:Y:S01]  /*fc60*/  MUFU.TANH R29, R29 ;  /* 0x0000001d001d7308 */ /* 0x000e620000002400 */
[----:B------:R-:W-:Y:S03]  /*fc70*/  HMMA.16816.F32.BF16 R68, R64, R74, R68 ;  /* 0x0000004a4044723c */ /* 0x000fe60000041844 */
        /* <DEDUP_REMOVED lines=132> */
.L_x_4335:
[----:B------:R-:W-:Y:S01]  /*104c0*/  @!PT LDS RZ, [RZ] ;  /* 0x00000000fffff984 */ /* 0x000fe20000000800 */
[----:B------:R-:W-:Y:S01]  /*104d0*/  @!PT LDS RZ, [RZ] ;  /* 0x00000000fffff984 */ /* 0x000fe20000000800 */
[----:B------:R-:W-:Y:S01]  /*104e0*/  @!PT LDS RZ, [RZ] ;  /* 0x00000000fffff984 */ /* 0x000fe20000000800 */
[----:B------:R2:W-:Y:S01]  /*104f0*/  @!P2 LDGSTS.E.BYPASS.LTC128B.128 [R123+0x1000], desc[UR8][R110.64] ;  /* 0x010000006e7bafae */ /* 0x0005e2000b981a08 */
[C---:B------:R-:W-:Y:S01]  /*10500*/  @!P2 IMAD.SHL.U32 R69, R74.reuse, 0x40, RZ ;  /* 0x000000404a45a824 */ /* 0x040fe200078e00ff */
[CC--:B------:R-:W-:Y:S01]  /*10510*/  @!P2 LEA R76, P6, R74.reuse, R110.reuse, 0x6 ;  /* 0x0000006e4a4ca211 */ /* 0x0c0fe200078c30ff */
[C---:B------:R-:W-:Y:S01]  /*10520*/  @!P2 IMAD.SHL.U32 R65, R74.reuse, 0x40, RZ ;  /* 0x000000404a41a824 */ /* 0x040fe200078e00ff */
[----:B------:R2:W-:Y:S01]  /*10530*/  @P2 STS.128 [R123+0x1000], RZ ;  /* 0x001000ff7b002388 */ /* 0x0005e20000000c00 */
[C---:B------:R-:W-:Y:S02]  /*10540*/  @!P2 SHF.L.U64.HI R66, R74.reuse, 0x6, R77 ;  /* 0x000000064a42a819 */ /* 0x040fe4000001024d */
[-C--:B------:R-:W-:Y:S02]  /*10550*/  @!P2 IADD3 R68, P4, P0, R69, R110.reuse, R69 ;  /* 0x0000006e4544a210 */ /* 0x080fe4000789e045 */
[-C--:B------:R-:W-:Y:S02]  /*10560*/  @!P2 LEA.HI.X R77, R74, R111.reuse, R70, 0x6, P6 ;  /* 0x0000006f4a4da211 */ /* 0x080fe400030f3446 */
[----:B------:R-:W-:Y:S02]  /*10570*/  @!P2 IADD3.X R67, PT, PT, R66, R111, R66, P4, P0 ;  /* 0x0000006f4243a210 */ /* 0x000fe400027e0442 */
[----:B------:R-:W-:Y:S01]  /*10580*/  @!P2 IADD3 R78, P4, P0, R65, R110, R65 ;  /* 0x0000006e414ea210 */ /* 0x000fe2000789e041 */
[----:B------:R-:W-:Y:S01]  /*10590*/  @!PT LDS RZ, [RZ] ;  /* 0x00000000fffff984 */ /* 0x000fe20000000800 */
[----:B------:R-:W-:Y:S01]  /*105a0*/  @!PT LDS RZ, [RZ] ;  /* 0x00000000fffff984 */ /* 0x000fe20000000800 */
[----:B------:R-:W-:Y:S01]  /*105b0*/  @!PT LDS RZ, [RZ] ;  /* 0x00000000fffff984 */ /* 0x000fe20000000800 */
[----:B------:R2:W-:Y:S01]  /*105c0*/  @!P2 LDGSTS.E.BYPASS.LTC128B.128 [R123+0x1800], desc[UR8][R76.64] ;  /* 0x018000004c7bafae */ /* 0x0005e2000b981a08 */
[----:B------:R-:W-:Y:S02]  /*105d0*/  @!P2 SHF.L.U64.HI R72, R74, 0x6, R79 ;  /* 0x000000064a48a819 */ /* 0x000fe4000001024f */
        /* <DEDUP_REMOVED lines=15> */
.L_x_4334:
[C---:B------:R-:W-:Y:S02]  /*106d0*/  IADD3 R71, PT, PT, R89.reuse, -0x40, RZ ;  /* 0xffffffc059477810 */ /* 0x040fe40007ffe0ff */
[C---:B------:R-:W-:Y:S02]  /*106e0*/  IADD3 R72, PT, PT, R89.reuse, -0x3f, RZ ;  /* 0xffffffc159487810 */ /* 0x040fe40007ffe0ff */
[----:B------:R-:W-:Y:S02]  /*106f0*/  I2FP.F32.U32 R71, R71 ;  /* 0x0000004700477245 */ /* 0x000fe40000201000 */
[C---:B------:R-:W-:Y:S02]  /*10700*/  IADD3 R73, PT, PT, R89.reuse, -0x38, RZ ;  /* 0xffffffc859497810 */ /* 0x040fe40007ffe0ff */
[----:B------:R-:W-:Y:S01]  /*10710*/  I2FP.F32.U32 R72, R72 ;  /* 0x0000004800487245 */ /* 0x000fe20000201000 */
[CC--:B------:R-:W-:Y:S01]  /*10720*/  FFMA.FTZ R0, R86.reuse, R71.reuse, R0 ;  /* 0x0000004756007223 */ /* 0x0c0fe20000010000 */
[C---:B------:R-:W-:Y:S01]  /*10730*/  IADD3 R74, PT, PT, R89.reuse, -0x37, RZ ;  /* 0xffffffc9594a7810 */ /* 0x040fe20007ffe0ff */
[C---:B------:R-:W-:Y:S01]  /*10740*/  FFMA.FTZ R2, R86.reuse, R71, R2 ;  /* 0x0000004756027223 */ /* 0x040fe20000010002 */
[----:B------:R-:W-:Y:S01]  /*10750*/  I2FP.F32.U32 R71, R73 ;  /* 0x0000004900477245 */ /* 0x000fe20000201000 */
[CC--:B-1----:R-:W-:Y:S01]  /*10760*/  FFMA.FTZ R3, R86.reuse, R72.reuse, R3 ;  /* 0x0000004856037223 */ /* 0x0c2fe20000010003 */
        /* <DEDUP_REMOVED lines=12> */
[C---:B------:R-:W-:Y:S01]  /*10830*/  FFMA.FTZ R10, R86.reuse, R71, R10 ;  /* 0x00000047560a7223 */ /* 0x040fe2000001000a */
[C---:B------:R-:W-:Y:S01]  /*10840*/  IADD3 R74, PT, PT, R89.reuse, -0x27, RZ ;  /* 0xffffffd9594a7810 */ /* 0x040fe20007ffe0ff */
[CC--:B------:R-:W-:Y:S01]  /*10850*/  FFMA.FTZ R11, R86.reuse, R72.reuse, R11 ;  /* 0x00000048560b7223 */ /* 0x0c0fe2000001000b */
[----:B------:R-:W-:Y:S01]  /*10860*/  I2FP.F32.U32 R71, R73 ;  /* 0x0000004900477245 */ /* 0x000fe20000201000 */
[C---:B------:R-:W-:Y:S01]  /*10870*/  FFMA.FTZ R12, R86.reuse, R72, R12 ;  /* 0x00000048560c7223 */ /* 0x040fe2000001000c */
[C---:B------:R-:W-:Y:S02]  /*10880*/  IADD3 R73, PT, PT, R89.reuse, -0x20, RZ ;  /* 0xffffffe059497810 */ /* 0x040fe40007ffe0ff */
        /* <DEDUP_REMOVED lines=8> */
[CC--:B------:R-:W-:Y:S01]  /*10910*/  FFMA.FTZ R17, R86.reuse, R65.reuse, R17 ;  /* 0x0000004156117223 */ /* 0x0c0fe20000010011 */
[----:B------:R-:W-:Y:S01]  /*10920*/  I2FP.F32.U32 R66, R66 ;  /* 0x0000004200427245 */ /* 0x000fe20000201000 */
[C---:B------:R-:W-:Y:S01]  /*10930*/  FFMA.FTZ R18, R86.reuse, R65, R18 ;  /* 0x0000004156127223 */ /* 0x040fe20000010012 */
[----:B------:R-:W-:Y:S02]  /*10940*/  I2FP.F32.U32 R65, R67 ;  /* 0x0000004300417245 */ /* 0x000fe40000201000 */
[C---:B--2---:R-:W-:Y:S01]  /*10950*/  IADD3 R68, PT, PT, R89.reuse, -0x17, RZ ;  /* 0xffffffe959447810 */ /* 0x044fe20007ffe0ff */
        /* <DEDUP_REMOVED lines=27> */
[----:B------:R-:W-:Y:S01]  /*10b10*/  I2FP.F32.U32 R66, R66 ;  /* 0x0000004200427245 */ /* 0x000fe20000201000 */
[C---:B------:R-:W-:Y:S01]  /*10b20*/  FFMA.FTZ R34, R86.reuse, R65, R34 ;  /* 0x0000004156227223 */ /* 0x040fe20000010022 */
[----:B------:R-:W-:Y:S02]  /*10b30*/  I2FP.F32.U32 R65, R68 ;  /* 0x0000004400417245 */ /* 0x000fe40000201000 */
[C---:B------:R-:W-:Y:S01]  /*10b40*/  IADD3 R67, PT, PT, R89.reuse, 0x9, RZ ;  /* 0x0000000959437810 */ /* 0x040fe20007ffe0ff */
[CC--:B------:R-:W-:Y:S01]  /*10b50*/  FFMA.FTZ R35, R86.reuse, R66.reuse, R35 ;  /* 0x0000004256237223 */ /* 0x0c0fe20000010023 */
[C---:B------:R-:W-:Y:S01]  /*10b60*/  IADD3 R69, PT, PT, R89.reuse, 0x10, RZ ;  /* 0x0000001059457810 */ /* 0x040fe20007ffe0ff */
[C---:B------:R-:W-:Y:S01]  /*10b70*/  FFMA.FTZ R36, R86.reuse, R66, R36 ;  /* 0x0000004256247223 */ /* 0x040fe20000010024 */
[C---:B------:R-:W-:Y:S01]  /*10b80*/  FFMA.FTZ R37, R86.reuse, R65, R37 ;  /* 0x0000004156257223 */ /* 0x040fe20000010025 */
[----:B------:R-:W-:Y:S01]  /*10b90*/  I2FP.F32.U32 R67, R67 ;  /* 0x0000004300437245 */ /* 0x000fe20000201000 */
[C---:B------:R-:W-:Y:S01]  /*10ba0*/  FFMA.FTZ R38, R86.reuse, R65, R38 ;  /* 0x0000004156267223 */ /* 0x040fe20000010026 */
[C---:B------:R-:W-:Y:S02]  /*10bb0*/  IADD3 R66, PT, PT, R89.reuse, 0x11, RZ ;  /* 0x0000001159427810 */ /* 0x040fe40007ffe0ff */
[----:B------:R-:W-:Y:S01]  /*10bc0*/  I2FP.F32.U32 R65, R69 ;  /* 0x0000004500417245 */ /* 0x000fe20000201000 */
[CC--:B------:R-:W-:Y:S01]  /*10bd0*/  FFMA.FTZ R39, R86.reuse, R67.reuse, R39 ;  /* 0x0000004356277223 */ /* 0x0c0fe20000010027 */
[----:B------:R-:W-:Y:S01]  /*10be0*/  I2FP.F32.U32 R66, R66 ;  /* 0x0000004200427245 */ /* 0x000fe20000201000 */
[C---:B------:R-:W-:Y:S01]  /*10bf0*/  FFMA.FTZ R40, R86.reuse, R67, R40 ;  /* 0x0000004356287223 */ /* 0x040fe20000010028 */
[----:B------:R-:W-:Y:S01]  /*10c00*/  IADD3 R68, PT, PT, R89, 0x18, RZ ;  /* 0x0000001859447810 */ /* 0x000fe20007ffe0ff */
[CC--:B------:R-:W-:Y:S01]  /*10c10*/  FFMA.FTZ R41, R86.reuse, R65.reuse, R41 ;  /* 0x0000004156297223 */ /* 0x0c0fe20000010029 */
[C---:B------:R-:W-:Y:S01]  /*10c20*/  FFMA.FTZ R42, R86.reuse, R65, R42 ;  /* 0x00000041562a7223 */ /* 0x040fe2000001002a */
[C---:B------:R-:W-:Y:S01]  /*10c30*/  FFMA.FTZ R43, R86.reuse, R66, R43 ;  /* 0x00000042562b7223 */ /* 0x040fe2000001002b */
[----:B------:R-:W-:Y:S01]  /*10c40*/  I2FP.F32.U32 R67, R68 ;  /* 0x0000004400437245 */ /* 0x000fe20000201000 */
[----:B------:R-:W-:Y:S01]  /*10c50*/  FFMA.FTZ R44, R86, R66, R44 ;  /* 0x00000042562c7223 */ /* 0x000fe2000001002c */
[----:B------:R-:W-:Y:S02]  /*10c60*/  FMNMX3.FTZ R69, R91, R2, R4, !PT ;  /* 0x000000025b457276 */ /* 0x000fe40007810004 */
[----:B------:R-:W-:Y:S01]  /*10c70*/  FMNMX3.FTZ R66, R90, R0, R3, !PT ;  /* 0x000000005a427276 */ /* 0x000fe20007810003 */
[CC--:B------:R-:W-:Y:S01]  /*10c80*/  FFMA.FTZ R45, R86.reuse, R67.reuse, R45 ;  /* 0x00000043562d7223 */ /* 0x0c0fe2000001002d */
[----:B------:R-:W-:Y:S01]  /*10c90*/  IADD3 R65, PT, PT, R89, 0x19, RZ ;  /* 0x0000001959417810 */ /* 0x000fe20007ffe0ff */
[----:B------:R-:W-:Y:S01]  /*10ca0*/  FFMA.FTZ R46, R86, R67, R46 ;  /* 0x00000043562e7223 */ /* 0x000fe2000001002e */
[----:B------:R-:W-:Y:S02]  /*10cb0*/  FMNMX3.FTZ R69, R69, R6, R8, !PT ;  /* 0x0000000645457276 */ /* 0x000fe40007810008 */
[----:B------:R-:W-:Y:S02]  /*10cc0*/  FMNMX3.FTZ R68, R66, R5, R7, !PT ;  /* 0x0000000542447276 */ /* 0x000fe40007810007 */
[----:B------:R-:W-:Y:S02]  /*10cd0*/  I2FP.F32.U32 R65, R65 ;  /* 0x0000004100417245 */ /* 0x000fe40000201000 */
[----:B------:R-:W-:Y:S02]  /*10ce0*/  IADD3 R67, PT, PT, R89, 0x20, RZ ;  /* 0x0000002059437810 */ /* 0x000fe40007ffe0ff */
[----:B------:R-:W-:Y:S01]  /*10cf0*/  FMNMX3.FTZ R69, R69, R10, R12, !PT ;  /* 0x0000000a45457276 */ /* 0x000fe2000781000c */
[----:B------:R-:W-:Y:S01]  /*10d00*/  FFMA.FTZ R47, R86, R65, R47 ;  /* 0x00000041562f7223 */ /* 0x000fe2000001002f */
        /* <DEDUP_REMOVED lines=13> */
[----:B------:R-:W-:Y:S02]  /*10de0*/  IADD3 R65, PT, PT, R89, 0x28, RZ ;  /* 0x0000002859417810 */ /* 0x000fe40007ffe0ff */
[----:B------:R-:W-:Y:S02]  /*10df0*/  FMNMX3.FTZ R69, R69, R22, R24, !PT ;  /* 0x0000001645457276 */ /* 0x000fe40007810018 */
[----:B------:R-:W-:Y:S02]  /*10e00*/  FMNMX3.FTZ R68, R68, R21, R23, !PT ;  /* 0x0000001544447276 */ /* 0x000fe40007810017 */
[----:B------:R-:W-:Y:S02]  /*10e10*/  I2FP.F32.U32 R65, R65 ;  /* 0x0000004100417245 */ /* 0x000fe40000201000 */
[----:B------:R-:W-:Y:S02]  /*10e20*/  FMNMX3.FTZ R68, R68, R25, R27, !PT ;  /* 0x0000001944447276 */ /* 0x000fe4000781001b */
[----:B------:R-:W-:Y:S01]  /*10e30*/  FMNMX3.FTZ R69, R69, R26, R28, !PT ;  /* 0x0000001a45457276 */ /* 0x000fe2000781001c */
[CC--:B------:R-:W-:Y:S01]  /*10e40*/  FFMA.FTZ R53, R86.reuse, R65.reuse, R53 ;  /* 0x0000004156357223 */ /* 0x0c0fe20000010035 */
[C---:B------:R-:W-:Y:S01]  /*10e50*/  IADD3 R67, PT, PT, R89.reuse, 0x29, RZ ;  /* 0x0000002959437810 */ /* 0x040fe20007ffe0ff */
[----:B------:R-:W-:Y:S01]  /*10e60*/  FFMA.FTZ R54, R86, R65, R54 ;  /* 0x0000004156367223 */ /* 0x000fe20000010036 */
[----:B------:R-:W-:Y:S02]  /*10e70*/  IADD3 R66, PT, PT, R89, 0x30, RZ ;  /* 0x0000003059427810 */ /* 0x000fe40007ffe0ff */
        /* <DEDUP_REMOVED lines=8> */
[CC--:B------:R-:W-:Y:S01]  /*10f00*/  FFMA.FTZ R57, R86.reuse, R65.reuse, R57 ;  /* 0x0000004156397223 */ /* 0x0c0fe20000010039 */
[----:B------:R-:W-:Y:S01]  /*10f10*/  FFMA.FTZ R58, R86, R65, R58 ;  /* 0x00000041563a7223 */ /* 0x000fe2000001003a */
[----:B------:R-:W-:Y:S02]  /*10f20*/  FMNMX3.FTZ R68, R68, R37, R39, !PT ;  /* 0x0000002544447276 */ /* 0x000fe40007810027 */
[----:B------:R-:W-:Y:S02]  /*10f30*/  FMNMX3.FTZ R69, R69, R38, R40, !PT ;  /* 0x0000002645457276 */ /* 0x000fe40007810028 */
[----:B------:R-:W-:Y:S02]  /*10f40*/  IADD3 R65, PT, PT, R89, 0x31, RZ ;  /* 0x0000003159417810 */ /* 0x000fe40007ffe0ff */
        /* <DEDUP_REMOVED lines=38> */
[C---:B------:R-:W-:Y:S02]  /*111b0*/  FADD.FTZ R69, -R65.reuse, R91 ;  /* 0x0000005b41457221 */ /* 0x040fe40000010100 */
[----:B------:R-:W-:Y:S01]  /*111c0*/  FSEL R66, R66, RZ, P0 ;  /* 0x000000ff42427208 */ /* 0x000fe20000000000 */
[----:B------:R-:W-:Y:S01]  /*111d0*/  FMUL.FTZ R71, R72, UR4 ;  /* 0x0000000448477c20 */ /* 0x000fe20008410000 */
[----:B------:R-:W-:Y:S01]  /*111e0*/  FSETP.NEU.FTZ.AND P0, PT, R65, -INF , PT ;  /* 0xff8000004100780b */ /* 0x000fe20003f1d000 */
[----:B------:R-:W-:Y:S01]  /*111f0*/  FMUL.FTZ R70, R69, UR4 ;  /* 0x0000000445467c20 */ /* 0x000fe20008410000 */
[----:B------:R-:W-:Y:S01]  /*11200*/  FMUL.FTZ R69, R65, UR4 ;  /* 0x0000000441457c20 */ /* 0x000fe20008410000 */
[--C-:B------:R-:W-:Y:S01]  /*11210*/  FFMA.FTZ R135, R3, UR4, -R66.reuse ;  /* 0x0000000403877c23 */ /* 0x100fe20008010842 */
[--C-:B------:R-:W-:Y:S01]  /*11220*/  FFMA.FTZ R131, R5, UR4, -R66.reuse ;  /* 0x0000000405837c23 */ /* 0x100fe20008010842 */
[----:B------:R-:W1:Y:S01]  /*11230*/  MUFU.EX2 R73, R70 ;  /* 0x0000004600497308 */ /* 0x000e620000000800 */
[--C-:B------:R-:W-:Y:S01]  /*11240*/  FFMA.FTZ R0, R0, UR4, -R66.reuse ;  /* 0x0000000400007c23 */ /* 0x100fe20008010842 */
[----:B------:R-:W-:Y:S01]  /*11250*/  FSEL R69, R69, RZ, P0 ;  /* 0x000000ff45457208 */ /* 0x000fe20000000000 */
        /* <DEDUP_REMOVED lines=14> */
[----:B------:R-:W-:Y:S01]  /*11340*/  FMUL.FTZ R102, R73, R102 ;  /* 0x0000006649667220 */ /* 0x000fe20000410000 */
[C---:B--2---:R-:W-:Y:S01]  /*11350*/  FMUL.FTZ R104, R71.reuse, R104 ;  /* 0x0000006847687220 */ /* 0x044fe20000410000 */
[C---:B------:R-:W-:Y:S07]  /*11360*/  FMUL.FTZ R105, R71.reuse, R105 ;  /* 0x0000006947697220 */ /* 0x040fee0000410000 */
[----:B------:R-:W1:Y:S01]  /*11370*/  MUFU.EX2 R70, R68 ;  /* 0x0000004400467308 */ /* 0x000e620000000800 */
[C---:B------:R-:W-:Y:S01]  /*11380*/  FMUL.FTZ R100, R71.reuse, R100 ;  /* 0x0000006447647220 */ /* 0x040fe20000410000 */
[----:B------:R-:W-:Y:S01]  /*11390*/  FMUL.FTZ R101, R71, R101 ;  /* 0x0000006547657220 */ /* 0x000fe20000410000 */
[----:B------:R-:W-:Y:S07]  /*113a0*/  FMUL.FTZ R103, R73, R103 ;  /* 0x0000006749677220 */ /* 0x000fee0000410000 */
[----:B------:R-:W-:Y:S01]  /*113b0*/  MUFU.EX2 R2, R2 ;  /* 0x0000000200027308 */ /* 0x000fe20000000800 */
[----:B------:R-:W-:Y:S01]  /*113c0*/  FMUL.FTZ R96, R71, R96 ;  /* 0x0000006047607220 */ /* 0x000fe20000410000 */
[----:B---3--:R-:W-:Y:S01]  /*113d0*/  F2FP.BF16.F32.PACK_AB R80, R135, R0 ;  /* 0x000000008750723e */ /* 0x008fe200000010ff */
[----:B------:R-:W-:Y:S07]  /*113e0*/  FMUL.FTZ R97, R71, R97 ;  /* 0x0000006147617220 */ /* 0x000fee0000410000 */
[----:B------:R-:W2:Y:S01]  /*113f0*/  MUFU.EX2 R139, R139 ;  /* 0x0000008b008b7308 */ /* 0x000ea20000000800 */
[C---:B------:R-:W-:Y:S01]  /*11400*/  FMUL.FTZ R98, R73.reuse, R98 ;  /* 0x0000006249627220 */ /* 0x040fe20000410000 */
[----:B------:R-:W-:Y:S01]  /*11410*/  FMUL.FTZ R99, R73, R99 ;  /* 0x0000006349637220 */ /* 0x000fe20000410000 */
[C---:B------:R-:W-:Y:S07]  /*11420*/  FMUL.FTZ R92, R71.reuse, R92 ;  /* 0x0000005c475c7220 */ /* 0x040fee0000410000 */
[----:B------:R-:W-:Y:S01]  /*11430*/  MUFU.EX2 R90, R90 ;  /* 0x0000005a005a7308 */ /* 0x000fe20000000800 */
[----:B------:R-:W-:Y:S01]  /*11440*/  FMUL.FTZ R93, R71, R93 ;  /* 0x0000005d475d7220 */ /* 0x000fe20000410000 */
[----:B-1----:R-:W-:Y:S01]  /*11450*/  F2FP.BF16.F32.PACK_AB R82, R70, R131 ;  /* 0x000000834652723e */ /* 0x002fe200000010ff */
[C---:B------:R-:W-:Y:S07]  /*11460*/  FMUL.FTZ R94, R73.reuse, R94 ;  /* 0x0000005e495e7220 */ /* 0x040fee0000410000 */
[----:B------:R-:W1:Y:S01]  /*11470*/  MUFU.EX2 R75, R75 ;  /* 0x0000004b004b7308 */ /* 0x000e620000000800 */
[----:B------:R-:W-:Y:S01]  /*11480*/  MOV R68, R118 ;  /* 0x0000007600447202 */ /* 0x000fe20000000f00 */
[----:B------:R-:W-:Y:S01]  /*11490*/  FMUL.FTZ R95, R73, R95 ;  /* 0x0000005f495f7220 */ /* 0x000fe20000410000 */
[----:B------:R-:W-:Y:S01]  /*114a0*/  @P1 IADD3 R68, PT, PT, R120, -0x20, RZ ;  /* 0xffffffe078441810 */ /* 0x000fe20007ffe0ff */
[--C-:B------:R-:W-:Y:S01]  /*114b0*/  FFMA.FTZ R14, R16, UR4, -R69.reuse ;  /* 0x00000004100e7c23 */ /* 0x100fe20008010845 */
[--C-:B------:R-:W-:Y:S01]  /*114c0*/  FFMA.FTZ R142, R9, UR4, -R66.reuse ;  /* 0x00000004098e7c23 */ /* 0x100fe20008010842 */
[----:B--2---:R-:W-:Y:S01]  /*114d0*/  F2FP.BF16.F32.PACK_AB R81, R139, R2 ;  /* 0x000000028b51723e */ /* 0x004fe200000010ff */
        /* <DEDUP_REMOVED lines=8> */
[----:B------:R-:W-:Y:S01]  /*11560*/  LDSM.16.MT88.4 R16, [R68+0x800] ;  /* 0x000800004410783b */ /* 0x000fe20000004200 */
[--C-:B------:R-:W-:Y:S01]  /*11570*/  FFMA.FTZ R138, R27, UR4, -R66.reuse ;  /* 0x000000041b8a7c23 */ /* 0x100fe20008010842 */
[----:B------:R-:W-:Y:S01]  /*11580*/  FFMA.FTZ R141, R29, UR4, -R66 ;  /* 0x000000041d8d7c23 */ /* 0x000fe20008010842 */
[--C-:B------:R-:W-:Y:S01]  /*11590*/  FFMA.FTZ R140, R26, UR4, -R69.reuse ;  /* 0x000000041a8c7c23 */ /* 0x100fe20008010845 */
[--C-:B------:R-:W-:Y:S01]  /*115a0*/  FFMA.FTZ R30, R30, UR4, -R69.reuse ;  /* 0x000000041e1e7c23 */ /* 0x100fe20008010845 */
[--C-:B------:R-:W-:Y:S01]  /*115b0*/  FFMA.FTZ R134, R20, UR4, -R69.reuse ;  /* 0x0000000414867c23 */ /* 0x100fe20008010845 */
[C---:B------:R-:W-:Y:S01]  /*115c0*/  HMMA.16816.F32.BF16 R104, R80.reuse, R76, R104 ;  /* 0x0000004c5068723c */ /* 0x040fe20000041868 */
[----:B------:R-:W-:Y:S10]  /*115d0*/  MUFU.EX2 R133, R133 ;  /* 0x0000008500857308 */ /* 0x000ff40000000800 */
[----:B------:R-:W1:Y:S01]  /*115e0*/  MUFU.EX2 R136, R136 ;  /* 0x0000008800887308 */ /* 0x000e620000000800 */
[----:B------:R-:W-:Y:S01]  /*115f0*/  FFMA.FTZ R0, R71, R87, R0 ;  /* 0x0000005747007223 */ /* 0x000fe20000010000 */
[----:B------:R-:W-:Y:S01]  /*11600*/  FFMA.FTZ R87, R25, UR4, -R66 ;  /* 0x0000000419577c23 */ /* 0x000fe20008010842 */
[C---:B------:R-:W-:Y:S01]  /*11610*/  HMMA.16816.F32.BF16 R100, R80.reuse, R78, R100 ;  /* 0x0000004e5064723c */ /* 0x040fe20000041864 */
[----:B------:R-:W2:Y:S06]  /*11620*/  LDSM.16.MT88.4 R76, [R68] ;  /* 0x00000000444c783b */ /* 0x000eac0000004200 */
[----:B------:R-:W-:Y:S01]  /*11630*/  MUFU.EX2 R137, R137 ;  /* 0x0000008900897308 */ /* 0x000fe20000000800 */
[--C-:B------:R-:W-:Y:S01]  /*11640*/  FFMA.FTZ R143, R28, UR4, -R69.reuse ;  /* 0x000000041c8f7c23 */ /* 0x100fe20008010845 */
[----:B------:R-:W-:Y:S01]  /*11650*/  FADD.FTZ R28, R135, R0 ;  /* 0x00000000871c7221 */ /* 0x000fe20000010000 */
[----:B------:R-:W-:Y:S01]  /*11660*/  FFMA.FTZ R2, R73, R88, R2 ;  /* 0x0000005849027223 */ /* 0x000fe20000010002 */
[----:B------:R-:W-:Y:S06]  /*11670*/  FFMA.FTZ R88, R31, UR4, -R66 ;  /* 0x000000041f587c23 */ /* 0x000fec0008010842 */
[----:B------:R-:W-:Y:S01]  /*11680*/  MUFU.EX2 R134, R134 ;  /* 0x0000008600867308 */ /* 0x000fe20000000800 */
[----:B------:R-:W-:Y:S01]  /*11690*/  FADD.FTZ R131, R131, R28 ;  /* 0x0000001c83837221 */ /* 0x000fe20000010000 */
[----:B------:R-:W-:Y:S01]  /*116a0*/  FFMA.FTZ R135, R32, UR4, -R69 ;  /* 0x0000000420877c23 */ /* 0x000fe20008010845 */
[--C-:B------:R-:W-:Y:S01]  /*116b0*/  FFMA.FTZ R33, R33, UR4, -R66.reuse ;  /* 0x0000000421217c23 */ /* 0x100fe20008010842 */
[----:B-1----:R-:W-:Y:S06]  /*116c0*/  F2FP.BF16.F32.PACK_AB R20, R136, R133 ;  /* 0x000000858814723e */ /* 0x002fec00000010ff */
[----:B------:R1:W-:Y:S01]  /*116d0*/  MUFU.EX2 R32, R30 ;  /* 0x0000001e00207308 */ /* 0x0003e20000000800 */
[----:B------:R-:W-:Y:S01]  /*116e0*/  FADD.FTZ R131, R70, R131 ;  /* 0x0000008346837221 */ /* 0x000fe20000010000 */
        /* <DEDUP_REMOVED lines=9> */
[----:B------:R-:W-:Y:S07]  /*11780*/  FFMA.FTZ R55, R55, UR4, -R66 ;  /* 0x0000000437377c23 */ /* 0x000fee0008010842 */
[----:B------:R-:W-:Y:S01]  /*11790*/  MUFU.EX2 R47, R47 ;  /* 0x0000002f002f7308 */ /* 0x000fe20000000800 */
[----:B------:R-:W-:Y:S01]  /*117a0*/  FFMA.FTZ R56, R56, UR4, -R69 ;  /* 0x0000000438387c23 */ /* 0x000fe20008010845 */
[----:B-1----:R-:W-:Y:S01]  /*117b0*/  LDSM.16.MT88.4 R28, [R68+0x1000] ;  /* 0x00100000441c783b */ /* 0x002fe20000004200 */
[----:B------:R-:W-:Y:S07]  /*117c0*/  FADD.FTZ R139, R139, R2 ;  /* 0x000000028b8b7221 */ /* 0x000fee0000010000 */
[----:B------:R-:W-:Y:S01]  /*117d0*/  MUFU.EX2 R130, R130 ;  /* 0x0000008200827308 */ /* 0x000fe20000000800 */
[----:B------:R-:W-:Y:S01]  /*117e0*/  FFMA.FTZ R61, R61, UR4, -R66 ;  /* 0x000000043d3d7c23 */ /* 0x000fe20008010842 */
[----:B------:R-:W-:Y:S01]  /*117f0*/  ISETP.NE.AND P0, PT, R122, RZ, PT ;  /* 0x000000ff7a00720c */ /* 0x000fe20003f05270 */
[----:B------:R-:W-:Y:S07]  /*11800*/  FADD.FTZ R90, R90, R139 ;  /* 0x0000008b5a5a7221 */ /* 0x000fee0000010000 */
[----:B------:R-:W1:Y:S01]  /*11810*/  MUFU.EX2 R15, R15 ;  /* 0x0000000f000f7308 */ /* 0x000e620000000800 */
[--C-:B------:R-:W-:Y:S01]  /*11820*/  FFMA.FTZ R60, R60, UR4, -R69.reuse ;  /* 0x000000043c3c7c23 */ /* 0x100fe20008010845 */
[----:B------:R-:W-:Y:S01]  /*11830*/  FFMA.FTZ R62, R62, UR4, -R69 ;  /* 0x000000043e3e7c23 */ /* 0x000fe20008010845 */
[----:B------:R-:W-:Y:S07]  /*11840*/  FADD.FTZ R75, R75, R90 ;  /* 0x0000005a4b4b7221 */ /* 0x000fee0000010000 */
[----:B------:R-:W-:Y:S01]  /*11850*/  MUFU.EX2 R132, R132 ;  /* 0x0000008400847308 */ /* 0x000fe20000000800 */
[----:B------:R-:W-:Y:S09]  /*11860*/  MOV R90, R67 ;  /* 0x00000043005a7202 */ /* 0x000ff20000000f00 */
[----:B------:R-:W4:Y:S01]  /*11870*/  MUFU.EX2 R127, R127 ;  /* 0x0000007f007f7308 */ /* 0x000f220000000800 */
[C---:B--2---:R-:W-:Y:S09]  /*11880*/  HMMA.16816.F32.BF16 R96, R80.reuse, R76, R96 ;  /* 0x0000004c5060723c */ /* 0x044ff20000041860 */
[----:B------:R-:W-:Y:S10]  /*11890*/  MUFU.EX2 R91, R91 ;  /* 0x0000005b005b7308 */ /* 0x000ff40000000800 */
[----:B------:R-:W2:Y:S01]  /*118a0*/  MUFU.EX2 R14, R14 ;  /* 0x0000000e000e7308 */ /* 0x000ea20000000800 */
[----:B------:R-:W-:Y:S01]  /*118b0*/  HMMA.16816.F32.BF16 R92, R80, R78, R92 ;  /* 0x0000004e505c723c */ /* 0x000fe2000004185c */
[----:B------:R-:W5:Y:S02]  /*118c0*/  LDSM.16.MT88.4 R76, [R117+0x3400] ;  /* 0x00340000754c783b */ /* 0x000f640000004200 */
[----:B---3--:R-:W-:Y:S06]  /*118d0*/  F2FP.BF16.F32.PACK_AB R80, R129, R142 ;  /* 0x0000008e8150723e */ /* 0x008fec00000010ff */
[----:B------:R-:W-:Y:S01]  /*118e0*/  MUFU.EX2 R87, R87 ;  /* 0x0000005700577308 */ /* 0x000fe20000000800 */
[----:B-1----:R-:W-:Y:S01]  /*118f0*/  F2FP.BF16.F32.PACK_AB R82, R15, R130 ;  /* 0x000000820f52723e */ /* 0x002fe200000010ff */
[----:B------:R-:W-:Y:S01]  /*11900*/  FADD.FTZ R142, R142, R131 ;  /* 0x000000838e8e7221 */ /* 0x000fe20000010000 */
[----:B----4-:R-:W-:Y:S07]  /*11910*/  F2FP.BF16.F32.PACK_AB R81, R127, R132 ;  /* 0x000000847f51723e */ /* 0x010fee00000010ff */
[----:B------:R-:W-:Y:S01]  /*11920*/  MUFU.EX2 R138, R138 ;  /* 0x0000008a008a7308 */ /* 0x000fe20000000800 */
[----:B------:R-:W-:Y:S09]  /*11930*/  FADD.FTZ R129, R129, R142 ;  /* 0x0000008e81817221 */ /* 0x000ff20000010000 */
[----:B------:R-:W-:Y:S01]  /*11940*/  MUFU.EX2 R141, R141 ;  /* 0x0000008d008d7308 */ /* 0x000fe20000000800 */
[----:B--2---:R-:W-:Y:S01]  /*11950*/  F2FP.BF16.F32.PACK_AB R83, R14, R91 ;  /* 0x0000005b0e53723e */ /* 0x004fe200000010ff */
        /* <DEDUP_REMOVED lines=8> */
[----:B------:R-:W-:Y:S10]  /*119e0*/  MUFU.EX2 R48, R48 ;  /* 0x0000003000307308 */ /* 0x000ff40000000800 */
[----:B------:R-:W-:Y:S10]  /*119f0*/  MUFU.EX2 R49, R49 ;  /* 0x0000003100317308 */ /* 0x000ff40000000800 */
[----:B------:R-:W-:Y:S01]  /*11a00*/  MUFU.EX2 R51, R51 ;  /* 0x0000003300337308 */ /* 0x000fe20000000800 */
[C---:B-----5:R-:W-:Y:S09]  /*11a10*/  HMMA.16816.F32.BF16 R104, R80.reuse, R76, R104 ;  /* 0x0000004c5068723c */ /* 0x060ff20000041868 */
[----:B------:R-:W-:Y:S10]  /*11a20*/  MUFU.EX2 R53, R53 ;  /* 0x0000003500357308 */ /* 0x000ff40000000800 */
[----:B------:R-:W-:Y:S01]  /*11a30*/  MUFU.EX2 R54, R54 ;  /* 0x0000003600367308 */ /* 0x000fe20000000800 */
[C---:B------:R-:W-:Y:S01]  /*11a40*/  HMMA.16816.F32.BF16 R100, R80.reuse, R78, R100 ;  /* 0x0000004e5064723c */ /* 0x040fe20000041864 */
[----:B------:R-:W1:Y:S08]  /*11a50*/  LDSM.16.MT88.4 R76, [R68+0x400] ;  /* 0x00040000444c783b */ /* 0x000e700000004200 */
[----:B------:R2:W-:Y:S02]  /*11a60*/  MUFU.EX2 R15, R56 ;  /* 0x00000038000f7308 */ /* 0x0005e40000000800 */
[--C-:B--2---:R-:W-:Y:S08]  /*11a70*/  FFMA.FTZ R56, R58, UR4, -R69.reuse ;  /* 0x000000043a387c23 */ /* 0x104ff00008010845 */
[----:B------:R-:W-:Y:S01]  /*11a80*/  MUFU.EX2 R56, R56 ;  /* 0x0000003800387308 */ /* 0x000fe20000000800 */
[C---:B-1----:R-:W-:Y:S08]  /*11a90*/  HMMA.16816.F32.BF16 R96, R80.reuse, R76, R96 ;  /* 0x0000004c5060723c */ /* 0x042ff00000041860 */
[----:B------:R-:W-:Y:S01]  /*11aa0*/  HMMA.16816.F32.BF16 R92, R80, R78, R92 ;  /* 0x0000004e505c723c */ /* 0x000fe2000004185c */
[----:B------:R-:W1:Y:S02]  /*11ab0*/  LDSM.16.MT88.4 R76, [R117+0x3800] ;  /* 0x00380000754c783b */ /* 0x000e640000004200 */
[--C-:B------:R-:W-:Y:S01]  /*11ac0*/  FFMA.FTZ R81, R24, UR4, -R69.reuse ;  /* 0x0000000418517c23 */ /* 0x100fe20008010845 */
[--C-:B------:R-:W-:Y:S01]  /*11ad0*/  FFMA.FTZ R83, R21, UR4, -R66.reuse ;  /* 0x0000000415537c23 */ /* 0x100fe20008010842 */
[----:B------:R-:W-:Y:S01]  /*11ae0*/  FFMA.FTZ R80, R23, UR4, -R66 ;  /* 0x0000000417507c23 */ /* 0x000fe20008010842 */
[----:B------:R-:W-:Y:S01]  /*11af0*/  FFMA.FTZ R82, R22, UR4, -R69 ;  /* 0x0000000416527c23 */ /* 0x000fe20008010845 */
[----:B------:R-:W-:Y:S02]  /*11b00*/  F2FP.BF16.F32.PACK_AB R21, R134, R137 ;  /* 0x000000898615723e */ /* 0x000fe400000010ff */
[----:B------:R-:W-:Y:S01]  /*11b10*/  MUFU.EX2 R81, R81 ;  /* 0x0000005100517308 */ /* 0x000fe20000000800 */
[----:B------:R-:W2:Y:S09]  /*11b20*/  LDSM.16.MT88.4 R24, [R68+0xc00] ;  /* 0x000c00004418783b */ /* 0x000eb20000004200 */
[----:B------:R-:W-:Y:S10]  /*11b30*/  MUFU.EX2 R83, R83 ;  /* 0x0000005300537308 */ /* 0x000ff40000000800 */
[----:B------:R-:W3:Y:S10]  /*11b40*/  MUFU.EX2 R80, R80 ;  /* 0x0000005000507308 */ /* 0x000ef40000000800 */
[----:B------:R-:W4:Y:S01]  /*11b50*/  MUFU.EX2 R82, R82 ;  /* 0x0000005200527308 */ /* 0x000f220000000800 */
[C---:B---3--:R-:W-:Y:S01]  /*11b60*/  F2FP.BF16.F32.PACK_AB R22, R80.reuse, R83 ;  /* 0x000000535016723e */ /* 0x048fe200000010ff */
[----:B------:R-:W-:Y:S01]  /*11b70*/  FADD.FTZ R83, R83, R136 ;  /* 0x0000008853537221 */ /* 0x000fe20000010000 */
[----:B----4-:R-:W-:Y:S03]  /*11b80*/  F2FP.BF16.F32.PACK_AB R23, R81, R82 ;  /* 0x000000525117723e */ /* 0x010fe600000010ff */
[----:B------:R-:W-:Y:S04]  /*11b90*/  FADD.FTZ R80, R80, R83 ;  /* 0x0000005350507221 */ /* 0x000fe80000010000 */
        /* <DEDUP_REMOVED lines=8> */
[----:B------:R-:W3:Y:S02]  /*11c20*/  LDSM.16.MT88.4 R20, [R117+0x4000] ;  /* 0x004000007514783b */ /* 0x000ee40000004200 */
[----:B------:R-:W-:Y:S01]  /*11c30*/  F2FP.BF16.F32.PACK_AB R18, R88, R141 ;  /* 0x0000008d5812723e */ /* 0x000fe200000010ff */
[----:B------:R-:W-:Y:S01]  /*11c40*/  FADD.FTZ R138, R138, R87 ;  /* 0x000000578a8a7221 */ /* 0x000fe20000010000 */
[----:B------:R-:W-:Y:S03]  /*11c50*/  F2FP.BF16.F32.PACK_AB R19, R135, R32 ;  /* 0x000000208713723e */ /* 0x000fe600000010ff */
[----:B------:R-:W-:Y:S04]  /*11c60*/  FADD.FTZ R141, R141, R138 ;  /* 0x0000008a8d8d7221 */ /* 0x000fe80000010000 */
[C---:B--2---:R-:W-:Y:S05]  /*11c70*/  HMMA.16816.F32.BF16 R96, R16.reuse, R24, R96 ;  /* 0x000000181060723c */ /* 0x044fea0000041860 */
[----:B------:R-:W-:Y:S03]  /*11c80*/  FADD.FTZ R88, R88, R141 ;  /* 0x0000008d58587221 */ /* 0x000fe60000010000 */
[C---:B------:R-:W-:Y:S01]  /*11c90*/  HMMA.16816.F32.BF16 R92, R16.reuse, R26, R92 ;  /* 0x0000001a105c723c */ /* 0x040fe2000004185c */
[----:B------:R-:W2:Y:S07]  /*11ca0*/  LDSM.16.MT88.4 R24, [R117+0x4400] ;  /* 0x004400007518783b */ /* 0x000eae0000004200 */
[C---:B-1----:R-:W-:Y:S03]  /*11cb0*/  HMMA.16816.F32.BF16 R104, R16.reuse, R76, R104 ;  /* 0x0000004c1068723c */ /* 0x042fe60000041868 */
[--C-:B------:R-:W-:Y:S01]  /*11cc0*/  FFMA.FTZ R76, R35, UR4, -R66.reuse ;  /* 0x00000004234c7c23 */ /* 0x100fe20008010842 */
[--C-:B------:R-:W-:Y:S01]  /*11cd0*/  FFMA.FTZ R35, R37, UR4, -R66.reuse ;  /* 0x0000000425237c23 */ /* 0x100fe20008010842 */
[--C-:B------:R-:W-:Y:S01]  /*11ce0*/  FFMA.FTZ R37, R34, UR4, -R69.reuse ;  /* 0x0000000422257c23 */ /* 0x100fe20008010845 */
[--C-:B------:R-:W-:Y:S01]  /*11cf0*/  FFMA.FTZ R77, R36, UR4, -R69.reuse ;  /* 0x00000004244d7c23 */ /* 0x100fe20008010845 */
[--C-:B------:R-:W-:Y:S01]  /*11d00*/  FFMA.FTZ R36, R40, UR4, -R69.reuse ;  /* 0x0000000428247c23 */ /* 0x100fe20008010845 */
[----:B------:R-:W-:Y:S01]  /*11d10*/  HMMA.16816.F32.BF16 R100, R16, R78, R100 ;  /* 0x0000004e1064723c */ /* 0x000fe20000041864 */
[----:B------:R-:W1:Y:S02]  /*11d20*/  MUFU.EX2 R76, R76 ;  /* 0x0000004c004c7308 */ /* 0x000e640000000800 */
[--C-:B------:R-:W-:Y:S01]  /*11d30*/  FFMA.FTZ R78, R39, UR4, -R66.reuse ;  /* 0x00000004274e7c23 */ /* 0x100fe20008010842 */
[----:B------:R-:W-:Y:S07]  /*11d40*/  FFMA.FTZ R39, R38, UR4, -R69 ;  /* 0x0000000426277c23 */ /* 0x000fee0008010845 */
[----:B------:R-:W-:Y:S01]  /*11d50*/  MUFU.EX2 R37, R37 ;  /* 0x0000002500257308 */ /* 0x000fe20000000800 */
[----:B------:R-:W-:Y:S09]  /*11d60*/  FFMA.FTZ R40, R43, UR4, -R66 ;  /* 0x000000042b287c23 */ /* 0x000ff20008010842 */
[----:B------:R-:W-:Y:S10]  /*11d70*/  MUFU.EX2 R35, R35 ;  /* 0x0000002300237308 */ /* 0x000ff40000000800 */
[----:B------:R-:W4:Y:S01]  /*11d80*/  MUFU.EX2 R34, R78 ;  /* 0x0000004e00227308 */ /* 0x000f220000000800 */
[C---:B-1----:R-:W-:Y:S01]  /*11d90*/  F2FP.BF16.F32.PACK_AB R16, R76.reuse, R33 ;  /* 0x000000214c10723e */ /* 0x042fe200000010ff */
[----:B------:R-:W-:Y:S08]  /*11da0*/  FADD.FTZ R33, R33, R88 ;  /* 0x0000005821217221 */ /* 0x000ff00000010000 */
[----:B------:R-:W1:Y:S01]  /*11db0*/  MUFU.EX2 R38, R77 ;  /* 0x0000004d00267308 */ /* 0x000e620000000800 */
[----:B------:R-:W-:Y:S09]  /*11dc0*/  FADD.FTZ R76, R76, R33 ;  /* 0x000000214c4c7221 */ /* 0x000ff20000010000 */
[----:B------:R-:W-:Y:S10]  /*11dd0*/  MUFU.EX2 R39, R39 ;  /* 0x0000002700277308 */ /* 0x000ff40000000800 */
[----:B------:R-:W5:Y:S01]  /*11de0*/  MUFU.EX2 R36, R36 ;  /* 0x0000002400247308 */ /* 0x000f620000000800 */
[----:B----4-:R-:W-:Y:S01]  /*11df0*/  F2FP.BF16.F32.PACK_AB R18, R34, R35 ;  /* 0x000000232212723e */ /* 0x010fe200000010ff */
[--C-:B------:R-:W-:Y:S01]  /*11e00*/  FFMA.FTZ R78, R41, UR4, -R66.reuse ;  /* 0x00000004294e7c23 */ /* 0x100fe20008010842 */
[----:B------:R-:W-:Y:S07]  /*11e10*/  FFMA.FTZ R41, R45, UR4, -R66 ;  /* 0x000000042d297c23 */ /* 0x000fee0008010842 */
[----:B------:R-:W-:Y:S01]  /*11e20*/  MUFU.EX2 R40, R40 ;  /* 0x0000002800287308 */ /* 0x000fe20000000800 */
[----:B-1----:R-:W-:Y:S01]  /*11e30*/  F2FP.BF16.F32.PACK_AB R17, R38, R37 ;  /* 0x000000252611723e */ /* 0x002fe200000010ff */
[--C-:B------:R-:W-:Y:S01]  /*11e40*/  FFMA.FTZ R45, R42, UR4, -R69.reuse ;  /* 0x000000042a2d7c23 */ /* 0x100fe20008010845 */
[--C-:B------:R-:W-:Y:S07]  /*11e50*/  FFMA.FTZ R77, R44, UR4, -R69.reuse ;  /* 0x000000042c4d7c23 */ /* 0x100fee0008010845 */
[----:B------:R1:W-:Y:S01]  /*11e60*/  MUFU.EX2 R42, R70 ;  /* 0x00000046002a7308 */ /* 0x0003e20000000800 */
[----:B------:R-:W-:Y:S09]  /*11e70*/  FFMA.FTZ R44, R46, UR4, -R69 ;  /* 0x000000042e2c7c23 */ /* 0x000ff20008010845 */
[----:B------:R-:W4:Y:S01]  /*11e80*/  MUFU.EX2 R43, R78 ;  /* 0x0000004e002b7308 */ /* 0x000f220000000800 */
[----:B-----5:R-:W-:Y:S09]  /*11e90*/  F2FP.BF16.F32.PACK_AB R19, R36, R39 ;  /* 0x000000272413723e */ /* 0x020ff200000010ff */
[----:B------:R-:W5:Y:S01]  /*11ea0*/  MUFU.EX2 R41, R41 ;  /* 0x0000002900297308 */ /* 0x000f620000000800 */
[C---:B---3--:R-:W-:Y:S09]  /*11eb0*/  HMMA.16816.F32.BF16 R104, R16.reuse, R20, R104 ;  /* 0x000000141068723c */ /* 0x048ff20000041868 */
[----:B------:R-:W-:Y:S01]  /*11ec0*/  MUFU.EX2 R45, R45 ;  /* 0x0000002d002d7308 */ /* 0x000fe20000000800 */
[----:B-1----:R-:W-:Y:S09]  /*11ed0*/  FADD.FTZ R70, R132, R75 ;  /* 0x0000004b84467221 */ /* 0x002ff20000010000 */
[----:B------:R-:W1:Y:S01]  /*11ee0*/  MUFU.EX2 R46, R77 ;  /* 0x0000004d002e7308 */ /* 0x000e620000000800 */
[----:B------:R-:W-:Y:S01]  /*11ef0*/  FADD.FTZ R70, R127, R70 ;  /* 0x000000467f467221 */ /* 0x000fe20000010000 */
[C---:B------:R-:W-:Y:S01]  /*11f00*/  HMMA.16816.F32.BF16 R100, R16.reuse, R22, R100 ;  /* 0x000000161064723c */ /* 0x040fe20000041864 */
[----:B------:R-:W3:Y:S07]  /*11f10*/  LDSM.16.MT88.4 R20, [R68+0x1400] ;  /* 0x001400004414783b */ /* 0x000eee0000004200 */
[----:B------:R-:W2:Y:S01]  /*11f20*/  MUFU.EX2 R44, R44 ;  /* 0x0000002c002c7308 */ /* 0x000ea20000000800 */
[----:B------:R-:W-:Y:S09]  /*11f30*/  FADD.FTZ R91, R91, R70 ;  /* 0x000000465b5b7221 */ /* 0x000ff20000010000 */
[----:B------:R-:W-:Y:S01]  /*11f40*/  MUFU.EX2 R33, R60 ;  /* 0x0000003c00217308 */ /* 0x000fe20000000800 */
[----:B------:R-:W-:Y:S01]  /*11f50*/  FADD.FTZ R14, R14, R91 ;  /* 0x0000005b0e0e7221 */ /* 0x000fe20000010000 */
[C---:B------:R-:W-:Y:S03]  /*11f60*/  HMMA.16816.F32.BF16 R96, R16.reuse, R28, R96 ;  /* 0x0000001c1060723c */ /* 0x040fe60000041860 */
[----:B------:R-:W-:Y:S01]  /*11f70*/  FADD.FTZ R137, R137, R14 ;  /* 0x0000000e89897221 */ /* 0x000fe20000010000 */
[----:B------:R-:W-:Y:S01]  /*11f80*/  FFMA.FTZ R14, R57, UR4, -R66 ;  /* 0x00000004390e7c23 */ /* 0x000fe20008010842 */
[----:B------:R-:W-:Y:S02]  /*11f90*/  MOV R91, R65 ;  /* 0x00000041005b7202 */ /* 0x000fe40000000f00 */
[----:B------:R-:W-:Y:S01]  /*11fa0*/  FADD.FTZ R137, R134, R137 ;  /* 0x0000008986897221 */ /* 0x000fe20000010000 */
[----:B------:R-:W-:Y:S01]  /*11fb0*/  HMMA.16816.F32.BF16 R92, R16, R30, R92 ;  /* 0x0000001e105c723c */ /* 0x000fe2000004185c */
[----:B------:R-:W3:Y:S01]  /*11fc0*/  LDSM.16.MT88.4 R28, [R117+0x4800] ;  /* 0x00480000751c783b */ /* 0x000ee20000004200 */
[----:B------:R-:W-:Y:S01]  /*11fd0*/  MUFU.EX2 R14, R14 ;  /* 0x0000000e000e7308 */ /* 0x000fe20000000800 */
[----:B----4-:R-:W-:Y:S01]  /*11fe0*/  F2FP.BF16.F32.PACK_AB R16, R40, R43 ;  /* 0x0000002b2810723e */ /* 0x010fe200000010ff */
[----:B------:R-:W-:Y:S01]  /*11ff0*/  FADD.FTZ R82, R82, R137 ;  /* 0x0000008952527221 */ /* 0x000fe20000010000 */
[----:B-----5:R-:W-:Y:S02]  /*12000*/  F2FP.BF16.F32.PACK_AB R18, R42, R41 ;  /* 0x000000292a12723e */ /* 0x020fe400000010ff */
[----:B-1----:R-:W-:Y:S01]  /*12010*/  F2FP.BF16.F32.PACK_AB R17, R46, R45 ;  /* 0x0000002d2e11723e */ /* 0x002fe200000010ff */
[----:B------:R-:W-:Y:S01]  /*12020*/  FADD.FTZ R81, R81, R82 ;  /* 0x0000005251517221 */ /* 0x000fe20000010000 */
[----:B--2---:R-:W-:Y:S03]  /*12030*/  F2FP.BF16.F32.PACK_AB R19, R47, R44 ;  /* 0x0000002c2f13723e */ /* 0x004fe600000010ff */
[----:B------:R-:W-:Y:S04]  /*12040*/  FADD.FTZ R140, R140, R81 ;  /* 0x000000518c8c7221 */ /* 0x000fe80000010000 */
[C---:B------:R-:W-:Y:S03]  /*12050*/  HMMA.16816.F32.BF16 R104, R16.reuse, R24, R104 ;  /* 0x000000181068723c */ /* 0x040fe60000041868 */
[--C-:B------:R-:W-:Y:S01]  /*12060*/  FFMA.FTZ R24, R50, UR4, -R69.reuse ;  /* 0x0000000432187c23 */ /* 0x100fe20008010845 */
[----:B------:R-:W-:Y:S01]  /*12070*/  FADD.FTZ R143, R143, R140 ;  /* 0x0000008c8f8f7221 */ /* 0x000fe20000010000 */
[----:B------:R1:W2:Y:S01]  /*12080*/  MUFU.EX2 R50, R55 ;  /* 0x0000003700327308 */ /* 0x0002a20000000800 */
[----:B------:R-:W-:Y:S02]  /*12090*/  FFMA.FTZ R69, R64, UR4, -R69 ;  /* 0x0000000440457c23 */ /* 0x000fe40008010845 */
[C---:B------:R-:W-:Y:S07]  /*120a0*/  HMMA.16816.F32.BF16 R100, R16.reuse, R26, R100 ;  /* 0x0000001a1064723c */ /* 0x040fee0000041864 */
[----:B------:R4:W5:Y:S10]  /*120b0*/  MUFU.EX2 R52, R24 ;  /* 0x0000001800347308 */ /* 0x0009740000000800 */
[----:B------:R-:W-:Y:S01]  /*120c0*/  MUFU.EX2 R88, R69 ;  /* 0x0000004500587308 */ /* 0x000fe20000000800 */
[C---:B---3--:R-:W-:Y:S03]  /*120d0*/  HMMA.16816.F32.BF16 R96, R16.reuse, R20, R96 ;  /* 0x000000141060723c */ /* 0x048fe60000041860 */
[----:B------:R-:W-:Y:S01]  /*120e0*/  F2FP.BF16.F32.PACK_AB R20, R49, R48 ;  /* 0x000000303114723e */ /* 0x000fe200000010ff */
[--C-:B-1----:R-:W-:Y:S01]  /*120f0*/  FFMA.FTZ R55, R59, UR4, -R66.reuse ;  /* 0x000000043b377c23 */ /* 0x102fe20008010842 */
[----:B------:R-:W-:Y:S01]  /*12100*/  FFMA.FTZ R66, R63, UR4, -R66 ;  /* 0x000000043f427c23 */ /* 0x000fe20008010842 */
[----:B----4-:R-:W-:Y:S02]  /*12110*/  FADD.FTZ R24, R32, R143 ;  /* 0x0000008f20187221 */ /* 0x010fe40000010000 */
[----:B------:R-:W-:Y:S01]  /*12120*/  HMMA.16816.F32.BF16 R92, R16, R22, R92 ;  /* 0x00000016105c723c */ /* 0x000fe2000004185c */
[----:B------:R-:W1:Y:S01]  /*12130*/  LDSM.16.MT88.4 R16, [R68+0x1800] ;  /* 0x001800004410783b */ /* 0x000e620000004200 */
[----:B------:R-:W3:Y:S01]  /*12140*/  MUFU.EX2 R55, R55 ;  /* 0x0000003700377308 */ /* 0x000ee20000000800 */
[----:B--2---:R-:W-:Y:S01]  /*12150*/  F2FP.BF16.F32.PACK_AB R22, R50, R51 ;  /* 0x000000333216723e */ /* 0x004fe200000010ff */
[----:B------:R-:W-:Y:S01]  /*12160*/  FADD.FTZ R24, R135, R24 ;  /* 0x0000001887187221 */ /* 0x000fe20000010000 */
[----:B-----5:R-:W-:Y:S07]  /*12170*/  F2FP.BF16.F32.PACK_AB R21, R53, R52 ;  /* 0x000000343515723e */ /* 0x020fee00000010ff */
[----:B------:R-:W-:Y:S01]  /*12180*/  MUFU.EX2 R32, R61 ;  /* 0x0000003d00207308 */ /* 0x000fe20000000800 */
[----:B------:R-:W-:Y:S01]  /*12190*/  F2FP.BF16.F32.PACK_AB R23, R15, R54 ;  /* 0x000000360f17723e */ /* 0x000fe200000010ff */
[----:B------:R-:W-:Y:S02]  /*121a0*/  FADD.FTZ R37, R37, R24 ;  /* 0x0000001825257221 */ /* 0x000fe40000010000 */
[----:B------:R-:W-:Y:S06]  /*121b0*/  LDSM.16.MT88.4 R24, [R68+0x1c00] ;  /* 0x001c00004418783b */ /* 0x000fec0000004200 */
[----:B------:R-:W2:Y:S01]  /*121c0*/  MUFU.EX2 R87, R66 ;  /* 0x0000004200577308 */ /* 0x000ea20000000800 */
[----:B------:R-:W-:Y:S01]  /*121d0*/  FADD.FTZ R38, R38, R37 ;  /* 0x0000002526267221 */ /* 0x000fe20000010000 */
[----:B------:R-:W-:Y:S01]  /*121e0*/  FADD.FTZ R37, R35, R76 ;  /* 0x0000004c23257221 */ /* 0x000fe20000010000 */
[C---:B------:R-:W-:Y:S07]  /*121f0*/  HMMA.16816.F32.BF16 R104, R20.reuse, R28, R104 ;  /* 0x0000001c1468723c */ /* 0x040fee0000041868 */
[----:B------:R-:W4:Y:S01]  /*12200*/  MUFU.EX2 R35, R62 ;  /* 0x0000003e00237308 */ /* 0x000f220000000800 */
[----:B------:R-:W-:Y:S01]  /*12210*/  FADD.FTZ R39, R39, R38 ;  /* 0x0000002627277221 */ /* 0x000fe20000010000 */
[----:B------:R-:W-:Y:S01]  /*12220*/  FADD.FTZ R34, R34, R37 ;  /* 0x0000002522227221 */ /* 0x000fe20000010000 */
[C---:B------:R-:W-:Y:S01]  /*12230*/  HMMA.16816.F32.BF16 R100, R20.reuse, R30, R100 ;  /* 0x0000001e1464723c */ /* 0x040fe20000041864 */
[----:B------:R-:W5:Y:S02]  /*12240*/  LDSM.16.MT88.4 R28, [R117+0x4c00] ;  /* 0x004c0000751c783b */ /* 0x000f640000004200 */
[----:B------:R-:W-:Y:S01]  /*12250*/  FADD.FTZ R36, R36, R39 ;  /* 0x0000002724247221 */ /* 0x000fe20000010000 */
[----:B------:R-:W-:Y:S03]  /*12260*/  FADD.FTZ R43, R43, R34 ;  /* 0x000000222b2b7221 */ /* 0x000fe60000010000 */
[----:B------:R-:W-:Y:S01]  /*12270*/  FADD.FTZ R45, R45, R36 ;  /* 0x000000242d2d7221 */ /* 0x000fe20000010000 */
[----:B------:R-:W-:Y:S03]  /*12280*/  FADD.FTZ R40, R40, R43 ;  /* 0x0000002b28287221 */ /* 0x000fe60000010000 */
[----:B------:R-:W-:Y:S04]  /*12290*/  FADD.FTZ R45, R46, R45 ;  /* 0x0000002d2e2d7221 */ /* 0x000fe80000010000 */
[----:B------:R-:W-:Y:S01]  /*122a0*/  FADD.FTZ R44, R44, R45 ;  /* 0x0000002d2c2c7221 */ /* 0x000fe20000010000 */
[C---:B-1----:R-:W-:Y:S03]  /*122b0*/  HMMA.16816.F32.BF16 R96, R20.reuse, R16, R96 ;  /* 0x000000101460723c */ /* 0x042fe60000041860 */
[----:B---3--:R-:W-:Y:S01]  /*122c0*/  F2FP.BF16.F32.PACK_AB R16, R55, R14 ;  /* 0x0000000e3710723e */ /* 0x008fe200000010ff */
[----:B------:R-:W-:Y:S01]  /*122d0*/  FADD.FTZ R47, R47, R44 ;  /* 0x0000002c2f2f7221 */ /* 0x000fe20000010000 */
[----:B------:R-:W-:Y:S03]  /*122e0*/  F2FP.BF16.F32.PACK_AB R17, R33, R56 ;  /* 0x000000382111723e */ /* 0x000fe600000010ff */
[----:B------:R-:W-:Y:S03]  /*122f0*/  HMMA.16816.F32.BF16 R92, R20, R18, R92 ;  /* 0x00000012145c723c */ /* 0x000fe6000004185c */
[----:B------:R-:W-:Y:S01]  /*12300*/  FADD.FTZ R21, R41, R40 ;  /* 0x0000002829157221 */ /* 0x000fe20000010000 */
[----:B------:R-:W-:Y:S01]  /*12310*/  FADD.FTZ R52, R52, R47 ;  /* 0x0000002f34347221 */ /* 0x000fe20000010000 */
[----:B--2---:R-:W-:Y:S02]  /*12320*/  F2FP.BF16.F32.PACK_AB R18, R87, R32 ;  /* 0x000000205712723e */ /* 0x004fe400000010ff */
[----:B------:R-:W-:Y:S01]  /*12330*/  FADD.FTZ R21, R42, R21 ;  /* 0x000000152a157221 */ /* 0x000fe20000010000 */
[----:B----4-:R-:W-:Y:S01]  /*12340*/  F2FP.BF16.F32.PACK_AB R19, R88, R35 ;  /* 0x000000235813723e */ /* 0x010fe200000010ff */
[----:B------:R-:W-:Y:S02]  /*12350*/  FADD.FTZ R53, R53, R52 ;  /* 0x0000003435357221 */ /* 0x000fe40000010000 */
[----:B------:R-:W-:Y:S02]  /*12360*/  FADD.FTZ R20, R48, R21 ;  /* 0x0000001530147221 */ /* 0x000fe40000010000 */
[----:B------:R-:W-:Y:S02]  /*12370*/  FADD.FTZ R54, R54, R53 ;  /* 0x0000003536367221 */ /* 0x000fe40000010000 */
[C---:B-----5:R-:W-:Y:S05]  /*12380*/  HMMA.16816.F32.BF16 R104, R16.reuse, R28, R104 ;  /* 0x0000001c1068723c */ /* 0x060fea0000041868 */
[----:B------:R-:W-:Y:S01]  /*12390*/  FADD.FTZ R20, R49, R20 ;  /* 0x0000001431147221 */ /* 0x000fe20000010000 */
        /* <DEDUP_REMOVED lines=15> */
.L_x_4332:
[----:B------:R-:W1:Y:S01]  /*12490*/  SHFL.BFLY PT, R0, R87, 0x2, 0x1f ;  /* 0x0c401f0057007f89 */ /* 0x000e6200000e0000 */
[----:B------:R-:W-:Y:S01]  /*124a0*/  SHF.L.U32 R3, R84, 0x1, RZ ;  /* 0x0000000154037819 */ /* 0x000fe200000006ff */
[----:B------:R-:W2:Y:S01]  /*124b0*/  LDC R10, c[0x0][0x434] ;  /* 0x00010d00ff0a7b82 */ /* 0x000ea20000000800 */
[----:B------:R-:W-:Y:S01]  /*124c0*/  ISETP.NE.AND P2, PT, R108, -0x1, PT ;  /* 0xffffffff6c00780c */ /* 0x000fe20003f45270 */
[----:B------:R-:W3:Y:S01]  /*124d0*/  SHFL.BFLY PT, R5, R88, 0x2, 0x1f ;  /* 0x0c401f0058057f89 */ /* 0x000ee200000e0000 */
[----:B------:R-:W-:Y:S01]  /*124e0*/  LOP3.LUT R3, R3, 0x6, RZ, 0xc0, !PT ;  /* 0x0000000603037812 */ /* 0x000fe200078ec0ff */
[----:B------:R-:W-:Y:S01]  /*124f0*/  BSSY.RECONVERGENT B0, `(.L_x_4337) ;  /* 0x0000067000007945 */ /* 0x000fe20003800200 */
[----:B------:R-:W-:Y:S01]  /*12500*/  LOP3.LUT R8, R119, 0xc0, R116, 0xf8, !PT ;  /* 0x000000c077087812 */ /* 0x000fe200078ef874 */
[----:B------:R-:W4:Y:S01]  /*12510*/  S2R R9, SR_CTAID.Z ;  /* 0x0000000000097919 */ /* 0x000f220000002700 */
[----:B------:R-:W-:Y:S02]  /*12520*/  LOP3.LUT R3, R3, 0x3e00, R126, 0xf8, !PT ;  /* 0x00003e0003037812 */ /* 0x000fe400078ef87e */
[----:B------:R-:W-:-:S02]  /*12530*/  LOP3.LUT R12, R125, 0x40, RZ, 0xc0, !PT ;  /* 0x000000407d0c7812 */ /* 0x000fc400078ec0ff */
[----:B------:R-:W-:Y:S02]  /*12540*/  LOP3.LUT R3, R3, 0x20, R116, 0xf8, !PT ;  /* 0x0000002003037812 */ /* 0x000fe400078ef874 */
[----:B------:R-:W-:Y:S02]  /*12550*/  LOP3.LUT R14, R125, 0x20, RZ, 0xc0, !PT ;  /* 0x000000207d0e7812 */ /* 0x000fe400078ec0ff */
[----:B------:R-:W-:Y:S02]  /*12560*/  LOP3.LUT R8, R3, R8, RZ, 0xfc, !PT ;  /* 0x0000000803087212 */ /* 0x000fe400078efcff */
[----:B------:R-:W-:Y:S02]  /*12570*/  LOP3.LUT P5, RZ, R84, 0x3, RZ, 0xc0, !PT ;  /* 0x0000000354ff7812 */ /* 0x000fe400078ac0ff */
[----:B------:R-:W-:Y:S01]  /*12580*/  LEA R11, R8, UR6, 0x1 ;  /* 0x00000006080b7c11 */ /* 0x000fe2000f8e08ff */
[----:B------:R-:W5:Y:S01]  /*12590*/  S2UR UR6, SR_CTAID.X ;  /* 0x00000000000679c3 */ /* 0x000f620000002500 */
[----:B-1----:R-:W-:-:S02]  /*125a0*/  FADD.FTZ R7, R0, R87 ;  /* 0x0000005700077221 */ /* 0x002fc40000010000 */
[C---:B------:R-:W-:Y:S02]  /*125b0*/  IADD3 R13, PT, PT, R11.reuse, -R12, RZ ;  /* 0x8000000c0b0d7210 */ /* 0x040fe40007ffe0ff */
[----:B------:R-:W-:Y:S01]  /*125c0*/  IADD3 R19, PT, PT, R11, -R14, RZ ;  /* 0x8000000e0b137210 */ /* 0x000fe20007ffe0ff */
[----:B---3--:R-:W-:Y:S01]  /*125d0*/  FADD.FTZ R5, R5, R88 ;  /* 0x0000005805057221 */ /* 0x008fe20000010000 */
[----:B------:R-:W1:Y:S04]  /*125e0*/  SHFL.BFLY PT, R4, R7, 0x1, 0x1f ;  /* 0x0c201f0007047f89 */ /* 0x000e6800000e0000 */
[----:B------:R-:W3:Y:S01]  /*125f0*/  SHFL.BFLY PT, R0, R5, 0x1, 0x1f ;  /* 0x0c201f0005007f89 */ /* 0x000ee200000e0000 */
[----:B-----5:R-:W-:Y:S01]  /*12600*/  USHF.L.U32 UR6, UR6, 0x6, URZ ;  /* 0x0000000606067899 */ /* 0x020fe200080006ff */
[----:B-1----:R-:W-:-:S02]  /*12610*/  FADD.FTZ R4, R7, R4 ;  /* 0x0000000407047221 */ /* 0x002fc40000010000 */
[----:B------:R-:W1:Y:S02]  /*12620*/  LDC.U8 R7, c[0x0][0x548] ;  /* 0x00015200ff077b82 */ /* 0x000e640000000000 */
[----:B------:R-:W5:Y:S01]  /*12630*/  MUFU.RCP R2, R4 ;  /* 0x0000000400027308 */ /* 0x000f620000001000 */
[----:B---3--:R-:W-:Y:S01]  /*12640*/  FADD.FTZ R0, R5, R0 ;  /* 0x0000000005007221 */ /* 0x008fe20000010000 */
[----:B------:R-:W-:Y:S01]  /*12650*/  FSETP.NE.FTZ.AND P1, PT, R4, RZ, PT ;  /* 0x000000ff0400720b */ /* 0x000fe20003f35000 */
[----:B------:R-:W3:Y:S03]  /*12660*/  S2R R5, SR_CTAID.Y ;  /* 0x0000000000057919 */ /* 0x000ee60000002600 */
[----:B------:R-:W-:Y:S02]  /*12670*/  FSETP.NE.FTZ.AND P0, PT, R0, RZ, PT ;  /* 0x000000ff0000720b */ /* 0x000fe40003f15000 */
[----:B------:R-:W4:Y:S08]  /*12680*/  MUFU.RCP R6, R0 ;  /* 0x0000000000067308 */ /* 0x000f300000001000 */
[----:B------:R-:W2:Y:S01]  /*12690*/  @P1 MUFU.LG2 R4, R4 ;  /* 0x0000000400041308 */ /* 0x000ea20000000c00 */
[----:B-----5:R-:W-:-:S02]  /*126a0*/  FSEL R2, R2, 1, P1 ;  /* 0x3f80000002027808 */ /* 0x020fc40000800000 */
[----:B------:R-:W5:Y:S01]  /*126b0*/  @P0 LDC R12, c[0x0][0x458] ;  /* 0x00011600ff0c0b82 */ /* 0x000f620000000800 */
[----:B-1----:R-:W-:Y:S02]  /*126c0*/  ISETP.NE.AND P3, PT, R7, RZ, PT ;  /* 0x000000ff0700720c */ /* 0x002fe40003f65270 */
        /* <DEDUP_REMOVED lines=8> */
[----:B----4-:R-:W-:Y:S01]  /*12750*/  FSEL R6, R6, 1, P0 ;  /* 0x3f80000006067808 */ /* 0x010fe20000000000 */
[----:B------:R-:W3:Y:S01]  /*12760*/  @!P2 LDC.64 R2, c[0x0][0x400] ;  /* 0x00010000ff02ab82 */ /* 0x000ee20000000a00 */
[----:B------:R-:W1:Y:S01]  /*12770*/  @P0 MUFU.LG2 R0, R0 ;  /* 0x0000000000000308 */ /* 0x000e620000000c00 */
[----:B------:R-:W-:Y:S01]  /*12780*/  ISETP.NE.OR P4, PT, R108, -0x1, !P3 ;  /* 0xffffffff6c00780c */ /* 0x000fe20005f85670 */
[----:B--2---:R-:W-:Y:S01]  /*12790*/  @P1 FMUL.FTZ R4, R4, 0.69314718246459960938 ;  /* 0x3f31721804041820 */ /* 0x004fe20000410000 */
        /* <DEDUP_REMOVED lines=18> */
[----:B---3--:R-:W-:Y:S01]  /*128c0*/  @!P2 IMAD.WIDE.U32 R16, R5, R2, RZ ;  /* 0x000000020510a225 */ /* 0x008fe200078e00ff */
[----:B------:R-:W-:Y:S01]  /*128d0*/  F2FP.BF16.F32.PACK_AB R92, R93, R92 ;  /* 0x0000005c5d5c723e */ /* 0x000fe200000010ff */
[----:B------:R3:W-:Y:S01]  /*128e0*/  STS [R19+0x10], R100 ;  /* 0x0000106413007388 */ /* 0x0007e20000000800 */
[----:B------:R-:W-:Y:S01]  /*128f0*/  F2FP.BF16.F32.PACK_AB R94, R95, R94 ;  /* 0x0000005e5f5e723e */ /* 0x000fe200000010ff */
[----:B------:R-:W3:Y:S01]  /*12900*/  @P1 LDC R2, c[0x0][0x458] ;  /* 0x00011600ff021b82 */ /* 0x000ee20000000800 */
[----:B------:R-:W-:Y:S01]  /*12910*/  @!P2 IMAD R3, R5, R3, R17 ;  /* 0x000000030503a224 */ /* 0x000fe200078e0211 */
[----:B------:R3:W-:Y:S01]  /*12920*/  STS [R19+0x210], R102 ;  /* 0x0002106613007388 */ /* 0x0007e20000000800 */
[----:B-1----:R-:W-:-:S03]  /*12930*/  @P0 FMUL.FTZ R0, R0, 0.69314718246459960938 ;  /* 0x3f31721800000820 */ /* 0x002fc60000410000 */
[----:B------:R1:W-:Y:S02]  /*12940*/  STS [R13+0x20], R96 ;  /* 0x000020600d007388 */ /* 0x0003e40000000800 */
[----:B------:R-:W1:Y:S01]  /*12950*/  @P3 LDC R15, c[0x0][0x454] ;  /* 0x00011500ff0f3b82 */ /* 0x000e620000000800 */
[----:B--2---:R-:W-:Y:S01]  /*12960*/  @!P3 IMAD R23, R5, R8, R9 ;  /* 0x000000080517b224 */ /* 0x004fe200078e0209 */
[----:B------:R2:W-:Y:S01]  /*12970*/  STS [R13+0x220], R98 ;  /* 0x000220620d007388 */ /* 0x0005e20000000800 */
[----:B------:R-:W-:Y:S01]  /*12980*/  MOV R8, 0x7f800000 ;  /* 0x7f80000000087802 */ /* 0x000fe20000000f00 */
[----:B----4-:R-:W-:Y:S01]  /*12990*/  @P2 IMAD.WIDE.U32 R20, R108, R6, RZ ;  /* 0x000000066c142225 */ /* 0x010fe200078e00ff */
[----:B-----5:R-:W-:-:S03]  /*129a0*/  IADD3 R11, PT, PT, -R14, R13, RZ ;  /* 0x0000000d0e0b7210 */ /* 0x020fc60007ffe1ff */
[----:B------:R-:W-:Y:S01]  /*129b0*/  @P2 IMAD R3, R108, R7, R21 ;  /* 0x000000076c032224 */ /* 0x000fe200078e0215 */
[----:B------:R-:W-:Y:S01]  /*129c0*/  MOV R7, 0x7f800000 ;  /* 0x7f80000000077802 */ /* 0x000fe20000000f00 */
[----:B------:R-:W-:Y:S02]  /*129d0*/  @!P4 IMAD R108, R5, R10, RZ ;  /* 0x0000000a056cc224 */ /* 0x000fe400078e02ff */
[----:B------:R-:W-:Y:S01]  /*129e0*/  @P0 FFMA.FTZ R7, R65, R12, R0 ;  /* 0x0000000c41070223 */ /* 0x000fe20000010000 */
[----:B------:R2:W-:Y:S01]  /*129f0*/  STS [R11+0x30], R92 ;  /* 0x0000305c0b007388 */ /* 0x0005e20000000800 */
[----:B------:R-:W-:Y:S02]  /*12a00*/  @!P3 IMAD R6, R23, R10, RZ ;  /* 0x0000000a1706b224 */ /* 0x000fe400078e02ff */
[----:B---3--:R-:W-:Y:S01]  /*12a10*/  @P1 FFMA.FTZ R8, R67, R2, R4 ;  /* 0x0000000243081223 */ /* 0x008fe20000010004 */
[----:B------:R-:W-:Y:S01]  /*12a20*/  SHF.R.U32.HI R0, RZ, 0x2, R84 ;  /* 0x00000002ff007819 */ /* 0x000fe20000011654 */
[----:B------:R2:W-:Y:S01]  /*12a30*/  STS [R11+0x230], R94 ;  /* 0x0002305e0b007388 */ /* 0x0005e20000000800 */
[----:B-1----:R-:W-:Y:S01]  /*12a40*/  @P3 IMAD R6, R9, R15, R108 ;  /* 0x0000000f09063224 */ /* 0x002fe200078e026c */
[----:B------:R-:W-:Y:S06]  /*12a50*/  BAR.SYNC.DEFER_BLOCKING 0x0 ;  /* 0x0000000000007b1d */ /* 0x000fec0000010000 */
[----:B------:R-:W-:Y:S05]  /*12a60*/  @P5 BRA `(.L_x_4338) ;  /* 0x00000000003c5947 */ /* 0x000fea0003800000 */
[----:B------:R-:W-:Y:S01]  /*12a70*/  SHF.R.U32.HI R84, RZ, 0x1, R84 ;  /* 0x00000001ff547819 */ /* 0x000fe20000011654 */
[----:B------:R-:W1:Y:S01]  /*12a80*/  LDCU.64 UR4, c[0x0][0x420] ;  /* 0x00008400ff0477ac */ /* 0x000e620008000a00 */
[----:B--2---:R-:W-:Y:S02]  /*12a90*/  VIADD R11, R6, UR6 ;  /* 0x00000006060b7c36 */ /* 0x004fe40008000000 */
        /* <DEDUP_REMOVED lines=12> */
.L_x_4338:
[----:B------:R-:W-:Y:S05]  /*12b60*/  BSYNC.RECONVERGENT B0 ;  /* 0x0000000000007941 */ /* 0x000fea0003800200 */
.L_x_4337:
[----:B------:R-:W3:Y:S01]  /*12b70*/  LDCU UR4, c[0x0][0x440] ;  /* 0x00008800ff0477ac */ /* 0x000ee20008000800 */
[----:B------:R-:W1:Y:S01]  /*12b80*/  LDC.64 R4, c[0x0][0x408] ;  /* 0x00010200ff047b82 */ /* 0x000e620000000a00 */
[----:B------:R-:W-:Y:S01]  /*12b90*/  VIADD R109, R109, -UR6 ;  /* 0x800000066d6d7c36 */ /* 0x000fe20008000000 */
[----:B------:R-:W-:Y:S01]  /*12ba0*/  @P2 MOV R16, R20 ;  /* 0x0000001400102202 */ /* 0x000fe20000000f00 */
[----:B------:R-:W-:Y:S01]  /*12bb0*/  IMAD.MOV.U32 R129, RZ, RZ, RZ ;  /* 0x000000ffff817224 */ /* 0x000fe200078e00ff */
[----:B--2---:R-:W2:Y:S01]  /*12bc0*/  LDS.128 R12, [R123] ;  /* 0x000000007b0c7984 */ /* 0x004ea20000000c00 */
[----:B---3--:R-:W-:Y:S01]  /*12bd0*/  ISETP.GE.AND P1, PT, R128, UR4, PT ;  /* 0x0000000480007c0c */ /* 0x008fe2000bf26270 */
[----:B------:R-:W3:Y:S03]  /*12be0*/  LDCU.64 UR4, c[0x0][0x410] ;  /* 0x00008200ff0477ac */ /* 0x000ee60008000a00 */
[----:B------:R-:W-:Y:S01]  /*12bf0*/  ISETP.GE.OR P0, PT, R0, R109, P1 ;  /* 0x0000006d0000720c */ /* 0x000fe20000f06670 */
[----:B-1----:R-:W-:-:S04]  /*12c00*/  IMAD.WIDE.U32 R6, R4, UR6, R128 ;  /* 0x0000000604067c25 */ /* 0x002fc8000f8e0080 */
[----:B------:R-:W-:Y:S01]  /*12c10*/  IMAD R2, R5, UR6, R7 ;  /* 0x0000000605027c24 */ /* 0x000fe2000f8e0207 */
[----:B------:R-:W-:-:S07]  /*12c20*/  IADD3 R16, P2, PT, R16, R6, RZ ;  /* 0x0000000610107210 */ /* 0x000fce0007f5e0ff */
[----:B------:R-:W1:Y:S01]  /*12c30*/  @!P0 LDC.64 R6, c[0x0][0x3f0] ;  /* 0x0000fc00ff068b82 */ /* 0x000e620000000a00 */
[----:B------:R-:W-:Y:S01]  /*12c40*/  IMAD.X R17, R3, 0x1, R2, P2 ;  /* 0x0000000103117824 */ /* 0x000fe200010e0602 */
[----:B------:R-:W-:Y:S01]  /*12c50*/  IADD3 R2, PT, PT, R0, 0x20, RZ ;  /* 0x0000002000027810 */ /* 0x000fe20007ffe0ff */
[----:B---3--:R-:W-:-:S03]  /*12c60*/  IMAD.WIDE.U32 R16, R9, UR4, R16 ;  /* 0x0000000409107c25 */ /* 0x008fc6000f8e0010 */
[----:B------:R-:W-:Y:S01]  /*12c70*/  ISETP.GE.OR P1, PT, R2, R109, P1 ;  /* 0x0000006d0200720c */ /* 0x000fe20000f26670 */
[----:B------:R-:W-:Y:S01]  /*12c80*/  IMAD R19, R9, UR5, R17 ;  /* 0x0000000509137c24 */ /* 0x000fe2000f8e0211 */
[----:B------:R-:W-:-:S05]  /*12c90*/  @!P0 MOV R18, R16 ;  /* 0x0000001000128202 */ /* 0x000fca0000000f00 */
[----:B------:R-:W-:-:S04]  /*12ca0*/  @!P0 IMAD.WIDE.U32 R10, R0, R4, R18 ;  /* 0x00000004000a8225 */ /* 0x000fc800078e0012 */
[----:B------:R-:W-:Y:S01]  /*12cb0*/  @!P0 IMAD R8, R0, R5, R11 ;  /* 0x0000000500088224 */ /* 0x000fe200078e020b */
[----:B-1----:R-:W-:-:S04]  /*12cc0*/  @!P0 LEA R6, P2, R10, R6, 0x1 ;  /* 0x000000060a068211 */ /* 0x002fc800078408ff */
[----:B------:R-:W-:Y:S02]  /*12cd0*/  @!P0 LEA.HI.X R7, R10, R7, R8, 0x1, P2 ;  /* 0x000000070a078211 */ /* 0x000fe400010f0c08 */
[----:B------:R1:W3:Y:S04]  /*12ce0*/  LDS.128 R8, [R123+0x800] ;  /* 0x000800007b087984 */ /* 0x0002e80000000c00 */
[----:B--2---:R1:W-:Y:S01]  /*12cf0*/  @!P0 STG.E.128 desc[UR8][R6.64], R12 ;  /* 0x0000000c06008986 */ /* 0x0043e2000c101d08 */
[----:B------:R-:W-:Y:S05]  /*12d00*/  @P1 EXIT ;  /* 0x000000000000194d */ /* 0x000fea0003800000 */
        /* <DEDUP_REMOVED lines=12> */
.L_x_4339:
        /* <DEDUP_REMOVED lines=11> */
.L_x_4935:


//--------------------- .text._ZN5flash24flash_fwd_splitkv_kernelI23Flash_fwd_kernel_traitsILi32ELi64ELi128ELi4ELb0ELb0EN7cutlass10bfloat16_tE19Flash_kernel_traitsILi32ELi64ELi128ELi4ES3_EELb1ELb0ELb0ELb0ELb1ELb0ELb1ELb0EEEvNS_16Flash_fwd_paramsE --------------------------
	.section	.text._ZN5flash24flash_fwd_splitkv_kernelI23Flash_fwd_kernel_traitsILi32ELi64ELi128ELi4ELb0ELb0EN7cutlass10bfloat16_tE19Flash_kernel_traitsILi32ELi64ELi128ELi4ES3_EELb1ELb0ELb0ELb0ELb1ELb0ELb1ELb0EEEvNS_16Flash_fwd_paramsE,"ax",@progbits
	.align	128
        .global         _ZN5flash24flash_fwd_splitkv_kernelI23Flash_fwd_kernel_traitsILi32ELi64ELi128ELi4ELb0ELb0EN7cutlass10bfloat16_tE19Flash_kernel_traitsILi32ELi64ELi128ELi4ES3_EELb1ELb0ELb0ELb0ELb1ELb0ELb1ELb0EEEvNS_16Flash_fwd_paramsE
        .type           _ZN5flash24flash_fwd_splitkv_kernelI23Flash_fwd_kernel_traitsILi32ELi64ELi128ELi4ELb0ELb0EN7cutlass10bfloat16_tE19Flash_kernel_traitsILi32ELi64ELi128ELi4ES3_EELb1ELb0ELb0ELb0ELb1ELb0ELb1ELb0EEEvNS_16Flash_fwd_paramsE,@function
        .size           _ZN5flash24flash_fwd_splitkv_kernelI23Flash_fwd_kernel_traitsILi32ELi64ELi128ELi4ELb0ELb0EN7cutlass10bfloat16_tE19Flash_kernel_traitsILi32ELi64ELi128ELi4ES3_EELb1ELb0ELb0ELb0ELb1ELb0ELb1ELb0EEEvNS_16Flash_fwd_paramsE,(.L_x_4936 - _ZN5flash24flash_fwd_splitkv_kernelI23Flash_fwd_kernel_traitsILi32ELi64ELi128ELi4ELb0ELb0EN7cutlass10bfloat16_tE19Flash_kernel_traitsILi32ELi64ELi128ELi4ES3_EELb1ELb0ELb0ELb0ELb1ELb0ELb1ELb0EEEvNS_16Flash_fwd_paramsE)
        .other          _ZN5flash24flash_fwd_splitkv_kernelI23Flash_fwd_kernel_traitsILi32ELi64ELi128ELi4ELb0ELb0EN7cutlass10bfloat16_tE19Flash_kernel_traitsILi32ELi64ELi128ELi4ES3_EELb1ELb0ELb0ELb0ELb1ELb0ELb1ELb0EEEvNS_16Flash_fwd_paramsE,@"STO_CUDA_ENTRY STV_DEFAULT"
_ZN5flash24flash_fwd_splitkv_kernelI23Flash_fwd_kernel_traitsILi32ELi64ELi128ELi4ELb0ELb0EN7cutlass10bfloat16_tE19Flash_kernel_traitsILi32ELi64ELi128ELi4ES3_EELb1ELb0ELb0ELb0ELb1ELb0ELb1ELb0EEEvNS_16Flash_fwd_paramsE:
.text._ZN5flash24flash_fwd_splitkv_kernelI23Flash_fwd_kernel_traitsILi32ELi64ELi128ELi4ELb0ELb0EN7cutlass10bfloat16_tE19Flash_kernel_traitsILi32ELi64ELi128ELi4ES3_EELb1ELb0ELb0ELb0ELb1ELb0ELb1ELb0EEEvNS_16Flash_fwd_paramsE:
        /* <DEDUP_REMOVED lines=33> */
[----:B--2---:R-:W-:-:S04]  /*0210*/  IMAD.WIDE.U32 R4, R145, 0x4, R4 ;  /* 0x0000000491047825 */ /* 0x004fc800078e0004 */
[----:B------:R-:W-:Y:S01]  /*0220*/  IMAD.SHL.U32 R11, R145, 0x4, RZ ;  /* 0x00000004910b7824 */ /* 0x000fe200078e00ff */
[----:B------:R-:W5:Y:S01]  /*0230*/  @P0 LDG.E R8, desc[UR14][R4.64] ;  /* 0x0000000e04080981 */ /* 0x000f62000c1e1900 */
[----:B-1----:R-:W-:-:S03]  /*0240*/  ISETP.EQ.U32.AND P6, PT, R2, RZ, PT ;  /* 0x000000ff0200720c */ /* 0x002fc60003fc2070 */
[----:B------:R1:W5:Y:S01]  /*0250*/  @P4 LDG.E R7, desc[UR14][R4.64+0x4] ;  /* 0x0000040e04074981 */ /* 0x000362000c1e1900 */
[----:B------:R-:W-:Y:S02]  /*0260*/  ISETP.NE.U32.AND P2, PT, R2, RZ, PT ;  /* 0x000000ff0200720c */ /* 0x000fe40003f45070 */
[----:B------:R-:W-:Y:S02]  /*0270*/  ISETP.EQ.OR.EX P6, PT, R3, RZ, !P5, P6 ;  /* 0x000000ff0300720c */ /* 0x000fe40006fc2760 */
[----:B------:R-:W-:Y:S02]  /*0280*/  IADD3 R2, P1, PT, R11, R2, RZ ;  /* 0x000000020b027210 */ /* 0x000fe40007f3e0ff */
[----:B------:R-:W-:Y:S02]  /*0290*/  ISETP.NE.AND.EX P2, PT, R3, RZ, PT, P2 ;  /* 0x000000ff0300720c */ /* 0x000fe40003f45320 */
[----:B----4-:R-:W-:-:S04]  /*02a0*/  ISETP.NE.U32.AND P3, PT, RZ, UR4, PT ;  /* 0x00000004ff007c0c */ /* 0x010fc8000bf65070 */
[----:B------:R-:W-:-:S07]  /*02b0*/  ISETP.NE.AND.EX P3, PT, RZ, UR5, PT, P3 ;  /* 0x00000005ff007c0c */ /* 0x000fce000bf65330 */
[----:B------:R-:W2:Y:S01]  /*02c0*/  @!P2 LDC R15, c[0x0][0x438] ;  /* 0x00010e00ff0fab82 */ /* 0x000ea20000000800 */
[----:B-1----:R-:W-:Y:S01]  /*02d0*/  SHF.R.U32.HI R4, RZ, 0x1e, R145 ;  /* 0x0000001eff047819 */ /* 0x002fe20000011691 */
[----:B------:R-:W-:-:S04]  /*02e0*/  IMAD.MOV.U32 R5, RZ, RZ, -0x1 ;  /* 0xffffffffff057424 */ /* 0x000fc800078e00ff */
[----:B------:R-:W-:Y:S01]  /*02f0*/  @P3 IADD3 R16, P0, PT, R11, UR4, RZ ;  /* 0x000000040b103c10 */ /* 0x000fe2000ff1e0ff */
[----:B------:R-:W-:-:S03]  /*0300*/  IMAD.X R3, R4, 0x1, R3, P1 ;  /* 0x0000000104037824 */ /* 0x000fc600008e0603 */
[----:B------:R-:W-:Y:S02]  /*0310*/  @P3 IADD3.X R17, PT, PT, R4, UR5, RZ, P0, !PT ;  /* 0x0000000504113c10 */ /* 0x000fe400087fe4ff */
[----:B------:R1:W5:Y:S01]  /*0320*/  @!P6 LDG.E R5, desc[UR14][R2.64] ;  /* 0x0000000e0205e981 */ /* 0x000362000c1e1900 */
[----:B------:R-:W-:Y:S06]  /*0330*/  @!P2 BRA `(.L_x_4340) ;  /* 0x00000000000ca947 */ /* 0x000fec0003800000 */
[----:B------:R-:W2:Y:S02]  /*0340*/  @P5 LDG.E R0, desc[UR14][R2.64+0x4] ;  /* 0x0000040e02005981 */ /* 0x000ea4000c1e1900 */
[----:B--2--5:R-:W-:-:S06]  /*0350*/  @P5 IADD3 R15, PT, PT, R0, -R5, RZ ;  /* 0x80000005000f5210 */ /* 0x024fcc0007ffe0ff */
[----:B------:R3:W5:Y:S02]  /*0360*/  @!P5 LDG.E R15, desc[UR14][R2.64] ;  /* 0x0000000e020fd981 */ /* 0x000764000c1e1900 */
.L_x_4340:
[----:B------:R-:W4:Y:S01]  /*0370*/  LDCU.64 UR4, c[0x0][0x478] ;  /* 0x00008f00ff0477ac */ /* 0x000f220008000a00 */
[----:B-1-3--:R-:W-:-:S06]  /*0380*/  IMAD.MOV.U32 R2, RZ, RZ, RZ ;  /* 0x000000ffff027224 */ /* 0x00afcc00078e00ff */
[----:B------:R1:W5:Y:S01]  /*0390*/  @P3 LDG.E R2, desc[UR14][R16.64] ;  /* 0x0000000e10023981 */ /* 0x000362000c1e1900 */
[----:B----4-:R-:W-:-:S04]  /*03a0*/  ISETP.NE.U32.AND P0, PT, RZ, UR4, PT ;  /* 0x00000004ff007c0c */ /* 0x010fc8000bf05070 */
[----:B------:R-:W-:-:S13]  /*03b0*/  ISETP.NE.AND.EX P0, PT, RZ, UR5, PT, P0 ;  /* 0x00000005ff007c0c */ /* 0x000fda000bf05300 */
[----:B------:R-:W-:-:S04]  /*03c0*/  @P0 IADD3 R18, P1, PT, R11, UR4, RZ ;  /* 0x000000040b120c10 */ /* 0x000fc8000ff3e0ff */
[----:B------:R-:W-:-:S06]  /*03d0*/  @P0 IADD3.X R19, PT, PT, R4, UR5, RZ, P1, !PT ;  /* 0x0000000504130c10 */ /* 0x000fcc0008ffe4ff */
[----:B------:R1:W5:Y:S01]  /*03e0*/  @P0 LDG.E R19, desc[UR14][R18.64] ;  /* 0x0000000e12130981 */ /* 0x000362000c1e1900 */
[----:B------:R-:W3:Y:S01]  /*03f0*/  S2R R13, SR_CTAID.X ;  /* 0x00000000000d7919 */ /* 0x000ee20000002500 */
[----:B------:R-:W4:Y:S01]  /*0400*/  @!P4 LDC R0, c[0x0][0x434] ;  /* 0x00010d00ff00cb82 */ /* 0x000f220000000800 */
[----:B-----5:R-:W-:Y:S02]  /*0410*/  @P4 IMAD.IADD R0, R7, 0x1, -R8 ;  /* 0x0000000107004824 */ /* 0x020fe400078e0a08 */
[----:B---3--:R-:W-:-:S05]  /*0420*/  IMAD.SHL.U32 R109, R13, 0x40, RZ ;  /* 0x000000400d6d7824 */ /* 0x008fca00078e00ff */
[----:B----4-:R-:W-:-:S13]  /*0430*/  ISETP.GT.AND P1, PT, R0, R109, PT ;  /* 0x0000006d0000720c */ /* 0x010fda0003f24270 */
[----:B-1----:R-:W-:Y:S05]  /*0440*/  @!P1 EXIT ;  /* 0x000000000000994d */ /* 0x002fea0003800000 */
[----:B------:R-:W1:Y:S01]  /*0450*/  LDC R3, c[0x0][0x374] ;  /* 0x0000dd00ff037b82 */ /* 0x000e620000000800 */
[----:B------:R-:W-:Y:S01]  /*0460*/  @P0 IMAD.IADD R104, R19, 0x1, -R2 ;  /* 0x0000000113680824 */ /* 0x000fe200078e0a02 */
[----:B------:R-:W3:Y:S06]  /*0470*/  S2R R86, SR_TID.X ;  /* 0x0000000000567919 */ /* 0x000eec0000002100 */
[----:B------:R-:W4:Y:S08]  /*0480*/  LDC R17, c[0x0][0x438] ;  /* 0x00010e00ff117b82 */ /* 0x000f300000000800 */
[----:B------:R-:W5:Y:S01]  /*0490*/  LDC R105, c[0x0][0x508] ;  /* 0x00014200ff697b82 */ /* 0x000f620000000800 */
[----:B-1----:R-:W-:-:S04]  /*04a0*/  IABS R12, R3 ;  /* 0x00000003000c7213 */ /* 0x002fc80000000000 */
[----:B------:R-:W1:Y:S01]  /*04b0*/  I2F.RP R10, R12 ;  /* 0x0000000c000a7306 */ /* 0x000e620000209400 */
[----:B----4-:R-:W-:-:S05]  /*04c0*/  VIADD R17, R17, 0x7f ;  /* 0x0000007f11117836 */ /* 0x010fca0000000000 */
[----:B------:R-:W-:-:S04]  /*04d0*/  SHF.R.S32.HI R16, RZ, 0x1f, R17 ;  /* 0x0000001fff107819 */ /* 0x000fc80000011411 */
[----:B------:R-:W-:Y:S01]  /*04e0*/  LEA.HI R16, R16, R17, RZ, 0x7 ;  /* 0x0000001110107211 */ /* 0x000fe200078f38ff */
[----:B-1----:R-:W1:Y:S01]  /*04f0*/  MUFU.RCP R6, R10 ;  /* 0x0000000a00067308 */ /* 0x002e620000001000 */
[-C--:B------:R-:W-:Y:S02]  /*0500*/  IABS R17, R3.reuse ;  /* 0x0000000300117213 */ /* 0x080fe40000000000 */
[----:B------:R-:W-:-:S03]  /*0510*/  LEA.HI.SX32 R16, R16, R3, 0x19 ;  /* 0x0000000310107211 */ /* 0x000fc600078fcaff */
[----:B------:R-:W-:Y:S02]  /*0520*/  IMAD.MOV R17, RZ, RZ, -R17 ;  /* 0x000000ffff117224 */ /* 0x000fe400078e0a11 */
[----:B------:R-:W-:-:S05]  /*0530*/  VIADD R16, R16, 0xffffffff ;  /* 0xffffffff10107836 */ /* 0x000fca0000000000 */
[----:B------:R-:W-:Y:S02]  /*0540*/  IABS R14, R16 ;  /* 0x00000010000e7213 */ /* 0x000fe40000000000 */
[----:B------:R-:W-:Y:S01]  /*0550*/  LOP3.LUT R16, R16, R3, RZ, 0x3c, !PT ;  /* 0x0000000310107212 */ /* 0x000fe200078e3cff */
[----:B-1----:R-:W-:-:S03]  /*0560*/  VIADD R6, R6, 0xffffffe ;  /* 0x0ffffffe06067836 */ /* 0x002fc60000000000 */
[----:B------:R-:W-:Y:S01]  /*0570*/  ISETP.GE.AND P1, PT, R16, RZ, PT ;  /* 0x000000ff1000720c */ /* 0x000fe20003f26270 */
        /* <DEDUP_REMOVED lines=44> */
[C---:B------:R-:W-:Y:S01]  /*0840*/  ISETP.GE.AND P1, PT, R11.reuse, R0, PT ;  /* 0x000000000b00720c */ /* 0x040fe20003f26270 */
[----:B------:R-:W-:-:S05]  /*0850*/  VIADD R7, R11, 0x20 ;  /* 0x000000200b077836 */ /* 0x000fca0000000000 */
[----:B------:R-:W-:Y:S01]  /*0860*/  ISETP.GE.AND P2, PT, R7, R0, PT ;  /* 0x000000000700720c */ /* 0x000fe20003f46270 */
[----:B------:R-:W-:Y:S02]  /*0870*/  VIADD R7, R11, 0x30 ;  /* 0x000000300b077836 */ /* 0x000fe40000000000 */
[----:B-1----:R-:W-:-:S04]  /*0880*/  IMAD R2, R6, R2, R145 ;  /* 0x0000000206027224 */ /* 0x002fc800078e0291 */
[----:B------:R-:W-:Y:S02]  /*0890*/  IMAD R2, R2, R9, R22 ;  /* 0x0000000902027224 */ /* 0x000fe400078e0216 */
[----:B------:R-:W-:Y:S02]  /*08a0*/  VIADD R9, R11, 0x10 ;  /* 0x000000100b097836 */ /* 0x000fe40000000000 */
[----:B------:R-:W-:-:S03]  /*08b0*/  IMAD R3, R2, R3, R109 ;  /* 0x0000000302037224 */ /* 0x000fc600078e026d */
[----:B------:R-:W-:Y:S01]  /*08c0*/  ISETP.GE.AND P3, PT, R9, R0, PT ;  /* 0x000000000900720c */ /* 0x000fe20003f66270 */
[----:B--2---:R-:W-:Y:S01]  /*08d0*/  IMAD R13, R3, UR4, RZ ;  /* 0x00000004030d7c24 */ /* 0x004fe2000f8e02ff */
[----:B------:R-:W1:Y:S04]  /*08e0*/  LDCU.64 UR4, c[0x0][0x428] ;  /* 0x00008500ff0477ac */ /* 0x000e680008000a00 */
[C---:B------:R-:W-:Y:S02]  /*08f0*/  LEA R5, P0, R86.reuse, R13, 0x2 ;  /* 0x0000000d56057211 */ /* 0x040fe400078010ff */
[----:B------:R-:W-:Y:S02]  /*0900*/  LOP3.LUT P6, R86, R86, 0x7, RZ, 0xc0, !PT ;  /* 0x0000000756567812 */ /* 0x000fe400078cc0ff */
[----:B------:R-:W-:-:S02]  /*0910*/  LEA.HI.X.SX32 R2, R13, RZ, 0x1, P0 ;  /* 0x000000ff0d027211 */ /* 0x000fc400000f0eff */
[----:B---3--:R-:W-:Y:S02]  /*0920*/  LEA R4, P0, R5, UR6, 0x2 ;  /* 0x0000000605047c11 */ /* 0x008fe4000f8010ff */
[-C--:B------:R-:W-:Y:S02]  /*0930*/  ISETP.GE.OR P6, PT, R11, R0.reuse, P6 ;  /* 0x000000000b00720c */ /* 0x080fe400037c6670 */
[----:B------:R-:W-:Y:S02]  /*0940*/  LEA.HI.X R5, R5, UR7, R2, 0x2, P0 ;  /* 0x0000000705057c11 */ /* 0x000fe400080f1402 */
[C---:B------:R-:W-:Y:S02]  /*0950*/  ISETP.NE.OR P5, PT, R86.reuse, RZ, P3 ;  /* 0x000000ff5600720c */ /* 0x040fe40001fa5670 */
[----:B------:R-:W-:Y:S01]  /*0960*/  ISETP.NE.OR P4, PT, R86, RZ, P2 ;  /* 0x000000ff5600720c */ /* 0x000fe20001785670 */
[----:B------:R2:W-:Y:S01]  /*0970*/  @!P1 STG.E.128 desc[UR14][R4.64], RZ ;  /* 0x000000ff04009986 */ /* 0x0005e2000c101d0e */
[----:B------:R-:W-:-:S02]  /*0980*/  ISETP.GE.AND P1, PT, R7, R0, PT ;  /* 0x000000000700720c */ /* 0x000fc40003f26270 */
[C---:B------:R-:W-:Y:S01]  /*0990*/  IADD3 R11, P0, PT, R3.reuse, R11, RZ ;  /* 0x0000000b030b7210 */ /* 0x040fe20007f1e0ff */
[----:B------:R2:W-:Y:S03]  /*09a0*/  @!P3 STG.E.128 desc[UR14][R4.64+0x800], RZ ;  /* 0x000800ff0400b986 */ /* 0x0005e6000c101d0e */
[----:B------:R-:W-:Y:S01]  /*09b0*/  LEA.HI.X.SX32 R0, R3, RZ, 0x1, P0 ;  /* 0x000000ff03007211 */ /* 0x000fe200000f0eff */
[----:B------:R-:W-:Y:S01]  /*09c0*/  @!P6 IMAD.MOV.U32 R3, RZ, RZ, -0x800000 ;  /* 0xff800000ff03e424 */ /* 0x000fe200078e00ff */
[C---:B-1----:R-:W-:Y:S01]  /*09d0*/  LEA R6, P0, R11.reuse, UR4, 0x2 ;  /* 0x000000040b067c11 */ /* 0x042fe2000f8010ff */
[----:B------:R-:W-:Y:S01]  /*09e0*/  @!P5 IMAD.MOV.U32 R2, RZ, RZ, -0x800000 ;  /* 0xff800000ff02d424 */ /* 0x000fe200078e00ff */
[----:B------:R2:W-:Y:S02]  /*09f0*/  @!P2 STG.E.128 desc[UR14][R4.64+0x1000], RZ ;  /* 0x001000ff0400a986 */ /* 0x0005e4000c101d0e */
[----:B------:R-:W-:Y:S01]  /*0a00*/  LEA.HI.X R7, R11, UR5, R0, 0x2, P0 ;  /* 0x000000050b077c11 */ /* 0x000fe200080f1400 */
[----:B------:R-:W-:Y:S01]  /*0a10*/  @!P4 IMAD.MOV.U32 R0, RZ, RZ, -0x800000 ;  /* 0xff800000ff00c424 */ /* 0x000fe200078e00ff */
        /* <DEDUP_REMOVED lines=9> */
.L_x_4341:
        /* <DEDUP_REMOVED lines=8> */
.L_x_4342:
        /* <DEDUP_REMOVED lines=41> */
[----:B--2---:R-:W-:Y:S01]  /*0dc0*/  IABS R4, R5 ;  /* 0x0000000500047213 */ /* 0x004fe20000000000 */
[----:B------:R-:W-:Y:S01]  /*0dd0*/  IMAD.MOV R9, RZ, RZ, -R9 ;  /* 0x000000ffff097224 */ /* 0x000fe200078e0a09 */
[----:B----4-:R-:W-:Y:S01]  /*0de0*/  MOV R100, UR10 ;  /* 0x0000000a00647c02 */ /* 0x010fe20008000f00 */
[----:B------:R-:W-:Y:S01]  /*0df0*/  IMAD.U32 R84, RZ, RZ, UR12 ;  /* 0x0000000cff547e24 */ /* 0x000fe2000f8e00ff */
        /* <DEDUP_REMOVED lines=50> */
[C---:B------:R-:W-:Y:S01]  /*1120*/  IMAD R7, R6.reuse, UR7, R7 ;  /* 0x0000000706077c24 */ /* 0x040fe2000f8e0207 */
[----:B------:R-:W-:Y:S01]  /*1130*/  IADD3 R9, PT, PT, R17, R5, RZ ;  /* 0x0000000511097210 */ /* 0x000fe20007ffe0ff */
[----:B------:R-:W-:-:S05]  /*1140*/  IMAD.WIDE.U32 R24, R6, UR6, R10 ;  /* 0x0000000606187c25 */ /* 0x000fca000f8e000a */
[----:B------:R-:W-:Y:S01]  /*1150*/  IADD3 R10, PT, PT, R25, R7, RZ ;  /* 0x00000007190a7210 */ /* 0x000fe20007ffe0ff */
[----:B------:R-:W-:Y:S06]  /*1160*/  BRA `(.L_x_4344) ;  /* 0x00000004005c7947 */ /* 0x000fec0003800000 */
.L_x_4343:
        /* <DEDUP_REMOVED lines=15> */
.L_x_4345:
[----:B------:R-:W2:Y:S01]  /*1260*/  LDC.64 R84, c[0x0][0x3b8] ;  /* 0x0000ee00ff547b82 */ /* 0x000ea20000000a00 */
[----:B------:R-:W-:-:S05]  /*1270*/  IADD3 R10, PT, PT, R2, R5, RZ ;  /* 0x00000005020a7210 */ /* 0x000fca0007ffe0ff */
[C---:B--2---:R-:W-:Y:S02]  /*1280*/  IMAD R15, R10.reuse, R85, RZ ;  /* 0x000000550a0f7224 */ /* 0x044fe400078e02ff */
[----:B------:R-:W-:-:S05]  /*1290*/  IMAD.WIDE.U32 R10, R10, R84, RZ ;  /* 0x000000540a0a7225 */ /* 0x000fca00078e00ff */
[----:B------:R-:W-:Y:S02]  /*12a0*/  IADD3 R15, PT, PT, R11, R15, RZ ;  /* 0x0000000f0b0f7210 */ /* 0x000fe40007ffe0ff */
[----:B------:R-:W-:Y:S02]  /*12b0*/  MOV R14, R10 ;  /* 0x0000000a000e7202 */ /* 0x000fe40000000f00 */
.L_x_4346:
        /* <DEDUP_REMOVED lines=14> */
.L_x_4347:
[----:B------:R-:W2:Y:S01]  /*13a0*/  LDC.64 R100, c[0x0][0x3c0] ;  /* 0x0000f000ff647b82 */ /* 0x000ea20000000a00 */
[----:B------:R-:W-:-:S05]  /*13b0*/  IADD3 R5, PT, PT, R2, R5, RZ ;  /* 0x0000000502057210 */ /* 0x000fca0007ffe0ff */
[C---:B--2---:R-:W-:Y:S02]  /*13c0*/  IMAD R17, R5.reuse, R101, RZ ;  /* 0x0000006505117224 */ /* 0x044fe400078e02ff */
[----:B------:R-:W-:-:S05]  /*13d0*/  IMAD.WIDE.U32 R4, R5, R100, RZ ;  /* 0x0000006405047225 */ /* 0x000fca00078e00ff */
[----:B------:R-:W-:Y:S02]  /*13e0*/  IADD3 R17, PT, PT, R5, R17, RZ ;  /* 0x0000001105117210 */ /* 0x000fe40007ffe0ff */
[----:B------:R-:W-:-:S07]  /*13f0*/  MOV R16, R4 ;  /* 0x0000000400107202 */ /* 0x000fce0000000f00 */
.L_x_4348:
[----:B------:R-:W2:Y:S01]  /*1400*/  LDC R9, c[0x0][0x3e8] ;  /* 0x0000fa00ff097b82 */ /* 0x000ea20000000800 */
[----:B------:R-:W-:Y:S02]  /*1410*/  CS2R R146, SRZ ;  /* 0x0000000000927805 */ /* 0x000fe4000001ff00 */
[----:B--2---:R-:W-:-:S04]  /*1420*/  IABS R2, R9 ;  /* 0x0000000900027213 */ /* 0x004fc80000000000 */
[----:B------:R-:W2:Y:S08]  /*1430*/  I2F.RP R10, R2 ;  /* 0x00000002000a7306 */ /* 0x000eb00000209400 */
[----:B--2--5:R-:W2:Y:S02]  /*1440*/  MUFU.RCP R6, R10 ;  /* 0x0000000a00067308 */ /* 0x024ea40000001000 */
[----:B--2---:R-:W-:-:S06]  /*1450*/  IADD3 R6, PT, PT, R6, 0xffffffe, RZ ;  /* 0x0ffffffe06067810 */ /* 0x004fcc0007ffe0ff */
[----:B-1----:R-:W1:Y:S02]  /*1460*/  F2I.FTZ.U32.TRUNC.NTZ R7, R6 ;  /* 0x0000000600077305 */ /* 0x002e64000021f000 */
        /* <DEDUP_REMOVED lines=15> */
[----:B------:R-:W-:Y:S02]  /*1560*/  ISETP.GE.U32.AND P2, PT, R5, R2, PT ;  /* 0x000000020500720c */ /* 0x000fe40003f46070 */
[----:B------:R-:W2:Y:S01]  /*1570*/  LDC.64 R4, c[0x0][0x3d0] ;  /* 0x0000f400ff047b82 */ /* 0x000ea20000000a00 */
[----:B------:R-:W-:-:S04]  /*1580*/  LEA R2, R3, 0xffffff80, 0x7 ;  /* 0xffffff8003027811 */ /* 0x000fc800078e38ff */
[----:B------:R-:W-:Y:S01]  /*1590*/  SHF.R.S32.HI R11, RZ, 0x1f, R2 ;  /* 0x0000001fff0b7819 */ /* 0x000fe20000011402 */
[----:B------:R-:W-:-:S04]  /*15a0*/  IMAD.WIDE.U32 R18, R2, R84, R14 ;  /* 0x0000005402127225 */ /* 0x000fc800078e000e */
[C---:B------:R-:W-:Y:S02]  /*15b0*/  IMAD R10, R11.reuse, R100, RZ ;  /* 0x000000640b0a7224 */ /* 0x040fe400078e02ff */
[----:B------:R-:W-:Y:S02]  /*15c0*/  @P2 VIADD R12, R12, 0x1 ;  /* 0x000000010c0c2836 */ /* 0x000fe40000000000 */
[----:B------:R-:W-:Y:S02]  /*15d0*/  IMAD R11, R11, R84, RZ ;  /* 0x000000540b0b7224 */ /* 0x000fe400078e02ff */
[----:B------:R-:W-:Y:S01]  /*15e0*/  IMAD.WIDE.U32 R16, R2, R100, R16 ;  /* 0x0000006402107225 */ /* 0x000fe200078e0010 */
[----:B------:R-:W-:Y:S02]  /*15f0*/  @!P1 IADD3 R12, PT, PT, -R12, RZ, RZ ;  /* 0x000000ff0c0c9210 */ /* 0x000fe40007ffe1ff */
[----:B------:R-:W-:Y:S01]  /*1600*/  @!P0 LOP3.LUT R12, RZ, R9, RZ, 0x33, !PT ;  /* 0x00000009ff0c8212 */ /* 0x000fe200078e33ff */
[----:B------:R-:W-:-:S02]  /*1610*/  IMAD R15, R2, R101, R10 ;  /* 0x00000065020f7224 */ /* 0x000fc400078e020a */
[----:B------:R-:W-:Y:S01]  /*1620*/  IMAD R11, R2, R85, R11 ;  /* 0x00000055020b7224 */ /* 0x000fe200078e020b */
[----:B------:R-:W-:Y:S02]  /*1630*/  SHF.R.S32.HI R9, RZ, 0x1f, R12 ;  /* 0x0000001fff097819 */ /* 0x000fe4000001140c */
[----:B------:R-:W-:Y:S01]  /*1640*/  IADD3 R17, PT, PT, R17, R15, RZ ;  /* 0x0000000f11117210 */ /* 0x000fe20007ffe0ff */
[----:B------:R-:W-:Y:S02]  /*1650*/  IMAD.IADD R19, R19, 0x1, R11 ;  /* 0x0000000113137824 */ /* 0x000fe400078e020b */
[C---:B-1----:R-:W-:Y:S02]  /*1660*/  IMAD R2, R9.reuse, R6, RZ ;  /* 0x0000000609027224 */ /* 0x042fe400078e02ff */
[----:B--2---:R-:W-:Y:S02]  /*1670*/  IMAD R9, R9, R4, RZ ;  /* 0x0000000409097224 */ /* 0x004fe400078e02ff */
[----:B------:R-:W-:-:S04]  /*1680*/  IMAD.WIDE.U32 R24, R12, R6, R16 ;  /* 0x000000060c187225 */ /* 0x000fc800078e0010 */
[C---:B------:R-:W-:Y:S02]  /*1690*/  IMAD R2, R12.reuse, R7, R2 ;  /* 0x000000070c027224 */ /* 0x040fe400078e0202 */
[----:B------:R-:W-:-:S03]  /*16a0*/  IMAD.WIDE.U32 R16, R12, R4, R18 ;  /* 0x000000040c107225 */ /* 0x000fc600078e0012 */
[----:B------:R-:W-:Y:S01]  /*16b0*/  IADD3 R10, PT, PT, R25, R2, RZ ;  /* 0x00000002190a7210 */ /* 0x000fe20007ffe0ff */
[----:B------:R-:W-:-:S05]  /*16c0*/  IMAD R9, R12, R5, R9 ;  /* 0x000000050c097224 */ /* 0x000fca00078e0209 */
[----:B------:R-:W-:-:S07]  /*16d0*/  IADD3 R9, PT, PT, R17, R9, RZ ;  /* 0x0000000911097210 */ /* 0x000fce0007ffe0ff */
.L_x_4344:
[----:B------:R-:W-:Y:S01]  /*16e0*/  ISETP.NE.AND P2, PT, R8, -0x1, PT ;  /* 0xffffffff0800780c */ /* 0x000fe20003f45270 */
[C---:B------:R-:W-:Y:S01]  /*16f0*/  IMAD.SHL.U32 R143, R86.reuse, 0x8, RZ ;  /* 0x00000008568f7824 */ /* 0x040fe200078e00ff */
[----:B------:R-:W-:Y:S01]  /*1700*/  LOP3.LUT R142, R86, 0x18, RZ, 0xc0, !PT ;  /* 0x00000018568e7812 */ /* 0x000fe200078ec0ff */
[----:B------:R-:W-:Y:S01]  /*1710*/  IMAD.IADD R135, R0, 0x1, -R109 ;  /* 0x0000000100877824 */ /* 0x000fe200078e0a6d */
[----:B------:R-:W-:Y:S01]  /*1720*/  SHF.R.U32.HI R106, RZ, 0x2, R86 ;  /* 0x00000002ff6a7819 */ /* 0x000fe20000011656 */
[----:B------:R-:W1:Y:S01]  /*1730*/  LDCU.64 UR4, c[0x0][0x3c8] ;  /* 0x00007900ff0477ac */ /* 0x000e620008000a00 */
[C---:B------:R-:W-:Y:S01]  /*1740*/  LOP3.LUT R87, R143.reuse, 0xd8, RZ, 0xc0, !PT ;  /* 0x000000d88f577812 */ /* 0x040fe200078ec0ff */
[----:B------:R-:W-:Y:S01]  /*1750*/  IMAD.MOV.U32 R107, RZ, RZ, RZ ;  /* 0x000000ffff6b7224 */ /* 0x000fe200078e00ff */
[----:B------:R-:W-:Y:S01]  /*1760*/  LOP3.LUT R2, R143, 0x1f20, RZ, 0xc0, !PT ;  /* 0x00001f208f027812 */ /* 0x000fe200078ec0ff */
[----:B------:R-:W2:Y:S01]  /*1770*/  LDCU.64 UR10, c[0x0][0x388] ;  /* 0x00007100ff0a77ac */ /* 0x000ea20008000a00 */
[----:B------:R-:W-:Y:S01]  /*1780*/  LOP3.LUT R87, R87, R142, RZ, 0x3c, !PT ;  /* 0x0000008e57577212 */ /* 0x000fe200078e3cff */
[----:B------:R-:W-:Y:S01]  /*1790*/  IMAD.WIDE.U32 R12, R13, 0x40, R106 ;  /* 0x000000400d0c7825 */ /* 0x000fe200078e006a */
[----:B------:R-:W-:Y:S01]  /*17a0*/  LOP3.LUT R14, R143, 0x18, RZ, 0xc0, !PT ;  /* 0x000000188f0e7812 */ /* 0x000fe200078ec0ff */
[----:B------:R-:W3:Y:S01]  /*17b0*/  @!P2 LDC.64 R6, c[0x0][0x398] ;  /* 0x0000e600ff06ab82 */ /* 0x000ee20000000a00 */
[----:B------:R-:W-:Y:S01]  /*17c0*/  ISETP.GE.AND P1, PT, R106, R135, PT ;  /* 0x000000876a00720c */ /* 0x000fe20003f26270 */
[----:B------:R-:W4:Y:S01]  /*17d0*/  LDCU.64 UR6, c[0x0][0x390] ;  /* 0x00007200ff0677ac */ /* 0x000f220008000a00 */
[----:B------:R-:W-:Y:S01]  /*17e0*/  LOP3.LUT R87, R2, R87, RZ, 0xfc, !PT ;  /* 0x0000005702577212 */ /* 0x000fe200078efcff */
[----:B------:R-:W-:Y:S01]  /*17f0*/  VIADD R2, R106, 0x20 ;  /* 0x000000206a027836 */ /* 0x000fe20000000000 */
[----:B------:R-:W-:Y:S01]  /*1800*/  IADD3 R16, P0, PT, R14, R16, RZ ;  /* 0x000000100e107210 */ /* 0x000fe20007f1e0ff */
[----:B------:R-:W-:Y:S01]  /*1810*/  IMAD.SHL.U32 R103, R86, 0x20, RZ ;  /* 0x0000002056677824 */ /* 0x000fe200078e00ff */
[----:B------:R-:W-:Y:S01]  /*1820*/  IADD3 R24, P3, PT, R14, R24, RZ ;  /* 0x000000180e187210 */ /* 0x000fe20007f7e0ff */
[----:B------:R-:W5:Y:S01]  /*1830*/  @P2 LDC.64 R4, c[0x0][0x3b0] ;  /* 0x0000ec00ff042b82 */ /* 0x000f620000000a00 */
[----:B------:R-:W-:-:S02]  /*1840*/  IMAD.MOV.U32 R102, RZ, RZ, 0x20 ;  /* 0x00000020ff667424 */ /* 0x000fc400078e00ff */
[----:B------:R-:W-:Y:S01]  /*1850*/  IMAD.X R17, RZ, RZ, R9, P0 ;  /* 0x000000ffff117224 */ /* 0x000fe200000e0609 */
[----:B------:R-:W-:Y:S01]  /*1860*/  ISETP.GE.AND P0, PT, R2, R135, PT ;  /* 0x000000870200720c */ /* 0x000fe20003f06270 */
[----:B------:R-:W-:Y:S02]  /*1870*/  IMAD.X R25, RZ, RZ, R10, P3 ;  /* 0x000000ffff197224 */ /* 0x000fe400018e060a */
[C---:B------:R-:W-:Y:S01]  /*1880*/  IMAD.WIDE.U32 R16, R106.reuse, R84, R16 ;  /* 0x000000546a107225 */ /* 0x040fe200078e0010 */
[----:B------:R-:W1:Y:S03]  /*1890*/  @!P1 LDC.64 R10, c[0x0][0x380] ;  /* 0x0000e000ff0a9b82 */ /* 0x000e660000000a00 */
[----:B------:R-:W-:Y:S01]  /*18a0*/  IMAD R137, R106, R85, R17 ;  /* 0x000000556a897224 */ /* 0x000fe200078e0211 */
[----:B--2---:R-:W-:Y:S01]  /*18b0*/  LEA R138, P4, R16, UR10, 0x1 ;  /* 0x0000000a108a7c11 */ /* 0x004fe2000f8808ff */
[----:B------:R-:W-:-:S02]  /*18c0*/  IMAD.SHL.U32 R17, R84, 0x20, RZ ;  /* 0x0000002054117824 */ /* 0x000fc400078e00ff */
[----:B------:R-:W-:Y:S01]  /*18d0*/  IMAD.WIDE.U32 R24, R106, R100, R24 ;  /* 0x000000646a187225 */ /* 0x000fe200078e0018 */
[----:B------:R-:W-:Y:S02]  /*18e0*/  LEA.HI.X R137, R16, UR11, R137, 0x1, P4 ;  /* 0x0000000b10897c11 */ /* 0x000fe4000a0f0c89 */
[----:B------:R-:W-:Y:S01]  /*18f0*/  SHF.L.U64.HI R16, R84, 0x5, R85 ;  /* 0x0000000554107819 */ /* 0x000fe20000010255 */
[----:B---3--:R-:W-:Y:S01]  /*1900*/  @!P2 IMAD.WIDE.U32 R18, R145, R6, RZ ;  /* 0x000000069112a225 */ /* 0x008fe200078e00ff */
[----:B----4-:R-:W-:-:S03]  /*1910*/  LEA R140, P4, R24, UR6, 0x1 ;  /* 0x00000006188c7c11 */ /* 0x010fc6000f8808ff */
[----:B------:R-:W-:Y:S02]  /*1920*/  @!P2 IMAD.MOV.U32 R15, RZ, RZ, R18 ;  /* 0x000000ffff0fa224 */ /* 0x000fe400078e0012 */
[----:B-----5:R-:W-:-:S04]  /*1930*/  @P2 IMAD.WIDE.U32 R20, R8, R4, RZ ;  /* 0x0000000408142225 */ /* 0x020fc800078e00ff */
[----:B------:R-:W-:Y:S02]  /*1940*/  @P2 IMAD.MOV.U32 R15, RZ, RZ, R20 ;  /* 0x000000ffff0f2224 */ /* 0x000fe400078e0014 */
[----:B------:R-:W-:Y:S02]  /*1950*/  @!P2 IMAD R7, R145, R7, R19 ;  /* 0x000000079107a224 */ /* 0x000fe400078e0213 */
[----:B------:R-:W-:Y:S01]  /*1960*/  @P2 IMAD R7, R8, R5, R21 ;  /* 0x0000000508072224 */ /* 0x000fe200078e0215 */
[----:B------:R-:W-:Y:S01]  /*1970*/  IADD3 R14, P2, PT, R14, R15, RZ ;  /* 0x0000000f0e0e7210 */ /* 0x000fe20007f5e0ff */
[----:B------:R-:W2:Y:S01]  /*1980*/  @!P1 LDC.64 R8, c[0x0][0x3b0] ;  /* 0x0000ec00ff089b82 */ /* 0x000ea20000000a00 */
[----:B------:R-:W-:Y:S01]  /*1990*/  SHF.R.S32.HI R5, RZ, 0x1f, R22 ;  /* 0x0000001fff057819 */ /* 0x000fe20000011416 */
[----:B------:R-:W-:Y:S02]  /*19a0*/  IMAD R141, R106, R101, R25 ;  /* 0x000000656a8d7224 */ /* 0x000fe400078e0219 */
[----:B------:R-:W-:Y:S01]  /*19b0*/  IMAD.X R15, RZ, RZ, R7, P2 ;  /* 0x000000ffff0f7224 */ /* 0x000fe200010e0607 */
[----:B------:R-:W-:Y:S01]  /*19c0*/  LEA R18, P2, R17, R138, 0x1 ;  /* 0x0000008a11127211 */ /* 0x000fe200078408ff */
[----:B-1----:R-:W-:Y:S01]  /*19d0*/  IMAD R5, R5, UR4, RZ ;  /* 0x0000000405057c24 */ /* 0x002fe2000f8e02ff */
[----:B------:R-:W-:Y:S01]  /*19e0*/  LEA.HI.X R141, R24, UR7, R141, 0x1, P4 ;  /* 0x00000007188d7c11 */ /* 0x000fe2000a0f0c8d */
[----:B------:R-:W1:Y:S01]  /*19f0*/  @!P0 LDC.64 R6, c[0x0][0x3b0] ;  /* 0x0000ec00ff068b82 */ /* 0x000e620000000a00 */
[----:B------:R-:W-:Y:S01]  /*1a00*/  LEA.HI.X R19, R17, R137, R16, 0x1, P2 ;  /* 0x0000008911137211 */ /* 0x000fe200010f0c10 */
[----:B------:R-:W-:-:S02]  /*1a10*/  IMAD R20, R22, UR5, R5 ;  /* 0x0000000516147c24 */ /* 0x000fc4000f8e0205 */
[----:B------:R-:W-:Y:S01]  /*1a20*/  IMAD.WIDE.U32 R22, R22, UR4, R14 ;  /* 0x0000000416167c25 */ /* 0x000fe2000f8e000e */
[----:B------:R-:W-:Y:S01]  /*1a30*/  @!P0 IADD3 R14, P3, PT, R12, 0x20, RZ ;  /* 0x000000200c0e8810 */ /* 0x000fe20007f7e0ff */
[----:B------:R-:W-:Y:S02]  /*1a40*/  UMOV UR4, 0x400 ;  /* 0x0000040000047882 */ /* 0x000fe40000000000 */
[----:B------:R-:W3:Y:S01]  /*1a50*/  S2UR UR5, SR_CgaCtaId ;  /* 0x00000000000579c3 */ /* 0x000ee20000008800 */
[----:B------:R-:W-:Y:S02]  /*1a60*/  IMAD.IADD R21, R23, 0x1, R20 ;  /* 0x0000000117157824 */ /* 0x000fe400078e0214 */
[----:B------:R-:W-:Y:S02]  /*1a70*/  @!P0 IMAD.X R15, RZ, RZ, R13, P3 ;  /* 0x000000ffff0f8224 */ /* 0x000fe400018e060d */
[--C-:B------:R-:W-:Y:S02]  /*1a80*/  @!P1 IMAD.MOV.U32 R20, RZ, RZ, R22.reuse ;  /* 0x000000ffff149224 */ /* 0x100fe400078e0016 */
[----:B------:R-:W-:Y:S01]  /*1a90*/  @!P0 IMAD.MOV.U32 R16, RZ, RZ, R22 ;  /* 0x000000ffff108224 */ /* 0x000fe200078e0016 */
[----:B------:R-:W4:Y:S01]  /*1aa0*/  @!P0 LDC.64 R4, c[0x0][0x380] ;  /* 0x0000e000ff048b82 */ /* 0x000f220000000a00 */
[----:B--2---:R-:W-:-:S02]  /*1ab0*/  @!P1 IMAD R13, R13, R8, RZ ;  /* 0x000000080d0d9224 */ /* 0x004fc400078e02ff */
[----:B------:R-:W-:Y:S02]  /*1ac0*/  @!P0 IMAD.MOV.U32 R17, RZ, RZ, R21 ;  /* 0x000000ffff118224 */ /* 0x000fe400078e0015 */
[C---:B------:R-:W-:Y:S02]  /*1ad0*/  @!P1 IMAD R9, R12.reuse, R9, R13 ;  /* 0x000000090c099224 */ /* 0x040fe400078e020d */
[----:B------:R-:W-:Y:S02]  /*1ae0*/  IMAD R13, R3, -0x80, R104 ;  /* 0xffffff80030d7824 */ /* 0x000fe400078e0268 */
[----:B-1----:R-:W-:Y:S02]  /*1af0*/  @!P0 IMAD R15, R15, R6, RZ ;  /* 0x000000060f0f8224 */ /* 0x002fe400078e02ff */
[----:B------:R-:W-:-:S04]  /*1b00*/  @!P1 IMAD.WIDE.U32 R20, R12, R8, R20 ;  /* 0x000000080c149225 */ /* 0x000fc800078e0014 */
[----:B------:R-:W-:Y:S01]  /*1b10*/  @!P0 IMAD.WIDE.U32 R16, R14, R6, R16 ;  /* 0x000000060e108225 */ /* 0x000fe200078e0010 */
[----:B------:R-:W-:Y:S01]  /*1b20*/  @!P1 LEA R10, P2, R20, R10, 0x1 ;  /* 0x0000000a140a9211 */ /* 0x000fe200078408ff */
[----:B---3--:R-:W-:Y:S02]  /*1b30*/  ULEA UR5, UR5, UR4, 0x18 ;  /* 0x0000000405057291 */ /* 0x008fe4000f8ec0ff */
        /* <DEDUP_REMOVED lines=12> */
[----:B------:R-:W-:Y:S01]  /*1c00*/  LEA R87, R87, UR5, 0x1 ;  /* 0x0000000557577c11 */ /* 0x000fe2000f8e08ff */
[----:B------:R-:W-:Y:S01]  /*1c10*/  IMAD.SHL.U32 R9, R101, 0x40, RZ ;  /* 0x0000004065097824 */ /* 0x000fe200078e00ff */
[----:B------:R-:W-:Y:S01]  /*1c20*/  ISETP.GE.AND P5, PT, R2, R13, PT ;  /* 0x0000000d0200720c */ /* 0x000fe20003fa6270 */
[----:B------:R-:W-:Y:S01]  /*1c30*/  @!P6 IMAD.MOV.U32 R139, RZ, RZ, R137 ;  /* 0x000000ffff8be224 */ /* 0x000fe200078e0089 */
[----:B------:R-:W-:Y:S01]  /*1c40*/  @!P0 LEA.HI.X R5, R16, R5, R7, 0x1, P2 ;  /* 0x0000000510058211 */ /* 0x000fe200010f0c07 */
[----:B------:R-:W-:Y:S01]  /*1c50*/  @!PT LDS RZ, [RZ] ;  /* 0x00000000fffff984 */ /* 0x000fe20000000800 */
[----:B------:R-:W-:Y:S01]  /*1c60*/  @!PT LDS RZ, [RZ] ;  /* 0x00000000fffff984 */ /* 0x000fe20000000800 */
[----:B------:R-:W-:Y:S01]  /*1c70*/  @!PT LDS RZ, [RZ] ;  /* 0x00000000fffff984 */ /* 0x000fe20000000800 */
[----:B------:R1:W-:Y:S01]  /*1c80*/  @!P1 LDGSTS.E.BYPASS.LTC128B.128 [R87], desc[UR14][R10.64] ;  /* 0x000000000a579fae */ /* 0x0003e2000b981a0e */
[----:B------:R-:W-:Y:S01]  /*1c90*/  IMAD.SHL.U32 R7, R85, 0x40, RZ ;  /* 0x0000004055077824 */ /* 0x000fe200078e00ff */
[----:B------:R-:W-:Y:S02]  /*1ca0*/  @!P4 IADD3 R14, P1, PT, R18, R14, RZ ;  /* 0x0000000e120ec210 */ /* 0x000fe40007f3e0ff */
[----:B------:R2:W-:Y:S01]  /*1cb0*/  @!P0 LDGSTS.E.BYPASS.LTC128B.128 [R87+0x800], desc[UR14][R4.64] ;  /* 0x0080000004578fae */ /* 0x0005e2000b981a0e */
[----:B------:R-:W-:-:S02]  /*1cc0*/  @!P3 LEA R16, P0, R84, R18, 0x7 ;  /* 0x000000125410b211 */ /* 0x000fc400078038ff */
[----:B------:R-:W-:Y:S01]  /*1cd0*/  @!P4 IADD3.X R15, PT, PT, R19, R15, R7, P1, !PT ;  /* 0x0000000f130fc210 */ /* 0x000fe20000ffe407 */
[----:B------:R-:W-:Y:S01]  /*1ce0*/  @!P6 LDGSTS.E.BYPASS.LTC128B.128 [R87+0x1000], desc[UR14][R138.64] ;  /* 0x010000008a57efae */ /* 0x000fe2000b981a0e */
[----:B------:R-:W-:Y:S01]  /*1cf0*/  @!P3 LEA.HI.X R17, R84, R19, R85, 0x7, P0 ;  /* 0x000000135411b211 */ /* 0x000fe200000f3c55 */
[----:B------:R-:W-:Y:S01]  /*1d00*/  IMAD.SHL.U32 R7, R86, 0x4, RZ ;  /* 0x0000000456077824 */ /* 0x000fe200078e00ff */
[-C--:B------:R-:W-:Y:S01]  /*1d10*/  ISETP.GE.AND P2, PT, R6, R13.reuse, PT ;  /* 0x0000000d0600720c */ /* 0x080fe20003f46270 */
[----:B------:R-:W-:Y:S01]  /*1d20*/  @!P5 LDGSTS.E.BYPASS.LTC128B.128 [R87+0x1800], desc[UR14][R18.64] ;  /* 0x018000001257dfae */ /* 0x000fe2000b981a0e */
[----:B------:R-:W-:Y:S02]  /*1d30*/  ISETP.GE.AND P1, PT, R8, R13, PT ;  /* 0x0000000d0800720c */ /* 0x000fe40003f26270 */
[----:B------:R-:W-:Y:S01]  /*1d40*/  SHF.L.U64.HI R6, R100, 0x5, R101 ;  /* 0x0000000564067819 */ /* 0x000fe20000010265 */
[----:B------:R3:W-:Y:S01]  /*1d50*/  @!P4 LDGSTS.E.BYPASS.LTC128B.128 [R87+0x2000], desc[UR14][R14.64] ;  /* 0x020000000e57cfae */ /* 0x0007e2000b981a0e */
[----:B------:R-:W-:-:S03]  /*1d60*/  LOP3.LUT R106, R106, 0x7, RZ, 0xc0, !PT ;  /* 0x000000076a6a7812 */ /* 0x000fc600078ec0ff */
[----:B------:R4:W-:Y:S01]  /*1d70*/  @!P3 LDGSTS.E.BYPASS.LTC128B.128 [R87+0x2800], desc[UR14][R16.64] ;  /* 0x028000001057bfae */ /* 0x0009e2000b981a0e */
[----:B------:R-:W-:-:S03]  /*1d80*/  ISETP.GE.AND P3, PT, R2, R13, PT ;  /* 0x0000000d0200720c */ /* 0x000fc60003f66270 */
[----:B------:R-:W0:Y:S01]  /*1d90*/  LDGDEPBAR ;  /* 0x00000000000079af */ /* 0x000e220000000000 */
[----:B-1----:R-:W-:Y:S01]  /*1da0*/  IMAD.SHL.U32 R11, R86, 0x10, RZ ;  /* 0x00000010560b7824 */ /* 0x002fe200078e00ff */
[----:B------:R-:W-:Y:S01]  /*1db0*/  LOP3.LUT R10, R103, 0xc0, RZ, 0xc0, !PT ;  /* 0x000000c0670a7812 */ /* 0x000fe200078ec0ff */
[----:B--2---:R-:W-:-:S03]  /*1dc0*/  IMAD.SHL.U32 R5, R100, 0x20, RZ ;  /* 0x0000002064057824 */ /* 0x004fc600078e00ff */
[----:B------:R-:W-:Y:S02]  /*1dd0*/  LOP3.LUT R2, R11, 0x100, RZ, 0xc0, !PT ;  /* 0x000001000b027812 */ /* 0x000fe400078ec0ff */
[----:B------:R-:W-:Y:S02]  /*1de0*/  LOP3.LUT R7, R10, 0x18, R7, 0xf8, !PT ;  /* 0x000000180a077812 */ /* 0x000fe400078ef807 */
[----:B------:R-:W-:Y:S02]  /*1df0*/  LOP3.LUT R133, R2, 0x20, R103, 0xf8, !PT ;  /* 0x0000002002857812 */ /* 0x000fe400078ef867 */
[----:B------:R-:W-:Y:S02]  /*1e00*/  LEA R4, P0, R5, R140, 0x1 ;  /* 0x0000008c05047211 */ /* 0x000fe400078008ff */
[----:B------:R-:W-:Y:S02]  /*1e10*/  LOP3.LUT R2, R7, 0x8, R86, 0x78, !PT ;  /* 0x0000000807027812 */ /* 0x000fe400078e7856 */
[----:B------:R-:W-:Y:S01]  /*1e20*/  LEA.HI.X R5, R5, R141, R6, 0x1, P0 ;  /* 0x0000008d05057211 */ /* 0x000fe200000f0c06 */
[----:B---3--:R-:W-:Y:S01]  /*1e30*/  IMAD.WIDE.U32 R14, R100, 0x40, RZ ;  /* 0x00000040640e7825 */ /* 0x008fe200078e00ff */
[----:B------:R-:W-:-:S02]  /*1e40*/  LOP3.LUT R133, R133, R2, RZ, 0xfc, !PT ;  /* 0x0000000285857212 */ /* 0x000fc400078efcff */
[----:B------:R-:W-:Y:S01]  /*1e50*/  LOP3.LUT R6, R103, 0x120, RZ, 0xc0, !PT ;  /* 0x0000012067067812 */ /* 0x000fe200078ec0ff */
[----:B------:R-:W-:-:S04]  /*1e60*/  DEPBAR.LE SB0, 0x0 ;  /* 0x000080000000791a */ /* 0x000fc80000000000 */
[----:B------:R-:W-:Y:S01]  /*1e70*/  BAR.SYNC.DEFER_BLOCKING 0x0 ;  /* 0x0000000000007b1d */ /* 0x000fe20000010000 */
[----:B------:R-:W-:Y:S02]  /*1e80*/  SHF.R.U32.HI R2, RZ, 0x1, R86 ;  /* 0x00000001ff027819 */ /* 0x000fe40000011656 */
[----:B------:R-:W-:Y:S02]  /*1e90*/  @!P2 IADD3 R12, P0, PT, R4, R14, RZ ;  /* 0x0000000e040ca210 */ /* 0x000fe40007f1e0ff */
[----:B------:R-:W-:Y:S02]  /*1ea0*/  LOP3.LUT R11, R6, 0x3e00, R11, 0xf8, !PT ;  /* 0x00003e00060b7812 */ /* 0x000fe400078ef80b */
[----:B------:R-:W-:Y:S02]  /*1eb0*/  LOP3.LUT R132, R7, 0x8, R2, 0x78, !PT ;  /* 0x0000000807847812 */ /* 0x000fe400078e7802 */
[----:B------:R-:W-:Y:S02]  /*1ec0*/  @!P2 IADD3.X R13, PT, PT, R5, R15, R9, P0, !PT ;  /* 0x0000000f050da210 */ /* 0x000fe400007fe409 */
[----:B------:R-:W-:-:S02]  /*1ed0*/  @!P1 LEA R6, P0, R100, R4, 0x7 ;  /* 0x0000000464069211 */ /* 0x000fc400078038ff */
[----:B------:R-:W-:Y:S02]  /*1ee0*/  LOP3.LUT R134, R11, R132, RZ, 0xfc, !PT ;  /* 0x000000840b867212 */ /* 0x000fe400078efcff */
[----:B------:R-:W-:Y:S02]  /*1ef0*/  @!P1 LEA.HI.X R7, R100, R5, R101, 0x7, P0 ;  /* 0x0000000564079211 */ /* 0x000fe400000f3c65 */
[----:B------:R-:W-:Y:S02]  /*1f00*/  LEA R134, R134, UR5, 0x1 ;  /* 0x0000000586867c11 */ /* 0x000fe4000f8e08ff */
[----:B------:R-:W-:Y:S02]  /*1f10*/  LEA R133, R133, UR5, 0x1 ;  /* 0x0000000585857c11 */ /* 0x000fe4000f8e08ff */
[----:B------:R-:W-:Y:S01]  /*1f20*/  LOP3.LUT R2, R2, 0x1f0, RZ, 0xc0, !PT ;  /* 0x000001f002027812 */ /* 0x000fe200078ec0ff */
[----:B------:R-:W-:Y:S01]  /*1f30*/  @!PT LDS RZ, [RZ] ;  /* 0x00000000fffff984 */ /* 0x000fe20000000800 */
[----:B------:R-:W-:Y:S01]  /*1f40*/  @!PT LDS RZ, [RZ] ;  /* 0x00000000fffff984 */ /* 0x000fe20000000800 */
[----:B------:R-:W-:Y:S01]  /*1f50*/  @!PT LDS RZ, [RZ] ;  /* 0x00000000fffff984 */ /* 0x000fe20000000800 */
[----:B------:R-:W-:Y:S03]  /*1f60*/  @!P6 LDGSTS.E.BYPASS.LTC128B.128 [R87+0x3000], desc[UR14][R140.64] ;  /* 0x030000008c57efae */ /* 0x000fe6000b981a0e */
[----:B------:R-:W-:Y:S01]  /*1f70*/  IADD3 R109, PT, PT, R2, 0x1, R109 ;  /* 0x00000001026d7810 */ /* 0x000fe20007ffe06d */
        /* <DEDUP_REMOVED lines=21> */
[----:B------:R-:W1:Y:S04]  /*20d0*/  LDSM.16.M88.4 R8, [R133+0x1400] ;  /* 0x001400008508783b */ /* 0x000e680000000200 */
[----:B----4-:R-:W3:Y:S04]  /*20e0*/  LDSM.16.M88.4 R16, [R133+0x1000] ;  /* 0x001000008510783b */ /* 0x010ee80000000200 */
[----:B------:R-:W-:Y:S04]  /*20f0*/  LDSM.16.M88.4 R92, [R92] ;  /* 0x000000005c5c783b */ /* 0x000fe80000000200 */
[----:B------:R-:W4:Y:S04]  /*2100*/  LDSM.16.M88.4 R68, [R107+0x1400] ;  /* 0x001400006b44783b */ /* 0x000f280000000200 */
[----:B------:R-:W2:Y:S04]  /*2110*/  LDSM.16.M88.4 R64, [R133+0x1800] ;  /* 0x001800008540783b */ /* 0x000ea80000000200 */
        /* <DEDUP_REMOVED lines=9> */
[C---:B------:R-:W-:Y:S03]  /*21b0*/  HMMA.16816.F32.BF16 R8, R24.reuse, R10, RZ ;  /* 0x0000000a1808723c */ /* 0x040fe600000418ff */
[----:B------:R-:W-:Y:S04]  /*21c0*/  LDSM.16.M88.4 R80, [R107+0x2000] ;  /* 0x002000006b50783b */ /* 0x000fe80000000200 */
[----:B------:R-:W0:Y:S01]  /*21d0*/  LDGDEPBAR ;  /* 0x00000000000079af */ /* 0x000e220000000000 */
[C---:B---3--:R-:W-:Y:S08]  /*21e0*/  HMMA.16816.F32.BF16 R20, R24.reuse, R16, RZ ;  /* 0x000000101814723c */ /* 0x048ff000000418ff */
[----:B------:R-:W-:Y:S08]  /*21f0*/  HMMA.16816.F32.BF16 R16, R24, R18, RZ ;  /* 0x000000121810723c */ /* 0x000ff000000418ff */
[C---:B----4-:R-:W-:Y:S08]  /*2200*/  HMMA.16816.F32.BF16 R12, R92.reuse, R68, R12 ;  /* 0x000000445c0c723c */ /* 0x050ff0000004180c */
[----:B------:R-:W-:Y:S01]  /*2210*/  HMMA.16816.F32.BF16 R8, R92, R70, R8 ;  /* 0x000000465c08723c */ /* 0x000fe20000041808 */
[----:B------:R-:W3:Y:S07]  /*2220*/  LDSM.16.M88.4 R68, [R107+0x2c00] ;  /* 0x002c00006b44783b */ /* 0x000eee0000000200 */
[C---:B--2---:R-:W-:Y:S08]  /*2230*/  HMMA.16816.F32.BF16 R4, R24.reuse, R64, RZ ;  /* 0x000000401804723c */ /* 0x044ff000000418ff */
        /* <DEDUP_REMOVED lines=14> */
[----:B------:R-:W4:Y:S01]  /*2320*/  LDSM.16.M88.4 R72, [R107+0x2800] ;  /* 0x002800006b48783b */ /* 0x000f220000000200 */
[----:B------:R-:W-:-:S06]  /*2330*/  DEPBAR.LE SB0, 0x0 ;  /* 0x000080000000791a */ /* 0x000fcc0000000000 */
[----:B-1----:R-:W-:Y:S01]  /*2340*/  HMMA.16816.F32.BF16 R60, R92, R88, R60 ;  /* 0x000000585c3c723c */ /* 0x002fe2000004183c */
[----:B------:R-:W-:-:S05]  /*2350*/  VIADD R89, R3, 0xffffffff ;  /* 0xffffffff03597836 */ /* 0x000fca0000000000 */
[----:B------:R-:W-:Y:S02]  /*2360*/  ISETP.GT.AND P0, PT, R89, R136, PT ;  /* 0x000000885900720c */ /* 0x000fe40003f04270 */
[----:B---3--:R-:W-:Y:S01]  /*2370*/  HMMA.16816.F32.BF16 R28, R92, R68, R28 ;  /* 0x000000445c1c723c */ /* 0x008fe2000004181c */
[----:B------:R-:W-:-:S04]  /*2380*/  IADD3 R69, PT, PT, -R0, R109, R106 ;  /* 0x0000006d00457210 */ /* 0x000fc80007ffe16a */
[----:B------:R-:W-:-:S03]  /*2390*/  IADD3 R69, PT, PT, R69, R105, R104 ;  /* 0x0000006945457210 */ /* 0x000fc60007ffe068 */
        /* <DEDUP_REMOVED lines=25> */
.L_x_4350:
        /* <DEDUP_REMOVED lines=60> */
.L_x_4351:
        /* <DEDUP_REMOVED lines=17> */
.L_x_4349:
[----:B------:R-:W-:Y:S01]  /*2a00*/  IMAD.SHL.U32 R106, R86, 0x2, RZ ;  /* 0x00000002566a7824 */ /* 0x000fe200078e00ff */
[----:B------:R-:W2:Y:S01]  /*2a10*/  LDCU UR4, c[0x0][0x45c] ;  /* 0x00008b80ff0477ac */ /* 0x000ea20008000800 */
[----:B------:R-:W-:-:S03]  /*2a20*/  LOP3.LUT R132, R132, 0x120, R103, 0xf8, !PT ;  /* 0x0000012084847812 */ /* 0x000fc600078ef867 */
        /* <DEDUP_REMOVED lines=45> */
[C---:B------:R-:W-:Y:S02]  /*2d00*/  ISETP.GE.AND P5, PT, R2.reuse, R105, PT ;  /* 0x000000690200720c */ /* 0x040fe40003fa6270 */
[----:B------:R-:W-:Y:S01]  /*2d10*/  ISETP.GE.AND P1, PT, R2, R104, PT ;  /* 0x000000680200720c */ /* 0x000fe20003f26270 */
[----:B------:R-:W-:Y:S01]  /*2d20*/  VIADD R2, R0, 0x30 ;  /* 0x0000003000027836 */ /* 0x000fe20000000000 */
[----:B------:R-:W-:-:S02]  /*2d30*/  FSEL R69, R10, -INF , !P0 ;  /* 0xff8000000a457808 */ /* 0x000fc40004000000 */
[C---:B------:R-:W-:Y:S02]  /*2d40*/  ISETP.GE.AND P4, PT, R12.reuse, R104, PT ;  /* 0x000000680c00720c */ /* 0x040fe40003f86270 */
[-C--:B------:R-:W-:Y:S02]  /*2d50*/  ISETP.GE.AND P0, PT, R12, R105.reuse, PT ;  /* 0x000000690c00720c */ /* 0x080fe40003f06270 */
[----:B------:R-:W-:Y:S02]  /*2d60*/  FSEL R111, R7, -INF , !P4 ;  /* 0xff800000076f7808 */ /* 0x000fe40006000000 */
[----:B------:R-:W-:Y:S02]  /*2d70*/  FSEL R108, R64, -INF , !P5 ;  /* 0xff800000406c7808 */ /* 0x000fe40006800000 */
[----:B------:R-:W-:Y:S02]  /*2d80*/  FSEL R90, R5, -INF , !P0 ;  /* 0xff800000055a7808 */ /* 0x000fe40004000000 */
[----:B------:R-:W-:-:S02]  /*2d90*/  ISETP.GE.AND P4, PT, R2, R105, PT ;  /* 0x000000690200720c */ /* 0x000fc40003f86270 */
[-C--:B------:R-:W-:Y:S01]  /*2da0*/  ISETP.GE.AND P5, PT, R2, R104.reuse, PT ;  /* 0x000000680200720c */ /* 0x080fe20003fa6270 */
[----:B------:R-:W-:Y:S01]  /*2db0*/  VIADD R2, R0, 0x38 ;  /* 0x0000003800027836 */ /* 0x000fe20000000000 */
[----:B------:R-:W-:Y:S01]  /*2dc0*/  FSEL R109, R6, -INF , !P3 ;  /* 0xff800000066d7808 */ /* 0x000fe20005800000 */
        /* <DEDUP_REMOVED lines=44> */
[-C--:B------:R-:W-:Y:S02]  /*3090*/  ISETP.GE.AND P4, PT, R2, R105.reuse, PT ;  /* 0x000000690200720c */ /* 0x080fe40003f86270 */
[----:B------:R-:W-:Y:S02]  /*30a0*/  FSEL R53, R50, -INF , !P3 ;  /* 0xff80000032357808 */ /* 0x000fe40005800000 */
[----:B------:R-:W-:Y:S02]  /*30b0*/  FSEL R60, R49, -INF , !P0 ;  /* 0xff800000313c7808 */ /* 0x000fe40004000000 */
        /* <DEDUP_REMOVED lines=8> */
[----:B------:R-:W-:Y:S02]  /*3140*/  ISETP.GE.AND P3, PT, R4, R104, PT ;  /* 0x000000680400720c */ /* 0x000fe40003f66270 */
[----:B------:R-:W-:-:S02]  /*3150*/  FSEL R4, R20, -INF , !P4 ;  /* 0xff80000014047808 */ /* 0x000fc40006000000 */
[----:B------:R-:W-:Y:S02]  /*3160*/  FSEL R44, R44, -INF , !P5 ;  /* 0xff8000002c2c7808 */ /* 0x000fe40006800000 */
[----:B------:R-:W-:Y:S01]  /*3170*/  ISETP.GE.AND P5, PT, R2, R104, PT ;  /* 0x000000680200720c */ /* 0x000fe20003fa6270 */
[----:B------:R-:W-:Y:S01]  /*3180*/  VIADD R2, R0, 0x60 ;  /* 0x0000006000027836 */ /* 0x000fe20000000000 */
[----:B------:R-:W-:Y:S02]  /*3190*/  FMNMX3.FTZ R7, R4, R74, R72, !PT ;  /* 0x0000004a04077276 */ /* 0x000fe40007810048 */
[----:B------:R-:W-:Y:S02]  /*31a0*/  FSEL R15, R42, -INF , !P5 ;  /* 0xff8000002a0f7808 */ /* 0x000fe40006800000 */
[----:B------:R-:W-:Y:S02]  /*31b0*/  FMNMX3.FTZ R7, R7, R76, R78, !PT ;  /* 0x0000004c07077276 */ /* 0x000fe4000781004e */
[----:B------:R-:W-:-:S02]  /*31c0*/  ISETP.GE.AND P5, PT, R0, R104, PT ;  /* 0x000000680000720c */ /* 0x000fc40003fa6270 */
[----:B------:R-:W-:Y:S02]  /*31d0*/  FSEL R47, R47, -INF , !P0 ;  /* 0xff8000002f2f7808 */ /* 0x000fe40004000000 */
[----:B------:R-:W-:Y:S02]  /*31e0*/  ISETP.GE.AND P0, PT, R2, R105, PT ;  /* 0x000000690200720c */ /* 0x000fe40003f06270 */
[----:B------:R-:W-:Y:S02]  /*31f0*/  FMNMX3.FTZ R7, R7, R70, R8, !PT ;  /* 0x0000004607077276 */ /* 0x000fe40007810008 */
[----:B------:R-:W-:Y:S02]  /*3200*/  FSEL R9, R23, -INF , !P2 ;  /* 0xff80000017097808 */ /* 0x000fe40005000000 */
[----:B------:R-:W-:Y:S02]  /*3210*/  FSEL R5, R22, -INF , !P5 ;  /* 0xff80000016057808 */ /* 0x000fe40006800000 */
        /* <DEDUP_REMOVED lines=8> */
[----:B------:R-:W-:Y:S01]  /*32a0*/  ISETP.GE.AND P2, PT, R2, R104, PT ;  /* 0x000000680200720c */ /* 0x000fe20003f46270 */
[----:B------:R-:W-:Y:S01]  /*32b0*/  VIADD R2, R0, 0x61 ;  /* 0x0000006100027836 */ /* 0x000fe20000000000 */
[----:B------:R-:W-:Y:S02]  /*32c0*/  FMNMX3.FTZ R7, R7, R110, R92, !PT ;  /* 0x0000006e07077276 */ /* 0x000fe4000781005c */
[----:B------:R-:W-:Y:S02]  /*32d0*/  FMNMX3.FTZ R6, R6, R79, R69, !PT ;  /* 0x0000004f06067276 */ /* 0x000fe40007810045 */
        /* <DEDUP_REMOVED lines=27> */
[C---:B------:R-:W-:Y:S01]  /*3490*/  VIADD R2, R0.reuse, 0x78 ;  /* 0x0000007800027836 */ /* 0x040fe20000000000 */
[----:B------:R-:W-:Y:S01]  /*34a0*/  FMNMX3.FTZ R7, R7, R42, R40, !PT ;  /* 0x0000002a07077276 */ /* 0x000fe20007810028 */
[----:B------:R-:W-:Y:S01]  /*34b0*/  VIADD R0, R0, 0x79 ;  /* 0x0000007900007836 */ /* 0x000fe20000000000 */
        /* <DEDUP_REMOVED lines=10> */
[----:B------:R-:W-:Y:S02]  /*3560*/  FMNMX3.FTZ R6, R6, R47, R15, !PT ;  /* 0x0000002f06067276 */ /* 0x000fe4000781000f */
[----:B------:R-:W-:Y:S02]  /*3570*/  ISETP.GE.AND P3, PT, R2, R104, PT ;  /* 0x000000680200720c */ /* 0x000fe40003f66270 */
[----:B------:R-:W-:Y:S01]  /*3580*/  FSEL R32, R25, -INF , !P4 ;  /* 0xff80000019207808 */ /* 0x000fe20006000000 */
[----:B------:R-:W-:Y:S01]  /*3590*/  VIADD R25, R132, 0x3020 ;  /* 0x0000302084197836 */ /* 0x000fe20000000000 */
[----:B------:R-:W-:-:S02]  /*35a0*/  FMNMX3.FTZ R7, R7, R29, R24, !PT ;  /* 0x0000001d07077276 */ /* 0x000fc40007810018 */
[----:B------:R-:W-:Y:S02]  /*35b0*/  FMNMX3.FTZ R2, R6, R43, R17, !PT ;  /* 0x0000002b06027276 */ /* 0x000fe40007810011 */
[----:B------:R-:W-:Y:S02]  /*35c0*/  FMNMX.FTZ R6, R32, R7, !PT ;  /* 0x0000000720067209 */ /* 0x000fe40007810000 */
[----:B------:R-:W-:Y:S02]  /*35d0*/  FSEL R35, R35, -INF , !P2 ;  /* 0xff80000023237808 */ /* 0x000fe40005000000 */
[----:B------:R-:W-:Y:S01]  /*35e0*/  FSEL R21, R30, -INF , !P1 ;  /* 0xff8000001e157808 */ /* 0x000fe20004800000 */
[----:B------:R-:W1:Y:S01]  /*35f0*/  SHFL.BFLY PT, R11, R6, 0x2, 0x1f ;  /* 0x0c401f00060b7f89 */ /* 0x000e6200000e0000 */
[----:B------:R-:W-:Y:S02]  /*3600*/  FMNMX3.FTZ R2, R2, R39, R19, !PT ;  /* 0x0000002702027276 */ /* 0x000fe40007810013 */
[----:B------:R-:W-:-:S02]  /*3610*/  ISETP.GE.AND P1, PT, R0, R104, PT ;  /* 0x000000680000720c */ /* 0x000fc40003f26270 */
        /* <DEDUP_REMOVED lines=14> */
[----:B------:R-:W-:Y:S02]  /*3700*/  FSEL R31, R31, RZ, P0 ;  /* 0x000000ff1f1f7208 */ /* 0x000fe40000000000 */
[----:B------:R-:W-:-:S03]  /*3710*/  LOP3.LUT P0, R20, R86, 0x4, RZ, 0xc0, !PT ;  /* 0x0000000456147812 */ /* 0x000fc6000780c0ff */
[--C-:B------:R-:W-:Y:S01]  /*3720*/  FFMA.FTZ R66, R74, UR4, -R31.reuse ;  /* 0x000000044a427c23 */ /* 0x100fe2000801081f */
[--C-:B------:R-:W-:Y:S01]  /*3730*/  FFMA.FTZ R61, R72, UR4, -R31.reuse ;  /* 0x00000004483d7c23 */ /* 0x100fe2000801081f */
[--C-:B------:R-:W-:Y:S01]  /*3740*/  FFMA.FTZ R91, R4, UR4, -R31.reuse ;  /* 0x00000004045b7c23 */ /* 0x100fe2000801081f */
[----:B------:R-:W1:Y:S01]  /*3750*/  LDSM.16.MT88.4 R72, [R132+0x3000] ;  /* 0x003000008448783b */ /* 0x000e620000004200 */
[--C-:B------:R-:W-:Y:S01]  /*3760*/  FFMA.FTZ R58, R76, UR4, -R31.reuse ;  /* 0x000000044c3a7c23 */ /* 0x100fe2000801081f */
[--C-:B------:R-:W-:Y:S01]  /*3770*/  FFMA.FTZ R41, R8, UR4, -R31.reuse ;  /* 0x0000000408297c23 */ /* 0x100fe2000801081f */
[----:B------:R-:W-:Y:S01]  /*3780*/  MUFU.EX2 R66, R66 ;  /* 0x0000004200427308 */ /* 0x000fe20000000800 */
[----:B---3--:R-:W-:Y:S01]  /*3790*/  FMNMX.FTZ R0, R7, R0, !PT ;  /* 0x0000000007007209 */ /* 0x008fe20007810000 */
[--C-:B------:R-:W-:Y:S01]  /*37a0*/  FFMA.FTZ R59, R78, UR4, -R31.reuse ;  /* 0x000000044e3b7c23 */ /* 0x100fe2000801081f */
[--C-:B------:R-:W-:Y:S01]  /*37b0*/  FFMA.FTZ R38, R70, UR4, -R31.reuse ;  /* 0x0000000446267c23 */ /* 0x100fe2000801081f */
[----:B------:R-:W-:Y:S01]  /*37c0*/  @P0 VIADD R25, R151, 0xffffffe0 ;  /* 0xffffffe097190836 */ /* 0x000fe20000000000 */
[C---:B------:R-:W-:Y:S01]  /*37d0*/  FSETP.NEU.FTZ.AND P1, PT, R0.reuse, -INF , PT ;  /* 0xff8000000000780b */ /* 0x040fe20003f3d000 */
[----:B------:R-:W-:Y:S01]  /*37e0*/  FMUL.FTZ R26, R0, UR4 ;  /* 0x00000004001a7c20 */ /* 0x000fe20008410000 */
[----:B------:R-:W2:Y:S01]  /*37f0*/  MUFU.EX2 R91, R91 ;  /* 0x0000005b005b7308 */ /* 0x000ea20000000800 */
        /* <DEDUP_REMOVED lines=14> */
[----:B------:R-:W5:Y:S01]  /*38e0*/  LDSM.16.MT88.4 R8, [R132+0x3400] ;  /* 0x003400008408783b */ /* 0x000f620000004200 */
        /* <DEDUP_REMOVED lines=32> */
[----:B------:R-:W-:Y:S01]  /*3af0*/  FFMA.FTZ R153, R32, UR4, -R31 ;  /* 0x0000000420997c23 */ /* 0x000fe2000801081f */
[--C-:B------:R-:W-:Y:S01]  /*3b00*/  FFMA.FTZ R21, R21, UR4, -R26.reuse ;  /* 0x0000000415157c23 */ /* 0x100fe2000801081a */
[----:B------:R-:W-:Y:S01]  /*3b10*/  MUFU.EX2 R46, R46 ;  /* 0x0000002e002e7308 */ /* 0x000fe20000000800 */
[----:B-1----:R-:W-:Y:S01]  /*3b20*/  HMMA.16816.F32.BF16 R68, R80, R72, RZ ;  /* 0x000000485044723c */ /* 0x002fe200000418ff */
[--C-:B------:R-:W-:Y:S01]  /*3b30*/  FFMA.FTZ R22, R22, UR4, -R26.reuse ;  /* 0x0000000416167c23 */ /* 0x100fe2000801081a */
[--C-:B------:R-:W-:Y:S01]  /*3b40*/  FFMA.FTZ R23, R23, UR4, -R26.reuse ;  /* 0x0000000417177c23 */ /* 0x100fe2000801081a */
[----:B------:R-:W1:Y:S01]  /*3b50*/  MUFU.EX2 R37, R37 ;  /* 0x0000002500257308 */ /* 0x000e620000000800 */
[----:B------:R-:W-:Y:S01]  /*3b60*/  FFMA.FTZ R152, R27, UR4, -R26 ;  /* 0x000000041b987c23 */ /* 0x000fe2000801081a */
[----:B------:R-:W-:-:S02]  /*3b70*/  ISETP.GT.AND P0, PT, R89, R136, PT ;  /* 0x000000885900720c */ /* 0x000fc40003f04270 */
[----:B------:R-:W-:Y:S01]  /*3b80*/  MUFU.EX2 R34, R34 ;  /* 0x0000002200227308 */ /* 0x000fe20000000800 */
[C---:B------:R-:W-:Y:S03]  /*3b90*/  HMMA.16816.F32.BF16 R72, R80.reuse, R74, RZ ;  /* 0x0000004a5048723c */ /* 0x040fe600000418ff */
[----:B------:R-:W4:Y:S04]  /*3ba0*/  MUFU.EX2 R33, R33 ;  /* 0x0000002100217308 */ /* 0x000f280000000800 */
[----:B------:R-:W-:Y:S01]  /*3bb0*/  MUFU.EX2 R97, R97 ;  /* 0x0000006100617308 */ /* 0x000fe20000000800 */
[----:B---3--:R-:W-:Y:S01]  /*3bc0*/  HMMA.16816.F32.BF16 R76, R80, R4, RZ ;  /* 0x00000004504c723c */ /* 0x008fe200000418ff */
[----:B--2---:R-:W-:-:S02]  /*3bd0*/  F2FP.BF16.F32.PACK_AB R4, R38, R59 ;  /* 0x0000003b2604723e */ /* 0x004fc400000010ff */
[----:B-1----:R-:W-:Y:S01]  /*3be0*/  F2FP.BF16.F32.PACK_AB R5, R37, R46 ;  /* 0x0000002e2505723e */ /* 0x002fe200000010ff */
[----:B------:R-:W1:Y:S04]  /*3bf0*/  MUFU.EX2 R90, R90 ;  /* 0x0000005a005a7308 */ /* 0x000e680000000800 */
[----:B------:R-:W-:Y:S01]  /*3c00*/  HMMA.16816.F32.BF16 R80, R80, R6, RZ ;  /* 0x000000065050723c */ /* 0x000fe200000418ff */
[----:B------:R-:W-:Y:S01]  /*3c10*/  F2FP.BF16.F32.PACK_AB R6, R30, R41 ;  /* 0x000000291e06723e */ /* 0x000fe200000010ff */
[----:B------:R-:W-:Y:S01]  /*3c20*/  MUFU.EX2 R67, R67 ;  /* 0x0000004300437308 */ /* 0x000fe20000000800 */
[----:B----4-:R-:W-:-:S03]  /*3c30*/  F2FP.BF16.F32.PACK_AB R7, R33, R34 ;  /* 0x000000222107723e */ /* 0x010fc600000010ff */
[----:B------:R-:W2:Y:S04]  /*3c40*/  MUFU.EX2 R56, R56 ;  /* 0x0000003800387308 */ /* 0x000ea80000000800 */
[C---:B-----5:R-:W-:Y:S01]  /*3c50*/  HMMA.16816.F32.BF16 R68, R4.reuse, R8, R68 ;  /* 0x000000080444723c */ /* 0x060fe20000041844 */
[----:B------:R-:W-:Y:S04]  /*3c60*/  MUFU.EX2 R88, R88 ;  /* 0x0000005800587308 */ /* 0x000fe80000000800 */
[----:B------:R-:W3:Y:S03]  /*3c70*/  MUFU.EX2 R63, R63 ;  /* 0x0000003f003f7308 */ /* 0x000ee60000000800 */
[C---:B------:R-:W-:Y:S01]  /*3c80*/  HMMA.16816.F32.BF16 R72, R4.reuse, R10, R72 ;  /* 0x0000000a0448723c */ /* 0x040fe20000041848 */
[----:B------:R-:W4:Y:S01]  /*3c90*/  LDSM.16.MT88.4 R8, [R25+0x400] ;  /* 0x000400001908783b */ /* 0x000f220000004200 */
[----:B------:R-:W-:Y:S04]  /*3ca0*/  MUFU.EX2 R62, R62 ;  /* 0x0000003e003e7308 */ /* 0x000fe80000000800 */
[----:B------:R-:W5:Y:S04]  /*3cb0*/  MUFU.EX2 R45, R45 ;  /* 0x0000002d002d7308 */ /* 0x000f680000000800 */
[----:B------:R-:W-:Y:S04]  /*3cc0*/  MUFU.EX2 R103, R103 ;  /* 0x0000006700677308 */ /* 0x000fe80000000800 */
[----:B------:R-:W5:Y:S04]  /*3cd0*/  MUFU.EX2 R94, R94 ;  /* 0x0000005e005e7308 */ /* 0x000f680000000800 */
        /* <DEDUP_REMOVED lines=28> */
[----:B------:R-:W-:Y:S01]  /*3ea0*/  FFMA.FTZ R7, R98, UR4, -R31 ;  /* 0x0000000462077c23 */ /* 0x000fe2000801081f */
[--C-:B------:R-:W-:Y:S01]  /*3eb0*/  FFMA.FTZ R98, R95, UR4, -R26.reuse ;  /* 0x000000045f627c23 */ /* 0x100fe2000801081a */
        /* <DEDUP_REMOVED lines=19> */
[----:B------:R-:W3:Y:S04]  /*3ff0*/  MUFU.EX2 R57, R7 ;  /* 0x0000000700397308 */ /* 0x000ee80000000800 */
[----:B------:R-:W-:Y:S04]  /*4000*/  MUFU.EX2 R60, R60 ;  /* 0x0000003c003c7308 */ /* 0x000fe80000000800 */
[----:B------:R-:W4:Y:S01]  /*4010*/  MUFU.EX2 R53, R55 ;  /* 0x0000003700357308 */ /* 0x000f220000000800 */
[----:B--2---:R-:W-:-:S03]  /*4020*/  F2FP.BF16.F32.PACK_AB R4, R99, R54 ;  /* 0x000000366304723e */ /* 0x004fc600000010ff */
[----:B------:R-:W2:Y:S01]  /*4030*/  MUFU.EX2 R52, R52 ;  /* 0x0000003400347308 */ /* 0x000ea20000000800 */
[----:B---3--:R-:W-:Y:S02]  /*4040*/  F2FP.BF16.F32.PACK_AB R6, R57, R48 ;  /* 0x000000303906723e */ /* 0x008fe400000010ff */
[----:B----4-:R-:W-:Y:S01]  /*4050*/  F2FP.BF16.F32.PACK_AB R5, R53, R60 ;  /* 0x0000003c3505723e */ /* 0x010fe200000010ff */
[----:B------:R-:W-:Y:S01]  /*4060*/  FFMA.FTZ R55, R12, UR4, -R31 ;  /* 0x000000040c377c23 */ /* 0x000fe2000801081f */
[----:B--2---:R-:W-:-:S05]  /*4070*/  F2FP.BF16.F32.PACK_AB R7, R51, R52 ;  /* 0x000000343307723e */ /* 0x004fca00000010ff */
[----:B------:R-:W2:Y:S02]  /*4080*/  MUFU.EX2 R55, R55 ;  /* 0x0000003700377308 */ /* 0x000ea40000000800 */
[C---:B-1----:R-:W-:Y:S08]  /*4090*/  HMMA.16816.F32.BF16 R68, R4.reuse, R8, R68 ;  /* 0x000000080444723c */ /* 0x042ff00000041844 */
[C---:B------:R-:W-:Y:S01]  /*40a0*/  HMMA.16816.F32.BF16 R72, R4.reuse, R10, R72 ;  /* 0x0000000a0448723c */ /* 0x040fe20000041848 */
[----:B------:R-:W1:Y:S07]  /*40b0*/  LDSM.16.MT88.4 R8, [R25+0x1000] ;  /* 0x001000001908783b */ /* 0x000e6e0000004200 */
[C---:B-1----:R-:W-:Y:S08]  /*40c0*/  HMMA.16816.F32.BF16 R76, R4.reuse, R8, R76 ;  /* 0x00000008044c723c */ /* 0x042ff0000004184c */
[----:B------:R-:W-:Y:S01]  /*40d0*/  HMMA.16816.F32.BF16 R80, R4, R10, R80 ;  /* 0x0000000a0450723c */ /* 0x000fe20000041850 */
[----:B------:R-:W1:Y:S01]  /*40e0*/  LDSM.16.MT88.4 R8, [R132+0x4400] ;  /* 0x004400008408783b */ /* 0x000e620000004200 */
[--C-:B------:R-:W-:Y:S01]  /*40f0*/  FFMA.FTZ R6, R44, UR4, -R31.reuse ;  /* 0x000000042c067c23 */ /* 0x100fe2000801081f */
[----:B------:R-:W-:Y:S01]  /*4100*/  FADD.FTZ R4, R91, R66 ;  /* 0x000000425b047221 */ /* 0x000fe20000010000 */
[----:B------:R-:W-:Y:S01]  /*4110*/  FADD.FTZ R5, R65, R64 ;  /* 0x0000004041057221 */ /* 0x000fe20000010000 */
[----:B------:R-:W-:Y:S01]  /*4120*/  FFMA.FTZ R44, R14, UR4, -R31 ;  /* 0x000000040e2c7c23 */ /* 0x000fe2000801081f */
[--C-:B------:R-:W-:Y:S01]  /*4130*/  FFMA.FTZ R66, R13, UR4, -R26.reuse ;  /* 0x000000040d427c23 */ /* 0x100fe2000801081a */
[--C-:B------:R-:W-:Y:S01]  /*4140*/  FFMA.FTZ R64, R43, UR4, -R26.reuse ;  /* 0x000000042b407c23 */ /* 0x100fe2000801081a */
[----:B------:R-:W-:Y:S01]  /*4150*/  FFMA.FTZ R7, R15, UR4, -R26 ;  /* 0x000000040f077c23 */ /* 0x000fe2000801081a */
[----:B------:R2:W-:Y:S01]  /*4160*/  MUFU.EX2 R65, R6 ;  /* 0x0000000600417308 */ /* 0x0005e20000000800 */
[----:B------:R-:W-:Y:S01]  /*4170*/  FADD.FTZ R61, R61, R4 ;  /* 0x000000043d3d7221 */ /* 0x000fe20000010000 */
[----:B------:R-:W3:Y:S01]  /*4180*/  LDSM.16.MT88.4 R12, [R25+0x1400] ;  /* 0x00140000190c783b */ /* 0x000ee20000004200 */
[----:B------:R-:W-:Y:S01]  /*4190*/  FADD.FTZ R50, R50, R5 ;  /* 0x0000000532327221 */ /* 0x000fe20000010000 */
[----:B------:R-:W4:Y:S01]  /*41a0*/  MUFU.EX2 R44, R44 ;  /* 0x0000002c002c7308 */ /* 0x000f220000000800 */
[----:B------:R-:W-:-:S02]  /*41b0*/  FADD.FTZ R58, R58, R61 ;  /* 0x0000003d3a3a7221 */ /* 0x000fc40000010000 */
[----:B------:R-:W-:Y:S01]  /*41c0*/  FADD.FTZ R49, R49, R50 ;  /* 0x0000003231317221 */ /* 0x000fe20000010000 */
[----:B------:R-:W5:Y:S01]  /*41d0*/  MUFU.EX2 R66, R66 ;  /* 0x0000004200427308 */ /* 0x000f620000000800 */
[----:B------:R-:W-:Y:S01]  /*41e0*/  FADD.FTZ R59, R59, R58 ;  /* 0x0000003a3b3b7221 */ /* 0x000fe20000010000 */
[----:B------:R-:W-:Y:S01]  /*41f0*/  FFMA.FTZ R50, R19, UR4, -R26 ;  /* 0x0000000413327c23 */ /* 0x000fe2000801081a */
[----:B------:R-:W-:Y:S01]  /*4200*/  FADD.FTZ R46, R46, R49 ;  /* 0x000000312e2e7221 */ /* 0x000fe20000010000 */
[----:B------:R-:W-:Y:S01]  /*4210*/  MUFU.EX2 R43, R7 ;  /* 0x00000007002b7308 */ /* 0x000fe20000000800 */
[----:B------:R-:W-:Y:S01]  /*4220*/  FADD.FTZ R38, R38, R59 ;  /* 0x0000003b26267221 */ /* 0x000fe20000010000 */
[----:B--2---:R-:W-:Y:S01]  /*4230*/  F2FP.BF16.F32.PACK_AB R6, R42, R55 ;  /* 0x000000372a06723e */ /* 0x004fe200000010ff */
[----:B------:R-:W-:Y:S01]  /*4240*/  FADD.FTZ R59, R37, R46 ;  /* 0x0000002e253b7221 */ /* 0x000fe20000010000 */
[----:B------:R-:W2:Y:S01]  /*4250*/  MUFU.EX2 R64, R64 ;  /* 0x0000004000407308 */ /* 0x000ea20000000800 */
[----:B------:R-:W-:Y:S01]  /*4260*/  FADD.FTZ R49, R41, R38 ;  /* 0x0000002629317221 */ /* 0x000fe20000010000 */
[----:B----4-:R-:W-:Y:S01]  /*4270*/  F2FP.BF16.F32.PACK_AB R4, R44, R65 ;  /* 0x000000412c04723e */ /* 0x010fe200000010ff */
[----:B------:R-:W-:Y:S01]  /*4280*/  FFMA.FTZ R41, R16, UR4, -R31 ;  /* 0x0000000410297c23 */ /* 0x000fe2000801081f */
[----:B------:R-:W-:Y:S01]  /*4290*/  FADD.FTZ R16, R34, R59 ;  /* 0x0000003b22107221 */ /* 0x000fe20000010000 */
[----:B------:R-:W-:Y:S01]  /*42a0*/  FADD.FTZ R30, R30, R49 ;  /* 0x000000311e1e7221 */ /* 0x000fe20000010000 */
[----:B-----5:R-:W-:Y:S01]  /*42b0*/  F2FP.BF16.F32.PACK_AB R5, R47, R66 ;  /* 0x000000422f05723e */ /* 0x020fe200000010ff */
[--C-:B------:R-:W-:Y:S01]  /*42c0*/  FFMA.FTZ R37, R36, UR4, -R31.reuse ;  /* 0x0000000424257c23 */ /* 0x100fe2000801081f */
[----:B------:R-:W-:Y:S01]  /*42d0*/  FADD.FTZ R33, R33, R16 ;  /* 0x0000001021217221 */ /* 0x000fe20000010000 */
[----:B------:R-:W-:Y:S01]  /*42e0*/  FFMA.FTZ R36, R18, UR4, -R31 ;  /* 0x0000000412247c23 */ /* 0x000fe2000801081f */
[----:B------:R-:W-:Y:S01]  /*42f0*/  FFMA.FTZ R38, R17, UR4, -R26 ;  /* 0x0000000411267c23 */ /* 0x000fe2000801081a */
[----:B------:R-:W-:Y:S01]  /*4300*/  FADD.FTZ R97, R97, R30 ;  /* 0x0000001e61617221 */ /* 0x000fe20000010000 */
[----:B------:R-:W4:Y:S01]  /*4310*/  LDSM.16.MT88.4 R16, [R25+0x1800] ;  /* 0x001800001910783b */ /* 0x000f220000004200 */
[----:B------:R-:W-:Y:S01]  /*4320*/  FADD.FTZ R88, R88, R33 ;  /* 0x0000002158587221 */ /* 0x000fe20000010000 */
[----:B--2---:R-:W-:Y:S01]  /*4330*/  F2FP.BF16.F32.PACK_AB R7, R64, R43 ;  /* 0x0000002b4007723e */ /* 0x004fe200000010ff */
[----:B------:R-:W-:Y:S01]  /*4340*/  FFMA.FTZ R46, R35, UR4, -R26 ;  /* 0x00000004232e7c23 */ /* 0x000fe2000801081a */
[----:B------:R-:W-:Y:S01]  /*4350*/  FADD.FTZ R90, R90, R97 ;  /* 0x000000615a5a7221 */ /* 0x000fe20000010000 */
[----:B------:R-:W-:Y:S01]  /*4360*/  FADD.FTZ R63, R63, R88 ;  /* 0x000000583f3f7221 */ /* 0x000fe20000010000 */
[----:B------:R-:W2:Y:S02]  /*4370*/  MUFU.EX2 R37, R37 ;  /* 0x0000002500257308 */ /* 0x000ea40000000800 */
        /* <DEDUP_REMOVED lines=8> */
[C---:B------:R-:W-:Y:S01]  /*4400*/  HMMA.16816.F32.BF16 R72, R4.reuse, R10, R72 ;  /* 0x0000000a0448723c */ /* 0x040fe20000041848 */
[----:B------:R-:W5:Y:S01]  /*4410*/  LDSM.16.MT88.4 R8, [R132+0x4800] ;  /* 0x004800008408783b */ /* 0x000f620000004200 */
[----:B------:R-:W1:Y:S01]  /*4420*/  MUFU.EX2 R38, R38 ;  /* 0x0000002600267308 */ /* 0x000e620000000800 */
[----:B------:R-:W-:Y:S01]  /*4430*/  FADD.FTZ R109, R109, R62 ;  /* 0x0000003e6d6d7221 */ /* 0x000fe20000010000 */
[----:B------:R-:W-:Y:S01]  /*4440*/  FADD.FTZ R103, R94, R103 ;  /* 0x000000675e677221 */ /* 0x000fe20000010000 */
[----:B------:R-:W-:Y:S01]  /*4450*/  IMAD.MOV.U32 R45, RZ, RZ, R89 ;  /* 0x000000ffff2d7224 */ /* 0x000fe200078e0059 */
[----:B------:R-:W-:Y:S01]  /*4460*/  MUFU.EX2 R35, R50 ;  /* 0x0000003200237308 */ /* 0x000fe20000000800 */
[----:B------:R-:W-:Y:S01]  /*4470*/  FADD.FTZ R109, R98, R109 ;  /* 0x0000006d626d7221 */ /* 0x000fe20000010000 */
[----:B---3--:R-:W-:Y:S01]  /*4480*/  HMMA.16816.F32.BF16 R76, R4, R12, R76 ;  /* 0x0000000c044c723c */ /* 0x008fe2000004184c */
[----:B------:R-:W-:Y:S01]  /*4490*/  FADD.FTZ R92, R92, R103 ;  /* 0x000000675c5c7221 */ /* 0x000fe20000010000 */
[----:B------:R-:W3:Y:S01]  /*44a0*/  MUFU.EX2 R34, R46 ;  /* 0x0000002e00227308 */ /* 0x000ee20000000800 */
[----:B------:R-:W-:-:S02]  /*44b0*/  FADD.FTZ R96, R96, R109 ;  /* 0x0000006d60607221 */ /* 0x000fc40000010000 */
[----:B------:R-:W-:Y:S02]  /*44c0*/  FADD.FTZ R93, R93, R92 ;  /* 0x0000005c5d5d7221 */ /* 0x000fe40000010000 */
[----:B------:R-:W-:Y:S01]  /*44d0*/  FADD.FTZ R95, R95, R96 ;  /* 0x000000605f5f7221 */ /* 0x000fe20000010000 */
[----:B------:R-:W-:Y:S01]  /*44e0*/  HMMA.16816.F32.BF16 R80, R4, R14, R80 ;  /* 0x0000000e0450723c */ /* 0x000fe20000041850 */
[----:B------:R-:W5:Y:S01]  /*44f0*/  LDSM.16.MT88.4 R12, [R132+0x4c00] ;  /* 0x004c0000840c783b */ /* 0x000f620000004200 */
[----:B--2---:R-:W-:Y:S01]  /*4500*/  F2FP.BF16.F32.PACK_AB R4, R37, R40 ;  /* 0x000000282504723e */ /* 0x004fe200000010ff */
[----:B------:R-:W-:Y:S01]  /*4510*/  FADD.FTZ R54, R54, R93 ;  /* 0x0000005d36367221 */ /* 0x000fe20000010000 */
[----:B-1----:R-:W-:Y:S01]  /*4520*/  F2FP.BF16.F32.PACK_AB R6, R36, R41 ;  /* 0x000000292406723e */ /* 0x002fe200000010ff */
[----:B------:R-:W-:Y:S01]  /*4530*/  FADD.FTZ R60, R60, R95 ;  /* 0x0000005f3c3c7221 */ /* 0x000fe20000010000 */
[----:B------:R-:W-:Y:S01]  /*4540*/  F2FP.BF16.F32.PACK_AB R5, R39, R38 ;  /* 0x000000262705723e */ /* 0x000fe200000010ff */
[----:B------:R-:W-:Y:S01]  /*4550*/  FADD.FTZ R99, R99, R54 ;  /* 0x0000003663637221 */ /* 0x000fe20000010000 */
[----:B---3--:R-:W-:Y:S01]  /*4560*/  F2FP.BF16.F32.PACK_AB R7, R34, R35 ;  /* 0x000000232207723e */ /* 0x008fe200000010ff */
[----:B------:R-:W-:-:S04]  /*4570*/  FADD.FTZ R53, R53, R60 ;  /* 0x0000003c35357221 */ /* 0x000fc80000010000 */
[----:B------:R-:W-:Y:S02]  /*4580*/  FADD.FTZ R52, R52, R53 ;  /* 0x0000003534347221 */ /* 0x000fe40000010000 */
[----:B----4-:R-:W-:Y:S01]  /*4590*/  HMMA.16816.F32.BF16 R76, R4, R16, R76 ;  /* 0x00000010044c723c */ /* 0x010fe2000004184c */
[----:B------:R-:W-:Y:S01]  /*45a0*/  FADD.FTZ R16, R48, R99 ;  /* 0x0000006330107221 */ /* 0x000fe20000010000 */
[----:B------:R-:W-:-:S03]  /*45b0*/  FADD.FTZ R51, R51, R52 ;  /* 0x0000003433337221 */ /* 0x000fc60000010000 */
[----:B------:R-:W-:-:S03]  /*45c0*/  FADD.FTZ R16, R57, R16 ;  /* 0x0000001039107221 */ /* 0x000fc60000010000 */
[----:B------:R-:W-:Y:S01]  /*45d0*/  HMMA.16816.F32.BF16 R80, R4, R18, R80 ;  /* 0x000000120450723c */ /* 0x000fe20000041850 */
[----:B------:R-:W-:Y:S01]  /*45e0*/  FADD.FTZ R65, R65, R16 ;  /* 0x0000001041417221 */ /* 0x000fe20000010000 */
[----:B------:R-:W-:-:S03]  /*45f0*/  FADD.FTZ R16, R66, R51 ;  /* 0x0000003342107221 */ /* 0x000fc60000010000 */
[----:B------:R-:W-:Y:S01]  /*4600*/  FADD.FTZ R44, R44, R65 ;  /* 0x000000412c2c7221 */ /* 0x000fe20000010000 */
[----:B------:R-:W-:Y:S02]  /*4610*/  FADD.FTZ R16, R47, R16 ;  /* 0x000000102f107221 */ /* 0x000fe40000010000 */
[C---:B-----5:R-:W-:Y:S01]  /*4620*/  HMMA.16816.F32.BF16 R68, R4.reuse, R8, R68 ;  /* 0x000000080444723c */ /* 0x060fe20000041844 */
[--C-:B------:R-:W-:Y:S01]  /*4630*/  FFMA.FTZ R8, R28, UR4, -R31.reuse ;  /* 0x000000041c087c23 */ /* 0x100fe2000801081f */
[--C-:B------:R-:W-:Y:S01]  /*4640*/  FFMA.FTZ R28, R24, UR4, -R31.reuse ;  /* 0x00000004181c7c23 */ /* 0x100fe2000801081f */
[----:B------:R-:W-:Y:S01]  /*4650*/  FFMA.FTZ R9, R29, UR4, -R31 ;  /* 0x000000041d097c23 */ /* 0x000fe2000801081f */
[----:B------:R-:W-:Y:S01]  /*4660*/  FADD.FTZ R55, R55, R44 ;  /* 0x0000002c37377221 */ /* 0x000fe20000010000 */
[----:B------:R-:W-:Y:S03]  /*4670*/  MUFU.EX2 R29, R8 ;  /* 0x00000008001d7308 */ /* 0x000fe60000000800 */
[----:B------:R-:W-:Y:S01]  /*4680*/  HMMA.16816.F32.BF16 R72, R4, R10, R72 ;  /* 0x0000000a0448723c */ /* 0x000fe20000041848 */
[----:B------:R-:W1:Y:S01]  /*4690*/  MUFU.EX2 R24, R9 ;  /* 0x0000000900187308 */ /* 0x000e620000000800 */
[----:B------:R-:W-:Y:S01]  /*46a0*/  F2FP.BF16.F32.PACK_AB R5, R22, R21 ;  /* 0x000000151605723e */ /* 0x000fe200000010ff */
[----:B------:R-:W-:Y:S01]  /*46b0*/  FADD.FTZ R55, R42, R55 ;  /* 0x000000372a377221 */ /* 0x000fe20000010000 */
[----:B------:R-:W-:Y:S01]  /*46c0*/  F2FP.BF16.F32.PACK_AB R7, R152, R23 ;  /* 0x000000179807723e */ /* 0x000fe200000010ff */
[----:B------:R-:W2:Y:S02]  /*46d0*/  MUFU.EX2 R28, R28 ;  /* 0x0000001c001c7308 */ /* 0x000ea40000000800 */
[----:B------:R-:W-:-:S04]  /*46e0*/  FADD.FTZ R40, R40, R55 ;  /* 0x0000003728287221 */ /* 0x000fc80000010000 */
[----:B------:R-:W-:Y:S01]  /*46f0*/  FADD.FTZ R40, R37, R40 ;  /* 0x0000002825287221 */ /* 0x000fe20000010000 */
[----:B-1----:R-:W-:Y:S01]  /*4700*/  F2FP.BF16.F32.PACK_AB R4, R24, R29 ;  /* 0x0000001d1804723e */ /* 0x002fe200000010ff */
[----:B------:R-:W1:Y:S02]  /*4710*/  LDSM.16.MT88.4 R8, [R25+0x1c00] ;  /* 0x001c00001908783b */ /* 0x000e640000004200 */
[----:B------:R-:W-:Y:S01]  /*4720*/  FADD.FTZ R41, R41, R40 ;  /* 0x0000002829297221 */ /* 0x000fe20000010000 */
[----:B--2---:R-:W-:-:S03]  /*4730*/  F2FP.BF16.F32.PACK_AB R6, R153, R28 ;  /* 0x0000001c9906723e */ /* 0x004fc600000010ff */
[----:B------:R-:W-:-:S04]  /*4740*/  FADD.FTZ R36, R36, R41 ;  /* 0x0000002924247221 */ /* 0x000fc80000010000 */
        /* <DEDUP_REMOVED lines=85> */
.L_x_4353:
[----:B------:R-:W-:Y:S01]  /*4ca0*/  UMOV UR6, URZ ;  /* 0x000000ff00067c82 */ /* 0x000fe20008000000 */
[----:B------:R-:W-:Y:S01]  /*4cb0*/  IMAD.SHL.U32 R4, R100, 0x80, RZ ;  /* 0x0000008064047824 */ /* 0x000fe200078e00ff */
[----:B------:R-:W-:-:S05]  /*4cc0*/  IADD3 R5, P0, PT, RZ, -UR6, RZ ;  /* 0x80000006ff057c10 */ /* 0x000fca000ff1e0ff */
[----:B------:R-:W-:-:S05]  /*4cd0*/  IMAD.X R4, RZ, RZ, ~R4, P0 ;  /* 0x000000ffff047224 */ /* 0x000fca00000e0e04 */
[----:B------:R-:W-:-:S04]  /*4ce0*/  SHF.R.S64 R5, R5, 0x1f, R4 ;  /* 0x0000001f05057819 */ /* 0x000fc80000001004 */
[----:B------:R-:W-:-:S04]  /*4cf0*/  IADD3 R140, P0, PT, R5, R140, RZ ;  /* 0x0000008c058c7210 */ /* 0x000fc80007f1e0ff */
[----:B------:R-:W-:-:S09]  /*4d00*/  LEA.HI.X.SX32 R141, R4, R141, 0x1, P0 ;  /* 0x0000008d048d7211 */ /* 0x000fd200000f0eff */
.L_x_4354:
        /* <DEDUP_REMOVED lines=10> */
[----:B------:R-:W-:Y:S01]  /*4db0*/  IADD3 R12, P0, PT, R10, R5, RZ ;  /* 0x000000050a0c7210 */ /* 0x000fe20007f1e0ff */
[--C-:B------:R-:W-:Y:S01]  /*4dc0*/  IMAD.X R11, R9, 0x1, R100.reuse, P1 ;  /* 0x00000001090b7824 */ /* 0x100fe200008e0664 */
[----:B------:R-:W-:Y:S03]  /*4dd0*/  LDGSTS.E.BYPASS.LTC128B.128 [R87+0x3800], desc[UR14][R8.64] ;  /* 0x0380000008577fae */ /* 0x000fe6000b981a0e */
[----:B------:R-:W-:Y:S01]  /*4de0*/  IMAD.X R13, R11, 0x1, R100, P0 ;  /* 0x000000010b0d7824 */ /* 0x000fe200000e0664 */
[----:B------:R1:W-:Y:S01]  /*4df0*/  LDGSTS.E.BYPASS.LTC128B.128 [R87+0x4000], desc[UR14][R10.64] ;  /* 0x040000000a577fae */ /* 0x0003e2000b981a0e */
[----:B------:R-:W-:-:S03]  /*4e00*/  ISETP.NE.AND P0, PT, R20, RZ, PT ;  /* 0x000000ff1400720c */ /* 0x000fc60003f05270 */
[----:B------:R2:W-:Y:S01]  /*4e10*/  LDGSTS.E.BYPASS.LTC128B.128 [R87+0x4800], desc[UR14][R12.64] ;  /* 0x048000000c577fae */ /* 0x0005e2000b981a0e */
[----:B------:R-:W-:-:S03]  /*4e20*/  SEL R102, R102, 0xffffffe0, !P0 ;  /* 0xffffffe066667807 */ /* 0x000fc60004000000 */
[----:B------:R-:W-:Y:S02]  /*4e30*/  LDSM.16.M88.4 R52, [R134] ;  /* 0x000000008634783b */ /* 0x000fe40000000200 */
[--C-:B------:R-:W-:Y:S02]  /*4e40*/  IMAD.IADD R96, R134, 0x1, R102.reuse ;  /* 0x0000000186607824 */ /* 0x100fe400078e0266 */
[----:B------:R-:W3:Y:S01]  /*4e50*/  LDSM.16.M88.4 R44, [R133+0x1000] ;  /* 0x00100000852c783b */ /* 0x000ee20000000200 */
[----:B------:R-:W-:-:S03]  /*4e60*/  IMAD.IADD R107, R133, 0x1, R102 ;  /* 0x00000001856b7824 */ /* 0x000fc600078e0266 */
[----:B------:R-:W-:Y:S04]  /*4e70*/  LDSM.16.M88.4 R96, [R96] ;  /* 0x000000006060783b */ /* 0x000fe80000000200 */
[----:B------:R-:W-:Y:S04]  /*4e80*/  LDSM.16.M88.4 R4, [R107+0x1000] ;  /* 0x001000006b04783b */ /* 0x000fe80000000200 */
[----:B------:R-:W4:Y:S04]  /*4e90*/  LDSM.16.M88.4 R36, [R133+0x1400] ;  /* 0x001400008524783b */ /* 0x000f280000000200 */
[----:B------:R-:W5:Y:S04]  /*4ea0*/  LDSM.16.M88.4 R28, [R133+0x1800] ;  /* 0x00180000851c783b */ /* 0x000f680000000200 */
[----:B------:R-:W5:Y:S04]  /*4eb0*/  LDSM.16.M88.4 R20, [R133+0x1c00] ;  /* 0x001c00008514783b */ /* 0x000f680000000200 */
[----:B------:R-:W5:Y:S04]  /*4ec0*/  LDSM.16.M88.4 R16, [R107+0x1400] ;  /* 0x001400006b10783b */ /* 0x000f680000000200 */
[----:B-1----:R-:W1:Y:S04]  /*4ed0*/  LDSM.16.M88.4 R8, [R107+0x1800] ;  /* 0x001800006b08783b */ /* 0x002e680000000200 */
[----:B------:R-:W1:Y:S04]  /*4ee0*/  LDSM.16.M88.4 R56, [R107+0x1c00] ;  /* 0x001c00006b38783b */ /* 0x000e680000000200 */
[----:B--2---:R-:W2:Y:S01]  /*4ef0*/  LDSM.16.M88.4 R12, [R133+0x2000] ;  /* 0x00200000850c783b */ /* 0x004ea20000000200 */
        /* <DEDUP_REMOVED lines=10> */
[----:B------:R-:W3:Y:S07]  /*4fa0*/  LDSM.16.M88.4 R4, [R133+0x2400] ;  /* 0x002400008504783b */ /* 0x000eee0000000200 */
[C---:B-----5:R-:W-:Y:S08]  /*4fb0*/  HMMA.16816.F32.BF16 R32, R52.reuse, R28, RZ ;  /* 0x0000001c3420723c */ /* 0x060ff000000418ff */
[C---:B------:R-:W-:Y:S08]  /*4fc0*/  HMMA.16816.F32.BF16 R36, R52.reuse, R38, RZ ;  /* 0x000000263424723c */ /* 0x040ff000000418ff */
[C---:B------:R-:W-:Y:S08]  /*4fd0*/  HMMA.16816.F32.BF16 R28, R52.reuse, R30, RZ ;  /* 0x0000001e341c723c */ /* 0x040ff000000418ff */
[C---:B------:R-:W-:Y:S08]  /*4fe0*/  HMMA.16816.F32.BF16 R24, R52.reuse, R20, RZ ;  /* 0x000000143418723c */ /* 0x040ff000000418ff */
[----:B------:R-:W-:Y:S08]  /*4ff0*/  HMMA.16816.F32.BF16 R20, R52, R22, RZ ;  /* 0x000000163414723c */ /* 0x000ff000000418ff */
[C---:B------:R-:W-:Y:S08]  /*5000*/  HMMA.16816.F32.BF16 R40, R96.reuse, R16, R40 ;  /* 0x000000106028723c */ /* 0x040ff00000041828 */
[C---:B------:R-:W-:Y:S08]  /*5010*/  HMMA.16816.F32.BF16 R36, R96.reuse, R18, R36 ;  /* 0x000000126024723c */ /* 0x040ff00000041824 */
[C---:B-1----:R-:W-:Y:S08]  /*5020*/  HMMA.16816.F32.BF16 R32, R96.reuse, R8, R32 ;  /* 0x000000086020723c */ /* 0x042ff00000041820 */
[C---:B------:R-:W-:Y:S08]  /*5030*/  HMMA.16816.F32.BF16 R28, R96.reuse, R10, R28 ;  /* 0x0000000a601c723c */ /* 0x040ff0000004181c */
[----:B------:R-:W-:Y:S08]  /*5040*/  HMMA.16816.F32.BF16 R24, R96, R56, R24 ;  /* 0x000000386018723c */ /* 0x000ff00000041818 */
[C---:B--2---:R-:W-:Y:S08]  /*5050*/  HMMA.16816.F32.BF16 R16, R52.reuse, R12, RZ ;  /* 0x0000000c3410723c */ /* 0x044ff000000418ff */
[----:B---3--:R-:W-:Y:S08]  /*5060*/  HMMA.16816.F32.BF16 R8, R52, R4, RZ ;  /* 0x000000043408723c */ /* 0x008ff000000418ff */
[----:B------:R-:W-:Y:S08]  /*5070*/  HMMA.16816.F32.BF16 R20, R96, R58, R20 ;  /* 0x0000003a6014723c */ /* 0x000ff00000041814 */
        /* <DEDUP_REMOVED lines=17> */
[-C--:B------:R-:W-:Y:S01]  /*5190*/  ISETP.GE.AND P4, PT, R88, R104.reuse, PT ;  /* 0x000000685800720c */ /* 0x080fe20003f86270 */
[C---:B------:R-:W-:Y:S01]  /*51a0*/  VIADD R88, R121.reuse, 0xffffff01 ;  /* 0xffffff0179587836 */ /* 0x040fe20000000000 */
[----:B------:R-:W-:Y:S01]  /*51b0*/  FSEL R113, R48, -INF , !P5 ;  /* 0xff80000030717808 */ /* 0x000fe20006800000 */
[C---:B------:R-:W-:Y:S01]  /*51c0*/  VIADD R48, R121.reuse, 0xffffff10 ;  /* 0xffffff1079307836 */ /* 0x040fe20000000000 */
[----:B------:R-:W-:Y:S01]  /*51d0*/  FSEL R111, R50, -INF , !P4 ;  /* 0xff800000326f7808 */ /* 0x000fe20006000000 */
[----:B------:R-:W-:Y:S01]  /*51e0*/  HMMA.16816.F32.BF16 R52, R96, R90, R52 ;  /* 0x0000005a6034723c */ /* 0x000fe20000041834 */
[C---:B------:R-:W-:Y:S02]  /*51f0*/  ISETP.GE.AND P2, PT, R88.reuse, R105, PT ;  /* 0x000000695800720c */ /* 0x040fe40003f46270 */
[----:B------:R-:W-:Y:S01]  /*5200*/  ISETP.GE.AND P1, PT, R88, R104, PT ;  /* 0x000000685800720c */ /* 0x000fe20003f26270 */
[----:B------:R-:W-:Y:S01]  /*5210*/  VIADD R88, R121, 0xffffff08 ;  /* 0xffffff0879587836 */ /* 0x000fe20000000000 */
[----:B------:R-:W-:-:S02]  /*5220*/  FSEL R115, R49, -INF , !P2 ;  /* 0xff80000031737808 */ /* 0x000fc40005000000 */
[----:B------:R-:W-:Y:S01]  /*5230*/  FSEL R109, R51, -INF , !P1 ;  /* 0xff800000336d7808 */ /* 0x000fe20004800000 */
[C---:B--2---:R-:W-:Y:S01]  /*5240*/  HMMA.16816.F32.BF16 R64, R96.reuse, R92, R64 ;  /* 0x0000005c6040723c */ /* 0x044fe20000041840 */
[CC--:B------:R-:W-:Y:S02]  /*5250*/  ISETP.GE.AND P3, PT, R88.reuse, R105.reuse, PT ;  /* 0x000000695800720c */ /* 0x0c0fe40003f66270 */
[----:B------:R-:W-:Y:S01]  /*5260*/  ISETP.GE.AND P0, PT, R88, R104, PT ;  /* 0x000000685800720c */ /* 0x000fe20003f06270 */
[C---:B------:R-:W-:Y:S01]  /*5270*/  VIADD R88, R121.reuse, 0xffffff09 ;  /* 0xffffff0979587836 */ /* 0x040fe20000000000 */
[----:B------:R-:W-:Y:S01]  /*5280*/  FSEL R119, R44, -INF , !P3 ;  /* 0xff8000002c777808 */ /* 0x000fe20005800000 */
[----:B------:R-:W-:Y:S01]  /*5290*/  VIADD R44, R121, 0xffffff18 ;  /* 0xffffff18792c7836 */ /* 0x000fe20000000000 */
[-C--:B------:R-:W-:Y:S01]  /*52a0*/  ISETP.GE.AND P2, PT, R48, R105.reuse, PT ;  /* 0x000000693000720c */ /* 0x080fe20003f46270 */
[----:B------:R-:W-:Y:S01]  /*52b0*/  HMMA.16816.F32.BF16 R60, R96, R94, R60 ;  /* 0x0000005e603c723c */ /* 0x000fe2000004183c */
[----:B------:R-:W-:-:S02]  /*52c0*/  ISETP.GE.AND P5, PT, R88, R105, PT ;  /* 0x000000695800720c */ /* 0x000fc40003fa6270 */
[-C--:B------:R-:W-:Y:S02]  /*52d0*/  ISETP.GE.AND P4, PT, R88, R104.reuse, PT ;  /* 0x000000685800720c */ /* 0x080fe40003f86270 */
[----:B------:R-:W-:Y:S01]  /*52e0*/  FSEL R117, R45, -INF , !P5 ;  /* 0xff8000002d757808 */ /* 0x000fe20006800000 */
[----:B------:R-:W-:Y:S01]  /*52f0*/  VIADD R45, R3, 0xfffffffe ;  /* 0xfffffffe032d7836 */ /* 0x000fe20000000000 */
[----:B------:R-:W-:Y:S02]  /*5300*/  FSEL R103, R47, -INF , !P4 ;  /* 0xff8000002f677808 */ /* 0x000fe40006000000 */
[C---:B------:R-:W-:Y:S02]  /*5310*/  ISETP.GE.AND P5, PT, R44.reuse, R105, PT ;  /* 0x000000692c00720c */ /* 0x040fe40003fa6270 */
[-C--:B------:R-:W-:Y:S01]  /*5320*/  ISETP.GE.AND P4, PT, R44, R104.reuse, PT ;  /* 0x000000682c00720c */ /* 0x080fe20003f86270 */
[C---:B------:R-:W-:Y:S01]  /*5330*/  VIADD R44, R121.reuse, 0xffffff19 ;  /* 0xffffff19792c7836 */ /* 0x040fe20000000000 */
[----:B------:R-:W-:Y:S01]  /*5340*/  ISETP.GE.AND P1, PT, R48, R104, PT ;  /* 0x000000683000720c */ /* 0x000fe20003f26270 */
[C---:B------:R-:W-:Y:S01]  /*5350*/  VIADD R48, R121.reuse, 0xffffff11 ;  /* 0xffffff1179307836 */ /* 0x040fe20000000000 */
[----:B------:R-:W-:Y:S01]  /*5360*/  FSEL R95, R40, -INF , !P2 ;  /* 0xff800000285f7808 */ /* 0x000fe20005000000 */
[----:B------:R-:W-:Y:S01]  /*5370*/  VIADD R40, R121, 0xffffff20 ;  /* 0xffffff2079287836 */ /* 0x000fe20000000000 */
[----:B------:R-:W-:-:S02]  /*5380*/  FSEL R158, R42, -INF , !P1 ;  /* 0xff8000002a9e7808 */ /* 0x000fc40004800000 */
[----:B------:R-:W-:Y:S01]  /*5390*/  FSEL R93, R36, -INF , !P5 ;  /* 0xff800000245d7808 */ /* 0x000fe20006800000 */
[----:B------:R-:W-:Y:S01]  /*53a0*/  VIADD R36, R121, 0xffffff28 ;  /* 0xffffff2879247836 */ /* 0x000fe20000000000 */
[----:B------:R-:W-:Y:S02]  /*53b0*/  FSEL R107, R46, -INF , !P0 ;  /* 0xff8000002e6b7808 */ /* 0x000fe40004000000 */
        /* <DEDUP_REMOVED lines=13> */
[C---:B------:R-:W-:Y:S01]  /*5490*/  VIADD R40, R121.reuse, 0xffffff21 ;  /* 0xffffff2179287836 */ /* 0x040fe20000000000 */
[----:B------:R-:W-:Y:S01]  /*54a0*/  FSEL R154, R32, -INF , !P3 ;  /* 0xff800000209a7808 */ /* 0x000fe20005800000 */
[C---:B------:R-:W-:Y:S01]  /*54b0*/  VIADD R32, R121.reuse, 0xffffff30 ;  /* 0xffffff3079207836 */ /* 0x040fe20000000000 */
[----:B------:R-:W-:Y:S02]  /*54c0*/  FSEL R126, R34, -INF , !P0 ;  /* 0xff800000227e7808 */ /* 0x000fe40004000000 */
[----:B------:R-:W-:Y:S01]  /*54d0*/  FSEL R150, R28, -INF , !P2 ;  /* 0xff8000001c967808 */ /* 0x000fe20005000000 */
[----:B------:R-:W-:Y:S01]  /*54e0*/  VIADD R28, R121, 0xffffff38 ;  /* 0xffffff38791c7836 */ /* 0x000fe20000000000 */
[----:B------:R-:W-:Y:S02]  /*54f0*/  FSEL R162, R38, -INF , !P4 ;  /* 0xff80000026a27808 */ /* 0x000fe40006000000 */
        /* <DEDUP_REMOVED lines=73> */
[C---:B------:R-:W-:Y:S01]  /*5990*/  VIADD R8, R121.reuse, 0xffffff61 ;  /* 0xffffff6179087836 */ /* 0x040fe20000000000 */
[----:B------:R-:W-:Y:S02]  /*59a0*/  FSEL R37, R64, -INF , !P5 ;  /* 0xff80000040257808 */ /* 0x000fe40006800000 */
[----:B------:R-:W-:Y:S02]  /*59b0*/  FSEL R38, R66, -INF , !P4 ;  /* 0xff80000042267808 */ /* 0x000fe40006000000 */
[----:B------:R-:W-:Y:S02]  /*59c0*/  FSEL R34, R6, -INF , !P1 ;  /* 0xff80000006227808 */ /* 0x000fe40004800000 */
[CC--:B------:R-:W-:Y:S02]  /*59d0*/  ISETP.GE.AND P5, PT, R4.reuse, R105.reuse, PT ;  /* 0x000000690400720c */ /* 0x0c0fe40003fa6270 */
[----:B------:R-:W-:Y:S01]  /*59e0*/  ISETP.GE.AND P4, PT, R4, R104, PT ;  /* 0x000000680400720c */ /* 0x000fe20003f86270 */
[----:B------:R-:W-:Y:S01]  /*59f0*/  VIADD R4, R121, 0xffffff70 ;  /* 0xffffff7079047836 */ /* 0x000fe20000000000 */
        /* <DEDUP_REMOVED lines=12> */
[----:B------:R-:W-:Y:S01]  /*5ac0*/  FSEL R49, R57, -INF , !P0 ;  /* 0xff80000039317808 */ /* 0x000fe20004000000 */
[----:B------:R-:W-:Y:S01]  /*5ad0*/  VIADD R121, R121, 0xffffff79 ;  /* 0xffffff7979797836 */ /* 0x000fe20000000000 */
[----:B------:R-:W-:Y:S02]  /*5ae0*/  ISETP.GT.AND P0, PT, R45, R136, PT ;  /* 0x000000882d00720c */ /* 0x000fe40003f04270 */
[----:B------:R-:W-:-:S02]  /*5af0*/  FSEL R44, R61, -INF , !P5 ;  /* 0xff8000003d2c7808 */ /* 0x000fc40006800000 */
[----:B------:R-:W-:Y:S02]  /*5b00*/  FSEL R43, R63, -INF , !P4 ;  /* 0xff8000003f2b7808 */ /* 0x000fe40006000000 */
[----:B------:R-:W-:Y:S02]  /*5b10*/  FSEL R46, R56, -INF , !P2 ;  /* 0xff800000382e7808 */ /* 0x000fe40005000000 */
[----:B------:R-:W-:Y:S02]  /*5b20*/  FSEL R47, R58, -INF , !P1 ;  /* 0xff8000003a2f7808 */ /* 0x000fe40004800000 */
[CC--:B------:R-:W-:Y:S02]  /*5b30*/  ISETP.GE.AND P5, PT, R4.reuse, R105.reuse, PT ;  /* 0x000000690400720c */ /* 0x0c0fe40003fa6270 */
        /* <DEDUP_REMOVED lines=11> */
[----:B------:R-:W-:Y:S01]  /*5bf0*/  IADD3 R14, PT, PT, R3, -0x1, RZ ;  /* 0xffffffff030e7810 */ /* 0x000fe20007ffe0ff */
[----:B------:R-:W2:Y:S01]  /*5c00*/  LDCU.64 UR6, c[0x0][0x3a0] ;  /* 0x00007400ff0677ac */ /* 0x000ea20008000a00 */
[----:B------:R-:W-:-:S03]  /*5c10*/  MOV R6, RZ ;  /* 0x000000ff00067202 */ /* 0x000fc60000000f00 */
[----:B------:R-:W-:-:S05]  /*5c20*/  IMAD.SHL.U32 R14, R14, 0x80, RZ ;  /* 0x000000800e0e7824 */ /* 0x000fca00078e00ff */
        /* <DEDUP_REMOVED lines=58> */
.L_x_4356:
[----:B------:R-:W-:Y:S01]  /*5fd0*/  UMOV UR6, URZ ;  /* 0x000000ff00067c82 */ /* 0x000fe20008000000 */
[----:B------:R-:W-:Y:S01]  /*5fe0*/  IMAD.SHL.U32 R4, R84, 0x80, RZ ;  /* 0x0000008054047824 */ /* 0x000fe200078e00ff */
[----:B------:R-:W-:-:S05]  /*5ff0*/  IADD3 R5, P0, PT, RZ, -UR6, RZ ;  /* 0x80000006ff057c10 */ /* 0x000fca000ff1e0ff */
[----:B------:R-:W-:-:S05]  /*6000*/  IMAD.X R4, RZ, RZ, ~R4, P0 ;  /* 0x000000ffff047224 */ /* 0x000fca00000e0e04 */
[----:B------:R-:W-:-:S04]  /*6010*/  SHF.R.S64 R5, R5, 0x1f, R4 ;  /* 0x0000001f05057819 */ /* 0x000fc80000001004 */
[----:B------:R-:W-:-:S04]  /*6020*/  IADD3 R138, P0, PT, R5, R138, RZ ;  /* 0x0000008a058a7210 */ /* 0x000fc80007f1e0ff */
[----:B------:R-:W-:-:S09]  /*6030*/  LEA.HI.X.SX32 R137, R4, R137, 0x1, P0 ;  /* 0x0000008904897211 */ /* 0x000fd200000f0eff */
.L_x_4357:
        /* <DEDUP_REMOVED lines=17> */
.L_x_4355:
[----:B-1----:R-:W-:Y:S01]  /*6150*/  FMNMX3.FTZ R4, R0, R111, R109, !PT ;  /* 0x0000006f00047276 */ /* 0x002fe2000781006d */
        /* <DEDUP_REMOVED lines=38> */
[----:B-1----:R-:W-:Y:S02]  /*63c0*/  FMNMX.FTZ R52, R5, R52, !PT ;  /* 0x0000003405347209 */ /* 0x002fe40007810000 */
[----:B--2---:R-:W-:-:S03]  /*63d0*/  FMNMX.FTZ R53, R4, R53, !PT ;  /* 0x0000003504357209 */ /* 0x004fc60007810000 */
[C---:B------:R-:W-:Y:S01]  /*63e0*/  FMUL.FTZ R57, R52.reuse, UR4 ;  /* 0x0000000434397c20 */ /* 0x040fe20008410000 */
        /* <DEDUP_REMOVED lines=10> */
[----:B------:R-:W-:Y:S01]  /*6490*/  @P6 IADD3 R0, PT, PT, R151, -0x20, RZ ;  /* 0xffffffe097006810 */ /* 0x000fe20007ffe0ff */
[----:B------:R-:W-:Y:S01]  /*64a0*/  FMUL.FTZ R84, R9, UR4 ;  /* 0x0000000409547c20 */ /* 0x000fe20008410000 */
[----:B------:R-:W-:Y:S01]  /*64b0*/  FSEL R57, R57, RZ, P0 ;  /* 0x000000ff39397208 */ /* 0x000fe20000000000 */
[----:B------:R-:W-:Y:S01]  /*64c0*/  FMUL.FTZ R87, R11, UR4 ;  /* 0x000000040b577c20 */ /* 0x000fe20008410000 */
[--C-:B------:R-:W-:Y:S01]  /*64d0*/  FFMA.FTZ R90, R113, UR4, -R59.reuse ;  /* 0x00000004715a7c23 */ /* 0x100fe2000801083b */
[----:B------:R-:W2:Y:S01]  /*64e0*/  LDSM.16.MT88.4 R8, [R0] ;  /* 0x000000000008783b */ /* 0x000ea20000004200 */
        /* <DEDUP_REMOVED lines=11> */
[----:B------:R-:W3:Y:S01]  /*65a0*/  MUFU.EX2 R65, R65 ;  /* 0x0000004100417308 */ /* 0x000ee20000000800 */
[----:B------:R-:W-:Y:S01]  /*65b0*/  FFMA.FTZ R62, R164, UR4, -R57 ;  /* 0x00000004a43e7c23 */ /* 0x000fe20008010839 */
[----:B------:R-:W-:Y:S01]  /*65c0*/  FFMA.FTZ R85, R156, UR4, -R59 ;  /* 0x000000049c557c23 */ /* 0x000fe2000801083b */
[----:B------:R-:W-:Y:S01]  /*65d0*/  FFMA.FTZ R89, R126, UR4, -R57 ;  /* 0x000000047e597c23 */ /* 0x000fe20008010839 */
[----:B------:R-:W-:Y:S01]  /*65e0*/  MUFU.EX2 R61, R61 ;  /* 0x0000003d003d7308 */ /* 0x000fe20000000800 */
[----:B------:R-:W-:Y:S01]  /*65f0*/  FFMA.FTZ R97, R124, UR4, -R59 ;  /* 0x000000047c617c23 */ /* 0x000fe2000801083b */
[--C-:B------:R-:W-:Y:S01]  /*6600*/  FFMA.FTZ R98, R110, UR4, -R57.reuse ;  /* 0x000000046e627c23 */ /* 0x100fe20008010839 */
[--C-:B------:R-:W-:Y:S01]  /*6610*/  FFMA.FTZ R95, R112, UR4, -R57.reuse ;  /* 0x00000004705f7c23 */ /* 0x100fe20008010839 */
[----:B------:R-:W4:Y:S01]  /*6620*/  MUFU.EX2 R56, R56 ;  /* 0x0000003800387308 */ /* 0x000f220000000800 */
        /* <DEDUP_REMOVED lines=8> */
[----:B------:R-:W-:Y:S01]  /*66b0*/  FFMA.FTZ R28, R28, UR4, -R57 ;  /* 0x000000041c1c7c23 */ /* 0x000fe20008010839 */
[----:B------:R-:W-:Y:S01]  /*66c0*/  FFMA.FTZ R33, R33, UR4, -R59 ;  /* 0x0000000421217c23 */ /* 0x000fe2000801083b */
[--C-:B------:R-:W-:Y:S01]  /*66d0*/  FFMA.FTZ R35, R35, UR4, -R57.reuse ;  /* 0x0000000423237c23 */ /* 0x100fe20008010839 */
[----:B------:R-:W5:Y:S01]  /*66e0*/  MUFU.EX2 R87, R87 ;  /* 0x0000005700577308 */ /* 0x000f620000000800 */
[--C-:B------:R-:W-:Y:S01]  /*66f0*/  FFMA.FTZ R38, R38, UR4, -R57.reuse ;  /* 0x0000000426267c23 */ /* 0x100fe20008010839 */
[----:B----4-:R-:W-:Y:S01]  /*6700*/  F2FP.BF16.F32.PACK_AB R14, R56, R61 ;  /* 0x0000003d380e723e */ /* 0x010fe200000010ff */
[--C-:B------:R-:W-:Y:S01]  /*6710*/  FFMA.FTZ R39, R39, UR4, -R57.reuse ;  /* 0x0000000427277c23 */ /* 0x100fe20008010839 */
[----:B------:R-:W4:Y:S01]  /*6720*/  MUFU.EX2 R84, R84 ;  /* 0x0000005400547308 */ /* 0x000f220000000800 */
[--C-:B------:R-:W-:Y:S01]  /*6730*/  FFMA.FTZ R42, R42, UR4, -R57.reuse ;  /* 0x000000042a2a7c23 */ /* 0x100fe20008010839 */
[----:B------:R-:W-:Y:S01]  /*6740*/  FFMA.FTZ R43, R43, UR4, -R57 ;  /* 0x000000042b2b7c23 */ /* 0x000fe20008010839 */
[----:B------:R-:W-:Y:S01]  /*6750*/  FFMA.FTZ R50, R50, UR4, -R59 ;  /* 0x0000000432327c23 */ /* 0x000fe2000801083b */
[----:B------:R-:W-:Y:S01]  /*6760*/  MUFU.EX2 R63, R63 ;  /* 0x0000003f003f7308 */ /* 0x000fe20000000800 */
[----:B------:R-:W-:-:S02]  /*6770*/  ISETP.GT.AND P0, PT, R45, R136, PT ;  /* 0x000000882d00720c */ /* 0x000fc40003f04270 */
[----:B---3--:R-:W-:Y:S01]  /*6780*/  F2FP.BF16.F32.PACK_AB R13, R58, R67 ;  /* 0x000000433a0d723e */ /* 0x008fe200000010ff */
        /* <DEDUP_REMOVED lines=18> */
[----:B------:R-:W-:Y:S01]  /*68b0*/  FFMA.FTZ R79, R101, UR4, -R59 ;  /* 0x00000004654f7c23 */ /* 0x000fe2000801083b */
[----:B------:R-:W-:Y:S01]  /*68c0*/  FFMA.FTZ R77, R158, UR4, -R57 ;  /* 0x000000049e4d7c23 */ /* 0x000fe20008010839 */
[C---:B-1----:R-:W-:Y:S01]  /*68d0*/  HMMA.16816.F32.BF16 R68, R12.reuse, R4, R68 ;  /* 0x000000040c44723c */ /* 0x042fe20000041844 */
[----:B------:R-:W-:Y:S01]  /*68e0*/  MUFU.EX2 R60, R60 ;  /* 0x0000003c003c7308 */ /* 0x000fe20000000800 */
[----:B------:R-:W-:Y:S01]  /*68f0*/  FFMA.FTZ R76, R154, UR4, -R59 ;  /* 0x000000049a4c7c23 */ /* 0x000fe2000801083b */
[----:B------:R-:W-:Y:S01]  /*6900*/  FFMA.FTZ R78, R128, UR4, -R57 ;  /* 0x00000004804e7c23 */ /* 0x000fe20008010839 */
[----:B------:R-:W-:Y:S01]  /*6910*/  FFMA.FTZ R104, R153, R87, R90 ;  /* 0x0000005799687223 */ /* 0x000fe2000001005a */
[----:B------:R-:W1:Y:S01]  /*6920*/  MUFU.EX2 R79, R79 ;  /* 0x0000004f004f7308 */ /* 0x000e620000000800 */
[--C-:B------:R-:W-:Y:S01]  /*6930*/  FFMA.FTZ R101, R88, UR4, -R59.reuse ;  /* 0x0000000458657c23 */ /* 0x100fe2000801083b */
[--C-:B------:R-:W-:Y:S01]  /*6940*/  FFMA.FTZ R90, R94, UR4, -R59.reuse ;  /* 0x000000045e5a7c23 */ /* 0x100fe2000801083b */
[C---:B--2---:R-:W-:Y:S01]  /*6950*/  HMMA.16816.F32.BF16 R16, R12.reuse, R8, R16 ;  /* 0x000000080c10723c */ /* 0x044fe20000041810 */
[----:B------:R-:W-:Y:S01]  /*6960*/  MUFU.EX2 R64, R64 ;  /* 0x0000004000407308 */ /* 0x000fe20000000800 */
[----:B------:R-:W-:Y:S01]  /*6970*/  FFMA.FTZ R87, R106, UR4, -R59 ;  /* 0x000000046a577c23 */ /* 0x000fe2000801083b */
[----:B------:R-:W-:Y:S01]  /*6980*/  FFMA.FTZ R88, R108, UR4, -R57 ;  /* 0x000000046c587c23 */ /* 0x000fe20008010839 */
[----:B------:R-:W-:Y:S01]  /*6990*/  FFMA.FTZ R105, R152, R84, R67 ;  /* 0x0000005498697223 */ /* 0x000fe20000010043 */
[----:B------:R-:W-:Y:S01]  /*69a0*/  MUFU.EX2 R77, R77 ;  /* 0x0000004d004d7308 */ /* 0x000fe20000000800 */
[--C-:B------:R-:W-:Y:S01]  /*69b0*/  FFMA.FTZ R84, R32, UR4, -R59.reuse ;  /* 0x0000000420547c23 */ /* 0x100fe2000801083b */
[----:B------:R-:W-:Y:S01]  /*69c0*/  FADD.FTZ R104, R65, R104 ;  /* 0x0000006841687221 */ /* 0x000fe20000010000 */
[C---:B------:R-:W-:Y:S01]  /*69d0*/  HMMA.16816.F32.BF16 R4, R12.reuse, R6, R72 ;  /* 0x000000060c04723c */ /* 0x040fe20000041848 */
[----:B------:R-:W-:Y:S01]  /*69e0*/  FFMA.FTZ R75, R93, UR4, -R59 ;  /* 0x000000045d4b7c23 */ /* 0x000fe2000801083b */
[----:B------:R-:W-:Y:S01]  /*69f0*/  FFMA.FTZ R73, R162, UR4, -R57 ;  /* 0x00000004a2497c23 */ /* 0x000fe20008010839 */
[----:B------:R-:W2:Y:S01]  /*6a00*/  MUFU.EX2 R66, R66 ;  /* 0x0000004200427308 */ /* 0x000ea20000000800 */
[----:B-1----:R-:W-:Y:S01]  /*6a10*/  F2FP.BF16.F32.PACK_AB R24, R79, R60 ;  /* 0x0000003c4f18723e */ /* 0x002fe200000010ff */
[----:B------:R-:W-:Y:S01]  /*6a20*/  FFMA.FTZ R74, R150, UR4, -R59 ;  /* 0x00000004964a7c23 */ /* 0x000fe2000801083b */
[----:B------:R-:W-:Y:S01]  /*6a30*/  FFMA.FTZ R72, R148, UR4, -R57 ;  /* 0x0000000494487c23 */ /* 0x000fe20008010839 */
[----:B------:R-:W1:Y:S01]  /*6a40*/  MUFU.EX2 R75, R75 ;  /* 0x0000004b004b7308 */ /* 0x000e620000000800 */
[----:B------:R-:W-:Y:S01]  /*6a50*/  HMMA.16816.F32.BF16 R8, R12, R10, R80 ;  /* 0x0000000a0c08723c */ /* 0x000fe20000041850 */
[----:B------:R-:W3:Y:S01]  /*6a60*/  LDSM.16.MT88.4 R12, [R0+0x400] ;  /* 0x00040000000c783b */ /* 0x000ee20000004200 */
[----:B------:R-:W-:Y:S01]  /*6a70*/  FFMA.FTZ R81, R144, UR4, -R59 ;  /* 0x0000000490517c23 */ /* 0x000fe2000801083b */
[----:B------:R-:W-:Y:S01]  /*6a80*/  MUFU.EX2 R73, R73 ;  /* 0x0000004900497308 */ /* 0x000fe20000000800 */
[----:B------:R-:W-:Y:S01]  /*6a90*/  FFMA.FTZ R83, R130, UR4, -R57 ;  /* 0x0000000482537c23 */ /* 0x000fe20008010839 */
[--C-:B------:R-:W-:Y:S01]  /*6aa0*/  FFMA.FTZ R80, R122, UR4, -R59.reuse ;  /* 0x000000047a507c23 */ /* 0x100fe2000801083b */
[--C-:B------:R-:W-:Y:S01]  /*6ab0*/  FFMA.FTZ R93, R120, UR4, -R59.reuse ;  /* 0x00000004785d7c23 */ /* 0x100fe2000801083b */
[----:B------:R-:W4:Y:S01]  /*6ac0*/  MUFU.EX2 R62, R62 ;  /* 0x0000003e003e7308 */ /* 0x000f220000000800 */
[--C-:B------:R-:W-:Y:S01]  /*6ad0*/  FFMA.FTZ R82, R116, UR4, -R59.reuse ;  /* 0x0000000474527c23 */ /* 0x100fe2000801083b */
[----:B--2---:R-:W-:Y:S01]  /*6ae0*/  F2FP.BF16.F32.PACK_AB R25, R66, R77 ;  /* 0x0000004d4219723e */ /* 0x004fe200000010ff */
        /* <DEDUP_REMOVED lines=8> */
[----:B------:R-:W-:Y:S01]  /*6b70*/  FADD.FTZ R58, R58, R105 ;  /* 0x000000693a3a7221 */ /* 0x000fe20000010000 */
[----:B------:R-:W-:Y:S01]  /*6b80*/  MUFU.EX2 R74, R74 ;  /* 0x0000004a004a7308 */ /* 0x000fe20000000800 */
[----:B------:R-:W-:Y:S01]  /*6b90*/  FADD.FTZ R61, R61, R104 ;  /* 0x000000683d3d7221 */ /* 0x000fe20000010000 */
[----:B----4-:R-:W-:Y:S01]  /*6ba0*/  F2FP.BF16.F32.PACK_AB R27, R62, R73 ;  /* 0x000000493e1b723e */ /* 0x010fe200000010ff */
[----:B------:R-:W-:Y:S01]  /*6bb0*/  FADD.FTZ R63, R63, R58 ;  /* 0x0000003a3f3f7221 */ /* 0x000fe20000010000 */
[----:B------:R-:W-:Y:S01]  /*6bc0*/  MUFU.EX2 R81, R81 ;  /* 0x0000005100517308 */ /* 0x000fe20000000800 */
[----:B------:R-:W-:Y:S01]  /*6bd0*/  FADD.FTZ R61, R56, R61 ;  /* 0x0000003d383d7221 */ /* 0x000fe20000010000 */
[----:B------:R-:W-:Y:S01]  /*6be0*/  FFMA.FTZ R58, R37, UR4, -R59 ;  /* 0x00000004253a7c23 */ /* 0x000fe2000801083b */
[----:B------:R-:W-:Y:S01]  /*6bf0*/  FADD.FTZ R56, R2, R63 ;  /* 0x0000003f02387221 */ /* 0x000fe20000010000 */
[----:B------:R-:W-:Y:S01]  /*6c00*/  MUFU.EX2 R89, R89 ;  /* 0x0000005900597308 */ /* 0x000fe20000000800 */
[C---:B------:R-:W-:Y:S01]  /*6c10*/  HMMA.16816.F32.BF16 R68, R24.reuse, R20, R68 ;  /* 0x000000141844723c */ /* 0x040fe20000041844 */
[--C-:B------:R-:W-:Y:S01]  /*6c20*/  FFMA.FTZ R37, R40, UR4, -R59.reuse ;  /* 0x0000000428257c23 */ /* 0x100fe2000801083b */
[----:B------:R-:W-:Y:S01]  /*6c30*/  FADD.FTZ R77, R77, R56 ;  /* 0x000000384d4d7221 */ /* 0x000fe20000010000 */
[----:B------:R-:W2:Y:S01]  /*6c40*/  MUFU.EX2 R78, R78 ;  /* 0x0000004e004e7308 */ /* 0x000ea20000000800 */
[----:B------:R-:W-:Y:S01]  /*6c50*/  FFMA.FTZ R153, R51, UR4, -R59 ;  /* 0x0000000433997c23 */ /* 0x000fe2000801083b */
[----:B------:R-:W-:Y:S01]  /*6c60*/  @P0 IADD3 R149, PT, PT, R3, -0x3, RZ ;  /* 0xfffffffd03950810 */ /* 0x000fe20007ffe0ff */
[----:B------:R-:W-:Y:S01]  /*6c70*/  FADD.FTZ R66, R66, R77 ;  /* 0x0000004d42427221 */ /* 0x000fe20000010000 */
[----:B------:R-:W-:Y:S01]  /*6c80*/  MUFU.EX2 R83, R83 ;  /* 0x0000005300537308 */ /* 0x000fe20000000800 */
[C---:B------:R-:W-:Y:S01]  /*6c90*/  HMMA.16816.F32.BF16 R4, R24.reuse, R22, R4 ;  /* 0x000000161804723c */ /* 0x040fe20000041804 */
[----:B------:R-:W4:Y:S01]  /*6ca0*/  LDSM.16.MT88.4 R20, [R132+0x3800] ;  /* 0x003800008414783b */ /* 0x000f220000004200 */
[----:B------:R-:W-:Y:S01]  /*6cb0*/  FADD.FTZ R73, R73, R66 ;  /* 0x0000004249497221 */ /* 0x000fe20000010000 */
[----:B------:R-:W5:Y:S03]  /*6cc0*/  MUFU.EX2 R72, R72 ;  /* 0x0000004800487308 */ /* 0x000f660000000800 */
[----:B------:R-:W-:Y:S01]  /*6cd0*/  FADD.FTZ R62, R62, R73 ;  /* 0x000000493e3e7221 */ /* 0x000fe20000010000 */
[----:B------:R-:W-:Y:S01]  /*6ce0*/  MUFU.EX2 R80, R80 ;  /* 0x0000005000507308 */ /* 0x000fe20000000800 */
[C---:B---3--:R-:W-:Y:S03]  /*6cf0*/  HMMA.16816.F32.BF16 R16, R24.reuse, R12, R16 ;  /* 0x0000000c1810723c */ /* 0x048fe60000041810 */
[----:B------:R-:W3:Y:S04]  /*6d00*/  MUFU.EX2 R97, R97 ;  /* 0x0000006100617308 */ /* 0x000ee80000000800 */
[----:B------:R-:W-:Y:S01]  /*6d10*/  MUFU.EX2 R93, R93 ;  /* 0x0000005d005d7308 */ /* 0x000fe20000000800 */
[----:B------:R-:W-:Y:S01]  /*6d20*/  HMMA.16816.F32.BF16 R8, R24, R14, R8 ;  /* 0x0000000e1808723c */ /* 0x000fe20000041808 */
[----:B------:R-:W3:Y:S01]  /*6d30*/  LDSM.16.MT88.4 R12, [R0+0x800] ;  /* 0x00080000000c783b */ /* 0x000ee20000004200 */
[----:B-1----:R-:W-:Y:S01]  /*6d40*/  F2FP.BF16.F32.PACK_AB R24, R85, R76 ;  /* 0x0000004c5518723e */ /* 0x002fe200000010ff */
[----:B------:R-:W-:Y:S01]  /*6d50*/  MUFU.EX2 R82, R82 ;  /* 0x0000005200527308 */ /* 0x000fe20000000800 */
[----:B--2---:R-:W-:Y:S01]  /*6d60*/  F2FP.BF16.F32.PACK_AB R25, R78, R89 ;  /* 0x000000594e19723e */ /* 0x004fe200000010ff */
        /* <DEDUP_REMOVED lines=16> */
[----:B------:R-:W-:Y:S04]  /*6e70*/  MUFU.EX2 R87, R87 ;  /* 0x0000005700577308 */ /* 0x000fe80000000800 */
[----:B------:R5:W4:Y:S01]  /*6e80*/  MUFU.EX2 R92, R28 ;  /* 0x0000001c005c7308 */ /* 0x000b220000000800 */
[C---:B---3--:R-:W-:Y:S03]  /*6e90*/  HMMA.16816.F32.BF16 R16, R24.reuse, R12, R16 ;  /* 0x0000000c1810723c */ /* 0x048fe60000041810 */
[----:B------:R-:W3:Y:S04]  /*6ea0*/  MUFU.EX2 R103, R103 ;  /* 0x0000006700677308 */ /* 0x000ee80000000800 */
[----:B------:R-:W-:Y:S01]  /*6eb0*/  MUFU.EX2 R99, R99 ;  /* 0x0000006300637308 */ /* 0x000fe20000000800 */
[----:B------:R-:W-:Y:S01]  /*6ec0*/  HMMA.16816.F32.BF16 R8, R24, R14, R8 ;  /* 0x0000000e1808723c */ /* 0x000fe20000041808 */
[----:B------:R-:W3:Y:S01]  /*6ed0*/  LDSM.16.MT88.4 R12, [R0+0xc00] ;  /* 0x000c0000000c783b */ /* 0x000ee20000004200 */
[----:B------:R-:W-:Y:S01]  /*6ee0*/  F2FP.BF16.F32.PACK_AB R24, R97, R80 ;  /* 0x000000506118723e */ /* 0x000fe200000010ff */
[----:B------:R-:W3:Y:S01]  /*6ef0*/  MUFU.EX2 R88, R88 ;  /* 0x0000005800587308 */ /* 0x000ee20000000800 */
[----:B-1----:R-:W-:Y:S01]  /*6f00*/  F2FP.BF16.F32.PACK_AB R25, R95, R98 ;  /* 0x000000625f19723e */ /* 0x002fe200000010ff */
[----:B-----5:R-:W-:Y:S01]  /*6f10*/  LDSM.16.MT88.4 R28, [R0+0x1400] ;  /* 0x00140000001c783b */ /* 0x020fe20000004200 */
[----:B------:R-:W-:Y:S01]  /*6f20*/  F2FP.BF16.F32.PACK_AB R26, R82, R93 ;  /* 0x0000005d521a723e */ /* 0x000fe200000010ff */
[----:B------:R-:W-:Y:S01]  /*6f30*/  MUFU.EX2 R65, R65 ;  /* 0x0000004100417308 */ /* 0x000fe20000000800 */
[----:B--2---:R-:W-:Y:S01]  /*6f40*/  F2FP.BF16.F32.PACK_AB R27, R91, R96 ;  /* 0x000000605b1b723e */ /* 0x004fe200000010ff */
[----:B------:R-:W-:-:S02]  /*6f50*/  FADD.FTZ R98, R98, R83 ;  /* 0x0000005362627221 */ /* 0x000fc40000010000 */
[----:B------:R-:W1:Y:S02]  /*6f60*/  MUFU.EX2 R84, R84 ;  /* 0x0000005400547308 */ /* 0x000e640000000800 */
[----:B------:R-:W-:Y:S02]  /*6f70*/  FADD.FTZ R95, R95, R98 ;  /* 0x000000625f5f7221 */ /* 0x000fe40000010000 */
[----:B------:R-:W-:Y:S02]  /*6f80*/  MUFU.EX2 R33, R33 ;  /* 0x0000002100217308 */ /* 0x000fe40000000800 */
[----:B------:R-:W-:Y:S02]  /*6f90*/  FADD.FTZ R96, R96, R95 ;  /* 0x0000005f60607221 */ /* 0x000fe40000010000 */
[----:B------:R-:W-:Y:S02]  /*6fa0*/  MUFU.EX2 R32, R32 ;  /* 0x0000002000207308 */ /* 0x000fe40000000800 */
[----:B------:R-:W-:-:S02]  /*6fb0*/  FADD.FTZ R91, R91, R96 ;  /* 0x000000605b5b7221 */ /* 0x000fc40000010000 */
[----:B------:R-:W-:Y:S01]  /*6fc0*/  MUFU.EX2 R67, R67 ;  /* 0x0000004300437308 */ /* 0x000fe20000000800 */
[C---:B----4-:R-:W-:Y:S03]  /*6fd0*/  HMMA.16816.F32.BF16 R68, R24.reuse, R20, R68 ;  /* 0x000000141844723c */ /* 0x050fe60000041844 */
[----:B------:R2:W4:Y:S04]  /*6fe0*/  MUFU.EX2 R34, R94 ;  /* 0x0000005e00227308 */ /* 0x0005280000000800 */
[----:B------:R-:W-:Y:S01]  /*6ff0*/  MUFU.EX2 R36, R36 ;  /* 0x0000002400247308 */ /* 0x000fe20000000800 */
[C---:B------:R-:W-:Y:S01]  /*7000*/  HMMA.16816.F32.BF16 R4, R24.reuse, R22, R4 ;  /* 0x000000161804723c */ /* 0x040fe20000041804 */
[----:B------:R-:W5:Y:S02]  /*7010*/  LDSM.16.MT88.4 R20, [R0+0x1000] ;  /* 0x001000000014783b */ /* 0x000f640000004200 */
[----:B------:R-:W4:Y:S04]  /*7020*/  MUFU.EX2 R35, R35 ;  /* 0x0000002300237308 */ /* 0x000f280000000800 */
[----:B------:R-:W-:Y:S01]  /*7030*/  MUFU.EX2 R40, R58 ;  /* 0x0000003a00287308 */ /* 0x000fe20000000800 */
[C---:B---3--:R-:W-:Y:S01]  /*7040*/  HMMA.16816.F32.BF16 R16, R24.reuse, R12, R16 ;  /* 0x0000000c1810723c */ /* 0x048fe20000041810 */
[--C-:B--2---:R-:W-:Y:S01]  /*7050*/  FFMA.FTZ R94, R41, UR4, -R59.reuse ;  /* 0x00000004295e7c23 */ /* 0x104fe2000801083b */
[----:B------:R-:W-:Y:S01]  /*7060*/  FFMA.FTZ R41, R44, UR4, -R59 ;  /* 0x000000042c297c23 */ /* 0x000fe2000801083b */
[----:B------:R-:W-:Y:S01]  /*7070*/  FADD.FTZ R44, R92, R91 ;  /* 0x0000005b5c2c7221 */ /* 0x000fe20000010000 */
[----:B------:R-:W2:Y:S03]  /*7080*/  MUFU.EX2 R37, R37 ;  /* 0x0000002500257308 */ /* 0x000ea60000000800 */
[----:B------:R-:W-:Y:S01]  /*7090*/  FADD.FTZ R44, R103, R44 ;  /* 0x0000002c672c7221 */ /* 0x000fe20000010000 */
[----:B------:R-:W-:Y:S01]  /*70a0*/  HMMA.16816.F32.BF16 R8, R24, R14, R8 ;  /* 0x0000000e1808723c */ /* 0x000fe20000041808 */
[----:B------:R-:W3:Y:S01]  /*70b0*/  LDSM.16.MT88.4 R12, [R132+0x4000] ;  /* 0x00400000840c783b */ /* 0x000ee20000004200 */
[----:B------:R-:W-:Y:S01]  /*70c0*/  F2FP.BF16.F32.PACK_AB R24, R101, R100 ;  /* 0x000000646518723e */ /* 0x000fe200000010ff */
[----:B------:R-:W-:Y:S01]  /*70d0*/  MUFU.EX2 R2, R94 ;  /* 0x0000005e00027308 */ /* 0x000fe20000000800 */
[----:B------:R-:W-:-:S02]  /*70e0*/  F2FP.BF16.F32.PACK_AB R25, R103, R92 ;  /* 0x0000005c6719723e */ /* 0x000fc400000010ff */
[----:B------:R-:W-:Y:S01]  /*70f0*/  F2FP.BF16.F32.PACK_AB R26, R87, R90 ;  /* 0x0000005a571a723e */ /* 0x000fe200000010ff */
[----:B------:R-:W-:Y:S01]  /*7100*/  MUFU.EX2 R41, R41 ;  /* 0x0000002900297308 */ /* 0x000fe20000000800 */
[C---:B------:R-:W-:Y:S01]  /*7110*/  F2FP.BF16.F32.PACK_AB R27, R88.reuse, R99 ;  /* 0x00000063581b723e */ /* 0x040fe200000010ff */
[----:B------:R-:W-:Y:S02]  /*7120*/  FADD.FTZ R99, R99, R44 ;  /* 0x0000002c63637221 */ /* 0x000fe40000010000 */
[----:B------:R-:W-:Y:S02]  /*7130*/  MUFU.EX2 R38, R38 ;  /* 0x0000002600267308 */ /* 0x000fe40000000800 */
[----:B------:R-:W-:Y:S02]  /*7140*/  FADD.FTZ R88, R88, R99 ;  /* 0x0000006358587221 */ /* 0x000fe40000010000 */
[----:B------:R-:W2:Y:S04]  /*7150*/  MUFU.EX2 R39, R39 ;  /* 0x0000002700277308 */ /* 0x000ea80000000800 */
[----:B------:R-:W-:Y:S04]  /*7160*/  MUFU.EX2 R42, R42 ;  /* 0x0000002a002a7308 */ /* 0x000fe80000000800 */
[----:B------:R-:W-:Y:S01]  /*7170*/  MUFU.EX2 R153, R153 ;  /* 0x0000009900997308 */ /* 0x000fe20000000800 */
[----:B-----5:R-:W-:Y:S01]  /*7180*/  HMMA.16816.F32.BF16 R16, R24, R20, R16 ;  /* 0x000000141810723c */ /* 0x020fe20000041810 */
[----:B-1----:R-:W-:-:S02]  /*7190*/  F2FP.BF16.F32.PACK_AB R20, R84, R65 ;  /* 0x000000415414723e */ /* 0x002fc400000010ff */
[----:B----4-:R-:W-:Y:S01]  /*71a0*/  F2FP.BF16.F32.PACK_AB R21, R34, R67 ;  /* 0x000000432215723e */ /* 0x010fe200000010ff */
[----:B------:R-:W-:-:S04]  /*71b0*/  FADD.FTZ R67, R67, R88 ;  /* 0x0000005843437221 */ /* 0x000fc80000010000 */
[----:B------:R-:W-:Y:S01]  /*71c0*/  HMMA.16816.F32.BF16 R8, R24, R22, R8 ;  /* 0x000000161808723c */ /* 0x000fe20000041808 */
[----:B------:R-:W-:Y:S01]  /*71d0*/  F2FP.BF16.F32.PACK_AB R22, R32, R33 ;  /* 0x000000212016723e */ /* 0x000fe200000010ff */
[----:B------:R-:W-:Y:S01]  /*71e0*/  FADD.FTZ R67, R34, R67 ;  /* 0x0000004322437221 */ /* 0x000fe20000010000 */
[----:B------:R-:W-:-:S03]  /*71f0*/  F2FP.BF16.F32.PACK_AB R23, R35, R36 ;  /* 0x000000242317723e */ /* 0x000fc600000010ff */
[----:B------:R-:W-:Y:S02]  /*7200*/  FADD.FTZ R36, R36, R67 ;  /* 0x0000004324247221 */ /* 0x000fe40000010000 */
[----:B---3--:R-:W-:Y:S02]  /*7210*/  HMMA.16816.F32.BF16 R68, R24, R12, R68 ;  /* 0x0000000c1844723c */ /* 0x008fe40000041844 */
[----:B------:R-:W-:-:S06]  /*7220*/  FADD.FTZ R35, R35, R36 ;  /* 0x0000002423237221 */ /* 0x000fcc0000010000 */
[----:B------:R-:W-:Y:S01]  /*7230*/  HMMA.16816.F32.BF16 R4, R24, R14, R4 ;  /* 0x0000000e1804723c */ /* 0x000fe20000041804 */
[----:B------:R-:W1:Y:S04]  /*7240*/  LDSM.16.MT88.4 R12, [R132+0x4400] ;  /* 0x00440000840c783b */ /* 0x000e680000004200 */
[----:B------:R-:W3:Y:S03]  /*7250*/  LDSM.16.MT88.4 R24, [R132+0x4800] ;  /* 0x004800008418783b */ /* 0x000ee60000004200 */
[----:B------:R-:W-:Y:S01]  /*7260*/  HMMA.16816.F32.BF16 R16, R20, R28, R16 ;  /* 0x0000001c1410723c */ /* 0x000fe20000041810 */
[----:B------:R-:W4:Y:S01]  /*7270*/  MUFU.EX2 R29, R43 ;  /* 0x0000002b001d7308 */ /* 0x000f220000000800 */
[----:B------:R-:W-:-:S06]  /*7280*/  FFMA.FTZ R28, R47, UR4, -R57 ;  /* 0x000000042f1c7c23 */ /* 0x000fcc0008010839 */
[C---:B------:R-:W-:Y:S01]  /*7290*/  HMMA.16816.F32.BF16 R8, R20.reuse, R30, R8 ;  /* 0x0000001e1408723c */ /* 0x040fe20000041808 */
[--C-:B------:R-:W-:Y:S01]  /*72a0*/  FFMA.FTZ R30, R54, UR4, -R57.reuse ;  /* 0x00000004361e7c23 */ /* 0x100fe20008010839 */
[----:B------:R-:W-:Y:S01]  /*72b0*/  FFMA.FTZ R31, R55, UR4, -R57 ;  /* 0x00000004371f7c23 */ /* 0x000fe20008010839 */
[----:B------:R-:W-:Y:S04]  /*72c0*/  MUFU.EX2 R28, R28 ;  /* 0x0000001c001c7308 */ /* 0x000fe80000000800 */
[----:B------:R-:W-:Y:S04]  /*72d0*/  MUFU.EX2 R30, R30 ;  /* 0x0000001e001e7308 */ /* 0x000fe80000000800 */
[----:B------:R-:W-:Y:S01]  /*72e0*/  MUFU.EX2 R31, R31 ;  /* 0x0000001f001f7308 */ /* 0x000fe20000000800 */
[----:B-1----:R-:W-:Y:S01]  /*72f0*/  HMMA.16816.F32.BF16 R68, R20, R12, R68 ;  /* 0x0000000c1444723c */ /* 0x002fe20000041844 */
[----:B------:R-:W-:-:S04]  /*7300*/  FADD.FTZ R12, R60, R61 ;  /* 0x0000003d3c0c7221 */ /* 0x000fc80000010000 */
[----:B------:R-:W-:-:S03]  /*7310*/  FADD.FTZ R12, R79, R12 ;  /* 0x0000000c4f0c7221 */ /* 0x000fc60000010000 */
[----:B------:R-:W-:Y:S01]  /*7320*/  HMMA.16816.F32.BF16 R4, R20, R14, R4 ;  /* 0x0000000e1404723c */ /* 0x000fe20000041804 */
[----:B------:R-:W-:Y:S01]  /*7330*/  FADD.FTZ R75, R75, R12 ;  /* 0x0000000c4b4b7221 */ /* 0x000fe20000010000 */
[----:B--2---:R-:W-:Y:S01]  /*7340*/  F2FP.BF16.F32.PACK_AB R20, R37, R40 ;  /* 0x000000282514723e */ /* 0x004fe200000010ff */
[----:B------:R-:W1:Y:S01]  /*7350*/  LDSM.16.MT88.4 R12, [R0+0x1800] ;  /* 0x00180000000c783b */ /* 0x000e620000004200 */
[----:B------:R-:W-:Y:S01]  /*7360*/  F2FP.BF16.F32.PACK_AB R21, R39, R38 ;  /* 0x000000262715723e */ /* 0x000fe200000010ff */
[----:B------:R-:W-:Y:S01]  /*7370*/  FADD.FTZ R75, R64, R75 ;  /* 0x0000004b404b7221 */ /* 0x000fe20000010000 */
[----:B------:R-:W-:Y:S01]  /*7380*/  F2FP.BF16.F32.PACK_AB R22, R41, R2 ;  /* 0x000000022916723e */ /* 0x000fe200000010ff */
[----:B------:R-:W-:Y:S01]  /*7390*/  FADD.FTZ R38, R38, R35 ;  /* 0x0000002326267221 */ /* 0x000fe20000010000 */
[----:B----4-:R-:W-:Y:S01]  /*73a0*/  F2FP.BF16.F32.PACK_AB R23, R29, R42 ;  /* 0x0000002a1d17723e */ /* 0x010fe200000010ff */
[----:B------:R-:W-:Y:S02]  /*73b0*/  FADD.FTZ R76, R76, R75 ;  /* 0x0000004b4c4c7221 */ /* 0x000fe40000010000 */
[----:B------:R-:W-:-:S02]  /*73c0*/  FADD.FTZ R39, R39, R38 ;  /* 0x0000002627277221 */ /* 0x000fc40000010000 */
[----:B------:R-:W-:Y:S02]  /*73d0*/  FADD.FTZ R85, R85, R76 ;  /* 0x0000004c55557221 */ /* 0x000fe40000010000 */
[C---:B---3--:R-:W-:Y:S01]  /*73e0*/  HMMA.16816.F32.BF16 R68, R20.reuse, R24, R68 ;  /* 0x000000181444723c */ /* 0x048fe20000041844 */
[----:B------:R-:W-:Y:S01]  /*73f0*/  FFMA.FTZ R25, R46, UR4, -R59 ;  /* 0x000000042e197c23 */ /* 0x000fe2000801083b */
[----:B------:R-:W-:Y:S01]  /*7400*/  FADD.FTZ R74, R74, R85 ;  /* 0x000000554a4a7221 */ /* 0x000fe20000010000 */
[----:B------:R-:W-:Y:S01]  /*7410*/  FFMA.FTZ R24, R49, UR4, -R59 ;  /* 0x0000000431187c23 */ /* 0x000fe2000801083b */
[----:B------:R-:W-:Y:S02]  /*7420*/  FADD.FTZ R42, R42, R39 ;  /* 0x000000272a2a7221 */ /* 0x000fe40000010000 */
[----:B------:R-:W-:Y:S01]  /*7430*/  FADD.FTZ R81, R81, R74 ;  /* 0x0000004a51517221 */ /* 0x000fe20000010000 */
[----:B------:R-:W-:Y:S01]  /*7440*/  MUFU.EX2 R25, R25 ;  /* 0x0000001900197308 */ /* 0x000fe20000000800 */
[----:B------:R-:W2:Y:S01]  /*7450*/  LDSM.16.MT88.4 R72, [R132+0x4c00] ;  /* 0x004c00008448783b */ /* 0x000ea20000004200 */
[----:B------:R-:W-:Y:S01]  /*7460*/  HMMA.16816.F32.BF16 R4, R20, R26, R4 ;  /* 0x0000001a1404723c */ /* 0x000fe20000041804 */
[----:B------:R-:W-:Y:S01]  /*7470*/  FADD.FTZ R80, R80, R81 ;  /* 0x0000005150507221 */ /* 0x000fe20000010000 */
[----:B------:R-:W-:Y:S01]  /*7480*/  FFMA.FTZ R27, R48, UR4, -R57 ;  /* 0x00000004301b7c23 */ /* 0x000fe20008010839 */
[----:B------:R-:W3:Y:S01]  /*7490*/  MUFU.EX2 R24, R24 ;  /* 0x0000001800187308 */ /* 0x000ee20000000800 */
[----:B------:R-:W-:Y:S01]  /*74a0*/  FADD.FTZ R29, R29, R42 ;  /* 0x0000002a1d1d7221 */ /* 0x000fe20000010000 */
[----:B------:R-:W-:-:S02]  /*74b0*/  FADD.FTZ R80, R97, R80 ;  /* 0x0000005061507221 */ /* 0x000fc40000010000 */
[----:B------:R-:W-:Y:S02]  /*74c0*/  MUFU.EX2 R26, R50 ;  /* 0x00000032001a7308 */ /* 0x000fe40000000800 */
[----:B------:R-:W-:Y:S02]  /*74d0*/  FADD.FTZ R93, R93, R80 ;  /* 0x000000505d5d7221 */ /* 0x000fe40000010000 */
[----:B------:R-:W4:Y:S02]  /*74e0*/  MUFU.EX2 R27, R27 ;  /* 0x0000001b001b7308 */ /* 0x000f240000000800 */
[----:B------:R-:W-:Y:S02]  /*74f0*/  FADD.FTZ R93, R82, R93 ;  /* 0x0000005d525d7221 */ /* 0x000fe40000010000 */
[----:B------:R5:W5:Y:S02]  /*7500*/  LDSM.16.MT88.4 R80, [R0+0x1c00] ;  /* 0x001c00000050783b */ /* 0x000b640000004200 */
[----:B------:R-:W-:Y:S01]  /*7510*/  FADD.FTZ R100, R100, R93 ;  /* 0x0000005d64647221 */ /* 0x000fe20000010000 */
[----:B-1----:R-:W-:Y:S01]  /*7520*/  HMMA.16816.F32.BF16 R16, R20, R12, R16 ;  /* 0x0000000c1410723c */ /* 0x002fe20000041810 */
[----:B---3--:R-:W-:-:S02]  /*7530*/  F2FP.BF16.F32.PACK_AB R12, R24, R25 ;  /* 0x00000019180c723e */ /* 0x008fc400000010ff */
[----:B------:R-:W-:-:S04]  /*7540*/  FADD.FTZ R101, R101, R100 ;  /* 0x0000006465657221 */ /* 0x000fc80000010000 */
[----:B------:R-:W-:Y:S01]  /*7550*/  FADD.FTZ R90, R90, R101 ;  /* 0x000000655a5a7221 */ /* 0x000fe20000010000 */
[----:B----4-:R-:W-:Y:S01]  /*7560*/  F2FP.BF16.F32.PACK_AB R13, R27, R28 ;  /* 0x0000001c1b0d723e */ /* 0x010fe200000010ff */
[----:B------:R-:W-:Y:S01]  /*7570*/  HMMA.16816.F32.BF16 R8, R20, R14, R8 ;  /* 0x0000000e1408723c */ /* 0x000fe20000041808 */
[----:B------:R-:W-:Y:S01]  /*7580*/  FADD.FTZ R28, R28, R29 ;  /* 0x0000001d1c1c7221 */ /* 0x000fe20000010000 */
[----:B------:R-:W-:Y:S01]  /*7590*/  FADD.FTZ R90, R87, R90 ;  /* 0x0000005a575a7221 */ /* 0x000fe20000010000 */
[----:B------:R-:W-:Y:S02]  /*75a0*/  F2FP.BF16.F32.PACK_AB R14, R153, R26 ;  /* 0x0000001a990e723e */ /* 0x000fe400000010ff */
[----:B------:R-:W-:Y:S01]  /*75b0*/  F2FP.BF16.F32.PACK_AB R15, R31, R30 ;  /* 0x0000001e1f0f723e */ /* 0x000fe200000010ff */
[----:B------:R-:W-:Y:S01]  /*75c0*/  FADD.FTZ R65, R65, R90 ;  /* 0x0000005a41417221 */ /* 0x000fe20000010000 */
[----:B------:R-:W-:-:S03]  /*75d0*/  FADD.FTZ R27, R27, R28 ;  /* 0x0000001c1b1b7221 */ /* 0x000fc60000010000 */
[----:B------:R-:W-:Y:S01]  /*75e0*/  FADD.FTZ R84, R84, R65 ;  /* 0x0000004154547221 */ /* 0x000fe20000010000 */
[----:B------:R-:W-:Y:S01]  /*75f0*/  FADD.FTZ R30, R30, R27 ;  /* 0x0000001b1e1e7221 */ /* 0x000fe20000010000 */
[C---:B--2---:R-:W-:Y:S01]  /*7600*/  HMMA.16816.F32.BF16 R68, R12.reuse, R72, R68 ;  /* 0x000000480c44723c */ /* 0x044fe20000041844 */
[-C--:B-----5:R-:W-:Y:S01]  /*7610*/  MOV R0, R52.reuse ;  /* 0x0000003400007202 */ /* 0x0a0fe20000000f00 */
[----:B------:R-:W-:Y:S01]  /*7620*/  FADD.FTZ R33, R33, R84 ;  /* 0x0000005421217221 */ /* 0x000fe20000010000 */
[----:B------:R-:W-:Y:S01]  /*7630*/  @P0 MOV R0, R52 ;  /* 0x0000003400000202 */ /* 0x000fe20000000f00 */
[----:B------:R-:W-:Y:S02]  /*7640*/  FADD.FTZ R152, R31, R30 ;  /* 0x0000001e1f987221 */ /* 0x000fe40000010000 */
[----:B------:R-:W-:Y:S02]  /*7650*/  FADD.FTZ R33, R32, R33 ;  /* 0x0000002120217221 */ /* 0x000fe40000010000 */
[----:B------:R-:W-:Y:S02]  /*7660*/  HMMA.16816.F32.BF16 R72, R12, R74, R4 ;  /* 0x0000004a0c48723c */ /* 0x000fe40000041804 */
[----:B------:R-:W-:-:S04]  /*7670*/  FADD.FTZ R40, R40, R33 ;  /* 0x0000002128287221 */ /* 0x000fc80000010000 */
[----:B------:R-:W-:Y:S02]  /*7680*/  FADD.FTZ R37, R37, R40 ;  /* 0x0000002825257221 */ /* 0x000fe40000010000 */
[----:B------:R-:W-:Y:S02]  /*7690*/  HMMA.16816.F32.BF16 R76, R12, R80, R16 ;  /* 0x000000500c4c723c */ /* 0x000fe40000041810 */
[----:B------:R-:W-:-:S04]  /*76a0*/  FADD.FTZ R2, R2, R37 ;  /* 0x0000002502027221 */ /* 0x000fc80000010000 */
[----:B------:R-:W-:Y:S02]  /*76b0*/  FADD.FTZ R2, R41, R2 ;  /* 0x0000000229027221 */ /* 0x000fe40000010000 */
[----:B------:R-:W-:Y:S02]  /*76c0*/  HMMA.16816.F32.BF16 R80, R12, R82, R8 ;  /* 0x000000520c50723c */ /* 0x000fe40000041808 */
[----:B------:R-:W-:Y:S01]  /*76d0*/  FADD.FTZ R25, R25, R2 ;  /* 0x0000000219197221 */ /* 0x000fe20000010000 */
[-C--:B------:R-:W-:Y:S02]  /*76e0*/  MOV R2, R53.reuse ;  /* 0x0000003500027202 */ /* 0x080fe40000000f00 */
[----:B------:R-:W-:Y:S01]  /*76f0*/  @P0 MOV R2, R53 ;  /* 0x0000003500020202 */ /* 0x000fe20000000f00 */
[----:B------:R-:W-:-:S04]  /*7700*/  FADD.FTZ R25, R24, R25 ;  /* 0x0000001918197221 */ /* 0x000fc80000010000 */
[----:B------:R-:W-:-:S04]  /*7710*/  FADD.FTZ R26, R26, R25 ;  /* 0x000000191a1a7221 */ /* 0x000fc80000010000 */
[----:B------:R-:W-:Y:S01]  /*7720*/  FADD.FTZ R153, R153, R26 ;  /* 0x0000001a99997221 */ /* 0x000fe20000010000 */
[----:B------:R-:W-:Y:S06]  /*7730*/  @P0 BRA `(.L_x_4358) ;  /* 0x0000000000040947 */ /* 0x000fec0003800000 */
.L_x_4352:
[----:B------:R-:W-:-:S07]  /*7740*/  IADD3 R149, PT, PT, R45, -0x1, RZ ;  /* 0xffffffff2d957810 */ /* 0x000fce0007ffe0ff */
.L_x_4358:
        /* <DEDUP_REMOVED lines=14> */
[----:B------:R-:W3:Y:S01]  /*7830*/  LDCU.64 UR6, c[0x0][0x3a0] ;  /* 0x00007400ff0677ac */ /* 0x000ee20008000a00 */
[----:B------:R-:W4:Y:S01]  /*7840*/  LDCU.64 UR8, c[0x0][0x3a8] ;  /* 0x00007500ff0877ac */ /* 0x000f220008000a00 */
[----:B-1----:R-:W-:-:S12]  /*7850*/  ULEA UR5, UR5, UR10, 0x18 ;  /* 0x0000000a05057291 */ /* 0x002fd8000f8ec0ff */
.L_x_4363:
        /* <DEDUP_REMOVED lines=11> */
[----:B------:R-:W-:Y:S03]  /*7910*/  @!P1 IMAD.X R4, RZ, RZ, ~R4, P0 ;  /* 0x000000ffff049224 */ /* 0x000fe600000e0e04 */
[----:B------:R-:W-:Y:S02]  /*7920*/  LOP3.LUT R139, R143, 0xd8, RZ, 0xc0, !PT ;  /* 0x000000d88f8b7812 */ /* 0x000fe400078ec0ff */
[----:B------:R-:W-:Y:S04]  /*7930*/  @!P1 SHF.R.S64 R5, R5, 0x1f, R4 ;  /* 0x0000001f05059819 */ /* 0x000fe80000001004 */
[----:B------:R-:W-:Y:S04]  /*7940*/  @!P1 IADD3 R140, P0, PT, R140, R5, RZ ;  /* 0x000000058c8c9210 */ /* 0x000fe80007f1e0ff */
[----:B------:R-:W-:Y:S01]  /*7950*/  @!P1 LEA.HI.X.SX32 R141, R4, R141, 0x1, P0 ;  /* 0x0000008d048d9211 */ /* 0x000fe200000f0eff */
[----:B--2---:R-:W-:Y:S08]  /*7960*/  @!P1 BRA `(.L_x_4360) ;  /* 0x0000000000f49947 */ /* 0x004ff00003800000 */
        /* <DEDUP_REMOVED lines=61> */
.L_x_4360:
[----:B------:R-:W-:Y:S01]  /*7d40*/  LOP3.LUT R84, R143, 0x1f20, RZ, 0xc0, !PT ;  /* 0x00001f208f547812 */ /* 0x000fe200078ec0ff */
[C---:B------:R-:W-:Y:S01]  /*7d50*/  IMAD.SHL.U32 R155, R154.reuse, 0x40, RZ ;  /* 0x000000409a9b7824 */ /* 0x040fe200078e00ff */
[----:B------:R-:W-:Y:S01]  /*7d60*/  LOP3.LUT R139, R139, R142, RZ, 0x3c, !PT ;  /* 0x0000008e8b8b7212 */ /* 0x000fe200078e3cff */
[----:B------:R-:W-:Y:S01]  /*7d70*/  IMAD.MOV.U32 R2, RZ, RZ, 0x20 ;  /* 0x00000020ff027424 */ /* 0x000fe200078e00ff */
[----:B------:R-:W-:Y:S01]  /*7d80*/  SHF.L.U64.HI R154, R154, 0x6, R87 ;  /* 0x000000069a9a7819 */ /* 0x000fe20000010257 */
[----:B------:R-:W-:Y:S01]  /*7d90*/  VIADD R149, R149, 0xffffffff ;  /* 0xffffffff95957836 */ /* 0x000fe20000000000 */
        /* <DEDUP_REMOVED lines=11> */
[----:B------:R-:W-:Y:S02]  /*7e50*/  ISETP.GT.AND P2, PT, R149, R136, PT ;  /* 0x000000889500720c */ /* 0x000fe40003f44270 */
        /* <DEDUP_REMOVED lines=9> */
[----:B------:R-:W2:Y:S05]  /*7ef0*/  LDSM.16.M88.4 R92, [R133+0x1000] ;  /* 0x00100000855c783b */ /* 0x000eaa0000000200 */
[----:B------:R-:W5:Y:S05]  /*7f00*/  LDSM.16.M88.4 R96, [R133+0x1400] ;  /* 0x001400008560783b */ /* 0x000f6a0000000200 */
[----:B------:R-:W3:Y:S05]  /*7f10*/  LDSM.16.M88.4 R100, [R133+0x1800] ;  /* 0x001800008564783b */ /* 0x000eea0000000200 */
        /* <DEDUP_REMOVED lines=127> */
.L_x_4362:
        /* <DEDUP_REMOVED lines=17> */
.L_x_4361:
        /* <DEDUP_REMOVED lines=83> */
[----:B------:R-:W-:Y:S01]  /*8d50*/  FFMA.FTZ R118, R15, UR4, -R88 ;  /* 0x000000040f767c23 */ /* 0x000fe20008010858 */
[----:B----4-:R-:W-:Y:S01]  /*8d60*/  F2FP.BF16.F32.PACK_AB R92, R112, R105 ;  /* 0x00000069705c723e */ /* 0x010fe200000010ff */
[--C-:B------:R-:W-:Y:S07]  /*8d70*/  FFMA.FTZ R120, R16, UR4, -R90.reuse ;  /* 0x0000000410787c23 */ /* 0x100fee000801085a */
[----:B------:R-:W3:Y:S01]  /*8d80*/  MUFU.EX2 R108, R108 ;  /* 0x0000006c006c7308 */ /* 0x000ee20000000800 */
[----:B------:R-:W-:Y:S01]  /*8d90*/  FFMA.FTZ R113, R17, UR4, -R90 ;  /* 0x0000000411717c23 */ /* 0x000fe2000801085a */
[--C-:B------:R-:W-:Y:S01]  /*8da0*/  FFMA.FTZ R122, R18, UR4, -R88.reuse ;  /* 0x00000004127a7c23 */ /* 0x100fe20008010858 */
[----:B------:R-:W-:Y:S07]  /*8db0*/  FFMA.FTZ R117, R19, UR4, -R88 ;  /* 0x0000000413757c23 */ /* 0x000fee0008010858 */
[----:B------:R-:W-:Y:S01]  /*8dc0*/  MUFU.EX2 R110, R110 ;  /* 0x0000006e006e7308 */ /* 0x000fe20000000800 */
[C---:B------:R-:W-:Y:S01]  /*8dd0*/  FMUL.FTZ R76, R84.reuse, R76 ;  /* 0x0000004c544c7220 */ /* 0x040fe20000410000 */
[----:B--2---:R-:W-:Y:S01]  /*8de0*/  F2FP.BF16.F32.PACK_AB R93, R111, R114 ;  /* 0x000000726f5d723e */ /* 0x004fe200000010ff */
[C---:B------:R-:W-:Y:S07]  /*8df0*/  FMUL.FTZ R77, R84.reuse, R77 ;  /* 0x0000004d544d7220 */ /* 0x040fee0000410000 */
[----:B------:R-:W2:Y:S01]  /*8e00*/  MUFU.EX2 R91, R91 ;  /* 0x0000005b005b7308 */ /* 0x000ea20000000800 */
[C---:B------:R-:W-:Y:S01]  /*8e10*/  FMUL.FTZ R78, R3.reuse, R78 ;  /* 0x0000004e034e7220 */ /* 0x040fe20000410000 */
[C---:B------:R-:W-:Y:S01]  /*8e20*/  FMUL.FTZ R79, R3.reuse, R79 ;  /* 0x0000004f034f7220 */ /* 0x040fe20000410000 */
[C---:B------:R-:W-:Y:S07]  /*8e30*/  FMUL.FTZ R80, R84.reuse, R80 ;  /* 0x0000005054507220 */ /* 0x040fee0000410000 */
[----:B------:R-:W-:Y:S01]  /*8e40*/  MUFU.EX2 R116, R116 ;  /* 0x0000007400747308 */ /* 0x000fe20000000800 */
[----:B------:R-:W-:Y:S01]  /*8e50*/  FMUL.FTZ R81, R84, R81 ;  /* 0x0000005154517220 */ /* 0x000fe20000410000 */
[----:B---3--:R-:W-:Y:S01]  /*8e60*/  F2FP.BF16.F32.PACK_AB R94, R108, R109 ;  /* 0x0000006d6c5e723e */ /* 0x008fe200000010ff */
[C---:B------:R-:W-:Y:S07]  /*8e70*/  FMUL.FTZ R82, R3.reuse, R82 ;  /* 0x0000005203527220 */ /* 0x040fee0000410000 */
[----:B------:R-:W3:Y:S01]  /*8e80*/  MUFU.EX2 R115, R115 ;  /* 0x0000007300737308 */ /* 0x000ee20000000800 */
[----:B------:R-:W-:Y:S01]  /*8e90*/  FMUL.FTZ R83, R3, R83 ;  /* 0x0000005303537220 */ /* 0x000fe20000410000 */
[----:B------:R-:W-:Y:S01]  /*8ea0*/  FFMA.FTZ R161, R84, R153, R105 ;  /* 0x0000009954a17223 */ /* 0x000fe20000010069 */
[----:B------:R-:W-:Y:S07]  /*8eb0*/  FFMA.FTZ R127, R25, UR4, -R90 ;  /* 0x00000004197f7c23 */ /* 0x000fee000801085a */
[----:B------:R-:W-:Y:S01]  /*8ec0*/  MUFU.EX2 R119, R119 ;  /* 0x0000007700777308 */ /* 0x000fe20000000800 */
[----:B------:R-:W-:Y:S01]  /*8ed0*/  LDSM.16.MT88.4 R104, [R87+0xc00] ;  /* 0x000c00005768783b */ /* 0x000fe20000004200 */
[----:B--2---:R-:W-:Y:S01]  /*8ee0*/  F2FP.BF16.F32.PACK_AB R95, R91, R110 ;  /* 0x0000006e5b5f723e */ /* 0x004fe200000010ff */
[--C-:B------:R-:W-:Y:S07]  /*8ef0*/  FFMA.FTZ R128, R26, UR4, -R88.reuse ;  /* 0x000000041a807c23 */ /* 0x100fee0008010858 */
[----:B------:R-:W2:Y:S01]  /*8f00*/  MUFU.EX2 R118, R118 ;  /* 0x0000007600767308 */ /* 0x000ea20000000800 */
[----:B------:R-:W-:Y:S01]  /*8f10*/  FFMA.FTZ R121, R27, UR4, -R88 ;  /* 0x000000041b797c23 */ /* 0x000fe20008010858 */
[--C-:B------:R-:W-:Y:S01]  /*8f20*/  FFMA.FTZ R129, R33, UR4, -R90.reuse ;  /* 0x0000000421817c23 */ /* 0x100fe2000801085a */
        /* <DEDUP_REMOVED lines=9> */
[----:B------:R-:W-:Y:S01]  /*8fc0*/  MUFU.EX2 R120, R120 ;  /* 0x0000007800787308 */ /* 0x000fe20000000800 */
[----:B------:R-:W-:Y:S01]  /*8fd0*/  FFMA.FTZ R125, R21, UR4, -R90 ;  /* 0x00000004157d7c23 */ /* 0x000fe2000801085a */
[--C-:B------:R-:W-:Y:S01]  /*8fe0*/  FFMA.FTZ R126, R22, UR4, -R88.reuse ;  /* 0x00000004167e7c23 */ /* 0x100fe20008010858 */
[----:B------:R-:W-:Y:S07]  /*8ff0*/  FFMA.FTZ R123, R23, UR4, -R88 ;  /* 0x00000004177b7c23 */ /* 0x000fee0008010858 */
[----:B------:R-:W5:Y:S01]  /*9000*/  MUFU.EX2 R113, R113 ;  /* 0x0000007100717308 */ /* 0x000f620000000800 */
[C---:B-1----:R-:W-:Y:S09]  /*9010*/  HMMA.16816.F32.BF16 R76, R92.reuse, R100, R76 ;  /* 0x000000645c4c723c */ /* 0x042ff2000004184c */
[----:B------:R-:W-:Y:S01]  /*9020*/  MUFU.EX2 R122, R122 ;  /* 0x0000007a007a7308 */ /* 0x000fe20000000800 */
[--C-:B------:R-:W-:Y:S01]  /*9030*/  FFMA.FTZ R124, R24, UR4, -R90.reuse ;  /* 0x00000004187c7c23 */ /* 0x100fe2000801085a */
[--C-:B------:R-:W-:Y:S01]  /*9040*/  FFMA.FTZ R131, R28, UR4, -R90.reuse ;  /* 0x000000041c837c23 */ /* 0x100fe2000801085a */
[----:B------:R-:W-:Y:S07]  /*9050*/  FFMA.FTZ R156, R29, UR4, -R90 ;  /* 0x000000041d9c7c23 */ /* 0x000fee000801085a */
[----:B------:R-:W1:Y:S01]  /*9060*/  MUFU.EX2 R117, R117 ;  /* 0x0000007500757308 */ /* 0x000e620000000800 */
        /* <DEDUP_REMOVED lines=8> */
[----:B------:R-:W-:Y:S01]  /*90f0*/  FFMA.FTZ R139, R31, UR4, -R88 ;  /* 0x000000041f8b7c23 */ /* 0x000fe20008010858 */
[----:B------:R-:W-:Y:S01]  /*9100*/  FFMA.FTZ R154, R32, UR4, -R90 ;  /* 0x00000004209a7c23 */ /* 0x000fe2000801085a */
[--C-:B------:R-:W-:Y:S07]  /*9110*/  FFMA.FTZ R163, R34, UR4, -R88.reuse ;  /* 0x0000000422a37c23 */ /* 0x100fee0008010858 */
[----:B------:R-:W-:Y:S01]  /*9120*/  MUFU.EX2 R126, R126 ;  /* 0x0000007e007e7308 */ /* 0x000fe20000000800 */
[----:B-1----:R-:W-:Y:S01]  /*9130*/  F2FP.BF16.F32.PACK_AB R95, R117, R122 ;  /* 0x0000007a755f723e */ /* 0x002fe200000010ff */
[----:B------:R-:W-:Y:S01]  /*9140*/  FFMA.FTZ R160, R35, UR4, -R88 ;  /* 0x0000000423a07c23 */ /* 0x000fe20008010858 */
[----:B------:R-:W-:Y:S07]  /*9150*/  FFMA.FTZ R162, R37, UR4, -R90 ;  /* 0x0000000425a27c23 */ /* 0x000fee000801085a */
[----:B------:R-:W-:Y:S01]  /*9160*/  MUFU.EX2 R129, R129 ;  /* 0x0000008100817308 */ /* 0x000fe20000000800 */
[----:B------:R-:W-:Y:S01]  /*9170*/  FFMA.FTZ R114, R3, R152, R114 ;  /* 0x0000009803727223 */ /* 0x000fe20000010072 */
[----:B------:R-:W-:Y:S01]  /*9180*/  FADD.FTZ R152, R112, R161 ;  /* 0x000000a170987221 */ /* 0x000fe20000010000 */
[----:B------:R-:W-:Y:S07]  /*9190*/  FFMA.FTZ R159, R38, UR4, -R88 ;  /* 0x00000004269f7c23 */ /* 0x000fee0008010858 */
[----:B------:R-:W-:Y:S01]  /*91a0*/  MUFU.EX2 R155, R155 ;  /* 0x0000009b009b7308 */ /* 0x000fe20000000800 */
[----:B------:R-:W-:Y:S01]  /*91b0*/  FADD.FTZ R161, R111, R114 ;  /* 0x000000726fa17221 */ /* 0x000fe20000010000 */
[----:B------:R-:W-:Y:S01]  /*91c0*/  FFMA.FTZ R111, R40, UR4, -R90 ;  /* 0x00000004286f7c23 */ /* 0x000fe2000801085a */
[----:B------:R-:W-:Y:S07]  /*91d0*/  MOV R3, R2 ;  /* 0x0000000200037202 */ /* 0x000fee0000000f00 */
[----:B------:R-:W1:Y:S01]  /*91e0*/  MUFU.EX2 R123, R123 ;  /* 0x0000007b007b7308 */ /* 0x000e620000000800 */
[C---:B----4-:R-:W-:Y:S09]  /*91f0*/  HMMA.16816.F32.BF16 R68, R92.reuse, R96, R68 ;  /* 0x000000605c44723c */ /* 0x050ff20000041844 */
[----:B------:R-:W3:Y:S01]  /*9200*/  MUFU.EX2 R124, R124 ;  /* 0x0000007c007c7308 */ /* 0x000ee20000000800 */
[----:B------:R-:W-:Y:S01]  /*9210*/  FADD.FTZ R110, R110, R161 ;  /* 0x000000a16e6e7221 */ /* 0x000fe20000010000 */
[----:B------:R-:W-:Y:S08]  /*9220*/  FFMA.FTZ R161, R46, UR4, -R88 ;  /* 0x000000042ea17c23 */ /* 0x000ff00008010858 */
[----:B------:R-:W-:Y:S01]  /*9230*/  MUFU.EX2 R131, R131 ;  /* 0x0000008300837308 */ /* 0x000fe20000000800 */
[C---:B------:R-:W-:Y:S01]  /*9240*/  HMMA.16816.F32.BF16 R72, R92.reuse, R98, R72 ;  /* 0x000000625c48723c */ /* 0x040fe20000041848 */
[----:B------:R-:W4:Y:S08]  /*9250*/  LDSM.16.MT88.4 R96, [R132+0x3800] ;  /* 0x003800008460783b */ /* 0x000f300000004200 */
[----:B------:R-:W5:Y:S01]  /*9260*/  MUFU.EX2 R156, R156 ;  /* 0x0000009c009c7308 */ /* 0x000f620000000800 */
[----:B------:R-:W-:Y:S09]  /*9270*/  FADD.FTZ R164, R91, R110 ;  /* 0x0000006e5ba47221 */ /* 0x000ff20000010000 */
[----:B------:R-:W-:Y:S01]  /*9280*/  MUFU.EX2 R158, R158 ;  /* 0x0000009e009e7308 */ /* 0x000fe20000000800 */
[C---:B------:R-:W-:Y:S09]  /*9290*/  HMMA.16816.F32.BF16 R76, R92.reuse, R100, R76 ;  /* 0x000000645c4c723c */ /* 0x040ff2000004184c */
[----:B------:R-:W5:Y:S01]  /*92a0*/  MUFU.EX2 R139, R139 ;  /* 0x0000008b008b7308 */ /* 0x000f620000000800 */
[----:B------:R-:W-:Y:S09]  /*92b0*/  FADD.FTZ R119, R119, R164 ;  /* 0x000000a477777221 */ /* 0x000ff20000010000 */
[----:B------:R-:W5:Y:S01]  /*92c0*/  MUFU.EX2 R154, R154 ;  /* 0x0000009a009a7308 */ /* 0x000f620000000800 */
[----:B------:R-:W-:Y:S01]  /*92d0*/  HMMA.16816.F32.BF16 R80, R92, R102, R80 ;  /* 0x000000665c50723c */ /* 0x000fe20000041850 */
[----:B------:R-:W5:Y:S02]  /*92e0*/  LDSM.16.MT88.4 R100, [R87+0x800] ;  /* 0x000800005764783b */ /* 0x000f640000004200 */
[----:B--2---:R-:W-:Y:S06]  /*92f0*/  F2FP.BF16.F32.PACK_AB R92, R125, R130 ;  /* 0x000000827d5c723e */ /* 0x004fec00000010ff */
[----:B------:R2:W-:Y:S01]  /*9300*/  MUFU.EX2 R153, R163 ;  /* 0x000000a300997308 */ /* 0x0005e20000000800 */
[----:B-1----:R-:W-:Y:S01]  /*9310*/  F2FP.BF16.F32.PACK_AB R93, R123, R126 ;  /* 0x0000007e7b5d723e */ /* 0x002fe200000010ff */
[----:B------:R-:W-:Y:S01]  /*9320*/  FADD.FTZ R119, R118, R119 ;  /* 0x0000007776777221 */ /* 0x000fe20000010000 */
[----:B---3--:R-:W-:Y:S07]  /*9330*/  F2FP.BF16.F32.PACK_AB R94, R127, R124 ;  /* 0x0000007c7f5e723e */ /* 0x008fee00000010ff */
[----:B------:R1:W3:Y:S01]  /*9340*/  MUFU.EX2 R84, R160 ;  /* 0x000000a000547308 */ /* 0x0002e20000000800 */
[----:B------:R-:W-:Y:S01]  /*9350*/  F2FP.BF16.F32.PACK_AB R95, R121, R128 ;  /* 0x00000080795f723e */ /* 0x000fe200000010ff */
[----:B------:R-:W-:Y:S01]  /*9360*/  FADD.FTZ R122, R122, R119 ;  /* 0x000000777a7a7221 */ /* 0x000fe20000010000 */
[----:B------:R-:W-:Y:S07]  /*9370*/  FFMA.FTZ R119, R48, UR4, -R90 ;  /* 0x0000000430777c23 */ /* 0x000fee000801085a */
[----:B------:R3:W5:Y:S01]  /*9380*/  MUFU.EX2 R112, R162 ;  /* 0x000000a200707308 */ /* 0x0007620000000800 */
[----:B------:R-:W-:Y:S09]  /*9390*/  FADD.FTZ R117, R117, R122 ;  /* 0x0000007a75757221 */ /* 0x000ff20000010000 */
[----:B------:R-:W-:Y:S01]  /*93a0*/  MUFU.EX2 R114, R159 ;  /* 0x0000009f00727308 */ /* 0x000fe20000000800 */
[----:B--2---:R-:W-:Y:S01]  /*93b0*/  FADD.FTZ R163, R109, R152 ;  /* 0x000000986da37221 */ /* 0x004fe20000010000 */
[----:B------:R-:W-:Y:S08]  /*93c0*/  FADD.FTZ R126, R126, R117 ;  /* 0x000000757e7e7221 */ /* 0x000ff00000010000 */
[----:B------:R2:W5:Y:S01]  /*93d0*/  MUFU.EX2 R109, R157 ;  /* 0x0000009d006d7308 */ /* 0x0005620000000800 */
[--C-:B------:R-:W-:Y:S01]  /*93e0*/  FFMA.FTZ R152, R43, UR4, -R88.reuse ;  /* 0x000000042b987c23 */ /* 0x100fe20008010858 */
[----:B-1----:R-:W-:Y:S01]  /*93f0*/  FFMA.FTZ R160, R42, UR4, -R88 ;  /* 0x000000042aa07c23 */ /* 0x002fe20008010858 */
[----:B------:R-:W-:Y:S07]  /*9400*/  FADD.FTZ R163, R108, R163 ;  /* 0x000000a36ca37221 */ /* 0x000fee0000010000 */
[----:B------:R-:W-:Y:S01]  /*9410*/  MUFU.EX2 R111, R111 ;  /* 0x0000006f006f7308 */ /* 0x000fe20000000800 */
[C---:B----4-:R-:W-:Y:S09]  /*9420*/  HMMA.16816.F32.BF16 R68, R92.reuse, R96, R68 ;  /* 0x000000605c44723c */ /* 0x050ff20000041844 */
[----:B------:R1:W-:Y:S01]  /*9430*/  MUFU.EX2 R110, R160 ;  /* 0x000000a0006e7308 */ /* 0x0003e20000000800 */
[----:B---3--:R-:W-:Y:S01]  /*9440*/  FFMA.FTZ R162, R41, UR4, -R90 ;  /* 0x0000000429a27c23 */ /* 0x008fe2000801085a */
[----:B------:R-:W-:Y:S08]  /*9450*/  FADD.FTZ R116, R116, R163 ;  /* 0x000000a374747221 */ /* 0x000ff00000010000 */
[----:B------:R3:W-:Y:S01]  /*9460*/  MUFU.EX2 R91, R152 ;  /* 0x00000098005b7308 */ /* 0x0007e20000000800 */
[C---:B------:R-:W-:Y:S01]  /*9470*/  HMMA.16816.F32.BF16 R72, R92.reuse, R98, R72 ;  /* 0x000000625c48723c */ /* 0x040fe20000041848 */
[----:B------:R-:W4:Y:S08]  /*9480*/  LDSM.16.MT88.4 R96, [R132+0x3c00] ;  /* 0x003c00008460783b */ /* 0x000f300000004200 */
[----:B------:R-:W4:Y:S01]  /*9490*/  MUFU.EX2 R108, R162 ;  /* 0x000000a2006c7308 */ /* 0x000f220000000800 */
[----:B--2---:R-:W-:Y:S01]  /*94a0*/  FFMA.FTZ R157, R47, UR4, -R88 ;  /* 0x000000042f9d7c23 */ /* 0x004fe20008010858 */
[----:B------:R-:W-:Y:S01]  /*94b0*/  FADD.FTZ R159, R115, R116 ;  /* 0x00000074739f7221 */ /* 0x000fe20000010000 */
[--C-:B------:R-:W-:Y:S07]  /*94c0*/  FFMA.FTZ R115, R44, UR4, -R90.reuse ;  /* 0x000000042c737c23 */ /* 0x100fee000801085a */
[----:B------:R-:W-:Y:S01]  /*94d0*/  MUFU.EX2 R118, R161 ;  /* 0x000000a100767308 */ /* 0x000fe20000000800 */
[C---:B-----5:R-:W-:Y:S09]  /*94e0*/  HMMA.16816.F32.BF16 R76, R92.reuse, R100, R76 ;  /* 0x000000645c4c723c */ /* 0x060ff2000004184c */
[----:B------:R-:W-:Y:S01]  /*94f0*/  MUFU.EX2 R119, R119 ;  /* 0x0000007700777308 */ /* 0x000fe20000000800 */
[----:B------:R-:W-:Y:S01]  /*9500*/  FFMA.FTZ R116, R45, UR4, -R90 ;  /* 0x000000042d747c23 */ /* 0x000fe2000801085a */
[--C-:B-1----:R-:W-:Y:S01]  /*9510*/  FFMA.FTZ R160, R50, UR4, -R88.reuse ;  /* 0x0000000432a07c23 */ /* 0x102fe20008010858 */
[----:B---3--:R-:W-:Y:S07]  /*9520*/  FFMA.FTZ R152, R51, UR4, -R88 ;  /* 0x0000000433987c23 */ /* 0x008fee0008010858 */
[----:B------:R-:W-:Y:S01]  /*9530*/  MUFU.EX2 R115, R115 ;  /* 0x0000007300737308 */ /* 0x000fe20000000800 */
[----:B------:R-:W-:Y:S01]  /*9540*/  HMMA.16816.F32.BF16 R80, R92, R102, R80 ;  /* 0x000000665c50723c */ /* 0x000fe20000041850 */
[----:B------:R-:W1:Y:S02]  /*9550*/  LDSM.16.MT88.4 R100, [R132+0x4000] ;  /* 0x004000008464783b */ /* 0x000e640000004200 */
[----:B------:R-:W-:Y:S06]  /*9560*/  F2FP.BF16.F32.PACK_AB R92, R156, R131 ;  /* 0x000000839c5c723e */ /* 0x000fec00000010ff */
[----:B------:R-:W2:Y:S01]  /*9570*/  MUFU.EX2 R116, R116 ;  /* 0x0000007400747308 */ /* 0x000ea20000000800 */
[----:B------:R-:W-:Y:S01]  /*9580*/  F2FP.BF16.F32.PACK_AB R93, R139, R158 ;  /* 0x0000009e8b5d723e */ /* 0x000fe200000010ff */
[----:B------:R-:W-:Y:S01]  /*9590*/  FADD.FTZ R120, R120, R159 ;  /* 0x0000009f78787221 */ /* 0x000fe20000010000 */
[----:B------:R-:W-:Y:S07]  /*95a0*/  F2FP.BF16.F32.PACK_AB R94, R129, R154 ;  /* 0x0000009a815e723e */ /* 0x000fee00000010ff */
[----:B------:R-:W-:Y:S01]  /*95b0*/  MUFU.EX2 R122, R160 ;  /* 0x000000a0007a7308 */ /* 0x000fe20000000800 */
[----:B------:R-:W-:Y:S01]  /*95c0*/  F2FP.BF16.F32.PACK_AB R95, R84, R153 ;  /* 0x00000099545f723e */ /* 0x000fe200000010ff */
[----:B------:R-:W-:Y:S01]  /*95d0*/  FADD.FTZ R159, R113, R120 ;  /* 0x00000078719f7221 */ /* 0x000fe20000010000 */
[----:B------:R-:W-:Y:S07]  /*95e0*/  FFMA.FTZ R120, R49, UR4, -R90 ;  /* 0x0000000431787c23 */ /* 0x000fee000801085a */
[----:B------:R3:W5:Y:S01]  /*95f0*/  MUFU.EX2 R113, R157 ;  /* 0x0000009d00717308 */ /* 0x0007620000000800 */
[----:B------:R-:W-:Y:S01]  /*9600*/  FADD.FTZ R130, R130, R159 ;  /* 0x0000009f82827221 */ /* 0x000fe20000010000 */
[----:B------:R-:W-:Y:S08]  /*9610*/  FFMA.FTZ R159, R59, UR4, -R88 ;  /* 0x000000043b9f7c23 */ /* 0x000ff00008010858 */
[----:B------:R-:W5:Y:S01]  /*9620*/  MUFU.EX2 R120, R120 ;  /* 0x0000007800787308 */ /* 0x000f620000000800 */
[----:B------:R-:W-:Y:S01]  /*9630*/  FADD.FTZ R117, R125, R130 ;  /* 0x000000827d757221 */ /* 0x000fe20000010000 */
[----:B------:R-:W-:Y:S01]  /*9640*/  FADD.FTZ R125, R123, R126 ;  /* 0x0000007e7b7d7221 */ /* 0x000fe20000010000 */
[--C-:B------:R-:W-:Y:S01]  /*9650*/  FFMA.FTZ R123, R52, UR4, -R90.reuse ;  /* 0x00000004347b7c23 */ /* 0x100fe2000801085a */
[----:B------:R-:W-:Y:S01]  /*9660*/  FFMA.FTZ R126, R53, UR4, -R90 ;  /* 0x00000004357e7c23 */ /* 0x000fe2000801085a */
[----:B------:R-:W-:Y:S01]  /*9670*/  FADD.FTZ R124, R124, R117 ;  /* 0x000000757c7c7221 */ /* 0x000fe20000010000 */
[--C-:B------:R-:W-:Y:S04]  /*9680*/  FFMA.FTZ R130, R55, UR4, -R88.reuse ;  /* 0x0000000437827c23 */ /* 0x100fe80008010858 */
[----:B------:R2:W5:Y:S01]  /*9690*/  MUFU.EX2 R117, R152 ;  /* 0x0000009800757308 */ /* 0x0005620000000800 */
[C---:B----4-:R-:W-:Y:S09]  /*96a0*/  HMMA.16816.F32.BF16 R68, R92.reuse, R96, R68 ;  /* 0x000000605c44723c */ /* 0x050ff20000041844 */
[----:B------:R-:W-:Y:S01]  /*96b0*/  MUFU.EX2 R123, R123 ;  /* 0x0000007b007b7308 */ /* 0x000fe20000000800 */
[--C-:B---3--:R-:W-:Y:S09]  /*96c0*/  FFMA.FTZ R157, R54, UR4, -R88.reuse ;  /* 0x00000004369d7c23 */ /* 0x108ff20008010858 */
[----:B------:R-:W3:Y:S01]  /*96d0*/  MUFU.EX2 R126, R126 ;  /* 0x0000007e007e7308 */ /* 0x000ee20000000800 */
[C---:B------:R-:W-:Y:S01]  /*96e0*/  HMMA.16816.F32.BF16 R72, R92.reuse, R98, R72 ;  /* 0x000000625c48723c */ /* 0x040fe20000041848 */
[----:B------:R-:W4:Y:S02]  /*96f0*/  LDSM.16.MT88.4 R96, [R87+0x1000] ;  /* 0x001000005760783b */ /* 0x000f240000004200 */
[----:B--2---:R-:W-:Y:S05]  /*9700*/  FFMA.FTZ R152, R58, UR4, -R88 ;  /* 0x000000043a987c23 */ /* 0x004fea0008010858 */
[C---:B------:R-:W-:Y:S08]  /*9710*/  HMMA.16816.F32.BF16 R76, R92.reuse, R104, R76 ;  /* 0x000000685c4c723c */ /* 0x040ff0000004184c */
[----:B------:R-:W-:Y:S01]  /*9720*/  HMMA.16816.F32.BF16 R80, R92, R106, R80 ;  /* 0x0000006a5c50723c */ /* 0x000fe20000041850 */
[----:B------:R-:W2:Y:S02]  /*9730*/  LDSM.16.MT88.4 R104, [R132+0x4400] ;  /* 0x004400008468783b */ /* 0x000ea40000004200 */
[----:B------:R-:W-:Y:S02]  /*9740*/  F2FP.BF16.F32.PACK_AB R92, R112, R155 ;  /* 0x0000009b705c723e */ /* 0x000fe400000010ff */
[----:B------:R-:W-:Y:S02]  /*9750*/  F2FP.BF16.F32.PACK_AB R93, R109, R114 ;  /* 0x000000726d5d723e */ /* 0x000fe400000010ff */
[----:B------:R-:W-:Y:S02]  /*9760*/  F2FP.BF16.F32.PACK_AB R94, R108, R111 ;  /* 0x0000006f6c5e723e */ /* 0x000fe400000010ff */
[----:B------:R-:W-:Y:S07]  /*9770*/  F2FP.BF16.F32.PACK_AB R95, R91, R110 ;  /* 0x0000006e5b5f723e */ /* 0x000fee00000010ff */
[C---:B-1----:R-:W-:Y:S08]  /*9780*/  HMMA.16816.F32.BF16 R68, R92.reuse, R100, R68 ;  /* 0x000000645c44723c */ /* 0x042ff00000041844 */
[C---:B------:R-:W-:Y:S01]  /*9790*/  HMMA.16816.F32.BF16 R72, R92.reuse, R102, R72 ;  /* 0x000000665c48723c */ /* 0x040fe20000041848 */
[----:B------:R-:W1:Y:S07]  /*97a0*/  LDSM.16.MT88.4 R100, [R87+0x1400] ;  /* 0x001400005764783b */ /* 0x000e6e0000004200 */
        /* <DEDUP_REMOVED lines=8> */
[----:B------:R-:W3:Y:S01]  /*9830*/  MUFU.EX2 R121, R130 ;  /* 0x0000008200797308 */ /* 0x000ee20000000800 */
[----:B------:R-:W-:Y:S01]  /*9840*/  F2FP.BF16.F32.PACK_AB R92, R116, R115 ;  /* 0x00000073745c723e */ /* 0x000fe200000010ff */
[----:B------:R-:W-:Y:S01]  /*9850*/  FADD.FTZ R131, R131, R128 ;  /* 0x0000008083837221 */ /* 0x000fe20000010000 */
[----:B-----5:R-:W-:Y:S01]  /*9860*/  F2FP.BF16.F32.PACK_AB R93, R113, R118 ;  /* 0x00000076715d723e */ /* 0x020fe200000010ff */
[----:B------:R-:W-:Y:S01]  /*9870*/  FFMA.FTZ R128, R57, UR4, -R90 ;  /* 0x0000000439807c23 */ /* 0x000fe2000801085a */
[----:B------:R-:W-:Y:S01]  /*9880*/  F2FP.BF16.F32.PACK_AB R94, R120, R119 ;  /* 0x00000077785e723e */ /* 0x000fe200000010ff */
[----:B------:R-:W-:Y:S01]  /*9890*/  FADD.FTZ R158, R158, R127 ;  /* 0x0000007f9e9e7221 */ /* 0x000fe20000010000 */
[----:B------:R-:W-:Y:S03]  /*98a0*/  F2FP.BF16.F32.PACK_AB R95, R117, R122 ;  /* 0x0000007a755f723e */ /* 0x000fe600000010ff */
[----:B------:R-:W-:Y:S01]  /*98b0*/  MUFU.EX2 R125, R125 ;  /* 0x0000007d007d7308 */ /* 0x000fe20000000800 */
[----:B------:R-:W-:Y:S01]  /*98c0*/  FADD.FTZ R131, R156, R131 ;  /* 0x000000839c837221 */ /* 0x000fe20000010000 */
[----:B------:R-:W-:Y:S01]  /*98d0*/  FADD.FTZ R158, R139, R158 ;  /* 0x0000009e8b9e7221 */ /* 0x000fe20000010000 */
[----:B------:R-:W-:Y:S07]  /*98e0*/  FFMA.FTZ R156, R64, UR4, -R90 ;  /* 0x00000004409c7c23 */ /* 0x000fee000801085a */
[----:B------:R-:W5:Y:S01]  /*98f0*/  MUFU.EX2 R128, R128 ;  /* 0x0000008000807308 */ /* 0x000f620000000800 */
[----:B------:R-:W-:Y:S01]  /*9900*/  FADD.FTZ R154, R154, R131 ;  /* 0x000000839a9a7221 */ /* 0x000fe20000010000 */
[C---:B--2---:R-:W-:Y:S08]  /*9910*/  HMMA.16816.F32.BF16 R68, R92.reuse, R104, R68 ;  /* 0x000000685c44723c */ /* 0x044ff00000041844 */
[----:B------:R-:W-:Y:S01]  /*9920*/  MUFU.EX2 R130, R152 ;  /* 0x0000009800827308 */ /* 0x000fe20000000800 */
[----:B------:R-:W-:Y:S01]  /*9930*/  FADD.FTZ R139, R153, R158 ;  /* 0x0000009e998b7221 */ /* 0x000fe20000010000 */
[--C-:B------:R-:W-:Y:S01]  /*9940*/  FFMA.FTZ R131, R60, UR4, -R90.reuse ;  /* 0x000000043c837c23 */ /* 0x100fe2000801085a */
[--C-:B------:R-:W-:Y:S07]  /*9950*/  FFMA.FTZ R153, R61, UR4, -R90.reuse ;  /* 0x000000043d997c23 */ /* 0x100fee000801085a */
[----:B------:R-:W2:Y:S01]  /*9960*/  MUFU.EX2 R127, R159 ;  /* 0x0000009f007f7308 */ /* 0x000ea20000000800 */
[----:B------:R-:W-:Y:S01]  /*9970*/  FADD.FTZ R139, R84, R139 ;  /* 0x0000008b548b7221 */ /* 0x000fe20000010000 */
[C---:B------:R-:W-:Y:S01]  /*9980*/  HMMA.16816.F32.BF16 R72, R92.reuse, R106, R72 ;  /* 0x0000006a5c48723c */ /* 0x040fe20000041848 */
[----:B------:R-:W4:Y:S07]  /*9990*/  LDSM.16.MT88.4 R104, [R87+0x1800] ;  /* 0x001800005768783b */ /* 0x000f2e0000004200 */
[----:B------:R-:W-:Y:S01]  /*99a0*/  MUFU.EX2 R152, R153 ;  /* 0x0000009900987308 */ /* 0x000fe20000000800 */
[----:B------:R-:W-:Y:S01]  /*99b0*/  FADD.FTZ R114, R114, R139 ;  /* 0x0000008b72727221 */ /* 0x000fe20000010000 */
[----:B------:R-:W-:Y:S08]  /*99c0*/  FFMA.FTZ R90, R65, UR4, -R90 ;  /* 0x00000004415a7c23 */ /* 0x000ff0000801085a */
[----:B------:R-:W4:Y:S01]  /*99d0*/  MUFU.EX2 R131, R131 ;  /* 0x0000008300837308 */ /* 0x000f220000000800 */
[C---:B-1----:R-:W-:Y:S09]  /*99e0*/  HMMA.16816.F32.BF16 R76, R92.reuse, R100, R76 ;  /* 0x000000645c4c723c */ /* 0x042ff2000004184c */
[----:B------:R-:W-:Y:S01]  /*99f0*/  MUFU.EX2 R153, R90 ;  /* 0x0000005a00997308 */ /* 0x000fe20000000800 */
[----:B------:R-:W-:Y:S01]  /*9a00*/  FADD.FTZ R100, R129, R154 ;  /* 0x0000009a81647221 */ /* 0x000fe20000010000 */
[--C-:B------:R-:W-:Y:S01]  /*9a10*/  FFMA.FTZ R129, R62, UR4, -R88.reuse ;  /* 0x000000043e817c23 */ /* 0x100fe20008010858 */
[----:B------:R-:W-:Y:S02]  /*9a20*/  FFMA.FTZ R154, R63, UR4, -R88 ;  /* 0x000000043f9a7c23 */ /* 0x000fe40008010858 */
[----:B------:R-:W-:Y:S01]  /*9a30*/  FADD.FTZ R155, R155, R100 ;  /* 0x000000649b9b7221 */ /* 0x000fe20000010000 */
[----:B------:R-:W-:Y:S01]  /*9a40*/  HMMA.16816.F32.BF16 R80, R92, R102, R80 ;  /* 0x000000665c50723c */ /* 0x000fe20000041850 */
[----:B------:R-:W1:Y:S03]  /*9a50*/  LDSM.16.MT88.4 R100, [R132+0x4c00] ;  /* 0x004c00008464783b */ /* 0x000e660000004200 */
[----:B------:R-:W-:Y:S01]  /*9a60*/  MUFU.EX2 R129, R129 ;  /* 0x0000008100817308 */ /* 0x000fe20000000800 */
[----:B---3--:R-:W-:Y:S01]  /*9a70*/  F2FP.BF16.F32.PACK_AB R92, R126, R123 ;  /* 0x0000007b7e5c723e */ /* 0x008fe200000010ff */
[----:B------:R-:W-:Y:S01]  /*9a80*/  FADD.FTZ R158, R112, R155 ;  /* 0x0000009b709e7221 */ /* 0x000fe20000010000 */
[----:B------:R-:W-:Y:S07]  /*9a90*/  F2FP.BF16.F32.PACK_AB R93, R121, R124 ;  /* 0x0000007c795d723e */ /* 0x000fee00000010ff */
[----:B------:R-:W3:Y:S01]  /*9aa0*/  MUFU.EX2 R84, R154 ;  /* 0x0000009a00547308 */ /* 0x000ee20000000800 */
[----:B-----5:R-:W-:Y:S01]  /*9ab0*/  F2FP.BF16.F32.PACK_AB R94, R128, R125 ;  /* 0x0000007d805e723e */ /* 0x020fe200000010ff */
[----:B------:R-:W-:Y:S01]  /*9ac0*/  FADD.FTZ R111, R111, R158 ;  /* 0x0000009e6f6f7221 */ /* 0x000fe20000010000 */
[----:B--2---:R-:W-:Y:S07]  /*9ad0*/  F2FP.BF16.F32.PACK_AB R95, R127, R130 ;  /* 0x000000827f5f723e */ /* 0x004fee00000010ff */
[----:B------:R-:W2:Y:S01]  /*9ae0*/  MUFU.EX2 R112, R156 ;  /* 0x0000009c00707308 */ /* 0x000ea20000000800 */
[----:B------:R-:W-:Y:S01]  /*9af0*/  FADD.FTZ R108, R108, R111 ;  /* 0x0000006f6c6c7221 */ /* 0x000fe20000010000 */
[C---:B----4-:R-:W-:Y:S03]  /*9b00*/  HMMA.16816.F32.BF16 R68, R92.reuse, R96, R68 ;  /* 0x000000605c44723c */ /* 0x050fe60000041844 */
[----:B------:R-:W-:Y:S01]  /*9b10*/  FADD.FTZ R97, R109, R114 ;  /* 0x000000726d617221 */ /* 0x000fe20000010000 */
[--C-:B------:R-:W-:Y:S01]  /*9b20*/  FFMA.FTZ R109, R66, UR4, -R88.reuse ;  /* 0x00000004426d7c23 */ /* 0x100fe20008010858 */
[----:B------:R-:W-:Y:S01]  /*9b30*/  FFMA.FTZ R88, R67, UR4, -R88 ;  /* 0x0000000443587c23 */ /* 0x000fe20008010858 */
[----:B------:R-:W-:Y:S01]  /*9b40*/  FADD.FTZ R115, R115, R108 ;  /* 0x0000006c73737221 */ /* 0x000fe20000010000 */
[----:B------:R-:W-:Y:S01]  /*9b50*/  FADD.FTZ R110, R110, R97 ;  /* 0x000000616e6e7221 */ /* 0x000fe20000010000 */
[C---:B------:R-:W-:Y:S01]  /*9b60*/  HMMA.16816.F32.BF16 R72, R92.reuse, R98, R72 ;  /* 0x000000625c48723c */ /* 0x040fe20000041848 */
[----:B------:R4:W5:Y:S01]  /*9b70*/  LDSM.16.MT88.4 R96, [R87+0x1c00] ;  /* 0x001c00005760783b */ /* 0x0009620000004200 */
[----:B------:R-:W-:Y:S01]  /*9b80*/  MUFU.EX2 R109, R109 ;  /* 0x0000006d006d7308 */ /* 0x000fe20000000800 */
[----:B------:R-:W-:Y:S01]  /*9b90*/  FADD.FTZ R91, R91, R110 ;  /* 0x0000006e5b5b7221 */ /* 0x000fe20000010000 */
[----:B------:R-:W-:Y:S08]  /*9ba0*/  FADD.FTZ R116, R116, R115 ;  /* 0x0000007374747221 */ /* 0x000ff00000010000 */
[----:B------:R-:W1:Y:S01]  /*9bb0*/  MUFU.EX2 R88, R88 ;  /* 0x0000005800587308 */ /* 0x000e620000000800 */
        /* <DEDUP_REMOVED lines=10> */
[----:B--2---:R-:W-:Y:S01]  /*9c60*/  F2FP.BF16.F32.PACK_AB R94, R153, R112 ;  /* 0x00000070995e723e */ /* 0x004fe200000010ff */
[----:B------:R-:W-:Y:S01]  /*9c70*/  FADD.FTZ R123, R123, R120 ;  /* 0x000000787b7b7221 */ /* 0x000fe20000010000 */
[----:B-1----:R-:W-:Y:S01]  /*9c80*/  F2FP.BF16.F32.PACK_AB R95, R88, R109 ;  /* 0x0000006d585f723e */ /* 0x002fe200000010ff */
        /* <DEDUP_REMOVED lines=9> */
[----:B----4-:R-:W-:Y:S03]  /*9d20*/  FADD.FTZ R87, R131, R128 ;  /* 0x0000008083577221 */ /* 0x010fe60000010000 */
        /* <DEDUP_REMOVED lines=11> */
.L_x_4359:
        /* <DEDUP_REMOVED lines=15> */
[----:B------:R-:W-:Y:S02]  /*9ed0*/  LOP3.LUT R11, R23, 0xd8, RZ, 0xc0, !PT ;  /* 0x000000d8170b7812 */ /* 0x000fe400078ec0ff */
[----:B------:R-:W-:Y:S01]  /*9ee0*/  LEA R5, R5, UR5, 0x2 ;  /* 0x0000000505057c11 */ /* 0x000fe2000f8e10ff */
[----:B------:R-:W-:Y:S01]  /*9ef0*/  S2UR UR4, SR_CTAID.Z ;  /* 0x00000000000479c3 */ /* 0x000fe20000002700 */
[----:B------:R-:W-:Y:S01]  /*9f00*/  LOP3.LUT P2, RZ, R86, 0x3, RZ, 0xc0, !PT ;  /* 0x0000000356ff7812 */ /* 0x000fe2000784c0ff */
[----:B-1----:R-:W-:Y:S01]  /*9f10*/  FADD.FTZ R9, R4, R153 ;  /* 0x0000009904097221 */ /* 0x002fe20000010000 */
[----:B---3--:R-:W-:-:S04]  /*9f20*/  FADD.FTZ R8, R3, R152 ;  /* 0x0000009803087221 */ /* 0x008fc80000010000 */
[----:B------:R-:W1:Y:S01]  /*9f30*/  SHFL.BFLY PT, R22, R9, 0x1, 0x1f ;  /* 0x0c201f0009167f89 */ /* 0x000e6200000e0000 */
[----:B------:R-:W3:Y:S03]  /*9f40*/  LDC R25, c[0x0][0x3e0] ;  /* 0x0000f800ff197b82 */ /* 0x000ee60000000800 */
[----:B------:R-:W4:Y:S01]  /*9f50*/  SHFL.BFLY PT, R3, R8, 0x1, 0x1f ;  /* 0x0c201f0008037f89 */ /* 0x000f2200000e0000 */
[----:B--2---:R-:W-:Y:S01]  /*9f60*/  IMAD R20, R20, UR6, R145 ;  /* 0x0000000614147c24 */ /* 0x004fe2000f8e0291 */
[----:B------:R-:W2:Y:S01]  /*9f70*/  LDCU UR6, c[0x0][0x44c] ;  /* 0x00008980ff0677ac */ /* 0x000ea20008000800 */
[----:B-1----:R-:W-:-:S04]  /*9f80*/  FADD.FTZ R22, R9, R22 ;  /* 0x0000001609167221 */ /* 0x002fc80000010000 */
[----:B------:R-:W1:Y:S01]  /*9f90*/  MUFU.RCP R7, R22 ;  /* 0x0000001600077308 */ /* 0x000e620000001000 */
[----:B----4-:R-:W-:Y:S01]  /*9fa0*/  FADD.FTZ R3, R8, R3 ;  /* 0x0000000308037221 */ /* 0x010fe20000010000 */
[----:B------:R-:W-:-:S04]  /*9fb0*/  FSETP.NE.FTZ.AND P1, PT, R22, RZ, PT ;  /* 0x000000ff1600720b */ /* 0x000fc80003f35000 */
[----:B------:R-:W-:Y:S02]  /*9fc0*/  FSETP.NE.FTZ.AND P0, PT, R3, RZ, PT ;  /* 0x000000ff0300720b */ /* 0x000fe40003f15000 */
[----:B------:R-:W4:Y:S07]  /*9fd0*/  MUFU.RCP R4, R3 ;  /* 0x0000000300047308 */ /* 0x000f2e0000001000 */
[----:B------:R-:W5:Y:S01]  /*9fe0*/  @P1 LDC R29, c[0x0][0x458] ;  /* 0x00011600ff1d1b82 */ /* 0x000f620000000800 */
[----:B------:R-:W3:Y:S01]  /*9ff0*/  @P1 MUFU.LG2 R22, R22 ;  /* 0x0000001600161308 */ /* 0x000ee20000000c00 */
[----:B-1----:R-:W-:-:S05]  /*a000*/  FSEL R6, R7, 1, P1 ;  /* 0x3f80000007067808 */ /* 0x002fca0000800000 */
[C---:B------:R-:W-:Y:S01]  /*a010*/  FMUL.FTZ R68, R6.reuse, R68 ;  /* 0x0000004406447220 */ /* 0x040fe20000410000 */
[C---:B------:R-:W-:Y:S01]  /*a020*/  FMUL.FTZ R69, R6.reuse, R69 ;  /* 0x0000004506457220 */ /* 0x040fe20000410000 */
[----:B------:R-:W-:Y:S01]  /*a030*/  FMUL.FTZ R72, R6, R72 ;  /* 0x0000004806487220 */ /* 0x000fe20000410000 */
[----:B----4-:R-:W-:Y:S01]  /*a040*/  FSEL R4, R4, 1, P0 ;  /* 0x3f80000004047808 */ /* 0x010fe20000000000 */
        /* <DEDUP_REMOVED lines=17> */
[----:B------:R-:W1:Y:S01]  /*a160*/  @P0 LDC R27, c[0x0][0x458] ;  /* 0x00011600ff1b0b82 */ /* 0x000e620000000800 */
[----:B------:R-:W-:Y:S01]  /*a170*/  IADD3 R7, PT, PT, R5, -R4, RZ ;  /* 0x8000000405077210 */ /* 0x000fe20007ffe0ff */
[----:B------:R-:W-:Y:S01]  /*a180*/  STS.64 [R5+0x400], R70 ;  /* 0x0004004605007388 */ /* 0x000fe20000000a00 */
[----:B------:R-:W-:Y:S01]  /*a190*/  IADD3 R26, PT, PT, -R4, R9, RZ ;  /* 0x00000009041a7210 */ /* 0x000fe20007ffe1ff */
[----:B------:R-:W4:Y:S01]  /*a1a0*/  @P0 MUFU.LG2 R3, R3 ;  /* 0x0000000300030308 */ /* 0x000f220000000c00 */
[----:B------:R-:W-:Y:S01]  /*a1b0*/  LOP3.LUT R4, R11, 0x18, R24, 0x78, !PT ;  /* 0x000000180b047812 */ /* 0x000fe200078e7818 */
[----:B------:R-:W-:Y:S01]  /*a1c0*/  STS.64 [R7+0x20], R72 ;  /* 0x0000204807007388 */ /* 0x000fe20000000a00 */
[----:B------:R-:W-:Y:S01]  /*a1d0*/  LOP3.LUT R24, R24, 0x30, RZ, 0xc0, !PT ;  /* 0x0000003018187812 */ /* 0x000fe200078ec0ff */
[----:B---3--:R-:W-:Y:S01]  /*a1e0*/  @P1 FMUL.FTZ R31, R22, 0.69314718246459960938 ;  /* 0x3f317218161f1820 */ /* 0x008fe20000410000 */
[----:B------:R-:W-:Y:S01]  /*a1f0*/  LOP3.LUT R4, R4, 0xf24, R23, 0xf8, !PT ;  /* 0x00000f2404047812 */ /* 0x000fe200078ef817 */
[----:B------:R-:W-:Y:S03]  /*a200*/  STS.64 [R7+0x420], R74 ;  /* 0x0004204a07007388 */ /* 0x000fe60000000a00 */
[----:B------:R-:W-:Y:S01]  /*a210*/  LEA R28, R4, UR5, 0x2 ;  /* 0x00000005041c7c11 */ /* 0x000fe2000f8e10ff */
[----:B------:R-:W3:Y:S01]  /*a220*/  S2UR UR5, SR_CTAID.X ;  /* 0x00000000000579c3 */ /* 0x000ee20000002500 */
[----:B------:R-:W-:Y:S04]  /*a230*/  STS.64 [R9+0x40], R76 ;  /* 0x0000404c09007388 */ /* 0x000fe80000000a00 */
[----:B------:R-:W-:Y:S01]  /*a240*/  STS.64 [R9+0x440], R78 ;  /* 0x0004404e09007388 */ /* 0x000fe20000000a00 */
[----:B----4-:R-:W-:-:S03]  /*a250*/  @P0 FMUL.FTZ R3, R3, 0.69314718246459960938 ;  /* 0x3f31721803030820 */ /* 0x010fc60000410000 */
[----:B------:R-:W-:Y:S04]  /*a260*/  STS.64 [R26+0x60], R80 ;  /* 0x000060501a007388 */ /* 0x000fe80000000a00 */
[----:B------:R4:W-:Y:S01]  /*a270*/  STS.64 [R26+0x460], R82 ;  /* 0x000460521a007388 */ /* 0x0009e20000000a00 */
[----:B------:R-:W-:Y:S01]  /*a280*/  BAR.SYNC.DEFER_BLOCKING 0x0 ;  /* 0x0000000000007b1d */ /* 0x000fe20000010000 */
[----:B---3--:R-:W-:Y:S01]  /*a290*/  USHF.L.U32 UR5, UR5, 0x6, URZ ;  /* 0x0000000605057899 */ /* 0x008fe200080006ff */
[----:B----4-:R-:W-:-:S04]  /*a2a0*/  IADD3 R26, PT, PT, -R145, RZ, RZ ;  /* 0x000000ff911a7210 */ /* 0x010fc80007ffe1ff */
[----:B------:R-:W3:Y:S01]  /*a2b0*/  LDS.128 R16, [R28] ;  /* 0x000000001c107984 */ /* 0x000ee20000000c00 */
[----:B------:R-:W-:-:S03]  /*a2c0*/  IMAD R26, R25, R26, UR4 ;  /* 0x00000004191a7e24 */ /* 0x000fc6000f8e021a */
[----:B------:R-:W4:Y:S01]  /*a2d0*/  LDS.128 R12, [R28+0x800] ;  /* 0x000800001c0c7984 */ /* 0x000f220000000c00 */
[----:B------:R-:W-:Y:S01]  /*a2e0*/  IMAD R20, R20, R25, R26 ;  /* 0x0000001914147224 */ /* 0x000fe200078e021a */
[----:B------:R-:W-:Y:S01]  /*a2f0*/  MOV R26, 0xff800000 ;  /* 0xff800000001a7802 */ /* 0x000fe20000000f00 */
[----:B-1----:R-:W-:Y:S01]  /*a300*/  @P0 FFMA.FTZ R26, R0, R27, R3 ;  /* 0x0000001b001a0223 */ /* 0x002fe20000010003 */
[----:B------:R-:W-:Y:S01]  /*a310*/  SHF.R.U32.HI R25, RZ, 0x2, R86 ;  /* 0x00000002ff197819 */ /* 0x000fe20000011656 */
        /* <DEDUP_REMOVED lines=9> */
[----:B------:R-:W-:Y:S01]  /*a3b0*/  VIADD R22, R24, 0x8 ;  /* 0x0000000818167836 */ /* 0x000fe20000000000 */
[----:B------:R-:W-:Y:S02]  /*a3c0*/  IADD3 R2, P0, PT, R20, R24, RZ ;  /* 0x0000001814027210 */ /* 0x000fe40007f1e0ff */
[-C--:B------:R-:W-:Y:S02]  /*a3d0*/  ISETP.GE.AND P2, PT, R24, R135.reuse, PT ;  /* 0x000000871800720c */ /* 0x080fe40003f46270 */
[----:B------:R-:W-:Y:S02]  /*a3e0*/  ISETP.GE.AND P1, PT, R22, R135, PT ;  /* 0x000000871600720c */ /* 0x000fe40003f26270 */
[----:B------:R-:W-:Y:S02]  /*a3f0*/  LEA.HI.X.SX32 R3, R20, RZ, 0x1, P0 ;  /* 0x000000ff14037211 */ /* 0x000fe400000f0eff */
[----:B--2---:R-:W-:-:S04]  /*a400*/  LEA R20, P0, R2, UR4, 0x2 ;  /* 0x0000000402147c11 */ /* 0x004fc8000f8010ff */
[----:B------:R-:W-:-:S05]  /*a410*/  LEA.HI.X R21, R2, UR5, R3, 0x2, P0 ;  /* 0x0000000502157c11 */ /* 0x000fca00080f1403 */
[----:B------:R2:W-:Y:S04]  /*a420*/  @!P2 STG.E desc[UR14][R20.64], R28 ;  /* 0x0000001c1400a986 */ /* 0x0005e8000c10190e */
[----:B------:R2:W-:Y:S02]  /*a430*/  @!P1 STG.E desc[UR14][R20.64+0x20], R26 ;  /* 0x0000201a14009986 */ /* 0x0005e4000c10190e */
.L_x_4365:
[----:B------:R-:W-:Y:S05]  /*a440*/  BSYNC.RECONVERGENT B0 ;  /* 0x0000000000007941 */ /* 0x000fea0003800200 */
.L_x_4364:
[----:B------:R-:W3:Y:S01]  /*a450*/  LDCU.64 UR4, c[0x0][0x3f8] ;  /* 0x00007f00ff0477ac */ /* 0x000ee20008000a00 */
[----:B------:R-:W-:Y:S02]  /*a460*/  SHF.R.U32.HI R86, RZ, 0x3, R86 ;  /* 0x00000003ff567819 */ /* 0x000fe40000011656 */
[----:B------:R-:W-:Y:S02]  /*a470*/  LOP3.LUT R3, R23, 0xffc, RZ, 0xc0, !PT ;  /* 0x00000ffc17037812 */ /* 0x000fe400078ec0ff */
[C---:B------:R-:W-:Y:S01]  /*a480*/  ISETP.GE.AND P3, PT, R86.reuse, R135, PT ;  /* 0x000000875600720c */ /* 0x040fe20003f66270 */
[----:B------:R-:W-:Y:S01]  /*a490*/  VIADD R2, R86, 0x20 ;  /* 0x0000002056027836 */ /* 0x000fe20000000000 */
[----:B------:R-:W-:Y:S01]  /*a4a0*/  IADD3 R3, P0, PT, R0, R3, RZ ;  /* 0x0000000300037210 */ /* 0x000fe20007f1e0ff */
[C---:B--2---:R-:W-:Y:S02]  /*a4b0*/  VIADD R20, R86.reuse, 0x10 ;  /* 0x0000001056147836 */ /* 0x044fe40000000000 */
[----:B------:R-:W-:Y:S01]  /*a4c0*/  VIADD R86, R86, 0x30 ;  /* 0x0000003056567836 */ /* 0x000fe20000000000 */
[----:B------:R-:W-:-:S02]  /*a4d0*/  ISETP.GE.AND P1, PT, R2, R135, PT ;  /* 0x000000870200720c */ /* 0x000fc40003f26270 */
[----:B------:R-:W-:Y:S02]  /*a4e0*/  LEA.HI.X.SX32 R0, R0, RZ, 0x1, P0 ;  /* 0x000000ff00007211 */ /* 0x000fe400000f0eff */
[----:B------:R-:W-:Y:S02]  /*a4f0*/  ISETP.GE.AND P2, PT, R20, R135, PT ;  /* 0x000000871400720c */ /* 0x000fe40003f46270 */
[----:B---3--:R-:W-:-:S04]  /*a500*/  LEA R2, P0, R3, UR4, 0x2 ;  /* 0x0000000403027c11 */ /* 0x008fc8000f8010ff */
[----:B------:R-:W-:Y:S02]  /*a510*/  LEA.HI.X R3, R3, UR5, R0, 0x2, P0 ;  /* 0x0000000503037c11 */ /* 0x000fe400080f1400 */
[----:B------:R-:W-:-:S03]  /*a520*/  ISETP.GE.AND P0, PT, R86, R135, PT ;  /* 0x000000875600720c */ /* 0x000fc60003f06270 */
[----:B------:R2:W-:Y:S04]  /*a530*/  @!P3 STG.E.128 desc[UR14][R2.64], R16 ;  /* 0x000000100200b986 */ /* 0x0005e8000c101d0e */
[----:B----4-:R2:W-:Y:S04]  /*a540*/  @!P2 STG.E.128 desc[UR14][R2.64+0x800], R12 ;  /* 0x0008000c0200a986 */ /* 0x0105e8000c101d0e */
[----:B-1----:R2:W-:Y:S02]  /*a550*/  @!P1 STG.E.128 desc[UR14][R2.64+0x1000], R8 ;  /* 0x0010000802009986 */ /* 0x0025e4000c101d0e */
[----:B------:R-:W-:Y:S05]  /*a560*/  @P0 EXIT ;  /* 0x000000000000094d */ /* 0x000fea0003800000 */
[----:B------:R-:W-:Y:S01]  /*a570*/  STG.E.128 desc[UR14][R2.64+0x1800], R4 ;  /* 0x0018000402007986 */ /* 0x000fe2000c101d0e */
[----:B------:R-:W-:Y:S05]  /*a580*/  EXIT ;  /* 0x000000000000794d */ /* 0x000fea0003800000 */
.L_x_4366:
        /* <DEDUP_REMOVED lines=15> */
.L_x_4936:


//--------------------- .text._ZN5flash24flash_fwd_splitkv_kernelI23Flash_fwd_kernel_traitsILi32ELi64ELi128ELi4ELb0ELb0EN7cutlass10bfloat16_tE19Flash_kernel_traitsILi32ELi64ELi128ELi4ES3_EELb1ELb0ELb0ELb0ELb1ELb1ELb1ELb0EEEvNS_16Flash_fwd_paramsE --------------------------
	.section	.text._ZN5flash24flash_fwd_splitkv_kernelI23Flash_fwd_kernel_traitsILi32ELi64ELi128ELi4ELb0ELb0EN7cutlass10bfloat16_tE19Flash_kernel_traitsILi32ELi64ELi128ELi4ES3_EELb1ELb0ELb0ELb0ELb1ELb1ELb1ELb0EEEvNS_16Flash_fwd_paramsE,"ax",@progbits
	.align	128
        .global         _ZN5flash24flash_fwd_splitkv_kernelI23Flash_fwd_kernel_traitsILi32ELi64ELi128ELi4ELb0ELb0EN7cutlass10bfloat16_tE19Flash_kernel_traitsILi32ELi64ELi128ELi4ES3_EELb1ELb0ELb0ELb0ELb1ELb1ELb1ELb0EEEvNS_16Flash_fwd_paramsE
        .type           _ZN5flash24flash_fwd_splitkv_kernelI23Flash_fwd_kernel_traitsILi32ELi64ELi128ELi4ELb0ELb0EN7cutlass10bfloat16_tE19Flash_kernel_traitsILi32ELi64ELi128ELi4ES3_EELb1ELb0ELb0ELb0ELb1ELb1ELb1ELb0EEEvNS_16Flash_fwd_paramsE,@function
        .size           _ZN5flash24flash_fwd_splitkv_kernelI23Flash_fwd_kernel_traitsILi32ELi64ELi128ELi4ELb0ELb0EN7cutlass10bfloat16_tE19Flash_kernel_traitsILi32ELi64ELi128ELi4ES3_EELb1ELb0ELb0ELb0ELb1ELb1ELb1ELb0EEEvNS_16Flash_fwd_paramsE,(.L_x_4937 - _ZN5flash24flash_fwd_splitkv_kernelI23Flash_fwd_kernel_traitsILi32ELi64ELi128ELi4ELb0ELb0EN7cutlass10bfloat16_tE19Flash_kernel_traitsILi32ELi64ELi128ELi4ES3_EELb1ELb0ELb0ELb0ELb1ELb1ELb1ELb0EEEvNS_16Flash_fwd_paramsE)
        .other          _ZN5flash24flash_fwd_splitkv_kernelI23Flash_fwd_kernel_traitsILi32ELi64ELi128ELi4ELb0ELb0EN7cutlass10bfloat16_tE19Flash_kernel_traitsILi32ELi64ELi128ELi4ES3_EELb1ELb0ELb0ELb0ELb1ELb1ELb1ELb0EEEvNS_16Flash_fwd_paramsE,@"STO_CUDA_ENTRY STV_DEFAULT"
_ZN5flash24flash_fwd_splitkv_kernelI23Flash_fwd_kernel_traitsILi32ELi64ELi128ELi4ELb0ELb0EN7cutlass10bfloat16_tE19Flash_kernel_traitsILi32ELi64ELi128ELi4ES3_EELb1ELb0ELb0ELb0ELb1ELb1ELb1ELb0EEEvNS_16Flash_fwd_paramsE:
.text._ZN5flash24flash_fwd_splitkv_kernelI23Flash_fwd_kernel_traitsILi32ELi64ELi128ELi4ELb0ELb0EN7cutlass10bfloat16_tE19Flash_kernel_traitsILi32ELi64ELi128ELi4ES3_EELb1ELb0ELb0ELb0ELb1ELb1ELb1ELb0EEEvNS_16Flash_fwd_paramsE:
        /* <DEDUP_REMOVED lines=33> */
[C---:B------:R-:W-:Y:S01]  /*0210*/  IMAD.SHL.U32 R9, R110.reuse, 0x4, RZ ;  /* 0x000000046e097824 */ /* 0x040fe200078e00ff */
[----:B------:R-:W-:Y:S01]  /*0220*/  SHF.R.U32.HI R7, RZ, 0x1e, R110 ;  /* 0x0000001eff077819 */ /* 0x000fe2000001166e */
[----:B---3--:R-:W-:-:S05]  /*0230*/  IMAD.WIDE.U32 R4, R110, 0x4, R4 ;  /* 0x000000046e047825 */ /* 0x008fca00078e0004 */
[----:B------:R2:W5:Y:S01]  /*0240*/  @P0 LDG.E R8, desc[UR14][R4.64] ;  /* 0x0000000e04080981 */ /* 0x000562000c1e1900 */
[----:B-1----:R-:W-:-:S04]  /*0250*/  ISETP.EQ.U32.AND P6, PT, R2, RZ, PT ;  /* 0x000000ff0200720c */ /* 0x002fc80003fc2070 */
        /* <DEDUP_REMOVED lines=8> */
[----:B------:R-:W-:-:S04]  /*02e0*/  ISETP.NE.U32.AND P3, PT, RZ, UR4, PT ;  /* 0x00000004ff007c0c */ /* 0x000fc8000bf65070 */
[----:B------:R-:W-:-:S07]  /*02f0*/  ISETP.NE.AND.EX P3, PT, RZ, UR5, PT, P3 ;  /* 0x00000005ff007c0c */ /* 0x000fce000bf65330 */
[----:B------:R-:W1:Y:S06]  /*0300*/  @!P2 LDC R11, c[0x0][0x438] ;  /* 0x00010e00ff0bab82 */ /* 0x000e6c0000000800 */
[----:B------:R-:W-:-:S04]  /*0310*/  @P3 IADD3 R12, P0, PT, R9, UR4, RZ ;  /* 0x00000004090c3c10 */ /* 0x000fc8000ff1e0ff */
[----:B------:R-:W-:Y:S01]  /*0320*/  @P3 IADD3.X R13, PT, PT, R7, UR5, RZ, P0, !PT ;  /* 0x00000005070d3c10 */ /* 0x000fe200087fe4ff */
[----:B--2---:R-:W-:Y:S08]  /*0330*/  @!P2 BRA `(.L_x_4367) ;  /* 0x00000000000ca947 */ /* 0x004ff00003800000 */
[----:B-1----:R-:W2:Y:S02]  /*0340*/  @P5 LDG.E R11, desc[UR14][R14.64+0x4] ;  /* 0x0000040e0e0b5981 */ /* 0x002ea4000c1e1900 */
[----:B--2--5:R-:W-:-:S06]  /*0350*/  @P5 IADD3 R11, PT, PT, R11, -R2, RZ ;  /* 0x800000020b0b5210 */ /* 0x024fcc0007ffe0ff */
[----:B------:R2:W5:Y:S02]  /*0360*/  @!P5 LDG.E R11, desc[UR14][R14.64] ;  /* 0x0000000e0e0bd981 */ /* 0x000564000c1e1900 */
.L_x_4367:
[----:B------:R-:W3:Y:S01]  /*0370*/  LDCU.64 UR4, c[0x0][0x478] ;  /* 0x00008f00ff0477ac */ /* 0x000ee20008000a00 */
[----:B------:R-:W-:-:S06]  /*0380*/  IMAD.MOV.U32 R0, RZ, RZ, RZ ;  /* 0x000000ffff007224 */ /* 0x000fcc00078e00ff */
[----:B------:R4:W5:Y:S01]  /*0390*/  @P3 LDG.E R0, desc[UR14][R12.64] ;  /* 0x0000000e0c003981 */ /* 0x000962000c1e1900 */
[----:B---3--:R-:W-:-:S04]  /*03a0*/  ISETP.NE.U32.AND P0, PT, RZ, UR4, PT ;  /* 0x00000004ff007c0c */ /* 0x008fc8000bf05070 */
[----:B------:R-:W-:-:S13]  /*03b0*/  ISETP.NE.AND.EX P0, PT, RZ, UR5, PT, P0 ;  /* 0x00000005ff007c0c */ /* 0x000fda000bf05300 */
[----:B------:R-:W-:-:S04]  /*03c0*/  @P0 IADD3 R42, P1, PT, R9, UR4, RZ ;  /* 0x00000004092a0c10 */ /* 0x000fc8000ff3e0ff */
[----:B------:R-:W-:-:S05]  /*03d0*/  @P0 IADD3.X R43, PT, PT, R7, UR5, RZ, P1, !PT ;  /* 0x00000005072b0c10 */ /* 0x000fca0008ffe4ff */
[----:B------:R3:W5:Y:S01]  /*03e0*/  @P0 LDG.E R42, desc[UR14][R42.64] ;  /* 0x0000000e2a2a0981 */ /* 0x000762000c1e1900 */
[----:B----4-:R-:W4:Y:S01]  /*03f0*/  S2R R12, SR_CTAID.X ;  /* 0x00000000000c7919 */ /* 0x010f220000002500 */
[----:B------:R-:W2:Y:S01]  /*0400*/  @!P4 LDC R44, c[0x0][0x434] ;  /* 0x00010d00ff2ccb82 */ /* 0x000ea20000000800 */
[----:B-----5:R-:W-:Y:S02]  /*0410*/  @P4 IMAD.IADD R44, R4, 0x1, -R8 ;  /* 0x00000001042c4824 */ /* 0x020fe400078e0a08 */
[----:B----4-:R-:W-:-:S05]  /*0420*/  IMAD.SHL.U32 R46, R12, 0x40, RZ ;  /* 0x000000400c2e7824 */ /* 0x010fca00078e00ff */
[----:B--2---:R-:W-:-:S13]  /*0430*/  ISETP.GT.AND P1, PT, R44, R46, PT ;  /* 0x0000002e2c00720c */ /* 0x004fda0003f24270 */
[----:B---3--:R-:W-:Y:S05]  /*0440*/  @!P1 EXIT ;  /* 0x000000000000994d */ /* 0x008fea0003800000 */
[----:B------:R-:W2:Y:S01]  /*0450*/  LDC R3, c[0x0][0x374] ;  /* 0x0000dd00ff037b82 */ /* 0x000ea20000000800 */
[----:B------:R-:W-:Y:S01]  /*0460*/  @P0 IMAD.IADD R42, R42, 0x1, -R0 ;  /* 0x000000012a2a0824 */ /* 0x000fe200078e0a00 */
[----:B------:R-:W3:Y:S06]  /*0470*/  S2R R86, SR_TID.X ;  /* 0x0000000000567919 */ /* 0x000eec0000002100 */
[----:B------:R-:W4:Y:S08]  /*0480*/  LDC R4, c[0x0][0x438] ;  /* 0x00010e00ff047b82 */ /* 0x000f300000000800 */
[----:B------:R-:W5:Y:S01]  /*0490*/  LDC R43, c[0x0][0x508] ;  /* 0x00014200ff2b7b82 */ /* 0x000f620000000800 */
[----:B--2---:R-:W-:-:S02]  /*04a0*/  IABS R13, R3 ;  /* 0x00000003000d7213 */ /* 0x004fc40000000000 */
[----:B------:R-:W-:Y:S02]  /*04b0*/  IABS R15, R3 ;  /* 0x00000003000f7213 */ /* 0x000fe40000000000 */
        /* <DEDUP_REMOVED lines=20> */
[----:B------:R-:W4:Y:S03]  /*0600*/  @!P0 LDC R14, c[0x0][0x43c] ;  /* 0x00010f00ff0e8b82 */ /* 0x000f260000000800 */
[----:B------:R-:W-:Y:S02]  /*0610*/  ISETP.GT.U32.AND P2, PT, R13, R15, PT ;  /* 0x0000000f0d00720c */ /* 0x000fe40003f44070 */
[----:B--2---:R-:W-:Y:S02]  /*0620*/  @!P0 ISETP.NE.U32.AND P3, PT, R4, RZ, PT ;  /* 0x000000ff0400820c */ /* 0x004fe40003f65070 */
[----:B------:R-:W2:Y:S09]  /*0630*/  S2R R4, SR_CTAID.Y ;  /* 0x0000000000047919 */ /* 0x000eb20000002600 */
        /* <DEDUP_REMOVED lines=8> */
[----:B-1----:R-:W-:-:S05]  /*06c0*/  @!P0 IADD3 R42, PT, PT, R14, R11, -R0 ;  /* 0x0000000b0e2a8210 */ /* 0x002fca0007ffe800 */
        /* <DEDUP_REMOVED lines=8> */
[----:B--2---:R-:W-:Y:S01]  /*0750*/  IMAD R103, R10, R4, RZ ;  /* 0x000000040a677224 */ /* 0x004fe200078e02ff */
        /* <DEDUP_REMOVED lines=53> */
.L_x_4368:
        /* <DEDUP_REMOVED lines=8> */
.L_x_4369:
        /* <DEDUP_REMOVED lines=44> */
[----:B------:R-:W-:Y:S01]  /*0df0*/  IADD3 R7, PT, PT, -R7, RZ, RZ ;  /* 0x000000ff07077210 */ /* 0x000fe20007ffe1ff */
[----:B---3--:R-:W-:Y:S01]  /*0e00*/  IMAD.U32 R20, RZ, RZ, UR10 ;  /* 0x0000000aff147e24 */ /* 0x008fe2000f8e00ff */
[----:B----4-:R-:W-:Y:S01]  /*0e10*/  MOV R84, UR12 ;  /* 0x0000000c00547c02 */ /* 0x010fe20008000f00 */
        /* <DEDUP_REMOVED lines=50> */
[----:B------:R-:W-:-:S04]  /*1140*/  IMAD.WIDE.U32 R6, R5, UR6, R6 ;  /* 0x0000000605067c25 */ /* 0x000fc8000f8e0006 */
[C---:B------:R-:W-:Y:S01]  /*1150*/  IMAD R2, R5.reuse, UR7, R2 ;  /* 0x0000000705027c24 */ /* 0x040fe2000f8e0202 */
[----:B------:R-:W-:Y:S01]  /*1160*/  MOV R24, R6 ;  /* 0x0000000600187202 */ /* 0x000fe20000000f00 */
[----:B------:R-:W-:-:S03]  /*1170*/  IMAD R0, R5, UR5, R0 ;  /* 0x0000000505007c24 */ /* 0x000fc6000f8e0200 */
[----:B------:R-:W-:Y:S01]  /*1180*/  IADD3 R2, PT, PT, R7, R2, RZ ;  /* 0x0000000207027210 */ /* 0x000fe20007ffe0ff */
[----:B------:R-:W-:Y:S01]  /*1190*/  IMAD.IADD R10, R15, 0x1, R0 ;  /* 0x000000010f0a7824 */ /* 0x000fe200078e0200 */
[----:B------:R-:W-:Y:S06]  /*11a0*/  BRA `(.L_x_4371) ;  /* 0x0000000400887947 */ /* 0x000fec0003800000 */
.L_x_4370:
        /* <DEDUP_REMOVED lines=17> */
.L_x_4372:
[----:B------:R-:W2:Y:S01]  /*12c0*/  LDC.64 R84, c[0x0][0x3b8] ;  /* 0x0000ee00ff547b82 */ /* 0x000ea20000000a00 */
[----:B------:R-:W-:-:S05]  /*12d0*/  IADD3 R6, PT, PT, R0, R2, RZ ;  /* 0x0000000200067210 */ /* 0x000fca0007ffe0ff */
[C---:B--2---:R-:W-:Y:S02]  /*12e0*/  IMAD R14, R6.reuse, R85, RZ ;  /* 0x00000055060e7224 */ /* 0x044fe400078e02ff */
[----:B------:R-:W-:-:S05]  /*12f0*/  IMAD.WIDE.U32 R6, R6, R84, RZ ;  /* 0x0000005406067225 */ /* 0x000fca00078e00ff */
[----:B------:R-:W-:Y:S02]  /*1300*/  IADD3 R14, PT, PT, R7, R14, RZ ;  /* 0x0000000e070e7210 */ /* 0x000fe40007ffe0ff */
[----:B------:R-:W-:Y:S02]  /*1310*/  MOV R15, R6 ;  /* 0x00000006000f7202 */ /* 0x000fe40000000f00 */
.L_x_4373:
        /* <DEDUP_REMOVED lines=15> */
.L_x_4374:
[----:B------:R-:W2:Y:S01]  /*1410*/  LDC.64 R20, c[0x0][0x3c0] ;  /* 0x0000f000ff147b82 */ /* 0x000ea20000000a00 */
[----:B------:R-:W-:-:S05]  /*1420*/  IADD3 R0, PT, PT, R0, R2, RZ ;  /* 0x0000000200007210 */ /* 0x000fca0007ffe0ff */
[C---:B--2---:R-:W-:Y:S02]  /*1430*/  IMAD R16, R0.reuse, R21, RZ ;  /* 0x0000001500107224 */ /* 0x044fe400078e02ff */
[----:B-1---5:R-:W-:-:S05]  /*1440*/  IMAD.WIDE.U32 R4, R0, R20, RZ ;  /* 0x0000001400047225 */ /* 0x022fca00078e00ff */
[----:B------:R-:W-:Y:S02]  /*1450*/  IADD3 R16, PT, PT, R5, R16, RZ ;  /* 0x0000001005107210 */ /* 0x000fe40007ffe0ff */
[----:B------:R-:W-:-:S07]  /*1460*/  MOV R17, R4 ;  /* 0x0000000400117202 */ /* 0x000fce0000000f00 */
.L_x_4375:
[----:B------:R-:W1:Y:S01]  /*1470*/  LDC R0, c[0x0][0x3e8] ;  /* 0x0000fa00ff007b82 */ /* 0x000e620000000800 */
[----:B------:R-:W-:Y:S02]  /*1480*/  LOP3.LUT R15, R15, R14, RZ, 0x3c, !PT ;  /* 0x0000000e0f0f7212 */ /* 0x000fe400078e3cff */
[----:B------:R-:W-:Y:S02]  /*1490*/  CS2R R40, SRZ ;  /* 0x0000000000287805 */ /* 0x000fe4000001ff00 */
[----:B------:R-:W-:Y:S02]  /*14a0*/  LOP3.LUT R17, R17, R16, RZ, 0x3c, !PT ;  /* 0x0000001011117212 */ /* 0x000fe400078e3cff */
[----:B------:R-:W-:Y:S02]  /*14b0*/  LOP3.LUT R14, R15, R14, RZ, 0x3c, !PT ;  /* 0x0000000e0f0e7212 */ /* 0x000fe400078e3cff */
[----:B------:R-:W-:Y:S02]  /*14c0*/  LOP3.LUT R16, R17, R16, RZ, 0x3c, !PT ;  /* 0x0000001011107212 */ /* 0x000fe400078e3cff */
[----:B------:R-:W-:-:S02]  /*14d0*/  LOP3.LUT R15, R15, R14, RZ, 0x3c, !PT ;  /* 0x0000000e0f0f7212 */ /* 0x000fc400078e3cff */
        /* <DEDUP_REMOVED lines=21> */
[----:B------:R-:W-:Y:S02]  /*1630*/  LOP3.LUT R4, R22, R0, RZ, 0x3c, !PT ;  /* 0x0000000016047212 */ /* 0x000fe400078e3cff */
[----:B------:R-:W-:Y:S02]  /*1640*/  LEA R2, R3, 0xffffff80, 0x7 ;  /* 0xffffff8003027811 */ /* 0x000fe400078e38ff */
[----:B------:R-:W-:-:S02]  /*1650*/  ISETP.GE.AND P1, PT, R4, RZ, PT ;  /* 0x000000ff0400720c */ /* 0x000fc40003f26270 */
[----:B------:R-:W2:Y:S01]  /*1660*/  LDC.64 R4, c[0x0][0x3d0] ;  /* 0x0000f400ff047b82 */ /* 0x000ea20000000a00 */
[----:B------:R-:W-:Y:S01]  /*1670*/  SHF.R.S32.HI R9, RZ, 0x1f, R2 ;  /* 0x0000001fff097819 */ /* 0x000fe20000011402 */
[----:B------:R-:W-:-:S04]  /*1680*/  IMAD.WIDE.U32 R14, R2, R84, R14 ;  /* 0x00000054020e7225 */ /* 0x000fc800078e000e */
[----:B------:R-:W-:Y:S02]  /*1690*/  @P2 VIADD R11, R11, 0x1 ;  /* 0x000000010b0b2836 */ /* 0x000fe40000000000 */
[C---:B------:R-:W-:Y:S02]  /*16a0*/  IMAD R10, R9.reuse, R20, RZ ;  /* 0x00000014090a7224 */ /* 0x040fe400078e02ff */
[----:B------:R-:W-:Y:S01]  /*16b0*/  IMAD R9, R9, R84, RZ ;  /* 0x0000005409097224 */ /* 0x000fe200078e02ff */
[----:B------:R-:W-:Y:S01]  /*16c0*/  @!P1 IADD3 R11, PT, PT, -R11, RZ, RZ ;  /* 0x000000ff0b0b9210 */ /* 0x000fe20007ffe1ff */
[----:B------:R-:W-:Y:S01]  /*16d0*/  IMAD.WIDE.U32 R16, R2, R20, R16 ;  /* 0x0000001402107225 */ /* 0x000fe200078e0010 */
[----:B------:R-:W-:-:S03]  /*16e0*/  @!P0 LOP3.LUT R11, RZ, R0, RZ, 0x33, !PT ;  /* 0x00000000ff0b8212 */ /* 0x000fc600078e33ff */
[C---:B------:R-:W-:Y:S01]  /*16f0*/  IMAD R9, R2.reuse, R85, R9 ;  /* 0x0000005502097224 */ /* 0x040fe200078e0209 */
[----:B------:R-:W-:Y:S01]  /*1700*/  SHF.R.S32.HI R0, RZ, 0x1f, R11 ;  /* 0x0000001fff007819 */ /* 0x000fe2000001140b */
[----:B------:R-:W-:-:S03]  /*1710*/  IMAD R10, R2, R21, R10 ;  /* 0x00000015020a7224 */ /* 0x000fc600078e020a */
        /* <DEDUP_REMOVED lines=8> */
[----:B------:R-:W-:Y:S02]  /*17a0*/  IMAD R0, R11, R5, R0 ;  /* 0x000000050b007224 */ /* 0x000fe400078e0200 */
[----:B------:R-:W-:Y:S02]  /*17b0*/  IMAD.MOV.U32 R24, RZ, RZ, R16 ;  /* 0x000000ffff187224 */ /* 0x000fe400078e0010 */
[----:B------:R-:W-:-:S07]  /*17c0*/  IMAD.IADD R10, R15, 0x1, R0 ;  /* 0x000000010f0a7824 */ /* 0x000fce00078e0200 */
.L_x_4371:
[----:B------:R-:W-:Y:S01]  /*17d0*/  ISETP.NE.AND P2, PT, R8, -0x1, PT ;  /* 0xffffffff0800780c */ /* 0x000fe20003f45270 */
[----:B------:R-:W-:Y:S01]  /*17e0*/  IMAD.IADD R102, R44, 0x1, -R46 ;  /* 0x000000012c667824 */ /* 0x000fe200078e0a2e */
[C---:B------:R-:W-:Y:S01]  /*17f0*/  SHF.L.U32 R109, R86.reuse, 0x3, RZ ;  /* 0x00000003566d7819 */ /* 0x040fe200000006ff */
[----:B------:R-:W1:Y:S01]  /*1800*/  LDCU.64 UR4, c[0x0][0x3c8] ;  /* 0x00007900ff0477ac */ /* 0x000e620008000a00 */
[----:B------:R-:W-:Y:S02]  /*1810*/  LOP3.LUT R108, R86, 0x18, RZ, 0xc0, !PT ;  /* 0x00000018566c7812 */ /* 0x000fe400078ec0ff */
[C---:B------:R-:W-:Y:S01]  /*1820*/  LOP3.LUT R111, R109.reuse, 0xd8, RZ, 0xc0, !PT ;  /* 0x000000d86d6f7812 */ /* 0x040fe200078ec0ff */
[----:B------:R-:W2:Y:S01]  /*1830*/  LDCU.64 UR10, c[0x0][0x388] ;  /* 0x00007100ff0a77ac */ /* 0x000ea20008000a00 */
[----:B------:R-:W-:Y:S02]  /*1840*/  SHF.R.U32.HI R48, RZ, 0x2, R86 ;  /* 0x00000002ff307819 */ /* 0x000fe40000011656 */
[C---:B------:R-:W-:Y:S01]  /*1850*/  LOP3.LUT R9, R109.reuse, 0x18, RZ, 0xc0, !PT ;  /* 0x000000186d097812 */ /* 0x040fe200078ec0ff */
[----:B------:R-:W3:Y:S01]  /*1860*/  LDCU.64 UR6, c[0x0][0x390] ;  /* 0x00007200ff0677ac */ /* 0x000ee20008000a00 */
[----:B------:R-:W-:Y:S01]  /*1870*/  LOP3.LUT R0, R109, 0x1f20, RZ, 0xc0, !PT ;  /* 0x00001f206d007812 */ /* 0x000fe200078ec0ff */
[----:B------:R-:W4:Y:S01]  /*1880*/  @!P2 LDC.64 R6, c[0x0][0x398] ;  /* 0x0000e600ff06ab82 */ /* 0x000f220000000a00 */
[----:B------:R-:W-:-:S02]  /*1890*/  LOP3.LUT R111, R111, R108, RZ, 0x3c, !PT ;  /* 0x0000006c6f6f7212 */ /* 0x000fc400078e3cff */
[----:B------:R-:W-:Y:S02]  /*18a0*/  ISETP.GE.AND P1, PT, R48, R102, PT ;  /* 0x000000663000720c */ /* 0x000fe40003f26270 */
[C---:B------:R-:W-:Y:S02]  /*18b0*/  IADD3 R14, P0, PT, R9.reuse, R14, RZ ;  /* 0x0000000e090e7210 */ /* 0x040fe40007f1e0ff */
[----:B------:R-:W-:Y:S01]  /*18c0*/  LOP3.LUT R111, R0, R111, RZ, 0xfc, !PT ;  /* 0x0000006f006f7212 */ /* 0x000fe200078efcff */
[----:B------:R-:W5:Y:S01]  /*18d0*/  @P2 LDC.64 R4, c[0x0][0x3b0] ;  /* 0x0000ec00ff042b82 */ /* 0x000f620000000a00 */
[----:B------:R-:W-:Y:S01]  /*18e0*/  IADD3 R0, PT, PT, R48, 0x20, RZ ;  /* 0x0000002030007810 */ /* 0x000fe20007ffe0ff */
[----:B------:R-:W-:Y:S01]  /*18f0*/  IMAD.X R15, RZ, RZ, R10, P0 ;  /* 0x000000ffff0f7224 */ /* 0x000fe200000e060a */
[----:B------:R-:W-:Y:S02]  /*1900*/  IADD3 R24, P3, PT, R9, R24, RZ ;  /* 0x0000001809187210 */ /* 0x000fe40007f7e0ff */
[----:B------:R-:W-:Y:S01]  /*1910*/  ISETP.GE.AND P0, PT, R0, R102, PT ;  /* 0x000000660000720c */ /* 0x000fe20003f06270 */
[----:B------:R-:W-:Y:S01]  /*1920*/  IMAD.WIDE.U32 R14, R48, R84, R14 ;  /* 0x00000054300e7225 */ /* 0x000fe200078e000e */
[----:B------:R-:W-:Y:S01]  /*1930*/  MOV R49, RZ ;  /* 0x000000ff00317202 */ /* 0x000fe20000000f00 */
[----:B------:R-:W3:Y:S01]  /*1940*/  @!P1 LDC.64 R10, c[0x0][0x380] ;  /* 0x0000e000ff0a9b82 */ /* 0x000ee20000000a00 */
[----:B------:R-:W-:Y:S01]  /*1950*/  SHF.L.U32 R101, R86, 0x4, RZ ;  /* 0x0000000456657819 */ /* 0x000fe200000006ff */
[----:B------:R-:W-:Y:S01]  /*1960*/  IMAD R104, R48, R85, R15 ;  /* 0x0000005530687224 */ /* 0x000fe200078e020f */
[----:B--2---:R-:W-:Y:S01]  /*1970*/  LEA R105, P4, R14, UR10, 0x1 ;  /* 0x0000000a0e697c11 */ /* 0x004fe2000f8808ff */
[----:B------:R-:W-:Y:S01]  /*1980*/  IMAD.WIDE.U32 R12, R12, 0x40, R48 ;  /* 0x000000400c0c7825 */ /* 0x000fe200078e0030 */
[----:B------:R-:W-:Y:S01]  /*1990*/  SHF.L.U64.HI R15, R84, 0x5, R85 ;  /* 0x00000005540f7819 */ /* 0x000fe20000010255 */
[----:B------:R-:W2:Y:S01]  /*19a0*/  LDCU UR10, c[0x0][0x50c] ;  /* 0x0000a180ff0a77ac */ /* 0x000ea20008000800 */
[----:B------:R-:W-:Y:S01]  /*19b0*/  LEA.HI.X R104, R14, UR11, R104, 0x1, P4 ;  /* 0x0000000b0e687c11 */ /* 0x000fe2000a0f0c68 */
[----:B----4-:R-:W-:Y:S01]  /*19c0*/  @!P2 IMAD.WIDE.U32 R16, R110, R6, RZ ;  /* 0x000000066e10a225 */ /* 0x010fe200078e00ff */
[----:B------:R-:W-:-:S02]  /*19d0*/  LOP3.LUT R100, R101, 0x100, RZ, 0xc0, !PT ;  /* 0x0000010065647812 */ /* 0x000fc400078ec0ff */
[----:B------:R-:W-:Y:S01]  /*19e0*/  SHF.R.U32.HI R45, RZ, 0x1, R86 ;  /* 0x00000001ff2d7819 */ /* 0x000fe20000011656 */
[----:B------:R-:W-:Y:S01]  /*19f0*/  @!P2 IMAD R7, R110, R7, R17 ;  /* 0x000000076e07a224 */ /* 0x000fe200078e0211 */
[----:B------:R-:W-:Y:S01]  /*1a00*/  SHF.R.S32.HI R17, RZ, 0x1f, R22 ;  /* 0x0000001fff117819 */ /* 0x000fe20000011416 */
[----:B------:R-:W-:Y:S01]  /*1a10*/  IMAD.X R25, RZ, RZ, R2, P3 ;  /* 0x000000ffff197224 */ /* 0x000fe200018e0602 */
[----:B------:R-:W-:Y:S01]  /*1a20*/  @!P0 IADD3 R14, P3, PT, R12, 0x20, RZ ;  /* 0x000000200c0e8810 */ /* 0x000fe20007f7e0ff */
[----:B-----5:R-:W-:Y:S01]  /*1a30*/  @P2 IMAD.WIDE.U32 R18, R8, R4, RZ ;  /* 0x0000000408122225 */ /* 0x020fe200078e00ff */
[----:B------:R-:W-:Y:S02]  /*1a40*/  @!P2 MOV R4, R16 ;  /* 0x000000100004a202 */ /* 0x000fe40000000f00 */
[----:B------:R-:W-:Y:S01]  /*1a50*/  SHF.L.U32 R16, R84, 0x5, RZ ;  /* 0x0000000554107819 */ /* 0x000fe200000006ff */
[----:B------:R-:W-:Y:S01]  /*1a60*/  @P2 IMAD R7, R8, R5, R19 ;  /* 0x0000000508072224 */ /* 0x000fe200078e0213 */
[----:B------:R-:W-:Y:S01]  /*1a70*/  @P2 MOV R4, R18 ;  /* 0x0000001200042202 */ /* 0x000fe20000000f00 */
[----:B-1----:R-:W-:Y:S01]  /*1a80*/  IMAD R17, R17, UR4, RZ ;  /* 0x0000000411117c24 */ /* 0x002fe2000f8e02ff */
[----:B------:R-:W-:Y:S01]  /*1a90*/  MOV R112, R41 ;  /* 0x0000002900707202 */ /* 0x000fe20000000f00 */
[----:B------:R-:W-:Y:S01]  /*1aa0*/  @!P0 IMAD.X R2, RZ, RZ, R13, P3 ;  /* 0x000000ffff028224 */ /* 0x000fe200018e060d */
[----:B------:R-:W-:Y:S01]  /*1ab0*/  IADD3 R4, P2, PT, R9, R4, RZ ;  /* 0x0000000409047210 */ /* 0x000fe20007f5e0ff */
[----:B------:R-:W-:Y:S01]  /*1ac0*/  IMAD R17, R22, UR5, R17 ;  /* 0x0000000516117c24 */ /* 0x000fe2000f8e0211 */
[----:B------:R-:W1:Y:S01]  /*1ad0*/  @!P1 LDC.64 R8, c[0x0][0x3b0] ;  /* 0x0000ec00ff089b82 */ /* 0x000e620000000a00 */
[----:B------:R-:W-:Y:S01]  /*1ae0*/  IMAD.WIDE.U32 R24, R48, R20, R24 ;  /* 0x0000001430187225 */ /* 0x000fe200078e0018 */
[----:B------:R-:W-:-:S02]  /*1af0*/  IADD3.X R5, PT, PT, RZ, R7, RZ, P2, !PT ;  /* 0x00000007ff057210 */ /* 0x000fc400017fe4ff */
[----:B------:R-:W-:Y:S01]  /*1b00*/  LEA R18, P2, R16, R105, 0x1 ;  /* 0x0000006910127211 */ /* 0x000fe200078408ff */
[----:B------:R-:W-:Y:S01]  /*1b10*/  IMAD R106, R48, R21, R25 ;  /* 0x00000015306a7224 */ /* 0x000fe200078e0219 */
[----:B---3--:R-:W-:Y:S01]  /*1b20*/  LEA R107, P4, R24, UR6, 0x1 ;  /* 0x00000006186b7c11 */ /* 0x008fe2000f8808ff */
[----:B------:R-:W-:Y:S01]  /*1b30*/  IMAD.WIDE.U32 R22, R22, UR4, R4 ;  /* 0x0000000416167c25 */ /* 0x000fe2000f8e0004 */
[----:B------:R-:W3:Y:S01]  /*1b40*/  @!P0 LDC.64 R6, c[0x0][0x3b0] ;  /* 0x0000ec00ff068b82 */ /* 0x000ee20000000a00 */
[----:B------:R-:W-:Y:S01]  /*1b50*/  LEA.HI.X R19, R16, R104, R15, 0x1, P2 ;  /* 0x0000006810137211 */ /* 0x000fe200010f0c0f */
[----:B------:R-:W-:Y:S01]  /*1b60*/  UMOV UR4, 0x400 ;  /* 0x0000040000047882 */ /* 0x000fe20000000000 */
[----:B------:R-:W-:Y:S02]  /*1b70*/  LEA.HI.X R106, R24, UR7, R106, 0x1, P4 ;  /* 0x00000007186a7c11 */ /* 0x000fe4000a0f0c6a */
[----:B------:R-:W-:Y:S02]  /*1b80*/  IADD3 R17, PT, PT, R23, R17, RZ ;  /* 0x0000001117117210 */ /* 0x000fe40007ffe0ff */
[----:B------:R-:W-:Y:S01]  /*1b90*/  @!P1 MOV R16, R22 ;  /* 0x0000001600109202 */ /* 0x000fe20000000f00 */
[----:B------:R-:W4:Y:S01]  /*1ba0*/  S2UR UR5, SR_CgaCtaId ;  /* 0x00000000000579c3 */ /* 0x000f220000008800 */
[----:B------:R-:W-:-:S02]  /*1bb0*/  @!P0 MOV R23, R17 ;  /* 0x0000001100178202 */ /* 0x000fc40000000f00 */
[----:B------:R-:W-:-:S05]  /*1bc0*/  MOV R113, R40 ;  /* 0x0000002800717202 */ /* 0x000fca0000000f00 */
[----:B------:R-:W5:Y:S01]  /*1bd0*/  @!P0 LDC.64 R4, c[0x0][0x380] ;  /* 0x0000e000ff048b82 */ /* 0x000f620000000a00 */
[-C--:B-1----:R-:W-:Y:S02]  /*1be0*/  @!P1 IMAD R13, R13, R8.reuse, RZ ;  /* 0x000000080d0d9224 */ /* 0x082fe400078e02ff */
[----:B------:R-:W-:-:S04]  /*1bf0*/  @!P1 IMAD.WIDE.U32 R16, R12, R8, R16 ;  /* 0x000000080c109225 */ /* 0x000fc800078e0010 */
[----:B------:R-:W-:Y:S01]  /*1c00*/  @!P1 IMAD R9, R12, R9, R13 ;  /* 0x000000090c099224 */ /* 0x000fe200078e020d */
[----:B------:R-:W-:Y:S01]  /*1c10*/  @!P1 LEA R10, P2, R16, R10, 0x1 ;  /* 0x0000000a100a9211 */ /* 0x000fe200078408ff */
[----:B------:R-:W-:Y:S02]  /*1c20*/  IMAD R13, R3, -0x80, R42 ;  /* 0xffffff80030d7824 */ /* 0x000fe400078e022a */
[-C--:B---3--:R-:W-:Y:S01]  /*1c30*/  @!P0 IMAD R2, R2, R6.reuse, RZ ;  /* 0x0000000602028224 */ /* 0x088fe200078e02ff */
[----:B------:R-:W-:Y:S01]  /*1c40*/  @!P1 IADD3 R9, PT, PT, R17, R9, RZ ;  /* 0x0000000911099210 */ /* 0x000fe20007ffe0ff */
[----:B------:R-:W-:Y:S01]  /*1c50*/  @!P0 IMAD.WIDE.U32 R22, R14, R6, R22 ;  /* 0x000000060e168225 */ /* 0x000fe200078e0016 */
[----:B------:R-:W-:Y:S01]  /*1c60*/  IADD3 R13, PT, PT, R13, 0x80, RZ ;  /* 0x000000800d0d7810 */ /* 0x000fe20007ffe0ff */
[----:B----4-:R-:W-:Y:S02]  /*1c70*/  ULEA UR5, UR5, UR4, 0x18 ;  /* 0x0000000405057291 */ /* 0x010fe4000f8ec0ff */
[C---:B------:R-:W-:Y:S01]  /*1c80*/  VIADD R6, R48.reuse, 0x40 ;  /* 0x0000004030067836 */ /* 0x040fe20000000000 */
[----:B------:R-:W-:Y:S01]  /*1c90*/  ISETP.GE.AND P6, PT, R48, R13, PT ;  /* 0x0000000d3000720c */ /* 0x000fe20003fc6270 */
[----:B------:R-:W-:Y:S01]  /*1ca0*/  @!P0 IMAD R2, R14, R7, R2 ;  /* 0x000000070e028224 */ /* 0x000fe200078e0202 */
[----:B------:R-:W-:-:S02]  /*1cb0*/  IADD3 R7, PT, PT, R48, 0x60, RZ ;  /* 0x0000006030077810 */ /* 0x000fc40007ffe0ff */
[-C--:B------:R-:W-:Y:S02]  /*1cc0*/  ISETP.GE.AND P4, PT, R6, R13.reuse, PT ;  /* 0x0000000d0600720c */ /* 0x080fe40003f86270 */
[----:B------:R-:W-:Y:S02]  /*1cd0*/  ISETP.GE.AND P3, PT, R7, R13, PT ;  /* 0x0000000d0700720c */ /* 0x000fe40003f66270 */
[----:B------:R-:W-:Y:S01]  /*1ce0*/  @!P1 LEA.HI.X R11, R16, R11, R9, 0x1, P2 ;  /* 0x0000000b100b9211 */ /* 0x000fe200010f0c09 */
[----:B------:R-:W-:Y:S01]  /*1cf0*/  IMAD.WIDE.U32 R8, R84, 0x40, RZ ;  /* 0x0000004054087825 */ /* 0x000fe200078e00ff */
[----:B------:R-:W-:Y:S02]  /*1d00*/  @!P0 IADD3 R2, PT, PT, R23, R2, RZ ;  /* 0x0000000217028210 */ /* 0x000fe40007ffe0ff */
[----:B-----5:R-:W-:Y:S02]  /*1d10*/  @!P0 LEA R4, P2, R22, R4, 0x1 ;  /* 0x0000000416048211 */ /* 0x020fe400078408ff */
[----:B------:R-:W-:-:S02]  /*1d20*/  LEA R111, R111, UR5, 0x1 ;  /* 0x000000056f6f7c11 */ /* 0x000fc4000f8e08ff */
[----:B------:R-:W-:Y:S01]  /*1d30*/  @!P0 LEA.HI.X R5, R22, R5, R2, 0x1, P2 ;  /* 0x0000000516058211 */ /* 0x000fe200010f0c02 */
[----:B------:R-:W-:Y:S01]  /*1d40*/  IMAD.SHL.U32 R2, R85, 0x40, RZ ;  /* 0x0000004055027824 */ /* 0x000fe200078e00ff */
[----:B------:R-:W-:Y:S01]  /*1d50*/  ISETP.GE.AND P5, PT, R0, R13, PT ;  /* 0x0000000d0000720c */ /* 0x000fe20003fa6270 */
[----:B------:R-:W-:Y:S01]  /*1d60*/  @!PT LDS RZ, [RZ] ;  /* 0x00000000fffff984 */ /* 0x000fe20000000800 */
[----:B------:R-:W-:Y:S01]  /*1d70*/  @!PT LDS RZ, [RZ] ;  /* 0x00000000fffff984 */ /* 0x000fe20000000800 */
[----:B------:R-:W-:Y:S01]  /*1d80*/  @!PT LDS RZ, [RZ] ;  /* 0x00000000fffff984 */ /* 0x000fe20000000800 */
[----:B------:R1:W-:Y:S01]  /*1d90*/  @!P1 LDGSTS.E.BYPASS.LTC128B.128 [R111], desc[UR14][R10.64] ;  /* 0x000000000a6f9fae */ /* 0x0003e2000b981a0e */
[----:B------:R-:W-:Y:S02]  /*1da0*/  @!P4 IADD3 R8, P1, PT, R18, R8, RZ ;  /* 0x000000081208c210 */ /* 0x000fe40007f3e0ff */
[----:B------:R-:W-:Y:S01]  /*1db0*/  SHF.L.U32 R23, R86, 0x5, RZ ;  /* 0x0000000556177819 */ /* 0x000fe200000006ff */
[----:B------:R3:W-:Y:S01]  /*1dc0*/  @!P0 LDGSTS.E.BYPASS.LTC128B.128 [R111+0x800], desc[UR14][R4.64] ;  /* 0x00800000046f8fae */ /* 0x0007e2000b981a0e */
[----:B------:R-:W-:Y:S02]  /*1dd0*/  @!P4 IADD3.X R9, PT, PT, R19, R9, R2, P1, !PT ;  /* 0x000000091309c210 */ /* 0x000fe40000ffe402 */
[----:B------:R-:W-:-:S02]  /*1de0*/  ISETP.GE.AND P2, PT, R6, R13, PT ;  /* 0x0000000d0600720c */ /* 0x000fc40003f46270 */
[----:B------:R-:W-:Y:S02]  /*1df0*/  SHF.L.U32 R6, R86, 0x2, RZ ;  /* 0x0000000256067819 */ /* 0x000fe400000006ff */
[----:B------:R-:W-:Y:S02]  /*1e00*/  ISETP.GE.AND P1, PT, R7, R13, PT ;  /* 0x0000000d0700720c */ /* 0x000fe40003f26270 */
[----:B------:R-:W-:Y:S02]  /*1e10*/  LOP3.LUT R100, R100, 0x20, R23, 0xf8, !PT ;  /* 0x0000002064647812 */ /* 0x000fe400078ef817 */
[----:B------:R-:W-:Y:S02]  /*1e20*/  SHF.L.U64.HI R2, R20, 0x5, R21 ;  /* 0x0000000514027819 */ /* 0x000fe40000010215 */
[----:B------:R-:W-:Y:S02]  /*1e30*/  MOV R22, 0x20 ;  /* 0x0000002000167802 */ /* 0x000fe40000000f00 */
[----:B------:R-:W-:-:S02]  /*1e40*/  LOP3.LUT R48, R48, 0x7, RZ, 0xc0, !PT ;  /* 0x0000000730307812 */ /* 0x000fc400078ec0ff */
[----:B-1----:R-:W-:Y:S02]  /*1e50*/  @!P6 MOV R10, R105 ;  /* 0x00000069000ae202 */ /* 0x002fe40000000f00 */
[----:B------:R-:W-:Y:S02]  /*1e60*/  @!P6 MOV R11, R104 ;  /* 0x00000068000be202 */ /* 0x000fe40000000f00 */
[----:B---3--:R-:W-:-:S03]  /*1e70*/  @!P3 LEA R4, P0, R84, R18, 0x7 ;  /* 0x000000125404b211 */ /* 0x008fc600078038ff */
[----:B------:R1:W-:Y:S01]  /*1e80*/  @!P6 LDGSTS.E.BYPASS.LTC128B.128 [R111+0x1000], desc[UR14][R10.64] ;  /* 0x010000000a6fefae */ /* 0x0003e2000b981a0e */
[----:B------:R-:W-:-:S03]  /*1e90*/  @!P3 LEA.HI.X R5, R84, R19, R85, 0x7, P0 ;  /* 0x000000135405b211 */ /* 0x000fc600000f3c55 */
[----:B------:R-:W-:Y:S04]  /*1ea0*/  @!P5 LDGSTS.E.BYPASS.LTC128B.128 [R111+0x1800], desc[UR14][R18.64] ;  /* 0x01800000126fdfae */ /* 0x000fe8000b981a0e */
[----:B------:R3:W-:Y:S04]  /*1eb0*/  @!P4 LDGSTS.E.BYPASS.LTC128B.128 [R111+0x2000], desc[UR14][R8.64] ;  /* 0x02000000086fcfae */ /* 0x0007e8000b981a0e */
[----:B------:R4:W-:Y:S01]  /*1ec0*/  @!P3 LDGSTS.E.BYPASS.LTC128B.128 [R111+0x2800], desc[UR14][R4.64] ;  /* 0x02800000046fbfae */ /* 0x0009e2000b981a0e */
[----:B------:R-:W-:-:S03]  /*1ed0*/  ISETP.GE.AND P3, PT, R0, R13, PT ;  /* 0x0000000d0000720c */ /* 0x000fc60003f66270 */
[----:B------:R-:W0:Y:S01]  /*1ee0*/  LDGDEPBAR ;  /* 0x00000000000079af */ /* 0x000e220000000000 */
[C---:B-1----:R-:W-:Y:S01]  /*1ef0*/  IMAD.WIDE.U32 R10, R20.reuse, 0x40, RZ ;  /* 0x00000040140a7825 */ /* 0x042fe200078e00ff */
[C---:B---3--:R-:W-:Y:S02]  /*1f00*/  LOP3.LUT R8, R23.reuse, 0xc0, RZ, 0xc0, !PT ;  /* 0x000000c017087812 */ /* 0x048fe400078ec0ff */
[----:B------:R-:W-:Y:S01]  /*1f10*/  LOP3.LUT R9, R23, 0x120, RZ, 0xc0, !PT ;  /* 0x0000012017097812 */ /* 0x000fe200078ec0ff */
[----:B----4-:R-:W-:Y:S01]  /*1f20*/  IMAD.SHL.U32 R5, R20, 0x20, RZ ;  /* 0x0000002014057824 */ /* 0x010fe200078e00ff */
[----:B------:R-:W-:-:S04]  /*1f30*/  DEPBAR.LE SB0, 0x0 ;  /* 0x000080000000791a */ /* 0x000fc80000000000 */
[----:B------:R-:W-:Y:S01]  /*1f40*/  LOP3.LUT R0, R8, 0x18, R6, 0xf8, !PT ;  /* 0x0000001808007812 */ /* 0x000fe200078ef806 */
[----:B------:R-:W-:Y:S01]  /*1f50*/  BAR.SYNC.DEFER_BLOCKING 0x0 ;  /* 0x0000000000007b1d */ /* 0x000fe20000010000 */
[----:B------:R-:W-:Y:S02]  /*1f60*/  LEA R4, P0, R5, R107, 0x1 ;  /* 0x0000006b05047211 */ /* 0x000fe400078008ff */
[----:B------:R-:W-:Y:S02]  /*1f70*/  LOP3.LUT R8, R0, 0x8, R86, 0x78, !PT ;  /* 0x0000000800087812 */ /* 0x000fe400078e7856 */
[----:B------:R-:W-:Y:S02]  /*1f80*/  LOP3.LUT R101, R9, 0x3e00, R101, 0xf8, !PT ;  /* 0x00003e0009657812 */ /* 0x000fe400078ef865 */
[----:B------:R-:W-:Y:S01]  /*1f90*/  LOP3.LUT R100, R100, R8, RZ, 0xfc, !PT ;  /* 0x0000000864647212 */ /* 0x000fe200078efcff */
[----:B------:R-:W-:Y:S01]  /*1fa0*/  @!P6 IMAD.MOV.U32 R8, RZ, RZ, R107 ;  /* 0x000000ffff08e224 */ /* 0x000fe200078e006b */
[----:B------:R-:W-:-:S02]  /*1fb0*/  LEA.HI.X R5, R5, R106, R2, 0x1, P0 ;  /* 0x0000006a05057211 */ /* 0x000fc400000f0c02 */
[----:B------:R-:W-:Y:S02]  /*1fc0*/  @!P6 MOV R9, R106 ;  /* 0x0000006a0009e202 */ /* 0x000fe40000000f00 */
[----:B------:R-:W-:Y:S02]  /*1fd0*/  SHF.L.U32 R2, R21, 0x6, RZ ;  /* 0x0000000615027819 */ /* 0x000fe400000006ff */
[----:B------:R-:W-:Y:S02]  /*1fe0*/  @!P2 IADD3 R6, P0, PT, R4, R10, RZ ;  /* 0x0000000a0406a210 */ /* 0x000fe40007f1e0ff */
[----:B------:R-:W-:Y:S02]  /*1ff0*/  LOP3.LUT R0, R0, 0x8, R45, 0x78, !PT ;  /* 0x0000000800007812 */ /* 0x000fe400078e782d */
[----:B------:R-:W-:Y:S02]  /*2000*/  @!P2 IADD3.X R7, PT, PT, R5, R11, R2, P0, !PT ;  /* 0x0000000b0507a210 */ /* 0x000fe400007fe402 */
[----:B------:R-:W-:-:S02]  /*2010*/  LOP3.LUT R101, R101, R0, RZ, 0xfc, !PT ;  /* 0x0000000065657212 */ /* 0x000fc400078efcff */
[----:B------:R-:W-:Y:S01]  /*2020*/  LEA R100, R100, UR5, 0x1 ;  /* 0x0000000564647c11 */ /* 0x000fe2000f8e08ff */
[----:B------:R-:W-:Y:S01]  /*2030*/  @!PT LDS RZ, [RZ] ;  /* 0x00000000fffff984 */ /* 0x000fe20000000800 */
[----:B------:R-:W-:Y:S01]  /*2040*/  @!PT LDS RZ, [RZ] ;  /* 0x00000000fffff984 */ /* 0x000fe20000000800 */
[----:B------:R-:W-:Y:S01]  /*2050*/  @!PT LDS RZ, [RZ] ;  /* 0x00000000fffff984 */ /* 0x000fe20000000800 */
[----:B------:R1:W-:Y:S01]  /*2060*/  @!P6 LDGSTS.E.BYPASS.LTC128B.128 [R111+0x3000], desc[UR14][R8.64] ;  /* 0x03000000086fefae */ /* 0x0003e2000b981a0e */
[----:B------:R-:W-:Y:S02]  /*2070*/  LEA R101, R101, UR5, 0x1 ;  /* 0x0000000565657c11 */ /* 0x000fe4000f8e08ff */
[----:B------:R-:W-:Y:S01]  /*2080*/  LOP3.LUT R45, R45, 0x1f0, RZ, 0xc0, !PT ;  /* 0x000001f02d2d7812 */ /* 0x000fe200078ec0ff */
[----:B------:R-:W-:Y:S01]  /*2090*/  @P6 STS.128 [R111+0x3000], RZ ;  /* 0x003000ff6f006388 */ /* 0x000fe20000000c00 */
[----:B------:R-:W-:Y:S02]  /*20a0*/  LOP3.LUT P6, RZ, R86, 0x4, RZ, 0xc0, !PT ;  /* 0x0000000456ff7812 */ /* 0x000fe400078cc0ff */
[----:B------:R-:W-:Y:S01]  /*20b0*/  IADD3 R45, PT, PT, R45, 0x1, R46 ;  /* 0x000000012d2d7810 */ /* 0x000fe20007ffe02e */
[----:B------:R-:W-:Y:S01]  /*20c0*/  @P3 STS.128 [R111+0x3800], RZ ;  /* 0x003800ff6f003388 */ /* 0x000fe20000000c00 */
[----:B------:R-:W-:-:S02]  /*20d0*/  SEL R51, R22, 0xffffffe0, !P6 ;  /* 0xffffffe016337807 */ /* 0x000fc40007000000 */
[----:B------:R-:W-:Y:S01]  /*20e0*/  IADD3 R45, PT, PT, -R44, R45, R48 ;  /* 0x0000002d2c2d7210 */ /* 0x000fe20007ffe130 */
[----:B------:R-:W-:Y:S01]  /*20f0*/  @!PT LDS RZ, [RZ] ;  /* 0x00000000fffff984 */ /* 0x000fe20000000800 */
[----:B------:R-:W-:Y:S01]  /*2100*/  @!PT LDS RZ, [RZ] ;  /* 0x00000000fffff984 */ /* 0x000fe20000000800 */
[----:B------:R-:W-:Y:S01]  /*2110*/  @!PT LDS RZ, [RZ] ;  /* 0x00000000fffff984 */ /* 0x000fe20000000800 */
[----:B------:R-:W-:Y:S01]  /*2120*/  @!P3 LDGSTS.E.BYPASS.LTC128B.128 [R111+0x3800], desc[UR14][R4.64] ;  /* 0x03800000046fbfae */ /* 0x000fe2000b981a0e */
[----:B------:R-:W-:Y:S01]  /*2130*/  IADD3 R16, PT, PT, R101, R51, RZ ;  /* 0x0000003365107210 */ /* 0x000fe20007ffe0ff */
[----:B------:R-:W-:Y:S01]  /*2140*/  IMAD.IADD R51, R51, 0x1, R100 ;  /* 0x0000000133337824 */ /* 0x000fe200078e0264 */
[--C-:B------:R-:W-:Y:S01]  /*2150*/  IADD3 R43, PT, PT, R45, R43, R42.reuse ;  /* 0x0000002b2d2b7210 */ /* 0x100fe20007ffe02a */
[----:B------:R-:W-:Y:S03]  /*2160*/  @P2 STS.128 [R111+0x4000], RZ ;  /* 0x004000ff6f002388 */ /* 0x000fe60000000c00 */
[C---:B------:R-:W-:Y:S01]  /*2170*/  VIMNMX R115, PT, PT, R43.reuse, R42, PT ;  /* 0x0000002a2b737248 */ /* 0x040fe20003fe0100 */
[----:B------:R-:W-:Y:S01]  /*2180*/  @!PT LDS RZ, [RZ] ;  /* 0x00000000fffff984 */ /* 0x000fe20000000800 */
[----:B------:R-:W-:Y:S01]  /*2190*/  @!PT LDS RZ, [RZ] ;  /* 0x00000000fffff984 */ /* 0x000fe20000000800 */
[----:B------:R-:W-:Y:S01]  /*21a0*/  @!PT LDS RZ, [RZ] ;  /* 0x00000000fffff984 */ /* 0x000fe20000000800 */
[----:B------:R3:W-:Y:S01]  /*21b0*/  @!P2 LDGSTS.E.BYPASS.LTC128B.128 [R111+0x4000], desc[UR14][R6.64] ;  /* 0x04000000066fafae */ /* 0x0007e2000b981a0e */
[----:B------:R-:W-:-:S03]  /*21c0*/  VIADDMNMX R114, R43, 0x8, R42, PT ;  /* 0x000000082b727846 */ /* 0x000fc6000380012a */
[----:B------:R-:W-:Y:S01]  /*21d0*/  @P1 STS.128 [R111+0x4800], RZ ;  /* 0x004800ff6f001388 */ /* 0x000fe20000000c00 */
[----:B-1----:R-:W-:-:S04]  /*21e0*/  @!P1 LEA R8, P0, R20, R4, 0x7 ;  /* 0x0000000414089211 */ /* 0x002fc800078038ff */
[----:B------:R-:W-:-:S05]  /*21f0*/  @!P1 LEA.HI.X R9, R20, R5, R21, 0x7, P0 ;  /* 0x0000000514099211 */ /* 0x000fca00000f3c15 */
[----:B------:R-:W-:Y:S01]  /*2200*/  @!PT LDS RZ, [RZ] ;  /* 0x00000000fffff984 */ /* 0x000fe20000000800 */
[----:B------:R-:W-:Y:S01]  /*2210*/  @!PT LDS RZ, [RZ] ;  /* 0x00000000fffff984 */ /* 0x000fe20000000800 */
[----:B------:R-:W-:Y:S01]  /*2220*/  @!PT LDS RZ, [RZ] ;  /* 0x00000000fffff984 */ /* 0x000fe20000000800 */
[----:B------:R1:W-:Y:S04]  /*2230*/  @!P1 LDGSTS.E.BYPASS.LTC128B.128 [R111+0x4800], desc[UR14][R8.64] ;  /* 0x04800000086f9fae */ /* 0x0003e8000b981a0e */
[----:B------:R-:W-:Y:S04]  /*2240*/  LDSM.16.M88.4 R28, [R101] ;  /* 0x00000000651c783b */ /* 0x000fe80000000200 */
[----:B------:R-:W1:Y:S04]  /*2250*/  LDSM.16.M88.4 R32, [R100+0x1000] ;  /* 0x001000006420783b */ /* 0x000e680000000200 */
[----:B------:R-:W-:Y:S04]  /*2260*/  LDSM.16.M88.4 R16, [R16] ;  /* 0x000000001010783b */ /* 0x000fe80000000200 */
[----:B---3--:R-:W-:Y:S04]  /*2270*/  LDSM.16.M88.4 R4, [R51+0x1000] ;  /* 0x001000003304783b */ /* 0x008fe80000000200 */
        /* <DEDUP_REMOVED lines=139> */
[----:B----4-:R4:W3:Y:S01]  /*2b30*/  LDSM.16.M88.4 R32, [R51+0x2c00] ;  /* 0x002c00003320783b */ /* 0x0108e20000000200 */
[----:B------:R-:W-:-:S04]  /*2b40*/  DEPBAR.LE SB0, 0x0 ;  /* 0x000080000000791a */ /* 0x000fc80000000000 */
[----:B------:R-:W-:Y:S01]  /*2b50*/  FMUL.FTZ R10, R36, UR10 ;  /* 0x0000000a240a7c20 */ /* 0x000fe20008410000 */
[----:B------:R-:W-:Y:S01]  /*2b60*/  FMUL.FTZ R11, R39, UR10 ;  /* 0x0000000a270b7c20 */ /* 0x000fe20008410000 */
[----:B------:R-:W1:Y:S08]  /*2b70*/  MUFU.TANH R4, R4 ;  /* 0x0000000400047308 */ /* 0x000e700000002400 */
[----:B------:R-:W1:Y:S08]  /*2b80*/  MUFU.TANH R5, R5 ;  /* 0x0000000500057308 */ /* 0x000e700000002400 */
[----:B----4-:R5:W4:Y:S08]  /*2b90*/  MUFU.TANH R51, R15 ;  /* 0x0000000f00337308 */ /* 0x010b300000002400 */
[----:B------:R-:W1:Y:S08]  /*2ba0*/  MUFU.TANH R8, R8 ;  /* 0x0000000800087308 */ /* 0x000e700000002400 */
[----:B------:R-:W1:Y:S01]  /*2bb0*/  MUFU.TANH R6, R6 ;  /* 0x0000000600067308 */ /* 0x000e620000002400 */
[C---:B-----5:R-:W-:Y:S07]  /*2bc0*/  HMMA.16816.F32.BF16 R12, R28.reuse, R24, RZ ;  /* 0x000000181c0c723c */ /* 0x060fee00000418ff */
[----:B------:R-:W1:Y:S01]  /*2bd0*/  MUFU.TANH R9, R9 ;  /* 0x0000000900097308 */ /* 0x000e620000002400 */
[----:B------:R-:W-:Y:S01]  /*2be0*/  HMMA.16816.F32.BF16 R24, R28, R26, RZ ;  /* 0x0000001a1c18723c */ /* 0x000fe200000418ff */
[----:B------:R-:W-:Y:S01]  /*2bf0*/  FMUL.FTZ R28, R37, UR10 ;  /* 0x0000000a251c7c20 */ /* 0x000fe20008410000 */
[----:B------:R-:W-:-:S05]  /*2c00*/  FMUL.FTZ R30, R38, UR10 ;  /* 0x0000000a261e7c20 */ /* 0x000fca0008410000 */
[----:B------:R-:W1:Y:S05]  /*2c10*/  MUFU.TANH R7, R7 ;  /* 0x0000000700077308 */ /* 0x000e6a0000002400 */
[C---:B---3--:R-:W-:Y:S03]  /*2c20*/  HMMA.16816.F32.BF16 R12, R16.reuse, R32, R12 ;  /* 0x00000020100c723c */ /* 0x048fe6000004180c */
[----:B------:R-:W3:Y:S05]  /*2c30*/  MUFU.TANH R10, R10 ;  /* 0x0000000a000a7308 */ /* 0x000eea0000002400 */
[----:B------:R-:W-:Y:S03]  /*2c40*/  HMMA.16816.F32.BF16 R24, R16, R34, R24 ;  /* 0x000000221018723c */ /* 0x000fe60000041818 */
        /* <DEDUP_REMOVED lines=13> */
[----:B-----5:R-:W-:Y:S01]  /*2d20*/  IADD3 R24, PT, PT, R3, -0x1, RZ ;  /* 0xffffffff03187810 */ /* 0x020fe20007ffe0ff */
[----:B------:R-:W-:Y:S03]  /*2d30*/  BAR.SYNC.DEFER_BLOCKING 0x0 ;  /* 0x0000000000007b1d */ /* 0x000fe60000010000 */
[----:B------:R-:W-:-:S03]  /*2d40*/  ISETP.GT.AND P0, PT, R24, R103, PT ;  /* 0x000000671800720c */ /* 0x000fc60003f04270 */
[----:B------:R1:W1:Y:S01]  /*2d50*/  MUFU.TANH R34, R13 ;  /* 0x0000000d00227308 */ /* 0x0002620000002400 */
[----:B--2---:R-:W-:-:S07]  /*2d60*/  FMUL.FTZ R25, R27, UR10 ;  /* 0x0000000a1b197c20 */ /* 0x004fce0008410000 */
[----:B------:R2:W1:Y:S08]  /*2d70*/  MUFU.TANH R77, R14 ;  /* 0x0000000e004d7308 */ /* 0x0004700000002400 */
[----:B------:R2:W1:Y:S08]  /*2d80*/  MUFU.TANH R31, R15 ;  /* 0x0000000f001f7308 */ /* 0x0004700000002400 */
[----:B------:R-:W1:Y:S08]  /*2d90*/  MUFU.TANH R26, R26 ;  /* 0x0000001a001a7308 */ /* 0x000e700000002400 */
[----:B------:R-:W1:Y:S01]  /*2da0*/  MUFU.TANH R25, R25 ;  /* 0x0000001900197308 */ /* 0x000e620000002400 */
[----:B---34-:R-:W-:Y:S05]  /*2db0*/  @!P0 BRA `(.L_x_4376) ;  /* 0x0000000400688947 */ /* 0x018fea0003800000 */
        /* <DEDUP_REMOVED lines=11> */
.L_x_4377:
[----:B-1----:R-:W1:Y:S01]  /*2e70*/  LDC R13, c[0x0][0x4f0] ;  /* 0x00013c00ff0d7b82 */ /* 0x002e620000000800 */
[C---:B------:R-:W-:Y:S01]  /*2e80*/  LEA R19, R3.reuse, 0xffffff00, 0x7 ;  /* 0xffffff0003137811 */ /* 0x040fe200078e38ff */
[----:B------:R-:W3:Y:S01]  /*2e90*/  LDCU.64 UR6, c[0x0][0x3a0] ;  /* 0x00007400ff0677ac */ /* 0x000ee20008000a00 */
[----:B------:R-:W-:Y:S02]  /*2ea0*/  LEA R35, R3, 0xffffff80, 0x7 ;  /* 0xffffff8003237811 */ /* 0x000fe400078e38ff */
[----:B--2---:R-:W-:Y:S02]  /*2eb0*/  IABS R15, R19 ;  /* 0x00000013000f7213 */ /* 0x004fe40000000000 */
        /* <DEDUP_REMOVED lines=56> */
.L_x_4378:
        /* <DEDUP_REMOVED lines=9> */
[----:B--2---:R-:W-:Y:S01]  /*32d0*/  IADD3 R14, P1, PT, R16, R13, RZ ;  /* 0x0000000d100e7210 */ /* 0x004fe20007f3e0ff */
        /* <DEDUP_REMOVED lines=8> */
.L_x_4376:
[----:B------:R-:W-:Y:S01]  /*3360*/  IMAD.SHL.U32 R116, R86, 0x2, RZ ;  /* 0x0000000256747824 */ /* 0x000fe200078e00ff */
[----:B------:R-:W4:Y:S01]  /*3370*/  LDCU UR4, c[0x0][0x45c] ;  /* 0x00008b80ff0477ac */ /* 0x000f220008000800 */
[----:B------:R-:W-:-:S03]  /*3380*/  LOP3.LUT R87, R0, 0x120, R23, 0xf8, !PT ;  /* 0x0000012000577812 */ /* 0x000fc600078ef817 */
[----:B------:R-:W-:Y:S02]  /*3390*/  LOP3.LUT R116, R116, 0x6, RZ, 0xc0, !PT ;  /* 0x0000000674747812 */ /* 0x000fe400078ec0ff */
[----:B------:R-:W-:-:S03]  /*33a0*/  LEA R87, R87, UR5, 0x1 ;  /* 0x0000000557577c11 */ /* 0x000fc6000f8e08ff */
[----:B---3--:R-:W-:Y:S02]  /*33b0*/  IMAD R18, R24, 0x80, R116 ;  /* 0x0000008018127824 */ /* 0x008fe400078e0274 */
[----:B------:R-:W-:Y:S02]  /*33c0*/  VIADD R117, R87, 0x3000 ;  /* 0x0000300057757836 */ /* 0x000fe40000000000 */
[C---:B-1----:R-:W-:Y:S02]  /*33d0*/  VIADD R12, R18.reuse, 0x1 ;  /* 0x00000001120c7836 */ /* 0x042fe40000000000 */
[----:B------:R-:W-:-:S03]  /*33e0*/  VIADD R13, R18, 0x8 ;  /* 0x00000008120d7836 */ /* 0x000fc60000000000 */
[CC--:B------:R-:W-:Y:S02]  /*33f0*/  ISETP.GE.AND P2, PT, R12.reuse, R115.reuse, PT ;  /* 0x000000730c00720c */ /* 0x0c0fe40003f46270 */
[-C--:B------:R-:W-:Y:S01]  /*3400*/  ISETP.GE.AND P4, PT, R12, R114.reuse, PT ;  /* 0x000000720c00720c */ /* 0x080fe20003f86270 */
[C---:B------:R-:W-:Y:S01]  /*3410*/  VIADD R12, R18.reuse, 0x9 ;  /* 0x00000009120c7836 */ /* 0x040fe20000000000 */
        /* <DEDUP_REMOVED lines=92> */
[-C--:B------:R-:W-:Y:S02]  /*39e0*/  ISETP.GE.AND P1, PT, R12, R115.reuse, PT ;  /* 0x000000730c00720c */ /* 0x080fe40003f26270 */
[----:B------:R-:W-:Y:S02]  /*39f0*/  FSEL R98, R98, -INF , !P2 ;  /* 0xff80000062627808 */ /* 0x000fe40005000000 */
[----:B------:R-:W-:Y:S02]  /*3a00*/  ISETP.GE.AND P2, PT, R13, R115, PT ;  /* 0x000000730d00720c */ /* 0x000fe40003f46270 */
[----:B------:R-:W-:-:S02]  /*3a10*/  FSEL R56, R72, -INF , !P1 ;  /* 0xff80000048387808 */ /* 0x000fc40004800000 */
[----:B------:R-:W-:Y:S02]  /*3a20*/  ISETP.GE.AND P1, PT, R18, R115, PT ;  /* 0x000000731200720c */ /* 0x000fe40003f26270 */
[----:B------:R-:W-:Y:S02]  /*3a30*/  FSEL R93, R93, -INF , !P5 ;  /* 0xff8000005d5d7808 */ /* 0x000fe40006800000 */
[----:B------:R-:W-:Y:S01]  /*3a40*/  ISETP.GE.AND P5, PT, R12, R114, PT ;  /* 0x000000720c00720c */ /* 0x000fe20003fa6270 */
[----:B------:R-:W-:Y:S01]  /*3a50*/  VIADD R12, R18, 0x59 ;  /* 0x00000059120c7836 */ /* 0x000fe20000000000 */
[----:B------:R-:W-:Y:S02]  /*3a60*/  FSEL R48, R4, -INF , !P2 ;  /* 0xff80000004307808 */ /* 0x000fe40005000000 */
[----:B------:R-:W-:Y:S01]  /*3a70*/  FSEL R4, R2, -INF , !P1 ;  /* 0xff80000002047808 */ /* 0x000fe20004800000 */
[----:B------:R-:W-:Y:S01]  /*3a80*/  VIADD R2, R18, 0x69 ;  /* 0x0000006912027836 */ /* 0x000fe20000000000 */
[----:B------:R-:W-:-:S02]  /*3a90*/  FSEL R92, R92, -INF , !P4 ;  /* 0xff8000005c5c7808 */ /* 0x000fc40006000000 */
[----:B------:R-:W-:Y:S02]  /*3aa0*/  FSEL R57, R74, -INF , !P0 ;  /* 0xff8000004a397808 */ /* 0x000fe40004000000 */
[----:B------:R-:W-:Y:S02]  /*3ab0*/  FMNMX3.FTZ R19, R4, R78, R79, !PT ;  /* 0x0000004e04137276 */ /* 0x000fe4000781004f */
[-C--:B------:R-:W-:Y:S01]  /*3ac0*/  ISETP.GE.AND P4, PT, R13, R114.reuse, PT ;  /* 0x000000720d00720c */ /* 0x080fe20003f86270 */
[----:B------:R-:W-:Y:S01]  /*3ad0*/  VIADD R13, R18, 0x60 ;  /* 0x00000060120d7836 */ /* 0x000fe20000000000 */
[C---:B------:R-:W-:Y:S02]  /*3ae0*/  ISETP.GE.AND P0, PT, R12.reuse, R115, PT ;  /* 0x000000730c00720c */ /* 0x040fe40003f06270 */
[----:B--2---:R-:W-:Y:S02]  /*3af0*/  FSEL R15, R75, -INF , !P3 ;  /* 0xff8000004b0f7808 */ /* 0x004fe40005800000 */
[----:B------:R-:W-:Y:S01]  /*3b00*/  ISETP.GE.AND P3, PT, R12, R114, PT ;  /* 0x000000720c00720c */ /* 0x000fe20003f66270 */
[----:B------:R-:W-:Y:S01]  /*3b10*/  VIADD R12, R18, 0x61 ;  /* 0x00000061120c7836 */ /* 0x000fe20000000000 */
[----:B------:R-:W-:-:S02]  /*3b20*/  FMNMX3.FTZ R19, R19, R53, R54, !PT ;  /* 0x0000003513137276 */ /* 0x000fc40007810036 */
[----:B------:R-:W-:Y:S01]  /*3b30*/  FSEL R47, R5, -INF , !P0 ;  /* 0xff800000052f7808 */ /* 0x000fe20004000000 */
[C---:B------:R-:W-:Y:S01]  /*3b40*/  VIADD R5, R18.reuse, 0x68 ;  /* 0x0000006812057836 */ /* 0x040fe20000000000 */
[----:B------:R-:W-:Y:S02]  /*3b50*/  FSEL R14, R73, -INF , !P5 ;  /* 0xff800000490e7808 */ /* 0x000fe40006800000 */
[-C--:B------:R-:W-:Y:S02]  /*3b60*/  ISETP.GE.AND P0, PT, R18, R114.reuse, PT ;  /* 0x000000721200720c */ /* 0x080fe40003f06270 */
[C---:B------:R-:W-:Y:S02]  /*3b70*/  ISETP.GE.AND P5, PT, R13.reuse, R115, PT ;  /* 0x000000730d00720c */ /* 0x040fe40003fa6270 */
[----:B------:R-:W-:Y:S02]  /*3b80*/  ISETP.GE.AND P2, PT, R13, R114, PT ;  /* 0x000000720d00720c */ /* 0x000fe40003f46270 */
[----:B------:R-:W-:-:S02]  /*3b90*/  FSEL R13, R76, -INF , !P4 ;  /* 0xff8000004c0d7808 */ /* 0x000fc40006000000 */
[----:B------:R-:W-:Y:S02]  /*3ba0*/  FMNMX3.FTZ R19, R19, R80, R81, !PT ;  /* 0x0000005013137276 */ /* 0x000fe40007810051 */
[CC--:B------:R-:W-:Y:S02]  /*3bb0*/  ISETP.GE.AND P4, PT, R12.reuse, R115.reuse, PT ;  /* 0x000000730c00720c */ /* 0x0c0fe40003f86270 */
[----:B------:R-:W-:Y:S02]  /*3bc0*/  ISETP.GE.AND P1, PT, R12, R114, PT ;  /* 0x000000720c00720c */ /* 0x000fe40003f26270 */
[----:B------:R-:W-:Y:S02]  /*3bd0*/  FSEL R12, R51, -INF , !P3 ;  /* 0xff800000330c7808 */ /* 0x000fe40005800000 */
[----:B------:R-:W-:Y:S02]  /*3be0*/  FSEL R49, R49, -INF , !P0 ;  /* 0xff80000031317808 */ /* 0x000fe40004000000 */
[----:B------:R-:W-:-:S02]  /*3bf0*/  ISETP.GE.AND P3, PT, R5, R115, PT ;  /* 0x000000730500720c */ /* 0x000fc40003f66270 */
[----:B------:R-:W-:Y:S02]  /*3c00*/  ISETP.GE.AND P0, PT, R5, R114, PT ;  /* 0x000000720500720c */ /* 0x000fe40003f06270 */
[----:B------:R-:W-:Y:S02]  /*3c10*/  FMNMX3.FTZ R5, R19, R46, R62, !PT ;  /* 0x0000002e13057276 */ /* 0x000fe4000781003e */
[----:B------:R-:W-:Y:S02]  /*3c20*/  FSEL R42, R8, -INF , !P5 ;  /* 0xff800000082a7808 */ /* 0x000fe40006800000 */
[----:B------:R-:W-:Y:S02]  /*3c30*/  FMNMX3.FTZ R8, R49, R50, R44, !PT ;  /* 0x0000003231087276 */ /* 0x000fe4000781002c */
[----:B------:R-:W-:Y:S02]  /*3c40*/  FMNMX3.FTZ R5, R5, R65, R66, !PT ;  /* 0x0000004105057276 */ /* 0x000fe40007810042 */
[----:B------:R-:W-:-:S02]  /*3c50*/  FMNMX3.FTZ R8, R8, R45, R16, !PT ;  /* 0x0000002d08087276 */ /* 0x000fc40007810010 */
[----:B------:R-:W-:Y:S02]  /*3c60*/  FMNMX3.FTZ R5, R5, R123, R121, !PT ;  /* 0x0000007b05057276 */ /* 0x000fe40007810079 */
[----:B------:R-:W-:Y:S02]  /*3c70*/  FSEL R41, R6, -INF , !P4 ;  /* 0xff80000006297808 */ /* 0x000fe40006000000 */
[----:B------:R-:W-:Y:S02]  /*3c80*/  FMNMX3.FTZ R6, R8, R43, R17, !PT ;  /* 0x0000002b08067276 */ /* 0x000fe40007810011 */
[----:B------:R-:W-:Y:S02]  /*3c90*/  FSEL R36, R7, -INF , !P1 ;  /* 0xff80000007247808 */ /* 0x000fe40004800000 */
[----:B------:R-:W-:Y:S01]  /*3ca0*/  FMNMX3.FTZ R7, R5, R120, R97, !PT ;  /* 0x0000007805077276 */ /* 0x000fe20007810061 */
[----:B------:R-:W-:Y:S01]  /*3cb0*/  VIADD R5, R18, 0x78 ;  /* 0x0000007812057836 */ /* 0x000fe20000000000 */
[----:B------:R-:W-:-:S02]  /*3cc0*/  FMNMX3.FTZ R6, R6, R40, R52, !PT ;  /* 0x0000002806067276 */ /* 0x000fc40007810034 */
[----:B------:R-:W-:Y:S02]  /*3cd0*/  FMNMX3.FTZ R7, R7, R91, R119, !PT ;  /* 0x0000005b07077276 */ /* 0x000fe40007810077 */
        /* <DEDUP_REMOVED lines=9> */
[C---:B------:R-:W-:Y:S02]  /*3d70*/  ISETP.GE.AND P4, PT, R2.reuse, R115, PT ;  /* 0x000000730200720c */ /* 0x040fe40003f86270 */
[----:B------:R-:W-:Y:S01]  /*3d80*/  ISETP.GE.AND P1, PT, R2, R114, PT ;  /* 0x000000720200720c */ /* 0x000fe20003f26270 */
[----:B------:R-:W-:Y:S01]  /*3d90*/  VIADD R2, R18, 0x71 ;  /* 0x0000007112027836 */ /* 0x000fe20000000000 */
[----:B------:R-:W-:Y:S02]  /*3da0*/  FMNMX3.FTZ R7, R7, R56, R48, !PT ;  /* 0x0000003807077276 */ /* 0x000fe40007810030 */
        /* <DEDUP_REMOVED lines=8> */
[----:B------:R-:W-:Y:S02]  /*3e30*/  FSEL R38, R28, -INF , !P5 ;  /* 0xff8000001c267808 */ /* 0x000fe40006800000 */
[----:B------:R-:W-:Y:S02]  /*3e40*/  ISETP.GE.AND P5, PT, R5, R115, PT ;  /* 0x000000730500720c */ /* 0x000fe40003fa6270 */
[----:B------:R-:W-:Y:S01]  /*3e50*/  FSEL R35, R29, -INF , !P4 ;  /* 0xff8000001d237808 */ /* 0x000fe20006000000 */
[----:B------:R-:W-:Y:S01]  /*3e60*/  VIADD R29, R87, 0x3020 ;  /* 0x00003020571d7836 */ /* 0x000fe20000000000 */
        /* <DEDUP_REMOVED lines=31> */
[----:B----4-:R-:W-:-:S05]  /*4060*/  FMUL.FTZ R31, R2, UR4 ;  /* 0x00000004021f7c20 */ /* 0x010fca0008410000 */
        /* <DEDUP_REMOVED lines=10> */
[----:B--2---:R-:W-:Y:S01]  /*4110*/  FMNMX.FTZ R0, R6, R5, !PT ;  /* 0x0000000506007209 */ /* 0x004fe20007810000 */
[--C-:B------:R-:W-:Y:S01]  /*4120*/  FFMA.FTZ R67, R62, UR4, -R31.reuse ;  /* 0x000000043e437c23 */ /* 0x100fe2000801081f */
[----:B------:R-:W-:Y:S01]  /*4130*/  @P0 VIADD R29, R117, 0xffffffe0 ;  /* 0xffffffe0751d0836 */ /* 0x000fe20000000000 */
[----:B------:R2:W-:Y:S01]  /*4140*/  MUFU.EX2 R54, R4 ;  /* 0x0000000400367308 */ /* 0x0005e20000000800 */
        /* <DEDUP_REMOVED lines=13> */
[----:B--2---:R-:W2:Y:S01]  /*4220*/  LDSM.16.MT88.4 R4, [R29] ;  /* 0x000000001d04783b */ /* 0x004ea20000004200 */
        /* <DEDUP_REMOVED lines=21> */
[----:B---3--:R-:W-:Y:S01]  /*4380*/  F2FP.BF16.F32.PACK_AB R69, R60, R61 ;  /* 0x0000003d3c45723e */ /* 0x008fe200000010ff */
[----:B------:R-:W-:Y:S01]  /*4390*/  FADD.FTZ R64, R64, R63 ;  /* 0x0000003f40407221 */ /* 0x000fe20000010000 */
[----:B------:R-:W-:Y:S01]  /*43a0*/  MUFU.EX2 R53, R53 ;  /* 0x0000003500357308 */ /* 0x000fe20000000800 */
[--C-:B------:R-:W-:Y:S01]  /*43b0*/  FFMA.FTZ R47, R47, UR4, -R31.reuse ;  /* 0x000000042f2f7c23 */ /* 0x100fe2000801081f */
[--C-:B------:R-:W-:Y:S01]  /*43c0*/  FFMA.FTZ R63, R15, UR4, -R30.reuse ;  /* 0x000000040f3f7c23 */ /* 0x100fe2000801081e */
[----:B------:R-:W-:Y:S01]  /*43d0*/  FFMA.FTZ R12, R12, UR4, -R30 ;  /* 0x000000040c0c7c23 */ /* 0x000fe2000801081e */
[----:B------:R-:W3:Y:S01]  /*43e0*/  MUFU.EX2 R45, R45 ;  /* 0x0000002d002d7308 */ /* 0x000ee20000000800 */
[----:B------:R-:W-:Y:S01]  /*43f0*/  FADD.FTZ R64, R55, R64 ;  /* 0x0000004037407221 */ /* 0x000fe20000010000 */
[----:B----4-:R-:W-:Y:S01]  /*4400*/  F2FP.BF16.F32.PACK_AB R71, R50, R51 ;  /* 0x000000333247723e */ /* 0x010fe200000010ff */
[--C-:B------:R-:W-:Y:S01]  /*4410*/  FFMA.FTZ R42, R42, UR4, -R31.reuse ;  /* 0x000000042a2a7c23 */ /* 0x100fe2000801081f */
[----:B------:R-:W-:Y:S01]  /*4420*/  MUFU.EX2 R44, R44 ;  /* 0x0000002c002c7308 */ /* 0x000fe20000000800 */
[----:B------:R-:W-:Y:S01]  /*4430*/  FADD.FTZ R64, R54, R64 ;  /* 0x0000004036407221 */ /* 0x000fe20000010000 */
[--C-:B-----5:R-:W-:Y:S01]  /*4440*/  FFMA.FTZ R49, R17, UR4, -R30.reuse ;  /* 0x0000000411317c23 */ /* 0x120fe2000801081e */
[--C-:B------:R-:W-:Y:S01]  /*4450*/  FFMA.FTZ R17, R40, UR4, -R30.reuse ;  /* 0x0000000428117c23 */ /* 0x100fe2000801081e */
[----:B------:R-:W-:Y:S01]  /*4460*/  MUFU.EX2 R46, R46 ;  /* 0x0000002e002e7308 */ /* 0x000fe20000000800 */
[----:B-1----:R-:W-:Y:S01]  /*4470*/  HMMA.16816.F32.BF16 R80, R68, R76, RZ ;  /* 0x0000004c4450723c */ /* 0x002fe200000418ff */
[----:B------:R-:W-:Y:S01]  /*4480*/  FFMA.FTZ R18, R18, UR4, -R30 ;  /* 0x0000000412127c23 */ /* 0x000fe2000801081e */
[--C-:B------:R-:W-:Y:S01]  /*4490*/  FFMA.FTZ R35, R35, UR4, -R31.reuse ;  /* 0x0000000423237c23 */ /* 0x100fe2000801081f */
[----:B------:R-:W1:Y:S01]  /*44a0*/  MUFU.EX2 R43, R43 ;  /* 0x0000002b002b7308 */ /* 0x000e620000000800 */
[----:B------:R-:W-:Y:S01]  /*44b0*/  FFMA.FTZ R34, R34, UR4, -R31 ;  /* 0x0000000422227c23 */ /* 0x000fe2000801081f */
[----:B------:R-:W-:-:S02]  /*44c0*/  ISETP.GT.AND P0, PT, R24, R103, PT ;  /* 0x000000671800720c */ /* 0x000fc40003f04270 */
[----:B------:R4:W-:Y:S01]  /*44d0*/  MUFU.EX2 R40, R49 ;  /* 0x0000003100287308 */ /* 0x0009e20000000800 */
[C---:B------:R-:W-:Y:S03]  /*44e0*/  HMMA.16816.F32.BF16 R76, R68.reuse, R78, RZ ;  /* 0x0000004e444c723c */ /* 0x040fe600000418ff */
[----:B------:R-:W5:Y:S04]  /*44f0*/  MUFU.EX2 R17, R17 ;  /* 0x0000001100117308 */ /* 0x000f680000000800 */
[----:B------:R5:W-:Y:S01]  /*4500*/  MUFU.EX2 R66, R65 ;  /* 0x0000004100427308 */ /* 0x000be20000000800 */
[----:B--2---:R-:W-:Y:S01]  /*4510*/  HMMA.16816.F32.BF16 R72, R68, R4, RZ ;  /* 0x000000044448723c */ /* 0x004fe200000418ff */
[----:B---3--:R-:W-:Y:S01]  /*4520*/  F2FP.BF16.F32.PACK_AB R4, R45, R53 ;  /* 0x000000352d04723e */ /* 0x008fe200000010ff */
[----:B------:R-:W-:Y:S01]  /*4530*/  FADD.FTZ R53, R53, R64 ;  /* 0x0000004035357221 */ /* 0x000fe20000010000 */
[----:B-1----:R-:W-:Y:S01]  /*4540*/  F2FP.BF16.F32.PACK_AB R5, R43, R46 ;  /* 0x0000002e2b05723e */ /* 0x002fe200000010ff */
[----:B------:R-:W-:Y:S01]  /*4550*/  MUFU.EX2 R67, R67 ;  /* 0x0000004300437308 */ /* 0x000fe20000000800 */
[----:B----4-:R-:W-:Y:S01]  /*4560*/  FFMA.FTZ R49, R122, UR4, -R30 ;  /* 0x000000047a317c23 */ /* 0x010fe2000801081e */
[----:B------:R-:W-:-:S02]  /*4570*/  FADD.FTZ R53, R45, R53 ;  /* 0x000000352d357221 */ /* 0x000fc40000010000 */
[----:B------:R-:W-:Y:S01]  /*4580*/  HMMA.16816.F32.BF16 R68, R68, R6, RZ ;  /* 0x000000064444723c */ /* 0x000fe200000418ff */
[----:B------:R-:W-:Y:S01]  /*4590*/  F2FP.BF16.F32.PACK_AB R6, R16, R44 ;  /* 0x0000002c1006723e */ /* 0x000fe200000010ff */
[----:B------:R-:W-:Y:S01]  /*45a0*/  MUFU.EX2 R62, R62 ;  /* 0x0000003e003e7308 */ /* 0x000fe20000000800 */
[----:B-----5:R-:W-:Y:S01]  /*45b0*/  F2FP.BF16.F32.PACK_AB R7, R17, R40 ;  /* 0x000000281107723e */ /* 0x020fe200000010ff */
[----:B------:R-:W-:Y:S01]  /*45c0*/  FADD.FTZ R44, R44, R53 ;  /* 0x000000352c2c7221 */ /* 0x000fe20000010000 */
[----:B------:R-:W-:Y:S01]  /*45d0*/  FFMA.FTZ R65, R52, UR4, -R30 ;  /* 0x0000000434417c23 */ /* 0x000fe2000801081e */
[----:B------:R-:W-:Y:S02]  /*45e0*/  MUFU.EX2 R49, R49 ;  /* 0x0000003100317308 */ /* 0x000fe40000000800 */
[----:B------:R-:W-:Y:S02]  /*45f0*/  FADD.FTZ R44, R16, R44 ;  /* 0x0000002c102c7221 */ /* 0x000fe40000010000 */
[C---:B------:R-:W-:Y:S01]  /*4600*/  HMMA.16816.F32.BF16 R80, R4.reuse, R8, R80 ;  /* 0x000000080450723c */ /* 0x040fe20000041850 */
[----:B------:R-:W1:Y:S04]  /*4610*/  MUFU.EX2 R52, R123 ;  /* 0x0000007b00347308 */ /* 0x000e680000000800 */
[----:B------:R-:W-:Y:S03]  /*4620*/  MUFU.EX2 R65, R65 ;  /* 0x0000004100417308 */ /* 0x000fe60000000800 */
[C---:B------:R-:W-:Y:S01]  /*4630*/  HMMA.16816.F32.BF16 R76, R4.reuse, R10, R76 ;  /* 0x0000000a044c723c */ /* 0x040fe2000004184c */
[----:B------:R-:W2:Y:S01]  /*4640*/  LDSM.16.MT88.4 R8, [R29+0x400] ;  /* 0x000400001d08783b */ /* 0x000ea20000004200 */
        /* <DEDUP_REMOVED lines=10> */
[C---:B--2---:R-:W-:Y:S03]  /*46f0*/  HMMA.16816.F32.BF16 R72, R4.reuse, R8, R72 ;  /* 0x000000080448723c */ /* 0x044fe60000041848 */
[----:B------:R-:W-:Y:S05]  /*4700*/  MUFU.EX2 R42, R42 ;  /* 0x0000002a002a7308 */ /* 0x000fea0000000800 */
[----:B------:R-:W-:Y:S01]  /*4710*/  HMMA.16816.F32.BF16 R68, R4, R10, R68 ;  /* 0x0000000a0444723c */ /* 0x000fe20000041844 */
[----:B------:R-:W2:Y:S01]  /*4720*/  LDSM.16.MT88.4 R8, [R87+0x3800] ;  /* 0x003800005708783b */ /* 0x000ea20000004200 */
[--C-:B------:R-:W-:Y:S01]  /*4730*/  FFMA.FTZ R4, R58, UR4, -R30.reuse ;  /* 0x000000043a047c23 */ /* 0x100fe2000801081e */
[----:B------:R-:W-:Y:S01]  /*4740*/  FFMA.FTZ R58, R59, UR4, -R30 ;  /* 0x000000043b3a7c23 */ /* 0x000fe2000801081e */
[----:B-1----:R-:W-:-:S02]  /*4750*/  F2FP.BF16.F32.PACK_AB R6, R52, R62 ;  /* 0x0000003e3406723e */ /* 0x002fc400000010ff */
[----:B------:R1:W3:Y:S04]  /*4760*/  MUFU.EX2 R59, R4 ;  /* 0x00000004003b7308 */ /* 0x0002e80000000800 */
[----:B------:R-:W4:Y:S01]  /*4770*/  MUFU.EX2 R58, R58 ;  /* 0x0000003a003a7308 */ /* 0x000f220000000800 */
[C---:B-1----:R-:W-:Y:S01]  /*4780*/  F2FP.BF16.F32.PACK_AB R4, R66.reuse, R67 ;  /* 0x000000434204723e */ /* 0x042fe200000010ff */
        /* <DEDUP_REMOVED lines=46> */
[----:B--2---:R-:W-:Y:S01]  /*4a70*/  F2FP.BF16.F32.PACK_AB R6, R95, R98 ;  /* 0x000000625f06723e */ /* 0x004fe200000010ff */
[----:B------:R-:W-:Y:S01]  /*4a80*/  FFMA.FTZ R118, R25, UR4, -R30 ;  /* 0x0000000419767c23 */ /* 0x000fe2000801081e */
[----:B---3--:R-:W-:Y:S01]  /*4a90*/  F2FP.BF16.F32.PACK_AB R5, R94, R119 ;  /* 0x000000775e05723e */ /* 0x008fe200000010ff */
[----:B------:R-:W-:-:S04]  /*4aa0*/  FADD.FTZ R99, R98, R99 ;  /* 0x0000006362637221 */ /* 0x000fc80000010000 */
[----:B------:R-:W-:Y:S01]  /*4ab0*/  FADD.FTZ R95, R95, R99 ;  /* 0x000000635f5f7221 */ /* 0x000fe20000010000 */
[----:B------:R-:W-:Y:S01]  /*4ac0*/  MUFU.EX2 R118, R118 ;  /* 0x0000007600767308 */ /* 0x000fe20000000800 */
[C---:B-1----:R-:W-:Y:S08]  /*4ad0*/  HMMA.16816.F32.BF16 R80, R4.reuse, R8, R80 ;  /* 0x000000080450723c */ /* 0x042ff00000041850 */
[C---:B------:R-:W-:Y:S01]  /*4ae0*/  HMMA.16816.F32.BF16 R76, R4.reuse, R10, R76 ;  /* 0x0000000a044c723c */ /* 0x040fe2000004184c */
[----:B------:R-:W1:Y:S07]  /*4af0*/  LDSM.16.MT88.4 R8, [R29+0x1000] ;  /* 0x001000001d08783b */ /* 0x000e6e0000004200 */
[C---:B-1----:R-:W-:Y:S08]  /*4b00*/  HMMA.16816.F32.BF16 R72, R4.reuse, R8, R72 ;  /* 0x000000080448723c */ /* 0x042ff00000041848 */
[----:B------:R-:W-:Y:S01]  /*4b10*/  HMMA.16816.F32.BF16 R68, R4, R10, R68 ;  /* 0x0000000a0444723c */ /* 0x000fe20000041844 */
[----:B------:R-:W1:Y:S01]  /*4b20*/  LDSM.16.MT88.4 R8, [R87+0x4400] ;  /* 0x004400005708783b */ /* 0x000e620000004200 */
[----:B------:R-:W-:Y:S01]  /*4b30*/  FADD.FTZ R4, R61, R60 ;  /* 0x0000003c3d047221 */ /* 0x000fe20000010000 */
[----:B------:R-:W-:Y:S01]  /*4b40*/  FFMA.FTZ R61, R14, UR4, -R30 ;  /* 0x000000040e3d7c23 */ /* 0x000fe2000801081e */
[----:B------:R2:W-:Y:S02]  /*4b50*/  MUFU.EX2 R60, R57 ;  /* 0x00000039003c7308 */ /* 0x0005e40000000800 */
[----:B------:R-:W-:-:S03]  /*4b60*/  FADD.FTZ R4, R51, R4 ;  /* 0x0000000433047221 */ /* 0x000fc60000010000 */
[----:B------:R-:W3:Y:S01]  /*4b70*/  MUFU.EX2 R61, R61 ;  /* 0x0000003d003d7308 */ /* 0x000ee20000000800 */
[----:B------:R-:W-:-:S04]  /*4b80*/  FADD.FTZ R50, R50, R4 ;  /* 0x0000000432327221 */ /* 0x000fc80000010000 */
[----:B------:R-:W-:Y:S01]  /*4b90*/  FADD.FTZ R46, R46, R50 ;  /* 0x000000322e2e7221 */ /* 0x000fe20000010000 */
[----:B--2---:R-:W-:-:S03]  /*4ba0*/  FFMA.FTZ R57, R48, UR4, -R31 ;  /* 0x0000000430397c23 */ /* 0x004fc6000801081f */
[----:B------:R-:W-:Y:S01]  /*4bb0*/  FADD.FTZ R45, R43, R46 ;  /* 0x0000002e2b2d7221 */ /* 0x000fe20000010000 */
[----:B------:R2:W4:Y:S01]  /*4bc0*/  MUFU.EX2 R48, R56 ;  /* 0x0000003800307308 */ /* 0x0005220000000800 */
[--C-:B------:R-:W-:Y:S01]  /*4bd0*/  FFMA.FTZ R43, R41, UR4, -R31.reuse ;  /* 0x00000004292b7c23 */ /* 0x100fe2000801081f */
[----:B------:R-:W-:Y:S01]  /*4be0*/  FFMA.FTZ R41, R39, UR4, -R31 ;  /* 0x0000000427297c23 */ /* 0x000fe2000801081f */
[----:B---3--:R-:W-:Y:S01]  /*4bf0*/  F2FP.BF16.F32.PACK_AB R5, R61, R63 ;  /* 0x0000003f3d05723e */ /* 0x008fe200000010ff */
[----:B------:R-:W3:Y:S01]  /*4c00*/  MUFU.EX2 R57, R57 ;  /* 0x0000003900397308 */ /* 0x000ee20000000800 */
[----:B------:R-:W-:Y:S01]  /*4c10*/  FADD.FTZ R45, R40, R45 ;  /* 0x0000002d282d7221 */ /* 0x000fe20000010000 */
[----:B------:R-:W-:Y:S02]  /*4c20*/  FADD.FTZ R95, R60, R95 ;  /* 0x0000005f3c5f7221 */ /* 0x000fe40000010000 */
[----:B------:R5:W-:Y:S01]  /*4c30*/  MUFU.EX2 R39, R43 ;  /* 0x0000002b00277308 */ /* 0x000be20000000800 */
[----:B------:R-:W-:-:S03]  /*4c40*/  FADD.FTZ R45, R17, R45 ;  /* 0x0000002d112d7221 */ /* 0x000fc60000010000 */
[----:B------:R-:W-:Y:S01]  /*4c50*/  MUFU.EX2 R40, R18 ;  /* 0x0000001200287308 */ /* 0x000fe20000000800 */
[----:B------:R-:W-:Y:S01]  /*4c60*/  FADD.FTZ R45, R65, R45 ;  /* 0x0000002d412d7221 */ /* 0x000fe20000010000 */
[----:B--2---:R-:W-:Y:S01]  /*4c70*/  FFMA.FTZ R56, R13, UR4, -R30 ;  /* 0x000000040d387c23 */ /* 0x004fe2000801081e */
[C---:B----4-:R-:W-:Y:S01]  /*4c80*/  F2FP.BF16.F32.PACK_AB R4, R48.reuse, R60 ;  /* 0x0000003c3004723e */ /* 0x050fe200000010ff */
[----:B------:R-:W2:Y:S01]  /*4c90*/  LDSM.16.MT88.4 R12, [R29+0x1400] ;  /* 0x001400001d0c783b */ /* 0x000ea20000004200 */
[----:B------:R-:W-:Y:S01]  /*4ca0*/  FADD.FTZ R45, R59, R45 ;  /* 0x0000002d3b2d7221 */ /* 0x000fe20000010000 */
[----:B---3--:R-:W-:Y:S01]  /*4cb0*/  F2FP.BF16.F32.PACK_AB R6, R47, R57 ;  /* 0x000000392f06723e */ /* 0x008fe200000010ff */
[----:B------:R-:W-:Y:S01]  /*4cc0*/  FADD.FTZ R95, R48, R95 ;  /* 0x0000005f305f7221 */ /* 0x000fe20000010000 */
[----:B------:R-:W3:Y:S01]  /*4cd0*/  MUFU.EX2 R56, R56 ;  /* 0x0000003800387308 */ /* 0x000ee20000000800 */
[----:B------:R-:W-:Y:S01]  /*4ce0*/  FADD.FTZ R58, R58, R45 ;  /* 0x0000002d3a3a7221 */ /* 0x000fe20000010000 */
[----:B-----5:R-:W-:Y:S01]  /*4cf0*/  FFMA.FTZ R43, R38, UR4, -R31 ;  /* 0x00000004262b7c23 */ /* 0x020fe2000801081f */
[----:B------:R-:W-:Y:S01]  /*4d00*/  FADD.FTZ R57, R57, R95 ;  /* 0x0000005f39397221 */ /* 0x000fe20000010000 */
[----:B------:R4:W-:Y:S01]  /*4d10*/  MUFU.EX2 R38, R41 ;  /* 0x0000002900267308 */ /* 0x0009e20000000800 */
[----:B------:R-:W-:-:S02]  /*4d20*/  FADD.FTZ R58, R49, R58 ;  /* 0x0000003a313a7221 */ /* 0x000fc40000010000 */
[----:B------:R-:W-:Y:S02]  /*4d30*/  FADD.FTZ R57, R47, R57 ;  /* 0x000000392f397221 */ /* 0x000fe40000010000 */
[----:B------:R-:W-:-:S04]  /*4d40*/  FADD.FTZ R58, R120, R58 ;  /* 0x0000003a783a7221 */ /* 0x000fc80000010000 */
[----:B------:R-:W-:Y:S01]  /*4d50*/  FADD.FTZ R58, R96, R58 ;  /* 0x0000003a603a7221 */ /* 0x000fe20000010000 */
[----:B---3--:R-:W-:-:S03]  /*4d60*/  F2FP.BF16.F32.PACK_AB R7, R55, R56 ;  /* 0x000000383707723e */ /* 0x008fc600000010ff */
[----:B------:R-:W-:Y:S01]  /*4d70*/  FADD.FTZ R58, R89, R58 ;  /* 0x0000003a593a7221 */ /* 0x000fe20000010000 */
[----:B----4-:R-:W-:Y:S02]  /*4d80*/  FFMA.FTZ R41, R37, UR4, -R30 ;  /* 0x0000000425297c23 */ /* 0x010fe4000801081e */
[----:B------:R3:W4:Y:S01]  /*4d90*/  MUFU.EX2 R37, R43 ;  /* 0x0000002b00257308 */ /* 0x0007220000000800 */
[----:B-1----:R-:W-:Y:S01]  /*4da0*/  HMMA.16816.F32.BF16 R80, R4, R8, R80 ;  /* 0x000000080450723c */ /* 0x002fe20000041850 */
[----:B------:R-:W-:Y:S02]  /*4db0*/  FADD.FTZ R58, R88, R58 ;  /* 0x0000003a583a7221 */ /* 0x000fe40000010000 */
[----:B------:R-:W-:Y:S02]  /*4dc0*/  MUFU.EX2 R41, R41 ;  /* 0x0000002900297308 */ /* 0x000fe40000000800 */
[----:B------:R-:W-:-:S03]  /*4dd0*/  FADD.FTZ R58, R119, R58 ;  /* 0x0000003a773a7221 */ /* 0x000fc60000010000 */
[C---:B------:R-:W-:Y:S01]  /*4de0*/  HMMA.16816.F32.BF16 R76, R4.reuse, R10, R76 ;  /* 0x0000000a044c723c */ /* 0x040fe2000004184c */
[----:B------:R-:W1:Y:S01]  /*4df0*/  LDSM.16.MT88.4 R8, [R87+0x4800] ;  /* 0x004800005708783b */ /* 0x000e620000004200 */
[----:B------:R-:W-:Y:S01]  /*4e00*/  FADD.FTZ R94, R94, R58 ;  /* 0x0000003a5e5e7221 */ /* 0x000fe20000010000 */
[--C-:B---3--:R-:W-:Y:S01]  /*4e10*/  FFMA.FTZ R43, R36, UR4, -R30.reuse ;  /* 0x00000004242b7c23 */ /* 0x108fe2000801081e */
[----:B------:R-:W-:Y:S02]  /*4e20*/  FFMA.FTZ R36, R19, UR4, -R30 ;  /* 0x0000000413247c23 */ /* 0x000fe4000801081e */
[----:B------:R-:W-:Y:S02]  /*4e30*/  FADD.FTZ R94, R93, R94 ;  /* 0x0000005e5d5e7221 */ /* 0x000fe40000010000 */
[----:B--2---:R-:W-:Y:S01]  /*4e40*/  HMMA.16816.F32.BF16 R72, R4, R12, R72 ;  /* 0x0000000c0448723c */ /* 0x004fe20000041848 */
[----:B------:R-:W2:Y:S01]  /*4e50*/  LDSM.16.MT88.4 R16, [R29+0x1800] ;  /* 0x001800001d10783b */ /* 0x000ea20000004200 */
[----:B------:R-:W3:Y:S01]  /*4e60*/  MUFU.EX2 R43, R43 ;  /* 0x0000002b002b7308 */ /* 0x000ee20000000800 */
[----:B------:R-:W-:-:S03]  /*4e70*/  FADD.FTZ R92, R92, R94 ;  /* 0x0000005e5c5c7221 */ /* 0x000fc60000010000 */
[----:B------:R-:W5:Y:S02]  /*4e80*/  MUFU.EX2 R36, R36 ;  /* 0x0000002400247308 */ /* 0x000f640000000800 */
[----:B------:R-:W-:Y:S01]  /*4e90*/  HMMA.16816.F32.BF16 R68, R4, R14, R68 ;  /* 0x0000000e0444723c */ /* 0x000fe20000041844 */
[----:B------:R-:W-:Y:S01]  /*4ea0*/  F2FP.BF16.F32.PACK_AB R4, R39, R42 ;  /* 0x0000002a2704723e */ /* 0x000fe200000010ff */
[----:B------:R-:W-:Y:S01]  /*4eb0*/  FADD.FTZ R92, R63, R92 ;  /* 0x0000005c3f5c7221 */ /* 0x000fe20000010000 */
[----:B----4-:R-:W-:Y:S01]  /*4ec0*/  F2FP.BF16.F32.PACK_AB R6, R37, R38 ;  /* 0x000000262506723e */ /* 0x010fe200000010ff */
[----:B------:R-:W4:Y:S01]  /*4ed0*/  LDSM.16.MT88.4 R12, [R87+0x4c00] ;  /* 0x004c0000570c783b */ /* 0x000f220000004200 */
[----:B------:R-:W-:Y:S01]  /*4ee0*/  FADD.FTZ R42, R42, R57 ;  /* 0x000000392a2a7221 */ /* 0x000fe20000010000 */
[----:B------:R-:W-:Y:S01]  /*4ef0*/  FADD.FTZ R61, R61, R92 ;  /* 0x0000005c3d3d7221 */ /* 0x000fe20000010000 */
[----:B---3--:R-:W-:-:S03]  /*4f00*/  F2FP.BF16.F32.PACK_AB R5, R43, R41 ;  /* 0x000000292b05723e */ /* 0x008fc600000010ff */
[----:B------:R-:W-:Y:S01]  /*4f10*/  FADD.FTZ R61, R56, R61 ;  /* 0x0000003d383d7221 */ /* 0x000fe20000010000 */
[----:B------:R-:W-:Y:S01]  /*4f20*/  FADD.FTZ R42, R39, R42 ;  /* 0x0000002a272a7221 */ /* 0x000fe20000010000 */
[----:B-----5:R-:W-:Y:S02]  /*4f30*/  F2FP.BF16.F32.PACK_AB R7, R40, R36 ;  /* 0x000000242807723e */ /* 0x020fe400000010ff */
[----:B------:R-:W-:Y:S01]  /*4f40*/  FADD.FTZ R55, R55, R61 ;  /* 0x0000003d37377221 */ /* 0x000fe20000010000 */
[----:B------:R-:W-:-:S03]  /*4f50*/  FADD.FTZ R38, R38, R42 ;  /* 0x0000002a26267221 */ /* 0x000fc60000010000 */
[----:B------:R-:W-:Y:S01]  /*4f60*/  FADD.FTZ R55, R41, R55 ;  /* 0x0000003729377221 */ /* 0x000fe20000010000 */
[----:B------:R-:W-:-:S03]  /*4f70*/  FADD.FTZ R38, R37, R38 ;  /* 0x0000002625267221 */ /* 0x000fc60000010000 */
[----:B------:R-:W-:Y:S01]  /*4f80*/  FADD.FTZ R43, R43, R55 ;  /* 0x000000372b2b7221 */ /* 0x000fe20000010000 */
[C---:B-1----:R-:W-:Y:S01]  /*4f90*/  HMMA.16816.F32.BF16 R80, R4.reuse, R8, R80 ;  /* 0x000000080450723c */ /* 0x042fe20000041850 */
[--C-:B------:R-:W-:Y:S01]  /*4fa0*/  FFMA.FTZ R9, R33, UR4, -R31.reuse ;  /* 0x0000000421097c23 */ /* 0x100fe2000801081f */
[----:B------:R-:W-:Y:S01]  /*4fb0*/  FFMA.FTZ R8, R32, UR4, -R31 ;  /* 0x0000000420087c23 */ /* 0x000fe2000801081f */
[----:B------:R-:W-:Y:S01]  /*4fc0*/  MUFU.EX2 R33, R35 ;  /* 0x0000002300217308 */ /* 0x000fe20000000800 */
[----:B------:R-:W-:Y:S01]  /*4fd0*/  FADD.FTZ R43, R36, R43 ;  /* 0x0000002b242b7221 */ /* 0x000fe20000010000 */
[----:B------:R-:W-:Y:S02]  /*4fe0*/  IMAD.MOV.U32 R36, RZ, RZ, R24 ;  /* 0x000000ffff247224 */ /* 0x000fe400078e0018 */
[----:B------:R1:W-:Y:S01]  /*4ff0*/  MUFU.EX2 R32, R9 ;  /* 0x0000000900207308 */ /* 0x0003e20000000800 */
[----:B------:R-:W-:Y:S01]  /*5000*/  HMMA.16816.F32.BF16 R76, R4, R10, R76 ;  /* 0x0000000a044c723c */ /* 0x000fe2000004184c */
[----:B------:R-:W-:-:S02]  /*5010*/  FADD.FTZ R40, R40, R43 ;  /* 0x0000002b28287221 */ /* 0x000fc40000010000 */
[----:B------:R-:W3:Y:S05]  /*5020*/  MUFU.EX2 R31, R34 ;  /* 0x00000022001f7308 */ /* 0x000eea0000000800 */
[C---:B--2---:R-:W-:Y:S01]  /*5030*/  HMMA.16816.F32.BF16 R72, R4.reuse, R16, R72 ;  /* 0x000000100448723c */ /* 0x044fe20000041848 */
[----:B-1----:R-:W-:Y:S02]  /*5040*/  FFMA.FTZ R9, R28, UR4, -R30 ;  /* 0x000000041c097c23 */ /* 0x002fe4000801081e */
[----:B------:R1:W2:Y:S05]  /*5050*/  MUFU.EX2 R28, R8 ;  /* 0x00000008001c7308 */ /* 0x0002aa0000000800 */
[----:B------:R-:W-:Y:S01]  /*5060*/  HMMA.16816.F32.BF16 R68, R4, R18, R68 ;  /* 0x000000120444723c */ /* 0x000fe20000041844 */
[----:B---3--:R-:W-:Y:S01]  /*5070*/  F2FP.BF16.F32.PACK_AB R4, R31, R33 ;  /* 0x000000211f04723e */ /* 0x008fe200000010ff */
[----:B------:R-:W-:-:S04]  /*5080*/  FADD.FTZ R33, R33, R38 ;  /* 0x0000002621217221 */ /* 0x000fc80000010000 */
[----:B------:R-:W-:-:S04]  /*5090*/  FADD.FTZ R33, R31, R33 ;  /* 0x000000211f217221 */ /* 0x000fc80000010000 */
[----:B------:R-:W-:Y:S01]  /*50a0*/  FADD.FTZ R33, R32, R33 ;  /* 0x0000002120217221 */ /* 0x000fe20000010000 */
[--C-:B-1----:R-:W-:Y:S01]  /*50b0*/  FFMA.FTZ R8, R27, UR4, -R30.reuse ;  /* 0x000000041b087c23 */ /* 0x102fe2000801081e */
[C---:B--2---:R-:W-:Y:S01]  /*50c0*/  F2FP.BF16.F32.PACK_AB R6, R28.reuse, R32 ;  /* 0x000000201c06723e */ /* 0x044fe200000010ff */
[----:B------:R1:W2:Y:S01]  /*50d0*/  MUFU.EX2 R27, R9 ;  /* 0x00000009001b7308 */ /* 0x0002a20000000800 */
[----:B------:R-:W-:Y:S01]  /*50e0*/  FADD.FTZ R119, R28, R33 ;  /* 0x000000211c777221 */ /* 0x000fe20000010000 */
[----:B-1----:R-:W-:Y:S01]  /*50f0*/  FFMA.FTZ R9, R26, UR4, -R30 ;  /* 0x000000041a097c23 */ /* 0x002fe2000801081e */
[----:B--2---:R-:W-:Y:S01]  /*5100*/  FADD.FTZ R40, R27, R40 ;  /* 0x000000281b287221 */ /* 0x004fe20000010000 */
        /* <DEDUP_REMOVED lines=8> */
[C---:B----4-:R-:W-:Y:S08]  /*5190*/  HMMA.16816.F32.BF16 R80, R4.reuse, R12, R80 ;  /* 0x0000000c0450723c */ /* 0x050ff00000041850 */
[C---:B------:R-:W-:Y:S08]  /*51a0*/  HMMA.16816.F32.BF16 R76, R4.reuse, R14, R76 ;  /* 0x0000000e044c723c */ /* 0x040ff0000004184c */
[C---:B-1----:R-:W-:Y:S08]  /*51b0*/  HMMA.16816.F32.BF16 R72, R4.reuse, R8, R72 ;  /* 0x000000080448723c */ /* 0x042ff00000041848 */
        /* <DEDUP_REMOVED lines=69> */
.L_x_4380:
[----:B------:R-:W-:Y:S01]  /*5610*/  UMOV UR6, URZ ;  /* 0x000000ff00067c82 */ /* 0x000fe20008000000 */
[----:B------:R-:W-:Y:S01]  /*5620*/  IMAD.SHL.U32 R4, R20, 0x80, RZ ;  /* 0x0000008014047824 */ /* 0x000fe200078e00ff */
[----:B------:R-:W-:-:S05]  /*5630*/  IADD3 R5, P0, PT, RZ, -UR6, RZ ;  /* 0x80000006ff057c10 */ /* 0x000fca000ff1e0ff */
[----:B------:R-:W-:-:S05]  /*5640*/  IMAD.X R4, RZ, RZ, ~R4, P0 ;  /* 0x000000ffff047224 */ /* 0x000fca00000e0e04 */
[----:B------:R-:W-:-:S04]  /*5650*/  SHF.R.S64 R5, R5, 0x1f, R4 ;  /* 0x0000001f05057819 */ /* 0x000fc80000001004 */
[----:B------:R-:W-:-:S04]  /*5660*/  IADD3 R107, P0, PT, R5, R107, RZ ;  /* 0x0000006b056b7210 */ /* 0x000fc80007f1e0ff */
[----:B------:R-:W-:-:S09]  /*5670*/  LEA.HI.X.SX32 R106, R4, R106, 0x1, P0 ;  /* 0x0000006a046a7211 */ /* 0x000fd200000f0eff */
.L_x_4381:
        /* <DEDUP_REMOVED lines=9> */
[----:B------:R-:W-:Y:S01]  /*5710*/  IMAD.X R11, R9, 0x1, R20, P0 ;  /* 0x00000001090b7824 */ /* 0x000fe200000e0614 */
[----:B------:R-:W-:Y:S02]  /*5720*/  ISETP.NE.AND P0, PT, R23, RZ, PT ;  /* 0x000000ff1700720c */ /* 0x000fe40003f05270 */
[----:B------:R-:W-:Y:S01]  /*5730*/  @!PT LDS RZ, [RZ] ;  /* 0x00000000fffff984 */ /* 0x000fe20000000800 */
[----:B------:R-:W-:Y:S01]  /*5740*/  @!PT LDS RZ, [RZ] ;  /* 0x00000000fffff984 */ /* 0x000fe20000000800 */
[----:B------:R-:W-:Y:S01]  /*5750*/  @!PT LDS RZ, [RZ] ;  /* 0x00000000fffff984 */ /* 0x000fe20000000800 */
[----:B------:R-:W-:Y:S02]  /*5760*/  LDGSTS.E.BYPASS.LTC128B.128 [R111+0x3000], desc[UR14][R4.64] ;  /* 0x03000000046f7fae */ /* 0x000fe4000b981a0e */
[----:B------:R-:W-:-:S02]  /*5770*/  SEL R22, R22, 0xffffffe0, !P0 ;  /* 0xffffffe016167807 */ /* 0x000fc40004000000 */
[----:B------:R1:W-:Y:S03]  /*5780*/  LDGSTS.E.BYPASS.LTC128B.128 [R111+0x3800], desc[UR14][R6.64] ;  /* 0x03800000066f7fae */ /* 0x0003e6000b981a0e */
[--C-:B------:R-:W-:Y:S01]  /*5790*/  IMAD.IADD R88, R101, 0x1, R22.reuse ;  /* 0x0000000165587824 */ /* 0x100fe200078e0216 */
[----:B------:R-:W-:Y:S01]  /*57a0*/  LDGSTS.E.BYPASS.LTC128B.128 [R111+0x4000], desc[UR14][R8.64] ;  /* 0x04000000086f7fae */ /* 0x000fe2000b981a0e */
[----:B------:R-:W-:-:S03]  /*57b0*/  IMAD.IADD R124, R100, 0x1, R22 ;  /* 0x00000001647c7824 */ /* 0x000fc600078e0216 */
[----:B------:R2:W-:Y:S04]  /*57c0*/  LDGSTS.E.BYPASS.LTC128B.128 [R111+0x4800], desc[UR14][R10.64] ;  /* 0x048000000a6f7fae */ /* 0x0005e8000b981a0e */
[----:B------:R-:W-:Y:S04]  /*57d0*/  LDSM.16.M88.4 R92, [R101] ;  /* 0x00000000655c783b */ /* 0x000fe80000000200 */
[----:B------:R-:W3:Y:S04]  /*57e0*/  LDSM.16.M88.4 R40, [R100+0x1000] ;  /* 0x001000006428783b */ /* 0x000ee80000000200 */
[----:B------:R-:W4:Y:S04]  /*57f0*/  LDSM.16.M88.4 R24, [R100+0x1800] ;  /* 0x001800006418783b */ /* 0x000f280000000200 */
[----:B------:R-:W-:Y:S04]  /*5800*/  LDSM.16.M88.4 R88, [R88] ;  /* 0x000000005858783b */ /* 0x000fe80000000200 */
[----:B-1----:R-:W1:Y:S04]  /*5810*/  LDSM.16.M88.4 R4, [R124+0x1000] ;  /* 0x001000007c04783b */ /* 0x002e680000000200 */
[----:B------:R-:W5:Y:S04]  /*5820*/  LDSM.16.M88.4 R16, [R100+0x1c00] ;  /* 0x001c00006410783b */ /* 0x000f680000000200 */
[----:B------:R-:W5:Y:S04]  /*5830*/  LDSM.16.M88.4 R12, [R124+0x1800] ;  /* 0x001800007c0c783b */ /* 0x000f680000000200 */
[----:B------:R-:W5:Y:S04]  /*5840*/  LDSM.16.M88.4 R32, [R100+0x1400] ;  /* 0x001400006420783b */ /* 0x000f680000000200 */
[----:B--2---:R-:W2:Y:S04]  /*5850*/  LDSM.16.M88.4 R8, [R100+0x2000] ;  /* 0x002000006408783b */ /* 0x004ea80000000200 */
[----:B------:R-:W2:Y:S04]  /*5860*/  LDSM.16.M88.4 R48, [R124+0x1c00] ;  /* 0x001c00007c30783b */ /* 0x000ea80000000200 */
        /* <DEDUP_REMOVED lines=8> */
[----:B------:R-:W-:Y:S04]  /*58f0*/  LDSM.16.M88.4 R120, [R124+0x2400] ;  /* 0x002400007c78783b */ /* 0x000fe80000000200 */
[----:B------:R-:W0:Y:S01]  /*5900*/  LDGDEPBAR ;  /* 0x00000000000079af */ /* 0x000e220000000000 */
[C---:B-1----:R-:W-:Y:S08]  /*5910*/  HMMA.16816.F32.BF16 R44, R88.reuse, R4, R44 ;  /* 0x00000004582c723c */ /* 0x042ff0000004182c */
[----:B------:R-:W-:Y:S01]  /*5920*/  HMMA.16816.F32.BF16 R40, R88, R6, R40 ;  /* 0x000000065828723c */ /* 0x000fe20000041828 */
[----:B------:R-:W1:Y:S07]  /*5930*/  LDSM.16.M88.4 R4, [R124+0x2000] ;  /* 0x002000007c04783b */ /* 0x000e6e0000000200 */
[----:B------:R-:W-:Y:S03]  /*5940*/  HMMA.16816.F32.BF16 R24, R92, R26, RZ ;  /* 0x0000001a5c18723c */ /* 0x000fe600000418ff */
[----:B------:R-:W-:Y:S01]  /*5950*/  FMUL.FTZ R44, R44, UR10 ;  /* 0x0000000a2c2c7c20 */ /* 0x000fe20008410000 */
[----:B------:R-:W-:-:S04]  /*5960*/  FMUL.FTZ R46, R46, UR10 ;  /* 0x0000000a2e2e7c20 */ /* 0x000fc80008410000 */
[----:B-----5:R-:W-:Y:S03]  /*5970*/  HMMA.16816.F32.BF16 R20, R92, R16, RZ ;  /* 0x000000105c14723c */ /* 0x020fe600000418ff */
[----:B------:R-:W-:Y:S01]  /*5980*/  FMUL.FTZ R40, R40, UR10 ;  /* 0x0000000a28287c20 */ /* 0x000fe20008410000 */
[----:B------:R-:W-:-:S04]  /*5990*/  FMUL.FTZ R42, R42, UR10 ;  /* 0x0000000a2a2a7c20 */ /* 0x000fc80008410000 */
[----:B------:R-:W-:Y:S08]  /*59a0*/  HMMA.16816.F32.BF16 R16, R92, R18, RZ ;  /* 0x000000125c10723c */ /* 0x000ff000000418ff */
[C---:B------:R-:W-:Y:S08]  /*59b0*/  HMMA.16816.F32.BF16 R28, R88.reuse, R12, R28 ;  /* 0x0000000c581c723c */ /* 0x040ff0000004181c */
[----:B------:R-:W-:Y:S08]  /*59c0*/  HMMA.16816.F32.BF16 R24, R88, R14, R24 ;  /* 0x0000000e5818723c */ /* 0x000ff00000041818 */
[C---:B------:R-:W-:Y:S03]  /*59d0*/  HMMA.16816.F32.BF16 R36, R92.reuse, R32, RZ ;  /* 0x000000205c24723c */ /* 0x040fe600000418ff */
[----:B------:R-:W-:Y:S01]  /*59e0*/  FMUL.FTZ R29, R29, UR10 ;  /* 0x0000000a1d1d7c20 */ /* 0x000fe20008410000 */
[----:B------:R-:W-:Y:S01]  /*59f0*/  FMUL.FTZ R31, R31, UR10 ;  /* 0x0000000a1f1f7c20 */ /* 0x000fe20008410000 */
[----:B------:R-:W-:Y:S01]  /*5a00*/  FMUL.FTZ R30, R30, UR10 ;  /* 0x0000000a1e1e7c20 */ /* 0x000fe20008410000 */
[----:B------:R-:W-:Y:S01]  /*5a10*/  FMUL.FTZ R28, R28, UR10 ;  /* 0x0000000a1c1c7c20 */ /* 0x000fe20008410000 */
[----:B------:R-:W-:Y:S01]  /*5a20*/  MUFU.TANH R134, R29 ;  /* 0x0000001d00867308 */ /* 0x000fe20000002400 */
[C---:B--2---:R-:W-:Y:S03]  /*5a30*/  HMMA.16816.F32.BF16 R12, R92.reuse, R8, RZ ;  /* 0x000000085c0c723c */ /* 0x044fe600000418ff */
[----:B------:R-:W-:Y:S01]  /*5a40*/  FMUL.FTZ R24, R24, UR10 ;  /* 0x0000000a18187c20 */ /* 0x000fe20008410000 */
[----:B------:R-:W-:Y:S01]  /*5a50*/  FMUL.FTZ R25, R25, UR10 ;  /* 0x0000000a19197c20 */ /* 0x000fe20008410000 */
[----:B------:R-:W-:Y:S01]  /*5a60*/  FMUL.FTZ R26, R26, UR10 ;  /* 0x0000000a1a1a7c20 */ /* 0x000fe20008410000 */
[----:B------:R-:W-:Y:S01]  /*5a70*/  FMUL.FTZ R27, R27, UR10 ;  /* 0x0000000a1b1b7c20 */ /* 0x000fe20008410000 */
[----:B------:R-:W-:Y:S01]  /*5a80*/  MUFU.TANH R132, R24 ;  /* 0x0000001800847308 */ /* 0x000fe20000002400 */
[C---:B------:R-:W-:Y:S07]  /*5a90*/  HMMA.16816.F32.BF16 R32, R92.reuse, R34, RZ ;  /* 0x000000225c20723c */ /* 0x040fee00000418ff */
[----:B------:R-:W-:Y:S01]  /*5aa0*/  MUFU.TANH R131, R25 ;  /* 0x0000001900837308 */ /* 0x000fe20000002400 */
[----:B------:R-:W-:Y:S07]  /*5ab0*/  HMMA.16816.F32.BF16 R8, R92, R10, RZ ;  /* 0x0000000a5c08723c */ /* 0x000fee00000418ff */
[----:B------:R-:W-:Y:S01]  /*5ac0*/  MUFU.TANH R130, R26 ;  /* 0x0000001a00827308 */ /* 0x000fe20000002400 */
[C---:B------:R-:W-:Y:S07]  /*5ad0*/  HMMA.16816.F32.BF16 R16, R88.reuse, R50, R16 ;  /* 0x000000325810723c */ /* 0x040fee0000041810 */
[----:B------:R2:W-:Y:S01]  /*5ae0*/  MUFU.TANH R129, R27 ;  /* 0x0000001b00817308 */ /* 0x0005e20000002400 */
[C---:B-1----:R-:W-:Y:S07]  /*5af0*/  HMMA.16816.F32.BF16 R12, R88.reuse, R4, R12 ;  /* 0x00000004580c723c */ /* 0x042fee000004180c */
[----:B------:R-:W-:Y:S01]  /*5b00*/  MUFU.TANH R127, R31 ;  /* 0x0000001f007f7308 */ /* 0x000fe20000002400 */
[C---:B------:R-:W-:Y:S03]  /*5b10*/  HMMA.16816.F32.BF16 R36, R88.reuse, R56, R36 ;  /* 0x000000385824723c */ /* 0x040fe60000041824 */
[----:B------:R-:W-:Y:S01]  /*5b20*/  FMUL.FTZ R16, R16, UR10 ;  /* 0x0000000a10107c20 */ /* 0x000fe20008410000 */
[----:B------:R-:W-:Y:S01]  /*5b30*/  FMUL.FTZ R17, R17, UR10 ;  /* 0x0000000a11117c20 */ /* 0x000fe20008410000 */
[----:B------:R-:W-:Y:S01]  /*5b40*/  FMUL.FTZ R18, R18, UR10 ;  /* 0x0000000a12127c20 */ /* 0x000fe20008410000 */
[----:B------:R-:W-:Y:S01]  /*5b50*/  FMUL.FTZ R19, R19, UR10 ;  /* 0x0000000a13137c20 */ /* 0x000fe20008410000 */
[----:B------:R-:W-:Y:S01]  /*5b60*/  MUFU.TANH R128, R30 ;  /* 0x0000001e00807308 */ /* 0x000fe20000002400 */
[----:B------:R-:W-:Y:S01]  /*5b70*/  HMMA.16816.F32.BF16 R32, R88, R58, R32 ;  /* 0x0000003a5820723c */ /* 0x000fe20000041820 */
[----:B--2---:R1:W2:Y:S01]  /*5b80*/  LDSM.16.M88.4 R24, [R124+0x2c00] ;  /* 0x002c00007c18783b */ /* 0x0042a20000000200 */
[----:B------:R-:W-:-:S04]  /*5b90*/  DEPBAR.LE SB0, 0x0 ;  /* 0x000080000000791a */ /* 0x000fc80000000000 */
[----:B------:R-:W-:Y:S01]  /*5ba0*/  FMUL.FTZ R12, R12, UR10 ;  /* 0x0000000a0c0c7c20 */ /* 0x000fe20008410000 */
[----:B------:R-:W-:Y:S01]  /*5bb0*/  FMUL.FTZ R13, R13, UR10 ;  /* 0x0000000a0d0d7c20 */ /* 0x000fe20008410000 */
[----:B------:R-:W-:Y:S01]  /*5bc0*/  HMMA.16816.F32.BF16 R56, R92, R52, RZ ;  /* 0x000000345c38723c */ /* 0x000fe200000418ff */
[----:B------:R-:W-:Y:S01]  /*5bd0*/  FMUL.FTZ R14, R14, UR10 ;  /* 0x0000000a0e0e7c20 */ /* 0x000fe20008410000 */
[----:B------:R-:W-:Y:S01]  /*5be0*/  MUFU.TANH R133, R28 ;  /* 0x0000001c00857308 */ /* 0x000fe20000002400 */
[----:B------:R-:W-:Y:S01]  /*5bf0*/  FMUL.FTZ R36, R36, UR10 ;  /* 0x0000000a24247c20 */ /* 0x000fe20008410000 */
[----:B------:R-:W-:Y:S01]  /*5c00*/  FMUL.FTZ R38, R38, UR10 ;  /* 0x0000000a26267c20 */ /* 0x000fe20008410000 */
[----:B------:R-:W-:-:S03]  /*5c10*/  FMUL.FTZ R15, R15, UR10 ;  /* 0x0000000a0f0f7c20 */ /* 0x000fc60008410000 */
[----:B------:R-:W-:Y:S02]  /*5c20*/  HMMA.16816.F32.BF16 R8, R88, R6, R8 ;  /* 0x000000065808723c */ /* 0x000fe40000041808 */
[----:B------:R-:W-:Y:S01]  /*5c30*/  MUFU.TANH R38, R38 ;  /* 0x0000002600267308 */ /* 0x000fe20000002400 */
[----:B------:R-:W-:Y:S01]  /*5c40*/  FMUL.FTZ R33, R33, UR10 ;  /* 0x0000000a21217c20 */ /* 0x000fe20008410000 */
[----:B------:R-:W-:-:S04]  /*5c50*/  FMUL.FTZ R32, R32, UR10 ;  /* 0x0000000a20207c20 */ /* 0x000fc80008410000 */
[C---:B------:R-:W-:Y:S02]  /*5c60*/  HMMA.16816.F32.BF16 R4, R92.reuse, R60, RZ ;  /* 0x0000003c5c04723c */ /* 0x040fe400000418ff */
[----:B-1----:R1:W-:Y:S06]  /*5c70*/  MUFU.TANH R124, R16 ;  /* 0x00000010007c7308 */ /* 0x0023ec0000002400 */
[----:B------:R-:W-:Y:S02]  /*5c80*/  HMMA.16816.F32.BF16 R60, R92, R62, RZ ;  /* 0x0000003e5c3c723c */ /* 0x000fe400000418ff */
[----:B------:R3:W-:Y:S01]  /*5c90*/  MUFU.TANH R135, R33 ;  /* 0x0000002100877308 */ /* 0x0007e20000002400 */
[----:B------:R-:W-:Y:S01]  /*5ca0*/  FMUL.FTZ R8, R8, UR10 ;  /* 0x0000000a08087c20 */ /* 0x000fe20008410000 */
[----:B------:R-:W-:-:S04]  /*5cb0*/  FMUL.FTZ R9, R9, UR10 ;  /* 0x0000000a09097c20 */ /* 0x000fc80008410000 */
[----:B------:R-:W-:Y:S02]  /*5cc0*/  HMMA.16816.F32.BF16 R20, R88, R48, R20 ;  /* 0x000000305814723c */ /* 0x000fe40000041814 */
[----:B------:R4:W-:Y:S01]  /*5cd0*/  MUFU.TANH R136, R32 ;  /* 0x0000002000887308 */ /* 0x0009e20000002400 */
[----:B-1----:R-:W-:-:S05]  /*5ce0*/  IMAD R16, R3, 0x80, R116 ;  /* 0x0000008003107824 */ /* 0x002fca00078e0274 */
[----:B------:R-:W-:Y:S02]  /*5cf0*/  HMMA.16816.F32.BF16 R52, R92, R54, RZ ;  /* 0x000000365c34723c */ /* 0x000fe400000418ff */
[----:B------:R-:W-:Y:S01]  /*5d00*/  MUFU.TANH R15, R15 ;  /* 0x0000000f000f7308 */ /* 0x000fe20000002400 */
[----:B---3--:R-:W-:-:S05]  /*5d10*/  FMUL.FTZ R33, R34, UR10 ;  /* 0x0000000a22217c20 */ /* 0x008fca0008410000 */
[C---:B------:R-:W-:Y:S01]  /*5d20*/  HMMA.16816.F32.BF16 R48, R92.reuse, R96, RZ ;  /* 0x000000605c30723c */ /* 0x040fe200000418ff */
[----:B------:R-:W-:Y:S01]  /*5d30*/  FMUL.FTZ R97, R11, UR10 ;  /* 0x0000000a0b617c20 */ /* 0x000fe20008410000 */
[----:B------:R1:W-:Y:S01]  /*5d40*/  MUFU.TANH R96, R8 ;  /* 0x0000000800607308 */ /* 0x0003e20000002400 */
[----:B------:R-:W-:Y:S01]  /*5d50*/  FMUL.FTZ R20, R20, UR10 ;  /* 0x0000000a14147c20 */ /* 0x000fe20008410000 */
[----:B----4-:R-:W-:Y:S01]  /*5d60*/  FMUL.FTZ R32, R35, UR10 ;  /* 0x0000000a23207c20 */ /* 0x010fe20008410000 */
[----:B------:R-:W-:Y:S01]  /*5d70*/  FMUL.FTZ R23, R23, UR10 ;  /* 0x0000000a17177c20 */ /* 0x000fe20008410000 */
[----:B------:R-:W-:Y:S02]  /*5d80*/  FMUL.FTZ R21, R21, UR10 ;  /* 0x0000000a15157c20 */ /* 0x000fe40008410000 */
[----:B------:R-:W-:Y:S02]  /*5d90*/  HMMA.16816.F32.BF16 R92, R92, R98, RZ ;  /* 0x000000625c5c723c */ /* 0x000fe400000418ff */
[----:B------:R3:W-:Y:S06]  /*5da0*/  MUFU.TANH R99, R12 ;  /* 0x0000000c00637308 */ /* 0x0007ec0000002400 */
[----:B------:R-:W-:Y:S02]  /*5db0*/  HMMA.16816.F32.BF16 R56, R88, R64, R56 ;  /* 0x000000405838723c */ /* 0x000fe40000041838 */
[----:B------:R4:W-:Y:S01]  /*5dc0*/  MUFU.TANH R64, R44 ;  /* 0x0000002c00407308 */ /* 0x0009e20000002400 */
[----:B-1----:R-:W-:-:S05]  /*5dd0*/  VIADD R8, R16, 0xffffff09 ;  /* 0xffffff0910087836 */ /* 0x002fca0000000000 */
[----:B------:R-:W-:Y:S02]  /*5de0*/  HMMA.16816.F32.BF16 R4, R88, R120, R4 ;  /* 0x000000785804723c */ /* 0x000fe40000041804 */
[----:B------:R1:W5:Y:S01]  /*5df0*/  MUFU.TANH R65, R46 ;  /* 0x0000002e00417308 */ /* 0x0003620000002400 */
[----:B---3--:R-:W-:-:S05]  /*5e00*/  VIADD R12, R16, 0xffffff00 ;  /* 0xffffff00100c7836 */ /* 0x008fca0000000000 */
[C---:B------:R-:W-:Y:S01]  /*5e10*/  HMMA.16816.F32.BF16 R60, R88.reuse, R122, R60 ;  /* 0x0000007a583c723c */ /* 0x040fe2000004183c */
[CC--:B------:R-:W-:Y:S01]  /*5e20*/  ISETP.GE.AND P5, PT, R12.reuse, R115.reuse, PT ;  /* 0x000000730c00720c */ /* 0x0c0fe20003fa6270 */
[----:B------:R-:W-:Y:S01]  /*5e30*/  MUFU.TANH R123, R17 ;  /* 0x00000011007b7308 */ /* 0x000fe20000002400 */
[-C--:B------:R-:W-:Y:S01]  /*5e40*/  ISETP.GE.AND P4, PT, R12, R114.reuse, PT ;  /* 0x000000720c00720c */ /* 0x080fe20003f86270 */
[----:B----4-:R-:W-:Y:S01]  /*5e50*/  FMUL.FTZ R44, R45, UR10 ;  /* 0x0000000a2d2c7c20 */ /* 0x010fe20008410000 */
[----:B------:R-:W-:Y:S02]  /*5e60*/  VIADD R12, R16, 0xffffff01 ;  /* 0xffffff01100c7836 */ /* 0x000fe40000000000 */
[----:B------:R-:W-:Y:S01]  /*5e70*/  FMUL.FTZ R56, R56, UR10 ;  /* 0x0000000a38387c20 */ /* 0x000fe20008410000 */
[----:B------:R-:W-:Y:S01]  /*5e80*/  FMUL.FTZ R58, R58, UR10 ;  /* 0x0000000a3a3a7c20 */ /* 0x000fe20008410000 */
[----:B------:R-:W-:Y:S01]  /*5e90*/  HMMA.16816.F32.BF16 R52, R88, R66, R52 ;  /* 0x000000425834723c */ /* 0x000fe20000041834 */
[----:B------:R-:W-:Y:S01]  /*5ea0*/  FMUL.FTZ R57, R57, UR10 ;  /* 0x0000000a39397c20 */ /* 0x000fe20008410000 */
[----:B------:R-:W-:Y:S01]  /*5eb0*/  MUFU.TANH R44, R44 ;  /* 0x0000002c002c7308 */ /* 0x000fe20000002400 */
[C---:B------:R-:W-:Y:S01]  /*5ec0*/  ISETP.GE.AND P2, PT, R12.reuse, R115, PT ;  /* 0x000000730c00720c */ /* 0x040fe20003f46270 */
[----:B-1----:R-:W-:Y:S01]  /*5ed0*/  FMUL.FTZ R46, R47, UR10 ;  /* 0x0000000a2f2e7c20 */ /* 0x002fe20008410000 */
[----:B------:R-:W-:Y:S01]  /*5ee0*/  ISETP.GE.AND P1, PT, R12, R114, PT ;  /* 0x000000720c00720c */ /* 0x000fe20003f26270 */
[----:B------:R-:W-:-:S02]  /*5ef0*/  VIADD R12, R16, 0xffffff08 ;  /* 0xffffff08100c7836 */ /* 0x000fc40000000000 */
[----:B------:R-:W-:Y:S01]  /*5f00*/  FMUL.FTZ R5, R5, UR10 ;  /* 0x0000000a05057c20 */ /* 0x000fe20008410000 */
[----:B------:R-:W-:Y:S01]  /*5f10*/  FMUL.FTZ R6, R6, UR10 ;  /* 0x0000000a06067c20 */ /* 0x000fe20008410000 */
[C---:B--2---:R-:W-:Y:S01]  /*5f20*/  HMMA.16816.F32.BF16 R48, R88.reuse, R24, R48 ;  /* 0x000000185830723c */ /* 0x044fe20000041830 */
[----:B------:R-:W1:Y:S01]  /*5f30*/  MUFU.TANH R46, R46 ;  /* 0x0000002e002e7308 */ /* 0x000e620000002400 */
[----:B------:R-:W-:Y:S01]  /*5f40*/  ISETP.GE.AND P0, PT, R12, R115, PT ;  /* 0x000000730c00720c */ /* 0x000fe20003f06270 */
[----:B------:R-:W-:Y:S01]  /*5f50*/  FMUL.FTZ R67, R4, UR10 ;  /* 0x0000000a04437c20 */ /* 0x000fe20008410000 */
[-C--:B------:R-:W-:Y:S01]  /*5f60*/  ISETP.GE.AND P3, PT, R12, R114.reuse, PT ;  /* 0x000000720c00720c */ /* 0x080fe20003f66270 */
[----:B------:R-:W-:Y:S01]  /*5f70*/  FMUL.FTZ R7, R7, UR10 ;  /* 0x0000000a07077c20 */ /* 0x000fe20008410000 */
[----:B-----5:R-:W-:Y:S01]  /*5f80*/  FSEL R12, R65, -INF , !P4 ;  /* 0xff800000410c7808 */ /* 0x020fe20006000000 */
[----:B------:R-:W-:Y:S01]  /*5f90*/  FMUL.FTZ R65, R10, UR10 ;  /* 0x0000000a0a417c20 */ /* 0x000fe20008410000 */
[----:B------:R-:W-:Y:S01]  /*5fa0*/  ISETP.GE.AND P4, PT, R8, R114, PT ;  /* 0x000000720800720c */ /* 0x000fe20003f86270 */
[----:B------:R2:W3:Y:S01]  /*5fb0*/  MUFU.TANH R45, R40 ;  /* 0x00000028002d7308 */ /* 0x0004e20000002400 */
[----:B------:R-:W-:Y:S01]  /*5fc0*/  FMUL.FTZ R35, R62, UR10 ;  /* 0x0000000a3e237c20 */ /* 0x000fe20008410000 */
[----:B------:R-:W-:Y:S01]  /*5fd0*/  FMUL.FTZ R60, R60, UR10 ;  /* 0x0000000a3c3c7c20 */ /* 0x000fe20008410000 */
[----:B------:R-:W-:Y:S01]  /*5fe0*/  FMUL.FTZ R61, R61, UR10 ;  /* 0x0000000a3d3d7c20 */ /* 0x000fe20008410000 */
[----:B------:R-:W-:Y:S01]  /*5ff0*/  FMUL.FTZ R52, R52, UR10 ;  /* 0x0000000a34347c20 */ /* 0x000fe20008410000 */
[----:B------:R-:W-:Y:S01]  /*6000*/  HMMA.16816.F32.BF16 R92, R88, R26, R92 ;  /* 0x0000001a585c723c */ /* 0x000fe2000004185c */
[----:B------:R-:W-:Y:S01]  /*6010*/  FMUL.FTZ R54, R54, UR10 ;  /* 0x0000000a36367c20 */ /* 0x000fe20008410000 */
[----:B------:R-:W-:Y:S01]  /*6020*/  FMUL.FTZ R59, R59, UR10 ;  /* 0x0000000a3b3b7c20 */ /* 0x000fe20008410000 */
[----:B------:R4:W-:Y:S01]  /*6030*/  MUFU.TANH R47, R42 ;  /* 0x0000002a002f7308 */ /* 0x0009e20000002400 */
[----:B------:R-:W-:Y:S01]  /*6040*/  FMUL.FTZ R53, R53, UR10 ;  /* 0x0000000a35357c20 */ /* 0x000fe20008410000 */
[----:B-1----:R-:W-:Y:S01]  /*6050*/  FSEL R10, R46, -INF , !P1 ;  /* 0xff8000002e0a7808 */ /* 0x002fe20004800000 */
[----:B------:R-:W-:-:S05]  /*6060*/  FMUL.FTZ R55, R55, UR10 ;  /* 0x0000000a37377c20 */ /* 0x000fca0008410000 */
[----:B------:R1:W-:Y:S01]  /*6070*/  MUFU.TANH R17, R13 ;  /* 0x0000000d00117308 */ /* 0x0003e20000002400 */
[----:B--2---:R-:W-:Y:S01]  /*6080*/  FMUL.FTZ R40, R41, UR10 ;  /* 0x0000000a29287c20 */ /* 0x004fe20008410000 */
[----:B---3--:R-:W-:-:S06]  /*6090*/  FSEL R11, R45, -INF , !P0 ;  /* 0xff8000002d0b7808 */ /* 0x008fcc0004000000 */
[----:B------:R2:W-:Y:S01]  /*60a0*/  MUFU.TANH R41, R36 ;  /* 0x0000002400297308 */ /* 0x0005e20000002400 */
[----:B----4-:R-:W-:Y:S01]  /*60b0*/  FMUL.FTZ R42, R43, UR10 ;  /* 0x0000000a2b2a7c20 */ /* 0x010fe20008410000 */
[----:B------:R-:W-:-:S06]  /*60c0*/  FMUL.FTZ R43, R92, UR10 ;  /* 0x0000000a5c2b7c20 */ /* 0x000fcc0008410000 */
[----:B------:R-:W3:Y:S01]  /*60d0*/  MUFU.TANH R40, R40 ;  /* 0x0000002800287308 */ /* 0x000ee20000002400 */
[----:B-1----:R-:W-:Y:S02]  /*60e0*/  FSEL R13, R64, -INF , !P5 ;  /* 0xff800000400d7808 */ /* 0x002fe40006800000 */
[----:B------:R-:W-:Y:S01]  /*60f0*/  ISETP.GE.AND P5, PT, R8, R115, PT ;  /* 0x000000730800720c */ /* 0x000fe20003fa6270 */
[----:B------:R-:W-:-:S04]  /*6100*/  VIADD R8, R16, 0xffffff10 ;  /* 0xffffff1010087836 */ /* 0x000fc80000000000 */
[----:B------:R-:W-:Y:S01]  /*6110*/  MUFU.TANH R42, R42 ;  /* 0x0000002a002a7308 */ /* 0x000fe20000002400 */
[----:B--2---:R-:W-:Y:S01]  /*6120*/  FMUL.FTZ R36, R37, UR10 ;  /* 0x0000000a25247c20 */ /* 0x004fe20008410000 */
[----:B------:R-:W-:Y:S01]  /*6130*/  FMUL.FTZ R37, R39, UR10 ;  /* 0x0000000a27257c20 */ /* 0x000fe20008410000 */
[----:B------:R-:W-:Y:S01]  /*6140*/  ISETP.GE.AND P1, PT, R8, R114, PT ;  /* 0x000000720800720c */ /* 0x000fe20003f26270 */
[----:B------:R-:W-:-:S04]  /*6150*/  FMUL.FTZ R39, R95, UR10 ;  /* 0x0000000a5f277c20 */ /* 0x000fc80008410000 */
[----:B------:R-:W1:Y:S01]  /*6160*/  MUFU.TANH R36, R36 ;  /* 0x0000002400247308 */ /* 0x000e620000002400 */
[----:B------:R-:W-:Y:S01]  /*6170*/  FSEL R31, R38, -INF , !P1 ;  /* 0xff800000261f7808 */ /* 0x000fe20004800000 */
[----:B------:R-:W-:Y:S01]  /*6180*/  FMUL.FTZ R38, R48, UR10 ;  /* 0x0000000a30267c20 */ /* 0x000fe20008410000 */
[----:B---3--:R-:W-:Y:S01]  /*6190*/  FSEL R4, R40, -INF , !P5 ;  /* 0xff80000028047808 */ /* 0x008fe20006800000 */
[----:B------:R-:W-:-:S04]  /*61a0*/  FMUL.FTZ R40, R94, UR10 ;  /* 0x0000000a5e287c20 */ /* 0x000fc80008410000 */
[----:B------:R-:W2:Y:S08]  /*61b0*/  MUFU.TANH R37, R37 ;  /* 0x0000002500257308 */ /* 0x000eb00000002400 */
[----:B------:R-:W-:Y:S08]  /*61c0*/  MUFU.TANH R121, R18 ;  /* 0x0000001200797308 */ /* 0x000ff00000002400 */
[----:B------:R3:W-:Y:S08]  /*61d0*/  MUFU.TANH R18, R14 ;  /* 0x0000000e00127308 */ /* 0x0007f00000002400 */
[----:B------:R-:W4:Y:S08]  /*61e0*/  MUFU.TANH R33, R33 ;  /* 0x0000002100217308 */ /* 0x000f300000002400 */
[----:B------:R5:W-:Y:S01]  /*61f0*/  MUFU.TANH R125, R20 ;  /* 0x00000014007d7308 */ /* 0x000be20000002400 */
[----:B---3--:R-:W-:Y:S01]  /*6200*/  FSEL R14, R44, -INF , !P2 ;  /* 0xff8000002c0e7808 */ /* 0x008fe20005000000 */
[----:B------:R-:W-:Y:S01]  /*6210*/  FMUL.FTZ R44, R49, UR10 ;  /* 0x0000000a312c7c20 */ /* 0x000fe20008410000 */
[----:B------:R-:W-:Y:S01]  /*6220*/  ISETP.GE.AND P2, PT, R8, R115, PT ;  /* 0x000000730800720c */ /* 0x000fe20003f46270 */
[----:B------:R-:W-:-:S04]  /*6230*/  VIADD R8, R16, 0xffffff11 ;  /* 0xffffff1110087836 */ /* 0x000fc80000000000 */
[----:B------:R3:W-:Y:S01]  /*6240*/  MUFU.TANH R98, R9 ;  /* 0x0000000900627308 */ /* 0x0007e20000002400 */
[----:B------:R-:W-:Y:S01]  /*6250*/  FSEL R24, R41, -INF , !P2 ;  /* 0xff80000029187808 */ /* 0x000fe20005000000 */
[----:B------:R-:W-:Y:S01]  /*6260*/  FMUL.FTZ R41, R51, UR10 ;  /* 0x0000000a33297c20 */ /* 0x000fe20008410000 */
[----:B------:R-:W-:-:S04]  /*6270*/  ISETP.GE.AND P0, PT, R8, R115, PT ;  /* 0x000000730800720c */ /* 0x000fc80003f06270 */
[----:B-1----:R-:W-:Y:S01]  /*6280*/  FSEL R25, R36, -INF , !P0 ;  /* 0xff80000024197808 */ /* 0x002fe20004000000 */
[----:B------:R-:W1:Y:S01]  /*6290*/  MUFU.TANH R32, R32 ;  /* 0x0000002000207308 */ /* 0x000e620000002400 */
[----:B------:R-:W-:Y:S02]  /*62a0*/  VIADD R36, R3, 0xfffffffe ;  /* 0xfffffffe03247836 */ /* 0x000fe40000000000 */
[----:B-----5:R-:W-:Y:S01]  /*62b0*/  FMUL.FTZ R20, R22, UR10 ;  /* 0x0000000a16147c20 */ /* 0x020fe20008410000 */
[----:B------:R-:W-:-:S04]  /*62c0*/  VIADD R22, R16, 0xffffff48 ;  /* 0xffffff4810167836 */ /* 0x000fc80000000000 */
[----:B------:R5:W-:Y:S01]  /*62d0*/  MUFU.TANH R122, R19 ;  /* 0x00000013007a7308 */ /* 0x000be20000002400 */
[----:B---3--:R-:W-:Y:S02]  /*62e0*/  FSEL R9, R47, -INF , !P3 ;  /* 0xff8000002f097808 */ /* 0x008fe40005800000 */
[----:B------:R-:W-:Y:S02]  /*62f0*/  ISETP.GE.AND P3, PT, R8, R114, PT ;  /* 0x000000720800720c */ /* 0x000fe40003f66270 */
[----:B------:R-:W-:Y:S01]  /*6300*/  FSEL R8, R42, -INF , !P4 ;  /* 0xff8000002a087808 */ /* 0x000fe20006000000 */
[----:B------:R-:W-:Y:S02]  /*6310*/  FMUL.FTZ R42, R93, UR10 ;  /* 0x0000000a5d2a7c20 */ /* 0x000fe40008410000 */
[----:B------:R3:W-:Y:S01]  /*6320*/  MUFU.TANH R66, R5 ;  /* 0x0000000500427308 */ /* 0x0007e20000002400 */
[----:B--2---:R-:W-:Y:S01]  /*6330*/  FSEL R30, R37, -INF , !P3 ;  /* 0xff800000251e7808 */ /* 0x004fe20005800000 */
[----:B------:R-:W-:-:S06]  /*6340*/  FMUL.FTZ R37, R50, UR10 ;  /* 0x0000000a32257c20 */ /* 0x000fcc0008410000 */
[----:B------:R-:W2:Y:S01]  /*6350*/  MUFU.TANH R20, R20 ;  /* 0x0000001400147308 */ /* 0x000ea20000002400 */
[----:B-----5:R-:W-:-:S05]  /*6360*/  VIADD R19, R16, 0xffffff18 ;  /* 0xffffff1810137836 */ /* 0x020fca0000000000 */
[CC--:B------:R-:W-:Y:S02]  /*6370*/  ISETP.GE.AND P5, PT, R19.reuse, R115.reuse, PT ;  /* 0x000000731300720c */ /* 0x0c0fe40003fa6270 */
[----:B------:R5:W2:Y:S01]  /*6380*/  MUFU.TANH R120, R23 ;  /* 0x0000001700787308 */ /* 0x000aa20000002400 */
[-C--:B------:R-:W-:Y:S01]  /*6390*/  ISETP.GE.AND P4, PT, R19, R114.reuse, PT ;  /* 0x000000721300720c */ /* 0x080fe20003f86270 */
[----:B---3--:R-:W-:Y:S01]  /*63a0*/  VIADD R5, R16, 0xffffff20 ;  /* 0xffffff2010057836 */ /* 0x008fe20000000000 */
[----:B------:R-:W-:Y:S01]  /*63b0*/  FSEL R136, R136, -INF , !P5 ;  /* 0xff80000088887808 */ /* 0x000fe20006800000 */
[----:B------:R-:W-:Y:S01]  /*63c0*/  VIADD R19, R16, 0xffffff19 ;  /* 0xffffff1910137836 */ /* 0x000fe20000000000 */
[----:B----4-:R-:W-:Y:S02]  /*63d0*/  FSEL R29, R33, -INF , !P4 ;  /* 0xff800000211d7808 */ /* 0x010fe40006000000 */
[C---:B------:R-:W-:Y:S01]  /*63e0*/  ISETP.GE.AND P0, PT, R5.reuse, R115, PT ;  /* 0x000000730500720c */ /* 0x040fe20003f06270 */
[----:B------:R3:W4:Y:S01]  /*63f0*/  MUFU.TANH R126, R21 ;  /* 0x00000015007e7308 */ /* 0x0007220000002400 */
[----:B------:R-:W-:-:S02]  /*6400*/  ISETP.GE.AND P3, PT, R5, R114, PT ;  /* 0x000000720500720c */ /* 0x000fc40003f66270 */
[C---:B------:R-:W-:Y:S02]  /*6410*/  ISETP.GE.AND P2, PT, R19.reuse, R115, PT ;  /* 0x000000731300720c */ /* 0x040fe40003f46270 */
[----:B------:R-:W-:Y:S01]  /*6420*/  ISETP.GE.AND P1, PT, R19, R114, PT ;  /* 0x000000721300720c */ /* 0x000fe20003f26270 */
[----:B------:R-:W-:Y:S01]  /*6430*/  VIADD R19, R16, 0xffffff30 ;  /* 0xffffff3010137836 */ /* 0x000fe20000000000 */
[----:B------:R-:W-:Y:S01]  /*6440*/  FSEL R135, R135, -INF , !P2 ;  /* 0xff80000087877808 */ /* 0x000fe20005000000 */
[----:B------:R2:W-:Y:S01]  /*6450*/  MUFU.TANH R5, R6 ;  /* 0x0000000600057308 */ /* 0x0005e20000002400 */
[----:B-1----:R-:W-:Y:S01]  /*6460*/  FSEL R28, R32, -INF , !P1 ;  /* 0xff800000201c7808 */ /* 0x002fe20004800000 */
[----:B-----5:R-:W-:Y:S01]  /*6470*/  VIADD R23, R16, 0xffffff49 ;  /* 0xffffff4910177836 */ /* 0x020fe20000000000 */
[----:B------:R-:W-:Y:S01]  /*6480*/  FSEL R133, R133, -INF , !P0 ;  /* 0xff80000085857808 */ /* 0x000fe20004000000 */
[----:B------:R-:W-:Y:S01]  /*6490*/  FMUL.FTZ R32, R63, UR10 ;  /* 0x0000000a3f207c20 */ /* 0x000fe20008410000 */
[----:B------:R-:W-:-:S03]  /*64a0*/  FSEL R128, R128, -INF , !P3 ;  /* 0xff80000080807808 */ /* 0x000fc60005800000 */
[----:B------:R1:W-:Y:S01]  /*64b0*/  MUFU.TANH R34, R7 ;  /* 0x0000000700227308 */ /* 0x0003e20000002400 */
[----:B---3--:R-:W-:-:S07]  /*64c0*/  VIADD R21, R16, 0xffffff41 ;  /* 0xffffff4110157836 */ /* 0x008fce0000000000 */
[----:B------:R-:W3:Y:S01]  /*64d0*/  MUFU.TANH R97, R97 ;  /* 0x0000006100617308 */ /* 0x000ee20000002400 */
[----:B--2---:R-:W-:-:S05]  /*64e0*/  VIADD R6, R16, 0xffffff21 ;  /* 0xffffff2110067836 */ /* 0x004fca0000000000 */
[CC--:B------:R-:W-:Y:S02]  /*64f0*/  ISETP.GE.AND P5, PT, R6.reuse, R115.reuse, PT ;  /* 0x000000730600720c */ /* 0x0c0fe40003fa6270 */
[----:B------:R-:W2:Y:S01]  /*6500*/  MUFU.TANH R65, R65 ;  /* 0x0000004100417308 */ /* 0x000ea20000002400 */
[-C--:B------:R-:W-:Y:S01]  /*6510*/  ISETP.GE.AND P4, PT, R6, R114.reuse, PT ;  /* 0x000000720600720c */ /* 0x080fe20003f86270 */
[----:B------:R-:W-:Y:S01]  /*6520*/  VIADD R6, R16, 0xffffff28 ;  /* 0xffffff2810067836 */ /* 0x000fe20000000000 */
[----:B------:R-:W-:Y:S01]  /*6530*/  FSEL R134, R134, -INF , !P5 ;  /* 0xff80000086867808 */ /* 0x000fe20006800000 */
[C---:B-1----:R-:W-:Y:S01]  /*6540*/  VIADD R7, R16.reuse, 0xffffff29 ;  /* 0xffffff2910077836 */ /* 0x042fe20000000000 */
[----:B------:R-:W-:Y:S02]  /*6550*/  FSEL R127, R127, -INF , !P4 ;  /* 0xff8000007f7f7808 */ /* 0x000fe40006000000 */
[CC--:B------:R-:W-:Y:S01]  /*6560*/  ISETP.GE.AND P5, PT, R19.reuse, R115.reuse, PT ;  /* 0x000000731300720c */ /* 0x0c0fe20003fa6270 */
[----:B------:R-:W-:Y:S01]  /*6570*/  MUFU.TANH R35, R35 ;  /* 0x0000002300237308 */ /* 0x000fe20000002400 */
[----:B------:R-:W-:Y:S01]  /*6580*/  ISETP.GE.AND P4, PT, R19, R114, PT ;  /* 0x000000721300720c */ /* 0x000fe20003f86270 */
[----:B------:R-:W-:Y:S01]  /*6590*/  VIADD R19, R16, 0xffffff31 ;  /* 0xffffff3110137836 */ /* 0x000fe20000000000 */
[----:B------:R-:W-:-:S02]  /*65a0*/  ISETP.GE.AND P2, PT, R6, R115, PT ;  /* 0x000000730600720c */ /* 0x000fc40003f46270 */
[-C--:B------:R-:W-:Y:S02]  /*65b0*/  ISETP.GE.AND P1, PT, R6, R114.reuse, PT ;  /* 0x000000720600720c */ /* 0x080fe40003f26270 */
[----:B------:R-:W-:Y:S01]  /*65c0*/  FSEL R132, R132, -INF , !P2 ;  /* 0xff80000084847808 */ /* 0x000fe20005000000 */
[----:B------:R-:W1:Y:S01]  /*65d0*/  MUFU.TANH R6, R60 ;  /* 0x0000003c00067308 */ /* 0x000e620000002400 */
[----:B------:R-:W-:Y:S02]  /*65e0*/  FSEL R130, R130, -INF , !P1 ;  /* 0xff80000082827808 */ /* 0x000fe40004800000 */
[CC--:B------:R-:W-:Y:S02]  /*65f0*/  ISETP.GE.AND P2, PT, R19.reuse, R115.reuse, PT ;  /* 0x000000731300720c */ /* 0x0c0fe40003f46270 */
[-C--:B------:R-:W-:Y:S01]  /*6600*/  ISETP.GE.AND P1, PT, R19, R114.reuse, PT ;  /* 0x000000721300720c */ /* 0x080fe20003f26270 */
[----:B------:R-:W-:Y:S01]  /*6610*/  VIADD R19, R16, 0xffffff38 ;  /* 0xffffff3810137836 */ /* 0x000fe20000000000 */
[----:B------:R-:W-:Y:S01]  /*6620*/  FSEL R116, R20, -INF , !P4 ;  /* 0xff80000014747808 */ /* 0x000fe20006000000 */
[----:B------:R-:W-:Y:S01]  /*6630*/  VIADD R20, R16, 0xffffff40 ;  /* 0xffffff4010147836 */ /* 0x000fe20000000000 */
[C---:B------:R-:W-:Y:S01]  /*6640*/  ISETP.GE.AND P0, PT, R7.reuse, R115, PT ;  /* 0x000000730700720c */ /* 0x040fe20003f06270 */
[----:B------:R-:W5:Y:S01]  /*6650*/  MUFU.TANH R67, R67 ;  /* 0x0000004300437308 */ /* 0x000f620000002400 */
[----:B------:R-:W-:-:S02]  /*6660*/  ISETP.GE.AND P3, PT, R7, R114, PT ;  /* 0x000000720700720c */ /* 0x000fc40003f66270 */
[----:B------:R-:W-:Y:S02]  /*6670*/  FSEL R131, R131, -INF , !P0 ;  /* 0xff80000083837808 */ /* 0x000fe40004000000 */
[----:B------:R-:W-:Y:S02]  /*6680*/  FSEL R129, R129, -INF , !P3 ;  /* 0xff80000081817808 */ /* 0x000fe40005800000 */
[----:B------:R-:W-:Y:S01]  /*6690*/  FSEL R120, R120, -INF , !P1 ;  /* 0xff80000078787808 */ /* 0x000fe20004800000 */
[----:B------:R3:W-:Y:S01]  /*66a0*/  MUFU.TANH R7, R61 ;  /* 0x0000003d00077308 */ /* 0x0007e20000002400 */
[C---:B------:R-:W-:Y:S02]  /*66b0*/  ISETP.GE.AND P0, PT, R19.reuse, R115, PT ;  /* 0x000000731300720c */ /* 0x040fe40003f06270 */
[-C--:B------:R-:W-:Y:S01]  /*66c0*/  ISETP.GE.AND P3, PT, R19, R114.reuse, PT ;  /* 0x000000721300720c */ /* 0x080fe20003f66270 */
[----:B------:R-:W-:Y:S01]  /*66d0*/  VIADD R19, R16, 0xffffff39 ;  /* 0xffffff3910137836 */ /* 0x000fe20000000000 */
[----:B------:R-:W-:-:S02]  /*66e0*/  ISETP.GE.AND P1, PT, R20, R114, PT ;  /* 0x000000721400720c */ /* 0x000fc40003f26270 */
[----:B------:R-:W-:Y:S01]  /*66f0*/  FSEL R124, R124, -INF , !P0 ;  /* 0xff8000007c7c7808 */ /* 0x000fe20004000000 */
[----:B------:R-:W5:Y:S01]  /*6700*/  MUFU.TANH R56, R56 ;  /* 0x0000003800387308 */ /* 0x000f620000002400 */
[----:B------:R-:W-:Y:S02]  /*6710*/  FSEL R121, R121, -INF , !P3 ;  /* 0xff80000079797808 */ /* 0x000fe40005800000 */
[----:B----4-:R-:W-:Y:S02]  /*6720*/  FSEL R126, R126, -INF , !P2 ;  /* 0xff8000007e7e7808 */ /* 0x010fe40005000000 */
[C---:B------:R-:W-:Y:S02]  /*6730*/  ISETP.GE.AND P0, PT, R21.reuse, R115, PT ;  /* 0x000000731500720c */ /* 0x040fe40003f06270 */
[----:B------:R-:W-:Y:S01]  /*6740*/  ISETP.GE.AND P3, PT, R21, R114, PT ;  /* 0x000000721500720c */ /* 0x000fe20003f66270 */
[----:B------:R-:W-:Y:S01]  /*6750*/  MUFU.TANH R32, R32 ;  /* 0x0000002000207308 */ /* 0x000fe20000002400 */
[----:B------:R-:W-:-:S02]  /*6760*/  FSEL R125, R125, -INF , !P5 ;  /* 0xff8000007d7d7808 */ /* 0x000fc40006800000 */
[----:B---3--:R-:W-:Y:S01]  /*6770*/  FSEL R61, R18, -INF , !P1 ;  /* 0xff800000123d7808 */ /* 0x008fe20004800000 */
[----:B------:R-:W-:Y:S01]  /*6780*/  VIADD R18, R16, 0xffffff50 ;  /* 0xffffff5010127836 */ /* 0x000fe20000000000 */
[-C--:B------:R-:W-:Y:S02]  /*6790*/  ISETP.GE.AND P2, PT, R20, R115.reuse, PT ;  /* 0x000000731400720c */ /* 0x080fe40003f46270 */
[C---:B------:R-:W-:Y:S01]  /*67a0*/  ISETP.GE.AND P5, PT, R19.reuse, R115, PT ;  /* 0x000000731300720c */ /* 0x040fe20003fa6270 */
[----:B------:R-:W3:Y:S01]  /*67b0*/  MUFU.TANH R20, R58 ;  /* 0x0000003a00147308 */ /* 0x000ee20000002400 */
[----:B------:R-:W-:Y:S02]  /*67c0*/  ISETP.GE.AND P4, PT, R19, R114, PT ;  /* 0x000000721300720c */ /* 0x000fe40003f86270 */
[----:B------:R-:W-:Y:S01]  /*67d0*/  FSEL R64, R17, -INF , !P0 ;  /* 0xff80000011407808 */ /* 0x000fe20004000000 */
[----:B------:R-:W-:Y:S01]  /*67e0*/  VIADD R17, R16, 0xffffff51 ;  /* 0xffffff5110117836 */ /* 0x000fe20000000000 */
[----:B------:R-:W-:-:S02]  /*67f0*/  FSEL R63, R15, -INF , !P3 ;  /* 0xff8000000f3f7808 */ /* 0x000fc40005800000 */
[----:B------:R-:W-:Y:S01]  /*6800*/  FSEL R99, R99, -INF , !P2 ;  /* 0xff80000063637808 */ /* 0x000fe20005000000 */
[----:B------:R-:W-:Y:S01]  /*6810*/  MUFU.TANH R44, R44 ;  /* 0x0000002c002c7308 */ /* 0x000fe20000002400 */
[CC--:B------:R-:W-:Y:S02]  /*6820*/  ISETP.GE.AND P0, PT, R18.reuse, R115.reuse, PT ;  /* 0x000000731200720c */ /* 0x0c0fe40003f06270 */
[----:B------:R-:W-:Y:S01]  /*6830*/  ISETP.GE.AND P3, PT, R18, R114, PT ;  /* 0x000000721200720c */ /* 0x000fe20003f66270 */
[----:B------:R-:W-:Y:S01]  /*6840*/  VIADD R18, R16, 0xffffff58 ;  /* 0xffffff5810127836 */ /* 0x000fe20000000000 */
[----:B------:R-:W-:Y:S02]  /*6850*/  FSEL R123, R123, -INF , !P5 ;  /* 0xff8000007b7b7808 */ /* 0x000fe40006800000 */
[----:B------:R-:W-:Y:S01]  /*6860*/  FSEL R122, R122, -INF , !P4 ;  /* 0xff8000007a7a7808 */ /* 0x000fe20006000000 */
[----:B------:R-:W-:Y:S01]  /*6870*/  MUFU.TANH R15, R54 ;  /* 0x00000036000f7308 */ /* 0x000fe20000002400 */
[----:B------:R-:W-:-:S02]  /*6880*/  ISETP.GE.AND P2, PT, R23, R115, PT ;  /* 0x000000731700720c */ /* 0x000fc40003f46270 */
[-C--:B------:R-:W-:Y:S01]  /*6890*/  ISETP.GE.AND P1, PT, R23, R114.reuse, PT ;  /* 0x000000721700720c */ /* 0x080fe20003f26270 */
[----:B------:R-:W-:Y:S01]  /*68a0*/  VIADD R23, R16, 0xffffff59 ;  /* 0xffffff5910177836 */ /* 0x000fe20000000000 */
[C---:B------:R-:W-:Y:S02]  /*68b0*/  ISETP.GE.AND P5, PT, R22.reuse, R115, PT ;  /* 0x000000731600720c */ /* 0x040fe40003fa6270 */
[----:B------:R-:W-:Y:S01]  /*68c0*/  ISETP.GE.AND P4, PT, R22, R114, PT ;  /* 0x000000721600720c */ /* 0x000fe20003f86270 */
[----:B------:R-:W-:Y:S01]  /*68d0*/  MUFU.TANH R19, R57 ;  /* 0x0000003900137308 */ /* 0x000fe20000002400 */
[----:B------:R-:W-:Y:S02]  /*68e0*/  FSEL R98, R98, -INF , !P2 ;  /* 0xff80000062627808 */ /* 0x000fe40005000000 */
[----:B------:R-:W-:Y:S02]  /*68f0*/  FSEL R97, R97, -INF , !P1 ;  /* 0xff80000061617808 */ /* 0x000fe40004800000 */
[----:B------:R-:W-:Y:S01]  /*6900*/  FSEL R33, R5, -INF , !P3 ;  /* 0xff80000005217808 */ /* 0x000fe20005800000 */
[----:B------:R-:W-:Y:S01]  /*6910*/  VIADD R5, R16, 0xffffff61 ;  /* 0xffffff6110057836 */ /* 0x000fe20000000000 */
[----:B------:R-:W-:Y:S01]  /*6920*/  FSEL R96, R96, -INF , !P5 ;  /* 0xff80000060607808 */ /* 0x000fe20006800000 */
[----:B------:R3:W4:Y:S01]  /*6930*/  MUFU.TANH R22, R52 ;  /* 0x0000003400167308 */ /* 0x0007220000002400 */
[----:B--2---:R-:W-:-:S02]  /*6940*/  FSEL R65, R65, -INF , !P4 ;  /* 0xff80000041417808 */ /* 0x004fc40006000000 */
[CC--:B------:R-:W-:Y:S02]  /*6950*/  ISETP.GE.AND P2, PT, R18.reuse, R115.reuse, PT ;  /* 0x000000731200720c */ /* 0x0c0fe40003f46270 */
[-C--:B------:R-:W-:Y:S01]  /*6960*/  ISETP.GE.AND P1, PT, R18, R114.reuse, PT ;  /* 0x000000721200720c */ /* 0x080fe20003f26270 */
[----:B------:R-:W-:Y:S01]  /*6970*/  VIADD R18, R16, 0xffffff60 ;  /* 0xffffff6010127836 */ /* 0x000fe20000000000 */
[C---:B------:R-:W-:Y:S01]  /*6980*/  ISETP.GE.AND P5, PT, R17.reuse, R115, PT ;  /* 0x000000731100720c */ /* 0x040fe20003fa6270 */
[----:B------:R-:W2:Y:S01]  /*6990*/  MUFU.TANH R21, R59 ;  /* 0x0000003b00157308 */ /* 0x000ea20000002400 */
[----:B------:R-:W-:Y:S02]  /*69a0*/  ISETP.GE.AND P4, PT, R17, R114, PT ;  /* 0x000000721100720c */ /* 0x000fe40003f86270 */
[----:B-1----:R-:W-:Y:S01]  /*69b0*/  FSEL R62, R6, -INF , !P2 ;  /* 0xff800000063e7808 */ /* 0x002fe20005000000 */
[----:B------:R-:W-:Y:S01]  /*69c0*/  VIADD R6, R16, 0xffffff68 ;  /* 0xffffff6810067836 */ /* 0x000fe20000000000 */
[----:B------:R-:W-:-:S02]  /*69d0*/  FSEL R35, R35, -INF , !P1 ;  /* 0xff80000023237808 */ /* 0x000fc40004800000 */
[----:B------:R-:W-:Y:S01]  /*69e0*/  FSEL R66, R66, -INF , !P5 ;  /* 0xff80000042427808 */ /* 0x000fe20006800000 */
[----:B------:R-:W1:Y:S01]  /*69f0*/  MUFU.TANH R53, R53 ;  /* 0x0000003500357308 */ /* 0x000e620000002400 */
[----:B------:R-:W-:Y:S02]  /*6a00*/  FSEL R34, R34, -INF , !P4 ;  /* 0xff80000022227808 */ /* 0x000fe40006000000 */
[CC--:B------:R-:W-:Y:S02]  /*6a10*/  ISETP.GE.AND P2, PT, R5.reuse, R115.reuse, PT ;  /* 0x000000730500720c */ /* 0x0c0fe40003f46270 */
[----:B------:R-:W-:Y:S01]  /*6a20*/  ISETP.GE.AND P1, PT, R5, R114, PT ;  /* 0x000000720500720c */ /* 0x000fe20003f26270 */
[----:B------:R-:W-:Y:S01]  /*6a30*/  VIADD R5, R16, 0xffffff69 ;  /* 0xffffff6910057836 */ /* 0x000fe20000000000 */
[----:B-----5:R-:W-:Y:S01]  /*6a40*/  FSEL R67, R67, -INF , !P0 ;  /* 0xff80000043437808 */ /* 0x020fe20004000000 */
[----:B------:R5:W1:Y:S01]  /*6a50*/  MUFU.TANH R17, R55 ;  /* 0x0000003700117308 */ /* 0x000a620000002400 */
[----:B------:R-:W-:-:S02]  /*6a60*/  ISETP.GE.AND P5, PT, R18, R115, PT ;  /* 0x000000731200720c */ /* 0x000fc40003fa6270 */
[----:B------:R-:W-:Y:S02]  /*6a70*/  ISETP.GE.AND P4, PT, R18, R114, PT ;  /* 0x000000721200720c */ /* 0x000fe40003f86270 */
[-C--:B------:R-:W-:Y:S02]  /*6a80*/  ISETP.GE.AND P0, PT, R23, R115.reuse, PT ;  /* 0x000000731700720c */ /* 0x080fe40003f06270 */
[----:B------:R-:W-:Y:S01]  /*6a90*/  FSEL R56, R56, -INF , !P5 ;  /* 0xff80000038387808 */ /* 0x000fe20006800000 */
[----:B------:R-:W1:Y:S01]  /*6aa0*/  MUFU.TANH R38, R38 ;  /* 0x0000002600267308 */ /* 0x000e620000002400 */
[----:B---3--:R-:W-:Y:S02]  /*6ab0*/  FSEL R52, R20, -INF , !P4 ;  /* 0xff80000014347808 */ /* 0x008fe40006000000 */
[----:B------:R-:W-:Y:S02]  /*6ac0*/  FSEL R57, R7, -INF , !P0 ;  /* 0xff80000007397808 */ /* 0x000fe40004000000 */
[----:B------:R-:W-:-:S02]  /*6ad0*/  ISETP.GE.AND P5, PT, R5, R115, PT ;  /* 0x000000730500720c */ /* 0x000fc40003fa6270 */
[-C--:B------:R-:W-:Y:S01]  /*6ae0*/  ISETP.GE.AND P4, PT, R5, R114.reuse, PT ;  /* 0x000000720500720c */ /* 0x080fe20003f86270 */
[----:B------:R-:W-:Y:S01]  /*6af0*/  VIADD R5, R16, 0xffffff71 ;  /* 0xffffff7110057836 */ /* 0x000fe20000000000 */
[-C--:B------:R-:W-:Y:S01]  /*6b00*/  ISETP.GE.AND P0, PT, R6, R115.reuse, PT ;  /* 0x000000730600720c */ /* 0x080fe20003f06270 */
[----:B------:R-:W3:Y:S01]  /*6b10*/  MUFU.TANH R37, R37 ;  /* 0x0000002500257308 */ /* 0x000ee20000002400 */
[-C--:B------:R-:W-:Y:S02]  /*6b20*/  ISETP.GE.AND P3, PT, R23, R114.reuse, PT ;  /* 0x000000721700720c */ /* 0x080fe40003f66270 */
[----:B----4-:R-:W-:Y:S02]  /*6b30*/  FSEL R54, R22, -INF , !P0 ;  /* 0xff80000016367808 */ /* 0x010fe40004000000 */
[----:B------:R-:W-:Y:S02]  /*6b40*/  ISETP.GE.AND P0, PT, R5, R115, PT ;  /* 0x000000730500720c */ /* 0x000fe40003f06270 */
[----:B------:R-:W-:Y:S01]  /*6b50*/  FSEL R32, R32, -INF , !P3 ;  /* 0xff80000020207808 */ /* 0x000fe20005800000 */
[----:B------:R-:W4:Y:S01]  /*6b60*/  MUFU.TANH R41, R41 ;  /* 0x0000002900297308 */ /* 0x000f220000002400 */
[----:B------:R-:W-:Y:S01]  /*6b70*/  ISETP.GE.AND P3, PT, R6, R114, PT ;  /* 0x000000720600720c */ /* 0x000fe20003f66270 */
[----:B------:R-:W-:Y:S01]  /*6b80*/  VIADD R6, R16, 0xffffff70 ;  /* 0xffffff7010067836 */ /* 0x000fe20000000000 */
[----:B------:R-:W-:-:S02]  /*6b90*/  FSEL R44, R44, -INF , !P0 ;  /* 0xff8000002c2c7808 */ /* 0x000fc40004000000 */
[----:B------:R-:W-:Y:S02]  /*6ba0*/  ISETP.GT.AND P0, PT, R36, R103, PT ;  /* 0x000000672400720c */ /* 0x000fe40003f04270 */
[----:B------:R-:W-:Y:S01]  /*6bb0*/  FSEL R50, R15, -INF , !P3 ;  /* 0xff8000000f327808 */ /* 0x000fe20005800000 */
[----:B------:R-:W4:Y:S01]  /*6bc0*/  MUFU.TANH R43, R43 ;  /* 0x0000002b002b7308 */ /* 0x000f220000002400 */
[-C--:B------:R-:W-:Y:S01]  /*6bd0*/  ISETP.GE.AND P3, PT, R5, R114.reuse, PT ;  /* 0x000000720500720c */ /* 0x080fe20003f66270 */
[C---:B------:R-:W-:Y:S01]  /*6be0*/  VIADD R5, R16.reuse, 0xffffff78 ;  /* 0xffffff7810057836 */ /* 0x040fe20000000000 */
[----:B-----5:R-:W-:Y:S01]  /*6bf0*/  FSEL R55, R19, -INF , !P2 ;  /* 0xff80000013377808 */ /* 0x020fe20005000000 */
[----:B------:R-:W-:Y:S01]  /*6c00*/  VIADD R16, R16, 0xffffff79 ;  /* 0xffffff7910107836 */ /* 0x000fe20000000000 */
[----:B--2---:R-:W-:Y:S02]  /*6c10*/  FSEL R51, R21, -INF , !P1 ;  /* 0xff80000015337808 */ /* 0x004fe40004800000 */
[C---:B------:R-:W-:Y:S01]  /*6c20*/  ISETP.GE.AND P2, PT, R6.reuse, R115, PT ;  /* 0x000000730600720c */ /* 0x040fe20003f46270 */
[----:B------:R-:W2:Y:S01]  /*6c30*/  MUFU.TANH R42, R42 ;  /* 0x0000002a002a7308 */ /* 0x000ea20000002400 */
[----:B------:R-:W-:Y:S01]  /*6c40*/  BAR.SYNC.DEFER_BLOCKING 0x0 ;  /* 0x0000000000007b1d */ /* 0x000fe20000010000 */
[----:B------:R-:W-:-:S02]  /*6c50*/  ISETP.GE.AND P1, PT, R6, R114, PT ;  /* 0x000000720600720c */ /* 0x000fc40003f26270 */
[----:B-1----:R-:W-:Y:S02]  /*6c60*/  FSEL R53, R53, -INF , !P5 ;  /* 0xff80000035357808 */ /* 0x002fe40006800000 */
[----:B------:R-:W-:Y:S02]  /*6c70*/  FSEL R49, R17, -INF , !P4 ;  /* 0xff80000011317808 */ /* 0x000fe40006000000 */
[----:B------:R-:W1:Y:S01]  /*6c80*/  MUFU.TANH R40, R40 ;  /* 0x0000002800287308 */ /* 0x000e620000002400 */
[----:B------:R-:W-:Y:S02]  /*6c90*/  FSEL R38, R38, -INF , !P2 ;  /* 0xff80000026267808 */ /* 0x000fe40005000000 */
[----:B---3--:R-:W-:Y:S02]  /*6ca0*/  FSEL R37, R37, -INF , !P1 ;  /* 0xff80000025257808 */ /* 0x008fe40004800000 */
[CC--:B------:R-:W-:Y:S02]  /*6cb0*/  ISETP.GE.AND P5, PT, R5.reuse, R115.reuse, PT ;  /* 0x000000730500720c */ /* 0x0c0fe40003fa6270 */
[----:B------:R-:W-:Y:S01]  /*6cc0*/  ISETP.GE.AND P4, PT, R16, R115, PT ;  /* 0x000000731000720c */ /* 0x000fe20003f86270 */
[----:B------:R-:W3:Y:S01]  /*6cd0*/  MUFU.TANH R39, R39 ;  /* 0x0000002700277308 */ /* 0x000ee20000002400 */
[----:B------:R-:W-:-:S02]  /*6ce0*/  ISETP.GE.AND P2, PT, R5, R114, PT ;  /* 0x000000720500720c */ /* 0x000fc40003f46270 */
[----:B------:R-:W-:Y:S02]  /*6cf0*/  ISETP.GE.AND P1, PT, R16, R114, PT ;  /* 0x000000721000720c */ /* 0x000fe40003f26270 */
[----:B----4-:R-:W-:Y:S02]  /*6d00*/  FSEL R41, R41, -INF , !P3 ;  /* 0xff80000029297808 */ /* 0x010fe40005800000 */
[----:B------:R-:W-:Y:S02]  /*6d10*/  FSEL R43, R43, -INF , !P5 ;  /* 0xff8000002b2b7808 */ /* 0x000fe40006800000 */
[----:B--2---:R-:W-:Y:S02]  /*6d20*/  FSEL R42, R42, -INF , !P4 ;  /* 0xff8000002a2a7808 */ /* 0x004fe40006000000 */
[----:B-1----:R-:W-:Y:S02]  /*6d30*/  FSEL R40, R40, -INF , !P2 ;  /* 0xff80000028287808 */ /* 0x002fe40005000000 */
[----:B---3--:R-:W-:Y:S01]  /*6d40*/  FSEL R39, R39, -INF , !P1 ;  /* 0xff80000027277808 */ /* 0x008fe20004800000 */
[----:B------:R-:W-:Y:S06]  /*6d50*/  @!P0 BRA `(.L_x_4382) ;  /* 0x0000000400688947 */ /* 0x000fec0003800000 */
[----:B------:R-:W-:Y:S05]  /*6d60*/  BRA.U !UP1, `(.L_x_4383) ;  /* 0x0000000509007547 */ /* 0x000fea000b800000 */
[----:B------:R-:W1:Y:S01]  /*6d70*/  LDC R6, c[0x0][0x4f0] ;  /* 0x00013c00ff067b82 */ /* 0x000e620000000800 */
[----:B------:R-:W-:Y:S01]  /*6d80*/  IADD3 R21, PT, PT, R3, -0x1, RZ ;  /* 0xffffffff03157810 */ /* 0x000fe20007ffe0ff */
[----:B------:R-:W2:Y:S04]  /*6d90*/  LDCU.64 UR6, c[0x0][0x3a0] ;  /* 0x00007400ff0677ac */ /* 0x000ea80008000a00 */
[----:B------:R-:W-:-:S04]  /*6da0*/  IMAD.SHL.U32 R21, R21, 0x80, RZ ;  /* 0x0000008015157824 */ /* 0x000fc800078e00ff */
        /* <DEDUP_REMOVED lines=60> */
.L_x_4383:
[----:B------:R-:W-:Y:S01]  /*7170*/  UMOV UR6, URZ ;  /* 0x000000ff00067c82 */ /* 0x000fe20008000000 */
[----:B------:R-:W-:Y:S01]  /*7180*/  IMAD.SHL.U32 R5, R84, 0x80, RZ ;  /* 0x0000008054057824 */ /* 0x000fe200078e00ff */
[----:B------:R-:W-:-:S05]  /*7190*/  IADD3 R6, P0, PT, RZ, -UR6, RZ ;  /* 0x80000006ff067c10 */ /* 0x000fca000ff1e0ff */
[----:B------:R-:W-:-:S05]  /*71a0*/  IMAD.X R5, RZ, RZ, ~R5, P0 ;  /* 0x000000ffff057224 */ /* 0x000fca00000e0e05 */
[----:B------:R-:W-:-:S04]  /*71b0*/  SHF.R.S64 R6, R6, 0x1f, R5 ;  /* 0x0000001f06067819 */ /* 0x000fc80000001005 */
[----:B------:R-:W-:-:S04]  /*71c0*/  IADD3 R105, P0, PT, R6, R105, RZ ;  /* 0x0000006906697210 */ /* 0x000fc80007f1e0ff */
[----:B------:R-:W-:-:S09]  /*71d0*/  LEA.HI.X.SX32 R104, R5, R104, 0x1, P0 ;  /* 0x0000006805687211 */ /* 0x000fd200000f0eff */
.L_x_4384:
        /* <DEDUP_REMOVED lines=18> */
.L_x_4382:
[----:B------:R-:W-:Y:S02]  /*7300*/  FMNMX3.FTZ R15, R2, R13, R14, !PT ;  /* 0x0000000d020f7276 */ /* 0x000fe4000781000e */
        /* <DEDUP_REMOVED lines=53> */
[----:B------:R-:W-:Y:S01]  /*7660*/  @P6 IADD3 R0, PT, PT, R117, -0x20, RZ ;  /* 0xffffffe075006810 */ /* 0x000fe20007ffe0ff */
[--C-:B------:R-:W-:Y:S01]  /*7670*/  FFMA.FTZ R84, R10, UR4, -R47.reuse ;  /* 0x000000040a547c23 */ /* 0x100fe2000801082f */
[----:B------:R-:W-:Y:S01]  /*7680*/  FMUL.FTZ R89, R11, UR4 ;  /* 0x000000040b597c20 */ /* 0x000fe20008410000 */
[--C-:B------:R-:W-:Y:S01]  /*7690*/  FFMA.FTZ R60, R9, UR4, -R47.reuse ;  /* 0x00000004093c7c23 */ /* 0x100fe2000801082f */
[--C-:B------:R-:W-:Y:S01]  /*76a0*/  FFMA.FTZ R2, R8, UR4, -R47.reuse ;  /* 0x0000000408027c23 */ /* 0x100fe2000801082f */
[----:B------:R-:W1:Y:S01]  /*76b0*/  LDSM.16.MT88.4 R4, [R87+0x3000] ;  /* 0x003000005704783b */ /* 0x000e620000004200 */
[--C-:B------:R-:W-:Y:S01]  /*76c0*/  FFMA.FTZ R85, R14, UR4, -R48.reuse ;  /* 0x000000040e557c23 */ /* 0x100fe20008010830 */
[--C-:B------:R-:W-:Y:S01]  /*76d0*/  FFMA.FTZ R88, R12, UR4, -R47.reuse ;  /* 0x000000040c587c23 */ /* 0x100fe2000801082f */
[----:B------:R-:W-:Y:S01]  /*76e0*/  FMUL.FTZ R13, R13, UR4 ;  /* 0x000000040d0d7c20 */ /* 0x000fe20008410000 */
[----:B------:R-:W2:Y:S01]  /*76f0*/  LDSM.16.MT88.4 R8, [R0] ;  /* 0x000000000008783b */ /* 0x000ea20000004200 */
        /* <DEDUP_REMOVED lines=21> */
[----:B------:R-:W-:Y:S01]  /*7850*/  FFMA.FTZ R53, R53, UR4, -R48 ;  /* 0x0000000435357c23 */ /* 0x000fe20008010830 */
[----:B------:R-:W-:Y:S01]  /*7860*/  FFMA.FTZ R40, R40, UR4, -R47 ;  /* 0x0000000428287c23 */ /* 0x000fe2000801082f */
[----:B------:R-:W-:Y:S01]  /*7870*/  ISETP.GT.AND P0, PT, R36, R103, PT ;  /* 0x000000672400720c */ /* 0x000fe20003f04270 */
[----:B------:R-:W3:Y:S01]  /*7880*/  MUFU.EX2 R91, R13 ;  /* 0x0000000d005b7308 */ /* 0x000ee20000000800 */
[----:B----4-:R-:W-:-:S03]  /*7890*/  F2FP.BF16.F32.PACK_AB R14, R58, R59 ;  /* 0x0000003b3a0e723e */ /* 0x010fc600000010ff */
[----:B------:R-:W4:Y:S04]  /*78a0*/  MUFU.EX2 R89, R89 ;  /* 0x0000005900597308 */ /* 0x000f280000000800 */
[----:B------:R-:W-:Y:S04]  /*78b0*/  MUFU.EX2 R60, R60 ;  /* 0x0000003c003c7308 */ /* 0x000fe80000000800 */
[----:B------:R-:W5:Y:S01]  /*78c0*/  MUFU.EX2 R2, R2 ;  /* 0x0000000200027308 */ /* 0x000f620000000800 */
[----:B------:R-:W-:Y:S01]  /*78d0*/  @P0 IADD3 R3, PT, PT, R3, -0x3, RZ ;  /* 0xfffffffd03030810 */ /* 0x000fe20007ffe0ff */
[-C--:B---3--:R-:W-:Y:S01]  /*78e0*/  FMUL.FTZ R16, R80, R91.reuse ;  /* 0x0000005b50107220 */ /* 0x088fe20000410000 */
[-C--:B------:R-:W-:Y:S01]  /*78f0*/  FMUL.FTZ R17, R81, R91.reuse ;  /* 0x0000005b51117220 */ /* 0x080fe20000410000 */
[----:B------:R-:W-:Y:S01]  /*7900*/  F2FP.BF16.F32.PACK_AB R13, R84, R88 ;  /* 0x00000058540d723e */ /* 0x000fe200000010ff */
[----:B------:R-:W-:Y:S01]  /*7910*/  FMUL.FTZ R20, R72, R91 ;  /* 0x0000005b48147220 */ /* 0x000fe20000410000 */
[-C--:B----4-:R-:W-:Y:S01]  /*7920*/  FMUL.FTZ R18, R82, R89.reuse ;  /* 0x0000005952127220 */ /* 0x090fe20000410000 */
[----:B------:R-:W-:Y:S01]  /*7930*/  FMUL.FTZ R19, R83, R89 ;  /* 0x0000005953137220 */ /* 0x000fe20000410000 */
[----:B------:R-:W-:Y:S01]  /*7940*/  FMUL.FTZ R21, R73, R91 ;  /* 0x0000005b49157220 */ /* 0x000fe20000410000 */
[-C--:B------:R-:W-:Y:S01]  /*7950*/  FMUL.FTZ R22, R74, R89.reuse ;  /* 0x000000594a167220 */ /* 0x080fe20000410000 */
[----:B------:R-:W-:Y:S01]  /*7960*/  FMUL.FTZ R23, R75, R89 ;  /* 0x000000594b177220 */ /* 0x000fe20000410000 */
[-C--:B------:R-:W-:Y:S01]  /*7970*/  FMUL.FTZ R76, R76, R91.reuse ;  /* 0x0000005b4c4c7220 */ /* 0x080fe20000410000 */
[----:B------:R-:W-:Y:S01]  /*7980*/  FMUL.FTZ R77, R77, R91 ;  /* 0x0000005b4d4d7220 */ /* 0x000fe20000410000 */
[-C--:B------:R-:W-:Y:S01]  /*7990*/  FMUL.FTZ R78, R78, R89.reuse ;  /* 0x000000594e4e7220 */ /* 0x080fe20000410000 */
[----:B-----5:R-:W-:Y:S01]  /*79a0*/  F2FP.BF16.F32.PACK_AB R15, R2, R60 ;  /* 0x0000003c020f723e */ /* 0x020fe200000010ff */
[----:B------:R-:W-:Y:S01]  /*79b0*/  FMUL.FTZ R79, R79, R89 ;  /* 0x000000594f4f7220 */ /* 0x000fe20000410000 */
[-C--:B------:R-:W-:Y:S01]  /*79c0*/  FMUL.FTZ R68, R68, R91.reuse ;  /* 0x0000005b44447220 */ /* 0x080fe20000410000 */
[----:B------:R-:W-:Y:S01]  /*79d0*/  FMUL.FTZ R69, R69, R91 ;  /* 0x0000005b45457220 */ /* 0x000fe20000410000 */
[-C--:B------:R-:W-:Y:S01]  /*79e0*/  FMUL.FTZ R70, R70, R89.reuse ;  /* 0x0000005946467220 */ /* 0x080fe20000410000 */
[----:B------:R-:W-:Y:S01]  /*79f0*/  FMUL.FTZ R71, R71, R89 ;  /* 0x0000005947477220 */ /* 0x000fe20000410000 */
[--C-:B------:R-:W-:Y:S01]  /*7a00*/  FFMA.FTZ R72, R24, UR4, -R48.reuse ;  /* 0x0000000418487c23 */ /* 0x100fe20008010830 */
[C---:B-1----:R-:W-:Y:S01]  /*7a10*/  HMMA.16816.F32.BF16 R16, R12.reuse, R4, R16 ;  /* 0x000000040c10723c */ /* 0x042fe20000041810 */
[--C-:B------:R-:W-:Y:S01]  /*7a20*/  FFMA.FTZ R75, R25, UR4, -R48.reuse ;  /* 0x00000004194b7c23 */ /* 0x100fe20008010830 */
[--C-:B------:R-:W-:Y:S01]  /*7a30*/  FFMA.FTZ R73, R136, UR4, -R48.reuse ;  /* 0x0000000488497c23 */ /* 0x100fe20008010830 */
[----:B------:R-:W1:Y:S01]  /*7a40*/  LDSM.16.MT88.4 R24, [R87+0x3400] ;  /* 0x003400005718783b */ /* 0x000e620000004200 */
[--C-:B------:R-:W-:Y:S01]  /*7a50*/  FFMA.FTZ R74, R31, UR4, -R47.reuse ;  /* 0x000000041f4a7c23 */ /* 0x100fe2000801082f */
[----:B------:R-:W-:Y:S01]  /*7a60*/  MUFU.EX2 R72, R72 ;  /* 0x0000004800487308 */ /* 0x000fe20000000800 */
[--C-:B------:R-:W-:Y:S01]  /*7a70*/  FFMA.FTZ R80, R133, UR4, -R48.reuse ;  /* 0x0000000485507c23 */ /* 0x100fe20008010830 */
[----:B------:R-:W-:Y:S01]  /*7a80*/  FFMA.FTZ R82, R134, UR4, -R48 ;  /* 0x0000000486527c23 */ /* 0x000fe20008010830 */
[C---:B--2---:R-:W-:Y:S01]  /*7a90*/  HMMA.16816.F32.BF16 R20, R12.reuse, R8, R20 ;  /* 0x000000080c14723c */ /* 0x044fe20000041814 */
[----:B------:R-:W2:Y:S01]  /*7aa0*/  MUFU.EX2 R75, R75 ;  /* 0x0000004b004b7308 */ /* 0x000ea20000000800 */
[--C-:B------:R-:W-:Y:S01]  /*7ab0*/  FFMA.FTZ R83, R128, UR4, -R47.reuse ;  /* 0x0000000480537c23 */ /* 0x100fe2000801082f */
[--C-:B------:R-:W-:Y:S01]  /*7ac0*/  FFMA.FTZ R81, R127, UR4, -R47.reuse ;  /* 0x000000047f517c23 */ /* 0x100fe2000801082f */
[----:B------:R-:W-:Y:S01]  /*7ad0*/  FFMA.FTZ R119, R119, R91, R90 ;  /* 0x0000005b77777223 */ /* 0x000fe2000001005a */
[----:B------:R-:W-:Y:S01]  /*7ae0*/  MUFU.EX2 R73, R73 ;  /* 0x0000004900497308 */ /* 0x000fe20000000800 */
[--C-:B------:R-:W-:Y:S01]  /*7af0*/  FFMA.FTZ R90, R96, UR4, -R48.reuse ;  /* 0x00000004605a7c23 */ /* 0x100fe20008010830 */
[--C-:B------:R-:W-:Y:S01]  /*7b00*/  FFMA.FTZ R91, R99, UR4, -R48.reuse ;  /* 0x00000004635b7c23 */ /* 0x100fe20008010830 */
[C---:B------:R-:W-:Y:S01]  /*7b10*/  HMMA.16816.F32.BF16 R4, R12.reuse, R6, R76 ;  /* 0x000000060c04723c */ /* 0x040fe2000004184c */
[----:B------:R-:W-:Y:S01]  /*7b20*/  MUFU.EX2 R74, R74 ;  /* 0x0000004a004a7308 */ /* 0x000fe20000000800 */
[--C-:B------:R-:W-:Y:S01]  /*7b30*/  FFMA.FTZ R79, R132, UR4, -R48.reuse ;  /* 0x00000004844f7c23 */ /* 0x100fe20008010830 */
[----:B------:R-:W-:Y:S01]  /*7b40*/  FFMA.FTZ R78, R131, UR4, -R48 ;  /* 0x00000004834e7c23 */ /* 0x000fe20008010830 */
[--C-:B------:R-:W-:Y:S01]  /*7b50*/  FFMA.FTZ R77, R130, UR4, -R47.reuse ;  /* 0x00000004824d7c23 */ /* 0x100fe2000801082f */
[--C-:B------:R-:W-:Y:S01]  /*7b60*/  FFMA.FTZ R76, R129, UR4, -R47.reuse ;  /* 0x00000004814c7c23 */ /* 0x100fe2000801082f */
[----:B------:R-:W-:Y:S01]  /*7b70*/  MUFU.EX2 R80, R80 ;  /* 0x0000005000507308 */ /* 0x000fe20000000800 */
[----:B------:R-:W-:Y:S01]  /*7b80*/  FFMA.FTZ R88, R118, R89, R88 ;  /* 0x0000005976587223 */ /* 0x000fe20000010058 */
[----:B------:R-:W-:Y:S01]  /*7b90*/  HMMA.16816.F32.BF16 R8, R12, R10, R68 ;  /* 0x0000000a0c08723c */ /* 0x000fe20000041844 */
[----:B------:R-:W3:Y:S01]  /*7ba0*/  LDSM.16.MT88.4 R12, [R0+0x400] ;  /* 0x00040000000c783b */ /* 0x000ee20000004200 */
[----:B------:R-:W-:Y:S01]  /*7bb0*/  FFMA.FTZ R69, R135, UR4, -R48 ;  /* 0x0000000487457c23 */ /* 0x000fe20008010830 */
[--C-:B------:R-:W-:Y:S01]  /*7bc0*/  FFMA.FTZ R71, R30, UR4, -R47.reuse ;  /* 0x000000041e477c23 */ /* 0x100fe2000801082f */
[--C-:B------:R-:W-:Y:S01]  /*7bd0*/  FFMA.FTZ R70, R29, UR4, -R47.reuse ;  /* 0x000000041d467c23 */ /* 0x100fe2000801082f */
[----:B------:R-:W-:Y:S01]  /*7be0*/  FFMA.FTZ R68, R28, UR4, -R47 ;  /* 0x000000041c447c23 */ /* 0x000fe2000801082f */
[----:B--2---:R-:W-:Y:S01]  /*7bf0*/  F2FP.BF16.F32.PACK_AB R28, R75, R72 ;  /* 0x000000484b1c723e */ /* 0x004fe200000010ff */
[----:B------:R-:W-:Y:S01]  /*7c00*/  MUFU.EX2 R82, R82 ;  /* 0x0000005200527308 */ /* 0x000fe20000000800 */
[----:B------:R-:W-:Y:S01]  /*7c10*/  FADD.FTZ R119, R85, R119 ;  /* 0x0000007755777221 */ /* 0x000fe20000010000 */
[--C-:B------:R-:W-:Y:S01]  /*7c20*/  FFMA.FTZ R85, R33, UR4, -R47.reuse ;  /* 0x0000000421557c23 */ /* 0x100fe2000801082f */
[----:B------:R-:W-:Y:S01]  /*7c30*/  FFMA.FTZ R89, R35, UR4, -R47 ;  /* 0x0000000423597c23 */ /* 0x000fe2000801082f */
[----:B------:R-:W2:Y:S01]  /*7c40*/  MUFU.EX2 R69, R69 ;  /* 0x0000004500457308 */ /* 0x000ea20000000800 */
[----:B------:R-:W-:Y:S01]  /*7c50*/  FADD.FTZ R119, R59, R119 ;  /* 0x000000773b777221 */ /* 0x000fe20000010000 */
[----:B------:R-:W-:-:S02]  /*7c60*/  FFMA.FTZ R118, R39, UR4, -R47 ;  /* 0x0000000427767c23 */ /* 0x000fc4000801082f */
[----:B------:R-:W4:Y:S01]  /*7c70*/  MUFU.EX2 R71, R71 ;  /* 0x0000004700477308 */ /* 0x000f220000000800 */
[----:B------:R-:W-:Y:S01]  /*7c80*/  FADD.FTZ R58, R58, R119 ;  /* 0x000000773a3a7221 */ /* 0x000fe20000010000 */
[----:B------:R-:W-:Y:S02]  /*7c90*/  FFMA.FTZ R119, R42, UR4, -R48 ;  /* 0x000000042a777c23 */ /* 0x000fe40008010830 */
[----:B------:R-:W-:Y:S01]  /*7ca0*/  MUFU.EX2 R70, R70 ;  /* 0x0000004600467308 */ /* 0x000fe20000000800 */
[----:B------:R-:W-:-:S03]  /*7cb0*/  FADD.FTZ R58, R72, R58 ;  /* 0x0000003a483a7221 */ /* 0x000fc60000010000 */
[----:B------:R-:W5:Y:S01]  /*7cc0*/  MUFU.EX2 R68, R68 ;  /* 0x0000004400447308 */ /* 0x000f620000000800 */
[----:B------:R-:W-:Y:S01]  /*7cd0*/  FADD.FTZ R75, R75, R58 ;  /* 0x0000003a4b4b7221 */ /* 0x000fe20000010000 */
[----:B--2---:R-:W-:Y:S02]  /*7ce0*/  F2FP.BF16.F32.PACK_AB R30, R69, R73 ;  /* 0x00000049451e723e */ /* 0x004fe400000010ff */
[----:B------:R-:W-:Y:S01]  /*7cf0*/  MUFU.EX2 R79, R79 ;  /* 0x0000004f004f7308 */ /* 0x000fe20000000800 */
[----:B------:R-:W-:Y:S01]  /*7d00*/  FADD.FTZ R75, R73, R75 ;  /* 0x0000004b494b7221 */ /* 0x000fe20000010000 */
[----:B----4-:R-:W-:Y:S02]  /*7d10*/  F2FP.BF16.F32.PACK_AB R29, R71, R74 ;  /* 0x0000004a471d723e */ /* 0x010fe400000010ff */
[----:B------:R-:W-:Y:S01]  /*7d20*/  MUFU.EX2 R78, R78 ;  /* 0x0000004e004e7308 */ /* 0x000fe20000000800 */
[----:B------:R-:W-:-:S03]  /*7d30*/  FADD.FTZ R75, R69, R75 ;  /* 0x0000004b454b7221 */ /* 0x000fc60000010000 */
[----:B------:R-:W-:Y:S01]  /*7d40*/  MUFU.EX2 R83, R83 ;  /* 0x0000005300537308 */ /* 0x000fe20000000800 */
[----:B-----5:R-:W-:-:S03]  /*7d50*/  F2FP.BF16.F32.PACK_AB R31, R68, R70 ;  /* 0x00000046441f723e */ /* 0x020fc600000010ff */
[----:B------:R-:W2:Y:S04]  /*7d60*/  MUFU.EX2 R81, R81 ;  /* 0x0000005100517308 */ /* 0x000ea80000000800 */
[----:B------:R-:W-:Y:S01]  /*7d70*/  MUFU.EX2 R77, R77 ;  /* 0x0000004d004d7308 */ /* 0x000fe20000000800 */
[C---:B-1----:R-:W-:Y:S03]  /*7d80*/  HMMA.16816.F32.BF16 R16, R28.reuse, R24, R16 ;  /* 0x000000181c10723c */ /* 0x042fe60000041810 */
[----:B------:R-:W1:Y:S04]  /*7d90*/  MUFU.EX2 R76, R76 ;  /* 0x0000004c004c7308 */ /* 0x000e680000000800 */
[----:B------:R-:W4:Y:S01]  /*7da0*/  MUFU.EX2 R92, R92 ;  /* 0x0000005c005c7308 */ /* 0x000f220000000800 */
[C---:B------:R-:W-:Y:S01]  /*7db0*/  HMMA.16816.F32.BF16 R4, R28.reuse, R26, R4 ;  /* 0x0000001a1c04723c */ /* 0x040fe20000041804 */
[----:B------:R-:W5:Y:S02]  /*7dc0*/  LDSM.16.MT88.4 R24, [R87+0x3800] ;  /* 0x003800005718783b */ /* 0x000f640000004200 */
        /* <DEDUP_REMOVED lines=8> */
[----:B------:R-:W3:Y:S01]  /*7e50*/  MUFU.EX2 R114, R114 ;  /* 0x0000007200727308 */ /* 0x000ee20000000800 */
[----:B--2---:R-:W-:Y:S01]  /*7e60*/  F2FP.BF16.F32.PACK_AB R29, R81, R83 ;  /* 0x00000053511d723e */ /* 0x004fe200000010ff */
[----:B------:R-:W-:Y:S01]  /*7e70*/  FADD.FTZ R80, R80, R75 ;  /* 0x0000004b50507221 */ /* 0x000fe20000010000 */
[----:B------:R-:W-:Y:S01]  /*7e80*/  F2FP.BF16.F32.PACK_AB R30, R78, R79 ;  /* 0x0000004f4e1e723e */ /* 0x000fe200000010ff */
[----:B------:R-:W-:Y:S01]  /*7e90*/  MUFU.EX2 R95, R95 ;  /* 0x0000005f005f7308 */ /* 0x000fe20000000800 */
[----:B-1----:R-:W-:Y:S01]  /*7ea0*/  F2FP.BF16.F32.PACK_AB R31, R76, R77 ;  /* 0x0000004d4c1f723e */ /* 0x002fe200000010ff */
[----:B------:R-:W-:-:S02]  /*7eb0*/  FADD.FTZ R80, R82, R80 ;  /* 0x0000005052507221 */ /* 0x000fc40000010000 */
[----:B------:R-:W1:Y:S02]  /*7ec0*/  MUFU.EX2 R94, R94 ;  /* 0x0000005e005e7308 */ /* 0x000e640000000800 */
[----:B------:R-:W-:Y:S02]  /*7ed0*/  FADD.FTZ R80, R79, R80 ;  /* 0x000000504f507221 */ /* 0x000fe40000010000 */
[----:B------:R2:W-:Y:S02]  /*7ee0*/  MUFU.EX2 R96, R64 ;  /* 0x0000004000607308 */ /* 0x0005e40000000800 */
[----:B------:R-:W-:Y:S02]  /*7ef0*/  FADD.FTZ R78, R78, R80 ;  /* 0x000000504e4e7221 */ /* 0x000fe40000010000 */
[----:B------:R-:W1:Y:S02]  /*7f00*/  MUFU.EX2 R91, R91 ;  /* 0x0000005b005b7308 */ /* 0x000e640000000800 */
[----:B----4-:R-:W-:-:S02]  /*7f10*/  FADD.FTZ R78, R92, R78 ;  /* 0x0000004e5c4e7221 */ /* 0x010fc40000010000 */
[----:B------:R-:W-:Y:S01]  /*7f20*/  MUFU.EX2 R90, R90 ;  /* 0x0000005a005a7308 */ /* 0x000fe20000000800 */
[----:B-----5:R-:W-:Y:S01]  /*7f30*/  HMMA.16816.F32.BF16 R16, R28, R24, R16 ;  /* 0x000000181c10723c */ /* 0x020fe20000041810 */
[----:B------:R-:W-:Y:S02]  /*7f40*/  FADD.FTZ R78, R115, R78 ;  /* 0x0000004e734e7221 */ /* 0x000fe40000010000 */
[----:B------:R-:W-:Y:S01]  /*7f50*/  MUFU.EX2 R62, R62 ;  /* 0x0000003e003e7308 */ /* 0x000fe20000000800 */
[----:B--2---:R-:W-:-:S03]  /*7f60*/  FFMA.FTZ R64, R65, UR4, -R47 ;  /* 0x0000000441407c23 */ /* 0x004fc6000801082f */
[----:B------:R2:W-:Y:S01]  /*7f70*/  MUFU.EX2 R65, R63 ;  /* 0x0000003f00417308 */ /* 0x0005e20000000800 */
[C---:B------:R-:W-:Y:S01]  /*7f80*/  HMMA.16816.F32.BF16 R4, R28.reuse, R26, R4 ;  /* 0x0000001a1c04723c */ /* 0x040fe20000041804 */
[----:B------:R-:W4:Y:S02]  /*7f90*/  LDSM.16.MT88.4 R24, [R87+0x3c00] ;  /* 0x003c00005718783b */ /* 0x000f240000004200 */
[----:B------:R-:W-:Y:S04]  /*7fa0*/  MUFU.EX2 R64, R64 ;  /* 0x0000004000407308 */ /* 0x000fe80000000800 */
[----:B------:R-:W-:Y:S01]  /*7fb0*/  MUFU.EX2 R57, R57 ;  /* 0x0000003900397308 */ /* 0x000fe20000000800 */
[C---:B---3--:R-:W-:Y:S03]  /*7fc0*/  HMMA.16816.F32.BF16 R20, R28.reuse, R12, R20 ;  /* 0x0000000c1c14723c */ /* 0x048fe60000041814 */
[----:B------:R-:W-:Y:S01]  /*7fd0*/  MUFU.EX2 R85, R85 ;  /* 0x0000005500557308 */ /* 0x000fe20000000800 */
[--C-:B--2---:R-:W-:Y:S01]  /*7fe0*/  FFMA.FTZ R63, R97, UR4, -R47.reuse ;  /* 0x00000004613f7c23 */ /* 0x104fe2000801082f */
[----:B------:R-:W-:Y:S01]  /*7ff0*/  FADD.FTZ R97, R84, R88 ;  /* 0x0000005854617221 */ /* 0x000fe20000010000 */
[----:B------:R-:W-:Y:S01]  /*8000*/  FFMA.FTZ R88, R32, UR4, -R47 ;  /* 0x0000000420587c23 */ /* 0x000fe2000801082f */
[----:B------:R2:W-:Y:S01]  /*8010*/  MUFU.EX2 R84, R34 ;  /* 0x0000002200547308 */ /* 0x0005e20000000800 */
[----:B------:R-:W-:Y:S01]  /*8020*/  HMMA.16816.F32.BF16 R8, R28, R14, R8 ;  /* 0x0000000e1c08723c */ /* 0x000fe20000041808 */
[----:B------:R-:W3:Y:S01]  /*8030*/  LDSM.16.MT88.4 R12, [R0+0xc00] ;  /* 0x000c0000000c783b */ /* 0x000ee20000004200 */
[----:B------:R-:W-:Y:S01]  /*8040*/  F2FP.BF16.F32.PACK_AB R28, R115, R92 ;  /* 0x0000005c731c723e */ /* 0x000fe200000010ff */
[----:B------:R-:W5:Y:S01]  /*8050*/  MUFU.EX2 R63, R63 ;  /* 0x0000003f003f7308 */ /* 0x000f620000000800 */
[----:B------:R-:W-:Y:S01]  /*8060*/  F2FP.BF16.F32.PACK_AB R29, R114, R116 ;  /* 0x00000074721d723e */ /* 0x000fe200000010ff */
[----:B------:R-:W-:Y:S01]  /*8070*/  FADD.FTZ R60, R60, R97 ;  /* 0x000000613c3c7221 */ /* 0x000fe20000010000 */
[----:B------:R-:W-:Y:S01]  /*8080*/  F2FP.BF16.F32.PACK_AB R30, R93, R111 ;  /* 0x0000006f5d1e723e */ /* 0x000fe200000010ff */
[----:B------:R-:W-:Y:S01]  /*8090*/  MUFU.EX2 R89, R89 ;  /* 0x0000005900597308 */ /* 0x000fe20000000800 */
[----:B-1----:R-:W-:Y:S01]  /*80a0*/  F2FP.BF16.F32.PACK_AB R31, R94, R95 ;  /* 0x0000005f5e1f723e */ /* 0x002fe200000010ff */
[----:B------:R-:W-:Y:S01]  /*80b0*/  FADD.FTZ R60, R2, R60 ;  /* 0x0000003c023c7221 */ /* 0x000fe20000010000 */
[----:B------:R-:W-:Y:S01]  /*80c0*/  FADD.FTZ R111, R111, R78 ;  /* 0x0000004e6f6f7221 */ /* 0x000fe20000010000 */
[----:B------:R-:W-:Y:S02]  /*80d0*/  MUFU.EX2 R88, R88 ;  /* 0x0000005800587308 */ /* 0x000fe40000000800 */
[----:B------:R-:W-:Y:S01]  /*80e0*/  FADD.FTZ R60, R74, R60 ;  /* 0x0000003c4a3c7221 */ /* 0x000fe20000010000 */
[----:B--2---:R-:W-:Y:S01]  /*80f0*/  LDSM.16.MT88.4 R32, [R0+0x1400] ;  /* 0x001400000020783b */ /* 0x004fe20000004200 */
[----:B------:R-:W-:Y:S01]  /*8100*/  FADD.FTZ R111, R93, R111 ;  /* 0x0000006f5d6f7221 */ /* 0x000fe20000010000 */
[----:B------:R-:W-:Y:S01]  /*8110*/  MUFU.EX2 R119, R119 ;  /* 0x0000007700777308 */ /* 0x000fe20000000800 */
[----:B------:R-:W-:-:S02]  /*8120*/  FADD.FTZ R60, R71, R60 ;  /* 0x0000003c473c7221 */ /* 0x000fc40000010000 */
[----:B------:R-:W-:Y:S01]  /*8130*/  FADD.FTZ R111, R91, R111 ;  /* 0x0000006f5b6f7221 */ /* 0x000fe20000010000 */
[----:B------:R-:W-:Y:S01]  /*8140*/  MUFU.EX2 R39, R40 ;  /* 0x0000002800277308 */ /* 0x000fe20000000800 */
[----:B------:R-:W-:Y:S02]  /*8150*/  FADD.FTZ R70, R70, R60 ;  /* 0x0000003c46467221 */ /* 0x000fe40000010000 */
[C---:B------:R-:W-:Y:S01]  /*8160*/  FADD.FTZ R111, R96.reuse, R111 ;  /* 0x0000006f606f7221 */ /* 0x040fe20000010000 */
[----:B------:R-:W-:Y:S01]  /*8170*/  MUFU.EX2 R118, R118 ;  /* 0x0000007600767308 */ /* 0x000fe20000000800 */
[----:B----4-:R-:W-:Y:S01]  /*8180*/  HMMA.16816.F32.BF16 R16, R28, R24, R16 ;  /* 0x000000181c10723c */ /* 0x010fe20000041810 */
[----:B------:R-:W-:Y:S01]  /*8190*/  F2FP.BF16.F32.PACK_AB R24, R96, R91 ;  /* 0x0000005b6018723e */ /* 0x000fe200000010ff */
[----:B------:R-:W-:-:S04]  /*81a0*/  FADD.FTZ R70, R68, R70 ;  /* 0x0000004644467221 */ /* 0x000fc80000010000 */
[----:B------:R-:W-:Y:S02]  /*81b0*/  FADD.FTZ R83, R83, R70 ;  /* 0x0000004653537221 */ /* 0x000fe40000010000 */
[C---:B------:R-:W-:Y:S01]  /*81c0*/  HMMA.16816.F32.BF16 R4, R28.reuse, R26, R4 ;  /* 0x0000001a1c04723c */ /* 0x040fe20000041804 */
[----:B-----5:R-:W-:Y:S01]  /*81d0*/  F2FP.BF16.F32.PACK_AB R27, R63, R64 ;  /* 0x000000403f1b723e */ /* 0x020fe200000010ff */
[----:B------:R-:W-:Y:S01]  /*81e0*/  FADD.FTZ R83, R81, R83 ;  /* 0x0000005351537221 */ /* 0x000fe20000010000 */
[----:B------:R-:W-:Y:S03]  /*81f0*/  LDSM.16.MT88.4 R68, [R0+0x1c00] ;  /* 0x001c00000044783b */ /* 0x000fe60000004200 */
[----:B------:R-:W-:Y:S02]  /*8200*/  FADD.FTZ R77, R77, R83 ;  /* 0x000000534d4d7221 */ /* 0x000fe40000010000 */
[----:B---3--:R-:W-:Y:S01]  /*8210*/  HMMA.16816.F32.BF16 R20, R28, R12, R20 ;  /* 0x0000000c1c14723c */ /* 0x008fe20000041814 */
[----:B------:R-:W-:Y:S01]  /*8220*/  FFMA.FTZ R12, R98, UR4, -R48 ;  /* 0x00000004620c7c23 */ /* 0x000fe20008010830 */
[----:B------:R-:W-:Y:S01]  /*8230*/  FFMA.FTZ R98, R61, UR4, -R47 ;  /* 0x000000043d627c23 */ /* 0x000fe2000801082f */
[----:B------:R-:W-:-:S02]  /*8240*/  FADD.FTZ R77, R76, R77 ;  /* 0x0000004d4c4d7221 */ /* 0x000fc40000010000 */
[----:B------:R1:W2:Y:S02]  /*8250*/  MUFU.EX2 R61, R12 ;  /* 0x0000000c003d7308 */ /* 0x0002a40000000800 */
[----:B------:R-:W-:Y:S01]  /*8260*/  FADD.FTZ R77, R116, R77 ;  /* 0x0000004d744d7221 */ /* 0x000fe20000010000 */
[----:B------:R-:W-:Y:S01]  /*8270*/  HMMA.16816.F32.BF16 R8, R28, R14, R8 ;  /* 0x0000000e1c08723c */ /* 0x000fe20000041808 */
[----:B------:R-:W3:Y:S01]  /*8280*/  LDSM.16.MT88.4 R28, [R87+0x4000] ;  /* 0x00400000571c783b */ /* 0x000ee20000004200 */
[----:B------:R-:W4:Y:S01]  /*8290*/  MUFU.EX2 R98, R98 ;  /* 0x0000006200627308 */ /* 0x000f220000000800 */
[----:B------:R-:W-:Y:S02]  /*82a0*/  FADD.FTZ R114, R114, R77 ;  /* 0x0000004d72727221 */ /* 0x000fe40000010000 */
[----:B------:R-:W-:Y:S02]  /*82b0*/  LDSM.16.MT88.4 R76, [R87+0x4c00] ;  /* 0x004c0000574c783b */ /* 0x000fe40000004200 */
[----:B------:R-:W-:-:S02]  /*82c0*/  FADD.FTZ R114, R95, R114 ;  /* 0x000000725f727221 */ /* 0x000fc40000010000 */
[----:B-1----:R-:W1:Y:S01]  /*82d0*/  LDSM.16.MT88.4 R12, [R0+0x1000] ;  /* 0x00100000000c783b */ /* 0x002e620000004200 */
[----:B--2---:R-:W-:Y:S01]  /*82e0*/  F2FP.BF16.F32.PACK_AB R26, R61, R90 ;  /* 0x0000005a3d1a723e */ /* 0x004fe200000010ff */
[----:B------:R-:W-:Y:S01]  /*82f0*/  FADD.FTZ R114, R94, R114 ;  /* 0x000000725e727221 */ /* 0x000fe20000010000 */
[----:B------:R-:W-:Y:S01]  /*8300*/  FADD.FTZ R90, R90, R111 ;  /* 0x0000006f5a5a7221 */ /* 0x000fe20000010000 */
[----:B----4-:R-:W-:Y:S02]  /*8310*/  F2FP.BF16.F32.PACK_AB R25, R65, R98 ;  /* 0x000000624119723e */ /* 0x010fe400000010ff */
[----:B------:R-:W-:Y:S01]  /*8320*/  FADD.FTZ R114, R98, R114 ;  /* 0x0000007262727221 */ /* 0x000fe20000010000 */
[----:B------:R-:W-:-:S03]  /*8330*/  FADD.FTZ R90, R61, R90 ;  /* 0x0000005a3d5a7221 */ /* 0x000fc60000010000 */
[----:B------:R-:W-:-:S04]  /*8340*/  FADD.FTZ R65, R65, R114 ;  /* 0x0000007241417221 */ /* 0x000fc80000010000 */
[----:B------:R-:W-:-:S04]  /*8350*/  FADD.FTZ R65, R64, R65 ;  /* 0x0000004140417221 */ /* 0x000fc80000010000 */
[----:B------:R-:W-:-:S04]  /*8360*/  FADD.FTZ R63, R63, R65 ;  /* 0x000000413f3f7221 */ /* 0x000fc80000010000 */
[----:B------:R-:W-:-:S04]  /*8370*/  FADD.FTZ R63, R85, R63 ;  /* 0x0000003f553f7221 */ /* 0x000fc80000010000 */
[----:B------:R-:W-:Y:S01]  /*8380*/  FADD.FTZ R63, R84, R63 ;  /* 0x0000003f543f7221 */ /* 0x000fe20000010000 */
[----:B---3--:R-:W-:Y:S01]  /*8390*/  HMMA.16816.F32.BF16 R16, R24, R28, R16 ;  /* 0x0000001c1810723c */ /* 0x008fe20000041810 */
[--C-:B------:R-:W-:Y:S01]  /*83a0*/  FFMA.FTZ R28, R67, UR4, -R48.reuse ;  /* 0x00000004431c7c23 */ /* 0x100fe20008010830 */
[----:B------:R-:W-:-:S03]  /*83b0*/  FFMA.FTZ R67, R66, UR4, -R48 ;  /* 0x0000000442437c23 */ /* 0x000fc60008010830 */
[----:B------:R2:W-:Y:S03]  /*83c0*/  MUFU.EX2 R66, R28 ;  /* 0x0000001c00427308 */ /* 0x0005e60000000800 */
[C---:B------:R-:W-:Y:S01]  /*83d0*/  HMMA.16816.F32.BF16 R4, R24.reuse, R30, R4 ;  /* 0x0000001e1804723c */ /* 0x040fe20000041804 */
[----:B------:R-:W3:Y:S07]  /*83e0*/  MUFU.EX2 R67, R67 ;  /* 0x0000004300437308 */ /* 0x000eee0000000800 */
[C---:B-1----:R-:W-:Y:S01]  /*83f0*/  HMMA.16816.F32.BF16 R20, R24.reuse, R12, R20 ;  /* 0x0000000c1814723c */ /* 0x042fe20000041814 */
[----:B--2---:R-:W1:Y:S07]  /*8400*/  LDSM.16.MT88.4 R28, [R87+0x4400] ;  /* 0x00440000571c783b */ /* 0x004e6e0000004200 */
[----:B------:R-:W-:Y:S01]  /*8410*/  HMMA.16816.F32.BF16 R12, R24, R14, R8 ;  /* 0x0000000e180c723c */ /* 0x000fe20000041808 */
[----:B---3--:R-:W-:Y:S01]  /*8420*/  F2FP.BF16.F32.PACK_AB R24, R67, R66 ;  /* 0x000000424318723e */ /* 0x008fe200000010ff */
        /* <DEDUP_REMOVED lines=13> */
[----:B------:R-:W-:Y:S01]  /*8500*/  FADD.FTZ R62, R62, R66 ;  /* 0x000000423e3e7221 */ /* 0x000fe20000010000 */
[----:B------:R-:W-:-:S03]  /*8510*/  FFMA.FTZ R33, R44, UR4, -R48 ;  /* 0x000000042c217c23 */ /* 0x000fc60008010830 */
[----:B------:R-:W-:Y:S02]  /*8520*/  FADD.FTZ R62, R57, R62 ;  /* 0x0000003e393e7221 */ /* 0x000fe40000010000 */
[C---:B------:R-:W-:Y:S01]  /*8530*/  HMMA.16816.F32.BF16 R12, R24.reuse, R34, R12 ;  /* 0x00000022180c723c */ /* 0x040fe2000004180c */
[--C-:B------:R-:W-:Y:S01]  /*8540*/  FFMA.FTZ R34, R38, UR4, -R48.reuse ;  /* 0x0000000426227c23 */ /* 0x100fe20008010830 */
[----:B--2---:R-:W2:Y:S01]  /*8550*/  LDSM.16.MT88.4 R8, [R87+0x4800] ;  /* 0x004800005708783b */ /* 0x004ea20000004200 */
[--C-:B------:R-:W-:Y:S01]  /*8560*/  FFMA.FTZ R38, R37, UR4, -R47.reuse ;  /* 0x0000000425267c23 */ /* 0x100fe2000801082f */
[--C-:B------:R-:W-:Y:S01]  /*8570*/  FFMA.FTZ R37, R41, UR4, -R47.reuse ;  /* 0x0000000429257c23 */ /* 0x100fe2000801082f */
[----:B------:R-:W-:Y:S01]  /*8580*/  FFMA.FTZ R35, R43, UR4, -R48 ;  /* 0x000000042b237c23 */ /* 0x000fe20008010830 */
[----:B------:R-:W-:Y:S04]  /*8590*/  MUFU.EX2 R33, R33 ;  /* 0x0000002100217308 */ /* 0x000fe80000000800 */
[----:B------:R-:W-:Y:S01]  /*85a0*/  MUFU.EX2 R34, R34 ;  /* 0x0000002200227308 */ /* 0x000fe20000000800 */
[C---:B-1----:R-:W-:Y:S01]  /*85b0*/  HMMA.16816.F32.BF16 R16, R24.reuse, R28, R16 ;  /* 0x0000001c1810723c */ /* 0x042fe20000041810 */
[--C-:B------:R-:W-:Y:S01]  /*85c0*/  FFMA.FTZ R28, R52, UR4, -R47.reuse ;  /* 0x00000004341c7c23 */ /* 0x100fe2000801082f */
[----:B------:R-:W-:Y:S01]  /*85d0*/  FFMA.FTZ R29, R51, UR4, -R47 ;  /* 0x00000004331d7c23 */ /* 0x000fe2000801082f */
[----:B------:R-:W1:Y:S04]  /*85e0*/  MUFU.EX2 R52, R53 ;  /* 0x0000003500347308 */ /* 0x000e680000000800 */
[----:B------:R3:W-:Y:S01]  /*85f0*/  MUFU.EX2 R51, R28 ;  /* 0x0000001c00337308 */ /* 0x0007e20000000800 */
[----:B------:R-:W-:Y:S01]  /*8600*/  HMMA.16816.F32.BF16 R4, R24, R30, R4 ;  /* 0x0000001e1804723c */ /* 0x000fe20000041804 */
[----:B------:R4:W5:Y:S02]  /*8610*/  LDSM.16.MT88.4 R24, [R0+0x1800] ;  /* 0x001800000018783b */ /* 0x0009640000004200 */
[----:B------:R-:W-:Y:S04]  /*8620*/  MUFU.EX2 R38, R38 ;  /* 0x0000002600267308 */ /* 0x000fe80000000800 */
[----:B------:R-:W-:Y:S01]  /*8630*/  MUFU.EX2 R37, R37 ;  /* 0x0000002500257308 */ /* 0x000fe20000000800 */
[----:B-1----:R-:W-:-:S03]  /*8640*/  F2FP.BF16.F32.PACK_AB R30, R52, R2 ;  /* 0x00000002341e723e */ /* 0x002fc600000010ff */
[----:B------:R-:W-:Y:S01]  /*8650*/  MUFU.EX2 R35, R35 ;  /* 0x0000002300237308 */ /* 0x000fe20000000800 */
[----:B---3--:R-:W-:-:S03]  /*8660*/  FFMA.FTZ R28, R50, UR4, -R47 ;  /* 0x00000004321c7c23 */ /* 0x008fc6000801082f */
[----:B------:R1:W3:Y:S01]  /*8670*/  MUFU.EX2 R50, R29 ;  /* 0x0000001d00327308 */ /* 0x0002e20000000800 */
[-C--:B----4-:R-:W-:Y:S02]  /*8680*/  MOV R0, R45.reuse ;  /* 0x0000002d00007202 */ /* 0x090fe40000000f00 */
[----:B------:R-:W-:Y:S01]  /*8690*/  @P0 MOV R0, R45 ;  /* 0x0000002d00000202 */ /* 0x000fe20000000f00 */
[----:B-1----:R-:W-:Y:S02]  /*86a0*/  FFMA.FTZ R29, R49, UR4, -R47 ;  /* 0x00000004311d7c23 */ /* 0x002fe4000801082f */
[----:B------:R1:W-:Y:S04]  /*86b0*/  MUFU.EX2 R49, R28 ;  /* 0x0000001c00317308 */ /* 0x0003e80000000800 */
[----:B------:R3:W4:Y:S01]  /*86c0*/  MUFU.EX2 R32, R29 ;  /* 0x0000001d00207308 */ /* 0x0007220000000800 */
[----:B-1----:R-:W-:Y:S01]  /*86d0*/  F2FP.BF16.F32.PACK_AB R28, R54, R55 ;  /* 0x00000037361c723e */ /* 0x002fe200000010ff */
[----:B------:R-:W-:Y:S01]  /*86e0*/  FADD.FTZ R55, R55, R62 ;  /* 0x0000003e37377221 */ /* 0x000fe20000010000 */
[----:B---3--:R-:W-:Y:S01]  /*86f0*/  F2FP.BF16.F32.PACK_AB R29, R50, R51 ;  /* 0x00000033321d723e */ /* 0x008fe200000010ff */
[----:B------:R-:W-:Y:S01]  /*8700*/  FADD.FTZ R51, R51, R89 ;  /* 0x0000005933337221 */ /* 0x000fe20000010000 */
[----:B----4-:R-:W-:Y:S01]  /*8710*/  F2FP.BF16.F32.PACK_AB R31, R32, R49 ;  /* 0x00000031201f723e */ /* 0x010fe200000010ff */
[----:B------:R-:W-:-:S02]  /*8720*/  FADD.FTZ R55, R54, R55 ;  /* 0x0000003736377221 */ /* 0x000fc40000010000 */
[----:B------:R-:W-:Y:S02]  /*8730*/  FADD.FTZ R51, R50, R51 ;  /* 0x0000003332337221 */ /* 0x000fe40000010000 */
[----:B------:R-:W-:Y:S02]  /*8740*/  FADD.FTZ R2, R2, R55 ;  /* 0x0000003702027221 */ /* 0x000fe40000010000 */
[C---:B--2---:R-:W-:Y:S01]  /*8750*/  HMMA.16816.F32.BF16 R16, R28.reuse, R8, R16 ;  /* 0x000000081c10723c */ /* 0x044fe20000041810 */
        /* <DEDUP_REMOVED lines=14> */
[----:B------:R-:W-:Y:S01]  /*8840*/  F2FP.BF16.F32.PACK_AB R10, R119, R35 ;  /* 0x00000023770a723e */ /* 0x000fe200000010ff */
[----:B------:R-:W-:Y:S01]  /*8850*/  FADD.FTZ R38, R39, R38 ;  /* 0x0000002627267221 */ /* 0x000fe20000010000 */
[C---:B------:R-:W-:Y:S01]  /*8860*/  F2FP.BF16.F32.PACK_AB R11, R118.reuse, R39 ;  /* 0x00000027760b723e */ /* 0x040fe200000010ff */
[----:B------:R-:W-:Y:S02]  /*8870*/  FADD.FTZ R119, R119, R34 ;  /* 0x0000002277777221 */ /* 0x000fe40000010000 */
[----:B------:R-:W-:Y:S02]  /*8880*/  FADD.FTZ R118, R118, R38 ;  /* 0x0000002676767221 */ /* 0x000fe40000010000 */
[----:B------:R-:W-:Y:S08]  /*8890*/  HMMA.16816.F32.BF16 R12, R28, R26, R12 ;  /* 0x0000001a1c0c723c */ /* 0x000ff0000004180c */
[C---:B------:R-:W-:Y:S08]  /*88a0*/  HMMA.16816.F32.BF16 R80, R8.reuse, R76, R16 ;  /* 0x0000004c0850723c */ /* 0x040ff00000041810 */
[C---:B------:R-:W-:Y:S08]  /*88b0*/  HMMA.16816.F32.BF16 R72, R8.reuse, R68, R20 ;  /* 0x000000440848723c */ /* 0x040ff00000041814 */
[C---:B------:R-:W-:Y:S08]  /*88c0*/  HMMA.16816.F32.BF16 R76, R8.reuse, R78, R4 ;  /* 0x0000004e084c723c */ /* 0x040ff00000041804 */
[----:B------:R-:W-:Y:S01]  /*88d0*/  HMMA.16816.F32.BF16 R68, R8, R70, R12 ;  /* 0x000000460844723c */ /* 0x000fe2000004180c */
[----:B------:R-:W-:-:S04]  /*88e0*/  NOP ;  /* 0x0000000000007918 */ /* 0x000fc80000000000 */
[----:B------:R-:W-:-:S15]  /*88f0*/  @P0 BRA `(.L_x_4385) ;  /* 0x0000000000040947 */ /* 0x000fde0003800000 */
.L_x_4379:
[----:B------:R-:W-:-:S07]  /*8900*/  IADD3 R3, PT, PT, R36, -0x1, RZ ;  /* 0xffffffff24037810 */ /* 0x000fce0007ffe0ff */
.L_x_4385:
        /* <DEDUP_REMOVED lines=18> */
.L_x_4390:
        /* <DEDUP_REMOVED lines=13> */
[----:B------:R-:W-:Y:S02]  /*8b00*/  @!P1 IADD3 R107, P0, PT, R107, R4, RZ ;  /* 0x000000046b6b9210 */ /* 0x000fe40007f1e0ff */
[----:B------:R-:W-:Y:S02]  /*8b10*/  LOP3.LUT R4, R109, 0xd8, RZ, 0xc0, !PT ;  /* 0x000000d86d047812 */ /* 0x000fe400078ec0ff */
        /* <DEDUP_REMOVED lines=63> */
.L_x_4387:
[-C--:B------:R-:W-:Y:S02]  /*8f10*/  MOV R10, R107.reuse ;  /* 0x0000006b000a7202 */ /* 0x080fe40000000f00 */
[----:B------:R-:W-:Y:S02]  /*8f20*/  MOV R11, R106 ;  /* 0x0000006a000b7202 */ /* 0x000fe40000000f00 */
[----:B------:R-:W-:Y:S02]  /*8f30*/  LOP3.LUT R5, R109, 0x1f20, RZ, 0xc0, !PT ;  /* 0x00001f206d057812 */ /* 0x000fe400078ec0ff */
[----:B------:R-:W-:Y:S02]  /*8f40*/  LOP3.LUT R4, R4, R108, RZ, 0x3c, !PT ;  /* 0x0000006c04047212 */ /* 0x000fe400078e3cff */
[C---:B------:R-:W-:Y:S02]  /*8f50*/  SHF.L.U32 R3, R2.reuse, 0x6, RZ ;  /* 0x0000000602037819 */ /* 0x040fe400000006ff */
[----:B------:R-:W-:Y:S02]  /*8f60*/  SHF.L.U64.HI R0, R2, 0x6, R0 ;  /* 0x0000000602007819 */ /* 0x000fe40000010200 */
[----:B------:R-:W-:Y:S02]  /*8f70*/  IADD3 R6, P0, PT, R3, R107, RZ ;  /* 0x0000006b03067210 */ /* 0x000fe40007f1e0ff */
[----:B------:R-:W-:Y:S02]  /*8f80*/  LOP3.LUT R2, R5, R4, RZ, 0xfc, !PT ;  /* 0x0000000405027212 */ /* 0x000fe400078efcff */
[----:B------:R-:W-:Y:S02]  /*8f90*/  IADD3.X R7, PT, PT, R0, R106, RZ, P0, !PT ;  /* 0x0000006a00077210 */ /* 0x000fe400007fe4ff */
[-C--:B------:R-:W-:Y:S02]  /*8fa0*/  IADD3 R4, P2, PT, R6, R3.reuse, RZ ;  /* 0x0000000306047210 */ /* 0x080fe40007f5e0ff */
[----:B------:R-:W-:Y:S02]  /*8fb0*/  LEA R2, R2, UR5, 0x1 ;  /* 0x0000000502027c11 */ /* 0x000fe4000f8e08ff */
[-C--:B------:R-:W-:Y:S02]  /*8fc0*/  IADD3.X R5, PT, PT, R7, R0.reuse, RZ, P2, !PT ;  /* 0x0000000007057210 */ /* 0x080fe400017fe4ff */
[----:B------:R-:W-:Y:S01]  /*8fd0*/  IADD3 R8, P0, PT, R4, R3, RZ ;  /* 0x0000000304087210 */ /* 0x000fe20007f1e0ff */
[----:B------:R-:W-:Y:S01]  /*8fe0*/  @!PT LDS RZ, [RZ] ;  /* 0x00000000fffff984 */ /* 0x000fe20000000800 */
[----:B------:R-:W-:Y:S01]  /*8ff0*/  @!PT LDS RZ, [RZ] ;  /* 0x00000000fffff984 */ /* 0x000fe20000000800 */
[----:B------:R-:W-:Y:S01]  /*9000*/  @!PT LDS RZ, [RZ] ;  /* 0x00000000fffff984 */ /* 0x000fe20000000800 */
[----:B------:R-:W-:Y:S01]  /*9010*/  LDGSTS.E.BYPASS.LTC128B.128 [R2+0x3000], desc[UR14][R10.64] ;  /* 0x030000000a027fae */ /* 0x000fe2000b981a0e */
[----:B------:R-:W-:Y:S02]  /*9020*/  IADD3 R115, PT, PT, R115, -0x1, RZ ;  /* 0xffffffff73737810 */ /* 0x000fe40007ffe0ff */
[----:B------:R-:W-:Y:S02]  /*9030*/  IADD3.X R9, PT, PT, R5, R0, RZ, P0, !PT ;  /* 0x0000000005097210 */ /* 0x000fe400007fe4ff */
[----:B------:R-:W-:Y:S02]  /*9040*/  MOV R0, 0x20 ;  /* 0x0000002000007802 */ /* 0x000fe40000000f00 */
[----:B------:R-:W-:Y:S01]  /*9050*/  LOP3.LUT P0, RZ, R86, 0x4, RZ, 0xc0, !PT ;  /* 0x0000000456ff7812 */ /* 0x000fe2000780c0ff */
[----:B------:R-:W-:Y:S01]  /*9060*/  LDGSTS.E.BYPASS.LTC128B.128 [R2+0x3800], desc[UR14][R6.64] ;  /* 0x0380000006027fae */ /* 0x000fe2000b981a0e */
[----:B------:R-:W-:Y:S02]  /*9070*/  ISETP.GT.AND P2, PT, R115, R103, PT ;  /* 0x000000677300720c */ /* 0x000fe40003f44270 */
[----:B------:R-:W-:Y:S04]  /*9080*/  SEL R0, R0, 0xffffffe0, !P0 ;  /* 0xffffffe000007807 */ /* 0x000fe80004000000 */
[----:B------:R-:W-:Y:S01]  /*9090*/  IADD3 R92, PT, PT, R101, R0, RZ ;  /* 0x00000000655c7210 */ /* 0x000fe20007ffe0ff */
[----:B------:R-:W-:Y:S01]  /*90a0*/  LDGSTS.E.BYPASS.LTC128B.128 [R2+0x4000], desc[UR14][R4.64] ;  /* 0x0400000004027fae */ /* 0x000fe2000b981a0e */
[----:B------:R-:W-:Y:S07]  /*90b0*/  IADD3 R0, PT, PT, R0, R100, RZ ;  /* 0x0000006400007210 */ /* 0x000fee0007ffe0ff */
[----:B------:R1:W-:Y:S08]  /*90c0*/  LDGSTS.E.BYPASS.LTC128B.128 [R2+0x4800], desc[UR14][R8.64] ;  /* 0x0480000008027fae */ /* 0x0003f0000b981a0e */
        /* <DEDUP_REMOVED lines=8> */
[----:B------:R-:W4:Y:S08]  /*9150*/  LDSM.16.M88.4 R56, [R100+0x2800] ;  /* 0x002800006438783b */ /* 0x000f300000000200 */
[----:B------:R-:W4:Y:S08]  /*9160*/  LDSM.16.M88.4 R88, [R100+0x2c00] ;  /* 0x002c00006458783b */ /* 0x000f300000000200 */
[----:B------:R-:W-:Y:S08]  /*9170*/  LDSM.16.M88.4 R92, [R92] ;  /* 0x000000005c5c783b */ /* 0x000ff00000000200 */
[----:B------:R-:W4:Y:S01]  /*9180*/  LDSM.16.M88.4 R96, [R0+0x1000] ;  /* 0x001000000060783b */ /* 0x000f220000000200 */
        /* <DEDUP_REMOVED lines=192> */
[----:B------:R-:W-:Y:S04]  /*9d90*/  LOP3.LUT R12, R12, R6, RZ, 0x3c, !PT ;  /* 0x000000060c0c7212 */ /* 0x000fe800078e3cff */
        /* <DEDUP_REMOVED lines=53> */
.L_x_4389:
        /* <DEDUP_REMOVED lines=18> */
.L_x_4388:
        /* <DEDUP_REMOVED lines=348> */
.L_x_4386:
        /* <DEDUP_REMOVED lines=15> */
[----:B------:R-:W-:Y:S02]  /*b8c0*/  LOP3.LUT P2, RZ, R86, 0x3, RZ, 0xc0, !PT ;  /* 0x0000000356ff7812 */ /* 0x000fe4000784c0ff */
[----:B------:R-:W-:Y:S01]  /*b8d0*/  LEA R5, R5, UR5, 0x2 ;  /* 0x0000000505057c11 */ /* 0x000fe2000f8e10ff */
[----:B------:R-:W4:Y:S01]  /*b8e0*/  S2UR UR4, SR_CTAID.Z ;  /* 0x00000000000479c3 */ /* 0x000f220000002700 */
[----:B------:R-:W-:Y:S01]  /*b8f0*/  MOV R29, 0xff800000 ;  /* 0xff800000001d7802 */ /* 0x000fe20000000f00 */
[----:B-1----:R-:W-:Y:S01]  /*b900*/  FADD.FTZ R118, R3, R118 ;  /* 0x0000007603767221 */ /* 0x002fe20000010000 */
[----:B---3--:R-:W-:-:S04]  /*b910*/  FADD.FTZ R22, R22, R119 ;  /* 0x0000007716167221 */ /* 0x008fc80000010000 */
[----:B------:R-:W1:Y:S01]  /*b920*/  SHFL.BFLY PT, R3, R118, 0x1, 0x1f ;  /* 0x0c201f0076037f89 */ /* 0x000e6200000e0000 */
[----:B------:R-:W4:Y:S03]  /*b930*/  LDC R25, c[0x0][0x3e0] ;  /* 0x0000f800ff197b82 */ /* 0x000f260000000800 */
[----:B------:R-:W3:Y:S01]  /*b940*/  SHFL.BFLY PT, R4, R22, 0x1, 0x1f ;  /* 0x0c201f0016047f89 */ /* 0x000ee200000e0000 */
[----:B--2---:R-:W-:Y:S01]  /*b950*/  IMAD R20, R20, UR6, R110 ;  /* 0x0000000614147c24 */ /* 0x004fe2000f8e026e */
[----:B------:R-:W2:Y:S01]  /*b960*/  LDCU UR6, c[0x0][0x44c] ;  /* 0x00008980ff0677ac */ /* 0x000ea20008000800 */
[----:B-1----:R-:W-:Y:S01]  /*b970*/  FADD.FTZ R3, R118, R3 ;  /* 0x0000000376037221 */ /* 0x002fe20000010000 */
[----:B---3--:R-:W-:-:S04]  /*b980*/  FADD.FTZ R22, R22, R4 ;  /* 0x0000000416167221 */ /* 0x008fc80000010000 */
[----:B------:R-:W-:Y:S01]  /*b990*/  FSETP.NE.FTZ.AND P0, PT, R3, RZ, PT ;  /* 0x000000ff0300720b */ /* 0x000fe20003f15000 */
[----:B------:R-:W1:Y:S01]  /*b9a0*/  MUFU.RCP R4, R3 ;  /* 0x0000000300047308 */ /* 0x000e620000001000 */
[----:B------:R-:W-:-:S07]  /*b9b0*/  FSETP.NE.FTZ.AND P1, PT, R22, RZ, PT ;  /* 0x000000ff1600720b */ /* 0x000fce0003f35000 */
[----:B------:R-:W3:Y:S08]  /*b9c0*/  MUFU.RCP R7, R22 ;  /* 0x0000001600077308 */ /* 0x000ef00000001000 */
[----:B------:R5:W4:Y:S01]  /*b9d0*/  @P1 MUFU.LG2 R27, R22 ;  /* 0x00000016001b1308 */ /* 0x000b220000000c00 */
[----:B------:R-:W2:Y:S01]  /*b9e0*/  @P1 LDC R26, c[0x0][0x458] ;  /* 0x00011600ff1a1b82 */ /* 0x000ea20000000800 */
[----:B-1----:R-:W-:-:S05]  /*b9f0*/  FSEL R4, R4, 1, P0 ;  /* 0x3f80000004047808 */ /* 0x002fca0000000000 */
        /* <DEDUP_REMOVED lines=11> */
[----:B------:R-:W-:Y:S01]  /*bab0*/  LOP3.LUT R109, R109, 0x80, RZ, 0xc0, !PT ;  /* 0x000000806d6d7812 */ /* 0x000fe200078ec0ff */
[C---:B------:R-:W-:Y:S01]  /*bac0*/  FMUL.FTZ R81, R6.reuse, R81 ;  /* 0x0000005106517220 */ /* 0x040fe20000410000 */
[C---:B------:R-:W-:Y:S01]  /*bad0*/  FMUL.FTZ R76, R6.reuse, R76 ;  /* 0x0000004c064c7220 */ /* 0x040fe20000410000 */
[C---:B------:R-:W-:Y:S01]  /*bae0*/  FMUL.FTZ R77, R6.reuse, R77 ;  /* 0x0000004d064d7220 */ /* 0x040fe20000410000 */
[C---:B------:R-:W-:Y:S01]  /*baf0*/  IADD3 R109, PT, PT, R5.reuse, -R109, RZ ;  /* 0x8000006d056d7210 */ /* 0x040fe20007ffe0ff */
[C---:B------:R-:W-:Y:S01]  /*bb00*/  FMUL.FTZ R72, R6.reuse, R72 ;  /* 0x0000004806487220 */ /* 0x040fe20000410000 */
[C---:B------:R-:W-:Y:S01]  /*bb10*/  FMUL.FTZ R73, R6.reuse, R73 ;  /* 0x0000004906497220 */ /* 0x040fe20000410000 */
[C---:B------:R-:W-:Y:S01]  /*bb20*/  FMUL.FTZ R68, R6.reuse, R68 ;  /* 0x0000004406447220 */ /* 0x040fe20000410000 */
[----:B------:R-:W-:Y:S01]  /*bb30*/  FMUL.FTZ R69, R6, R69 ;  /* 0x0000004506457220 */ /* 0x000fe20000410000 */
[----:B------:R-:W-:Y:S01]  /*bb40*/  IADD3 R6, PT, PT, R5, -R4, RZ ;  /* 0x8000000405067210 */ /* 0x000fe20007ffe0ff */
[----:B------:R-:W-:Y:S01]  /*bb50*/  STS.64 [R5], R80 ;  /* 0x0000005005007388 */ /* 0x000fe20000000a00 */
[----:B------:R-:W-:Y:S01]  /*bb60*/  LOP3.LUT R7, R23, 0xd8, RZ, 0xc0, !PT ;  /* 0x000000d817077812 */ /* 0x000fe200078ec0ff */
[----:B-----5:R-:W1:Y:S01]  /*bb70*/  @P0 LDC R22, c[0x0][0x458] ;  /* 0x00011600ff160b82 */ /* 0x020e620000000800 */
[----:B------:R3:W5:Y:S01]  /*bb80*/  @P0 MUFU.LG2 R28, R3 ;  /* 0x00000003001c0308 */ /* 0x0007620000000c00 */
[----:B------:R5:W-:Y:S01]  /*bb90*/  STS.64 [R5+0x400], R82 ;  /* 0x0004005205007388 */ /* 0x000be20000000a00 */
[----:B------:R-:W-:Y:S01]  /*bba0*/  LOP3.LUT R7, R7, 0x18, R24, 0x78, !PT ;  /* 0x0000001807077812 */ /* 0x000fe200078e7818 */
[----:B----4-:R-:W-:Y:S01]  /*bbb0*/  @P1 FMUL.FTZ R27, R27, 0.69314718246459960938 ;  /* 0x3f3172181b1b1820 */ /* 0x010fe20000410000 */
[----:B------:R-:W-:Y:S01]  /*bbc0*/  LOP3.LUT R24, R24, 0x30, RZ, 0xc0, !PT ;  /* 0x0000003018187812 */ /* 0x000fe200078ec0ff */
[----:B------:R4:W-:Y:S02]  /*bbd0*/  STS.64 [R6+0x20], R76 ;  /* 0x0000204c06007388 */ /* 0x0009e40000000a00 */
[----:B--2---:R-:W-:-:S02]  /*bbe0*/  @P1 FFMA.FTZ R29, R2, R26, R27 ;  /* 0x0000001a021d1223 */ /* 0x004fc4000001001b */
[----:B------:R4:W-:Y:S04]  /*bbf0*/  STS.64 [R6+0x420], R78 ;  /* 0x0004204e06007388 */ /* 0x0009e80000000a00 */
[----:B------:R4:W-:Y:S04]  /*bc00*/  STS.64 [R109+0x40], R72 ;  /* 0x000040486d007388 */ /* 0x0009e80000000a00 */
[----:B------:R4:W-:Y:S01]  /*bc10*/  STS.64 [R109+0x440], R74 ;  /* 0x0004404a6d007388 */ /* 0x0009e20000000a00 */
[----:B---3--:R-:W-:Y:S01]  /*bc20*/  IADD3 R3, PT, PT, -R110, RZ, RZ ;  /* 0x000000ff6e037210 */ /* 0x008fe20007ffe1ff */
[----:B-----5:R-:W-:-:S04]  /*bc30*/  @P0 FMUL.FTZ R28, R28, 0.69314718246459960938 ;  /* 0x3f3172181c1c0820 */ /* 0x020fc80000410000 */
[----:B------:R-:W-:-:S04]  /*bc40*/  IMAD R3, R25, R3, UR4 ;  /* 0x0000000419037e24 */ /* 0x000fc8000f8e0203 */
[----:B------:R-:W-:Y:S01]  /*bc50*/  IMAD R25, R20, R25, R3 ;  /* 0x0000001914197224 */ /* 0x000fe200078e0203 */
[----:B------:R-:W-:Y:S02]  /*bc60*/  IADD3 R5, PT, PT, -R4, R109, RZ ;  /* 0x0000006d04057210 */ /* 0x000fe40007ffe1ff */
[----:B------:R-:W-:Y:S02]  /*bc70*/  LOP3.LUT R4, R7, 0xf24, R23, 0xf8, !PT ;  /* 0x00000f2407047812 */ /* 0x000fe400078ef817 */
[----:B------:R-:W-:Y:S01]  /*bc80*/  MOV R20, 0xff800000 ;  /* 0xff80000000147802 */ /* 0x000fe20000000f00 */
[----:B------:R4:W-:Y:S01]  /*bc90*/  STS.64 [R5+0x60], R68 ;  /* 0x0000604405007388 */ /* 0x0009e20000000a00 */
[----:B------:R-:W-:Y:S01]  /*bca0*/  LEA R4, R4, UR5, 0x2 ;  /* 0x0000000504047c11 */ /* 0x000fe2000f8e10ff */
[----:B------:R-:W2:Y:S01]  /*bcb0*/  S2UR UR5, SR_CTAID.X ;  /* 0x00000000000579c3 */ /* 0x000ea20000002500 */
[----:B------:R-:W-:Y:S01]  /*bcc0*/  SHF.R.U32.HI R3, RZ, 0x2, R86 ;  /* 0x00000002ff037819 */ /* 0x000fe20000011656 */
[----:B------:R4:W-:Y:S01]  /*bcd0*/  STS.64 [R5+0x460], R70 ;  /* 0x0004604605007388 */ /* 0x0009e20000000a00 */
[----:B-1----:R-:W-:-:S02]  /*bce0*/  @P0 FFMA.FTZ R20, R0, R22, R28 ;  /* 0x0000001600140223 */ /* 0x002fc4000001001c */
[----:B------:R-:W-:-:S03]  /*bcf0*/  LOP3.LUT R3, R24, 0x7, R3, 0xf8, !PT ;  /* 0x0000000718037812 */ /* 0x000fc600078ef803 */
[----:B------:R-:W-:Y:S01]  /*bd00*/  BAR.SYNC.DEFER_BLOCKING 0x0 ;  /* 0x0000000000007b1d */ /* 0x000fe20000010000 */
[----:B--2---:R-:W-:-:S05]  /*bd10*/  USHF.L.U32 UR5, UR5, 0x6, URZ ;  /* 0x0000000605057899 */ /* 0x004fca00080006ff */
[----:B------:R4:W1:Y:S01]  /*bd20*/  LDS.128 R16, [R4] ;  /* 0x0000000004107984 */ /* 0x0008620000000c00 */
[----:B------:R-:W-:-:S03]  /*bd30*/  IMAD R21, R25, R21, UR5 ;  /* 0x0000000519157e24 */ /* 0x000fc6000f8e0215 */
[----:B------:R4:W2:Y:S01]  /*bd40*/  LDS.128 R12, [R4+0x800] ;  /* 0x00080000040c7984 */ /* 0x0008a20000000c00 */
[----:B------:R-:W-:-:S03]  /*bd50*/  IMAD R0, R21, UR6, RZ ;  /* 0x0000000615007c24 */ /* 0x000fc6000f8e02ff */
[----:B------:R4:W3:Y:S04]  /*bd60*/  LDS.128 R8, [R4+0x1000] ;  /* 0x0010000004087984 */ /* 0x0008e80000000c00 */
[----:B------:R-:W1:Y:S01]  /*bd70*/  LDS.128 R4, [R4+0x1800] ;  /* 0x0018000004047984 */ /* 0x000e620000000c00 */
[----:B------:R-:W-:Y:S05]  /*bd80*/  @P2 BRA `(.L_x_4392) ;  /* 0x0000000000282947 */ /* 0x000fea0003800000 */
[----:B------:R-:W5:Y:S01]  /*bd90*/  LDCU.64 UR4, c[0x0][0x428] ;  /* 0x00008500ff0477ac */ /* 0x000f620008000a00 */
[----:B------:R-:W-:Y:S01]  /*bda0*/  VIADD R22, R3, 0x8 ;  /* 0x0000000803167836 */ /* 0x000fe20000000000 */
        /* <DEDUP_REMOVED lines=8> */
.L_x_4392:
[----:B------:R-:W-:Y:S05]  /*be30*/  BSYNC.RECONVERGENT B0 ;  /* 0x0000000000007941 */ /* 0x000fea0003800200 */
.L_x_4391:
[----:B------:R-:W5:Y:S01]  /*be40*/  LDCU.64 UR4, c[0x0][0x3f8] ;  /* 0x00007f00ff0477ac */ /* 0x000f620008000a00 */
[----:B------:R-:W-:Y:S02]  /*be50*/  SHF.R.U32.HI R86, RZ, 0x3, R86 ;  /* 0x00000003ff567819 */ /* 0x000fe40000011656 */
[----:B-1----:R-:W-:Y:S02]  /*be60*/  LOP3.LUT R20, R23, 0xffc, RZ, 0xc0, !PT ;  /* 0x00000ffc17147812 */ /* 0x002fe400078ec0ff */
[C---:B------:R-:W-:Y:S01]  /*be70*/  ISETP.GE.AND P3, PT, R86.reuse, R102, PT ;  /* 0x000000665600720c */ /* 0x040fe20003f66270 */
[----:B------:R-:W-:Y:S01]  /*be80*/  VIADD R2, R86, 0x20 ;  /* 0x0000002056027836 */ /* 0x000fe20000000000 */
[----:B------:R-:W-:Y:S01]  /*be90*/  IADD3 R20, P0, PT, R0, R20, RZ ;  /* 0x0000001400147210 */ /* 0x000fe20007f1e0ff */
[C---:B------:R-:W-:Y:S02]  /*bea0*/  VIADD R3, R86.reuse, 0x10 ;  /* 0x0000001056037836 */ /* 0x040fe40000000000 */
[----:B------:R-:W-:Y:S01]  /*beb0*/  VIADD R86, R86, 0x30 ;  /* 0x0000003056567836 */ /* 0x000fe20000000000 */
[----:B------:R-:W-:-:S02]  /*bec0*/  ISETP.GE.AND P1, PT, R2, R102, PT ;  /* 0x000000660200720c */ /* 0x000fc40003f26270 */
[----:B------:R-:W-:Y:S02]  /*bed0*/  LEA.HI.X.SX32 R0, R0, RZ, 0x1, P0 ;  /* 0x000000ff00007211 */ /* 0x000fe400000f0eff */
[----:B------:R-:W-:Y:S02]  /*bee0*/  ISETP.GE.AND P2, PT, R3, R102, PT ;  /* 0x000000660300720c */ /* 0x000fe40003f46270 */
        /* <DEDUP_REMOVED lines=9> */
.L_x_4393:
        /* <DEDUP_REMOVED lines=16> */
.L_x_4937:


//--------------------- .text._ZN5flash24flash_fwd_splitkv_kernelI23Flash_fwd_kernel_traitsILi32ELi64ELi128ELi4ELb0ELb0EN7cutlass10bfloat16_tE19Flash_kernel_traitsILi32ELi64ELi128ELi4ES3_EELb1ELb0ELb1ELb0ELb0ELb0ELb1ELb0EEEvNS_16Flash_fwd_paramsE --------------------------
	.section	.text._ZN5flash24flash_fwd_splitkv_kernelI23Flash_fwd_kernel_traitsILi32ELi64ELi128ELi4ELb0ELb0EN7cutlass10bfloat16_tE19Flash_kernel_traitsILi32ELi64ELi128ELi4ES3_EELb1ELb0ELb1ELb0ELb0ELb0ELb1ELb0EEEvNS_16Flash_fwd_paramsE,"ax",@progbits
	.align	128
        .global         _ZN5flash24flash_fwd_splitkv_kernelI23Flash_fwd_kernel_traitsILi32ELi64ELi128ELi4ELb0ELb0EN7cutlass10bfloat16_tE19Flash_kernel_traitsILi32ELi64ELi128ELi4ES3_EELb1ELb0ELb1ELb0ELb0ELb0ELb1ELb0EEEvNS_16Flash_fwd_paramsE
        .type           _ZN5flash24flash_fwd_splitkv_kernelI23Flash_fwd_kernel_traitsILi32ELi64ELi128ELi4ELb0ELb0EN7cutlass10bfloat16_tE19Flash_kernel_traitsILi32ELi64ELi128ELi4ES3_EELb1ELb0ELb1ELb0ELb0ELb0ELb1ELb0EEEvNS_16Flash_fwd_paramsE,@function
        .size           _ZN5flash24flash_fwd_splitkv_kernelI23Flash_fwd_kernel_traitsILi32ELi64ELi128ELi4ELb0ELb0EN7cutlass10bfloat16_tE19Flash_kernel_traitsILi32ELi64ELi128ELi4ES3_EELb1ELb0ELb1ELb0ELb0ELb0ELb1ELb0EEEvNS_16Flash_fwd_paramsE,(.L_x_4938 - _ZN5flash24flash_fwd_splitkv_kernelI23Flash_fwd_kernel_traitsILi32ELi64ELi128ELi4ELb0ELb0EN7cutlass10bfloat16_tE19Flash_kernel_traitsILi32ELi64ELi128ELi4ES3_EELb1ELb0ELb1ELb0ELb0ELb0ELb1ELb0EEEvNS_16Flash_fwd_paramsE)
        .other          _ZN5flash24flash_fwd_splitkv_kernelI23Flash_fwd_kernel_traitsILi32ELi64ELi128ELi4ELb0ELb0EN7cutlass10bfloat16_tE19Flash_kernel_traitsILi32ELi64ELi128ELi4ES3_EELb1ELb0ELb1ELb0ELb0ELb0ELb1ELb0EEEvNS_16Flash_fwd_paramsE,@"STO_CUDA_ENTRY STV_DEFAULT"
_ZN5flash24flash_fwd_splitkv_kernelI23Flash_fwd_kernel_traitsILi32ELi64ELi128ELi4ELb0ELb0EN7cutlass10bfloat16_tE19Flash_kernel_traitsILi32ELi64ELi128ELi4ES3_EELb1ELb0ELb1ELb0ELb0ELb0ELb1ELb0EEEvNS_16Flash_fwd_paramsE:
.text._ZN5flash24flash_fwd_splitkv_kernelI23Flash_fwd_kernel_traitsILi32ELi64ELi128ELi4ELb0ELb0EN7cutlass10bfloat16_tE19Flash_kernel_traitsILi32ELi64ELi128ELi4ES3_EELb1ELb0ELb1ELb0ELb0ELb0ELb1ELb0EEEvNS_16Flash_fwd_paramsE:
        /* <DEDUP_REMOVED lines=38> */
[----:B------:R-:W-:Y:S02]  /*0260*/  IADD3 R6, P1, PT, R15, R2, RZ ;  /* 0x000000020f067210 */ /* 0x000fe40007f3e0ff */
[C---:B------:R-:W-:Y:S02]  /*0270*/  ISETP.EQ.OR.EX P6, PT, R3.reuse, RZ, !P5, P6 ;  /* 0x000000ff0300720c */ /* 0x040fe40006fc2760 */
[----:B------:R-:W-:Y:S02]  /*0280*/  ISETP.NE.U32.AND P2, PT, R2, RZ, PT ;  /* 0x000000ff0200720c */ /* 0x000fe40003f45070 */
[----:B----4-:R-:W-:Y:S02]  /*0290*/  ISETP.NE.U32.AND P3, PT, RZ, UR4, PT ;  /* 0x00000004ff007c0c */ /* 0x010fe4000bf65070 */
[----:B------:R-:W-:Y:S02]  /*02a0*/  ISETP.NE.AND.EX P2, PT, R3, RZ, PT, P2 ;  /* 0x000000ff0300720c */ /* 0x000fe40003f45320 */
[----:B------:R-:W-:-:S11]  /*02b0*/  ISETP.NE.AND.EX P3, PT, RZ, UR5, PT, P3 ;  /* 0x00000005ff007c0c */ /* 0x000fd6000bf65330 */
[----:B------:R-:W2:Y:S02]  /*02c0*/  @!P2 LDC R19, c[0x0][0x438] ;  /* 0x00010e00ff13ab82 */ /* 0x000ea40000000800 */
[----:B------:R-:W-:Y:S01]  /*02d0*/  @P3 IADD3 R8, P0, PT, R15, UR4, RZ ;  /* 0x000000040f083c10 */ /* 0x000fe2000ff1e0ff */
[----:B-1----:R-:W-:Y:S01]  /*02e0*/  IMAD.MOV.U32 R5, RZ, RZ, -0x1 ;  /* 0xffffffffff057424 */ /* 0x002fe200078e00ff */
[----:B------:R-:W-:-:S04]  /*02f0*/  SHF.R.U32.HI R4, RZ, 0x1e, R115 ;  /* 0x0000001eff047819 */ /* 0x000fc80000011673 */
[C---:B------:R-:W-:Y:S01]  /*0300*/  @P3 IADD3.X R9, PT, PT, R4.reuse, UR5, RZ, P0, !PT ;  /* 0x0000000504093c10 */ /* 0x040fe200087fe4ff */
[----:B------:R-:W-:-:S05]  /*0310*/  IMAD.X R7, R4, 0x1, R3, P1 ;  /* 0x0000000104077824 */ /* 0x000fca00008e0603 */
[----:B------:R1:W5:Y:S01]  /*0320*/  @!P6 LDG.E R5, desc[UR14][R6.64] ;  /* 0x0000000e0605e981 */ /* 0x000362000c1e1900 */
[----:B------:R-:W-:Y:S05]  /*0330*/  @!P2 BRA `(.L_x_4394) ;  /* 0x00000000000ca947 */ /* 0x000fea0003800000 */
[----:B------:R-:W2:Y:S02]  /*0340*/  @P5 LDG.E R2, desc[UR14][R6.64+0x4] ;  /* 0x0000040e06025981 */ /* 0x000ea4000c1e1900 */
[----:B--2--5:R-:W-:-:S06]  /*0350*/  @P5 IADD3 R19, PT, PT, R2, -R5, RZ ;  /* 0x8000000502135210 */ /* 0x024fcc0007ffe0ff */
[----:B------:R3:W5:Y:S02]  /*0360*/  @!P5 LDG.E R19, desc[UR14][R6.64] ;  /* 0x0000000e0613d981 */ /* 0x000764000c1e1900 */
.L_x_4394:
        /* <DEDUP_REMOVED lines=8> */
[----:B------:R-:W2:Y:S01]  /*03f0*/  S2R R13, SR_CTAID.X ;  /* 0x00000000000d7919 */ /* 0x000ea20000002500 */
[----:B-1-3--:R-:W1:Y:S01]  /*0400*/  @!P4 LDC R7, c[0x0][0x434] ;  /* 0x00010d00ff07cb82 */ /* 0x00ae620000000800 */
[----:B-----5:R-:W-:Y:S02]  /*0410*/  @P4 IMAD.IADD R7, R0, 0x1, -R11 ;  /* 0x0000000100074824 */ /* 0x020fe400078e0a0b */
[----:B--2---:R-:W-:-:S05]  /*0420*/  IMAD.SHL.U32 R6, R13, 0x40, RZ ;  /* 0x000000400d067824 */ /* 0x004fca00078e00ff */
[----:B-1----:R-:W-:-:S13]  /*0430*/  ISETP.GT.AND P1, PT, R7, R6, PT ;  /* 0x000000060700720c */ /* 0x002fda0003f24270 */
[----:B----4-:R-:W-:Y:S05]  /*0440*/  @!P1 EXIT ;  /* 0x000000000000994d */ /* 0x010fea0003800000 */
[----:B------:R-:W1:Y:S01]  /*0450*/  LDC R3, c[0x0][0x374] ;  /* 0x0000dd00ff037b82 */ /* 0x000e620000000800 */
[----:B------:R-:W-:-:S07]  /*0460*/  @P0 IMAD.IADD R105, R105, 0x1, -R2 ;  /* 0x0000000169690824 */ /* 0x000fce00078e0a02 */
[----:B------:R-:W2:Y:S08]  /*0470*/  LDC R21, c[0x0][0x438] ;  /* 0x00010e00ff157b82 */ /* 0x000eb00000000800 */
[----:B------:R-:W3:Y:S01]  /*0480*/  @!P0 LDC R16, c[0x0][0x43c] ;  /* 0x00010f00ff108b82 */ /* 0x000ee20000000800 */
[----:B-1----:R-:W-:-:S07]  /*0490*/  IABS R14, R3 ;  /* 0x00000003000e7213 */ /* 0x002fce0000000000 */
[----:B------:R-:W1:Y:S01]  /*04a0*/  LDC R88, c[0x0][0x508] ;  /* 0x00014200ff587b82 */ /* 0x000e620000000800 */
[----:B------:R-:W4:Y:S01]  /*04b0*/  I2F.RP R0, R14 ;  /* 0x0000000e00007306 */ /* 0x000f220000209400 */
[----:B--2---:R-:W-:-:S05]  /*04c0*/  VIADD R21, R21, 0x7f ;  /* 0x0000007f15157836 */ /* 0x004fca0000000000 */
[----:B------:R-:W-:-:S04]  /*04d0*/  SHF.R.S32.HI R18, RZ, 0x1f, R21 ;  /* 0x0000001fff127819 */ /* 0x000fc80000011415 */
[----:B------:R-:W-:Y:S01]  /*04e0*/  LEA.HI R18, R18, R21, RZ, 0x7 ;  /* 0x0000001512127211 */ /* 0x000fe200078f38ff */
[----:B----4-:R-:W2:Y:S01]  /*04f0*/  MUFU.RCP R8, R0 ;  /* 0x0000000000087308 */ /* 0x010ea20000001000 */
[-C--:B------:R-:W-:Y:S02]  /*0500*/  IABS R21, R3.reuse ;  /* 0x0000000300157213 */ /* 0x080fe40000000000 */
[----:B------:R-:W-:-:S03]  /*0510*/  LEA.HI.SX32 R18, R18, R3, 0x19 ;  /* 0x0000000312127211 */ /* 0x000fc600078fcaff */
[----:B------:R-:W-:Y:S02]  /*0520*/  IMAD.MOV R21, RZ, RZ, -R21 ;  /* 0x000000ffff157224 */ /* 0x000fe400078e0a15 */
[----:B------:R-:W-:Y:S02]  /*0530*/  VIADD R18, R18, 0xffffffff ;  /* 0xffffffff12127836 */ /* 0x000fe40000000000 */
[----:B--2---:R-:W-:-:S03]  /*0540*/  VIADD R8, R8, 0xffffffe ;  /* 0x0ffffffe08087836 */ /* 0x004fc60000000000 */
[----:B------:R-:W-:Y:S02]  /*0550*/  IABS R0, R18 ;  /* 0x0000001200007213 */ /* 0x000fe40000000000 */
[----:B------:R-:W-:Y:S01]  /*0560*/  LOP3.LUT R18, R18, R3, RZ, 0x3c, !PT ;  /* 0x0000000312127212 */ /* 0x000fe200078e3cff */
[----:B------:R-:W2:Y:S03]  /*0570*/  F2I.FTZ.U32.TRUNC.NTZ R9, R8 ;  /* 0x0000000800097305 */ /* 0x000ea6000021f000 */
[----:B------:R-:W-:Y:S01]  /*0580*/  ISETP.GE.AND P1, PT, R18, RZ, PT ;  /* 0x000000ff1200720c */ /* 0x000fe20003f26270 */
[----:B--2---:R-:W-:Y:S02]  /*0590*/  IMAD.MOV R23, RZ, RZ, -R9 ;  /* 0x000000ffff177224 */ /* 0x004fe400078e0a09 */
[----:B------:R-:W-:Y:S02]  /*05a0*/  IMAD.MOV.U32 R8, RZ, RZ, RZ ;  /* 0x000000ffff087224 */ /* 0x000fe400078e00ff */
[----:B------:R-:W-:-:S04]  /*05b0*/  IMAD R23, R23, R14, RZ ;  /* 0x0000000e17177224 */ /* 0x000fc800078e02ff */
[----:B------:R-:W-:Y:S02]  /*05c0*/  IMAD.HI.U32 R23, R9, R23, R8 ;  /* 0x0000001709177227 */ /* 0x000fe400078e0008 */
[----:B------:R-:W2:Y:S04]  /*05d0*/  @!P0 LDC.64 R8, c[0x0][0x488] ;  /* 0x00012200ff088b82 */ /* 0x000ea80000000a00 */
[----:B------:R-:W-:-:S04]  /*05e0*/  IMAD.HI.U32 R12, R23, R0, RZ ;  /* 0x00000000170c7227 */ /* 0x000fc800078e00ff */
[----:B------:R-:W-:Y:S02]  /*05f0*/  IMAD R21, R12, R21, R0 ;  /* 0x000000150c157224 */ /* 0x000fe400078e0200 */
[----:B------:R-:W4:Y:S03]  /*0600*/  S2R R0, SR_CTAID.Y ;  /* 0x0000000000007919 */ /* 0x000f260000002600 */
[----:B------:R-:W-:Y:S02]  /*0610*/  ISETP.GT.U32.AND P2, PT, R14, R21, PT ;  /* 0x000000150e00720c */ /* 0x000fe40003f44070 */
[----:B--2---:R-:W-:Y:S01]  /*0620*/  @!P0 ISETP.NE.U32.AND P3, PT, R8, RZ, PT ;  /* 0x000000ff0800820c */ /* 0x004fe20003f65070 */
[----:B------:R-:W-:-:S10]  /*0630*/  VIADD R8, R13, 0x1 ;  /* 0x000000010d087836 */ /* 0x000fd40000000000 */
[----:B------:R-:W-:Y:S01]  /*0640*/  @!P2 IMAD.IADD R21, R21, 0x1, -R14 ;  /* 0x000000011515a824 */ /* 0x000fe200078e0a0e */
[----:B------:R-:W-:Y:S01]  /*0650*/  @!P0 ISETP.NE.AND.EX P3, PT, R9, RZ, PT, P3 ;  /* 0x000000ff0900820c */ /* 0x000fe20003f65330 */
[----:B------:R-:W-:Y:S01]  /*0660*/  @!P2 VIADD R12, R12, 0x1 ;  /* 0x000000010c0ca836 */ /* 0x000fe20000000000 */
[----:B------:R-:W-:Y:S01]  /*0670*/  ISETP.NE.AND P2, PT, R3, RZ, PT ;  /* 0x000000ff0300720c */ /* 0x000fe20003f45270 */
[----:B------:R-:W-:Y:S01]  /*0680*/  IMAD R9, R8, 0x40, -R7 ;  /* 0x0000004008097824 */ /* 0x000fe200078e0a07 */
[----:B------:R-:W-:Y:S02]  /*0690*/  ISETP.GE.U32.AND P4, PT, R21, R14, PT ;  /* 0x0000000e1500720c */ /* 0x000fe40003f86070 */
[----:B---3--:R-:W-:-:S04]  /*06a0*/  @!P0 SEL R16, R16, RZ, P3 ;  /* 0x000000ff10108207 */ /* 0x008fc80001800000 */
[----:B------:R-:W-:-:S05]  /*06b0*/  @!P0 IADD3 R105, PT, PT, R16, R19, -R2 ;  /* 0x0000001310698210 */ /* 0x000fca0007ffe802 */
[----:B------:R-:W-:Y:S02]  /*06c0*/  VIADD R14, R105, 0x7f ;  /* 0x0000007f690e7836 */ /* 0x000fe40000000000 */
[----:B------:R-:W-:-:S03]  /*06d0*/  @P4 VIADD R12, R12, 0x1 ;  /* 0x000000010c0c4836 */ /* 0x000fc60000000000 */
[----:B-1----:R-:W-:Y:S01]  /*06e0*/  IADD3 R8, PT, PT, R14, R88, R9 ;  /* 0x000000580e087210 */ /* 0x002fe20007ffe009 */
[----:B------:R-:W-:Y:S01]  /*06f0*/  @!P1 IMAD.MOV R12, RZ, RZ, -R12 ;  /* 0x000000ffff0c9224 */ /* 0x000fe200078e0a0c */
[----:B------:R-:W-:Y:S02]  /*0700*/  SHF.R.S32.HI R9, RZ, 0x1f, R14 ;  /* 0x0000001fff097819 */ /* 0x000fe4000001140e */
[----:B------:R-:W-:Y:S02]  /*0710*/  @!P2 LOP3.LUT R12, RZ, R3, RZ, 0x33, !PT ;  /* 0x00000003ff0ca212 */ /* 0x000fe400078e33ff */
[----:B------:R-:W-:Y:S02]  /*0720*/  SHF.R.S32.HI R3, RZ, 0x1f, R8 ;  /* 0x0000001fff037819 */ /* 0x000fe40000011408 */
[----:B------:R-:W-:Y:S01]  /*0730*/  LEA.HI R9, R9, R14, RZ, 0x7 ;  /* 0x0000000e09097211 */ /* 0x000fe200078f38ff */
[----:B----4-:R-:W-:Y:S01]  /*0740*/  IMAD R109, R12, R0, RZ ;  /* 0x000000000c6d7224 */ /* 0x010fe200078e02ff */
[----:B------:R-:W-:Y:S01]  /*0750*/  LEA.HI R3, R3, R8, RZ, 0x7 ;  /* 0x0000000803037211 */ /* 0x000fe200078f38ff */
[----:B------:R-:W-:Y:S01]  /*0760*/  IMAD.MOV R8, RZ, RZ, -R115 ;  /* 0x000000ffff087224 */ /* 0x000fe200078e0a73 */
[----:B------:R-:W-:-:S02]  /*0770*/  SHF.R.S32.HI R9, RZ, 0x7, R9 ;  /* 0x00000007ff097819 */ /* 0x000fc40000011409 */
[----:B------:R-:W-:Y:S01]  /*0780*/  SHF.R.S32.HI R3, RZ, 0x7, R3 ;  /* 0x00000007ff037819 */ /* 0x000fe20000011403 */
[----:B------:R-:W-:Y:S01]  /*0790*/  IMAD R10, R17, R8, R10 ;  /* 0x00000008110a7224 */ /* 0x000fe200078e020a */
[----:B------:R-:W-:-:S04]  /*07a0*/  VIADDMNMX R114, R109, R12, R9, PT ;  /* 0x0000000c6d727246 */ /* 0x000fc80003800109 */
[----:B------:R-:W-:Y:S02]  /*07b0*/  VIMNMX R114, PT, PT, R114, R3, PT ;  /* 0x0000000372727248 */ /* 0x000fe40003fe0100 */
[----:B------:R-:W1:Y:S02]  /*07c0*/  S2R R3, SR_TID.X ;  /* 0x0000000000037919 */ /* 0x000e640000002100 */
[----:B------:R-:W-:-:S13]  /*07d0*/  ISETP.GE.AND P0, PT, R109, R114, PT ;  /* 0x000000726d00720c */ /* 0x000fda0003f06270 */
[----:B------:R-:W-:Y:S05]  /*07e0*/  @!P0 BRA `(.L_x_4395) ;  /* 0x0000000000c48947 */ /* 0x000fea0003800000 */
[----:B------:R-:W2:Y:S01]  /*07f0*/  LDC.64 R4, c[0x0][0x430] ;  /* 0x00010c00ff047b82 */ /* 0x000ea20000000a00 */
[----:B------:R-:W3:Y:S01]  /*0800*/  LDCU UR5, c[0x0][0x44c] ;  /* 0x00008980ff0577ac */ /* 0x000ee20008000800 */
[----:B------:R-:W-:Y:S01]  /*0810*/  IMAD.IADD R7, R7, 0x1, -R6 ;  /* 0x0000000107077824 */ /* 0x000fe200078e0a06 */
[----:B------:R-:W4:Y:S01]  /*0820*/  LDCU UR4, c[0x0][0x440] ;  /* 0x00008800ff0477ac */ /* 0x000f220008000800 */
[----:B------:R-:W5:Y:S01]  /*0830*/  LDCU.64 UR6, c[0x0][0x3f8] ;  /* 0x00007f00ff0677ac */ /* 0x000f620008000a00 */
[----:B--2---:R-:W-:Y:S01]  /*0840*/  IMAD R4, R0, R4, R115 ;  /* 0x0000000400047224 */ /* 0x004fe200078e0273 */
[----:B-1----:R-:W-:-:S03]  /*0850*/  SHF.R.U32.HI R0, RZ, 0x3, R3 ;  /* 0x00000003ff007819 */ /* 0x002fc60000011603 */
[----:B------:R-:W-:Y:S02]  /*0860*/  IMAD R10, R4, R17, R10 ;  /* 0x00000011040a7224 */ /* 0x000fe400078e020a */
[----:B------:R-:W-:Y:S02]  /*0870*/  IMAD.SHL.U32 R4, R3, 0x4, RZ ;  /* 0x0000000403047824 */ /* 0x000fe400078e00ff */
[----:B------:R-:W-:Y:S02]  /*0880*/  IMAD R5, R10, R5, R6 ;  /* 0x000000050a057224 */ /* 0x000fe400078e0206 */
[----:B------:R-:W-:Y:S01]  /*0890*/  VIADD R6, R0, 0x10 ;  /* 0x0000001000067836 */ /* 0x000fe20000000000 */
[C---:B------:R-:W-:Y:S01]  /*08a0*/  LOP3.LUT R2, R4.reuse, 0x1c, RZ, 0xc0, !PT ;  /* 0x0000001c04027812 */ /* 0x040fe200078ec0ff */
[----:B---3--:R-:W-:Y:S01]  /*08b0*/  IMAD R3, R5, UR5, RZ ;  /* 0x0000000505037c24 */ /* 0x008fe2000f8e02ff */
[----:B------:R-:W-:Y:S02]  /*08c0*/  LOP3.LUT R4, R4, 0xffc, RZ, 0xc0, !PT ;  /* 0x00000ffc04047812 */ /* 0x000fe400078ec0ff */
[----:B----4-:R-:W-:Y:S01]  /*08d0*/  ISETP.GE.AND P5, PT, R2, UR4, PT ;  /* 0x0000000402007c0c */ /* 0x010fe2000bfa6270 */
[----:B------:R-:W1:Y:S01]  /*08e0*/  LDCU.64 UR4, c[0x0][0x428] ;  /* 0x00008500ff0477ac */ /* 0x000e620008000a00 */
[----:B------:R-:W-:-:S02]  /*08f0*/  IADD3 R4, P1, PT, R3, R4, RZ ;  /* 0x0000000403047210 */ /* 0x000fc40007f3e0ff */
[-C--:B------:R-:W-:Y:S02]  /*0900*/  ISETP.GE.OR P3, PT, R0, R7.reuse, P5 ;  /* 0x000000070000720c */ /* 0x080fe40002f66670 */
[----:B------:R-:W-:Y:S02]  /*0910*/  ISETP.GE.OR P0, PT, R6, R7, P5 ;  /* 0x000000070600720c */ /* 0x000fe40002f06670 */
[----:B------:R-:W-:Y:S02]  /*0920*/  LEA.HI.X.SX32 R3, R3, RZ, 0x1, P1 ;  /* 0x000000ff03037211 */ /* 0x000fe400008f0eff */
[----:B-----5:R-:W-:Y:S02]  /*0930*/  LEA R8, P1, R4, UR6, 0x2 ;  /* 0x0000000604087c11 */ /* 0x020fe4000f8210ff */
[----:B------:R-:W-:Y:S01]  /*0940*/  ISETP.NE.AND P4, PT, R2, RZ, PT ;  /* 0x000000ff0200720c */ /* 0x000fe20003f85270 */
[----:B------:R-:W-:Y:S01]  /*0950*/  VIADD R2, R0, 0x20 ;  /* 0x0000002000027836 */ /* 0x000fe20000000000 */
[----:B------:R-:W-:-:S02]  /*0960*/  LEA.HI.X R9, R4, UR7, R3, 0x2, P1 ;  /* 0x0000000704097c11 */ /* 0x000fc400088f1403 */
[-C--:B------:R-:W-:Y:S02]  /*0970*/  ISETP.GE.OR P2, PT, R6, R7.reuse, P4 ;  /* 0x000000070600720c */ /* 0x080fe40002746670 */
[CC--:B------:R-:W-:Y:S01]  /*0980*/  ISETP.GE.OR P6, PT, R2.reuse, R7.reuse, P5 ;  /* 0x000000070200720c */ /* 0x0c0fe20002fc6670 */
[----:B------:R2:W-:Y:S01]  /*0990*/  @!P3 STG.E.128 desc[UR14][R8.64], RZ ;  /* 0x000000ff0800b986 */ /* 0x0005e2000c101d0e */
[-C--:B------:R-:W-:Y:S01]  /*09a0*/  ISETP.GE.OR P1, PT, R2, R7.reuse, P4 ;  /* 0x000000070200720c */ /* 0x080fe20002726670 */
[C---:B------:R-:W-:Y:S01]  /*09b0*/  VIADD R2, R0.reuse, 0x30 ;  /* 0x0000003000027836 */ /* 0x040fe20000000000 */
[-C--:B------:R-:W-:Y:S01]  /*09c0*/  ISETP.GE.OR P3, PT, R0, R7.reuse, P4 ;  /* 0x000000070000720c */ /* 0x080fe20002766670 */
[----:B------:R2:W-:Y:S01]  /*09d0*/  @!P0 STG.E.128 desc[UR14][R8.64+0x800], RZ ;  /* 0x000800ff08008986 */ /* 0x0005e2000c101d0e */
[----:B------:R-:W-:Y:S02]  /*09e0*/  IADD3 R0, P0, PT, R5, R0, RZ ;  /* 0x0000000005007210 */ /* 0x000fe40007f1e0ff */
[----:B------:R-:W-:-:S02]  /*09f0*/  ISETP.GE.OR P5, PT, R2, R7, P5 ;  /* 0x000000070200720c */ /* 0x000fc40002fa6670 */
[----:B------:R-:W-:Y:S01]  /*0a00*/  ISETP.GE.OR P4, PT, R2, R7, P4 ;  /* 0x000000070200720c */ /* 0x000fe20002786670 */
[----:B------:R-:W-:Y:S01]  /*0a10*/  @!P2 IMAD.MOV.U32 R3, RZ, RZ, -0x800000 ;  /* 0xff800000ff03a424 */ /* 0x000fe200078e00ff */
[----:B------:R-:W-:Y:S01]  /*0a20*/  LEA.HI.X.SX32 R5, R5, RZ, 0x1, P0 ;  /* 0x000000ff05057211 */ /* 0x000fe200000f0eff */
[----:B------:R2:W-:Y:S01]  /*0a30*/  @!P6 STG.E.128 desc[UR14][R8.64+0x1000], RZ ;  /* 0x001000ff0800e986 */ /* 0x0005e2000c101d0e */
[----:B-1----:R-:W-:-:S03]  /*0a40*/  LEA R10, P0, R0, UR4, 0x2 ;  /* 0x00000004000a7c11 */ /* 0x002fc6000f8010ff */
[----:B------:R-:W-:Y:S01]  /*0a50*/  @!P3 IMAD.MOV.U32 R4, RZ, RZ, -0x800000 ;  /* 0xff800000ff04b424 */ /* 0x000fe200078e00ff */
[----:B------:R-:W-:Y:S01]  /*0a60*/  LEA.HI.X R11, R0, UR5, R5, 0x2, P0 ;  /* 0x00000005000b7c11 */ /* 0x000fe200080f1405 */
[----:B------:R-:W-:Y:S02]  /*0a70*/  @!P1 IMAD.MOV.U32 R0, RZ, RZ, -0x800000 ;  /* 0xff800000ff009424 */ /* 0x000fe400078e00ff */
        /* <DEDUP_REMOVED lines=8> */
.L_x_4395:
[----:B------:R-:W2:Y:S01]  /*0b00*/  LDCU.64 UR4, c[0x0][0x4d8] ;  /* 0x00009b00ff0477ac */ /* 0x000ea20008000a00 */
[----:B------:R-:W-:Y:S01]  /*0b10*/  MOV R0, R115 ;  /* 0x0000007300007202 */ /* 0x000fe20000000f00 */
[----:B------:R-:W3:Y:S01]  /*0b20*/  LDCU.64 UR8, c[0x0][0x4e0] ;  /* 0x00009c00ff0877ac */ /* 0x000ee20008000a00 */
[----:B--2---:R-:W-:-:S04]  /*0b30*/  UISETP.NE.U32.AND UP0, UPT, UR4, URZ, UPT ;  /* 0x000000ff0400728c */ /* 0x004fc8000bf05070 */
[----:B------:R-:W-:-:S09]  /*0b40*/  UISETP.NE.AND.EX UP0, UPT, UR5, URZ, UPT, UP0 ;  /* 0x000000ff0500728c */ /* 0x000fd2000bf05300 */
[----:B---3--:R-:W-:Y:S05]  /*0b50*/  BRA.U !UP0, `(.L_x_4396) ;  /* 0x00000001080c7547 */ /* 0x008fea000b800000 */
[----:B------:R-:W-:-:S04]  /*0b60*/  IADD3 R8, P0, PT, R15, UR4, RZ ;  /* 0x000000040f087c10 */ /* 0x000fc8000ff1e0ff */
[----:B------:R-:W-:-:S05]  /*0b70*/  IADD3.X R9, PT, PT, R4, UR5, RZ, P0, !PT ;  /* 0x0000000504097c10 */ /* 0x000fca00087fe4ff */
[----:B------:R2:W5:Y:S04]  /*0b80*/  LDG.E R0, desc[UR14][R8.64] ;  /* 0x0000000e08007981 */ /* 0x000568000c1e1900 */
.L_x_4396:
[----:B------:R-:W-:-:S04]  /*0b90*/  UISETP.NE.U32.AND UP1, UPT, UR8, URZ, UPT ;  /* 0x000000ff0800728c */ /* 0x000fc8000bf25070 */
[----:B------:R-:W-:-:S09]  /*0ba0*/  UISETP.NE.AND.EX UP1, UPT, UR9, URZ, UPT, UP1 ;  /* 0x000000ff0900728c */ /* 0x000fd2000bf25310 */
[----:B------:R-:W-:Y:S05]  /*0bb0*/  BRA.U !UP1, `(.L_x_4397) ;  /* 0x00000005098c7547 */ /* 0x000fea000b800000 */
[----:B------:R-:W3:Y:S01]  /*0bc0*/  LDC R17, c[0x0][0x4f0] ;  /* 0x00013c00ff117b82 */ /* 0x000ee20000000800 */
[----:B------:R-:W-:Y:S01]  /*0bd0*/  LEA R14, R114, 0xffffff80, 0x7 ;  /* 0xffffff80720e7811 */ /* 0x000fe200078e38ff */
[----:B------:R-:W4:Y:S03]  /*0be0*/  LDCU.64 UR4, c[0x0][0x4e8] ;  /* 0x00009d00ff0477ac */ /* 0x000f260008000a00 */
[----:B-----5:R-:W-:Y:S01]  /*0bf0*/  IABS R0, R14 ;  /* 0x0000000e00007213 */ /* 0x020fe20000000000 */
[----:B------:R-:W1:Y:S01]  /*0c00*/  LDCU.64 UR6, c[0x0][0x3a0] ;  /* 0x00007400ff0677ac */ /* 0x000e620008000a00 */
[----:B------:R-:W1:Y:S01]  /*0c10*/  LDCU.64 UR10, c[0x0][0x3c0] ;  /* 0x00007800ff0a77ac */ /* 0x000e620008000a00 */
[----:B------:R-:W1:Y:S01]  /*0c20*/  LDCU.64 UR12, c[0x0][0x3b8] ;  /* 0x00007700ff0c77ac */ /* 0x000e620008000a00 */
[----:B---3--:R-:W-:-:S04]  /*0c30*/  IABS R4, R17 ;  /* 0x0000001100047213 */ /* 0x008fc80000000000 */
        /* <DEDUP_REMOVED lines=18> */
[----:B----4-:R-:W-:-:S04]  /*0d60*/  IMAD.WIDE.U32 R4, R115, UR4, RZ ;  /* 0x0000000473047c25 */ /* 0x010fc8000f8e00ff */
[----:B------:R-:W-:Y:S01]  /*0d70*/  IMAD R125, R115, UR5, R5 ;  /* 0x00000005737d7c24 */ /* 0x000fe2000f8e0205 */
[----:B------:R-:W2:Y:S01]  /*0d80*/  LDCU.64 UR4, c[0x0][0x3a8] ;  /* 0x00007500ff0477ac */ /* 0x000ea20008000a00 */
[----:B------:R-:W3:Y:S06]  /*0d90*/  LDC R5, c[0x0][0x3e8] ;  /* 0x0000fa00ff057b82 */ /* 0x000eec0000000800 */
[----:B------:R-:W-:Y:S02]  /*0da0*/  @P0 IADD3 R15, PT, PT, R15, 0x1, RZ ;  /* 0x000000010f0f0810 */ /* 0x000fe40007ffe0ff */
[----:B------:R-:W-:-:S03]  /*0db0*/  LEA R124, P0, R4, UR8, 0x2 ;  /* 0x00000008047c7c11 */ /* 0x000fc6000f8010ff */
[----:B------:R-:W-:Y:S01]  /*0dc0*/  @!P1 IMAD.MOV R15, RZ, RZ, -R15 ;  /* 0x000000ffff0f9224 */ /* 0x000fe200078e0a0f */
[----:B------:R-:W-:Y:S02]  /*0dd0*/  LEA.HI.X R125, R4, UR9, R125, 0x2, P0 ;  /* 0x00000009047d7c11 */ /* 0x000fe400080f147d */
[----:B------:R-:W-:-:S05]  /*0de0*/  @!P2 LOP3.LUT R15, RZ, R17, RZ, 0x33, !PT ;  /* 0x00000011ff0fa212 */ /* 0x000fca00078e33ff */
[----:B------:R-:W-:-:S06]  /*0df0*/  IMAD.WIDE R20, R15, 0x4, R124 ;  /* 0x000000040f147825 */ /* 0x000fcc00078e027c */
[----:B------:R-:W4:Y:S01]  /*0e00*/  LDG.E R20, desc[UR14][R20.64] ;  /* 0x0000000e14147981 */ /* 0x000f22000c1e1900 */
[----:B---3--:R-:W-:Y:S01]  /*0e10*/  IABS R0, R5 ;  /* 0x0000000500007213 */ /* 0x008fe20000000000 */
[----:B-1----:R-:W-:Y:S01]  /*0e20*/  IMAD.U32 R90, RZ, RZ, UR12 ;  /* 0x0000000cff5a7e24 */ /* 0x002fe2000f8e00ff */
[----:B------:R-:W-:Y:S01]  /*0e30*/  IADD3 R15, PT, PT, -R15, RZ, RZ ;  /* 0x000000ff0f0f7210 */ /* 0x000fe20007ffe1ff */
[----:B------:R-:W-:Y:S01]  /*0e40*/  IMAD.U32 R91, RZ, RZ, UR13 ;  /* 0x0000000dff5b7e24 */ /* 0x000fe2000f8e00ff */
[----:B------:R-:W1:Y:S01]  /*0e50*/  I2F.RP R12, R0 ;  /* 0x00000000000c7306 */ /* 0x000e620000209400 */
[----:B------:R-:W-:Y:S02]  /*0e60*/  MOV R116, UR10 ;  /* 0x0000000a00747c02 */ /* 0x000fe40008000f00 */
[----:B------:R-:W-:Y:S01]  /*0e70*/  IMAD R14, R17, R15, R14 ;  /* 0x0000000f110e7224 */ /* 0x000fe200078e020e */
[----:B------:R-:W-:-:S04]  /*0e80*/  MOV R117, UR11 ;  /* 0x0000000b00757c02 */ /* 0x000fc80008000f00 */
        /* <DEDUP_REMOVED lines=23> */
[----:B------:R-:W-:Y:S01]  /*1000*/  IMAD R8, R5, R116, RZ ;  /* 0x0000007405087224 */ /* 0x000fe200078e02ff */
[----:B------:R-:W-:Y:S01]  /*1010*/  SHF.R.S32.HI R5, RZ, 0x1f, R4 ;  /* 0x0000001fff057819 */ /* 0x000fe20000011404 */
[C---:B------:R-:W-:Y:S02]  /*1020*/  IMAD R16, R14.reuse, R91, R16 ;  /* 0x0000005b0e107224 */ /* 0x040fe400078e0210 */
[----:B------:R-:W-:Y:S01]  /*1030*/  IMAD R8, R14, R117, R8 ;  /* 0x000000750e087224 */ /* 0x000fe200078e0208 */
[----:B----4-:R-:W-:Y:S01]  /*1040*/  SHF.R.S32.HI R9, RZ, 0x1f, R20 ;  /* 0x0000001fff097819 */ /* 0x010fe20000011414 */
[----:B------:R-:W-:-:S04]  /*1050*/  IMAD.WIDE.U32 R22, R20, UR6, RZ ;  /* 0x0000000614167c25 */ /* 0x000fc8000f8e00ff */
[C---:B------:R-:W-:Y:S02]  /*1060*/  IMAD R19, R9.reuse, UR6, RZ ;  /* 0x0000000609137c24 */ /* 0x040fe4000f8e02ff */
[----:B--2---:R-:W-:Y:S02]  /*1070*/  IMAD R9, R9, UR4, RZ ;  /* 0x0000000409097c24 */ /* 0x004fe4000f8e02ff */
[C---:B------:R-:W-:Y:S02]  /*1080*/  IMAD R18, R20.reuse, UR7, R19 ;  /* 0x0000000714127c24 */ /* 0x040fe4000f8e0213 */
[C---:B------:R-:W-:Y:S02]  /*1090*/  IMAD R9, R20.reuse, UR5, R9 ;  /* 0x0000000514097c24 */ /* 0x040fe4000f8e0209 */
[----:B------:R-:W-:Y:S01]  /*10a0*/  IMAD.WIDE.U32 R20, R20, UR4, RZ ;  /* 0x0000000414147c25 */ /* 0x000fe2000f8e00ff */
[----:B------:R-:W1:Y:S01]  /*10b0*/  LDCU.128 UR4, c[0x0][0x3d0] ;  /* 0x00007a00ff0477ac */ /* 0x000e620008000c00 */
[----:B------:R-:W-:-:S02]  /*10c0*/  IADD3 R19, PT, PT, R23, R18, RZ ;  /* 0x0000001217137210 */ /* 0x000fc40007ffe0ff */
[----:B------:R-:W-:Y:S02]  /*10d0*/  MOV R18, R22 ;  /* 0x0000001600127202 */ /* 0x000fe40000000f00 */
[----:B------:R-:W-:-:S03]  /*10e0*/  IADD3 R21, PT, PT, R21, R9, RZ ;  /* 0x0000000915157210 */ /* 0x000fc60007ffe0ff */
[----:B------:R-:W-:-:S04]  /*10f0*/  IMAD.WIDE.U32 R18, R14, R90, R18 ;  /* 0x0000005a0e127225 */ /* 0x000fc800078e0012 */
[----:B------:R-:W-:Y:S01]  /*1100*/  IMAD.WIDE.U32 R14, R14, R116, R20 ;  /* 0x000000740e0e7225 */ /* 0x000fe200078e0014 */
[----:B------:R-:W-:Y:S02]  /*1110*/  IADD3 R17, PT, PT, R19, R16, RZ ;  /* 0x0000001013117210 */ /* 0x000fe40007ffe0ff */
[----:B------:R-:W-:Y:S01]  /*1120*/  MOV R16, R18 ;  /* 0x0000001200107202 */ /* 0x000fe20000000f00 */
[----:B------:R-:W-:Y:S01]  /*1130*/  IMAD.IADD R9, R15, 0x1, R8 ;  /* 0x000000010f097824 */ /* 0x000fe200078e0208 */
[----:B------:R-:W-:Y:S01]  /*1140*/  MOV R8, R14 ;  /* 0x0000000e00087202 */ /* 0x000fe20000000f00 */
[C---:B-1----:R-:W-:Y:S02]  /*1150*/  IMAD R15, R5.reuse, UR4, RZ ;  /* 0x00000004050f7c24 */ /* 0x042fe4000f8e02ff */
[----:B------:R-:W-:Y:S02]  /*1160*/  IMAD R5, R5, UR6, RZ ;  /* 0x0000000605057c24 */ /* 0x000fe4000f8e02ff */
[----:B------:R-:W-:-:S02]  /*1170*/  IMAD R2, R4, UR5, R15 ;  /* 0x0000000504027c24 */ /* 0x000fc4000f8e020f */
[----:B------:R-:W-:-:S04]  /*1180*/  IMAD.WIDE.U32 R14, R4, UR4, R16 ;  /* 0x00000004040e7c25 */ /* 0x000fc8000f8e0010 */
[C---:B------:R-:W-:Y:S02]  /*1190*/  IMAD R0, R4.reuse, UR7, R5 ;  /* 0x0000000704007c24 */ /* 0x040fe4000f8e0205 */
[----:B------:R-:W-:-:S04]  /*11a0*/  IMAD.WIDE.U32 R4, R4, UR6, R8 ;  /* 0x0000000604047c25 */ /* 0x000fc8000f8e0008 */
[----:B------:R-:W-:Y:S01]  /*11b0*/  IMAD.IADD R2, R15, 0x1, R2 ;  /* 0x000000010f027824 */ /* 0x000fe200078e0202 */
[----:B------:R-:W-:Y:S02]  /*11c0*/  IADD3 R0, PT, PT, R5, R0, RZ ;  /* 0x0000000005007210 */ /* 0x000fe40007ffe0ff */
[----:B------:R-:W-:Y:S01]  /*11d0*/  MOV R12, R4 ;  /* 0x00000004000c7202 */ /* 0x000fe20000000f00 */
[----:B------:R-:W-:Y:S06]  /*11e0*/  BRA `(.L_x_4398) ;  /* 0x0000000400647947 */ /* 0x000fec0003800000 */
.L_x_4397:
[----:B------:R-:W-:-:S13]  /*11f0*/  ISETP.NE.AND P0, PT, R5, -0x1, PT ;  /* 0xffffffff0500780c */ /* 0x000fda0003f05270 */
[----:B------:R-:W-:Y:S05]  /*1200*/  @P0 BRA `(.L_x_4399) ;  /* 0x0000000000340947 */ /* 0x000fea0003800000 */
[----:B------:R-:W3:Y:S01]  /*1210*/  LDC.64 R90, c[0x0][0x3b8] ;  /* 0x0000ee00ff5a7b82 */ /* 0x000ee20000000a00 */
[----:B------:R-:W4:Y:S01]  /*1220*/  LDCU.64 UR4, c[0x0][0x3a0] ;  /* 0x00007400ff0477ac */ /* 0x000f220008000a00 */
[----:B--2---:R-:W-:-:S05]  /*1230*/  SHF.R.S32.HI R9, RZ, 0x1f, R2 ;  /* 0x0000001fff097819 */ /* 0x004fca0000011402 */
[-C--:B---3--:R-:W-:Y:S01]  /*1240*/  IMAD R4, R9, R90.reuse, RZ ;  /* 0x0000005a09047224 */ /* 0x088fe200078e02ff */
[----:B-----5:R-:W-:Y:S01]  /*1250*/  SHF.R.S32.HI R9, RZ, 0x1f, R0 ;  /* 0x0000001fff097819 */ /* 0x020fe20000011400 */
[----:B------:R-:W-:-:S04]  /*1260*/  IMAD.WIDE.U32 R14, R2, R90, RZ ;  /* 0x0000005a020e7225 */ /* 0x000fc800078e00ff */
[----:B------:R-:W-:Y:S02]  /*1270*/  IMAD R4, R2, R91, R4 ;  /* 0x0000005b02047224 */ /* 0x000fe400078e0204 */
[----:B----4-:R-:W-:-:S03]  /*1280*/  IMAD R9, R9, UR4, RZ ;  /* 0x0000000409097c24 */ /* 0x010fc6000f8e02ff */
[----:B------:R-:W-:Y:S01]  /*1290*/  IADD3 R15, PT, PT, R15, R4, RZ ;  /* 0x000000040f0f7210 */ /* 0x000fe20007ffe0ff */
[C---:B------:R-:W-:Y:S02]  /*12a0*/  IMAD R9, R0.reuse, UR5, R9 ;  /* 0x0000000500097c24 */ /* 0x040fe4000f8e0209 */
[----:B------:R-:W-:-:S05]  /*12b0*/  IMAD.WIDE.U32 R18, R0, UR4, R14 ;  /* 0x0000000400127c25 */ /* 0x000fca000f8e000e */
[----:B------:R-:W-:Y:S01]  /*12c0*/  IADD3 R19, PT, PT, R19, R9, RZ ;  /* 0x0000000913137210 */ /* 0x000fe20007ffe0ff */
[----:B------:R-:W-:Y:S05]  /*12d0*/  BRA `(.L_x_4400) ;  /* 0x0000000000187947 */ /* 0x000fea0003800000 */
.L_x_4399:
[----:B------:R-:W3:Y:S01]  /*12e0*/  LDC.64 R90, c[0x0][0x3b8] ;  /* 0x0000ee00ff5a7b82 */ /* 0x000ee20000000a00 */
[----:B--2---:R-:W-:-:S05]  /*12f0*/  IADD3 R8, PT, PT, R2, R5, RZ ;  /* 0x0000000502087210 */ /* 0x004fca0007ffe0ff */
[C---:B---3--:R-:W-:Y:S02]  /*1300*/  IMAD R19, R8.reuse, R91, RZ ;  /* 0x0000005b08137224 */ /* 0x048fe400078e02ff */
[----:B------:R-:W-:-:S05]  /*1310*/  IMAD.WIDE.U32 R8, R8, R90, RZ ;  /* 0x0000005a08087225 */ /* 0x000fca00078e00ff */
[----:B------:R-:W-:Y:S02]  /*1320*/  IADD3 R19, PT, PT, R9, R19, RZ ;  /* 0x0000001309137210 */ /* 0x000fe40007ffe0ff */
[----:B------:R-:W-:Y:S02]  /*1330*/  MOV R18, R8 ;  /* 0x0000000800127202 */ /* 0x000fe40000000f00 */
.L_x_4400:
        /* <DEDUP_REMOVED lines=14> */
.L_x_4401:
[----:B------:R-:W2:Y:S01]  /*1420*/  LDC.64 R116, c[0x0][0x3c0] ;  /* 0x0000f000ff747b82 */ /* 0x000ea20000000a00 */
[----:B------:R-:W-:-:S05]  /*1430*/  IADD3 R2, PT, PT, R2, R5, RZ ;  /* 0x0000000502027210 */ /* 0x000fca0007ffe0ff */
[C---:B--2---:R-:W-:Y:S02]  /*1440*/  IMAD R21, R2.reuse, R117, RZ ;  /* 0x0000007502157224 */ /* 0x044fe400078e02ff */
[----:B------:R-:W-:-:S05]  /*1450*/  IMAD.WIDE.U32 R4, R2, R116, RZ ;  /* 0x0000007402047225 */ /* 0x000fca00078e00ff */
[----:B------:R-:W-:Y:S02]  /*1460*/  IADD3 R21, PT, PT, R5, R21, RZ ;  /* 0x0000001505157210 */ /* 0x000fe40007ffe0ff */
[----:B------:R-:W-:-:S07]  /*1470*/  MOV R20, R4 ;  /* 0x0000000400147202 */ /* 0x000fce0000000f00 */
.L_x_4402:
[----:B------:R-:W2:Y:S01]  /*1480*/  LDC R15, c[0x0][0x3e8] ;  /* 0x0000fa00ff0f7b82 */ /* 0x000ea20000000800 */
[----:B------:R-:W-:Y:S02]  /*1490*/  CS2R R124, SRZ ;  /* 0x00000000007c7805 */ /* 0x000fe4000001ff00 */
[----:B--2--5:R-:W-:-:S04]  /*14a0*/  IABS R0, R15 ;  /* 0x0000000f00007213 */ /* 0x024fc80000000000 */
        /* <DEDUP_REMOVED lines=8> */
[----:B------:R-:W-:-:S06]  /*1530*/  IMAD.HI.U32 R9, R9, R4, R8 ;  /* 0x0000000409097227 */ /* 0x000fcc00078e0008 */
[----:B------:R-:W-:Y:S02]  /*1540*/  IMAD.HI.U32 R14, R9, R2, RZ ;  /* 0x00000002090e7227 */ /* 0x000fe400078e00ff */
[----:B------:R-:W2:Y:S02]  /*1550*/  LDC.64 R8, c[0x0][0x3d8] ;  /* 0x0000f600ff087b82 */ /* 0x000ea40000000a00 */
        /* <DEDUP_REMOVED lines=8> */
[----:B------:R-:W-:Y:S02]  /*15e0*/  ISETP.GE.U32.AND P2, PT, R5, R0, PT ;  /* 0x000000000500720c */ /* 0x000fe40003f46070 */
[----:B------:R-:W3:Y:S01]  /*15f0*/  LDC.64 R4, c[0x0][0x3d0] ;  /* 0x0000f400ff047b82 */ /* 0x000ee20000000a00 */
[----:B------:R-:W-:-:S04]  /*1600*/  LEA R0, R114, 0xffffff80, 0x7 ;  /* 0xffffff8072007811 */ /* 0x000fc800078e38ff */
[----:B------:R-:W-:Y:S01]  /*1610*/  SHF.R.S32.HI R17, RZ, 0x1f, R0 ;  /* 0x0000001fff117819 */ /* 0x000fe20000011400 */
[----:B------:R-:W-:-:S04]  /*1620*/  IMAD.WIDE.U32 R20, R0, R116, R20 ;  /* 0x0000007400147225 */ /* 0x000fc800078e0014 */
[C---:B------:R-:W-:Y:S01]  /*1630*/  IMAD R2, R17.reuse, R90, RZ ;  /* 0x0000005a11027224 */ /* 0x040fe200078e02ff */
[----:B------:R-:W-:Y:S01]  /*1640*/  @P2 IADD3 R14, PT, PT, R14, 0x1, RZ ;  /* 0x000000010e0e2810 */ /* 0x000fe20007ffe0ff */
[----:B------:R-:W-:Y:S02]  /*1650*/  IMAD R12, R17, R116, RZ ;  /* 0x00000074110c7224 */ /* 0x000fe400078e02ff */
[----:B------:R-:W-:Y:S01]  /*1660*/  IMAD.WIDE.U32 R16, R0, R90, R18 ;  /* 0x0000005a00107225 */ /* 0x000fe200078e0012 */
[----:B------:R-:W-:Y:S02]  /*1670*/  @!P1 IADD3 R14, PT, PT, -R14, RZ, RZ ;  /* 0x000000ff0e0e9210 */ /* 0x000fe40007ffe1ff */
[----:B------:R-:W-:Y:S01]  /*1680*/  @!P0 LOP3.LUT R14, RZ, R15, RZ, 0x33, !PT ;  /* 0x0000000fff0e8212 */ /* 0x000fe200078e33ff */
[C---:B------:R-:W-:Y:S02]  /*1690*/  IMAD R19, R0.reuse, R91, R2 ;  /* 0x0000005b00137224 */ /* 0x040fe400078e0202 */
[----:B------:R-:W-:Y:S01]  /*16a0*/  IMAD R12, R0, R117, R12 ;  /* 0x00000075000c7224 */ /* 0x000fe200078e020c */
[----:B------:R-:W-:-:S02]  /*16b0*/  SHF.R.S32.HI R15, RZ, 0x1f, R14 ;  /* 0x0000001fff0f7819 */ /* 0x000fc4000001140e */
[----:B------:R-:W-:Y:S01]  /*16c0*/  IADD3 R17, PT, PT, R17, R19, RZ ;  /* 0x0000001311117210 */ /* 0x000fe20007ffe0ff */
[----:B------:R-:W-:Y:S02]  /*16d0*/  IMAD.IADD R21, R21, 0x1, R12 ;  /* 0x0000000115157824 */ /* 0x000fe400078e020c */
[C---:B--2---:R-:W-:Y:S02]  /*16e0*/  IMAD R0, R15.reuse, R8, RZ ;  /* 0x000000080f007224 */ /* 0x044fe400078e02ff */
[----:B---3--:R-:W-:Y:S02]  /*16f0*/  IMAD R15, R15, R4, RZ ;  /* 0x000000040f0f7224 */ /* 0x008fe400078e02ff */
[----:B------:R-:W-:-:S04]  /*1700*/  IMAD.WIDE.U32 R20, R14, R8, R20 ;  /* 0x000000080e147225 */ /* 0x000fc800078e0014 */
[----:B------:R-:W-:Y:S01]  /*1710*/  IMAD.WIDE.U32 R16, R14, R4, R16 ;  /* 0x000000040e107225 */ /* 0x000fe200078e0010 */
[----:B------:R-:W-:-:S03]  /*1720*/  MOV R12, R20 ;  /* 0x00000014000c7202 */ /* 0x000fc60000000f00 */
[C---:B------:R-:W-:Y:S02]  /*1730*/  IMAD R5, R14.reuse, R5, R15 ;  /* 0x000000050e057224 */ /* 0x040fe400078e020f */
[----:B------:R-:W-:Y:S01]  /*1740*/  IMAD R0, R14, R9, R0 ;  /* 0x000000090e007224 */ /* 0x000fe200078e0200 */
[----:B------:R-:W-:Y:S02]  /*1750*/  MOV R14, R16 ;  /* 0x00000010000e7202 */ /* 0x000fe40000000f00 */
[----:B------:R-:W-:Y:S01]  /*1760*/  IADD3 R2, PT, PT, R17, R5, RZ ;  /* 0x0000000511027210 */ /* 0x000fe20007ffe0ff */
[----:B------:R-:W-:-:S07]  /*1770*/  IMAD.IADD R0, R21, 0x1, R0 ;  /* 0x0000000115007824 */ /* 0x000fce00078e0200 */
.L_x_4398:
[----:B------:R-:W-:Y:S01]  /*1780*/  ISETP.NE.AND P0, PT, R11, -0x1, PT ;  /* 0xffffffff0b00780c */ /* 0x000fe20003f05270 */
[----:B-1----:R-:W-:Y:S01]  /*1790*/  IMAD.SHL.U32 R113, R3, 0x8, RZ ;  /* 0x0000000803717824 */ /* 0x002fe200078e00ff */
[----:B------:R-:W1:Y:S01]  /*17a0*/  LDCU.64 UR4, c[0x0][0x3c8] ;  /* 0x00007900ff0477ac */ /* 0x000e620008000a00 */
[----:B------:R-:W2:Y:S01]  /*17b0*/  S2UR UR12, SR_CgaCtaId ;  /* 0x00000000000c79c3 */ /* 0x000ea20000008800 */
[----:B------:R-:W-:Y:S01]  /*17c0*/  IMAD.IADD R108, R7, 0x1, -R6 ;  /* 0x00000001076c7824 */ /* 0x000fe200078e0a06 */
[----:B------:R-:W-:Y:S01]  /*17d0*/  LOP3.LUT R112, R3, 0x18, RZ, 0xc0, !PT ;  /* 0x0000001803707812 */ /* 0x000fe200078ec0ff */
[----:B------:R-:W3:Y:S01]  /*17e0*/  LDCU.64 UR10, c[0x0][0x388] ;  /* 0x00007100ff0a77ac */ /* 0x000ee20008000a00 */
[C---:B------:R-:W-:Y:S01]  /*17f0*/  LOP3.LUT R122, R113.reuse, 0x18, RZ, 0xc0, !PT ;  /* 0x00000018717a7812 */ /* 0x040fe200078ec0ff */
[----:B------:R-:W-:Y:S01]  /*1800*/  BSSY.RECONVERGENT B0, `(.L_x_4403) ;  /* 0x000003a000007945 */ /* 0x000fe20003800200 */
[----:B------:R-:W-:Y:S01]  /*1810*/  LOP3.LUT R89, R113, 0xd8, RZ, 0xc0, !PT ;  /* 0x000000d871597812 */ /* 0x000fe200078ec0ff */
[----:B------:R-:W4:Y:S01]  /*1820*/  LDCU.64 UR6, c[0x0][0x390] ;  /* 0x00007200ff0677ac */ /* 0x000f220008000a00 */
[----:B------:R-:W-:-:S02]  /*1830*/  IADD3 R20, P1, PT, R122, R14, RZ ;  /* 0x0000000e7a147210 */ /* 0x000fc40007f3e0ff */
[----:B------:R-:W5:Y:S01]  /*1840*/  @P0 LDC.64 R4, c[0x0][0x3b0] ;  /* 0x0000ec00ff040b82 */ /* 0x000f620000000a00 */
[----:B------:R-:W-:Y:S02]  /*1850*/  LOP3.LUT R89, R89, R112, RZ, 0x3c, !PT ;  /* 0x0000007059597212 */ /* 0x000fe400078e3cff */
[----:B------:R-:W-:-:S05]  /*1860*/  IMAD.X R21, RZ, RZ, R2, P1 ;  /* 0x000000ffff157224 */ /* 0x000fca00008e0602 */
[----:B------:R-:W1:Y:S01]  /*1870*/  @!P0 LDC.64 R8, c[0x0][0x398] ;  /* 0x0000e600ff088b82 */ /* 0x000e620000000a00 */
[----:B-----5:R-:W-:-:S04]  /*1880*/  @P0 IMAD.WIDE.U32 R18, R11, R4, RZ ;  /* 0x000000040b120225 */ /* 0x020fc800078e00ff */
[----:B-1----:R-:W-:Y:S01]  /*1890*/  @!P0 IMAD.WIDE.U32 R16, R115, R8, RZ ;  /* 0x0000000873108225 */ /* 0x002fe200078e00ff */
[----:B------:R-:W-:-:S03]  /*18a0*/  LOP3.LUT R8, R113, 0x1f20, RZ, 0xc0, !PT ;  /* 0x00001f2071087812 */ /* 0x000fc600078ec0ff */
[----:B------:R-:W-:Y:S01]  /*18b0*/  @P0 IMAD.MOV.U32 R16, RZ, RZ, R18 ;  /* 0x000000ffff100224 */ /* 0x000fe200078e0012 */
[----:B------:R-:W-:Y:S01]  /*18c0*/  SHF.R.U32.HI R18, RZ, 0x2, R3 ;  /* 0x00000002ff127819 */ /* 0x000fe20000011603 */
[----:B------:R-:W-:Y:S01]  /*18d0*/  @!P0 IMAD R4, R115, R9, R17 ;  /* 0x0000000973048224 */ /* 0x000fe200078e0211 */
[----:B------:R-:W-:Y:S01]  /*18e0*/  LOP3.LUT R89, R8, R89, RZ, 0xfc, !PT ;  /* 0x0000005908597212 */ /* 0x000fe200078efcff */
[----:B------:R-:W-:Y:S01]  /*18f0*/  @P0 IMAD R4, R11, R5, R19 ;  /* 0x000000050b040224 */ /* 0x000fe200078e0213 */
[----:B------:R-:W-:Y:S01]  /*1900*/  IADD3 R16, P0, PT, R122, R16, RZ ;  /* 0x000000107a107210 */ /* 0x000fe20007f1e0ff */
[C---:B------:R-:W-:Y:S01]  /*1910*/  IMAD.WIDE.U32 R20, R18.reuse, R90, R20 ;  /* 0x0000005a12147225 */ /* 0x040fe200078e0014 */
[----:B------:R-:W-:Y:S02]  /*1920*/  SHF.R.S32.HI R11, RZ, 0x1f, R10 ;  /* 0x0000001fff0b7819 */ /* 0x000fe4000001140a */
[----:B------:R-:W-:Y:S01]  /*1930*/  ISETP.GE.AND P2, PT, R18, R108, PT ;  /* 0x0000006c1200720c */ /* 0x000fe20003f46270 */
[----:B------:R-:W-:Y:S01]  /*1940*/  IMAD.X R17, RZ, RZ, R4, P0 ;  /* 0x000000ffff117224 */ /* 0x000fe200000e0604 */
[----:B------:R-:W-:Y:S01]  /*1950*/  IADD3 R14, P0, PT, R122, R12, RZ ;  /* 0x0000000c7a0e7210 */ /* 0x000fe20007f1e0ff */
[----:B------:R-:W-:Y:S01]  /*1960*/  IMAD R9, R11, UR4, RZ ;  /* 0x000000040b097c24 */ /* 0x000fe2000f8e02ff */
[----:B---3--:R-:W-:Y:S01]  /*1970*/  LEA R110, P1, R20, UR10, 0x1 ;  /* 0x0000000a146e7c11 */ /* 0x008fe2000f8208ff */
[----:B------:R-:W-:Y:S01]  /*1980*/  IMAD R111, R18, R91, R21 ;  /* 0x0000005b126f7224 */ /* 0x000fe200078e0215 */
[----:B------:R-:W-:Y:S01]  /*1990*/  IADD3.X R15, PT, PT, RZ, R0, RZ, P0, !PT ;  /* 0x00000000ff0f7210 */ /* 0x000fe200007fe4ff */
[C---:B------:R-:W-:Y:S01]  /*19a0*/  IMAD R9, R10.reuse, UR5, R9 ;  /* 0x000000050a097c24 */ /* 0x040fe2000f8e0209 */
[----:B------:R-:W-:Y:S01]  /*19b0*/  UMOV UR5, 0x400 ;  /* 0x0000040000057882 */ /* 0x000fe20000000000 */
[----:B------:R-:W-:Y:S01]  /*19c0*/  IMAD.WIDE.U32 R4, R10, UR4, R16 ;  /* 0x000000040a047c25 */ /* 0x000fe2000f8e0010 */
[----:B--2---:R-:W-:Y:S01]  /*19d0*/  ULEA UR5, UR12, UR5, 0x18 ;  /* 0x000000050c057291 */ /* 0x004fe2000f8ec0ff */
[----:B------:R-:W-:-:S02]  /*19e0*/  LEA.HI.X R111, R20, UR11, R111, 0x1, P1 ;  /* 0x0000000b146f7c11 */ /* 0x000fc400088f0c6f */
[----:B------:R-:W-:-:S03]  /*19f0*/  IMAD.WIDE.U32 R14, R18, R116, R14 ;  /* 0x00000074120e7225 */ /* 0x000fc600078e000e */
[----:B------:R-:W-:Y:S01]  /*1a00*/  LEA R89, R89, UR5, 0x1 ;  /* 0x0000000559597c11 */ /* 0x000fe2000f8e08ff */
[----:B------:R-:W-:Y:S01]  /*1a10*/  IMAD R129, R18, R117, R15 ;  /* 0x0000007512817224 */ /* 0x000fe200078e020f */
[----:B----4-:R-:W-:Y:S01]  /*1a20*/  LEA R134, P0, R14, UR6, 0x1 ;  /* 0x000000060e867c11 */ /* 0x010fe2000f8008ff */
[----:B------:R-:W-:-:S03]  /*1a30*/  IMAD.MOV.U32 R19, RZ, RZ, RZ ;  /* 0x000000ffff137224 */ /* 0x000fc600078e00ff */
[----:B------:R-:W-:Y:S01]  /*1a40*/  LEA.HI.X R129, R14, UR7, R129, 0x1, P0 ;  /* 0x000000070e817c11 */ /* 0x000fe200080f0c81 */
[----:B------:R-:W-:Y:S01]  /*1a50*/  IMAD.WIDE.U32 R16, R13, 0x40, R18 ;  /* 0x000000400d107825 */ /* 0x000fe200078e0012 */
        /* <DEDUP_REMOVED lines=19> */
.L_x_4405:
[----:B------:R2:W-:Y:S02]  /*1b90*/  STS.128 [R89], RZ ;  /* 0x000000ff59007388 */ /* 0x0005e40000000c00 */
.L_x_4404:
[----:B------:R-:W-:Y:S05]  /*1ba0*/  BSYNC.RECONVERGENT B0 ;  /* 0x0000000000007941 */ /* 0x000fea0003800200 */
.L_x_4403:
[----:B------:R-:W-:Y:S01]  /*1bb0*/  VIADD R15, R18, 0x20 ;  /* 0x00000020120f7836 */ /* 0x000fe20000000000 */
[----:B------:R-:W-:Y:S01]  /*1bc0*/  BSSY.RECONVERGENT B0, `(.L_x_4406) ;  /* 0x0000019000007945 */ /* 0x000fe20003800200 */
[----:B------:R-:W-:-:S03]  /*1bd0*/  IMAD.SHL.U32 R2, R114, 0x80, RZ ;  /* 0x0000008072027824 */ /* 0x000fc600078e00ff */
[----:B------:R-:W-:Y:S02]  /*1be0*/  ISETP.GE.AND P0, PT, R15, R108, PT ;  /* 0x0000006c0f00720c */ /* 0x000fe40003f06270 */
[----:B-1----:R-:W-:-:S04]  /*1bf0*/  IADD3 R8, PT, PT, R105, 0x80, -R2 ;  /* 0x0000008069087810 */ /* 0x002fc80007ffe802 */
[----:B------:R-:W-:-:S07]  /*1c00*/  ISETP.GE.AND P4, PT, R18, R8, PT ;  /* 0x000000081200720c */ /* 0x000fce0003f86270 */
[----:B------:R-:W-:Y:S06]  /*1c10*/  @P0 BRA `(.L_x_4407) ;  /* 0x00000000004c0947 */ /* 0x000fec0003800000 */
[----:B------:R-:W1:Y:S02]  /*1c20*/  LDCU UR4, c[0x0][0x440] ;  /* 0x00008800ff0477ac */ /* 0x000e640008000800 */
[----:B-1----:R-:W-:-:S13]  /*1c30*/  ISETP.GE.AND P0, PT, R122, UR4, PT ;  /* 0x000000047a007c0c */ /* 0x002fda000bf06270 */
[----:B------:R1:W-:Y:S01]  /*1c40*/  @P0 STS.128 [R89+0x800], RZ ;  /* 0x000800ff59000388 */ /* 0x0003e20000000c00 */
[----:B------:R-:W-:Y:S05]  /*1c50*/  @P0 BRA `(.L_x_4407) ;  /* 0x00000000003c0947 */ /* 0x000fea0003800000 */
[----:B------:R-:W3:Y:S01]  /*1c60*/  LDCU.64 UR10, c[0x0][0x3b0] ;  /* 0x00007600ff0a77ac */ /* 0x000ee20008000a00 */
[----:B------:R-:W-:Y:S02]  /*1c70*/  IADD3 R5, P0, PT, R16, 0x20, RZ ;  /* 0x0000002010057810 */ /* 0x000fe40007f1e0ff */
[----:B------:R-:W-:Y:S01]  /*1c80*/  MOV R12, R4 ;  /* 0x00000004000c7202 */ /* 0x000fe20000000f00 */
[----:B------:R-:W4:Y:S01]  /*1c90*/  LDCU.64 UR6, c[0x0][0x380] ;  /* 0x00007000ff0677ac */ /* 0x000f220008000a00 */
[----:B------:R-:W-:-:S05]  /*1ca0*/  IADD3.X R0, PT, PT, RZ, R17, RZ, P0, !PT ;  /* 0x00000011ff007210 */ /* 0x000fca00007fe4ff */
        /* <DEDUP_REMOVED lines=10> */
.L_x_4407:
[----:B------:R-:W-:Y:S05]  /*1d50*/  BSYNC.RECONVERGENT B0 ;  /* 0x0000000000007941 */ /* 0x000fea0003800200 */
.L_x_4406:
        /* <DEDUP_REMOVED lines=12> */
.L_x_4410:
[----:B------:R4:W-:Y:S02]  /*1e20*/  STS.128 [R89+0x1000], RZ ;  /* 0x001000ff59007388 */ /* 0x0009e40000000c00 */
.L_x_4409:
[----:B------:R-:W-:Y:S05]  /*1e30*/  BSYNC.RECONVERGENT B0 ;  /* 0x0000000000007941 */ /* 0x000fea0003800200 */
.L_x_4408:
        /* <DEDUP_REMOVED lines=18> */
.L_x_4412:
[----:B------:R-:W-:Y:S05]  /*1f60*/  BSYNC.RECONVERGENT B0 ;  /* 0x0000000000007941 */ /* 0x000fea0003800200 */
.L_x_4411:
        /* <DEDUP_REMOVED lines=12> */
.L_x_4414:
[----:B------:R-:W-:Y:S05]  /*2030*/  BSYNC.RECONVERGENT B0 ;  /* 0x0000000000007941 */ /* 0x000fea0003800200 */
.L_x_4413:
        /* <DEDUP_REMOVED lines=12> */
.L_x_4416:
[----:B------:R-:W-:Y:S05]  /*2100*/  BSYNC.RECONVERGENT B0 ;  /* 0x0000000000007941 */ /* 0x000fea0003800200 */
.L_x_4415:
[----:B------:R-:W5:Y:S01]  /*2110*/  LDCU.64 UR6, c[0x0][0x540] ;  /* 0x0000a800ff0677ac */ /* 0x000f620008000a00 */
        /* <DEDUP_REMOVED lines=12> */
[----:B------:R-:W-:Y:S02]  /*21e0*/  LOP3.LUT R18, R18, 0x7, RZ, 0xc0, !PT ;  /* 0x0000000712127812 */ /* 0x000fe400078ec0ff */
[----:B------:R-:W-:Y:S01]  /*21f0*/  IADD3 R6, PT, PT, R5, 0x1, R6 ;  /* 0x0000000105067810 */ /* 0x000fe20007ffe006 */
[----:B------:R-:W-:-:S03]  /*2200*/  IMAD.SHL.U32 R5, R116, 0x20, RZ ;  /* 0x0000002074057824 */ /* 0x000fc600078e00ff */
[----:B------:R-:W-:-:S04]  /*2210*/  IADD3 R6, PT, PT, -R7, R6, R18 ;  /* 0x0000000607067210 */ /* 0x000fc80007ffe112 */
[----:B------:R-:W-:Y:S01]  /*2220*/  IADD3 R88, PT, PT, R6, R88, R105 ;  /* 0x0000005806587210 */ /* 0x000fe20007ffe069 */
[----:B------:R-:W-:Y:S01]  /*2230*/  BAR.SYNC.DEFER_BLOCKING 0x0 ;  /* 0x0000000000007b1d */ /* 0x000fe20000010000 */
[----:B---3--:R-:W-:Y:S01]  /*2240*/  FMUL.FTZ R87, R0, R87 ;  /* 0x0000005700577220 */ /* 0x008fe20000410000 */
[----:B------:R-:W-:-:S04]  /*2250*/  SHF.L.U64.HI R0, R116, 0x5, R117 ;  /* 0x0000000574007819 */ /* 0x000fc80000010275 */
        /* <DEDUP_REMOVED lines=10> */
.L_x_4419:
[----:B------:R2:W-:Y:S01]  /*2300*/  STS.128 [R89+0x3000], RZ ;  /* 0x003000ff59007388 */ /* 0x0005e20000000c00 */
[----:B------:R-:W-:Y:S05]  /*2310*/  BRA `(.L_x_4420) ;  /* 0x0000000000047947 */ /* 0x000fea0003800000 */
.L_x_4418:
[----:B------:R1:W-:Y:S02]  /*2320*/  STS.128 [R89+0x3000], RZ ;  /* 0x003000ff59007388 */ /* 0x0003e40000000c00 */
.L_x_4420:
[----:B------:R-:W-:Y:S05]  /*2330*/  BSYNC.RECONVERGENT B0 ;  /* 0x0000000000007941 */ /* 0x000fea0003800200 */
.L_x_4417:
        /* <DEDUP_REMOVED lines=29> */
.L_x_4422:
[----:B------:R-:W-:Y:S05]  /*2510*/  BSYNC.RECONVERGENT B0 ;  /* 0x0000000000007941 */ /* 0x000fea0003800200 */
.L_x_4421:
        /* <DEDUP_REMOVED lines=15> */
.L_x_4424:
[----:B------:R-:W-:Y:S05]  /*2610*/  BSYNC.RECONVERGENT B0 ;  /* 0x0000000000007941 */ /* 0x000fea0003800200 */
.L_x_4423:
        /* <DEDUP_REMOVED lines=13> */
.L_x_4426:
[----:B------:R-:W-:Y:S05]  /*26f0*/  BSYNC.RECONVERGENT B0 ;  /* 0x0000000000007941 */ /* 0x000fea0003800200 */
.L_x_4425:
[----:B------:R-:W-:Y:S01]  /*2700*/  LDSM.16.M88.4 R20, [R85] ;  /* 0x000000005514783b */ /* 0x000fe20000000200 */
[----:B------:R-:W-:Y:S01]  /*2710*/  IMAD.MOV.U32 R8, RZ, RZ, 0x20 ;  /* 0x00000020ff087424 */ /* 0x000fe200078e00ff */
[----:B------:R-:W-:Y:S01]  /*2720*/  UIADD3 UR4, UPT, UPT, UR5, 0x1000, URZ ;  /* 0x0000100005047890 */ /* 0x000fe2000fffe0ff */
[C---:B------:R-:W-:Y:S01]  /*2730*/  LOP3.LUT P0, R86, R3.reuse, 0x4, RZ, 0xc0, !PT ;  /* 0x0000000403567812 */ /* 0x040fe2000780c0ff */
[----:B------:R-:W5:Y:S01]  /*2740*/  LDSM.16.M88.4 R12, [R24+0x1000] ;  /* 0x00100000180c783b */ /* 0x000f620000000200 */
[----:B------:R-:W-:Y:S01]  /*2750*/  IMAD.SHL.U32 R121, R3, 0x2, RZ ;  /* 0x0000000203797824 */ /* 0x000fe200078e00ff */
[----:B------:R-:W-:Y:S02]  /*2760*/  VIMNMX R120, PT, PT, R88, R105, PT ;  /* 0x0000006958787248 */ /* 0x000fe40003fe0100 */
[----:B-1----:R-:W1:Y:S01]  /*2770*/  LDSM.16.M88.4 R4, [R24+0x1400] ;  /* 0x001400001804783b */ /* 0x002e620000000200 */
[----:B------:R-:W-:Y:S02]  /*2780*/  SEL R8, R8, 0xffffffe0, !P0 ;  /* 0xffffffe008087807 */ /* 0x000fe40004000000 */
[----:B------:R-:W-:Y:S01]  /*2790*/  LEA R84, R0, UR4, 0x1 ;  /* 0x0000000400547c11 */ /* 0x000fe2000f8e08ff */
[----:B------:R-:W-:Y:S01]  /*27a0*/  LDSM.16.M88.4 R44, [R24+0x2000] ;  /* 0x00200000182c783b */ /* 0x000fe20000000200 */
[----:B------:R-:W-:Y:S01]  /*27b0*/  LOP3.LUT R121, R121, 0x6, RZ, 0xc0, !PT ;  /* 0x0000000679797812 */ /* 0x000fe200078ec0ff */
[----:B------:R-:W-:-:S02]  /*27c0*/  IMAD.IADD R100, R85, 0x1, R8 ;  /* 0x0000000155647824 */ /* 0x000fc400078e0208 */
[----:B------:R-:W-:Y:S01]  /*27d0*/  IMAD.IADD R0, R8, 0x1, R84 ;  /* 0x0000000108007824 */ /* 0x000fe200078e0254 */
[----:B------:R-:W-:Y:S04]  /*27e0*/  LDSM.16.M88.4 R60, [R24+0x1800] ;  /* 0x00180000183c783b */ /* 0x000fe80000000200 */
[----:B------:R-:W-:Y:S04]  /*27f0*/  LDSM.16.M88.4 R100, [R100] ;  /* 0x000000006464783b */ /* 0x000fe80000000200 */
[----:B------:R-:W2:Y:S04]  /*2800*/  LDSM.16.M88.4 R72, [R0] ;  /* 0x000000000048783b */ /* 0x000ea80000000200 */
[----:B------:R-:W3:Y:S04]  /*2810*/  LDSM.16.M88.4 R68, [R0+0x400] ;  /* 0x000400000044783b */ /* 0x000ee80000000200 */
[----:B------:R-:W4:Y:S04]  /*2820*/  LDSM.16.M88.4 R52, [R24+0x1c00] ;  /* 0x001c00001834783b */ /* 0x000f280000000200 */
[----:B------:R-:W4:Y:S04]  /*2830*/  LDSM.16.M88.4 R36, [R24+0x2400] ;  /* 0x002400001824783b */ /* 0x000f280000000200 */
[----:B------:R-:W4:Y:S01]  /*2840*/  LDSM.16.M88.4 R28, [R24+0x2800] ;  /* 0x00280000181c783b */ /* 0x000f220000000200 */
[C---:B-----5:R-:W-:Y:S03]  /*2850*/  HMMA.16816.F32.BF16 R16, R20.reuse, R12, RZ ;  /* 0x0000000c1410723c */ /* 0x060fe600000418ff */
[----:B------:R-:W5:Y:S04]  /*2860*/  LDSM.16.M88.4 R76, [R24+0x2c00] ;  /* 0x002c0000184c783b */ /* 0x000f680000000200 */
[----:B------:R-:W5:Y:S01]  /*2870*/  LDSM.16.M88.4 R80, [R0+0x1000] ;  /* 0x001000000050783b */ /* 0x000f620000000200 */
        /* <DEDUP_REMOVED lines=24> */
[----:B------:R3:W4:Y:S01]  /*2a00*/  LDSM.16.M88.4 R76, [R0+0x1400] ;  /* 0x00140000004c783b */ /* 0x0007220000000200 */
[----:B------:R-:W-:-:S06]  /*2a10*/  DEPBAR.LE SB0, 0x0 ;  /* 0x000080000000791a */ /* 0x000fcc0000000000 */
[----:B------:R-:W-:Y:S01]  /*2a20*/  HMMA.16816.F32.BF16 R48, R100, R80, R48 ;  /* 0x000000506430723c */ /* 0x000fe20000041830 */
[----:B------:R-:W-:-:S04]  /*2a30*/  VIADD R80, R114, 0xffffffff ;  /* 0xffffffff72507836 */ /* 0x000fc80000000000 */
[----:B------:R-:W-:-:S03]  /*2a40*/  IMAD.SHL.U32 R80, R80, 0x80, RZ ;  /* 0x0000008050507824 */ /* 0x000fc600078e00ff */
[----:B-1----:R-:W-:Y:S02]  /*2a50*/  HMMA.16816.F32.BF16 R32, R100, R72, R32 ;  /* 0x000000486420723c */ /* 0x002fe40000041820 */
[----:B------:R-:W-:-:S04]  /*2a60*/  LOP3.LUT R73, R80, 0x1, R121, 0xfe, !PT ;  /* 0x0000000150497812 */ /* 0x000fc800078efe79 */
[-C--:B------:R-:W-:Y:S02]  /*2a70*/  ISETP.GE.AND P1, PT, R73, R120.reuse, PT ;  /* 0x000000784900720c */ /* 0x080fe40003f26270 */
[C---:B--2---:R-:W-:Y:S01]  /*2a80*/  HMMA.16816.F32.BF16 R24, R100.reuse, R68, R24 ;  /* 0x000000446418723c */ /* 0x044fe20000041818 */
[----:B---3--:R-:W-:Y:S02]  /*2a90*/  VIADDMNMX R0, R88, 0x8, R105, PT ;  /* 0x0000000858007846 */ /* 0x008fe40003800169 */
[----:B------:R-:W-:Y:S02]  /*2aa0*/  LOP3.LUT R69, R80, R121, RZ, 0xfc, !PT ;  /* 0x0000007950457212 */ /* 0x000fe400078efcff */
[----:B------:R-:W-:Y:S02]  /*2ab0*/  I2FP.F32.S32 R68, R73 ;  /* 0x0000004900447245 */ /* 0x000fe40000201400 */
[C---:B------:R-:W-:Y:S01]  /*2ac0*/  ISETP.GE.AND P6, PT, R69.reuse, R120, PT ;  /* 0x000000784500720c */ /* 0x040fe20003fc6270 */
[----:B------:R-:W-:Y:S01]  /*2ad0*/  HMMA.16816.F32.BF16 R20, R100, R70, R20 ;  /* 0x000000466414723c */ /* 0x000fe20000041814 */
[----:B------:R-:W-:Y:S01]  /*2ae0*/  ISETP.GE.AND P3, PT, R69, R0, PT ;  /* 0x000000004500720c */ /* 0x000fe20003f66270 */
[----:B------:R-:W-:Y:S01]  /*2af0*/  FFMA.FTZ R68, R87, R68, R17 ;  /* 0x0000004457447223 */ /* 0x000fe20000010011 */
[----:B------:R-:W-:-:S02]  /*2b00*/  I2FP.F32.S32 R69, R69 ;  /* 0x0000004500457245 */ /* 0x000fc40000201400 */
[C-C-:B------:R-:W-:Y:S02]  /*2b10*/  LOP3.LUT R17, R80.reuse, 0x78, R121.reuse, 0xfe, !PT ;  /* 0x0000007850117812 */ /* 0x140fe400078efe79 */
[----:B------:R-:W-:Y:S01]  /*2b20*/  I2FP.F32.S32 R72, R73 ;  /* 0x0000004900487245 */ /* 0x000fe20000201400 */
[C---:B------:R-:W-:Y:S01]  /*2b30*/  HMMA.16816.F32.BF16 R60, R100.reuse, R98, R60 ;  /* 0x00000062643c723c */ /* 0x040fe2000004183c */
[C-C-:B------:R-:W-:Y:S01]  /*2b40*/  LOP3.LUT R99, R80.reuse, 0x8, R121.reuse, 0xfe, !PT ;  /* 0x0000000850637812 */ /* 0x140fe200078efe79 */
[CC--:B------:R-:W-:Y:S01]  /*2b50*/  FFMA.FTZ R16, R87.reuse, R69.reuse, R16 ;  /* 0x0000004557107223 */ /* 0x0c0fe20000010010 */
[C---:B------:R-:W-:Y:S01]  /*2b60*/  FFMA.FTZ R18, R87.reuse, R69, R18 ;  /* 0x0000004557127223 */ /* 0x040fe20000010012 */
[----:B------:R-:W-:Y:S01]  /*2b70*/  LOP3.LUT R69, R80, 0x9, R121, 0xfe, !PT ;  /* 0x0000000950457812 */ /* 0x000fe200078efe79 */
[----:B------:R-:W-:Y:S01]  /*2b80*/  FFMA.FTZ R19, R87, R72, R19 ;  /* 0x0000004857137223 */ /* 0x000fe20000010013 */
[C---:B------:R-:W-:Y:S02]  /*2b90*/  ISETP.GE.AND P5, PT, R17.reuse, R120, PT ;  /* 0x000000781100720c */ /* 0x040fe40003fa6270 */
[----:B------:R-:W-:Y:S01]  /*2ba0*/  HMMA.16816.F32.BF16 R44, R100, R82, R44 ;  /* 0x00000052642c723c */ /* 0x000fe2000004182c */
[----:B------:R-:W-:-:S02]  /*2bb0*/  ISETP.GE.AND P2, PT, R17, R0, PT ;  /* 0x000000001100720c */ /* 0x000fc40003f46270 */
[----:B------:R-:W-:Y:S02]  /*2bc0*/  FSEL R82, R68, -INF , !P1 ;  /* 0xff80000044527808 */ /* 0x000fe40004800000 */
[----:B------:R-:W-:Y:S02]  /*2bd0*/  I2FP.F32.S32 R17, R17 ;  /* 0x0000001100117245 */ /* 0x000fe40000201400 */
[C---:B------:R-:W-:Y:S01]  /*2be0*/  ISETP.GE.AND P4, PT, R99.reuse, R120, PT ;  /* 0x000000786300720c */ /* 0x040fe20003f86270 */
[----:B------:R-:W-:Y:S01]  /*2bf0*/  HMMA.16816.F32.BF16 R64, R100, R96, R64 ;  /* 0x000000606440723c */ /* 0x000fe20000041840 */
[----:B------:R-:W-:Y:S02]  /*2c00*/  ISETP.GE.AND P1, PT, R99, R0, PT ;  /* 0x000000006300720c */ /* 0x000fe40003f26270 */
[----:B------:R-:W-:Y:S02]  /*2c10*/  I2FP.F32.S32 R99, R99 ;  /* 0x0000006300637245 */ /* 0x000fe40000201400 */
[----:B------:R-:W-:-:S02]  /*2c20*/  I2FP.F32.S32 R68, R69 ;  /* 0x0000004500447245 */ /* 0x000fc40000201400 */
[----:B------:R-:W-:Y:S01]  /*2c30*/  ISETP.GE.AND P0, PT, R73, R0, PT ;  /* 0x000000004900720c */ /* 0x000fe20003f06270 */
[C---:B------:R-:W-:Y:S01]  /*2c40*/  HMMA.16816.F32.BF16 R52, R100.reuse, R94, R52 ;  /* 0x0000005e6434723c */ /* 0x040fe20000041834 */
[----:B------:R-:W-:Y:S01]  /*2c50*/  FSEL R96, R16, -INF , !P6 ;  /* 0xff80000010607808 */ /* 0x000fe20007000000 */
[C---:B------:R-:W-:Y:S01]  /*2c60*/  FFMA.FTZ R16, R87.reuse, R17, R20 ;  /* 0x0000001157107223 */ /* 0x040fe20000010014 */
[CC--:B------:R-:W-:Y:S01]  /*2c70*/  FFMA.FTZ R94, R87.reuse, R99.reuse, R12 ;  /* 0x00000063575e7223 */ /* 0x0c0fe2000001000c */
[C---:B------:R-:W-:Y:S01]  /*2c80*/  FFMA.FTZ R99, R87.reuse, R99, R14 ;  /* 0x0000006357637223 */ /* 0x040fe2000001000e */
[CC--:B------:R-:W-:Y:S01]  /*2c90*/  FFMA.FTZ R13, R87.reuse, R68.reuse, R13 ;  /* 0x00000044570d7223 */ /* 0x0c0fe2000001000d */
[----:B------:R-:W-:Y:S01]  /*2ca0*/  LOP3.LUT R95, R80, 0x10, R121, 0xfe, !PT ;  /* 0x00000010505f7812 */ /* 0x000fe200078efe79 */
[----:B------:R-:W-:Y:S01]  /*2cb0*/  FFMA.FTZ R12, R87, R68, R15 ;  /* 0x00000044570c7223 */ /* 0x000fe2000001000f */
[----:B----4-:R-:W-:Y:S01]  /*2cc0*/  HMMA.16816.F32.BF16 R40, R100, R76, R40 ;  /* 0x0000004c6428723c */ /* 0x010fe20000041828 */
[----:B------:R-:W-:Y:S01]  /*2cd0*/  FSEL R77, R19, -INF , !P0 ;  /* 0xff800000134d7808 */ /* 0x000fe20004000000 */
[----:B------:R-:W-:Y:S01]  /*2ce0*/  FFMA.FTZ R20, R87, R17, R22 ;  /* 0x0000001157147223 */ /* 0x000fe20000010016 */
[----:B------:R-:W-:Y:S01]  /*2cf0*/  ISETP.GE.AND P0, PT, R69, R120, PT ;  /* 0x000000784500720c */ /* 0x000fe20003f06270 */
[----:B------:R-:W-:Y:S01]  /*2d00*/  VIADD R68, R114, 0xffffffff ;  /* 0xffffffff72447836 */ /* 0x000fe20000000000 */
[----:B------:R-:W-:-:S02]  /*2d10*/  LOP3.LUT R15, R80, 0x18, R121, 0xfe, !PT ;  /* 0x00000018500f7812 */ /* 0x000fc400078efe79 */
[----:B------:R-:W-:Y:S01]  /*2d20*/  FSEL R105, R18, -INF , !P3 ;  /* 0xff80000012697808 */ /* 0x000fe20005800000 */
[C---:B------:R-:W-:Y:S01]  /*2d30*/  HMMA.16816.F32.BF16 R56, R100.reuse, R92, R56 ;  /* 0x0000005c6438723c */ /* 0x040fe20000041838 */
[----:B------:R-:W-:Y:S02]  /*2d40*/  FSEL R22, R16, -INF , !P5 ;  /* 0xff80000010167808 */ /* 0x000fe40006800000 */
[C---:B------:R-:W-:Y:S02]  /*2d50*/  ISETP.GE.AND P3, PT, R95.reuse, R120, PT ;  /* 0x000000785f00720c */ /* 0x040fe40003f66270 */
[----:B------:R-:W-:Y:S02]  /*2d60*/  ISETP.GE.AND P5, PT, R95, R0, PT ;  /* 0x000000005f00720c */ /* 0x000fe40003fa6270 */
[----:B------:R-:W-:Y:S01]  /*2d70*/  I2FP.F32.S32 R95, R95 ;  /* 0x0000005f005f7245 */ /* 0x000fe20000201400 */
[----:B------:R-:W-:Y:S01]  /*2d80*/  HMMA.16816.F32.BF16 R28, R100, R74, R28 ;  /* 0x0000004a641c723c */ /* 0x000fe2000004181c */
[----:B------:R-:W-:-:S02]  /*2d90*/  FSEL R99, R99, -INF , !P1 ;  /* 0xff80000063637808 */ /* 0x000fc40004800000 */
[----:B------:R-:W-:Y:S01]  /*2da0*/  FSEL R92, R13, -INF , !P0 ;  /* 0xff8000000d5c7808 */ /* 0x000fe20004000000 */
[CC--:B------:R-:W-:Y:S01]  /*2db0*/  FFMA.FTZ R13, R87.reuse, R95.reuse, R8 ;  /* 0x0000005f570d7223 */ /* 0x0c0fe20000010008 */
[----:B------:R-:W-:Y:S01]  /*2dc0*/  LOP3.LUT R17, R80, 0x11, R121, 0xfe, !PT ;  /* 0x0000001150117812 */ /* 0x000fe200078efe79 */
[----:B------:R-:W-:Y:S01]  /*2dd0*/  FFMA.FTZ R95, R87, R95, R10 ;  /* 0x0000005f575f7223 */ /* 0x000fe2000001000a */
[C---:B------:R-:W-:Y:S01]  /*2de0*/  ISETP.GE.AND P1, PT, R15.reuse, R120, PT ;  /* 0x000000780f00720c */ /* 0x040fe20003f26270 */
[----:B------:R-:W-:Y:S01]  /*2df0*/  HMMA.16816.F32.BF16 R36, R100, R78, R36 ;  /* 0x0000004e6424723c */ /* 0x000fe20000041824 */
[----:B------:R-:W-:Y:S02]  /*2e00*/  ISETP.GE.AND P0, PT, R15, R0, PT ;  /* 0x000000000f00720c */ /* 0x000fe40003f06270 */
[----:B------:R-:W-:Y:S02]  /*2e10*/  I2FP.F32.S32 R15, R15 ;  /* 0x0000000f000f7245 */ /* 0x000fe40000201400 */
[----:B------:R-:W-:-:S02]  /*2e20*/  FSEL R20, R20, -INF , !P2 ;  /* 0xff80000014147808 */ /* 0x000fc40005000000 */
[----:B------:R-:W-:Y:S01]  /*2e30*/  FSEL R94, R94, -INF , !P4 ;  /* 0xff8000005e5e7808 */ /* 0x000fe20006000000 */
[C---:B------:R-:W-:Y:S01]  /*2e40*/  FFMA.FTZ R4, R87.reuse, R15, R4 ;  /* 0x0000000f57047223 */ /* 0x040fe20000010004 */
[----:B------:R-:W-:Y:S01]  /*2e50*/  I2FP.F32.S32 R14, R17 ;  /* 0x00000011000e7245 */ /* 0x000fe20000201400 */
[----:B------:R-:W-:Y:S01]  /*2e60*/  FFMA.FTZ R6, R87, R15, R6 ;  /* 0x0000000f57067223 */ /* 0x000fe20000010006 */
[C---:B------:R-:W-:Y:S02]  /*2e70*/  ISETP.GE.AND P2, PT, R17.reuse, R120, PT ;  /* 0x000000781100720c */ /* 0x040fe40003f46270 */
[----:B------:R-:W-:Y:S01]  /*2e80*/  ISETP.GE.AND P4, PT, R17, R0, PT ;  /* 0x000000001100720c */ /* 0x000fe20003f86270 */
[CC--:B------:R-:W-:Y:S01]  /*2e90*/  FFMA.FTZ R11, R87.reuse, R14.reuse, R11 ;  /* 0x0000000e570b7223 */ /* 0x0c0fe2000001000b */
[C---:B------:R-:W-:Y:S01]  /*2ea0*/  LOP3.LUT R19, R80.reuse, 0x19, R121, 0xfe, !PT ;  /* 0x0000001950137812 */ /* 0x040fe200078efe79 */
[----:B------:R-:W-:Y:S01]  /*2eb0*/  FFMA.FTZ R8, R87, R14, R9 ;  /* 0x0000000e57087223 */ /* 0x000fe20000010009 */
[----:B------:R-:W-:-:S02]  /*2ec0*/  LOP3.LUT R17, R80, 0x20, R121, 0xfe, !PT ;  /* 0x0000002050117812 */ /* 0x000fc400078efe79 */
[----:B------:R-:W-:Y:S02]  /*2ed0*/  LOP3.LUT R15, R80, 0x21, R121, 0xfe, !PT ;  /* 0x00000021500f7812 */ /* 0x000fe400078efe79 */
[----:B------:R-:W-:Y:S02]  /*2ee0*/  ISETP.GE.AND P6, PT, R69, R0, PT ;  /* 0x000000004500720c */ /* 0x000fe40003fc6270 */
[----:B------:R-:W-:Y:S02]  /*2ef0*/  FSEL R10, R13, -INF , !P3 ;  /* 0xff8000000d0a7808 */ /* 0x000fe40005800000 */
[----:B------:R-:W-:Y:S02]  /*2f00*/  I2FP.F32.S32 R16, R19 ;  /* 0x0000001300107245 */ /* 0x000fe40000201400 */
[----:B------:R-:W-:Y:S02]  /*2f10*/  I2FP.F32.S32 R13, R17 ;  /* 0x00000011000d7245 */ /* 0x000fe40000201400 */
[----:B------:R-:W-:-:S02]  /*2f20*/  I2FP.F32.S32 R14, R15 ;  /* 0x0000000f000e7245 */ /* 0x000fc40000201400 */
[----:B------:R-:W-:Y:S01]  /*2f30*/  FSEL R9, R12, -INF , !P6 ;  /* 0xff8000000c097808 */ /* 0x000fe20007000000 */
[-C--:B------:R-:W-:Y:S01]  /*2f40*/  FFMA.FTZ R12, R87, R16.reuse, R5 ;  /* 0x00000010570c7223 */ /* 0x080fe20000010005 */
[----:B------:R-:W-:Y:S01]  /*2f50*/  FSEL R93, R11, -INF , !P4 ;  /* 0xff8000000b5d7808 */ /* 0x000fe20006000000 */
[----:B------:R-:W-:Y:S01]  /*2f60*/  FFMA.FTZ R11, R87, R16, R7 ;  /* 0x00000010570b7223 */ /* 0x000fe20000010007 */
[----:B------:R-:W-:Y:S01]  /*2f70*/  ISETP.GE.AND P6, PT, R19, R120, PT ;  /* 0x000000781300720c */ /* 0x000fe20003fc6270 */
[CC--:B------:R-:W-:Y:S01]  /*2f80*/  FFMA.FTZ R72, R87.reuse, R13.reuse, R64 ;  /* 0x0000000d57487223 */ /* 0x0c0fe20000010040 */
[----:B------:R-:W-:Y:S01]  /*2f90*/  FSEL R8, R8, -INF , !P2 ;  /* 0xff80000008087808 */ /* 0x000fe20005000000 */
[C---:B------:R-:W-:Y:S01]  /*2fa0*/  FFMA.FTZ R66, R87.reuse, R13, R66 ;  /* 0x0000000d57427223 */ /* 0x040fe20000010042 */
[CC--:B------:R-:W-:Y:S01]  /*2fb0*/  FFMA.FTZ R64, R87.reuse, R14.reuse, R65 ;  /* 0x0000000e57407223 */ /* 0x0c0fe20000010041 */
[----:B------:R-:W-:Y:S01]  /*2fc0*/  LOP3.LUT R7, R80, 0x28, R121, 0xfe, !PT ;  /* 0x0000002850077812 */ /* 0x000fe200078efe79 */
[----:B------:R-:W-:Y:S01]  /*2fd0*/  FFMA.FTZ R67, R87, R14, R67 ;  /* 0x0000000e57437223 */ /* 0x000fe20000010043 */
[----:B------:R-:W-:-:S02]  /*2fe0*/  ISETP.GE.AND P2, PT, R17, R0, PT ;  /* 0x000000001100720c */ /* 0x000fc40003f46270 */
[-C--:B------:R-:W-:Y:S02]  /*2ff0*/  ISETP.GE.AND P4, PT, R15, R120.reuse, PT ;  /* 0x000000780f00720c */ /* 0x080fe40003f86270 */
[C-C-:B------:R-:W-:Y:S02]  /*3000*/  LOP3.LUT R13, R80.reuse, 0x29, R121.reuse, 0xfe, !PT ;  /* 0x00000029500d7812 */ /* 0x140fe400078efe79 */
[----:B------:R-:W-:Y:S02]  /*3010*/  LOP3.LUT R5, R80, 0x30, R121, 0xfe, !PT ;  /* 0x0000003050057812 */ /* 0x000fe400078efe79 */
[----:B------:R-:W-:Y:S02]  /*3020*/  FSEL R97, R6, -INF , !P0 ;  /* 0xff80000006617808 */ /* 0x000fe40004000000 */
[----:B------:R-:W-:Y:S02]  /*3030*/  FSEL R6, R12, -INF , !P6 ;  /* 0xff8000000c067808 */ /* 0x000fe40007000000 */
[C---:B------:R-:W-:Y:S01]  /*3040*/  ISETP.GE.AND P0, PT, R7.reuse, R120, PT ;  /* 0x000000780700720c */ /* 0x040fe20003f06270 */
[----:B------:R-:W-:Y:S01]  /*3050*/  BAR.SYNC.DEFER_BLOCKING 0x0 ;  /* 0x0000000000007b1d */ /* 0x000fe20000010000 */
[----:B------:R-:W-:-:S02]  /*3060*/  ISETP.GE.AND P6, PT, R7, R0, PT ;  /* 0x000000000700720c */ /* 0x000fc40003fc6270 */
[----:B------:R-:W-:Y:S02]  /*3070*/  I2FP.F32.S32 R7, R7 ;  /* 0x0000000700077245 */ /* 0x000fe40000201400 */
[----:B------:R-:W-:Y:S02]  /*3080*/  FSEL R75, R66, -INF , !P2 ;  /* 0xff800000424b7808 */ /* 0x000fe40005000000 */
[----:B------:R-:W-:Y:S01]  /*3090*/  FSEL R64, R64, -INF , !P4 ;  /* 0xff80000040407808 */ /* 0x000fe20006000000 */
[-C--:B------:R-:W-:Y:S01]  /*30a0*/  FFMA.FTZ R62, R87, R7.reuse, R62 ;  /* 0x00000007573e7223 */ /* 0x080fe2000001003e */
[----:B------:R-:W-:Y:S01]  /*30b0*/  ISETP.GE.AND P3, PT, R19, R0, PT ;  /* 0x000000001300720c */ /* 0x000fe20003f66270 */
[----:B------:R-:W-:Y:S01]  /*30c0*/  FFMA.FTZ R60, R87, R7, R60 ;  /* 0x00000007573c7223 */ /* 0x000fe2000001003c */
[----:B------:R-:W-:Y:S02]  /*30d0*/  I2FP.F32.S32 R12, R13 ;  /* 0x0000000d000c7245 */ /* 0x000fe40000201400 */
[----:B------:R-:W-:-:S02]  /*30e0*/  ISETP.GE.AND P2, PT, R5, R120, PT ;  /* 0x000000780500720c */ /* 0x000fc40003f46270 */
[----:B------:R-:W-:Y:S01]  /*30f0*/  ISETP.GE.AND P4, PT, R5, R0, PT ;  /* 0x000000000500720c */ /* 0x000fe20003f86270 */
[CC--:B------:R-:W-:Y:S01]  /*3100*/  FFMA.FTZ R61, R87.reuse, R12.reuse, R61 ;  /* 0x0000000c573d7223 */ /* 0x0c0fe2000001003d */
[----:B------:R-:W-:Y:S01]  /*3110*/  I2FP.F32.S32 R5, R5 ;  /* 0x0000000500057245 */ /* 0x000fe20000201400 */
[----:B------:R-:W-:Y:S01]  /*3120*/  FFMA.FTZ R123, R87, R12, R63 ;  /* 0x0000000c577b7223 */ /* 0x000fe2000001003f */
[----:B------:R-:W-:Y:S02]  /*3130*/  FSEL R95, R95, -INF , !P5 ;  /* 0xff8000005f5f7808 */ /* 0x000fe40006800000 */
[----:B------:R-:W-:Y:S01]  /*3140*/  FSEL R65, R11, -INF , !P3 ;  /* 0xff8000000b417808 */ /* 0x000fe20005800000 */
[-C--:B------:R-:W-:Y:S01]  /*3150*/  FFMA.FTZ R56, R87, R5.reuse, R56 ;  /* 0x0000000557387223 */ /* 0x080fe20000010038 */
[----:B------:R-:W-:Y:S01]  /*3160*/  ISETP.GE.AND P5, PT, R17, R120, PT ;  /* 0x000000781100720c */ /* 0x000fe20003fa6270 */
[----:B------:R-:W-:Y:S01]  /*3170*/  FFMA.FTZ R58, R87, R5, R58 ;  /* 0x00000005573a7223 */ /* 0x000fe2000001003a */
[----:B------:R-:W-:-:S02]  /*3180*/  LOP3.LUT R11, R80, 0x31, R121, 0xfe, !PT ;  /* 0x00000031500b7812 */ /* 0x000fc400078efe79 */
[----:B------:R-:W-:Y:S02]  /*3190*/  ISETP.GE.AND P3, PT, R13, R120, PT ;  /* 0x000000780d00720c */ /* 0x000fe40003f66270 */
[C-C-:B------:R-:W-:Y:S02]  /*31a0*/  LOP3.LUT R5, R80.reuse, 0x38, R121.reuse, 0xfe, !PT ;  /* 0x0000003850057812 */ /* 0x140fe400078efe79 */
[----:B------:R-:W-:Y:S02]  /*31b0*/  LOP3.LUT R7, R80, 0x39, R121, 0xfe, !PT ;  /* 0x0000003950077812 */ /* 0x000fe400078efe79 */
[----:B------:R-:W-:Y:S02]  /*31c0*/  FSEL R4, R4, -INF , !P1 ;  /* 0xff80000004047808 */ /* 0x000fe40004800000 */
[----:B------:R-:W-:Y:S02]  /*31d0*/  FSEL R72, R72, -INF , !P5 ;  /* 0xff80000048487808 */ /* 0x000fe40006800000 */
[----:B------:R-:W-:-:S02]  /*31e0*/  I2FP.F32.S32 R14, R11 ;  /* 0x0000000b000e7245 */ /* 0x000fc40000201400 */
[----:B------:R-:W-:Y:S02]  /*31f0*/  FSEL R127, R62, -INF , !P6 ;  /* 0xff8000003e7f7808 */ /* 0x000fe40007000000 */
[----:B------:R-:W-:Y:S01]  /*3200*/  ISETP.GE.AND P1, PT, R15, R0, PT ;  /* 0x000000000f00720c */ /* 0x000fe20003f26270 */
[----:B------:R-:W-:Y:S01]  /*3210*/  FFMA.FTZ R57, R87, R14, R57 ;  /* 0x0000000e57397223 */ /* 0x000fe20000010039 */
[----:B------:R-:W-:Y:S01]  /*3220*/  ISETP.GE.AND P5, PT, R13, R0, PT ;  /* 0x000000000d00720c */ /* 0x000fe20003fa6270 */
[----:B------:R-:W-:Y:S01]  /*3230*/  FFMA.FTZ R59, R87, R14, R59 ;  /* 0x0000000e573b7223 */ /* 0x000fe2000001003b */
[----:B------:R-:W-:Y:S02]  /*3240*/  FSEL R62, R61, -INF , !P3 ;  /* 0xff8000003d3e7808 */ /* 0x000fe40005800000 */
[C---:B------:R-:W-:Y:S02]  /*3250*/  ISETP.GE.AND P6, PT, R5.reuse, R120, PT ;  /* 0x000000780500720c */ /* 0x040fe40003fc6270 */
[----:B------:R-:W-:-:S02]  /*3260*/  ISETP.GE.AND P3, PT, R5, R0, PT ;  /* 0x000000000500720c */ /* 0x000fc40003f66270 */
[----:B------:R-:W-:Y:S02]  /*3270*/  I2FP.F32.S32 R5, R5 ;  /* 0x0000000500057245 */ /* 0x000fe40000201400 */
[----:B------:R-:W-:Y:S02]  /*3280*/  I2FP.F32.S32 R12, R7 ;  /* 0x00000007000c7245 */ /* 0x000fe40000201400 */
[----:B------:R-:W-:Y:S01]  /*3290*/  FSEL R63, R67, -INF , !P1 ;  /* 0xff800000433f7808 */ /* 0x000fe20004800000 */
[-C--:B------:R-:W-:Y:S01]  /*32a0*/  FFMA.FTZ R54, R87, R5.reuse, R54 ;  /* 0x0000000557367223 */ /* 0x080fe20000010036 */
[----:B------:R-:W-:Y:S01]  /*32b0*/  FSEL R123, R123, -INF , !P5 ;  /* 0xff8000007b7b7808 */ /* 0x000fe20006800000 */
[C---:B------:R-:W-:Y:S01]  /*32c0*/  FFMA.FTZ R53, R87.reuse, R12, R53 ;  /* 0x0000000c57357223 */ /* 0x040fe20000010035 */
[----:B------:R-:W-:Y:S01]  /*32d0*/  FSEL R74, R56, -INF , !P2 ;  /* 0xff800000384a7808 */ /* 0x000fe20005000000 */
[----:B------:R-:W-:Y:S01]  /*32e0*/  FFMA.FTZ R52, R87, R5, R52 ;  /* 0x0000000557347223 */ /* 0x000fe20000010034 */
[----:B------:R-:W-:Y:S01]  /*32f0*/  ISETP.GE.AND P1, PT, R11, R120, PT ;  /* 0x000000780b00720c */ /* 0x000fe20003f26270 */
[----:B------:R-:W-:Y:S01]  /*3300*/  FFMA.FTZ R55, R87, R12, R55 ;  /* 0x0000000c57377223 */ /* 0x000fe20000010037 */
[----:B------:R-:W-:-:S02]  /*3310*/  FSEL R126, R60, -INF , !P0 ;  /* 0xff8000003c7e7808 */ /* 0x000fc40004000000 */
[C---:B------:R-:W-:Y:S02]  /*3320*/  ISETP.GE.AND P5, PT, R7.reuse, R120, PT ;  /* 0x000000780700720c */ /* 0x040fe40003fa6270 */
[-C--:B------:R-:W-:Y:S02]  /*3330*/  ISETP.GE.AND P2, PT, R7, R0.reuse, PT ;  /* 0x000000000700720c */ /* 0x080fe40003f46270 */
        /* <DEDUP_REMOVED lines=8> */
[----:B------:R-:W-:Y:S02]  /*33c0*/  I2FP.F32.S32 R7, R7 ;  /* 0x0000000700077245 */ /* 0x000fe40000201400 */
[----:B------:R-:W-:-:S02]  /*33d0*/  I2FP.F32.S32 R12, R11 ;  /* 0x0000000b000c7245 */ /* 0x000fc40000201400 */
[----:B------:R-:W-:Y:S01]  /*33e0*/  FSEL R67, R54, -INF , !P3 ;  /* 0xff80000036437808 */ /* 0x000fe20005800000 */
[-C--:B------:R-:W-:Y:S01]  /*33f0*/  FFMA.FTZ R50, R87, R7.reuse, R50 ;  /* 0x0000000757327223 */ /* 0x080fe20000010032 */
[----:B------:R-:W-:Y:S01]  /*3400*/  FSEL R76, R53, -INF , !P5 ;  /* 0xff800000354c7808 */ /* 0x000fe20006800000 */
[----:B------:R-:W-:Y:S01]  /*3410*/  FFMA.FTZ R49, R87, R12, R49 ;  /* 0x0000000c57317223 */ /* 0x000fe20000010031 */
[----:B------:R-:W-:Y:S01]  /*3420*/  ISETP.GE.AND P3, PT, R5, R120, PT ;  /* 0x000000780500720c */ /* 0x000fe20003f66270 */
[----:B------:R-:W-:Y:S01]  /*3430*/  FFMA.FTZ R48, R87, R7, R48 ;  /* 0x0000000757307223 */ /* 0x000fe20000010030 */
[----:B------:R-:W-:Y:S01]  /*3440*/  ISETP.GE.AND P5, PT, R5, R0, PT ;  /* 0x000000000500720c */ /* 0x000fe20003fa6270 */
[----:B------:R-:W-:Y:S01]  /*3450*/  FFMA.FTZ R51, R87, R12, R51 ;  /* 0x0000000c57337223 */ /* 0x000fe20000010033 */
[----:B------:R-:W-:Y:S02]  /*3460*/  I2FP.F32.S32 R5, R5 ;  /* 0x0000000500057245 */ /* 0x000fe40000201400 */
[----:B------:R-:W-:-:S02]  /*3470*/  FSEL R71, R59, -INF , !P0 ;  /* 0xff8000003b477808 */ /* 0x000fc40004000000 */
[----:B------:R-:W-:Y:S01]  /*3480*/  ISETP.GE.AND P0, PT, R11, R120, PT ;  /* 0x000000780b00720c */ /* 0x000fe20003f06270 */
[CC--:B------:R-:W-:Y:S01]  /*3490*/  FFMA.FTZ R44, R87.reuse, R5.reuse, R44 ;  /* 0x00000005572c7223 */ /* 0x0c0fe2000001002c */
[C-C-:B------:R-:W-:Y:S01]  /*34a0*/  LOP3.LUT R13, R80.reuse, 0x50, R121.reuse, 0xfe, !PT ;  /* 0x00000050500d7812 */ /* 0x140fe200078efe79 */
[----:B------:R-:W-:Y:S01]  /*34b0*/  FFMA.FTZ R46, R87, R5, R46 ;  /* 0x00000005572e7223 */ /* 0x000fe2000001002e */
[C-C-:B------:R-:W-:Y:S02]  /*34c0*/  LOP3.LUT R7, R80.reuse, 0x49, R121.reuse, 0xfe, !PT ;  /* 0x0000004950077812 */ /* 0x140fe400078efe79 */
[----:B------:R-:W-:Y:S02]  /*34d0*/  LOP3.LUT R5, R80, 0x51, R121, 0xfe, !PT ;  /* 0x0000005150057812 */ /* 0x000fe400078efe79 */
[----:B------:R-:W-:Y:S02]  /*34e0*/  FSEL R83, R55, -INF , !P2 ;  /* 0xff80000037537808 */ /* 0x000fe40005000000 */
[----:B------:R-:W-:-:S02]  /*34f0*/  FSEL R55, R50, -INF , !P1 ;  /* 0xff80000032377808 */ /* 0x000fc40004800000 */
[----:B------:R-:W-:Y:S02]  /*3500*/  FSEL R58, R49, -INF , !P0 ;  /* 0xff800000313a7808 */ /* 0x000fe40004000000 */
[C---:B------:R-:W-:Y:S02]  /*3510*/  ISETP.GE.AND P1, PT, R13.reuse, R120, PT ;  /* 0x000000780d00720c */ /* 0x040fe40003f26270 */
[----:B------:R-:W-:Y:S02]  /*3520*/  ISETP.GE.AND P0, PT, R13, R0, PT ;  /* 0x000000000d00720c */ /* 0x000fe40003f06270 */
[----:B------:R-:W-:Y:S02]  /*3530*/  I2FP.F32.S32 R12, R7 ;  /* 0x00000007000c7245 */ /* 0x000fe40000201400 */
[----:B------:R-:W-:Y:S02]  /*3540*/  I2FP.F32.S32 R13, R13 ;  /* 0x0000000d000d7245 */ /* 0x000fe40000201400 */
[----:B------:R-:W-:Y:S01]  /*3550*/  FSEL R78, R52, -INF , !P6 ;  /* 0xff800000344e7808 */ /* 0x000fe20007000000 */
[CC--:B------:R-:W-:Y:S01]  /*3560*/  FFMA.FTZ R45, R87.reuse, R12.reuse, R45 ;  /* 0x0000000c572d7223 */ /* 0x0c0fe2000001002d */
[----:B------:R-:W-:Y:S01]  /*3570*/  I2FP.F32.S32 R16, R5 ;  /* 0x0000000500107245 */ /* 0x000fe20000201400 */
[----:B------:R-:W-:Y:S01]  /*3580*/  FFMA.FTZ R47, R87, R12, R47 ;  /* 0x0000000c572f7223 */ /* 0x000fe2000001002f */
[----:B------:R-:W-:Y:S01]  /*3590*/  ISETP.GE.AND P6, PT, R11, R0, PT ;  /* 0x000000000b00720c */ /* 0x000fe20003fc6270 */
[CC--:B------:R-:W-:Y:S01]  /*35a0*/  FFMA.FTZ R14, R87.reuse, R13.reuse, R40 ;  /* 0x0000000d570e7223 */ /* 0x0c0fe20000010028 */
[----:B------:R-:W-:Y:S01]  /*35b0*/  FSEL R56, R44, -INF , !P3 ;  /* 0xff8000002c387808 */ /* 0x000fe20005800000 */
[----:B------:R-:W-:Y:S01]  /*35c0*/  FFMA.FTZ R13, R87, R13, R42 ;  /* 0x0000000d570d7223 */ /* 0x000fe2000001002a */
[----:B------:R-:W-:Y:S01]  /*35d0*/  FSEL R53, R51, -INF , !P6 ;  /* 0xff80000033357808 */ /* 0x000fe20007000000 */
[CC--:B------:R-:W-:Y:S01]  /*35e0*/  FFMA.FTZ R12, R87.reuse, R16.reuse, R41 ;  /* 0x00000010570c7223 */ /* 0x0c0fe20000010029 */
[----:B------:R-:W-:Y:S01]  /*35f0*/  FSEL R60, R48, -INF , !P4 ;  /* 0xff800000303c7808 */ /* 0x000fe20006000000 */
[----:B------:R-:W-:Y:S01]  /*3600*/  FFMA.FTZ R15, R87, R16, R43 ;  /* 0x00000010570f7223 */ /* 0x000fe2000001002b */
[----:B------:R-:W-:-:S02]  /*3610*/  ISETP.GE.AND P6, PT, R5, R120, PT ;  /* 0x000000780500720c */ /* 0x000fc40003fc6270 */
[----:B------:R-:W-:Y:S02]  /*3620*/  ISETP.GE.AND P3, PT, R5, R0, PT ;  /* 0x000000000500720c */ /* 0x000fe40003f66270 */
[C---:B------:R-:W-:Y:S02]  /*3630*/  ISETP.GE.AND P2, PT, R7.reuse, R120, PT ;  /* 0x000000780700720c */ /* 0x040fe40003f46270 */
[----:B------:R-:W-:Y:S02]  /*3640*/  ISETP.GE.AND P4, PT, R7, R0, PT ;  /* 0x000000000700720c */ /* 0x000fe40003f86270 */
[C-C-:B------:R-:W-:Y:S02]  /*3650*/  LOP3.LUT R5, R80.reuse, 0x60, R121.reuse, 0xfe, !PT ;  /* 0x0000006050057812 */ /* 0x140fe400078efe79 */
[----:B------:R-:W-:Y:S02]  /*3660*/  LOP3.LUT R7, R80, 0x58, R121, 0xfe, !PT ;  /* 0x0000005850077812 */ /* 0x000fe400078efe79 */
[----:B------:R-:W-:-:S02]  /*3670*/  FSEL R13, R13, -INF , !P0 ;  /* 0xff8000000d0d7808 */ /* 0x000fc40004000000 */
[----:B------:R-:W-:Y:S02]  /*3680*/  FSEL R12, R12, -INF , !P6 ;  /* 0xff8000000c0c7808 */ /* 0x000fe40007000000 */
[----:B------:R-:W-:Y:S02]  /*3690*/  FSEL R61, R46, -INF , !P5 ;  /* 0xff8000002e3d7808 */ /* 0x000fe40006800000 */
[----:B------:R-:W-:Y:S02]  /*36a0*/  FSEL R66, R45, -INF , !P2 ;  /* 0xff8000002d427808 */ /* 0x000fe40005000000 */
[C---:B------:R-:W-:Y:S02]  /*36b0*/  ISETP.GE.AND P0, PT, R5.reuse, R120, PT ;  /* 0x000000780500720c */ /* 0x040fe40003f06270 */
[----:B------:R-:W-:Y:S02]  /*36c0*/  ISETP.GE.AND P6, PT, R5, R0, PT ;  /* 0x000000000500720c */ /* 0x000fe40003fc6270 */
[----:B------:R-:W-:-:S02]  /*36d0*/  ISETP.GE.AND P5, PT, R7, R120, PT ;  /* 0x000000780700720c */ /* 0x000fc40003fa6270 */
[----:B------:R-:W-:Y:S02]  /*36e0*/  ISETP.GE.AND P2, PT, R7, R0, PT ;  /* 0x000000000700720c */ /* 0x000fe40003f46270 */
[----:B------:R-:W-:Y:S02]  /*36f0*/  I2FP.F32.S32 R5, R5 ;  /* 0x0000000500057245 */ /* 0x000fe40000201400 */
[----:B------:R-:W-:Y:S02]  /*3700*/  I2FP.F32.S32 R7, R7 ;  /* 0x0000000700077245 */ /* 0x000fe40000201400 */
[C-C-:B------:R-:W-:Y:S01]  /*3710*/  LOP3.LUT R11, R80.reuse, 0x59, R121.reuse, 0xfe, !PT ;  /* 0x00000059500b7812 */ /* 0x140fe200078efe79 */
[----:B------:R-:W-:Y:S01]  /*3720*/  FFMA.FTZ R32, R87, R5, R32 ;  /* 0x0000000557207223 */ /* 0x000fe20000010020 */
[----:B------:R-:W-:Y:S01]  /*3730*/  FSEL R59, R47, -INF , !P4 ;  /* 0xff8000002f3b7808 */ /* 0x000fe20006000000 */
[CC--:B------:R-:W-:Y:S01]  /*3740*/  FFMA.FTZ R36, R87.reuse, R7.reuse, R36 ;  /* 0x0000000757247223 */ /* 0x0c0fe20000010024 */
[C---:B------:R-:W-:Y:S01]  /*3750*/  FFMA.FTZ R38, R87.reuse, R7, R38 ;  /* 0x0000000757267223 */ /* 0x040fe20000010026 */
[----:B------:R-:W-:Y:S01]  /*3760*/  LOP3.LUT R7, R80, 0x69, R121, 0xfe, !PT ;  /* 0x0000006950077812 */ /* 0x000fe200078efe79 */
[----:B------:R-:W-:Y:S01]  /*3770*/  FFMA.FTZ R5, R87, R5, R34 ;  /* 0x0000000557057223 */ /* 0x000fe20000010022 */
[----:B------:R-:W-:-:S02]  /*3780*/  FSEL R14, R14, -INF , !P1 ;  /* 0xff8000000e0e7808 */ /* 0x000fc40004800000 */
[----:B------:R-:W-:Y:S02]  /*3790*/  I2FP.F32.S32 R16, R11 ;  /* 0x0000000b00107245 */ /* 0x000fe40000201400 */
[C---:B------:R-:W-:Y:S02]  /*37a0*/  ISETP.GE.AND P4, PT, R11.reuse, R120, PT ;  /* 0x000000780b00720c */ /* 0x040fe40003f86270 */
[----:B------:R-:W-:Y:S01]  /*37b0*/  ISETP.GE.AND P1, PT, R11, R0, PT ;  /* 0x000000000b00720c */ /* 0x000fe20003f26270 */
[CC--:B------:R-:W-:Y:S01]  /*37c0*/  FFMA.FTZ R37, R87.reuse, R16.reuse, R37 ;  /* 0x0000001057257223 */ /* 0x0c0fe20000010025 */
[----:B------:R-:W-:Y:S01]  /*37d0*/  FSEL R34, R32, -INF , !P0 ;  /* 0xff80000020227808 */ /* 0x000fe20004000000 */
[----:B------:R-:W-:Y:S01]  /*37e0*/  FFMA.FTZ R39, R87, R16, R39 ;  /* 0x0000001057277223 */ /* 0x000fe20000010027 */
[----:B------:R-:W-:Y:S02]  /*37f0*/  LOP3.LUT R11, R80, 0x61, R121, 0xfe, !PT ;  /* 0x00000061500b7812 */ /* 0x000fe400078efe79 */
[----:B------:R-:W-:-:S02]  /*3800*/  I2FP.F32.S32 R32, R7 ;  /* 0x0000000700207245 */ /* 0x000fc40000201400 */
[----:B------:R-:W-:Y:S02]  /*3810*/  I2FP.F32.S32 R16, R11 ;  /* 0x0000000b00107245 */ /* 0x000fe40000201400 */
[----:B------:R-:W-:Y:S01]  /*3820*/  LOP3.LUT R17, R80, 0x68, R121, 0xfe, !PT ;  /* 0x0000006850117812 */ /* 0x000fe200078efe79 */
[----:B------:R-:W-:Y:S01]  /*3830*/  FFMA.FTZ R31, R87, R32, R31 ;  /* 0x00000020571f7223 */ /* 0x000fe2000001001f */
[----:B------:R-:W-:Y:S01]  /*3840*/  ISETP.GE.AND P0, PT, R7, R0, PT ;  /* 0x000000000700720c */ /* 0x000fe20003f06270 */
[CC--:B------:R-:W-:Y:S01]  /*3850*/  FFMA.FTZ R19, R87.reuse, R16.reuse, R35 ;  /* 0x0000001057137223 */ /* 0x0c0fe20000010023 */
[----:B------:R-:W-:Y:S01]  /*3860*/  FSEL R42, R36, -INF , !P5 ;  /* 0xff800000242a7808 */ /* 0x000fe20006800000 */
[C---:B------:R-:W-:Y:S01]  /*3870*/  FFMA.FTZ R36, R87.reuse, R16, R33 ;  /* 0x0000001057247223 */ /* 0x040fe20000010021 */
[----:B------:R-:W-:Y:S01]  /*3880*/  FSEL R41, R38, -INF , !P2 ;  /* 0xff80000026297808 */ /* 0x000fe20005000000 */
[----:B------:R-:W-:Y:S01]  /*3890*/  FFMA.FTZ R16, R87, R32, R29 ;  /* 0x0000002057107223 */ /* 0x000fe2000001001d */
        /* <DEDUP_REMOVED lines=9> */
[-C--:B------:R-:W-:Y:S01]  /*3930*/  FFMA.FTZ R18, R87, R17.reuse, R28 ;  /* 0x0000001157127223 */ /* 0x080fe2000001001c */
[----:B------:R-:W-:Y:S01]  /*3940*/  ISETP.GE.AND P1, PT, R7, R120, PT ;  /* 0x000000780700720c */ /* 0x000fe20003f26270 */
[----:B------:R-:W-:Y:S01]  /*3950*/  FFMA.FTZ R17, R87, R17, R30 ;  /* 0x0000001157117223 */ /* 0x000fe2000001001e */
[C-C-:B------:R-:W-:Y:S02]  /*3960*/  LOP3.LUT R29, R80.reuse, 0x70, R121.reuse, 0xfe, !PT ;  /* 0x00000070501d7812 */ /* 0x140fe400078efe79 */
[----:B------:R-:W-:Y:S02]  /*3970*/  LOP3.LUT R11, R80, 0x71, R121, 0xfe, !PT ;  /* 0x00000071500b7812 */ /* 0x000fe400078efe79 */
[----:B------:R-:W-:-:S02]  /*3980*/  ISETP.GT.AND P0, PT, R68, R109, PT ;  /* 0x0000006d4400720c */ /* 0x000fc40003f04270 */
[----:B------:R-:W-:Y:S02]  /*3990*/  LOP3.LUT R7, R80, 0x79, R121, 0xfe, !PT ;  /* 0x0000007950077812 */ /* 0x000fe400078efe79 */
[----:B------:R-:W-:Y:S02]  /*39a0*/  FSEL R33, R5, -INF , !P6 ;  /* 0xff80000005217808 */ /* 0x000fe40007000000 */
[----:B------:R-:W-:Y:S02]  /*39b0*/  I2FP.F32.S32 R5, R29 ;  /* 0x0000001d00057245 */ /* 0x000fe40000201400 */
[----:B------:R-:W-:Y:S02]  /*39c0*/  I2FP.F32.S32 R32, R11 ;  /* 0x0000000b00207245 */ /* 0x000fe40000201400 */
[----:B------:R-:W-:Y:S01]  /*39d0*/  I2FP.F32.S32 R28, R7 ;  /* 0x00000007001c7245 */ /* 0x000fe20000201400 */
[CC--:B------:R-:W-:Y:S01]  /*39e0*/  FFMA.FTZ R30, R87.reuse, R5.reuse, R24 ;  /* 0x00000005571e7223 */ /* 0x0c0fe20000010018 */
[----:B------:R-:W-:Y:S01]  /*39f0*/  FSEL R36, R36, -INF , !P3 ;  /* 0xff80000024247808 */ /* 0x000fe20005800000 */
[----:B------:R-:W-:Y:S01]  /*3a00*/  FFMA.FTZ R24, R87, R5, R26 ;  /* 0x0000000557187223 */ /* 0x000fe2000001001a */
[----:B------:R-:W-:Y:S01]  /*3a10*/  ISETP.GE.AND P6, PT, R29, R120, PT ;  /* 0x000000781d00720c */ /* 0x000fe20003fc6270 */
[----:B------:R-:W-:Y:S01]  /*3a20*/  FFMA.FTZ R21, R87, R28, R21 ;  /* 0x0000001c57157223 */ /* 0x000fe20000010015 */
[----:B------:R-:W-:Y:S01]  /*3a30*/  ISETP.GE.AND P3, PT, R29, R0, PT ;  /* 0x000000001d00720c */ /* 0x000fe20003f66270 */
[-C--:B------:R-:W-:Y:S01]  /*3a40*/  FFMA.FTZ R29, R87, R32.reuse, R25 ;  /* 0x00000020571d7223 */ /* 0x080fe20000010019 */
        /* <DEDUP_REMOVED lines=10> */
[----:B------:R-:W-:-:S02]  /*3af0*/  SHF.R.U32.HI R11, RZ, 0x3, R3 ;  /* 0x00000003ff0b7819 */ /* 0x000fc40000011603 */
[----:B------:R-:W-:Y:S02]  /*3b00*/  FSEL R30, R30, -INF , !P6 ;  /* 0xff8000001e1e7808 */ /* 0x000fe40007000000 */
        /* <DEDUP_REMOVED lines=17> */
.L_x_4428:
        /* <DEDUP_REMOVED lines=59> */
.L_x_4429:
        /* <DEDUP_REMOVED lines=37> */
.L_x_4431:
[----:B------:R-:W-:Y:S05]  /*4220*/  BSYNC.RECONVERGENT B0 ;  /* 0x0000000000007941 */ /* 0x000fea0003800200 */
.L_x_4430:
[----:B------:R-:W0:Y:S02]  /*4230*/  LDGDEPBAR ;  /* 0x00000000000079af */ /* 0x000e240000000000 */
.L_x_4427:
        /* <DEDUP_REMOVED lines=33> */
[----:B------:R-:W-:Y:S01]  /*4450*/  SHF.L.U32 R11, R11, 0x8, RZ ;  /* 0x000000080b0b7819 */ /* 0x000fe200000006ff */
[----:B------:R-:W4:Y:S04]  /*4460*/  SHFL.BFLY PT, R5, R28, 0x2, 0x1f ;  /* 0x0c401f001c057f89 */ /* 0x000f2800000e0000 */
[----:B------:R-:W5:Y:S01]  /*4470*/  SHFL.BFLY PT, R26, R21, 0x2, 0x1f ;  /* 0x0c401f00151a7f89 */ /* 0x000f6200000e0000 */
[----:B----4-:R-:W-:-:S02]  /*4480*/  FMNMX.FTZ R5, R28, R5, !PT ;  /* 0x000000051c057209 */ /* 0x010fc40007810000 */
[----:B------:R-:W-:Y:S02]  /*4490*/  LOP3.LUT R28, R11, 0x100, RZ, 0xc0, !PT ;  /* 0x000001000b1c7812 */ /* 0x000fe400078ec0ff */
[----:B-----5:R-:W-:Y:S01]  /*44a0*/  FMNMX.FTZ R26, R21, R26, !PT ;  /* 0x0000001a151a7209 */ /* 0x020fe20007810000 */
[----:B------:R-:W4:Y:S01]  /*44b0*/  SHFL.BFLY PT, R70, R5, 0x1, 0x1f ;  /* 0x0c201f0005467f89 */ /* 0x000f2200000e0000 */
[----:B------:R-:W-:Y:S02]  /*44c0*/  LOP3.LUT R7, R28, 0x20, R119, 0xf8, !PT ;  /* 0x000000201c077812 */ /* 0x000fe400078ef877 */
[----:B------:R-:W-:Y:S01]  /*44d0*/  MOV R21, 0x20 ;  /* 0x0000002000157802 */ /* 0x000fe20000000f00 */
[----:B------:R-:W5:Y:S01]  /*44e0*/  SHFL.BFLY PT, R69, R26, 0x1, 0x1f ;  /* 0x0c201f001a457f89 */ /* 0x000f6200000e0000 */
[----:B------:R-:W-:-:S04]  /*44f0*/  LOP3.LUT R28, R118, R7, RZ, 0xfc, !PT ;  /* 0x00000007761c7212 */ /* 0x000fc800078efcff */
[----:B------:R-:W-:-:S05]  /*4500*/  LEA R28, R28, UR5, 0x1 ;  /* 0x000000051c1c7c11 */ /* 0x000fca000f8e08ff */
[----:B------:R-:W1:Y:S01]  /*4510*/  LDSM.16.MT88.4 R100, [R28+0x3000] ;  /* 0x003000001c64783b */ /* 0x000e620000004200 */
[----:B----4-:R-:W-:Y:S02]  /*4520*/  FMNMX.FTZ R70, R5, R70, !PT ;  /* 0x0000004605467209 */ /* 0x010fe40007810000 */
[----:B-----5:R-:W-:-:S03]  /*4530*/  FMNMX.FTZ R69, R26, R69, !PT ;  /* 0x000000451a457209 */ /* 0x020fc60007810000 */
[C---:B---3--:R-:W-:Y:S01]  /*4540*/  FMUL.FTZ R31, R70.reuse, UR4 ;  /* 0x00000004461f7c20 */ /* 0x048fe20008410000 */
        /* <DEDUP_REMOVED lines=15> */
[--C-:B-12---:R-:W-:Y:S01]  /*4640*/  FFMA.FTZ R45, R8, UR4, -R31.reuse ;  /* 0x00000004082d7c23 */ /* 0x106fe2000801081f */
[--C-:B------:R-:W-:Y:S01]  /*4650*/  FFMA.FTZ R46, R4, UR4, -R31.reuse ;  /* 0x00000004042e7c23 */ /* 0x100fe2000801081f */
[----:B------:R-:W1:Y:S01]  /*4660*/  LDSM.16.MT88.4 R8, [R28+0x3400] ;  /* 0x003400001c08783b */ /* 0x000e620000004200 */
[----:B------:R-:W2:Y:S01]  /*4670*/  MUFU.EX2 R81, R81 ;  /* 0x0000005100517308 */ /* 0x000ea20000000800 */
[--C-:B------:R-:W-:Y:S01]  /*4680*/  FFMA.FTZ R37, R6, UR4, -R31.reuse ;  /* 0x0000000406257c23 */ /* 0x100fe2000801081f */
[--C-:B------:R-:W-:Y:S01]  /*4690*/  FFMA.FTZ R44, R95, UR4, -R26.reuse ;  /* 0x000000045f2c7c23 */ /* 0x100fe2000801081a */
[--C-:B------:R-:W-:Y:S01]  /*46a0*/  FFMA.FTZ R47, R93, UR4, -R26.reuse ;  /* 0x000000045d2f7c23 */ /* 0x100fe2000801081a */
[----:B------:R-:W-:Y:S01]  /*46b0*/  MUFU.EX2 R79, R79 ;  /* 0x0000004f004f7308 */ /* 0x000fe20000000800 */
[--C-:B------:R-:W-:Y:S01]  /*46c0*/  FFMA.FTZ R43, R97, UR4, -R26.reuse ;  /* 0x00000004612b7c23 */ /* 0x100fe2000801081a */
[--C-:B------:R-:W-:Y:S01]  /*46d0*/  FFMA.FTZ R38, R65, UR4, -R26.reuse ;  /* 0x0000000441267c23 */ /* 0x100fe2000801081a */
[----:B------:R-:W-:Y:S01]  /*46e0*/  ISETP.NE.AND P0, PT, R86, RZ, PT ;  /* 0x000000ff5600720c */ /* 0x000fe20003f05270 */
[----:B------:R-:W3:Y:S01]  /*46f0*/  MUFU.EX2 R54, R54 ;  /* 0x0000003600367308 */ /* 0x000ee20000000800 */
[--C-:B------:R-:W-:Y:S01]  /*4700*/  FFMA.FTZ R65, R64, UR4, -R31.reuse ;  /* 0x0000000440417c23 */ /* 0x100fe2000801081f */
[--C-:B------:R-:W-:Y:S01]  /*4710*/  FFMA.FTZ R51, R62, UR4, -R31.reuse ;  /* 0x000000043e337c23 */ /* 0x100fe2000801081f */
[----:B------:R-:W-:Y:S01]  /*4720*/  SEL R21, R21, 0xffffffe0, !P0 ;  /* 0xffffffe015157807 */ /* 0x000fe20004000000 */
[----:B------:R-:W-:Y:S01]  /*4730*/  MUFU.EX2 R80, R80 ;  /* 0x0000005000507308 */ /* 0x000fe20000000800 */
[--C-:B------:R-:W-:Y:S01]  /*4740*/  FFMA.FTZ R72, R72, UR4, -R31.reuse ;  /* 0x0000000448487c23 */ /* 0x100fe2000801081f */
[----:B--2---:R-:W-:Y:S01]  /*4750*/  F2FP.BF16.F32.PACK_AB R4, R81, R82 ;  /* 0x000000525104723e */ /* 0x004fe200000010ff */
[--C-:B------:R-:W-:Y:S01]  /*4760*/  FFMA.FTZ R64, R126, UR4, -R31.reuse ;  /* 0x000000047e407c23 */ /* 0x100fe2000801081f */
[----:B------:R-:W2:Y:S01]  /*4770*/  MUFU.EX2 R77, R77 ;  /* 0x0000004d004d7308 */ /* 0x000ea20000000800 */
[----:B------:R-:W-:Y:S01]  /*4780*/  IADD3 R32, PT, PT, R28, R21, RZ ;  /* 0x000000151c207210 */ /* 0x000fe20007ffe0ff */
        /* <DEDUP_REMOVED lines=23> */
[----:B------:R-:W-:Y:S01]  /*4900*/  FADD.FTZ R80, R80, R77 ;  /* 0x0000004d50507221 */ /* 0x000fe20000010000 */
[--C-:B------:R-:W-:Y:S01]  /*4910*/  FFMA.FTZ R12, R12, UR4, -R31.reuse ;  /* 0x000000040c0c7c23 */ /* 0x100fe2000801081f */
[----:B------:R-:W-:Y:S01]  /*4920*/  FFMA.FTZ R59, R14, UR4, -R31 ;  /* 0x000000040e3b7c23 */ /* 0x000fe2000801081f */
[----:B------:R-:W-:Y:S01]  /*4930*/  MUFU.EX2 R44, R44 ;  /* 0x0000002c002c7308 */ /* 0x000fe20000000800 */
[C---:B------:R-:W-:Y:S01]  /*4940*/  HMMA.16816.F32.BF16 R104, R4.reuse, R100, RZ ;  /* 0x000000640468723c */ /* 0x040fe200000418ff */
[----:B--2---:R-:W-:Y:S01]  /*4950*/  F2FP.BF16.F32.PACK_AB R92, R45, R48 ;  /* 0x000000302d5c723e */ /* 0x004fe200000010ff */
[----:B------:R-:W-:Y:S01]  /*4960*/  FADD.FTZ R82, R82, R81 ;  /* 0x0000005152527221 */ /* 0x000fe20000010000 */
[----:B------:R-:W2:Y:S01]  /*4970*/  MUFU.EX2 R47, R47 ;  /* 0x0000002f002f7308 */ /* 0x000ea20000000800 */
[----:B------:R-:W-:Y:S01]  /*4980*/  FFMA.FTZ R16, R16, UR4, -R31 ;  /* 0x0000000410107c23 */ /* 0x000fe2000801081f */
[----:B------:R-:W-:Y:S01]  /*4990*/  FFMA.FTZ R19, R19, UR4, -R26 ;  /* 0x0000000413137c23 */ /* 0x000fe2000801081a */
[----:B------:R-:W-:Y:S01]  /*49a0*/  FADD.FTZ R79, R79, R82 ;  /* 0x000000524f4f7221 */ /* 0x000fe20000010000 */
[----:B------:R-:W-:Y:S01]  /*49b0*/  MUFU.EX2 R43, R43 ;  /* 0x0000002b002b7308 */ /* 0x000fe20000000800 */
[----:B------:R-:W-:Y:S01]  /*49c0*/  HMMA.16816.F32.BF16 R100, R4, R102, RZ ;  /* 0x000000660464723c */ /* 0x000fe200000418ff */
[----:B---3--:R-:W-:Y:S01]  /*49d0*/  F2FP.BF16.F32.PACK_AB R94, R37, R46 ;  /* 0x0000002e255e723e */ /* 0x008fe200000010ff */
[----:B------:R-:W-:Y:S01]  /*49e0*/  FADD.FTZ R79, R54, R79 ;  /* 0x0000004f364f7221 */ /* 0x000fe20000010000 */
        /* <DEDUP_REMOVED lines=10> */
[----:B------:R-:W-:-:S02]  /*4a90*/  ISETP.GT.AND P0, PT, R68, R109, PT ;  /* 0x0000006d4400720c */ /* 0x000fc40003f04270 */
[----:B------:R-:W-:Y:S01]  /*4aa0*/  MUFU.EX2 R64, R64 ;  /* 0x0000004000407308 */ /* 0x000fe20000000800 */
[----:B---3--:R-:W-:-:S03]  /*4ab0*/  F2FP.BF16.F32.PACK_AB R95, R38, R43 ;  /* 0x0000002b265f723e */ /* 0x008fc600000010ff */
[----:B------:R-:W-:Y:S04]  /*4ac0*/  MUFU.EX2 R51, R51 ;  /* 0x0000003300337308 */ /* 0x000fe80000000800 */
[----:B------:R3:W-:Y:S01]  /*4ad0*/  MUFU.EX2 R63, R75 ;  /* 0x0000004b003f7308 */ /* 0x0007e20000000800 */
[C---:B-1----:R-:W-:Y:S03]  /*4ae0*/  HMMA.16816.F32.BF16 R104, R92.reuse, R8, R104 ;  /* 0x000000085c68723c */ /* 0x042fe60000041868 */
[----:B------:R-:W1:Y:S04]  /*4af0*/  MUFU.EX2 R62, R62 ;  /* 0x0000003e003e7308 */ /* 0x000e680000000800 */
[----:B------:R-:W-:Y:S01]  /*4b00*/  MUFU.EX2 R50, R50 ;  /* 0x0000003200327308 */ /* 0x000fe20000000800 */
[----:B------:R-:W-:Y:S01]  /*4b10*/  HMMA.16816.F32.BF16 R100, R92, R10, R100 ;  /* 0x0000000a5c64723c */ /* 0x000fe20000041864 */
[----:B------:R-:W4:Y:S02]  /*4b20*/  LDSM.16.MT88.4 R8, [R32+0x3000] ;  /* 0x003000002008783b */ /* 0x000f240000004200 */
[----:B------:R-:W5:Y:S01]  /*4b30*/  MUFU.EX2 R49, R49 ;  /* 0x0000003100317308 */ /* 0x000f620000000800 */
[----:B---3--:R-:W-:-:S03]  /*4b40*/  FFMA.FTZ R75, R88, UR4, -R31 ;  /* 0x00000004584b7c23 */ /* 0x008fc6000801081f */
[----:B------:R-:W-:Y:S04]  /*4b50*/  MUFU.EX2 R86, R86 ;  /* 0x0000005600567308 */ /* 0x000fe80000000800 */
[----:B------:R-:W3:Y:S04]  /*4b60*/  MUFU.EX2 R75, R75 ;  /* 0x0000004b004b7308 */ /* 0x000ee80000000800 */
[----:B------:R-:W-:Y:S04]  /*4b70*/  MUFU.EX2 R71, R71 ;  /* 0x0000004700477308 */ /* 0x000fe80000000800 */
[----:B------:R-:W-:Y:S04]  /*4b80*/  MUFU.EX2 R74, R74 ;  /* 0x0000004a004a7308 */ /* 0x000fe80000000800 */
[----:B------:R-:W-:Y:S04]  /*4b90*/  MUFU.EX2 R67, R67 ;  /* 0x0000004300437308 */ /* 0x000fe80000000800 */
[----:B------:R-:W-:Y:S04]  /*4ba0*/  MUFU.EX2 R83, R83 ;  /* 0x0000005300537308 */ /* 0x000fe80000000800 */
[----:B------:R-:W-:Y:S04]  /*4bb0*/  MUFU.EX2 R60, R60 ;  /* 0x0000003c003c7308 */ /* 0x000fe80000000800 */
[----:B------:R-:W-:Y:S04]  /*4bc0*/  MUFU.EX2 R56, R56 ;  /* 0x0000003800387308 */ /* 0x000fe80000000800 */
[----:B------:R-:W-:Y:S01]  /*4bd0*/  MUFU.EX2 R123, R123 ;  /* 0x0000007b007b7308 */ /* 0x000fe20000000800 */
[C---:B----4-:R-:W-:Y:S03]  /*4be0*/  HMMA.16816.F32.BF16 R96, R4.reuse, R8, RZ ;  /* 0x000000080460723c */ /* 0x050fe600000418ff */
[----:B------:R-:W-:Y:S04]  /*4bf0*/  MUFU.EX2 R58, R58 ;  /* 0x0000003a003a7308 */ /* 0x000fe80000000800 */
[----:B------:R-:W-:Y:S01]  /*4c00*/  MUFU.EX2 R53, R53 ;  /* 0x0000003500357308 */ /* 0x000fe20000000800 */
[----:B------:R-:W-:Y:S01]  /*4c10*/  HMMA.16816.F32.BF16 R4, R4, R10, RZ ;  /* 0x0000000a0404723c */ /* 0x000fe200000418ff */
[----:B------:R-:W4:Y:S02]  /*4c20*/  LDSM.16.MT88.4 R8, [R32+0x3400] ;  /* 0x003400002008783b */ /* 0x000f240000004200 */
[----:B------:R-:W-:Y:S04]  /*4c30*/  MUFU.EX2 R59, R59 ;  /* 0x0000003b003b7308 */ /* 0x000fe80000000800 */
[----:B------:R-:W-:Y:S04]  /*4c40*/  MUFU.EX2 R24, R24 ;  /* 0x0000001800187308 */ /* 0x000fe80000000800 */
[----:B------:R-:W-:Y:S04]  /*4c50*/  MUFU.EX2 R25, R25 ;  /* 0x0000001900197308 */ /* 0x000fe80000000800 */
[----:B------:R-:W-:Y:S01]  /*4c60*/  MUFU.EX2 R20, R20 ;  /* 0x0000001400147308 */ /* 0x000fe20000000800 */
[C---:B----4-:R-:W-:Y:S08]  /*4c70*/  HMMA.16816.F32.BF16 R96, R92.reuse, R8, R96 ;  /* 0x000000085c60723c */ /* 0x050ff00000041860 */
[----:B------:R-:W-:Y:S01]  /*4c80*/  HMMA.16816.F32.BF16 R92, R92, R10, R4 ;  /* 0x0000000a5c5c723c */ /* 0x000fe20000041804 */
[----:B------:R-:W4:Y:S01]  /*4c90*/  LDSM.16.MT88.4 R8, [R28+0x3800] ;  /* 0x003800001c08783b */ /* 0x000f220000004200 */
[----:B--2---:R-:W-:-:S02]  /*4ca0*/  F2FP.BF16.F32.PACK_AB R4, R65, R72 ;  /* 0x000000484104723e */ /* 0x004fc400000010ff */
[----:B-1----:R-:W-:Y:S02]  /*4cb0*/  F2FP.BF16.F32.PACK_AB R5, R62, R63 ;  /* 0x0000003f3e05723e */ /* 0x002fe400000010ff */
[----:B------:R-:W-:Y:S02]  /*4cc0*/  F2FP.BF16.F32.PACK_AB R6, R51, R64 ;  /* 0x000000403306723e */ /* 0x000fe400000010ff */
[----:B-----5:R-:W-:-:S07]  /*4cd0*/  F2FP.BF16.F32.PACK_AB R7, R49, R50 ;  /* 0x000000323107723e */ /* 0x020fce00000010ff */
[C---:B----4-:R-:W-:Y:S08]  /*4ce0*/  HMMA.16816.F32.BF16 R104, R4.reuse, R8, R104 ;  /* 0x000000080468723c */ /* 0x050ff00000041868 */
[C---:B------:R-:W-:Y:S01]  /*4cf0*/  HMMA.16816.F32.BF16 R100, R4.reuse, R10, R100 ;  /* 0x0000000a0464723c */ /* 0x040fe20000041864 */
[----:B------:R-:W1:Y:S07]  /*4d00*/  LDSM.16.MT88.4 R8, [R32+0x3800] ;  /* 0x003800002008783b */ /* 0x000e6e0000004200 */
[C---:B-1----:R-:W-:Y:S08]  /*4d10*/  HMMA.16816.F32.BF16 R96, R4.reuse, R8, R96 ;  /* 0x000000080460723c */ /* 0x042ff00000041860 */
[----:B------:R-:W-:Y:S01]  /*4d20*/  HMMA.16816.F32.BF16 R92, R4, R10, R92 ;  /* 0x0000000a045c723c */ /* 0x000fe2000004185c */
[----:B------:R-:W1:Y:S01]  /*4d30*/  LDSM.16.MT88.4 R8, [R28+0x3c00] ;  /* 0x003c00001c08783b */ /* 0x000e620000004200 */
[--C-:B------:R-:W-:Y:S01]  /*4d40*/  FFMA.FTZ R4, R78, UR4, -R31.reuse ;  /* 0x000000044e047c23 */ /* 0x100fe2000801081f */
[----:B------:R-:W-:Y:S01]  /*4d50*/  FFMA.FTZ R78, R73, UR4, -R26 ;  /* 0x00000004494e7c23 */ /* 0x000fe2000801081a */
[----:B------:R-:W-:-:S02]  /*4d60*/  FFMA.FTZ R7, R76, UR4, -R31 ;  /* 0x000000044c077c23 */ /* 0x000fc4000801081f */
[----:B------:R3:W-:Y:S04]  /*4d70*/  MUFU.EX2 R76, R4 ;  /* 0x00000004004c7308 */ /* 0x0007e80000000800 */
[----:B------:R-:W2:Y:S04]  /*4d80*/  MUFU.EX2 R73, R7 ;  /* 0x0000000700497308 */ /* 0x000ea80000000800 */
[----:B------:R-:W4:Y:S01]  /*4d90*/  MUFU.EX2 R78, R78 ;  /* 0x0000004e004e7308 */ /* 0x000f220000000800 */
[----:B---3--:R-:W-:Y:S02]  /*4da0*/  F2FP.BF16.F32.PACK_AB R4, R75, R86 ;  /* 0x000000564b04723e */ /* 0x008fe400000010ff */
        /* <DEDUP_REMOVED lines=10> */
[--C-:B------:R-:W-:Y:S01]  /*4e50*/  FFMA.FTZ R66, R61, UR4, -R26.reuse ;  /* 0x000000043d427c23 */ /* 0x100fe2000801081a */
[----:B------:R-:W-:Y:S01]  /*4e60*/  F2FP.BF16.F32.PACK_AB R5, R58, R123 ;  /* 0x0000007b3a05723e */ /* 0x000fe200000010ff */
[----:B------:R-:W-:Y:S01]  /*4e70*/  FFMA.FTZ R61, R41, UR4, -R26 ;  /* 0x00000004293d7c23 */ /* 0x000fe2000801081a */
[----:B------:R2:W3:Y:S04]  /*4e80*/  MUFU.EX2 R55, R4 ;  /* 0x0000000400377308 */ /* 0x0004e80000000800 */
[----:B------:R-:W4:Y:S04]  /*4e90*/  MUFU.EX2 R66, R66 ;  /* 0x0000004200427308 */ /* 0x000f280000000800 */
[----:B------:R-:W-:Y:S01]  /*4ea0*/  MUFU.EX2 R39, R61 ;  /* 0x0000003d00277308 */ /* 0x000fe20000000800 */
        /* <DEDUP_REMOVED lines=10> */
[----:B------:R-:W-:Y:S01]  /*4f50*/  FFMA.FTZ R4, R42, UR4, -R31 ;  /* 0x000000042a047c23 */ /* 0x000fe2000801081f */
[--C-:B------:R-:W-:Y:S01]  /*4f60*/  FFMA.FTZ R6, R15, UR4, -R26.reuse ;  /* 0x000000040f067c23 */ /* 0x100fe2000801081a */
[----:B------:R-:W-:Y:S01]  /*4f70*/  FADD.FTZ R5, R52, R5 ;  /* 0x0000000534057221 */ /* 0x000fe20000010000 */
[----:B------:R2:W3:Y:S01]  /*4f80*/  MUFU.EX2 R42, R12 ;  /* 0x0000000c002a7308 */ /* 0x0004e20000000800 */
[----:B------:R-:W-:Y:S01]  /*4f90*/  FFMA.FTZ R52, R13, UR4, -R26 ;  /* 0x000000040d347c23 */ /* 0x000fe2000801081a */
[----:B------:R-:W-:Y:S01]  /*4fa0*/  FFMA.FTZ R57, R40, UR4, -R31 ;  /* 0x0000000428397c23 */ /* 0x000fe2000801081f */
[----:B------:R-:W-:Y:S01]  /*4fb0*/  FADD.FTZ R44, R44, R5 ;  /* 0x000000052c2c7221 */ /* 0x000fe20000010000 */
[----:B------:R4:W-:Y:S03]  /*4fc0*/  MUFU.EX2 R40, R4 ;  /* 0x0000000400287308 */ /* 0x0009e60000000800 */
[----:B------:R-:W-:Y:S01]  /*4fd0*/  FADD.FTZ R44, R47, R44 ;  /* 0x0000002c2f2c7221 */ /* 0x000fe20000010000 */
[----:B------:R-:W-:Y:S01]  /*4fe0*/  MUFU.EX2 R57, R57 ;  /* 0x0000003900397308 */ /* 0x000fe20000000800 */
[--C-:B------:R-:W-:Y:S01]  /*4ff0*/  FFMA.FTZ R47, R34, UR4, -R31.reuse ;  /* 0x00000004222f7c23 */ /* 0x100fe2000801081f */
[----:B------:R-:W-:-:S02]  /*5000*/  FFMA.FTZ R34, R18, UR4, -R31 ;  /* 0x0000000412227c23 */ /* 0x000fc4000801081f */
[----:B------:R-:W-:Y:S01]  /*5010*/  MUFU.EX2 R52, R52 ;  /* 0x0000003400347308 */ /* 0x000fe20000000800 */
[----:B--2---:R-:W2:Y:S03]  /*5020*/  LDSM.16.MT88.4 R12, [R32+0x4400] ;  /* 0x00440000200c783b */ /* 0x004ea60000004200 */
[----:B------:R-:W5:Y:S01]  /*5030*/  MUFU.EX2 R41, R6 ;  /* 0x0000000600297308 */ /* 0x000f620000000800 */
[----:B----4-:R-:W-:-:S03]  /*5040*/  FADD.FTZ R4, R48, R79 ;  /* 0x0000004f30047221 */ /* 0x010fc60000010000 */
[----:B------:R-:W4:Y:S01]  /*5050*/  MUFU.EX2 R48, R54 ;  /* 0x0000003600307308 */ /* 0x000f220000000800 */
[----:B------:R-:W-:Y:S01]  /*5060*/  FADD.FTZ R45, R45, R4 ;  /* 0x000000042d2d7221 */ /* 0x000fe20000010000 */
[----:B---3--:R-:W-:Y:S02]  /*5070*/  F2FP.BF16.F32.PACK_AB R4, R42, R59 ;  /* 0x0000003b2a04723e */ /* 0x008fe400000010ff */
[----:B------:R-:W-:Y:S01]  /*5080*/  MUFU.EX2 R34, R34 ;  /* 0x0000002200227308 */ /* 0x000fe20000000800 */
[----:B------:R-:W-:Y:S01]  /*5090*/  FADD.FTZ R46, R46, R45 ;  /* 0x0000002d2e2e7221 */ /* 0x000fe20000010000 */
[----:B------:R-:W-:Y:S01]  /*50a0*/  FADD.FTZ R45, R43, R44 ;  /* 0x0000002c2b2d7221 */ /* 0x000fe20000010000 */
[----:B------:R-:W-:Y:S01]  /*50b0*/  FFMA.FTZ R44, R33, UR4, -R26 ;  /* 0x00000004212c7c23 */ /* 0x000fe2000801081a */
[----:B------:R-:W-:Y:S01]  /*50c0*/  FFMA.FTZ R43, R36, UR4, -R31 ;  /* 0x00000004242b7c23 */ /* 0x000fe2000801081f */
[----:B-----5:R-:W-:Y:S01]  /*50d0*/  F2FP.BF16.F32.PACK_AB R5, R41, R52 ;  /* 0x000000342905723e */ /* 0x020fe200000010ff */
[----:B------:R-:W-:Y:S01]  /*50e0*/  FADD.FTZ R18, R38, R45 ;  /* 0x0000002d26127221 */ /* 0x000fe20000010000 */
[----:B------:R-:W-:Y:S01]  /*50f0*/  F2FP.BF16.F32.PACK_AB R6, R57, R40 ;  /* 0x000000283906723e */ /* 0x000fe200000010ff */
[----:B------:R-:W-:Y:S01]  /*5100*/  MUFU.EX2 R33, R16 ;  /* 0x0000001000217308 */ /* 0x000fe20000000800 */
[----:B----4-:R-:W-:-:S03]  /*5110*/  F2FP.BF16.F32.PACK_AB R7, R48, R39 ;  /* 0x000000273007723e */ /* 0x010fc600000010ff */
[----:B------:R-:W-:Y:S04]  /*5120*/  MUFU.EX2 R36, R47 ;  /* 0x0000002f00247308 */ /* 0x000fe80000000800 */
[C---:B-1----:R-:W-:Y:S01]  /*5130*/  HMMA.16816.F32.BF16 R104, R4.reuse, R8, R104 ;  /* 0x000000080468723c */ /* 0x042fe20000041868 */
[----:B------:R-:W1:Y:S04]  /*5140*/  MUFU.EX2 R43, R43 ;  /* 0x0000002b002b7308 */ /* 0x000e680000000800 */
[----:B------:R-:W-:Y:S03]  /*5150*/  MUFU.EX2 R44, R44 ;  /* 0x0000002c002c7308 */ /* 0x000fe60000000800 */
[C---:B------:R-:W-:Y:S01]  /*5160*/  HMMA.16816.F32.BF16 R100, R4.reuse, R10, R100 ;  /* 0x0000000a0464723c */ /* 0x040fe20000041864 */
[----:B------:R-:W3:Y:S07]  /*5170*/  LDSM.16.MT88.4 R8, [R28+0x4800] ;  /* 0x004800001c08783b */ /* 0x000eee0000004200 */
[C---:B--2---:R-:W-:Y:S01]  /*5180*/  HMMA.16816.F32.BF16 R96, R4.reuse, R12, R96 ;  /* 0x0000000c0460723c */ /* 0x044fe20000041860 */
[----:B------:R-:W-:Y:S01]  /*5190*/  FADD.FTZ R13, R37, R46 ;  /* 0x0000002e250d7221 */ /* 0x000fe20000010000 */
[--C-:B------:R-:W-:Y:S01]  /*51a0*/  FFMA.FTZ R12, R17, UR4, -R26.reuse ;  /* 0x00000004110c7c23 */ /* 0x100fe2000801081a */
[----:B------:R2:W4:Y:S01]  /*51b0*/  MUFU.EX2 R37, R19 ;  /* 0x0000001300257308 */ /* 0x0005220000000800 */
[----:B------:R-:W-:Y:S01]  /*51c0*/  FFMA.FTZ R46, R35, UR4, -R26 ;  /* 0x00000004232e7c23 */ /* 0x000fe2000801081a */
[----:B------:R-:W-:Y:S01]  /*51d0*/  FADD.FTZ R72, R72, R13 ;  /* 0x0000000d48487221 */ /* 0x000fe20000010000 */
[----:B------:R-:W-:Y:S01]  /*51e0*/  FADD.FTZ R13, R63, R18 ;  /* 0x000000123f0d7221 */ /* 0x000fe20000010000 */
[----:B------:R5:W-:Y:S01]  /*51f0*/  MUFU.EX2 R35, R12 ;  /* 0x0000000c00237308 */ /* 0x000be20000000800 */
[----:B------:R-:W-:Y:S01]  /*5200*/  HMMA.16816.F32.BF16 R92, R4, R14, R92 ;  /* 0x0000000e045c723c */ /* 0x000fe2000004185c */
[----:B------:R-:W-:Y:S01]  /*5210*/  FADD.FTZ R65, R65, R72 ;  /* 0x0000004841417221 */ /* 0x000fe20000010000 */
[----:B------:R-:W-:Y:S01]  /*5220*/  FADD.FTZ R13, R62, R13 ;  /* 0x0000000d3e0d7221 */ /* 0x000fe20000010000 */
[----:B------:R-:W5:Y:S01]  /*5230*/  MUFU.EX2 R38, R46 ;  /* 0x0000002e00267308 */ /* 0x000f620000000800 */
[----:B-1----:R-:W-:Y:S01]  /*5240*/  F2FP.BF16.F32.PACK_AB R4, R43, R36 ;  /* 0x000000242b04723e */ /* 0x002fe200000010ff */
[----:B------:R-:W-:Y:S01]  /*5250*/  FADD.FTZ R64, R64, R65 ;  /* 0x0000004140407221 */ /* 0x000fe20000010000 */
[----:B------:R-:W-:Y:S01]  /*5260*/  FADD.FTZ R50, R50, R13 ;  /* 0x0000000d32327221 */ /* 0x000fe20000010000 */
[----:B------:R-:W-:Y:S01]  /*5270*/  F2FP.BF16.F32.PACK_AB R6, R33, R34 ;  /* 0x000000222106723e */ /* 0x000fe200000010ff */
[----:B--2---:R-:W1:Y:S01]  /*5280*/  LDSM.16.MT88.4 R16, [R32+0x4800] ;  /* 0x004800002010783b */ /* 0x004e620000004200 */
[----:B------:R-:W-:Y:S01]  /*5290*/  FADD.FTZ R51, R51, R64 ;  /* 0x0000004033337221 */ /* 0x000fe20000010000 */
[----:B------:R-:W-:Y:S01]  /*52a0*/  FADD.FTZ R49, R49, R50 ;  /* 0x0000003231317221 */ /* 0x000fe20000010000 */
[----:B----4-:R-:W-:Y:S01]  /*52b0*/  F2FP.BF16.F32.PACK_AB R5, R37, R44 ;  /* 0x0000002c2505723e */ /* 0x010fe200000010ff */
[----:B-----5:R-:W2:Y:S01]  /*52c0*/  LDSM.16.MT88.4 R12, [R28+0x4c00] ;  /* 0x004c00001c0c783b */ /* 0x020ea20000004200 */
[----:B------:R-:W-:Y:S01]  /*52d0*/  FADD.FTZ R86, R86, R51 ;  /* 0x0000003356567221 */ /* 0x000fe20000010000 */
[----:B------:R-:W-:Y:S01]  /*52e0*/  FADD.FTZ R78, R78, R49 ;  /* 0x000000314e4e7221 */ /* 0x000fe20000010000 */
[----:B------:R-:W-:-:S02]  /*52f0*/  F2FP.BF16.F32.PACK_AB R7, R38, R35 ;  /* 0x000000232607723e */ /* 0x000fc400000010ff */
[----:B------:R-:W-:Y:S01]  /*5300*/  FADD.FTZ R75, R75, R86 ;  /* 0x000000564b4b7221 */ /* 0x000fe20000010000 */
[----:B------:R-:W-:-:S03]  /*5310*/  FADD.FTZ R71, R71, R78 ;  /* 0x0000004e47477221 */ /* 0x000fc60000010000 */
[----:B------:R-:W-:Y:S01]  /*5320*/  FADD.FTZ R76, R76, R75 ;  /* 0x0000004b4c4c7221 */ /* 0x000fe20000010000 */
[----:B------:R-:W-:Y:S01]  /*5330*/  FADD.FTZ R74, R74, R71 ;  /* 0x000000474a4a7221 */ /* 0x000fe20000010000 */
[C---:B---3--:R-:W-:Y:S01]  /*5340*/  HMMA.16816.F32.BF16 R104, R4.reuse, R8, R104 ;  /* 0x000000080468723c */ /* 0x048fe20000041868 */
[--C-:B------:R-:W-:Y:S01]  /*5350*/  FFMA.FTZ R8, R29, UR4, -R31.reuse ;  /* 0x000000041d087c23 */ /* 0x100fe2000801081f */
[----:B------:R-:W-:Y:S01]  /*5360*/  FADD.FTZ R76, R73, R76 ;  /* 0x0000004c494c7221 */ /* 0x000fe20000010000 */
[--C-:B------:R-:W-:Y:S01]  /*5370*/  FFMA.FTZ R29, R22, UR4, -R31.reuse ;  /* 0x00000004161d7c23 */ /* 0x100fe2000801081f */
[----:B------:R-:W-:Y:S01]  /*5380*/  FADD.FTZ R74, R67, R74 ;  /* 0x0000004a434a7221 */ /* 0x000fe20000010000 */
[----:B------:R-:W-:Y:S01]  /*5390*/  FFMA.FTZ R31, R27, UR4, -R31 ;  /* 0x000000041b1f7c23 */ /* 0x000fe2000801081f */
[----:B------:R-:W-:Y:S01]  /*53a0*/  FADD.FTZ R83, R83, R76 ;  /* 0x0000004c53537221 */ /* 0x000fe20000010000 */
[----:B------:R3:W-:Y:S01]  /*53b0*/  MUFU.EX2 R27, R8 ;  /* 0x00000008001b7308 */ /* 0x0007e20000000800 */
[----:B------:R-:W-:Y:S01]  /*53c0*/  HMMA.16816.F32.BF16 R100, R4, R10, R100 ;  /* 0x0000000a0464723c */ /* 0x000fe20000041864 */
[----:B------:R-:W-:-:S02]  /*53d0*/  FADD.FTZ R123, R123, R74 ;  /* 0x0000004a7b7b7221 */ /* 0x000fc40000010000 */
[----:B------:R-:W4:Y:S02]  /*53e0*/  MUFU.EX2 R22, R30 ;  /* 0x0000001e00167308 */ /* 0x000f240000000800 */
[----:B------:R-:W-:Y:S02]  /*53f0*/  FADD.FTZ R123, R58, R123 ;  /* 0x0000007b3a7b7221 */ /* 0x000fe40000010000 */
[----:B------:R-:W-:Y:S02]  /*5400*/  MUFU.EX2 R29, R29 ;  /* 0x0000001d001d7308 */ /* 0x000fe40000000800 */
[----:B------:R-:W-:Y:S02]  /*5410*/  FADD.FTZ R66, R66, R123 ;  /* 0x0000007b42427221 */ /* 0x000fe40000010000 */
[----:B------:R5:W2:Y:S01]  /*5420*/  MUFU.EX2 R86, R31 ;  /* 0x0000001f00567308 */ /* 0x000aa20000000800 */
[----:B---3--:R-:W3:Y:S01]  /*5430*/  LDSM.16.MT88.4 R8, [R32+0x4c00] ;  /* 0x004c00002008783b */ /* 0x008ee20000004200 */
[----:B------:R-:W-:Y:S01]  /*5440*/  FADD.FTZ R53, R53, R66 ;  /* 0x0000004235357221 */ /* 0x000fe20000010000 */
[C---:B-1----:R-:W-:Y:S01]  /*5450*/  HMMA.16816.F32.BF16 R96, R4.reuse, R16, R96 ;  /* 0x000000100460723c */ /* 0x042fe20000041860 */
[----:B------:R-:W1:Y:S07]  /*5460*/  MUFU.EX2 R17, R23 ;  /* 0x0000001700117308 */ /* 0x000e6e0000000800 */
[----:B------:R-:W-:Y:S01]  /*5470*/  HMMA.16816.F32.BF16 R92, R4, R18, R92 ;  /* 0x00000012045c723c */ /* 0x000fe2000004185c */
[----:B-----5:R-:W-:Y:S01]  /*5480*/  FADD.FTZ R31, R60, R83 ;  /* 0x000000533c1f7221 */ /* 0x020fe20000010000 */
[----:B----4-:R-:W-:-:S02]  /*5490*/  F2FP.BF16.F32.PACK_AB R4, R27, R22 ;  /* 0x000000161b04723e */ /* 0x010fc400000010ff */
[----:B------:R-:W-:Y:S01]  /*54a0*/  F2FP.BF16.F32.PACK_AB R5, R25, R24 ;  /* 0x000000181905723e */ /* 0x000fe200000010ff */
[----:B------:R-:W-:Y:S01]  /*54b0*/  FADD.FTZ R16, R56, R31 ;  /* 0x0000001f38107221 */ /* 0x000fe20000010000 */
[----:B--2---:R-:W-:Y:S02]  /*54c0*/  F2FP.BF16.F32.PACK_AB R6, R86, R29 ;  /* 0x0000001d5606723e */ /* 0x004fe400000010ff */
[----:B-1----:R-:W-:Y:S01]  /*54d0*/  F2FP.BF16.F32.PACK_AB R7, R17, R20 ;  /* 0x000000141107723e */ /* 0x002fe200000010ff */
        /* <DEDUP_REMOVED lines=31> */
[----:B------:R-:W-:Y:S01]  /*56d0*/  IADD3 R68, PT, PT, R114, -0x2, RZ ;  /* 0xfffffffe72447810 */ /* 0x000fe20007ffe0ff */
[----:B------:R-:W-:Y:S06]  /*56e0*/  BAR.SYNC.DEFER_BLOCKING 0x0 ;  /* 0x0000000000007b1d */ /* 0x000fec0000010000 */
        /* <DEDUP_REMOVED lines=62> */
.L_x_4433:
[----:B------:R-:W-:Y:S01]  /*5ad0*/  UMOV UR6, URZ ;  /* 0x000000ff00067c82 */ /* 0x000fe20008000000 */
[----:B------:R-:W-:Y:S01]  /*5ae0*/  IMAD.SHL.U32 R4, R116, 0x80, RZ ;  /* 0x0000008074047824 */ /* 0x000fe200078e00ff */
[----:B------:R-:W-:-:S05]  /*5af0*/  IADD3 R5, P0, PT, RZ, -UR6, RZ ;  /* 0x80000006ff057c10 */ /* 0x000fca000ff1e0ff */
[----:B------:R-:W-:-:S05]  /*5b00*/  IMAD.X R4, RZ, RZ, ~R4, P0 ;  /* 0x000000ffff047224 */ /* 0x000fca00000e0e04 */
[----:B------:R-:W-:-:S04]  /*5b10*/  SHF.R.S64 R5, R5, 0x1f, R4 ;  /* 0x0000001f05057819 */ /* 0x000fc80000001004 */
[----:B------:R-:W-:-:S04]  /*5b20*/  IADD3 R134, P0, PT, R5, R134, RZ ;  /* 0x0000008605867210 */ /* 0x000fc80007f1e0ff */
[----:B------:R-:W-:-:S09]  /*5b30*/  LEA.HI.X.SX32 R129, R4, R129, 0x1, P0 ;  /* 0x0000008104817211 */ /* 0x000fd200000f0eff */
.L_x_4434:
[----:B------:R-:W1:Y:S01]  /*5b40*/  LDCU UR6, c[0x0][0x440] ;  /* 0x00008800ff0677ac */ /* 0x000e620008000800 */
[C---:B------:R-:W-:Y:S01]  /*5b50*/  IMAD.SHL.U32 R5, R116.reuse, 0x40, RZ ;  /* 0x0000004074057824 */ /* 0x040fe200078e00ff */
[----:B------:R-:W-:Y:S01]  /*5b60*/  SHF.L.U64.HI R4, R116, 0x6, R117 ;  /* 0x0000000674047819 */ /* 0x000fe20000010275 */
[--C-:B------:R-:W-:Y:S01]  /*5b70*/  IMAD.IADD R64, R85, 0x1, R21.reuse ;  /* 0x0000000155407824 */ /* 0x100fe200078e0215 */
[----:B------:R-:W-:Y:S01]  /*5b80*/  LOP3.LUT R137, R2, R121, RZ, 0xfc, !PT ;  /* 0x0000007902897212 */ /* 0x000fe200078efcff */
[----:B------:R-:W-:Y:S01]  /*5b90*/  IMAD.IADD R71, R84, 0x1, R21 ;  /* 0x0000000154477824 */ /* 0x000fe200078e0215 */
        /* <DEDUP_REMOVED lines=30> */
[----:B------:R-:W4:Y:S04]  /*5d80*/  LDSM.16.M88.4 R20, [R84+0x800] ;  /* 0x000800005414783b */ /* 0x000f280000000200 */
[----:B------:R-:W5:Y:S04]  /*5d90*/  LDSM.16.M88.4 R36, [R84] ;  /* 0x000000005424783b */ /* 0x000f680000000200 */
[----:B-1----:R-:W1:Y:S04]  /*5da0*/  LDSM.16.M88.4 R12, [R84+0xc00] ;  /* 0x000c0000540c783b */ /* 0x002e680000000200 */
[----:B------:R-:W-:Y:S04]  /*5db0*/  LDSM.16.M88.4 R64, [R64] ;  /* 0x000000004040783b */ /* 0x000fe80000000200 */
[----:B------:R-:W1:Y:S04]  /*5dc0*/  LDSM.16.M88.4 R60, [R71+0x400] ;  /* 0x00040000473c783b */ /* 0x000e680000000200 */
[----:B------:R-:W1:Y:S04]  /*5dd0*/  LDSM.16.M88.4 R52, [R71+0x800] ;  /* 0x000800004734783b */ /* 0x000e680000000200 */
[----:B------:R-:W1:Y:S04]  /*5de0*/  LDSM.16.M88.4 R8, [R71] ;  /* 0x000000004708783b */ /* 0x000e680000000200 */
[----:B--2---:R-:W2:Y:S04]  /*5df0*/  LDSM.16.M88.4 R4, [R71+0xc00] ;  /* 0x000c00004704783b */ /* 0x004ea80000000200 */
[----:B------:R-:W2:Y:S01]  /*5e00*/  LDSM.16.M88.4 R48, [R84+0x1400] ;  /* 0x001400005430783b */ /* 0x000ea20000000200 */
[C---:B---3--:R-:W-:Y:S03]  /*5e10*/  HMMA.16816.F32.BF16 R32, R76.reuse, R28, RZ ;  /* 0x0000001c4c20723c */ /* 0x048fe600000418ff */
[----:B------:R-:W3:Y:S04]  /*5e20*/  LDSM.16.M88.4 R56, [R84+0x1000] ;  /* 0x001000005438783b */ /* 0x000ee80000000200 */
[----:B------:R-:W3:Y:S01]  /*5e30*/  LDSM.16.M88.4 R44, [R71+0x1000] ;  /* 0x00100000472c783b */ /* 0x000ee20000000200 */
[C---:B------:R-:W-:Y:S03]  /*5e40*/  HMMA.16816.F32.BF16 R28, R76.reuse, R30, RZ ;  /* 0x0000001e4c1c723c */ /* 0x040fe600000418ff */
[----:B------:R-:W-:Y:S04]  /*5e50*/  LDSM.16.M88.4 R80, [R84+0x1800] ;  /* 0x001800005450783b */ /* 0x000fe80000000200 */
[----:B------:R-:W-:Y:S01]  /*5e60*/  LDSM.16.M88.4 R72, [R84+0x1c00] ;  /* 0x001c00005448783b */ /* 0x000fe20000000200 */
[C---:B----4-:R-:W-:Y:S03]  /*5e70*/  HMMA.16816.F32.BF16 R24, R76.reuse, R20, RZ ;  /* 0x000000144c18723c */ /* 0x050fe600000418ff */
[----:B------:R-:W0:Y:S05]  /*5e80*/  LDGDEPBAR ;  /* 0x00000000000079af */ /* 0x000e2a0000000000 */
[C---:B-----5:R-:W-:Y:S08]  /*5e90*/  HMMA.16816.F32.BF16 R40, R76.reuse, R36, RZ ;  /* 0x000000244c28723c */ /* 0x060ff000000418ff */
[C---:B------:R-:W-:Y:S08]  /*5ea0*/  HMMA.16816.F32.BF16 R20, R76.reuse, R22, RZ ;  /* 0x000000164c14723c */ /* 0x040ff000000418ff */
[C---:B-1----:R-:W-:Y:S08]  /*5eb0*/  HMMA.16816.F32.BF16 R16, R76.reuse, R12, RZ ;  /* 0x0000000c4c10723c */ /* 0x042ff000000418ff */
[----:B------:R-:W-:Y:S08]  /*5ec0*/  HMMA.16816.F32.BF16 R36, R76, R38, RZ ;  /* 0x000000264c24723c */ /* 0x000ff000000418ff */
[----:B------:R-:W-:Y:S08]  /*5ed0*/  HMMA.16816.F32.BF16 R32, R64, R60, R32 ;  /* 0x0000003c4020723c */ /* 0x000ff00000041820 */
[----:B------:R-:W-:Y:S08]  /*5ee0*/  HMMA.16816.F32.BF16 R12, R76, R14, RZ ;  /* 0x0000000e4c0c723c */ /* 0x000ff000000418ff */
[C---:B------:R-:W-:Y:S01]  /*5ef0*/  HMMA.16816.F32.BF16 R28, R64.reuse, R62, R28 ;  /* 0x0000003e401c723c */ /* 0x040fe2000004181c */
[----:B------:R-:W1:Y:S07]  /*5f00*/  LDSM.16.M88.4 R60, [R71+0x1400] ;  /* 0x00140000473c783b */ /* 0x000e6e0000000200 */
[C---:B------:R-:W-:Y:S08]  /*5f10*/  HMMA.16816.F32.BF16 R24, R64.reuse, R52, R24 ;  /* 0x000000344018723c */ /* 0x040ff00000041818 */
[C---:B------:R-:W-:Y:S08]  /*5f20*/  HMMA.16816.F32.BF16 R20, R64.reuse, R54, R20 ;  /* 0x000000364014723c */ /* 0x040ff00000041814 */
[C---:B------:R-:W-:Y:S08]  /*5f30*/  HMMA.16816.F32.BF16 R40, R64.reuse, R8, R40 ;  /* 0x000000084028723c */ /* 0x040ff00000041828 */
[C---:B------:R-:W-:Y:S08]  /*5f40*/  HMMA.16816.F32.BF16 R36, R64.reuse, R10, R36 ;  /* 0x0000000a4024723c */ /* 0x040ff00000041824 */
[C---:B--2---:R-:W-:Y:S08]  /*5f50*/  HMMA.16816.F32.BF16 R16, R64.reuse, R4, R16 ;  /* 0x000000044010723c */ /* 0x044ff00000041810 */
[----:B------:R-:W-:Y:S08]  /*5f60*/  HMMA.16816.F32.BF16 R12, R64, R6, R12 ;  /* 0x00000006400c723c */ /* 0x000ff0000004180c */
[C---:B------:R-:W-:Y:S08]  /*5f70*/  HMMA.16816.F32.BF16 R52, R76.reuse, R48, RZ ;  /* 0x000000304c34723c */ /* 0x040ff000000418ff */
[C---:B---3--:R-:W-:Y:S08]  /*5f80*/  HMMA.16816.F32.BF16 R8, R76.reuse, R56, RZ ;  /* 0x000000384c08723c */ /* 0x048ff000000418ff */
[C---:B------:R-:W-:Y:S01]  /*5f90*/  HMMA.16816.F32.BF16 R4, R76.reuse, R58, RZ ;  /* 0x0000003a4c04723c */ /* 0x040fe200000418ff */
[----:B------:R-:W2:Y:S07]  /*5fa0*/  LDSM.16.M88.4 R56, [R71+0x1800] ;  /* 0x001800004738783b */ /* 0x000eae0000000200 */
[----:B------:R-:W-:Y:S08]  /*5fb0*/  HMMA.16816.F32.BF16 R48, R76, R50, RZ ;  /* 0x000000324c30723c */ /* 0x000ff000000418ff */
[C---:B------:R-:W-:Y:S08]  /*5fc0*/  HMMA.16816.F32.BF16 R8, R64.reuse, R44, R8 ;  /* 0x0000002c4008723c */ /* 0x040ff00000041808 */
[C---:B------:R-:W-:Y:S08]  /*5fd0*/  HMMA.16816.F32.BF16 R4, R64.reuse, R46, R4 ;  /* 0x0000002e4004723c */ /* 0x040ff00000041804 */
[C---:B-1----:R-:W-:Y:S08]  /*5fe0*/  HMMA.16816.F32.BF16 R52, R64.reuse, R60, R52 ;  /* 0x0000003c4034723c */ /* 0x042ff00000041834 */
[----:B------:R-:W-:Y:S08]  /*5ff0*/  HMMA.16816.F32.BF16 R48, R64, R62, R48 ;  /* 0x0000003e4030723c */ /* 0x000ff00000041830 */
[C---:B------:R-:W-:Y:S08]  /*6000*/  HMMA.16816.F32.BF16 R44, R76.reuse, R80, RZ ;  /* 0x000000504c2c723c */ /* 0x040ff000000418ff */
[C---:B------:R-:W-:Y:S08]  /*6010*/  HMMA.16816.F32.BF16 R60, R76.reuse, R72, RZ ;  /* 0x000000484c3c723c */ /* 0x040ff000000418ff */
[C---:B------:R-:W-:Y:S08]  /*6020*/  HMMA.16816.F32.BF16 R80, R76.reuse, R82, RZ ;  /* 0x000000524c50723c */ /* 0x040ff000000418ff */
[----:B------:R-:W-:Y:S01]  /*6030*/  HMMA.16816.F32.BF16 R72, R76, R74, RZ ;  /* 0x0000004a4c48723c */ /* 0x000fe200000418ff */
[----:B------:R-:W1:Y:S01]  /*6040*/  LDSM.16.M88.4 R76, [R71+0x1c00] ;  /* 0x001c0000474c783b */ /* 0x000e620000000200 */
[----:B------:R-:W-:-:S06]  /*6050*/  DEPBAR.LE SB0, 0x0 ;  /* 0x000080000000791a */ /* 0x000fcc0000000000 */
[C---:B--2---:R-:W-:Y:S01]  /*6060*/  HMMA.16816.F32.BF16 R44, R64.reuse, R56, R44 ;  /* 0x00000038402c723c */ /* 0x044fe2000004182c */
[----:B------:R-:W-:Y:S01]  /*6070*/  VIADD R57, R137, 0xffffff20 ;  /* 0xffffff2089397836 */ /* 0x000fe20000000000 */
[----:B------:R-:W-:Y:S04]  /*6080*/  BAR.SYNC.DEFER_BLOCKING 0x0 ;  /* 0x0000000000007b1d */ /* 0x000fe80000010000 */
[C---:B------:R-:W-:Y:S02]  /*6090*/  ISETP.GE.AND P1, PT, R57.reuse, R120, PT ;  /* 0x000000783900720c */ /* 0x040fe40003f26270 */
[----:B------:R-:W-:Y:S01]  /*60a0*/  HMMA.16816.F32.BF16 R80, R64, R58, R80 ;  /* 0x0000003a4050723c */ /* 0x000fe20000041850 */
[----:B------:R-:W-:Y:S02]  /*60b0*/  I2FP.F32.S32 R59, R57 ;  /* 0x00000039003b7245 */ /* 0x000fe40000201400 */
[----:B------:R-:W-:-:S02]  /*60c0*/  ISETP.GE.AND P0, PT, R57, R0, PT ;  /* 0x000000003900720c */ /* 0x000fc40003f06270 */
[----:B------:R-:W-:Y:S01]  /*60d0*/  I2FP.F32.S32 R57, R57 ;  /* 0x0000003900397245 */ /* 0x000fe20000201400 */
[----:B------:R-:W-:Y:S01]  /*60e0*/  FFMA.FTZ R24, R87, R59, R24 ;  /* 0x0000003b57187223 */ /* 0x000fe20000010018 */
[----:B------:R-:W-:-:S03]  /*60f0*/  VIADD R59, R137, 0xffffff21 ;  /* 0xffffff21893b7836 */ /* 0x000fc60000000000 */
[----:B------:R-:W-:Y:S01]  /*6100*/  FFMA.FTZ R26, R87, R57, R26 ;  /* 0x00000039571a7223 */ /* 0x000fe2000001001a */
[----:B------:R-:W-:Y:S01]  /*6110*/  VIADD R57, R137, 0xffffff29 ;  /* 0xffffff2989397836 */ /* 0x000fe20000000000 */
[C---:B------:R-:W-:Y:S02]  /*6120*/  ISETP.GE.AND P5, PT, R59.reuse, R120, PT ;  /* 0x000000783b00720c */ /* 0x040fe40003fa6270 */
[----:B------:R-:W-:Y:S02]  /*6130*/  I2FP.F32.S32 R56, R59 ;  /* 0x0000003b00387245 */ /* 0x000fe40000201400 */
[----:B------:R-:W-:Y:S02]  /*6140*/  ISETP.GE.AND P6, PT, R59, R0, PT ;  /* 0x000000003b00720c */ /* 0x000fe40003fc6270 */
[----:B------:R-:W-:Y:S01]  /*6150*/  FSEL R127, R24, -INF , !P1 ;  /* 0xff800000187f7808 */ /* 0x000fe20004800000 */
[----:B------:R-:W-:Y:S01]  /*6160*/  FFMA.FTZ R25, R87, R56, R25 ;  /* 0x0000003857197223 */ /* 0x000fe20000010019 */
[----:B------:R-:W-:-:S02]  /*6170*/  ISETP.GE.AND P1, PT, R57, R120, PT ;  /* 0x000000783900720c */ /* 0x000fc40003f26270 */
[----:B------:R-:W-:Y:S02]  /*6180*/  FSEL R132, R26, -INF , !P0 ;  /* 0xff8000001a847808 */ /* 0x000fe40004000000 */
[----:B------:R-:W-:Y:S01]  /*6190*/  FSEL R123, R25, -INF , !P5 ;  /* 0xff800000197b7808 */ /* 0x000fe20006800000 */
[----:B-1----:R-:W-:Y:S01]  /*61a0*/  HMMA.16816.F32.BF16 R60, R64, R76, R60 ;  /* 0x0000004c403c723c */ /* 0x002fe2000004183c */
[----:B------:R-:W-:-:S07]  /*61b0*/  ISETP.GE.AND P0, PT, R57, R0, PT ;  /* 0x000000003900720c */ /* 0x000fce0003f06270 */
[----:B------:R-:W-:Y:S01]  /*61c0*/  HMMA.16816.F32.BF16 R72, R64, R78, R72 ;  /* 0x0000004e4048723c */ /* 0x000fe20000041848 */
[----:B------:R-:W-:-:S05]  /*61d0*/  VIADD R65, R137, 0xffffff00 ;  /* 0xffffff0089417836 */ /* 0x000fca0000000000 */
[C---:B------:R-:W-:Y:S02]  /*61e0*/  ISETP.GE.AND P4, PT, R65.reuse, R120, PT ;  /* 0x000000784100720c */ /* 0x040fe40003f86270 */
[----:B------:R-:W-:Y:S02]  /*61f0*/  ISETP.GE.AND P2, PT, R65, R0, PT ;  /* 0x000000004100720c */ /* 0x000fe40003f46270 */
[-C--:B------:R-:W-:Y:S02]  /*6200*/  I2FP.F32.S32 R2, R65.reuse ;  /* 0x0000004100027245 */ /* 0x080fe40000201400 */
[----:B------:R-:W-:-:S03]  /*6210*/  I2FP.F32.S32 R65, R65 ;  /* 0x0000004100417245 */ /* 0x000fc60000201400 */
[C---:B------:R-:W-:Y:S01]  /*6220*/  FFMA.FTZ R40, R87.reuse, R2, R40 ;  /* 0x0000000257287223 */ /* 0x040fe20000010028 */
[----:B------:R-:W-:Y:S01]  /*6230*/  I2FP.F32.S32 R2, R59 ;  /* 0x0000003b00027245 */ /* 0x000fe20000201400 */
[----:B------:R-:W-:Y:S01]  /*6240*/  FFMA.FTZ R42, R87, R65, R42 ;  /* 0x00000041572a7223 */ /* 0x000fe2000001002a */
[----:B------:R-:W-:Y:S02]  /*6250*/  VIADD R59, R137, 0xffffff28 ;  /* 0xffffff28893b7836 */ /* 0x000fe40000000000 */
[----:B------:R-:W-:Y:S01]  /*6260*/  FSEL R135, R40, -INF , !P4 ;  /* 0xff80000028877808 */ /* 0x000fe20006000000 */
[----:B------:R-:W-:Y:S01]  /*6270*/  FFMA.FTZ R27, R87, R2, R27 ;  /* 0x00000002571b7223 */ /* 0x000fe2000001001b */
[----:B------:R-:W-:Y:S02]  /*6280*/  FSEL R136, R42, -INF , !P2 ;  /* 0xff8000002a887808 */ /* 0x000fe40005000000 */
[C---:B------:R-:W-:Y:S02]  /*6290*/  ISETP.GE.AND P4, PT, R59.reuse, R120, PT ;  /* 0x000000783b00720c */ /* 0x040fe40003f86270 */
[----:B------:R-:W-:-:S02]  /*62a0*/  ISETP.GE.AND P2, PT, R59, R0, PT ;  /* 0x000000003b00720c */ /* 0x000fc40003f46270 */
[-C--:B------:R-:W-:Y:S02]  /*62b0*/  I2FP.F32.S32 R40, R59.reuse ;  /* 0x0000003b00287245 */ /* 0x080fe40000201400 */
[----:B------:R-:W-:Y:S02]  /*62c0*/  I2FP.F32.S32 R59, R59 ;  /* 0x0000003b003b7245 */ /* 0x000fe40000201400 */
[----:B------:R-:W-:Y:S01]  /*62d0*/  FSEL R126, R27, -INF , !P6 ;  /* 0xff8000001b7e7808 */ /* 0x000fe20007000000 */
[----:B------:R-:W-:Y:S01]  /*62e0*/  FFMA.FTZ R20, R87, R40, R20 ;  /* 0x0000002857147223 */ /* 0x000fe20000010014 */
[----:B------:R-:W-:Y:S02]  /*62f0*/  VIADD R27, R137, 0xffffff31 ;  /* 0xffffff31891b7836 */ /* 0x000fe40000000000 */
[----:B------:R-:W-:Y:S01]  /*6300*/  FFMA.FTZ R22, R87, R59, R22 ;  /* 0x0000003b57167223 */ /* 0x000fe20000010016 */
[----:B------:R-:W-:Y:S01]  /*6310*/  VIADD R59, R137, 0xffffff30 ;  /* 0xffffff30893b7836 */ /* 0x000fe20000000000 */
[----:B------:R-:W-:-:S02]  /*6320*/  I2FP.F32.S32 R2, R57 ;  /* 0x0000003900027245 */ /* 0x000fc40000201400 */
[----:B------:R-:W-:Y:S02]  /*6330*/  FSEL R131, R20, -INF , !P4 ;  /* 0xff80000014837808 */ /* 0x000fe40006000000 */
[----:B------:R-:W-:Y:S01]  /*6340*/  I2FP.F32.S32 R25, R59 ;  /* 0x0000003b00197245 */ /* 0x000fe20000201400 */
[CC--:B------:R-:W-:Y:S01]  /*6350*/  FFMA.FTZ R21, R87.reuse, R2.reuse, R21 ;  /* 0x0000000257157223 */ /* 0x0c0fe20000010015 */
[----:B------:R-:W-:Y:S01]  /*6360*/  I2FP.F32.S32 R20, R27 ;  /* 0x0000001b00147245 */ /* 0x000fe20000201400 */
[----:B------:R-:W-:Y:S01]  /*6370*/  FFMA.FTZ R23, R87, R2, R23 ;  /* 0x0000000257177223 */ /* 0x000fe20000010017 */
[----:B------:R-:W-:Y:S01]  /*6380*/  ISETP.GE.AND P5, PT, R59, R120, PT ;  /* 0x000000783b00720c */ /* 0x000fe20003fa6270 */
[C---:B------:R-:W-:Y:S01]  /*6390*/  FFMA.FTZ R16, R87.reuse, R25, R16 ;  /* 0x0000001957107223 */ /* 0x040fe20000010010 */
[----:B------:R-:W-:Y:S01]  /*63a0*/  I2FP.F32.S32 R2, R27 ;  /* 0x0000001b00027245 */ /* 0x000fe20000201400 */
[----:B------:R-:W-:Y:S01]  /*63b0*/  FFMA.FTZ R77, R87, R20, R17 ;  /* 0x00000014574d7223 */ /* 0x000fe20000010011 */
[----:B------:R-:W-:Y:S01]  /*63c0*/  VIADD R17, R137, 0xffffff39 ;  /* 0xffffff3989117836 */ /* 0x000fe20000000000 */
[----:B------:R-:W-:Y:S01]  /*63d0*/  ISETP.GE.AND P6, PT, R59, R0, PT ;  /* 0x000000003b00720c */ /* 0x000fe20003fc6270 */
[----:B------:R-:W-:Y:S01]  /*63e0*/  VIADD R25, R137, 0xffffff38 ;  /* 0xffffff3889197836 */ /* 0x000fe20000000000 */
[----:B------:R-:W-:Y:S01]  /*63f0*/  I2FP.F32.S32 R59, R59 ;  /* 0x0000003b003b7245 */ /* 0x000fe20000201400 */
[----:B------:R-:W-:Y:S01]  /*6400*/  FFMA.FTZ R19, R87, R2, R19 ;  /* 0x0000000257137223 */ /* 0x000fe20000010013 */
[----:B------:R-:W-:-:S02]  /*6410*/  FSEL R71, R16, -INF , !P5 ;  /* 0xff80000010477808 */ /* 0x000fc40006800000 */
[----:B------:R-:W-:Y:S01]  /*6420*/  FSEL R128, R22, -INF , !P2 ;  /* 0xff80000016807808 */ /* 0x000fe20005000000 */
[----:B------:R-:W-:Y:S01]  /*6430*/  FFMA.FTZ R18, R87, R59, R18 ;  /* 0x0000003b57127223 */ /* 0x000fe20000010012 */
[----:B------:R-:W-:Y:S02]  /*6440*/  I2FP.F32.S32 R16, R17 ;  /* 0x0000001100107245 */ /* 0x000fe40000201400 */
[----:B------:R-:W-:Y:S02]  /*6450*/  ISETP.GE.AND P2, PT, R27, R0, PT ;  /* 0x000000001b00720c */ /* 0x000fe40003f46270 */
[----:B------:R-:W-:Y:S01]  /*6460*/  FSEL R133, R21, -INF , !P1 ;  /* 0xff80000015857808 */ /* 0x000fe20004800000 */
[----:B------:R-:W-:Y:S01]  /*6470*/  FFMA.FTZ R13, R87, R16, R13 ;  /* 0x00000010570d7223 */ /* 0x000fe2000001000d */
[-C--:B------:R-:W-:Y:S01]  /*6480*/  ISETP.GE.AND P4, PT, R27, R120.reuse, PT ;  /* 0x000000781b00720c */ /* 0x080fe20003f86270 */
[----:B------:R-:W-:Y:S01]  /*6490*/  VIADD R21, R137, 0xffffff40 ;  /* 0xffffff4089157836 */ /* 0x000fe20000000000 */
[----:B------:R-:W-:Y:S01]  /*64a0*/  FSEL R76, R19, -INF , !P2 ;  /* 0xff800000134c7808 */ /* 0x000fe20005000000 */
[----:B------:R-:W-:Y:S01]  /*64b0*/  VIADD R19, R137, 0xffffff48 ;  /* 0xffffff4889137836 */ /* 0x000fe20000000000 */
[----:B------:R-:W-:-:S02]  /*64c0*/  ISETP.GE.AND P5, PT, R17, R120, PT ;  /* 0x000000781100720c */ /* 0x000fc40003fa6270 */
[----:B------:R-:W-:Y:S02]  /*64d0*/  I2FP.F32.S32 R2, R17 ;  /* 0x0000001100027245 */ /* 0x000fe40000201400 */
[----:B------:R-:W-:Y:S02]  /*64e0*/  FSEL R122, R18, -INF , !P6 ;  /* 0xff800000127a7808 */ /* 0x000fe40007000000 */
[----:B------:R-:W-:Y:S01]  /*64f0*/  FSEL R77, R77, -INF , !P4 ;  /* 0xff8000004d4d7808 */ /* 0x000fe20006000000 */
[----:B------:R-:W-:Y:S01]  /*6500*/  FFMA.FTZ R15, R87, R2, R15 ;  /* 0x00000002570f7223 */ /* 0x000fe2000001000f */
[----:B------:R-:W-:Y:S01]  /*6510*/  ISETP.GE.AND P6, PT, R17, R0, PT ;  /* 0x000000001100720c */ /* 0x000fe20003fc6270 */
[----:B------:R-:W-:Y:S01]  /*6520*/  VIADD R17, R137, 0xffffff41 ;  /* 0xffffff4189117836 */ /* 0x000fe20000000000 */
[C---:B------:R-:W-:Y:S02]  /*6530*/  ISETP.GE.AND P4, PT, R21.reuse, R120, PT ;  /* 0x000000781500720c */ /* 0x040fe40003f86270 */
[----:B------:R-:W-:-:S02]  /*6540*/  ISETP.GE.AND P2, PT, R21, R0, PT ;  /* 0x000000001500720c */ /* 0x000fc40003f46270 */
[-C--:B------:R-:W-:Y:S02]  /*6550*/  I2FP.F32.S32 R16, R21.reuse ;  /* 0x0000001500107245 */ /* 0x080fe40000201400 */
[----:B------:R-:W-:Y:S02]  /*6560*/  FSEL R79, R13, -INF , !P5 ;  /* 0xff8000000d4f7808 */ /* 0x000fe40006800000 */
[----:B------:R-:W-:Y:S01]  /*6570*/  I2FP.F32.S32 R21, R21 ;  /* 0x0000001500157245 */ /* 0x000fe20000201400 */
[----:B------:R-:W-:Y:S01]  /*6580*/  FFMA.FTZ R8, R87, R16, R8 ;  /* 0x0000001057087223 */ /* 0x000fe20000010008 */
[----:B------:R-:W-:Y:S02]  /*6590*/  I2FP.F32.S32 R13, R19 ;  /* 0x00000013000d7245 */ /* 0x000fe40000201400 */
[----:B------:R-:W-:Y:S01]  /*65a0*/  FSEL R130, R23, -INF , !P0 ;  /* 0xff80000017827808 */ /* 0x000fe20004000000 */
[C---:B------:R-:W-:Y:S01]  /*65b0*/  FFMA.FTZ R10, R87.reuse, R21, R10 ;  /* 0x00000015570a7223 */ /* 0x040fe2000001000a */
[----:B------:R-:W-:Y:S01]  /*65c0*/  I2FP.F32.S32 R27, R25 ;  /* 0x00000019001b7245 */ /* 0x000fe20000201400 */
[----:B------:R-:W-:Y:S01]  /*65d0*/  FFMA.FTZ R4, R87, R13, R4 ;  /* 0x0000000d57047223 */ /* 0x000fe20000010004 */
[----:B------:R-:W-:Y:S01]  /*65e0*/  ISETP.GE.AND P1, PT, R25, R120, PT ;  /* 0x000000781900720c */ /* 0x000fe20003f26270 */
[----:B------:R-:W-:Y:S01]  /*65f0*/  VIADD R13, R137, 0xffffff49 ;  /* 0xffffff49890d7836 */ /* 0x000fe20000000000 */
[----:B------:R-:W-:Y:S01]  /*6600*/  ISETP.GE.AND P0, PT, R25, R0, PT ;  /* 0x000000001900720c */ /* 0x000fe20003f06270 */
[----:B------:R-:W-:Y:S01]  /*6610*/  FFMA.FTZ R12, R87, R27, R12 ;  /* 0x0000001b570c7223 */ /* 0x000fe2000001000c */
[----:B------:R-:W-:-:S02]  /*6620*/  I2FP.F32.S32 R25, R25 ;  /* 0x0000001900197245 */ /* 0x000fc40000201400 */
[----:B------:R-:W-:Y:S02]  /*6630*/  I2FP.F32.S32 R2, R17 ;  /* 0x0000001100027245 */ /* 0x000fe40000201400 */
[----:B------:R-:W-:Y:S01]  /*6640*/  FSEL R78, R15, -INF , !P6 ;  /* 0xff8000000f4e7808 */ /* 0x000fe20007000000 */
[----:B------:R-:W-:Y:S02]  /*6650*/  VIADD R15, R137, 0xffffff50 ;  /* 0xffffff50890f7836 */ /* 0x000fe40000000000 */
[C---:B------:R-:W-:Y:S01]  /*6660*/  FFMA.FTZ R14, R87.reuse, R25, R14 ;  /* 0x00000019570e7223 */ /* 0x040fe2000001000e */
[CC--:B------:R-:W-:Y:S01]  /*6670*/  FFMA.FTZ R9, R87.reuse, R2.reuse, R9 ;  /* 0x0000000257097223 */ /* 0x0c0fe20000010009 */
[----:B------:R-:W-:Y:S01]  /*6680*/  FFMA.FTZ R11, R87, R2, R11 ;  /* 0x00000002570b7223 */ /* 0x000fe2000001000b */
[----:B------:R-:W-:Y:S02]  /*6690*/  FSEL R67, R8, -INF , !P4 ;  /* 0xff80000008437808 */ /* 0x000fe40006000000 */
[----:B------:R-:W-:-:S02]  /*66a0*/  FSEL R56, R10, -INF , !P2 ;  /* 0xff8000000a387808 */ /* 0x000fc40005000000 */
[C---:B------:R-:W-:Y:S02]  /*66b0*/  ISETP.GE.AND P4, PT, R13.reuse, R120, PT ;  /* 0x000000780d00720c */ /* 0x040fe40003f86270 */
[----:B------:R-:W-:Y:S02]  /*66c0*/  ISETP.GE.AND P2, PT, R13, R0, PT ;  /* 0x000000000d00720c */ /* 0x000fe40003f46270 */
[-C--:B------:R-:W-:Y:S02]  /*66d0*/  I2FP.F32.S32 R8, R13.reuse ;  /* 0x0000000d00087245 */ /* 0x080fe40000201400 */
[----:B------:R-:W-:Y:S02]  /*66e0*/  I2FP.F32.S32 R2, R13 ;  /* 0x0000000d00027245 */ /* 0x000fe40000201400 */
[----:B------:R-:W-:Y:S01]  /*66f0*/  I2FP.F32.S32 R13, R15 ;  /* 0x0000000f000d7245 */ /* 0x000fe20000201400 */
[C---:B------:R-:W-:Y:S01]  /*6700*/  FFMA.FTZ R5, R87.reuse, R8, R5 ;  /* 0x0000000857057223 */ /* 0x040fe20000010005 */
[----:B------:R-:W-:Y:S01]  /*6710*/  FSEL R117, R12, -INF , !P1 ;  /* 0xff8000000c757808 */ /* 0x000fe20004800000 */
[C---:B------:R-:W-:Y:S01]  /*6720*/  FFMA.FTZ R7, R87.reuse, R2, R7 ;  /* 0x0000000257077223 */ /* 0x040fe20000010007 */
[----:B------:R-:W-:Y:S01]  /*6730*/  FSEL R116, R14, -INF , !P0 ;  /* 0xff8000000e747808 */ /* 0x000fe20004000000 */
[----:B------:R-:W-:Y:S01]  /*6740*/  FFMA.FTZ R52, R87, R13, R52 ;  /* 0x0000000d57347223 */ /* 0x000fe20000010034 */
[----:B------:R-:W-:Y:S01]  /*6750*/  ISETP.GE.AND P1, PT, R17, R120, PT ;  /* 0x000000781100720c */ /* 0x000fe20003f26270 */
[----:B------:R-:W-:Y:S01]  /*6760*/  VIADD R13, R137, 0xffffff78 ;  /* 0xffffff78890d7836 */ /* 0x000fe20000000000 */
[----:B------:R-:W-:Y:S01]  /*6770*/  ISETP.GE.AND P0, PT, R17, R0, PT ;  /* 0x000000001100720c */ /* 0x000fe20003f06270 */
[----:B------:R-:W-:Y:S01]  /*6780*/  VIADD R17, R137, 0xffffff51 ;  /* 0xffffff5189117836 */ /* 0x000fe20000000000 */
[----:B------:R-:W-:-:S02]  /*6790*/  ISETP.GE.AND P5, PT, R19, R120, PT ;  /* 0x000000781300720c */ /* 0x000fc40003fa6270 */
[----:B------:R-:W-:Y:S02]  /*67a0*/  FSEL R57, R5, -INF , !P4 ;  /* 0xff80000005397808 */ /* 0x000fe40006000000 */
[-C--:B------:R-:W-:Y:S02]  /*67b0*/  I2FP.F32.S32 R2, R17.reuse ;  /* 0x0000001100027245 */ /* 0x080fe40000201400 */
[----:B------:R-:W-:Y:S02]  /*67c0*/  FSEL R59, R4, -INF , !P5 ;  /* 0xff800000043b7808 */ /* 0x000fe40006800000 */
[----:B------:R-:W-:Y:S01]  /*67d0*/  FSEL R58, R7, -INF , !P2 ;  /* 0xff800000073a7808 */ /* 0x000fe20005000000 */
[----:B------:R-:W-:Y:S01]  /*67e0*/  FFMA.FTZ R5, R87, R2, R53 ;  /* 0x0000000257057223 */ /* 0x000fe20000010035 */
[----:B------:R-:W-:Y:S01]  /*67f0*/  I2FP.F32.S32 R4, R17 ;  /* 0x0000001100047245 */ /* 0x000fe20000201400 */
[----:B------:R-:W-:Y:S01]  /*6800*/  VIADD R7, R137, 0xffffff09 ;  /* 0xffffff0989077836 */ /* 0x000fe20000000000 */
[----:B------:R-:W-:-:S02]  /*6810*/  ISETP.GE.AND P4, PT, R13, R120, PT ;  /* 0x000000780d00720c */ /* 0x000fc40003f86270 */
[----:B------:R-:W-:Y:S01]  /*6820*/  ISETP.GE.AND P2, PT, R13, R0, PT ;  /* 0x000000000d00720c */ /* 0x000fe20003f46270 */
[----:B------:R-:W-:Y:S01]  /*6830*/  FFMA.FTZ R40, R87, R4, R55 ;  /* 0x0000000457287223 */ /* 0x000fe20000010037 */
[----:B------:R-:W-:Y:S01]  /*6840*/  FSEL R65, R9, -INF , !P1 ;  /* 0xff80000009417808 */ /* 0x000fe20004800000 */
[----:B------:R-:W-:Y:S01]  /*6850*/  VIADD R9, R137, 0xffffff08 ;  /* 0xffffff0889097836 */ /* 0x000fe20000000000 */
[----:B------:R-:W-:Y:S02]  /*6860*/  I2FP.F32.S32 R13, R13 ;  /* 0x0000000d000d7245 */ /* 0x000fe40000201400 */
[----:B------:R-:W-:Y:S02]  /*6870*/  ISETP.GE.AND P6, PT, R19, R0, PT ;  /* 0x000000001300720c */ /* 0x000fe40003fc6270 */
[----:B------:R-:W-:Y:S01]  /*6880*/  ISETP.GE.AND P1, PT, R15, R120, PT ;  /* 0x000000780f00720c */ /* 0x000fe20003f26270 */
[-C--:B------:R-:W-:Y:S01]  /*6890*/  FFMA.FTZ R42, R87, R13.reuse, R72 ;  /* 0x0000000d572a7223 */ /* 0x080fe20000010048 */
[----:B------:R-:W-:Y:S01]  /*68a0*/  FSEL R66, R11, -INF , !P0 ;  /* 0xff8000000b427808 */ /* 0x000fe20004000000 */
[----:B------:R-:W-:Y:S01]  /*68b0*/  FFMA.FTZ R2, R87, R13, R74 ;  /* 0x0000000d57027223 */ /* 0x000fe2000001004a */
[----:B------:R-:W-:Y:S01]  /*68c0*/  I2FP.F32.S32 R19, R19 ;  /* 0x0000001300137245 */ /* 0x000fe20000201400 */
[----:B------:R-:W-:Y:S01]  /*68d0*/  VIADD R11, R137, 0xffffff01 ;  /* 0xffffff01890b7836 */ /* 0x000fe20000000000 */
[----:B------:R-:W-:Y:S01]  /*68e0*/  ISETP.GE.AND P0, PT, R15, R0, PT ;  /* 0x000000000f00720c */ /* 0x000fe20003f06270 */
[----:B------:R-:W-:Y:S01]  /*68f0*/  VIADD R13, R137, 0xffffff11 ;  /* 0xffffff11890d7836 */ /* 0x000fe20000000000 */
[----:B------:R-:W-:Y:S01]  /*6900*/  ISETP.GE.AND P5, PT, R17, R120, PT ;  /* 0x000000781100720c */ /* 0x000fe20003fa6270 */
[----:B------:R-:W-:Y:S01]  /*6910*/  FFMA.FTZ R6, R87, R19, R6 ;  /* 0x0000001357067223 */ /* 0x000fe20000010006 */
[----:B------:R-:W-:-:S02]  /*6920*/  I2FP.F32.S32 R15, R15 ;  /* 0x0000000f000f7245 */ /* 0x000fc40000201400 */
[----:B------:R-:W-:Y:S02]  /*6930*/  FSEL R55, R52, -INF , !P1 ;  /* 0xff80000034377808 */ /* 0x000fe40004800000 */
[----:B------:R-:W-:Y:S01]  /*6940*/  FSEL R52, R5, -INF , !P5 ;  /* 0xff80000005347808 */ /* 0x000fe20006800000 */
[C---:B------:R-:W-:Y:S01]  /*6950*/  FFMA.FTZ R15, R87.reuse, R15, R54 ;  /* 0x0000000f570f7223 */ /* 0x040fe20000010036 */
[----:B------:R-:W-:Y:S02]  /*6960*/  I2FP.F32.S32 R5, R9 ;  /* 0x0000000900057245 */ /* 0x000fe40000201400 */
[----:B------:R-:W-:Y:S02]  /*6970*/  I2FP.F32.S32 R8, R7 ;  /* 0x0000000700087245 */ /* 0x000fe40000201400 */
[----:B------:R-:W-:Y:S01]  /*6980*/  FSEL R42, R42, -INF , !P4 ;  /* 0xff8000002a2a7808 */ /* 0x000fe20006000000 */
[----:B------:R-:W-:Y:S01]  /*6990*/  FFMA.FTZ R10, R87, R5, R38 ;  /* 0x00000005570a7223 */ /* 0x000fe20000010026 */
[----:B------:R-:W-:-:S02]  /*69a0*/  FSEL R2, R2, -INF , !P2 ;  /* 0xff80000002027808 */ /* 0x000fc40005000000 */
[C---:B------:R-:W-:Y:S02]  /*69b0*/  ISETP.GE.AND P4, PT, R7.reuse, R120, PT ;  /* 0x000000780700720c */ /* 0x040fe40003f86270 */
[----:B------:R-:W-:Y:S01]  /*69c0*/  ISETP.GE.AND P2, PT, R7, R0, PT ;  /* 0x000000000700720c */ /* 0x000fe20003f46270 */
[C---:B------:R-:W-:Y:S01]  /*69d0*/  FFMA.FTZ R7, R87.reuse, R5, R36 ;  /* 0x0000000557077223 */ /* 0x040fe20000010024 */
[----:B------:R-:W-:Y:S01]  /*69e0*/  FSEL R64, R6, -INF , !P6 ;  /* 0xff80000006407808 */ /* 0x000fe20007000000 */
[----:B------:R-:W-:Y:S01]  /*69f0*/  FFMA.FTZ R5, R87, R8, R37 ;  /* 0x0000000857057223 */ /* 0x000fe20000010025 */
[----:B------:R-:W-:Y:S01]  /*6a00*/  ISETP.GE.AND P6, PT, R17, R0, PT ;  /* 0x000000001100720c */ /* 0x000fe20003fc6270 */
[----:B------:R-:W-:Y:S01]  /*6a10*/  FFMA.FTZ R8, R87, R8, R39 ;  /* 0x0000000857087223 */ /* 0x000fe20000010027 */
[----:B------:R-:W-:Y:S01]  /*6a20*/  FSEL R53, R15, -INF , !P0 ;  /* 0xff8000000f357808 */ /* 0x000fe20004000000 */
[----:B------:R-:W-:Y:S01]  /*6a30*/  VIADD R15, R137, 0xffffff10 ;  /* 0xffffff10890f7836 */ /* 0x000fe20000000000 */
[----:B------:R-:W-:-:S02]  /*6a40*/  ISETP.GE.AND P1, PT, R11, R120, PT ;  /* 0x000000780b00720c */ /* 0x000fc40003f26270 */
[----:B------:R-:W-:Y:S02]  /*6a50*/  ISETP.GE.AND P0, PT, R11, R0, PT ;  /* 0x000000000b00720c */ /* 0x000fe40003f06270 */
[----:B------:R-:W-:Y:S01]  /*6a60*/  I2FP.F32.S32 R4, R11 ;  /* 0x0000000b00047245 */ /* 0x000fe20000201400 */
[----:B------:R-:W-:Y:S01]  /*6a70*/  VIADD R11, R137, 0xffffff18 ;  /* 0xffffff18890b7836 */ /* 0x000fe20000000000 */
[----:B------:R-:W-:Y:S02]  /*6a80*/  FSEL R40, R40, -INF , !P6 ;  /* 0xff80000028287808 */ /* 0x000fe40007000000 */
[C---:B------:R-:W-:Y:S02]  /*6a90*/  ISETP.GE.AND P5, PT, R9.reuse, R120, PT ;  /* 0x000000780900720c */ /* 0x040fe40003fa6270 */
[----:B------:R-:W-:Y:S01]  /*6aa0*/  ISETP.GE.AND P6, PT, R9, R0, PT ;  /* 0x000000000900720c */ /* 0x000fe20003fc6270 */
[-C--:B------:R-:W-:Y:S01]  /*6ab0*/  FFMA.FTZ R9, R87, R4.reuse, R41 ;  /* 0x0000000457097223 */ /* 0x080fe20000010029 */
[----:B------:R-:W-:Y:S01]  /*6ac0*/  FSEL R5, R5, -INF , !P4 ;  /* 0xff80000005057808 */ /* 0x000fe20006000000 */
[----:B------:R-:W-:Y:S01]  /*6ad0*/  FFMA.FTZ R4, R87, R4, R43 ;  /* 0x0000000457047223 */ /* 0x000fe2000001002b */
[----:B------:R-:W-:-:S02]  /*6ae0*/  FSEL R8, R8, -INF , !P2 ;  /* 0xff80000008087808 */ /* 0x000fc40005000000 */
[----:B------:R-:W-:Y:S02]  /*6af0*/  I2FP.F32.S32 R26, R13 ;  /* 0x0000000d001a7245 */ /* 0x000fe40000201400 */
[C---:B------:R-:W-:Y:S02]  /*6b00*/  ISETP.GE.AND P4, PT, R11.reuse, R120, PT ;  /* 0x000000780b00720c */ /* 0x040fe40003f86270 */
[----:B------:R-:W-:Y:S01]  /*6b10*/  ISETP.GE.AND P2, PT, R11, R0, PT ;  /* 0x000000000b00720c */ /* 0x000fe20003f46270 */
[CC--:B------:R-:W-:Y:S01]  /*6b20*/  FFMA.FTZ R23, R87.reuse, R26.reuse, R33 ;  /* 0x0000001a57177223 */ /* 0x0c0fe20000010021 */
[----:B------:R-:W-:Y:S01]  /*6b30*/  I2FP.F32.S32 R11, R11 ;  /* 0x0000000b000b7245 */ /* 0x000fe20000201400 */
[----:B------:R-:W-:Y:S01]  /*6b40*/  FFMA.FTZ R26, R87, R26, R35 ;  /* 0x0000001a571a7223 */ /* 0x000fe20000010023 */
[----:B------:R-:W-:Y:S02]  /*6b50*/  FSEL R9, R9, -INF , !P1 ;  /* 0xff80000009097808 */ /* 0x000fe40004800000 */
[----:B------:R-:W-:Y:S01]  /*6b60*/  FSEL R4, R4, -INF , !P0 ;  /* 0xff80000004047808 */ /* 0x000fe20004000000 */
[-C--:B------:R-:W-:Y:S01]  /*6b70*/  FFMA.FTZ R21, R87, R11.reuse, R28 ;  /* 0x0000000b57157223 */ /* 0x080fe2000001001c */
[----:B------:R-:W-:Y:S01]  /*6b80*/  FSEL R7, R7, -INF , !P5 ;  /* 0xff80000007077808 */ /* 0x000fe20006800000 */
[----:B------:R-:W-:Y:S01]  /*6b90*/  FFMA.FTZ R24, R87, R11, R30 ;  /* 0x0000000b57187223 */ /* 0x000fe2000001001e */
[----:B------:R-:W-:Y:S01]  /*6ba0*/  FSEL R10, R10, -INF , !P6 ;  /* 0xff8000000a0a7808 */ /* 0x000fe20007000000 */
[----:B------:R-:W-:Y:S01]  /*6bb0*/  VIADD R11, R137, 0xffffff58 ;  /* 0xffffff58890b7836 */ /* 0x000fe20000000000 */
[----:B------:R-:W-:-:S02]  /*6bc0*/  ISETP.GE.AND P1, PT, R15, R120, PT ;  /* 0x000000780f00720c */ /* 0x000fc40003f26270 */
[----:B------:R-:W-:Y:S02]  /*6bd0*/  ISETP.GE.AND P0, PT, R15, R0, PT ;  /* 0x000000000f00720c */ /* 0x000fe40003f06270 */
[----:B------:R-:W-:Y:S01]  /*6be0*/  I2FP.F32.S32 R20, R15 ;  /* 0x0000000f00147245 */ /* 0x000fe20000201400 */
[----:B------:R-:W-:Y:S01]  /*6bf0*/  VIADD R15, R137, 0xffffff19 ;  /* 0xffffff19890f7836 */ /* 0x000fe20000000000 */
[C---:B------:R-:W-:Y:S02]  /*6c00*/  ISETP.GE.AND P5, PT, R13.reuse, R120, PT ;  /* 0x000000780d00720c */ /* 0x040fe40003fa6270 */
[----:B------:R-:W-:Y:S01]  /*6c10*/  ISETP.GE.AND P6, PT, R13, R0, PT ;  /* 0x000000000d00720c */ /* 0x000fe20003fc6270 */
[----:B------:R-:W-:Y:S02]  /*6c20*/  VIADD R13, R137, 0xffffff59 ;  /* 0xffffff59890d7836 */ /* 0x000fe40000000000 */
        /* <DEDUP_REMOVED lines=10> */
[----:B------:R-:W-:Y:S01]  /*6cd0*/  I2FP.F32.S32 R11, R11 ;  /* 0x0000000b000b7245 */ /* 0x000fe20000201400 */
[----:B------:R-:W-:Y:S01]  /*6ce0*/  VIADD R29, R137, 0xffffff60 ;  /* 0xffffff60891d7836 */ /* 0x000fe20000000000 */
[----:B------:R-:W-:Y:S01]  /*6cf0*/  FSEL R25, R25, -INF , !P1 ;  /* 0xff80000019197808 */ /* 0x000fe20004800000 */
[C---:B------:R-:W-:Y:S01]  /*6d00*/  FFMA.FTZ R33, R87.reuse, R32, R49 ;  /* 0x0000002057217223 */ /* 0x040fe20000010031 */
[----:B------:R-:W-:Y:S01]  /*6d10*/  FSEL R20, R20, -INF , !P0 ;  /* 0xff80000014147808 */ /* 0x000fe20004000000 */
[-C--:B------:R-:W-:Y:S01]  /*6d20*/  FFMA.FTZ R35, R87, R11.reuse, R48 ;  /* 0x0000000b57237223 */ /* 0x080fe20000010030 */
[----:B------:R-:W-:Y:S01]  /*6d30*/  ISETP.GE.AND P1, PT, R15, R120, PT ;  /* 0x000000780f00720c */ /* 0x000fe20003f26270 */
[----:B------:R-:W-:Y:S01]  /*6d40*/  FFMA.FTZ R34, R87, R11, R50 ;  /* 0x0000000b57227223 */ /* 0x000fe20000010032 */
[----:B------:R-:W-:Y:S01]  /*6d50*/  ISETP.GE.AND P0, PT, R15, R0, PT ;  /* 0x000000000f00720c */ /* 0x000fe20003f06270 */
[----:B------:R-:W-:Y:S01]  /*6d60*/  FFMA.FTZ R32, R87, R32, R51 ;  /* 0x0000002057207223 */ /* 0x000fe20000010033 */
[----:B------:R-:W-:Y:S01]  /*6d70*/  FSEL R21, R21, -INF , !P4 ;  /* 0xff80000015157808 */ /* 0x000fe20006000000 */
        /* <DEDUP_REMOVED lines=12> */
[----:B------:R-:W-:Y:S02]  /*6e40*/  I2FP.F32.S32 R29, R29 ;  /* 0x0000001d001d7245 */ /* 0x000fe40000201400 */
[C---:B------:R-:W-:Y:S02]  /*6e50*/  ISETP.GE.AND P4, PT, R11.reuse, R120, PT ;  /* 0x000000780b00720c */ /* 0x040fe40003f86270 */
[----:B------:R-:W-:Y:S01]  /*6e60*/  ISETP.GE.AND P2, PT, R11, R0, PT ;  /* 0x000000000b00720c */ /* 0x000fe20003f46270 */
[C---:B------:R-:W-:Y:S01]  /*6e70*/  FFMA.FTZ R36, R87.reuse, R29, R44 ;  /* 0x0000001d57247223 */ /* 0x040fe2000001002c */
[----:B------:R-:W-:Y:S01]  /*6e80*/  I2FP.F32.S32 R28, R13 ;  /* 0x0000000d001c7245 */ /* 0x000fe20000201400 */
[----:B------:R-:W-:Y:S01]  /*6e90*/  FFMA.FTZ R29, R87, R29, R46 ;  /* 0x0000001d571d7223 */ /* 0x000fe2000001002e */
[----:B------:R-:W-:-:S02]  /*6ea0*/  I2FP.F32.S32 R11, R11 ;  /* 0x0000000b000b7245 */ /* 0x000fc40000201400 */
[----:B------:R-:W-:Y:S01]  /*6eb0*/  FSEL R35, R35, -INF , !P5 ;  /* 0xff80000023237808 */ /* 0x000fe20006800000 */
[C---:B------:R-:W-:Y:S01]  /*6ec0*/  FFMA.FTZ R31, R87.reuse, R28, R45 ;  /* 0x0000001c571f7223 */ /* 0x040fe2000001002d */
[----:B------:R-:W-:Y:S01]  /*6ed0*/  FSEL R34, R34, -INF , !P6 ;  /* 0xff80000022227808 */ /* 0x000fe20007000000 */
[-C--:B------:R-:W-:Y:S01]  /*6ee0*/  FFMA.FTZ R38, R87, R11.reuse, R82 ;  /* 0x0000000b57267223 */ /* 0x080fe20000010052 */
[----:B------:R-:W-:Y:S01]  /*6ef0*/  ISETP.GE.AND P5, PT, R13, R120, PT ;  /* 0x000000780d00720c */ /* 0x000fe20003fa6270 */
[----:B------:R-:W-:Y:S01]  /*6f00*/  FFMA.FTZ R30, R87, R11, R80 ;  /* 0x0000000b571e7223 */ /* 0x000fe20000010050 */
[----:B------:R-:W-:Y:S01]  /*6f10*/  ISETP.GE.AND P6, PT, R13, R0, PT ;  /* 0x000000000d00720c */ /* 0x000fe20003fc6270 */
[C---:B------:R-:W-:Y:S01]  /*6f20*/  VIADD R13, R137.reuse, 0xffffff70 ;  /* 0xffffff70890d7836 */ /* 0x040fe20000000000 */
[----:B------:R-:W-:Y:S01]  /*6f30*/  I2FP.F32.S32 R6, R15 ;  /* 0x0000000f00067245 */ /* 0x000fe20000201400 */
[C---:B------:R-:W-:Y:S01]  /*6f40*/  VIADD R11, R137.reuse, 0xffffff71 ;  /* 0xffffff71890b7836 */ /* 0x040fe20000000000 */
[----:B------:R-:W-:Y:S01]  /*6f50*/  FSEL R36, R36, -INF , !P1 ;  /* 0xff80000024247808 */ /* 0x000fe20004800000 */
[----:B------:R-:W-:Y:S01]  /*6f60*/  VIADD R137, R137, 0xffffff79 ;  /* 0xffffff7989897836 */ /* 0x000fe20000000000 */
[----:B------:R-:W-:Y:S01]  /*6f70*/  FSEL R29, R29, -INF , !P0 ;  /* 0xff8000001d1d7808 */ /* 0x000fe20004000000 */
[-C--:B------:R-:W-:Y:S01]  /*6f80*/  FFMA.FTZ R39, R87, R6.reuse, R81 ;  /* 0x0000000657277223 */ /* 0x080fe20000010051 */
[----:B------:R-:W-:Y:S01]  /*6f90*/  FSEL R31, R31, -INF , !P5 ;  /* 0xff8000001f1f7808 */ /* 0x000fe20006800000 */
[C---:B------:R-:W-:Y:S01]  /*6fa0*/  FFMA.FTZ R37, R87.reuse, R6, R83 ;  /* 0x0000000657257223 */ /* 0x040fe20000010053 */
[----:B------:R-:W-:Y:S01]  /*6fb0*/  FSEL R38, R38, -INF , !P2 ;  /* 0xff80000026267808 */ /* 0x000fe20005000000 */
[----:B------:R-:W-:Y:S01]  /*6fc0*/  FFMA.FTZ R28, R87, R28, R47 ;  /* 0x0000001c571c7223 */ /* 0x000fe2000001002f */
[----:B------:R-:W-:-:S02]  /*6fd0*/  ISETP.GE.AND P1, PT, R15, R120, PT ;  /* 0x000000780f00720c */ /* 0x000fc40003f26270 */
[----:B------:R-:W-:Y:S02]  /*6fe0*/  ISETP.GE.AND P0, PT, R15, R0, PT ;  /* 0x000000000f00720c */ /* 0x000fe40003f06270 */
[C---:B------:R-:W-:Y:S02]  /*6ff0*/  ISETP.GE.AND P5, PT, R13.reuse, R120, PT ;  /* 0x000000780d00720c */ /* 0x040fe40003fa6270 */
[-C--:B------:R-:W-:Y:S02]  /*7000*/  ISETP.GE.AND P2, PT, R13, R0.reuse, PT ;  /* 0x000000000d00720c */ /* 0x080fe40003f46270 */
[----:B------:R-:W-:Y:S02]  /*7010*/  I2FP.F32.S32 R13, R13 ;  /* 0x0000000d000d7245 */ /* 0x000fe40000201400 */
[----:B------:R-:W-:Y:S02]  /*7020*/  FSEL R39, R39, -INF , !P1 ;  /* 0xff80000027277808 */ /* 0x000fe40004800000 */
[----:B------:R-:W-:Y:S01]  /*7030*/  FSEL R37, R37, -INF , !P0 ;  /* 0xff80000025257808 */ /* 0x000fe20004000000 */
[----:B------:R-:W-:Y:S01]  /*7040*/  FFMA.FTZ R44, R87, R13, R62 ;  /* 0x0000000d572c7223 */ /* 0x000fe2000001003e */
[----:B------:R-:W-:-:S02]  /*7050*/  ISETP.GE.AND P1, PT, R11, R0, PT ;  /* 0x000000000b00720c */ /* 0x000fc40003f26270 */
[----:B------:R-:W-:Y:S01]  /*7060*/  ISETP.GE.AND P0, PT, R137, R0, PT ;  /* 0x000000008900720c */ /* 0x000fe20003f06270 */
[C---:B------:R-:W-:Y:S01]  /*7070*/  FFMA.FTZ R0, R87.reuse, R13, R60 ;  /* 0x0000000d57007223 */ /* 0x040fe2000001003c */
[----:B------:R-:W-:Y:S02]  /*7080*/  I2FP.F32.S32 R6, R11 ;  /* 0x0000000b00067245 */ /* 0x000fe40000201400 */
[----:B------:R-:W-:Y:S02]  /*7090*/  I2FP.F32.S32 R12, R137 ;  /* 0x00000089000c7245 */ /* 0x000fe40000201400 */
[----:B------:R-:W-:Y:S01]  /*70a0*/  FSEL R0, R0, -INF , !P5 ;  /* 0xff80000000007808 */ /* 0x000fe20006800000 */
[CC--:B------:R-:W-:Y:S01]  /*70b0*/  FFMA.FTZ R47, R87.reuse, R6.reuse, R61 ;  /* 0x00000006572f7223 */ /* 0x0c0fe2000001003d */
[----:B------:R-:W-:Y:S01]  /*70c0*/  ISETP.GT.AND P5, PT, R68, R109, PT ;  /* 0x0000006d4400720c */ /* 0x000fe20003fa4270 */
[C---:B------:R-:W-:Y:S01]  /*70d0*/  FFMA.FTZ R43, R87.reuse, R6, R63 ;  /* 0x00000006572b7223 */ /* 0x040fe2000001003f */
[----:B------:R-:W-:Y:S01]  /*70e0*/  FSEL R28, R28, -INF , !P6 ;  /* 0xff8000001c1c7808 */ /* 0x000fe20007000000 */
[CC--:B------:R-:W-:Y:S01]  /*70f0*/  FFMA.FTZ R45, R87.reuse, R12.reuse, R73 ;  /* 0x0000000c572d7223 */ /* 0x0c0fe20000010049 */
        /* <DEDUP_REMOVED lines=44> */
[----:B------:R-:W-:-:S09]  /*73c0*/  ISETP.GE.U32.AND P1, PT, R13, R12, PT ;  /* 0x0000000c0d00720c */ /* 0x000fd20003f26070 */
[----:B------:R-:W-:-:S04]  /*73d0*/  @P6 IADD3 R18, PT, PT, R18, 0x1, RZ ;  /* 0x0000000112126810 */ /* 0x000fc80007ffe0ff */
[----:B------:R-:W-:Y:S01]  /*73e0*/  @P1 VIADD R11, R11, 0x1 ;  /* 0x000000010b0b1836 */ /* 0x000fe20000000000 */
[----:B------:R-:W-:Y:S01]  /*73f0*/  ISETP.NE.AND P1, PT, R14, RZ, PT ;  /* 0x000000ff0e00720c */ /* 0x000fe20003f25270 */
        /* <DEDUP_REMOVED lines=26> */
.L_x_4436:
[----:B------:R-:W-:Y:S01]  /*75a0*/  UMOV UR6, URZ ;  /* 0x000000ff00067c82 */ /* 0x000fe20008000000 */
[----:B------:R-:W-:Y:S01]  /*75b0*/  IMAD.SHL.U32 R6, R90, 0x80, RZ ;  /* 0x000000805a067824 */ /* 0x000fe200078e00ff */
[----:B------:R-:W-:-:S05]  /*75c0*/  IADD3 R11, P0, PT, RZ, -UR6, RZ ;  /* 0x80000006ff0b7c10 */ /* 0x000fca000ff1e0ff */
[----:B------:R-:W-:-:S05]  /*75d0*/  IMAD.X R6, RZ, RZ, ~R6, P0 ;  /* 0x000000ffff067224 */ /* 0x000fca00000e0e06 */
[----:B------:R-:W-:-:S04]  /*75e0*/  SHF.R.S64 R11, R11, 0x1f, R6 ;  /* 0x0000001f0b0b7819 */ /* 0x000fc80000001006 */
[----:B------:R-:W-:-:S04]  /*75f0*/  IADD3 R110, P0, PT, R11, R110, RZ ;  /* 0x0000006e0b6e7210 */ /* 0x000fc80007f1e0ff */
[----:B------:R-:W-:-:S09]  /*7600*/  LEA.HI.X.SX32 R111, R6, R111, 0x1, P0 ;  /* 0x0000006f066f7211 */ /* 0x000fd200000f0eff */
.L_x_4437:
        /* <DEDUP_REMOVED lines=34> */
.L_x_4439:
[----:B------:R-:W-:Y:S05]  /*7830*/  BSYNC.RECONVERGENT B0 ;  /* 0x0000000000007941 */ /* 0x000fea0003800200 */
.L_x_4438:
[----:B------:R-:W0:Y:S02]  /*7840*/  LDGDEPBAR ;  /* 0x00000000000079af */ /* 0x000e240000000000 */
.L_x_4435:
        /* <DEDUP_REMOVED lines=32> */
[----:B------:R-:W-:Y:S01]  /*7a50*/  LOP3.LUT R51, R118, 0x120, R119, 0xf8, !PT ;  /* 0x0000012076337812 */ /* 0x000fe200078ef877 */
[----:B------:R-:W2:Y:S01]  /*7a60*/  SHFL.BFLY PT, R11, R6, 0x2, 0x1f ;  /* 0x0c401f00060b7f89 */ /* 0x000ea200000e0000 */
[----:B------:R-:W-:Y:S02]  /*7a70*/  @P5 IADD3 R114, PT, PT, R114, -0x3, RZ ;  /* 0xfffffffd72725810 */ /* 0x000fe40007ffe0ff */
[----:B------:R-:W-:Y:S01]  /*7a80*/  LEA R51, R51, UR5, 0x1 ;  /* 0x0000000533337c11 */ /* 0x000fe2000f8e08ff */
[----:B------:R-:W3:Y:S03]  /*7a90*/  SHFL.BFLY PT, R13, R12, 0x2, 0x1f ;  /* 0x0c401f000c0d7f89 */ /* 0x000ee600000e0000 */
[----:B------:R-:W-:-:S02]  /*7aa0*/  IADD3 R54, PT, PT, R51, 0x3020, RZ ;  /* 0x0000302033367810 */ /* 0x000fc40007ffe0ff */
[----:B--2---:R-:W-:Y:S02]  /*7ab0*/  FMNMX.FTZ R11, R6, R11, !PT ;  /* 0x0000000b060b7209 */ /* 0x004fe40007810000 */
[----:B---3--:R-:W-:-:S03]  /*7ac0*/  FMNMX.FTZ R13, R12, R13, !PT ;  /* 0x0000000d0c0d7209 */ /* 0x008fc60007810000 */
[----:B------:R-:W2:Y:S04]  /*7ad0*/  SHFL.BFLY PT, R46, R11, 0x1, 0x1f ;  /* 0x0c201f000b2e7f89 */ /* 0x000ea800000e0000 */
[----:B------:R-:W3:Y:S01]  /*7ae0*/  SHFL.BFLY PT, R48, R13, 0x1, 0x1f ;  /* 0x0c201f000d307f89 */ /* 0x000ee200000e0000 */
[----:B--2---:R-:W-:-:S04]  /*7af0*/  FMNMX.FTZ R46, R11, R46, !PT ;  /* 0x0000002e0b2e7209 */ /* 0x004fc80007810000 */
[C---:B------:R-:W-:Y:S01]  /*7b00*/  FSETP.NEU.FTZ.AND P0, PT, R46.reuse, -INF , PT ;  /* 0xff8000002e00780b */ /* 0x040fe20003f1d000 */
[C---:B------:R-:W-:Y:S01]  /*7b10*/  FMUL.FTZ R49, R46.reuse, UR4 ;  /* 0x000000042e317c20 */ /* 0x040fe20008410000 */
[----:B---3--:R-:W-:Y:S02]  /*7b20*/  FMNMX.FTZ R48, R13, R48, !PT ;  /* 0x000000300d307209 */ /* 0x008fe40007810000 */
[----:B------:R-:W-:Y:S02]  /*7b30*/  FSEL R120, R46, RZ, P0 ;  /* 0x000000ff2e787208 */ /* 0x000fe40000000000 */
[----:B------:R-:W-:Y:S01]  /*7b40*/  FSEL R49, R49, RZ, P0 ;  /* 0x000000ff31317208 */ /* 0x000fe20000000000 */
[C---:B------:R-:W-:Y:S01]  /*7b50*/  FMUL.FTZ R50, R48.reuse, UR4 ;  /* 0x0000000430327c20 */ /* 0x040fe20008410000 */
[----:B------:R-:W-:Y:S01]  /*7b60*/  LOP3.LUT P0, RZ, R3, 0x4, RZ, 0xc0, !PT ;  /* 0x0000000403ff7812 */ /* 0x000fe2000780c0ff */
[----:B------:R-:W-:Y:S01]  /*7b70*/  FADD.FTZ R120, R69, -R120 ;  /* 0x8000007845787221 */ /* 0x000fe20000010000 */
[----:B------:R-:W-:Y:S01]  /*7b80*/  FSETP.NEU.FTZ.AND P1, PT, R48, -INF , PT ;  /* 0xff8000003000780b */ /* 0x000fe20003f3d000 */
[--C-:B------:R-:W-:Y:S01]  /*7b90*/  FFMA.FTZ R60, R8, UR4, -R49.reuse ;  /* 0x00000004083c7c23 */ /* 0x100fe20008010831 */
[----:B------:R-:W-:Y:S01]  /*7ba0*/  IADD3 R8, PT, PT, R51, 0x3000, RZ ;  /* 0x0000300033087810 */ /* 0x000fe20007ffe0ff */
[--C-:B------:R-:W-:Y:S01]  /*7bb0*/  FFMA.FTZ R137, R136, UR4, -R49.reuse ;  /* 0x0000000488897c23 */ /* 0x100fe20008010831 */
[----:B------:R-:W-:Y:S01]  /*7bc0*/  FSEL R50, R50, RZ, P1 ;  /* 0x000000ff32327208 */ /* 0x000fe20000800000 */
[--C-:B------:R-:W-:Y:S01]  /*7bd0*/  FFMA.FTZ R80, R4, UR4, -R49.reuse ;  /* 0x0000000404507c23 */ /* 0x100fe20008010831 */
[----:B------:R-:W-:Y:S01]  /*7be0*/  FFMA.FTZ R63, R10, UR4, -R49 ;  /* 0x000000040a3f7c23 */ /* 0x000fe20008010831 */
[----:B------:R-:W-:Y:S01]  /*7bf0*/  FMUL.FTZ R120, R120, UR4 ;  /* 0x0000000478787c20 */ /* 0x000fe20008410000 */
[----:B------:R-:W-:Y:S01]  /*7c00*/  MUFU.EX2 R60, R60 ;  /* 0x0000003c003c7308 */ /* 0x000fe20000000800 */
[--C-:B------:R-:W-:Y:S01]  /*7c10*/  FFMA.FTZ R72, R7, UR4, -R50.reuse ;  /* 0x0000000407487c23 */ /* 0x100fe20008010832 */
[----:B------:R-:W-:Y:S01]  /*7c20*/  FSEL R7, R48, RZ, P1 ;  /* 0x000000ff30077208 */ /* 0x000fe20000800000 */
[--C-:B------:R-:W-:Y:S01]  /*7c30*/  FFMA.FTZ R82, R9, UR4, -R50.reuse ;  /* 0x0000000409527c23 */ /* 0x100fe20008010832 */
[----:B------:R-:W-:Y:S01]  /*7c40*/  @P0 IADD3 R54, PT, PT, R8, -0x20, RZ ;  /* 0xffffffe008360810 */ /* 0x000fe20007ffe0ff */
[--C-:B------:R-:W-:Y:S01]  /*7c50*/  FFMA.FTZ R61, R5, UR4, -R50.reuse ;  /* 0x00000004053d7c23 */ /* 0x100fe20008010832 */
[--C-:B------:R-:W-:Y:S01]  /*7c60*/  FFMA.FTZ R135, R135, UR4, -R50.reuse ;  /* 0x0000000487877c23 */ /* 0x100fe20008010832 */
[----:B------:R-:W-:Y:S01]  /*7c70*/  FADD.FTZ R136, R70, -R7 ;  /* 0x8000000746887221 */ /* 0x000fe20000010000 */
[----:B------:R-:W-:Y:S01]  /*7c80*/  MUFU.EX2 R72, R72 ;  /* 0x0000004800487308 */ /* 0x000fe20000000800 */
[----:B------:R-:W2:Y:S01]  /*7c90*/  LDSM.16.MT88.4 R4, [R51+0x3000] ;  /* 0x003000003304783b */ /* 0x000ea20000004200 */
[--C-:B------:R-:W-:Y:S01]  /*7ca0*/  FFMA.FTZ R81, R23, UR4, -R50.reuse ;  /* 0x0000000417517c23 */ /* 0x100fe20008010832 */
[----:B------:R-:W-:Y:S01]  /*7cb0*/  FMUL.FTZ R136, R136, UR4 ;  /* 0x0000000488887c20 */ /* 0x000fe20008410000 */
[----:B------:R-:W-:Y:S01]  /*7cc0*/  MUFU.EX2 R135, R135 ;  /* 0x0000008700877308 */ /* 0x000fe20000000800 */
[----:B------:R-:W3:Y:S01]  /*7cd0*/  LDSM.16.MT88.4 R8, [R54] ;  /* 0x000000003608783b */ /* 0x000ee20000004200 */
[--C-:B------:R-:W-:Y:S01]  /*7ce0*/  FFMA.FTZ R73, R21, UR4, -R50.reuse ;  /* 0x0000000415497c23 */ /* 0x100fe20008010832 */
[--C-:B------:R-:W-:Y:S01]  /*7cf0*/  FFMA.FTZ R75, R20, UR4, -R49.reuse ;  /* 0x00000004144b7c23 */ /* 0x100fe20008010831 */
[----:B------:R-:W4:Y:S01]  /*7d00*/  MUFU.EX2 R82, R82 ;  /* 0x0000005200527308 */ /* 0x000f220000000800 */
[----:B------:R-:W5:Y:S01]  /*7d10*/  LDSM.16.MT88.4 R20, [R51+0x3400] ;  /* 0x003400003314783b */ /* 0x000f620000004200 */
[--C-:B------:R-:W-:Y:S01]  /*7d20*/  FFMA.FTZ R70, R27, UR4, -R50.reuse ;  /* 0x000000041b467c23 */ /* 0x100fe20008010832 */
[--C-:B------:R-:W-:Y:S01]  /*7d30*/  FFMA.FTZ R74, R26, UR4, -R49.reuse ;  /* 0x000000041a4a7c23 */ /* 0x100fe20008010831 */
[----:B------:R-:W4:Y:S01]  /*7d40*/  MUFU.EX2 R61, R61 ;  /* 0x0000003d003d7308 */ /* 0x000f220000000800 */
[--C-:B------:R-:W-:Y:S01]  /*7d50*/  FFMA.FTZ R69, R24, UR4, -R49.reuse ;  /* 0x0000000418457c23 */ /* 0x100fe20008010831 */
[--C-:B------:R-:W-:Y:S01]  /*7d60*/  FFMA.FTZ R62, R138, UR4, -R49.reuse ;  /* 0x000000048a3e7c23 */ /* 0x100fe20008010831 */
[--C-:B-1----:R-:W-:Y:S01]  /*7d70*/  FFMA.FTZ R89, R123, UR4, -R50.reuse ;  /* 0x000000047b597c23 */ /* 0x102fe20008010832 */
[----:B------:R-:W-:Y:S01]  /*7d80*/  MUFU.EX2 R137, R137 ;  /* 0x0000008900897308 */ /* 0x000fe20000000800 */
        /* <DEDUP_REMOVED lines=9> */
[----:B------:R-:W-:Y:S01]  /*7e20*/  F2FP.BF16.F32.PACK_AB R14, R61, R72 ;  /* 0x000000483d0e723e */ /* 0x000fe200000010ff */
[--C-:B------:R-:W-:Y:S01]  /*7e30*/  FFMA.FTZ R65, R65, UR4, -R50.reuse ;  /* 0x0000000441417c23 */ /* 0x100fe20008010832 */
[----:B------:R-:W2:Y:S01]  /*7e40*/  MUFU.EX2 R120, R120 ;  /* 0x0000007800787308 */ /* 0x000ea20000000800 */
[--C-:B------:R-:W-:Y:S01]  /*7e50*/  FFMA.FTZ R30, R30, UR4, -R50.reuse ;  /* 0x000000041e1e7c23 */ /* 0x100fe20008010832 */
[--C-:B------:R-:W-:Y:S01]  /*7e60*/  FFMA.FTZ R38, R38, UR4, -R49.reuse ;  /* 0x0000000426267c23 */ /* 0x100fe20008010831 */
[--C-:B------:R-:W-:Y:S01]  /*7e70*/  FFMA.FTZ R0, R0, UR4, -R50.reuse ;  /* 0x0000000400007c23 */ /* 0x100fe20008010832 */
[----:B------:R-:W3:Y:S01]  /*7e80*/  MUFU.EX2 R63, R63 ;  /* 0x0000003f003f7308 */ /* 0x000ee20000000800 */
        /* <DEDUP_REMOVED lines=13> */
[----:B---3--:R-:W-:Y:S01]  /*7f60*/  F2FP.BF16.F32.PACK_AB R15, R60, R63 ;  /* 0x0000003f3c0f723e */ /* 0x008fe200000010ff */
[-C--:B------:R-:W-:Y:S01]  /*7f70*/  FMUL.FTZ R100, R100, R136.reuse ;  /* 0x0000008864647220 */ /* 0x080fe20000410000 */
[----:B------:R-:W-:Y:S01]  /*7f80*/  FMUL.FTZ R101, R101, R136 ;  /* 0x0000008865657220 */ /* 0x000fe20000410000 */
[-C--:B------:R-:W-:Y:S01]  /*7f90*/  FMUL.FTZ R102, R102, R120.reuse ;  /* 0x0000007866667220 */ /* 0x080fe20000410000 */
[----:B------:R-:W-:Y:S01]  /*7fa0*/  FMUL.FTZ R103, R103, R120 ;  /* 0x0000007867677220 */ /* 0x000fe20000410000 */
[-C--:B------:R-:W-:Y:S01]  /*7fb0*/  FMUL.FTZ R92, R92, R136.reuse ;  /* 0x000000885c5c7220 */ /* 0x080fe20000410000 */
[----:B------:R-:W-:Y:S01]  /*7fc0*/  FMUL.FTZ R93, R93, R136 ;  /* 0x000000885d5d7220 */ /* 0x000fe20000410000 */
[-C--:B------:R-:W-:Y:S01]  /*7fd0*/  FMUL.FTZ R94, R94, R120.reuse ;  /* 0x000000785e5e7220 */ /* 0x080fe20000410000 */
[-C--:B------:R-:W-:Y:S01]  /*7fe0*/  FMUL.FTZ R95, R95, R120.reuse ;  /* 0x000000785f5f7220 */ /* 0x080fe20000410000 */
[C---:B------:R-:W-:Y:S01]  /*7ff0*/  HMMA.16816.F32.BF16 R104, R12.reuse, R4, R104 ;  /* 0x000000040c68723c */ /* 0x040fe20000041868 */
[----:B------:R-:W-:Y:S01]  /*8000*/  MUFU.EX2 R73, R73 ;  /* 0x0000004900497308 */ /* 0x000fe20000000800 */
[--C-:B------:R-:W-:Y:S01]  /*8010*/  FFMA.FTZ R96, R127, UR4, -R50.reuse ;  /* 0x000000047f607c23 */ /* 0x100fe20008010832 */
[----:B------:R-:W-:Y:S01]  /*8020*/  FFMA.FTZ R98, R132, UR4, -R49 ;  /* 0x0000000484627c23 */ /* 0x000fe20008010831 */
[----:B------:R-:W-:Y:S01]  /*8030*/  FFMA.FTZ R137, R88, R120, R137 ;  /* 0x0000007858897223 */ /* 0x000fe20000010089 */
[----:B------:R-:W1:Y:S01]  /*8040*/  MUFU.EX2 R70, R70 ;  /* 0x0000004600467308 */ /* 0x000e620000000800 */
[----:B------:R-:W-:Y:S01]  /*8050*/  FFMA.FTZ R135, R86, R136, R135 ;  /* 0x0000008856877223 */ /* 0x000fe20000010087 */
[--C-:B------:R-:W-:Y:S01]  /*8060*/  FFMA.FTZ R88, R67, UR4, -R50.reuse ;  /* 0x0000000443587c23 */ /* 0x100fe20008010832 */
[C---:B------:R-:W-:Y:S01]  /*8070*/  HMMA.16816.F32.BF16 R16, R12.reuse, R8, R16 ;  /* 0x000000080c10723c */ /* 0x040fe20000041810 */
[----:B------:R-:W-:Y:S01]  /*8080*/  MUFU.EX2 R75, R75 ;  /* 0x0000004b004b7308 */ /* 0x000fe20000000800 */
[--C-:B------:R-:W-:Y:S01]  /*8090*/  FFMA.FTZ R86, R57, UR4, -R50.reuse ;  /* 0x0000000439567c23 */ /* 0x100fe20008010832 */
[----:B------:R-:W-:Y:S01]  /*80a0*/  FFMA.FTZ R67, R64, UR4, -R49 ;  /* 0x0000000440437c23 */ /* 0x000fe20008010831 */
[----:B------:R-:W-:Y:S01]  /*80b0*/  FADD.FTZ R80, R80, R137 ;  /* 0x0000008950507221 */ /* 0x000fe20000010000 */
[----:B------:R-:W2:Y:S01]  /*80c0*/  MUFU.EX2 R74, R74 ;  /* 0x0000004a004a7308 */ /* 0x000ea20000000800 */
[--C-:B------:R-:W-:Y:S01]  /*80d0*/  FFMA.FTZ R64, R55, UR4, -R50.reuse ;  /* 0x0000000437407c23 */ /* 0x100fe20008010832 */
[----:B------:R-:W-:Y:S01]  /*80e0*/  FADD.FTZ R135, R82, R135 ;  /* 0x0000008752877221 */ /* 0x000fe20000010000 */
[C---:B------:R-:W-:Y:S01]  /*80f0*/  HMMA.16816.F32.BF16 R4, R12.reuse, R6, R100 ;  /* 0x000000060c04723c */ /* 0x040fe20000041864 */
[----:B------:R-:W-:Y:S01]  /*8100*/  MUFU.EX2 R69, R69 ;  /* 0x0000004500457308 */ /* 0x000fe20000000800 */
[--C-:B------:R-:W-:Y:S01]  /*8110*/  FFMA.FTZ R100, R71, UR4, -R50.reuse ;  /* 0x0000000447647c23 */ /* 0x100fe20008010832 */
[----:B-1----:R-:W-:Y:S01]  /*8120*/  F2FP.BF16.F32.PACK_AB R26, R70, R73 ;  /* 0x00000049461a723e */ /* 0x002fe200000010ff */
[----:B------:R-:W-:Y:S01]  /*8130*/  FFMA.FTZ R71, R117, UR4, -R50 ;  /* 0x0000000475477c23 */ /* 0x000fe20008010832 */
[----:B------:R-:W1:Y:S01]  /*8140*/  MUFU.EX2 R62, R62 ;  /* 0x0000003e003e7308 */ /* 0x000e620000000800 */
[----:B------:R-:W-:Y:S01]  /*8150*/  FADD.FTZ R97, R63, R80 ;  /* 0x000000503f617221 */ /* 0x000fe20000010000 */
[--C-:B------:R-:W-:Y:S01]  /*8160*/  FFMA.FTZ R55, R52, UR4, -R50.reuse ;  /* 0x0000000434377c23 */ /* 0x100fe20008010832 */
[----:B------:R-:W-:Y:S01]  /*8170*/  HMMA.16816.F32.BF16 R8, R12, R10, R92 ;  /* 0x0000000a0c08723c */ /* 0x000fe2000004185c */
[----:B------:R-:W3:Y:S01]  /*8180*/  LDSM.16.MT88.4 R12, [R54+0x400] ;  /* 0x00040000360c783b */ /* 0x000ee20000004200 */
[--C-:B------:R-:W-:Y:S01]  /*8190*/  FFMA.FTZ R94, R25, UR4, -R50.reuse ;  /* 0x00000004195e7c23 */ /* 0x100fe20008010832 */
        /* <DEDUP_REMOVED lines=8> */
[----:B-1----:R-:W-:Y:S01]  /*8220*/  F2FP.BF16.F32.PACK_AB R27, R62, R69 ;  /* 0x000000453e1b723e */ /* 0x002fe200000010ff */
[----:B------:R-:W-:Y:S01]  /*8230*/  FFMA.FTZ R82, R33, UR4, -R50 ;  /* 0x0000000421527c23 */ /* 0x000fe20008010832 */
[--C-:B------:R-:W-:Y:S01]  /*8240*/  FFMA.FTZ R40, R34, UR4, -R49.reuse ;  /* 0x0000000422287c23 */ /* 0x100fe20008010831 */
[----:B------:R-:W1:Y:S01]  /*8250*/  MUFU.EX2 R89, R89 ;  /* 0x0000005900597308 */ /* 0x000e620000000800 */
[----:B------:R-:W-:Y:S01]  /*8260*/  FFMA.FTZ R80, R32, UR4, -R49 ;  /* 0x0000000420507c23 */ /* 0x000fe20008010831 */
[----:B------:R-:W-:Y:S01]  /*8270*/  FADD.FTZ R72, R72, R135 ;  /* 0x0000008748487221 */ /* 0x000fe20000010000 */
[----:B------:R-:W-:Y:S01]  /*8280*/  LDSM.16.MT88.4 R32, [R54+0x1400] ;  /* 0x001400003620783b */ /* 0x000fe20000004200 */
[----:B------:R-:W-:Y:S01]  /*8290*/  MUFU.EX2 R92, R92 ;  /* 0x0000005c005c7308 */ /* 0x000fe20000000800 */
[----:B------:R-:W-:Y:S01]  /*82a0*/  FADD.FTZ R60, R60, R97 ;  /* 0x000000613c3c7221 */ /* 0x000fe20000010000 */
[----:B------:R-:W-:Y:S01]  /*82b0*/  FADD.FTZ R99, R61, R72 ;  /* 0x000000483d637221 */ /* 0x000fe20000010000 */
[----:B------:R-:W-:Y:S01]  /*82c0*/  FFMA.FTZ R72, R36, UR4, -R50 ;  /* 0x0000000424487c23 */ /* 0x000fe20008010832 */
        /* <DEDUP_REMOVED lines=8> */
[----:B------:R-:W2:Y:S01]  /*8350*/  MUFU.EX2 R93, R93 ;  /* 0x0000005d005d7308 */ /* 0x000ea20000000800 */
[C---:B-----5:R-:W-:Y:S03]  /*8360*/  HMMA.16816.F32.BF16 R104, R24.reuse, R20, R104 ;  /* 0x000000141868723c */ /* 0x060fe60000041868 */
[----:B------:R-:W-:Y:S04]  /*8370*/  MUFU.EX2 R91, R91 ;  /* 0x0000005b005b7308 */ /* 0x000fe80000000800 */
[----:B------:R-:W4:Y:S01]  /*8380*/  MUFU.EX2 R90, R90 ;  /* 0x0000005a005a7308 */ /* 0x000f220000000800 */
        /* <DEDUP_REMOVED lines=9> */
[----:B-1----:R-:W-:Y:S01]  /*8420*/  F2FP.BF16.F32.PACK_AB R24, R89, R96 ;  /* 0x000000605918723e */ /* 0x002fe200000010ff */
[----:B------:R-:W1:Y:S01]  /*8430*/  MUFU.EX2 R76, R76 ;  /* 0x0000004c004c7308 */ /* 0x000e620000000800 */
[----:B--2---:R-:W-:-:S02]  /*8440*/  F2FP.BF16.F32.PACK_AB R25, R93, R98 ;  /* 0x000000625d19723e */ /* 0x004fc400000010ff */
[----:B------:R-:W-:Y:S01]  /*8450*/  F2FP.BF16.F32.PACK_AB R26, R83, R92 ;  /* 0x0000005c531a723e */ /* 0x000fe200000010ff */
[----:B------:R-:W-:Y:S01]  /*8460*/  MUFU.EX2 R78, R78 ;  /* 0x0000004e004e7308 */ /* 0x000fe20000000800 */
[----:B----4-:R-:W-:-:S03]  /*8470*/  F2FP.BF16.F32.PACK_AB R27, R90, R91 ;  /* 0x0000005b5a1b723e */ /* 0x010fc600000010ff */
[----:B------:R-:W-:Y:S04]  /*8480*/  MUFU.EX2 R88, R88 ;  /* 0x0000005800587308 */ /* 0x000fe80000000800 */
[----:B------:R-:W-:Y:S04]  /*8490*/  MUFU.EX2 R65, R65 ;  /* 0x0000004100417308 */ /* 0x000fe80000000800 */
[----:B------:R-:W-:Y:S04]  /*84a0*/  MUFU.EX2 R86, R86 ;  /* 0x0000005600567308 */ /* 0x000fe80000000800 */
[----:B------:R-:W-:Y:S01]  /*84b0*/  MUFU.EX2 R67, R67 ;  /* 0x0000004300437308 */ /* 0x000fe20000000800 */
[C---:B-----5:R-:W-:Y:S03]  /*84c0*/  HMMA.16816.F32.BF16 R104, R24.reuse, R20, R104 ;  /* 0x000000141868723c */ /* 0x060fe60000041868 */
[----:B------:R-:W-:Y:S04]  /*84d0*/  MUFU.EX2 R64, R64 ;  /* 0x0000004000407308 */ /* 0x000fe80000000800 */
[----:B------:R-:W-:Y:S01]  /*84e0*/  MUFU.EX2 R55, R55 ;  /* 0x0000003700377308 */ /* 0x000fe20000000800 */
[C---:B------:R-:W-:Y:S01]  /*84f0*/  HMMA.16816.F32.BF16 R4, R24.reuse, R22, R4 ;  /* 0x000000161804723c */ /* 0x040fe20000041804 */
[----:B------:R-:W2:Y:S02]  /*8500*/  LDSM.16.MT88.4 R20, [R51+0x3c00] ;  /* 0x003c00003314783b */ /* 0x000ea40000004200 */
[----:B------:R-:W-:Y:S04]  /*8510*/  MUFU.EX2 R52, R52 ;  /* 0x0000003400347308 */ /* 0x000fe80000000800 */
[----:B------:R-:W-:Y:S01]  /*8520*/  MUFU.EX2 R63, R63 ;  /* 0x0000003f003f7308 */ /* 0x000fe20000000800 */
[C---:B---3--:R-:W-:Y:S03]  /*8530*/  HMMA.16816.F32.BF16 R16, R24.reuse, R12, R16 ;  /* 0x0000000c1810723c */ /* 0x048fe60000041810 */
[----:B------:R-:W-:Y:S04]  /*8540*/  MUFU.EX2 R40, R40 ;  /* 0x0000002800287308 */ /* 0x000fe80000000800 */
[----:B------:R-:W-:Y:S01]  /*8550*/  MUFU.EX2 R61, R80 ;  /* 0x00000050003d7308 */ /* 0x000fe20000000800 */
[----:B------:R-:W-:Y:S01]  /*8560*/  HMMA.16816.F32.BF16 R8, R24, R14, R8 ;  /* 0x0000000e1808723c */ /* 0x000fe20000041808 */
[----:B------:R-:W-:Y:S01]  /*8570*/  FFMA.FTZ R24, R79, UR4, -R50 ;  /* 0x000000044f187c23 */ /* 0x000fe20008010832 */
[----:B------:R-:W3:Y:S01]  /*8580*/  LDSM.16.MT88.4 R12, [R54+0xc00] ;  /* 0x000c0000360c783b */ /* 0x000ee20000004200 */
[----:B------:R-:W-:Y:S01]  /*8590*/  FFMA.FTZ R79, R116, UR4, -R49 ;  /* 0x00000004744f7c23 */ /* 0x000fe20008010831 */
[----:B-1----:R-:W-:Y:S01]  /*85a0*/  F2FP.BF16.F32.PACK_AB R25, R76, R95 ;  /* 0x0000005f4c19723e */ /* 0x002fe200000010ff */
[----:B------:R1:W4:Y:S04]  /*85b0*/  MUFU.EX2 R122, R24 ;  /* 0x00000018007a7308 */ /* 0x0003280000000800 */
[----:B------:R-:W5:Y:S04]  /*85c0*/  MUFU.EX2 R79, R79 ;  /* 0x0000004f004f7308 */ /* 0x000f680000000800 */
[----:B------:R-:W-:Y:S04]  /*85d0*/  MUFU.EX2 R31, R72 ;  /* 0x00000048001f7308 */ /* 0x000fe80000000800 */
[----:B------:R-:W-:Y:S01]  /*85e0*/  MUFU.EX2 R36, R36 ;  /* 0x0000002400247308 */ /* 0x000fe20000000800 */
[----:B-1----:R-:W-:-:S02]  /*85f0*/  F2FP.BF16.F32.PACK_AB R24, R77, R100 ;  /* 0x000000644d18723e */ /* 0x002fc400000010ff */
[----:B----4-:R-:W-:Y:S01]  /*8600*/  F2FP.BF16.F32.PACK_AB R26, R122, R71 ;  /* 0x000000477a1a723e */ /* 0x010fe200000010ff */
[----:B------:R-:W-:Y:S01]  /*8610*/  MUFU.EX2 R30, R30 ;  /* 0x0000001e001e7308 */ /* 0x000fe20000000800 */
[----:B-----5:R-:W-:-:S03]  /*8620*/  F2FP.BF16.F32.PACK_AB R27, R78, R79 ;  /* 0x0000004f4e1b723e */ /* 0x020fc600000010ff */
[----:B------:R-:W-:Y:S04]  /*8630*/  MUFU.EX2 R0, R0 ;  /* 0x0000000000007308 */ /* 0x000fe80000000800 */
[C---:B--2---:R-:W-:Y:S01]  /*8640*/  HMMA.16816.F32.BF16 R104, R24.reuse, R20, R104 ;  /* 0x000000141868723c */ /* 0x044fe20000041868 */
[----:B------:R-:W-:Y:S07]  /*8650*/  MUFU.EX2 R2, R2 ;  /* 0x0000000200027308 */ /* 0x000fee0000000800 */
[C---:B------:R-:W-:Y:S01]  /*8660*/  HMMA.16816.F32.BF16 R4, R24.reuse, R22, R4 ;  /* 0x000000161804723c */ /* 0x040fe20000041804 */
[----:B------:R-:W1:Y:S07]  /*8670*/  LDSM.16.MT88.4 R20, [R51+0x4000] ;  /* 0x004000003314783b */ /* 0x000e6e0000004200 */
[----:B---3--:R-:W-:Y:S01]  /*8680*/  HMMA.16816.F32.BF16 R16, R24, R12, R16 ;  /* 0x0000000c1810723c */ /* 0x008fe20000041810 */
[----:B------:R-:W-:Y:S01]  /*8690*/  FFMA.FTZ R12, R59, UR4, -R50 ;  /* 0x000000043b0c7c23 */ /* 0x000fe20008010832 */
[----:B------:R-:W-:-:S03]  /*86a0*/  FFMA.FTZ R59, R66, UR4, -R49 ;  /* 0x00000004423b7c23 */ /* 0x000fc60008010831 */
[----:B------:R2:W3:Y:S03]  /*86b0*/  MUFU.EX2 R57, R12 ;  /* 0x0000000c00397308 */ /* 0x0004e60000000800 */
[----:B------:R-:W-:Y:S01]  /*86c0*/  HMMA.16816.F32.BF16 R8, R24, R14, R8 ;  /* 0x0000000e1808723c */ /* 0x000fe20000041808 */
[--C-:B------:R-:W-:Y:S01]  /*86d0*/  FFMA.FTZ R25, R56, UR4, -R49.reuse ;  /* 0x0000000438197c23 */ /* 0x100fe20008010831 */
[--C-:B------:R-:W-:Y:S01]  /*86e0*/  FFMA.FTZ R56, R58, UR4, -R49.reuse ;  /* 0x000000043a387c23 */ /* 0x100fe20008010831 */
[----:B------:R-:W-:Y:S01]  /*86f0*/  MUFU.EX2 R59, R59 ;  /* 0x0000003b003b7308 */ /* 0x000fe20000000800 */
[----:B------:R-:W-:Y:S01]  /*8700*/  F2FP.BF16.F32.PACK_AB R24, R65, R88 ;  /* 0x000000584118723e */ /* 0x000fe200000010ff */
[----:B------:R-:W-:Y:S02]  /*8710*/  FFMA.FTZ R58, R53, UR4, -R49 ;  /* 0x00000004353a7c23 */ /* 0x000fe40008010831 */
[----:B------:R-:W4:Y:S04]  /*8720*/  MUFU.EX2 R66, R25 ;  /* 0x0000001900427308 */ /* 0x000f280000000800 */
[----:B------:R-:W5:Y:S01]  /*8730*/  MUFU.EX2 R56, R56 ;  /* 0x0000003800387308 */ /* 0x000f620000000800 */
[----:B--2---:R-:W2:Y:S01]  /*8740*/  LDSM.16.MT88.4 R12, [R54+0x1000] ;  /* 0x00100000360c783b */ /* 0x004ea20000004200 */
[----:B---3--:R-:W-:-:S02]  /*8750*/  F2FP.BF16.F32.PACK_AB R26, R86, R57 ;  /* 0x00000039561a723e */ /* 0x008fc400000010ff */
[----:B------:R-:W-:Y:S04]  /*8760*/  MUFU.EX2 R53, R82 ;  /* 0x0000005200357308 */ /* 0x000fe80000000800 */
[----:B------:R-:W3:Y:S01]  /*8770*/  MUFU.EX2 R58, R58 ;  /* 0x0000003a003a7308 */ /* 0x000ee20000000800 */
[----:B----4-:R-:W-:Y:S02]  /*8780*/  F2FP.BF16.F32.PACK_AB R25, R59, R66 ;  /* 0x000000423b19723e */ /* 0x010fe400000010ff */
[----:B-----5:R-:W-:-:S07]  /*8790*/  F2FP.BF16.F32.PACK_AB R27, R56, R67 ;  /* 0x00000043381b723e */ /* 0x020fce00000010ff */
[C---:B-1----:R-:W-:Y:S08]  /*87a0*/  HMMA.16816.F32.BF16 R104, R24.reuse, R20, R104 ;  /* 0x000000141868723c */ /* 0x042ff00000041868 */
[C---:B------:R-:W-:Y:S01]  /*87b0*/  HMMA.16816.F32.BF16 R4, R24.reuse, R22, R4 ;  /* 0x000000161804723c */ /* 0x040fe20000041804 */
[----:B------:R-:W1:Y:S07]  /*87c0*/  LDSM.16.MT88.4 R20, [R51+0x4400] ;  /* 0x004400003314783b */ /* 0x000e6e0000004200 */
[----:B--2---:R-:W-:Y:S01]  /*87d0*/  HMMA.16816.F32.BF16 R16, R24, R12, R16 ;  /* 0x0000000c1810723c */ /* 0x004fe20000041810 */
[----:B------:R-:W-:-:S02]  /*87e0*/  F2FP.BF16.F32.PACK_AB R12, R55, R64 ;  /* 0x00000040370c723e */ /* 0x000fc400000010ff */
[----:B---3--:R-:W-:-:S05]  /*87f0*/  F2FP.BF16.F32.PACK_AB R13, R63, R58 ;  /* 0x0000003a3f0d723e */ /* 0x008fca00000010ff */
[----:B------:R-:W-:Y:S01]  /*8800*/  HMMA.16816.F32.BF16 R8, R24, R14, R8 ;  /* 0x0000000e1808723c */ /* 0x000fe20000041808 */
[----:B------:R-:W-:Y:S01]  /*8810*/  F2FP.BF16.F32.PACK_AB R14, R53, R52 ;  /* 0x00000034350e723e */ /* 0x000fe200000010ff */
[----:B------:R-:W2:Y:S01]  /*8820*/  LDSM.16.MT88.4 R24, [R51+0x4800] ;  /* 0x004800003318783b */ /* 0x000ea20000004200 */
[----:B------:R-:W-:-:S09]  /*8830*/  F2FP.BF16.F32.PACK_AB R15, R61, R40 ;  /* 0x000000283d0f723e */ /* 0x000fd200000010ff */
[----:B------:R-:W-:Y:S01]  /*8840*/  HMMA.16816.F32.BF16 R16, R12, R32, R16 ;  /* 0x000000200c10723c */ /* 0x000fe20000041810 */
[----:B------:R-:W-:Y:S01]  /*8850*/  FADD.FTZ R33, R69, R74 ;  /* 0x0000004a45217221 */ /* 0x000fe20000010000 */
[-C--:B------:R-:W-:Y:S02]  /*8860*/  MOV R69, R46.reuse ;  /* 0x0000002e00457202 */ /* 0x080fe40000000f00 */
[----:B------:R-:W-:Y:S01]  /*8870*/  @P5 MOV R69, R46 ;  /* 0x0000002e00455202 */ /* 0x000fe20000000f00 */
[----:B------:R-:W-:-:S03]  /*8880*/  FADD.FTZ R33, R62, R33 ;  /* 0x000000213e217221 */ /* 0x000fc60000010000 */
[----:B------:R-:W-:Y:S01]  /*8890*/  HMMA.16816.F32.BF16 R8, R12, R34, R8 ;  /* 0x000000220c08723c */ /* 0x000fe20000041808 */
[----:B------:R-:W-:Y:S01]  /*88a0*/  FADD.FTZ R34, R98, R33 ;  /* 0x0000002162227221 */ /* 0x000fe20000010000 */
[--C-:B------:R-:W-:Y:S01]  /*88b0*/  FFMA.FTZ R33, R43, UR4, -R49.reuse ;  /* 0x000000042b217c23 */ /* 0x100fe20008010831 */
[----:B------:R-:W-:Y:S02]  /*88c0*/  FFMA.FTZ R35, R41, UR4, -R49 ;  /* 0x0000000429237c23 */ /* 0x000fe40008010831 */
[----:B------:R-:W-:-:S03]  /*88d0*/  FADD.FTZ R34, R93, R34 ;  /* 0x000000225d227221 */ /* 0x000fc60000010000 */
[C---:B-1----:R-:W-:Y:S01]  /*88e0*/  HMMA.16816.F32.BF16 R104, R12.reuse, R20, R104 ;  /* 0x000000140c68723c */ /* 0x042fe20000041868 */
[----:B------:R-:W-:Y:S01]  /*88f0*/  FFMA.FTZ R21, R39, UR4, -R50 ;  /* 0x0000000427157c23 */ /* 0x000fe20008010832 */
[--C-:B------:R-:W-:Y:S01]  /*8900*/  FFMA.FTZ R20, R29, UR4, -R49.reuse ;  /* 0x000000041d147c23 */ /* 0x100fe20008010831 */
[--C-:B------:R-:W-:Y:S01]  /*8910*/  FFMA.FTZ R39, R28, UR4, -R49.reuse ;  /* 0x000000041c277c23 */ /* 0x100fe20008010831 */
[----:B------:R-:W-:Y:S01]  /*8920*/  FADD.FTZ R91, R91, R34 ;  /* 0x000000225b5b7221 */ /* 0x000fe20000010000 */
[----:B------:R1:W3:Y:S03]  /*8930*/  MUFU.EX2 R29, R21 ;  /* 0x00000015001d7308 */ /* 0x0002e60000000800 */
[----:B------:R-:W-:Y:S01]  /*8940*/  HMMA.16816.F32.BF16 R4, R12, R22, R4 ;  /* 0x000000160c04723c */ /* 0x000fe20000041804 */
[----:B------:R-:W-:Y:S01]  /*8950*/  FFMA.FTZ R23, R37, UR4, -R49 ;  /* 0x0000000425177c23 */ /* 0x000fe20008010831 */
[----:B------:R4:W-:Y:S01]  /*8960*/  MUFU.EX2 R28, R20 ;  /* 0x00000014001c7308 */ /* 0x0009e20000000800 */
[----:B------:R-:W5:Y:S01]  /*8970*/  LDSM.16.MT88.4 R12, [R54+0x1800] ;  /* 0x00180000360c783b */ /* 0x000f620000004200 */
[----:B------:R-:W-:-:S02]  /*8980*/  FADD.FTZ R90, R90, R91 ;  /* 0x0000005b5a5a7221 */ /* 0x000fc40000010000 */
[----:B------:R-:W2:Y:S02]  /*8990*/  MUFU.EX2 R39, R39 ;  /* 0x0000002700277308 */ /* 0x000ea40000000800 */
[----:B------:R-:W-:Y:S02]  /*89a0*/  FADD.FTZ R95, R95, R90 ;  /* 0x0000005a5f5f7221 */ /* 0x000fe40000010000 */
[----:B------:R-:W-:Y:S01]  /*89b0*/  MUFU.EX2 R37, R38 ;  /* 0x0000002600257308 */ /* 0x000fe20000000800 */
[----:B-1----:R-:W-:Y:S01]  /*89c0*/  FADD.FTZ R21, R73, R94 ;  /* 0x0000005e49157221 */ /* 0x002fe20000010000 */
[----:B---3--:R-:W-:Y:S01]  /*89d0*/  F2FP.BF16.F32.PACK_AB R22, R29, R30 ;  /* 0x0000001e1d16723e */ /* 0x008fe200000010ff */
[----:B------:R-:W-:Y:S01]  /*89e0*/  FADD.FTZ R76, R76, R95 ;  /* 0x0000005f4c4c7221 */ /* 0x000fe20000010000 */
[----:B------:R-:W1:Y:S01]  /*89f0*/  MUFU.EX2 R32, R23 ;  /* 0x0000001700207308 */ /* 0x000e620000000800 */
[----:B------:R-:W-:Y:S01]  /*8a00*/  FADD.FTZ R21, R70, R21 ;  /* 0x0000001546157221 */ /* 0x000fe20000010000 */
[----:B----4-:R-:W-:Y:S01]  /*8a10*/  F2FP.BF16.F32.PACK_AB R20, R36, R31 ;  /* 0x0000001f2414723e */ /* 0x010fe200000010ff */
[----:B------:R-:W-:Y:S01]  /*8a20*/  FADD.FTZ R79, R79, R76 ;  /* 0x0000004c4f4f7221 */ /* 0x000fe20000010000 */
[----:B------:R-:W-:Y:S01]  /*8a30*/  MUFU.EX2 R33, R33 ;  /* 0x0000002100217308 */ /* 0x000fe20000000800 */
[----:B------:R-:W-:Y:S01]  /*8a40*/  FADD.FTZ R96, R96, R21 ;  /* 0x0000001560607221 */ /* 0x000fe20000010000 */
[----:B--2---:R-:W-:Y:S01]  /*8a50*/  F2FP.BF16.F32.PACK_AB R21, R39, R28 ;  /* 0x0000001c2715723e */ /* 0x004fe200000010ff */
[----:B------:R-:W-:Y:S01]  /*8a60*/  FADD.FTZ R79, R78, R79 ;  /* 0x0000004f4e4f7221 */ /* 0x000fe20000010000 */
[----:B------:R-:W2:Y:S01]  /*8a70*/  MUFU.EX2 R35, R35 ;  /* 0x0000002300237308 */ /* 0x000ea20000000800 */
[----:B------:R-:W-:Y:S01]  /*8a80*/  FADD.FTZ R89, R89, R96 ;  /* 0x0000006059597221 */ /* 0x000fe20000010000 */
[-C--:B------:R-:W-:Y:S01]  /*8a90*/  MOV R70, R48.reuse ;  /* 0x0000003000467202 */ /* 0x080fe20000000f00 */
[----:B------:R-:W-:Y:S01]  /*8aa0*/  FADD.FTZ R66, R66, R79 ;  /* 0x0000004f42427221 */ /* 0x000fe20000010000 */
[----:B------:R-:W-:Y:S01]  /*8ab0*/  @P5 MOV R70, R48 ;  /* 0x0000003000465202 */ /* 0x000fe20000000f00 */
[----:B------:R-:W-:Y:S01]  /*8ac0*/  FADD.FTZ R92, R92, R89 ;  /* 0x000000595c5c7221 */ /* 0x000fe20000010000 */
[----:B-1----:R-:W-:Y:S01]  /*8ad0*/  F2FP.BF16.F32.PACK_AB R23, R32, R37 ;  /* 0x000000252017723e */ /* 0x002fe200000010ff */
[----:B------:R-:W-:-:S02]  /*8ae0*/  FADD.FTZ R66, R59, R66 ;  /* 0x000000423b427221 */ /* 0x000fc40000010000 */
[----:B------:R-:W-:Y:S02]  /*8af0*/  FADD.FTZ R83, R83, R92 ;  /* 0x0000005c53537221 */ /* 0x000fe40000010000 */
[----:B------:R-:W-:Y:S01]  /*8b00*/  FADD.FTZ R67, R67, R66 ;  /* 0x0000004243437221 */ /* 0x000fe20000010000 */
[----:B------:R-:W1:Y:S01]  /*8b10*/  LDSM.16.MT88.4 R92, [R54+0x1c00] ;  /* 0x001c0000365c783b */ /* 0x000e620000004200 */
[----:B------:R-:W-:Y:S01]  /*8b20*/  FADD.FTZ R100, R100, R83 ;  /* 0x0000005364647221 */ /* 0x000fe20000010000 */
[C---:B------:R-:W-:Y:S01]  /*8b30*/  HMMA.16816.F32.BF16 R4, R20.reuse, R26, R4 ;  /* 0x0000001a1404723c */ /* 0x040fe20000041804 */
[----:B------:R-:W-:Y:S01]  /*8b40*/  MUFU.EX2 R27, R45 ;  /* 0x0000002d001b7308 */ /* 0x000fe20000000800 */
[----:B------:R-:W-:Y:S01]  /*8b50*/  FADD.FTZ R67, R56, R67 ;  /* 0x0000004338437221 */ /* 0x000fe20000010000 */
[----:B------:R-:W-:Y:S02]  /*8b60*/  FADD.FTZ R26, R77, R100 ;  /* 0x000000644d1a7221 */ /* 0x000fe40000010000 */
[----:B------:R-:W3:Y:S01]  /*8b70*/  LDSM.16.MT88.4 R100, [R51+0x4c00] ;  /* 0x004c00003364783b */ /* 0x000ee20000004200 */
[----:B------:R-:W-:Y:S01]  /*8b80*/  FADD.FTZ R58, R58, R67 ;  /* 0x000000433a3a7221 */ /* 0x000fe20000010000 */
[----:B------:R-:W-:Y:S01]  /*8b90*/  FADD.FTZ R71, R71, R26 ;  /* 0x0000001a47477221 */ /* 0x000fe20000010000 */
[----:B------:R-:W-:Y:S01]  /*8ba0*/  HMMA.16816.F32.BF16 R104, R20, R24, R104 ;  /* 0x000000181468723c */ /* 0x000fe20000041868 */
[--C-:B------:R-:W-:Y:S01]  /*8bb0*/  FFMA.FTZ R25, R47, UR4, -R50.reuse ;  /* 0x000000042f197c23 */ /* 0x100fe20008010832 */
[----:B------:R-:W-:Y:S01]  /*8bc0*/  FFMA.FTZ R24, R42, UR4, -R50 ;  /* 0x000000042a187c23 */ /* 0x000fe20008010832 */
[----:B------:R-:W-:Y:S01]  /*8bd0*/  FADD.FTZ R71, R122, R71 ;  /* 0x000000477a477221 */ /* 0x000fe20000010000 */
[----:B------:R-:W-:Y:S01]  /*8be0*/  MUFU.EX2 R26, R44 ;  /* 0x0000002c001a7308 */ /* 0x000fe20000000800 */
[----:B------:R-:W-:-:S02]  /*8bf0*/  FADD.FTZ R63, R63, R58 ;  /* 0x0000003a3f3f7221 */ /* 0x000fc40000010000 */
[----:B------:R-:W-:Y:S01]  /*8c00*/  FADD.FTZ R34, R88, R71 ;  /* 0x0000004758227221 */ /* 0x000fe20000010000 */
[C---:B-----5:R-:W-:Y:S01]  /*8c10*/  HMMA.16816.F32.BF16 R16, R20.reuse, R12, R16 ;  /* 0x0000000c1410723c */ /* 0x060fe20000041810 */
[----:B------:R-:W4:Y:S01]  /*8c20*/  MUFU.EX2 R25, R25 ;  /* 0x0000001900197308 */ /* 0x000f220000000800 */
[----:B------:R-:W-:Y:S01]  /*8c30*/  FADD.FTZ R40, R40, R63 ;  /* 0x0000003f28287221 */ /* 0x000fe20000010000 */
[----:B------:R-:W-:Y:S02]  /*8c40*/  FADD.FTZ R34, R65, R34 ;  /* 0x0000002241227221 */ /* 0x000fe40000010000 */
[----:B------:R-:W5:Y:S01]  /*8c50*/  MUFU.EX2 R24, R24 ;  /* 0x0000001800187308 */ /* 0x000f620000000800 */
[----:B------:R-:W-:Y:S01]  /*8c60*/  FADD.FTZ R61, R61, R40 ;  /* 0x000000283d3d7221 */ /* 0x000fe20000010000 */
[----:B------:R-:W-:Y:S01]  /*8c70*/  FADD.FTZ R13, R57, R34 ;  /* 0x00000022390d7221 */ /* 0x000fe20000010000 */
[----:B------:R-:W-:Y:S01]  /*8c80*/  HMMA.16816.F32.BF16 R8, R20, R14, R8 ;  /* 0x0000000e1408723c */ /* 0x000fe20000041808 */
[----:B--2---:R-:W-:-:S02]  /*8c90*/  F2FP.BF16.F32.PACK_AB R15, R35, R2 ;  /* 0x00000002230f723e */ /* 0x004fc400000010ff */
[----:B------:R-:W-:-:S04]  /*8ca0*/  FADD.FTZ R13, R86, R13 ;  /* 0x0000000d560d7221 */ /* 0x000fc80000010000 */
[----:B------:R-:W-:Y:S01]  /*8cb0*/  FADD.FTZ R64, R64, R13 ;  /* 0x0000000d40407221 */ /* 0x000fe20000010000 */
[----:B----4-:R-:W-:Y:S02]  /*8cc0*/  F2FP.BF16.F32.PACK_AB R12, R25, R0 ;  /* 0x00000000190c723e */ /* 0x010fe400000010ff */
[----:B------:R-:W-:Y:S01]  /*8cd0*/  F2FP.BF16.F32.PACK_AB R13, R33, R26 ;  /* 0x0000001a210d723e */ /* 0x000fe200000010ff */
[----:B------:R-:W-:Y:S01]  /*8ce0*/  FADD.FTZ R55, R55, R64 ;  /* 0x0000004037377221 */ /* 0x000fe20000010000 */
[----:B-----5:R-:W-:-:S03]  /*8cf0*/  F2FP.BF16.F32.PACK_AB R14, R27, R24 ;  /* 0x000000181b0e723e */ /* 0x020fc600000010ff */
[----:B------:R-:W-:-:S04]  /*8d00*/  FADD.FTZ R20, R52, R55 ;  /* 0x0000003734147221 */ /* 0x000fc80000010000 */
[----:B------:R-:W-:Y:S01]  /*8d10*/  FADD.FTZ R20, R53, R20 ;  /* 0x0000001435147221 */ /* 0x000fe20000010000 */
[C---:B-1----:R-:W-:Y:S08]  /*8d20*/  HMMA.16816.F32.BF16 R96, R12.reuse, R92, R16 ;  /* 0x0000005c0c60723c */ /* 0x042ff00000041810 */
[C---:B---3--:R-:W-:Y:S08]  /*8d30*/  HMMA.16816.F32.BF16 R104, R12.reuse, R100, R104 ;  /* 0x000000640c68723c */ /* 0x048ff00000041868 */
        /* <DEDUP_REMOVED lines=18> */
[----:B------:R-:W-:Y:S06]  /*8e60*/  @P5 BRA `(.L_x_4440) ;  /* 0x0000000000045947 */ /* 0x000fec0003800000 */
.L_x_4432:
[----:B------:R-:W-:-:S07]  /*8e70*/  IADD3 R114, PT, PT, R68, -0x1, RZ ;  /* 0xffffffff44727810 */ /* 0x000fce0007ffe0ff */
.L_x_4440:
[----:B------:R-:W-:-:S13]  /*8e80*/  ISETP.GE.AND P0, PT, R114, R109, PT ;  /* 0x0000006d7200720c */ /* 0x000fda0003f06270 */
[----:B------:R-:W-:Y:S05]  /*8e90*/  @!P0 BRA `(.L_x_4441) ;  /* 0x00000030003c8947 */ /* 0x000fea0003800000 */
[----:B------:R-:W1:Y:S01]  /*8ea0*/  S2UR UR10, SR_CgaCtaId ;  /* 0x00000000000a79c3 */ /* 0x000e620000008800 */
[----:B------:R-:W-:Y:S01]  /*8eb0*/  UISETP.NE.U32.AND UP0, UPT, UR8, URZ, UPT ;  /* 0x000000ff0800728c */ /* 0x000fe2000bf05070 */
[----:B------:R-:W-:Y:S01]  /*8ec0*/  LOP3.LUT R127, R118, 0x120, R119, 0xf8, !PT ;  /* 0x00000120767f7812 */ /* 0x000fe200078ef877 */
[C---:B------:R-:W-:Y:S01]  /*8ed0*/  VIADD R130, R114.reuse, 0x1 ;  /* 0x0000000172827836 */ /* 0x040fe20000000000 */
[----:B------:R-:W-:Y:S01]  /*8ee0*/  SHF.L.U32 R132, R114, 0x7, RZ ;  /* 0x0000000772847819 */ /* 0x000fe200000006ff */
[----:B------:R-:W-:Y:S01]  /*8ef0*/  UISETP.NE.AND.EX UP0, UPT, UR9, URZ, UPT, UP0 ;  /* 0x000000ff0900728c */ /* 0x000fe2000bf05300 */
[----:B------:R-:W-:Y:S01]  /*8f00*/  LEA R127, R127, UR5, 0x1 ;  /* 0x000000057f7f7c11 */ /* 0x000fe2000f8e08ff */
[----:B------:R-:W-:Y:S01]  /*8f10*/  IMAD.MOV.U32 R90, RZ, RZ, R69 ;  /* 0x000000ffff5a7224 */ /* 0x000fe200078e0045 */
[C---:B------:R-:W-:Y:S01]  /*8f20*/  LOP3.LUT R89, R132.reuse, 0x40, R121, 0xfe, !PT ;  /* 0x0000004084597812 */ /* 0x040fe200078efe79 */
[----:B------:R-:W-:Y:S01]  /*8f30*/  IMAD.MOV.U32 R91, RZ, RZ, R70 ;  /* 0x000000ffff5b7224 */ /* 0x000fe200078e0046 */
[----:B------:R-:W-:Y:S01]  /*8f40*/  IADD3 R132, PT, PT, R132, 0x80, RZ ;  /* 0x0000008084847810 */ /* 0x000fe20007ffe0ff */
[----:B------:R-:W-:Y:S01]  /*8f50*/  IMAD.MOV.U32 R128, RZ, RZ, RZ ;  /* 0x000000ffff807224 */ /* 0x000fe200078e00ff */
[----:B------:R-:W-:Y:S01]  /*8f60*/  PLOP3.LUT P2, PT, PT, PT, UP0, 0x80, 0x8 ;  /* 0x000000000008781c */ /* 0x000fe20003f4f008 */
[C---:B------:R-:W-:Y:S01]  /*8f70*/  VIADD R126, R127.reuse, 0x3000 ;  /* 0x000030007f7e7836 */ /* 0x040fe20000000000 */
[----:B------:R-:W-:Y:S01]  /*8f80*/  IADD3 R114, PT, PT, R127, 0x3020, RZ ;  /* 0x000030207f727810 */ /* 0x000fe20007ffe0ff */
[----:B------:R-:W-:Y:S01]  /*8f90*/  UMOV UR12, 0x400 ;  /* 0x00000400000c7882 */ /* 0x000fe20000000000 */
[----:B------:R-:W2:Y:S01]  /*8fa0*/  LDCU UR11, c[0x0][0x440] ;  /* 0x00008800ff0b77ac */ /* 0x000ea20008000800 */
[----:B------:R-:W3:Y:S01]  /*8fb0*/  LDCU UR4, c[0x0][0x45c] ;  /* 0x00008b80ff0477ac */ /* 0x000ee20008000800 */
[----:B------:R-:W4:Y:S01]  /*8fc0*/  LDCU.64 UR6, c[0x0][0x3a0] ;  /* 0x00007400ff0677ac */ /* 0x000f220008000a00 */
[----:B------:R-:W2:Y:S01]  /*8fd0*/  LDCU.64 UR8, c[0x0][0x3a8] ;  /* 0x00007500ff0877ac */ /* 0x000ea20008000a00 */
[----:B-1----:R-:W-:-:S12]  /*8fe0*/  ULEA UR5, UR10, UR12, 0x18 ;  /* 0x0000000c0a057291 */ /* 0x002fd8000f8ec0ff */
.L_x_4445:
        /* <DEDUP_REMOVED lines=17> */
[----:B------:R-:W-:Y:S02]  /*9100*/  ISETP.GE.AND P3, PT, R2, UR11, PT ;  /* 0x0000000b02007c0c */ /* 0x000fe4000bf66270 */
[----:B------:R-:W-:Y:S02]  /*9110*/  @!P2 LEA.HI.X.SX32 R129, R0, R129, 0x1, P0 ;  /* 0x000000810081a211 */ /* 0x000fe400000f0eff */
[----:B------:R-:W-:Y:S02]  /*9120*/  LOP3.LUT R121, R113, 0x1f20, RZ, 0xc0, !PT ;  /* 0x00001f2071797812 */ /* 0x000fe400078ec0ff */
[----:B------:R-:W-:Y:S01]  /*9130*/  LOP3.LUT R118, R5, R112, RZ, 0x3c, !PT ;  /* 0x0000007005767212 */ /* 0x000fe200078e3cff */
[----:B------:R-:W-:Y:S06]  /*9140*/  @!P2 BRA `(.L_x_4442) ;  /* 0x0000000000f4a947 */ /* 0x000fec0003800000 */
        /* <DEDUP_REMOVED lines=61> */
.L_x_4442:
[----:B------:R-:W-:Y:S01]  /*9520*/  @!P4 IMAD.MOV.U32 R135, RZ, RZ, R129 ;  /* 0x000000ffff87c224 */ /* 0x000fe200078e0081 */
        /* <DEDUP_REMOVED lines=26> */
[--C-:B------:R-:W-:Y:S02]  /*96d0*/  IMAD.IADD R2, R85, 0x1, R4.reuse ;  /* 0x0000000155027824 */ /* 0x100fe400078e0204 */
        /* <DEDUP_REMOVED lines=12> */
[----:B------:R-:W2:Y:S04]  /*97a0*/  LDSM.16.M88.4 R8, [R84] ;  /* 0x000000005408783b */ /* 0x000ea80000000200 */
[----:B------:R-:W5:Y:S04]  /*97b0*/  LDSM.16.M88.4 R16, [R84+0x400] ;  /* 0x000400005410783b */ /* 0x000f680000000200 */
[----:B------:R-:W-:Y:S04]  /*97c0*/  LDSM.16.M88.4 R68, [R2] ;  /* 0x000000000244783b */ /* 0x000fe80000000200 */
[----:B------:R-:W3:Y:S04]  /*97d0*/  LDSM.16.M88.4 R36, [R0] ;  /* 0x000000000024783b */ /* 0x000ee80000000200 */
        /* <DEDUP_REMOVED lines=125> */
.L_x_4444:
        /* <DEDUP_REMOVED lines=34> */
.L_x_4443:
[C---:B-1----:R-:W-:Y:S01]  /*a1d0*/  IADD3 R72, PT, PT, R89.reuse, -0x40, RZ ;  /* 0xffffffc059487810 */ /* 0x042fe20007ffe0ff */
[----:B------:R-:W-:Y:S01]  /*a1e0*/  LDSM.16.MT88.4 R80, [R127+0x3000] ;  /* 0x003000007f50783b */ /* 0x000fe20000004200 */
[C---:B------:R-:W-:Y:S02]  /*a1f0*/  IADD3 R74, PT, PT, R89.reuse, -0x3f, RZ ;  /* 0xffffffc1594a7810 */ /* 0x040fe40007ffe0ff */
[----:B------:R-:W-:Y:S02]  /*a200*/  I2FP.F32.S32 R72, R72 ;  /* 0x0000004800487245 */ /* 0x000fe40000201400 */
[----:B------:R-:W-:Y:S02]  /*a210*/  IADD3 R75, PT, PT, R89, -0x38, RZ ;  /* 0xffffffc8594b7810 */ /* 0x000fe40007ffe0ff */
[----:B------:R-:W-:Y:S01]  /*a220*/  I2FP.F32.S32 R74, R74 ;  /* 0x0000004a004a7245 */ /* 0x000fe20000201400 */
[CC--:B------:R-:W-:Y:S01]  /*a230*/  FFMA.FTZ R4, R87.reuse, R72.reuse, R4 ;  /* 0x0000004857047223 */ /* 0x0c0fe20000010004 */
[----:B------:R-:W-:Y:S01]  /*a240*/  I2FP.F32.S32 R75, R75 ;  /* 0x0000004b004b7245 */ /* 0x000fe20000201400 */
[----:B------:R-:W-:Y:S01]  /*a250*/  FFMA.FTZ R6, R87, R72, R6 ;  /* 0x0000004857067223 */ /* 0x000fe20000010006 */
[----:B------:R-:W-:Y:S01]  /*a260*/  IADD3 R72, PT, PT, R89, -0x37, RZ ;  /* 0xffffffc959487810 */ /* 0x000fe20007ffe0ff */
[-C--:B------:R-:W-:Y:S01]  /*a270*/  FFMA.FTZ R5, R87, R74.reuse, R5 ;  /* 0x0000004a57057223 */ /* 0x080fe20000010005 */
[----:B------:R-:W-:Y:S01]  /*a280*/  IADD3 R76, PT, PT, R89, -0x2f, RZ ;  /* 0xffffffd1594c7810 */ /* 0x000fe20007ffe0ff */
[C---:B------:R-:W-:Y:S01]  /*a290*/  FFMA.FTZ R7, R87.reuse, R74, R7 ;  /* 0x0000004a57077223 */ /* 0x040fe20000010007 */
[----:B------:R-:W-:Y:S01]  /*a2a0*/  I2FP.F32.S32 R72, R72 ;  /* 0x0000004800487245 */ /* 0x000fe20000201400 */
[-C--:B------:R-:W-:Y:S01]  /*a2b0*/  FFMA.FTZ R8, R87, R75.reuse, R8 ;  /* 0x0000004b57087223 */ /* 0x080fe20000010008 */
[----:B------:R-:W-:Y:S01]  /*a2c0*/  IADD3 R74, PT, PT, R89, -0x30, RZ ;  /* 0xffffffd0594a7810 */ /* 0x000fe20007ffe0ff */
[----:B------:R-:W-:Y:S01]  /*a2d0*/  FFMA.FTZ R10, R87, R75, R10 ;  /* 0x0000004b570a7223 */ /* 0x000fe2000001000a */
[----:B------:R-:W-:Y:S01]  /*a2e0*/  IADD3 R77, PT, PT, R89, -0xf, RZ ;  /* 0xfffffff1594d7810 */ /* 0x000fe20007ffe0ff */
[C---:B------:R-:W-:Y:S01]  /*a2f0*/  FFMA.FTZ R9, R87.reuse, R72, R9 ;  /* 0x0000004857097223 */ /* 0x040fe20000010009 */
[----:B------:R-:W-:Y:S01]  /*a300*/  I2FP.F32.S32 R75, R74 ;  /* 0x0000004a004b7245 */ /* 0x000fe20000201400 */
[----:B------:R-:W-:Y:S01]  /*a310*/  FFMA.FTZ R11, R87, R72, R11 ;  /* 0x00000048570b7223 */ /* 0x000fe2000001000b */
[----:B------:R-:W-:Y:S02]  /*a320*/  I2FP.F32.S32 R72, R76 ;  /* 0x0000004c00487245 */ /* 0x000fe40000201400 */
[----:B------:R-:W-:Y:S01]  /*a330*/  IADD3 R74, PT, PT, R89, -0x28, RZ ;  /* 0xffffffd8594a7810 */ /* 0x000fe20007ffe0ff */
[-C--:B------:R-:W-:Y:S01]  /*a340*/  FFMA.FTZ R12, R87, R75.reuse, R12 ;  /* 0x0000004b570c7223 */ /* 0x080fe2000001000c */
[----:B------:R-:W-:Y:S01]  /*a350*/  IADD3 R76, PT, PT, R89, -0x27, RZ ;  /* 0xffffffd9594c7810 */ /* 0x000fe20007ffe0ff */
[C---:B------:R-:W-:Y:S01]  /*a360*/  FFMA.FTZ R14, R87.reuse, R75, R14 ;  /* 0x0000004b570e7223 */ /* 0x040fe2000001000e */
        /* <DEDUP_REMOVED lines=8> */
[----:B------:R-:W-:Y:S01]  /*a3f0*/  I2FP.F32.S32 R75, R74 ;  /* 0x0000004a004b7245 */ /* 0x000fe20000201400 */
[CC--:B------:R-:W-:Y:S01]  /*a400*/  FFMA.FTZ R17, R87.reuse, R72.reuse, R17 ;  /* 0x0000004857117223 */ /* 0x0c0fe20000010011 */
        /* <DEDUP_REMOVED lines=11> */
[CC--:B------:R-:W-:Y:S01]  /*a4c0*/  FFMA.FTZ R24, R87.reuse, R75.reuse, R24 ;  /* 0x0000004b57187223 */ /* 0x0c0fe20000010018 */
[----:B------:R-:W-:Y:S01]  /*a4d0*/  FFMA.FTZ R26, R87, R75, R26 ;  /* 0x0000004b571a7223 */ /* 0x000fe2000001001a */
[----:B------:R-:W-:Y:S01]  /*a4e0*/  IADD3 R76, PT, PT, R89, -0x8, RZ ;  /* 0xfffffff8594c7810 */ /* 0x000fe20007ffe0ff */
[C---:B------:R-:W-:Y:S01]  /*a4f0*/  FFMA.FTZ R25, R87.reuse, R72, R25 ;  /* 0x0000004857197223 */ /* 0x040fe20000010019 */
[----:B------:R-:W-:Y:S01]  /*a500*/  I2FP.F32.S32 R74, R74 ;  /* 0x0000004a004a7245 */ /* 0x000fe20000201400 */
[----:B------:R-:W-:Y:S01]  /*a510*/  FFMA.FTZ R27, R87, R72, R27 ;  /* 0x00000048571b7223 */ /* 0x000fe2000001001b */
[----:B------:R-:W-:Y:S02]  /*a520*/  IADD3 R75, PT, PT, R89, -0x7, RZ ;  /* 0xfffffff9594b7810 */ /* 0x000fe40007ffe0ff */
[----:B------:R-:W-:Y:S01]  /*a530*/  I2FP.F32.S32 R72, R77 ;  /* 0x0000004d00487245 */ /* 0x000fe20000201400 */
[C---:B------:R-:W-:Y:S01]  /*a540*/  FFMA.FTZ R28, R87.reuse, R74, R28 ;  /* 0x0000004a571c7223 */ /* 0x040fe2000001001c */
[----:B------:R-:W-:Y:S01]  /*a550*/  I2FP.F32.S32 R69, R76 ;  /* 0x0000004c00457245 */ /* 0x000fe20000201400 */
[C---:B------:R-:W-:Y:S01]  /*a560*/  FFMA.FTZ R30, R87.reuse, R74, R30 ;  /* 0x0000004a571e7223 */ /* 0x040fe2000001001e */
[----:B------:R-:W-:Y:S01]  /*a570*/  I2FP.F32.S32 R0, R75 ;  /* 0x0000004b00007245 */ /* 0x000fe20000201400 */
[CC--:B------:R-:W-:Y:S01]  /*a580*/  FFMA.FTZ R29, R87.reuse, R72.reuse, R29 ;  /* 0x00000048571d7223 */ /* 0x0c0fe2000001001d */
[C---:B------:R-:W-:Y:S01]  /*a590*/  FFMA.FTZ R31, R87.reuse, R72, R31 ;  /* 0x00000048571f7223 */ /* 0x040fe2000001001f */
[-C--:B------:R-:W-:Y:S01]  /*a5a0*/  FFMA.FTZ R32, R87, R69.reuse, R32 ;  /* 0x0000004557207223 */ /* 0x080fe20000010020 */
[----:B------:R-:W-:Y:S01]  /*a5b0*/  IADD3 R2, PT, PT, R89, 0x1, RZ ;  /* 0x0000000159027810 */ /* 0x000fe20007ffe0ff */
[C---:B------:R-:W-:Y:S01]  /*a5c0*/  FFMA.FTZ R34, R87.reuse, R69, R34 ;  /* 0x0000004557227223 */ /* 0x040fe20000010022 */
[CC--:B------:R-:W-:Y:S01]  /*a5d0*/  FFMA.FTZ R33, R87.reuse, R0.reuse, R33 ;  /* 0x0000000057217223 */ /* 0x0c0fe20000010021 */
[----:B------:R-:W-:Y:S01]  /*a5e0*/  I2FP.F32.S32 R69, R89 ;  /* 0x0000005900457245 */ /* 0x000fe20000201400 */
[----:B------:R-:W-:Y:S01]  /*a5f0*/  FFMA.FTZ R35, R87, R0, R35 ;  /* 0x0000000057237223 */ /* 0x000fe20000010023 */
[----:B------:R-:W-:Y:S02]  /*a600*/  I2FP.F32.S32 R0, R2 ;  /* 0x0000000200007245 */ /* 0x000fe40000201400 */
[----:B------:R-:W-:Y:S01]  /*a610*/  IADD3 R68, PT, PT, R89, 0x8, RZ ;  /* 0x0000000859447810 */ /* 0x000fe20007ffe0ff */
[-C--:B------:R-:W-:Y:S01]  /*a620*/  FFMA.FTZ R36, R87, R69.reuse, R36 ;  /* 0x0000004557247223 */ /* 0x080fe20000010024 */
[----:B------:R-:W-:Y:S01]  /*a630*/  IADD3 R2, PT, PT, R89, 0x9, RZ ;  /* 0x0000000959027810 */ /* 0x000fe20007ffe0ff */
[C---:B------:R-:W-:Y:S01]  /*a640*/  FFMA.FTZ R38, R87.reuse, R69, R38 ;  /* 0x0000004557267223 */ /* 0x040fe20000010026 */
[----:B------:R-:W-:Y:S01]  /*a650*/  I2FP.F32.S32 R69, R68 ;  /* 0x0000004400457245 */ /* 0x000fe20000201400 */
[CC--:B------:R-:W-:Y:S01]  /*a660*/  FFMA.FTZ R37, R87.reuse, R0.reuse, R37 ;  /* 0x0000000057257223 */ /* 0x0c0fe20000010025 */
[----:B------:R-:W-:Y:S01]  /*a670*/  FFMA.FTZ R39, R87, R0, R39 ;  /* 0x0000000057277223 */ /* 0x000fe20000010027 */
[----:B------:R-:W-:Y:S02]  /*a680*/  I2FP.F32.S32 R0, R2 ;  /* 0x0000000200007245 */ /* 0x000fe40000201400 */
[----:B------:R-:W-:Y:S01]  /*a690*/  IADD3 R70, PT, PT, R89, 0x10, RZ ;  /* 0x0000001059467810 */ /* 0x000fe20007ffe0ff */
[-C--:B------:R-:W-:Y:S01]  /*a6a0*/  FFMA.FTZ R40, R87, R69.reuse, R40 ;  /* 0x0000004557287223 */ /* 0x080fe20000010028 */
[----:B------:R-:W-:Y:S01]  /*a6b0*/  IADD3 R68, PT, PT, R89, 0x11, RZ ;  /* 0x0000001159447810 */ /* 0x000fe20007ffe0ff */
[C---:B------:R-:W-:Y:S01]  /*a6c0*/  FFMA.FTZ R42, R87.reuse, R69, R42 ;  /* 0x00000045572a7223 */ /* 0x040fe2000001002a */
[C---:B------:R-:W-:Y:S01]  /*a6d0*/  FFMA.FTZ R41, R87.reuse, R0, R41 ;  /* 0x0000000057297223 */ /* 0x040fe20000010029 */
[----:B------:R-:W-:Y:S01]  /*a6e0*/  I2FP.F32.S32 R69, R70 ;  /* 0x0000004600457245 */ /* 0x000fe20000201400 */
[----:B------:R-:W-:Y:S01]  /*a6f0*/  FFMA.FTZ R43, R87, R0, R43 ;  /* 0x00000000572b7223 */ /* 0x000fe2000001002b */
[----:B------:R-:W-:Y:S02]  /*a700*/  IADD3 R2, PT, PT, R89, 0x18, RZ ;  /* 0x0000001859027810 */ /* 0x000fe40007ffe0ff */
[----:B------:R-:W-:Y:S01]  /*a710*/  I2FP.F32.S32 R0, R68 ;  /* 0x0000004400007245 */ /* 0x000fe20000201400 */
[CC--:B------:R-:W-:Y:S01]  /*a720*/  FFMA.FTZ R44, R87.reuse, R69.reuse, R44 ;  /* 0x00000045572c7223 */ /* 0x0c0fe2000001002c */
[----:B------:R-:W-:Y:S01]  /*a730*/  I2FP.F32.S32 R71, R2 ;  /* 0x0000000200477245 */ /* 0x000fe20000201400 */
        /* <DEDUP_REMOVED lines=9> */
[----:B------:R-:W-:Y:S02]  /*a7d0*/  I2FP.F32.S32 R0, R2 ;  /* 0x0000000200007245 */ /* 0x000fe40000201400 */
[----:B------:R-:W-:Y:S02]  /*a7e0*/  FMNMX3.FTZ R71, R68, R8, R9, !PT ;  /* 0x0000000844477276 */ /* 0x000fe40007810009 */
[----:B------:R-:W-:Y:S01]  /*a7f0*/  I2FP.F32.S32 R2, R69 ;  /* 0x0000004500027245 */ /* 0x000fe20000201400 */
        /* <DEDUP_REMOVED lines=11> */
[----:B------:R-:W-:Y:S02]  /*a8b0*/  I2FP.F32.S32 R0, R68 ;  /* 0x0000004400007245 */ /* 0x000fe40000201400 */
        /* <DEDUP_REMOVED lines=12> */
[----:B------:R-:W-:Y:S02]  /*a980*/  I2FP.F32.S32 R0, R0 ;  /* 0x0000000000007245 */ /* 0x000fe40000201400 */
[----:B------:R-:W-:Y:S02]  /*a990*/  I2FP.F32.S32 R2, R2 ;  /* 0x0000000200027245 */ /* 0x000fe40000201400 */
[----:B------:R-:W-:Y:S01]  /*a9a0*/  FMNMX3.FTZ R70, R70, R36, R37, !PT ;  /* 0x0000002446467276 */ /* 0x000fe20007810025 */
[C---:B------:R-:W-:Y:S01]  /*a9b0*/  FFMA.FTZ R56, R87.reuse, R0, R56 ;  /* 0x0000000057387223 */ /* 0x040fe20000010038 */
[----:B------:R-:W-:Y:S01]  /*a9c0*/  FMNMX3.FTZ R68, R68, R38, R39, !PT ;  /* 0x0000002644447276 */ /* 0x000fe20007810027 */
[C---:B------:R-:W-:Y:S01]  /*a9d0*/  FFMA.FTZ R58, R87.reuse, R0, R58 ;  /* 0x00000000573a7223 */ /* 0x040fe2000001003a */
[----:B------:R-:W-:Y:S01]  /*a9e0*/  I2FP.F32.S32 R69, R69 ;  /* 0x0000004500457245 */ /* 0x000fe20000201400 */
        /* <DEDUP_REMOVED lines=9> */
[----:B------:R-:W-:Y:S02]  /*aa80*/  I2FP.F32.S32 R0, R0 ;  /* 0x0000000000007245 */ /* 0x000fe40000201400 */
[----:B------:R-:W-:Y:S02]  /*aa90*/  FMNMX3.FTZ R69, R69, R48, R49, !PT ;  /* 0x0000003045457276 */ /* 0x000fe40007810031 */
[----:B------:R-:W-:Y:S01]  /*aaa0*/  IADD3 R2, PT, PT, R89, 0x38, RZ ;  /* 0x0000003859027810 */ /* 0x000fe20007ffe0ff */
[C---:B------:R-:W-:Y:S01]  /*aab0*/  FFMA.FTZ R61, R87.reuse, R0, R61 ;  /* 0x00000000573d7223 */ /* 0x040fe2000001003d */
[----:B------:R-:W-:Y:S01]  /*aac0*/  FMNMX3.FTZ R70, R70, R50, R51, !PT ;  /* 0x0000003246467276 */ /* 0x000fe20007810033 */
[----:B------:R-:W-:Y:S01]  /*aad0*/  FFMA.FTZ R63, R87, R0, R63 ;  /* 0x00000000573f7223 */ /* 0x000fe2000001003f */
[----:B------:R-:W-:Y:S02]  /*aae0*/  IADD3 R68, PT, PT, R89, 0x39, RZ ;  /* 0x0000003959447810 */ /* 0x000fe40007ffe0ff */
[----:B------:R-:W-:Y:S02]  /*aaf0*/  I2FP.F32.S32 R2, R2 ;  /* 0x0000000200027245 */ /* 0x000fe40000201400 */
[----:B------:R-:W-:Y:S02]  /*ab00*/  FMNMX3.FTZ R69, R69, R52, R53, !PT ;  /* 0x0000003445457276 */ /* 0x000fe40007810035 */
[----:B------:R-:W-:Y:S01]  /*ab10*/  FMNMX3.FTZ R0, R70, R54, R55, !PT ;  /* 0x0000003646007276 */ /* 0x000fe20007810037 */
[C---:B------:R-:W-:Y:S01]  /*ab20*/  FFMA.FTZ R64, R87.reuse, R2, R64 ;  /* 0x0000000257407223 */ /* 0x040fe20000010040 */
[----:B------:R-:W-:Y:S01]  /*ab30*/  I2FP.F32.S32 R68, R68 ;  /* 0x0000004400447245 */ /* 0x000fe20000201400 */
        /* <DEDUP_REMOVED lines=31> */
[----:B------:R-:W2:Y:S01]  /*ad30*/  LDSM.16.MT88.4 R116, [R78] ;  /* 0x000000004e74783b */ /* 0x000ea20000004200 */
        /* <DEDUP_REMOVED lines=12> */
[C---:B-1----:R-:W-:Y:S01]  /*ae00*/  FMUL.FTZ R104, R73.reuse, R104 ;  /* 0x0000006849687220 */ /* 0x042fe20000410000 */
[C---:B------:R-:W-:Y:S01]  /*ae10*/  FMUL.FTZ R105, R73.reuse, R105 ;  /* 0x0000006949697220 */ /* 0x040fe20000410000 */
[----:B------:R-:W-:Y:S07]  /*ae20*/  FMUL.FTZ R100, R73, R100 ;  /* 0x0000006449647220 */ /* 0x000fee0000410000 */
[----:B------:R-:W-:Y:S01]  /*ae30*/  MUFU.EX2 R90, R90 ;  /* 0x0000005a005a7308 */ /* 0x000fe20000000800 */
[C---:B---3--:R-:W-:Y:S01]  /*ae40*/  FMUL.FTZ R106, R71.reuse, R106 ;  /* 0x0000006a476a7220 */ /* 0x048fe20000410000 */
        /* <DEDUP_REMOVED lines=8> */
[----:B----4-:R-:W-:Y:S01]  /*aed0*/  F2FP.BF16.F32.PACK_AB R120, R149, R0 ;  /* 0x000000009578723e */ /* 0x010fe200000010ff */
        /* <DEDUP_REMOVED lines=8> */
[----:B------:R-:W-:Y:S07]  /*af60*/  FFMA.FTZ R133, R19, UR4, -R4 ;  /* 0x0000000413857c23 */ /* 0x000fee0008010804 */
[----:B------:R-:W1:Y:S01]  /*af70*/  MUFU.EX2 R79, R79 ;  /* 0x0000004f004f7308 */ /* 0x000e620000000800 */
[C---:B------:R-:W-:Y:S01]  /*af80*/  FMUL.FTZ R96, R73.reuse, R96 ;  /* 0x0000006049607220 */ /* 0x040fe20000410000 */
[----:B------:R-:W-:Y:S01]  /*af90*/  FMUL.FTZ R97, R73, R97 ;  /* 0x0000006149617220 */ /* 0x000fe20000410000 */
[C---:B------:R-:W-:Y:S07]  /*afa0*/  FMUL.FTZ R98, R71.reuse, R98 ;  /* 0x0000006247627220 */ /* 0x040fee0000410000 */
[----:B------:R-:W-:Y:S01]  /*afb0*/  MUFU.EX2 R139, R139 ;  /* 0x0000008b008b7308 */ /* 0x000fe20000000800 */
[----:B------:R-:W-:Y:S01]  /*afc0*/  FMUL.FTZ R99, R71, R99 ;  /* 0x0000006347637220 */ /* 0x000fe20000410000 */
[----:B---3--:R-:W-:Y:S01]  /*afd0*/  F2FP.BF16.F32.PACK_AB R121, R131, R2 ;  /* 0x000000028379723e */ /* 0x008fe200000010ff */
[C---:B------:R-:W-:Y:S07]  /*afe0*/  FMUL.FTZ R92, R73.reuse, R92 ;  /* 0x0000005c495c7220 */ /* 0x040fee0000410000 */
[----:B------:R-:W3:Y:S01]  /*aff0*/  MUFU.EX2 R146, R146 ;  /* 0x0000009200927308 */ /* 0x000ee20000000800 */
[----:B------:R-:W-:Y:S01]  /*b000*/  FMUL.FTZ R93, R73, R93 ;  /* 0x0000005d495d7220 */ /* 0x000fe20000410000 */
[C---:B------:R-:W-:Y:S01]  /*b010*/  FMUL.FTZ R94, R71.reuse, R94 ;  /* 0x0000005e475e7220 */ /* 0x040fe20000410000 */
[----:B------:R-:W-:Y:S07]  /*b020*/  FMUL.FTZ R95, R71, R95 ;  /* 0x0000005f475f7220 */ /* 0x000fee0000410000 */
[----:B------:R-:W-:Y:S01]  /*b030*/  MUFU.EX2 R135, R135 ;  /* 0x0000008700877308 */ /* 0x000fe20000000800 */
[--C-:B------:R-:W-:Y:S01]  /*b040*/  FFMA.FTZ R153, R33, UR4, -R68.reuse ;  /* 0x0000000421997c23 */ /* 0x100fe20008010844 */
[----:B-1----:R-:W-:Y:S01]  /*b050*/  F2FP.BF16.F32.PACK_AB R123, R79, R136 ;  /* 0x000000884f7b723e */ /* 0x002fe200000010ff */
[----:B------:R-:W-:Y:S01]  /*b060*/  FFMA.FTZ R37, R37, UR4, -R68 ;  /* 0x0000000425257c23 */ /* 0x000fe20008010844 */
[----:B------:R-:W-:Y:S01]  /*b070*/  FFMA.FTZ R156, R39, UR4, -R4 ;  /* 0x00000004279c7c23 */ /* 0x000fe20008010804 */
[----:B------:R-:W-:Y:S01]  /*b080*/  FFMA.FTZ R151, R28, UR4, -R68 ;  /* 0x000000041c977c23 */ /* 0x000fe20008010844 */
[----:B------:R-:W-:Y:S01]  /*b090*/  FFMA.FTZ R0, R73, R86, R0 ;  /* 0x0000005649007223 */ /* 0x000fe20000010000 */
[----:B------:R-:W-:Y:S01]  /*b0a0*/  FFMA.FTZ R73, R32, UR4, -R68 ;  /* 0x0000000420497c23 */ /* 0x000fe20008010844 */
[----:B------:R-:W-:Y:S01]  /*b0b0*/  FFMA.FTZ R2, R71, R88, R2 ;  /* 0x0000005847027223 */ /* 0x000fe20000010002 */
[C---:B------:R-:W-:Y:S01]  /*b0c0*/  HMMA.16816.F32.BF16 R104, R120.reuse, R80, R104 ;  /* 0x000000507868723c */ /* 0x040fe20000041868 */
[----:B------:R-:W1:Y:S04]  /*b0d0*/  MUFU.EX2 R138, R138 ;  /* 0x0000008a008a7308 */ /* 0x000e680000000800 */
[----:B------:R-:W-:Y:S01]  /*b0e0*/  FFMA.FTZ R88, R35, UR4, -R4 ;  /* 0x0000000423587c23 */ /* 0x000fe20008010804 */
[----:B------:R-:W-:Y:S01]  /*b0f0*/  FADD.FTZ R131, R131, R2 ;  /* 0x0000000283837221 */ /* 0x000fe20000010000 */
[--C-:B------:R-:W-:Y:S01]  /*b100*/  FFMA.FTZ R2, R45, UR4, -R68.reuse ;  /* 0x000000042d027c23 */ /* 0x100fe20008010844 */
[C---:B------:R-:W-:Y:S01]  /*b110*/  HMMA.16816.F32.BF16 R100, R120.reuse, R82, R100 ;  /* 0x000000527864723c */ /* 0x040fe20000041864 */
[----:B------:R-:W4:Y:S02]  /*b120*/  LDSM.16.MT88.4 R80, [R127+0x3400] ;  /* 0x003400007f50783b */ /* 0x000f240000004200 */
[----:B------:R-:W-:Y:S01]  /*b130*/  MUFU.EX2 R150, R150 ;  /* 0x0000009600967308 */ /* 0x000fe20000000800 */
[--C-:B------:R-:W-:Y:S01]  /*b140*/  FFMA.FTZ R145, R20, UR4, -R68.reuse ;  /* 0x0000000414917c23 */ /* 0x100fe20008010844 */
[--C-:B------:R-:W-:Y:S01]  /*b150*/  FFMA.FTZ R148, R21, UR4, -R68.reuse ;  /* 0x0000000415947c23 */ /* 0x100fe20008010844 */
[--C-:B------:R-:W-:Y:S07]  /*b160*/  FFMA.FTZ R144, R24, UR4, -R68.reuse ;  /* 0x0000000418907c23 */ /* 0x100fee0008010844 */
[----:B------:R-:W5:Y:S01]  /*b170*/  MUFU.EX2 R137, R137 ;  /* 0x0000008900897308 */ /* 0x000f620000000800 */
[----:B------:R-:W-:Y:S01]  /*b180*/  FFMA.FTZ R141, R25, UR4, -R68 ;  /* 0x00000004198d7c23 */ /* 0x000fe20008010844 */
[C---:B--2---:R-:W-:Y:S08]  /*b190*/  HMMA.16816.F32.BF16 R96, R120.reuse, R116, R96 ;  /* 0x000000747860723c */ /* 0x044ff00000041860 */
[----:B------:R-:W-:Y:S01]  /*b1a0*/  MUFU.EX2 R140, R140 ;  /* 0x0000008c008c7308 */ /* 0x000fe20000000800 */
[--C-:B------:R-:W-:Y:S01]  /*b1b0*/  FFMA.FTZ R152, R22, UR4, -R4.reuse ;  /* 0x0000000416987c23 */ /* 0x100fe20008010804 */
[--C-:B------:R-:W-:Y:S01]  /*b1c0*/  FFMA.FTZ R147, R23, UR4, -R4.reuse ;  /* 0x0000000417937c23 */ /* 0x100fe20008010804 */
[--C-:B------:R-:W-:Y:S07]  /*b1d0*/  FFMA.FTZ R143, R26, UR4, -R4.reuse ;  /* 0x000000041a8f7c23 */ /* 0x100fee0008010804 */
[----:B------:R-:W2:Y:S01]  /*b1e0*/  MUFU.EX2 R133, R133 ;  /* 0x0000008500857308 */ /* 0x000ea20000000800 */
[----:B------:R-:W-:Y:S01]  /*b1f0*/  FFMA.FTZ R142, R27, UR4, -R4 ;  /* 0x000000041b8e7c23 */ /* 0x000fe20008010804 */
[----:B------:R-:W-:Y:S01]  /*b200*/  HMMA.16816.F32.BF16 R92, R120, R118, R92 ;  /* 0x00000076785c723c */ /* 0x000fe2000004185c */
[----:B------:R-:W4:Y:S07]  /*b210*/  LDSM.16.MT88.4 R116, [R78+0x400] ;  /* 0x000400004e74783b */ /* 0x000f2e0000004200 */
[----:B------:R-:W-:Y:S01]  /*b220*/  MUFU.EX2 R145, R145 ;  /* 0x0000009100917308 */ /* 0x000fe20000000800 */
[----:B---3--:R-:W-:Y:S01]  /*b230*/  F2FP.BF16.F32.PACK_AB R120, R146, R139 ;  /* 0x0000008b9278723e */ /* 0x008fe200000010ff */
[----:B------:R-:W-:Y:S01]  /*b240*/  FFMA.FTZ R86, R29, UR4, -R68 ;  /* 0x000000041d567c23 */ /* 0x000fe20008010844 */
[----:B-1----:R-:W-:Y:S07]  /*b250*/  F2FP.BF16.F32.PACK_AB R122, R138, R135 ;  /* 0x000000878a7a723e */ /* 0x002fee00000010ff */
[----:B------:R-:W1:Y:S01]  /*b260*/  MUFU.EX2 R148, R148 ;  /* 0x0000009400947308 */ /* 0x000e620000000800 */
[----:B-----5:R-:W-:Y:S01]  /*b270*/  F2FP.BF16.F32.PACK_AB R121, R137, R150 ;  /* 0x000000968979723e */ /* 0x020fe200000010ff */
[--C-:B------:R-:W-:Y:S01]  /*b280*/  FFMA.FTZ R154, R31, UR4, -R4.reuse ;  /* 0x000000041f9a7c23 */ /* 0x100fe20008010804 */
[----:B------:R-:W-:Y:S07]  /*b290*/  FFMA.FTZ R155, R30, UR4, -R4 ;  /* 0x000000041e9b7c23 */ /* 0x000fee0008010804 */
        /* <DEDUP_REMOVED lines=11> */
[--C-:B------:R-:W-:Y:S07]  /*b350*/  FFMA.FTZ R55, R55, UR4, -R4.reuse ;  /* 0x0000000437377c23 */ /* 0x100fee0008010804 */
[----:B------:R-:W3:Y:S01]  /*b360*/  MUFU.EX2 R147, R147 ;  /* 0x0000009300937308 */ /* 0x000ee20000000800 */
[--C-:B------:R-:W-:Y:S01]  /*b370*/  FFMA.FTZ R58, R58, UR4, -R4.reuse ;  /* 0x000000043a3a7c23 */ /* 0x100fe20008010804 */
[--C-:B------:R-:W-:Y:S01]  /*b380*/  FFMA.FTZ R59, R59, UR4, -R4.reuse ;  /* 0x000000043b3b7c23 */ /* 0x100fe20008010804 */
[C---:B----4-:R-:W-:Y:S07]  /*b390*/  HMMA.16816.F32.BF16 R104, R120.reuse, R80, R104 ;  /* 0x000000507868723c */ /* 0x050fee0000041868 */
[----:B------:R-:W-:Y:S01]  /*b3a0*/  MUFU.EX2 R143, R143 ;  /* 0x0000008f008f7308 */ /* 0x000fe20000000800 */
[----:B------:R-:W-:Y:S01]  /*b3b0*/  FADD.FTZ R136, R136, R131 ;  /* 0x0000008388887221 */ /* 0x000fe20000010000 */
[----:B------:R-:W-:Y:S08]  /*b3c0*/  FFMA.FTZ R66, R66, UR4, -R4 ;  /* 0x0000000442427c23 */ /* 0x000ff00008010804 */
[----:B------:R-:W4:Y:S01]  /*b3d0*/  MUFU.EX2 R142, R142 ;  /* 0x0000008e008e7308 */ /* 0x000f220000000800 */
[----:B------:R-:W-:Y:S01]  /*b3e0*/  ISETP.GT.AND P0, PT, R130, R109, PT ;  /* 0x0000006d8200720c */ /* 0x000fe20003f04270 */
[----:B------:R-:W-:Y:S01]  /*b3f0*/  FADD.FTZ R79, R79, R136 ;  /* 0x000000884f4f7221 */ /* 0x000fe20000010000 */
[C---:B------:R-:W-:Y:S01]  /*b400*/  HMMA.16816.F32.BF16 R100, R120.reuse, R82, R100 ;  /* 0x000000527864723c */ /* 0x040fe20000041864 */
[----:B------:R-:W5:Y:S06]  /*b410*/  LDSM.16.MT88.4 R80, [R127+0x3800] ;  /* 0x003800007f50783b */ /* 0x000f6c0000004200 */
[----:B------:R2:W-:Y:S01]  /*b420*/  MUFU.EX2 R29, R151 ;  /* 0x00000097001d7308 */ /* 0x0005e20000000800 */
[----:B------:R-:W-:Y:S09]  /*b430*/  FADD.FTZ R150, R150, R79 ;  /* 0x0000004f96967221 */ /* 0x000ff20000010000 */
[----:B------:R-:W5:Y:S01]  /*b440*/  MUFU.EX2 R86, R86 ;  /* 0x0000005600567308 */ /* 0x000f620000000800 */
[----:B------:R-:W-:Y:S01]  /*b450*/  FADD.FTZ R137, R137, R150 ;  /* 0x0000009689897221 */ /* 0x000fe20000010000 */
[C---:B------:R-:W-:Y:S08]  /*b460*/  HMMA.16816.F32.BF16 R96, R120.reuse, R116, R96 ;  /* 0x000000747860723c */ /* 0x040ff00000041860 */
[----:B------:R-:W-:Y:S01]  /*b470*/  MUFU.EX2 R31, R155 ;  /* 0x0000009b001f7308 */ /* 0x000fe20000000800 */
[----:B------:R-:W-:Y:S09]  /*b480*/  FADD.FTZ R140, R140, R137 ;  /* 0x000000898c8c7221 */ /* 0x000ff20000010000 */
[----:B------:R-:W5:Y:S01]  /*b490*/  MUFU.EX2 R154, R154 ;  /* 0x0000009a009a7308 */ /* 0x000f620000000800 */
[----:B------:R-:W-:Y:S01]  /*b4a0*/  FADD.FTZ R133, R133, R140 ;  /* 0x0000008c85857221 */ /* 0x000fe20000010000 */
[----:B------:R-:W-:Y:S01]  /*b4b0*/  HMMA.16816.F32.BF16 R92, R120, R118, R92 ;  /* 0x00000076785c723c */ /* 0x000fe2000004185c */
[----:B------:R-:W5:Y:S07]  /*b4c0*/  LDSM.16.MT88.4 R116, [R78+0x800] ;  /* 0x000800004e74783b */ /* 0x000f6e0000004200 */
[----:B------:R4:W-:Y:S01]  /*b4d0*/  MUFU.EX2 R30, R153 ;  /* 0x00000099001e7308 */ /* 0x0009e20000000800 */
[----:B-1----:R-:W-:Y:S01]  /*b4e0*/  F2FP.BF16.F32.PACK_AB R120, R148, R145 ;  /* 0x000000919478723e */ /* 0x002fe200000010ff */
[----:B--2---:R-:W-:Y:S01]  /*b4f0*/  FFMA.FTZ R151, R34, UR4, -R4 ;  /* 0x0000000422977c23 */ /* 0x004fe20008010804 */
[----:B------:R-:W-:Y:S07]  /*b500*/  F2FP.BF16.F32.PACK_AB R122, R141, R144 ;  /* 0x000000908d7a723e */ /* 0x000fee00000010ff */
[----:B------:R-:W1:Y:S01]  /*b510*/  MUFU.EX2 R73, R73 ;  /* 0x0000004900497308 */ /* 0x000e620000000800 */
[C---:B---3--:R-:W-:Y:S01]  /*b520*/  F2FP.BF16.F32.PACK_AB R121, R147.reuse, R152 ;  /* 0x000000989379723e */ /* 0x048fe200000010ff */
[----:B------:R-:W-:Y:S01]  /*b530*/  FADD.FTZ R152, R152, R133 ;  /* 0x0000008598987221 */ /* 0x000fe20000010000 */
[----:B----4-:R-:W-:Y:S01]  /*b540*/  F2FP.BF16.F32.PACK_AB R123, R142, R143 ;  /* 0x0000008f8e7b723e */ /* 0x010fe200000010ff */
[----:B------:R-:W2:Y:S06]  /*b550*/  LDSM.16.MT88.4 R32, [R78+0xc00] ;  /* 0x000c00004e20783b */ /* 0x000eac0000004200 */
[----:B------:R3:W-:Y:S01]  /*b560*/  MUFU.EX2 R71, R151 ;  /* 0x0000009700477308 */ /* 0x0007e20000000800 */
[----:B------:R-:W-:Y:S09]  /*b570*/  FADD.FTZ R152, R147, R152 ;  /* 0x0000009893987221 */ /* 0x000ff20000010000 */
[----:B------:R-:W-:Y:S01]  /*b580*/  MUFU.EX2 R2, R2 ;  /* 0x0000000200027308 */ /* 0x000fe20000000800 */
[----:B------:R-:W-:Y:S01]  /*b590*/  FADD.FTZ R153, R149, R0 ;  /* 0x0000000095997221 */ /* 0x000fe20000010000 */
[--C-:B------:R-:W-:Y:S01]  /*b5a0*/  FFMA.FTZ R0, R36, UR4, -R68.reuse ;  /* 0x0000000424007c23 */ /* 0x100fe20008010844 */
[----:B------:R-:W-:Y:S07]  /*b5b0*/  FFMA.FTZ R149, R40, UR4, -R68 ;  /* 0x0000000428957c23 */ /* 0x000fee0008010844 */
[----:B------:R-:W-:Y:S01]  /*b5c0*/  MUFU.EX2 R48, R48 ;  /* 0x0000003000307308 */ /* 0x000fe20000000800 */
[----:B------:R-:W-:Y:S01]  /*b5d0*/  FADD.FTZ R158, R90, R153 ;  /* 0x000000995a9e7221 */ /* 0x000fe20000010000 */
[----:B------:R-:W-:Y:S01]  /*b5e0*/  FFMA.FTZ R90, R46, UR4, -R4 ;  /* 0x000000042e5a7c23 */ /* 0x000fe20008010804 */
[----:B------:R-:W-:Y:S07]  /*b5f0*/  FADD.FTZ R143, R143, R152 ;  /* 0x000000988f8f7221 */ /* 0x000fee0000010000 */
[----:B------:R-:W-:Y:S01]  /*b600*/  MUFU.EX2 R49, R49 ;  /* 0x0000003100317308 */ /* 0x000fe20000000800 */
[----:B------:R-:W-:Y:S01]  /*b610*/  FADD.FTZ R158, R91, R158 ;  /* 0x0000009e5b9e7221 */ /* 0x000fe20000010000 */
[C---:B-----5:R-:W-:Y:S08]  /*b620*/  HMMA.16816.F32.BF16 R104, R120.reuse, R80, R104 ;  /* 0x000000507868723c */ /* 0x060ff00000041868 */
[----:B------:R-:W-:Y:S01]  /*b630*/  MUFU.EX2 R90, R90 ;  /* 0x0000005a005a7308 */ /* 0x000fe20000000800 */
[----:B---3--:R-:W-:Y:S01]  /*b640*/  FFMA.FTZ R151, R38, UR4, -R4 ;  /* 0x0000000426977c23 */ /* 0x008fe20008010804 */
[----:B------:R-:W-:Y:S01]  /*b650*/  FFMA.FTZ R91, R44, UR4, -R68 ;  /* 0x000000042c5b7c23 */ /* 0x000fe20008010844 */
[----:B------:R-:W-:Y:S07]  /*b660*/  FADD.FTZ R142, R142, R143 ;  /* 0x0000008f8e8e7221 */ /* 0x000fee0000010000 */
[----:B------:R-:W-:Y:S01]  /*b670*/  MUFU.EX2 R0, R0 ;  /* 0x0000000000007308 */ /* 0x000fe20000000800 */
[----:B------:R-:W-:Y:S01]  /*b680*/  FADD.FTZ R139, R139, R158 ;  /* 0x0000009e8b8b7221 */ /* 0x000fe20000010000 */
[C---:B------:R-:W-:Y:S01]  /*b690*/  HMMA.16816.F32.BF16 R100, R120.reuse, R82, R100 ;  /* 0x000000527864723c */ /* 0x040fe20000041864 */
[----:B------:R-:W3:Y:S07]  /*b6a0*/  LDSM.16.MT88.4 R80, [R127+0x3c00] ;  /* 0x003c00007f50783b */ /* 0x000eee0000004200 */
[----:B------:R-:W4:Y:S01]  /*b6b0*/  MUFU.EX2 R88, R88 ;  /* 0x0000005800587308 */ /* 0x000f220000000800 */
[----:B------:R-:W-:Y:S09]  /*b6c0*/  FADD.FTZ R146, R146, R139 ;  /* 0x0000008b92927221 */ /* 0x000ff20000010000 */
[----:B------:R-:W-:Y:S01]  /*b6d0*/  MUFU.EX2 R91, R91 ;  /* 0x0000005b005b7308 */ /* 0x000fe20000000800 */
[----:B------:R-:W-:Y:S01]  /*b6e0*/  FADD.FTZ R135, R135, R146 ;  /* 0x0000009287877221 */ /* 0x000fe20000010000 */
[C---:B------:R-:W-:Y:S08]  /*b6f0*/  HMMA.16816.F32.BF16 R96, R120.reuse, R116, R96 ;  /* 0x000000747860723c */ /* 0x040ff00000041860 */
[----:B------:R-:W-:Y:S01]  /*b700*/  MUFU.EX2 R149, R149 ;  /* 0x0000009500957308 */ /* 0x000fe20000000800 */
[----:B------:R-:W-:Y:S01]  /*b710*/  F2FP.BF16.F32.PACK_AB R116, R86, R29 ;  /* 0x0000001d5674723e */ /* 0x000fe200000010ff */
[----:B------:R-:W-:Y:S01]  /*b720*/  FADD.FTZ R138, R138, R135 ;  /* 0x000000878a8a7221 */ /* 0x000fe20000010000 */
[----:B------:R-:W-:Y:S07]  /*b730*/  F2FP.BF16.F32.PACK_AB R117, R154, R31 ;  /* 0x0000001f9a75723e */ /* 0x000fee00000010ff */
[----:B------:R-:W-:Y:S01]  /*b740*/  MUFU.EX2 R151, R151 ;  /* 0x0000009700977308 */ /* 0x000fe20000000800 */
[----:B------:R-:W-:Y:S01]  /*b750*/  HMMA.16816.F32.BF16 R92, R120, R118, R92 ;  /* 0x00000076785c723c */ /* 0x000fe2000004185c */
[----:B------:R-:W5:Y:S08]  /*b760*/  LDSM.16.MT88.4 R120, [R127+0x4000] ;  /* 0x004000007f78783b */ /* 0x000f700000004200 */
[----:B------:R-:W3:Y:S01]  /*b770*/  MUFU.EX2 R156, R156 ;  /* 0x0000009c009c7308 */ /* 0x000ee20000000800 */
[----:B-1----:R-:W-:Y:S02]  /*b780*/  F2FP.BF16.F32.PACK_AB R118, R30, R73 ;  /* 0x000000491e76723e */ /* 0x002fe400000010ff */
[----:B----4-:R-:W-:Y:S07]  /*b790*/  F2FP.BF16.F32.PACK_AB R119, R88, R71 ;  /* 0x000000475877723e */ /* 0x010fee00000010ff */
[----:B------:R-:W-:Y:S10]  /*b7a0*/  MUFU.EX2 R52, R52 ;  /* 0x0000003400347308 */ /* 0x000ff40000000800 */
[----:B------:R-:W-:Y:S01]  /*b7b0*/  MUFU.EX2 R53, R53 ;  /* 0x0000003500357308 */ /* 0x000fe20000000800 */
[C---:B--2---:R-:W-:Y:S09]  /*b7c0*/  HMMA.16816.F32.BF16 R96, R116.reuse, R32, R96 ;  /* 0x000000207460723c */ /* 0x044ff20000041860 */
[----:B------:R-:W-:Y:S01]  /*b7d0*/  MUFU.EX2 R56, R56 ;  /* 0x0000003800387308 */ /* 0x000fe20000000800 */
[----:B---3--:R-:W-:Y:S09]  /*b7e0*/  F2FP.BF16.F32.PACK_AB R33, R156, R151 ;  /* 0x000000979c21723e */ /* 0x008ff200000010ff */
[----:B------:R-:W-:Y:S01]  /*b7f0*/  MUFU.EX2 R57, R57 ;  /* 0x0000003900397308 */ /* 0x000fe20000000800 */
[C---:B------:R-:W-:Y:S09]  /*b800*/  HMMA.16816.F32.BF16 R92, R116.reuse, R34, R92 ;  /* 0x00000022745c723c */ /* 0x040ff2000004185c */
[----:B------:R-:W-:Y:S10]  /*b810*/  MUFU.EX2 R54, R54 ;  /* 0x0000003600367308 */ /* 0x000ff40000000800 */
[----:B------:R-:W-:Y:S01]  /*b820*/  MUFU.EX2 R55, R55 ;  /* 0x0000003700377308 */ /* 0x000fe20000000800 */
[C---:B------:R-:W-:Y:S09]  /*b830*/  HMMA.16816.F32.BF16 R104, R116.reuse, R80, R104 ;  /* 0x000000507468723c */ /* 0x040ff20000041868 */
[----:B------:R-:W1:Y:S01]  /*b840*/  MUFU.EX2 R81, R37 ;  /* 0x0000002500517308 */ /* 0x000e620000000800 */
[----:B------:R-:W-:Y:S09]  /*b850*/  FFMA.FTZ R80, R41, UR4, -R68 ;  /* 0x0000000429507c23 */ /* 0x000ff20008010844 */
[----:B------:R-:W-:Y:S01]  /*b860*/  MUFU.EX2 R58, R58 ;  /* 0x0000003a003a7308 */ /* 0x000fe20000000800 */
[----:B------:R-:W-:Y:S09]  /*b870*/  HMMA.16816.F32.BF16 R100, R116, R82, R100 ;  /* 0x000000527464723c */ /* 0x000ff20000041864 */
[----:B------:R-:W2:Y:S01]  /*b880*/  MUFU.EX2 R80, R80 ;  /* 0x0000005000507308 */ /* 0x000ea20000000800 */
[--C-:B------:R-:W-:Y:S01]  /*b890*/  FFMA.FTZ R82, R42, UR4, -R4.reuse ;  /* 0x000000042a527c23 */ /* 0x100fe20008010804 */
[--C-:B------:R-:W-:Y:S01]  /*b8a0*/  FFMA.FTZ R83, R43, UR4, -R4.reuse ;  /* 0x000000042b537c23 */ /* 0x100fe20008010804 */
[--C-:B------:R-:W-:Y:S01]  /*b8b0*/  FFMA.FTZ R117, R47, UR4, -R4.reuse ;  /* 0x000000042f757c23 */ /* 0x100fe20008010804 */
[----:B------:R-:W-:Y:S01]  /*b8c0*/  LDSM.16.MT88.4 R40, [R127+0x4400] ;  /* 0x004400007f28783b */ /* 0x000fe20000004200 */
[--C-:B------:R-:W-:Y:S01]  /*b8d0*/  FFMA.FTZ R116, R50, UR4, -R4.reuse ;  /* 0x0000000432747c23 */ /* 0x100fe20008010804 */
[----:B-1----:R-:W-:Y:S04]  /*b8e0*/  F2FP.BF16.F32.PACK_AB R32, R81, R0 ;  /* 0x000000005120723e */ /* 0x002fe800000010ff */
[----:B------:R-:W-:Y:S01]  /*b8f0*/  MUFU.EX2 R82, R82 ;  /* 0x0000005200527308 */ /* 0x000fe20000000800 */
[----:B------:R-:W-:Y:S09]  /*b900*/  FFMA.FTZ R50, R51, UR4, -R4 ;  /* 0x0000000433327c23 */ /* 0x000ff20008010804 */
[----:B------:R-:W1:Y:S01]  /*b910*/  MUFU.EX2 R83, R83 ;  /* 0x0000005300537308 */ /* 0x000e620000000800 */
[----:B------:R-:W3:Y:S01]  /*b920*/  LDSM.16.MT88.4 R36, [R78+0x1000] ;  /* 0x001000004e24783b */ /* 0x000ee20000004200 */
[----:B--2---:R-:W-:Y:S08]  /*b930*/  F2FP.BF16.F32.PACK_AB R34, R80, R149 ;  /* 0x000000955022723e */ /* 0x004ff000000010ff */
[----:B------:R-:W2:Y:S10]  /*b940*/  MUFU.EX2 R117, R117 ;  /* 0x0000007500757308 */ /* 0x000eb40000000800 */
[----:B------:R-:W-:Y:S01]  /*b950*/  MUFU.EX2 R51, R116 ;  /* 0x0000007400337308 */ /* 0x000fe20000000800 */
[----:B------:R-:W4:Y:S09]  /*b960*/  LDSM.16.MT88.4 R44, [R78+0x1400] ;  /* 0x001400004e2c783b */ /* 0x000f320000004200 */
[----:B------:R-:W2:Y:S01]  /*b970*/  MUFU.EX2 R50, R50 ;  /* 0x0000003200327308 */ /* 0x000ea20000000800 */
[----:B-1----:R-:W-:Y:S09]  /*b980*/  F2FP.BF16.F32.PACK_AB R35, R83, R82 ;  /* 0x000000525323723e */ /* 0x002ff200000010ff */
[----:B------:R-:W1:Y:S01]  /*b990*/  MUFU.EX2 R59, R59 ;  /* 0x0000003b003b7308 */ /* 0x000e620000000800 */
[C---:B-----5:R-:W-:Y:S08]  /*b9a0*/  HMMA.16816.F32.BF16 R104, R32.reuse, R120, R104 ;  /* 0x000000782068723c */ /* 0x060ff00000041868 */
[C---:B------:R-:W-:Y:S08]  /*b9b0*/  HMMA.16816.F32.BF16 R100, R32.reuse, R122, R100 ;  /* 0x0000007a2064723c */ /* 0x040ff00000041864 */
[C---:B---3--:R-:W-:Y:S08]  /*b9c0*/  HMMA.16816.F32.BF16 R96, R32.reuse, R36, R96 ;  /* 0x000000242060723c */ /* 0x048ff00000041860 */
[----:B------:R-:W-:Y:S01]  /*b9d0*/  HMMA.16816.F32.BF16 R92, R32, R38, R92 ;  /* 0x00000026205c723c */ /* 0x000fe2000004185c */
[----:B------:R-:W3:Y:S02]  /*b9e0*/  LDSM.16.MT88.4 R36, [R127+0x4800] ;  /* 0x004800007f24783b */ /* 0x000ee40000004200 */
[----:B------:R-:W-:Y:S02]  /*b9f0*/  F2FP.BF16.F32.PACK_AB R32, R2, R91 ;  /* 0x0000005b0220723e */ /* 0x000fe400000010ff */
[----:B------:R-:W-:Y:S02]  /*ba00*/  F2FP.BF16.F32.PACK_AB R34, R49, R48 ;  /* 0x000000303122723e */ /* 0x000fe400000010ff */
[----:B--2---:R-:W-:Y:S02]  /*ba10*/  F2FP.BF16.F32.PACK_AB R33, R117, R90 ;  /* 0x0000005a7521723e */ /* 0x004fe400000010ff */
[----:B------:R-:W-:Y:S07]  /*ba20*/  F2FP.BF16.F32.PACK_AB R35, R50, R51 ;  /* 0x000000333223723e */ /* 0x000fee00000010ff */
[C---:B------:R-:W-:Y:S03]  /*ba30*/  HMMA.16816.F32.BF16 R104, R32.reuse, R40, R104 ;  /* 0x000000282068723c */ /* 0x040fe60000041868 */
[----:B------:R-:W-:Y:S01]  /*ba40*/  FADD.FTZ R41, R145, R138 ;  /* 0x0000008a91297221 */ /* 0x000fe20000010000 */
[----:B------:R-:W-:Y:S03]  /*ba50*/  F2FP.BF16.F32.PACK_AB R40, R53, R52 ;  /* 0x000000343528723e */ /* 0x000fe600000010ff */
[----:B------:R-:W-:Y:S01]  /*ba60*/  FADD.FTZ R41, R148, R41 ;  /* 0x0000002994297221 */ /* 0x000fe20000010000 */
[C---:B----4-:R-:W-:Y:S03]  /*ba70*/  HMMA.16816.F32.BF16 R96, R32.reuse, R44, R96 ;  /* 0x0000002c2060723c */ /* 0x050fe60000041860 */
[----:B------:R-:W-:Y:S01]  /*ba80*/  FADD.FTZ R45, R31, R142 ;  /* 0x0000008e1f2d7221 */ /* 0x000fe20000010000 */
[----:B------:R-:W-:Y:S01]  /*ba90*/  FADD.FTZ R44, R144, R41 ;  /* 0x00000029902c7221 */ /* 0x000fe20000010000 */
[----:B------:R-:W-:Y:S01]  /*baa0*/  F2FP.BF16.F32.PACK_AB R41, R55, R54 ;  /* 0x000000363729723e */ /* 0x000fe200000010ff */
[----:B------:R-:W-:Y:S01]  /*bab0*/  FFMA.FTZ R31, R64, UR4, -R68 ;  /* 0x00000004401f7c23 */ /* 0x000fe20008010844 */
[----:B------:R-:W-:Y:S01]  /*bac0*/  FADD.FTZ R154, R154, R45 ;  /* 0x0000002d9a9a7221 */ /* 0x000fe20000010000 */
[C---:B------:R-:W-:Y:S03]  /*bad0*/  HMMA.16816.F32.BF16 R100, R32.reuse, R42, R100 ;  /* 0x0000002a2064723c */ /* 0x040fe60000041864 */
[----:B------:R-:W-:Y:S01]  /*bae0*/  F2FP.BF16.F32.PACK_AB R42, R57, R56 ;  /* 0x00000038392a723e */ /* 0x000fe200000010ff */
[----:B------:R-:W-:Y:S01]  /*baf0*/  FADD.FTZ R44, R141, R44 ;  /* 0x0000002c8d2c7221 */ /* 0x000fe20000010000 */
[----:B-1----:R-:W-:Y:S01]  /*bb00*/  F2FP.BF16.F32.PACK_AB R43, R59, R58 ;  /* 0x0000003a3b2b723e */ /* 0x002fe200000010ff */
[----:B------:R-:W-:Y:S01]  /*bb10*/  FADD.FTZ R71, R71, R154 ;  /* 0x0000009a47477221 */ /* 0x000fe20000010000 */
[----:B------:R-:W-:Y:S01]  /*bb20*/  MUFU.EX2 R31, R31 ;  /* 0x0000001f001f7308 */ /* 0x000fe20000000800 */
[----:B------:R-:W-:Y:S01]  /*bb30*/  HMMA.16816.F32.BF16 R92, R32, R46, R92 ;  /* 0x0000002e205c723c */ /* 0x000fe2000004185c */
[----:B------:R-:W1:Y:S02]  /*bb40*/  LDSM.16.MT88.4 R32, [R78+0x1800] ;  /* 0x001800004e20783b */ /* 0x000e640000004200 */
[----:B------:R-:W-:Y:S04]  /*bb50*/  FADD.FTZ R88, R88, R71 ;  /* 0x0000004758587221 */ /* 0x000fe80000010000 */
[----:B------:R-:W-:Y:S01]  /*bb60*/  FADD.FTZ R151, R151, R88 ;  /* 0x0000005897977221 */ /* 0x000fe20000010000 */
[C---:B---3--:R-:W-:Y:S05]  /*bb70*/  HMMA.16816.F32.BF16 R104, R40.reuse, R36, R104 ;  /* 0x000000242868723c */ /* 0x048fea0000041868 */
[----:B------:R-:W-:Y:S01]  /*bb80*/  FADD.FTZ R37, R29, R44 ;  /* 0x0000002c1d257221 */ /* 0x000fe20000010000 */
[----:B------:R-:W-:Y:S01]  /*bb90*/  FADD.FTZ R151, R156, R151 ;  /* 0x000000979c977221 */ /* 0x000fe20000010000 */
[----:B------:R-:W2:Y:S01]  /*bba0*/  LDSM.16.MT88.4 R44, [R127+0x4c00] ;  /* 0x004c00007f2c783b */ /* 0x000ea20000004200 */
[C---:B------:R-:W-:Y:S03]  /*bbb0*/  HMMA.16816.F32.BF16 R100, R40.reuse, R38, R100 ;  /* 0x000000262864723c */ /* 0x040fe60000041864 */
[----:B------:R-:W-:Y:S01]  /*bbc0*/  FADD.FTZ R86, R86, R37 ;  /* 0x0000002556567221 */ /* 0x000fe20000010000 */
[----:B------:R-:W-:Y:S01]  /*bbd0*/  FADD.FTZ R82, R82, R151 ;  /* 0x0000009752527221 */ /* 0x000fe20000010000 */
[--C-:B------:R-:W-:Y:S01]  /*bbe0*/  FFMA.FTZ R29, R60, UR4, -R68.reuse ;  /* 0x000000043c1d7c23 */ /* 0x100fe20008010844 */
[----:B------:R-:W-:Y:S01]  /*bbf0*/  FFMA.FTZ R60, R61, UR4, -R68 ;  /* 0x000000043d3c7c23 */ /* 0x000fe20008010844 */
[----:B------:R-:W-:Y:S01]  /*bc00*/  FADD.FTZ R73, R73, R86 ;  /* 0x0000005649497221 */ /* 0x000fe20000010000 */
[----:B------:R-:W3:Y:S01]  /*bc10*/  LDSM.16.MT88.4 R36, [R78+0x1c00] ;  /* 0x001c00004e24783b */ /* 0x000ee20000004200 */
[----:B------:R-:W-:Y:S01]  /*bc20*/  FADD.FTZ R83, R83, R82 ;  /* 0x0000005253537221 */ /* 0x000fe20000010000 */
[----:B------:R-:W-:Y:S01]  /*bc30*/  FFMA.FTZ R68, R65, UR4, -R68 ;  /* 0x0000000441447c23 */ /* 0x000fe20008010844 */
[----:B------:R-:W-:Y:S01]  /*bc40*/  FADD.FTZ R73, R30, R73 ;  /* 0x000000491e497221 */ /* 0x000fe20000010000 */
[--C-:B------:R-:W-:Y:S01]  /*bc50*/  FFMA.FTZ R61, R62, UR4, -R4.reuse ;  /* 0x000000043e3d7c23 */ /* 0x100fe20008010804 */
[--C-:B------:R-:W-:Y:S01]  /*bc60*/  FFMA.FTZ R62, R63, UR4, -R4.reuse ;  /* 0x000000043f3e7c23 */ /* 0x100fe20008010804 */
        /* <DEDUP_REMOVED lines=9> */
[----:B------:R-:W-:Y:S01]  /*bd00*/  MOV R90, R69 ;  /* 0x00000045005a7202 */ /* 0x000fe20000000f00 */
[C---:B-1----:R-:W-:Y:S06]  /*bd10*/  HMMA.16816.F32.BF16 R96, R40.reuse, R32, R96 ;  /* 0x000000202860723c */ /* 0x042fec0000041860 */
[----:B------:R-:W1:Y:S01]  /*bd20*/  MUFU.EX2 R68, R68 ;  /* 0x0000004400447308 */ /* 0x000e620000000800 */
        /* <DEDUP_REMOVED lines=11> */
[----:B-1----:R-:W-:Y:S07]  /*bde0*/  F2FP.BF16.F32.PACK_AB R34, R68, R31 ;  /* 0x0000001f4422723e */ /* 0x002fee00000010ff */
[----:B------:R-:W1:Y:S01]  /*bdf0*/  MUFU.EX2 R63, R4 ;  /* 0x00000004003f7308 */ /* 0x000e620000000800 */
[----:B------:R-:W-:Y:S01]  /*be00*/  FADD.FTZ R55, R55, R54 ;  /* 0x0000003637377221 */ /* 0x000fe20000010000 */
[----:B------:R-:W-:Y:S01]  /*be10*/  FADD.FTZ R49, R49, R48 ;  /* 0x0000003031317221 */ /* 0x000fe20000010000 */
[----:B------:R-:W-:Y:S02]  /*be20*/  MOV R91, R70 ;  /* 0x00000046005b7202 */ /* 0x000fe40000000f00 */
[----:B------:R-:W-:Y:S01]  /*be30*/  FADD.FTZ R58, R58, R55 ;  /* 0x000000373a3a7221 */ /* 0x000fe20000010000 */
[----:B------:R-:W-:Y:S01]  /*be40*/  FADD.FTZ R52, R52, R49 ;  /* 0x0000003134347221 */ /* 0x000fe20000010000 */
[----:B-----5:R-:W-:Y:S02]  /*be50*/  F2FP.BF16.F32.PACK_AB R33, R0, R61 ;  /* 0x0000003d0021723e */ /* 0x020fe400000010ff */
[----:B------:R-:W-:Y:S01]  /*be60*/  FADD.FTZ R58, R59, R58 ;  /* 0x0000003a3b3a7221 */ /* 0x000fe20000010000 */
[----:B------:R-:W-:Y:S03]  /*be70*/  FADD.FTZ R53, R53, R52 ;  /* 0x0000003435357221 */ /* 0x000fe60000010000 */
[----:B------:R-:W-:Y:S01]  /*be80*/  FADD.FTZ R61, R61, R58 ;  /* 0x0000003a3d3d7221 */ /* 0x000fe20000010000 */
[----:B-1----:R-:W-:Y:S01]  /*be90*/  F2FP.BF16.F32.PACK_AB R35, R63, R30 ;  /* 0x0000001e3f23723e */ /* 0x002fe200000010ff */
[----:B------:R-:W-:Y:S02]  /*bea0*/  FADD.FTZ R2, R56, R53 ;  /* 0x0000003538027221 */ /* 0x000fe40000010000 */
[----:B------:R-:W-:Y:S02]  /*beb0*/  FADD.FTZ R61, R0, R61 ;  /* 0x0000003d003d7221 */ /* 0x000fe40000010000 */
[----:B------:R-:W-:Y:S02]  /*bec0*/  FADD.FTZ R2, R57, R2 ;  /* 0x0000000239027221 */ /* 0x000fe40000010000 */
[C---:B--2---:R-:W-:Y:S05]  /*bed0*/  HMMA.16816.F32.BF16 R104, R32.reuse, R44, R104 ;  /* 0x0000002c2068723c */ /* 0x044fea0000041868 */
[----:B------:R-:W-:Y:S01]  /*bee0*/  FADD.FTZ R29, R29, R2 ;  /* 0x000000021d1d7221 */ /* 0x000fe20000010000 */
[----:B------:R-:W-:Y:S02]  /*bef0*/  FADD.FTZ R30, R30, R61 ;  /* 0x0000003d1e1e7221 */ /* 0x000fe40000010000 */
[C---:B------:R-:W-:Y:S03]  /*bf00*/  HMMA.16816.F32.BF16 R100, R32.reuse, R46, R100 ;  /* 0x0000002e2064723c */ /* 0x040fe60000041864 */
[----:B------:R-:W-:Y:S01]  /*bf10*/  FADD.FTZ R60, R60, R29 ;  /* 0x0000001d3c3c7221 */ /* 0x000fe20000010000 */
[----:B------:R-:W-:Y:S03]  /*bf20*/  FADD.FTZ R88, R63, R30 ;  /* 0x0000001e3f587221 */ /* 0x000fe60000010000 */
[----:B------:R-:W-:Y:S01]  /*bf30*/  FADD.FTZ R31, R31, R60 ;  /* 0x0000003c1f1f7221 */ /* 0x000fe20000010000 */
[C---:B---3--:R-:W-:Y:S03]  /*bf40*/  HMMA.16816.F32.BF16 R96, R32.reuse, R36, R96 ;  /* 0x000000242060723c */ /* 0x048fe60000041860 */
[----:B------:R-:W-:Y:S05]  /*bf50*/  FADD.FTZ R86, R68, R31 ;  /* 0x0000001f44567221 */ /* 0x000fea0000010000 */
[----:B------:R-:W-:Y:S01]  /*bf60*/  HMMA.16816.F32.BF16 R92, R32, R38, R92 ;  /* 0x00000026205c723c */ /* 0x000fe2000004185c */
[----:B------:R-:W-:Y:S08]  /*bf70*/  @!UPT UIADD3 URZ, UPT, UPT, URZ, URZ, URZ ;  /* 0x000000fffffff290 */ /* 0x000ff0000fffe0ff */
[----:B------:R-:W-:Y:S11]  /*bf80*/  @P0 BRA `(.L_x_4445) ;  /* 0xffffffd000180947 */ /* 0x000ff6000383ffff */
.L_x_4441:
[----:B------:R-:W1:Y:S01]  /*bf90*/  SHFL.BFLY PT, R5, R86, 0x2, 0x1f ;  /* 0x0c401f0056057f89 */ /* 0x000e6200000e0000 */
[C---:B------:R-:W-:Y:S01]  /*bfa0*/  SHF.L.U32 R6, R3.reuse, 0x1, RZ ;  /* 0x0000000103067819 */ /* 0x040fe200000006ff */
[----:B------:R-:W2:Y:S01]  /*bfb0*/  S2UR UR6, SR_CTAID.Y ;  /* 0x00000000000679c3 */ /* 0x000ea20000002600 */
[----:B------:R-:W-:Y:S01]  /*bfc0*/  LOP3.LUT R112, R112, 0xc0, R113, 0xf8, !PT ;  /* 0x000000c070707812 */ /* 0x000fe200078ef871 */
[----:B------:R-:W3:Y:S01]  /*bfd0*/  SHFL.BFLY PT, R9, R88, 0x2, 0x1f ;  /* 0x0c401f0058097f89 */ /* 0x000ee200000e0000 */
[----:B------:R-:W-:Y:S01]  /*bfe0*/  LOP3.LUT R6, R6, 0x6, RZ, 0xc0, !PT ;  /* 0x0000000606067812 */ /* 0x000fe200078ec0ff */
[----:B------:R-:W-:Y:S01]  /*bff0*/  BSSY.RECONVERGENT B0, `(.L_x_4446) ;  /* 0x000005e000007945 */ /* 0x000fe20003800200 */
[----:B------:R-:W-:-:S03]  /*c000*/  SHF.L.U32 R20, R3, 0x2, RZ ;  /* 0x0000000203147819 */ /* 0x000fc600000006ff */
[----:B------:R-:W-:Y:S01]  /*c010*/  BAR.SYNC.DEFER_BLOCKING 0x0 ;  /* 0x0000000000007b1d */ /* 0x000fe20000010000 */
[----:B------:R-:W-:Y:S02]  /*c020*/  SHF.R.U32.HI R14, RZ, 0x1, R3 ;  /* 0x00000001ff0e7819 */ /* 0x000fe40000011603 */
[----:B------:R-:W-:Y:S02]  /*c030*/  LOP3.LUT R11, R20, 0xd8, RZ, 0xc0, !PT ;  /* 0x000000d8140b7812 */ /* 0x000fe400078ec0ff */
[----:B------:R-:W-:-:S03]  /*c040*/  IADD3 R18, PT, PT, -R115, RZ, RZ ;  /* 0x000000ff73127210 */ /* 0x000fc60007ffe1ff */
[----:B------:R-:W2:Y:S01]  /*c050*/  LDC.64 R12, c[0x0][0x430] ;  /* 0x00010c00ff0c7b82 */ /* 0x000ea20000000a00 */
[----:B------:R-:W-:Y:S02]  /*c060*/  LOP3.LUT R11, R11, 0x18, R14, 0x78, !PT ;  /* 0x000000180b0b7812 */ /* 0x000fe400078e780e */
[----:B------:R-:W-:Y:S02]  /*c070*/  LOP3.LUT P2, RZ, R3, 0x3, RZ, 0xc0, !PT ;  /* 0x0000000303ff7812 */ /* 0x000fe4000784c0ff */
[----:B------:R-:W-:Y:S02]  /*c080*/  LOP3.LUT R11, R11, 0xf24, R20, 0xf8, !PT ;  /* 0x00000f240b0b7812 */ /* 0x000fe400078ef814 */
[----:B------:R-:W-:Y:S01]  /*c090*/  LOP3.LUT R14, R14, 0x30, RZ, 0xc0, !PT ;  /* 0x000000300e0e7812 */ /* 0x000fe200078ec0ff */
[----:B------:R-:W4:Y:S01]  /*c0a0*/  S2UR UR4, SR_CTAID.Z ;  /* 0x00000000000479c3 */ /* 0x000f220000002700 */
[----:B------:R-:W-:Y:S01]  /*c0b0*/  LEA R21, R11, UR5, 0x2 ;  /* 0x000000050b157c11 */ /* 0x000fe2000f8e10ff */
        /* <DEDUP_REMOVED lines=8> */
[----:B------:R-:W-:Y:S01]  /*c140*/  SHF.L.U32 R5, R3, 0x4, RZ ;  /* 0x0000000403057819 */ /* 0x000fe200000006ff */
[----:B----4-:R-:W-:Y:S02]  /*c150*/  IMAD R18, R15, R18, UR4 ;  /* 0x000000040f127e24 */ /* 0x010fe4000f8e0212 */
[----:B---3--:R-:W-:Y:S01]  /*c160*/  FADD.FTZ R0, R9, R0 ;  /* 0x0000000009007221 */ /* 0x008fe20000010000 */
[----:B------:R-:W1:Y:S01]  /*c170*/  MUFU.RCP R7, R2 ;  /* 0x0000000200077308 */ /* 0x000e620000001000 */
[----:B------:R-:W-:Y:S01]  /*c180*/  LOP3.LUT R6, R6, 0x3e00, R5, 0xf8, !PT ;  /* 0x00003e0006067812 */ /* 0x000fe200078ef805 */
[----:B------:R-:W-:Y:S01]  /*c190*/  IMAD R12, R12, R15, R18 ;  /* 0x0000000f0c0c7224 */ /* 0x000fe200078e0212 */
[----:B------:R-:W-:-:S02]  /*c1a0*/  FSETP.NE.FTZ.AND P1, PT, R2, RZ, PT ;  /* 0x000000ff0200720b */ /* 0x000fc40003f35000 */
[----:B------:R-:W-:Y:S02]  /*c1b0*/  LOP3.LUT R5, R6, 0x20, R113, 0xf8, !PT ;  /* 0x0000002006057812 */ /* 0x000fe400078ef871 */
[----:B------:R-:W-:Y:S01]  /*c1c0*/  FSETP.NE.FTZ.AND P0, PT, R0, RZ, PT ;  /* 0x000000ff0000720b */ /* 0x000fe20003f15000 */
[----:B------:R-:W3:Y:S01]  /*c1d0*/  MUFU.RCP R4, R0 ;  /* 0x0000000000047308 */ /* 0x000ee20000001000 */
[----:B------:R-:W-:Y:S02]  /*c1e0*/  LOP3.LUT R5, R5, R112, RZ, 0xfc, !PT ;  /* 0x0000007005057212 */ /* 0x000fe400078efcff */
[----:B------:R-:W-:Y:S02]  /*c1f0*/  MOV R18, 0xff800000 ;  /* 0xff80000000127802 */ /* 0x000fe40000000f00 */
[----:B------:R-:W-:Y:S01]  /*c200*/  LEA R5, R5, UR5, 0x2 ;  /* 0x0000000505057c11 */ /* 0x000fe2000f8e10ff */
[----:B------:R-:W4:Y:S01]  /*c210*/  S2UR UR5, SR_CTAID.X ;  /* 0x00000000000579c3 */ /* 0x000f220000002500 */
[----:B------:R-:W-:Y:S01]  /*c220*/  SHF.R.U32.HI R15, RZ, 0x2, R3 ;  /* 0x00000002ff0f7819 */ /* 0x000fe20000011603 */
[----:B------:R-:W5:Y:S01]  /*c230*/  @P1 MUFU.LG2 R2, R2 ;  /* 0x0000000200021308 */ /* 0x000f620000000c00 */
[----:B-1----:R-:W-:-:S02]  /*c240*/  FSEL R6, R7, 1, P1 ;  /* 0x3f80000007067808 */ /* 0x002fc40000800000 */
[----:B------:R-:W-:-:S03]  /*c250*/  LOP3.LUT R15, R14, 0x7, R15, 0xf8, !PT ;  /* 0x000000070e0f7812 */ /* 0x000fc600078ef80f */
        /* <DEDUP_REMOVED lines=26> */
[----:B------:R-:W2:Y:S01]  /*c400*/  @P1 LDC R17, c[0x0][0x458] ;  /* 0x00011600ff111b82 */ /* 0x000ea20000000800 */
[----:B----4-:R-:W-:Y:S01]  /*c410*/  USHF.L.U32 UR5, UR5, 0x6, URZ ;  /* 0x0000000605057899 */ /* 0x010fe200080006ff */
[----:B------:R-:W-:Y:S01]  /*c420*/  STS.64 [R7+0x20], R100 ;  /* 0x0000206407007388 */ /* 0x000fe20000000a00 */
[----:B-----5:R-:W-:-:S03]  /*c430*/  @P1 FMUL.FTZ R23, R2, 0.69314718246459960938 ;  /* 0x3f31721802171820 */ /* 0x020fc60000410000 */
[----:B------:R-:W-:Y:S01]  /*c440*/  STS.64 [R7+0x420], R102 ;  /* 0x0004206607007388 */ /* 0x000fe20000000a00 */
[----:B------:R-:W-:-:S03]  /*c450*/  IMAD R12, R12, R13, UR5 ;  /* 0x000000050c0c7e24 */ /* 0x000fc6000f8e020d */
[----:B------:R-:W-:Y:S04]  /*c460*/  STS.64 [R9+0x40], R96 ;  /* 0x0000406009007388 */ /* 0x000fe80000000a00 */
[----:B------:R-:W-:Y:S01]  /*c470*/  STS.64 [R9+0x440], R98 ;  /* 0x0004406209007388 */ /* 0x000fe20000000a00 */
[----:B---3--:R-:W-:-:S03]  /*c480*/  @P0 FMUL.FTZ R0, R0, 0.69314718246459960938 ;  /* 0x3f31721800000820 */ /* 0x008fc60000410000 */
[----:B------:R-:W-:Y:S01]  /*c490*/  STS.64 [R19+0x60], R92 ;  /* 0x0000605c13007388 */ /* 0x000fe20000000a00 */
[----:B-1----:R-:W-:Y:S01]  /*c4a0*/  @P0 FFMA.FTZ R18, R69, R16, R0 ;  /* 0x0000001045120223 */ /* 0x002fe20000010000 */
[----:B--2---:R-:W-:Y:S02]  /*c4b0*/  IMAD R0, R12, UR6, RZ ;  /* 0x000000060c007c24 */ /* 0x004fe4000f8e02ff */
[----:B------:R1:W-:Y:S01]  /*c4c0*/  STS.64 [R19+0x460], R94 ;  /* 0x0004605e13007388 */ /* 0x0003e20000000a00 */
[----:B------:R-:W-:Y:S01]  /*c4d0*/  BAR.SYNC.DEFER_BLOCKING 0x0 ;  /* 0x0000000000007b1d */ /* 0x000fe20000010000 */
[----:B-1----:R-:W-:-:S05]  /*c4e0*/  MOV R19, 0xff800000 ;  /* 0xff80000000137802 */ /* 0x002fca0000000f00 */
[----:B------:R1:W2:Y:S01]  /*c4f0*/  LDS.128 R8, [R21] ;  /* 0x0000000015087984 */ /* 0x0002a20000000c00 */
[----:B------:R-:W-:-:S03]  /*c500*/  @P1 FFMA.FTZ R19, R70, R17, R23 ;  /* 0x0000001146131223 */ /* 0x000fc60000010017 */
[----:B------:R1:W3:Y:S01]  /*c510*/  LDS.128 R4, [R21+0x800] ;  /* 0x0008000015047984 */ /* 0x0002e20000000c00 */
[----:B------:R-:W-:Y:S05]  /*c520*/  @P2 BRA `(.L_x_4447) ;  /* 0x0000000000282947 */ /* 0x000fea0003800000 */
[----:B------:R-:W4:Y:S01]  /*c530*/  LDCU.64 UR4, c[0x0][0x428] ;  /* 0x00008500ff0477ac */ /* 0x000f220008000a00 */
[C---:B------:R-:W-:Y:S01]  /*c540*/  VIADD R13, R15.reuse, 0x8 ;  /* 0x000000080f0d7836 */ /* 0x040fe20000000000 */
[C---:B------:R-:W-:Y:S02]  /*c550*/  IADD3 R2, P0, PT, R12.reuse, R15, RZ ;  /* 0x0000000f0c027210 */ /* 0x040fe40007f1e0ff */
[-C--:B------:R-:W-:Y:S02]  /*c560*/  ISETP.GE.AND P2, PT, R15, R108.reuse, PT ;  /* 0x0000006c0f00720c */ /* 0x080fe40003f46270 */
[----:B------:R-:W-:Y:S02]  /*c570*/  ISETP.GE.AND P1, PT, R13, R108, PT ;  /* 0x0000006c0d00720c */ /* 0x000fe40003f26270 */
[----:B------:R-:W-:Y:S02]  /*c580*/  LEA.HI.X.SX32 R13, R12, RZ, 0x1, P0 ;  /* 0x000000ff0c0d7211 */ /* 0x000fe400000f0eff */
[----:B----4-:R-:W-:-:S04]  /*c590*/  LEA R12, P0, R2, UR4, 0x2 ;  /* 0x00000004020c7c11 */ /* 0x010fc8000f8010ff */
[----:B------:R-:W-:-:S05]  /*c5a0*/  LEA.HI.X R13, R2, UR5, R13, 0x2, P0 ;  /* 0x00000005020d7c11 */ /* 0x000fca00080f140d */
[----:B------:R4:W-:Y:S04]  /*c5b0*/  @!P2 STG.E desc[UR14][R12.64], R19 ;  /* 0x000000130c00a986 */ /* 0x0009e8000c10190e */
[----:B------:R4:W-:Y:S02]  /*c5c0*/  @!P1 STG.E desc[UR14][R12.64+0x20], R18 ;  /* 0x000020120c009986 */ /* 0x0009e4000c10190e */
.L_x_4447:
[----:B------:R-:W-:Y:S05]  /*c5d0*/  BSYNC.RECONVERGENT B0 ;  /* 0x0000000000007941 */ /* 0x000fea0003800200 */
.L_x_4446:
[----:B----4-:R-:W4:Y:S01]  /*c5e0*/  LDS.128 R16, [R21+0x1000] ;  /* 0x0010000015107984 */ /* 0x010f220000000c00 */
[----:B------:R-:W5:Y:S01]  /*c5f0*/  LDCU UR6, c[0x0][0x440] ;  /* 0x00008800ff0677ac */ /* 0x000f620008000800 */
[C---:B------:R-:W-:Y:S02]  /*c600*/  LOP3.LUT R2, R20.reuse, 0x1c, RZ, 0xc0, !PT ;  /* 0x0000001c14027812 */ /* 0x040fe400078ec0ff */
[----:B------:R-:W-:Y:S01]  /*c610*/  SHF.R.U32.HI R3, RZ, 0x3, R3 ;  /* 0x00000003ff037819 */ /* 0x000fe20000011603 */
[----:B------:R-:W1:Y:S01]  /*c620*/  LDCU.64 UR4, c[0x0][0x3f8] ;  /* 0x00007f00ff0477ac */ /* 0x000e620008000a00 */
[----:B------:R-:W-:Y:S01]  /*c630*/  LOP3.LUT R23, R20, 0xfe0, RZ, 0xc0, !PT ;  /* 0x00000fe014177812 */ /* 0x000fe200078ec0ff */
[----:B------:R2:W4:Y:S02]  /*c640*/  LDS.128 R12, [R21+0x1800] ;  /* 0x00180000150c7984 */ /* 0x0005240000000c00 */
[----:B------:R-:W-:Y:S01]  /*c650*/  VIADD R27, R3, 0x10 ;  /* 0x00000010031b7836 */ /* 0x000fe20000000000 */
[----:B------:R-:W-:Y:S01]  /*c660*/  LOP3.LUT R23, R23, 0x1c, R20, 0xf8, !PT ;  /* 0x0000001c17177812 */ /* 0x000fe200078ef814 */
[----:B------:R-:W-:-:S03]  /*c670*/  VIADD R25, R3, 0x20 ;  /* 0x0000002003197836 */ /* 0x000fc60000000000 */
[----:B------:R-:W-:-:S04]  /*c680*/  IADD3 R23, P1, PT, R0, R23, RZ ;  /* 0x0000001700177210 */ /* 0x000fc80007f3e0ff */
[----:B------:R-:W-:Y:S02]  /*c690*/  LEA.HI.X.SX32 R0, R0, RZ, 0x1, P1 ;  /* 0x000000ff00007211 */ /* 0x000fe400008f0eff */
[----:B-----5:R-:W-:Y:S02]  /*c6a0*/  ISETP.GE.AND P0, PT, R2, UR6, PT ;  /* 0x0000000602007c0c */ /* 0x020fe4000bf06270 */
[----:B-1----:R-:W-:Y:S02]  /*c6b0*/  LEA R20, P1, R23, UR4, 0x2 ;  /* 0x0000000417147c11 */ /* 0x002fe4000f8210ff */
[CC--:B------:R-:W-:Y:S01]  /*c6c0*/  ISETP.GE.OR P4, PT, R3.reuse, R108.reuse, P0 ;  /* 0x0000006c0300720c */ /* 0x0c0fe20000786670 */
[----:B------:R-:W-:Y:S01]  /*c6d0*/  VIADD R3, R3, 0x30 ;  /* 0x0000003003037836 */ /* 0x000fe20000000000 */
[-C--:B------:R-:W-:Y:S02]  /*c6e0*/  ISETP.GE.OR P3, PT, R27, R108.reuse, P0 ;  /* 0x0000006c1b00720c */ /* 0x080fe40000766670 */
[----:B------:R-:W-:-:S02]  /*c6f0*/  ISETP.GE.OR P2, PT, R25, R108, P0 ;  /* 0x0000006c1900720c */ /* 0x000fc40000746670 */
[----:B------:R-:W-:Y:S02]  /*c700*/  ISETP.GE.OR P0, PT, R3, R108, P0 ;  /* 0x0000006c0300720c */ /* 0x000fe40000706670 */
[----:B--2---:R-:W-:-:S05]  /*c710*/  LEA.HI.X R21, R23, UR5, R0, 0x2, P1 ;  /* 0x0000000517157c11 */ /* 0x004fca00088f1400 */
[----:B------:R1:W-:Y:S04]  /*c720*/  @!P4 STG.E.128 desc[UR14][R20.64], R8 ;  /* 0x000000081400c986 */ /* 0x0003e8000c101d0e */
[----:B---3--:R1:W-:Y:S04]  /*c730*/  @!P3 STG.E.128 desc[UR14][R20.64+0x800], R4 ;  /* 0x000800041400b986 */ /* 0x0083e8000c101d0e */
[----:B----4-:R1:W-:Y:S01]  /*c740*/  @!P2 STG.E.128 desc[UR14][R20.64+0x1000], R16 ;  /* 0x001000101400a986 */ /* 0x0103e2000c101d0e */
[----:B------:R-:W-:Y:S05]  /*c750*/  @P0 EXIT ;  /* 0x000000000000094d */ /* 0x000fea0003800000 */
[----:B------:R-:W-:Y:S01]  /*c760*/  STG.E.128 desc[UR14][R20.64+0x1800], R12 ;  /* 0x0018000c14007986 */ /* 0x000fe2000c101d0e */
[----:B------:R-:W-:Y:S05]  /*c770*/  EXIT ;  /* 0x000000000000794d */ /* 0x000fea0003800000 */
.L_x_4448:
        /* <DEDUP_REMOVED lines=16> */
.L_x_4938:


//--------------------- .text._ZN5flash24flash_fwd_splitkv_kernelI23Flash_fwd_kernel_traitsILi32ELi64ELi128ELi4ELb0ELb0EN7cutlass10bfloat16_tE19Flash_kernel_traitsILi32ELi64ELi128ELi4ES3_EELb1ELb0ELb1ELb0ELb0ELb1ELb1ELb0EEEvNS_16Flash_fwd_paramsE --------------------------
	.section	.text._ZN5flash24flash_fwd_splitkv_kernelI23Flash_fwd_kernel_traitsILi32ELi64ELi128ELi4ELb0ELb0EN7cutlass10bfloat16_tE19Flash_kernel_traitsILi32ELi64ELi128ELi4ES3_EELb1ELb0ELb1ELb0ELb0ELb1ELb1ELb0EEEvNS_16Flash_fwd_paramsE,"ax",@progbits
	.align	128
        .global         _ZN5flash24flash_fwd_splitkv_kernelI23Flash_fwd_kernel_traitsILi32ELi64ELi128ELi4ELb0ELb0EN7cutlass10bfloat16_tE19Flash_kernel_traitsILi32ELi64ELi128ELi4ES3_EELb1ELb0ELb1ELb0ELb0ELb1ELb1ELb0EEEvNS_16Flash_fwd_paramsE
        .type           _ZN5flash24flash_fwd_splitkv_kernelI23Flash_fwd_kernel_traitsILi32ELi64ELi128ELi4ELb0ELb0EN7cutlass10bfloat16_tE19Flash_kernel_traitsILi32ELi64ELi128ELi4ES3_EELb1ELb0ELb1ELb0ELb0ELb1ELb1ELb0EEEvNS_16Flash_fwd_paramsE,@function
        .size           _ZN5flash24flash_fwd_splitkv_kernelI23Flash_fwd_kernel_traitsILi32ELi64ELi128ELi4ELb0ELb0EN7cutlass10bfloat16_tE19Flash_kernel_traitsILi32ELi64ELi128ELi4ES3_EELb1ELb0ELb1ELb0ELb0ELb1ELb1ELb0EEEvNS_16Flash_fwd_paramsE,(.L_x_4939 - _ZN5flash24flash_fwd_splitkv_kernelI23Flash_fwd_kernel_traitsILi32ELi64ELi128ELi4ELb0ELb0EN7cutlass10bfloat16_tE19Flash_kernel_traitsILi32ELi64ELi128ELi4ES3_EELb1ELb0ELb1ELb0ELb0ELb1ELb1ELb0EEEvNS_16Flash_fwd_paramsE)
        .other          _ZN5flash24flash_fwd_splitkv_kernelI23Flash_fwd_kernel_traitsILi32ELi64ELi128ELi4ELb0ELb0EN7cutlass10bfloat16_tE19Flash_kernel_traitsILi32ELi64ELi128ELi4ES3_EELb1ELb0ELb1ELb0ELb0ELb1ELb1ELb0EEEvNS_16Flash_fwd_paramsE,@"STO_CUDA_ENTRY STV_DEFAULT"
_ZN5flash24flash_fwd_splitkv_kernelI23Flash_fwd_kernel_traitsILi32ELi64ELi128ELi4ELb0ELb0EN7cutlass10bfloat16_tE19Flash_kernel_traitsILi32ELi64ELi128ELi4ES3_EELb1ELb0ELb1ELb0ELb0ELb1ELb1ELb0EEEvNS_16Flash_fwd_paramsE:
.text._ZN5flash24flash_fwd_splitkv_kernelI23Flash_fwd_kernel_traitsILi32ELi64ELi128ELi4ELb0ELb0EN7cutlass10bfloat16_tE19Flash_kernel_traitsILi32ELi64ELi128ELi4ES3_EELb1ELb0ELb1ELb0ELb0ELb1ELb1ELb0EEEvNS_16Flash_fwd_paramsE:
        /* <DEDUP_REMOVED lines=38> */
[----:B------:R-:W-:Y:S01]  /*0260*/  IADD3 R10, P1, PT, R5, R2, RZ ;  /* 0x00000002050a7210 */ /* 0x000fe20007f3e0ff */
[----:B------:R-:W-:Y:S01]  /*0270*/  IMAD.MOV.U32 R4, RZ, RZ, -0x1 ;  /* 0xffffffffff047424 */ /* 0x000fe200078e00ff */
[C---:B------:R-:W-:Y:S02]  /*0280*/  ISETP.EQ.OR.EX P6, PT, R3.reuse, RZ, !P5, P6 ;  /* 0x000000ff0300720c */ /* 0x040fe40006fc2760 */
[----:B------:R-:W-:Y:S02]  /*0290*/  ISETP.NE.U32.AND P2, PT, R2, RZ, PT ;  /* 0x000000ff0200720c */ /* 0x000fe40003f45070 */
[----:B----4-:R-:W-:Y:S02]  /*02a0*/  ISETP.NE.U32.AND P3, PT, RZ, UR4, PT ;  /* 0x00000004ff007c0c */ /* 0x010fe4000bf65070 */
[----:B------:R-:W-:Y:S02]  /*02b0*/  ISETP.NE.AND.EX P2, PT, R3, RZ, PT, P2 ;  /* 0x000000ff0300720c */ /* 0x000fe40003f45320 */
[----:B------:R-:W-:-:S11]  /*02c0*/  ISETP.NE.AND.EX P3, PT, RZ, UR5, PT, P3 ;  /* 0x00000005ff007c0c */ /* 0x000fd6000bf65330 */
[----:B------:R-:W2:Y:S02]  /*02d0*/  @!P2 LDC R16, c[0x0][0x438] ;  /* 0x00010e00ff10ab82 */ /* 0x000ea40000000800 */
[----:B------:R-:W-:Y:S02]  /*02e0*/  @P3 IADD3 R12, P0, PT, R5, UR4, RZ ;  /* 0x00000004050c3c10 */ /* 0x000fe4000ff1e0ff */
[----:B-1----:R-:W-:-:S04]  /*02f0*/  SHF.R.U32.HI R6, RZ, 0x1e, R117 ;  /* 0x0000001eff067819 */ /* 0x002fc80000011675 */
[C---:B------:R-:W-:Y:S01]  /*0300*/  @P3 IADD3.X R13, PT, PT, R6.reuse, UR5, RZ, P0, !PT ;  /* 0x00000005060d3c10 */ /* 0x040fe200087fe4ff */
[----:B------:R-:W-:-:S05]  /*0310*/  IMAD.X R11, R6, 0x1, R3, P1 ;  /* 0x00000001060b7824 */ /* 0x000fca00008e0603 */
[----:B------:R1:W5:Y:S01]  /*0320*/  @!P6 LDG.E R4, desc[UR14][R10.64] ;  /* 0x0000000e0a04e981 */ /* 0x000362000c1e1900 */
[----:B------:R-:W-:Y:S05]  /*0330*/  @!P2 BRA `(.L_x_4449) ;  /* 0x00000000000ca947 */ /* 0x000fea0003800000 */
[----:B------:R-:W2:Y:S02]  /*0340*/  @P5 LDG.E R3, desc[UR14][R10.64+0x4] ;  /* 0x0000040e0a035981 */ /* 0x000ea4000c1e1900 */
[----:B--2--5:R-:W-:-:S06]  /*0350*/  @P5 IADD3 R16, PT, PT, R3, -R4, RZ ;  /* 0x8000000403105210 */ /* 0x024fcc0007ffe0ff */
[----:B------:R3:W5:Y:S02]  /*0360*/  @!P5 LDG.E R16, desc[UR14][R10.64] ;  /* 0x0000000e0a10d981 */ /* 0x000764000c1e1900 */
.L_x_4449:
        /* <DEDUP_REMOVED lines=18> */
[----:B------:R-:W5:Y:S01]  /*0490*/  @!P0 LDC R18, c[0x0][0x43c] ;  /* 0x00010f00ff128b82 */ /* 0x000f620000000800 */
[----:B-1----:R-:W-:-:S07]  /*04a0*/  IABS R17, R10 ;  /* 0x0000000a00117213 */ /* 0x002fce0000000000 */
[----:B------:R-:W1:Y:S01]  /*04b0*/  LDC R89, c[0x0][0x508] ;  /* 0x00014200ff597b82 */ /* 0x000e620000000800 */
[----:B------:R-:W-:Y:S01]  /*04c0*/  IABS R21, R10 ;  /* 0x0000000a00157213 */ /* 0x000fe20000000000 */
[----:B------:R-:W2:Y:S04]  /*04d0*/  I2F.RP R14, R17 ;  /* 0x00000011000e7306 */ /* 0x000ea80000209400 */
[----:B------:R-:W-:Y:S02]  /*04e0*/  IMAD.MOV R21, RZ, RZ, -R21 ;  /* 0x000000ffff157224 */ /* 0x000fe400078e0a15 */
[----:B----4-:R-:W-:-:S05]  /*04f0*/  VIADD R2, R2, 0x7f ;  /* 0x0000007f02027836 */ /* 0x010fca0000000000 */
[----:B------:R-:W-:-:S04]  /*0500*/  SHF.R.S32.HI R19, RZ, 0x1f, R2 ;  /* 0x0000001fff137819 */ /* 0x000fc80000011402 */
[----:B------:R-:W-:Y:S01]  /*0510*/  LEA.HI R19, R19, R2, RZ, 0x7 ;  /* 0x0000000213137211 */ /* 0x000fe200078f38ff */
[----:B--2---:R-:W2:Y:S03]  /*0520*/  MUFU.RCP R12, R14 ;  /* 0x0000000e000c7308 */ /* 0x004ea60000001000 */
[----:B------:R-:W-:-:S05]  /*0530*/  LEA.HI.SX32 R19, R19, R10, 0x19 ;  /* 0x0000000a13137211 */ /* 0x000fca00078fcaff */
[----:B------:R-:W-:-:S05]  /*0540*/  VIADD R19, R19, 0xffffffff ;  /* 0xffffffff13137836 */ /* 0x000fca0000000000 */
[----:B------:R-:W-:Y:S02]  /*0550*/  IABS R20, R19 ;  /* 0x0000001300147213 */ /* 0x000fe40000000000 */
[----:B------:R-:W-:Y:S01]  /*0560*/  LOP3.LUT R19, R19, R10, RZ, 0x3c, !PT ;  /* 0x0000000a13137212 */ /* 0x000fe200078e3cff */
[----:B--2---:R-:W-:-:S03]  /*0570*/  VIADD R12, R12, 0xffffffe ;  /* 0x0ffffffe0c0c7836 */ /* 0x004fc60000000000 */
[----:B------:R-:W-:Y:S01]  /*0580*/  ISETP.GE.AND P1, PT, R19, RZ, PT ;  /* 0x000000ff1300720c */ /* 0x000fe20003f26270 */
[----:B------:R-:W2:Y:S02]  /*0590*/  F2I.FTZ.U32.TRUNC.NTZ R13, R12 ;  /* 0x0000000c000d7305 */ /* 0x000ea4000021f000 */
[--C-:B--2---:R-:W-:Y:S02]  /*05a0*/  IMAD.MOV R2, RZ, RZ, -R13.reuse ;  /* 0x000000ffff027224 */ /* 0x104fe400078e0a0d */
[----:B------:R-:W-:Y:S02]  /*05b0*/  IMAD.MOV.U32 R12, RZ, RZ, RZ ;  /* 0x000000ffff0c7224 */ /* 0x000fe400078e00ff */
[----:B------:R-:W-:Y:S02]  /*05c0*/  IMAD R23, R2, R17, RZ ;  /* 0x0000001102177224 */ /* 0x000fe400078e02ff */
[----:B------:R-:W2:Y:S02]  /*05d0*/  S2R R2, SR_CTAID.Y ;  /* 0x0000000000027919 */ /* 0x000ea40000002600 */
[----:B------:R-:W-:-:S02]  /*05e0*/  IMAD.HI.U32 R23, R13, R23, R12 ;  /* 0x000000170d177227 */ /* 0x000fc400078e000c */
[----:B------:R-:W4:Y:S04]  /*05f0*/  @!P0 LDC.64 R12, c[0x0][0x488] ;  /* 0x00012200ff0c8b82 */ /* 0x000f280000000a00 */
[----:B------:R-:W-:-:S04]  /*0600*/  IMAD.HI.U32 R14, R23, R20, RZ ;  /* 0x00000014170e7227 */ /* 0x000fc800078e00ff */
[----:B------:R-:W-:-:S05]  /*0610*/  IMAD R20, R14, R21, R20 ;  /* 0x000000150e147224 */ /* 0x000fca00078e0214 */
[----:B------:R-:W-:Y:S02]  /*0620*/  ISETP.GT.U32.AND P2, PT, R17, R20, PT ;  /* 0x000000141100720c */ /* 0x000fe40003f44070 */
[----:B----4-:R-:W-:Y:S01]  /*0630*/  @!P0 ISETP.NE.U32.AND P3, PT, R12, RZ, PT ;  /* 0x000000ff0c00820c */ /* 0x010fe20003f65070 */
[----:B------:R-:W-:-:S10]  /*0640*/  VIADD R12, R11, 0x1 ;  /* 0x000000010b0c7836 */ /* 0x000fd40000000000 */
[----:B------:R-:W-:Y:S01]  /*0650*/  @!P2 IMAD.IADD R20, R20, 0x1, -R17 ;  /* 0x000000011414a824 */ /* 0x000fe200078e0a11 */
[----:B------:R-:W-:Y:S01]  /*0660*/  @!P0 ISETP.NE.AND.EX P3, PT, R13, RZ, PT, P3 ;  /* 0x000000ff0d00820c */ /* 0x000fe20003f65330 */
[----:B------:R-:W-:Y:S01]  /*0670*/  @!P2 VIADD R14, R14, 0x1 ;  /* 0x000000010e0ea836 */ /* 0x000fe20000000000 */
[----:B------:R-:W-:Y:S01]  /*0680*/  ISETP.NE.AND P2, PT, R10, RZ, PT ;  /* 0x000000ff0a00720c */ /* 0x000fe20003f45270 */
[----:B------:R-:W-:Y:S01]  /*0690*/  IMAD R12, R12, 0x40, -R7 ;  /* 0x000000400c0c7824 */ /* 0x000fe200078e0a07 */
[----:B------:R-:W-:Y:S02]  /*06a0*/  ISETP.GE.U32.AND P4, PT, R20, R17, PT ;  /* 0x000000111400720c */ /* 0x000fe40003f86070 */
[----:B-----5:R-:W-:-:S04]  /*06b0*/  @!P0 SEL R18, R18, RZ, P3 ;  /* 0x000000ff12128207 */ /* 0x020fc80001800000 */
[----:B------:R-:W-:-:S05]  /*06c0*/  @!P0 IADD3 R96, PT, PT, R18, R16, -R3 ;  /* 0x0000001012608210 */ /* 0x000fca0007ffe803 */
[----:B------:R-:W-:Y:S02]  /*06d0*/  VIADD R16, R96, 0x7f ;  /* 0x0000007f60107836 */ /* 0x000fe40000000000 */
[----:B------:R-:W-:-:S03]  /*06e0*/  @P4 VIADD R14, R14, 0x1 ;  /* 0x000000010e0e4836 */ /* 0x000fc60000000000 */
[----:B-1----:R-:W-:Y:S01]  /*06f0*/  IADD3 R12, PT, PT, R16, R89, R12 ;  /* 0x00000059100c7210 */ /* 0x002fe20007ffe00c */
[----:B------:R-:W-:Y:S01]  /*0700*/  @!P1 IMAD.MOV R14, RZ, RZ, -R14 ;  /* 0x000000ffff0e9224 */ /* 0x000fe200078e0a0e */
[----:B------:R-:W-:Y:S02]  /*0710*/  SHF.R.S32.HI R13, RZ, 0x1f, R16 ;  /* 0x0000001fff0d7819 */ /* 0x000fe40000011410 */
[----:B------:R-:W-:Y:S01]  /*0720*/  @!P2 LOP3.LUT R14, RZ, R10, RZ, 0x33, !PT ;  /* 0x0000000aff0ea212 */ /* 0x000fe200078e33ff */
[----:B------:R-:W-:Y:S01]  /*0730*/  IMAD.MOV R10, RZ, RZ, -R117 ;  /* 0x000000ffff0a7224 */ /* 0x000fe200078e0a75 */
[----:B------:R-:W-:Y:S02]  /*0740*/  SHF.R.S32.HI R17, RZ, 0x1f, R12 ;  /* 0x0000001fff117819 */ /* 0x000fe4000001140c */
[----:B------:R-:W-:Y:S01]  /*0750*/  LEA.HI R13, R13, R16, RZ, 0x7 ;  /* 0x000000100d0d7211 */ /* 0x000fe200078f38ff */
[----:B--2---:R-:W-:Y:S01]  /*0760*/  IMAD R94, R14, R2, RZ ;  /* 0x000000020e5e7224 */ /* 0x004fe200078e02ff */
[----:B------:R-:W-:Y:S01]  /*0770*/  LEA.HI R17, R17, R12, RZ, 0x7 ;  /* 0x0000000c11117211 */ /* 0x000fe200078f38ff */
[----:B------:R-:W-:Y:S01]  /*0780*/  IMAD R8, R15, R10, R8 ;  /* 0x0000000a0f087224 */ /* 0x000fe200078e0208 */
[----:B------:R-:W-:-:S02]  /*0790*/  SHF.R.S32.HI R13, RZ, 0x7, R13 ;  /* 0x00000007ff0d7819 */ /* 0x000fc4000001140d */
[----:B------:R-:W-:Y:S02]  /*07a0*/  SHF.R.S32.HI R17, RZ, 0x7, R17 ;  /* 0x00000007ff117819 */ /* 0x000fe40000011411 */
[----:B------:R-:W-:-:S04]  /*07b0*/  VIADDMNMX R14, R94, R14, R13, PT ;  /* 0x0000000e5e0e7246 */ /* 0x000fc8000380010d */
        /* <DEDUP_REMOVED lines=14> */
[----:B---3--:R-:W-:-:S02]  /*08a0*/  ISETP.GE.AND P5, PT, R2, UR4, PT ;  /* 0x0000000402007c0c */ /* 0x008fc4000bfa6270 */
[----:B------:R-:W-:Y:S01]  /*08b0*/  ISETP.NE.AND P4, PT, R2, RZ, PT ;  /* 0x000000ff0200720c */ /* 0x000fe20003f85270 */
[----:B------:R-:W-:Y:S01]  /*08c0*/  IMAD R5, R4, R5, R0 ;  /* 0x0000000504057224 */ /* 0x000fe200078e0200 */
[CC--:B------:R-:W-:Y:S01]  /*08d0*/  ISETP.GE.OR P3, PT, R84.reuse, R7.reuse, P5 ;  /* 0x000000075400720c */ /* 0x0c0fe20002f66670 */
[C---:B------:R-:W-:Y:S02]  /*08e0*/  VIADD R4, R84.reuse, 0x10 ;  /* 0x0000001054047836 */ /* 0x040fe40000000000 */
[----:B--2---:R-:W-:Y:S01]  /*08f0*/  IMAD R6, R5, UR5, RZ ;  /* 0x0000000505067c24 */ /* 0x004fe2000f8e02ff */
[----:B------:R-:W1:Y:S01]  /*0900*/  LDCU.64 UR4, c[0x0][0x428] ;  /* 0x00008500ff0477ac */ /* 0x000e620008000a00 */
[----:B------:R-:W-:Y:S01]  /*0910*/  VIADD R2, R84, 0x20 ;  /* 0x0000002054027836 */ /* 0x000fe20000000000 */
[----:B------:R-:W-:Y:S02]  /*0920*/  ISETP.GE.OR P0, PT, R4, R7, P5 ;  /* 0x000000070400720c */ /* 0x000fe40002f06670 */
        /* <DEDUP_REMOVED lines=29> */
.L_x_4450:
        /* <DEDUP_REMOVED lines=9> */
.L_x_4451:
[----:B------:R-:W-:-:S04]  /*0b90*/  UISETP.NE.U32.AND UP1, UPT, UR8, URZ, UPT ;  /* 0x000000ff0800728c */ /* 0x000fc8000bf25070 */
[----:B------:R-:W-:-:S09]  /*0ba0*/  UISETP.NE.AND.EX UP1, UPT, UR9, URZ, UPT, UP1 ;  /* 0x000000ff0900728c */ /* 0x000fd2000bf25310 */
[----:B------:R-:W-:Y:S05]  /*0bb0*/  BRA.U !UP1, `(.L_x_4452) ;  /* 0x00000005098c7547 */ /* 0x000fea000b800000 */
[----:B------:R-:W2:Y:S01]  /*0bc0*/  LDC R15, c[0x0][0x4f0] ;  /* 0x00013c00ff0f7b82 */ /* 0x000ea20000000800 */
[----:B-1----:R-:W-:Y:S01]  /*0bd0*/  LEA R12, R113, 0xffffff80, 0x7 ;  /* 0xffffff80710c7811 */ /* 0x002fe200078e38ff */
[----:B------:R-:W1:Y:S03]  /*0be0*/  LDCU.64 UR4, c[0x0][0x4e8] ;  /* 0x00009d00ff0477ac */ /* 0x000e660008000a00 */
[----:B-----5:R-:W-:Y:S01]  /*0bf0*/  IABS R2, R12 ;  /* 0x0000000c00027213 */ /* 0x020fe20000000000 */
[----:B------:R-:W3:Y:S01]  /*0c00*/  LDCU.64 UR6, c[0x0][0x3a0] ;  /* 0x00007400ff0677ac */ /* 0x000ee20008000a00 */
[----:B------:R-:W4:Y:S01]  /*0c10*/  LDCU.64 UR12, c[0x0][0x3b8] ;  /* 0x00007700ff0c77ac */ /* 0x000f220008000a00 */
[----:B------:R-:W3:Y:S01]  /*0c20*/  LDCU.64 UR10, c[0x0][0x3c0] ;  /* 0x00007800ff0a77ac */ /* 0x000ee20008000a00 */
[----:B--2---:R-:W-:-:S04]  /*0c30*/  IABS R4, R15 ;  /* 0x0000000f00047213 */ /* 0x004fc80000000000 */
        /* <DEDUP_REMOVED lines=31> */
[----:B----4-:R-:W-:Y:S02]  /*0e30*/  MOV R90, UR12 ;  /* 0x0000000c005a7c02 */ /* 0x010fe40008000f00 */
[----:B------:R-:W2:Y:S01]  /*0e40*/  I2F.RP R10, R4 ;  /* 0x00000004000a7306 */ /* 0x000ea20000209400 */
[----:B------:R-:W-:Y:S01]  /*0e50*/  IMAD R12, R15, R13, R12 ;  /* 0x0000000d0f0c7224 */ /* 0x000fe200078e020c */
[----:B---3--:R-:W-:Y:S02]  /*0e60*/  MOV R120, UR10 ;  /* 0x0000000a00787c02 */ /* 0x008fe40008000f00 */
[----:B------:R-:W-:Y:S02]  /*0e70*/  MOV R91, UR13 ;  /* 0x0000000d005b7c02 */ /* 0x000fe40008000f00 */
[----:B------:R-:W-:-:S02]  /*0e80*/  MOV R121, UR11 ;  /* 0x0000000b00797c02 */ /* 0x000fc40008000f00 */
        /* <DEDUP_REMOVED lines=24> */
[----:B------:R-:W-:Y:S01]  /*1010*/  IMAD R4, R3, R120, RZ ;  /* 0x0000007803047224 */ /* 0x000fe200078e02ff */
[----:B------:R-:W-:Y:S01]  /*1020*/  SHF.R.S32.HI R3, RZ, 0x1f, R2 ;  /* 0x0000001fff037819 */ /* 0x000fe20000011402 */
        /* <DEDUP_REMOVED lines=14> */
[----:B------:R-:W-:-:S04]  /*1110*/  IMAD.WIDE.U32 R12, R12, R120, R18 ;  /* 0x000000780c0c7225 */ /* 0x000fc800078e0012 */
        /* <DEDUP_REMOVED lines=13> */
.L_x_4452:
[----:B------:R-:W-:-:S13]  /*11f0*/  ISETP.NE.AND P0, PT, R4, -0x1, PT ;  /* 0xffffffff0400780c */ /* 0x000fda0003f05270 */
[----:B------:R-:W-:Y:S05]  /*1200*/  @P0 BRA `(.L_x_4454) ;  /* 0x0000000000340947 */ /* 0x000fea0003800000 */
[----:B------:R-:W2:Y:S01]  /*1210*/  LDC.64 R90, c[0x0][0x3b8] ;  /* 0x0000ee00ff5a7b82 */ /* 0x000ea20000000a00 */
[----:B------:R-:W3:Y:S01]  /*1220*/  LDCU.64 UR4, c[0x0][0x3a0] ;  /* 0x00007400ff0477ac */ /* 0x000ee20008000a00 */
[----:B------:R-:W-:-:S05]  /*1230*/  SHF.R.S32.HI R5, RZ, 0x1f, R3 ;  /* 0x0000001fff057819 */ /* 0x000fca0000011403 */
[-C--:B--2---:R-:W-:Y:S01]  /*1240*/  IMAD R6, R5, R90.reuse, RZ ;  /* 0x0000005a05067224 */ /* 0x084fe200078e02ff */
[----:B-----5:R-:W-:Y:S01]  /*1250*/  SHF.R.S32.HI R5, RZ, 0x1f, R2 ;  /* 0x0000001fff057819 */ /* 0x020fe20000011402 */
[----:B-1----:R-:W-:-:S04]  /*1260*/  IMAD.WIDE.U32 R12, R3, R90, RZ ;  /* 0x0000005a030c7225 */ /* 0x002fc800078e00ff */
[----:B------:R-:W-:Y:S02]  /*1270*/  IMAD R6, R3, R91, R6 ;  /* 0x0000005b03067224 */ /* 0x000fe400078e0206 */
[----:B---3--:R-:W-:-:S03]  /*1280*/  IMAD R5, R5, UR4, RZ ;  /* 0x0000000405057c24 */ /* 0x008fc6000f8e02ff */
[----:B------:R-:W-:Y:S01]  /*1290*/  IADD3 R13, PT, PT, R13, R6, RZ ;  /* 0x000000060d0d7210 */ /* 0x000fe20007ffe0ff */
[C---:B------:R-:W-:Y:S02]  /*12a0*/  IMAD R5, R2.reuse, UR5, R5 ;  /* 0x0000000502057c24 */ /* 0x040fe4000f8e0205 */
[----:B------:R-:W-:-:S05]  /*12b0*/  IMAD.WIDE.U32 R16, R2, UR4, R12 ;  /* 0x0000000402107c25 */ /* 0x000fca000f8e000c */
[----:B------:R-:W-:Y:S01]  /*12c0*/  IADD3 R17, PT, PT, R17, R5, RZ ;  /* 0x0000000511117210 */ /* 0x000fe20007ffe0ff */
[----:B------:R-:W-:Y:S05]  /*12d0*/  BRA `(.L_x_4455) ;  /* 0x0000000000187947 */ /* 0x000fea0003800000 */
.L_x_4454:
[----:B------:R-:W2:Y:S01]  /*12e0*/  LDC.64 R90, c[0x0][0x3b8] ;  /* 0x0000ee00ff5a7b82 */ /* 0x000ea20000000a00 */
[----:B-1----:R-:W-:-:S05]  /*12f0*/  IADD3 R12, PT, PT, R3, R4, RZ ;  /* 0x00000004030c7210 */ /* 0x002fca0007ffe0ff */
[C---:B--2---:R-:W-:Y:S02]  /*1300*/  IMAD R17, R12.reuse, R91, RZ ;  /* 0x0000005b0c117224 */ /* 0x044fe400078e02ff */
[----:B------:R-:W-:-:S05]  /*1310*/  IMAD.WIDE.U32 R12, R12, R90, RZ ;  /* 0x0000005a0c0c7225 */ /* 0x000fca00078e00ff */
[----:B------:R-:W-:Y:S02]  /*1320*/  IADD3 R17, PT, PT, R13, R17, RZ ;  /* 0x000000110d117210 */ /* 0x000fe40007ffe0ff */
[----:B------:R-:W-:Y:S02]  /*1330*/  MOV R16, R12 ;  /* 0x0000000c00107202 */ /* 0x000fe40000000f00 */
.L_x_4455:
        /* <DEDUP_REMOVED lines=14> */
.L_x_4456:
[----:B------:R-:W1:Y:S01]  /*1420*/  LDC.64 R120, c[0x0][0x3c0] ;  /* 0x0000f000ff787b82 */ /* 0x000e620000000a00 */
[----:B------:R-:W-:-:S05]  /*1430*/  IADD3 R3, PT, PT, R3, R4, RZ ;  /* 0x0000000403037210 */ /* 0x000fca0007ffe0ff */
[C---:B-1----:R-:W-:Y:S02]  /*1440*/  IMAD R19, R3.reuse, R121, RZ ;  /* 0x0000007903137224 */ /* 0x042fe400078e02ff */
[----:B-----5:R-:W-:-:S05]  /*1450*/  IMAD.WIDE.U32 R2, R3, R120, RZ ;  /* 0x0000007803027225 */ /* 0x020fca00078e00ff */
[----:B------:R-:W-:Y:S02]  /*1460*/  IADD3 R19, PT, PT, R3, R19, RZ ;  /* 0x0000001303137210 */ /* 0x000fe40007ffe0ff */
[----:B------:R-:W-:-:S07]  /*1470*/  MOV R18, R2 ;  /* 0x0000000200127202 */ /* 0x000fce0000000f00 */
.L_x_4457:
[----:B------:R-:W1:Y:S01]  /*1480*/  LDC R13, c[0x0][0x3e8] ;  /* 0x0000fa00ff0d7b82 */ /* 0x000e620000000800 */
[----:B------:R-:W-:Y:S01]  /*1490*/  IMAD.MOV.U32 R14, RZ, RZ, RZ ;  /* 0x000000ffff0e7224 */ /* 0x000fe200078e00ff */
[----:B------:R-:W-:Y:S02]  /*14a0*/  CS2R R118, SRZ ;  /* 0x0000000000767805 */ /* 0x000fe4000001ff00 */
[----:B-1----:R-:W-:-:S04]  /*14b0*/  IABS R2, R13 ;  /* 0x0000000d00027213 */ /* 0x002fc80000000000 */
[----:B------:R-:W1:Y:S08]  /*14c0*/  I2F.RP R6, R2 ;  /* 0x0000000200067306 */ /* 0x000e700000209400 */
[----:B-1----:R-:W1:Y:S02]  /*14d0*/  MUFU.RCP R5, R6 ;  /* 0x0000000600057308 */ /* 0x002e640000001000 */
        /* <DEDUP_REMOVED lines=43> */
.L_x_4453:
[----:B------:R-:W-:Y:S01]  /*1790*/  ISETP.NE.AND P0, PT, R9, -0x1, PT ;  /* 0xffffffff0900780c */ /* 0x000fe20003f05270 */
[----:B------:R-:W1:Y:S01]  /*17a0*/  LDCU.64 UR6, c[0x0][0x3c8] ;  /* 0x00007900ff0677ac */ /* 0x000e620008000a00 */
[C---:B------:R-:W-:Y:S01]  /*17b0*/  IMAD.SHL.U32 R115, R84.reuse, 0x8, RZ ;  /* 0x0000000854737824 */ /* 0x040fe200078e00ff */
[----:B------:R-:W2:Y:S01]  /*17c0*/  S2UR UR12, SR_CgaCtaId ;  /* 0x00000000000c79c3 */ /* 0x000ea20000008800 */
[----:B------:R-:W-:Y:S01]  /*17d0*/  LOP3.LUT R114, R84, 0x18, RZ, 0xc0, !PT ;  /* 0x0000001854727812 */ /* 0x000fe200078ec0ff */
[----:B------:R-:W3:Y:S01]  /*17e0*/  LDCU.64 UR10, c[0x0][0x388] ;  /* 0x00007100ff0a77ac */ /* 0x000ee20008000a00 */
[----:B------:R-:W-:Y:S01]  /*17f0*/  IMAD.IADD R93, R7, 0x1, -R0 ;  /* 0x00000001075d7824 */ /* 0x000fe200078e0a00 */
[----:B------:R-:W-:Y:S01]  /*1800*/  LOP3.LUT R124, R115, 0x18, RZ, 0xc0, !PT ;  /* 0x00000018737c7812 */ /* 0x000fe200078ec0ff */
[----:B------:R-:W-:Y:S01]  /*1810*/  BSSY.RECONVERGENT B0, `(.L_x_4458) ;  /* 0x000003a000007945 */ /* 0x000fe20003800200 */
[----:B------:R-:W4:Y:S04]  /*1820*/  LDCU.64 UR4, c[0x0][0x390] ;  /* 0x00007200ff0477ac */ /* 0x000f280008000a00 */
[----:B------:R-:W5:Y:S08]  /*1830*/  @P0 LDC.64 R2, c[0x0][0x3b0] ;  /* 0x0000ec00ff020b82 */ /* 0x000f700000000a00 */
[----:B------:R-:W1:Y:S01]  /*1840*/  @!P0 LDC.64 R4, c[0x0][0x398] ;  /* 0x0000e600ff048b82 */ /* 0x000e620000000a00 */
[----:B-----5:R-:W-:-:S04]  /*1850*/  @P0 IMAD.WIDE.U32 R18, R9, R2, RZ ;  /* 0x0000000209120225 */ /* 0x020fc800078e00ff */
[----:B-1----:R-:W-:-:S04]  /*1860*/  @!P0 IMAD.WIDE.U32 R16, R117, R4, RZ ;  /* 0x0000000475108225 */ /* 0x002fc800078e00ff */
[----:B------:R-:W-:Y:S02]  /*1870*/  @P0 IMAD.MOV.U32 R16, RZ, RZ, R18 ;  /* 0x000000ffff100224 */ /* 0x000fe400078e0012 */
[----:B------:R-:W-:Y:S01]  /*1880*/  @!P0 IMAD R2, R117, R5, R17 ;  /* 0x0000000575028224 */ /* 0x000fe200078e0211 */
[----:B------:R-:W-:Y:S01]  /*1890*/  LOP3.LUT R5, R115, 0xd8, RZ, 0xc0, !PT ;  /* 0x000000d873057812 */ /* 0x000fe200078ec0ff */
[----:B------:R-:W-:Y:S01]  /*18a0*/  @P0 IMAD R2, R9, R3, R19 ;  /* 0x0000000309020224 */ /* 0x000fe200078e0213 */
[C---:B------:R-:W-:Y:S02]  /*18b0*/  IADD3 R16, P0, PT, R124.reuse, R16, RZ ;  /* 0x000000107c107210 */ /* 0x040fe40007f1e0ff */
[----:B------:R-:W-:Y:S02]  /*18c0*/  LOP3.LUT R3, R115, 0x1f20, RZ, 0xc0, !PT ;  /* 0x00001f2073037812 */ /* 0x000fe400078ec0ff */
[----:B------:R-:W-:Y:S01]  /*18d0*/  LOP3.LUT R92, R5, R114, RZ, 0x3c, !PT ;  /* 0x00000072055c7212 */ /* 0x000fe200078e3cff */
[----:B------:R-:W-:Y:S01]  /*18e0*/  IMAD.X R17, RZ, RZ, R2, P0 ;  /* 0x000000ffff117224 */ /* 0x000fe200000e0602 */
[----:B------:R-:W-:-:S02]  /*18f0*/  IADD3 R2, P1, PT, R124, R12, RZ ;  /* 0x0000000c7c027210 */ /* 0x000fc40007f3e0ff */
[----:B------:R-:W-:Y:S01]  /*1900*/  IADD3 R18, P0, PT, R124, R14, RZ ;  /* 0x0000000e7c127210 */ /* 0x000fe20007f1e0ff */
[----:B------:R-:W-:Y:S01]  /*1910*/  IMAD.WIDE.U32 R12, R8, UR6, R16 ;  /* 0x00000006080c7c25 */ /* 0x000fe2000f8e0010 */
[----:B------:R-:W-:Y:S02]  /*1920*/  SHF.R.U32.HI R16, RZ, 0x2, R84 ;  /* 0x00000002ff107819 */ /* 0x000fe40000011654 */
[----:B------:R-:W-:Y:S01]  /*1930*/  LOP3.LUT R92, R3, R92, RZ, 0xfc, !PT ;  /* 0x0000005c035c7212 */ /* 0x000fe200078efcff */
[----:B------:R-:W-:Y:S01]  /*1940*/  IMAD.X R3, RZ, RZ, R10, P1 ;  /* 0x000000ffff037224 */ /* 0x000fe200008e060a */
[----:B------:R-:W-:Y:S01]  /*1950*/  IADD3.X R19, PT, PT, RZ, R6, RZ, P0, !PT ;  /* 0x00000006ff137210 */ /* 0x000fe200007fe4ff */
[----:B------:R-:W-:Y:S01]  /*1960*/  IMAD.MOV.U32 R17, RZ, RZ, RZ ;  /* 0x000000ffff117224 */ /* 0x000fe200078e00ff */
[C---:B------:R-:W-:Y:S01]  /*1970*/  ISETP.GE.AND P2, PT, R16.reuse, R93, PT ;  /* 0x0000005d1000720c */ /* 0x040fe20003f46270 */
[----:B------:R-:W-:Y:S01]  /*1980*/  IMAD.WIDE.U32 R14, R16, R90, R2 ;  /* 0x0000005a100e7225 */ /* 0x000fe200078e0002 */
[----:B------:R-:W-:-:S03]  /*1990*/  SHF.R.S32.HI R9, RZ, 0x1f, R8 ;  /* 0x0000001fff097819 */ /* 0x000fc60000011408 */
[----:B------:R-:W-:Y:S01]  /*19a0*/  IMAD.WIDE.U32 R2, R16, R120, R18 ;  /* 0x0000007810027225 */ /* 0x000fe200078e0012 */
[----:B---3--:R-:W-:-:S03]  /*19b0*/  LEA R112, P1, R14, UR10, 0x1 ;  /* 0x0000000a0e707c11 */ /* 0x008fc6000f8208ff */
[----:B------:R-:W-:Y:S01]  /*19c0*/  IMAD R5, R9, UR6, RZ ;  /* 0x0000000609057c24 */ /* 0x000fe2000f8e02ff */
[----:B------:R-:W-:Y:S01]  /*19d0*/  UMOV UR6, 0x400 ;  /* 0x0000040000067882 */ /* 0x000fe20000000000 */
[----:B------:R-:W-:Y:S01]  /*19e0*/  IMAD R95, R16, R91, R15 ;  /* 0x0000005b105f7224 */ /* 0x000fe200078e020f */
[----:B----4-:R-:W-:Y:S01]  /*19f0*/  LEA R126, P0, R2, UR4, 0x1 ;  /* 0x00000004027e7c11 */ /* 0x010fe2000f8008ff */
[----:B------:R-:W-:Y:S01]  /*1a00*/  IMAD R125, R16, R121, R3 ;  /* 0x00000079107d7224 */ /* 0x000fe200078e0203 */
[----:B--2---:R-:W-:Y:S01]  /*1a10*/  ULEA UR6, UR12, UR6, 0x18 ;  /* 0x000000060c067291 */ /* 0x004fe2000f8ec0ff */
[----:B------:R-:W-:Y:S01]  /*1a20*/  IMAD R5, R8, UR7, R5 ;  /* 0x0000000708057c24 */ /* 0x000fe2000f8e0205 */
[----:B------:R-:W-:Y:S01]  /*1a30*/  LEA.HI.X R95, R14, UR11, R95, 0x1, P1 ;  /* 0x0000000b0e5f7c11 */ /* 0x000fe200088f0c5f */
[----:B------:R-:W-:Y:S01]  /*1a40*/  IMAD.WIDE.U32 R10, R11, 0x40, R16 ;  /* 0x000000400b0a7825 */ /* 0x000fe200078e0010 */
[----:B------:R-:W-:Y:S02]  /*1a50*/  LEA.HI.X R125, R2, UR5, R125, 0x1, P0 ;  /* 0x00000005027d7c11 */ /* 0x000fe400080f0c7d */
[----:B------:R-:W-:-:S02]  /*1a60*/  LEA R92, R92, UR6, 0x1 ;  /* 0x000000065c5c7c11 */ /* 0x000fc4000f8e08ff */
        /* <DEDUP_REMOVED lines=19> */
.L_x_4460:
[----:B------:R2:W-:Y:S02]  /*1ba0*/  STS.128 [R92], RZ ;  /* 0x000000ff5c007388 */ /* 0x0005e40000000c00 */
.L_x_4459:
[----:B------:R-:W-:Y:S05]  /*1bb0*/  BSYNC.RECONVERGENT B0 ;  /* 0x0000000000007941 */ /* 0x000fea0003800200 */
.L_x_4458:
[----:B------:R-:W-:Y:S01]  /*1bc0*/  VIADD R15, R16, 0x20 ;  /* 0x00000020100f7836 */ /* 0x000fe20000000000 */
[----:B------:R-:W-:Y:S01]  /*1bd0*/  BSSY.RECONVERGENT B0, `(.L_x_4461) ;  /* 0x000001a000007945 */ /* 0x000fe20003800200 */
[----:B------:R-:W-:-:S03]  /*1be0*/  IMAD.SHL.U32 R2, R113, 0x80, RZ ;  /* 0x0000008071027824 */ /* 0x000fc600078e00ff */
[----:B------:R-:W-:Y:S02]  /*1bf0*/  ISETP.GE.AND P0, PT, R15, R93, PT ;  /* 0x0000005d0f00720c */ /* 0x000fe40003f06270 */
[----:B------:R-:W-:-:S04]  /*1c00*/  IADD3 R6, PT, PT, R96, 0x80, -R2 ;  /* 0x0000008060067810 */ /* 0x000fc80007ffe802 */
        /* <DEDUP_REMOVED lines=22> */
.L_x_4462:
[----:B------:R-:W-:Y:S05]  /*1d70*/  BSYNC.RECONVERGENT B0 ;  /* 0x0000000000007941 */ /* 0x000fea0003800200 */
.L_x_4461:
        /* <DEDUP_REMOVED lines=14> */
.L_x_4465:
[----:B------:R1:W-:Y:S02]  /*1e60*/  STS.128 [R92+0x1000], RZ ;  /* 0x001000ff5c007388 */ /* 0x0003e40000000c00 */
.L_x_4464:
[----:B------:R-:W-:Y:S05]  /*1e70*/  BSYNC.RECONVERGENT B0 ;  /* 0x0000000000007941 */ /* 0x000fea0003800200 */
.L_x_4463:
[----:B----4-:R-:W4:Y:S01]  /*1e80*/  LDC.64 R4, c[0x0][0x538] ;  /* 0x00014e00ff047b82 */ /* 0x010f220000000a00 */
[----:B------:R-:W-:Y:S01]  /*1e90*/  ISETP.GE.AND P3, PT, R15, R6, PT ;  /* 0x000000060f00720c */ /* 0x000fe20003f66270 */
[C---:B------:R-:W-:Y:S01]  /*1ea0*/  VIADD R13, R16.reuse, 0x40 ;  /* 0x00000040100d7836 */ /* 0x040fe20000000000 */
[----:B-1----:R-:W-:Y:S01]  /*1eb0*/  LEA R18, P0, R3, R112, 0x1 ;  /* 0x0000007003127211 */ /* 0x002fe200078008ff */
[----:B------:R-:W-:Y:S01]  /*1ec0*/  VIADD R11, R16, 0x60 ;  /* 0x00000060100b7836 */ /* 0x000fe20000000000 */
[----:B------:R-:W-:Y:S02]  /*1ed0*/  BSSY.RECONVERGENT B0, `(.L_x_4466) ;  /* 0x000000d000007945 */ /* 0x000fe40003800200 */
[-C--:B------:R-:W-:Y:S02]  /*1ee0*/  ISETP.GE.AND P2, PT, R13, R6.reuse, PT ;  /* 0x000000060d00720c */ /* 0x080fe40003f46270 */
[----:B------:R-:W-:Y:S02]  /*1ef0*/  ISETP.GE.AND P1, PT, R11, R6, PT ;  /* 0x000000060b00720c */ /* 0x000fe40003f26270 */
[----:B------:R-:W-:-:S03]  /*1f00*/  LEA.HI.X R19, R3, R95, R10, 0x1, P0 ;  /* 0x0000005f03137211 */ /* 0x000fc600000f0c0a */
[----:B------:R-:W-:Y:S08]  /*1f10*/  @P3 BRA `(.L_x_4467) ;  /* 0x0000000000203947 */ /* 0x000ff00003800000 */
        /* <DEDUP_REMOVED lines=8> */
.L_x_4467:
[----:B------:R-:W-:Y:S05]  /*1fa0*/  BSYNC.RECONVERGENT B0 ;  /* 0x0000000000007941 */ /* 0x000fea0003800200 */
.L_x_4466:
        /* <DEDUP_REMOVED lines=12> */
.L_x_4469:
[----:B------:R-:W-:Y:S05]  /*2070*/  BSYNC.RECONVERGENT B0 ;  /* 0x0000000000007941 */ /* 0x000fea0003800200 */
.L_x_4468:
        /* <DEDUP_REMOVED lines=12> */
.L_x_4471:
[----:B------:R-:W-:Y:S05]  /*2140*/  BSYNC.RECONVERGENT B0 ;  /* 0x0000000000007941 */ /* 0x000fea0003800200 */
.L_x_4470:
[----:B------:R-:W1:Y:S01]  /*2150*/  LDCU.64 UR4, c[0x0][0x540] ;  /* 0x0000a800ff0477ac */ /* 0x000e620008000a00 */
[----:B------:R-:W0:Y:S01]  /*2160*/  LDGDEPBAR ;  /* 0x00000000000079af */ /* 0x000e220000000000 */
[C---:B-1----:R-:W-:Y:S01]  /*2170*/  IMAD.WIDE.U32 R18, R117.reuse, UR4, R8 ;  /* 0x0000000475127c25 */ /* 0x042fe2000f8e0008 */
[----:B------:R-:W1:Y:S03]  /*2180*/  LDCU UR4, c[0x0][0x458] ;  /* 0x00008b00ff0477ac */ /* 0x000e660008000800 */
[----:B------:R-:W-:Y:S01]  /*2190*/  IMAD R8, R117, UR5, R19 ;  /* 0x0000000575087c24 */ /* 0x000fe2000f8e0213 */
[----:B----4-:R-:W-:Y:S02]  /*21a0*/  LEA R20, P0, R18, R4, 0x2 ;  /* 0x0000000412147211 */ /* 0x010fe400078010ff */
[----:B------:R-:W-:Y:S01]  /*21b0*/  LOP3.LUT R16, R16, 0x7, RZ, 0xc0, !PT ;  /* 0x0000000710107812 */ /* 0x000fe200078ec0ff */
[----:B------:R-:W-:-:S04]  /*21c0*/  DEPBAR.LE SB0, 0x0 ;  /* 0x000080000000791a */ /* 0x000fc80000000000 */
[----:B------:R-:W-:-:S05]  /*21d0*/  LEA.HI.X R21, R18, R5, R8, 0x2, P0 ;  /* 0x0000000512157211 */ /* 0x000fca00000f1408 */
[----:B------:R-:W4:Y:S01]  /*21e0*/  LDG.E R3, desc[UR14][R20.64] ;  /* 0x0000000e14037981 */ /* 0x000f22000c1e1900 */
[----:B------:R-:W-:Y:S01]  /*21f0*/  SHF.R.U32.HI R4, RZ, 0x1, R84 ;  /* 0x00000001ff047819 */ /* 0x000fe20000011654 */
[----:B-1----:R-:W4:Y:S01]  /*2200*/  MUFU.RCP R88, UR4 ;  /* 0x0000000400587d08 */ /* 0x002f220008001000 */
[----:B------:R-:W-:Y:S02]  /*2210*/  BSSY.RECONVERGENT B0, `(.L_x_4472) ;  /* 0x0000016000007945 */ /* 0x000fe40003800200 */
[----:B------:R-:W-:-:S04]  /*2220*/  LOP3.LUT R5, R4, 0x1f0, RZ, 0xc0, !PT ;  /* 0x000001f004057812 */ /* 0x000fc800078ec0ff */
[----:B------:R-:W-:Y:S01]  /*2230*/  IADD3 R0, PT, PT, R5, 0x1, R0 ;  /* 0x0000000105007810 */ /* 0x000fe20007ffe000 */
[----:B------:R-:W-:-:S03]  /*2240*/  IMAD.SHL.U32 R5, R120, 0x20, RZ ;  /* 0x0000002078057824 */ /* 0x000fc600078e00ff */
[----:B------:R-:W-:-:S04]  /*2250*/  IADD3 R0, PT, PT, -R7, R0, R16 ;  /* 0x0000000007007210 */ /* 0x000fc80007ffe110 */
[----:B------:R-:W-:Y:S02]  /*2260*/  IADD3 R89, PT, PT, R0, R89, R96 ;  /* 0x0000005900597210 */ /* 0x000fe40007ffe060 */
[----:B------:R-:W-:Y:S01]  /*2270*/  SHF.L.U64.HI R0, R120, 0x5, R121 ;  /* 0x0000000578007819 */ /* 0x000fe20000010279 */
[----:B------:R-:W-:Y:S01]  /*2280*/  BAR.SYNC.DEFER_BLOCKING 0x0 ;  /* 0x0000000000007b1d */ /* 0x000fe20000010000 */
[----:B----4-:R-:W-:-:S05]  /*2290*/  FMUL.FTZ R88, R3, R88 ;  /* 0x0000005803587220 */ /* 0x010fca0000410000 */
        /* <DEDUP_REMOVED lines=10> */
.L_x_4474:
[----:B------:R4:W-:Y:S01]  /*2340*/  STS.128 [R92+0x3000], RZ ;  /* 0x003000ff5c007388 */ /* 0x0009e20000000c00 */
[----:B------:R-:W-:Y:S05]  /*2350*/  BRA `(.L_x_4475) ;  /* 0x0000000000047947 */ /* 0x000fea0003800000 */
.L_x_4473:
[----:B------:R1:W-:Y:S02]  /*2360*/  STS.128 [R92+0x3000], RZ ;  /* 0x003000ff5c007388 */ /* 0x0003e40000000c00 */
.L_x_4475:
[----:B------:R-:W-:Y:S05]  /*2370*/  BSYNC.RECONVERGENT B0 ;  /* 0x0000000000007941 */ /* 0x000fea0003800200 */
.L_x_4472:
        /* <DEDUP_REMOVED lines=13> */
[----:B------:R-:W-:Y:S02]  /*2450*/  LEA R6, P0, R5, R126, 0x1 ;  /* 0x0000007e05067211 */ /* 0x000fe400078008ff */
[----:B------:R-:W-:Y:S02]  /*2460*/  LOP3.LUT R9, R3, 0x8, R84, 0x78, !PT ;  /* 0x0000000803097812 */ /* 0x000fe400078e7854 */
        /* <DEDUP_REMOVED lines=14> */
.L_x_4477:
[----:B------:R-:W-:Y:S05]  /*2550*/  BSYNC.RECONVERGENT B0 ;  /* 0x0000000000007941 */ /* 0x000fea0003800200 */
.L_x_4476:
        /* <DEDUP_REMOVED lines=15> */
.L_x_4479:
[----:B------:R-:W-:Y:S05]  /*2650*/  BSYNC.RECONVERGENT B0 ;  /* 0x0000000000007941 */ /* 0x000fea0003800200 */
.L_x_4478:
        /* <DEDUP_REMOVED lines=13> */
.L_x_4481:
[----:B------:R-:W-:Y:S05]  /*2730*/  BSYNC.RECONVERGENT B0 ;  /* 0x0000000000007941 */ /* 0x000fea0003800200 */
.L_x_4480:
[----:B-1----:R-:W-:Y:S01]  /*2740*/  LDSM.16.M88.4 R4, [R86] ;  /* 0x000000005604783b */ /* 0x002fe20000000200 */
[----:B------:R-:W-:Y:S01]  /*2750*/  UIADD3 UR4, UPT, UPT, UR6, 0x1000, URZ ;  /* 0x0000100006047890 */ /* 0x000fe2000fffe0ff */
[----:B------:R-:W-:Y:S01]  /*2760*/  IMAD.MOV.U32 R8, RZ, RZ, 0x20 ;  /* 0x00000020ff087424 */ /* 0x000fe200078e00ff */
[C---:B------:R-:W-:Y:S01]  /*2770*/  LOP3.LUT P0, R87, R84.reuse, 0x4, RZ, 0xc0, !PT ;  /* 0x0000000454577812 */ /* 0x040fe2000780c0ff */
[----:B------:R-:W1:Y:S01]  /*2780*/  LDSM.16.M88.4 R76, [R52+0x1000] ;  /* 0x00100000344c783b */ /* 0x000e620000000200 */
[----:B------:R-:W5:Y:S01]  /*2790*/  LDCU UR10, c[0x0][0x50c] ;  /* 0x0000a180ff0a77ac */ /* 0x000f620008000800 */
[----:B------:R-:W-:Y:S01]  /*27a0*/  IMAD.SHL.U32 R127, R84, 0x2, RZ ;  /* 0x00000002547f7824 */ /* 0x000fe200078e00ff */
[----:B------:R-:W-:Y:S01]  /*27b0*/  SEL R8, R8, 0xffffffe0, !P0 ;  /* 0xffffffe008087807 */ /* 0x000fe20004000000 */
[----:B------:R-:W2:Y:S01]  /*27c0*/  LDSM.16.M88.4 R68, [R52+0x1400] ;  /* 0x001400003444783b */ /* 0x000ea20000000200 */
[----:B------:R-:W-:Y:S02]  /*27d0*/  LEA R85, R0, UR4, 0x1 ;  /* 0x0000000400557c11 */ /* 0x000fe4000f8e08ff */
[----:B------:R-:W-:Y:S01]  /*27e0*/  LOP3.LUT R127, R127, 0x6, RZ, 0xc0, !PT ;  /* 0x000000067f7f7812 */ /* 0x000fe200078ec0ff */
[----:B------:R-:W-:Y:S01]  /*27f0*/  IMAD.IADD R64, R86, 0x1, R8 ;  /* 0x0000000156407824 */ /* 0x000fe200078e0208 */
[----:B------:R-:W-:Y:S01]  /*2800*/  LDSM.16.M88.4 R40, [R52+0x1c00] ;  /* 0x001c00003428783b */ /* 0x000fe20000000200 */
[----:B------:R-:W-:Y:S01]  /*2810*/  IMAD.IADD R0, R8, 0x1, R85 ;  /* 0x0000000108007824 */ /* 0x000fe200078e0255 */
[----:B------:R-:W-:-:S02]  /*2820*/  VIADDMNMX R122, R89, 0x8, R96, PT ;  /* 0x00000008597a7846 */ /* 0x000fc40003800160 */
[----:B------:R-:W-:Y:S04]  /*2830*/  LDSM.16.M88.4 R48, [R52+0x1800] ;  /* 0x001800003430783b */ /* 0x000fe80000000200 */
[----:B------:R-:W-:Y:S04]  /*2840*/  LDSM.16.M88.4 R64, [R64] ;  /* 0x000000004040783b */ /* 0x000fe80000000200 */
[----:B------:R-:W3:Y:S04]  /*2850*/  LDSM.16.M88.4 R8, [R0] ;  /* 0x000000000008783b */ /* 0x000ee80000000200 */
[----:B------:R-:W4:Y:S04]  /*2860*/  LDSM.16.M88.4 R20, [R0+0x400] ;  /* 0x000400000014783b */ /* 0x000f280000000200 */
[----:B------:R-:W4:Y:S04]  /*2870*/  LDSM.16.M88.4 R60, [R0+0xc00] ;  /* 0x000c0000003c783b */ /* 0x000f280000000200 */
[----:B------:R-:W4:Y:S04]  /*2880*/  LDSM.16.M88.4 R32, [R52+0x2000] ;  /* 0x002000003420783b */ /* 0x000f280000000200 */
[----:B------:R-:W4:Y:S01]  /*2890*/  LDSM.16.M88.4 R24, [R52+0x2400] ;  /* 0x002400003418783b */ /* 0x000f220000000200 */
[C---:B-1----:R-:W-:Y:S03]  /*28a0*/  HMMA.16816.F32.BF16 R16, R4.reuse, R76, RZ ;  /* 0x0000004c0410723c */ /* 0x042fe600000418ff */
[----:B------:R-:W-:Y:S04]  /*28b0*/  LDSM.16.M88.4 R72, [R52+0x2c00] ;  /* 0x002c00003448783b */ /* 0x000fe80000000200 */
[----:B------:R-:W-:Y:S01]  /*28c0*/  LDSM.16.M88.4 R80, [R0+0x800] ;  /* 0x000800000050783b */ /* 0x000fe20000000200 */
[C---:B--2---:R-:W-:Y:S03]  /*28d0*/  HMMA.16816.F32.BF16 R12, R4.reuse, R68, RZ ;  /* 0x00000044040c723c */ /* 0x044fe600000418ff */
[----:B------:R-:W-:Y:S04]  /*28e0*/  LDSM.16.M88.4 R56, [R0+0x1000] ;  /* 0x001000000038783b */ /* 0x000fe80000000200 */
[----:B------:R-:W0:Y:S01]  /*28f0*/  LDGDEPBAR ;  /* 0x00000000000079af */ /* 0x000e220000000000 */
[----:B------:R-:W-:Y:S08]  /*2900*/  HMMA.16816.F32.BF16 R76, R4, R78, RZ ;  /* 0x0000004e044c723c */ /* 0x000ff000000418ff */
[----:B---3--:R-:W-:Y:S08]  /*2910*/  HMMA.16816.F32.BF16 R16, R64, R8, R16 ;  /* 0x000000084010723c */ /* 0x008ff00000041810 */
[C---:B------:R-:W-:Y:S08]  /*2920*/  HMMA.16816.F32.BF16 R68, R4.reuse, R70, RZ ;  /* 0x000000460444723c */ /* 0x040ff000000418ff */
[----:B------:R-:W-:Y:S03]  /*2930*/  HMMA.16816.F32.BF16 R44, R4, R40, RZ ;  /* 0x00000028042c723c */ /* 0x000fe600000418ff */
[----:B-----5:R-:W-:Y:S01]  /*2940*/  FMUL.FTZ R97, R16, UR10 ;  /* 0x0000000a10617c20 */ /* 0x020fe20008410000 */
[----:B------:R-:W-:Y:S01]  /*2950*/  FMUL.FTZ R99, R17, UR10 ;  /* 0x0000000a11637c20 */ /* 0x000fe20008410000 */
[----:B------:R-:W-:Y:S01]  /*2960*/  FMUL.FTZ R101, R18, UR10 ;  /* 0x0000000a12657c20 */ /* 0x000fe20008410000 */
[----:B------:R-:W-:-:S02]  /*2970*/  FMUL.FTZ R103, R19, UR10 ;  /* 0x0000000a13677c20 */ /* 0x000fc40008410000 */
[----:B------:R-:W1:Y:S01]  /*2980*/  LDSM.16.M88.4 R16, [R52+0x2800] ;  /* 0x002800003410783b */ /* 0x000e620000000200 */
[----:B------:R-:W-:Y:S01]  /*2990*/  HMMA.16816.F32.BF16 R40, R4, R42, RZ ;  /* 0x0000002a0428723c */ /* 0x000fe200000418ff */
[----:B------:R-:W-:Y:S02]  /*29a0*/  MUFU.TANH R97, R97 ;  /* 0x0000006100617308 */ /* 0x000fe40000002400 */
[----:B------:R-:W2:Y:S05]  /*29b0*/  LDSM.16.M88.4 R52, [R0+0x1400] ;  /* 0x001400000034783b */ /* 0x000eaa0000000200 */
[C---:B----4-:R-:W-:Y:S01]  /*29c0*/  HMMA.16816.F32.BF16 R12, R64.reuse, R20, R12 ;  /* 0x00000014400c723c */ /* 0x050fe2000004180c */
        /* <DEDUP_REMOVED lines=10> */
[----:B------:R-:W-:Y:S02]  /*2a70*/  MUFU.TANH R105, R12 ;  /* 0x0000000c00697308 */ /* 0x000fe40000002400 */
[----:B------:R-:W-:Y:S01]  /*2a80*/  FMUL.FTZ R77, R77, UR10 ;  /* 0x0000000a4d4d7c20 */ /* 0x000fe20008410000 */
[----:B------:R-:W-:Y:S01]  /*2a90*/  FMUL.FTZ R79, R79, UR10 ;  /* 0x0000000a4f4f7c20 */ /* 0x000fe20008410000 */
[----:B------:R-:W-:-:S03]  /*2aa0*/  FMUL.FTZ R76, R76, UR10 ;  /* 0x0000000a4c4c7c20 */ /* 0x000fc60008410000 */
[C---:B------:R-:W-:Y:S01]  /*2ab0*/  HMMA.16816.F32.BF16 R68, R64.reuse, R22, R68 ;  /* 0x000000164044723c */ /* 0x040fe20000041844 */
[----:B------:R3:W-:Y:S07]  /*2ac0*/  MUFU.TANH R107, R13 ;  /* 0x0000000d006b7308 */ /* 0x0007ee0000002400 */
[C---:B------:R-:W-:Y:S01]  /*2ad0*/  HMMA.16816.F32.BF16 R44, R64.reuse, R60, R44 ;  /* 0x0000003c402c723c */ /* 0x040fe2000004182c */
[----:B------:R-:W4:Y:S07]  /*2ae0*/  MUFU.TANH R77, R77 ;  /* 0x0000004d004d7308 */ /* 0x000f2e0000002400 */
[----:B------:R-:W-:Y:S01]  /*2af0*/  HMMA.16816.F32.BF16 R40, R64, R62, R40 ;  /* 0x0000003e4028723c */ /* 0x000fe20000041828 */
[----:B------:R-:W5:Y:S01]  /*2b00*/  LDSM.16.M88.4 R60, [R0+0x1c00] ;  /* 0x001c0000003c783b */ /* 0x000f620000000200 */
[----:B------:R-:W4:Y:S01]  /*2b10*/  MUFU.TANH R79, R79 ;  /* 0x0000004f004f7308 */ /* 0x000f220000002400 */
[----:B------:R-:W-:-:S05]  /*2b20*/  FMUL.FTZ R123, R68, UR10 ;  /* 0x0000000a447b7c20 */ /* 0x000fca0008410000 */
[----:B------:R-:W-:Y:S02]  /*2b30*/  HMMA.16816.F32.BF16 R36, R4, R32, RZ ;  /* 0x000000200424723c */ /* 0x000fe400000418ff */
[----:B------:R-:W-:Y:S01]  /*2b40*/  MUFU.TANH R109, R109 ;  /* 0x0000006d006d7308 */ /* 0x000fe20000002400 */
[----:B------:R-:W-:Y:S01]  /*2b50*/  FMUL.FTZ R44, R44, UR10 ;  /* 0x0000000a2c2c7c20 */ /* 0x000fe20008410000 */
[----:B------:R-:W-:-:S04]  /*2b60*/  FMUL.FTZ R45, R45, UR10 ;  /* 0x0000000a2d2d7c20 */ /* 0x000fc80008410000 */
[C---:B------:R-:W-:Y:S02]  /*2b70*/  HMMA.16816.F32.BF16 R28, R4.reuse, R24, RZ ;  /* 0x00000018041c723c */ /* 0x040fe400000418ff */
[----:B------:R-:W-:Y:S06]  /*2b80*/  MUFU.TANH R123, R123 ;  /* 0x0000007b007b7308 */ /* 0x000fec0000002400 */
[C---:B-1----:R-:W-:Y:S02]  /*2b90*/  HMMA.16816.F32.BF16 R20, R4.reuse, R16, RZ ;  /* 0x000000100414723c */ /* 0x042fe400000418ff */
[----:B------:R-:W-:Y:S06]  /*2ba0*/  MUFU.TANH R111, R111 ;  /* 0x0000006f006f7308 */ /* 0x000fec0000002400 */
[C---:B------:R-:W-:Y:S02]  /*2bb0*/  HMMA.16816.F32.BF16 R32, R4.reuse, R34, RZ ;  /* 0x000000220420723c */ /* 0x040fe400000418ff */
[----:B------:R-:W-:Y:S06]  /*2bc0*/  MUFU.TANH R45, R45 ;  /* 0x0000002d002d7308 */ /* 0x000fec0000002400 */
[C---:B------:R-:W-:Y:S08]  /*2bd0*/  HMMA.16816.F32.BF16 R24, R4.reuse, R26, RZ ;  /* 0x0000001a0418723c */ /* 0x040ff000000418ff */
[C---:B------:R-:W-:Y:S08]  /*2be0*/  HMMA.16816.F32.BF16 R16, R4.reuse, R18, RZ ;  /* 0x000000120410723c */ /* 0x040ff000000418ff */
[----:B---3--:R-:W-:Y:S01]  /*2bf0*/  HMMA.16816.F32.BF16 R12, R4, R72, RZ ;  /* 0x00000048040c723c */ /* 0x008fe200000418ff */
[----:B------:R-:W-:-:S06]  /*2c00*/  FMUL.FTZ R73, R69, UR10 ;  /* 0x0000000a45497c20 */ /* 0x000fcc0008410000 */
[----:B------:R-:W-:Y:S01]  /*2c10*/  MUFU.TANH R73, R73 ;  /* 0x0000004900497308 */ /* 0x000fe20000002400 */
[----:B------:R-:W-:Y:S01]  /*2c20*/  HMMA.16816.F32.BF16 R4, R4, R74, RZ ;  /* 0x0000004a0404723c */ /* 0x000fe200000418ff */
[----:B------:R-:W-:-:S06]  /*2c30*/  FMUL.FTZ R75, R70, UR10 ;  /* 0x0000000a464b7c20 */ /* 0x000fcc0008410000 */
[----:B------:R-:W-:Y:S01]  /*2c40*/  MUFU.TANH R75, R75 ;  /* 0x0000004b004b7308 */ /* 0x000fe20000002400 */
[----:B------:R-:W-:Y:S01]  /*2c50*/  HMMA.16816.F32.BF16 R48, R64, R82, R48 ;  /* 0x000000524030723c */ /* 0x000fe20000041830 */
[----:B------:R-:W-:Y:S02]  /*2c60*/  FMUL.FTZ R83, R71, UR10 ;  /* 0x0000000a47537c20 */ /* 0x000fe40008410000 */
[----:B------:R1:W3:Y:S01]  /*2c70*/  LDSM.16.M88.4 R68, [R0+0x1800] ;  /* 0x001800000044783b */ /* 0x0002e20000000200 */
[----:B------:R-:W-:-:S04]  /*2c80*/  DEPBAR.LE SB0, 0x0 ;  /* 0x000080000000791a */ /* 0x000fc80000000000 */
[C---:B------:R-:W-:Y:S01]  /*2c90*/  HMMA.16816.F32.BF16 R8, R64.reuse, R80, R8 ;  /* 0x000000504008723c */ /* 0x040fe20000041808 */
[----:B------:R-:W-:Y:S07]  /*2ca0*/  MUFU.TANH R83, R83 ;  /* 0x0000005300537308 */ /* 0x000fee0000002400 */
[----:B--2---:R-:W-:Y:S01]  /*2cb0*/  HMMA.16816.F32.BF16 R28, R64, R52, R28 ;  /* 0x00000034401c723c */ /* 0x004fe2000004181c */
[----:B------:R-:W-:Y:S01]  /*2cc0*/  FMUL.FTZ R52, R42, UR10 ;  /* 0x0000000a2a347c20 */ /* 0x000fe20008410000 */
[----:B------:R-:W-:Y:S01]  /*2cd0*/  MUFU.TANH R81, R76 ;  /* 0x0000004c00517308 */ /* 0x000fe20000002400 */
[----:B------:R-:W-:Y:S01]  /*2ce0*/  FMUL.FTZ R48, R48, UR10 ;  /* 0x0000000a30307c20 */ /* 0x000fe20008410000 */
[----:B------:R-:W-:Y:S01]  /*2cf0*/  FMUL.FTZ R49, R49, UR10 ;  /* 0x0000000a31317c20 */ /* 0x000fe20008410000 */
[----:B------:R-:W-:Y:S01]  /*2d00*/  FMUL.FTZ R51, R51, UR10 ;  /* 0x0000000a33337c20 */ /* 0x000fe20008410000 */
[----:B------:R-:W-:-:S02]  /*2d10*/  FMUL.FTZ R50, R50, UR10 ;  /* 0x0000000a32327c20 */ /* 0x000fc40008410000 */
[C---:B-----5:R-:W-:Y:S01]  /*2d20*/  HMMA.16816.F32.BF16 R4, R64.reuse, R62, R4 ;  /* 0x0000003e4004723c */ /* 0x060fe20000041804 */
[----:B-1----:R-:W-:Y:S02]  /*2d30*/  VIMNMX R0, PT, PT, R89, R96, PT ;  /* 0x0000006059007248 */ /* 0x002fe40003fe0100 */
[----:B------:R-:W-:Y:S01]  /*2d40*/  FMUL.FTZ R10, R10, UR10 ;  /* 0x0000000a0a0a7c20 */ /* 0x000fe20008410000 */
[----:B------:R-:W-:Y:S01]  /*2d50*/  FMUL.FTZ R8, R8, UR10 ;  /* 0x0000000a08087c20 */ /* 0x000fe20008410000 */
[----:B------:R-:W-:Y:S01]  /*2d60*/  FMUL.FTZ R9, R9, UR10 ;  /* 0x0000000a09097c20 */ /* 0x000fe20008410000 */
[----:B------:R-:W-:Y:S01]  /*2d70*/  FMUL.FTZ R11, R11, UR10 ;  /* 0x0000000a0b0b7c20 */ /* 0x000fe20008410000 */
[----:B------:R-:W-:Y:S01]  /*2d80*/  MUFU.TANH R53, R48 ;  /* 0x0000003000357308 */ /* 0x000fe20000002400 */
[----:B------:R-:W-:Y:S01]  /*2d90*/  HMMA.16816.F32.BF16 R32, R64, R58, R32 ;  /* 0x0000003a4020723c */ /* 0x000fe20000041820 */
[----:B------:R-:W-:-:S06]  /*2da0*/  FMUL.FTZ R58, R41, UR10 ;  /* 0x0000000a293a7c20 */ /* 0x000fcc0008410000 */
[----:B------:R1:W-:Y:S01]  /*2db0*/  MUFU.TANH R59, R44 ;  /* 0x0000002c003b7308 */ /* 0x0003e20000002400 */
[C---:B------:R-:W-:Y:S03]  /*2dc0*/  HMMA.16816.F32.BF16 R36, R64.reuse, R56, R36 ;  /* 0x000000384024723c */ /* 0x040fe60000041824 */
[----:B------:R-:W-:Y:S01]  /*2dd0*/  FMUL.FTZ R63, R4, UR10 ;  /* 0x0000000a043f7c20 */ /* 0x000fe20008410000 */
[----:B------:R-:W-:Y:S01]  /*2de0*/  FMUL.FTZ R6, R6, UR10 ;  /* 0x0000000a06067c20 */ /* 0x000fe20008410000 */
[----:B------:R-:W-:Y:S01]  /*2df0*/  FMUL.FTZ R5, R5, UR10 ;  /* 0x0000000a05057c20 */ /* 0x000fe20008410000 */
[----:B------:R-:W-:Y:S01]  /*2e00*/  FMUL.FTZ R7, R7, UR10 ;  /* 0x0000000a07077c20 */ /* 0x000fe20008410000 */
[----:B------:R2:W-:Y:S01]  /*2e10*/  MUFU.TANH R57, R10 ;  /* 0x0000000a00397308 */ /* 0x0005e20000002400 */
[----:B------:R-:W-:Y:S01]  /*2e20*/  HMMA.16816.F32.BF16 R24, R64, R54, R24 ;  /* 0x000000364018723c */ /* 0x000fe20000041818 */
[----:B------:R-:W-:-:S02]  /*2e30*/  FMUL.FTZ R54, R43, UR10 ;  /* 0x0000000a2b367c20 */ /* 0x000fc40008410000 */
[----:B------:R-:W-:Y:S01]  /*2e40*/  FMUL.FTZ R43, R33, UR10 ;  /* 0x0000000a212b7c20 */ /* 0x000fe20008410000 */
[----:B------:R-:W-:-:S03]  /*2e50*/  FMUL.FTZ R42, R35, UR10 ;  /* 0x0000000a232a7c20 */ /* 0x000fc60008410000 */
[----:B------:R-:W5:Y:S01]  /*2e60*/  MUFU.TANH R63, R63 ;  /* 0x0000003f003f7308 */ /* 0x000f620000002400 */
[C---:B------:R-:W-:Y:S01]  /*2e70*/  HMMA.16816.F32.BF16 R12, R64.reuse, R60, R12 ;  /* 0x0000003c400c723c */ /* 0x040fe2000004180c */
[----:B------:R-:W-:Y:S01]  /*2e80*/  FMUL.FTZ R60, R40, UR10 ;  /* 0x0000000a283c7c20 */ /* 0x000fe20008410000 */
[----:B------:R-:W-:Y:S01]  /*2e90*/  FMUL.FTZ R40, R28, UR10 ;  /* 0x0000000a1c287c20 */ /* 0x000fe20008410000 */
[----:B------:R-:W-:Y:S02]  /*2ea0*/  VIADD R28, R113, 0xffffffff ;  /* 0xffffffff711c7836 */ /* 0x000fe40000000000 */
[----:B------:R-:W-:Y:S01]  /*2eb0*/  FMUL.FTZ R61, R46, UR10 ;  /* 0x0000000a2e3d7c20 */ /* 0x000fe20008410000 */
[----:B-1----:R-:W-:Y:S01]  /*2ec0*/  FMUL.FTZ R44, R34, UR10 ;  /* 0x0000000a222c7c20 */ /* 0x002fe20008410000 */
[----:B------:R-:W-:Y:S01]  /*2ed0*/  FMUL.FTZ R56, R36, UR10 ;  /* 0x0000000a24387c20 */ /* 0x000fe20008410000 */
[----:B------:R1:W-:Y:S01]  /*2ee0*/  MUFU.TANH R129, R8 ;  /* 0x0000000800817308 */ /* 0x0003e20000002400 */
[C---:B---3--:R-:W-:Y:S01]  /*2ef0*/  HMMA.16816.F32.BF16 R20, R64.reuse, R68, R20 ;  /* 0x000000444014723c */ /* 0x048fe20000041814 */
[----:B--2---:R-:W-:Y:S01]  /*2f00*/  FMUL.FTZ R10, R47, UR10 ;  /* 0x0000000a2f0a7c20 */ /* 0x004fe20008410000 */
        /* <DEDUP_REMOVED lines=9> */
[----:B------:R-:W-:Y:S01]  /*2fa0*/  FMUL.FTZ R36, R25, UR10 ;  /* 0x0000000a19247c20 */ /* 0x000fe20008410000 */
[----:B------:R-:W-:Y:S01]  /*2fb0*/  FMUL.FTZ R27, R27, UR10 ;  /* 0x0000000a1b1b7c20 */ /* 0x000fe20008410000 */
[----:B------:R-:W-:Y:S01]  /*2fc0*/  FMUL.FTZ R13, R13, UR10 ;  /* 0x0000000a0d0d7c20 */ /* 0x000fe20008410000 */
[----:B------:R-:W-:Y:S01]  /*2fd0*/  FMUL.FTZ R15, R15, UR10 ;  /* 0x0000000a0f0f7c20 */ /* 0x000fe20008410000 */
[----:B------:R-:W3:Y:S01]  /*2fe0*/  MUFU.TANH R65, R6 ;  /* 0x0000000600417308 */ /* 0x000ee20000002400 */
[----:B-1----:R-:W-:-:S03]  /*2ff0*/  FMUL.FTZ R8, R78, UR10 ;  /* 0x0000000a4e087c20 */ /* 0x002fc60008410000 */
[----:B------:R-:W-:Y:S01]  /*3000*/  FMUL.FTZ R24, R22, UR10 ;  /* 0x0000000a16187c20 */ /* 0x000fe20008410000 */
[----:B------:R-:W-:Y:S01]  /*3010*/  FMUL.FTZ R29, R20, UR10 ;  /* 0x0000000a141d7c20 */ /* 0x000fe20008410000 */
[----:B------:R-:W-:Y:S01]  /*3020*/  FMUL.FTZ R26, R21, UR10 ;  /* 0x0000000a151a7c20 */ /* 0x000fe20008410000 */
[----:B------:R-:W-:Y:S01]  /*3030*/  FMUL.FTZ R23, R23, UR10 ;  /* 0x0000000a17177c20 */ /* 0x000fe20008410000 */
[----:B------:R1:W-:Y:S01]  /*3040*/  MUFU.TANH R41, R61 ;  /* 0x0000003d00297308 */ /* 0x0003e20000002400 */
[----:B--2---:R-:W-:-:S03]  /*3050*/  IMAD.SHL.U32 R10, R28, 0x80, RZ ;  /* 0x000000801c0a7824 */ /* 0x004fc600078e00ff */
[----:B------:R-:W-:Y:S01]  /*3060*/  FMUL.FTZ R21, R17, UR10 ;  /* 0x0000000a11157c20 */ /* 0x000fe20008410000 */
[----:B------:R-:W-:Y:S01]  /*3070*/  FMUL.FTZ R17, R12, UR10 ;  /* 0x0000000a0c117c20 */ /* 0x000fe20008410000 */
[----:B------:R-:W-:Y:S01]  /*3080*/  FMUL.FTZ R25, R16, UR10 ;  /* 0x0000000a10197c20 */ /* 0x000fe20008410000 */
[C-C-:B------:R-:W-:Y:S01]  /*3090*/  LOP3.LUT R71, R10.reuse, 0x9, R127.reuse, 0xfe, !PT ;  /* 0x000000090a477812 */ /* 0x140fe200078efe7f */
[----:B------:R-:W-:Y:S01]  /*30a0*/  MUFU.TANH R9, R9 ;  /* 0x0000000900097308 */ /* 0x000fe20000002400 */
[----:B------:R-:W-:Y:S01]  /*30b0*/  LOP3.LUT R69, R10, 0x1, R127, 0xfe, !PT ;  /* 0x000000010a457812 */ /* 0x000fe200078efe7f */
[----:B------:R-:W-:Y:S01]  /*30c0*/  FMUL.FTZ R16, R14, UR10 ;  /* 0x0000000a0e107c20 */ /* 0x000fe20008410000 */
[----:B------:R-:W-:Y:S01]  /*30d0*/  I2FP.F32.S32 R68, R71 ;  /* 0x0000004700447245 */ /* 0x000fe20000201400 */
[----:B------:R-:W-:Y:S01]  /*30e0*/  FMUL.FTZ R18, R18, UR10 ;  /* 0x0000000a12127c20 */ /* 0x000fe20008410000 */
[----:B------:R-:W-:Y:S01]  /*30f0*/  ISETP.GE.AND P4, PT, R69, R0, PT ;  /* 0x000000004500720c */ /* 0x000fe20003f86270 */
[----:B------:R-:W-:Y:S01]  /*3100*/  FMUL.FTZ R19, R19, UR10 ;  /* 0x0000000a13137c20 */ /* 0x000fe20008410000 */
[----:B------:R-:W-:Y:S01]  /*3110*/  ISETP.GE.AND P1, PT, R69, R122, PT ;  /* 0x0000007a4500720c */ /* 0x000fe20003f26270 */
[CC--:B----4-:R-:W-:Y:S01]  /*3120*/  FFMA.FTZ R102, R88.reuse, R68.reuse, R77 ;  /* 0x0000004458667223 */ /* 0x0d0fe2000001004d */
[----:B------:R-:W-:Y:S01]  /*3130*/  I2FP.F32.S32 R98, R69 ;  /* 0x0000004500627245 */ /* 0x000fe20000201400 */
[----:B------:R-:W-:Y:S01]  /*3140*/  FFMA.FTZ R68, R88, R68, R79 ;  /* 0x0000004458447223 */ /* 0x000fe2000001004f */
[C---:B-1----:R-:W-:Y:S01]  /*3150*/  LOP3.LUT R61, R10.reuse, R127, RZ, 0xfc, !PT ;  /* 0x0000007f0a3d7212 */ /* 0x042fe200078efcff */
[----:B------:R-:W1:Y:S01]  /*3160*/  MUFU.TANH R49, R49 ;  /* 0x0000003100317308 */ /* 0x000e620000002400 */
[----:B------:R-:W-:Y:S01]  /*3170*/  LOP3.LUT R69, R10, 0x11, R127, 0xfe, !PT ;  /* 0x000000110a457812 */ /* 0x000fe200078efe7f */
[C---:B------:R-:W-:Y:S01]  /*3180*/  FFMA.FTZ R96, R88.reuse, R98, R99 ;  /* 0x0000006258607223 */ /* 0x040fe20000010063 */
[C---:B------:R-:W-:Y:S01]  /*3190*/  ISETP.GE.AND P3, PT, R61.reuse, R0, PT ;  /* 0x000000003d00720c */ /* 0x040fe20003f66270 */
[----:B------:R-:W-:Y:S01]  /*31a0*/  FFMA.FTZ R98, R88, R98, R103 ;  /* 0x0000006258627223 */ /* 0x000fe20000010067 */
[----:B------:R-:W-:-:S02]  /*31b0*/  ISETP.GE.AND P0, PT, R61, R122, PT ;  /* 0x0000007a3d00720c */ /* 0x000fc40003f06270 */
[----:B------:R-:W-:Y:S01]  /*31c0*/  I2FP.F32.S32 R4, R61 ;  /* 0x0000003d00047245 */ /* 0x000fe20000201400 */
[----:B------:R-:W2:Y:S01]  /*31d0*/  MUFU.TANH R11, R11 ;  /* 0x0000000b000b7308 */ /* 0x000ea20000002400 */
[C-C-:B------:R-:W-:Y:S02]  /*31e0*/  LOP3.LUT R61, R10.reuse, 0x78, R127.reuse, 0xfe, !PT ;  /* 0x000000780a3d7812 */ /* 0x140fe400078efe7f */
[----:B------:R-:W-:Y:S01]  /*31f0*/  LOP3.LUT R89, R10, 0x18, R127, 0xfe, !PT ;  /* 0x000000180a597812 */ /* 0x000fe200078efe7f */
[CC--:B------:R-:W-:Y:S01]  /*3200*/  FFMA.FTZ R97, R88.reuse, R4.reuse, R97 ;  /* 0x0000000458617223 */ /* 0x0c0fe20000010061 */
[----:B------:R-:W-:Y:S01]  /*3210*/  I2FP.F32.S32 R22, R61 ;  /* 0x0000003d00167245 */ /* 0x000fe20000201400 */
[C---:B------:R-:W-:Y:S01]  /*3220*/  FFMA.FTZ R4, R88.reuse, R4, R101 ;  /* 0x0000000458047223 */ /* 0x040fe20000010065 */
[C---:B------:R-:W-:Y:S01]  /*3230*/  ISETP.GE.AND P5, PT, R61.reuse, R0, PT ;  /* 0x000000003d00720c */ /* 0x040fe20003fa6270 */
[----:B------:R-:W-:Y:S01]  /*3240*/  MUFU.TANH R67, R52 ;  /* 0x0000003400437308 */ /* 0x000fe20000002400 */
[----:B------:R-:W-:Y:S01]  /*3250*/  ISETP.GE.AND P2, PT, R61, R122, PT ;  /* 0x0000007a3d00720c */ /* 0x000fe20003f46270 */
[CC--:B-----5:R-:W-:Y:S01]  /*3260*/  FFMA.FTZ R28, R88.reuse, R22.reuse, R63 ;  /* 0x00000016581c7223 */ /* 0x0e0fe2000001003f */
[----:B---3--:R-:W-:Y:S01]  /*3270*/  FFMA.FTZ R22, R88, R22, R65 ;  /* 0x0000001658167223 */ /* 0x008fe20000010041 */
[----:B------:R-:W-:-:S02]  /*3280*/  LOP3.LUT R65, R10, 0x10, R127, 0xfe, !PT ;  /* 0x000000100a417812 */ /* 0x000fc400078efe7f */
[C-C-:B------:R-:W-:Y:S02]  /*3290*/  LOP3.LUT R79, R10.reuse, 0x19, R127.reuse, 0xfe, !PT ;  /* 0x000000190a4f7812 */ /* 0x140fe400078efe7f */
[----:B------:R3:W-:Y:S01]  /*32a0*/  MUFU.TANH R63, R56 ;  /* 0x00000038003f7308 */ /* 0x0007e20000002400 */
[----:B------:R-:W-:Y:S02]  /*32b0*/  I2FP.F32.S32 R32, R65 ;  /* 0x0000004100207245 */ /* 0x000fe40000201400 */
[----:B------:R-:W-:Y:S02]  /*32c0*/  LOP3.LUT R77, R10, 0x20, R127, 0xfe, !PT ;  /* 0x000000200a4d7812 */ /* 0x000fe400078efe7f */
[----:B------:R-:W-:Y:S02]  /*32d0*/  I2FP.F32.S32 R6, R89 ;  /* 0x0000005900067245 */ /* 0x000fe40000201400 */
[----:B------:R-:W-:Y:S01]  /*32e0*/  FSEL R28, R28, -INF , !P5 ;  /* 0xff8000001c1c7808 */ /* 0x000fe20006800000 */
[----:B------:R4:W-:Y:S01]  /*32f0*/  MUFU.TANH R61, R54 ;  /* 0x00000036003d7308 */ /* 0x0009e20000002400 */
[----:B------:R-:W-:Y:S01]  /*3300*/  FSEL R22, R22, -INF , !P2 ;  /* 0xff80000016167808 */ /* 0x000fe20005000000 */
[----:B------:R-:W-:Y:S01]  /*3310*/  FFMA.FTZ R100, R88, R6, R123 ;  /* 0x0000000658647223 */ /* 0x000fe2000001007b */
[----:B------:R-:W-:Y:S01]  /*3320*/  FSEL R96, R96, -INF , !P4 ;  /* 0xff80000060607808 */ /* 0x000fe20006000000 */
[----:B------:R-:W-:Y:S01]  /*3330*/  VIADD R123, R113, 0xffffffff ;  /* 0xffffffff717b7836 */ /* 0x000fe20000000000 */
[----:B------:R-:W-:-:S02]  /*3340*/  I2FP.F32.S32 R20, R79 ;  /* 0x0000004f00147245 */ /* 0x000fc40000201400 */
[----:B------:R-:W-:Y:S01]  /*3350*/  FSEL R4, R4, -INF , !P0 ;  /* 0xff80000004047808 */ /* 0x000fe20004000000 */
[----:B------:R-:W5:Y:S01]  /*3360*/  MUFU.TANH R51, R51 ;  /* 0x0000003300337308 */ /* 0x000f620000002400 */
[----:B------:R-:W-:Y:S02]  /*3370*/  ISETP.GE.AND P5, PT, R65, R122, PT ;  /* 0x0000007a4100720c */ /* 0x000fe40003fa6270 */
[----:B---3--:R-:W-:Y:S02]  /*3380*/  I2FP.F32.S32 R56, R69 ;  /* 0x0000004500387245 */ /* 0x008fe40000201400 */
[C---:B------:R-:W-:Y:S02]  /*3390*/  ISETP.GE.AND P2, PT, R69.reuse, R0, PT ;  /* 0x000000004500720c */ /* 0x040fe40003f46270 */
[----:B------:R-:W-:Y:S01]  /*33a0*/  ISETP.GE.AND P4, PT, R69, R122, PT ;  /* 0x0000007a4500720c */ /* 0x000fe20003f86270 */
[C---:B------:R-:W-:Y:S01]  /*33b0*/  FFMA.FTZ R52, R88.reuse, R56, R107 ;  /* 0x0000003858347223 */ /* 0x040fe2000001006b */
[----:B------:R-:W-:Y:S01]  /*33c0*/  I2FP.F32.S32 R160, R77 ;  /* 0x0000004d00a07245 */ /* 0x000fe20000201400 */
[CC--:B----4-:R-:W-:Y:S01]  /*33d0*/  FFMA.FTZ R54, R88.reuse, R32.reuse, R105 ;  /* 0x0000002058367223 */ /* 0x0d0fe20000010069 */
[----:B------:R-:W-:Y:S01]  /*33e0*/  FFMA.FTZ R32, R88, R32, R109 ;  /* 0x0000002058207223 */ /* 0x000fe2000001006d */
[----:B------:R-:W-:Y:S01]  /*33f0*/  ISETP.GE.AND P0, PT, R65, R0, PT ;  /* 0x000000004100720c */ /* 0x000fe20003f06270 */
[----:B------:R-:W-:Y:S01]  /*3400*/  MUFU.TANH R69, R47 ;  /* 0x0000002f00457308 */ /* 0x000fe20000002400 */
[----:B------:R-:W-:Y:S01]  /*3410*/  FSEL R52, R52, -INF , !P2 ;  /* 0xff80000034347808 */ /* 0x000fe20005000000 */
[----:B------:R-:W-:Y:S01]  /*3420*/  FFMA.FTZ R129, R88, R160, R129 ;  /* 0x000000a058817223 */ /* 0x000fe20000010081 */
[----:B------:R-:W-:Y:S01]  /*3430*/  FSEL R32, R32, -INF , !P5 ;  /* 0xff80000020207808 */ /* 0x000fe20006800000 */
[----:B------:R-:W-:Y:S01]  /*3440*/  FFMA.FTZ R56, R88, R56, R111 ;  /* 0x0000003858387223 */ /* 0x000fe2000001006f */
[----:B------:R-:W-:Y:S01]  /*3450*/  FSEL R54, R54, -INF , !P0 ;  /* 0xff80000036367808 */ /* 0x000fe20004000000 */
[----:B------:R-:W-:Y:S01]  /*3460*/  FFMA.FTZ R160, R88, R160, R57 ;  /* 0x000000a058a07223 */ /* 0x000fe20000010039 */
[C---:B------:R-:W-:Y:S01]  /*3470*/  ISETP.GE.AND P5, PT, R77.reuse, R0, PT ;  /* 0x000000004d00720c */ /* 0x040fe20003fa6270 */
[----:B------:R3:W-:Y:S01]  /*3480*/  MUFU.TANH R47, R46 ;  /* 0x0000002e002f7308 */ /* 0x0007e20000002400 */
[----:B------:R-:W-:-:S02]  /*3490*/  ISETP.GE.AND P2, PT, R77, R122, PT ;  /* 0x0000007a4d00720c */ /* 0x000fc40003f46270 */
[----:B------:R-:W-:Y:S02]  /*34a0*/  FSEL R104, R97, -INF , !P3 ;  /* 0xff80000061687808 */ /* 0x000fe40005800000 */
[----:B------:R-:W-:Y:S02]  /*34b0*/  ISETP.GE.AND P0, PT, R79, R122, PT ;  /* 0x0000007a4f00720c */ /* 0x000fe40003f06270 */
[----:B------:R-:W-:Y:S01]  /*34c0*/  LOP3.LUT R77, R10, 0x29, R127, 0xfe, !PT ;  /* 0x000000290a4d7812 */ /* 0x000fe200078efe7f */
[----:B------:R4:W5:Y:S01]  /*34d0*/  MUFU.TANH R55, R50 ;  /* 0x0000003200377308 */ /* 0x0009620000002400 */
[C---:B------:R-:W-:Y:S02]  /*34e0*/  ISETP.GE.AND P6, PT, R71.reuse, R0, PT ;  /* 0x000000004700720c */ /* 0x040fe40003fc6270 */
[----:B------:R-:W-:Y:S02]  /*34f0*/  ISETP.GE.AND P3, PT, R71, R122, PT ;  /* 0x0000007a4700720c */ /* 0x000fe40003f66270 */
[----:B------:R-:W-:-:S02]  /*3500*/  FSEL R164, R129, -INF , !P5 ;  /* 0xff80000081a47808 */ /* 0x000fc40006800000 */
[----:B------:R-:W-:Y:S01]  /*3510*/  I2FP.F32.S32 R12, R77 ;  /* 0x0000004d000c7245 */ /* 0x000fe20000201400 */
[----:B------:R-:W5:Y:S01]  /*3520*/  MUFU.TANH R35, R60 ;  /* 0x0000003c00237308 */ /* 0x000f620000002400 */
[----:B------:R-:W-:Y:S01]  /*3530*/  FSEL R98, R98, -INF , !P1 ;  /* 0xff80000062627808 */ /* 0x000fe20004800000 */
[C---:B---3--:R-:W-:Y:S01]  /*3540*/  FFMA.FTZ R46, R88.reuse, R6, R75 ;  /* 0x00000006582e7223 */ /* 0x048fe2000001004b */
[CC--:B------:R-:W-:Y:S01]  /*3550*/  FFMA.FTZ R6, R88.reuse, R20.reuse, R73 ;  /* 0x0000001458067223 */ /* 0x0c0fe20000010049 */
[----:B------:R-:W-:Y:S01]  /*3560*/  FFMA.FTZ R20, R88, R20, R83 ;  /* 0x0000001458147223 */ /* 0x000fe20000010053 */
[----:B------:R-:W-:Y:S01]  /*3570*/  LOP3.LUT R73, R10, 0x21, R127, 0xfe, !PT ;  /* 0x000000210a497812 */ /* 0x000fe200078efe7f */
[----:B-1----:R-:W-:Y:S01]  /*3580*/  FFMA.FTZ R49, R88, R12, R49 ;  /* 0x0000000c58317223 */ /* 0x002fe20000010031 */
[----:B------:R-:W-:Y:S01]  /*3590*/  FSEL R102, R102, -INF , !P6 ;  /* 0xff80000066667808 */ /* 0x000fe20007000000 */
[----:B------:R-:W-:Y:S01]  /*35a0*/  MUFU.TANH R71, R48 ;  /* 0x0000003000477308 */ /* 0x000fe20000002400 */
[----:B------:R-:W-:Y:S01]  /*35b0*/  I2FP.F32.S32 R72, R73 ;  /* 0x0000004900487245 */ /* 0x000fe20000201400 */
[----:B----4-:R-:W-:Y:S01]  /*35c0*/  FMUL.FTZ R50, R37, UR10 ;  /* 0x0000000a25327c20 */ /* 0x010fe20008410000 */
[----:B------:R-:W-:Y:S01]  /*35d0*/  FSEL R20, R20, -INF , !P0 ;  /* 0xff80000014147808 */ /* 0x000fe20004000000 */
[----:B------:R-:W-:Y:S01]  /*35e0*/  FMUL.FTZ R37, R31, UR10 ;  /* 0x0000000a1f257c20 */ /* 0x000fe20008410000 */
[----:B------:R-:W-:Y:S01]  /*35f0*/  FSEL R68, R68, -INF , !P3 ;  /* 0xff80000044447808 */ /* 0x000fe20005800000 */
[C---:B------:R-:W-:Y:S01]  /*3600*/  FFMA.FTZ R74, R88.reuse, R72, R9 ;  /* 0x00000048584a7223 */ /* 0x040fe20000010009 */
[C---:B------:R-:W-:Y:S01]  /*3610*/  ISETP.GE.AND P0, PT, R77.reuse, R0, PT ;  /* 0x000000004d00720c */ /* 0x040fe20003f06270 */
[C---:B--2---:R-:W-:Y:S01]  /*3620*/  FFMA.FTZ R72, R88.reuse, R72, R11 ;  /* 0x0000004858487223 */ /* 0x044fe2000001000b */
[----:B------:R-:W-:Y:S01]  /*3630*/  ISETP.GE.AND P5, PT, R77, R122, PT ;  /* 0x0000007a4d00720c */ /* 0x000fe20003fa6270 */
[----:B------:R-:W-:Y:S01]  /*3640*/  MUFU.TANH R31, R58 ;  /* 0x0000003a001f7308 */ /* 0x000fe20000002400 */
[C---:B------:R-:W-:Y:S01]  /*3650*/  ISETP.GE.AND P1, PT, R89.reuse, R0, PT ;  /* 0x000000005900720c */ /* 0x040fe20003f26270 */
[----:B-----5:R-:W-:Y:S01]  /*3660*/  FFMA.FTZ R51, R88, R12, R51 ;  /* 0x0000000c58337223 */ /* 0x020fe20000010033 */
[----:B------:R-:W-:-:S02]  /*3670*/  ISETP.GE.AND P6, PT, R89, R122, PT ;  /* 0x0000007a5900720c */ /* 0x000fc40003fc6270 */
[----:B------:R-:W-:Y:S02]  /*3680*/  ISETP.GE.AND P3, PT, R79, R0, PT ;  /* 0x000000004f00720c */ /* 0x000fe40003f66270 */
[C-C-:B------:R-:W-:Y:S01]  /*3690*/  LOP3.LUT R75, R10.reuse, 0x28, R127.reuse, 0xfe, !PT ;  /* 0x000000280a4b7812 */ /* 0x140fe200078efe7f */
[----:B------:R-:W1:Y:S01]  /*36a0*/  MUFU.TANH R65, R50 ;  /* 0x0000003200417308 */ /* 0x000e620000002400 */
[C-C-:B------:R-:W-:Y:S02]  /*36b0*/  LOP3.LUT R77, R10.reuse, 0x31, R127.reuse, 0xfe, !PT ;  /* 0x000000310a4d7812 */ /* 0x140fe400078efe7f */
[----:B------:R-:W-:Y:S02]  /*36c0*/  LOP3.LUT R9, R10, 0x38, R127, 0xfe, !PT ;  /* 0x000000380a097812 */ /* 0x000fe400078efe7f */
[----:B------:R-:W-:Y:S02]  /*36d0*/  FSEL R100, R100, -INF , !P1 ;  /* 0xff80000064647808 */ /* 0x000fe40004800000 */
[----:B------:R-:W-:Y:S01]  /*36e0*/  FSEL R46, R46, -INF , !P6 ;  /* 0xff8000002e2e7808 */ /* 0x000fe20007000000 */
[----:B------:R-:W-:Y:S01]  /*36f0*/  MUFU.TANH R11, R38 ;  /* 0x00000026000b7308 */ /* 0x000fe20000002400 */
[----:B------:R-:W-:-:S02]  /*3700*/  FSEL R6, R6, -INF , !P3 ;  /* 0xff80000006067808 */ /* 0x000fc40005800000 */
[----:B------:R-:W-:Y:S02]  /*3710*/  I2FP.F32.S32 R14, R75 ;  /* 0x0000004b000e7245 */ /* 0x000fe40000201400 */
[----:B------:R-:W-:Y:S02]  /*3720*/  LOP3.LUT R79, R10, 0x30, R127, 0xfe, !PT ;  /* 0x000000300a4f7812 */ /* 0x000fe400078efe7f */
[----:B------:R-:W-:Y:S01]  /*3730*/  I2FP.F32.S32 R80, R77 ;  /* 0x0000004d00507245 */ /* 0x000fe20000201400 */
[C---:B------:R-:W-:Y:S01]  /*3740*/  FFMA.FTZ R53, R88.reuse, R14, R53 ;  /* 0x0000000e58357223 */ /* 0x040fe20000010035 */
[----:B------:R-:W-:Y:S01]  /*3750*/  ISETP.GE.AND P1, PT, R73, R122, PT ;  /* 0x0000007a4900720c */ /* 0x000fe20003f26270 */
[C---:B------:R-:W-:Y:S01]  /*3760*/  FFMA.FTZ R55, R88.reuse, R14, R55 ;  /* 0x0000000e58377223 */ /* 0x040fe20000010037 */
[C---:B------:R-:W-:Y:S01]  /*3770*/  ISETP.GE.AND P6, PT, R75.reuse, R0, PT ;  /* 0x000000004b00720c */ /* 0x040fe20003fc6270 */
[C---:B------:R-:W-:Y:S01]  /*3780*/  FFMA.FTZ R45, R88.reuse, R80, R45 ;  /* 0x00000050582d7223 */ /* 0x040fe2000001002d */
[----:B------:R-:W-:Y:S01]  /*3790*/  ISETP.GE.AND P3, PT, R75, R122, PT ;  /* 0x0000007a4b00720c */ /* 0x000fe20003f66270 */
[----:B------:R-:W-:Y:S01]  /*37a0*/  FFMA.FTZ R80, R88, R80, R33 ;  /* 0x0000005058507223 */ /* 0x000fe20000010021 */
[----:B------:R-:W2:Y:S01]  /*37b0*/  MUFU.TANH R75, R40 ;  /* 0x00000028004b7308 */ /* 0x000ea20000002400 */
[----:B------:R-:W-:-:S02]  /*37c0*/  I2FP.F32.S32 R12, R9 ;  /* 0x00000009000c7245 */ /* 0x000fc40000201400 */
[----:B------:R-:W-:Y:S02]  /*37d0*/  I2FP.F32.S32 R152, R79 ;  /* 0x0000004f00987245 */ /* 0x000fe40000201400 */
[----:B------:R-:W-:Y:S01]  /*37e0*/  FSEL R70, R49, -INF , !P0 ;  /* 0xff80000031467808 */ /* 0x000fe20004000000 */
[----:B------:R-:W-:Y:S01]  /*37f0*/  FFMA.FTZ R154, R88, R12, R35 ;  /* 0x0000000c589a7223 */ /* 0x000fe20000010023 */
[----:B------:R-:W-:Y:S01]  /*3800*/  FSEL R72, R72, -INF , !P1 ;  /* 0xff80000048487808 */ /* 0x000fe20004800000 */
[-C--:B------:R-:W-:Y:S01]  /*3810*/  FFMA.FTZ R59, R88, R152.reuse, R59 ;  /* 0x00000098583b7223 */ /* 0x080fe2000001003b */
[----:B------:R-:W-:Y:S01]  /*3820*/  LOP3.LUT R49, R10, 0x40, R127, 0xfe, !PT ;  /* 0x000000400a317812 */ /* 0x000fe200078efe7f */
[----:B------:R-:W-:Y:S01]  /*3830*/  FFMA.FTZ R152, R88, R152, R41 ;  /* 0x0000009858987223 */ /* 0x000fe20000010029 */
[----:B------:R-:W-:Y:S01]  /*3840*/  FSEL R56, R56, -INF , !P4 ;  /* 0xff80000038387808 */ /* 0x000fe20006000000 */
[----:B------:R-:W-:Y:S01]  /*3850*/  MUFU.TANH R43, R43 ;  /* 0x0000002b002b7308 */ /* 0x000fe20000002400 */
[----:B------:R-:W-:Y:S01]  /*3860*/  ISETP.GE.AND P1, PT, R77, R0, PT ;  /* 0x000000004d00720c */ /* 0x000fe20003f26270 */
[----:B------:R-:W-:Y:S01]  /*3870*/  FFMA.FTZ R67, R88, R12, R67 ;  /* 0x0000000c58437223 */ /* 0x000fe20000010043 */
[----:B------:R-:W-:-:S02]  /*3880*/  ISETP.GE.AND P4, PT, R73, R0, PT ;  /* 0x000000004900720c */ /* 0x000fc40003f86270 */
[----:B------:R-:W-:Y:S02]  /*3890*/  LOP3.LUT R35, R10, 0x39, R127, 0xfe, !PT ;  /* 0x000000390a237812 */ /* 0x000fe400078efe7f */
[----:B------:R-:W-:Y:S01]  /*38a0*/  I2FP.F32.S32 R14, R49 ;  /* 0x00000031000e7245 */ /* 0x000fe20000201400 */
[----:B------:R-:W3:Y:S01]  /*38b0*/  MUFU.TANH R73, R42 ;  /* 0x0000002a00497308 */ /* 0x000ee20000002400 */
[----:B------:R-:W-:Y:S02]  /*38c0*/  FSEL R162, R53, -INF , !P6 ;  /* 0xff80000035a27808 */ /* 0x000fe40007000000 */
[----:B------:R-:W-:Y:S01]  /*38d0*/  FSEL R158, R55, -INF , !P3 ;  /* 0xff800000379e7808 */ /* 0x000fe20005800000 */
[CC--:B------:R-:W-:Y:S01]  /*38e0*/  FFMA.FTZ R63, R88.reuse, R14.reuse, R63 ;  /* 0x0000000e583f7223 */ /* 0x0c0fe2000001003f */
[----:B------:R-:W-:Y:S01]  /*38f0*/  FSEL R140, R45, -INF , !P1 ;  /* 0xff8000002d8c7808 */ /* 0x000fe20004800000 */
[----:B------:R-:W-:Y:S01]  /*3900*/  FFMA.FTZ R69, R88, R14, R69 ;  /* 0x0000000e58457223 */ /* 0x000fe20000010045 */
[----:B------:R-:W-:Y:S01]  /*3910*/  ISETP.GE.AND P6, PT, R77, R122, PT ;  /* 0x0000007a4d00720c */ /* 0x000fe20003fc6270 */
[----:B------:R-:W-:Y:S01]  /*3920*/  MUFU.TANH R33, R36 ;  /* 0x0000002400217308 */ /* 0x000fe20000002400 */
[----:B------:R-:W-:-:S02]  /*3930*/  ISETP.GE.AND P3, PT, R9, R0, PT ;  /* 0x000000000900720c */ /* 0x000fc40003f66270 */
[----:B------:R-:W-:Y:S02]  /*3940*/  ISETP.GE.AND P0, PT, R9, R122, PT ;  /* 0x0000007a0900720c */ /* 0x000fe40003f06270 */
[C-C-:B------:R-:W-:Y:S02]  /*3950*/  LOP3.LUT R41, R10.reuse, 0x41, R127.reuse, 0xfe, !PT ;  /* 0x000000410a297812 */ /* 0x140fe400078efe7f */
[----:B------:R-:W-:Y:S01]  /*3960*/  LOP3.LUT R45, R10, 0x50, R127, 0xfe, !PT ;  /* 0x000000500a2d7812 */ /* 0x000fe200078efe7f */
[----:B------:R4:W-:Y:S01]  /*3970*/  MUFU.TANH R9, R34 ;  /* 0x0000002200097308 */ /* 0x0009e20000002400 */
[----:B------:R-:W-:Y:S02]  /*3980*/  FSEL R160, R160, -INF , !P2 ;  /* 0xff800000a0a07808 */ /* 0x000fe40005000000 */
[----:B------:R-:W-:Y:S02]  /*3990*/  FSEL R74, R74, -INF , !P4 ;  /* 0xff8000004a4a7808 */ /* 0x000fe40006000000 */
[----:B------:R-:W-:-:S02]  /*39a0*/  ISETP.GE.AND P2, PT, R79, R0, PT ;  /* 0x000000004f00720c */ /* 0x000fc40003f46270 */
[----:B------:R-:W-:Y:S01]  /*39b0*/  ISETP.GE.AND P4, PT, R79, R122, PT ;  /* 0x0000007a4f00720c */ /* 0x000fe20003f86270 */
[----:B------:R-:W-:Y:S01]  /*39c0*/  MUFU.TANH R39, R39 ;  /* 0x0000002700277308 */ /* 0x000fe20000002400 */
[----:B------:R-:W-:Y:S02]  /*39d0*/  FSEL R80, R80, -INF , !P6 ;  /* 0xff80000050507808 */ /* 0x000fe40007000000 */
[----:B------:R-:W-:Y:S02]  /*39e0*/  FSEL R154, R154, -INF , !P3 ;  /* 0xff8000009a9a7808 */ /* 0x000fe40005800000 */
[----:B------:R-:W-:Y:S02]  /*39f0*/  I2FP.F32.S32 R12, R41 ;  /* 0x00000029000c7245 */ /* 0x000fe40000201400 */
[----:B------:R-:W-:Y:S01]  /*3a00*/  I2FP.F32.S32 R14, R45 ;  /* 0x0000002d000e7245 */ /* 0x000fe20000201400 */
[----:B------:R-:W5:Y:S01]  /*3a10*/  MUFU.TANH R57, R44 ;  /* 0x0000002c00397308 */ /* 0x000f620000002400 */
[C---:B------:R-:W-:Y:S01]  /*3a20*/  ISETP.GE.AND P6, PT, R41.reuse, R0, PT ;  /* 0x000000002900720c */ /* 0x040fe20003fc6270 */
[CC--:B-1----:R-:W-:Y:S01]  /*3a30*/  FFMA.FTZ R65, R88.reuse, R12.reuse, R65 ;  /* 0x0000000c58417223 */ /* 0x0c2fe20000010041 */
[----:B----4-:R-:W-:Y:S01]  /*3a40*/  I2FP.F32.S32 R34, R35 ;  /* 0x0000002300227245 */ /* 0x010fe20000201400 */
[C---:B------:R-:W-:Y:S01]  /*3a50*/  FFMA.FTZ R71, R88.reuse, R12, R71 ;  /* 0x0000000c58477223 */ /* 0x040fe20000010047 */
[----:B------:R-:W-:Y:S01]  /*3a60*/  ISETP.GE.AND P3, PT, R41, R122, PT ;  /* 0x0000007a2900720c */ /* 0x000fe20003f66270 */
[----:B--2---:R-:W-:Y:S01]  /*3a70*/  FFMA.FTZ R66, R88, R14, R75 ;  /* 0x0000000e58427223 */ /* 0x004fe2000001004b */
[----:B------:R-:W-:Y:S01]  /*3a80*/  LOP3.LUT R41, R10, 0x49, R127, 0xfe, !PT ;  /* 0x000000490a297812 */ /* 0x000fe200078efe7f */
[----:B------:R-:W1:Y:S01]  /*3a90*/  MUFU.TANH R37, R37 ;  /* 0x0000002500257308 */ /* 0x000e620000002400 */
[----:B------:R-:W-:Y:S01]  /*3aa0*/  FSEL R156, R59, -INF , !P2 ;  /* 0xff8000003b9c7808 */ /* 0x000fe20005000000 */
[-C--:B------:R-:W-:Y:S01]  /*3ab0*/  FFMA.FTZ R61, R88, R34.reuse, R61 ;  /* 0x00000022583d7223 */ /* 0x080fe2000001003d */
[----:B------:R-:W-:Y:S01]  /*3ac0*/  FSEL R152, R152, -INF , !P4 ;  /* 0xff80000098987808 */ /* 0x000fe20006000000 */
[C---:B------:R-:W-:Y:S01]  /*3ad0*/  FFMA.FTZ R31, R88.reuse, R34, R31 ;  /* 0x00000022581f7223 */ /* 0x040fe2000001001f */
[----:B------:R-:W-:Y:S01]  /*3ae0*/  FSEL R58, R51, -INF , !P5 ;  /* 0xff800000333a7808 */ /* 0x000fe20006800000 */
[----:B------:R-:W-:Y:S01]  /*3af0*/  FFMA.FTZ R14, R88, R14, R11 ;  /* 0x0000000e580e7223 */ /* 0x000fe2000001000b */
[----:B------:R-:W-:Y:S01]  /*3b00*/  ISETP.GE.AND P2, PT, R35, R122, PT ;  /* 0x0000007a2300720c */ /* 0x000fe20003f46270 */
[----:B------:R-:W2:Y:S01]  /*3b10*/  MUFU.TANH R27, R27 ;  /* 0x0000001b001b7308 */ /* 0x000ea20000002400 */
[----:B------:R-:W-:-:S02]  /*3b20*/  ISETP.GE.AND P4, PT, R49, R0, PT ;  /* 0x000000003100720c */ /* 0x000fc40003f86270 */
[----:B------:R-:W-:Y:S02]  /*3b30*/  ISETP.GE.AND P5, PT, R35, R0, PT ;  /* 0x000000002300720c */ /* 0x000fe40003fa6270 */
[----:B------:R-:W-:Y:S02]  /*3b40*/  ISETP.GE.AND P1, PT, R49, R122, PT ;  /* 0x0000007a3100720c */ /* 0x000fe40003f26270 */
[C-C-:B------:R-:W-:Y:S01]  /*3b50*/  LOP3.LUT R49, R10.reuse, 0x48, R127.reuse, 0xfe, !PT ;  /* 0x000000480a317812 */ /* 0x140fe200078efe7f */
[----:B------:R4:W2:Y:S01]  /*3b60*/  MUFU.TANH R35, R30 ;  /* 0x0000001e00237308 */ /* 0x0008a20000002400 */
[----:B------:R-:W-:Y:S02]  /*3b70*/  I2FP.F32.S32 R12, R41 ;  /* 0x00000029000c7245 */ /* 0x000fe40000201400 */
[----:B------:R-:W-:Y:S02]  /*3b80*/  LOP3.LUT R11, R10, 0x59, R127, 0xfe, !PT ;  /* 0x000000590a0b7812 */ /* 0x000fe400078efe7f */
[----:B------:R-:W-:Y:S01]  /*3b90*/  FSEL R76, R61, -INF , !P2 ;  /* 0xff8000003d4c7808 */ /* 0x000fe20005000000 */
[CC--:B---3--:R-:W-:Y:S01]  /*3ba0*/  FFMA.FTZ R73, R88.reuse, R12.reuse, R73 ;  /* 0x0000000c58497223 */ /* 0x0c8fe20000010049 */
[----:B------:R-:W-:Y:S01]  /*3bb0*/  FSEL R148, R63, -INF , !P4 ;  /* 0xff8000003f947808 */ /* 0x000fe20006000000 */
[----:B------:R-:W3:Y:S01]  /*3bc0*/  MUFU.TANH R23, R23 ;  /* 0x0000001700177308 */ /* 0x000ee20000002400 */
[----:B------:R-:W-:Y:S01]  /*3bd0*/  FSEL R150, R67, -INF , !P0 ;  /* 0xff80000043967808 */ /* 0x000fe20004000000 */
[----:B------:R-:W-:Y:S01]  /*3be0*/  FFMA.FTZ R43, R88, R12, R43 ;  /* 0x0000000c582b7223 */ /* 0x000fe2000001002b */
[----:B------:R-:W-:-:S02]  /*3bf0*/  FSEL R78, R31, -INF , !P5 ;  /* 0xff8000001f4e7808 */ /* 0x000fc40006800000 */
[C---:B------:R-:W-:Y:S02]  /*3c00*/  ISETP.GE.AND P2, PT, R41.reuse, R0, PT ;  /* 0x000000002900720c */ /* 0x040fe40003f46270 */
[----:B------:R-:W-:Y:S01]  /*3c10*/  ISETP.GE.AND P4, PT, R41, R122, PT ;  /* 0x0000007a2900720c */ /* 0x000fe20003f86270 */
[----:B------:R-:W3:Y:S01]  /*3c20*/  MUFU.TANH R25, R25 ;  /* 0x0000001900197308 */ /* 0x000ee20000002400 */
[C---:B------:R-:W-:Y:S02]  /*3c30*/  ISETP.GE.AND P0, PT, R49.reuse, R0, PT ;  /* 0x000000003100720c */ /* 0x040fe40003f06270 */
[----:B------:R-:W-:Y:S02]  /*3c40*/  ISETP.GE.AND P5, PT, R49, R122, PT ;  /* 0x0000007a3100720c */ /* 0x000fe40003fa6270 */
[----:B----4-:R-:W-:Y:S02]  /*3c50*/  I2FP.F32.S32 R30, R49 ;  /* 0x00000031001e7245 */ /* 0x010fe40000201400 */
[----:B------:R-:W-:Y:S01]  /*3c60*/  FSEL R132, R69, -INF , !P1 ;  /* 0xff80000045847808 */ /* 0x000fe20004800000 */
[----:B------:R4:W-:Y:S01]  /*3c70*/  MUFU.TANH R41, R24 ;  /* 0x0000001800297308 */ /* 0x0009e20000002400 */
[----:B------:R-:W-:Y:S01]  /*3c80*/  FSEL R146, R65, -INF , !P6 ;  /* 0xff80000041927808 */ /* 0x000fe20007000000 */
[C---:B-----5:R-:W-:Y:S01]  /*3c90*/  FFMA.FTZ R57, R88.reuse, R30, R57 ;  /* 0x0000001e58397223 */ /* 0x060fe20000010039 */
[C---:B------:R-:W-:Y:S01]  /*3ca0*/  ISETP.GE.AND P1, PT, R45.reuse, R0, PT ;  /* 0x000000002d00720c */ /* 0x040fe20003f26270 */
[----:B------:R-:W-:Y:S01]  /*3cb0*/  FFMA.FTZ R47, R88, R30, R47 ;  /* 0x0000001e582f7223 */ /* 0x000fe2000001002f */
[----:B------:R-:W-:-:S02]  /*3cc0*/  ISETP.GE.AND P6, PT, R45, R122, PT ;  /* 0x0000007a2d00720c */ /* 0x000fc40003fc6270 */
[C-C-:B------:R-:W-:Y:S01]  /*3cd0*/  LOP3.LUT R49, R10.reuse, 0x51, R127.reuse, 0xfe, !PT ;  /* 0x000000510a317812 */ /* 0x140fe200078efe7f */
[----:B------:R5:W3:Y:S01]  /*3ce0*/  MUFU.TANH R31, R26 ;  /* 0x0000001a001f7308 */ /* 0x000ae20000002400 */
[----:B------:R-:W-:Y:S02]  /*3cf0*/  LOP3.LUT R45, R10, 0x58, R127, 0xfe, !PT ;  /* 0x000000580a2d7812 */ /* 0x000fe400078efe7f */
[----:B------:R-:W-:Y:S02]  /*3d00*/  I2FP.F32.S32 R12, R49 ;  /* 0x00000031000c7245 */ /* 0x000fe40000201400 */
[----:B------:R-:W-:Y:S02]  /*3d10*/  FSEL R82, R73, -INF , !P4 ;  /* 0xff80000049527808 */ /* 0x000fe40006000000 */
[----:B------:R-:W-:Y:S01]  /*3d20*/  FSEL R66, R66, -INF , !P1 ;  /* 0xff80000042427808 */ /* 0x000fe20004800000 */
[C---:B------:R-:W-:Y:S01]  /*3d30*/  FFMA.FTZ R39, R88.reuse, R12, R39 ;  /* 0x0000000c58277223 */ /* 0x040fe20000010027 */
[C---:B------:R-:W-:Y:S01]  /*3d40*/  ISETP.GE.AND P4, PT, R11.reuse, R0, PT ;  /* 0x000000000b00720c */ /* 0x040fe20003f86270 */
[----:B-1----:R-:W-:Y:S01]  /*3d50*/  FFMA.FTZ R12, R88, R12, R37 ;  /* 0x0000000c580c7223 */ /* 0x002fe20000010025 */
[----:B----4-:R-:W-:Y:S01]  /*3d60*/  I2FP.F32.S32 R24, R11 ;  /* 0x0000000b00187245 */ /* 0x010fe20000201400 */
[----:B------:R-:W-:Y:S01]  /*3d70*/  MUFU.TANH R29, R29 ;  /* 0x0000001d001d7308 */ /* 0x000fe20000002400 */
[----:B------:R-:W-:-:S02]  /*3d80*/  ISETP.GE.AND P1, PT, R11, R122, PT ;  /* 0x0000007a0b00720c */ /* 0x000fc40003f26270 */
[----:B------:R-:W-:Y:S01]  /*3d90*/  LOP3.LUT R37, R10, 0x61, R127, 0xfe, !PT ;  /* 0x000000610a257812 */ /* 0x000fe200078efe7f */
[CC--:B------:R-:W-:Y:S01]  /*3da0*/  FFMA.FTZ R33, R88.reuse, R24.reuse, R33 ;  /* 0x0000001858217223 */ /* 0x0c0fe20000010021 */
[----:B------:R-:W-:Y:S01]  /*3db0*/  FSEL R142, R43, -INF , !P2 ;  /* 0xff8000002b8e7808 */ /* 0x000fe20005000000 */
[C---:B--2---:R-:W-:Y:S01]  /*3dc0*/  FFMA.FTZ R27, R88.reuse, R24, R27 ;  /* 0x00000018581b7223 */ /* 0x044fe2000001001b */
[----:B-----5:R-:W-:Y:S01]  /*3dd0*/  I2FP.F32.S32 R26, R45 ;  /* 0x0000002d001a7245 */ /* 0x020fe20000201400 */
[----:B------:R-:W1:Y:S01]  /*3de0*/  MUFU.TANH R11, R18 ;  /* 0x00000012000b7308 */ /* 0x000e620000002400 */
[----:B------:R-:W-:Y:S02]  /*3df0*/  FSEL R60, R33, -INF , !P4 ;  /* 0xff800000213c7808 */ /* 0x000fe40006000000 */
[----:B------:R-:W-:Y:S01]  /*3e00*/  FSEL R128, R57, -INF , !P5 ;  /* 0xff80000039807808 */ /* 0x000fe20006800000 */
[-C--:B------:R-:W-:Y:S01]  /*3e10*/  FFMA.FTZ R62, R88, R26.reuse, R9 ;  /* 0x0000001a583e7223 */ /* 0x080fe20000010009 */
[----:B------:R-:W-:Y:S01]  /*3e20*/  LOP3.LUT R9, R10, 0x68, R127, 0xfe, !PT ;  /* 0x000000680a097812 */ /* 0x000fe200078efe7f */
[----:B------:R-:W-:Y:S01]  /*3e30*/  FFMA.FTZ R35, R88, R26, R35 ;  /* 0x0000001a58237223 */ /* 0x000fe20000010023 */
[----:B------:R-:W-:Y:S01]  /*3e40*/  ISETP.GE.AND P2, PT, R45, R122, PT ;  /* 0x0000007a2d00720c */ /* 0x000fe20003f46270 */
[----:B------:R2:W4:Y:S01]  /*3e50*/  MUFU.TANH R33, R16 ;  /* 0x0000001000217308 */ /* 0x0005220000002400 */
[----:B------:R-:W-:-:S02]  /*3e60*/  I2FP.F32.S32 R24, R37 ;  /* 0x0000002500187245 */ /* 0x000fc40000201400 */
[----:B------:R-:W-:Y:S02]  /*3e70*/  I2FP.F32.S32 R26, R9 ;  /* 0x00000009001a7245 */ /* 0x000fe40000201400 */
[----:B------:R-:W-:Y:S01]  /*3e80*/  ISETP.GE.AND P5, PT, R45, R0, PT ;  /* 0x000000002d00720c */ /* 0x000fe20003fa6270 */
[C---:B---3--:R-:W-:Y:S01]  /*3e90*/  FFMA.FTZ R23, R88.reuse, R24, R23 ;  /* 0x0000001858177223 */ /* 0x048fe20000010017 */
[----:B------:R-:W-:Y:S01]  /*3ea0*/  FSEL R144, R47, -INF , !P0 ;  /* 0xff8000002f907808 */ /* 0x000fe20004000000 */
[----:B------:R-:W-:Y:S01]  /*3eb0*/  MUFU.TANH R21, R21 ;  /* 0x0000001500157308 */ /* 0x000fe20000002400 */
[----:B------:R-:W-:Y:S01]  /*3ec0*/  FSEL R50, R35, -INF , !P2 ;  /* 0xff80000023327808 */ /* 0x000fe20005000000 */
[C---:B------:R-:W-:Y:S01]  /*3ed0*/  FFMA.FTZ R25, R88.reuse, R26, R25 ;  /* 0x0000001a58197223 */ /* 0x040fe20000010019 */
[----:B------:R-:W-:Y:S01]  /*3ee0*/  ISETP.GE.AND P0, PT, R49, R122, PT ;  /* 0x0000007a3100720c */ /* 0x000fe20003f06270 */
[----:B------:R-:W-:Y:S01]  /*3ef0*/  FFMA.FTZ R31, R88, R24, R31 ;  /* 0x00000018581f7223 */ /* 0x000fe2000001001f */
[----:B------:R-:W-:Y:S01]  /*3f00*/  FSEL R62, R62, -INF , !P5 ;  /* 0xff8000003e3e7808 */ /* 0x000fe20006800000 */
[----:B-1----:R-:W-:Y:S01]  /*3f10*/  FFMA.FTZ R11, R88, R26, R11 ;  /* 0x0000001a580b7223 */ /* 0x002fe2000001000b */
[C---:B------:R-:W-:Y:S01]  /*3f20*/  ISETP.GE.AND P2, PT, R9.reuse, R0, PT ;  /* 0x000000000900720c */ /* 0x040fe20003f46270 */
[----:B------:R-:W-:Y:S01]  /*3f30*/  MUFU.TANH R19, R19 ;  /* 0x0000001300137308 */ /* 0x000fe20000002400 */
[----:B------:R-:W-:-:S02]  /*3f40*/  ISETP.GE.AND P4, PT, R9, R122, PT ;  /* 0x0000007a0900720c */ /* 0x000fc40003f86270 */
[C-C-:B------:R-:W-:Y:S02]  /*3f50*/  LOP3.LUT R35, R10.reuse, 0x70, R127.reuse, 0xfe, !PT ;  /* 0x000000700a237812 */ /* 0x140fe400078efe7f */
[----:B------:R-:W-:Y:S02]  /*3f60*/  ISETP.GE.AND P5, PT, R37, R122, PT ;  /* 0x0000007a2500720c */ /* 0x000fe40003fa6270 */
[C-C-:B------:R-:W-:Y:S01]  /*3f70*/  LOP3.LUT R9, R10.reuse, 0x71, R127.reuse, 0xfe, !PT ;  /* 0x000000710a097812 */ /* 0x140fe200078efe7f */
[----:B------:R-:W1:Y:S01]  /*3f80*/  MUFU.TANH R13, R13 ;  /* 0x0000000d000d7308 */ /* 0x000e620000002400 */
[----:B------:R-:W-:Y:S02]  /*3f90*/  LOP3.LUT R43, R10, 0x60, R127, 0xfe, !PT ;  /* 0x000000600a2b7812 */ /* 0x000fe400078efe7f */
[----:B------:R-:W-:Y:S02]  /*3fa0*/  FSEL R12, R12, -INF , !P0 ;  /* 0xff8000000c0c7808 */ /* 0x000fe40004000000 */
[----:B--2---:R-:W-:-:S02]  /*3fb0*/  I2FP.F32.S32 R16, R35 ;  /* 0x0000002300107245 */ /* 0x004fc40000201400 */
[----:B------:R-:W-:Y:S01]  /*3fc0*/  ISETP.GE.AND P0, PT, R37, R0, PT ;  /* 0x000000002500720c */ /* 0x000fe20003f06270 */
[----:B------:R-:W2:Y:S01]  /*3fd0*/  MUFU.TANH R15, R15 ;  /* 0x0000000f000f7308 */ /* 0x000ea20000002400 */
[----:B------:R-:W-:Y:S01]  /*3fe0*/  FSEL R34, R23, -INF , !P5 ;  /* 0xff80000017227808 */ /* 0x000fe20006800000 */
[----:B----4-:R-:W-:Y:S01]  /*3ff0*/  FFMA.FTZ R24, R88, R16, R33 ;  /* 0x0000001058187223 */ /* 0x010fe20000010021 */
[----:B------:R-:W-:Y:S02]  /*4000*/  FSEL R40, R25, -INF , !P2 ;  /* 0xff80000019287808 */ /* 0x000fe40005000000 */
[C---:B------:R-:W-:Y:S02]  /*4010*/  ISETP.GE.AND P5, PT, R9.reuse, R0, PT ;  /* 0x000000000900720c */ /* 0x040fe40003fa6270 */
[----:B------:R-:W-:Y:S01]  /*4020*/  ISETP.GE.AND P2, PT, R9, R122, PT ;  /* 0x0000007a0900720c */ /* 0x000fe20003f46270 */
[----:B------:R-:W3:Y:S01]  /*4030*/  MUFU.TANH R17, R17 ;  /* 0x0000001100117308 */ /* 0x000ee20000002400 */
[----:B------:R-:W-:-:S02]  /*4040*/  I2FP.F32.S32 R26, R9 ;  /* 0x00000009001a7245 */ /* 0x000fc40000201400 */
[----:B------:R-:W-:Y:S02]  /*4050*/  I2FP.F32.S32 R18, R43 ;  /* 0x0000002b00127245 */ /* 0x000fe40000201400 */
[----:B------:R-:W-:Y:S01]  /*4060*/  LOP3.LUT R37, R10, 0x69, R127, 0xfe, !PT ;  /* 0x000000690a257812 */ /* 0x000fe200078efe7f */
[C---:B-1----:R-:W-:Y:S01]  /*4070*/  FFMA.FTZ R13, R88.reuse, R26, R13 ;  /* 0x0000001a580d7223 */ /* 0x042fe2000001000d */
[----:B------:R-:W-:Y:S01]  /*4080*/  FSEL R42, R31, -INF , !P0 ;  /* 0xff8000001f2a7808 */ /* 0x000fe20004000000 */
[----:B------:R-:W1:Y:S01]  /*4090*/  MUFU.TANH R5, R5 ;  /* 0x0000000500057308 */ /* 0x000e620000002400 */
[----:B------:R-:W-:Y:S01]  /*40a0*/  FSEL R130, R71, -INF , !P3 ;  /* 0xff80000047827808 */ /* 0x000fe20005800000 */
[C---:B------:R-:W-:Y:S01]  /*40b0*/  FFMA.FTZ R29, R88.reuse, R18, R29 ;  /* 0x00000012581d7223 */ /* 0x040fe2000001001d */
[----:B------:R-:W-:Y:S01]  /*40c0*/  ISETP.GE.AND P0, PT, R35, R122, PT ;  /* 0x0000007a2300720c */ /* 0x000fe20003f06270 */
[C---:B------:R-:W-:Y:S01]  /*40d0*/  FFMA.FTZ R36, R88.reuse, R18, R41 ;  /* 0x0000001258247223 */ /* 0x040fe20000010029 */
[----:B------:R-:W-:Y:S01]  /*40e0*/  ISETP.GE.AND P3, PT, R49, R0, PT ;  /* 0x000000003100720c */ /* 0x000fe20003f66270 */
[----:B--2---:R-:W-:Y:S01]  /*40f0*/  FFMA.FTZ R15, R88, R26, R15 ;  /* 0x0000001a580f7223 */ /* 0x004fe2000001000f */
[----:B------:R-:W-:Y:S01]  /*4100*/  I2FP.F32.S32 R18, R37 ;  /* 0x0000002500127245 */ /* 0x000fe20000201400 */
[----:B------:R-:W2:Y:S01]  /*4110*/  MUFU.TANH R7, R7 ;  /* 0x0000000700077308 */ /* 0x000ea20000002400 */
[----:B------:R-:W-:Y:S01]  /*4120*/  FSEL R24, R24, -INF , !P0 ;  /* 0xff80000018187808 */ /* 0x000fe20004000000 */
[----:B---3--:R-:W-:Y:S01]  /*4130*/  FFMA.FTZ R17, R88, R16, R17 ;  /* 0x0000001058117223 */ /* 0x008fe20000010011 */
[----:B------:R-:W-:Y:S01]  /*4140*/  FSEL R14, R14, -INF , !P6 ;  /* 0xff8000000e0e7808 */ /* 0x000fe20007000000 */
[CC--:B------:R-:W-:Y:S01]  /*4150*/  FFMA.FTZ R21, R88.reuse, R18.reuse, R21 ;  /* 0x0000001258157223 */ /* 0x0c0fe20000010015 */
[----:B------:R-:W-:Y:S01]  /*4160*/  FSEL R64, R39, -INF , !P3 ;  /* 0xff80000027407808 */ /* 0x000fe20005800000 */
[----:B------:R-:W-:Y:S01]  /*4170*/  FFMA.FTZ R19, R88, R18, R19 ;  /* 0x0000001258137223 */ /* 0x000fe20000010013 */
[----:B------:R-:W-:Y:S01]  /*4180*/  FSEL R48, R27, -INF , !P1 ;  /* 0xff8000001b307808 */ /* 0x000fe20004800000 */
[----:B------:R3:W4:Y:S01]  /*4190*/  MUFU.TANH R9, R8 ;  /* 0x0000000800097308 */ /* 0x0007220000002400 */
[----:B------:R-:W-:Y:S01]  /*41a0*/  ISETP.GT.AND P0, PT, R123, R94, PT ;  /* 0x0000005e7b00720c */ /* 0x000fe20003f04270 */
[----:B------:R-:W-:Y:S01]  /*41b0*/  BAR.SYNC.DEFER_BLOCKING 0x0 ;  /* 0x0000000000007b1d */ /* 0x000fe20000010000 */
        /* <DEDUP_REMOVED lines=8> */
[----:B------:R-:W-:Y:S02]  /*4240*/  I2FP.F32.S32 R11, R27 ;  /* 0x0000001b000b7245 */ /* 0x000fe40000201400 */
[----:B------:R-:W-:Y:S02]  /*4250*/  I2FP.F32.S32 R26, R25 ;  /* 0x00000019001a7245 */ /* 0x000fe40000201400 */
[----:B---3--:R-:W-:Y:S01]  /*4260*/  I2FP.F32.S32 R8, R23 ;  /* 0x0000001700087245 */ /* 0x008fe20000201400 */
[CC--:B-1----:R-:W-:Y:S01]  /*4270*/  FFMA.FTZ R5, R88.reuse, R11.reuse, R5 ;  /* 0x0000000b58057223 */ /* 0x0c2fe20000010005 */
[C---:B------:R-:W-:Y:S01]  /*4280*/  ISETP.GE.AND P1, PT, R37.reuse, R0, PT ;  /* 0x000000002500720c */ /* 0x040fe20003f26270 */
[C---:B--2---:R-:W-:Y:S01]  /*4290*/  FFMA.FTZ R7, R88.reuse, R11, R7 ;  /* 0x0000000b58077223 */ /* 0x044fe20000010007 */
[----:B------:R-:W-:Y:S01]  /*42a0*/  ISETP.GE.AND P6, PT, R37, R122, PT ;  /* 0x0000007a2500720c */ /* 0x000fe20003fc6270 */
[C---:B------:R-:W-:Y:S01]  /*42b0*/  FFMA.FTZ R81, R88.reuse, R26, R81 ;  /* 0x0000001a58517223 */ /* 0x040fe20000010051 */
[----:B------:R-:W-:Y:S01]  /*42c0*/  ISETP.GE.AND P3, PT, R35, R0, PT ;  /* 0x000000002300720c */ /* 0x000fe20003f66270 */
[----:B----4-:R-:W-:Y:S01]  /*42d0*/  FFMA.FTZ R8, R88, R8, R9 ;  /* 0x0000000858087223 */ /* 0x010fe20000010009 */
[----:B------:R-:W-:-:S02]  /*42e0*/  FSEL R38, R21, -INF , !P1 ;  /* 0xff80000015267808 */ /* 0x000fc40004800000 */
[----:B------:R-:W-:Y:S02]  /*42f0*/  FSEL R16, R19, -INF , !P6 ;  /* 0xff80000013107808 */ /* 0x000fe40007000000 */
[----:B------:R-:W-:Y:S02]  /*4300*/  FSEL R30, R17, -INF , !P3 ;  /* 0xff800000111e7808 */ /* 0x000fe40005800000 */
[C---:B------:R-:W-:Y:S02]  /*4310*/  ISETP.GE.AND P4, PT, R27.reuse, R0, PT ;  /* 0x000000001b00720c */ /* 0x040fe40003f86270 */
[----:B------:R-:W-:Y:S02]  /*4320*/  ISETP.GE.AND P1, PT, R27, R122, PT ;  /* 0x0000007a1b00720c */ /* 0x000fe40003f26270 */
[----:B------:R-:W-:Y:S02]  /*4330*/  ISETP.GE.AND P6, PT, R25, R0, PT ;  /* 0x000000001900720c */ /* 0x000fe40003fc6270 */
[----:B------:R-:W-:-:S02]  /*4340*/  ISETP.GE.AND P3, PT, R23, R122, PT ;  /* 0x0000007a1700720c */ /* 0x000fc40003f66270 */
[----:B------:R-:W-:Y:S02]  /*4350*/  SHF.R.U32.HI R9, RZ, 0x3, R84 ;  /* 0x00000003ff097819 */ /* 0x000fe40000011654 */
        /* <DEDUP_REMOVED lines=18> */
.L_x_4483:
        /* <DEDUP_REMOVED lines=59> */
.L_x_4484:
        /* <DEDUP_REMOVED lines=39> */
.L_x_4486:
[----:B------:R-:W-:Y:S05]  /*4aa0*/  BSYNC.RECONVERGENT B0 ;  /* 0x0000000000007941 */ /* 0x000fea0003800200 */
.L_x_4485:
[----:B------:R-:W0:Y:S02]  /*4ab0*/  LDGDEPBAR ;  /* 0x00000000000079af */ /* 0x000e240000000000 */
.L_x_4482:
        /* <DEDUP_REMOVED lines=28> */
[----:B-12---:R-:W-:Y:S02]  /*4c80*/  FMNMX3.FTZ R10, R5, R16, R24, !PT ;  /* 0x00000010050a7276 */ /* 0x006fe40007810018 */
[----:B------:R-:W-:Y:S02]  /*4c90*/  FMNMX3.FTZ R7, R7, R29, R28, !PT ;  /* 0x0000001d07077276 */ /* 0x000fe4000781001c */
[----:B------:R-:W-:-:S02]  /*4ca0*/  FMNMX3.FTZ R10, R10, R23, R22, !PT ;  /* 0x000000170a0a7276 */ /* 0x000fc40007810016 */
[----:B------:R-:W-:Y:S02]  /*4cb0*/  FMNMX.FTZ R7, R26, R7, !PT ;  /* 0x000000071a077209 */ /* 0x000fe40007810000 */
[----:B------:R-:W-:Y:S02]  /*4cc0*/  FMNMX.FTZ R5, R21, R10, !PT ;  /* 0x0000000a15057209 */ /* 0x000fe40007810000 */
[----:B------:R-:W-:Y:S01]  /*4cd0*/  SHF.L.U32 R9, R9, 0x8, RZ ;  /* 0x0000000809097819 */ /* 0x000fe200000006ff */
[----:B------:R-:W1:Y:S03]  /*4ce0*/  SHFL.BFLY PT, R106, R7, 0x2, 0x1f ;  /* 0x0c401f00076a7f89 */ /* 0x000e6600000e0000 */
[----:B------:R-:W-:Y:S01]  /*4cf0*/  LOP3.LUT R9, R9, 0x100, RZ, 0xc0, !PT ;  /* 0x0000010009097812 */ /* 0x000fe200078ec0ff */
[----:B------:R-:W2:Y:S03]  /*4d00*/  SHFL.BFLY PT, R10, R5, 0x2, 0x1f ;  /* 0x0c401f00050a7f89 */ /* 0x000ea600000e0000 */
[----:B------:R-:W-:-:S04]  /*4d10*/  LOP3.LUT R110, R9, 0x20, R116, 0xf8, !PT ;  /* 0x00000020096e7812 */ /* 0x000fc800078ef874 */
[----:B------:R-:W-:-:S04]  /*4d20*/  LOP3.LUT R27, R3, R110, RZ, 0xfc, !PT ;  /* 0x0000006e031b7212 */ /* 0x000fc800078efcff */
[----:B------:R-:W-:Y:S02]  /*4d30*/  LEA R27, R27, UR6, 0x1 ;  /* 0x000000061b1b7c11 */ /* 0x000fe4000f8e08ff */
[----:B-1----:R-:W-:Y:S02]  /*4d40*/  FMNMX.FTZ R106, R7, R106, !PT ;  /* 0x0000006a076a7209 */ /* 0x002fe40007810000 */
[----:B--2---:R-:W-:-:S03]  /*4d50*/  FMNMX.FTZ R10, R5, R10, !PT ;  /* 0x0000000a050a7209 */ /* 0x004fc60007810000 */
[----:B------:R-:W1:Y:S04]  /*4d60*/  SHFL.BFLY PT, R67, R106, 0x1, 0x1f ;  /* 0x0c201f006a437f89 */ /* 0x000e6800000e0000 */
[----:B------:R-:W2:Y:S01]  /*4d70*/  SHFL.BFLY PT, R65, R10, 0x1, 0x1f ;  /* 0x0c201f000a417f89 */ /* 0x000ea200000e0000 */
[----:B-1----:R-:W-:-:S04]  /*4d80*/  FMNMX.FTZ R67, R106, R67, !PT ;  /* 0x000000436a437209 */ /* 0x002fc80007810000 */
[C---:B------:R-:W-:Y:S01]  /*4d90*/  FSETP.NEU.FTZ.AND P0, PT, R67.reuse, -INF , PT ;  /* 0xff8000004300780b */ /* 0x040fe20003f1d000 */
[----:B---3--:R-:W-:Y:S01]  /*4da0*/  FMUL.FTZ R31, R67, UR7 ;  /* 0x00000007431f7c20 */ /* 0x008fe20008410000 */
[----:B--2---:R-:W-:-:S04]  /*4db0*/  FMNMX.FTZ R65, R10, R65, !PT ;  /* 0x000000410a417209 */ /* 0x004fc80007810000 */
        /* <DEDUP_REMOVED lines=14> */
[----:B------:R-:W2:Y:S01]  /*4ea0*/  LDSM.16.MT88.4 R8, [R27+0x3400] ;  /* 0x003400001b08783b */ /* 0x000ea20000004200 */
        /* <DEDUP_REMOVED lines=8> */
[--C-:B------:R-:W-:Y:S01]  /*4f30*/  FFMA.FTZ R46, R46, UR7, -R25.reuse ;  /* 0x000000072e2e7c23 */ /* 0x100fe20008010819 */
[----:B------:R-:W-:Y:S01]  /*4f40*/  FFMA.FTZ R19, R20, UR7, -R25 ;  /* 0x0000000714137c23 */ /* 0x000fe20008010819 */
[----:B------:R-:W4:Y:S01]  /*4f50*/  MUFU.EX2 R15, R15 ;  /* 0x0000000f000f7308 */ /* 0x000f220000000800 */
[----:B------:R-:W-:Y:S01]  /*4f60*/  ISETP.NE.AND P0, PT, R87, RZ, PT ;  /* 0x000000ff5700720c */ /* 0x000fe20003f05270 */
[--C-:B------:R-:W-:Y:S01]  /*4f70*/  FFMA.FTZ R43, R74, UR7, -R31.reuse ;  /* 0x000000074a2b7c23 */ /* 0x100fe2000801081f */
[----:B------:R-:W-:Y:S01]  /*4f80*/  MOV R20, 0x20 ;  /* 0x0000002000147802 */ /* 0x000fe20000000f00 */
[----:B------:R-:W-:Y:S01]  /*4f90*/  MUFU.EX2 R134, R134 ;  /* 0x0000008600867308 */ /* 0x000fe20000000800 */
[----:B------:R-:W-:Y:S01]  /*4fa0*/  FFMA.FTZ R39, R70, UR7, -R31 ;  /* 0x0000000746277c23 */ /* 0x000fe2000801081f */
[----:B---3--:R-:W-:Y:S01]  /*4fb0*/  F2FP.BF16.F32.PACK_AB R4, R55, R138 ;  /* 0x0000008a3704723e */ /* 0x008fe200000010ff */
[--C-:B------:R-:W-:Y:S01]  /*4fc0*/  FFMA.FTZ R41, R72, UR7, -R25.reuse ;  /* 0x0000000748297c23 */ /* 0x100fe20008010819 */
[----:B------:R-:W3:Y:S01]  /*4fd0*/  MUFU.EX2 R53, R53 ;  /* 0x0000003500357308 */ /* 0x000ee20000000800 */
[----:B------:R-:W-:Y:S01]  /*4fe0*/  SEL R20, R20, 0xffffffe0, !P0 ;  /* 0xffffffe014147807 */ /* 0x000fe20004000000 */
[----:B------:R-:W-:Y:S01]  /*4ff0*/  FFMA.FTZ R37, R58, UR7, -R25 ;  /* 0x000000073a257c23 */ /* 0x000fe20008010819 */
[--C-:B------:R-:W-:Y:S01]  /*5000*/  FFMA.FTZ R164, R164, UR7, -R31.reuse ;  /* 0x00000007a4a47c23 */ /* 0x100fe2000801081f */
[----:B------:R3:W-:Y:S01]  /*5010*/  MUFU.EX2 R68, R5 ;  /* 0x0000000500447308 */ /* 0x0007e20000000800 */
[----:B------:R-:W-:Y:S01]  /*5020*/  IADD3 R32, PT, PT, R27, R20, RZ ;  /* 0x000000141b207210 */ /* 0x000fe20007ffe0ff */
[----:B------:R-:W-:Y:S01]  /*5030*/  FFMA.FTZ R162, R162, UR7, -R31 ;  /* 0x00000007a2a27c23 */ /* 0x000fe2000801081f */
[----:B----4-:R-:W-:Y:S01]  /*5040*/  F2FP.BF16.F32.PACK_AB R6, R15, R136 ;  /* 0x000000880f06723e */ /* 0x010fe200000010ff */
[----:B------:R-:W4:Y:S01]  /*5050*/  MUFU.EX2 R13, R13 ;  /* 0x0000000d000d7308 */ /* 0x000f220000000800 */
[--C-:B------:R-:W-:Y:S01]  /*5060*/  FFMA.FTZ R160, R160, UR7, -R25.reuse ;  /* 0x00000007a0a07c23 */ /* 0x100fe20008010819 */
[----:B------:R-:W-:Y:S01]  /*5070*/  FFMA.FTZ R158, R158, UR7, -R25 ;  /* 0x000000079e9e7c23 */ /* 0x000fe20008010819 */
[--C-:B------:R-:W-:Y:S01]  /*5080*/  FFMA.FTZ R51, R140, UR7, -R31.reuse ;  /* 0x000000078c337c23 */ /* 0x100fe2000801081f */
[----:B------:R-:W-:Y:S01]  /*5090*/  MUFU.EX2 R54, R54 ;  /* 0x0000003600367308 */ /* 0x000fe20000000800 */
[----:B------:R-:W-:Y:S01]  /*50a0*/  FFMA.FTZ R49, R78, UR7, -R31 ;  /* 0x000000074e317c23 */ /* 0x000fe2000801081f */
[--C-:B------:R-:W-:Y:S01]  /*50b0*/  FFMA.FTZ R47, R80, UR7, -R25.reuse ;  /* 0x00000007502f7c23 */ /* 0x100fe20008010819 */
[----:B------:R-:W-:Y:S01]  /*50c0*/  FFMA.FTZ R45, R76, UR7, -R25 ;  /* 0x000000074c2d7c23 */ /* 0x000fe20008010819 */
[----:B------:R-:W5:Y:S01]  /*50d0*/  MUFU.EX2 R35, R35 ;  /* 0x0000002300237308 */ /* 0x000f620000000800 */
[--C-:B------:R-:W-:Y:S01]  /*50e0*/  FFMA.FTZ R156, R156, UR7, -R31.reuse ;  /* 0x000000079c9c7c23 */ /* 0x100fe2000801081f */
[----:B---3--:R-:W-:Y:S01]  /*50f0*/  F2FP.BF16.F32.PACK_AB R5, R53, R134 ;  /* 0x000000863505723e */ /* 0x008fe200000010ff */
[----:B------:R-:W-:Y:S01]  /*5100*/  FFMA.FTZ R154, R154, UR7, -R31 ;  /* 0x000000079a9a7c23 */ /* 0x000fe2000801081f */
[----:B------:R-:W-:Y:S01]  /*5110*/  MUFU.EX2 R52, R52 ;  /* 0x0000003400347308 */ /* 0x000fe20000000800 */
[--C-:B------:R-:W-:Y:S01]  /*5120*/  FFMA.FTZ R152, R152, UR7, -R25.reuse ;  /* 0x0000000798987c23 */ /* 0x100fe20008010819 */
[----:B----4-:R-:W-:Y:S01]  /*5130*/  F2FP.BF16.F32.PACK_AB R7, R13, R68 ;  /* 0x000000440d07723e */ /* 0x010fe200000010ff */
[----:B------:R-:W-:Y:S01]  /*5140*/  FFMA.FTZ R150, R150, UR7, -R25 ;  /* 0x0000000796967c23 */ /* 0x000fe20008010819 */
[----:B------:R-:W3:Y:S01]  /*5150*/  MUFU.EX2 R17, R17 ;  /* 0x0000001100117308 */ /* 0x000ee20000000800 */
[--C-:B------:R-:W-:Y:S01]  /*5160*/  FFMA.FTZ R63, R146, UR7, -R31.reuse ;  /* 0x00000007923f7c23 */ /* 0x100fe2000801081f */
[----:B------:R-:W-:Y:S01]  /*5170*/  FFMA.FTZ R59, R144, UR7, -R31 ;  /* 0x00000007903b7c23 */ /* 0x000fe2000801081f */
[--C-:B------:R-:W-:Y:S01]  /*5180*/  FFMA.FTZ R61, R130, UR7, -R25.reuse ;  /* 0x00000007823d7c23 */ /* 0x100fe20008010819 */
[----:B------:R-:W-:Y:S01]  /*5190*/  MUFU.EX2 R33, R33 ;  /* 0x0000002100217308 */ /* 0x000fe20000000800 */
[C---:B-1----:R-:W-:Y:S01]  /*51a0*/  HMMA.16816.F32.BF16 R108, R4.reuse, R104, RZ ;  /* 0x00000068046c723c */ /* 0x042fe200000418ff */
[----:B-----5:R-:W-:Y:S01]  /*51b0*/  F2FP.BF16.F32.PACK_AB R96, R35, R54 ;  /* 0x000000362360723e */ /* 0x020fe200000010ff */
[----:B------:R-:W-:Y:S01]  /*51c0*/  FFMA.FTZ R57, R82, UR7, -R25 ;  /* 0x0000000752397c23 */ /* 0x000fe20008010819 */
[----:B------:R-:W1:Y:S01]  /*51d0*/  MUFU.EX2 R56, R56 ;  /* 0x0000003800387308 */ /* 0x000e620000000800 */
[--C-:B------:R-:W-:Y:S01]  /*51e0*/  FFMA.FTZ R148, R148, UR7, -R31.reuse ;  /* 0x0000000794947c23 */ /* 0x100fe2000801081f */
[----:B------:R-:W-:Y:S01]  /*51f0*/  FFMA.FTZ R142, R142, UR7, -R31 ;  /* 0x000000078e8e7c23 */ /* 0x000fe2000801081f */
[----:B------:R-:W-:Y:S01]  /*5200*/  FFMA.FTZ R128, R128, UR7, -R25 ;  /* 0x0000000780807c23 */ /* 0x000fe20008010819 */
[----:B------:R-:W-:Y:S01]  /*5210*/  MUFU.EX2 R46, R46 ;  /* 0x0000002e002e7308 */ /* 0x000fe20000000800 */
[----:B------:R-:W-:Y:S01]  /*5220*/  HMMA.16816.F32.BF16 R104, R4, R106, RZ ;  /* 0x0000006a0468723c */ /* 0x000fe200000418ff */
[----:B---3--:R-:W-:Y:S01]  /*5230*/  F2FP.BF16.F32.PACK_AB R98, R17, R52 ;  /* 0x000000341162723e */ /* 0x008fe200000010ff */
[----:B------:R-:W-:Y:S01]  /*5240*/  FADD.FTZ R55, R138, R55 ;  /* 0x000000378a377221 */ /* 0x000fe20000010000 */
[----:B------:R-:W3:Y:S01]  /*5250*/  MUFU.EX2 R19, R19 ;  /* 0x0000001300137308 */ /* 0x000ee20000000800 */
[----:B------:R-:W-:Y:S01]  /*5260*/  FADD.FTZ R53, R134, R53 ;  /* 0x0000003586357221 */ /* 0x000fe20000010000 */
[----:B------:R-:W-:Y:S01]  /*5270*/  FFMA.FTZ R71, R12, UR7, -R25 ;  /* 0x000000070c477c23 */ /* 0x000fe20008010819 */
[----:B------:R-:W-:Y:S01]  /*5280*/  FADD.FTZ R136, R136, R55 ;  /* 0x0000003788887221 */ /* 0x000fe20000010000 */
[----:B------:R-:W-:Y:S01]  /*5290*/  MUFU.EX2 R74, R164 ;  /* 0x000000a4004a7308 */ /* 0x000fe20000000800 */
[--C-:B------:R-:W-:Y:S01]  /*52a0*/  FFMA.FTZ R55, R64, UR7, -R31.reuse ;  /* 0x0000000740377c23 */ /* 0x100fe2000801081f */
[----:B-1----:R-:W-:Y:S01]  /*52b0*/  F2FP.BF16.F32.PACK_AB R97, R56, R33 ;  /* 0x000000213861723e */ /* 0x002fe200000010ff */
[----:B------:R-:W-:Y:S01]  /*52c0*/  FFMA.FTZ R60, R60, UR7, -R31 ;  /* 0x000000073c3c7c23 */ /* 0x000fe2000801081f */
[----:B------:R-:W1:Y:S01]  /*52d0*/  MUFU.EX2 R43, R43 ;  /* 0x0000002b002b7308 */ /* 0x000e620000000800 */
[----:B------:R-:W-:Y:S01]  /*52e0*/  FFMA.FTZ R69, R48, UR7, -R25 ;  /* 0x0000000730457c23 */ /* 0x000fe20008010819 */
[----:B------:R-:W-:Y:S01]  /*52f0*/  FFMA.FTZ R66, R66, UR7, -R31 ;  /* 0x0000000742427c23 */ /* 0x000fe2000801081f */
[--C-:B------:R-:W-:Y:S01]  /*5300*/  FFMA.FTZ R50, R50, UR7, -R25.reuse ;  /* 0x0000000732327c23 */ /* 0x100fe20008010819 */
        /* <DEDUP_REMOVED lines=9> */
[----:B--2---:R-:W-:Y:S01]  /*53a0*/  HMMA.16816.F32.BF16 R108, R96, R8, R108 ;  /* 0x00000008606c723c */ /* 0x004fe2000004186c */
[--C-:B------:R-:W-:Y:S01]  /*53b0*/  FFMA.FTZ R87, R26, UR7, -R31.reuse ;  /* 0x000000071a577c23 */ /* 0x100fe2000801081f */
[----:B------:R-:W-:Y:S01]  /*53c0*/  FFMA.FTZ R29, R29, UR7, -R31 ;  /* 0x000000071d1d7c23 */ /* 0x000fe2000801081f */
[----:B------:R-:W2:Y:S01]  /*53d0*/  MUFU.EX2 R41, R41 ;  /* 0x0000002900297308 */ /* 0x000ea20000000800 */
[----:B------:R-:W-:Y:S01]  /*53e0*/  FFMA.FTZ R24, R24, UR7, -R25 ;  /* 0x0000000718187c23 */ /* 0x000fe20008010819 */
[----:B------:R-:W-:-:S02]  /*53f0*/  ISETP.GT.AND P0, PT, R123, R94, PT ;  /* 0x0000005e7b00720c */ /* 0x000fc40003f04270 */
[----:B------:R-:W-:Y:S01]  /*5400*/  MUFU.EX2 R58, R158 ;  /* 0x0000009e003a7308 */ /* 0x000fe20000000800 */
[----:B------:R-:W-:Y:S01]  /*5410*/  HMMA.16816.F32.BF16 R104, R96, R10, R104 ;  /* 0x0000000a6068723c */ /* 0x000fe20000041868 */
[----:B------:R-:W3:Y:S02]  /*5420*/  LDSM.16.MT88.4 R8, [R32+0x3000] ;  /* 0x003000002008783b */ /* 0x000ee40000004200 */
        /* <DEDUP_REMOVED lines=32> */
[----:B--2---:R-:W-:-:S02]  /*5630*/  F2FP.BF16.F32.PACK_AB R5, R41, R72 ;  /* 0x000000482905723e */ /* 0x004fc400000010ff */
[----:B------:R-:W-:Y:S01]  /*5640*/  F2FP.BF16.F32.PACK_AB R6, R39, R70 ;  /* 0x000000462706723e */ /* 0x000fe200000010ff */
[----:B------:R-:W-:Y:S01]  /*5650*/  MUFU.EX2 R87, R87 ;  /* 0x0000005700577308 */ /* 0x000fe20000000800 */
        /* <DEDUP_REMOVED lines=18> */
[----:B---3--:R-:W-:Y:S01]  /*5780*/  F2FP.BF16.F32.PACK_AB R4, R63, R146 ;  /* 0x000000923f04723e */ /* 0x008fe200000010ff */
[----:B------:R-:W-:Y:S01]  /*5790*/  MUFU.EX2 R132, R142 ;  /* 0x0000008e00847308 */ /* 0x000fe20000000800 */
[----:B------:R-:W-:-:S03]  /*57a0*/  F2FP.BF16.F32.PACK_AB R7, R57, R82 ;  /* 0x000000523907723e */ /* 0x000fc600000010ff */
[----:B------:R-:W2:Y:S02]  /*57b0*/  MUFU.EX2 R130, R6 ;  /* 0x0000000600827308 */ /* 0x000ea40000000800 */
[----:B--2---:R-:W-:Y:S02]  /*57c0*/  F2FP.BF16.F32.PACK_AB R5, R61, R130 ;  /* 0x000000823d05723e */ /* 0x004fe400000010ff */
        /* <DEDUP_REMOVED lines=9> */
[----:B------:R-:W-:Y:S01]  /*5860*/  FADD.FTZ R5, R15, R136 ;  /* 0x000000880f057221 */ /* 0x000fe20000010000 */
[----:B------:R-:W-:Y:S01]  /*5870*/  FFMA.FTZ R62, R14, UR7, -R25 ;  /* 0x000000070e3e7c23 */ /* 0x000fe20008010819 */
[----:B------:R-:W-:Y:S01]  /*5880*/  FADD.FTZ R4, R13, R4 ;  /* 0x000000040d047221 */ /* 0x000fe20000010000 */
[----:B------:R-:W2:Y:S01]  /*5890*/  MUFU.EX2 R53, R6 ;  /* 0x0000000600357308 */ /* 0x000ea20000000800 */
[----:B------:R-:W3:Y:S01]  /*58a0*/  LDSM.16.MT88.4 R12, [R32+0x4400] ;  /* 0x00440000200c783b */ /* 0x000ee20000004200 */
[----:B------:R-:W-:Y:S01]  /*58b0*/  FADD.FTZ R54, R54, R5 ;  /* 0x0000000536367221 */ /* 0x000fe20000010000 */
[----:B------:R-:W-:Y:S01]  /*58c0*/  FADD.FTZ R33, R33, R4 ;  /* 0x0000000421217221 */ /* 0x000fe20000010000 */
[----:B------:R-:W4:Y:S01]  /*58d0*/  MUFU.EX2 R62, R62 ;  /* 0x0000003e003e7308 */ /* 0x000f220000000800 */
[----:B------:R-:W-:Y:S01]  /*58e0*/  F2FP.BF16.F32.PACK_AB R4, R55, R64 ;  /* 0x000000403704723e */ /* 0x000fe200000010ff */
[----:B------:R-:W-:Y:S01]  /*58f0*/  FADD.FTZ R35, R35, R54 ;  /* 0x0000003623237221 */ /* 0x000fe20000010000 */
[----:B------:R-:W-:Y:S01]  /*5900*/  F2FP.BF16.F32.PACK_AB R7, R69, R48 ;  /* 0x000000304507723e */ /* 0x000fe200000010ff */
[----:B------:R-:W-:-:S02]  /*5910*/  FADD.FTZ R33, R56, R33 ;  /* 0x0000002138217221 */ /* 0x000fc40000010000 */
[----:B------:R-:W-:Y:S01]  /*5920*/  FADD.FTZ R52, R52, R35 ;  /* 0x0000002334347221 */ /* 0x000fe20000010000 */
[----:B------:R-:W-:Y:S01]  /*5930*/  FFMA.FTZ R35, R44, UR7, -R31 ;  /* 0x000000072c237c23 */ /* 0x000fe2000801081f */
[----:B------:R-:W-:Y:S01]  /*5940*/  FADD.FTZ R46, R46, R33 ;  /* 0x000000212e2e7221 */ /* 0x000fe20000010000 */
[----:B------:R-:W-:Y:S01]  /*5950*/  FFMA.FTZ R33, R40, UR7, -R31 ;  /* 0x0000000728217c23 */ /* 0x000fe2000801081f */
[----:B--2---:R-:W-:Y:S01]  /*5960*/  F2FP.BF16.F32.PACK_AB R6, R60, R53 ;  /* 0x000000353c06723e */ /* 0x004fe200000010ff */
[----:B------:R-:W-:Y:S01]  /*5970*/  FADD.FTZ R17, R17, R52 ;  /* 0x0000003411117221 */ /* 0x000fe20000010000 */
[----:B------:R-:W-:Y:S01]  /*5980*/  FADD.FTZ R19, R19, R46 ;  /* 0x0000002e13137221 */ /* 0x000fe20000010000 */
[----:B------:R-:W-:Y:S01]  /*5990*/  MUFU.EX2 R35, R35 ;  /* 0x0000002300237308 */ /* 0x000fe20000000800 */
[----:B----4-:R-:W-:Y:S01]  /*59a0*/  F2FP.BF16.F32.PACK_AB R5, R71, R62 ;  /* 0x0000003e4705723e */ /* 0x010fe200000010ff */
[----:B------:R-:W-:Y:S01]  /*59b0*/  FADD.FTZ R74, R74, R17 ;  /* 0x000000114a4a7221 */ /* 0x000fe20000010000 */
[----:B------:R-:W-:Y:S01]  /*59c0*/  FADD.FTZ R72, R72, R19 ;  /* 0x0000001348487221 */ /* 0x000fe20000010000 */
[----:B------:R-:W2:Y:S01]  /*59d0*/  MUFU.EX2 R40, R42 ;  /* 0x0000002a00287308 */ /* 0x000ea20000000800 */
[----:B------:R-:W4:Y:S01]  /*59e0*/  LDSM.16.MT88.4 R16, [R32+0x4800] ;  /* 0x004800002010783b */ /* 0x000f220000004200 */
[----:B------:R-:W-:Y:S01]  /*59f0*/  FADD.FTZ R43, R43, R74 ;  /* 0x0000004a2b2b7221 */ /* 0x000fe20000010000 */
[----:B------:R-:W-:Y:S01]  /*5a00*/  FADD.FTZ R41, R41, R72 ;  /* 0x0000004829297221 */ /* 0x000fe20000010000 */
[----:B------:R-:W-:Y:S02]  /*5a10*/  MUFU.EX2 R33, R33 ;  /* 0x0000002100217308 */ /* 0x000fe40000000800 */
[----:B------:R-:W-:Y:S01]  /*5a20*/  FADD.FTZ R70, R70, R43 ;  /* 0x0000002b46467221 */ /* 0x000fe20000010000 */
[----:B------:R-:W-:-:S03]  /*5a30*/  FADD.FTZ R58, R58, R41 ;  /* 0x000000293a3a7221 */ /* 0x000fc60000010000 */
[----:B------:R-:W-:Y:S01]  /*5a40*/  FADD.FTZ R39, R39, R70 ;  /* 0x0000004627277221 */ /* 0x000fe20000010000 */
[----:B------:R-:W-:Y:S01]  /*5a50*/  FADD.FTZ R37, R37, R58 ;  /* 0x0000003a25257221 */ /* 0x000fe20000010000 */
[C---:B-1----:R-:W-:Y:S02]  /*5a60*/  HMMA.16816.F32.BF16 R108, R4.reuse, R8, R108 ;  /* 0x00000008046c723c */ /* 0x042fe4000004186c */
[----:B------:R-:W-:Y:S01]  /*5a70*/  FADD.FTZ R140, R140, R39 ;  /* 0x000000278c8c7221 */ /* 0x000fe20000010000 */
[----:B------:R-:W-:Y:S01]  /*5a80*/  FADD.FTZ R80, R80, R37 ;  /* 0x0000002550507221 */ /* 0x000fe20000010000 */
[----:B------:R-:W-:Y:S02]  /*5a90*/  FFMA.FTZ R37, R22, UR7, -R25 ;  /* 0x0000000716257c23 */ /* 0x000fe40008010819 */
[----:B------:R-:W-:Y:S01]  /*5aa0*/  FADD.FTZ R51, R51, R140 ;  /* 0x0000008c33337221 */ /* 0x000fe20000010000 */
[----:B------:R-:W-:Y:S01]  /*5ab0*/  FADD.FTZ R47, R47, R80 ;  /* 0x000000502f2f7221 */ /* 0x000fe20000010000 */
[----:B------:R-:W-:Y:S01]  /*5ac0*/  HMMA.16816.F32.BF16 R104, R4, R10, R104 ;  /* 0x0000000a0468723c */ /* 0x000fe20000041868 */
[----:B------:R-:W1:Y:S01]  /*5ad0*/  LDSM.16.MT88.4 R8, [R27+0x4800] ;  /* 0x004800001b08783b */ /* 0x000e620000004200 */
[----:B------:R-:W-:Y:S01]  /*5ae0*/  FADD.FTZ R78, R78, R51 ;  /* 0x000000334e4e7221 */ /* 0x000fe20000010000 */
[----:B------:R-:W-:-:S03]  /*5af0*/  FADD.FTZ R76, R76, R47 ;  /* 0x0000002f4c4c7221 */ /* 0x000fc60000010000 */
[----:B------:R-:W-:Y:S01]  /*5b00*/  FADD.FTZ R49, R49, R78 ;  /* 0x0000004e31317221 */ /* 0x000fe20000010000 */
[----:B------:R-:W-:Y:S01]  /*5b10*/  FADD.FTZ R45, R45, R76 ;  /* 0x0000004c2d2d7221 */ /* 0x000fe20000010000 */
[C---:B---3--:R-:W-:Y:S01]  /*5b20*/  HMMA.16816.F32.BF16 R100, R4.reuse, R12, R100 ;  /* 0x0000000c0464723c */ /* 0x048fe20000041864 */
[----:B------:R-:W-:Y:S01]  /*5b30*/  FFMA.FTZ R12, R38, UR7, -R31 ;  /* 0x00000007260c7c23 */ /* 0x000fe2000801081f */
[----:B------:R-:W-:Y:S01]  /*5b40*/  FFMA.FTZ R38, R36, UR7, -R25 ;  /* 0x0000000724267c23 */ /* 0x000fe20008010819 */
[----:B------:R-:W-:Y:S02]  /*5b50*/  FADD.FTZ R130, R130, R45 ;  /* 0x0000002d82827221 */ /* 0x000fe40000010000 */
[----:B------:R-:W3:Y:S02]  /*5b60*/  MUFU.EX2 R36, R12 ;  /* 0x0000000c00247308 */ /* 0x000ee40000000800 */
[----:B------:R-:W-:Y:S01]  /*5b70*/  FADD.FTZ R61, R61, R130 ;  /* 0x000000823d3d7221 */ /* 0x000fe20000010000 */
[----:B------:R-:W-:Y:S01]  /*5b80*/  HMMA.16816.F32.BF16 R96, R4, R14, R96 ;  /* 0x0000000e0460723c */ /* 0x000fe20000041860 */
[----:B------:R-:W5:Y:S01]  /*5b90*/  MUFU.EX2 R38, R38 ;  /* 0x0000002600267308 */ /* 0x000f620000000800 */
[----:B--2---:R-:W-:Y:S01]  /*5ba0*/  F2FP.BF16.F32.PACK_AB R4, R40, R35 ;  /* 0x000000232804723e */ /* 0x004fe200000010ff */
[----:B------:R-:W-:Y:S01]  /*5bb0*/  FADD.FTZ R82, R82, R61 ;  /* 0x0000003d52527221 */ /* 0x000fe20000010000 */
[----:B------:R-:W-:-:S03]  /*5bc0*/  F2FP.BF16.F32.PACK_AB R7, R73, R34 ;  /* 0x000000224907723e */ /* 0x000fc600000010ff */
[----:B------:R-:W-:Y:S01]  /*5bd0*/  FADD.FTZ R57, R57, R82 ;  /* 0x0000005239397221 */ /* 0x000fe20000010000 */
[----:B---3--:R-:W-:-:S03]  /*5be0*/  F2FP.BF16.F32.PACK_AB R6, R36, R33 ;  /* 0x000000212406723e */ /* 0x008fc600000010ff */
[----:B------:R-:W-:Y:S01]  /*5bf0*/  FADD.FTZ R62, R62, R57 ;  /* 0x000000393e3e7221 */ /* 0x000fe20000010000 */
[----:B------:R-:W2:Y:S01]  /*5c00*/  LDSM.16.MT88.4 R12, [R27+0x4c00] ;  /* 0x004c00001b0c783b */ /* 0x000ea20000004200 */
[----:B-----5:R-:W-:Y:S02]  /*5c10*/  F2FP.BF16.F32.PACK_AB R5, R75, R38 ;  /* 0x000000264b05723e */ /* 0x020fe400000010ff */
[----:B------:R-:W-:-:S04]  /*5c20*/  FADD.FTZ R71, R71, R62 ;  /* 0x0000003e47477221 */ /* 0x000fc80000010000 */
[----:B------:R-:W-:Y:S01]  /*5c30*/  FADD.FTZ R48, R48, R71 ;  /* 0x0000004730307221 */ /* 0x000fe20000010000 */
[----:B----4-:R-:W-:Y:S03]  /*5c40*/  HMMA.16816.F32.BF16 R100, R4, R16, R100 ;  /* 0x000000100464723c */ /* 0x010fe60000041864 */
[----:B------:R-:W-:-:S04]  /*5c50*/  FADD.FTZ R69, R69, R48 ;  /* 0x0000003045457221 */ /* 0x000fc80000010000 */
[----:B------:R-:W-:Y:S01]  /*5c60*/  FADD.FTZ R38, R38, R69 ;  /* 0x0000004526267221 */ /* 0x000fe20000010000 */
[C---:B-1----:R-:W-:Y:S01]  /*5c70*/  HMMA.16816.F32.BF16 R108, R4.reuse, R8, R108 ;  /* 0x00000008046c723c */ /* 0x042fe2000004186c */
[----:B------:R-:W-:Y:S01]  /*5c80*/  FFMA.FTZ R8, R28, UR7, -R31 ;  /* 0x000000071c087c23 */ /* 0x000fe2000801081f */
[--C-:B------:R-:W-:Y:S01]  /*5c90*/  FFMA.FTZ R31, R23, UR7, -R25.reuse ;  /* 0x00000007171f7c23 */ /* 0x100fe20008010819 */
[----:B------:R1:W3:Y:S01]  /*5ca0*/  MUFU.EX2 R28, R30 ;  /* 0x0000001e001c7308 */ /* 0x0002e20000000800 */
[----:B------:R-:W-:Y:S01]  /*5cb0*/  FFMA.FTZ R25, R21, UR7, -R25 ;  /* 0x0000000715197c23 */ /* 0x000fe20008010819 */
[----:B------:R-:W-:Y:S02]  /*5cc0*/  FADD.FTZ R75, R75, R38 ;  /* 0x000000264b4b7221 */ /* 0x000fe40000010000 */
[----:B------:R4:W5:Y:S01]  /*5cd0*/  MUFU.EX2 R26, R8 ;  /* 0x00000008001a7308 */ /* 0x0009620000000800 */
[C---:B------:R-:W-:Y:S03]  /*5ce0*/  HMMA.16816.F32.BF16 R104, R4.reuse, R10, R104 ;  /* 0x0000000a0468723c */ /* 0x040fe60000041868 */
[----:B------:R-:W-:Y:S04]  /*5cf0*/  MUFU.EX2 R23, R24 ;  /* 0x0000001800177308 */ /* 0x000fe80000000800 */
[----:B------:R-:W2:Y:S01]  /*5d00*/  MUFU.EX2 R22, R31 ;  /* 0x0000001f00167308 */ /* 0x000ea20000000800 */
[----:B------:R-:W-:Y:S01]  /*5d10*/  HMMA.16816.F32.BF16 R96, R4, R18, R96 ;  /* 0x000000120460723c */ /* 0x000fe20000041860 */
[----:B-1----:R-:W-:Y:S01]  /*5d20*/  FADD.FTZ R30, R146, R49 ;  /* 0x00000031921e7221 */ /* 0x002fe20000010000 */
[----:B---3--:R-:W-:Y:S01]  /*5d30*/  F2FP.BF16.F32.PACK_AB R4, R29, R28 ;  /* 0x0000001c1d04723e */ /* 0x008fe200000010ff */
[----:B------:R-:W-:Y:S01]  /*5d40*/  MUFU.EX2 R21, R37 ;  /* 0x0000002500157308 */ /* 0x000fe20000000800 */
[----:B----4-:R-:W1:Y:S01]  /*5d50*/  LDSM.16.MT88.4 R8, [R32+0x4c00] ;  /* 0x004c00002008783b */ /* 0x010e620000004200 */
[----:B------:R-:W-:-:S02]  /*5d60*/  FADD.FTZ R30, R63, R30 ;  /* 0x0000001e3f1e7221 */ /* 0x000fc40000010000 */
[----:B------:R-:W3:Y:S01]  /*5d70*/  MUFU.EX2 R16, R25 ;  /* 0x0000001900107308 */ /* 0x000ee20000000800 */
[----:B-----5:R-:W-:Y:S01]  /*5d80*/  F2FP.BF16.F32.PACK_AB R6, R87, R26 ;  /* 0x0000001a5706723e */ /* 0x020fe200000010ff */
[----:B------:R-:W-:Y:S01]  /*5d90*/  FADD.FTZ R17, R59, R30 ;  /* 0x0000001e3b117221 */ /* 0x000fe20000010000 */
[----:B--2---:R-:W-:-:S03]  /*5da0*/  F2FP.BF16.F32.PACK_AB R5, R22, R23 ;  /* 0x000000171605723e */ /* 0x004fc600000010ff */
[----:B------:R-:W-:-:S04]  /*5db0*/  FADD.FTZ R17, R132, R17 ;  /* 0x0000001184117221 */ /* 0x000fc80000010000 */
        /* <DEDUP_REMOVED lines=89> */
.L_x_4488:
[----:B------:R-:W-:Y:S01]  /*6350*/  UMOV UR4, URZ ;  /* 0x000000ff00047c82 */ /* 0x000fe20008000000 */
[----:B------:R-:W-:Y:S01]  /*6360*/  IMAD.SHL.U32 R4, R120, 0x80, RZ ;  /* 0x0000008078047824 */ /* 0x000fe200078e00ff */
[----:B------:R-:W-:-:S05]  /*6370*/  IADD3 R5, P0, PT, RZ, -UR4, RZ ;  /* 0x80000004ff057c10 */ /* 0x000fca000ff1e0ff */
[----:B------:R-:W-:-:S05]  /*6380*/  IMAD.X R4, RZ, RZ, ~R4, P0 ;  /* 0x000000ffff047224 */ /* 0x000fca00000e0e04 */
[----:B------:R-:W-:-:S04]  /*6390*/  SHF.R.S64 R5, R5, 0x1f, R4 ;  /* 0x0000001f05057819 */ /* 0x000fc80000001004 */
[----:B------:R-:W-:-:S04]  /*63a0*/  IADD3 R126, P0, PT, R5, R126, RZ ;  /* 0x0000007e057e7210 */ /* 0x000fc80007f1e0ff */
[----:B------:R-:W-:-:S09]  /*63b0*/  LEA.HI.X.SX32 R125, R4, R125, 0x1, P0 ;  /* 0x0000007d047d7211 */ /* 0x000fd200000f0eff */
.L_x_4489:
        /* <DEDUP_REMOVED lines=68> */
[----:B------:R-:W-:Y:S03]  /*6800*/  HMMA.16816.F32.BF16 R20, R68, R54, R20 ;  /* 0x000000364414723c */ /* 0x000fe60000041814 */
        /* <DEDUP_REMOVED lines=15> */
[----:B------:R-:W4:Y:S01]  /*6900*/  MUFU.TANH R143, R26 ;  /* 0x0000001a008f7308 */ /* 0x000f220000002400 */
[----:B--2---:R-:W-:Y:S01]  /*6910*/  HMMA.16816.F32.BF16 R16, R68, R4, R16 ;  /* 0x000000044410723c */ /* 0x004fe20000041810 */
[----:B------:R-:W-:-:S02]  /*6920*/  VIADD R23, R2, 0xffffff20 ;  /* 0xffffff2002177836 */ /* 0x000fc40000000000 */
[----:B------:R-:W-:Y:S01]  /*6930*/  FMUL.FTZ R40, R40, UR10 ;  /* 0x0000000a28287c20 */ /* 0x000fe20008410000 */
[----:B------:R-:W-:Y:S01]  /*6940*/  FMUL.FTZ R42, R42, UR10 ;  /* 0x0000000a2a2a7c20 */ /* 0x000fe20008410000 */
[----:B------:R-:W-:Y:S01]  /*6950*/  FMUL.FTZ R41, R41, UR10 ;  /* 0x0000000a29297c20 */ /* 0x000fe20008410000 */
[C---:B------:R-:W-:Y:S01]  /*6960*/  ISETP.GE.AND P1, PT, R23.reuse, R0, PT ;  /* 0x000000001700720c */ /* 0x040fe20003f26270 */
[----:B------:R-:W-:Y:S01]  /*6970*/  MUFU.TANH R27, R27 ;  /* 0x0000001b001b7308 */ /* 0x000fe20000002400 */
[----:B------:R-:W-:Y:S01]  /*6980*/  HMMA.16816.F32.BF16 R12, R68, R6, R12 ;  /* 0x00000006440c723c */ /* 0x000fe2000004180c */
[----:B------:R-:W-:Y:S01]  /*6990*/  ISETP.GE.AND P0, PT, R23, R122, PT ;  /* 0x0000007a1700720c */ /* 0x000fe20003f06270 */
[----:B------:R-:W-:Y:S01]  /*69a0*/  FMUL.FTZ R43, R43, UR10 ;  /* 0x0000000a2b2b7c20 */ /* 0x000fe20008410000 */
[----:B------:R-:W-:Y:S01]  /*69b0*/  FMUL.FTZ R37, R37, UR10 ;  /* 0x0000000a25257c20 */ /* 0x000fe20008410000 */
[----:B------:R-:W-:Y:S01]  /*69c0*/  I2FP.F32.S32 R140, R23 ;  /* 0x00000017008c7245 */ /* 0x000fe20000201400 */
[----:B------:R-:W-:Y:S01]  /*69d0*/  FMUL.FTZ R36, R36, UR10 ;  /* 0x0000000a24247c20 */ /* 0x000fe20008410000 */
[----:B------:R-:W-:Y:S01]  /*69e0*/  FMUL.FTZ R38, R38, UR10 ;  /* 0x0000000a26267c20 */ /* 0x000fe20008410000 */
[----:B------:R-:W-:Y:S01]  /*69f0*/  MUFU.TANH R145, R37 ;  /* 0x0000002500917308 */ /* 0x000fe20000002400 */
[----:B------:R-:W-:Y:S01]  /*6a00*/  HMMA.16816.F32.BF16 R52, R76, R48, RZ ;  /* 0x000000304c34723c */ /* 0x000fe200000418ff */
[----:B------:R-:W-:-:S02]  /*6a10*/  FMUL.FTZ R39, R39, UR10 ;  /* 0x0000000a27277c20 */ /* 0x000fc40008410000 */
[----:B------:R-:W-:Y:S01]  /*6a20*/  FMUL.FTZ R17, R17, UR10 ;  /* 0x0000000a11117c20 */ /* 0x000fe20008410000 */
[----:B------:R-:W-:Y:S01]  /*6a30*/  FMUL.FTZ R18, R18, UR10 ;  /* 0x0000000a12127c20 */ /* 0x000fe20008410000 */
[----:B------:R-:W-:Y:S02]  /*6a40*/  FMUL.FTZ R121, R19, UR10 ;  /* 0x0000000a13797c20 */ /* 0x000fe40008410000 */
[----:B------:R2:W-:Y:S01]  /*6a50*/  MUFU.TANH R37, R25 ;  /* 0x0000001900257308 */ /* 0x0005e20000002400 */
[C---:B---3--:R-:W-:Y:S03]  /*6a60*/  HMMA.16816.F32.BF16 R8, R76.reuse, R56, RZ ;  /* 0x000000384c08723c */ /* 0x048fe600000418ff */
[----:B------:R-:W-:Y:S01]  /*6a70*/  FMUL.FTZ R12, R12, UR10 ;  /* 0x0000000a0c0c7c20 */ /* 0x000fe20008410000 */
[----:B------:R-:W-:Y:S01]  /*6a80*/  FMUL.FTZ R13, R13, UR10 ;  /* 0x0000000a0d0d7c20 */ /* 0x000fe20008410000 */
[----:B------:R-:W-:Y:S01]  /*6a90*/  FMUL.FTZ R133, R15, UR10 ;  /* 0x0000000a0f857c20 */ /* 0x000fe20008410000 */
[----:B------:R-:W-:Y:S01]  /*6aa0*/  VIADD R15, R2, 0xffffff31 ;  /* 0xffffff31020f7836 */ /* 0x000fe20000000000 */
[----:B------:R-:W-:Y:S01]  /*6ab0*/  MUFU.TANH R137, R137 ;  /* 0x0000008900897308 */ /* 0x000fe20000002400 */
[----:B------:R-:W-:Y:S01]  /*6ac0*/  HMMA.16816.F32.BF16 R4, R76, R58, RZ ;  /* 0x0000003a4c04723c */ /* 0x000fe200000418ff */
[----:B------:R-:W3:Y:S01]  /*6ad0*/  LDSM.16.M88.4 R56, [R64+0x1800] ;  /* 0x001800004038783b */ /* 0x000ee20000000200 */
[----:B------:R-:W-:Y:S01]  /*6ae0*/  FMUL.FTZ R14, R14, UR10 ;  /* 0x0000000a0e0e7c20 */ /* 0x000fe20008410000 */
[----:B------:R-:W-:-:S04]  /*6af0*/  I2FP.F32.S32 R124, R15 ;  /* 0x0000000f007c7245 */ /* 0x000fc80000201400 */
[----:B------:R-:W-:Y:S01]  /*6b00*/  MUFU.TANH R21, R21 ;  /* 0x0000001500157308 */ /* 0x000fe20000002400 */
[----:B------:R-:W-:Y:S01]  /*6b10*/  HMMA.16816.F32.BF16 R48, R76, R50, RZ ;  /* 0x000000324c30723c */ /* 0x000fe200000418ff */
[----:B--2---:R-:W-:-:S05]  /*6b20*/  VIADD R25, R2, 0xffffff00 ;  /* 0xffffff0002197836 */ /* 0x004fca0000000000 */
[-C--:B------:R-:W-:Y:S01]  /*6b30*/  I2FP.F32.S32 R22, R25.reuse ;  /* 0x0000001900167245 */ /* 0x080fe20000201400 */
[----:B------:R-:W-:Y:S01]  /*6b40*/  MUFU.TANH R131, R18 ;  /* 0x0000001200837308 */ /* 0x000fe20000002400 */
[C---:B------:R-:W-:Y:S01]  /*6b50*/  HMMA.16816.F32.BF16 R8, R68.reuse, R44, R8 ;  /* 0x0000002c4408723c */ /* 0x040fe20000041808 */
[----:B------:R-:W-:Y:S02]  /*6b60*/  I2FP.F32.S32 R20, R25 ;  /* 0x0000001900147245 */ /* 0x000fe40000201400 */
[C---:B------:R-:W-:Y:S02]  /*6b70*/  ISETP.GE.AND P4, PT, R25.reuse, R0, PT ;  /* 0x000000001900720c */ /* 0x040fe40003f86270 */
[----:B------:R-:W-:Y:S01]  /*6b80*/  ISETP.GE.AND P2, PT, R25, R122, PT ;  /* 0x0000007a1900720c */ /* 0x000fe20003f46270 */
[----:B------:R-:W-:Y:S01]  /*6b90*/  FMUL.FTZ R25, R16, UR10 ;  /* 0x0000000a10197c20 */ /* 0x000fe20008410000 */
[----:B------:R-:W-:Y:S01]  /*6ba0*/  I2FP.F32.S32 R16, R23 ;  /* 0x0000001700107245 */ /* 0x000fe20000201400 */
[----:B------:R-:W-:Y:S01]  /*6bb0*/  HMMA.16816.F32.BF16 R4, R68, R46, R4 ;  /* 0x0000002e4404723c */ /* 0x000fe20000041804 */
[----:B------:R-:W2:Y:S03]  /*6bc0*/  MUFU.TANH R23, R17 ;  /* 0x0000001100177308 */ /* 0x000ea60000002400 */
[----:B----4-:R-:W-:-:S04]  /*6bd0*/  FFMA.FTZ R143, R88, R16, R143 ;  /* 0x00000010588f7223 */ /* 0x010fc8000001008f */
[----:B-1----:R-:W-:Y:S01]  /*6be0*/  HMMA.16816.F32.BF16 R52, R68, R60, R52 ;  /* 0x0000003c4434723c */ /* 0x002fe20000041834 */
[----:B------:R-:W-:Y:S01]  /*6bf0*/  MUFU.TANH R19, R12 ;  /* 0x0000000c00137308 */ /* 0x000fe20000002400 */
[----:B------:R-:W-:Y:S01]  /*6c00*/  FSEL R143, R143, -INF , !P0 ;  /* 0xff8000008f8f7808 */ /* 0x000fe20004000000 */
[----:B------:R-:W-:Y:S01]  /*6c10*/  FMUL.FTZ R9, R9, UR10 ;  /* 0x0000000a09097c20 */ /* 0x000fe20008410000 */
[----:B------:R-:W-:-:S04]  /*6c20*/  FMUL.FTZ R10, R10, UR10 ;  /* 0x0000000a0a0a7c20 */ /* 0x000fc80008410000 */
[----:B------:R-:W-:Y:S01]  /*6c30*/  HMMA.16816.F32.BF16 R48, R68, R62, R48 ;  /* 0x0000003e4430723c */ /* 0x000fe20000041830 */
[----:B------:R-:W-:Y:S01]  /*6c40*/  MUFU.TANH R135, R135 ;  /* 0x0000008700877308 */ /* 0x000fe20000002400 */
[----:B--2---:R-:W-:Y:S01]  /*6c50*/  FFMA.FTZ R124, R88, R124, R23 ;  /* 0x0000007c587c7223 */ /* 0x004fe20000010017 */
        /* <DEDUP_REMOVED lines=13> */
[----:B------:R-:W-:Y:S01]  /*6d30*/  HMMA.16816.F32.BF16 R72, R76, R74, RZ ;  /* 0x0000004a4c48723c */ /* 0x000fe200000418ff */
[----:B------:R-:W1:Y:S01]  /*6d40*/  LDSM.16.M88.4 R76, [R64+0x1c00] ;  /* 0x001c0000404c783b */ /* 0x000e620000000200 */
[----:B------:R-:W-:Y:S01]  /*6d50*/  MUFU.TANH R23, R23 ;  /* 0x0000001700177308 */ /* 0x000fe20000002400 */
[----:B------:R-:W-:-:S05]  /*6d60*/  DEPBAR.LE SB0, 0x0 ;  /* 0x000080000000791a */ /* 0x000fca0000000000 */
[C---:B---3--:R-:W-:Y:S02]  /*6d70*/  HMMA.16816.F32.BF16 R44, R68.reuse, R56, R44 ;  /* 0x00000038442c723c */ /* 0x048fe4000004182c */
[----:B------:R-:W2:Y:S06]  /*6d80*/  MUFU.TANH R57, R40 ;  /* 0x0000002800397308 */ /* 0x000eac0000002400 */
[----:B------:R-:W-:Y:S02]  /*6d90*/  HMMA.16816.F32.BF16 R80, R68, R58, R80 ;  /* 0x0000003a4450723c */ /* 0x000fe40000041850 */
[----:B------:R-:W3:Y:S08]  /*6da0*/  MUFU.TANH R59, R42 ;  /* 0x0000002a003b7308 */ /* 0x000ef00000002400 */
[----:B------:R-:W-:Y:S01]  /*6db0*/  MUFU.TANH R141, R141 ;  /* 0x0000008d008d7308 */ /* 0x000fe20000002400 */
[----:B------:R-:W-:Y:S01]  /*6dc0*/  FMUL.FTZ R47, R47, UR10 ;  /* 0x0000000a2f2f7c20 */ /* 0x000fe20008410000 */
[----:B--2---:R-:W-:Y:S01]  /*6dd0*/  FFMA.FTZ R57, R88, R22, R57 ;  /* 0x0000001658397223 */ /* 0x004fe20000010039 */
[----:B------:R-:W-:Y:S01]  /*6de0*/  FMUL.FTZ R45, R45, UR10 ;  /* 0x0000000a2d2d7c20 */ /* 0x000fe20008410000 */
[----:B------:R-:W-:Y:S01]  /*6df0*/  FMUL.FTZ R46, R46, UR10 ;  /* 0x0000000a2e2e7c20 */ /* 0x000fe20008410000 */
[----:B------:R-:W-:-:S02]  /*6e00*/  FMUL.FTZ R44, R44, UR10 ;  /* 0x0000000a2c2c7c20 */ /* 0x000fc40008410000 */
[----:B------:R-:W-:Y:S01]  /*6e10*/  FSEL R16, R57, -INF , !P4 ;  /* 0xff80000039107808 */ /* 0x000fe20006000000 */
[----:B------:R-:W-:Y:S01]  /*6e20*/  MUFU.TANH R9, R9 ;  /* 0x0000000900097308 */ /* 0x000fe20000002400 */
[----:B------:R-:W-:Y:S01]  /*6e30*/  FMUL.FTZ R82, R82, UR10 ;  /* 0x0000000a52527c20 */ /* 0x000fe20008410000 */
[----:B---3--:R-:W-:Y:S01]  /*6e40*/  FFMA.FTZ R59, R88, R20, R59 ;  /* 0x00000014583b7223 */ /* 0x008fe2000001003b */
[----:B------:R-:W-:Y:S01]  /*6e50*/  FMUL.FTZ R80, R80, UR10 ;  /* 0x0000000a50507c20 */ /* 0x000fe20008410000 */
[----:B------:R-:W-:Y:S01]  /*6e60*/  FMUL.FTZ R81, R81, UR10 ;  /* 0x0000000a51517c20 */ /* 0x000fe20008410000 */
[----:B------:R-:W-:Y:S01]  /*6e70*/  FMUL.FTZ R83, R83, UR10 ;  /* 0x0000000a53537c20 */ /* 0x000fe20008410000 */
[C---:B-1----:R-:W-:Y:S01]  /*6e80*/  HMMA.16816.F32.BF16 R60, R68.reuse, R76, R60 ;  /* 0x0000004c443c723c */ /* 0x042fe2000004183c */
[----:B------:R-:W-:Y:S01]  /*6e90*/  FSEL R17, R59, -INF , !P2 ;  /* 0xff8000003b117808 */ /* 0x000fe20005000000 */
[----:B------:R-:W-:Y:S06]  /*6ea0*/  MUFU.TANH R133, R133 ;  /* 0x0000008500857308 */ /* 0x000fec0000002400 */
[----:B------:R-:W-:Y:S01]  /*6eb0*/  HMMA.16816.F32.BF16 R72, R68, R78, R72 ;  /* 0x0000004e4448723c */ /* 0x000fe20000041848 */
[----:B------:R-:W-:Y:S01]  /*6ec0*/  VIADD R71, R2, 0xffffff21 ;  /* 0xffffff2102477836 */ /* 0x000fe20000000000 */
[----:B------:R-:W1:Y:S04]  /*6ed0*/  MUFU.TANH R69, R24 ;  /* 0x0000001800457308 */ /* 0x000e680000002400 */
[----:B------:R-:W-:-:S02]  /*6ee0*/  I2FP.F32.S32 R142, R71 ;  /* 0x00000047008e7245 */ /* 0x000fc40000201400 */
[C---:B------:R-:W-:Y:S02]  /*6ef0*/  ISETP.GE.AND P5, PT, R71.reuse, R0, PT ;  /* 0x000000004700720c */ /* 0x040fe40003fa6270 */
[----:B------:R-:W-:Y:S01]  /*6f00*/  ISETP.GE.AND P6, PT, R71, R122, PT ;  /* 0x0000007a4700720c */ /* 0x000fe20003fc6270 */
[----:B------:R-:W-:Y:S01]  /*6f10*/  FFMA.FTZ R142, R88, R142, R37 ;  /* 0x0000008e588e7223 */ /* 0x000fe20000010025 */
[----:B------:R-:W-:Y:S01]  /*6f20*/  VIADD R37, R2, 0xffffff28 ;  /* 0xffffff2802257836 */ /* 0x000fe20000000000 */
[----:B------:R-:W-:Y:S01]  /*6f30*/  I2FP.F32.S32 R71, R71 ;  /* 0x0000004700477245 */ /* 0x000fe20000201400 */
[----:B------:R-:W-:Y:S01]  /*6f40*/  MUFU.TANH R79, R6 ;  /* 0x00000006004f7308 */ /* 0x000fe20000002400 */
[----:B------:R-:W-:Y:S01]  /*6f50*/  FMUL.FTZ R60, R60, UR10 ;  /* 0x0000000a3c3c7c20 */ /* 0x000fe20008410000 */
[----:B------:R-:W-:Y:S01]  /*6f60*/  FSEL R142, R142, -INF , !P5 ;  /* 0xff8000008e8e7808 */ /* 0x000fe20006800000 */
[----:B------:R-:W-:Y:S01]  /*6f70*/  FMUL.FTZ R61, R61, UR10 ;  /* 0x0000000a3d3d7c20 */ /* 0x000fe20008410000 */
[----:B------:R-:W-:Y:S01]  /*6f80*/  I2FP.F32.S32 R144, R37 ;  /* 0x0000002500907245 */ /* 0x000fe20000201400 */
[C---:B------:R-:W-:Y:S01]  /*6f90*/  FFMA.FTZ R135, R88.reuse, R71, R135 ;  /* 0x0000004758877223 */ /* 0x040fe20000010087 */
[C---:B------:R-:W-:Y:S01]  /*6fa0*/  ISETP.GE.AND P4, PT, R37.reuse, R0, PT ;  /* 0x000000002500720c */ /* 0x040fe20003f86270 */
[C---:B-1----:R-:W-:Y:S01]  /*6fb0*/  FFMA.FTZ R140, R88.reuse, R140, R69 ;  /* 0x0000008c588c7223 */ /* 0x042fe20000010045 */
[----:B------:R-:W-:Y:S01]  /*6fc0*/  ISETP.GE.AND P2, PT, R37, R122, PT ;  /* 0x0000007a2500720c */ /* 0x000fe20003f46270 */
[----:B------:R-:W-:Y:S01]  /*6fd0*/  FFMA.FTZ R144, R88, R144, R27 ;  /* 0x0000009058907223 */ /* 0x000fe2000001001b */
[C---:B------:R-:W-:Y:S01]  /*6fe0*/  VIADD R27, R2.reuse, 0xffffff29 ;  /* 0xffffff29021b7836 */ /* 0x040fe20000000000 */
[----:B------:R-:W-:Y:S01]  /*6ff0*/  I2FP.F32.S32 R37, R37 ;  /* 0x0000002500257245 */ /* 0x000fe20000201400 */
[----:B------:R-:W-:Y:S01]  /*7000*/  FMUL.FTZ R69, R11, UR10 ;  /* 0x0000000a0b457c20 */ /* 0x000fe20008410000 */
[----:B------:R-:W-:Y:S01]  /*7010*/  VIADD R11, R2, 0xffffff40 ;  /* 0xffffff40020b7836 */ /* 0x000fe20000000000 */
[----:B------:R-:W-:Y:S01]  /*7020*/  FSEL R144, R144, -INF , !P4 ;  /* 0xff80000090907808 */ /* 0x000fe20006000000 */
[----:B------:R1:W-:Y:S01]  /*7030*/  MUFU.TANH R71, R10 ;  /* 0x0000000a00477308 */ /* 0x0003e20000002400 */
[----:B------:R-:W-:Y:S01]  /*7040*/  I2FP.F32.S32 R146, R27 ;  /* 0x0000001b00927245 */ /* 0x000fe20000201400 */
[----:B------:R-:W-:Y:S01]  /*7050*/  FFMA.FTZ R137, R88, R37, R137 ;  /* 0x0000002558897223 */ /* 0x000fe20000010089 */
[----:B------:R-:W-:Y:S01]  /*7060*/  VIADD R37, R2, 0xffffff30 ;  /* 0xffffff3002257836 */ /* 0x000fe20000000000 */
[----:B------:R-:W-:Y:S01]  /*7070*/  ISETP.GE.AND P4, PT, R15, R0, PT ;  /* 0x000000000f00720c */ /* 0x000fe20003f86270 */
[----:B------:R-:W-:Y:S01]  /*7080*/  FMUL.FTZ R75, R75, UR10 ;  /* 0x0000000a4b4b7c20 */ /* 0x000fe20008410000 */
[----:B------:R-:W-:Y:S01]  /*7090*/  FFMA.FTZ R146, R88, R146, R21 ;  /* 0x0000009258927223 */ /* 0x000fe20000010015 */
[----:B------:R-:W-:Y:S01]  /*70a0*/  FSEL R137, R137, -INF , !P2 ;  /* 0xff80000089897808 */ /* 0x000fe20005000000 */
[----:B------:R2:W-:Y:S01]  /*70b0*/  MUFU.TANH R21, R13 ;  /* 0x0000000d00157308 */ /* 0x0005e20000002400 */
[----:B------:R-:W-:-:S02]  /*70c0*/  I2FP.F32.S32 R12, R37 ;  /* 0x00000025000c7245 */ /* 0x000fc40000201400 */
[----:B------:R-:W-:Y:S02]  /*70d0*/  ISETP.GE.AND P2, PT, R15, R122, PT ;  /* 0x0000007a0f00720c */ /* 0x000fe40003f46270 */
[----:B------:R-:W-:Y:S01]  /*70e0*/  I2FP.F32.S32 R120, R37 ;  /* 0x0000002500787245 */ /* 0x000fe20000201400 */
[----:B------:R-:W-:Y:S01]  /*70f0*/  FFMA.FTZ R131, R88, R12, R131 ;  /* 0x0000000c58837223 */ /* 0x000fe20000010083 */
[----:B------:R-:W-:Y:S01]  /*7100*/  FMUL.FTZ R12, R8, UR10 ;  /* 0x0000000a080c7c20 */ /* 0x000fe20008410000 */
[----:B------:R-:W-:Y:S01]  /*7110*/  I2FP.F32.S32 R8, R15 ;  /* 0x0000000f00087245 */ /* 0x000fe20000201400 */
[----:B------:R-:W-:Y:S01]  /*7120*/  MUFU.TANH R69, R69 ;  /* 0x0000004500457308 */ /* 0x000fe20000002400 */
[----:B------:R-:W-:Y:S01]  /*7130*/  FFMA.FTZ R120, R88, R120, R25 ;  /* 0x0000007858787223 */ /* 0x000fe20000010019 */
[----:B------:R-:W-:Y:S01]  /*7140*/  I2FP.F32.S32 R66, R11 ;  /* 0x0000000b00427245 */ /* 0x000fe20000201400 */
[----:B------:R-:W-:Y:S02]  /*7150*/  VIADD R25, R2, 0xffffff48 ;  /* 0xffffff4802197836 */ /* 0x000fe40000000000 */
[----:B------:R-:W-:Y:S01]  /*7160*/  FFMA.FTZ R121, R88, R8, R121 ;  /* 0x0000000858797223 */ /* 0x000fe20000010079 */
[----:B------:R-:W-:Y:S01]  /*7170*/  FSEL R140, R140, -INF , !P1 ;  /* 0xff8000008c8c7808 */ /* 0x000fe20004800000 */
[----:B-1----:R-:W-:Y:S01]  /*7180*/  FMUL.FTZ R10, R63, UR10 ;  /* 0x0000000a3f0a7c20 */ /* 0x002fe20008410000 */
[C---:B------:R-:W-:Y:S01]  /*7190*/  ISETP.GE.AND P1, PT, R27.reuse, R0, PT ;  /* 0x000000001b00720c */ /* 0x040fe20003f26270 */
[----:B------:R-:W1:Y:S01]  /*71a0*/  MUFU.TANH R15, R12 ;  /* 0x0000000c000f7308 */ /* 0x000e620000002400 */
[----:B--2---:R-:W-:Y:S01]  /*71b0*/  VIADD R13, R2, 0xffffff38 ;  /* 0xffffff38020d7836 */ /* 0x004fe20000000000 */
[----:B------:R-:W-:-:S02]  /*71c0*/  ISETP.GE.AND P0, PT, R27, R122, PT ;  /* 0x0000007a1b00720c */ /* 0x000fc40003f06270 */
[----:B------:R-:W-:Y:S02]  /*71d0*/  I2FP.F32.S32 R70, R25 ;  /* 0x0000001900467245 */ /* 0x000fe40000201400 */
[-C--:B------:R-:W-:Y:S02]  /*71e0*/  I2FP.F32.S32 R128, R13.reuse ;  /* 0x0000000d00807245 */ /* 0x080fe40000201400 */
[----:B------:R-:W-:Y:S01]  /*71f0*/  I2FP.F32.S32 R8, R13 ;  /* 0x0000000d00087245 */ /* 0x000fe20000201400 */
[C---:B------:R-:W-:Y:S01]  /*7200*/  FFMA.FTZ R70, R88.reuse, R70, R23 ;  /* 0x0000004658467223 */ /* 0x040fe20000010017 */
[----:B------:R-:W-:Y:S01]  /*7210*/  I2FP.F32.S32 R27, R27 ;  /* 0x0000001b001b7245 */ /* 0x000fe20000201400 */
[----:B------:R-:W-:Y:S01]  /*7220*/  FFMA.FTZ R128, R88, R128, R19 ;  /* 0x0000008058807223 */ /* 0x000fe20000010013 */
[----:B------:R-:W-:Y:S02]  /*7230*/  VIADD R19, R2, 0xffffff39 ;  /* 0xffffff3902137836 */ /* 0x000fe40000000000 */
[C---:B------:R-:W-:Y:S01]  /*7240*/  FFMA.FTZ R129, R88.reuse, R8, R129 ;  /* 0x0000000858817223 */ /* 0x040fe20000010081 */
[----:B------:R-:W-:Y:S01]  /*7250*/  I2FP.F32.S32 R8, R11 ;  /* 0x0000000b00087245 */ /* 0x000fe20000201400 */
[----:B------:R-:W-:Y:S01]  /*7260*/  FFMA.FTZ R141, R88, R27, R141 ;  /* 0x0000001b588d7223 */ /* 0x000fe2000001008d */
[----:B------:R-:W-:Y:S01]  /*7270*/  VIADD R23, R2, 0xffffff49 ;  /* 0xffffff4902177836 */ /* 0x000fe20000000000 */
[----:B------:R-:W-:Y:S01]  /*7280*/  I2FP.F32.S32 R130, R19 ;  /* 0x0000001300827245 */ /* 0x000fe20000201400 */
[----:B-1----:R-:W-:Y:S01]  /*7290*/  FFMA.FTZ R66, R88, R66, R15 ;  /* 0x0000004258427223 */ /* 0x002fe2000001000f */
[----:B------:R-:W-:Y:S01]  /*72a0*/  VIADD R15, R2, 0xffffff41 ;  /* 0xffffff41020f7836 */ /* 0x000fe20000000000 */
[----:B------:R-:W-:Y:S01]  /*72b0*/  FSEL R124, R124, -INF , !P4 ;  /* 0xff8000007c7c7808 */ /* 0x000fe20006000000 */
[C---:B------:R-:W-:Y:S01]  /*72c0*/  FFMA.FTZ R71, R88.reuse, R8, R71 ;  /* 0x0000000858477223 */ /* 0x040fe20000010047 */
[----:B------:R-:W-:Y:S01]  /*72d0*/  FFMA.FTZ R130, R88, R130, R21 ;  /* 0x0000008258827223 */ /* 0x000fe20000010015 */
[----:B------:R-:W-:Y:S01]  /*72e0*/  FMUL.FTZ R21, R5, UR10 ;  /* 0x0000000a05157c20 */ /* 0x000fe20008410000 */
[-C--:B------:R-:W-:Y:S01]  /*72f0*/  I2FP.F32.S32 R64, R15.reuse ;  /* 0x0000000f00407245 */ /* 0x080fe20000201400 */
[----:B------:R-:W-:Y:S01]  /*7300*/  MUFU.TANH R59, R54 ;  /* 0x00000036003b7308 */ /* 0x000fe20000002400 */
[----:B------:R-:W-:Y:S01]  /*7310*/  FSEL R121, R121, -INF , !P2 ;  /* 0xff80000079797808 */ /* 0x000fe20005000000 */
[----:B------:R-:W-:Y:S01]  /*7320*/  FMUL.FTZ R5, R53, UR10 ;  /* 0x0000000a35057c20 */ /* 0x000fe20008410000 */
        /* <DEDUP_REMOVED lines=8> */
[----:B------:R-:W-:-:S02]  /*73b0*/  I2FP.F32.S32 R8, R15 ;  /* 0x0000000f00087245 */ /* 0x000fc40000201400 */
[----:B------:R-:W-:Y:S02]  /*73c0*/  I2FP.F32.S32 R68, R23 ;  /* 0x0000001700447245 */ /* 0x000fe40000201400 */
[C---:B------:R-:W-:Y:S01]  /*73d0*/  ISETP.GE.AND P1, PT, R13.reuse, R0, PT ;  /* 0x000000000d00720c */ /* 0x040fe20003f26270 */
[----:B------:R2:W3:Y:S01]  /*73e0*/  MUFU.TANH R9, R4 ;  /* 0x0000000400097308 */ /* 0x0004e20000002400 */
[----:B------:R-:W-:Y:S01]  /*73f0*/  ISETP.GE.AND P0, PT, R13, R122, PT ;  /* 0x0000007a0d00720c */ /* 0x000fe20003f06270 */
[----:B------:R-:W-:Y:S01]  /*7400*/  FFMA.FTZ R69, R88, R8, R69 ;  /* 0x0000000858457223 */ /* 0x000fe20000010045 */
[----:B------:R-:W-:Y:S01]  /*7410*/  FSEL R128, R128, -INF , !P1 ;  /* 0xff80000080807808 */ /* 0x000fe20004800000 */
[----:B------:R-:W-:Y:S01]  /*7420*/  FMUL.FTZ R13, R31, UR10 ;  /* 0x0000000a1f0d7c20 */ /* 0x000fe20008410000 */
[----:B------:R-:W-:Y:S01]  /*7430*/  FSEL R129, R129, -INF , !P0 ;  /* 0xff80000081817808 */ /* 0x000fe20004000000 */
[----:B------:R-:W-:Y:S01]  /*7440*/  VIADD R31, R2, 0xffffff10 ;  /* 0xffffff10021f7836 */ /* 0x000fe20000000000 */
[C---:B------:R-:W-:Y:S01]  /*7450*/  ISETP.GE.AND P1, PT, R15.reuse, R0, PT ;  /* 0x000000000f00720c */ /* 0x040fe20003f26270 */
[----:B------:R-:W4:Y:S01]  /*7460*/  MUFU.TANH R11, R11 ;  /* 0x0000000b000b7308 */ /* 0x000f220000002400 */
[----:B------:R-:W-:Y:S01]  /*7470*/  ISETP.GE.AND P0, PT, R15, R122, PT ;  /* 0x0000007a0f00720c */ /* 0x000fe20003f06270 */
[----:B-1----:R-:W-:Y:S01]  /*7480*/  FFMA.FTZ R68, R88, R68, R21 ;  /* 0x0000004458447223 */ /* 0x002fe20000010015 */
[----:B------:R-:W-:Y:S01]  /*7490*/  VIADD R21, R2, 0xffffff50 ;  /* 0xffffff5002157836 */ /* 0x000fe20000000000 */
[----:B------:R-:W-:Y:S01]  /*74a0*/  FSEL R135, R135, -INF , !P6 ;  /* 0xff80000087877808 */ /* 0x000fe20007000000 */
[----:B------:R-:W-:Y:S01]  /*74b0*/  FMUL.FTZ R15, R49, UR10 ;  /* 0x0000000a310f7c20 */ /* 0x000fe20008410000 */
[----:B------:R-:W-:-:S02]  /*74c0*/  FSEL R64, R64, -INF , !P1 ;  /* 0xff80000040407808 */ /* 0x000fc40004800000 */
[----:B------:R-:W-:Y:S01]  /*74d0*/  FSEL R69, R69, -INF , !P0 ;  /* 0xff80000045457808 */ /* 0x000fe20004000000 */
[----:B------:R-:W-:Y:S01]  /*74e0*/  MUFU.TANH R7, R7 ;  /* 0x0000000700077308 */ /* 0x000fe20000002400 */
[C---:B------:R-:W-:Y:S02]  /*74f0*/  ISETP.GE.AND P5, PT, R37.reuse, R0, PT ;  /* 0x000000002500720c */ /* 0x040fe40003fa6270 */
[----:B------:R-:W-:Y:S02]  /*7500*/  ISETP.GE.AND P6, PT, R37, R122, PT ;  /* 0x0000007a2500720c */ /* 0x000fe40003fc6270 */
[C---:B------:R-:W-:Y:S02]  /*7510*/  ISETP.GE.AND P1, PT, R21.reuse, R0, PT ;  /* 0x000000001500720c */ /* 0x040fe40003f26270 */
[----:B------:R-:W-:Y:S01]  /*7520*/  ISETP.GE.AND P0, PT, R21, R122, PT ;  /* 0x0000007a1500720c */ /* 0x000fe20003f06270 */
[----:B------:R-:W-:Y:S01]  /*7530*/  MUFU.TANH R5, R5 ;  /* 0x0000000500057308 */ /* 0x000fe20000002400 */
[----:B------:R-:W-:-:S02]  /*7540*/  I2FP.F32.S32 R8, R21 ;  /* 0x0000001500087245 */ /* 0x000fc40000201400 */
[----:B------:R-:W-:Y:S01]  /*7550*/  I2FP.F32.S32 R6, R21 ;  /* 0x0000001500067245 */ /* 0x000fe20000201400 */
[----:B------:R-:W-:Y:S01]  /*7560*/  FMUL.FTZ R21, R72, UR10 ;  /* 0x0000000a48157c20 */ /* 0x000fe20008410000 */
[----:B--2---:R-:W-:Y:S02]  /*7570*/  I2FP.F32.S32 R4, R23 ;  /* 0x0000001700047245 */ /* 0x004fe40000201400 */
[----:B------:R-:W-:Y:S01]  /*7580*/  FSEL R120, R120, -INF , !P5 ;  /* 0xff80000078787808 */ /* 0x000fe20006800000 */
[----:B------:R-:W-:Y:S01]  /*7590*/  MUFU.TANH R41, R41 ;  /* 0x0000002900297308 */ /* 0x000fe20000002400 */
[----:B------:R-:W-:Y:S01]  /*75a0*/  FSEL R131, R131, -INF , !P6 ;  /* 0xff80000083837808 */ /* 0x000fe20007000000 */
[----:B---3--:R-:W-:Y:S01]  /*75b0*/  FFMA.FTZ R77, R88, R4, R9 ;  /* 0x00000004584d7223 */ /* 0x008fe20000010009 */
[C---:B------:R-:W-:Y:S01]  /*75c0*/  ISETP.GE.AND P5, PT, R19.reuse, R0, PT ;  /* 0x000000001300720c */ /* 0x040fe20003fa6270 */
[----:B------:R-:W-:Y:S01]  /*75d0*/  FMUL.FTZ R9, R74, UR10 ;  /* 0x0000000a4a097c20 */ /* 0x000fe20008410000 */
[----:B------:R-:W-:Y:S01]  /*75e0*/  ISETP.GE.AND P6, PT, R19, R122, PT ;  /* 0x0000007a1300720c */ /* 0x000fe20003fc6270 */
[----:B----4-:R-:W-:Y:S01]  /*75f0*/  FFMA.FTZ R4, R88, R8, R11 ;  /* 0x0000000858047223 */ /* 0x010fe2000001000b */
[----:B------:R-:W-:Y:S01]  /*7600*/  I2FP.F32.S32 R19, R19 ;  /* 0x0000001300137245 */ /* 0x000fe20000201400 */
[----:B------:R-:W1:Y:S01]  /*7610*/  MUFU.TANH R21, R21 ;  /* 0x0000001500157308 */ /* 0x000e620000002400 */
[----:B------:R-:W-:Y:S01]  /*7620*/  VIADD R11, R2, 0xffffff78 ;  /* 0xffffff78020b7836 */ /* 0x000fe20000000000 */
[----:B------:R-:W-:Y:S01]  /*7630*/  FSEL R130, R130, -INF , !P5 ;  /* 0xff80000082827808 */ /* 0x000fe20006800000 */
[C---:B------:R-:W-:Y:S01]  /*7640*/  FFMA.FTZ R59, R88.reuse, R6, R59 ;  /* 0x00000006583b7223 */ /* 0x040fe2000001003b */
[----:B------:R-:W-:Y:S01]  /*7650*/  FFMA.FTZ R133, R88, R19, R133 ;  /* 0x0000001358857223 */ /* 0x000fe20000010085 */
[----:B------:R-:W-:Y:S01]  /*7660*/  ISETP.GE.AND P5, PT, R25, R0, PT ;  /* 0x000000001900720c */ /* 0x000fe20003fa6270 */
[----:B------:R-:W-:Y:S01]  /*7670*/  FMUL.FTZ R19, R48, UR10 ;  /* 0x0000000a30137c20 */ /* 0x000fe20008410000 */
[----:B------:R-:W-:Y:S01]  /*7680*/  FSEL R66, R66, -INF , !P4 ;  /* 0xff80000042427808 */ /* 0x000fe20006000000 */
[----:B------:R-:W2:Y:S01]  /*7690*/  MUFU.TANH R9, R9 ;  /* 0x0000000900097308 */ /* 0x000ea20000002400 */
[----:B------:R-:W-:-:S02]  /*76a0*/  FSEL R133, R133, -INF , !P6 ;  /* 0xff80000085857808 */ /* 0x000fc40007000000 */
[----:B------:R-:W-:Y:S02]  /*76b0*/  ISETP.GE.AND P6, PT, R25, R122, PT ;  /* 0x0000007a1900720c */ /* 0x000fe40003fc6270 */
[----:B------:R-:W-:Y:S02]  /*76c0*/  I2FP.F32.S32 R25, R25 ;  /* 0x0000001900197245 */ /* 0x000fe40000201400 */
[----:B------:R-:W-:Y:S01]  /*76d0*/  FSEL R71, R71, -INF , !P2 ;  /* 0xff80000047477808 */ /* 0x000fe20005000000 */
[----:B------:R-:W3:Y:S01]  /*76e0*/  MUFU.TANH R139, R36 ;  /* 0x00000024008b7308 */ /* 0x000ee20000002400 */
[----:B------:R-:W-:Y:S01]  /*76f0*/  I2FP.F32.S32 R12, R11 ;  /* 0x0000000b000c7245 */ /* 0x000fe20000201400 */
[----:B------:R-:W-:Y:S01]  /*7700*/  FFMA.FTZ R79, R88, R25, R79 ;  /* 0x00000019584f7223 */ /* 0x000fe2000001004f */
[C---:B------:R-:W-:Y:S01]  /*7710*/  ISETP.GE.AND P4, PT, R23.reuse, R0, PT ;  /* 0x000000001700720c */ /* 0x040fe20003f86270 */
[C---:B------:R-:W-:Y:S01]  /*7720*/  VIADD R25, R2.reuse, 0xffffff18 ;  /* 0xffffff1802197836 */ /* 0x040fe20000000000 */
[----:B------:R-:W-:Y:S01]  /*7730*/  ISETP.GE.AND P2, PT, R23, R122, PT ;  /* 0x0000007a1700720c */ /* 0x000fe20003f46270 */
[----:B------:R-:W-:-:S02]  /*7740*/  VIADD R23, R2, 0xffffff51 ;  /* 0xffffff5102177836 */ /* 0x000fc40000000000 */
[-C--:B-1----:R-:W-:Y:S01]  /*7750*/  FFMA.FTZ R37, R88, R12.reuse, R21 ;  /* 0x0000000c58257223 */ /* 0x082fe20000010015 */
[----:B------:R-:W-:Y:S01]  /*7760*/  MUFU.TANH R147, R38 ;  /* 0x0000002600937308 */ /* 0x000fe20000002400 */
[----:B------:R-:W-:Y:S01]  /*7770*/  VIADD R21, R2, 0xffffff01 ;  /* 0xffffff0102157836 */ /* 0x000fe20000000000 */
[----:B------:R-:W-:Y:S01]  /*7780*/  FSEL R68, R68, -INF , !P4 ;  /* 0xff80000044447808 */ /* 0x000fe20006000000 */
[----:B--2---:R-:W-:Y:S01]  /*7790*/  FFMA.FTZ R9, R88, R12, R9 ;  /* 0x0000000c58097223 */ /* 0x004fe20000010009 */
[----:B------:R-:W-:Y:S02]  /*77a0*/  I2FP.F32.S32 R6, R23 ;  /* 0x0000001700067245 */ /* 0x000fe40000201400 */
[----:B------:R-:W-:Y:S02]  /*77b0*/  FSEL R77, R77, -INF , !P2 ;  /* 0xff8000004d4d7808 */ /* 0x000fe40005000000 */
[----:B------:R-:W-:Y:S01]  /*77c0*/  MUFU.TANH R43, R43 ;  /* 0x0000002b002b7308 */ /* 0x000fe20000002400 */
[----:B------:R-:W-:Y:S01]  /*77d0*/  FSEL R70, R70, -INF , !P5 ;  /* 0xff80000046467808 */ /* 0x000fe20006800000 */
[----:B------:R-:W-:Y:S01]  /*77e0*/  FFMA.FTZ R6, R88, R6, R7 ;  /* 0x0000000658067223 */ /* 0x000fe20000010007 */
[----:B------:R-:W-:Y:S01]  /*77f0*/  FSEL R79, R79, -INF , !P6 ;  /* 0xff8000004f4f7808 */ /* 0x000fe20007000000 */
[----:B------:R-:W-:Y:S01]  /*7800*/  VIADD R7, R2, 0xffffff09 ;  /* 0xffffff0902077836 */ /* 0x000fe20000000000 */
[----:B------:R-:W-:-:S02]  /*7810*/  ISETP.GE.AND P4, PT, R11, R0, PT ;  /* 0x000000000b00720c */ /* 0x000fc40003f86270 */
[----:B------:R-:W-:Y:S01]  /*7820*/  ISETP.GE.AND P2, PT, R11, R122, PT ;  /* 0x0000007a0b00720c */ /* 0x000fe20003f46270 */
[----:B------:R-:W1:Y:S01]  /*7830*/  MUFU.TANH R39, R39 ;  /* 0x0000002700277308 */ /* 0x000e620000002400 */
[C---:B------:R-:W-:Y:S01]  /*7840*/  ISETP.GE.AND P5, PT, R23.reuse, R0, PT ;  /* 0x000000001700720c */ /* 0x040fe20003fa6270 */
[----:B------:R-:W-:Y:S01]  /*7850*/  FMUL.FTZ R11, R62, UR10 ;  /* 0x0000000a3e0b7c20 */ /* 0x000fe20008410000 */
[----:B------:R-:W-:Y:S02]  /*7860*/  ISETP.GE.AND P6, PT, R23, R122, PT ;  /* 0x0000007a1700720c */ /* 0x000fe40003fc6270 */
[----:B------:R-:W-:Y:S01]  /*7870*/  I2FP.F32.S32 R8, R23 ;  /* 0x0000001700087245 */ /* 0x000fe20000201400 */
[----:B------:R-:W-:Y:S01]  /*7880*/  VIADD R23, R2, 0xffffff08 ;  /* 0xffffff0802177836 */ /* 0x000fe20000000000 */
[----:B------:R-:W-:Y:S01]  /*7890*/  FSEL R62, R4, -INF , !P1 ;  /* 0xff800000043e7808 */ /* 0x000fe20004800000 */
[----:B------:R-:W2:Y:S01]  /*78a0*/  MUFU.TANH R29, R29 ;  /* 0x0000001d001d7308 */ /* 0x000ea20000002400 */
[----:B------:R-:W-:Y:S01]  /*78b0*/  I2FP.F32.S32 R4, R21 ;  /* 0x0000001500047245 */ /* 0x000fe20000201400 */
[----:B------:R-:W-:Y:S01]  /*78c0*/  FFMA.FTZ R5, R88, R8, R5 ;  /* 0x0000000858057223 */ /* 0x000fe20000010005 */
[----:B------:R-:W-:-:S02]  /*78d0*/  I2FP.F32.S32 R8, R23 ;  /* 0x0000001700087245 */ /* 0x000fc40000201400 */
[----:B------:R-:W-:Y:S01]  /*78e0*/  ISETP.GE.AND P1, PT, R21, R0, PT ;  /* 0x000000001500720c */ /* 0x000fe20003f26270 */
[----:B------:R-:W-:Y:S01]  /*78f0*/  FFMA.FTZ R41, R88, R4, R41 ;  /* 0x0000000458297223 */ /* 0x000fe20000010029 */
[----:B------:R-:W-:Y:S01]  /*7900*/  FSEL R37, R37, -INF , !P4 ;  /* 0xff80000025257808 */ /* 0x000fe20006000000 */
[----:B------:R4:W-:Y:S01]  /*7910*/  MUFU.TANH R153, R28 ;  /* 0x0000001c00997308 */ /* 0x0009e20000002400 */
[----:B------:R-:W-:Y:S02]  /*7920*/  I2FP.F32.S32 R12, R7 ;  /* 0x00000007000c7245 */ /* 0x000fe40000201400 */
[----:B------:R-:W-:Y:S01]  /*7930*/  FSEL R57, R6, -INF , !P6 ;  /* 0xff80000006397808 */ /* 0x000fe20007000000 */
[C---:B---3--:R-:W-:Y:S01]  /*7940*/  FFMA.FTZ R6, R88.reuse, R8, R139 ;  /* 0x0000000858067223 */ /* 0x048fe2000001008b */
[----:B------:R-:W-:Y:S02]  /*7950*/  ISETP.GE.AND P4, PT, R7, R0, PT ;  /* 0x000000000700720c */ /* 0x000fe40003f86270 */
[----:B------:R-:W-:Y:S01]  /*7960*/  I2FP.F32.S32 R18, R31 ;  /* 0x0000001f00127245 */ /* 0x000fe20000201400 */
[----:B------:R-:W-:Y:S01]  /*7970*/  MUFU.TANH R155, R30 ;  /* 0x0000001e009b7308 */ /* 0x000fe20000002400 */
[----:B------:R-:W-:Y:S01]  /*7980*/  FSEL R58, R5, -INF , !P5 ;  /* 0xff800000053a7808 */ /* 0x000fe20006800000 */
[C---:B-1----:R-:W-:Y:S01]  /*7990*/  FFMA.FTZ R5, R88.reuse, R12, R39 ;  /* 0x0000000c58057223 */ /* 0x042fe20000010027 */
[----:B------:R-:W-:Y:S01]  /*79a0*/  FSEL R59, R59, -INF , !P0 ;  /* 0xff8000003b3b7808 */ /* 0x000fe20004000000 */
[C---:B------:R-:W-:Y:S01]  /*79b0*/  FFMA.FTZ R34, R88.reuse, R18, R149 ;  /* 0x0000001258227223 */ /* 0x040fe20000010095 */
[----:B------:R-:W-:Y:S01]  /*79c0*/  ISETP.GE.AND P0, PT, R21, R122, PT ;  /* 0x0000007a1500720c */ /* 0x000fe20003f06270 */
[----:B------:R-:W-:Y:S01]  /*79d0*/  FFMA.FTZ R151, R88, R18, R151 ;  /* 0x0000001258977223 */ /* 0x000fe20000010097 */
[----:B------:R-:W-:Y:S01]  /*79e0*/  I2FP.F32.S32 R14, R27 ;  /* 0x0000001b000e7245 */ /* 0x000fe20000201400 */
[----:B------:R-:W1:Y:S01]  /*79f0*/  MUFU.TANH R13, R13 ;  /* 0x0000000d000d7308 */ /* 0x000e620000002400 */
[----:B------:R-:W-:Y:S01]  /*7a00*/  ISETP.GE.AND P5, PT, R23, R0, PT ;  /* 0x000000001700720c */ /* 0x000fe20003fa6270 */
[----:B------:R-:W-:Y:S01]  /*7a10*/  VIADD R39, R2, 0xffffff58 ;  /* 0xffffff5802277836 */ /* 0x000fe20000000000 */
[----:B----4-:R-:W-:Y:S01]  /*7a20*/  FSEL R28, R9, -INF , !P2 ;  /* 0xff800000091c7808 */ /* 0x010fe20005000000 */
[C---:B------:R-:W-:Y:S01]  /*7a30*/  FFMA.FTZ R9, R88.reuse, R4, R43 ;  /* 0x0000000458097223 */ /* 0x040fe2000001002b */
[----:B------:R-:W-:Y:S01]  /*7a40*/  ISETP.GE.AND P2, PT, R7, R122, PT ;  /* 0x0000007a0700720c */ /* 0x000fe20003f46270 */
[----:B------:R-:W-:Y:S01]  /*7a50*/  FFMA.FTZ R7, R88, R8, R147 ;  /* 0x0000000858077223 */ /* 0x000fe20000010093 */
[----:B------:R-:W-:Y:S01]  /*7a60*/  FSEL R8, R41, -INF , !P1 ;  /* 0xff80000029087808 */ /* 0x000fe20004800000 */
[----:B------:R-:W3:Y:S01]  /*7a70*/  MUFU.TANH R19, R19 ;  /* 0x0000001300137308 */ /* 0x000ee20000002400 */
[----:B------:R-:W-:-:S02]  /*7a80*/  VIADD R41, R2, 0xffffff19 ;  /* 0xffffff1902297836 */ /* 0x000fc40000000000 */
[C---:B------:R-:W-:Y:S01]  /*7a90*/  FFMA.FTZ R4, R88.reuse, R12, R145 ;  /* 0x0000000c58047223 */ /* 0x040fe20000010091 */
[----:B------:R-:W-:Y:S01]  /*7aa0*/  ISETP.GE.AND P6, PT, R23, R122, PT ;  /* 0x0000007a1700720c */ /* 0x000fe20003fc6270 */
[CC--:B------:R-:W-:Y:S01]  /*7ab0*/  FFMA.FTZ R32, R88.reuse, R14.reuse, R33 ;  /* 0x0000000e58207223 */ /* 0x0c0fe20000010021 */
[----:B------:R-:W-:Y:S01]  /*7ac0*/  FSEL R5, R5, -INF , !P2 ;  /* 0xff80000005057808 */ /* 0x000fe20005000000 */
[----:B------:R-:W-:Y:S01]  /*7ad0*/  FFMA.FTZ R63, R88, R14, R35 ;  /* 0x0000000e583f7223 */ /* 0x000fe20000010023 */
[----:B------:R-:W-:Y:S01]  /*7ae0*/  I2FP.F32.S32 R18, R41 ;  /* 0x0000002900127245 */ /* 0x000fe20000201400 */
[----:B------:R-:W4:Y:S01]  /*7af0*/  MUFU.TANH R15, R15 ;  /* 0x0000000f000f7308 */ /* 0x000f220000002400 */
[----:B------:R-:W-:Y:S02]  /*7b00*/  FSEL R4, R4, -INF , !P4 ;  /* 0xff80000004047808 */ /* 0x000fe40006000000 */
[----:B------:R-:W-:Y:S01]  /*7b10*/  FSEL R9, R9, -INF , !P0 ;  /* 0xff80000009097808 */ /* 0x000fe20004000000 */
[C---:B--2---:R-:W-:Y:S01]  /*7b20*/  FFMA.FTZ R24, R88.reuse, R18, R29 ;  /* 0x0000001258187223 */ /* 0x044fe2000001001d */
[C---:B------:R-:W-:Y:S01]  /*7b30*/  ISETP.GE.AND P4, PT, R25.reuse, R0, PT ;  /* 0x000000001900720c */ /* 0x040fe20003f86270 */
[----:B-1----:R-:W-:Y:S01]  /*7b40*/  FFMA.FTZ R13, R88, R18, R13 ;  /* 0x00000012580d7223 */ /* 0x002fe2000001000d */
[----:B------:R-:W-:Y:S01]  /*7b50*/  ISETP.GE.AND P2, PT, R25, R122, PT ;  /* 0x0000007a1900720c */ /* 0x000fe20003f46270 */
[----:B------:R-:W1:Y:S01]  /*7b60*/  MUFU.TANH R21, R50 ;  /* 0x0000003200157308 */ /* 0x000e620000002400 */
[----:B------:R-:W-:Y:S01]  /*7b70*/  I2FP.F32.S32 R12, R25 ;  /* 0x00000019000c7245 */ /* 0x000fe20000201400 */
[----:B------:R-:W-:Y:S01]  /*7b80*/  VIADD R25, R2, 0xffffff59 ;  /* 0xffffff5902197836 */ /* 0x000fe20000000000 */
[----:B------:R-:W-:-:S02]  /*7b90*/  ISETP.GE.AND P1, PT, R31, R0, PT ;  /* 0x000000001f00720c */ /* 0x000fc40003f26270 */
[----:B------:R-:W-:Y:S01]  /*7ba0*/  ISETP.GE.AND P0, PT, R31, R122, PT ;  /* 0x0000007a1f00720c */ /* 0x000fe20003f06270 */
[----:B------:R-:W-:Y:S01]  /*7bb0*/  FFMA.FTZ R26, R88, R12, R153 ;  /* 0x0000000c581a7223 */ /* 0x000fe20000010099 */
[----:B------:R-:W-:Y:S01]  /*7bc0*/  FSEL R6, R6, -INF , !P5 ;  /* 0xff80000006067808 */ /* 0x000fe20006800000 */
[----:B------:R-:W2:Y:S01]  /*7bd0*/  MUFU.TANH R51, R51 ;  /* 0x0000003300337308 */ /* 0x000ea20000002400 */
[----:B------:R-:W-:Y:S02]  /*7be0*/  FSEL R7, R7, -INF , !P6 ;  /* 0xff80000007077808 */ /* 0x000fe40007000000 */
[C---:B------:R-:W-:Y:S02]  /*7bf0*/  ISETP.GE.AND P5, PT, R27.reuse, R0, PT ;  /* 0x000000001b00720c */ /* 0x040fe40003fa6270 */
[----:B------:R-:W-:Y:S01]  /*7c00*/  ISETP.GE.AND P6, PT, R27, R122, PT ;  /* 0x0000007a1b00720c */ /* 0x000fe20003fc6270 */
[----:B------:R-:W-:Y:S01]  /*7c10*/  FFMA.FTZ R27, R88, R12, R155 ;  /* 0x0000000c581b7223 */ /* 0x000fe2000001009b */
[----:B------:R-:W-:Y:S01]  /*7c20*/  I2FP.F32.S32 R14, R39 ;  /* 0x00000027000e7245 */ /* 0x000fe20000201400 */
[----:B------:R-:W5:Y:S01]  /*7c30*/  MUFU.TANH R31, R46 ;  /* 0x0000002e001f7308 */ /* 0x000f620000002400 */
[----:B------:R-:W-:-:S02]  /*7c40*/  I2FP.F32.S32 R12, R25 ;  /* 0x00000019000c7245 */ /* 0x000fc40000201400 */
[----:B------:R-:W-:Y:S01]  /*7c50*/  FSEL R32, R32, -INF , !P5 ;  /* 0xff80000020207808 */ /* 0x000fe20006800000 */
[C---:B---3--:R-:W-:Y:S01]  /*7c60*/  FFMA.FTZ R54, R88.reuse, R14, R19 ;  /* 0x0000000e58367223 */ /* 0x048fe20000010013 */
[----:B------:R-:W-:Y:S01]  /*7c70*/  FSEL R63, R63, -INF , !P6 ;  /* 0xff8000003f3f7808 */ /* 0x000fe20007000000 */
[----:B----4-:R-:W-:Y:S01]  /*7c80*/  FFMA.FTZ R52, R88, R12, R15 ;  /* 0x0000000c58347223 */ /* 0x010fe2000001000f */
[C---:B------:R-:W-:Y:S01]  /*7c90*/  ISETP.GE.AND P5, PT, R39.reuse, R0, PT ;  /* 0x000000002700720c */ /* 0x040fe20003fa6270 */
[----:B------:R-:W3:Y:S01]  /*7ca0*/  MUFU.TANH R47, R47 ;  /* 0x0000002f002f7308 */ /* 0x000ee20000002400 */
[-C--:B------:R-:W-:Y:S01]  /*7cb0*/  ISETP.GE.AND P6, PT, R39, R122.reuse, PT ;  /* 0x0000007a2700720c */ /* 0x080fe20003fc6270 */
[C---:B------:R-:W-:Y:S01]  /*7cc0*/  VIADD R39, R2.reuse, 0xffffff60 ;  /* 0xffffff6002277836 */ /* 0x040fe20000000000 */
[----:B------:R-:W-:Y:S01]  /*7cd0*/  FSEL R33, R151, -INF , !P0 ;  /* 0xff80000097217808 */ /* 0x000fe20004000000 */
[C---:B------:R-:W-:Y:S01]  /*7ce0*/  VIADD R19, R2.reuse, 0xffffff61 ;  /* 0xffffff6102137836 */ /* 0x040fe20000000000 */
[----:B------:R-:W-:Y:S01]  /*7cf0*/  ISETP.GE.AND P0, PT, R41, R122, PT ;  /* 0x0000007a2900720c */ /* 0x000fe20003f06270 */
[----:B------:R-:W-:Y:S01]  /*7d00*/  VIADD R15, R2, 0xffffff68 ;  /* 0xffffff68020f7836 */ /* 0x000fe20000000000 */
[----:B------:R-:W-:Y:S01]  /*7d10*/  FSEL R26, R26, -INF , !P4 ;  /* 0xff8000001a1a7808 */ /* 0x000fe20006000000 */
[----:B------:R-:W4:Y:S01]  /*7d20*/  MUFU.TANH R45, R45 ;  /* 0x0000002d002d7308 */ /* 0x000f220000002400 */
[----:B------:R-:W-:Y:S01]  /*7d30*/  FSEL R27, R27, -INF , !P2 ;  /* 0xff8000001b1b7808 */ /* 0x000fe20005000000 */
[C---:B-1----:R-:W-:Y:S01]  /*7d40*/  FFMA.FTZ R21, R88.reuse, R14, R21 ;  /* 0x0000000e58157223 */ /* 0x042fe20000010015 */
[C---:B------:R-:W-:Y:S01]  /*7d50*/  ISETP.GE.AND P4, PT, R25.reuse, R0, PT ;  /* 0x000000001900720c */ /* 0x040fe20003f86270 */
[----:B--2---:R-:W-:Y:S01]  /*7d60*/  FFMA.FTZ R51, R88, R12, R51 ;  /* 0x0000000c58337223 */ /* 0x004fe20000010033 */
[----:B------:R-:W-:-:S02]  /*7d70*/  ISETP.GE.AND P2, PT, R25, R122, PT ;  /* 0x0000007a1900720c */ /* 0x000fc40003f46270 */
[----:B------:R-:W-:Y:S01]  /*7d80*/  FSEL R25, R13, -INF , !P0 ;  /* 0xff8000000d197808 */ /* 0x000fe20004000000 */
[----:B------:R-:W1:Y:S01]  /*7d90*/  MUFU.TANH R29, R82 ;  /* 0x00000052001d7308 */ /* 0x000e620000002400 */
[----:B------:R-:W-:Y:S02]  /*7da0*/  I2FP.F32.S32 R14, R39 ;  /* 0x00000027000e7245 */ /* 0x000fe40000201400 */
[----:B------:R-:W-:Y:S02]  /*7db0*/  I2FP.F32.S32 R12, R19 ;  /* 0x00000013000c7245 */ /* 0x000fe40000201400 */
[----:B------:R-:W-:Y:S01]  /*7dc0*/  I2FP.F32.S32 R18, R15 ;  /* 0x0000000f00127245 */ /* 0x000fe20000201400 */
[----:B-----5:R-:W-:Y:S01]  /*7dd0*/  FFMA.FTZ R31, R88, R14, R31 ;  /* 0x0000000e581f7223 */ /* 0x020fe2000001001f */
[----:B------:R-:W-:Y:S01]  /*7de0*/  FSEL R34, R34, -INF , !P1 ;  /* 0xff80000022227808 */ /* 0x000fe20004800000 */
[----:B------:R-:W2:Y:S01]  /*7df0*/  MUFU.TANH R23, R44 ;  /* 0x0000002c00177308 */ /* 0x000ea20000002400 */
[----:B------:R-:W-:Y:S01]  /*7e00*/  ISETP.GE.AND P0, PT, R39, R122, PT ;  /* 0x0000007a2700720c */ /* 0x000fe20003f06270 */
[CC--:B---3--:R-:W-:Y:S01]  /*7e10*/  FFMA.FTZ R47, R88.reuse, R12.reuse, R47 ;  /* 0x0000000c582f7223 */ /* 0x0c8fe2000001002f */
[----:B------:R-:W-:Y:S01]  /*7e20*/  FSEL R55, R21, -INF , !P6 ;  /* 0xff80000015377808 */ /* 0x000fe20007000000 */
[----:B----4-:R-:W-:Y:S01]  /*7e30*/  FFMA.FTZ R45, R88, R12, R45 ;  /* 0x0000000c582d7223 */ /* 0x010fe2000001002d */
[----:B------:R-:W-:Y:S01]  /*7e40*/  ISETP.GE.AND P1, PT, R41, R0, PT ;  /* 0x000000002900720c */ /* 0x000fe20003f26270 */
[----:B------:R-:W-:Y:S01]  /*7e50*/  VIADD R21, R2, 0xffffff70 ;  /* 0xffffff7002157836 */ /* 0x000fe20000000000 */
[----:B------:R-:W-:Y:S01]  /*7e60*/  FSEL R54, R54, -INF , !P5 ;  /* 0xff80000036367808 */ /* 0x000fe20006800000 */
[----:B------:R-:W-:Y:S01]  /*7e70*/  MUFU.TANH R13, R60 ;  /* 0x0000003c000d7308 */ /* 0x000fe20000002400 */
[----:B------:R-:W-:Y:S01]  /*7e80*/  ISETP.GE.AND P6, PT, R19, R122, PT ;  /* 0x0000007a1300720c */ /* 0x000fe20003fc6270 */
[----:B-1----:R-:W-:Y:S01]  /*7e90*/  FFMA.FTZ R29, R88, R18, R29 ;  /* 0x00000012581d7223 */ /* 0x002fe2000001001d */
[----:B------:R-:W-:-:S02]  /*7ea0*/  FSEL R53, R51, -INF , !P2 ;  /* 0xff80000033357808 */ /* 0x000fc40005000000 */
[----:B------:R-:W-:Y:S01]  /*7eb0*/  ISETP.GE.AND P5, PT, R19, R0, PT ;  /* 0x000000001300720c */ /* 0x000fe20003fa6270 */
[----:B------:R-:W-:Y:S01]  /*7ec0*/  VIADD R19, R2, 0xffffff71 ;  /* 0xffffff7102137836 */ /* 0x000fe20000000000 */
[----:B------:R-:W-:Y:S01]  /*7ed0*/  ISETP.GE.AND P2, PT, R15, R122, PT ;  /* 0x0000007a0f00720c */ /* 0x000fe20003f46270 */
[----:B------:R-:W1:Y:S01]  /*7ee0*/  MUFU.TANH R35, R80 ;  /* 0x0000005000237308 */ /* 0x000e620000002400 */
[----:B------:R-:W-:Y:S01]  /*7ef0*/  FSEL R49, R31, -INF , !P0 ;  /* 0xff8000001f317808 */ /* 0x000fe20004000000 */
[----:B--2---:R-:W-:Y:S01]  /*7f00*/  FFMA.FTZ R23, R88, R14, R23 ;  /* 0x0000000e58177223 */ /* 0x004fe20000010017 */
[----:B------:R-:W-:Y:S01]  /*7f10*/  FSEL R24, R24, -INF , !P1 ;  /* 0xff80000018187808 */ /* 0x000fe20004800000 */
[----:B------:R-:W-:Y:S01]  /*7f20*/  FMUL.FTZ R31, R73, UR10 ;  /* 0x0000000a491f7c20 */ /* 0x000fe20008410000 */
[----:B------:R-:W-:Y:S02]  /*7f30*/  FSEL R51, R47, -INF , !P6 ;  /* 0xff8000002f337808 */ /* 0x000fe40007000000 */
[----:B------:R-:W-:Y:S01]  /*7f40*/  ISETP.GE.AND P1, PT, R39, R0, PT ;  /* 0x000000002700720c */ /* 0x000fe20003f26270 */
[----:B------:R-:W2:Y:S01]  /*7f50*/  MUFU.TANH R81, R81 ;  /* 0x0000005100517308 */ /* 0x000ea20000002400 */
[----:B------:R-:W-:Y:S01]  /*7f60*/  FSEL R50, R45, -INF , !P5 ;  /* 0xff8000002d327808 */ /* 0x000fe20006800000 */
[----:B------:R-:W-:Y:S01]  /*7f70*/  VIADD R39, R2, 0xffffff69 ;  /* 0xffffff6902277836 */ /* 0x000fe20000000000 */
[----:B------:R-:W-:-:S02]  /*7f80*/  FSEL R47, R29, -INF , !P2 ;  /* 0xff8000001d2f7808 */ /* 0x000fc40005000000 */
[C---:B------:R-:W-:Y:S02]  /*7f90*/  ISETP.GE.AND P5, PT, R21.reuse, R0, PT ;  /* 0x000000001500720c */ /* 0x040fe40003fa6270 */
[----:B------:R-:W-:Y:S01]  /*7fa0*/  ISETP.GE.AND P2, PT, R21, R122, PT ;  /* 0x0000007a1500720c */ /* 0x000fe20003f46270 */
[----:B------:R-:W3:Y:S01]  /*7fb0*/  MUFU.TANH R83, R83 ;  /* 0x0000005300537308 */ /* 0x000ee20000002400 */
[----:B------:R-:W-:Y:S01]  /*7fc0*/  I2FP.F32.S32 R21, R21 ;  /* 0x0000001500157245 */ /* 0x000fe20000201400 */
[----:B-1----:R-:W-:Y:S01]  /*7fd0*/  FFMA.FTZ R35, R88, R18, R35 ;  /* 0x0000001258237223 */ /* 0x002fe20000010023 */
[----:B------:R-:W-:Y:S02]  /*7fe0*/  FSEL R48, R23, -INF , !P1 ;  /* 0xff80000017307808 */ /* 0x000fe40004800000 */
[----:B------:R-:W-:Y:S01]  /*7ff0*/  FSEL R52, R52, -INF , !P4 ;  /* 0xff80000034347808 */ /* 0x000fe20006000000 */
[----:B------:R-:W-:Y:S01]  /*8000*/  FFMA.FTZ R13, R88, R21, R13 ;  /* 0x00000015580d7223 */ /* 0x000fe2000001000d */
[----:B------:R-:W-:Y:S01]  /*8010*/  ISETP.GE.AND P4, PT, R15, R0, PT ;  /* 0x000000000f00720c */ /* 0x000fe20003f86270 */
[----:B------:R-:W1:Y:S01]  /*8020*/  MUFU.TANH R61, R61 ;  /* 0x0000003d003d7308 */ /* 0x000e620000002400 */
[----:B------:R-:W-:Y:S01]  /*8030*/  VIADD R15, R2, 0xffffff79 ;  /* 0xffffff79020f7836 */ /* 0x000fe20000000000 */
[----:B------:R-:W-:-:S02]  /*8040*/  I2FP.F32.S32 R2, R39 ;  /* 0x0000002700027245 */ /* 0x000fc40000201400 */
[----:B------:R-:W-:Y:S02]  /*8050*/  FSEL R42, R13, -INF , !P5 ;  /* 0xff8000000d2a7808 */ /* 0x000fe40006800000 */
[----:B------:R-:W-:Y:S01]  /*8060*/  ISETP.GT.AND P5, PT, R123, R94, PT ;  /* 0x0000005e7b00720c */ /* 0x000fe20003fa4270 */
[CC--:B--2---:R-:W-:Y:S01]  /*8070*/  FFMA.FTZ R44, R88.reuse, R2.reuse, R81 ;  /* 0x00000002582c7223 */ /* 0x0c4fe20000010051 */
[----:B------:R-:W2:Y:S01]  /*8080*/  MUFU.TANH R11, R11 ;  /* 0x0000000b000b7308 */ /* 0x000ea20000002400 */
[----:B------:R-:W-:Y:S01]  /*8090*/  FSEL R46, R35, -INF , !P4 ;  /* 0xff800000232e7808 */ /* 0x000fe20006000000 */
[----:B---3--:R-:W-:Y:S01]  /*80a0*/  FFMA.FTZ R45, R88, R2, R83 ;  /* 0x00000002582d7223 */ /* 0x008fe20000010053 */
[-C--:B------:R-:W-:Y:S02]  /*80b0*/  ISETP.GE.AND P1, PT, R39, R0.reuse, PT ;  /* 0x000000002700720c */ /* 0x080fe40003f26270 */
[-C--:B------:R-:W-:Y:S02]  /*80c0*/  ISETP.GE.AND P6, PT, R19, R0.reuse, PT ;  /* 0x000000001300720c */ /* 0x080fe40003fc6270 */
[----:B------:R-:W-:Y:S01]  /*80d0*/  ISETP.GE.AND P4, PT, R15, R0, PT ;  /* 0x000000000f00720c */ /* 0x000fe20003f86270 */
[----:B------:R-:W3:Y:S01]  /*80e0*/  MUFU.TANH R23, R10 ;  /* 0x0000000a00177308 */ /* 0x000ee20000002400 */
[----:B------:R-:W-:-:S02]  /*80f0*/  I2FP.F32.S32 R0, R19 ;  /* 0x0000001300007245 */ /* 0x000fc40000201400 */
[----:B------:R-:W-:Y:S01]  /*8100*/  I2FP.F32.S32 R2, R15 ;  /* 0x0000000f00027245 */ /* 0x000fe20000201400 */
[----:B------:R-:W-:Y:S01]  /*8110*/  BAR.SYNC.DEFER_BLOCKING 0x0 ;  /* 0x0000000000007b1d */ /* 0x000fe20000010000 */
[----:B------:R-:W-:Y:S01]  /*8120*/  ISETP.GE.AND P0, PT, R39, R122, PT ;  /* 0x0000007a2700720c */ /* 0x000fe20003f06270 */
[----:B-1----:R-:W-:Y:S01]  /*8130*/  FFMA.FTZ R39, R88, R0, R61 ;  /* 0x0000000058277223 */ /* 0x002fe2000001003d */
[----:B------:R-:W-:Y:S02]  /*8140*/  FSEL R44, R44, -INF , !P1 ;  /* 0xff8000002c2c7808 */ /* 0x000fe40004800000 */
[----:B------:R-:W-:Y:S01]  /*8150*/  FSEL R45, R45, -INF , !P0 ;  /* 0xff8000002d2d7808 */ /* 0x000fe20004000000 */
[----:B------:R-:W1:Y:S01]  /*8160*/  MUFU.TANH R31, R31 ;  /* 0x0000001f001f7308 */ /* 0x000e620000002400 */
[----:B--2---:R-:W-:Y:S01]  /*8170*/  FFMA.FTZ R11, R88, R21, R11 ;  /* 0x00000015580b7223 */ /* 0x004fe2000001000b */
[-C--:B------:R-:W-:Y:S02]  /*8180*/  ISETP.GE.AND P1, PT, R19, R122.reuse, PT ;  /* 0x0000007a1300720c */ /* 0x080fe40003f26270 */
[----:B------:R-:W-:-:S02]  /*8190*/  ISETP.GE.AND P0, PT, R15, R122, PT ;  /* 0x0000007a0f00720c */ /* 0x000fc40003f06270 */
[----:B------:R-:W-:Y:S02]  /*81a0*/  FSEL R39, R39, -INF , !P6 ;  /* 0xff80000027277808 */ /* 0x000fe40007000000 */
[----:B------:R-:W2:Y:S01]  /*81b0*/  MUFU.TANH R75, R75 ;  /* 0x0000004b004b7308 */ /* 0x000ea20000002400 */
[----:B---3--:R-:W-:-:S05]  /*81c0*/  FFMA.FTZ R23, R88, R0, R23 ;  /* 0x0000000058177223 */ /* 0x008fca0000010017 */
[----:B------:R-:W-:Y:S01]  /*81d0*/  FSEL R30, R23, -INF , !P1 ;  /* 0xff800000171e7808 */ /* 0x000fe20004800000 */
[----:B-1----:R-:W-:Y:S01]  /*81e0*/  FFMA.FTZ R40, R88, R2, R31 ;  /* 0x0000000258287223 */ /* 0x002fe2000001001f */
[----:B------:R-:W-:-:S04]  /*81f0*/  FSEL R31, R11, -INF , !P2 ;  /* 0xff8000000b1f7808 */ /* 0x000fc80005000000 */
[----:B------:R-:W-:Y:S01]  /*8200*/  FSEL R40, R40, -INF , !P4 ;  /* 0xff80000028287808 */ /* 0x000fe20006000000 */
[----:B--2---:R-:W-:-:S05]  /*8210*/  FFMA.FTZ R29, R88, R2, R75 ;  /* 0x00000002581d7223 */ /* 0x004fca000001004b */
        /* <DEDUP_REMOVED lines=47> */
[----:B------:R-:W3:Y:S01]  /*8510*/  LDG.E R13, desc[UR14][R20.64] ;  /* 0x0000000e140d7981 */ /* 0x000ee2000c1e1900 */
[----:B------:R-:W-:-:S05]  /*8520*/  IMAD.WIDE R18, R11, 0x4, R118 ;  /* 0x000000040b127825 */ /* 0x000fca00078e0276 */
        /* <DEDUP_REMOVED lines=17> */
.L_x_4491:
[----:B------:R-:W-:Y:S01]  /*8640*/  UMOV UR4, URZ ;  /* 0x000000ff00047c82 */ /* 0x000fe20008000000 */
[----:B------:R-:W-:Y:S01]  /*8650*/  IMAD.SHL.U32 R0, R90, 0x80, RZ ;  /* 0x000000805a007824 */ /* 0x000fe200078e00ff */
[----:B------:R-:W-:-:S05]  /*8660*/  IADD3 R2, P0, PT, RZ, -UR4, RZ ;  /* 0x80000004ff027c10 */ /* 0x000fca000ff1e0ff */
[----:B------:R-:W-:-:S05]  /*8670*/  IMAD.X R0, RZ, RZ, ~R0, P0 ;  /* 0x000000ffff007224 */ /* 0x000fca00000e0e00 */
[----:B------:R-:W-:-:S04]  /*8680*/  SHF.R.S64 R11, R2, 0x1f, R0 ;  /* 0x0000001f020b7819 */ /* 0x000fc80000001000 */
[----:B------:R-:W-:-:S04]  /*8690*/  IADD3 R112, P0, PT, R11, R112, RZ ;  /* 0x000000700b707210 */ /* 0x000fc80007f1e0ff */
[----:B------:R-:W-:-:S09]  /*86a0*/  LEA.HI.X.SX32 R95, R0, R95, 0x1, P0 ;  /* 0x0000005f005f7211 */ /* 0x000fd200000f0eff */
.L_x_4492:
        /* <DEDUP_REMOVED lines=8> */
[----:B------:R-:W-:Y:S01]  /*8730*/  @!P3 IADD3 R12, P1, P0, R11, R112, R11 ;  /* 0x000000700b0cb210 */ /* 0x000fe2000783e00b */
[----:B------:R-:W-:Y:S01]  /*8740*/  @!P3 IMAD.MOV.U32 R15, RZ, RZ, R95 ;  /* 0x000000ffff0fb224 */ /* 0x000fe200078e005f */
[----:B------:R-:W-:-:S02]  /*8750*/  @!P3 IADD3.X R11, PT, PT, R95, R13, R2, P2, !PT ;  /* 0x0000000d5f0bb210 */ /* 0x000fc400017fe402 */
[----:B------:R-:W-:Y:S02]  /*8760*/  @!P3 IADD3.X R13, PT, PT, R0, R95, R0, P1, P0 ;  /* 0x0000005f000db210 */ /* 0x000fe40000fe0400 */
        /* <DEDUP_REMOVED lines=24> */
.L_x_4494:
[----:B------:R-:W-:Y:S05]  /*88f0*/  BSYNC.RECONVERGENT B0 ;  /* 0x0000000000007941 */ /* 0x000fea0003800200 */
.L_x_4493:
[----:B------:R-:W0:Y:S02]  /*8900*/  LDGDEPBAR ;  /* 0x00000000000079af */ /* 0x000e240000000000 */
.L_x_4490:
[----:B-12---:R-:W-:Y:S02]  /*8910*/  FMNMX3.FTZ R10, R65, R17, R9, !PT ;  /* 0x00000011410a7276 */ /* 0x006fe40007810009 */
        /* <DEDUP_REMOVED lines=32> */
[----:B------:R-:W1:Y:S01]  /*8b20*/  SHFL.BFLY PT, R11, R10, 0x2, 0x1f ;  /* 0x0c401f000a0b7f89 */ /* 0x000e6200000e0000 */
[----:B------:R-:W-:Y:S02]  /*8b30*/  @P5 IADD3 R113, PT, PT, R113, -0x3, RZ ;  /* 0xfffffffd71715810 */ /* 0x000fe40007ffe0ff */
[----:B------:R-:W-:Y:S01]  /*8b40*/  LEA R41, R41, UR6, 0x1 ;  /* 0x0000000629297c11 */ /* 0x000fe2000f8e08ff */
[----:B------:R-:W2:Y:S03]  /*8b50*/  SHFL.BFLY PT, R13, R12, 0x2, 0x1f ;  /* 0x0c401f000c0d7f89 */ /* 0x000ea600000e0000 */
[----:B------:R-:W-:-:S02]  /*8b60*/  IADD3 R38, PT, PT, R41, 0x3020, RZ ;  /* 0x0000302029267810 */ /* 0x000fc40007ffe0ff */
[----:B-1----:R-:W-:Y:S02]  /*8b70*/  FMNMX.FTZ R11, R10, R11, !PT ;  /* 0x0000000b0a0b7209 */ /* 0x002fe40007810000 */
[----:B--2---:R-:W-:-:S03]  /*8b80*/  FMNMX.FTZ R13, R12, R13, !PT ;  /* 0x0000000d0c0d7209 */ /* 0x004fc60007810000 */
[----:B------:R-:W1:Y:S04]  /*8b90*/  SHFL.BFLY PT, R0, R11, 0x1, 0x1f ;  /* 0x0c201f000b007f89 */ /* 0x000e6800000e0000 */
[----:B------:R-:W2:Y:S01]  /*8ba0*/  SHFL.BFLY PT, R2, R13, 0x1, 0x1f ;  /* 0x0c201f000d027f89 */ /* 0x000ea200000e0000 */
[----:B-1----:R-:W-:Y:S02]  /*8bb0*/  FMNMX.FTZ R0, R11, R0, !PT ;  /* 0x000000000b007209 */ /* 0x002fe40007810000 */
[----:B--2---:R-:W-:-:S03]  /*8bc0*/  FMNMX.FTZ R2, R13, R2, !PT ;  /* 0x000000020d027209 */ /* 0x004fc60007810000 */
[C---:B------:R-:W-:Y:S01]  /*8bd0*/  FMUL.FTZ R36, R0.reuse, UR7 ;  /* 0x0000000700247c20 */ /* 0x040fe20008410000 */
[----:B------:R-:W-:Y:S02]  /*8be0*/  FSETP.NEU.FTZ.AND P0, PT, R0, -INF , PT ;  /* 0xff8000000000780b */ /* 0x000fe40003f1d000 */
[C---:B------:R-:W-:Y:S01]  /*8bf0*/  FSETP.NEU.FTZ.AND P1, PT, R2.reuse, -INF , PT ;  /* 0xff8000000200780b */ /* 0x040fe20003f3d000 */
[----:B------:R-:W-:Y:S01]  /*8c00*/  FMUL.FTZ R43, R2, UR7 ;  /* 0x00000007022b7c20 */ /* 0x000fe20008410000 */
[----:B------:R-:W-:Y:S02]  /*8c10*/  FSEL R36, R36, RZ, P0 ;  /* 0x000000ff24247208 */ /* 0x000fe40000000000 */
[----:B------:R-:W-:Y:S02]  /*8c20*/  FSEL R136, R0, RZ, P0 ;  /* 0x000000ff00887208 */ /* 0x000fe40000000000 */
[----:B------:R-:W-:Y:S01]  /*8c30*/  LOP3.LUT P0, RZ, R84, 0x4, RZ, 0xc0, !PT ;  /* 0x0000000454ff7812 */ /* 0x000fe2000780c0ff */
[----:B------:R-:W-:Y:S01]  /*8c40*/  FFMA.FTZ R75, R9, UR7, -R36 ;  /* 0x00000007094b7c23 */ /* 0x000fe20008010824 */
[----:B------:R-:W-:Y:S01]  /*8c50*/  FSEL R43, R43, RZ, P1 ;  /* 0x000000ff2b2b7208 */ /* 0x000fe20000800000 */
[----:B------:R-:W-:Y:S01]  /*8c60*/  FADD.FTZ R136, R65, -R136 ;  /* 0x8000008841887221 */ /* 0x000fe20000010000 */
[----:B------:R-:W-:Y:S01]  /*8c70*/  FSEL R138, R2, RZ, P1 ;  /* 0x000000ff028a7208 */ /* 0x000fe20000800000 */
[--C-:B------:R-:W-:Y:S01]  /*8c80*/  FFMA.FTZ R134, R17, UR7, -R36.reuse ;  /* 0x0000000711867c23 */ /* 0x100fe20008010824 */
[----:B------:R-:W-:Y:S01]  /*8c90*/  FFMA.FTZ R61, R7, UR7, -R36 ;  /* 0x00000007073d7c23 */ /* 0x000fe20008010824 */
[--C-:B------:R-:W-:Y:S01]  /*8ca0*/  FFMA.FTZ R60, R4, UR7, -R43.reuse ;  /* 0x00000007043c7c23 */ /* 0x100fe2000801082b */
[----:B------:R-:W-:Y:S01]  /*8cb0*/  IADD3 R4, PT, PT, R41, 0x3000, RZ ;  /* 0x0000300029047810 */ /* 0x000fe20007ffe0ff */
[--C-:B------:R-:W-:Y:S01]  /*8cc0*/  FFMA.FTZ R80, R8, UR7, -R43.reuse ;  /* 0x0000000708507c23 */ /* 0x100fe2000801082b */
[----:B------:R-:W-:Y:S01]  /*8cd0*/  FADD.FTZ R138, R67, -R138 ;  /* 0x8000008a438a7221 */ /* 0x000fe20000010000 */
[----:B------:R-:W1:Y:S01]  /*8ce0*/  LDSM.16.MT88.4 R8, [R41+0x3000] ;  /* 0x003000002908783b */ /* 0x000e620000004200 */
[--C-:B------:R-:W-:Y:S01]  /*8cf0*/  FFMA.FTZ R132, R16, UR7, -R43.reuse ;  /* 0x0000000710847c23 */ /* 0x100fe2000801082b */
[----:B------:R-:W-:Y:S01]  /*8d00*/  @P0 IADD3 R38, PT, PT, R4, -0x20, RZ ;  /* 0xffffffe004260810 */ /* 0x000fe20007ffe0ff */
[--C-:B------:R-:W-:Y:S01]  /*8d10*/  FFMA.FTZ R73, R6, UR7, -R43.reuse ;  /* 0x0000000706497c23 */ /* 0x100fe2000801082b */
[----:B------:R-:W-:Y:S01]  /*8d20*/  FMUL.FTZ R138, R138, UR7 ;  /* 0x000000078a8a7c20 */ /* 0x000fe20008410000 */
[----:B------:R-:W-:Y:S01]  /*8d30*/  FMUL.FTZ R136, R136, UR7 ;  /* 0x0000000788887c20 */ /* 0x000fe20008410000 */
[--C-:B------:R-:W-:Y:S01]  /*8d40*/  FFMA.FTZ R56, R5, UR7, -R36.reuse ;  /* 0x0000000705387c23 */ /* 0x100fe20008010824 */
[----:B------:R-:W2:Y:S01]  /*8d50*/  LDSM.16.MT88.4 R20, [R38] ;  /* 0x000000002614783b */ /* 0x000ea20000004200 */
[----:B------:R-:W-:Y:S01]  /*8d60*/  MUFU.EX2 R132, R132 ;  /* 0x0000008400847308 */ /* 0x000fe20000000800 */
[--C-:B------:R-:W-:Y:S01]  /*8d70*/  FFMA.FTZ R139, R34, UR7, -R43.reuse ;  /* 0x00000007228b7c23 */ /* 0x100fe2000801082b */
        /* <DEDUP_REMOVED lines=36> */
[-C--:B-1----:R-:W-:Y:S01]  /*8fc0*/  FMUL.FTZ R4, R108, R138.reuse ;  /* 0x0000008a6c047220 */ /* 0x082fe20000410000 */
[-C--:B------:R-:W-:Y:S01]  /*8fd0*/  FMUL.FTZ R5, R109, R138.reuse ;  /* 0x0000008a6d057220 */ /* 0x080fe20000410000 */
[-C--:B------:R-:W-:Y:S01]  /*8fe0*/  FMUL.FTZ R104, R104, R138.reuse ;  /* 0x0000008a68687220 */ /* 0x080fe20000410000 */
[----:B------:R-:W-:Y:S01]  /*8ff0*/  FMUL.FTZ R105, R105, R138 ;  /* 0x0000008a69697220 */ /* 0x000fe20000410000 */
[-C--:B-----5:R-:W-:Y:S01]  /*9000*/  FMUL.FTZ R6, R110, R136.reuse ;  /* 0x000000886e067220 */ /* 0x0a0fe20000410000 */
[-C--:B------:R-:W-:Y:S01]  /*9010*/  FMUL.FTZ R7, R111, R136.reuse ;  /* 0x000000886f077220 */ /* 0x080fe20000410000 */
[-C--:B------:R-:W-:Y:S01]  /*9020*/  FMUL.FTZ R106, R106, R136.reuse ;  /* 0x000000886a6a7220 */ /* 0x080fe20000410000 */
[----:B------:R-:W-:Y:S01]  /*9030*/  FMUL.FTZ R107, R107, R136 ;  /* 0x000000886b6b7220 */ /* 0x000fe20000410000 */
[-C--:B------:R-:W-:Y:S01]  /*9040*/  FMUL.FTZ R12, R100, R138.reuse ;  /* 0x0000008a640c7220 */ /* 0x080fe20000410000 */
[----:B------:R-:W-:Y:S01]  /*9050*/  FMUL.FTZ R13, R101, R138 ;  /* 0x0000008a650d7220 */ /* 0x000fe20000410000 */
[-C--:B------:R-:W-:Y:S01]  /*9060*/  FMUL.FTZ R14, R102, R136.reuse ;  /* 0x00000088660e7220 */ /* 0x080fe20000410000 */
[----:B------:R-:W-:Y:S01]  /*9070*/  FMUL.FTZ R15, R103, R136 ;  /* 0x00000088670f7220 */ /* 0x000fe20000410000 */
[----:B---3--:R-:W-:Y:S01]  /*9080*/  F2FP.BF16.F32.PACK_AB R19, R56, R61 ;  /* 0x0000003d3813723e */ /* 0x008fe200000010ff */
[-C--:B------:R-:W-:Y:S01]  /*9090*/  FMUL.FTZ R96, R96, R138.reuse ;  /* 0x0000008a60607220 */ /* 0x080fe20000410000 */
[----:B------:R-:W-:Y:S01]  /*90a0*/  FMUL.FTZ R97, R97, R138 ;  /* 0x0000008a61617220 */ /* 0x000fe20000410000 */
[-C--:B------:R-:W-:Y:S01]  /*90b0*/  FMUL.FTZ R98, R98, R136.reuse ;  /* 0x0000008862627220 */ /* 0x080fe20000410000 */
[-C--:B------:R-:W-:Y:S01]  /*90c0*/  FMUL.FTZ R99, R99, R136.reuse ;  /* 0x0000008863637220 */ /* 0x080fe20000410000 */
[----:B------:R-:W-:Y:S01]  /*90d0*/  MUFU.EX2 R139, R139 ;  /* 0x0000008b008b7308 */ /* 0x000fe20000000800 */
[----:B------:R-:W-:Y:S01]  /*90e0*/  FFMA.FTZ R134, R89, R136, R134 ;  /* 0x0000008859867223 */ /* 0x000fe20000010086 */
[C---:B------:R-:W-:Y:S01]  /*90f0*/  HMMA.16816.F32.BF16 R4, R16.reuse, R8, R4 ;  /* 0x000000081004723c */ /* 0x040fe20000041804 */
[----:B------:R-:W-:Y:S01]  /*9100*/  FFMA.FTZ R89, R29, UR7, -R36 ;  /* 0x000000071d597c23 */ /* 0x000fe20008010824 */
[----:B------:R-:W1:Y:S01]  /*9110*/  MUFU.EX2 R78, R78 ;  /* 0x0000004e004e7308 */ /* 0x000e620000000800 */
[----:B------:R-:W-:Y:S01]  /*9120*/  FADD.FTZ R134, R75, R134 ;  /* 0x000000864b867221 */ /* 0x000fe20000010000 */
[--C-:B------:R-:W-:Y:S01]  /*9130*/  FFMA.FTZ R75, R52, UR7, -R43.reuse ;  /* 0x00000007344b7c23 */ /* 0x100fe2000801082b */
[----:B------:R-:W-:Y:S01]  /*9140*/  FFMA.FTZ R40, R40, UR7, -R43 ;  /* 0x0000000728287c23 */ /* 0x000fe2000801082b */
[----:B------:R-:W-:Y:S01]  /*9150*/  MUFU.EX2 R74, R74 ;  /* 0x0000004a004a7308 */ /* 0x000fe20000000800 */
[--C-:B------:R-:W-:Y:S01]  /*9160*/  FFMA.FTZ R31, R31, UR7, -R36.reuse ;  /* 0x000000071f1f7c23 */ /* 0x100fe20008010824 */
[----:B------:R-:W-:Y:S01]  /*9170*/  HMMA.16816.F32.BF16 R8, R16, R10, R104 ;  /* 0x0000000a1008723c */ /* 0x000fe20000041868 */
[----:B------:R-:W-:Y:S01]  /*9180*/  LDSM.16.MT88.4 R104, [R41+0x3c00] ;  /* 0x003c00002968783b */ /* 0x000fe20000004200 */
[----:B------:R-:W3:Y:S01]  /*9190*/  MUFU.EX2 R65, R65 ;  /* 0x0000004100417308 */ /* 0x000ee20000000800 */
[----:B------:R-:W-:-:S03]  /*91a0*/  FFMA.FTZ R30, R30, UR7, -R36 ;  /* 0x000000071e1e7c23 */ /* 0x000fc60008010824 */
[----:B------:R-:W-:Y:S02]  /*91b0*/  MUFU.EX2 R76, R76 ;  /* 0x0000004c004c7308 */ /* 0x000fe40000000800 */
[C---:B--2---:R-:W-:Y:S01]  /*91c0*/  HMMA.16816.F32.BF16 R12, R16.reuse, R20, R12 ;  /* 0x00000014100c723c */ /* 0x044fe2000004180c */
[----:B-1----:R-:W-:Y:S01]  /*91d0*/  F2FP.BF16.F32.PACK_AB R24, R78, R139 ;  /* 0x0000008b4e18723e */ /* 0x002fe200000010ff */
[----:B------:R-:W1:Y:S04]  /*91e0*/  MUFU.EX2 R67, R67 ;  /* 0x0000004300437308 */ /* 0x000e680000000800 */
[----:B------:R-:W-:Y:S02]  /*91f0*/  MUFU.EX2 R72, R72 ;  /* 0x0000004800487308 */ /* 0x000fe40000000800 */
[----:B------:R-:W-:Y:S01]  /*9200*/  HMMA.16816.F32.BF16 R16, R16, R22, R96 ;  /* 0x000000161010723c */ /* 0x000fe20000041860 */
[----:B------:R-:W2:Y:S01]  /*9210*/  LDSM.16.MT88.4 R20, [R38+0x400] ;  /* 0x000400002614783b */ /* 0x000ea20000004200 */
[----:B------:R-:W5:Y:S01]  /*9220*/  MUFU.EX2 R63, R63 ;  /* 0x0000003f003f7308 */ /* 0x000f620000000800 */
[----:B---3--:R-:W-:-:S02]  /*9230*/  F2FP.BF16.F32.PACK_AB R26, R65, R74 ;  /* 0x0000004a411a723e */ /* 0x008fc400000010ff */
[----:B------:R-:W-:Y:S01]  /*9240*/  LDSM.16.MT88.4 R96, [R38+0xc00] ;  /* 0x000c00002660783b */ /* 0x000fe20000004200 */
[----:B------:R-:W-:Y:S01]  /*9250*/  MUFU.EX2 R122, R122 ;  /* 0x0000007a007a7308 */ /* 0x000fe20000000800 */
[----:B-1----:R-:W-:-:S03]  /*9260*/  F2FP.BF16.F32.PACK_AB R25, R67, R76 ;  /* 0x0000004c4319723e */ /* 0x002fc600000010ff */
[----:B------:R-:W1:Y:S04]  /*9270*/  MUFU.EX2 R91, R91 ;  /* 0x0000005b005b7308 */ /* 0x000e680000000800 */
[----:B------:R-:W-:Y:S01]  /*9280*/  MUFU.EX2 R92, R92 ;  /* 0x0000005c005c7308 */ /* 0x000fe20000000800 */
[----:B-----5:R-:W-:-:S03]  /*9290*/  F2FP.BF16.F32.PACK_AB R27, R63, R72 ;  /* 0x000000483f1b723e */ /* 0x020fc600000010ff */
[----:B------:R-:W-:Y:S04]  /*92a0*/  MUFU.EX2 R83, R83 ;  /* 0x0000005300537308 */ /* 0x000fe80000000800 */
[----:B------:R-:W-:Y:S01]  /*92b0*/  MUFU.EX2 R135, R143 ;  /* 0x0000008f00877308 */ /* 0x000fe20000000800 */
[C---:B----4-:R-:W-:Y:S03]  /*92c0*/  HMMA.16816.F32.BF16 R4, R24.reuse, R32, R4 ;  /* 0x000000201804723c */ /* 0x050fe60000041804 */
[----:B------:R-:W3:Y:S04]  /*92d0*/  MUFU.EX2 R90, R90 ;  /* 0x0000005a005a7308 */ /* 0x000ee80000000800 */
[----:B------:R-:W-:Y:S01]  /*92e0*/  MUFU.EX2 R82, R82 ;  /* 0x0000005200527308 */ /* 0x000fe20000000800 */
[C---:B------:R-:W-:Y:S01]  /*92f0*/  HMMA.16816.F32.BF16 R8, R24.reuse, R34, R8 ;  /* 0x000000221808723c */ /* 0x040fe20000041808 */
[----:B------:R-:W4:Y:S02]  /*9300*/  LDSM.16.MT88.4 R32, [R41+0x3800] ;  /* 0x003800002920783b */ /* 0x000f240000004200 */
[----:B------:R-:W5:Y:S04]  /*9310*/  MUFU.EX2 R81, R81 ;  /* 0x0000005100517308 */ /* 0x000f680000000800 */
[----:B------:R-:W-:Y:S01]  /*9320*/  MUFU.EX2 R64, R64 ;  /* 0x0000004000407308 */ /* 0x000fe20000000800 */
[C---:B--2---:R-:W-:Y:S03]  /*9330*/  HMMA.16816.F32.BF16 R12, R24.reuse, R20, R12 ;  /* 0x00000014180c723c */ /* 0x044fe6000004180c */
[----:B------:R-:W-:Y:S04]  /*9340*/  MUFU.EX2 R48, R48 ;  /* 0x0000003000307308 */ /* 0x000fe80000000800 */
[----:B------:R-:W-:Y:S01]  /*9350*/  MUFU.EX2 R28, R28 ;  /* 0x0000001c001c7308 */ /* 0x000fe20000000800 */
[----:B------:R-:W-:Y:S01]  /*9360*/  HMMA.16816.F32.BF16 R16, R24, R22, R16 ;  /* 0x000000161810723c */ /* 0x000fe20000041810 */
[----:B------:R-:W2:Y:S01]  /*9370*/  LDSM.16.MT88.4 R20, [R38+0x800] ;  /* 0x000800002614783b */ /* 0x000ea20000004200 */
[----:B-1----:R-:W-:Y:S01]  /*9380*/  F2FP.BF16.F32.PACK_AB R24, R91, R122 ;  /* 0x0000007a5b18723e */ /* 0x002fe200000010ff */
[----:B------:R-:W-:Y:S01]  /*9390*/  MUFU.EX2 R89, R89 ;  /* 0x0000005900597308 */ /* 0x000fe20000000800 */
[----:B---3--:R-:W-:-:S02]  /*93a0*/  F2FP.BF16.F32.PACK_AB R25, R90, R135 ;  /* 0x000000875a19723e */ /* 0x008fc400000010ff */
[----:B------:R-:W-:Y:S02]  /*93b0*/  F2FP.BF16.F32.PACK_AB R26, R83, R92 ;  /* 0x0000005c531a723e */ /* 0x000fe400000010ff */
[----:B-----5:R-:W-:-:S07]  /*93c0*/  F2FP.BF16.F32.PACK_AB R27, R81, R82 ;  /* 0x00000052511b723e */ /* 0x020fce00000010ff */
[----:B----4-:R-:W-:Y:S01]  /*93d0*/  HMMA.16816.F32.BF16 R4, R24, R32, R4 ;  /* 0x000000201804723c */ /* 0x010fe20000041804 */
[--C-:B------:R-:W-:Y:S01]  /*93e0*/  FFMA.FTZ R33, R129, UR7, -R36.reuse ;  /* 0x0000000781217c23 */ /* 0x100fe20008010824 */
[----:B------:R-:W-:-:S05]  /*93f0*/  FFMA.FTZ R32, R133, UR7, -R36 ;  /* 0x0000000785207c23 */ /* 0x000fca0008010824 */
[----:B------:R-:W-:Y:S01]  /*9400*/  MUFU.EX2 R33, R33 ;  /* 0x0000002100217308 */ /* 0x000fe20000000800 */
[C---:B------:R-:W-:Y:S01]  /*9410*/  HMMA.16816.F32.BF16 R8, R24.reuse, R34, R8 ;  /* 0x000000221808723c */ /* 0x040fe20000041808 */
[--C-:B------:R-:W-:Y:S01]  /*9420*/  FFMA.FTZ R34, R120, UR7, -R43.reuse ;  /* 0x0000000778227c23 */ /* 0x100fe2000801082b */
[--C-:B------:R-:W-:Y:S01]  /*9430*/  FFMA.FTZ R35, R131, UR7, -R36.reuse ;  /* 0x0000000783237c23 */ /* 0x100fe20008010824 */
[----:B------:R-:W1:Y:S04]  /*9440*/  MUFU.EX2 R32, R32 ;  /* 0x0000002000207308 */ /* 0x000e680000000800 */
[----:B------:R-:W-:Y:S01]  /*9450*/  MUFU.EX2 R34, R34 ;  /* 0x0000002200227308 */ /* 0x000fe20000000800 */
[C---:B--2---:R-:W-:Y:S03]  /*9460*/  HMMA.16816.F32.BF16 R12, R24.reuse, R20, R12 ;  /* 0x00000014180c723c */ /* 0x044fe6000004180c */
[----:B------:R-:W-:Y:S05]  /*9470*/  MUFU.EX2 R35, R35 ;  /* 0x0000002300237308 */ /* 0x000fea0000000800 */
[----:B------:R-:W-:Y:S01]  /*9480*/  HMMA.16816.F32.BF16 R16, R24, R22, R16 ;  /* 0x000000161810723c */ /* 0x000fe20000041810 */
[--C-:B------:R-:W-:Y:S01]  /*9490*/  FFMA.FTZ R27, R124, UR7, -R43.reuse ;  /* 0x000000077c1b7c23 */ /* 0x100fe2000801082b */
[--C-:B------:R-:W-:Y:S01]  /*94a0*/  FFMA.FTZ R24, R128, UR7, -R43.reuse ;  /* 0x0000000780187c23 */ /* 0x100fe2000801082b */
[--C-:B------:R-:W-:Y:S01]  /*94b0*/  FFMA.FTZ R25, R130, UR7, -R43.reuse ;  /* 0x0000000782197c23 */ /* 0x100fe2000801082b */
[----:B------:R-:W-:Y:S01]  /*94c0*/  FFMA.FTZ R26, R121, UR7, -R36 ;  /* 0x00000007791a7c23 */ /* 0x000fe20008010824 */
[----:B-1----:R-:W-:Y:S01]  /*94d0*/  F2FP.BF16.F32.PACK_AB R23, R32, R33 ;  /* 0x000000212017723e */ /* 0x002fe200000010ff */
[----:B------:R-:W-:Y:S01]  /*94e0*/  FFMA.FTZ R121, R87, R138, R132 ;  /* 0x0000008a57797223 */ /* 0x000fe20000010084 */
[----:B------:R-:W1:Y:S01]  /*94f0*/  MUFU.EX2 R27, R27 ;  /* 0x0000001b001b7308 */ /* 0x000e620000000800 */
[----:B------:R-:W-:Y:S01]  /*9500*/  FFMA.FTZ R87, R66, UR7, -R43 ;  /* 0x0000000742577c23 */ /* 0x000fe2000801082b */
[----:B------:R-:W-:Y:S01]  /*9510*/  FFMA.FTZ R66, R71, UR7, -R36 ;  /* 0x0000000747427c23 */ /* 0x000fe20008010824 */
[----:B------:R-:W-:Y:S01]  /*9520*/  FADD.FTZ R80, R80, R121 ;  /* 0x0000007950507221 */ /* 0x000fe20000010000 */
[----:B------:R-:W-:Y:S01]  /*9530*/  MUFU.EX2 R24, R24 ;  /* 0x0000001800187308 */ /* 0x000fe20000000800 */
[----:B------:R-:W-:-:S02]  /*9540*/  FADD.FTZ R71, R61, R134 ;  /* 0x000000863d477221 */ /* 0x000fc40000010000 */
[----:B------:R-:W-:Y:S01]  /*9550*/  FADD.FTZ R73, R73, R80 ;  /* 0x0000005049497221 */ /* 0x000fe20000010000 */
[----:B------:R-:W2:Y:S01]  /*9560*/  MUFU.EX2 R25, R25 ;  /* 0x0000001900197308 */ /* 0x000ea20000000800 */
[----:B------:R-:W-:-:S03]  /*9570*/  FADD.FTZ R71, R56, R71 ;  /* 0x0000004738477221 */ /* 0x000fc60000010000 */
[----:B------:R-:W3:Y:S01]  /*9580*/  MUFU.EX2 R26, R26 ;  /* 0x0000001a001a7308 */ /* 0x000ee20000000800 */
[----:B------:R-:W-:Y:S01]  /*9590*/  FADD.FTZ R76, R76, R71 ;  /* 0x000000474c4c7221 */ /* 0x000fe20000010000 */
[----:B-1----:R-:W-:Y:S02]  /*95a0*/  F2FP.BF16.F32.PACK_AB R20, R27, R34 ;  /* 0x000000221b14723e */ /* 0x002fe400000010ff */
[----:B------:R-:W1:Y:S01]  /*95b0*/  MUFU.EX2 R87, R87 ;  /* 0x0000005700577308 */ /* 0x000e620000000800 */
[----:B------:R-:W-:-:S03]  /*95c0*/  FADD.FTZ R67, R67, R76 ;  /* 0x0000004c43437221 */ /* 0x000fc60000010000 */
[----:B------:R-:W-:Y:S01]  /*95d0*/  MUFU.EX2 R66, R66 ;  /* 0x0000004200427308 */ /* 0x000fe20000000800 */
[----:B--2---:R-:W-:-:S03]  /*95e0*/  F2FP.BF16.F32.PACK_AB R22, R25, R24 ;  /* 0x000000181916723e */ /* 0x004fc600000010ff */
[----:B------:R2:W-:Y:S01]  /*95f0*/  MUFU.EX2 R61, R62 ;  /* 0x0000003e003d7308 */ /* 0x0005e20000000800 */
[----:B---3--:R-:W-:-:S07]  /*9600*/  F2FP.BF16.F32.PACK_AB R21, R26, R35 ;  /* 0x000000231a15723e */ /* 0x008fce00000010ff */
[----:B------:R-:W-:Y:S01]  /*9610*/  HMMA.16816.F32.BF16 R100, R20, R96, R12 ;  /* 0x000000601464723c */ /* 0x000fe2000004180c */
[----:B------:R-:W3:Y:S01]  /*9620*/  LDSM.16.MT88.4 R12, [R41+0x4000] ;  /* 0x00400000290c783b */ /* 0x000ee20000004200 */
[----:B--2---:R-:W-:-:S06]  /*9630*/  FADD.FTZ R62, R60, R73 ;  /* 0x000000493c3e7221 */ /* 0x004fcc0000010000 */
[----:B------:R-:W-:Y:S01]  /*9640*/  HMMA.16816.F32.BF16 R108, R20, R104, R4 ;  /* 0x00000068146c723c */ /* 0x000fe20000041804 */
[----:B-1----:R-:W-:Y:S01]  /*9650*/  F2FP.BF16.F32.PACK_AB R4, R64, R87 ;  /* 0x000000574004723e */ /* 0x002fe200000010ff */
[----:B------:R-:W-:-:S04]  /*9660*/  FADD.FTZ R139, R139, R62 ;  /* 0x0000003e8b8b7221 */ /* 0x000fc80000010000 */
[----:B------:R-:W-:Y:S02]  /*9670*/  FADD.FTZ R139, R78, R139 ;  /* 0x0000008b4e8b7221 */ /* 0x000fe40000010000 */
[----:B------:R-:W-:Y:S01]  /*9680*/  HMMA.16816.F32.BF16 R104, R20, R106, R8 ;  /* 0x0000006a1468723c */ /* 0x000fe20000041808 */
[----:B------:R-:W1:Y:S01]  /*9690*/  LDSM.16.MT88.4 R8, [R38+0x1000] ;  /* 0x001000002608783b */ /* 0x000e620000004200 */
[----:B------:R-:W-:-:S04]  /*96a0*/  FADD.FTZ R74, R74, R139 ;  /* 0x0000008b4a4a7221 */ /* 0x000fc80000010000 */
[----:B------:R-:W-:Y:S02]  /*96b0*/  FADD.FTZ R65, R65, R74 ;  /* 0x0000004a41417221 */ /* 0x000fe40000010000 */
[----:B------:R-:W-:Y:S01]  /*96c0*/  HMMA.16816.F32.BF16 R96, R20, R98, R16 ;  /* 0x000000621460723c */ /* 0x000fe20000041810 */
[--C-:B------:R-:W-:Y:S01]  /*96d0*/  FFMA.FTZ R23, R69, UR7, -R36.reuse ;  /* 0x0000000745177c23 */ /* 0x100fe20008010824 */
[--C-:B------:R-:W-:Y:S01]  /*96e0*/  FFMA.FTZ R21, R70, UR7, -R43.reuse ;  /* 0x0000000746157c23 */ /* 0x100fe2000801082b */
[----:B------:R-:W-:Y:S01]  /*96f0*/  FFMA.FTZ R22, R68, UR7, -R43 ;  /* 0x0000000744167c23 */ /* 0x000fe2000801082b */
[--C-:B------:R-:W-:Y:S01]  /*9700*/  FFMA.FTZ R69, R79, UR7, -R36.reuse ;  /* 0x000000074f457c23 */ /* 0x100fe20008010824 */
[--C-:B------:R-:W-:Y:S01]  /*9710*/  FFMA.FTZ R20, R77, UR7, -R36.reuse ;  /* 0x000000074d147c23 */ /* 0x100fe20008010824 */
[----:B------:R-:W2:Y:S01]  /*9720*/  LDSM.16.MT88.4 R16, [R41+0x4400] ;  /* 0x004400002910783b */ /* 0x000ea20000004200 */
[----:B------:R-:W4:Y:S01]  /*9730*/  MUFU.EX2 R23, R23 ;  /* 0x0000001700177308 */ /* 0x000f220000000800 */
[--C-:B------:R-:W-:Y:S01]  /*9740*/  FFMA.FTZ R68, R55, UR7, -R36.reuse ;  /* 0x0000000737447c23 */ /* 0x100fe20008010824 */
[--C-:B------:R-:W-:Y:S01]  /*9750*/  FFMA.FTZ R70, R59, UR7, -R36.reuse ;  /* 0x000000073b467c23 */ /* 0x100fe20008010824 */
[----:B------:R-:W-:Y:S01]  /*9760*/  FFMA.FTZ R55, R53, UR7, -R36 ;  /* 0x0000000735377c23 */ /* 0x000fe20008010824 */
[----:B------:R-:W-:Y:S01]  /*9770*/  MUFU.EX2 R21, R21 ;  /* 0x0000001500157308 */ /* 0x000fe20000000800 */
[----:B------:R-:W-:Y:S01]  /*9780*/  FADD.FTZ R122, R122, R65 ;  /* 0x000000417a7a7221 */ /* 0x000fe20000010000 */
[----:B------:R-:W-:-:S02]  /*9790*/  MOV R65, R0 ;  /* 0x0000000000417202 */ /* 0x000fc40000000f00 */
[----:B------:R-:W5:Y:S01]  /*97a0*/  MUFU.EX2 R22, R22 ;  /* 0x0000001600167308 */ /* 0x000f620000000800 */
[----:B------:R-:W-:Y:S01]  /*97b0*/  FADD.FTZ R91, R91, R122 ;  /* 0x0000007a5b5b7221 */ /* 0x000fe20000010000 */
[----:B------:R-:W-:Y:S02]  /*97c0*/  @P5 MOV R65, R0 ;  /* 0x0000000000415202 */ /* 0x000fe40000000f00 */
[----:B------:R-:W-:Y:S01]  /*97d0*/  MUFU.EX2 R69, R69 ;  /* 0x0000004500457308 */ /* 0x000fe20000000800 */
[----:B------:R-:W-:Y:S01]  /*97e0*/  FADD.FTZ R92, R92, R91 ;  /* 0x0000005b5c5c7221 */ /* 0x000fe20000010000 */
[----:B----4-:R-:W-:Y:S02]  /*97f0*/  F2FP.BF16.F32.PACK_AB R5, R23, R66 ;  /* 0x000000421705723e */ /* 0x010fe400000010ff */
[----:B------:R-:W4:Y:S01]  /*9800*/  MUFU.EX2 R20, R20 ;  /* 0x0000001400147308 */ /* 0x000f220000000800 */
[----:B------:R-:W-:-:S03]  /*9810*/  FADD.FTZ R83, R83, R92 ;  /* 0x0000005c53537221 */ /* 0x000fc60000010000 */
[----:B------:R-:W-:Y:S01]  /*9820*/  MUFU.EX2 R59, R75 ;  /* 0x0000004b003b7308 */ /* 0x000fe20000000800 */
[----:B-----5:R-:W-:-:S03]  /*9830*/  F2FP.BF16.F32.PACK_AB R6, R22, R21 ;  /* 0x000000151606723e */ /* 0x020fc600000010ff */
[----:B------:R-:W-:Y:S04]  /*9840*/  MUFU.EX2 R53, R68 ;  /* 0x0000004400357308 */ /* 0x000fe80000000800 */
[----:B------:R-:W-:Y:S01]  /*9850*/  MUFU.EX2 R60, R55 ;  /* 0x00000037003c7308 */ /* 0x000fe20000000800 */
[----:B----4-:R-:W-:-:S03]  /*9860*/  F2FP.BF16.F32.PACK_AB R7, R20, R69 ;  /* 0x000000451407723e */ /* 0x010fc600000010ff */
[----:B------:R4:W-:Y:S04]  /*9870*/  MUFU.EX2 R55, R50 ;  /* 0x0000003200377308 */ /* 0x0009e80000000800 */
[C---:B---3--:R-:W-:Y:S01]  /*9880*/  HMMA.16816.F32.BF16 R108, R4.reuse, R12, R108 ;  /* 0x0000000c046c723c */ /* 0x048fe2000004186c */
[--C-:B------:R-:W-:Y:S01]  /*9890*/  FFMA.FTZ R13, R58, UR7, -R43.reuse ;  /* 0x000000073a0d7c23 */ /* 0x100fe2000801082b */
[----:B------:R-:W-:Y:S01]  /*98a0*/  FFMA.FTZ R12, R54, UR7, -R43 ;  /* 0x00000007360c7c23 */ /* 0x000fe2000801082b */
[--C-:B------:R-:W-:Y:S02]  /*98b0*/  FFMA.FTZ R58, R57, UR7, -R36.reuse ;  /* 0x00000007393a7c23 */ /* 0x100fe40008010824 */
[----:B------:R-:W3:Y:S03]  /*98c0*/  MUFU.EX2 R54, R13 ;  /* 0x0000000d00367308 */ /* 0x000ee60000000800 */
[----:B------:R-:W-:Y:S01]  /*98d0*/  HMMA.16816.F32.BF16 R104, R4, R14, R104 ;  /* 0x0000000e0468723c */ /* 0x000fe20000041868 */
[----:B------:R5:W2:Y:S01]  /*98e0*/  MUFU.EX2 R52, R12 ;  /* 0x0000000c00347308 */ /* 0x000aa20000000800 */
[----:B----4-:R-:W-:-:S03]  /*98f0*/  FFMA.FTZ R50, R45, UR7, -R36 ;  /* 0x000000072d327c23 */ /* 0x010fc60008010824 */
[----:B------:R-:W-:Y:S03]  /*9900*/  MUFU.EX2 R57, R70 ;  /* 0x0000004600397308 */ /* 0x000fe60000000800 */
[C---:B-1----:R-:W-:Y:S01]  /*9910*/  HMMA.16816.F32.BF16 R100, R4.reuse, R8, R100 ;  /* 0x000000080464723c */ /* 0x042fe20000041864 */
[----:B------:R-:W1:Y:S04]  /*9920*/  MUFU.EX2 R58, R58 ;  /* 0x0000003a003a7308 */ /* 0x000e680000000800 */
[----:B------:R-:W-:Y:S01]  /*9930*/  MUFU.EX2 R50, R50 ;  /* 0x0000003200327308 */ /* 0x000fe20000000800 */
[----:B-----5:R-:W4:Y:S02]  /*9940*/  LDSM.16.MT88.4 R12, [R38+0x1400] ;  /* 0x00140000260c783b */ /* 0x020f240000004200 */
[----:B------:R-:W-:Y:S01]  /*9950*/  HMMA.16816.F32.BF16 R96, R4, R10, R96 ;  /* 0x0000000a0460723c */ /* 0x000fe20000041860 */
[----:B---3--:R-:W-:Y:S01]  /*9960*/  F2FP.BF16.F32.PACK_AB R4, R54, R61 ;  /* 0x0000003d3604723e */ /* 0x008fe200000010ff */
[----:B------:R-:W3:Y:S01]  /*9970*/  LDSM.16.MT88.4 R8, [R41+0x4800] ;  /* 0x004800002908783b */ /* 0x000ee20000004200 */
[----:B--2---:R-:W-:-:S02]  /*9980*/  F2FP.BF16.F32.PACK_AB R6, R59, R52 ;  /* 0x000000343b06723e */ /* 0x004fc400000010ff */
[----:B------:R-:W-:Y:S02]  /*9990*/  F2FP.BF16.F32.PACK_AB R7, R60, R53 ;  /* 0x000000353c07723e */ /* 0x000fe400000010ff */
[----:B-1----:R-:W-:-:S07]  /*99a0*/  F2FP.BF16.F32.PACK_AB R5, R58, R57 ;  /* 0x000000393a05723e */ /* 0x002fce00000010ff */
[C---:B------:R-:W-:Y:S01]  /*99b0*/  HMMA.16816.F32.BF16 R108, R4.reuse, R16, R108 ;  /* 0x00000010046c723c */ /* 0x040fe2000004186c */
[--C-:B------:R-:W-:Y:S01]  /*99c0*/  FFMA.FTZ R17, R46, UR7, -R43.reuse ;  /* 0x000000072e117c23 */ /* 0x100fe2000801082b */
[--C-:B------:R-:W-:Y:S01]  /*99d0*/  FFMA.FTZ R46, R49, UR7, -R36.reuse ;  /* 0x00000007312e7c23 */ /* 0x100fe20008010824 */
[----:B------:R-:W-:Y:S02]  /*99e0*/  FFMA.FTZ R16, R44, UR7, -R43 ;  /* 0x000000072c107c23 */ /* 0x000fe4000801082b */
[----:B------:R-:W-:Y:S03]  /*99f0*/  MUFU.EX2 R44, R17 ;  /* 0x00000011002c7308 */ /* 0x000fe60000000800 */
[C---:B------:R-:W-:Y:S01]  /*9a00*/  HMMA.16816.F32.BF16 R104, R4.reuse, R18, R104 ;  /* 0x000000120468723c */ /* 0x040fe20000041868 */
[----:B------:R-:W-:Y:S01]  /*9a10*/  FFMA.FTZ R18, R47, UR7, -R36 ;  /* 0x000000072f127c23 */ /* 0x000fe20008010824 */
[----:B------:R-:W-:Y:S04]  /*9a20*/  MUFU.EX2 R49, R16 ;  /* 0x0000001000317308 */ /* 0x000fe80000000800 */
[----:B------:R-:W-:Y:S04]  /*9a30*/  MUFU.EX2 R46, R46 ;  /* 0x0000002e002e7308 */ /* 0x000fe80000000800 */
[----:B------:R-:W1:Y:S04]  /*9a40*/  MUFU.EX2 R47, R51 ;  /* 0x00000033002f7308 */ /* 0x000e680000000800 */
[----:B------:R2:W5:Y:S01]  /*9a50*/  MUFU.EX2 R45, R18 ;  /* 0x00000012002d7308 */ /* 0x0005620000000800 */
[----:B----4-:R-:W-:Y:S01]  /*9a60*/  HMMA.16816.F32.BF16 R100, R4, R12, R100 ;  /* 0x0000000c0464723c */ /* 0x010fe20000041864 */
[----:B------:R-:W-:Y:S01]  /*9a70*/  FADD.FTZ R12, R72, R67 ;  /* 0x00000043480c7221 */ /* 0x000fe20000010000 */
[----:B------:R-:W-:-:S02]  /*9a80*/  MOV R67, R2 ;  /* 0x0000000200437202 */ /* 0x000fc40000000f00 */
[----:B------:R-:W-:Y:S01]  /*9a90*/  @P5 MOV R67, R2 ;  /* 0x0000000200435202 */ /* 0x000fe20000000f00 */
[----:B------:R-:W-:-:S03]  /*9aa0*/  FADD.FTZ R12, R63, R12 ;  /* 0x0000000c3f0c7221 */ /* 0x000fc60000010000 */
[----:B------:R-:W-:Y:S01]  /*9ab0*/  HMMA.16816.F32.BF16 R96, R4, R14, R96 ;  /* 0x0000000e0460723c */ /* 0x000fe20000041860 */
[----:B------:R-:W-:Y:S01]  /*9ac0*/  FADD.FTZ R13, R135, R12 ;  /* 0x0000000c870d7221 */ /* 0x000fe20000010000 */
[----:B------:R-:W-:Y:S01]  /*9ad0*/  F2FP.BF16.F32.PACK_AB R4, R55, R48 ;  /* 0x000000303704723e */ /* 0x000fe200000010ff */
[----:B------:R-:W-:Y:S01]  /*9ae0*/  FADD.FTZ R12, R34, R83 ;  /* 0x00000053220c7221 */ /* 0x000fe20000010000 */
[----:B-1----:R-:W-:Y:S01]  /*9af0*/  F2FP.BF16.F32.PACK_AB R5, R47, R46 ;  /* 0x0000002e2f05723e */ /* 0x002fe200000010ff */
[----:B------:R-:W-:Y:S01]  /*9b00*/  FADD.FTZ R13, R90, R13 ;  /* 0x0000000d5a0d7221 */ /* 0x000fe20000010000 */
[----:B------:R-:W-:Y:S01]  /*9b10*/  F2FP.BF16.F32.PACK_AB R6, R49, R44 ;  /* 0x0000002c3106723e */ /* 0x000fe200000010ff */
[----:B--2---:R-:W1:Y:S01]  /*9b20*/  LDSM.16.MT88.4 R16, [R38+0x1800] ;  /* 0x001800002610783b */ /* 0x004e620000004200 */
[----:B-----5:R-:W-:Y:S01]  /*9b30*/  F2FP.BF16.F32.PACK_AB R7, R50, R45 ;  /* 0x0000002d3207723e */ /* 0x020fe200000010ff */
[----:B------:R-:W-:Y:S01]  /*9b40*/  FADD.FTZ R82, R82, R13 ;  /* 0x0000000d52527221 */ /* 0x000fe20000010000 */
[----:B------:R-:W-:Y:S03]  /*9b50*/  MUFU.EX2 R34, R39 ;  /* 0x0000002700227308 */ /* 0x000fe60000000800 */
[----:B------:R-:W-:-:S02]  /*9b60*/  FADD.FTZ R82, R81, R82 ;  /* 0x0000005251527221 */ /* 0x000fc40000010000 */
[C---:B---3--:R-:W-:Y:S01]  /*9b70*/  HMMA.16816.F32.BF16 R108, R4.reuse, R8, R108 ;  /* 0x00000008046c723c */ /* 0x048fe2000004186c */
[----:B------:R-:W-:Y:S01]  /*9b80*/  FADD.FTZ R9, R27, R12 ;  /* 0x0000000c1b097221 */ /* 0x000fe20000010000 */
[----:B------:R-:W-:Y:S01]  /*9b90*/  FADD.FTZ R35, R35, R82 ;  /* 0x0000005223237221 */ /* 0x000fe20000010000 */
[----:B------:R-:W2:Y:S01]  /*9ba0*/  LDSM.16.MT88.4 R12, [R41+0x4c00] ;  /* 0x004c0000290c783b */ /* 0x000ea20000004200 */
[----:B------:R-:W-:Y:S02]  /*9bb0*/  FFMA.FTZ R8, R37, UR7, -R43 ;  /* 0x0000000725087c23 */ /* 0x000fe4000801082b */
[----:B------:R3:W4:Y:S02]  /*9bc0*/  MUFU.EX2 R37, R42 ;  /* 0x0000002a00257308 */ /* 0x0007240000000800 */
[----:B------:R-:W-:Y:S01]  /*9bd0*/  HMMA.16816.F32.BF16 R104, R4, R10, R104 ;  /* 0x0000000a0468723c */ /* 0x000fe20000041868 */
[----:B------:R-:W-:Y:S01]  /*9be0*/  FADD.FTZ R10, R26, R35 ;  /* 0x000000231a0a7221 */ /* 0x000fe20000010000 */
[----:B------:R5:W-:Y:S03]  /*9bf0*/  MUFU.EX2 R27, R8 ;  /* 0x00000008001b7308 */ /* 0x000be60000000800 */
[----:B------:R-:W-:Y:S01]  /*9c00*/  FADD.FTZ R33, R33, R10 ;  /* 0x0000000a21217221 */ /* 0x000fe20000010000 */
[----:B------:R-:W-:Y:S03]  /*9c10*/  MUFU.EX2 R26, R40 ;  /* 0x00000028001a7308 */ /* 0x000fe60000000800 */
[----:B------:R-:W-:Y:S01]  /*9c20*/  FADD.FTZ R33, R32, R33 ;  /* 0x0000002120217221 */ /* 0x000fe20000010000 */
[----:B---3--:R-:W-:-:S03]  /*9c30*/  FADD.FTZ R42, R24, R9 ;  /* 0x00000009182a7221 */ /* 0x008fc60000010000 */
[----:B------:R-:W-:Y:S01]  /*9c40*/  FADD.FTZ R66, R66, R33 ;  /* 0x0000002142427221 */ /* 0x000fe20000010000 */
[----:B------:R-:W-:Y:S01]  /*9c50*/  MUFU.EX2 R24, R31 ;  /* 0x0000001f00187308 */ /* 0x000fe20000000800 */
[----:B------:R-:W-:Y:S01]  /*9c60*/  FADD.FTZ R42, R25, R42 ;  /* 0x0000002a192a7221 */ /* 0x000fe20000010000 */
[----:B-----5:R-:W3:Y:S02]  /*9c70*/  LDSM.16.MT88.4 R8, [R38+0x1c00] ;  /* 0x001c00002608783b */ /* 0x020ee40000004200 */
[----:B------:R-:W5:Y:S01]  /*9c80*/  MUFU.EX2 R25, R30 ;  /* 0x0000001e00197308 */ /* 0x000f620000000800 */
        /* <DEDUP_REMOVED lines=13> */
[----:B-----5:R-:W-:Y:S02]  /*9d60*/  F2FP.BF16.F32.PACK_AB R5, R25, R24 ;  /* 0x000000181905723e */ /* 0x020fe400000010ff */
[----:B------:R-:W-:Y:S01]  /*9d70*/  F2FP.BF16.F32.PACK_AB R6, R26, R27 ;  /* 0x0000001b1a06723e */ /* 0x000fe200000010ff */
[----:B------:R-:W-:Y:S01]  /*9d80*/  FADD.FTZ R17, R54, R17 ;  /* 0x0000001136117221 */ /* 0x000fe20000010000 */
[----:B------:R-:W-:-:S03]  /*9d90*/  F2FP.BF16.F32.PACK_AB R7, R89, R28 ;  /* 0x0000001c5907723e */ /* 0x000fc600000010ff */
[----:B------:R-:W-:-:S04]  /*9da0*/  FADD.FTZ R52, R52, R17 ;  /* 0x0000001134347221 */ /* 0x000fc80000010000 */
        /* <DEDUP_REMOVED lines=24> */
.L_x_4487:
[----:B------:R-:W-:-:S07]  /*9f30*/  IADD3 R113, PT, PT, R123, -0x1, RZ ;  /* 0xffffffff7b717810 */ /* 0x000fce0007ffe0ff */
.L_x_4495:
[----:B------:R-:W-:-:S13]  /*9f40*/  ISETP.GE.AND P0, PT, R113, R94, PT ;  /* 0x0000005e7100720c */ /* 0x000fda0003f06270 */
[----:B------:R-:W-:Y:S05]  /*9f50*/  @!P0 BRA `(.L_x_4496) ;  /* 0x0000003800408947 */ /* 0x000fea0003800000 */
[----:B------:R-:W1:Y:S01]  /*9f60*/  S2UR UR7, SR_CgaCtaId ;  /* 0x00000000000779c3 */ /* 0x000e620000008800 */
[----:B------:R-:W-:Y:S01]  /*9f70*/  UISETP.NE.U32.AND UP0, UPT, UR8, URZ, UPT ;  /* 0x000000ff0800728c */ /* 0x000fe2000bf05070 */
[----:B------:R-:W-:Y:S01]  /*9f80*/  LOP3.LUT R121, R3, 0x120, R116, 0xf8, !PT ;  /* 0x0000012003797812 */ /* 0x000fe200078ef874 */
[----:B------:R-:W-:Y:S01]  /*9f90*/  IMAD.MOV.U32 R91, RZ, RZ, R65 ;  /* 0x000000ffff5b7224 */ /* 0x000fe200078e0041 */
[----:B------:R-:W-:Y:S01]  /*9fa0*/  SHF.L.U32 R124, R113, 0x7, RZ ;  /* 0x00000007717c7819 */ /* 0x000fe200000006ff */
[----:B------:R-:W-:Y:S01]  /*9fb0*/  UISETP.NE.AND.EX UP0, UPT, UR9, URZ, UPT, UP0 ;  /* 0x000000ff0900728c */ /* 0x000fe2000bf05300 */
[----:B------:R-:W-:Y:S01]  /*9fc0*/  LEA R121, R121, UR6, 0x1 ;  /* 0x0000000679797c11 */ /* 0x000fe2000f8e08ff */
[----:B------:R-:W-:Y:S01]  /*9fd0*/  IMAD.MOV.U32 R92, RZ, RZ, R67 ;  /* 0x000000ffff5c7224 */ /* 0x000fe200078e0043 */
[C---:B------:R-:W-:Y:S01]  /*9fe0*/  LOP3.LUT R90, R124.reuse, 0x40, R127, 0xfe, !PT ;  /* 0x000000407c5a7812 */ /* 0x040fe200078efe7f */
[----:B------:R-:W-:Y:S01]  /*9ff0*/  VIADD R123, R113, 0x1 ;  /* 0x00000001717b7836 */ /* 0x000fe20000000000 */
        /* <DEDUP_REMOVED lines=8> */
[----:B------:R-:W4:Y:S01]  /*a080*/  LDCU UR4, c[0x0][0x45c] ;  /* 0x00008b80ff0477ac */ /* 0x000f220008000800 */
[----:B------:R-:W2:Y:S01]  /*a090*/  LDCU.64 UR8, c[0x0][0x3a0] ;  /* 0x00007400ff0877ac */ /* 0x000ea20008000a00 */
[----:B------:R-:W2:Y:S01]  /*a0a0*/  LDCU.64 UR10, c[0x0][0x3a8] ;  /* 0x00007500ff0a77ac */ /* 0x000ea20008000a00 */
[----:B-1----:R-:W-:-:S12]  /*a0b0*/  ULEA UR6, UR7, UR13, 0x18 ;  /* 0x0000000d07067291 */ /* 0x002fd8000f8ec0ff */
.L_x_4500:
        /* <DEDUP_REMOVED lines=14> */
[C---:B------:R-:W-:Y:S02]  /*a1a0*/  LOP3.LUT R127, R115.reuse, 0xd8, RZ, 0xc0, !PT ;  /* 0x000000d8737f7812 */ /* 0x040fe400078ec0ff */
[----:B------:R-:W-:Y:S02]  /*a1b0*/  @!P2 IADD3 R126, P0, PT, R126, R3, RZ ;  /* 0x000000037e7ea210 */ /* 0x000fe40007f1e0ff */
[C---:B--2---:R-:W-:Y:S02]  /*a1c0*/  ISETP.GE.AND P4, PT, R2.reuse, UR12, PT ;  /* 0x0000000c02007c0c */ /* 0x044fe4000bf86270 */
[----:B------:R-:W-:Y:S02]  /*a1d0*/  ISETP.GE.AND P3, PT, R2, UR12, PT ;  /* 0x0000000c02007c0c */ /* 0x000fe4000bf66270 */
[----:B------:R-:W-:Y:S02]  /*a1e0*/  @!P2 LEA.HI.X.SX32 R125, R0, R125, 0x1, P0 ;  /* 0x0000007d007da211 */ /* 0x000fe400000f0eff */
[----:B------:R-:W-:Y:S02]  /*a1f0*/  LOP3.LUT R130, R115, 0x1f20, RZ, 0xc0, !PT ;  /* 0x00001f2073827812 */ /* 0x000fe400078ec0ff */
[----:B------:R-:W-:Y:S01]  /*a200*/  LOP3.LUT R127, R127, R114, RZ, 0x3c, !PT ;  /* 0x000000727f7f7212 */ /* 0x000fe200078e3cff */
[----:B------:R-:W-:Y:S06]  /*a210*/  @!P2 BRA `(.L_x_4497) ;  /* 0x0000000000f4a947 */ /* 0x000fec0003800000 */
        /* <DEDUP_REMOVED lines=61> */
.L_x_4497:
[----:B------:R-:W-:Y:S02]  /*a5f0*/  LOP3.LUT R132, R130, R127, RZ, 0xfc, !PT ;  /* 0x0000007f82847212 */ /* 0x000fe400078efcff */
[-C--:B------:R-:W-:Y:S02]  /*a600*/  @!P4 MOV R127, R125.reuse ;  /* 0x0000007d007fc202 */ /* 0x080fe40000000f00 */
[----:B------:R-:W-:Y:S02]  /*a610*/  LEA R129, R132, UR6, 0x1 ;  /* 0x0000000684817c11 */ /* 0x000fe4000f8e08ff */
[C---:B------:R-:W-:Y:S02]  /*a620*/  SHF.L.U32 R131, R128.reuse, 0x6, RZ ;  /* 0x0000000680837819 */ /* 0x040fe400000006ff */
[--C-:B------:R-:W-:Y:S01]  /*a630*/  SHF.L.U64.HI R130, R128, 0x6, R113.reuse ;  /* 0x0000000680827819 */ /* 0x100fe20000010271 */
[----:B------:R-:W-:Y:S01]  /*a640*/  @!PT LDS RZ, [RZ] ;  /* 0x00000000fffff984 */ /* 0x000fe20000000800 */
[----:B------:R-:W-:Y:S01]  /*a650*/  @!PT LDS RZ, [RZ] ;  /* 0x00000000fffff984 */ /* 0x000fe20000000800 */
[----:B------:R-:W-:Y:S01]  /*a660*/  @!PT LDS RZ, [RZ] ;  /* 0x00000000fffff984 */ /* 0x000fe20000000800 */
[----:B------:R1:W-:Y:S01]  /*a670*/  @!P4 LDGSTS.E.BYPASS.LTC128B.128 [R129+0x3000], desc[UR14][R126.64] ;  /* 0x030000007e81cfae */ /* 0x0003e2000b981a0e */
[----:B------:R-:W-:Y:S02]  /*a680*/  IADD3 R134, P0, PT, R131, R126, RZ ;  /* 0x0000007e83867210 */ /* 0x000fe40007f1e0ff */
[----:B------:R-:W-:Y:S02]  /*a690*/  MOV R0, 0x20 ;  /* 0x0000002000007802 */ /* 0x000fe40000000f00 */
[----:B------:R-:W-:Y:S02]  /*a6a0*/  IADD3.X R135, PT, PT, R130, R125, RZ, P0, !PT ;  /* 0x0000007d82877210 */ /* 0x000fe400007fe4ff */
[----:B------:R-:W-:Y:S01]  /*a6b0*/  @!P3 LEA R132, P0, R128, R134, 0x7 ;  /* 0x000000868084b211 */ /* 0x000fe200078038ff */
[----:B------:R-:W-:Y:S01]  /*a6c0*/  @P4 STS.128 [R129+0x3000], RZ ;  /* 0x003000ff81004388 */ /* 0x000fe20000000c00 */
[----:B------:R-:W-:Y:S02]  /*a6d0*/  @!P3 IADD3 R136, P1, PT, R134, R131, RZ ;  /* 0x000000838688b210 */ /* 0x000fe40007f3e0ff */
[----:B------:R-:W-:Y:S02]  /*a6e0*/  @!P3 LEA.HI.X R133, R128, R135, R113, 0x7, P0 ;  /* 0x000000878085b211 */ /* 0x000fe400000f3c71 */
[----:B------:R-:W-:Y:S02]  /*a6f0*/  @!P3 IADD3.X R137, PT, PT, R135, R130, RZ, P1, !PT ;  /* 0x000000828789b210 */ /* 0x000fe40000ffe4ff */
[----:B------:R-:W-:Y:S01]  /*a700*/  LOP3.LUT P0, RZ, R84, 0x4, RZ, 0xc0, !PT ;  /* 0x0000000454ff7812 */ /* 0x000fe2000780c0ff */
[----:B------:R-:W-:Y:S01]  /*a710*/  @P3 STS.128 [R129+0x3800], RZ ;  /* 0x003800ff81003388 */ /* 0x000fe20000000c00 */
[----:B------:R-:W-:Y:S02]  /*a720*/  IADD3 R123, PT, PT, R123, -0x1, RZ ;  /* 0xffffffff7b7b7810 */ /* 0x000fe40007ffe0ff */
[----:B------:R-:W-:Y:S02]  /*a730*/  SEL R0, R0, 0xffffffe0, !P0 ;  /* 0xffffffe000007807 */ /* 0x000fe40004000000 */
[----:B------:R-:W-:Y:S02]  /*a740*/  ISETP.GT.AND P1, PT, R123, R94, PT ;  /* 0x0000005e7b00720c */ /* 0x000fe40003f24270 */
[-C--:B------:R-:W-:Y:S01]  /*a750*/  IADD3 R2, PT, PT, R86, R0.reuse, RZ ;  /* 0x0000000056027210 */ /* 0x080fe20007ffe0ff */
[----:B------:R-:W-:Y:S01]  /*a760*/  @!PT LDS RZ, [RZ] ;  /* 0x00000000fffff984 */ /* 0x000fe20000000800 */
[----:B------:R-:W-:Y:S01]  /*a770*/  @!PT LDS RZ, [RZ] ;  /* 0x00000000fffff984 */ /* 0x000fe20000000800 */
[----:B------:R-:W-:Y:S01]  /*a780*/  @!PT LDS RZ, [RZ] ;  /* 0x00000000fffff984 */ /* 0x000fe20000000800 */
[----:B------:R1:W-:Y:S01]  /*a790*/  @!P3 LDGSTS.E.BYPASS.LTC128B.128 [R129+0x3800], desc[UR14][R134.64] ;  /* 0x038000008681bfae */ /* 0x0003e2000b981a0e */
[----:B------:R-:W-:Y:S07]  /*a7a0*/  IADD3 R72, PT, PT, R85, R0, RZ ;  /* 0x0000000055487210 */ /* 0x000fee0007ffe0ff */
        /* <DEDUP_REMOVED lines=12> */
[----:B------:R-:W2:Y:S08]  /*a870*/  LDSM.16.M88.4 R8, [R85] ;  /* 0x000000005508783b */ /* 0x000eb00000000200 */
[----:B------:R-:W-:Y:S08]  /*a880*/  LDSM.16.M88.4 R64, [R2] ;  /* 0x000000000240783b */ /* 0x000ff00000000200 */
[----:B------:R-:W-:Y:S08]  /*a890*/  LDSM.16.M88.4 R24, [R72] ;  /* 0x000000004818783b */ /* 0x000ff00000000200 */
[----:B------:R-:W5:Y:S08]  /*a8a0*/  LDSM.16.M88.4 R16, [R85+0x400] ;  /* 0x000400005510783b */ /* 0x000f700000000200 */
[----:B------:R-:W3:Y:S08]  /*a8b0*/  LDSM.16.M88.4 R20, [R72+0x400] ;  /* 0x000400004814783b */ /* 0x000ef00000000200 */
        /* <DEDUP_REMOVED lines=17> */
[----:B------:R-:W-:Y:S01]  /*a9d0*/  FMUL.FTZ R0, R4, UR5 ;  /* 0x0000000504007c20 */ /* 0x000fe20008410000 */
        /* <DEDUP_REMOVED lines=9> */
[C---:B----4-:R-:W-:Y:S03]  /*aa70*/  HMMA.16816.F32.BF16 R36, R68.reuse, R40, RZ ;  /* 0x000000284424723c */ /* 0x050fe600000418ff */
[----:B------:R-:W4:Y:S01]  /*aa80*/  MUFU.TANH R3, R3 ;  /* 0x0000000300037308 */ /* 0x000f220000002400 */
[----:B------:R-:W-:Y:S01]  /*aa90*/  FMUL.FTZ R9, R12, UR5 ;  /* 0x000000050c097c20 */ /* 0x000fe20008410000 */
[----:B------:R-:W-:Y:S01]  /*aaa0*/  FMUL.FTZ R11, R13, UR5 ;  /* 0x000000050d0b7c20 */ /* 0x000fe20008410000 */
[----:B------:R-:W-:Y:S01]  /*aab0*/  FMUL.FTZ R12, R15, UR5 ;  /* 0x000000050f0c7c20 */ /* 0x000fe20008410000 */
[----:B------:R-:W-:Y:S01]  /*aac0*/  FMUL.FTZ R10, R14, UR5 ;  /* 0x000000050e0a7c20 */ /* 0x000fe20008410000 */
[----:B------:R-:W-:Y:S05]  /*aad0*/  HMMA.16816.F32.BF16 R40, R68, R42, RZ ;  /* 0x0000002a4428723c */ /* 0x000fea00000418ff */
[----:B------:R-:W1:Y:S03]  /*aae0*/  MUFU.TANH R2, R2 ;  /* 0x0000000200027308 */ /* 0x000e660000002400 */
        /* <DEDUP_REMOVED lines=216> */
.L_x_4499:
        /* <DEDUP_REMOVED lines=35> */
.L_x_4498:
[C---:B------:R-:W-:Y:S02]  /*baa0*/  IADD3 R71, PT, PT, R90.reuse, -0x40, RZ ;  /* 0xffffffc05a477810 */ /* 0x040fe40007ffe0ff */
[C---:B--2---:R-:W-:Y:S02]  /*bab0*/  IADD3 R72, PT, PT, R90.reuse, -0x3f, RZ ;  /* 0xffffffc15a487810 */ /* 0x044fe40007ffe0ff */
[----:B------:R-:W-:Y:S02]  /*bac0*/  I2FP.F32.S32 R71, R71 ;  /* 0x0000004700477245 */ /* 0x000fe40000201400 */
[----:B------:R-:W-:Y:S02]  /*bad0*/  IADD3 R74, PT, PT, R90, -0x38, RZ ;  /* 0xffffffc85a4a7810 */ /* 0x000fe40007ffe0ff */
[----:B------:R-:W-:Y:S01]  /*bae0*/  I2FP.F32.S32 R72, R72 ;  /* 0x0000004800487245 */ /* 0x000fe20000201400 */
[-C--:B------:R-:W-:Y:S01]  /*baf0*/  FFMA.FTZ R0, R88, R71.reuse, R0 ;  /* 0x0000004758007223 */ /* 0x080fe20000010000 */
[----:B------:R-:W-:Y:S01]  /*bb00*/  IADD3 R73, PT, PT, R90, -0x37, RZ ;  /* 0xffffffc95a497810 */ /* 0x000fe20007ffe0ff */
[C---:B-1----:R-:W-:Y:S01]  /*bb10*/  FFMA.FTZ R2, R88.reuse, R71, R2 ;  /* 0x0000004758027223 */ /* 0x042fe20000010002 */
[----:B------:R-:W-:Y:S01]  /*bb20*/  I2FP.F32.S32 R71, R74 ;  /* 0x0000004a00477245 */ /* 0x000fe20000201400 */
[-C--:B------:R-:W-:Y:S01]  /*bb30*/  FFMA.FTZ R3, R88, R72.reuse, R3 ;  /* 0x0000004858037223 */ /* 0x080fe20000010003 */
[----:B------:R-:W-:Y:S01]  /*bb40*/  IADD3 R74, PT, PT, R90, -0x30, RZ ;  /* 0xffffffd05a4a7810 */ /* 0x000fe20007ffe0ff */
[C---:B------:R-:W-:Y:S01]  /*bb50*/  FFMA.FTZ R4, R88.reuse, R72, R4 ;  /* 0x0000004858047223 */ /* 0x040fe20000010004 */
[----:B------:R-:W-:Y:S01]  /*bb60*/  I2FP.F32.S32 R72, R73 ;  /* 0x0000004900487245 */ /* 0x000fe20000201400 */
[-C--:B------:R-:W-:Y:S01]  /*bb70*/  FFMA.FTZ R5, R88, R71.reuse, R5 ;  /* 0x0000004758057223 */ /* 0x080fe20000010005 */
[----:B------:R-:W-:Y:S01]  /*bb80*/  IADD3 R73, PT, PT, R90, -0x2f, RZ ;  /* 0xffffffd15a497810 */ /* 0x000fe20007ffe0ff */
[C---:B------:R-:W-:Y:S01]  /*bb90*/  FFMA.FTZ R6, R88.reuse, R71, R6 ;  /* 0x0000004758067223 */ /* 0x040fe20000010006 */
[----:B------:R-:W-:Y:S01]  /*bba0*/  I2FP.F32.S32 R71, R74 ;  /* 0x0000004a00477245 */ /* 0x000fe20000201400 */
[CC--:B------:R-:W-:Y:S01]  /*bbb0*/  FFMA.FTZ R7, R88.reuse, R72.reuse, R7 ;  /* 0x0000004858077223 */ /* 0x0c0fe20000010007 */
[----:B------:R-:W-:Y:S01]  /*bbc0*/  FFMA.FTZ R8, R88, R72, R8 ;  /* 0x0000004858087223 */ /* 0x000fe20000010008 */
[----:B------:R-:W-:Y:S02]  /*bbd0*/  IADD3 R74, PT, PT, R90, -0x28, RZ ;  /* 0xffffffd85a4a7810 */ /* 0x000fe40007ffe0ff */
        /* <DEDUP_REMOVED lines=37> */
[C---:B------:R-:W-:Y:S01]  /*be30*/  FFMA.FTZ R27, R88.reuse, R65, R27 ;  /* 0x00000041581b7223 */ /* 0x040fe2000001001b */
[----:B------:R-:W-:Y:S01]  /*be40*/  I2FP.F32.S32 R67, R67 ;  /* 0x0000004300437245 */ /* 0x000fe20000201400 */
[C---:B------:R-:W-:Y:S01]  /*be50*/  FFMA.FTZ R28, R88.reuse, R65, R28 ;  /* 0x00000041581c7223 */ /* 0x040fe2000001001c */
[----:B------:R-:W-:Y:S01]  /*be60*/  I2FP.F32.S32 R65, R90 ;  /* 0x0000005a00417245 */ /* 0x000fe20000201400 */
[-C--:B------:R-:W-:Y:S01]  /*be70*/  FFMA.FTZ R29, R88, R66.reuse, R29 ;  /* 0x00000042581d7223 */ /* 0x080fe2000001001d */
[----:B------:R-:W-:Y:S01]  /*be80*/  IADD3 R68, PT, PT, R90, 0x1, RZ ;  /* 0x000000015a447810 */ /* 0x000fe20007ffe0ff */
        /* <DEDUP_REMOVED lines=17> */
[-C--:B------:R-:W-:Y:S01]  /*bfa0*/  FFMA.FTZ R39, R88, R67.reuse, R39 ;  /* 0x0000004358277223 */ /* 0x080fe20000010027 */
[----:B------:R-:W-:Y:S01]  /*bfb0*/  IADD3 R68, PT, PT, R90, 0x18, RZ ;  /* 0x000000185a447810 */ /* 0x000fe20007ffe0ff */
[C---:B------:R-:W-:Y:S01]  /*bfc0*/  FFMA.FTZ R40, R88.reuse, R67, R40 ;  /* 0x0000004358287223 */ /* 0x040fe20000010028 */
[----:B------:R-:W-:Y:S01]  /*bfd0*/  I2FP.F32.S32 R66, R66 ;  /* 0x0000004200427245 */ /* 0x000fe20000201400 */
[CC--:B------:R-:W-:Y:S01]  /*bfe0*/  FFMA.FTZ R41, R88.reuse, R65.reuse, R41 ;  /* 0x0000004158297223 */ /* 0x0c0fe20000010029 */
[----:B------:R-:W-:Y:S01]  /*bff0*/  I2FP.F32.S32 R67, R68 ;  /* 0x0000004400437245 */ /* 0x000fe20000201400 */
[C---:B------:R-:W-:Y:S01]  /*c000*/  FFMA.FTZ R42, R88.reuse, R65, R42 ;  /* 0x00000041582a7223 */ /* 0x040fe2000001002a */
[----:B------:R-:W-:Y:S01]  /*c010*/  FMNMX3.FTZ R69, R91, R2, R4, !PT ;  /* 0x000000025b457276 */ /* 0x000fe20007810004 */
[-C--:B------:R-:W-:Y:S01]  /*c020*/  FFMA.FTZ R43, R88, R66.reuse, R43 ;  /* 0x00000042582b7223 */ /* 0x080fe2000001002b */
[----:B------:R-:W-:Y:S01]  /*c030*/  IADD3 R65, PT, PT, R90, 0x19, RZ ;  /* 0x000000195a417810 */ /* 0x000fe20007ffe0ff */
[----:B------:R-:W-:Y:S01]  /*c040*/  FFMA.FTZ R44, R88, R66, R44 ;  /* 0x00000042582c7223 */ /* 0x000fe2000001002c */
[----:B------:R-:W-:Y:S01]  /*c050*/  FMNMX3.FTZ R66, R92, R0, R3, !PT ;  /* 0x000000005c427276 */ /* 0x000fe20007810003 */
[CC--:B------:R-:W-:Y:S01]  /*c060*/  FFMA.FTZ R45, R88.reuse, R67.reuse, R45 ;  /* 0x00000043582d7223 */ /* 0x0c0fe2000001002d */
[----:B------:R-:W-:Y:S01]  /*c070*/  FMNMX3.FTZ R69, R69, R6, R8, !PT ;  /* 0x0000000645457276 */ /* 0x000fe20007810008 */
[----:B------:R-:W-:Y:S01]  /*c080*/  FFMA.FTZ R46, R88, R67, R46 ;  /* 0x00000043582e7223 */ /* 0x000fe2000001002e */
[----:B------:R-:W-:Y:S02]  /*c090*/  I2FP.F32.S32 R65, R65 ;  /* 0x0000004100417245 */ /* 0x000fe40000201400 */
[----:B------:R-:W-:Y:S02]  /*c0a0*/  IADD3 R67, PT, PT, R90, 0x20, RZ ;  /* 0x000000205a437810 */ /* 0x000fe40007ffe0ff */
[----:B------:R-:W-:Y:S01]  /*c0b0*/  FMNMX3.FTZ R68, R66, R5, R7, !PT ;  /* 0x0000000542447276 */ /* 0x000fe20007810007 */
[-C--:B------:R-:W-:Y:S01]  /*c0c0*/  FFMA.FTZ R47, R88, R65.reuse, R47 ;  /* 0x00000041582f7223 */ /* 0x080fe2000001002f */
[----:B------:R-:W-:Y:S01]  /*c0d0*/  IADD3 R66, PT, PT, R90, 0x21, RZ ;  /* 0x000000215a427810 */ /* 0x000fe20007ffe0ff */
[C---:B------:R-:W-:Y:S01]  /*c0e0*/  FFMA.FTZ R48, R88.reuse, R65, R48 ;  /* 0x0000004158307223 */ /* 0x040fe20000010030 */
[----:B------:R-:W-:Y:S02]  /*c0f0*/  FMNMX3.FTZ R69, R69, R10, R12, !PT ;  /* 0x0000000a45457276 */ /* 0x000fe4000781000c */
[----:B------:R-:W-:Y:S02]  /*c100*/  I2FP.F32.S32 R67, R67 ;  /* 0x0000004300437245 */ /* 0x000fe40000201400 */
[----:B------:R-:W-:Y:S02]  /*c110*/  I2FP.F32.S32 R65, R66 ;  /* 0x0000004200417245 */ /* 0x000fe40000201400 */
[----:B------:R-:W-:Y:S01]  /*c120*/  FMNMX3.FTZ R69, R69, R14, R16, !PT ;  /* 0x0000000e45457276 */ /* 0x000fe20007810010 */
[----:B------:R-:W-:Y:S01]  /*c130*/  FFMA.FTZ R49, R88, R67, R49 ;  /* 0x0000004358317223 */ /* 0x000fe20000010031 */
[----:B------:R-:W-:Y:S01]  /*c140*/  FMNMX3.FTZ R68, R68, R9, R11, !PT ;  /* 0x0000000944447276 */ /* 0x000fe2000781000b */
[C---:B------:R-:W-:Y:S01]  /*c150*/  FFMA.FTZ R50, R88.reuse, R67, R50 ;  /* 0x0000004358327223 */ /* 0x040fe20000010032 */
[----:B------:R-:W-:Y:S01]  /*c160*/  FMNMX3.FTZ R69, R69, R18, R20, !PT ;  /* 0x0000001245457276 */ /* 0x000fe20007810014 */
[CC--:B------:R-:W-:Y:S01]  /*c170*/  FFMA.FTZ R51, R88.reuse, R65.reuse, R51 ;  /* 0x0000004158337223 */ /* 0x0c0fe20000010033 */
[----:B------:R-:W-:Y:S01]  /*c180*/  FFMA.FTZ R52, R88, R65, R52 ;  /* 0x0000004158347223 */ /* 0x000fe20000010034 */
[----:B------:R-:W-:Y:S02]  /*c190*/  FMNMX3.FTZ R68, R68, R13, R15, !PT ;  /* 0x0000000d44447276 */ /* 0x000fe4000781000f */
[----:B------:R-:W-:Y:S02]  /*c1a0*/  IADD3 R65, PT, PT, R90, 0x28, RZ ;  /* 0x000000285a417810 */ /* 0x000fe40007ffe0ff */
[----:B------:R-:W-:Y:S02]  /*c1b0*/  FMNMX3.FTZ R69, R69, R22, R24, !PT ;  /* 0x0000001645457276 */ /* 0x000fe40007810018 */
[----:B------:R-:W-:Y:S02]  /*c1c0*/  FMNMX3.FTZ R68, R68, R17, R19, !PT ;  /* 0x0000001144447276 */ /* 0x000fe40007810013 */
[----:B------:R-:W-:Y:S02]  /*c1d0*/  I2FP.F32.S32 R65, R65 ;  /* 0x0000004100417245 */ /* 0x000fe40000201400 */
[----:B------:R-:W-:Y:S02]  /*c1e0*/  FMNMX3.FTZ R69, R69, R26, R28, !PT ;  /* 0x0000001a45457276 */ /* 0x000fe4000781001c */
[----:B------:R-:W-:Y:S01]  /*c1f0*/  IADD3 R67, PT, PT, R90, 0x29, RZ ;  /* 0x000000295a437810 */ /* 0x000fe20007ffe0ff */
[-C--:B------:R-:W-:Y:S01]  /*c200*/  FFMA.FTZ R53, R88, R65.reuse, R53 ;  /* 0x0000004158357223 */ /* 0x080fe20000010035 */
[----:B------:R-:W-:Y:S01]  /*c210*/  IADD3 R66, PT, PT, R90, 0x30, RZ ;  /* 0x000000305a427810 */ /* 0x000fe20007ffe0ff */
[----:B------:R-:W-:Y:S01]  /*c220*/  FFMA.FTZ R54, R88, R65, R54 ;  /* 0x0000004158367223 */ /* 0x000fe20000010036 */
[----:B------:R-:W-:Y:S02]  /*c230*/  FMNMX3.FTZ R68, R68, R21, R23, !PT ;  /* 0x0000001544447276 */ /* 0x000fe40007810017 */
[----:B------:R-:W-:Y:S02]  /*c240*/  FMNMX3.FTZ R69, R69, R30, R32, !PT ;  /* 0x0000001e45457276 */ /* 0x000fe40007810020 */
[----:B------:R-:W-:Y:S02]  /*c250*/  I2FP.F32.S32 R67, R67 ;  /* 0x0000004300437245 */ /* 0x000fe40000201400 */
[----:B------:R-:W-:Y:S02]  /*c260*/  I2FP.F32.S32 R65, R66 ;  /* 0x0000004200417245 */ /* 0x000fe40000201400 */
[----:B------:R-:W-:Y:S01]  /*c270*/  FMNMX3.FTZ R68, R68, R25, R27, !PT ;  /* 0x0000001944447276 */ /* 0x000fe2000781001b */
        /* <DEDUP_REMOVED lines=10> */
[----:B------:R-:W-:Y:S02]  /*c320*/  I2FP.F32.S32 R65, R65 ;  /* 0x0000004100417245 */ /* 0x000fe40000201400 */
[----:B------:R-:W-:Y:S02]  /*c330*/  FMNMX3.FTZ R68, R68, R37, R39, !PT ;  /* 0x0000002544447276 */ /* 0x000fe40007810027 */
[----:B------:R-:W-:Y:S01]  /*c340*/  IADD3 R67, PT, PT, R90, 0x38, RZ ;  /* 0x000000385a437810 */ /* 0x000fe20007ffe0ff */
[CC--:B------:R-:W-:Y:S01]  /*c350*/  FFMA.FTZ R59, R88.reuse, R65.reuse, R59 ;  /* 0x00000041583b7223 */ /* 0x0c0fe2000001003b */
[----:B------:R-:W-:Y:S01]  /*c360*/  FMNMX3.FTZ R69, R69, R46, R48, !PT ;  /* 0x0000002e45457276 */ /* 0x000fe20007810030 */
[----:B------:R-:W-:Y:S01]  /*c370*/  FFMA.FTZ R60, R88, R65, R60 ;  /* 0x00000041583c7223 */ /* 0x000fe2000001003c */
[----:B------:R-:W-:Y:S02]  /*c380*/  IADD3 R66, PT, PT, R90, 0x39, RZ ;  /* 0x000000395a427810 */ /* 0x000fe40007ffe0ff */
[----:B------:R-:W-:Y:S02]  /*c390*/  FMNMX3.FTZ R68, R68, R41, R43, !PT ;  /* 0x0000002944447276 */ /* 0x000fe4000781002b */
[----:B------:R-:W-:Y:S02]  /*c3a0*/  I2FP.F32.S32 R67, R67 ;  /* 0x0000004300437245 */ /* 0x000fe40000201400 */
[----:B------:R-:W-:Y:S02]  /*c3b0*/  FMNMX3.FTZ R65, R69, R50, R52, !PT ;  /* 0x0000003245417276 */ /* 0x000fe40007810034 */
[----:B------:R-:W-:Y:S01]  /*c3c0*/  I2FP.F32.S32 R66, R66 ;  /* 0x0000004200427245 */ /* 0x000fe20000201400 */
[----:B------:R-:W-:Y:S01]  /*c3d0*/  FFMA.FTZ R61, R88, R67, R61 ;  /* 0x00000043583d7223 */ /* 0x000fe2000001003d */
[----:B------:R-:W-:Y:S01]  /*c3e0*/  FMNMX3.FTZ R68, R68, R45, R47, !PT ;  /* 0x0000002d44447276 */ /* 0x000fe2000781002f */
[C---:B------:R-:W-:Y:S01]  /*c3f0*/  FFMA.FTZ R62, R88.reuse, R67, R62 ;  /* 0x00000043583e7223 */ /* 0x040fe2000001003e */
[----:B------:R-:W-:Y:S01]  /*c400*/  FMNMX3.FTZ R65, R65, R54, R56, !PT ;  /* 0x0000003641417276 */ /* 0x000fe20007810038 */
[-C--:B------:R-:W-:Y:S01]  /*c410*/  FFMA.FTZ R63, R88, R66.reuse, R63 ;  /* 0x00000042583f7223 */ /* 0x080fe2000001003f */
[----:B------:R-:W-:Y:S01]  /*c420*/  FMNMX3.FTZ R68, R68, R49, R51, !PT ;  /* 0x0000003144447276 */ /* 0x000fe20007810033 */
[----:B------:R-:W-:Y:S01]  /*c430*/  FFMA.FTZ R64, R88, R66, R64 ;  /* 0x0000004258407223 */ /* 0x000fe20000010040 */
[----:B------:R-:W-:Y:S02]  /*c440*/  FMNMX3.FTZ R65, R65, R58, R60, !PT ;  /* 0x0000003a41417276 */ /* 0x000fe4000781003c */
[----:B------:R-:W-:Y:S02]  /*c450*/  FMNMX3.FTZ R68, R68, R53, R55, !PT ;  /* 0x0000003544447276 */ /* 0x000fe40007810037 */
[----:B------:R-:W-:Y:S02]  /*c460*/  FMNMX3.FTZ R70, R65, R62, R64, !PT ;  /* 0x0000003e41467276 */ /* 0x000fe40007810040 */
[----:B------:R-:W-:Y:S02]  /*c470*/  FMNMX3.FTZ R76, R68, R57, R59, !PT ;  /* 0x00000039444c7276 */ /* 0x000fe4000781003b */
[----:B------:R-:W-:Y:S01]  /*c480*/  IADD3 R124, PT, PT, R124, -0x80, RZ ;  /* 0xffffff807c7c7810 */ /* 0x000fe20007ffe0ff */
[----:B------:R-:W1:Y:S01]  /*c490*/  SHFL.BFLY PT, R65, R70, 0x2, 0x1f ;  /* 0x0c401f0046417f89 */ /* 0x000e6200000e0000 */
[----:B------:R-:W-:Y:S02]  /*c4a0*/  FMNMX3.FTZ R69, R76, R61, R63, !PT ;  /* 0x0000003d4c457276 */ /* 0x000fe4000781003f */
[----:B------:R-:W-:Y:S05]  /*c4b0*/  IADD3 R90, PT, PT, R90, -0x80, RZ ;  /* 0xffffff805a5a7810 */ /* 0x000fea0007ffe0ff */
[----:B------:R-:W-:Y:S08]  /*c4c0*/  LDSM.16.MT88.4 R76, [R121+0x3000] ;  /* 0x00300000794c783b */ /* 0x000ff00000004200 */
[----:B------:R-:W2:Y:S01]  /*c4d0*/  SHFL.BFLY PT, R66, R69, 0x2, 0x1f ;  /* 0x0c401f0045427f89 */ /* 0x000ea200000e0000 */
[----:B-1----:R-:W-:Y:S07]  /*c4e0*/  FMNMX.FTZ R68, R70, R65, !PT ;  /* 0x0000004146447209 */ /* 0x002fee0007810000 */
[----:B------:R-:W1:Y:S01]  /*c4f0*/  SHFL.BFLY PT, R65, R68, 0x1, 0x1f ;  /* 0x0c201f0044417f89 */ /* 0x000e6200000e0000 */
[----:B--2---:R-:W-:Y:S07]  /*c500*/  FMNMX.FTZ R75, R69, R66, !PT ;  /* 0x00000042454b7209 */ /* 0x004fee0007810000 */
[----:B------:R-:W2:Y:S01]  /*c510*/  SHFL.BFLY PT, R66, R75, 0x1, 0x1f ;  /* 0x0c201f004b427f89 */ /* 0x000ea200000e0000 */
[----:B-1----:R-:W-:Y:S02]  /*c520*/  FMNMX.FTZ R65, R68, R65, !PT ;  /* 0x0000004144417209 */ /* 0x002fe40007810000 */
[----:B------:R-:W-:Y:S02]  /*c530*/  MOV R68, R116 ;  /* 0x0000007400447202 */ /* 0x000fe40000000f00 */
[----:B------:R-:W-:Y:S01]  /*c540*/  @P0 IADD3 R68, PT, PT, R120, -0x20, RZ ;  /* 0xffffffe078440810 */ /* 0x000fe20007ffe0ff */
[----:B------:R-:W-:Y:S01]  /*c550*/  FADD.FTZ R69, -R65, R91 ;  /* 0x0000005b41457221 */ /* 0x000fe20000010100 */
[----:B------:R-:W-:Y:S03]  /*c560*/  ISETP.GT.AND P0, PT, R123, R94, PT ;  /* 0x0000005e7b00720c */ /* 0x000fe60003f04270 */
[----:B------:R-:W-:Y:S01]  /*c570*/  FMUL.FTZ R70, R69, UR4 ;  /* 0x0000000445467c20 */ /* 0x000fe20008410000 */
[----:B------:R-:W1:Y:S01]  /*c580*/  LDSM.16.MT88.4 R80, [R68] ;  /* 0x000000004450783b */ /* 0x000e620000004200 */
[----:B------:R-:W-:Y:S01]  /*c590*/  FMUL.FTZ R69, R65, UR4 ;  /* 0x0000000441457c20 */ /* 0x000fe20008410000 */
[----:B--2---:R-:W-:Y:S01]  /*c5a0*/  FMNMX.FTZ R67, R75, R66, !PT ;  /* 0x000000424b437209 */ /* 0x004fe20007810000 */
[----:B------:R2:W3:Y:S03]  /*c5b0*/  MUFU.EX2 R73, R70 ;  /* 0x0000004600497308 */ /* 0x0004e60000000800 */
[C---:B------:R-:W-:Y:S01]  /*c5c0*/  FSETP.NEU.FTZ.AND P1, PT, R67.reuse, -INF , PT ;  /* 0xff8000004300780b */ /* 0x040fe20003f3d000 */
[C---:B------:R-:W-:Y:S01]  /*c5d0*/  FMUL.FTZ R66, R67.reuse, UR4 ;  /* 0x0000000443427c20 */ /* 0x040fe20008410000 */
[----:B------:R-:W-:Y:S04]  /*c5e0*/  FADD.FTZ R72, -R67, R92 ;  /* 0x0000005c43487221 */ /* 0x000fe80000010100 */
[----:B------:R-:W-:Y:S01]  /*c5f0*/  FSEL R66, R66, RZ, P1 ;  /* 0x000000ff42427208 */ /* 0x000fe20000800000 */
[----:B------:R-:W-:Y:S01]  /*c600*/  FMUL.FTZ R71, R72, UR4 ;  /* 0x0000000448477c20 */ /* 0x000fe20008410000 */
[----:B------:R-:W-:Y:S03]  /*c610*/  FSETP.NEU.FTZ.AND P1, PT, R65, -INF , PT ;  /* 0xff8000004100780b */ /* 0x000fe60003f3d000 */
[--C-:B------:R-:W-:Y:S01]  /*c620*/  FFMA.FTZ R147, R3, UR4, -R66.reuse ;  /* 0x0000000403937c23 */ /* 0x100fe20008010842 */
[----:B------:R-:W-:Y:S01]  /*c630*/  FSEL R69, R69, RZ, P1 ;  /* 0x000000ff45457208 */ /* 0x000fe20000800000 */
[----:B------:R-:W4:Y:S01]  /*c640*/  MUFU.EX2 R71, R71 ;  /* 0x0000004700477308 */ /* 0x000f220000000800 */
[--C-:B------:R-:W-:Y:S01]  /*c650*/  FFMA.FTZ R0, R0, UR4, -R66.reuse ;  /* 0x0000000400007c23 */ /* 0x100fe20008010842 */
[--C-:B------:R-:W-:Y:S01]  /*c660*/  FFMA.FTZ R75, R5, UR4, -R66.reuse ;  /* 0x00000004054b7c23 */ /* 0x100fe20008010842 */
[--C-:B------:R-:W-:Y:S07]  /*c670*/  FFMA.FTZ R92, R7, UR4, -R66.reuse ;  /* 0x00000004075c7c23 */ /* 0x100fee0008010842 */
[----:B------:R-:W-:Y:S01]  /*c680*/  MUFU.EX2 R147, R147 ;  /* 0x0000009300937308 */ /* 0x000fe20000000800 */
[--C-:B------:R-:W-:Y:S01]  /*c690*/  FFMA.FTZ R2, R2, UR4, -R69.reuse ;  /* 0x0000000402027c23 */ /* 0x100fe20008010845 */
[--C-:B------:R-:W-:Y:S01]  /*c6a0*/  FFMA.FTZ R91, R4, UR4, -R69.reuse ;  /* 0x00000004045b7c23 */ /* 0x100fe20008010845 */
[--C-:B------:R-:W-:Y:S01]  /*c6b0*/  FFMA.FTZ R127, R6, UR4, -R69.reuse ;  /* 0x00000004067f7c23 */ /* 0x100fe20008010845 */
[--C-:B--2---:R-:W-:Y:S06]  /*c6c0*/  FFMA.FTZ R70, R8, UR4, -R69.reuse ;  /* 0x0000000408467c23 */ /* 0x104fec0008010845 */
[----:B------:R-:W2:Y:S01]  /*c6d0*/  MUFU.EX2 R0, R0 ;  /* 0x0000000000007308 */ /* 0x000ea20000000800 */
[C---:B---3--:R-:W-:Y:S01]  /*c6e0*/  FMUL.FTZ R110, R73.reuse, R110 ;  /* 0x0000006e496e7220 */ /* 0x048fe20000410000 */
[C---:B------:R-:W-:Y:S01]  /*c6f0*/  FMUL.FTZ R111, R73.reuse, R111 ;  /* 0x0000006f496f7220 */ /* 0x040fe20000410000 */
[----:B------:R-:W-:Y:S07]  /*c700*/  FMUL.FTZ R106, R73, R106 ;  /* 0x0000006a496a7220 */ /* 0x000fee0000410000 */
[----:B------:R-:W-:Y:S01]  /*c710*/  MUFU.EX2 R75, R75 ;  /* 0x0000004b004b7308 */ /* 0x000fe20000000800 */
[C---:B----4-:R-:W-:Y:S01]  /*c720*/  FMUL.FTZ R108, R71.reuse, R108 ;  /* 0x0000006c476c7220 */ /* 0x050fe20000410000 */
[C---:B------:R-:W-:Y:S01]  /*c730*/  FMUL.FTZ R109, R71.reuse, R109 ;  /* 0x0000006d476d7220 */ /* 0x040fe20000410000 */
[C---:B------:R-:W-:Y:S07]  /*c740*/  FMUL.FTZ R104, R71.reuse, R104 ;  /* 0x0000006847687220 */ /* 0x040fee0000410000 */
[----:B------:R-:W3:Y:S01]  /*c750*/  MUFU.EX2 R92, R92 ;  /* 0x0000005c005c7308 */ /* 0x000ee20000000800 */
[----:B------:R-:W-:Y:S01]  /*c760*/  FMUL.FTZ R105, R71, R105 ;  /* 0x0000006947697220 */ /* 0x000fe20000410000 */
        /* <DEDUP_REMOVED lines=27> */
[--C-:B------:R-:W-:Y:S01]  /*c920*/  FFMA.FTZ R151, R31, UR4, -R66.reuse ;  /* 0x000000041f977c23 */ /* 0x100fe20008010842 */
[----:B---3--:R-:W-:Y:S01]  /*c930*/  F2FP.BF16.F32.PACK_AB R131, R70, R127 ;  /* 0x0000007f4683723e */ /* 0x008fe200000010ff */
[--C-:B------:R-:W-:Y:S01]  /*c940*/  FFMA.FTZ R150, R28, UR4, -R69.reuse ;  /* 0x000000041c967c23 */ /* 0x100fe20008010845 */
[--C-:B------:R-:W-:Y:S01]  /*c950*/  FFMA.FTZ R149, R30, UR4, -R69.reuse ;  /* 0x000000041e957c23 */ /* 0x100fe20008010845 */
[--C-:B------:R-:W-:Y:S01]  /*c960*/  FFMA.FTZ R152, R32, UR4, -R69.reuse ;  /* 0x0000000420987c23 */ /* 0x100fe20008010845 */
[--C-:B------:R-:W-:Y:S01]  /*c970*/  FFMA.FTZ R154, R35, UR4, -R66.reuse ;  /* 0x00000004239a7c23 */ /* 0x100fe20008010842 */
[--C-:B------:R-:W-:Y:S01]  /*c980*/  FFMA.FTZ R156, R36, UR4, -R69.reuse ;  /* 0x00000004249c7c23 */ /* 0x100fe20008010845 */
[--C-:B------:R-:W-:Y:S01]  /*c990*/  FFMA.FTZ R43, R43, UR4, -R66.reuse ;  /* 0x000000042b2b7c23 */ /* 0x100fe20008010842 */
[C---:B------:R-:W-:Y:S01]  /*c9a0*/  HMMA.16816.F32.BF16 R108, R128.reuse, R76, R108 ;  /* 0x0000004c806c723c */ /* 0x040fe2000004186c */
[----:B------:R-:W3:Y:S04]  /*c9b0*/  MUFU.EX2 R133, R133 ;  /* 0x0000008500857308 */ /* 0x000ee80000000800 */
[--C-:B------:R-:W-:Y:S01]  /*c9c0*/  FFMA.FTZ R148, R27, UR4, -R66.reuse ;  /* 0x000000041b947c23 */ /* 0x100fe20008010842 */
[--C-:B------:R-:W-:Y:S05]  /*c9d0*/  FFMA.FTZ R27, R29, UR4, -R66.reuse ;  /* 0x000000041d1b7c23 */ /* 0x100fea0008010842 */
        /* <DEDUP_REMOVED lines=8> */
[C---:B-1----:R-:W-:Y:S01]  /*ca60*/  HMMA.16816.F32.BF16 R100, R128.reuse, R80, R100 ;  /* 0x000000508064723c */ /* 0x042fe20000041864 */
[----:B------:R-:W-:Y:S08]  /*ca70*/  LDSM.16.MT88.4 R28, [R68+0xc00] ;  /* 0x000c0000441c783b */ /* 0x000ff00000004200 */
[----:B------:R-:W1:Y:S01]  /*ca80*/  MUFU.EX2 R113, R113 ;  /* 0x0000007100717308 */ /* 0x000e620000000800 */
[----:B------:R-:W-:Y:S01]  /*ca90*/  FFMA.FTZ R137, R23, UR4, -R66 ;  /* 0x0000000417897c23 */ /* 0x000fe20008010842 */
[--C-:B------:R-:W-:Y:S01]  /*caa0*/  FFMA.FTZ R146, R18, UR4, -R69.reuse ;  /* 0x0000000412927c23 */ /* 0x100fe20008010845 */
[--C-:B------:R-:W-:Y:S07]  /*cab0*/  FFMA.FTZ R143, R20, UR4, -R69.reuse ;  /* 0x00000004148f7c23 */ /* 0x100fee0008010845 */
[----:B------:R-:W-:Y:S01]  /*cac0*/  MUFU.EX2 R142, R142 ;  /* 0x0000008e008e7308 */ /* 0x000fe20000000800 */
[----:B------:R-:W-:Y:S01]  /*cad0*/  HMMA.16816.F32.BF16 R96, R128, R82, R96 ;  /* 0x000000528060723c */ /* 0x000fe20000041860 */
[----:B------:R-:W4:Y:S02]  /*cae0*/  LDSM.16.MT88.4 R80, [R68+0x400] ;  /* 0x000400004450783b */ /* 0x000f240000004200 */
[----:B--2---:R-:W-:Y:S06]  /*caf0*/  F2FP.BF16.F32.PACK_AB R128, R141, R136 ;  /* 0x000000888d80723e */ /* 0x004fec00000010ff */
[----:B------:R-:W2:Y:S01]  /*cb00*/  MUFU.EX2 R145, R145 ;  /* 0x0000009100917308 */ /* 0x000ea20000000800 */
[----:B---3--:R-:W-:Y:S01]  /*cb10*/  F2FP.BF16.F32.PACK_AB R130, R133, R132 ;  /* 0x000000848582723e */ /* 0x008fe200000010ff */
[--C-:B------:R-:W-:Y:S01]  /*cb20*/  FFMA.FTZ R139, R22, UR4, -R69.reuse ;  /* 0x00000004168b7c23 */ /* 0x100fe20008010845 */
[----:B-----5:R-:W-:Y:S07]  /*cb30*/  F2FP.BF16.F32.PACK_AB R129, R135, R144 ;  /* 0x000000908781723e */ /* 0x020fee00000010ff */
[----:B------:R-:W-:Y:S01]  /*cb40*/  MUFU.EX2 R140, R140 ;  /* 0x0000008c008c7308 */ /* 0x000fe20000000800 */
[----:B-1----:R-:W-:Y:S01]  /*cb50*/  F2FP.BF16.F32.PACK_AB R131, R113, R134 ;  /* 0x000000867183723e */ /* 0x002fe200000010ff */
[--C-:B------:R-:W-:Y:S01]  /*cb60*/  FFMA.FTZ R138, R24, UR4, -R69.reuse ;  /* 0x00000004188a7c23 */ /* 0x100fe20008010845 */
[----:B------:R-:W-:Y:S07]  /*cb70*/  FFMA.FTZ R0, R71, R87, R0 ;  /* 0x0000005747007223 */ /* 0x000fee0000010000 */
[----:B------:R-:W1:Y:S01]  /*cb80*/  MUFU.EX2 R137, R137 ;  /* 0x0000008900897308 */ /* 0x000e620000000800 */
[----:B------:R-:W-:Y:S01]  /*cb90*/  FFMA.FTZ R25, R25, UR4, -R66 ;  /* 0x0000000419197c23 */ /* 0x000fe20008010842 */
[--C-:B------:R-:W-:Y:S01]  /*cba0*/  FFMA.FTZ R87, R26, UR4, -R69.reuse ;  /* 0x000000041a577c23 */ /* 0x100fe20008010845 */
[----:B------:R-:W-:Y:S01]  /*cbb0*/  FADD.FTZ R158, R147, R0 ;  /* 0x00000000939e7221 */ /* 0x000fe20000010000 */
[----:B------:R-:W-:Y:S06]  /*cbc0*/  FFMA.FTZ R147, R33, UR4, -R66 ;  /* 0x0000000421937c23 */ /* 0x000fec0008010842 */
[----:B------:R-:W-:Y:S01]  /*cbd0*/  MUFU.EX2 R146, R146 ;  /* 0x0000009200927308 */ /* 0x000fe20000000800 */
[----:B------:R-:W-:Y:S01]  /*cbe0*/  FFMA.FTZ R2, R73, R89, R2 ;  /* 0x0000005949027223 */ /* 0x000fe20000010002 */
[--C-:B------:R-:W-:Y:S01]  /*cbf0*/  FFMA.FTZ R55, R55, UR4, -R66.reuse ;  /* 0x0000000437377c23 */ /* 0x100fe20008010842 */
[--C-:B------:R-:W-:Y:S07]  /*cc00*/  FFMA.FTZ R54, R54, UR4, -R69.reuse ;  /* 0x0000000436367c23 */ /* 0x100fee0008010845 */
[----:B------:R-:W3:Y:S01]  /*cc10*/  MUFU.EX2 R143, R143 ;  /* 0x0000008f008f7308 */ /* 0x000ee20000000800 */
[--C-:B------:R-:W-:Y:S01]  /*cc20*/  FFMA.FTZ R56, R56, UR4, -R69.reuse ;  /* 0x0000000438387c23 */ /* 0x100fe20008010845 */
[----:B------:R-:W-:Y:S01]  /*cc30*/  FFMA.FTZ R61, R61, UR4, -R66 ;  /* 0x000000043d3d7c23 */ /* 0x000fe20008010842 */
[--C-:B------:R-:W-:Y:S01]  /*cc40*/  FFMA.FTZ R60, R60, UR4, -R69.reuse ;  /* 0x000000043c3c7c23 */ /* 0x100fe20008010845 */
[C---:B----4-:R-:W-:Y:S06]  /*cc50*/  HMMA.16816.F32.BF16 R108, R128.reuse, R76, R108 ;  /* 0x0000004c806c723c */ /* 0x050fec000004186c */
[----:B------:R-:W-:Y:S10]  /*cc60*/  MUFU.EX2 R139, R139 ;  /* 0x0000008b008b7308 */ /* 0x000ff40000000800 */
[----:B------:R-:W4:Y:S01]  /*cc70*/  MUFU.EX2 R138, R138 ;  /* 0x0000008a008a7308 */ /* 0x000f220000000800 */
[C---:B------:R-:W-:Y:S01]  /*cc80*/  HMMA.16816.F32.BF16 R104, R128.reuse, R78, R104 ;  /* 0x0000004e8068723c */ /* 0x040fe20000041868 */
[----:B------:R-:W5:Y:S08]  /*cc90*/  LDSM.16.MT88.4 R76, [R121+0x3800] ;  /* 0x00380000794c783b */ /* 0x000f700000004200 */
[----:B------:R1:W-:Y:S10]  /*cca0*/  MUFU.EX2 R89, R149 ;  /* 0x0000009500597308 */ /* 0x0003f40000000800 */
[----:B------:R-:W-:Y:S01]  /*ccb0*/  MUFU.EX2 R25, R25 ;  /* 0x0000001900197308 */ /* 0x000fe20000000800 */
[C---:B------:R-:W-:Y:S09]  /*ccc0*/  HMMA.16816.F32.BF16 R100, R128.reuse, R80, R100 ;  /* 0x000000508064723c */ /* 0x040ff20000041864 */
[----:B------:R-:W-:Y:S10]  /*ccd0*/  MUFU.EX2 R27, R27 ;  /* 0x0000001b001b7308 */ /* 0x000ff40000000800 */
[----:B------:R-:W-:Y:S01]  /*cce0*/  MUFU.EX2 R26, R151 ;  /* 0x00000097001a7308 */ /* 0x000fe20000000800 */
[----:B------:R-:W-:Y:S01]  /*ccf0*/  HMMA.16816.F32.BF16 R96, R128, R82, R96 ;  /* 0x000000528060723c */ /* 0x000fe20000041860 */
[----:B------:R-:W5:Y:S08]  /*cd00*/  LDSM.16.MT88.4 R80, [R68+0x800] ;  /* 0x000800004450783b */ /* 0x000f700000004200 */
[----:B------:R-:W5:Y:S01]  /*cd10*/  MUFU.EX2 R148, R148 ;  /* 0x0000009400947308 */ /* 0x000f620000000800 */
[----:B--2---:R-:W-:Y:S01]  /*cd20*/  F2FP.BF16.F32.PACK_AB R128, R145, R142 ;  /* 0x0000008e9180723e */ /* 0x004fe200000010ff */
[--C-:B-1----:R-:W-:Y:S01]  /*cd30*/  FFMA.FTZ R149, R34, UR4, -R69.reuse ;  /* 0x0000000422957c23 */ /* 0x102fe20008010845 */
[----:B------:R-:W-:Y:S07]  /*cd40*/  F2FP.BF16.F32.PACK_AB R130, R137, R140 ;  /* 0x0000008c8982723e */ /* 0x000fee00000010ff */
[----:B------:R-:W-:Y:S01]  /*cd50*/  MUFU.EX2 R87, R87 ;  /* 0x0000005700577308 */ /* 0x000fe20000000800 */
[----:B---3--:R-:W-:Y:S02]  /*cd60*/  F2FP.BF16.F32.PACK_AB R129, R143, R146 ;  /* 0x000000928f81723e */ /* 0x008fe400000010ff */
[----:B----4-:R-:W-:Y:S01]  /*cd70*/  F2FP.BF16.F32.PACK_AB R131, R138, R139 ;  /* 0x0000008b8a83723e */ /* 0x010fe200000010ff */
[----:B------:R-:W-:Y:S06]  /*cd80*/  LDSM.16.MT88.4 R32, [R68+0x1000] ;  /* 0x001000004420783b */ /* 0x000fec0000004200 */
[----:B------:R-:W1:Y:S10]  /*cd90*/  MUFU.EX2 R150, R150 ;  /* 0x0000009600967308 */ /* 0x000e740000000800 */
[----:B------:R-:W-:Y:S10]  /*cda0*/  MUFU.EX2 R147, R147 ;  /* 0x0000009300937308 */ /* 0x000ff40000000800 */
[----:B------:R-:W-:Y:S10]  /*cdb0*/  MUFU.EX2 R154, R154 ;  /* 0x0000009a009a7308 */ /* 0x000ff40000000800 */
[----:B------:R-:W-:Y:S01]  /*cdc0*/  MUFU.EX2 R149, R149 ;  /* 0x0000009500957308 */ /* 0x000fe20000000800 */
[C---:B-----5:R-:W-:Y:S09]  /*cdd0*/  HMMA.16816.F32.BF16 R108, R128.reuse, R76, R108 ;  /* 0x0000004c806c723c */ /* 0x060ff2000004186c */
[----:B------:R-:W-:Y:S10]  /*cde0*/  MUFU.EX2 R156, R156 ;  /* 0x0000009c009c7308 */ /* 0x000ff40000000800 */
[----:B------:R-:W-:Y:S01]  /*cdf0*/  MUFU.EX2 R54, R54 ;  /* 0x0000003600367308 */ /* 0x000fe20000000800 */
[C---:B------:R-:W-:Y:S01]  /*ce00*/  HMMA.16816.F32.BF16 R104, R128.reuse, R78, R104 ;  /* 0x0000004e8068723c */ /* 0x040fe20000041868 */
[----:B------:R-:W2:Y:S08]  /*ce10*/  LDSM.16.MT88.4 R76, [R121+0x3c00] ;  /* 0x003c0000794c783b */ /* 0x000eb00000004200 */
[----:B------:R-:W3:Y:S01]  /*ce20*/  MUFU.EX2 R152, R152 ;  /* 0x0000009800987308 */ /* 0x000ee20000000800 */
[C---:B------:R-:W-:Y:S03]  /*ce30*/  HMMA.16816.F32.BF16 R100, R128.reuse, R80, R100 ;  /* 0x000000508064723c */ /* 0x040fe60000041864 */
[----:B------:R-:W-:Y:S02]  /*ce40*/  F2FP.BF16.F32.PACK_AB R80, R148, R25 ;  /* 0x000000199450723e */ /* 0x000fe400000010ff */
[----:B-1----:R-:W-:Y:S03]  /*ce50*/  F2FP.BF16.F32.PACK_AB R81, R150, R87 ;  /* 0x000000579651723e */ /* 0x002fe600000010ff */
[----:B------:R-:W-:Y:S01]  /*ce60*/  HMMA.16816.F32.BF16 R96, R128, R82, R96 ;  /* 0x000000528060723c */ /* 0x000fe20000041860 */
[----:B------:R-:W1:Y:S02]  /*ce70*/  LDSM.16.MT88.4 R128, [R121+0x4000] ;  /* 0x004000007980783b */ /* 0x000e640000004200 */
[----:B------:R-:W-:Y:S02]  /*ce80*/  F2FP.BF16.F32.PACK_AB R82, R26, R27 ;  /* 0x0000001b1a52723e */ /* 0x000fe400000010ff */
[----:B---3--:R-:W-:Y:S07]  /*ce90*/  F2FP.BF16.F32.PACK_AB R83, R152, R89 ;  /* 0x000000599853723e */ /* 0x008fee00000010ff */
[C---:B------:R-:W-:Y:S05]  /*cea0*/  HMMA.16816.F32.BF16 R100, R80.reuse, R28, R100 ;  /* 0x0000001c5064723c */ /* 0x040fea0000041864 */
[----:B------:R-:W-:Y:S01]  /*ceb0*/  F2FP.BF16.F32.PACK_AB R29, R156, R149 ;  /* 0x000000959c1d723e */ /* 0x000fe200000010ff */
[----:B------:R-:W-:Y:S01]  /*cec0*/  FADD.FTZ R28, R91, R2 ;  /* 0x000000025b1c7221 */ /* 0x000fe20000010000 */
[----:B------:R-:W-:Y:S01]  /*ced0*/  FADD.FTZ R91, R75, R158 ;  /* 0x0000009e4b5b7221 */ /* 0x000fe20000010000 */
[C---:B------:R-:W-:Y:S03]  /*cee0*/  HMMA.16816.F32.BF16 R96, R80.reuse, R30, R96 ;  /* 0x0000001e5060723c */ /* 0x040fe60000041860 */
[----:B------:R-:W-:Y:S01]  /*cef0*/  FADD.FTZ R127, R127, R28 ;  /* 0x0000001c7f7f7221 */ /* 0x000fe20000010000 */
[----:B------:R-:W-:Y:S01]  /*cf00*/  F2FP.BF16.F32.PACK_AB R28, R154, R147 ;  /* 0x000000939a1c723e */ /* 0x000fe200000010ff */
[----:B------:R-:W-:Y:S01]  /*cf10*/  FFMA.FTZ R75, R46, UR4, -R69 ;  /* 0x000000042e4b7c23 */ /* 0x000fe20008010845 */
[----:B------:R-:W-:Y:S01]  /*cf20*/  FADD.FTZ R91, R92, R91 ;  /* 0x0000005b5c5b7221 */ /* 0x000fe20000010000 */
[--C-:B------:R-:W-:Y:S01]  /*cf30*/  FFMA.FTZ R92, R44, UR4, -R69.reuse ;  /* 0x000000042c5c7c23 */ /* 0x100fe20008010845 */
[C---:B--2---:R-:W-:Y:S03]  /*cf40*/  HMMA.16816.F32.BF16 R108, R80.reuse, R76, R108 ;  /* 0x0000004c506c723c */ /* 0x044fe6000004186c */
[--C-:B------:R-:W-:Y:S01]  /*cf50*/  FFMA.FTZ R77, R37, UR4, -R66.reuse ;  /* 0x00000004254d7c23 */ /* 0x100fe20008010842 */
[--C-:B------:R-:W-:Y:S01]  /*cf60*/  FFMA.FTZ R76, R39, UR4, -R66.reuse ;  /* 0x00000004274c7c23 */ /* 0x100fe20008010842 */
[----:B------:R-:W-:Y:S01]  /*cf70*/  MUFU.EX2 R46, R92 ;  /* 0x0000005c002e7308 */ /* 0x000fe20000000800 */
[--C-:B------:R-:W-:Y:S01]  /*cf80*/  FFMA.FTZ R44, R48, UR4, -R69.reuse ;  /* 0x00000004302c7c23 */ /* 0x100fe20008010845 */
[--C-:B------:R-:W-:Y:S01]  /*cf90*/  FFMA.FTZ R48, R49, UR4, -R66.reuse ;  /* 0x0000000431307c23 */ /* 0x100fe20008010842 */
[----:B------:R-:W-:Y:S07]  /*cfa0*/  HMMA.16816.F32.BF16 R104, R80, R78, R104 ;  /* 0x0000004e5068723c */ /* 0x000fee0000041868 */
[----:B------:R-:W-:Y:S01]  /*cfb0*/  MUFU.EX2 R77, R77 ;  /* 0x0000004d004d7308 */ /* 0x000fe20000000800 */
[--C-:B------:R-:W-:Y:S01]  /*cfc0*/  FFMA.FTZ R78, R38, UR4, -R69.reuse ;  /* 0x00000004264e7c23 */ /* 0x100fe20008010845 */
[--C-:B------:R-:W-:Y:S08]  /*cfd0*/  FFMA.FTZ R79, R40, UR4, -R69.reuse ;  /* 0x00000004284f7c23 */ /* 0x100ff00008010845 */
[----:B------:R-:W2:Y:S01]  /*cfe0*/  MUFU.EX2 R76, R76 ;  /* 0x0000004c004c7308 */ /* 0x000ea20000000800 */
[----:B------:R-:W3:Y:S01]  /*cff0*/  LDSM.16.MT88.4 R36, [R121+0x4400] ;  /* 0x004400007924783b */ /* 0x000ee20000004200 */
[--C-:B------:R-:W-:Y:S01]  /*d000*/  FFMA.FTZ R83, R45, UR4, -R66.reuse ;  /* 0x000000042d537c23 */ /* 0x100fe20008010842 */
[--C-:B------:R-:W-:Y:S07]  /*d010*/  FFMA.FTZ R80, R41, UR4, -R66.reuse ;  /* 0x0000000429507c23 */ /* 0x100fee0008010842 */
[----:B------:R-:W-:Y:S01]  /*d020*/  MUFU.EX2 R78, R78 ;  /* 0x0000004e004e7308 */ /* 0x000fe20000000800 */
[--C-:B------:R-:W-:Y:S01]  /*d030*/  FFMA.FTZ R81, R42, UR4, -R69.reuse ;  /* 0x000000042a517c23 */ /* 0x100fe20008010845 */
[--C-:B------:R-:W-:Y:S01]  /*d040*/  FFMA.FTZ R82, R47, UR4, -R66.reuse ;  /* 0x000000042f527c23 */ /* 0x100fe20008010842 */
[--C-:B------:R-:W-:Y:S07]  /*d050*/  FFMA.FTZ R49, R51, UR4, -R66.reuse ;  /* 0x0000000433317c23 */ /* 0x100fee0008010842 */
[----:B------:R-:W4:Y:S01]  /*d060*/  MUFU.EX2 R79, R79 ;  /* 0x0000004f004f7308 */ /* 0x000f220000000800 */
[----:B------:R-:W-:Y:S01]  /*d070*/  FFMA.FTZ R51, R53, UR4, -R66 ;  /* 0x0000000435337c23 */ /* 0x000fe20008010842 */
[----:B------:R-:W-:Y:S01]  /*d080*/  FFMA.FTZ R53, R52, UR4, -R69 ;  /* 0x0000000434357c23 */ /* 0x000fe20008010845 */
[----:B------:R-:W-:Y:S07]  /*d090*/  FADD.FTZ R136, R136, R91 ;  /* 0x0000005b88887221 */ /* 0x000fee0000010000 */
[----:B------:R5:W-:Y:S01]  /*d0a0*/  MUFU.EX2 R45, R43 ;  /* 0x0000002b002d7308 */ /* 0x000be20000000800 */
[----:B------:R-:W-:Y:S01]  /*d0b0*/  FADD.FTZ R127, R70, R127 ;  /* 0x0000007f467f7221 */ /* 0x000fe20000010000 */
[----:B--2---:R-:W-:Y:S01]  /*d0c0*/  F2FP.BF16.F32.PACK_AB R30, R76, R77 ;  /* 0x0000004d4c1e723e */ /* 0x004fe200000010ff */
[----:B------:R-:W-:Y:S07]  /*d0d0*/  FADD.FTZ R141, R141, R136 ;  /* 0x000000888d8d7221 */ /* 0x000fee0000010000 */
[----:B------:R-:W2:Y:S01]  /*d0e0*/  MUFU.EX2 R80, R80 ;  /* 0x0000005000507308 */ /* 0x000ea20000000800 */
[----:B------:R-:W-:Y:S01]  /*d0f0*/  FADD.FTZ R144, R144, R127 ;  /* 0x0000007f90907221 */ /* 0x000fe20000010000 */
[----:B------:R-:W-:Y:S01]  /*d100*/  MOV R92, R67 ;  /* 0x00000043005c7202 */ /* 0x000fe20000000f00 */
[----:B------:R-:W-:Y:S07]  /*d110*/  FADD.FTZ R132, R132, R141 ;  /* 0x0000008d84847221 */ /* 0x000fee0000010000 */
[----:B------:R-:W-:Y:S01]  /*d120*/  MUFU.EX2 R47, R83 ;  /* 0x00000053002f7308 */ /* 0x000fe20000000800 */
[----:B------:R-:W-:Y:S01]  /*d130*/  FADD.FTZ R135, R135, R144 ;  /* 0x0000009087877221 */ /* 0x000fe20000010000 */
[----:B----4-:R-:W-:Y:S01]  /*d140*/  F2FP.BF16.F32.PACK_AB R31, R79, R78 ;  /* 0x0000004e4f1f723e */ /* 0x010fe200000010ff */
[----:B------:R-:W-:Y:S07]  /*d150*/  FADD.FTZ R133, R133, R132 ;  /* 0x0000008485857221 */ /* 0x000fee0000010000 */
[----:B------:R-:W4:Y:S01]  /*d160*/  MUFU.EX2 R82, R82 ;  /* 0x0000005200527308 */ /* 0x000f220000000800 */
[----:B------:R-:W-:Y:S01]  /*d170*/  FADD.FTZ R134, R134, R135 ;  /* 0x0000008786867221 */ /* 0x000fe20000010000 */
[----:B-----5:R-:W5:Y:S01]  /*d180*/  LDSM.16.MT88.4 R40, [R68+0x1400] ;  /* 0x001400004428783b */ /* 0x020f620000004200 */
[----:B------:R-:W-:Y:S07]  /*d190*/  FADD.FTZ R142, R142, R133 ;  /* 0x000000858e8e7221 */ /* 0x000fee0000010000 */
[----:B------:R-:W3:Y:S01]  /*d1a0*/  MUFU.EX2 R81, R81 ;  /* 0x0000005100517308 */ /* 0x000ee20000000800 */
[C---:B-1----:R-:W-:Y:S09]  /*d1b0*/  HMMA.16816.F32.BF16 R108, R28.reuse, R128, R108 ;  /* 0x000000801c6c723c */ /* 0x042ff2000004186c */
[----:B------:R-:W-:Y:S01]  /*d1c0*/  MUFU.EX2 R75, R75 ;  /* 0x0000004b004b7308 */ /* 0x000fe20000000800 */
[----:B------:R-:W-:Y:S01]  /*d1d0*/  FADD.FTZ R145, R145, R142 ;  /* 0x0000008e91917221 */ /* 0x000fe20000010000 */
[----:B------:R-:W-:Y:S08]  /*d1e0*/  FADD.FTZ R113, R113, R134 ;  /* 0x0000008671717221 */ /* 0x000ff00000010000 */
[----:B------:R-:W1:Y:S01]  /*d1f0*/  MUFU.EX2 R44, R44 ;  /* 0x0000002c002c7308 */ /* 0x000e620000000800 */
[C---:B------:R-:W-:Y:S09]  /*d200*/  HMMA.16816.F32.BF16 R100, R28.reuse, R32, R100 ;  /* 0x000000201c64723c */ /* 0x040ff20000041864 */
[----:B------:R-:W-:Y:S01]  /*d210*/  MUFU.EX2 R48, R48 ;  /* 0x0000003000307308 */ /* 0x000fe20000000800 */
[----:B------:R-:W-:Y:S01]  /*d220*/  MOV R91, R65 ;  /* 0x00000041005b7202 */ /* 0x000fe20000000f00 */
[----:B------:R-:W-:Y:S08]  /*d230*/  FADD.FTZ R146, R146, R113 ;  /* 0x0000007192927221 */ /* 0x000ff00000010000 */
[----:B------:R-:W-:Y:S01]  /*d240*/  MUFU.EX2 R49, R49 ;  /* 0x0000003100317308 */ /* 0x000fe20000000800 */
[C---:B------:R-:W-:Y:S01]  /*d250*/  HMMA.16816.F32.BF16 R96, R28.reuse, R34, R96 ;  /* 0x000000221c60723c */ /* 0x040fe20000041860 */
[----:B------:R-:W5:Y:S08]  /*d260*/  LDSM.16.MT88.4 R32, [R121+0x4800] ;  /* 0x004800007920783b */ /* 0x000f700000004200 */
[----:B------:R-:W-:Y:S01]  /*d270*/  MUFU.EX2 R51, R51 ;  /* 0x0000003300337308 */ /* 0x000fe20000000800 */
[----:B------:R-:W-:Y:S09]  /*d280*/  FADD.FTZ R146, R143, R146 ;  /* 0x000000928f927221 */ /* 0x000ff20000010000 */
[----:B------:R-:W-:Y:S01]  /*d290*/  MUFU.EX2 R53, R53 ;  /* 0x0000003500357308 */ /* 0x000fe20000000800 */
[----:B------:R-:W-:Y:S03]  /*d2a0*/  HMMA.16816.F32.BF16 R104, R28, R130, R104 ;  /* 0x000000821c68723c */ /* 0x000fe60000041868 */
[----:B--2---:R-:W-:Y:S01]  /*d2b0*/  F2FP.BF16.F32.PACK_AB R28, R45, R80 ;  /* 0x000000502d1c723e */ /* 0x004fe200000010ff */
[----:B------:R-:W-:Y:S01]  /*d2c0*/  FADD.FTZ R139, R139, R146 ;  /* 0x000000928b8b7221 */ /* 0x000fe20000010000 */
[----:B----4-:R-:W-:Y:S02]  /*d2d0*/  F2FP.BF16.F32.PACK_AB R30, R82, R47 ;  /* 0x0000002f521e723e */ /* 0x010fe400000010ff */
[----:B---3--:R-:W-:Y:S01]  /*d2e0*/  F2FP.BF16.F32.PACK_AB R29, R46, R81 ;  /* 0x000000512e1d723e */ /* 0x008fe200000010ff */
[----:B------:R-:W-:Y:S01]  /*d2f0*/  FADD.FTZ R138, R138, R139 ;  /* 0x0000008b8a8a7221 */ /* 0x000fe20000010000 */
[----:B-1----:R-:W-:Y:S03]  /*d300*/  F2FP.BF16.F32.PACK_AB R31, R44, R75 ;  /* 0x0000004b2c1f723e */ /* 0x002fe600000010ff */
[----:B------:R-:W-:Y:S04]  /*d310*/  FADD.FTZ R87, R87, R138 ;  /* 0x0000008a57577221 */ /* 0x000fe80000010000 */
[C---:B------:R-:W-:Y:S03]  /*d320*/  HMMA.16816.F32.BF16 R108, R28.reuse, R36, R108 ;  /* 0x000000241c6c723c */ /* 0x040fe6000004186c */
[----:B------:R-:W-:Y:S01]  /*d330*/  FFMA.FTZ R36, R50, UR4, -R69 ;  /* 0x0000000432247c23 */ /* 0x000fe20008010845 */
[----:B------:R-:W-:Y:S01]  /*d340*/  FADD.FTZ R150, R150, R87 ;  /* 0x0000005796967221 */ /* 0x000fe20000010000 */
[----:B------:R-:W1:Y:S03]  /*d350*/  MUFU.EX2 R50, R55 ;  /* 0x0000003700327308 */ /* 0x000e660000000800 */
[C---:B------:R-:W-:Y:S07]  /*d360*/  HMMA.16816.F32.BF16 R104, R28.reuse, R38, R104 ;  /* 0x000000261c68723c */ /* 0x040fee0000041868 */
[----:B------:R2:W3:Y:S01]  /*d370*/  MUFU.EX2 R52, R36 ;  /* 0x0000002400347308 */ /* 0x0004e20000000800 */
[----:B------:R-:W-:Y:S09]  /*d380*/  FADD.FTZ R89, R89, R150 ;  /* 0x0000009659597221 */ /* 0x000ff20000010000 */
[----:B------:R-:W4:Y:S01]  /*d390*/  MUFU.EX2 R55, R56 ;  /* 0x0000003800377308 */ /* 0x000f220000000800 */
[----:B------:R-:W-:Y:S01]  /*d3a0*/  FADD.FTZ R152, R152, R89 ;  /* 0x0000005998987221 */ /* 0x000fe20000010000 */
[C---:B-----5:R-:W-:Y:S03]  /*d3b0*/  HMMA.16816.F32.BF16 R100, R28.reuse, R40, R100 ;  /* 0x000000281c64723c */ /* 0x060fe60000041864 */
[----:B------:R-:W-:Y:S01]  /*d3c0*/  FADD.FTZ R40, R140, R145 ;  /* 0x000000918c287221 */ /* 0x000fe20000010000 */
[----:B-1----:R-:W-:Y:S01]  /*d3d0*/  F2FP.BF16.F32.PACK_AB R38, R50, R51 ;  /* 0x000000333226723e */ /* 0x002fe200000010ff */
[----:B------:R-:W-:Y:S01]  /*d3e0*/  FADD.FTZ R149, R149, R152 ;  /* 0x0000009895957221 */ /* 0x000fe20000010000 */
[----:B--2---:R-:W-:Y:S02]  /*d3f0*/  F2FP.BF16.F32.PACK_AB R36, R49, R48 ;  /* 0x000000303124723e */ /* 0x004fe400000010ff */
[----:B------:R-:W-:Y:S01]  /*d400*/  HMMA.16816.F32.BF16 R96, R28, R42, R96 ;  /* 0x0000002a1c60723c */ /* 0x000fe20000041860 */
[----:B------:R-:W1:Y:S02]  /*d410*/  LDSM.16.MT88.4 R28, [R68+0x1800] ;  /* 0x00180000441c783b */ /* 0x000e640000004200 */
[----:B---3--:R-:W-:Y:S01]  /*d420*/  F2FP.BF16.F32.PACK_AB R37, R53, R52 ;  /* 0x000000343525723e */ /* 0x008fe200000010ff */
[----:B------:R-:W-:Y:S01]  /*d430*/  FADD.FTZ R40, R137, R40 ;  /* 0x0000002889287221 */ /* 0x000fe20000010000 */
[----:B----4-:R-:W-:Y:S01]  /*d440*/  F2FP.BF16.F32.PACK_AB R39, R55, R54 ;  /* 0x000000363727723e */ /* 0x010fe200000010ff */
[----:B------:R-:W-:Y:S01]  /*d450*/  FADD.FTZ R149, R156, R149 ;  /* 0x000000959c957221 */ /* 0x000fe20000010000 */
[----:B------:R-:W-:Y:S03]  /*d460*/  FFMA.FTZ R56, R59, UR4, -R66 ;  /* 0x000000043b387c23 */ /* 0x000fe60008010842 */
[----:B------:R-:W-:Y:S02]  /*d470*/  FADD.FTZ R78, R78, R149 ;  /* 0x000000954e4e7221 */ /* 0x000fe40000010000 */
[C---:B------:R-:W-:Y:S01]  /*d480*/  HMMA.16816.F32.BF16 R108, R36.reuse, R32, R108 ;  /* 0x00000020246c723c */ /* 0x040fe2000004186c */
[----:B------:R-:W-:Y:S04]  /*d490*/  MUFU.EX2 R56, R56 ;  /* 0x0000003800387308 */ /* 0x000fe80000000800 */
[----:B------:R-:W-:Y:S01]  /*d4a0*/  FADD.FTZ R33, R25, R40 ;  /* 0x0000002819217221 */ /* 0x000fe20000010000 */
[----:B------:R-:W-:Y:S01]  /*d4b0*/  FFMA.FTZ R25, R57, UR4, -R66 ;  /* 0x0000000439197c23 */ /* 0x000fe20008010842 */
[----:B------:R-:W2:Y:S01]  /*d4c0*/  LDSM.16.MT88.4 R40, [R121+0x4c00] ;  /* 0x004c00007928783b */ /* 0x000ea20000004200 */
[C---:B------:R-:W-:Y:S03]  /*d4d0*/  HMMA.16816.F32.BF16 R104, R36.reuse, R34, R104 ;  /* 0x000000222468723c */ /* 0x040fe60000041868 */
[----:B------:R-:W-:Y:S01]  /*d4e0*/  FADD.FTZ R148, R148, R33 ;  /* 0x0000002194947221 */ /* 0x000fe20000010000 */
[----:B------:R-:W-:Y:S01]  /*d4f0*/  FADD.FTZ R78, R79, R78 ;  /* 0x0000004e4f4e7221 */ /* 0x000fe20000010000 */
[--C-:B------:R-:W-:Y:S01]  /*d500*/  FFMA.FTZ R57, R58, UR4, -R69.reuse ;  /* 0x000000043a397c23 */ /* 0x100fe20008010845 */
[--C-:B------:R-:W-:Y:S01]  /*d510*/  FFMA.FTZ R58, R62, UR4, -R69.reuse ;  /* 0x000000043e3a7c23 */ /* 0x100fe20008010845 */
[----:B------:R-:W-:Y:S01]  /*d520*/  FADD.FTZ R33, R27, R148 ;  /* 0x000000941b217221 */ /* 0x000fe20000010000 */
[----:B------:R-:W-:Y:S01]  /*d530*/  FFMA.FTZ R66, R63, UR4, -R66 ;  /* 0x000000043f427c23 */ /* 0x000fe20008010842 */
[----:B------:R-:W-:Y:S01]  /*d540*/  FFMA.FTZ R69, R64, UR4, -R69 ;  /* 0x0000000440457c23 */ /* 0x000fe20008010845 */
[----:B------:R-:W-:Y:S01]  /*d550*/  FADD.FTZ R81, R81, R78 ;  /* 0x0000004e51517221 */ /* 0x000fe20000010000 */
[----:B------:R-:W-:Y:S01]  /*d560*/  FADD.FTZ R26, R26, R33 ;  /* 0x000000211a1a7221 */ /* 0x000fe20000010000 */
[----:B------:R-:W3:Y:S01]  /*d570*/  MUFU.EX2 R25, R25 ;  /* 0x0000001900197308 */ /* 0x000ee20000000800 */
[----:B------:R-:W4:Y:S01]  /*d580*/  LDSM.16.MT88.4 R32, [R68+0x1c00] ;  /* 0x001c00004420783b */ /* 0x000f220000004200 */
[----:B------:R-:W-:Y:S01]  /*d590*/  FADD.FTZ R46, R46, R81 ;  /* 0x000000512e2e7221 */ /* 0x000fe20000010000 */
[----:B------:R-:W-:Y:S07]  /*d5a0*/  FADD.FTZ R147, R147, R26 ;  /* 0x0000001a93937221 */ /* 0x000fee0000010000 */
[----:B------:R-:W-:Y:S01]  /*d5b0*/  MUFU.EX2 R27, R61 ;  /* 0x0000003d001b7308 */ /* 0x000fe20000000800 */
[----:B------:R-:W-:Y:S01]  /*d5c0*/  FADD.FTZ R75, R75, R46 ;  /* 0x0000002e4b4b7221 */ /* 0x000fe20000010000 */
[----:B------:R-:W-:Y:S08]  /*d5d0*/  FADD.FTZ R154, R154, R147 ;  /* 0x000000939a9a7221 */ /* 0x000ff00000010000 */
[----:B------:R-:W5:Y:S01]  /*d5e0*/  MUFU.EX2 R66, R66 ;  /* 0x0000004200427308 */ /* 0x000f620000000800 */
[C---:B-1----:R-:W-:Y:S03]  /*d5f0*/  HMMA.16816.F32.BF16 R100, R36.reuse, R28, R100 ;  /* 0x0000001c2464723c */ /* 0x042fe60000041864 */
[----:B------:R-:W-:Y:S06]  /*d600*/  FADD.FTZ R77, R77, R154 ;  /* 0x0000009a4d4d7221 */ /* 0x000fec0000010000 */
[----:B------:R-:W-:Y:S01]  /*d610*/  MUFU.EX2 R57, R57 ;  /* 0x0000003900397308 */ /* 0x000fe20000000800 */
[----:B---3--:R-:W-:Y:S01]  /*d620*/  F2FP.BF16.F32.PACK_AB R28, R56, R25 ;  /* 0x00000019381c723e */ /* 0x008fe200000010ff */
[----:B------:R-:W-:Y:S01]  /*d630*/  FADD.FTZ R75, R44, R75 ;  /* 0x0000004b2c4b7221 */ /* 0x000fe20000010000 */
[----:B------:R-:W-:Y:S01]  /*d640*/  FADD.FTZ R77, R76, R77 ;  /* 0x0000004d4c4d7221 */ /* 0x000fe20000010000 */
[----:B------:R-:W-:Y:S06]  /*d650*/  HMMA.16816.F32.BF16 R96, R36, R30, R96 ;  /* 0x0000001e2460723c */ /* 0x000fec0000041860 */
[----:B------:R-:W1:Y:S01]  /*d660*/  MUFU.EX2 R26, R60 ;  /* 0x0000003c001a7308 */ /* 0x000e620000000800 */
[----:B------:R-:W-:Y:S01]  /*d670*/  FADD.FTZ R80, R80, R77 ;  /* 0x0000004d50507221 */ /* 0x000fe20000010000 */
[----:B------:R-:W-:Y:S08]  /*d680*/  FADD.FTZ R52, R52, R75 ;  /* 0x0000004b34347221 */ /* 0x000ff00000010000 */
[----:B------:R-:W-:Y:S01]  /*d690*/  MUFU.EX2 R58, R58 ;  /* 0x0000003a003a7308 */ /* 0x000fe20000000800 */
[----:B-----5:R-:W-:Y:S01]  /*d6a0*/  F2FP.BF16.F32.PACK_AB R30, R66, R27 ;  /* 0x0000001b421e723e */ /* 0x020fe200000010ff */
[----:B------:R-:W-:Y:S01]  /*d6b0*/  FADD.FTZ R80, R45, R80 ;  /* 0x000000502d507221 */ /* 0x000fe20000010000 */
[----:B------:R-:W-:Y:S07]  /*d6c0*/  FADD.FTZ R53, R53, R52 ;  /* 0x0000003435357221 */ /* 0x000fee0000010000 */
[----:B------:R-:W3:Y:S01]  /*d6d0*/  MUFU.EX2 R69, R69 ;  /* 0x0000004500457308 */ /* 0x000ee20000000800 */
[----:B------:R-:W-:Y:S01]  /*d6e0*/  FADD.FTZ R37, R47, R80 ;  /* 0x000000502f257221 */ /* 0x000fe20000010000 */
[----:B------:R-:W-:Y:S03]  /*d6f0*/  FADD.FTZ R54, R54, R53 ;  /* 0x0000003536367221 */ /* 0x000fe60000010000 */
[----:B------:R-:W-:Y:S01]  /*d700*/  FADD.FTZ R37, R82, R37 ;  /* 0x0000002552257221 */ /* 0x000fe20000010000 */
[----:B-1----:R-:W-:Y:S01]  /*d710*/  F2FP.BF16.F32.PACK_AB R29, R26, R57 ;  /* 0x000000391a1d723e */ /* 0x002fe200000010ff */
[----:B------:R-:W-:Y:S02]  /*d720*/  FADD.FTZ R54, R55, R54 ;  /* 0x0000003637367221 */ /* 0x000fe40000010000 */
[----:B------:R-:W-:Y:S02]  /*d730*/  FADD.FTZ R36, R48, R37 ;  /* 0x0000002530247221 */ /* 0x000fe40000010000 */
[----:B------:R-:W-:Y:S01]  /*d740*/  FADD.FTZ R57, R57, R54 ;  /* 0x0000003639397221 */ /* 0x000fe20000010000 */
[----:B---3--:R-:W-:Y:S01]  /*d750*/  F2FP.BF16.F32.PACK_AB R31, R69, R58 ;  /* 0x0000003a451f723e */ /* 0x008fe200000010ff */
[----:B------:R-:W-:Y:S02]  /*d760*/  FADD.FTZ R36, R49, R36 ;  /* 0x0000002431247221 */ /* 0x000fe40000010000 */
[----:B------:R-:W-:Y:S02]  /*d770*/  FADD.FTZ R57, R26, R57 ;  /* 0x000000391a397221 */ /* 0x000fe40000010000 */
[----:B------:R-:W-:Y:S02]  /*d780*/  FADD.FTZ R51, R51, R36 ;  /* 0x0000002433337221 */ /* 0x000fe40000010000 */
[----:B------:R-:W-:Y:S01]  /*d790*/  FADD.FTZ R58, R58, R57 ;  /* 0x000000393a3a7221 */ /* 0x000fe20000010000 */
[C---:B--2---:R-:W-:Y:S05]  /*d7a0*/  HMMA.16816.F32.BF16 R108, R28.reuse, R40, R108 ;  /* 0x000000281c6c723c */ /* 0x044fea000004186c */
[----:B------:R-:W-:Y:S01]  /*d7b0*/  FADD.FTZ R50, R50, R51 ;  /* 0x0000003332327221 */ /* 0x000fe20000010000 */
[----:B------:R-:W-:Y:S02]  /*d7c0*/  FADD.FTZ R89, R69, R58 ;  /* 0x0000003a45597221 */ /* 0x000fe40000010000 */
[C---:B------:R-:W-:Y:S03]  /*d7d0*/  HMMA.16816.F32.BF16 R104, R28.reuse, R42, R104 ;  /* 0x0000002a1c68723c */ /* 0x040fe60000041868 */
[----:B------:R-:W-:Y:S04]  /*d7e0*/  FADD.FTZ R25, R25, R50 ;  /* 0x0000003219197221 */ /* 0x000fe80000010000 */
[----:B------:R-:W-:Y:S01]  /*d7f0*/  FADD.FTZ R56, R56, R25 ;  /* 0x0000001938387221 */ /* 0x000fe20000010000 */
[C---:B----4-:R-:W-:Y:S03]  /*d800*/  HMMA.16816.F32.BF16 R100, R28.reuse, R32, R100 ;  /* 0x000000201c64723c */ /* 0x050fe60000041864 */
[----:B------:R-:W-:Y:S04]  /*d810*/  FADD.FTZ R27, R27, R56 ;  /* 0x000000381b1b7221 */ /* 0x000fe80000010000 */
[----:B------:R-:W-:Y:S01]  /*d820*/  FADD.FTZ R87, R66, R27 ;  /* 0x0000001b42577221 */ /* 0x000fe20000010000 */
[----:B------:R-:W-:Y:S01]  /*d830*/  HMMA.16816.F32.BF16 R96, R28, R34, R96 ;  /* 0x000000221c60723c */ /* 0x000fe20000041860 */
[----:B------:R-:W-:Y:S08]  /*d840*/  @!UPT UIADD3 URZ, UPT, UPT, URZ, URZ, URZ ;  /* 0x000000fffffff290 */ /* 0x000ff0000fffe0ff */
[----:B------:R-:W-:Y:S11]  /*d850*/  @P0 BRA `(.L_x_4500) ;  /* 0xffffffc800180947 */ /* 0x000ff6000383ffff */
.L_x_4496:
[----:B------:R-:W1:Y:S01]  /*d860*/  SHFL.BFLY PT, R2, R87, 0x2, 0x1f ;  /* 0x0c401f0057027f89 */ /* 0x000e6200000e0000 */
[C---:B------:R-:W-:Y:S01]  /*d870*/  SHF.L.U32 R5, R84.reuse, 0x1, RZ ;  /* 0x0000000154057819 */ /* 0x040fe200000006ff */
[----:B------:R-:W2:Y:S01]  /*d880*/  S2UR UR5, SR_CTAID.Y ;  /* 0x00000000000579c3 */ /* 0x000ea20000002600 */
[----:B------:R-:W-:Y:S01]  /*d890*/  SHF.L.U32 R4, R84, 0x4, RZ ;  /* 0x0000000454047819 */ /* 0x000fe200000006ff */
        /* <DEDUP_REMOVED lines=10> */
[----:B------:R-:W-:-:S05]  /*d940*/  MOV R19, 0xff800000 ;  /* 0xff80000000137802 */ /* 0x000fca0000000f00 */
        /* <DEDUP_REMOVED lines=9> */
[----:B------:R-:W-:Y:S01]  /*d9e0*/  LOP3.LUT R7, R114, 0xc0, R115, 0xf8, !PT ;  /* 0x000000c072077812 */ /* 0x000fe200078ef873 */
[----:B----4-:R-:W-:Y:S02]  /*d9f0*/  IMAD R22, R15, R22, UR4 ;  /* 0x000000040f167e24 */ /* 0x010fe4000f8e0216 */
[----:B------:R-:W1:Y:S01]  /*da00*/  MUFU.RCP R6, R2 ;  /* 0x0000000200067308 */ /* 0x000e620000001000 */
[----:B---3--:R-:W-:Y:S01]  /*da10*/  FADD.FTZ R0, R9, R0 ;  /* 0x0000000009007221 */ /* 0x008fe20000010000 */
[----:B------:R-:W-:Y:S01]  /*da20*/  FSETP.NE.FTZ.AND P1, PT, R2, RZ, PT ;  /* 0x000000ff0200720b */ /* 0x000fe20003f35000 */
[----:B------:R-:W-:Y:S01]  /*da30*/  IMAD R12, R12, R15, R22 ;  /* 0x0000000f0c0c7224 */ /* 0x000fe200078e0216 */
[----:B------:R-:W-:-:S02]  /*da40*/  LOP3.LUT R4, R4, R7, RZ, 0xfc, !PT ;  /* 0x0000000704047212 */ /* 0x000fc400078efcff */
[----:B------:R-:W-:Y:S02]  /*da50*/  FSETP.NE.FTZ.AND P0, PT, R0, RZ, PT ;  /* 0x000000ff0000720b */ /* 0x000fe40003f15000 */
[----:B------:R-:W3:Y:S01]  /*da60*/  MUFU.RCP R3, R0 ;  /* 0x0000000000037308 */ /* 0x000ee20000001000 */
[----:B------:R-:W-:Y:S02]  /*da70*/  LEA R4, R4, UR6, 0x2 ;  /* 0x0000000604047c11 */ /* 0x000fe4000f8e10ff */
[----:B------:R-:W-:-:S04]  /*da80*/  SHF.R.U32.HI R15, RZ, 0x2, R84 ;  /* 0x00000002ff0f7819 */ /* 0x000fc80000011654 */
[----:B------:R-:W4:Y:S01]  /*da90*/  @P1 LDC R18, c[0x0][0x458] ;  /* 0x00011600ff121b82 */ /* 0x000f220000000800 */
[----:B------:R-:W5:Y:S01]  /*daa0*/  @P1 MUFU.LG2 R2, R2 ;  /* 0x0000000200021308 */ /* 0x000f620000000c00 */
        /* <DEDUP_REMOVED lines=12> */
[----:B------:R-:W1:Y:S01]  /*db70*/  @P0 LDC R16, c[0x0][0x458] ;  /* 0x00011600ff100b82 */ /* 0x000e620000000800 */
[----:B------:R-:W-:Y:S01]  /*db80*/  LOP3.LUT R115, R115, 0x80, RZ, 0xc0, !PT ;  /* 0x0000008073737812 */ /* 0x000fe200078ec0ff */
[----:B------:R-:W3:Y:S01]  /*db90*/  @P0 MUFU.LG2 R0, R0 ;  /* 0x0000000000000308 */ /* 0x000ee20000000c00 */
[C---:B------:R-:W-:Y:S01]  /*dba0*/  IADD3 R6, PT, PT, R4.reuse, -R5, RZ ;  /* 0x8000000504067210 */ /* 0x040fe20007ffe0ff */
[C---:B------:R-:W-:Y:S01]  /*dbb0*/  FMUL.FTZ R110, R3.reuse, R110 ;  /* 0x0000006e036e7220 */ /* 0x040fe20000410000 */
        /* <DEDUP_REMOVED lines=8> */
[----:B------:R-:W-:Y:S01]  /*dc40*/  IADD3 R17, PT, PT, -R5, R8, RZ ;  /* 0x0000000805117210 */ /* 0x000fe20007ffe1ff */
[----:B------:R-:W-:Y:S01]  /*dc50*/  STS.64 [R4+0x400], R110 ;  /* 0x0004006e04007388 */ /* 0x000fe20000000a00 */
[----:B------:R-:W-:Y:S01]  /*dc60*/  SHF.L.U32 R3, R84, 0x2, RZ ;  /* 0x0000000254037819 */ /* 0x000fe200000006ff */
[----:B-----5:R-:W-:-:S02]  /*dc70*/  @P1 FMUL.FTZ R2, R2, 0.69314718246459960938 ;  /* 0x3f31721802021820 */ /* 0x020fc40000410000 */
[----:B------:R-:W-:Y:S01]  /*dc80*/  STS.64 [R6+0x20], R104 ;  /* 0x0000206806007388 */ /* 0x000fe20000000a00 */
[----:B------:R-:W-:Y:S01]  /*dc90*/  LOP3.LUT R7, R3, 0xd8, RZ, 0xc0, !PT ;  /* 0x000000d803077812 */ /* 0x000fe200078ec0ff */
[----:B---3--:R-:W-:Y:S01]  /*dca0*/  @P0 FMUL.FTZ R0, R0, 0.69314718246459960938 ;  /* 0x3f31721800000820 */ /* 0x008fe20000410000 */
[----:B----4-:R-:W-:Y:S01]  /*dcb0*/  @P1 FFMA.FTZ R19, R67, R18, R2 ;  /* 0x0000001243131223 */ /* 0x010fe20000010002 */
[----:B------:R-:W-:Y:S01]  /*dcc0*/  STS.64 [R6+0x420], R106 ;  /* 0x0004206a06007388 */ /* 0x000fe20000000a00 */
[----:B------:R-:W-:Y:S02]  /*dcd0*/  LOP3.LUT R10, R7, 0x18, R14, 0x78, !PT ;  /* 0x00000018070a7812 */ /* 0x000fe400078e780e */
[----:B------:R-:W-:Y:S01]  /*dce0*/  LOP3.LUT R14, R14, 0x30, RZ, 0xc0, !PT ;  /* 0x000000300e0e7812 */ /* 0x000fe200078ec0ff */
[----:B------:R-:W-:Y:S01]  /*dcf0*/  STS.64 [R8+0x40], R100 ;  /* 0x0000406408007388 */ /* 0x000fe20000000a00 */
[----:B------:R-:W-:Y:S02]  /*dd00*/  LOP3.LUT R10, R10, 0xf24, R3, 0xf8, !PT ;  /* 0x00000f240a0a7812 */ /* 0x000fe400078ef803 */
[----:B------:R-:W-:Y:S01]  /*dd10*/  LOP3.LUT R14, R14, 0x7, R15, 0xf8, !PT ;  /* 0x000000070e0e7812 */ /* 0x000fe200078ef80f */
[----:B------:R-:W-:Y:S01]  /*dd20*/  STS.64 [R8+0x440], R102 ;  /* 0x0004406608007388 */ /* 0x000fe20000000a00 */
[----:B------:R-:W-:Y:S01]  /*dd30*/  LEA R20, R10, UR6, 0x2 ;  /* 0x000000060a147c11 */ /* 0x000fe2000f8e10ff */
[----:B------:R-:W3:Y:S02]  /*dd40*/  S2UR UR6, SR_CTAID.X ;  /* 0x00000000000679c3 */ /* 0x000ee40000002500 */
[----:B------:R-:W-:Y:S04]  /*dd50*/  STS.64 [R17+0x60], R96 ;  /* 0x0000606011007388 */ /* 0x000fe80000000a00 */
[----:B------:R4:W-:Y:S02]  /*dd60*/  STS.64 [R17+0x460], R98 ;  /* 0x0004606211007388 */ /* 0x0009e40000000a00 */
[----:B------:R-:W-:Y:S01]  /*dd70*/  BAR.SYNC.DEFER_BLOCKING 0x0 ;  /* 0x0000000000007b1d */ /* 0x000fe20000010000 */
[----:B---3--:R-:W-:-:S06]  /*dd80*/  USHF.L.U32 UR6, UR6, 0x6, URZ ;  /* 0x0000000606067899 */ /* 0x008fcc00080006ff */
[----:B------:R-:W-:Y:S01]  /*dd90*/  IMAD R12, R12, R13, UR6 ;  /* 0x000000060c0c7e24 */ /* 0x000fe2000f8e020d */
[----:B----4-:R-:W-:Y:S01]  /*dda0*/  MOV R17, 0xff800000 ;  /* 0xff80000000117802 */ /* 0x010fe20000000f00 */
[----:B------:R3:W4:Y:S01]  /*ddb0*/  LDS.128 R8, [R20] ;  /* 0x0000000014087984 */ /* 0x0007220000000c00 */
[----:B-1----:R-:W-:Y:S01]  /*ddc0*/  @P0 FFMA.FTZ R17, R65, R16, R0 ;  /* 0x0000001041110223 */ /* 0x002fe20000010000 */
[----:B--2---:R-:W-:Y:S02]  /*ddd0*/  IMAD R0, R12, UR5, RZ ;  /* 0x000000050c007c24 */ /* 0x004fe4000f8e02ff */
[----:B------:R3:W1:Y:S01]  /*dde0*/  LDS.128 R4, [R20+0x800] ;  /* 0x0008000014047984 */ /* 0x0006620000000c00 */
[----:B------:R-:W-:Y:S05]  /*ddf0*/  @P2 BRA `(.L_x_4502) ;  /* 0x0000000000282947 */ /* 0x000fea0003800000 */
        /* <DEDUP_REMOVED lines=10> */
.L_x_4502:
[----:B------:R-:W-:Y:S05]  /*dea0*/  BSYNC.RECONVERGENT B0 ;  /* 0x0000000000007941 */ /* 0x000fea0003800200 */
.L_x_4501:
        /* <DEDUP_REMOVED lines=26> */
.L_x_4503:
        /* <DEDUP_REMOVED lines=11> */
.L_x_4939:


//--------------------- .text._ZN5flash24flash_fwd_splitkv_kernelI23Flash_fwd_kernel_traitsILi32ELi64ELi128ELi4ELb0ELb0EN7cutlass10bfloat16_tE19Flash_kernel_traitsILi32ELi64ELi128ELi4ES3_EELb1ELb0ELb0ELb0ELb1ELb0ELb1ELb1EEEvNS_16Flash_fwd_paramsE --------------------------
	.section	.text._ZN5flash24flash_fwd_splitkv_kernelI23Flash_fwd_kernel_traitsILi32ELi64ELi128ELi4ELb0ELb0EN7cutlass10bfloat16_tE19Flash_kernel_traitsILi32ELi64ELi128ELi4ES3_EELb1ELb0ELb0ELb0ELb1ELb0ELb1ELb1EEEvNS_16Flash_fwd_paramsE,"ax",@progbits
	.align	128
        .global         _ZN5flash24flash_fwd_splitkv_kernelI23Flash_fwd_kernel_traitsILi32ELi64ELi128ELi4ELb0ELb0EN7cutlass10bfloat16_tE19Flash_kernel_traitsILi32ELi64ELi128ELi4ES3_EELb1ELb0ELb0ELb0ELb1ELb0ELb1ELb1EEEvNS_16Flash_fwd_paramsE
        .type           _ZN5flash24flash_fwd_splitkv_kernelI23Flash_fwd_kernel_traitsILi32ELi64ELi128ELi4ELb0ELb0EN7cutlass10bfloat16_tE19Flash_kernel_traitsILi32ELi64ELi128ELi4ES3_EELb1ELb0ELb0ELb0ELb1ELb0ELb1ELb1EEEvNS_16Flash_fwd_paramsE,@function
        .size           _ZN5flash24flash_fwd_splitkv_kernelI23Flash_fwd_kernel_traitsILi32ELi64ELi128ELi4ELb0ELb0EN7cutlass10bfloat16_tE19Flash_kernel_traitsILi32ELi64ELi128ELi4ES3_EELb1ELb0ELb0ELb0ELb1ELb0ELb1ELb1EEEvNS_16Flash_fwd_paramsE,(.L_x_4940 - _ZN5flash24flash_fwd_splitkv_kernelI23Flash_fwd_kernel_traitsILi32ELi64ELi128ELi4ELb0ELb0EN7cutlass10bfloat16_tE19Flash_kernel_traitsILi32ELi64ELi128ELi4ES3_EELb1ELb0ELb0ELb0ELb1ELb0ELb1ELb1EEEvNS_16Flash_fwd_paramsE)
        .other          _ZN5flash24flash_fwd_splitkv_kernelI23Flash_fwd_kernel_traitsILi32ELi64ELi128ELi4ELb0ELb0EN7cutlass10bfloat16_tE19Flash_kernel_traitsILi32ELi64ELi128ELi4ES3_EELb1ELb0ELb0ELb0ELb1ELb0ELb1ELb1EEEvNS_16Flash_fwd_paramsE,@"STO_CUDA_ENTRY STV_DEFAULT"
_ZN5flash24flash_fwd_splitkv_kernelI23Flash_fwd_kernel_traitsILi32ELi64ELi128ELi4ELb0ELb0EN7cutlass10bfloat16_tE19Flash_kernel_traitsILi32ELi64ELi128ELi4ES3_EELb1ELb0ELb0ELb0ELb1ELb0ELb1ELb1EEEvNS_16Flash_fwd_paramsE:
.text._ZN5flash24flash_fwd_splitkv_kernelI23Flash_fwd_kernel_traitsILi32ELi64ELi128ELi4ELb0ELb0EN7cutlass10bfloat16_tE19Flash_kernel_traitsILi32ELi64ELi128ELi4ES3_EELb1ELb0ELb0ELb0ELb1ELb0ELb1ELb1EEEvNS_16Flash_fwd_paramsE:
        /* <DEDUP_REMOVED lines=28> */
[----:B------:R-:W-:-:S11]  /*01c0*/  ISETP.NE.AND.EX P0, PT, RZ, UR9, PT, P0 ;  /* 0x00000009ff007c0c */ /* 0x000fd6000bf05300 */
[----:B------:R-:W-:Y:S01]  /*01d0*/  @P1 VIADD R139, R139, 0x1 ;  /* 0x000000018b8b1836 */ /* 0x000fe20000000000 */
[----:B-1----:R-:W-:Y:S02]  /*01e0*/  ISETP.NE.U32.AND P1, PT, R2, RZ, PT ;  /* 0x000000ff0200720c */ /* 0x002fe40003f25070 */
[----:B------:R-:W-:Y:S02]  /*01f0*/  @!P2 LOP3.LUT R139, RZ, R7, RZ, 0x33, !PT ;  /* 0x00000007ff8ba212 */ /* 0x000fe400078e33ff */
[----:B------:R-:W-:-:S03]  /*0200*/  ISETP.NE.AND.EX P1, PT, R3, RZ, PT, P1 ;  /* 0x000000ff0300720c */ /* 0x000fc60003f25310 */
[----:B--2---:R-:W-:-:S04]  /*0210*/  IMAD.WIDE.U32 R18, R139, 0x4, R4 ;  /* 0x000000048b127825 */ /* 0x004fc800078e0004 */
[----:B------:R-:W-:Y:S01]  /*0220*/  IMAD.SHL.U32 R13, R139, 0x4, RZ ;  /* 0x000000048b0d7824 */ /* 0x000fe200078e00ff */
[----:B---3--:R-:W2:Y:S01]  /*0230*/  @P0 LDG.E R9, desc[UR6][R18.64] ;  /* 0x0000000612090981 */ /* 0x008ea2000c1e1900 */
[----:B------:R-:W-:Y:S02]  /*0240*/  SHF.R.U32.HI R4, RZ, 0x1e, R139 ;  /* 0x0000001eff047819 */ /* 0x000fe4000001168b */
[----:B------:R-:W-:Y:S01]  /*0250*/  ISETP.NE.U32.AND P2, PT, RZ, UR4, PT ;  /* 0x00000004ff007c0c */ /* 0x000fe2000bf45070 */
[----:B------:R-:W2:Y:S01]  /*0260*/  @P3 LDG.E R6, desc[UR6][R18.64+0x4] ;  /* 0x0000040612063981 */ /* 0x000ea2000c1e1900 */
[C---:B------:R-:W-:Y:S01]  /*0270*/  @P1 IADD3 R10, P0, PT, R13.reuse, R2, RZ ;  /* 0x000000020d0a1210 */ /* 0x040fe20007f1e0ff */
[----:B------:R-:W-:Y:S01]  /*0280*/  IMAD.MOV.U32 R0, RZ, RZ, RZ ;  /* 0x000000ffff007224 */ /* 0x000fe200078e00ff */
[----:B------:R-:W-:Y:S02]  /*0290*/  IADD3 R16, P4, PT, R13, UR4, RZ ;  /* 0x000000040d107c10 */ /* 0x000fe4000ff9e0ff */
[----:B------:R-:W-:Y:S01]  /*02a0*/  ISETP.NE.AND.EX P2, PT, RZ, UR5, PT, P2 ;  /* 0x00000005ff007c0c */ /* 0x000fe2000bf45320 */
[C---:B------:R-:W-:Y:S01]  /*02b0*/  @P1 IMAD.X R11, R4.reuse, 0x1, R3, P0 ;  /* 0x00000001040b1824 */ /* 0x040fe200000e0603 */
[----:B------:R-:W1:Y:S01]  /*02c0*/  LDCU.U8 UR4, c[0x0][0x532] ;  /* 0x0000a640ff0477ac */ /* 0x000e620008000000 */
[----:B------:R-:W3:Y:S01]  /*02d0*/  LDC.64 R2, c[0x0][0x468] ;  /* 0x00011a00ff027b82 */ /* 0x000ee20000000a00 */
[----:B------:R-:W-:Y:S01]  /*02e0*/  IADD3.X R17, PT, PT, R4, UR5, RZ, P4, !PT ;  /* 0x0000000504117c10 */ /* 0x000fe2000a7fe4ff */
[----:B------:R-:W-:Y:S01]  /*02f0*/  IMAD.MOV.U32 R5, RZ, RZ, -0x1 ;  /* 0xffffffffff057424 */ /* 0x000fe200078e00ff */
[----:B------:R4:W5:Y:S07]  /*0300*/  @P1 LDG.E R15, desc[UR6][R10.64] ;  /* 0x000000060a0f1981 */ /* 0x00096e000c1e1900 */
[----:B------:R2:W5:Y:S01]  /*0310*/  @P2 LDG.E R0, desc[UR6][R16.64] ;  /* 0x0000000610002981 */ /* 0x000562000c1e1900 */
[----:B-1----:R-:W-:-:S02]  /*0320*/  ISETP.NE.AND P4, PT, RZ, UR4, PT ;  /* 0x00000004ff007c0c */ /* 0x002fc4000bf85270 */
[----:B---3--:R-:W-:Y:S02]  /*0330*/  ISETP.EQ.U32.AND P5, PT, R2, RZ, PT ;  /* 0x000000ff0200720c */ /* 0x008fe40003fa2070 */
[----:B------:R-:W-:Y:S02]  /*0340*/  IADD3 R20, P0, PT, R13, R2, RZ ;  /* 0x000000020d147210 */ /* 0x000fe40007f1e0ff */
[----:B------:R-:W-:-:S03]  /*0350*/  ISETP.EQ.OR.EX P5, PT, R3, RZ, !P4, P5 ;  /* 0x000000ff0300720c */ /* 0x000fc600067a2750 */
[----:B------:R-:W-:-:S10]  /*0360*/  IMAD.X R21, R4, 0x1, R3, P0 ;  /* 0x0000000104157824 */ /* 0x000fd400000e0603 */
[----:B------:R1:W5:Y:S01]  /*0370*/  @!P5 LDG.E R5, desc[UR6][R20.64] ;  /* 0x000000061405d981 */ /* 0x000362000c1e1900 */
[----:B------:R-:W-:Y:S01]  /*0380*/  ISETP.NE.U32.AND P0, PT, R2, RZ, PT ;  /* 0x000000ff0200720c */ /* 0x000fe20003f05070 */
[----:B------:R-:W3:Y:S01]  /*0390*/  @!P3 LDC R137, c[0x0][0x434] ;  /* 0x00010d00ff89bb82 */ /* 0x000ee20000000800 */
[----:B------:R-:W-:Y:S01]  /*03a0*/  IMAD.MOV R8, RZ, RZ, -R139 ;  /* 0x000000ffff087224 */ /* 0x000fe200078e0a8b */
[----:B----4-:R-:W4:Y:S01]  /*03b0*/  S2R R11, SR_CTAID.X ;  /* 0x00000000000b7919 */ /* 0x010f220000002500 */
[----:B------:R-:W-:Y:S02]  /*03c0*/  ISETP.NE.AND.EX P0, PT, R3, RZ, PT, P0 ;  /* 0x000000ff0300720c */ /* 0x000fe40003f05300 */
[----:B------:R-:W-:-:S11]  /*03d0*/  IMAD R8, R7, R8, UR10 ;  /* 0x0000000a07087e24 */ /* 0x000fd6000f8e0208 */
[----:B------:R-:W1:Y:S01]  /*03e0*/  @!P0 LDC R19, c[0x0][0x438] ;  /* 0x00010e00ff138b82 */ /* 0x000e620000000800 */
[----:B----4-:R-:W-:Y:S02]  /*03f0*/  IMAD.SHL.U32 R74, R11, 0x40, RZ ;  /* 0x000000400b4a7824 */ /* 0x010fe400078e00ff */
[----:B--2---:R-:W-:-:S05]  /*0400*/  @P3 IMAD.IADD R137, R6, 0x1, -R9 ;  /* 0x0000000106893824 */ /* 0x004fca00078e0a09 */
[----:B---3--:R-:W-:Y:S01]  /*0410*/  ISETP.GT.AND P3, PT, R137, R74, PT ;  /* 0x0000004a8900720c */ /* 0x008fe20003f64270 */
[----:B-1----:R-:W-:-:S12]  /*0420*/  @!P0 BRA `(.L_x_4504) ;  /* 0x00000000000c8947 */ /* 0x002fd80003800000 */
[----:B------:R-:W2:Y:S02]  /*0430*/  @P4 LDG.E R2, desc[UR6][R20.64+0x4] ;  /* 0x0000040614024981 */ /* 0x000ea4000c1e1900 */
[----:B--2--5:R-:W-:-:S06]  /*0440*/  @P4 IADD3 R19, PT, PT, R2, -R5, RZ ;  /* 0x8000000502134210 */ /* 0x024fcc0007ffe0ff */
[----:B------:R1:W5:Y:S02]  /*0450*/  @!P4 LDG.E R19, desc[UR6][R20.64] ;  /* 0x000000061413c981 */ /* 0x000364000c1e1900 */
.L_x_4504:
        /* <DEDUP_REMOVED lines=19> */
[----:B-1----:R-:W-:-:S06]  /*0590*/  VIADD R3, R3, 0xffffffe ;  /* 0x0ffffffe03037836 */ /* 0x002fcc0000000000 */
        /* <DEDUP_REMOVED lines=17> */
[----:B------:R-:W-:-:S03]  /*06b0*/  ISETP.GE.AND P0, PT, R23, RZ, PT ;  /* 0x000000ff1700720c */ /* 0x000fc60003f06270 */
[----:B------:R-:W-:Y:S01]  /*06c0*/  @!P1 IMAD.IADD R70, R72, 0x1, R21 ;  /* 0x0000000148469824 */ /* 0x000fe200078e0215 */
[----:B------:R-:W-:-:S03]  /*06d0*/  ISETP.NE.AND P1, PT, R6, RZ, PT ;  /* 0x000000ff0600720c */ /* 0x000fc60003f25270 */
[----:B------:R-:W-:Y:S02]  /*06e0*/  VIADD R12, R70, 0x7f ;  /* 0x0000007f460c7836 */ /* 0x000fe40000000000 */
[----:B------:R-:W-:-:S03]  /*06f0*/  @P4 VIADD R10, R10, 0x1 ;  /* 0x000000010a0a4836 */ /* 0x000fc60000000000 */
[----:B------:R-:W-:Y:S01]  /*0700*/  IADD3 R14, PT, PT, R12, R74, -R137 ;  /* 0x0000004a0c0e7210 */ /* 0x000fe20007ffe889 */
[----:B------:R-:W-:Y:S01]  /*0710*/  @!P0 IMAD.MOV R10, RZ, RZ, -R10 ;  /* 0x000000ffff0a8224 */ /* 0x000fe200078e0a0a */
[----:B------:R-:W-:-:S03]  /*0720*/  SHF.R.S32.HI R15, RZ, 0x1f, R12 ;  /* 0x0000001fff0f7819 */ /* 0x000fc6000001140c */
[----:B------:R-:W-:Y:S02]  /*0730*/  @!P1 LOP3.LUT R10, RZ, R6, RZ, 0x33, !PT ;  /* 0x00000006ff0a9212 */ /* 0x000fe400078e33ff */
[----:B----4-:R-:W-:Y:S02]  /*0740*/  IADD3 R3, PT, PT, R14, 0x40, R3 ;  /* 0x000000400e037810 */ /* 0x010fe40007ffe003 */
[----:B------:R-:W-:Y:S01]  /*0750*/  LEA.HI R15, R15, R12, RZ, 0x7 ;  /* 0x0000000c0f0f7211 */ /* 0x000fe200078f38ff */
[----:B-1----:R-:W-:Y:S01]  /*0760*/  IMAD R136, R10, R2, RZ ;  /* 0x000000020a887224 */ /* 0x002fe200078e02ff */
[----:B------:R-:W-:Y:S02]  /*0770*/  SHF.R.S32.HI R6, RZ, 0x1f, R3 ;  /* 0x0000001fff067819 */ /* 0x000fe40000011403 */
[----:B------:R-:W-:Y:S02]  /*0780*/  SHF.R.S32.HI R15, RZ, 0x7, R15 ;  /* 0x00000007ff0f7819 */ /* 0x000fe4000001140f */
[----:B------:R-:W-:-:S02]  /*0790*/  LEA.HI R6, R6, R3, RZ, 0x7 ;  /* 0x0000000306067211 */ /* 0x000fc400078f38ff */
        /* <DEDUP_REMOVED lines=18> */
[----:B------:R-:W-:Y:S02]  /*08c0*/  LEA R3, P0, R71, R0, 0x2 ;  /* 0x0000000047037211 */ /* 0x000fe400078010ff */
[----:B------:R-:W-:Y:S01]  /*08d0*/  ISETP.GE.AND P2, PT, R7, R74, PT ;  /* 0x0000004a0700720c */ /* 0x000fe20003f46270 */
[----:B------:R-:W-:Y:S01]  /*08e0*/  VIADD R7, R11, 0x30 ;  /* 0x000000300b077836 */ /* 0x000fe20000000000 */
[----:B------:R-:W-:Y:S02]  /*08f0*/  LEA.HI.X.SX32 R0, R0, RZ, 0x1, P0 ;  /* 0x000000ff00007211 */ /* 0x000fe400000f0eff */
[----:B---3--:R-:W-:Y:S02]  /*0900*/  LEA R2, P0, R3, UR8, 0x2 ;  /* 0x0000000803027c11 */ /* 0x008fe4000f8010ff */
[----:B------:R-:W-:Y:S02]  /*0910*/  LOP3.LUT P6, R71, R71, 0x7, RZ, 0xc0, !PT ;  /* 0x0000000747477812 */ /* 0x000fe400078cc0ff */
[----:B------:R-:W-:-:S02]  /*0920*/  LEA.HI.X R3, R3, UR9, R0, 0x2, P0 ;  /* 0x0000000903037c11 */ /* 0x000fc400080f1400 */
[-C--:B------:R-:W-:Y:S02]  /*0930*/  ISETP.GE.AND P3, PT, R9, R74.reuse, PT ;  /* 0x0000004a0900720c */ /* 0x080fe40003f66270 */
[-C--:B------:R-:W-:Y:S01]  /*0940*/  ISETP.GE.OR P6, PT, R11, R74.reuse, P6 ;  /* 0x0000004a0b00720c */ /* 0x080fe200037c6670 */
[----:B------:R2:W-:Y:S01]  /*0950*/  @!P1 STG.E.128 desc[UR6][R2.64], RZ ;  /* 0x000000ff02009986 */ /* 0x0005e2000c101d06 */
[----:B------:R-:W-:Y:S02]  /*0960*/  ISETP.GE.AND P1, PT, R7, R74, PT ;  /* 0x0000004a0700720c */ /* 0x000fe40003f26270 */
[C---:B------:R-:W-:Y:S01]  /*0970*/  ISETP.NE.OR P5, PT, R71.reuse, RZ, P3 ;  /* 0x000000ff4700720c */ /* 0x040fe20001fa5670 */
[----:B------:R2:W-:Y:S01]  /*0980*/  @!P2 STG.E.128 desc[UR6][R2.64+0x1000], RZ ;  /* 0x001000ff0200a986 */ /* 0x0005e2000c101d06 */
[----:B------:R-:W-:Y:S02]  /*0990*/  ISETP.NE.OR P4, PT, R71, RZ, P2 ;  /* 0x000000ff4700720c */ /* 0x000fe40001785670 */
[----:B------:R-:W-:-:S03]  /*09a0*/  IADD3 R11, P0, PT, R5, R11, RZ ;  /* 0x0000000b050b7210 */ /* 0x000fc60007f1e0ff */
[----:B------:R2:W-:Y:S01]  /*09b0*/  @!P3 STG.E.128 desc[UR6][R2.64+0x800], RZ ;  /* 0x000800ff0200b986 */ /* 0x0005e2000c101d06 */
[----:B------:R-:W-:Y:S01]  /*09c0*/  LEA.HI.X.SX32 R0, R5, RZ, 0x1, P0 ;  /* 0x000000ff05007211 */ /* 0x000fe200000f0eff */
[----:B------:R-:W-:Y:S01]  /*09d0*/  @!P6 IMAD.MOV.U32 R5, RZ, RZ, -0x800000 ;  /* 0xff800000ff05e424 */ /* 0x000fe200078e00ff */
[----:B-1----:R-:W-:Y:S01]  /*09e0*/  LEA R6, P0, R11, UR4, 0x2 ;  /* 0x000000040b067c11 */ /* 0x002fe2000f8010ff */
        /* <DEDUP_REMOVED lines=12> */
.L_x_4505:
        /* <DEDUP_REMOVED lines=9> */
.L_x_4506:
        /* <DEDUP_REMOVED lines=10> */
[----:B-1----:R-:W-:-:S04]  /*0be0*/  IABS R3, R13 ;  /* 0x0000000d00037213 */ /* 0x002fc80000000000 */
        /* <DEDUP_REMOVED lines=18> */
[----:B------:R-:W-:Y:S01]  /*0d10*/  IMAD.WIDE.U32 R2, R139, UR4, RZ ;  /* 0x000000048b027c25 */ /* 0x000fe2000f8e00ff */
[----:B------:R-:W-:-:S03]  /*0d20*/  LOP3.LUT R0, R4, R13, RZ, 0x3c, !PT ;  /* 0x0000000d04007212 */ /* 0x000fc600078e3cff */
[----:B------:R-:W-:Y:S01]  /*0d30*/  IMAD R145, R139, UR5, R3 ;  /* 0x000000058b917c24 */ /* 0x000fe2000f8e0203 */
[----:B------:R-:W-:Y:S01]  /*0d40*/  ISETP.GE.AND P1, PT, R0, RZ, PT ;  /* 0x000000ff0000720c */ /* 0x000fe20003f26270 */
[----:B------:R-:W2:Y:S06]  /*0d50*/  LDCU.64 UR4, c[0x0][0x3b8] ;  /* 0x00007700ff0477ac */ /* 0x000eac0008000a00 */
[----:B------:R-:W-:Y:S01]  /*0d60*/  @P0 VIADD R7, R7, 0x1 ;  /* 0x0000000107070836 */ /* 0x000fe20000000000 */
[----:B------:R-:W-:-:S04]  /*0d70*/  LEA R144, P0, R2, UR12, 0x2 ;  /* 0x0000000c02907c11 */ /* 0x000fc8000f8010ff */
[----:B------:R-:W-:Y:S02]  /*0d80*/  LEA.HI.X R145, R2, UR13, R145, 0x2, P0 ;  /* 0x0000000d02917c11 */ /* 0x000fe400080f1491 */
        /* <DEDUP_REMOVED lines=8> */
[----:B------:R-:W-:Y:S02]  /*0e10*/  MOV R63, UR5 ;  /* 0x00000005003f7c02 */ /* 0x000fe40008000f00 */
[----:B------:R-:W-:-:S05]  /*0e20*/  IMAD R4, R13, R7, R4 ;  /* 0x000000070d047224 */ /* 0x000fca00078e0204 */
        /* <DEDUP_REMOVED lines=16> */
[----:B------:R-:W-:Y:S02]  /*0f30*/  ISETP.NE.AND P1, PT, R5, RZ, PT ;  /* 0x000000ff0500720c */ /* 0x000fe40003f25270 */
        /* <DEDUP_REMOVED lines=39> */
.L_x_4507:
        /* <DEDUP_REMOVED lines=15> */
.L_x_4509:
[----:B------:R-:W2:Y:S01]  /*12a0*/  LDC.64 R62, c[0x0][0x3b8] ;  /* 0x0000ee00ff3e7b82 */ /* 0x000ea20000000a00 */
[----:B------:R-:W-:-:S05]  /*12b0*/  IADD3 R6, PT, PT, R0, R5, RZ ;  /* 0x0000000500067210 */ /* 0x000fca0007ffe0ff */
[C---:B--2---:R-:W-:Y:S02]  /*12c0*/  IMAD R19, R6.reuse, R63, RZ ;  /* 0x0000003f06137224 */ /* 0x044fe400078e02ff */
[----:B------:R-:W-:-:S05]  /*12d0*/  IMAD.WIDE.U32 R6, R6, R62, RZ ;  /* 0x0000003e06067225 */ /* 0x000fca00078e00ff */
[----:B------:R-:W-:Y:S02]  /*12e0*/  IADD3 R19, PT, PT, R7, R19, RZ ;  /* 0x0000001307137210 */ /* 0x000fe40007ffe0ff */
[----:B------:R-:W-:Y:S02]  /*12f0*/  MOV R18, R6 ;  /* 0x0000000600127202 */ /* 0x000fe40000000f00 */
.L_x_4510:
        /* <DEDUP_REMOVED lines=14> */
.L_x_4511:
[----:B------:R-:W2:Y:S01]  /*13e0*/  LDC.64 R60, c[0x0][0x3c0] ;  /* 0x0000f000ff3c7b82 */ /* 0x000ea20000000a00 */
[----:B------:R-:W-:-:S05]  /*13f0*/  IADD3 R0, PT, PT, R0, R5, RZ ;  /* 0x0000000500007210 */ /* 0x000fca0007ffe0ff */
[C---:B--2---:R-:W-:Y:S02]  /*1400*/  IMAD R23, R0.reuse, R61, RZ ;  /* 0x0000003d00177224 */ /* 0x044fe400078e02ff */
[----:B-1---5:R-:W-:-:S05]  /*1410*/  IMAD.WIDE.U32 R2, R0, R60, RZ ;  /* 0x0000003c00027225 */ /* 0x022fca00078e00ff */
[----:B------:R-:W-:Y:S02]  /*1420*/  IADD3 R23, PT, PT, R3, R23, RZ ;  /* 0x0000001703177210 */ /* 0x000fe40007ffe0ff */
[----:B------:R-:W-:-:S07]  /*1430*/  MOV R22, R2 ;  /* 0x0000000200167202 */ /* 0x000fce0000000f00 */
.L_x_4512:
[----:B------:R-:W1:Y:S01]  /*1440*/  LDC R21, c[0x0][0x3e8] ;  /* 0x0000fa00ff157b82 */ /* 0x000e620000000800 */
[----:B------:R-:W-:Y:S02]  /*1450*/  MOV R4, RZ ;  /* 0x000000ff00047202 */ /* 0x000fe40000000f00 */
[----:B------:R-:W-:Y:S02]  /*1460*/  CS2R R144, SRZ ;  /* 0x0000000000907805 */ /* 0x000fe4000001ff00 */
        /* <DEDUP_REMOVED lines=25> */
[----:B------:R-:W-:Y:S01]  /*1600*/  @P1 VIADD R2, R2, 0x1 ;  /* 0x0000000102021836 */ /* 0x000fe20000000000 */
[----:B------:R-:W-:Y:S01]  /*1610*/  ISETP.NE.AND P1, PT, R21, RZ, PT ;  /* 0x000000ff1500720c */ /* 0x000fe20003f25270 */
        /* <DEDUP_REMOVED lines=20> */
.L_x_4508:
        /* <DEDUP_REMOVED lines=17> */
[C---:B------:R-:W-:Y:S01]  /*1870*/  IADD3 R18, P2, PT, R12.reuse, R14, RZ ;  /* 0x0000000e0c127210 */ /* 0x040fe20007f5e0ff */
[----:B------:R-:W-:Y:S01]  /*1880*/  @!P4 IMAD R15, R139, R5, R19 ;  /* 0x000000058b0fc224 */ /* 0x000fe200078e0213 */
[----:B------:R-:W-:Y:S01]  /*1890*/  @P4 MOV R10, R20 ;  /* 0x00000014000a4202 */ /* 0x000fe20000000f00 */
[----:B------:R-:W-:Y:S02]  /*18a0*/  IMAD.WIDE.U32 R4, R11, 0x40, R98 ;  /* 0x000000400b047825 */ /* 0x000fe400078e0062 */
[----:B------:R-:W1:Y:S02]  /*18b0*/  LDC R11, c[0x0][0x450] ;  /* 0x00011400ff0b7b82 */ /* 0x000e640000000800 */
[----:B------:R-:W-:Y:S01]  /*18c0*/  IMAD.X R19, RZ, RZ, R6, P2 ;  /* 0x000000ffff137224 */ /* 0x000fe200010e0606 */
[----:B------:R-:W-:Y:S01]  /*18d0*/  IADD3 R14, P2, PT, R12, R10, RZ ;  /* 0x0000000a0c0e7210 */ /* 0x000fe20007f5e0ff */
[----:B------:R-:W-:-:S02]  /*18e0*/  IMAD.X R17, RZ, RZ, R7, P3 ;  /* 0x000000ffff117224 */ /* 0x000fc400018e0607 */
[----:B------:R-:W-:-:S04]  /*18f0*/  IMAD.WIDE.U32 R6, R98, R60, R18 ;  /* 0x0000003c62067225 */ /* 0x000fc800078e0012 */
[----:B------:R-:W-:Y:S01]  /*1900*/  IMAD R77, R98, R61, R7 ;  /* 0x0000003d624d7224 */ /* 0x000fe200078e0207 */
[----:B------:R-:W-:Y:S01]  /*1910*/  SHF.R.S32.HI R7, RZ, 0x1f, R72 ;  /* 0x0000001fff077819 */ /* 0x000fe20000011448 */
[----:B------:R-:W-:Y:S01]  /*1920*/  @P4 IMAD R15, R9, R101, R21 ;  /* 0x00000065090f4224 */ /* 0x000fe200078e0215 */
[----:B------:R-:W-:Y:S01]  /*1930*/  SHF.R.S32.HI R9, RZ, 0x1f, R8 ;  /* 0x0000001fff097819 */ /* 0x000fe20000011408 */
[----:B------:R-:W-:Y:S01]  /*1940*/  IMAD.SHL.U32 R80, R6, 0x2, RZ ;  /* 0x0000000206507824 */ /* 0x000fe200078e00ff */
[----:B------:R-:W-:Y:S01]  /*1950*/  LEA.HI R7, R7, R72, RZ, 0x7 ;  /* 0x0000004807077211 */ /* 0x000fe200078f38ff */
[----:B------:R-:W-:Y:S01]  /*1960*/  IMAD.WIDE.U32 R16, R98, R62, R16 ;  /* 0x0000003e62107225 */ /* 0x000fe200078e0010 */
[----:B------:R-:W-:Y:S02]  /*1970*/  IADD3.X R15, PT, PT, RZ, R15, RZ, P2, !PT ;  /* 0x0000000fff0f7210 */ /* 0x000fe400017fe4ff */
[----:B------:R-:W-:Y:S01]  /*1980*/  SHF.R.S32.HI R7, RZ, 0x7, R7 ;  /* 0x00000007ff077819 */ /* 0x000fe20000011407 */
[----:B---3--:R-:W-:Y:S01]  /*1990*/  IMAD R9, R9, UR10, RZ ;  /* 0x0000000a09097c24 */ /* 0x008fe2000f8e02ff */
[----:B------:R-:W-:Y:S01]  /*19a0*/  SHF.L.U64.HI R77, R6, 0x1, R77 ;  /* 0x00000001064d7819 */ /* 0x000fe2000001024d */
[----:B------:R-:W-:Y:S01]  /*19b0*/  IMAD R73, R5, R100, RZ ;  /* 0x0000006405497224 */ /* 0x000fe200078e02ff */
[----:B------:R-:W-:Y:S01]  /*19c0*/  IADD3 R80, P2, PT, R80, UR4, RZ ;  /* 0x0000000450507c10 */ /* 0x000fe2000ff5e0ff */
[----:B------:R-:W-:Y:S01]  /*19d0*/  IMAD R9, R8, UR11, R9 ;  /* 0x0000000b08097c24 */ /* 0x000fe2000f8e0209 */
[----:B------:R-:W-:Y:S01]  /*19e0*/  VIMNMX R78, PT, PT, R136, R7, !PT ;  /* 0x00000007884e7248 */ /* 0x000fe20007fe0100 */
[----:B------:R-:W-:Y:S01]  /*19f0*/  IMAD.WIDE.U32 R14, R8, UR10, R14 ;  /* 0x0000000a080e7c25 */ /* 0x000fe2000f8e000e */
[----:B------:R-:W-:-:S02]  /*1a00*/  IADD3.X R77, PT, PT, R77, UR5, RZ, P2, !PT ;  /* 0x000000054d4d7c10 */ /* 0x000fc400097fe4ff */
[----:B------:R-:W-:Y:S01]  /*1a10*/  ISETP.GT.AND P2, PT, R67, R78, PT ;  /* 0x0000004e4300720c */ /* 0x000fe20003f44270 */
[----:B------:R-:W-:Y:S01]  /*1a20*/  IMAD.SHL.U32 R5, R71, 0x4, RZ ;  /* 0x0000000447057824 */ /* 0x000fe200078e00ff */
[----:B-1----:R-:W-:Y:S01]  /*1a30*/  LEA.HI R11, R11, R11, RZ, 0x1 ;  /* 0x0000000b0b0b7211 */ /* 0x002fe200078f08ff */
[----:B------:R-:W-:Y:S01]  /*1a40*/  IMAD R79, R98, R63, R17 ;  /* 0x0000003f624f7224 */ /* 0x000fe200078e0211 */
[----:B------:R-:W-:Y:S01]  /*1a50*/  IADD3 R9, PT, PT, R15, R9, RZ ;  /* 0x000000090f097210 */ /* 0x000fe20007ffe0ff */
[----:B------:R-:W-:Y:S01]  /*1a60*/  IMAD.SHL.U32 R82, R16, 0x2, RZ ;  /* 0x0000000210527824 */ /* 0x000fe200078e00ff */
[----:B------:R-:W-:Y:S01]  /*1a70*/  MOV R8, R14 ;  /* 0x0000000e00087202 */ /* 0x000fe20000000f00 */
[C---:B------:R-:W-:Y:S01]  /*1a80*/  IMAD R73, R4.reuse, R101, R73 ;  /* 0x0000006504497224 */ /* 0x040fe200078e0249 */
[----:B------:R-:W-:Y:S01]  /*1a90*/  LOP3.LUT R5, R5, 0xc, RZ, 0xc0, !PT ;  /* 0x0000000c05057812 */ /* 0x000fe200078ec0ff */
[----:B------:R-:W-:Y:S01]  /*1aa0*/  IMAD.MOV.U32 R142, RZ, RZ, R80 ;  /* 0x000000ffff8e7224 */ /* 0x000fe200078e0050 */
[----:B------:R-:W-:Y:S01]  /*1ab0*/  SHF.R.S32.HI R11, RZ, 0x1, R11 ;  /* 0x00000001ff0b7819 */ /* 0x000fe2000001140b */
[----:B------:R-:W-:Y:S01]  /*1ac0*/  IMAD.WIDE.U32 R100, R4, R100, R8 ;  /* 0x0000006404647225 */ /* 0x000fe200078e0008 */
[----:B------:R-:W-:-:S02]  /*1ad0*/  SHF.L.U64.HI R79, R16, 0x1, R79 ;  /* 0x00000001104f7819 */ /* 0x000fc4000001024f */
[----:B------:R-:W-:Y:S01]  /*1ae0*/  IADD3 R82, P3, PT, R82, UR8, RZ ;  /* 0x0000000852527c10 */ /* 0x000fe2000ff7e0ff */
[----:B------:R-:W-:Y:S01]  /*1af0*/  IMAD R76, R98, R11, R5 ;  /* 0x0000000b624c7224 */ /* 0x000fe200078e0205 */
[----:B------:R-:W-:Y:S01]  /*1b00*/  IADD3 R73, PT, PT, R101, R73, RZ ;  /* 0x0000004965497210 */ /* 0x000fe20007ffe0ff */
[----:B------:R-:W-:Y:S01]  /*1b10*/  IMAD.MOV.U32 R143, RZ, RZ, R77 ;  /* 0x000000ffff8f7224 */ /* 0x000fe200078e004d */
[----:B------:R-:W-:Y:S02]  /*1b20*/  IADD3.X R79, PT, PT, R79, UR9, RZ, P3, !PT ;  /* 0x000000094f4f7c10 */ /* 0x000fe40009ffe4ff */
[----:B------:R-:W-:Y:S02]  /*1b30*/  SHF.R.S32.HI R75, RZ, 0x1f, R76 ;  /* 0x0000001fff4b7819 */ /* 0x000fe4000001144c */
[----:B------:R-:W-:Y:S02]  /*1b40*/  MOV R140, R82 ;  /* 0x00000052008c7202 */ /* 0x000fe40000000f00 */
[----:B------:R-:W-:Y:S01]  /*1b50*/  MOV R141, R79 ;  /* 0x0000004f008d7202 */ /* 0x000fe20000000f00 */
[----:B------:R-:W-:Y:S06]  /*1b60*/  @!P2 BRA `(.L_x_4513) ;  /* 0x0000003400a4a947 */ /* 0x000fec0003800000 */
[----:B------:R-:W1:Y:S01]  /*1b70*/  LDCU.128 UR20, c[0x0][0x4a0] ;  /* 0x00009400ff1477ac */ /* 0x000e620008000c00 */
[----:B------:R-:W-:Y:S01]  /*1b80*/  MOV R7, R2 ;  /* 0x0000000200077202 */ /* 0x000fe20000000f00 */
[----:B------:R-:W-:Y:S01]  /*1b90*/  VIADD R94, R66, 0xffffff80 ;  /* 0xffffff80425e7836 */ /* 0x000fe20000000000 */
[----:B------:R-:W-:Y:S01]  /*1ba0*/  MOV R13, RZ ;  /* 0x000000ff000d7202 */ /* 0x000fe20000000f00 */
[----:B------:R-:W2:Y:S01]  /*1bb0*/  LDCU.128 UR8, c[0x0][0x490] ;  /* 0x00009200ff0877ac */ /* 0x000ea20008000c00 */
[----:B-----5:R-:W-:Y:S01]  /*1bc0*/  IADD3 R50, PT, PT, R3, -0x80, R66 ;  /* 0xffffff8003327810 */ /* 0x020fe20007ffe042 */
[----:B------:R-:W-:Y:S01]  /*1bd0*/  @!P0 IMAD.MOV R7, RZ, RZ, -R7 ;  /* 0x000000ffff078224 */ /* 0x000fe200078e0a07 */
[----:B------:R-:W-:Y:S01]  /*1be0*/  SHF.R.S32.HI R2, RZ, 0x1f, R94 ;  /* 0x0000001fff027819 */ /* 0x000fe2000001145e */
[----:B------:R-:W3:Y:S01]  /*1bf0*/  LDCU.128 UR16, c[0x0][0x4b0] ;  /* 0x00009600ff1077ac */ /* 0x000ee20008000c00 */
[--C-:B------:R-:W-:Y:S01]  /*1c00*/  SHF.R.S32.HI R85, RZ, 0x1f, R72.reuse ;  /* 0x0000001fff557819 */ /* 0x100fe20000011448 */
[----:B------:R-:W-:Y:S01]  /*1c10*/  IMAD R50, R50, R11, RZ ;  /* 0x0000000b32327224 */ /* 0x000fe200078e02ff */
[----:B------:R-:W-:Y:S01]  /*1c20*/  SEL R0, R0, R7, !P1 ;  /* 0x0000000700007207 */ /* 0x000fe20004800000 */
[----:B------:R-:W4:Y:S01]  /*1c30*/  LDCU.128 UR12, c[0x0][0x4c0] ;  /* 0x00009800ff0c77ac */ /* 0x000f220008000c00 */
[----:B------:R-:W-:Y:S01]  /*1c40*/  IADD3 R5, PT, PT, R5, R76, RZ ;  /* 0x0000004c05057210 */ /* 0x000fe20007ffe0ff */
[----:B------:R-:W4:Y:S01]  /*1c50*/  LDC.64 R64, c[0x0][0x4b0] ;  /* 0x00012c00ff407b82 */ /* 0x000f220000000a00 */
[----:B------:R-:W-:Y:S01]  /*1c60*/  IMAD R97, R67, -0x80, R72 ;  /* 0xffffff8043617824 */ /* 0x000fe200078e0248 */
[----:B------:R-:W4:Y:S01]  /*1c70*/  LDCU.64 UR4, c[0x0][0x488] ;  /* 0x00009100ff0477ac */ /* 0x000f220008000a00 */
[----:B------:R-:W-:Y:S01]  /*1c80*/  IADD3 R86, P1, PT, R50, R5, RZ ;  /* 0x0000000532567210 */ /* 0x000fe20007f3e0ff */
[----:B-1----:R-:W-:Y:S01]  /*1c90*/  IMAD.WIDE.U32 R16, R139, UR20, R12 ;  /* 0x000000148b107c25 */ /* 0x002fe2000f8e000c */
[----:B------:R-:W-:-:S02]  /*1ca0*/  IADD3 R92, PT, PT, R98, 0x20, RZ ;  /* 0x00000020625c7810 */ /* 0x000fc40007ffe0ff */
[----:B------:R-:W-:Y:S01]  /*1cb0*/  IADD3 R90, PT, PT, R98, 0x60, RZ ;  /* 0x00000060625a7810 */ /* 0x000fe20007ffe0ff */
[C---:B--2---:R-:W-:Y:S01]  /*1cc0*/  IMAD.WIDE.U32 R14, R139.reuse, UR10, R12 ;  /* 0x0000000a8b0e7c25 */ /* 0x044fe2000f8e000c */
[----:B------:R-:W1:Y:S03]  /*1cd0*/  LDC.64 R60, c[0x0][0x3c0] ;  /* 0x0000f000ff3c7b82 */ /* 0x000e660000000a00 */
[C---:B------:R-:W-:Y:S02]  /*1ce0*/  IMAD R17, R139.reuse, UR21, R17 ;  /* 0x000000158b117c24 */ /* 0x040fe4000f8e0211 */
[C---:B---3--:R-:W-:Y:S02]  /*1cf0*/  IMAD R7, R2.reuse, UR16, RZ ;  /* 0x0000001002077c24 */ /* 0x048fe4000f8e02ff */
[----:B------:R-:W-:Y:S01]  /*1d00*/  IMAD R15, R139, UR11, R15 ;  /* 0x0000000b8b0f7c24 */ /* 0x000fe2000f8e020f */
[----:B------:R-:W2:Y:S01]  /*1d10*/  LDCU.64 UR10, c[0x0][0x4d0] ;  /* 0x00009a00ff0a77ac */ /* 0x000ea20008000a00 */
[----:B------:R-:W-:Y:S01]  /*1d20*/  IMAD R9, R2, UR22, RZ ;  /* 0x0000001602097c24 */ /* 0x000fe2000f8e02ff */
[----:B------:R-:W-:Y:S01]  /*1d30*/  SHF.R.S32.HI R2, RZ, 0x1f, R0 ;  /* 0x0000001fff027819 */ /* 0x000fe20000011400 */
[----:B------:R-:W-:-:S02]  /*1d40*/  IMAD R7, R94, UR17, R7 ;  /* 0x000000115e077c24 */ /* 0x000fc4000f8e0207 */
[----:B------:R-:W-:-:S04]  /*1d50*/  IMAD.WIDE.U32 R16, R94, UR16, R16 ;  /* 0x000000105e107c25 */ /* 0x000fc8000f8e0010 */
[C---:B------:R-:W-:Y:S01]  /*1d60*/  IMAD R9, R94.reuse, UR23, R9 ;  /* 0x000000175e097c24 */ /* 0x040fe2000f8e0209 */
[----:B------:R-:W-:Y:S01]  /*1d70*/  IADD3 R17, PT, PT, R17, R7, RZ ;  /* 0x0000000711117210 */ /* 0x000fe20007ffe0ff */
[----:B------:R-:W-:-:S04]  /*1d80*/  IMAD.WIDE.U32 R14, R94, UR22, R14 ;  /* 0x000000165e0e7c25 */ /* 0x000fc8000f8e000e */
[C---:B----4-:R-:W-:Y:S02]  /*1d90*/  IMAD R7, R2.reuse, UR12, RZ ;  /* 0x0000000c02077c24 */ /* 0x050fe4000f8e02ff */
[----:B------:R-:W-:Y:S02]  /*1da0*/  IMAD.IADD R15, R15, 0x1, R9 ;  /* 0x000000010f0f7824 */ /* 0x000fe400078e0209 */
[----:B------:R-:W-:Y:S01]  /*1db0*/  IMAD R9, R2, UR18, RZ ;  /* 0x0000001202097c24 */ /* 0x000fe2000f8e02ff */
[----:B------:R-:W-:Y:S01]  /*1dc0*/  IADD3 R2, P0, PT, -R72, R98, RZ ;  /* 0x0000006248027210 */ /* 0x000fe20007f1e1ff */
[C---:B------:R-:W-:Y:S02]  /*1dd0*/  IMAD R7, R0.reuse, UR13, R7 ;  /* 0x0000000d00077c24 */ /* 0x040fe4000f8e0207 */
[C---:B------:R-:W-:Y:S01]  /*1de0*/  IMAD.WIDE.U32 R16, R0.reuse, UR12, R16 ;  /* 0x0000000c00107c25 */ /* 0x040fe2000f8e0010 */
[----:B------:R-:W3:Y:S03]  /*1df0*/  LDCU.64 UR12, c[0x0][0x4e0] ;  /* 0x00009c00ff0c77ac */ /* 0x000ee60008000a00 */
[----:B------:R-:W-:-:S02]  /*1e00*/  IMAD R6, R0, UR19, R9 ;  /* 0x0000001300067c24 */ /* 0x000fc4000f8e0209 */
[----:B------:R-:W-:Y:S01]  /*1e10*/  IMAD.WIDE.U32 R8, R0, UR18, R14 ;  /* 0x0000001200087c25 */ /* 0x000fe2000f8e000e */
[----:B------:R-:W-:Y:S01]  /*1e20*/  IADD3 R15, PT, PT, R17, R7, RZ ;  /* 0x00000007110f7210 */ /* 0x000fe20007ffe0ff */
[----:B------:R-:W-:Y:S01]  /*1e30*/  USHF.L.U32 UR18, UR22, 0x7, URZ ;  /* 0x0000000716127899 */ /* 0x000fe200080006ff */
[----:B------:R-:W-:Y:S01]  /*1e40*/  SHF.R.S32.HI R0, RZ, 0x1f, R50 ;  /* 0x0000001fff007819 */ /* 0x000fe20000011432 */
[----:B------:R-:W-:Y:S01]  /*1e50*/  IMAD.X R85, RZ, RZ, ~R85, P0 ;  /* 0x000000ffff557224 */ /* 0x000fe200000e0e55 */
        /* <DEDUP_REMOVED lines=16> */
[----:B------:R-:W-:Y:S01]  /*1f60*/  IADD3 R14, P0, PT, R50, UR14, RZ ;  /* 0x0000000e320e7c10 */ /* 0x000fe2000ff1e0ff */
[----:B------:R-:W-:Y:S01]  /*1f70*/  IMAD R9, R2, UR23, R9 ;  /* 0x0000001702097c24 */ /* 0x000fe2000f8e0209 */
[----:B------:R-:W-:Y:S01]  /*1f80*/  UMOV UR17, URZ ;  /* 0x000000ff00117c82 */ /* 0x000fe20008000000 */
[----:B------:R-:W-:Y:S01]  /*1f90*/  IMAD.IADD R85, R5, 0x1, R85 ;  /* 0x0000000105557824 */ /* 0x000fe200078e0255 */
[----:B------:R-:W-:Y:S01]  /*1fa0*/  IADD3 R88, P1, PT, R86, UR14, RZ ;  /* 0x0000000e56587c10 */ /* 0x000fe2000ff3e0ff */
[----:B------:R-:W-:Y:S01]  /*1fb0*/  IMAD.WIDE.U32 R2, R2, UR22, R6 ;  /* 0x0000001602027c25 */ /* 0x000fe2000f8e0006 */
[----:B------:R-:W4:Y:S01]  /*1fc0*/  LDCU UR14, c[0x0][0x450] ;  /* 0x00008a00ff0e77ac */ /* 0x000f220008000800 */
[----:B------:R-:W-:-:S02]  /*1fd0*/  IADD3.X R15, PT, PT, R51, UR15, RZ, P0, !PT ;  /* 0x0000000f330f7c10 */ /* 0x000fc400087fe4ff */
[----:B------:R-:W-:Y:S01]  /*1fe0*/  LEA.HI.X R85, R4, UR9, R85, 0x1, P2 ;  /* 0x0000000904557c11 */ /* 0x000fe200090f0c55 */
[----:B------:R-:W-:Y:S01]  /*1ff0*/  UIADD3 UR17, UP0, UPT, URZ, -UR17, URZ ;  /* 0x80000011ff117290 */ /* 0x000fe2000ff1e0ff */
[----:B------:R-:W-:Y:S01]  /*2000*/  LEA R10, P2, R2, UR4, 0x1 ;  /* 0x00000004020a7c11 */ /* 0x000fe2000f8408ff */
[----:B------:R-:W1:Y:S01]  /*2010*/  LDCU.U8 UR4, c[0x0][0x533] ;  /* 0x0000a660ff0477ac */ /* 0x000e620008000000 */
[----:B------:R-:W-:Y:S01]  /*2020*/  IADD3.X R89, PT, PT, R87, UR15, RZ, P1, !PT ;  /* 0x0000000f57597c10 */ /* 0x000fe20008ffe4ff */
[----:B------:R-:W-:Y:S01]  /*2030*/  IMAD R95, R67, -0x80, R70 ;  /* 0xffffff80435f7824 */ /* 0x000fe200078e0246 */
[----:B------:R-:W-:Y:S01]  /*2040*/  IADD3 R9, PT, PT, R3, R9, RZ ;  /* 0x0000000903097210 */ /* 0x000fe20007ffe0ff */
[----:B------:R-:W-:Y:S01]  /*2050*/  UIADD3.X UR16, UPT, UPT, URZ, ~UR16, URZ, UP0, !UPT ;  /* 0x80000010ff107290 */ /* 0x000fe200087fe4ff */
[----:B--2---:R-:W-:Y:S01]  /*2060*/  IADD3 R86, P1, PT, R86, UR10, RZ ;  /* 0x0000000a56567c10 */ /* 0x004fe2000ff3e0ff */
[----:B------:R-:W-:Y:S01]  /*2070*/  UIADD3.X UR18, UPT, UPT, URZ, ~UR18, URZ, UP0, !UPT ;  /* 0x80000012ff127290 */ /* 0x000fe200087fe4ff */
[----:B------:R-:W-:Y:S01]  /*2080*/  IADD3 R50, P0, PT, R50, UR10, RZ ;  /* 0x0000000a32327c10 */ /* 0x000fe2000ff1e0ff */
[----:B------:R-:W-:Y:S01]  /*2090*/  IMAD.MOV.U32 R93, RZ, RZ, R67 ;  /* 0x000000ffff5d7224 */ /* 0x000fe200078e0043 */
[----:B------:R-:W-:Y:S01]  /*20a0*/  LEA.HI.X R9, R2, UR5, R9, 0x1, P2 ;  /* 0x0000000502097c11 */ /* 0x000fe200090f0c09 */
[----:B------:R-:W-:Y:S01]  /*20b0*/  VIADD R91, R98, 0x40 ;  /* 0x00000040625b7836 */ /* 0x000fe20000000000 */
[----:B------:R-:W-:Y:S01]  /*20c0*/  IADD3.X R87, PT, PT, R87, UR11, RZ, P1, !PT ;  /* 0x0000000b57577c10 */ /* 0x000fe20008ffe4ff */
[----:B------:R-:W-:Y:S01]  /*20d0*/  USHF.R.S64 UR15, UR17, 0x1f, UR16 ;  /* 0x0000001f110f7899 */ /* 0x000fe20008001010 */
[----:B----4-:R-:W-:Y:S01]  /*20e0*/  MOV R17, UR14 ;  /* 0x0000000e00117c02 */ /* 0x010fe20008000f00 */
[----:B------:R-:W-:Y:S01]  /*20f0*/  USHF.R.S32.HI UR5, URZ, 0x1f, UR16 ;  /* 0x0000001fff057899 */ /* 0x000fe20008011410 */
[----:B------:R-:W-:Y:S01]  /*2100*/  IADD3.X R51, PT, PT, R51, UR11, RZ, P0, !PT ;  /* 0x0000000b33337c10 */ /* 0x000fe200087fe4ff */
[----:B------:R-:W2:Y:S01]  /*2110*/  LDCU.128 UR8, c[0x0][0x3a0] ;  /* 0x00007400ff0877ac */ /* 0x000ea20008000c00 */
[----:B------:R-:W-:-:S02]  /*2120*/  USHF.R.S64 UR17, UR17, 0x1f, UR18 ;  /* 0x0000001f11117899 */ /* 0x000fc40008001012 */
[----:B------:R-:W-:Y:S02]  /*2130*/  USHF.R.S32.HI UR16, URZ, 0x1f, UR18 ;  /* 0x0000001fff107899 */ /* 0x000fe40008011412 */
[----:B-1-3--:R-:W-:-:S11]  /*2140*/  UISETP.NE.AND UP0, UPT, UR4, URZ, UPT ;  /* 0x000000ff0400728c */ /* 0x00afd6000bf05270 */
.L_x_4535:
[----:B------:R-:W-:Y:S01]  /*2150*/  LEA R18, P0, R64, R84, 0x6 ;  /* 0x0000005440127211 */ /* 0x000fe200078030ff */
[----:B------:R-:W-:Y:S01]  /*2160*/  VIADD R95, R95, 0x80 ;  /* 0x000000805f5f7836 */ /* 0x000fe20000000000 */
[----:B------:R-:W-:Y:S01]  /*2170*/  LEA R2, P1, R60, R80, 0x6 ;  /* 0x000000503c027211 */ /* 0x000fe200078230ff */
[----:B------:R-:W-:Y:S01]  /*2180*/  VIADD R97, R97, 0x80 ;  /* 0x0000008061617836 */ /* 0x000fe20000000000 */
[----:B------:R-:W-:Y:S01]  /*2190*/  LEA.HI.X R19, R64, R85, R65, 0x6, P0 ;  /* 0x0000005540137211 */ /* 0x000fe200000f3441 */
[----:B------:R-:W1:Y:S01]  /*21a0*/  LDC.64 R62, c[0x0][0x3b8] ;  /* 0x0000ee00ff3e7b82 */ /* 0x000e620000000a00 */
[-C--:B------:R-:W-:Y:S01]  /*21b0*/  ISETP.GE.AND P6, PT, R98, R95.reuse, PT ;  /* 0x0000005f6200720c */ /* 0x080fe20003fc6270 */
[----:B------:R-:W-:Y:S01]  /*21c0*/  VIADD R93, R93, 0xffffffff ;  /* 0xffffffff5d5d7836 */ /* 0x000fe20000000000 */
[----:B------:R-:W-:Y:S01]  /*21d0*/  ISETP.GE.AND P5, PT, R92, R95, PT ;  /* 0x0000005f5c00720c */ /* 0x000fe20003fa6270 */
        /* <DEDUP_REMOVED lines=10> */
[----:B------:R-:W-:Y:S01]  /*2280*/  @P6 IMAD.MOV.U32 R81, RZ, RZ, R77 ;  /* 0x000000ffff516224 */ /* 0x000fe200078e004d */
[----:B------:R-:W-:Y:S08]  /*2290*/  ISETP.GT.AND P2, PT, R93, R78, PT ;  /* 0x0000004e5d00720c */ /* 0x000ff00003f44270 */
[----:B------:R-:W-:Y:S02]  /*22a0*/  @P4 LEA R32, P0, R64, R18, 0x6 ;  /* 0x0000001240204211 */ /* 0x000fe400078030ff */
[----:B------:R-:W-:Y:S02]  /*22b0*/  @P4 LEA R28, P1, R60, R2, 0x6 ;  /* 0x000000023c1c4211 */ /* 0x000fe400078230ff */
[C---:B------:R-:W-:Y:S02]  /*22c0*/  @P4 LEA.HI.X R33, R64.reuse, R19, R65, 0x6, P0 ;  /* 0x0000001340214211 */ /* 0x040fe400000f3441 */
[----:B------:R-:W-:Y:S02]  /*22d0*/  @P3 LEA R30, P0, R64, R18, 0x7 ;  /* 0x00000012401e3211 */ /* 0x000fe400078038ff */
[----:B------:R-:W-:Y:S02]  /*22e0*/  @P4 LEA.HI.X R29, R60, R3, R61, 0x6, P1 ;  /* 0x000000033c1d4211 */ /* 0x000fe400008f343d */
[----:B------:R-:W-:Y:S01]  /*22f0*/  @P3 LEA.HI.X R31, R64, R19, R65, 0x7, P0 ;  /* 0x00000013401f3211 */ /* 0x000fe200000f3c41 */
[----:B---3--:R3:W-:Y:S01]  /*2300*/  @P6 STG.E.128 desc[UR6][R80.64], R4 ;  /* 0x0000000450006986 */ /* 0x0087e2000c101d06 */
[C---:B-1----:R-:W-:Y:S01]  /*2310*/  SHF.L.U64.HI R38, R62.reuse, 0x5, R63 ;  /* 0x000000053e267819 */ /* 0x042fe2000001023f */
[----:B------:R-:W-:Y:S02]  /*2320*/  IMAD.SHL.U32 R39, R62, 0x20, RZ ;  /* 0x000000203e277824 */ /* 0x000fe400078e00ff */
[----:B----4-:R1:W4:Y:S02]  /*2330*/  @P5 LDG.E.128 R24, desc[UR6][R18.64] ;  /* 0x0000000612185981 */ /* 0x010324000c1e1d00 */
[C---:B-1----:R-:W-:Y:S04]  /*2340*/  @P3 LEA R18, P0, R60.reuse, R2, 0x7 ;  /* 0x000000023c123211 */ /* 0x042fe800078038ff */
        /* <DEDUP_REMOVED lines=9> */
[----:B-1----:R-:W1:Y:S01]  /*23e0*/  LDC.64 R2, c[0x0][0x4a8] ;  /* 0x00012a00ff027b82 */ /* 0x002e620000000a00 */
[----:B------:R-:W-:Y:S01]  /*23f0*/  @P6 IMAD.MOV.U32 R83, RZ, RZ, R79 ;  /* 0x000000ffff536224 */ /* 0x000fe200078e004f */
[C---:B------:R-:W-:Y:S01]  /*2400*/  LEA R18, P1, R39.reuse, R82, 0x1 ;  /* 0x0000005227127211 */ /* 0x040fe200078208ff */
[----:B------:R-:W-:Y:S01]  /*2410*/  IMAD.MOV.U32 R17, RZ, RZ, RZ ;  /* 0x000000ffff117224 */ /* 0x000fe200078e00ff */
[----:B------:R-:W3:Y:S02]  /*2420*/  @P6 LDG.E.128 R20, desc[UR6][R8.64] ;  /* 0x0000000608146981 */ /* 0x000ee4000c1e1d00 */
[----:B------:R-:W-:Y:S02]  /*2430*/  LEA.HI.X R19, R39, R79, R38, 0x1, P1 ;  /* 0x0000004f27137211 */ /* 0x000fe400008f0c26 */
[----:B---3--:R3:W-:Y:S01]  /*2440*/  @P6 STG.E.128 desc[UR6][R82.64], R20 ;  /* 0x0000001452006986 */ /* 0x0087e2000c101d06 */
[C---:B-1----:R-:W-:Y:S04]  /*2450*/  LEA R28, P0, R2.reuse, R10, 0x6 ;  /* 0x0000000a021c7211 */ /* 0x042fe800078030ff */
[C-C-:B------:R-:W-:Y:S02]  /*2460*/  LEA.HI.X R29, R2.reuse, R9, R3.reuse, 0x6, P0 ;  /* 0x00000009021d7211 */ /* 0x140fe400000f3403 */
[C---:B------:R-:W-:Y:S03]  /*2470*/  @P4 LEA R30, P0, R2.reuse, R28, 0x6 ;  /* 0x0000001c021e4211 */ /* 0x040fe600078030ff */
[----:B------:R-:W4:Y:S01]  /*2480*/  @P5 LDG.E.128 R4, desc[UR6][R28.64] ;  /* 0x000000061c045981 */ /* 0x000f22000c1e1d00 */
[----:B------:R-:W-:Y:S02]  /*2490*/  @P4 LEA.HI.X R31, R2, R29, R3, 0x6, P0 ;  /* 0x0000001d021f4211 */ /* 0x000fe400000f3403 */
[C---:B------:R-:W-:Y:S04]  /*24a0*/  @P4 LEA R32, P0, R62.reuse, R18, 0x6 ;  /* 0x000000123e204211 */ /* 0x040fe800078030ff */
[----:B------:R-:W-:Y:S01]  /*24b0*/  @P4 LEA.HI.X R33, R62, R19, R63, 0x6, P0 ;  /* 0x000000133e214211 */ /* 0x000fe200000f343f */
[----:B----4-:R3:W-:Y:S04]  /*24c0*/  @P5 STG.E.128 desc[UR6][R18.64], R4 ;  /* 0x0000000412005986 */ /* 0x0107e8000c101d06 */
[----:B------:R-:W4:Y:S04]  /*24d0*/  @P4 LDG.E.128 R24, desc[UR6][R30.64] ;  /* 0x000000061e184981 */ /* 0x000f28000c1e1d00 */
[----:B----4-:R3:W-:Y:S01]  /*24e0*/  @P4 STG.E.128 desc[UR6][R32.64], R24 ;  /* 0x0000001820004986 */ /* 0x0107e2000c101d06 */
[----:B------:R-:W-:Y:S05]  /*24f0*/  @!P3 BRA `(.L_x_4516) ;  /* 0x0000002400c4b947 */ /* 0x000fea0003800000 */
[C---:B---3--:R-:W-:Y:S04]  /*2500*/  LEA R20, P0, R2.reuse, R28, 0x7 ;  /* 0x0000001c02147211 */ /* 0x048fe800078038ff */
[----:B------:R-:W-:Y:S02]  /*2510*/  LEA.HI.X R21, R2, R29, R3, 0x7, P0 ;  /* 0x0000001d02157211 */ /* 0x000fe400000f3c03 */
[C---:B------:R-:W-:Y:S03]  /*2520*/  LEA R2, P0, R62.reuse, R18, 0x7 ;  /* 0x000000123e027211 */ /* 0x040fe600078038ff */
[----:B------:R-:W3:Y:S01]  /*2530*/  LDG.E.128 R4, desc[UR6][R20.64] ;  /* 0x0000000614047981 */ /* 0x000ee2000c1e1d00 */
[----:B------:R-:W-:Y:S05]  /*2540*/  LEA.HI.X R3, R62, R19, R63, 0x7, P0 ;  /* 0x000000133e037211 */ /* 0x000fea00000f3c3f */
[----:B---3--:R1:W-:Y:S01]  /*2550*/  STG.E.128 desc[UR6][R2.64], R4 ;  /* 0x0000000402007986 */ /* 0x0083e2000c101d06 */
[----:B------:R-:W-:Y:S05]  /*2560*/  BRA `(.L_x_4516) ;  /* 0x0000002400a87947 */ /* 0x000fea0003800000 */
.L_x_4515:
[----:B------:R-:W-:Y:S05]  /*2570*/  BRA.U !UP0, `(.L_x_4517) ;  /* 0x0000000d08a47547 */ /* 0x000fea000b800000 */
[----:B------:R-:W3:Y:S01]  /*2580*/  LDC.64 R36, c[0x0][0x4a8] ;  /* 0x00012a00ff247b82 */ /* 0x000ee20000000a00 */
[----:B------:R-:W-:Y:S07]  /*2590*/  BSSY.RECONVERGENT B0, `(.L_x_4518) ;  /* 0x0000034000007945 */ /* 0x000fee0003800200 */
[----:B------:R-:W4:Y:S01]  /*25a0*/  LDC R32, c[0x0][0x450] ;  /* 0x00011400ff207b82 */ /* 0x000f220000000800 */
[----:B---3--:R-:W-:Y:S01]  /*25b0*/  LEA R40, P1, R36, R10, 0x6 ;  /* 0x0000000a24287211 */ /* 0x008fe200078230ff */
[----:B------:R-:W-:Y:S01]  /*25c0*/  @!UPT UIADD3 URZ, UPT, UPT, URZ, URZ, URZ ;  /* 0x000000fffffff290 */ /* 0x000fe2000fffe0ff */
[----:B------:R-:W-:Y:S11]  /*25d0*/  @!P6 BRA `(.L_x_4519) ;  /* 0x0000000000bce947 */ /* 0x000ff60003800000 */
[----:B------:R-:W-:Y:S01]  /*25e0*/  ISETP.GE.AND P0, PT, R12, R17, PT ;  /* 0x000000110c00720c */ /* 0x000fe20003f06270 */
[----:B------:R-:W-:Y:S01]  /*25f0*/  IMAD.MOV.U32 R83, RZ, RZ, R79 ;  /* 0x000000ffff537224 */ /* 0x000fe200078e004f */
[----:B------:R-:W-:Y:S05]  /*2600*/  MOV R8, R10 ;  /* 0x0000000a00087202 */ /* 0x000fea0000000f00 */
[----:B-1----:R-:W3:Y:S08]  /*2610*/  LDG.E.128 R20, desc[UR6][R8.64] ;  /* 0x0000000608147981 */ /* 0x002ef0000c1e1d00 */
[----:B------:R-:W5:Y:S06]  /*2620*/  @!P0 LDG.E.64 R30, desc[UR6][R50.64] ;  /* 0x00000006321e8981 */ /* 0x000f6c000c1e1b00 */
[----:B------:R-:W2:Y:S01]  /*2630*/  @!P0 LDG.E.64 R6, desc[UR6][R14.64] ;  /* 0x000000060e068981 */ /* 0x000ea2000c1e1b00 */
[C---:B---3--:R-:W-:Y:S01]  /*2640*/  @!P0 LOP3.LUT R19, R20.reuse, 0xffff0000, RZ, 0xc0, !PT ;  /* 0xffff000014138812 */ /* 0x048fe200078ec0ff */
[----:B------:R-:W-:Y:S01]  /*2650*/  @!P0 IMAD.U32 R27, R20, 0x10000, RZ ;  /* 0x00010000141b8824 */ /* 0x000fe200078e00ff */
[C---:B------:R-:W-:Y:S01]  /*2660*/  @!P0 LOP3.LUT R18, R22.reuse, 0xffff0000, RZ, 0xc0, !PT ;  /* 0xffff000016128812 */ /* 0x040fe200078ec0ff */
[----:B------:R-:W-:Y:S01]  /*2670*/  @!P0 IMAD.U32 R28, R23, 0x10000, RZ ;  /* 0x00010000171c8824 */ /* 0x000fe200078e00ff */
[----:B------:R-:W-:Y:S02]  /*2680*/  @!P0 SHF.L.U32 R26, R22, 0x10, RZ ;  /* 0x00000010161a8819 */ /* 0x000fe400000006ff */
[C---:B-----5:R-:W-:Y:S01]  /*2690*/  @!P0 SHF.L.U32 R24, R31.reuse, 0x10, RZ ;  /* 0x000000101f188819 */ /* 0x060fe200000006ff */
[C---:B------:R-:W-:Y:S01]  /*26a0*/  @!P0 IMAD.U32 R25, R30.reuse, 0x10000, RZ ;  /* 0x000100001e198824 */ /* 0x040fe200078e00ff */
[----:B------:R-:W-:Y:S02]  /*26b0*/  @!P0 LOP3.LUT R29, R30, 0xffff0000, RZ, 0xc0, !PT ;  /* 0xffff00001e1d8812 */ /* 0x000fe400078ec0ff */
[----:B------:R-:W-:Y:S01]  /*26c0*/  @!P0 LOP3.LUT R31, R31, 0xffff0000, RZ, 0xc0, !PT ;  /* 0xffff00001f1f8812 */ /* 0x000fe200078ec0ff */
[----:B------:R-:W-:Y:S01]  /*26d0*/  @!P0 FMUL.FTZ R33, R19, R25 ;  /* 0x0000001913218220 */ /* 0x000fe20000410000 */
[C---:B--2---:R-:W-:Y:S01]  /*26e0*/  @!P0 SHF.L.U32 R5, R7.reuse, 0x10, RZ ;  /* 0x0000001007058819 */ /* 0x044fe200000006ff */
        /* <DEDUP_REMOVED lines=30> */
.L_x_4519:
[----:B--2---:R-:W-:Y:S05]  /*28d0*/  BSYNC.RECONVERGENT B0 ;  /* 0x0000000000007941 */ /* 0x004fea0003800200 */
.L_x_4518:
[----:B------:R-:W-:Y:S01]  /*28e0*/  LEA.HI.X R41, R36, R9, R37, 0x6, P1 ;  /* 0x0000000924297211 */ /* 0x000fe200008f3425 */
[----:B------:R-:W-:Y:S04]  /*28f0*/  BSSY.RECONVERGENT B0, `(.L_x_4520) ;  /* 0x0000034000007945 */ /* 0x000fe80003800200 */
[----:B------:R-:W-:Y:S05]  /*2900*/  @!P5 BRA `(.L_x_4521) ;  /* 0x0000000000c8d947 */ /* 0x000fea0003800000 */
[----:B------:R-:W-:Y:S01]  /*2910*/  ISETP.GE.AND P0, PT, R12, R17, PT ;  /* 0x000000110c00720c */ /* 0x000fe20003f06270 */
[----:B-1-3--:R-:W2:Y:S01]  /*2920*/  LDG.E.128 R20, desc[UR6][R40.64] ;  /* 0x0000000628147981 */ /* 0x00aea2000c1e1d00 */
[----:B------:R-:W-:Y:S11]  /*2930*/  LEA R44, P1, R39, R82, 0x1 ;  /* 0x00000052272c7211 */ /* 0x000ff600078208ff */
[----:B------:R-:W-:Y:S05]  /*2940*/  @!P0 SHF.L.U32 R5, R11, 0x5, RZ ;  /* 0x000000050b058819 */ /* 0x000fea00000006ff */
[C---:B------:R-:W-:Y:S04]  /*2950*/  @!P0 IMAD.WIDE R34, R5.reuse, 0x2, R50 ;  /* 0x0000000205228825 */ /* 0x040fe800078e0232 */
[----:B------:R-:W-:Y:S02]  /*2960*/  @!P0 IMAD.WIDE R26, R5, 0x2, R14 ;  /* 0x00000002051a8825 */ /* 0x000fe400078e020e */
[----:B------:R-:W3:Y:S06]  /*2970*/  @!P0 LDG.E.64 R34, desc[UR6][R34.64] ;  /* 0x0000000622228981 */ /* 0x000eec000c1e1b00 */
[----:B------:R-:W5:Y:S01]  /*2980*/  @!P0 LDG.E.64 R6, desc[UR6][R26.64] ;  /* 0x000000061a068981 */ /* 0x000f62000c1e1b00 */
[----:B--2---:R-:W-:Y:S01]  /*2990*/  @!P0 LOP3.LUT R19, R20, 0xffff0000, RZ, 0xc0, !PT ;  /* 0xffff000014138812 */ /* 0x004fe200078ec0ff */
[----:B------:R-:W-:Y:S01]  /*29a0*/  @!P0 IMAD.U32 R24, R22, 0x10000, RZ ;  /* 0x0001000016188824 */ /* 0x000fe200078e00ff */
[----:B------:R-:W-:Y:S02]  /*29b0*/  @!P0 SHF.L.U32 R31, R20, 0x10, RZ ;  /* 0x00000010141f8819 */ /* 0x000fe400000006ff */
[----:B------:R-:W-:Y:S02]  /*29c0*/  @!P0 LOP3.LUT R25, R21, 0xffff0000, RZ, 0xc0, !PT ;  /* 0xffff000015198812 */ /* 0x000fe400078ec0ff */
[----:B------:R-:W-:Y:S02]  /*29d0*/  @!P0 LOP3.LUT R16, R22, 0xffff0000, RZ, 0xc0, !PT ;  /* 0xffff000016108812 */ /* 0x000fe400078ec0ff */
[----:B------:R-:W-:Y:S02]  /*29e0*/  @!P0 SHF.L.U32 R28, R23, 0x10, RZ ;  /* 0x00000010171c8819 */ /* 0x000fe400000006ff */
[C---:B---3--:R-:W-:Y:S01]  /*29f0*/  @!P0 LOP3.LUT R33, R34.reuse, 0xffff0000, RZ, 0xc0, !PT ;  /* 0xffff000022218812 */ /* 0x048fe200078ec0ff */
[----:B------:R-:W-:Y:S02]  /*2a00*/  @!P0 IMAD.U32 R29, R34, 0x10000, RZ ;  /* 0x00010000221d8824 */ /* 0x000fe400078e00ff */
[C---:B------:R-:W-:Y:S01]  /*2a10*/  @!P0 IMAD.U32 R18, R35.reuse, 0x10000, RZ ;  /* 0x0001000023128824 */ /* 0x040fe200078e00ff */
[----:B------:R-:W-:Y:S01]  /*2a20*/  @!P0 LOP3.LUT R35, R35, 0xffff0000, RZ, 0xc0, !PT ;  /* 0xffff000023238812 */ /* 0x000fe200078ec0ff */
[----:B------:R-:W-:Y:S01]  /*2a30*/  @!P0 FMUL.FTZ R43, R19, R29 ;  /* 0x0000001d132b8220 */ /* 0x000fe20000410000 */
[----:B-----5:R-:W-:Y:S01]  /*2a40*/  @!P0 SHF.L.U32 R5, R7, 0x10, RZ ;  /* 0x0000001007058819 */ /* 0x020fe200000006ff */
[C---:B------:R-:W-:Y:S01]  /*2a50*/  @!P0 IMAD.U32 R8, R6.reuse, 0x10000, RZ ;  /* 0x0001000006088824 */ /* 0x040fe200078e00ff */
[----:B------:R-:W-:Y:S01]  /*2a60*/  @!P0 LOP3.LUT R6, R6, 0xffff0000, RZ, 0xc0, !PT ;  /* 0xffff000006068812 */ /* 0x000fe200078ec0ff */
[----:B------:R-:W-:Y:S01]  /*2a70*/  @!P0 FMUL.FTZ R45, R25, R33 ;  /* 0x00000021192d8220 */ /* 0x000fe20000410000 */
[----:B------:R-:W-:Y:S01]  /*2a80*/  @!P0 LOP3.LUT R7, R7, 0xffff0000, RZ, 0xc0, !PT ;  /* 0xffff000007078812 */ /* 0x000fe200078ec0ff */
[-C--:B------:R-:W-:Y:S01]  /*2a90*/  @!P0 FMUL.FTZ R0, R19, R8.reuse ;  /* 0x0000000813008220 */ /* 0x080fe20000410000 */
[----:B------:R-:W-:Y:S01]  /*2aa0*/  @!P0 FFMA.FTZ R43, R31, R8, -R43 ;  /* 0x000000081f2b8223 */ /* 0x000fe2000001082b */
[----:B------:R-:W-:Y:S01]  /*2ab0*/  @!P0 LOP3.LUT R8, R23, 0xffff0000, RZ, 0xc0, !PT ;  /* 0xffff000017088812 */ /* 0x000fe200078ec0ff */
[----:B------:R-:W-:Y:S01]  /*2ac0*/  @!P0 FMUL.FTZ R2, R25, R6 ;  /* 0x0000000619028220 */ /* 0x000fe20000410000 */
[----:B------:R-:W-:Y:S01]  /*2ad0*/  @!P0 FFMA.FTZ R0, R29, R31, R0 ;  /* 0x0000001f1d008223 */ /* 0x000fe20000010000 */
[----:B------:R-:W-:Y:S01]  /*2ae0*/  @!P0 SHF.L.U32 R29, R21, 0x10, RZ ;  /* 0x00000010151d8819 */ /* 0x000fe200000006ff */
[C---:B------:R-:W-:Y:S01]  /*2af0*/  @!P0 FMUL.FTZ R3, R16.reuse, R5 ;  /* 0x0000000510038220 */ /* 0x040fe20000410000 */
[----:B------:R-:W-:Y:S01]  /*2b00*/  @!P0 FMUL.FTZ R30, R16, R18 ;  /* 0x00000012101e8220 */ /* 0x000fe20000410000 */
[----:B------:R-:W-:Y:S01]  /*2b10*/  @!P0 FMUL.FTZ R47, R8, R35 ;  /* 0x00000023082f8220 */ /* 0x000fe20000410000 */
[----:B------:R-:W-:Y:S01]  /*2b20*/  @!P0 F2FP.BF16.F32.PACK_AB R43, R0, R43 ;  /* 0x0000002b002b823e */ /* 0x000fe200000010ff */
[----:B------:R-:W-:Y:S01]  /*2b30*/  @!P0 FMUL.FTZ R4, R8, R7 ;  /* 0x0000000708048220 */ /* 0x000fe20000410000 */
[----:B------:R-:W-:Y:S01]  /*2b40*/  @!P0 FFMA.FTZ R2, R33, R29, R2 ;  /* 0x0000001d21028223 */ /* 0x000fe20000010002 */
[----:B------:R-:W-:Y:S01]  /*2b50*/  @!P0 FFMA.FTZ R45, R29, R6, -R45 ;  /* 0x000000061d2d8223 */ /* 0x000fe2000001082d */
[----:B------:R-:W-:Y:S01]  /*2b60*/  @!P0 MOV R20, R43 ;  /* 0x0000002b00148202 */ /* 0x000fe20000000f00 */
[----:B------:R-:W-:Y:S01]  /*2b70*/  @!P0 FFMA.FTZ R3, R18, R24, R3 ;  /* 0x0000001812038223 */ /* 0x000fe20000010003 */
        /* <DEDUP_REMOVED lines=11> */
.L_x_4521:
[----:B------:R-:W-:Y:S05]  /*2c30*/  BSYNC.RECONVERGENT B0 ;  /* 0x0000000000007941 */ /* 0x000fea0003800200 */
.L_x_4520:
[----:B------:R-:W-:Y:S04]  /*2c40*/  BSSY.RECONVERGENT B0, `(.L_x_4522) ;  /* 0x000003a000007945 */ /* 0x000fe80003800200 */
[----:B------:R-:W-:Y:S05]  /*2c50*/  @!P4 BRA `(.L_x_4523) ;  /* 0x0000000000e0c947 */ /* 0x000fea0003800000 */
[----:B------:R-:W-:Y:S02]  /*2c60*/  ISETP.GE.AND P0, PT, R12, R17, PT ;  /* 0x000000110c00720c */ /* 0x000fe40003f06270 */
[C---:B------:R-:W-:Y:S04]  /*2c70*/  LEA R42, P1, R36.reuse, R40, 0x6 ;  /* 0x00000028242a7211 */ /* 0x040fe800078230ff */
[----:B------:R-:W-:Y:S02]  /*2c80*/  LEA.HI.X R43, R36, R41, R37, 0x6, P1 ;  /* 0x00000029242b7211 */ /* 0x000fe400008f3425 */
[----:B------:R-:W-:Y:S03]  /*2c90*/  LEA R47, P1, R39, R82, 0x1 ;  /* 0x00000052272f7211 */ /* 0x000fe600078208ff */
[----:B-123--:R1:W2:Y:S01]  /*2ca0*/  LDG.E.128 R20, desc[UR6][R42.64] ;  /* 0x000000062a147981 */ /* 0x00e2a2000c1e1d00 */
[C---:B------:R-:W-:Y:S02]  /*2cb0*/  LEA R46, P4, R62.reuse, R47, 0x6 ;  /* 0x0000002f3e2e7211 */ /* 0x040fe400078830ff */
[----:B------:R-:W-:Y:S05]  /*2cc0*/  @!P0 SHF.L.U32 R5, R11, 0x5, RZ ;  /* 0x000000050b058819 */ /* 0x000fea00000006ff */
[C---:B------:R-:W-:Y:S04]  /*2cd0*/  @!P0 IMAD.WIDE R34, R5.reuse, 0x2, R50 ;  /* 0x0000000205228825 */ /* 0x040fe800078e0232 */
[----:B------:R-:W-:Y:S04]  /*2ce0*/  @!P0 IMAD.WIDE R26, R5, 0x2, R14 ;  /* 0x00000002051a8825 */ /* 0x000fe800078e020e */
[C---:B------:R-:W-:Y:S04]  /*2cf0*/  @!P0 IMAD.WIDE R34, R11.reuse, 0x40, R34 ;  /* 0x000000400b228825 */ /* 0x040fe800078e0222 */
[----:B------:R-:W-:Y:S02]  /*2d00*/  @!P0 IMAD.WIDE R26, R11, 0x40, R26 ;  /* 0x000000400b1a8825 */ /* 0x000fe400078e021a */
[----:B------:R-:W3:Y:S01]  /*2d10*/  @!P0 LDG.E.64 R34, desc[UR6][R34.64] ;  /* 0x0000000622228981 */ /* 0x000ee2000c1e1b00 */
[----:B-1----:R-:W-:Y:S05]  /*2d20*/  LEA.HI.X R42, R39, R79, R38, 0x1, P1 ;  /* 0x0000004f272a7211 */ /* 0x002fea00008f0c26 */
[----:B------:R-:W5:Y:S01]  /*2d30*/  @!P0 LDG.E.64 R6, desc[UR6][R26.64] ;  /* 0x000000061a068981 */ /* 0x000f62000c1e1b00 */
[----:B------:R-:W-:Y:S02]  /*2d40*/  LEA.HI.X R47, R62, R42, R63, 0x6, P4 ;  /* 0x0000002a3e2f7211 */ /* 0x000fe400020f343f */
[C---:B--2---:R-:W-:Y:S01]  /*2d50*/  @!P0 LOP3.LUT R19, R20.reuse, 0xffff0000, RZ, 0xc0, !PT ;  /* 0xffff000014138812 */ /* 0x044fe200078ec0ff */
[----:B------:R-:W-:Y:S01]  /*2d60*/  @!P0 IMAD.U32 R31, R20, 0x10000, RZ ;  /* 0x00010000141f8824 */ /* 0x000fe200078e00ff */
[----:B------:R-:W-:Y:S01]  /*2d70*/  @!P0 LOP3.LUT R25, R21, 0xffff0000, RZ, 0xc0, !PT ;  /* 0xffff000015198812 */ /* 0x000fe200078ec0ff */
[----:B------:R-:W-:Y:S01]  /*2d80*/  @!P0 IMAD.U32 R28, R23, 0x10000, RZ ;  /* 0x00010000171c8824 */ /* 0x000fe200078e00ff */
[C---:B------:R-:W-:Y:S02]  /*2d90*/  @!P0 LOP3.LUT R16, R22.reuse, 0xffff0000, RZ, 0xc0, !PT ;  /* 0xffff000016108812 */ /* 0x040fe400078ec0ff */
[----:B------:R-:W-:Y:S02]  /*2da0*/  @!P0 SHF.L.U32 R24, R22, 0x10, RZ ;  /* 0x0000001016188819 */ /* 0x000fe400000006ff */
[C---:B---3--:R-:W-:Y:S02]  /*2db0*/  @!P0 SHF.L.U32 R29, R34.reuse, 0x10, RZ ;  /* 0x00000010221d8819 */ /* 0x048fe400000006ff */
[----:B------:R-:W-:Y:S02]  /*2dc0*/  @!P0 SHF.L.U32 R18, R35, 0x10, RZ ;  /* 0x0000001023128819 */ /* 0x000fe400000006ff */
[----:B------:R-:W-:Y:S01]  /*2dd0*/  @!P0 LOP3.LUT R33, R34, 0xffff0000, RZ, 0xc0, !PT ;  /* 0xffff000022218812 */ /* 0x000fe200078ec0ff */
[----:B------:R-:W-:Y:S01]  /*2de0*/  @!P0 FMUL.FTZ R43, R19, R29 ;  /* 0x0000001d132b8220 */ /* 0x000fe20000410000 */
[C---:B-----5:R-:W-:Y:S01]  /*2df0*/  @!P0 SHF.L.U32 R8, R6.reuse, 0x10, RZ ;  /* 0x0000001006088819 */ /* 0x060fe200000006ff */
[----:B------:R-:W-:Y:S01]  /*2e00*/  @!P0 IMAD.U32 R5, R7, 0x10000, RZ ;  /* 0x0001000007058824 */ /* 0x000fe200078e00ff */
[----:B------:R-:W-:Y:S01]  /*2e10*/  @!P0 LOP3.LUT R6, R6, 0xffff0000, RZ, 0xc0, !PT ;  /* 0xffff000006068812 */ /* 0x000fe200078ec0ff */
[----:B------:R-:W-:Y:S01]  /*2e20*/  @!P0 FMUL.FTZ R45, R25, R33 ;  /* 0x00000021192d8220 */ /* 0x000fe20000410000 */
[----:B------:R-:W-:Y:S01]  /*2e30*/  @!P0 LOP3.LUT R7, R7, 0xffff0000, RZ, 0xc0, !PT ;  /* 0xffff000007078812 */ /* 0x000fe200078ec0ff */
[-C--:B------:R-:W-:Y:S01]  /*2e40*/  @!P0 FMUL.FTZ R0, R19, R8.reuse ;  /* 0x0000000813008220 */ /* 0x080fe20000410000 */
[----:B------:R-:W-:Y:S01]  /*2e50*/  @!P0 LOP3.LUT R35, R35, 0xffff0000, RZ, 0xc0, !PT ;  /* 0xffff000023238812 */ /* 0x000fe200078ec0ff */
[----:B------:R-:W-:Y:S01]  /*2e60*/  @!P0 FFMA.FTZ R43, R31, R8, -R43 ;  /* 0x000000081f2b8223 */ /* 0x000fe2000001082b */
[----:B------:R-:W-:Y:S01]  /*2e70*/  @!P0 LOP3.LUT R8, R23, 0xffff0000, RZ, 0xc0, !PT ;  /* 0xffff000017088812 */ /* 0x000fe200078ec0ff */
[----:B------:R-:W-:Y:S01]  /*2e80*/  @!P0 FFMA.FTZ R0, R29, R31, R0 ;  /* 0x0000001f1d008223 */ /* 0x000fe20000010000 */
[----:B------:R-:W-:Y:S02]  /*2e90*/  @!P0 IMAD.U32 R29, R21, 0x10000, RZ ;  /* 0x00010000151d8824 */ /* 0x000fe400078e00ff */
[----:B------:R-:W-:Y:S01]  /*2ea0*/  @!P0 FMUL.FTZ R2, R25, R6 ;  /* 0x0000000619028220 */ /* 0x000fe20000410000 */
[----:B------:R-:W-:Y:S01]  /*2eb0*/  @!P0 FMUL.FTZ R3, R16, R5 ;  /* 0x0000000510038220 */ /* 0x000fe20000410000 */
[----:B------:R-:W-:Y:S01]  /*2ec0*/  @!P0 FMUL.FTZ R49, R8, R35 ;  /* 0x0000002308318220 */ /* 0x000fe20000410000 */
[----:B------:R-:W-:Y:S01]  /*2ed0*/  @!P0 F2FP.BF16.F32.PACK_AB R43, R0, R43 ;  /* 0x0000002b002b823e */ /* 0x000fe200000010ff */
[----:B------:R-:W-:Y:S01]  /*2ee0*/  @!P0 FMUL.FTZ R4, R8, R7 ;  /* 0x0000000708048220 */ /* 0x000fe20000410000 */
[----:B------:R-:W-:Y:S01]  /*2ef0*/  @!P0 FMUL.FTZ R30, R16, R18 ;  /* 0x00000012101e8220 */ /* 0x000fe20000410000 */
[----:B------:R-:W-:Y:S01]  /*2f00*/  @!P0 FFMA.FTZ R2, R33, R29, R2 ;  /* 0x0000001d21028223 */ /* 0x000fe20000010002 */
[----:B------:R-:W-:Y:S01]  /*2f10*/  @!P0 MOV R20, R43 ;  /* 0x0000002b00148202 */ /* 0x000fe20000000f00 */
        /* <DEDUP_REMOVED lines=8> */
[----:B------:R-:W-:Y:S02]  /*2fa0*/  @!P0 IMAD.MOV.U32 R21, RZ, RZ, R44 ;  /* 0x000000ffff158224 */ /* 0x000fe400078e002c */
[----:B------:R-:W-:Y:S01]  /*2fb0*/  @!P0 IMAD.MOV.U32 R23, RZ, RZ, R49 ;  /* 0x000000ffff178224 */ /* 0x000fe200078e0031 */
[----:B------:R-:W-:Y:S05]  /*2fc0*/  @!P0 MOV R22, R30 ;  /* 0x0000001e00168202 */ /* 0x000fea0000000f00 */
[----:B------:R1:W-:Y:S02]  /*2fd0*/  STG.E.128 desc[UR6][R46.64], R20 ;  /* 0x000000142e007986 */ /* 0x0003e4000c101d06 */
.L_x_4523:
[----:B------:R-:W-:Y:S05]  /*2fe0*/  BSYNC.RECONVERGENT B0 ;  /* 0x0000000000007941 */ /* 0x000fea0003800200 */
.L_x_4522:
[----:B------:R-:W-:Y:S04]  /*2ff0*/  BSSY.RECONVERGENT B0, `(.L_x_4524) ;  /* 0x000003a000007945 */ /* 0x000fe80003800200 */
[----:B------:R-:W-:Y:S05]  /*3000*/  @!P3 BRA `(.L_x_4525) ;  /* 0x0000000000e0b947 */ /* 0x000fea0003800000 */
[----:B------:R-:W-:Y:S02]  /*3010*/  ISETP.GE.AND P0, PT, R12, R17, PT ;  /* 0x000000110c00720c */ /* 0x000fe40003f06270 */
[C---:B------:R-:W-:Y:S04]  /*3020*/  LEA R34, P1, R36.reuse, R40, 0x7 ;  /* 0x0000002824227211 */ /* 0x040fe800078238ff */
[----:B------:R-:W-:Y:S02]  /*3030*/  LEA.HI.X R35, R36, R41, R37, 0x7, P1 ;  /* 0x0000002924237211 */ /* 0x000fe400008f3c25 */
[C---:B------:R-:W-:Y:S03]  /*3040*/  LEA R33, P1, R39.reuse, R82, 0x1 ;  /* 0x0000005227217211 */ /* 0x040fe600078208ff */
[----:B-1----:R-:W5:Y:S01]  /*3050*/  LDG.E.128 R16, desc[UR6][R34.64] ;  /* 0x0000000622107981 */ /* 0x002f62000c1e1d00 */
[----:B------:R-:W-:Y:S02]  /*3060*/  LEA.HI.X R38, R39, R79, R38, 0x1, P1 ;  /* 0x0000004f27267211 */ /* 0x000fe400008f0c26 */
[----:B------:R-:W-:Y:S02]  /*3070*/  @!P0 SHF.L.U32 R5, R11, 0x5, RZ ;  /* 0x000000050b058819 */ /* 0x000fe400000006ff */
[C---:B------:R-:W-:Y:S03]  /*3080*/  LEA R40, P1, R62.reuse, R33, 0x7 ;  /* 0x000000213e287211 */ /* 0x040fe600078238ff */
[C---:B------:R-:W-:Y:S01]  /*3090*/  @!P0 IMAD.WIDE R30, R5.reuse, 0x2, R50 ;  /* 0x00000002051e8825 */ /* 0x040fe200078e0232 */
[----:B------:R-:W-:Y:S03]  /*30a0*/  LEA.HI.X R41, R62, R38, R63, 0x7, P1 ;  /* 0x000000263e297211 */ /* 0x000fe600008f3c3f */
[----:B--23--:R-:W-:Y:S04]  /*30b0*/  @!P0 IMAD.WIDE R22, R5, 0x2, R14 ;  /* 0x0000000205168825 */ /* 0x00cfe800078e020e */
[C---:B------:R-:W-:Y:S04]  /*30c0*/  @!P0 IMAD.WIDE R30, R11.reuse, 0x80, R30 ;  /* 0x000000800b1e8825 */ /* 0x040fe800078e021e */
[----:B------:R-:W-:Y:S02]  /*30d0*/  @!P0 IMAD.WIDE R22, R11, 0x80, R22 ;  /* 0x000000800b168825 */ /* 0x000fe400078e0216 */
[----:B------:R-:W2:Y:S06]  /*30e0*/  @!P0 LDG.E.64 R30, desc[UR6][R30.64] ;  /* 0x000000061e1e8981 */ /* 0x000eac000c1e1b00 */
[----:B------:R1:W3:Y:S01]  /*30f0*/  @!P0 LDG.E.64 R6, desc[UR6][R22.64] ;  /* 0x0000000616068981 */ /* 0x0002e2000c1e1b00 */
[C---:B-----5:R-:W-:Y:S01]  /*3100*/  @!P0 LOP3.LUT R21, R16.reuse, 0xffff0000, RZ, 0xc0, !PT ;  /* 0xffff000010158812 */ /* 0x060fe200078ec0ff */
[----:B------:R-:W-:Y:S01]  /*3110*/  @!P0 IMAD.U32 R27, R16, 0x10000, RZ ;  /* 0x00010000101b8824 */ /* 0x000fe200078e00ff */
[----:B-1----:R-:W-:Y:S01]  /*3120*/  @!P0 LOP3.LUT R23, R17, 0xffff0000, RZ, 0xc0, !PT ;  /* 0xffff000011178812 */ /* 0x002fe200078ec0ff */
[----:B------:R-:W-:Y:S01]  /*3130*/  @!P0 IMAD.U32 R28, R19, 0x10000, RZ ;  /* 0x00010000131c8824 */ /* 0x000fe200078e00ff */
[C---:B------:R-:W-:Y:S02]  /*3140*/  @!P0 LOP3.LUT R20, R18.reuse, 0xffff0000, RZ, 0xc0, !PT ;  /* 0xffff000012148812 */ /* 0x040fe400078ec0ff */
[----:B------:R-:W-:Y:S02]  /*3150*/  @!P0 SHF.L.U32 R26, R18, 0x10, RZ ;  /* 0x00000010121a8819 */ /* 0x000fe400000006ff */
[C---:B--2---:R-:W-:Y:S02]  /*3160*/  @!P0 SHF.L.U32 R25, R30.reuse, 0x10, RZ ;  /* 0x000000101e198819 */ /* 0x044fe400000006ff */
[----:B------:R-:W-:Y:S02]  /*3170*/  @!P0 SHF.L.U32 R24, R31, 0x10, RZ ;  /* 0x000000101f188819 */ /* 0x000fe400000006ff */
[----:B------:R-:W-:Y:S01]  /*3180*/  @!P0 LOP3.LUT R29, R30, 0xffff0000, RZ, 0xc0, !PT ;  /* 0xffff00001e1d8812 */ /* 0x000fe200078ec0ff */
[----:B------:R-:W-:Y:S01]  /*3190*/  @!P0 FMUL.FTZ R35, R21, R25 ;  /* 0x0000001915238220 */ /* 0x000fe20000410000 */
[C---:B---3--:R-:W-:Y:S01]  /*31a0*/  @!P0 SHF.L.U32 R8, R6.reuse, 0x10, RZ ;  /* 0x0000001006088819 */ /* 0x048fe200000006ff */
        /* <DEDUP_REMOVED lines=30> */
.L_x_4525:
[----:B------:R-:W-:Y:S05]  /*3390*/  BSYNC.RECONVERGENT B0 ;  /* 0x0000000000007941 */ /* 0x000fea0003800200 */
.L_x_4524:
[----:B-1----:R-:W1:Y:S01]  /*33a0*/  LDC R17, c[0x0][0x450] ;  /* 0x00011400ff117b82 */ /* 0x002e620000000800 */
[----:B----4-:R-:W-:Y:S05]  /*33b0*/  IMAD.U32 R3, R32, -0x40, RZ ;  /* 0xffffffc020037824 */ /* 0x010fea00078e00ff */
[C---:B------:R-:W-:Y:S02]  /*33c0*/  LEA R14, P1, R3.reuse, R14, 0x1 ;  /* 0x0000000e030e7211 */ /* 0x040fe400078208ff */
[C---:B------:R-:W-:Y:S02]  /*33d0*/  LEA R50, P0, R3.reuse, R50, 0x1 ;  /* 0x0000003203327211 */ /* 0x040fe400078008ff */
[C---:B------:R-:W-:Y:S02]  /*33e0*/  LEA.HI.X.SX32 R15, R3.reuse, R15, 0x1, P1 ;  /* 0x0000000f030f7211 */ /* 0x040fe400008f0eff */
[----:B------:R-:W-:Y:S01]  /*33f0*/  LEA.HI.X.SX32 R51, R3, R51, 0x1, P0 ;  /* 0x0000003303337211 */ /* 0x000fe200000f0eff */
[----:B------:R-:W-:Y:S05]  /*3400*/  BRA `(.L_x_4516) ;  /* 0x0000001800007947 */ /* 0x000fea0003800000 */
.L_x_4517:
[----:B------:R-:W-:Y:S01]  /*3410*/  LEA.HI R16, R17, R17, RZ, 0x1 ;  /* 0x0000001111107211 */ /* 0x000fe200078f08ff */
[----:B------:R-:W3:Y:S01]  /*3420*/  LDC.64 R68, c[0x0][0x4a8] ;  /* 0x00012a00ff447b82 */ /* 0x000ee20000000a00 */
[----:B-1----:R-:W-:Y:S01]  /*3430*/  SHF.R.U32.HI R19, RZ, 0x1, R17 ;  /* 0x00000001ff137819 */ /* 0x002fe20000011611 */
[----:B------:R-:W-:Y:S01]  /*3440*/  BSSY.RECONVERGENT B0, `(.L_x_4526) ;  /* 0x000005d000007945 */ /* 0x000fe20003800200 */
[----:B------:R-:W-:Y:S02]  /*3450*/  SHF.R.S32.HI R16, RZ, 0x1, R16 ;  /* 0x00000001ff107819 */ /* 0x000fe40000011410 */
[----:B------:R-:W-:Y:S03]  /*3460*/  ISETP.GE.U32.AND P1, PT, R12, R19, PT ;  /* 0x000000130c00720c */ /* 0x000fe60003f26070 */
[----:B------:R-:W1:Y:S01]  /*3470*/  LDC R81, c[0x0][0x450] ;  /* 0x00011400ff517b82 */ /* 0x000e620000000800 */
[----:B------:R-:W-:Y:S05]  /*3480*/  IMAD.MOV R16, RZ, RZ, -R16 ;  /* 0x000000ffff107224 */ /* 0x000fea00078e0a10 */
[----:B------:R-:W-:Y:S02]  /*3490*/  SEL R19, R19, R16, !P1 ;  /* 0x0000001013137207 */ /* 0x000fe40004800000 */
[C---:B---3--:R-:W-:Y:S04]  /*34a0*/  LEA R20, P0, R68.reuse, R10, 0x6 ;  /* 0x0000000a44147211 */ /* 0x048fe800078030ff */
[----:B------:R-:W-:Y:S01]  /*34b0*/  LEA.HI.X R21, R68, R9, R69, 0x6, P0 ;  /* 0x0000000944157211 */ /* 0x000fe200000f3445 */
[----:B------:R-:W-:Y:S08]  /*34c0*/  @!P6 BRA `(.L_x_4527) ;  /* 0x000000040050e947 */ /* 0x000ff00003800000 */
[----:B------:R-:W-:Y:S01]  /*34d0*/  ISETP.GE.AND P0, PT, R12, R17, PT ;  /* 0x000000110c00720c */ /* 0x000fe20003f06270 */
[----:B------:R-:W-:Y:S01]  /*34e0*/  IMAD.MOV.U32 R8, RZ, RZ, R10 ;  /* 0x000000ffff087224 */ /* 0x000fe200078e000a */
[----:B------:R-:W-:Y:S04]  /*34f0*/  MOV R83, R79 ;  /* 0x0000004f00537202 */ /* 0x000fe80000000f00 */
        /* <DEDUP_REMOVED lines=20> */
[----:B------:R-:W-:Y:S01]  /*3640*/  @!P0 IMAD.U32 R18, R27, 0x10000, RZ ;  /* 0x000100001b128824 */ /* 0x000fe200078e00ff */
[----:B------:R-:W-:Y:S01]  /*3650*/  @!P0 LOP3.LUT R31, R24, 0xffff0000, RZ, 0xc0, !PT ;  /* 0xffff0000181f8812 */ /* 0x000fe200078ec0ff */
[----:B------:R-:W-:Y:S01]  /*3660*/  @!P0 IMAD.U32 R29, R25, 0x10000, RZ ;  /* 0x00010000191d8824 */ /* 0x000fe200078e00ff */
[C---:B------:R-:W-:Y:S02]  /*3670*/  @!P0 SHF.L.U32 R28, R26.reuse, 0x10, RZ ;  /* 0x000000101a1c8819 */ /* 0x040fe400000006ff */
[----:B------:R-:W-:Y:S02]  /*3680*/  @!P0 LOP3.LUT R24, R26, 0xffff0000, RZ, 0xc0, !PT ;  /* 0xffff00001a188812 */ /* 0x000fe400078ec0ff */
[----:B------:R-:W-:Y:S02]  /*3690*/  @!P0 LOP3.LUT R23, R27, 0xffff0000, RZ, 0xc0, !PT ;  /* 0xffff00001b178812 */ /* 0x000fe400078ec0ff */
[----:B------:R-:W-:Y:S02]  /*36a0*/  @!P0 LOP3.LUT R30, R25, 0xffff0000, RZ, 0xc0, !PT ;  /* 0xffff0000191e8812 */ /* 0x000fe400078ec0ff */
[C---:B-----5:R-:W-:Y:S01]  /*36b0*/  @!P0 SHF.L.U32 R37, R56.reuse, 0x10, RZ ;  /* 0x0000001038258819 */ /* 0x060fe200000006ff */
[----:B------:R-:W-:Y:S01]  /*36c0*/  @!P0 IMAD.U32 R26, R57, 0x10000, RZ ;  /* 0x00010000391a8824 */ /* 0x000fe200078e00ff */
[----:B------:R-:W-:Y:S01]  /*36d0*/  @!P0 LOP3.LUT R34, R56, 0xffff0000, RZ, 0xc0, !PT ;  /* 0xffff000038228812 */ /* 0x000fe200078ec0ff */
[----:B------:R-:W-:Y:S01]  /*36e0*/  @!P0 IMAD.U32 R25, R59, 0x10000, RZ ;  /* 0x000100003b198824 */ /* 0x000fe200078e00ff */
[----:B------:R-:W-:Y:S01]  /*36f0*/  @!P0 LOP3.LUT R35, R57, 0xffff0000, RZ, 0xc0, !PT ;  /* 0xffff000039238812 */ /* 0x000fe200078ec0ff */
[----:B------:R-:W-:Y:S01]  /*3700*/  @!P6 FADD.FTZ R37, -R37, -RZ ;  /* 0x800000ff2525e221 */ /* 0x000fe20000010100 */
[----:B------:R-:W-:Y:S01]  /*3710*/  @!P0 SHF.L.U32 R33, R58, 0x10, RZ ;  /* 0x000000103a218819 */ /* 0x000fe200000006ff */
[----:B------:R-:W-:Y:S01]  /*3720*/  @!P6 FADD.FTZ R34, -R34, -RZ ;  /* 0x800000ff2222e221 */ /* 0x000fe20000010100 */
[----:B------:R-:W-:Y:S01]  /*3730*/  @!P0 LOP3.LUT R27, R58, 0xffff0000, RZ, 0xc0, !PT ;  /* 0xffff00003a1b8812 */ /* 0x000fe200078ec0ff */
[----:B------:R-:W-:Y:S01]  /*3740*/  @!P0 FMUL.FTZ R0, R32, R37 ;  /* 0x0000002520008220 */ /* 0x000fe20000410000 */
[C---:B--2---:R-:W-:Y:S01]  /*3750*/  @!P0 SHF.L.U32 R36, R44.reuse, 0x10, RZ ;  /* 0x000000102c248819 */ /* 0x044fe200000006ff */
[----:B------:R-:W-:Y:S01]  /*3760*/  @!P0 FMUL.FTZ R2, R31, R34 ;  /* 0x000000221f028220 */ /* 0x000fe20000410000 */
[----:B------:R-:W-:Y:S01]  /*3770*/  @!P0 LOP3.LUT R22, R59, 0xffff0000, RZ, 0xc0, !PT ;  /* 0xffff00003b168812 */ /* 0x000fe200078ec0ff */
[C---:B------:R-:W-:Y:S01]  /*3780*/  @!P0 IMAD.U32 R42, R45.reuse, 0x10000, RZ ;  /* 0x000100002d2a8824 */ /* 0x040fe200078e00ff */
[----:B------:R-:W-:Y:S01]  /*3790*/  @!P0 LOP3.LUT R38, R44, 0xffff0000, RZ, 0xc0, !PT ;  /* 0xffff00002c268812 */ /* 0x000fe200078ec0ff */
[----:B------:R-:W-:Y:S01]  /*37a0*/  @!P6 FADD.FTZ R26, -R26, -RZ ;  /* 0x800000ff1a1ae221 */ /* 0x000fe20000010100 */
[----:B------:R-:W-:Y:S01]  /*37b0*/  @!P0 LOP3.LUT R43, R45, 0xffff0000, RZ, 0xc0, !PT ;  /* 0xffff00002d2b8812 */ /* 0x000fe200078ec0ff */
[----:B------:R-:W-:Y:S01]  /*37c0*/  @!P6 FADD.FTZ R35, -R35, -RZ ;  /* 0x800000ff2323e221 */ /* 0x000fe20000010100 */
[C---:B------:R-:W-:Y:S01]  /*37d0*/  @!P0 SHF.L.U32 R44, R46.reuse, 0x10, RZ ;  /* 0x000000102e2c8819 */ /* 0x040fe200000006ff */
[----:B------:R-:W-:Y:S01]  /*37e0*/  @!P6 FADD.FTZ R33, -R33, -RZ ;  /* 0x800000ff2121e221 */ /* 0x000fe20000010100 */
[----:B------:R-:W-:Y:S01]  /*37f0*/  @!P0 LOP3.LUT R45, R46, 0xffff0000, RZ, 0xc0, !PT ;  /* 0xffff00002e2d8812 */ /* 0x000fe200078ec0ff */
[----:B------:R-:W-:Y:S01]  /*3800*/  @!P0 FFMA.FTZ R0, R39, R36, R0 ;  /* 0x0000002427008223 */ /* 0x000fe20000010000 */
[----:B------:R-:W-:Y:S01]  /*3810*/  @!P0 LOP3.LUT R39, R53, 0xffff0000, RZ, 0xc0, !PT ;  /* 0xffff000035278812 */ /* 0x000fe200078ec0ff */
[----:B------:R-:W-:Y:S01]  /*3820*/  @!P6 FADD.FTZ R27, -R27, -RZ ;  /* 0x800000ff1b1be221 */ /* 0x000fe20000010100 */
[C---:B------:R-:W-:Y:S01]  /*3830*/  @!P0 SHF.L.U32 R36, R54.reuse, 0x10, RZ ;  /* 0x0000001036248819 */ /* 0x040fe200000006ff */
[----:B------:R-:W-:Y:S01]  /*3840*/  @!P0 FMUL.FTZ R3, R29, R26 ;  /* 0x0000001a1d038220 */ /* 0x000fe20000410000 */
        /* <DEDUP_REMOVED lines=9> */
[C---:B------:R-:W-:Y:S01]  /*38e0*/  @!P0 LOP3.LUT R47, R55.reuse, 0xffff0000, RZ, 0xc0, !PT ;  /* 0xffff0000372f8812 */ /* 0x040fe200078ec0ff */
        /* <DEDUP_REMOVED lines=18> */
.L_x_4527:
[----:B--2---:R-:W-:Y:S05]  /*3a10*/  BSYNC.RECONVERGENT B0 ;  /* 0x0000000000007941 */ /* 0x004fea0003800200 */
.L_x_4526:
[----:B------:R-:W-:Y:S04]  /*3a20*/  BSSY.RECONVERGENT B0, `(.L_x_4528) ;  /* 0x000005a000007945 */ /* 0x000fe80003800200 */
[----:B------:R-:W-:Y:S05]  /*3a30*/  @!P5 BRA `(.L_x_4529) ;  /* 0x000000040060d947 */ /* 0x000fea0003800000 */
        /* <DEDUP_REMOVED lines=88> */
.L_x_4529:
[----:B------:R-:W-:Y:S05]  /*3fc0*/  BSYNC.RECONVERGENT B0 ;  /* 0x0000000000007941 */ /* 0x000fea0003800200 */
.L_x_4528:
[----:B------:R-:W-:Y:S04]  /*3fd0*/  BSSY.RECONVERGENT B0, `(.L_x_4530) ;  /* 0x000005f000007945 */ /* 0x000fe80003800200 */
[----:B------:R-:W-:Y:S05]  /*3fe0*/  @!P4 BRA `(.L_x_4531) ;  /* 0x000000040074c947 */ /* 0x000fea0003800000 */
[----:B------:R-:W-:Y:S01]  /*3ff0*/  ISETP.GE.AND P0, PT, R12, R17, PT ;  /* 0x000000110c00720c */ /* 0x000fe20003f06270 */
[----:B------:R-:W-:Y:S05]  /*4000*/  IMAD.SHL.U32 R103, R68, 0x40, RZ ;  /* 0x0000004044677824 */ /* 0x000fea00078e00ff */
[----:B------:R-:W-:Y:S07]  /*4010*/  IADD3 R34, P6, P5, R103, R10, R103 ;  /* 0x0000000a67227210 */ /* 0x000fee0007dde067 */
[----:B------:R-:W-:Y:S01]  /*4020*/  @!P0 SHF.R.S32.HI R102, RZ, 0x1f, R16 ;  /* 0x0000001fff668819 */ /* 0x000fe20000011410 */
[----:B---3--:R-:W-:Y:S01]  /*4030*/  @!P0 IMAD.SHL.U32 R83, R11, 0x40, RZ ;  /* 0x000000400b538824 */ /* 0x008fe200078e00ff */
        /* <DEDUP_REMOVED lines=9> */
[----:B--2---:R-:W2:Y:S01]  /*40d0*/  LDG.E.128 R52, desc[UR6][R34.64] ;  /* 0x0000000622347981 */ /* 0x004ea2000c1e1d00 */
[----:B------:R-:W-:Y:S03]  /*40e0*/  @!P0 IMAD.WIDE R22, R19, 0x2, R34 ;  /* 0x0000000213168825 */ /* 0x000fe600078e0222 */
[----:B------:R-:W-:Y:S02]  /*40f0*/  @!P0 IADD3.X R107, PT, PT, R102, R87, RZ, P4, !PT ;  /* 0x00000057666b8210 */ /* 0x000fe400027fe4ff */
[----:B------:R-:W-:Y:S02]  /*4100*/  @!P0 IADD3 R38, P4, PT, R83, R88, RZ ;  /* 0x0000005853268210 */ /* 0x000fe40007f9e0ff */
[----:B------:R-:W-:Y:S01]  /*4110*/  SHF.L.U32 R83, R62, 0x6, RZ ;  /* 0x000000063e537819 */ /* 0x000fe200000006ff */
[----:B------:R-:W3:Y:S02]  /*4120*/  @!P0 LDG.E.128 R24, desc[UR6][R22.64] ;  /* 0x0000000616188981 */ /* 0x000ee4000c1e1d00 */
[----:B------:R-:W-:Y:S01]  /*4130*/  @!P0 IMAD.X R39, R102, 0x1, R89, P4 ;  /* 0x0000000166278824 */ /* 0x000fe200020e0659 */
[----:B------:R-:W-:Y:S02]  /*4140*/  PLOP3.LUT P4, PT, PT, PT, PT, 0x80, 0x8 ;  /* 0x000000000008781c */ /* 0x000fe40003f8f070 */
[----:B------:R-:W-:Y:S02]  /*4150*/  @!P0 PLOP3.LUT P4, PT, P1, PT, PT, 0x80, 0x8 ;  /* 0x000000000008881c */ /* 0x000fe40000f8f070 */
[----:B------:R-:W-:Y:S01]  /*4160*/  SHF.L.U64.HI R102, R62, 0x6, R63 ;  /* 0x000000063e667819 */ /* 0x000fe2000001023f */
[----:B------:R-:W4:Y:S08]  /*4170*/  @!P0 LDG.E.128 R104, desc[UR6][R106.64] ;  /* 0x000000066a688981 */ /* 0x000f30000c1e1d00 */
[----:B------:R2:W5:Y:S02]  /*4180*/  @!P0 LDG.E.128 R56, desc[UR6][R38.64] ;  /* 0x0000000626388981 */ /* 0x000564000c1e1d00 */
[C---:B--2---:R-:W-:Y:S02]  /*4190*/  @!P0 SHF.L.U32 R39, R52.reuse, 0x10, RZ ;  /* 0x0000001034278819 */ /* 0x044fe400000006ff */
[----:B------:R-:W-:Y:S02]  /*41a0*/  @!P0 LOP3.LUT R41, R52, 0xffff0000, RZ, 0xc0, !PT ;  /* 0xffff000034298812 */ /* 0x000fe400078ec0ff */
[C---:B------:R-:W-:Y:S02]  /*41b0*/  @!P0 SHF.L.U32 R42, R53.reuse, 0x10, RZ ;  /* 0x00000010352a8819 */ /* 0x040fe400000006ff */
[----:B------:R-:W-:Y:S02]  /*41c0*/  @!P0 LOP3.LUT R45, R53, 0xffff0000, RZ, 0xc0, !PT ;  /* 0xffff0000352d8812 */ /* 0x000fe400078ec0ff */
[C---:B---3--:R-:W-:Y:S01]  /*41d0*/  @!P0 SHF.L.U32 R37, R24.reuse, 0x10, RZ ;  /* 0x0000001018258819 */ /* 0x048fe200000006ff */
[C---:B------:R-:W-:Y:S01]  /*41e0*/  @!P0 IMAD.U32 R33, R25.reuse, 0x10000, RZ ;  /* 0x0001000019218824 */ /* 0x040fe200078e00ff */
[----:B------:R-:W-:Y:S01]  /*41f0*/  @!P0 LOP3.LUT R35, R24, 0xffff0000, RZ, 0xc0, !PT ;  /* 0xffff000018238812 */ /* 0x000fe200078ec0ff */
[C---:B------:R-:W-:Y:S01]  /*4200*/  @!P0 IMAD.U32 R31, R26.reuse, 0x10000, RZ ;  /* 0x000100001a1f8824 */ /* 0x040fe200078e00ff */
        /* <DEDUP_REMOVED lines=11> */
[----:B------:R-:W-:Y:S01]  /*42c0*/  @!P0 IMAD.U32 R22, R107, 0x10000, RZ ;  /* 0x000100006b168824 */ /* 0x000fe200078e00ff */
[----:B-----5:R-:W-:Y:S01]  /*42d0*/  @!P0 LOP3.LUT R40, R56, 0xffff0000, RZ, 0xc0, !PT ;  /* 0xffff000038288812 */ /* 0x020fe200078ec0ff */
[----:B------:R-:W-:Y:S01]  /*42e0*/  @!P4 FADD.FTZ R30, -R30, -RZ ;  /* 0x800000ff1e1ec221 */ /* 0x000fe20000010100 */
        /* <DEDUP_REMOVED lines=45> */
.L_x_4531:
[----:B------:R-:W-:Y:S05]  /*45c0*/  BSYNC.RECONVERGENT B0 ;  /* 0x0000000000007941 */ /* 0x000fea0003800200 */
.L_x_4530:
[----:B------:R-:W-:Y:S04]  /*45d0*/  BSSY.RECONVERGENT B0, `(.L_x_4532) ;  /* 0x000005d000007945 */ /* 0x000fe80003800200 */
[----:B------:R-:W-:Y:S05]  /*45e0*/  @!P3 BRA `(.L_x_4533) ;  /* 0x00000004006cb947 */ /* 0x000fea0003800000 */
        /* <DEDUP_REMOVED lines=20> */
[----:B------:R-:W-:Y:S02]  /*4730*/  @!P0 PLOP3.LUT P3, PT, P1, PT, PT, 0x80, 0x8 ;  /* 0x000000000008881c */ /* 0x000fe40000f6f070 */
[C---:B------:R-:W-:Y:S02]  /*4740*/  LEA R49, P1, R62.reuse, R82, 0x6 ;  /* 0x000000523e317211 */ /* 0x040fe400078230ff */
[----:B------:R2:W5:Y:S02]  /*4750*/  @!P0 LDG.E.128 R44, desc[UR6][R34.64] ;  /* 0x00000006222c8981 */ /* 0x000564000c1e1d00 */
[--C-:B------:R-:W-:Y:S02]  /*4760*/  LEA.HI.X R48, R62, R79, R63.reuse, 0x6, P1 ;  /* 0x0000004f3e307211 */ /* 0x100fe400008f343f */
        /* <DEDUP_REMOVED lines=67> */
.L_x_4533:
[----:B------:R-:W-:Y:S05]  /*4ba0*/  BSYNC.RECONVERGENT B0 ;  /* 0x0000000000007941 */ /* 0x000fea0003800200 */
.L_x_4532:
[----:B------:R-:W2:Y:S01]  /*4bb0*/  LDC R17, c[0x0][0x450] ;  /* 0x00011400ff117b82 */ /* 0x000ea20000000800 */
[----:B-1----:R-:W-:Y:S05]  /*4bc0*/  IMAD.U32 R81, R81, -0x40, RZ ;  /* 0xffffffc051517824 */ /* 0x002fea00078e00ff */
[C---:B------:R-:W-:Y:S02]  /*4bd0*/  LEA R88, P1, R81.reuse, R88, 0x1 ;  /* 0x0000005851587211 */ /* 0x040fe400078208ff */
[C---:B------:R-:W-:Y:S02]  /*4be0*/  LEA R86, P0, R81.reuse, R86, 0x1 ;  /* 0x0000005651567211 */ /* 0x040fe400078008ff */
[C---:B------:R-:W-:Y:S02]  /*4bf0*/  LEA.HI.X.SX32 R89, R81.reuse, R89, 0x1, P1 ;  /* 0x0000005951597211 */ /* 0x040fe400008f0eff */
[----:B------:R-:W-:Y:S09]  /*4c00*/  LEA.HI.X.SX32 R87, R81, R87, 0x1, P0 ;  /* 0x0000005751577211 */ /* 0x000ff200000f0eff */
.L_x_4516:
[----:B--2---:R-:W-:Y:S05]  /*4c10*/  BSYNC.RECONVERGENT B1 ;  /* 0x0000000000017941 */ /* 0x004fea0003800200 */
.L_x_4514:
        /* <DEDUP_REMOVED lines=89> */
.L_x_4534:
[----:B------:R-:W-:Y:S02]  /*51b0*/  IADD3 R84, P1, PT, R84, UR15, RZ ;  /* 0x0000000f54547c10 */ /* 0x000fe4000ff3e0ff */
[----:B------:R-:W-:Y:S02]  /*51c0*/  IADD3 R10, P0, PT, R10, UR17, RZ ;  /* 0x000000110a0a7c10 */ /* 0x000fe4000ff1e0ff */
[----:B------:R-:W-:Y:S02]  /*51d0*/  IADD3.X R85, PT, PT, R85, UR5, RZ, P1, !PT ;  /* 0x0000000555557c10 */ /* 0x000fe40008ffe4ff */
[----:B------:R-:W-:Y:S01]  /*51e0*/  IADD3.X R9, PT, PT, R9, UR16, RZ, P0, !PT ;  /* 0x0000001009097c10 */ /* 0x000fe200087fe4ff */
[----:B------:R-:W-:Y:S08]  /*51f0*/  @P2 BRA `(.L_x_4535) ;  /* 0xffffffcc00d42947 */ /* 0x000ff0000383ffff */
.L_x_4513:
        /* <DEDUP_REMOVED lines=31> */
.L_x_4539:
[----:B------:R-:W-:Y:S05]  /*53f0*/  BSYNC.RECONVERGENT B0 ;  /* 0x0000000000007941 */ /* 0x000fea0003800200 */
.L_x_4538:
        /* <DEDUP_REMOVED lines=8> */
.L_x_4537:
[----:B------:R-:W1:Y:S01]  /*5480*/  LDC.64 R2, c[0x0][0x470] ;  /* 0x00011c00ff027b82 */ /* 0x000e620000000a00 */
[----:B------:R-:W-:Y:S01]  /*5490*/  IMAD.MOV.U32 R5, RZ, RZ, RZ ;  /* 0x000000ffff057224 */ /* 0x000fe200078e00ff */
[----:B------:R-:W2:Y:S01]  /*54a0*/  LDCU.64 UR8, c[0x0][0x380] ;  /* 0x00007000ff0877ac */ /* 0x000ea20008000a00 */
[----:B-1----:R-:W-:-:S04]  /*54b0*/  ISETP.NE.U32.AND P0, PT, R2, RZ, PT ;  /* 0x000000ff0200720c */ /* 0x002fc80003f05070 */
[----:B------:R-:W-:-:S13]  /*54c0*/  ISETP.NE.AND.EX P0, PT, R3, RZ, PT, P0 ;  /* 0x000000ff0300720c */ /* 0x000fda0003f05300 */
        /* <DEDUP_REMOVED lines=74> */
.L_x_4545:
[----:B------:R-:W-:Y:S05]  /*5970*/  BSYNC.RECONVERGENT B0 ;  /* 0x0000000000007941 */ /* 0x000fea0003800200 */
.L_x_4544:
[----:B-----5:R2:W-:Y:S02]  /*5980*/  STS.128 [R0], R8 ;  /* 0x0000000800007388 */ /* 0x0205e40000000c00 */
.L_x_4543:
[----:B------:R-:W-:Y:S05]  /*5990*/  BSYNC.RECONVERGENT B1 ;  /* 0x0000000000017941 */ /* 0x000fea0003800200 */
.L_x_4542:
        /* <DEDUP_REMOVED lines=21> */
[C---:B-----5:R-:W-:Y:S01]  /*5af0*/  LOP3.LUT R6, R9.reuse, 0xffff0000, RZ, 0xc0, !PT ;  /* 0xffff000009067812 */ /* 0x060fe200078ec0ff */
[----:B------:R-:W-:Y:S01]  /*5b00*/  IMAD.U32 R7, R9, 0x10000, RZ ;  /* 0x0001000009077824 */ /* 0x000fe200078e00ff */
[C---:B------:R-:W-:Y:S01]  /*5b10*/  LOP3.LUT R14, R11.reuse, 0xffff0000, RZ, 0xc0, !PT ;  /* 0xffff00000b0e7812 */ /* 0x040fe200078ec0ff */
[----:B------:R-:W-:Y:S01]  /*5b20*/  IMAD.U32 R18, R11, 0x10000, RZ ;  /* 0x000100000b127824 */ /* 0x000fe200078e00ff */
[----:B------:R-:W-:Y:S02]  /*5b30*/  SHF.L.U32 R17, R10, 0x10, RZ ;  /* 0x000000100a117819 */ /* 0x000fe400000006ff */
[----:B------:R-:W-:-:S02]  /*5b40*/  SHF.L.U32 R9, R8, 0x10, RZ ;  /* 0x0000001008097819 */ /* 0x000fc400000006ff */
[----:B------:R-:W-:Y:S02]  /*5b50*/  LOP3.LUT R19, R8, 0xffff0000, RZ, 0xc0, !PT ;  /* 0xffff000008137812 */ /* 0x000fe400078ec0ff */
[----:B------:R-:W-:Y:S02]  /*5b60*/  LOP3.LUT R10, R10, 0xffff0000, RZ, 0xc0, !PT ;  /* 0xffff00000a0a7812 */ /* 0x000fe400078ec0ff */
[----:B--2---:R-:W-:Y:S02]  /*5b70*/  LOP3.LUT R15, R4, 0xffff0000, RZ, 0xc0, !PT ;  /* 0xffff0000040f7812 */ /* 0x004fe400078ec0ff */
[----:B---3--:R-:W-:-:S03]  /*5b80*/  LOP3.LUT R12, R2, 0xffff0000, RZ, 0xc0, !PT ;  /* 0xffff0000020c7812 */ /* 0x008fc600078ec0ff */
[----:B------:R-:W-:Y:S01]  /*5b90*/  FMUL.FTZ R21, R6, R15 ;  /* 0x0000000f06157220 */ /* 0x000fe20000410000 */
[----:B------:R-:W-:Y:S01]  /*5ba0*/  LOP3.LUT R11, R3, 0xffff0000, RZ, 0xc0, !PT ;  /* 0xffff0000030b7812 */ /* 0x000fe200078ec0ff */
[----:B------:R-:W-:Y:S01]  /*5bb0*/  IMAD.U32 R2, R2, 0x10000, RZ ;  /* 0x0001000002027824 */ /* 0x000fe200078e00ff */
[----:B------:R-:W-:Y:S01]  /*5bc0*/  LOP3.LUT R13, R5, 0xffff0000, RZ, 0xc0, !PT ;  /* 0xffff0000050d7812 */ /* 0x000fe200078ec0ff */
[-C--:B------:R-:W-:Y:S01]  /*5bd0*/  FMUL.FTZ R8, R6, R12.reuse ;  /* 0x0000000c06087220 */ /* 0x080fe20000410000 */
[----:B------:R-:W-:Y:S01]  /*5be0*/  SHF.L.U32 R4, R4, 0x10, RZ ;  /* 0x0000001004047819 */ /* 0x000fe200000006ff */
[----:B------:R-:W-:Y:S01]  /*5bf0*/  IMAD.U32 R3, R3, 0x10000, RZ ;  /* 0x0001000003037824 */ /* 0x000fe200078e00ff */
[----:B------:R-:W-:Y:S01]  /*5c00*/  SHF.L.U32 R5, R5, 0x10, RZ ;  /* 0x0000001005057819 */ /* 0x000fe200000006ff */
[C---:B------:R-:W-:Y:S01]  /*5c10*/  FFMA.FTZ R21, R7.reuse, R12, R21 ;  /* 0x0000000c07157223 */ /* 0x040fe20000010015 */
[----:B------:R-:W-:Y:S01]  /*5c20*/  FMUL.FTZ R23, R14, R11 ;  /* 0x0000000b0e177220 */ /* 0x000fe20000410000 */
[----:B------:R-:W-:Y:S01]  /*5c30*/  FFMA.FTZ R8, R7, R15, -R8 ;  /* 0x0000000f07087223 */ /* 0x000fe20000010808 */
[C---:B------:R-:W-:Y:S01]  /*5c40*/  FMUL.FTZ R6, R19.reuse, R2 ;  /* 0x0000000213067220 */ /* 0x040fe20000410000 */
[----:B------:R-:W-:Y:S01]  /*5c50*/  FMUL.FTZ R12, R10, R3 ;  /* 0x000000030a0c7220 */ /* 0x000fe20000410000 */
[----:B------:R-:W-:Y:S01]  /*5c60*/  FMUL.FTZ R7, R14, R13 ;  /* 0x0000000d0e077220 */ /* 0x000fe20000410000 */
[-C--:B------:R-:W-:Y:S01]  /*5c70*/  FMUL.FTZ R19, R19, R4.reuse ;  /* 0x0000000413137220 */ /* 0x080fe20000410000 */
        /* <DEDUP_REMOVED lines=11> */
.L_x_4547:
[----:B------:R-:W-:Y:S05]  /*5d30*/  BSYNC.RECONVERGENT B0 ;  /* 0x0000000000007941 */ /* 0x000fea0003800200 */
.L_x_4546:
[----:B-----5:R2:W-:Y:S01]  /*5d40*/  STS.128 [R0+0x800], R8 ;  /* 0x0008000800007388 */ /* 0x0205e20000000c00 */
[----:B------:R-:W-:Y:S05]  /*5d50*/  BRA `(.L_x_4540) ;  /* 0x0000000800e87947 */ /* 0x000fea0003800000 */
.L_x_4541:
        /* <DEDUP_REMOVED lines=94> */
.L_x_4551:
[----:B------:R-:W-:Y:S05]  /*6340*/  BSYNC.RECONVERGENT B0 ;  /* 0x0000000000007941 */ /* 0x000fea0003800200 */
.L_x_4550:
[----:B-----5:R2:W-:Y:S02]  /*6350*/  STS.128 [R0], R20 ;  /* 0x0000001400007388 */ /* 0x0205e40000000c00 */
.L_x_4549:
[----:B------:R-:W-:Y:S05]  /*6360*/  BSYNC.RECONVERGENT B1 ;  /* 0x0000000000017941 */ /* 0x000fea0003800200 */
.L_x_4548:
        /* <DEDUP_REMOVED lines=87> */
.L_x_4553:
[----:B------:R-:W-:Y:S05]  /*68e0*/  BSYNC.RECONVERGENT B0 ;  /* 0x0000000000007941 */ /* 0x000fea0003800200 */
.L_x_4552:
[----:B-----5:R1:W-:Y:S02]  /*68f0*/  STS.128 [R0+0x800], R4 ;  /* 0x0008000400007388 */ /* 0x0203e40000000c00 */
.L_x_4540:
[----:B------:R-:W-:Y:S05]  /*6900*/  BSYNC.RECONVERGENT B2 ;  /* 0x0000000000027941 */ /* 0x000fea0003800200 */
.L_x_4536:
[----:B-1----:R-:W-:Y:S01]  /*6910*/  IMAD R7, R67, -0x80, R70 ;  /* 0xffffff8043077824 */ /* 0x002fe200078e0246 */
[----:B------:R-:W-:Y:S01]  /*6920*/  SHF.L.U64.HI R64, R62, 0x6, R63 ;  /* 0x000000063e407819 */ /* 0x000fe2000001023f */
[C---:B------:R-:W-:Y:S01]  /*6930*/  VIADD R4, R98.reuse, 0x40 ;  /* 0x0000004062047836 */ /* 0x040fe20000000000 */
[----:B------:R-:W1:Y:S01]  /*6940*/  S2R R132, SR_TID.X ;  /* 0x0000000000847919 */ /* 0x000e620000002100 */
[----:B------:R-:W-:Y:S01]  /*6950*/  VIADD R7, R7, 0x80 ;  /* 0x0000008007077836 */ /* 0x000fe20000000000 */
[----:B------:R-:W5:Y:S01]  /*6960*/  LDCU UR4, c[0x0][0x508] ;  /* 0x0000a100ff0477ac */ /* 0x000f620008000800 */
[----:B--2---:R-:W-:Y:S01]  /*6970*/  VIADD R2, R98, 0x60 ;  /* 0x0000006062027836 */ /* 0x004fe20000000000 */
[----:B------:R-:W2:Y:S01]  /*6980*/  S2R R68, SR_CTAID.X ;  /* 0x0000000000447919 */ /* 0x000ea20000002500 */
[----:B------:R-:W-:Y:S01]  /*6990*/  IMAD.SHL.U32 R3, R62, 0x40, RZ ;  /* 0x000000403e037824 */ /* 0x000fe200078e00ff */
[-C--:B------:R-:W-:Y:S01]  /*69a0*/  ISETP.GE.AND P3, PT, R4, R7.reuse, PT ;  /* 0x000000070400720c */ /* 0x080fe20003f66270 */
[----:B------:R-:W-:Y:S01]  /*69b0*/  IMAD.MOV.U32 R113, RZ, RZ, 0x20 ;  /* 0x00000020ff717424 */ /* 0x000fe200078e00ff */
[----:B------:R-:W-:-:S02]  /*69c0*/  ISETP.GE.AND P2, PT, R2, R7, PT ;  /* 0x000000070200720c */ /* 0x000fc40003f46270 */
[-C--:B------:R-:W-:Y:S02]  /*69d0*/  ISETP.GE.AND P5, PT, R98, R7.reuse, PT ;  /* 0x000000076200720c */ /* 0x080fe40003fa6270 */
[----:B------:R-:W-:Y:S02]  /*69e0*/  ISETP.GE.AND P4, PT, R16, R7, PT ;  /* 0x000000071000720c */ /* 0x000fe40003f86270 */
[----:B------:R-:W-:-:S05]  /*69f0*/  IADD3 R14, P0, PT, R3, R140, RZ ;  /* 0x0000008c030e7210 */ /* 0x000fca0007f1e0ff */
[----:B------:R-:W-:Y:S01]  /*6a00*/  @!P3 IADD3 R12, P1, PT, R14, R3, RZ ;  /* 0x000000030e0cb210 */ /* 0x000fe20007f3e0ff */
        /* <DEDUP_REMOVED lines=8> */
[----:B------:R-:W-:Y:S01]  /*6a90*/  @!P4 LDGSTS.E.BYPASS.LTC128B.128 [R0+0x1800], desc[UR6][R14.64] ;  /* 0x018000000e00cfae */ /* 0x000fe2000b981a06 */
[----:B------:R-:W-:-:S03]  /*6aa0*/  ISETP.GE.AND P4, PT, R16, R7, PT ;  /* 0x000000071000720c */ /* 0x000fc60003f86270 */
[----:B------:R4:W-:Y:S01]  /*6ab0*/  @!P3 LDGSTS.E.BYPASS.LTC128B.128 [R0+0x2000], desc[UR6][R12.64] ;  /* 0x020000000c00bfae */ /* 0x0009e2000b981a06 */
[----:B-1----:R-:W-:Y:S01]  /*6ac0*/  IMAD.SHL.U32 R86, R132, 0x4, RZ ;  /* 0x0000000484567824 */ /* 0x002fe200078e00ff */
[-C--:B------:R-:W-:Y:S01]  /*6ad0*/  ISETP.GE.AND P3, PT, R4, R7.reuse, PT ;  /* 0x000000070400720c */ /* 0x080fe20003f66270 */
[C---:B------:R-:W-:Y:S01]  /*6ae0*/  IMAD.SHL.U32 R135, R132.reuse, 0x10, RZ ;  /* 0x0000001084877824 */ /* 0x040fe200078e00ff */
[----:B------:R-:W-:Y:S01]  /*6af0*/  @!P2 LDGSTS.E.BYPASS.LTC128B.128 [R0+0x2800], desc[UR6][R10.64] ;  /* 0x028000000a00afae */ /* 0x000fe2000b981a06 */
[----:B------:R-:W-:Y:S01]  /*6b00*/  IMAD.SHL.U32 R69, R132, 0x20, RZ ;  /* 0x0000002084457824 */ /* 0x000fe200078e00ff */
[----:B---3--:R-:W-:Y:S02]  /*6b10*/  LOP3.LUT R8, R86, 0x18, RZ, 0xc0, !PT ;  /* 0x0000001856087812 */ /* 0x008fe400078ec0ff */
[----:B------:R-:W0:Y:S01]  /*6b20*/  LDGDEPBAR ;  /* 0x00000000000079af */ /* 0x000e220000000000 */
[----:B------:R-:W-:Y:S02]  /*6b30*/  LOP3.LUT R84, R135, 0x100, RZ, 0xc0, !PT ;  /* 0x0000010087547812 */ /* 0x000fe400078ec0ff */
[----:B------:R-:W-:-:S02]  /*6b40*/  ISETP.GE.AND P2, PT, R2, R7, PT ;  /* 0x000000070200720c */ /* 0x000fc40003f46270 */
[----:B------:R-:W-:Y:S02]  /*6b50*/  LOP3.LUT R6, R132, 0x8, RZ, 0xc0, !PT ;  /* 0x0000000884067812 */ /* 0x000fe400078ec0ff */
[--C-:B------:R-:W-:Y:S02]  /*6b60*/  LOP3.LUT R5, R8, 0xc0, R69.reuse, 0xf8, !PT ;  /* 0x000000c008057812 */ /* 0x100fe400078ef845 */
[----:B------:R-:W-:Y:S02]  /*6b70*/  LOP3.LUT R84, R84, 0x20, R69, 0xf8, !PT ;  /* 0x0000002054547812 */ /* 0x000fe400078ef845 */
[----:B------:R-:W-:Y:S02]  /*6b80*/  LOP3.LUT R4, R135, 0x3e00, RZ, 0xc0, !PT ;  /* 0x00003e0087047812 */ /* 0x000fe400078ec0ff */
[----:B------:R-:W-:Y:S02]  /*6b90*/  LOP3.LUT R84, R84, R5, R6, 0xf6, !PT ;  /* 0x0000000554547212 */ /* 0x000fe400078ef606 */
[----:B------:R-:W-:-:S02]  /*6ba0*/  SHF.L.U64.HI R6, R60, 0x6, R61 ;  /* 0x000000063c067819 */ /* 0x000fc4000001023d */
[----:B------:R-:W-:Y:S01]  /*6bb0*/  SHF.R.U32.HI R2, RZ, 0x1, R132 ;  /* 0x00000001ff027819 */ /* 0x000fe20000011684 */
[----:B----4-:R-:W-:Y:S01]  /*6bc0*/  IMAD.SHL.U32 R13, R60, 0x40, RZ ;  /* 0x000000403c0d7824 */ /* 0x010fe200078e00ff */
[----:B------:R-:W-:Y:S02]  /*6bd0*/  LOP3.LUT R7, R4, 0x120, R69, 0xf8, !PT ;  /* 0x0000012004077812 */ /* 0x000fe400078ef845 */
[----:B------:R-:W-:Y:S01]  /*6be0*/  LOP3.LUT R112, R5, 0x8, R2, 0x78, !PT ;  /* 0x0000000805707812 */ /* 0x000fe200078e7802 */
[----:B------:R-:W-:-:S04]  /*6bf0*/  DEPBAR.LE SB0, 0x0 ;  /* 0x000080000000791a */ /* 0x000fc80000000000 */
[----:B------:R-:W-:Y:S01]  /*6c00*/  BAR.SYNC.DEFER_BLOCKING 0x0 ;  /* 0x0000000000007b1d */ /* 0x000fe20000010000 */
[----:B------:R-:W-:Y:S02]  /*6c10*/  IADD3 R8, P0, PT, R13, R142, RZ ;  /* 0x0000008e0d087210 */ /* 0x000fe40007f1e0ff */
[----:B------:R-:W-:Y:S02]  /*6c20*/  LOP3.LUT R134, R7, R112, RZ, 0xfc, !PT ;  /* 0x0000007007867212 */ /* 0x000fe400078efcff */
[----:B------:R-:W-:Y:S01]  /*6c30*/  @!P3 IADD3 R12, P1, PT, R8, R13, RZ ;  /* 0x0000000d080cb210 */ /* 0x000fe20007f3e0ff */
[----:B------:R-:W-:Y:S01]  /*6c40*/  IMAD.X R9, R6, 0x1, R143, P0 ;  /* 0x0000000106097824 */ /* 0x000fe200000e068f */
[----:B------:R-:W-:Y:S02]  /*6c50*/  @!P2 LEA R4, P0, R60, R8, 0x7 ;  /* 0x000000083c04a211 */ /* 0x000fe400078038ff */
[----:B------:R-:W-:Y:S01]  /*6c60*/  LEA R134, R134, UR5, 0x1 ;  /* 0x0000000586867c11 */ /* 0x000fe2000f8e08ff */
[----:B------:R-:W-:Y:S01]  /*6c70*/  @!P3 IMAD.X R13, R9, 0x1, R6, P1 ;  /* 0x00000001090db824 */ /* 0x000fe200008e0606 */
[----:B------:R-:W-:-:S02]  /*6c80*/  @!P2 LEA.HI.X R5, R60, R9, R61, 0x7, P0 ;  /* 0x000000093c05a211 */ /* 0x000fc400000f3c3d */
[----:B------:R-:W-:Y:S02]  /*6c90*/  LEA R84, R84, UR5, 0x1 ;  /* 0x0000000554547c11 */ /* 0x000fe4000f8e08ff */
[----:B------:R-:W-:Y:S02]  /*6ca0*/  LOP3.LUT P6, RZ, R132, 0x4, RZ, 0xc0, !PT ;  /* 0x0000000484ff7812 */ /* 0x000fe400078cc0ff */
[----:B------:R-:W-:Y:S02]  /*6cb0*/  SHF.R.U32.HI R71, RZ, 0x2, R132 ;  /* 0x00000002ff477819 */ /* 0x000fe40000011684 */
[----:B------:R-:W-:Y:S02]  /*6cc0*/  SEL R65, R113, 0xffffffe0, !P6 ;  /* 0xffffffe071417807 */ /* 0x000fe40007000000 */
[----:B------:R-:W-:Y:S01]  /*6cd0*/  LOP3.LUT R71, R71, 0x7, RZ, 0xc0, !PT ;  /* 0x0000000747477812 */ /* 0x000fe200078ec0ff */
[----:B------:R-:W-:Y:S01]  /*6ce0*/  @!PT LDS RZ, [RZ] ;  /* 0x00000000fffff984 */ /* 0x000fe20000000800 */
[----:B------:R-:W-:Y:S01]  /*6cf0*/  @!PT LDS RZ, [RZ] ;  /* 0x00000000fffff984 */ /* 0x000fe20000000800 */
[----:B------:R-:W-:Y:S01]  /*6d00*/  @!PT LDS RZ, [RZ] ;  /* 0x00000000fffff984 */ /* 0x000fe20000000800 */
[----:B------:R-:W-:Y:S02]  /*6d10*/  @!P5 LDGSTS.E.BYPASS.LTC128B.128 [R0+0x3000], desc[UR6][R142.64] ;  /* 0x030000008e00dfae */ /* 0x000fe4000b981a06 */
[----:B------:R-:W-:-:S02]  /*6d20*/  IMAD.IADD R111, R134, 0x1, R65 ;  /* 0x00000001866f7824 */ /* 0x000fc400078e0241 */
[----:B------:R-:W-:Y:S01]  /*6d30*/  IMAD.IADD R65, R65, 0x1, R84 ;  /* 0x0000000141417824 */ /* 0x000fe200078e0254 */
[----:B------:R-:W-:Y:S04]  /*6d40*/  @P5 STS.128 [R0+0x3000], RZ ;  /* 0x003000ff00005388 */ /* 0x000fe80000000c00 */
        /* <DEDUP_REMOVED lines=16> */
[----:B------:R-:W5:Y:S04]  /*6e50*/  LDSM.16.M88.4 R16, [R84+0x1400] ;  /* 0x001400005410783b */ /* 0x000f680000000200 */
[----:B-1----:R-:W3:Y:S04]  /*6e60*/  LDSM.16.M88.4 R8, [R84+0x1800] ;  /* 0x001800005408783b */ /* 0x002ee80000000200 */
[----:B------:R-:W1:Y:S04]  /*6e70*/  LDSM.16.M88.4 R24, [R84+0x1000] ;  /* 0x001000005418783b */ /* 0x000e680000000200 */
[----:B------:R-:W-:Y:S04]  /*6e80*/  LDSM.16.M88.4 R100, [R111] ;  /* 0x000000006f64783b */ /* 0x000fe80000000200 */
[----:B------:R-:W2:Y:S04]  /*6e90*/  LDSM.16.M88.4 R88, [R65+0x1400] ;  /* 0x001400004158783b */ /* 0x000ea80000000200 */
        /* <DEDUP_REMOVED lines=10> */
[----:B------:R-:W0:Y:S05]  /*6f40*/  LDGDEPBAR ;  /* 0x00000000000079af */ /* 0x000e2a0000000000 */
[C---:B---3--:R-:W-:Y:S08]  /*6f50*/  HMMA.16816.F32.BF16 R12, R32.reuse, R8, RZ ;  /* 0x00000008200c723c */ /* 0x048ff000000418ff */
[C---:B------:R-:W-:Y:S08]  /*6f60*/  HMMA.16816.F32.BF16 R8, R32.reuse, R10, RZ ;  /* 0x0000000a2008723c */ /* 0x040ff000000418ff */
[C---:B-1----:R-:W-:Y:S08]  /*6f70*/  HMMA.16816.F32.BF16 R28, R32.reuse, R24, RZ ;  /* 0x00000018201c723c */ /* 0x042ff000000418ff */
[----:B------:R-:W-:Y:S08]  /*6f80*/  HMMA.16816.F32.BF16 R24, R32, R26, RZ ;  /* 0x0000001a2018723c */ /* 0x000ff000000418ff */
[C---:B--2---:R-:W-:Y:S08]  /*6f90*/  HMMA.16816.F32.BF16 R20, R100.reuse, R88, R20 ;  /* 0x000000586414723c */ /* 0x044ff00000041814 */
[C---:B------:R-:W-:Y:S01]  /*6fa0*/  HMMA.16816.F32.BF16 R16, R100.reuse, R90, R16 ;  /* 0x0000005a6410723c */ /* 0x040fe20000041810 */
[----:B------:R-:W1:Y:S07]  /*6fb0*/  LDSM.16.M88.4 R88, [R65+0x2800] ;  /* 0x002800004158783b */ /* 0x000e6e0000000200 */
[C---:B----4-:R-:W-:Y:S08]  /*6fc0*/  HMMA.16816.F32.BF16 R12, R100.reuse, R80, R12 ;  /* 0x00000050640c723c */ /* 0x050ff0000004180c */
        /* <DEDUP_REMOVED lines=13> */
[C---:B-----5:R-:W-:Y:S08]  /*70a0*/  HMMA.16816.F32.BF16 R28, R100.reuse, R92, R28 ;  /* 0x0000005c641c723c */ /* 0x060ff0000004181c */
[----:B------:R-:W-:Y:S01]  /*70b0*/  HMMA.16816.F32.BF16 R24, R100, R94, R24 ;  /* 0x0000005e6418723c */ /* 0x000fe20000041818 */
[----:B------:R-:W4:Y:S01]  /*70c0*/  LDSM.16.M88.4 R92, [R65+0x2400] ;  /* 0x00240000415c783b */ /* 0x000f220000000200 */
[----:B------:R-:W-:-:S06]  /*70d0*/  DEPBAR.LE SB0, 0x0 ;  /* 0x000080000000791a */ /* 0x000fcc0000000000 */
[----:B-1----:R-:W-:Y:S01]  /*70e0*/  HMMA.16816.F32.BF16 R44, R100, R88, R44 ;  /* 0x00000058642c723c */ /* 0x002fe2000004182c */
[----:B------:R-:W-:-:S05]  /*70f0*/  VIADD R89, R67, 0xffffffff ;  /* 0xffffffff43597836 */ /* 0x000fca0000000000 */
[----:B------:R-:W-:Y:S02]  /*7100*/  ISETP.GT.AND P0, PT, R89, R136, PT ;  /* 0x000000885900720c */ /* 0x000fe40003f04270 */
[----:B--2---:R-:W-:Y:S01]  /*7110*/  HMMA.16816.F32.BF16 R36, R100, R80, R36 ;  /* 0x000000506424723c */ /* 0x004fe20000041824 */
[----:B------:R-:W-:-:S05]  /*7120*/  LOP3.LUT R81, R2, 0x1f0, RZ, 0xc0, !PT ;  /* 0x000001f002517812 */ /* 0x000fca00078ec0ff */
[----:B------:R-:W-:Y:S02]  /*7130*/  IMAD R68, R68, 0x40, R81 ;  /* 0x0000004044447824 */ /* 0x000fe400078e0251 */
        /* <DEDUP_REMOVED lines=25> */
.L_x_4555:
        /* <DEDUP_REMOVED lines=60> */
.L_x_4556:
        /* <DEDUP_REMOVED lines=14> */
.L_x_4554:
[----:B------:R-:W-:Y:S01]  /*7770*/  IMAD.SHL.U32 R108, R132, 0x2, RZ ;  /* 0x00000002846c7824 */ /* 0x000fe200078e00ff */
[----:B------:R-:W2:Y:S01]  /*7780*/  LDCU UR4, c[0x0][0x45c] ;  /* 0x00008b80ff0477ac */ /* 0x000ea20008000800 */
[----:B------:R-:W-:-:S03]  /*7790*/  LOP3.LUT R112, R112, 0x120, R69, 0xf8, !PT ;  /* 0x0000012070707812 */ /* 0x000fc600078ef845 */
[----:B------:R-:W-:Y:S02]  /*77a0*/  LOP3.LUT R108, R108, 0x6, RZ, 0xc0, !PT ;  /* 0x000000066c6c7812 */ /* 0x000fe400078ec0ff */
[----:B------:R-:W-:-:S03]  /*77b0*/  LEA R133, R112, UR5, 0x1 ;  /* 0x0000000570857c11 */ /* 0x000fc6000f8e08ff */
[----:B-1----:R-:W-:-:S04]  /*77c0*/  IMAD R0, R89, 0x80, R108 ;  /* 0x0000008059007824 */ /* 0x002fc800078e026c */
[C---:B------:R-:W-:Y:S02]  /*77d0*/  VIADD R2, R0.reuse, 0x8 ;  /* 0x0000000800027836 */ /* 0x040fe40000000000 */
[----:B------:R-:W-:-:S03]  /*77e0*/  VIADD R68, R0, 0x1 ;  /* 0x0000000100447836 */ /* 0x000fc60000000000 */
        /* <DEDUP_REMOVED lines=9> */
[C---:B------:R-:W-:Y:S02]  /*7880*/  ISETP.GE.AND P2, PT, R2.reuse, R85, PT ;  /* 0x000000550200720c */ /* 0x040fe40003f46270 */
[----:B------:R-:W-:Y:S01]  /*7890*/  ISETP.GE.AND P0, PT, R2, R87, PT ;  /* 0x000000570200720c */ /* 0x000fe20003f06270 */
[----:B------:R-:W-:Y:S01]  /*78a0*/  VIADD R2, R0, 0x18 ;  /* 0x0000001800027836 */ /* 0x000fe20000000000 */
[C---:B------:R-:W-:Y:S02]  /*78b0*/  ISETP.GE.AND P5, PT, R68.reuse, R85, PT ;  /* 0x000000554400720c */ /* 0x040fe40003fa6270 */
[----:B------:R-:W-:Y:S02]  /*78c0*/  ISETP.GE.AND P4, PT, R68, R87, PT ;  /* 0x000000574400720c */ /* 0x000fe40003f86270 */
[----:B------:R-:W-:Y:S01]  /*78d0*/  FSEL R83, R20, -INF , !P2 ;  /* 0xff80000014537808 */ /* 0x000fe20005000000 */
[----:B------:R-:W-:Y:S01]  /*78e0*/  VIADD R20, R0, 0x19 ;  /* 0x0000001900147836 */ /* 0x000fe20000000000 */
[----:B------:R-:W-:-:S02]  /*78f0*/  FSEL R70, R22, -INF , !P0 ;  /* 0xff80000016467808 */ /* 0x000fc40004000000 */
[C---:B------:R-:W-:Y:S02]  /*7900*/  ISETP.GE.AND P2, PT, R2.reuse, R85, PT ;  /* 0x000000550200720c */ /* 0x040fe40003f46270 */
[----:B------:R-:W-:Y:S01]  /*7910*/  ISETP.GE.AND P0, PT, R2, R87, PT ;  /* 0x000000570200720c */ /* 0x000fe20003f06270 */
[----:B------:R-:W-:Y:S01]  /*7920*/  VIADD R2, R0, 0x20 ;  /* 0x0000002000027836 */ /* 0x000fe20000000000 */
[----:B------:R-:W-:Y:S02]  /*7930*/  FSEL R125, R25, -INF , !P5 ;  /* 0xff800000197d7808 */ /* 0x000fe40006800000 */
[----:B------:R-:W-:Y:S02]  /*7940*/  FSEL R100, R27, -INF , !P4 ;  /* 0xff8000001b647808 */ /* 0x000fe40006000000 */
[C---:B------:R-:W-:Y:S02]  /*7950*/  ISETP.GE.AND P5, PT, R24.reuse, R85, PT ;  /* 0x000000551800720c */ /* 0x040fe40003fa6270 */
[----:B------:R-:W-:-:S02]  /*7960*/  ISETP.GE.AND P4, PT, R24, R87, PT ;  /* 0x000000571800720c */ /* 0x000fc40003f86270 */
[----:B------:R-:W-:Y:S01]  /*7970*/  FSEL R81, R16, -INF , !P2 ;  /* 0xff80000010517808 */ /* 0x000fe20005000000 */
        /* <DEDUP_REMOVED lines=8> */
[----:B------:R-:W-:Y:S02]  /*7a00*/  ISETP.GE.AND P4, PT, R20, R87, PT ;  /* 0x000000571400720c */ /* 0x000fe40003f86270 */
[----:B------:R-:W-:Y:S01]  /*7a10*/  FSEL R117, R12, -INF , !P2 ;  /* 0xff8000000c757808 */ /* 0x000fe20005000000 */
        /* <DEDUP_REMOVED lines=8> */
[----:B------:R-:W-:Y:S02]  /*7aa0*/  ISETP.GE.AND P4, PT, R16, R87, PT ;  /* 0x000000571000720c */ /* 0x000fe40003f86270 */
[----:B------:R-:W-:Y:S02]  /*7ab0*/  FSEL R119, R13, -INF , !P5 ;  /* 0xff8000000d777808 */ /* 0x000fe40006800000 */
[----:B------:R-:W-:-:S02]  /*7ac0*/  FSEL R116, R15, -INF , !P4 ;  /* 0xff8000000f747808 */ /* 0x000fc40006000000 */
[----:B------:R-:W-:Y:S01]  /*7ad0*/  FSEL R121, R8, -INF , !P2 ;  /* 0xff80000008797808 */ /* 0x000fe20005000000 */
[----:B------:R-:W-:Y:S01]  /*7ae0*/  VIADD R8, R0, 0x31 ;  /* 0x0000003100087836 */ /* 0x000fe20000000000 */
[C---:B------:R-:W-:Y:S02]  /*7af0*/  ISETP.GE.AND P5, PT, R12.reuse, R85, PT ;  /* 0x000000550c00720c */ /* 0x040fe40003fa6270 */
[----:B------:R-:W-:Y:S02]  /*7b00*/  ISETP.GE.AND P4, PT, R12, R87, PT ;  /* 0x000000570c00720c */ /* 0x000fe40003f86270 */
[----:B------:R-:W-:Y:S02]  /*7b10*/  ISETP.GE.AND P2, PT, R2, R85, PT ;  /* 0x000000550200720c */ /* 0x000fe40003f46270 */
[----:B------:R-:W-:Y:S02]  /*7b20*/  FSEL R123, R9, -INF , !P5 ;  /* 0xff800000097b7808 */ /* 0x000fe40006800000 */
[----:B------:R-:W-:-:S02]  /*7b30*/  FSEL R120, R11, -INF , !P4 ;  /* 0xff8000000b787808 */ /* 0x000fc40006000000 */
[----:B------:R-:W-:Y:S01]  /*7b40*/  FSEL R97, R4, -INF , !P2 ;  /* 0xff80000004617808 */ /* 0x000fe20005000000 */
        /* <DEDUP_REMOVED lines=8> */
[-C--:B------:R-:W-:Y:S01]  /*7bd0*/  ISETP.GE.AND P4, PT, R4, R87.reuse, PT ;  /* 0x000000570400720c */ /* 0x080fe20003f86270 */
[----:B------:R-:W-:Y:S01]  /*7be0*/  VIADD R4, R0, 0x41 ;  /* 0x0000004100047836 */ /* 0x000fe20000000000 */
        /* <DEDUP_REMOVED lines=23> */
[-C--:B------:R-:W-:Y:S02]  /*7d60*/  ISETP.GE.AND P5, PT, R4, R85.reuse, PT ;  /* 0x000000550400720c */ /* 0x080fe40003fa6270 */
[-C--:B------:R-:W-:Y:S02]  /*7d70*/  ISETP.GE.AND P2, PT, R2, R85.reuse, PT ;  /* 0x000000550200720c */ /* 0x080fe40003f46270 */
[----:B------:R-:W-:Y:S02]  /*7d80*/  FSEL R53, R53, -INF , !P5 ;  /* 0xff80000035357808 */ /* 0x000fe40006800000 */
[----:B------:R-:W-:Y:S02]  /*7d90*/  FSEL R95, R56, -INF , !P2 ;  /* 0xff800000385f7808 */ /* 0x000fe40005000000 */
[----:B------:R-:W-:-:S02]  /*7da0*/  ISETP.GE.AND P5, PT, R0, R85, PT ;  /* 0x000000550000720c */ /* 0x000fc40003fa6270 */
[----:B------:R-:W-:Y:S02]  /*7db0*/  FSEL R56, R59, -INF , !P4 ;  /* 0xff8000003b387808 */ /* 0x000fe40006000000 */
[-C--:B------:R-:W-:Y:S01]  /*7dc0*/  ISETP.GE.AND P4, PT, R4, R87.reuse, PT ;  /* 0x000000570400720c */ /* 0x080fe20003f86270 */
[----:B------:R-:W-:Y:S01]  /*7dd0*/  VIADD R4, R0, 0x59 ;  /* 0x0000005900047836 */ /* 0x000fe20000000000 */
[----:B------:R-:W-:Y:S02]  /*7de0*/  FSEL R29, R29, -INF , !P1 ;  /* 0xff8000001d1d7808 */ /* 0x000fe40004800000 */
[----:B------:R-:W-:Y:S02]  /*7df0*/  FSEL R5, R28, -INF , !P5 ;  /* 0xff8000001c057808 */ /* 0x000fe40006800000 */
[----:B------:R-:W-:Y:S02]  /*7e00*/  ISETP.GE.AND P5, PT, R0, R87, PT ;  /* 0x000000570000720c */ /* 0x000fe40003fa6270 */
[----:B------:R-:W-:-:S02]  /*7e10*/  FSEL R12, R55, -INF , !P4 ;  /* 0xff800000370c7808 */ /* 0x000fc40006000000 */
[C---:B------:R-:W-:Y:S02]  /*7e20*/  ISETP.GE.AND P4, PT, R4.reuse, R85, PT ;  /* 0x000000550400720c */ /* 0x040fe40003f86270 */
[----:B------:R-:W-:Y:S02]  /*7e30*/  ISETP.GE.AND P1, PT, R4, R87, PT ;  /* 0x000000570400720c */ /* 0x000fe40003f26270 */
[----:B------:R-:W-:Y:S02]  /*7e40*/  FMNMX3.FTZ R10, R5, R29, R105, !PT ;  /* 0x0000001d050a7276 */ /* 0x000fe40007810069 */
[----:B------:R-:W-:Y:S02]  /*7e50*/  FSEL R4, R31, -INF , !P3 ;  /* 0xff8000001f047808 */ /* 0x000fe40005800000 */
[----:B------:R-:W-:Y:S02]  /*7e60*/  FSEL R6, R30, -INF , !P5 ;  /* 0xff8000001e067808 */ /* 0x000fe40006800000 */
[----:B------:R-:W-:-:S02]  /*7e70*/  FMNMX3.FTZ R10, R10, R125, R83, !PT ;  /* 0x0000007d0a0a7276 */ /* 0x000fc40007810053 */
[----:B------:R-:W-:Y:S02]  /*7e80*/  FSEL R14, R74, -INF , !P0 ;  /* 0xff8000004a0e7808 */ /* 0x000fe40004000000 */
[----:B------:R-:W-:Y:S01]  /*7e90*/  FMNMX3.FTZ R7, R6, R4, R96, !PT ;  /* 0x0000000406077276 */ /* 0x000fe20007810060 */
[----:B------:R-:W-:Y:S01]  /*7ea0*/  LDSM.16.MT88.4 R72, [R133+0x3000] ;  /* 0x003000008548783b */ /* 0x000fe20000004200 */
[----:B------:R-:W-:Y:S01]  /*7eb0*/  ISETP.GE.AND P0, PT, R2, R87, PT ;  /* 0x000000570200720c */ /* 0x000fe20003f06270 */
[----:B------:R-:W-:Y:S01]  /*7ec0*/  VIADD R2, R0, 0x50 ;  /* 0x0000005000027836 */ /* 0x000fe20000000000 */
        /* <DEDUP_REMOVED lines=40> */
[----:B------:R-:W-:Y:S02]  /*8150*/  FSEL R19, R44, -INF , !P3 ;  /* 0xff8000002c137808 */ /* 0x000fe40005800000 */
[----:B------:R-:W-:Y:S02]  /*8160*/  FMNMX3.FTZ R10, R10, R53, R15, !PT ;  /* 0x000000350a0a7276 */ /* 0x000fe4000781000f */
        /* <DEDUP_REMOVED lines=11> */
[----:B------:R-:W-:Y:S02]  /*8220*/  FSEL R41, R41, -INF , !P5 ;  /* 0xff80000029297808 */ /* 0x000fe40006800000 */
[-C--:B------:R-:W-:Y:S02]  /*8230*/  ISETP.GE.AND P5, PT, R8, R85.reuse, PT ;  /* 0x000000550800720c */ /* 0x080fe40003fa6270 */
[----:B------:R-:W-:Y:S02]  /*8240*/  FSEL R36, R36, -INF , !P0 ;  /* 0xff80000024247808 */ /* 0x000fe40004000000 */
[----:B------:R-:W-:Y:S02]  /*8250*/  ISETP.GE.AND P0, PT, R2, R85, PT ;  /* 0x000000550200720c */ /* 0x000fe40003f06270 */
[----:B------:R-:W-:Y:S02]  /*8260*/  FMNMX3.FTZ R7, R10, R45, R17, !PT ;  /* 0x0000002d0a077276 */ /* 0x000fe40007810011 */
[----:B------:R-:W-:-:S02]  /*8270*/  FSEL R16, R47, -INF , !P4 ;  /* 0xff8000002f107808 */ /* 0x000fc40006000000 */
[----:B------:R-:W-:Y:S02]  /*8280*/  FSEL R42, R42, -INF , !P3 ;  /* 0xff8000002a2a7808 */ /* 0x000fe40005800000 */
[----:B------:R-:W-:Y:S02]  /*8290*/  FMNMX3.FTZ R9, R9, R30, R46, !PT ;  /* 0x0000001e09097276 */ /* 0x000fe4000781002e */
[----:B------:R-:W-:Y:S02]  /*82a0*/  FSEL R23, R37, -INF , !P5 ;  /* 0xff80000025177808 */ /* 0x000fe40006800000 */
[----:B------:R-:W-:Y:S02]  /*82b0*/  ISETP.GE.AND P5, PT, R0, R85, PT ;  /* 0x000000550000720c */ /* 0x000fe40003fa6270 */
[----:B------:R-:W-:Y:S02]  /*82c0*/  FSEL R26, R32, -INF , !P0 ;  /* 0xff800000201a7808 */ /* 0x000fe40004000000 */
[----:B------:R-:W-:-:S02]  /*82d0*/  FMNMX3.FTZ R7, R7, R41, R36, !PT ;  /* 0x0000002907077276 */ /* 0x000fc40007810024 */
[-C--:B------:R-:W-:Y:S02]  /*82e0*/  ISETP.GE.AND P0, PT, R8, R87.reuse, PT ;  /* 0x000000570800720c */ /* 0x080fe40003f06270 */
        /* <DEDUP_REMOVED lines=13> */
[----:B------:R-:W1:Y:S03]  /*83c0*/  SHFL.BFLY PT, R2, R7, 0x2, 0x1f ;  /* 0x0c401f0007027f89 */ /* 0x000e6600000e0000 */
[----:B------:R-:W-:-:S05]  /*83d0*/  FMNMX.FTZ R11, R24, R9, !PT ;  /* 0x00000009180b7209 */ /* 0x000fca0007810000 */
[----:B------:R-:W3:Y:S01]  /*83e0*/  SHFL.BFLY PT, R0, R11, 0x2, 0x1f ;  /* 0x0c401f000b007f89 */ /* 0x000ee200000e0000 */
[----:B-1----:R-:W-:-:S05]  /*83f0*/  FMNMX.FTZ R9, R7, R2, !PT ;  /* 0x0000000207097209 */ /* 0x002fca0007810000 */
[----:B------:R-:W1:Y:S01]  /*8400*/  SHFL.BFLY PT, R2, R9, 0x1, 0x1f ;  /* 0x0c201f0009027f89 */ /* 0x000e6200000e0000 */
[----:B---3--:R-:W-:-:S05]  /*8410*/  FMNMX.FTZ R7, R11, R0, !PT ;  /* 0x000000000b077209 */ /* 0x008fca0007810000 */
[----:B------:R-:W3:Y:S01]  /*8420*/  SHFL.BFLY PT, R0, R7, 0x1, 0x1f ;  /* 0x0c201f0007007f89 */ /* 0x000ee200000e0000 */
[----:B-1----:R-:W-:-:S03]  /*8430*/  FMNMX.FTZ R2, R9, R2, !PT ;  /* 0x0000000209027209 */ /* 0x002fc60007810000 */
[----:B------:R-:W1:Y:S01]  /*8440*/  LDSM.16.MT88.4 R8, [R133+0x3400] ;  /* 0x003400008508783b */ /* 0x000e620000004200 */
        /* <DEDUP_REMOVED lines=49> */
[----:B------:R-:W-:Y:S01]  /*8760*/  FADD.FTZ R107, R107, R106 ;  /* 0x0000006a6b6b7221 */ /* 0x000fe20000010000 */
[----:B------:R-:W2:Y:S01]  /*8770*/  MUFU.EX2 R37, R37 ;  /* 0x0000002500257308 */ /* 0x000ea20000000800 */
[--C-:B------:R-:W-:Y:S01]  /*8780*/  FFMA.FTZ R106, R93, UR4, -R28.reuse ;  /* 0x000000045d6a7c23 */ /* 0x100fe2000801081c */
[----:B----4-:R-:W-:Y:S01]  /*8790*/  FFMA.FTZ R96, R117, UR4, -R28 ;  /* 0x0000000475607c23 */ /* 0x010fe2000801081c */
[----:B------:R-:W-:Y:S01]  /*87a0*/  FADD.FTZ R114, R115, R114 ;  /* 0x0000007273727221 */ /* 0x000fe20000010000 */
[----:B------:R-:W-:Y:S01]  /*87b0*/  MUFU.EX2 R35, R35 ;  /* 0x0000002300237308 */ /* 0x000fe20000000800 */
[--C-:B------:R-:W-:Y:S01]  /*87c0*/  FFMA.FTZ R53, R53, UR4, -R28.reuse ;  /* 0x0000000435357c23 */ /* 0x100fe2000801081c */
[----:B---3--:R-:W-:Y:S01]  /*87d0*/  F2FP.BF16.F32.PACK_AB R7, R59, R100 ;  /* 0x000000643b07723e */ /* 0x008fe200000010ff */
[----:B------:R-:W-:Y:S01]  /*87e0*/  FADD.FTZ R100, R100, R107 ;  /* 0x0000006b64647221 */ /* 0x000fe20000010000 */
[----:B------:R-:W3:Y:S01]  /*87f0*/  MUFU.EX2 R34, R34 ;  /* 0x0000002200227308 */ /* 0x000ee20000000800 */
[--C-:B------:R-:W-:Y:S01]  /*8800*/  FFMA.FTZ R19, R19, UR4, -R28.reuse ;  /* 0x0000000413137c23 */ /* 0x100fe2000801081c */
[----:B------:R-:W-:Y:S01]  /*8810*/  FFMA.FTZ R36, R36, UR4, -R28 ;  /* 0x0000000424247c23 */ /* 0x000fe2000801081c */
[----:B------:R-:W-:Y:S01]  /*8820*/  FADD.FTZ R59, R59, R100 ;  /* 0x000000643b3b7221 */ /* 0x000fe20000010000 */
[----:B------:R-:W-:Y:S01]  /*8830*/  MUFU.EX2 R38, R38 ;  /* 0x0000002600267308 */ /* 0x000fe20000000800 */
[----:B------:R-:W-:Y:S01]  /*8840*/  HMMA.16816.F32.BF16 R68, R4, R72, RZ ;  /* 0x000000480444723c */ /* 0x000fe200000418ff */
[----:B--2---:R-:W-:Y:S01]  /*8850*/  F2FP.BF16.F32.PACK_AB R80, R37, R40 ;  /* 0x000000282550723e */ /* 0x004fe200000010ff */
[----:B------:R-:W-:Y:S01]  /*8860*/  FFMA.FTZ R23, R23, UR4, -R28 ;  /* 0x0000000417177c23 */ /* 0x000fe2000801081c */
[----:B------:R-:W2:Y:S01]  /*8870*/  MUFU.EX2 R33, R33 ;  /* 0x0000002100217308 */ /* 0x000ea20000000800 */
[----:B------:R-:W-:-:S03]  /*8880*/  ISETP.GT.AND P0, PT, R89, R136, PT ;  /* 0x000000885900720c */ /* 0x000fc60003f04270 */
[----:B------:R-:W-:Y:S01]  /*8890*/  MUFU.EX2 R32, R32 ;  /* 0x0000002000207308 */ /* 0x000fe20000000800 */
[----:B------:R-:W-:Y:S01]  /*88a0*/  HMMA.16816.F32.BF16 R72, R4, R74, RZ ;  /* 0x0000004a0448723c */ /* 0x000fe200000418ff */
[----:B---3--:R-:W-:Y:S02]  /*88b0*/  F2FP.BF16.F32.PACK_AB R82, R34, R35 ;  /* 0x000000232252723e */ /* 0x008fe400000010ff */
[----:B------:R-:W3:Y:S04]  /*88c0*/  MUFU.EX2 R31, R31 ;  /* 0x0000001f001f7308 */ /* 0x000ee80000000800 */
[----:B------:R-:W-:Y:S01]  /*88d0*/  MUFU.EX2 R96, R96 ;  /* 0x0000006000607308 */ /* 0x000fe20000000800 */
[----:B--2---:R-:W-:-:S03]  /*88e0*/  F2FP.BF16.F32.PACK_AB R81, R33, R38 ;  /* 0x000000262151723e */ /* 0x004fc600000010ff */
[----:B------:R-:W2:Y:S04]  /*88f0*/  MUFU.EX2 R51, R51 ;  /* 0x0000003300337308 */ /* 0x000ea80000000800 */
[----:B------:R-:W-:Y:S01]  /*8900*/  MUFU.EX2 R52, R52 ;  /* 0x0000003400347308 */ /* 0x000fe20000000800 */
[----:B---3--:R-:W-:-:S03]  /*8910*/  F2FP.BF16.F32.PACK_AB R83, R31, R32 ;  /* 0x000000201f53723e */ /* 0x008fc600000010ff */
[----:B------:R-:W3:Y:S04]  /*8920*/  MUFU.EX2 R43, R43 ;  /* 0x0000002b002b7308 */ /* 0x000ee80000000800 */
[----:B------:R-:W-:Y:S01]  /*8930*/  MUFU.EX2 R48, R48 ;  /* 0x0000003000307308 */ /* 0x000fe20000000800 */
[C---:B-1----:R-:W-:Y:S01]  /*8940*/  HMMA.16816.F32.BF16 R68, R80.reuse, R8, R68 ;  /* 0x000000085044723c */ /* 0x042fe20000041844 */
[----:B------:R-:W-:Y:S02]  /*8950*/  SEL R8, R113, 0xffffffe0, !P6 ;  /* 0xffffffe071087807 */ /* 0x000fe40007000000 */
[----:B------:R-:W1:Y:S03]  /*8960*/  MUFU.EX2 R47, R47 ;  /* 0x0000002f002f7308 */ /* 0x000e660000000800 */
[----:B------:R-:W-:Y:S01]  /*8970*/  IMAD.IADD R29, R8, 0x1, R133 ;  /* 0x00000001081d7824 */ /* 0x000fe200078e0285 */
[----:B------:R-:W-:Y:S01]  /*8980*/  MUFU.EX2 R44, R44 ;  /* 0x0000002c002c7308 */ /* 0x000fe20000000800 */
[----:B------:R-:W-:Y:S03]  /*8990*/  HMMA.16816.F32.BF16 R72, R80, R10, R72 ;  /* 0x0000000a5048723c */ /* 0x000fe60000041848 */
[----:B------:R-:W4:Y:S01]  /*89a0*/  LDSM.16.MT88.4 R8, [R29+0x3000] ;  /* 0x003000001d08783b */ /* 0x000f220000004200 */
        /* <DEDUP_REMOVED lines=9> */
[----:B------:R-:W-:Y:S01]  /*8a40*/  MUFU.EX2 R23, R23 ;  /* 0x0000001700177308 */ /* 0x000fe20000000800 */
[C---:B----4-:R-:W-:Y:S08]  /*8a50*/  HMMA.16816.F32.BF16 R76, R4.reuse, R8, RZ ;  /* 0x00000008044c723c */ /* 0x050ff000000418ff */
[----:B------:R-:W-:Y:S01]  /*8a60*/  HMMA.16816.F32.BF16 R4, R4, R10, RZ ;  /* 0x0000000a0404723c */ /* 0x000fe200000418ff */
[----:B------:R-:W4:Y:S11]  /*8a70*/  LDSM.16.MT88.4 R8, [R29+0x3400] ;  /* 0x003400001d08783b */ /* 0x000f360000004200 */
[C---:B----4-:R-:W-:Y:S08]  /*8a80*/  HMMA.16816.F32.BF16 R76, R80.reuse, R8, R76 ;  /* 0x00000008504c723c */ /* 0x050ff0000004184c */
[----:B------:R-:W-:Y:S01]  /*8a90*/  HMMA.16816.F32.BF16 R80, R80, R10, R4 ;  /* 0x0000000a5050723c */ /* 0x000fe20000041804 */
[----:B------:R-:W4:Y:S01]  /*8aa0*/  LDSM.16.MT88.4 R8, [R133+0x3800] ;  /* 0x003800008508783b */ /* 0x000f220000004200 */
[----:B--2---:R-:W-:-:S02]  /*8ab0*/  F2FP.BF16.F32.PACK_AB R4, R51, R96 ;  /* 0x000000603304723e */ /* 0x004fc400000010ff */
[----:B---3--:R-:W-:Y:S02]  /*8ac0*/  F2FP.BF16.F32.PACK_AB R6, R43, R52 ;  /* 0x000000342b06723e */ /* 0x008fe400000010ff */
[----:B-1----:R-:W-:Y:S02]  /*8ad0*/  F2FP.BF16.F32.PACK_AB R5, R47, R48 ;  /* 0x000000302f05723e */ /* 0x002fe400000010ff */
        /* <DEDUP_REMOVED lines=10> */
[----:B------:R-:W-:Y:S01]  /*8b80*/  F2FP.BF16.F32.PACK_AB R4, R97, R104 ;  /* 0x000000686104723e */ /* 0x000fe200000010ff */
[----:B------:R-:W2:Y:S01]  /*8b90*/  MUFU.EX2 R90, R7 ;  /* 0x00000007005a7308 */ /* 0x000ea20000000800 */
[----:B------:R-:W-:-:S03]  /*8ba0*/  FFMA.FTZ R98, R57, UR4, -R28 ;  /* 0x0000000439627c23 */ /* 0x000fc6000801081c */
[----:B------:R-:W3:Y:S04]  /*8bb0*/  MUFU.EX2 R94, R103 ;  /* 0x00000067005e7308 */ /* 0x000ee80000000800 */
[----:B------:R-:W4:Y:S04]  /*8bc0*/  MUFU.EX2 R92, R92 ;  /* 0x0000005c005c7308 */ /* 0x000f280000000800 */
[----:B------:R-:W-:Y:S01]  /*8bd0*/  MUFU.EX2 R98, R98 ;  /* 0x0000006200627308 */ /* 0x000fe20000000800 */
[----:B--2---:R-:W-:Y:S02]  /*8be0*/  F2FP.BF16.F32.PACK_AB R6, R90, R55 ;  /* 0x000000375a06723e */ /* 0x004fe400000010ff */
[----:B---3--:R-:W-:Y:S01]  /*8bf0*/  F2FP.BF16.F32.PACK_AB R5, R94, R101 ;  /* 0x000000655e05723e */ /* 0x008fe200000010ff */
[----:B------:R-:W-:Y:S01]  /*8c00*/  FADD.FTZ R103, R105, R114 ;  /* 0x0000007269677221 */ /* 0x000fe20000010000 */
[----:B----4-:R-:W-:-:S03]  /*8c10*/  F2FP.BF16.F32.PACK_AB R7, R92, R99 ;  /* 0x000000635c07723e */ /* 0x010fc600000010ff */
[----:B------:R-:W-:-:S04]  /*8c20*/  FADD.FTZ R103, R102, R103 ;  /* 0x0000006766677221 */ /* 0x000fc80000010000 */
        /* <DEDUP_REMOVED lines=11> */
[----:B------:R2:W3:Y:S04]  /*8ce0*/  MUFU.EX2 R57, R4 ;  /* 0x0000000400397308 */ /* 0x0004e80000000800 */
[----:B------:R-:W-:Y:S04]  /*8cf0*/  MUFU.EX2 R95, R95 ;  /* 0x0000005f005f7308 */ /* 0x000fe80000000800 */
[----:B------:R-:W4:Y:S04]  /*8d00*/  MUFU.EX2 R58, R88 ;  /* 0x00000058003a7308 */ /* 0x000f280000000800 */
[----:B------:R-:W5:Y:S01]  /*8d10*/  MUFU.EX2 R91, R91 ;  /* 0x0000005b005b7308 */ /* 0x000f620000000800 */
[----:B--2---:R-:W-:-:S02]  /*8d20*/  F2FP.BF16.F32.PACK_AB R4, R106, R93 ;  /* 0x0000005d6a04723e */ /* 0x004fc400000010ff */
[----:B---3--:R-:W-:Y:S02]  /*8d30*/  F2FP.BF16.F32.PACK_AB R6, R98, R57 ;  /* 0x000000396206723e */ /* 0x008fe400000010ff */
[----:B----4-:R-:W-:Y:S01]  /*8d40*/  F2FP.BF16.F32.PACK_AB R5, R58, R95 ;  /* 0x0000005f3a05723e */ /* 0x010fe200000010ff */
[----:B------:R-:W-:Y:S01]  /*8d50*/  FFMA.FTZ R88, R13, UR4, -R28 ;  /* 0x000000040d587c23 */ /* 0x000fe2000801081c */
[----:B-----5:R-:W-:-:S05]  /*8d60*/  F2FP.BF16.F32.PACK_AB R7, R56, R91 ;  /* 0x0000005b3807723e */ /* 0x020fca00000010ff */
[----:B------:R-:W2:Y:S02]  /*8d70*/  MUFU.EX2 R88, R88 ;  /* 0x0000005800587308 */ /* 0x000ea40000000800 */
        /* <DEDUP_REMOVED lines=8> */
[----:B------:R-:W-:Y:S01]  /*8e00*/  FFMA.FTZ R40, R54, UR4, -R27 ;  /* 0x0000000436287c23 */ /* 0x000fe2000801081b */
[----:B------:R-:W-:Y:S01]  /*8e10*/  FADD.FTZ R4, R38, R59 ;  /* 0x0000003b26047221 */ /* 0x000fe20000010000 */
[----:B------:R-:W-:Y:S01]  /*8e20*/  FADD.FTZ R6, R37, R6 ;  /* 0x0000000625067221 */ /* 0x000fe20000010000 */
[--C-:B------:R-:W-:Y:S01]  /*8e30*/  FFMA.FTZ R37, R12, UR4, -R27.reuse ;  /* 0x000000040c257c23 */ /* 0x100fe2000801081b */
[--C-:B------:R-:W-:Y:S01]  /*8e40*/  FFMA.FTZ R54, R50, UR4, -R27.reuse ;  /* 0x0000000432367c23 */ /* 0x100fe2000801081b */
[----:B------:R-:W-:Y:S01]  /*8e50*/  FFMA.FTZ R7, R49, UR4, -R28 ;  /* 0x0000000431077c23 */ /* 0x000fe2000801081c */
[----:B------:R-:W-:Y:S01]  /*8e60*/  FFMA.FTZ R50, R30, UR4, -R27 ;  /* 0x000000041e327c23 */ /* 0x000fe2000801081b */
[----:B------:R3:W-:Y:S01]  /*8e70*/  MUFU.EX2 R49, R5 ;  /* 0x0000000500317308 */ /* 0x0007e20000000800 */
[----:B------:R-:W4:Y:S01]  /*8e80*/  LDSM.16.MT88.4 R12, [R29+0x4400] ;  /* 0x004400001d0c783b */ /* 0x000f220000004200 */
[----:B------:R-:W-:-:S02]  /*8e90*/  FADD.FTZ R59, R35, R6 ;  /* 0x00000006233b7221 */ /* 0x000fc40000010000 */
[----:B------:R-:W5:Y:S02]  /*8ea0*/  MUFU.EX2 R38, R7 ;  /* 0x0000000700267308 */ /* 0x000f640000000800 */
[----:B------:R-:W-:Y:S01]  /*8eb0*/  FADD.FTZ R59, R34, R59 ;  /* 0x0000003b223b7221 */ /* 0x000fe20000010000 */
[----:B------:R-:W-:Y:S01]  /*8ec0*/  FFMA.FTZ R34, R17, UR4, -R28 ;  /* 0x0000000411227c23 */ /* 0x000fe2000801081c */
[----:B------:R-:W-:Y:S02]  /*8ed0*/  MUFU.EX2 R40, R40 ;  /* 0x0000002800287308 */ /* 0x000fe40000000800 */
[----:B------:R-:W-:Y:S02]  /*8ee0*/  FADD.FTZ R96, R96, R59 ;  /* 0x0000003b60607221 */ /* 0x000fe40000010000 */
[----:B------:R-:W1:Y:S01]  /*8ef0*/  MUFU.EX2 R37, R37 ;  /* 0x0000002500257308 */ /* 0x000e620000000800 */
[----:B---3--:R-:W-:Y:S01]  /*8f00*/  FADD.FTZ R5, R33, R4 ;  /* 0x0000000421057221 */ /* 0x008fe20000010000 */
[----:B--2---:R-:W-:-:S02]  /*8f10*/  F2FP.BF16.F32.PACK_AB R4, R53, R88 ;  /* 0x000000583504723e */ /* 0x004fc400000010ff */
[----:B------:R-:W-:Y:S01]  /*8f20*/  MUFU.EX2 R30, R54 ;  /* 0x00000036001e7308 */ /* 0x000fe20000000800 */
[----:B------:R-:W-:Y:S01]  /*8f30*/  FADD.FTZ R51, R51, R96 ;  /* 0x0000006033337221 */ /* 0x000fe20000010000 */
[----:B------:R-:W-:Y:S01]  /*8f40*/  FADD.FTZ R32, R32, R5 ;  /* 0x0000000520207221 */ /* 0x000fe20000010000 */
[----:B-----5:R-:W-:Y:S01]  /*8f50*/  F2FP.BF16.F32.PACK_AB R6, R38, R49 ;  /* 0x000000312606723e */ /* 0x020fe200000010ff */
[----:B------:R-:W2:Y:S01]  /*8f60*/  MUFU.EX2 R33, R50 ;  /* 0x0000003200217308 */ /* 0x000ea20000000800 */
[----:B------:R-:W-:Y:S01]  /*8f70*/  FADD.FTZ R52, R52, R51 ;  /* 0x0000003334347221 */ /* 0x000fe20000010000 */
[----:B------:R-:W-:Y:S01]  /*8f80*/  FADD.FTZ R35, R31, R32 ;  /* 0x000000201f237221 */ /* 0x000fe20000010000 */
[--C-:B------:R-:W-:Y:S01]  /*8f90*/  FFMA.FTZ R31, R41, UR4, -R28.reuse ;  /* 0x00000004291f7c23 */ /* 0x100fe2000801081c */
[----:B------:R-:W-:Y:S01]  /*8fa0*/  FFMA.FTZ R32, R45, UR4, -R28 ;  /* 0x000000042d207c23 */ /* 0x000fe2000801081c */
[----:B------:R-:W-:Y:S01]  /*8fb0*/  FFMA.FTZ R41, R46, UR4, -R27 ;  /* 0x000000042e297c23 */ /* 0x000fe2000801081b */
[----:B-1----:R-:W-:Y:S01]  /*8fc0*/  F2FP.BF16.F32.PACK_AB R5, R37, R40 ;  /* 0x000000282505723e */ /* 0x002fe200000010ff */
[----:B------:R-:W-:Y:S01]  /*8fd0*/  FADD.FTZ R48, R48, R35 ;  /* 0x0000002330307221 */ /* 0x000fe20000010000 */
[--C-:B------:R-:W-:Y:S01]  /*8fe0*/  FFMA.FTZ R35, R42, UR4, -R27.reuse ;  /* 0x000000042a237c23 */ /* 0x100fe2000801081b */
[----:B------:R1:W-:Y:S01]  /*8ff0*/  MUFU.EX2 R45, R19 ;  /* 0x00000013002d7308 */ /* 0x0003e20000000800 */
[--C-:B------:R-:W-:Y:S01]  /*9000*/  FFMA.FTZ R46, R16, UR4, -R27.reuse ;  /* 0x00000004102e7c23 */ /* 0x100fe2000801081b */
[----:B------:R-:W-:Y:S01]  /*9010*/  FFMA.FTZ R42, R18, UR4, -R27 ;  /* 0x00000004122a7c23 */ /* 0x000fe2000801081b */
[----:B------:R-:W-:Y:S01]  /*9020*/  FADD.FTZ R47, R47, R48 ;  /* 0x000000302f2f7221 */ /* 0x000fe20000010000 */
[----:B------:R-:W3:Y:S01]  /*9030*/  MUFU.EX2 R32, R32 ;  /* 0x0000002000207308 */ /* 0x000ee20000000800 */
[----:B--2---:R-:W-:Y:S01]  /*9040*/  F2FP.BF16.F32.PACK_AB R7, R33, R30 ;  /* 0x0000001e2107723e */ /* 0x004fe200000010ff */
[----:B------:R-:W-:-:S02]  /*9050*/  FADD.FTZ R43, R43, R52 ;  /* 0x000000342b2b7221 */ /* 0x000fc40000010000 */
[----:B------:R-:W-:Y:S02]  /*9060*/  MUFU.EX2 R34, R34 ;  /* 0x0000002200227308 */ /* 0x000fe40000000800 */
[----:B------:R-:W-:Y:S01]  /*9070*/  FADD.FTZ R104, R104, R43 ;  /* 0x0000002b68687221 */ /* 0x000fe20000010000 */
[----:B------:R-:W-:Y:S01]  /*9080*/  FFMA.FTZ R43, R22, UR4, -R27 ;  /* 0x00000004162b7c23 */ /* 0x000fe2000801081b */
[C---:B------:R-:W-:Y:S01]  /*9090*/  HMMA.16816.F32.BF16 R68, R4.reuse, R8, R68 ;  /* 0x000000080444723c */ /* 0x040fe20000041844 */
[----:B------:R-:W2:Y:S01]  /*90a0*/  MUFU.EX2 R31, R31 ;  /* 0x0000001f001f7308 */ /* 0x000ea20000000800 */
[----:B-1----:R-:W1:Y:S01]  /*90b0*/  LDSM.16.MT88.4 R16, [R29+0x4800] ;  /* 0x004800001d10783b */ /* 0x002e620000004200 */
[----:B------:R-:W-:Y:S02]  /*90c0*/  FADD.FTZ R104, R97, R104 ;  /* 0x0000006861687221 */ /* 0x000fe40000010000 */
[----:B------:R-:W-:Y:S02]  /*90d0*/  MUFU.EX2 R41, R41 ;  /* 0x0000002900297308 */ /* 0x000fe40000000800 */
[----:B------:R-:W-:Y:S01]  /*90e0*/  FADD.FTZ R55, R55, R104 ;  /* 0x0000006837377221 */ /* 0x000fe20000010000 */
[----:B------:R-:W-:Y:S01]  /*90f0*/  HMMA.16816.F32.BF16 R72, R4, R10, R72 ;  /* 0x0000000a0448723c */ /* 0x000fe20000041848 */
[----:B------:R-:W5:Y:S01]  /*9100*/  LDSM.16.MT88.4 R8, [R133+0x4800] ;  /* 0x004800008508783b */ /* 0x000f620000004200 */
[----:B------:R-:W2:Y:S01]  /*9110*/  MUFU.EX2 R46, R46 ;  /* 0x0000002e002e7308 */ /* 0x000ea20000000800 */
[----:B------:R-:W-:-:S03]  /*9120*/  FADD.FTZ R90, R90, R55 ;  /* 0x000000375a5a7221 */ /* 0x000fc60000010000 */
[----:B------:R-:W-:Y:S01]  /*9130*/  MUFU.EX2 R35, R35 ;  /* 0x0000002300237308 */ /* 0x000fe20000000800 */
[----:B------:R-:W-:Y:S01]  /*9140*/  FADD.FTZ R93, R93, R90 ;  /* 0x0000005a5d5d7221 */ /* 0x000fe20000010000 */
[C---:B----4-:R-:W-:Y:S01]  /*9150*/  HMMA.16816.F32.BF16 R76, R4.reuse, R12, R76 ;  /* 0x0000000c044c723c */ /* 0x050fe2000004184c */
[----:B------:R-:W-:Y:S01]  /*9160*/  FADD.FTZ R12, R44, R47 ;  /* 0x0000002f2c0c7221 */ /* 0x000fe20000010000 */
[----:B------:R-:W4:Y:S01]  /*9170*/  MUFU.EX2 R42, R42 ;  /* 0x0000002a002a7308 */ /* 0x000f220000000800 */
[----:B------:R-:W-:Y:S02]  /*9180*/  FADD.FTZ R106, R106, R93 ;  /* 0x0000005d6a6a7221 */ /* 0x000fe40000010000 */
[----:B------:R-:W-:Y:S01]  /*9190*/  FADD.FTZ R12, R39, R12 ;  /* 0x0000000c270c7221 */ /* 0x000fe20000010000 */
[----:B------:R-:W-:Y:S01]  /*91a0*/  FFMA.FTZ R39, R21, UR4, -R27 ;  /* 0x0000000415277c23 */ /* 0x000fe2000801081b */
[----:B------:R-:W-:Y:S01]  /*91b0*/  FADD.FTZ R57, R57, R106 ;  /* 0x0000006a39397221 */ /* 0x000fe20000010000 */
[----:B------:R-:W-:Y:S01]  /*91c0*/  HMMA.16816.F32.BF16 R80, R4, R14, R80 ;  /* 0x0000000e0450723c */ /* 0x000fe20000041850 */
[----:B------:R-:W-:Y:S01]  /*91d0*/  FADD.FTZ R101, R101, R12 ;  /* 0x0000000c65657221 */ /* 0x000fe20000010000 */
[----:B---3--:R-:W-:Y:S01]  /*91e0*/  F2FP.BF16.F32.PACK_AB R4, R32, R45 ;  /* 0x0000002d2004723e */ /* 0x008fe200000010ff */
[----:B------:R-:W3:Y:S01]  /*91f0*/  LDSM.16.MT88.4 R12, [R133+0x4c00] ;  /* 0x004c0000850c783b */ /* 0x000ee20000004200 */
[----:B--2---:R-:W-:Y:S01]  /*9200*/  F2FP.BF16.F32.PACK_AB R6, R31, R34 ;  /* 0x000000221f06723e */ /* 0x004fe200000010ff */
[----:B------:R-:W-:Y:S01]  /*9210*/  FADD.FTZ R94, R94, R101 ;  /* 0x000000655e5e7221 */ /* 0x000fe20000010000 */
[----:B------:R-:W-:Y:S01]  /*9220*/  F2FP.BF16.F32.PACK_AB R5, R46, R41 ;  /* 0x000000292e05723e */ /* 0x000fe200000010ff */
[----:B------:R2:W-:Y:S01]  /*9230*/  MUFU.EX2 R22, R39 ;  /* 0x0000002700167308 */ /* 0x0005e20000000800 */
[----:B----4-:R-:W-:Y:S01]  /*9240*/  F2FP.BF16.F32.PACK_AB R7, R42, R35 ;  /* 0x000000232a07723e */ /* 0x010fe200000010ff */
[----:B------:R-:W-:-:S04]  /*9250*/  FADD.FTZ R99, R99, R94 ;  /* 0x0000005e63637221 */ /* 0x000fc80000010000 */
[----:B------:R-:W-:-:S04]  /*9260*/  FADD.FTZ R92, R92, R99 ;  /* 0x000000635c5c7221 */ /* 0x000fc80000010000 */
[----:B------:R-:W-:Y:S01]  /*9270*/  FADD.FTZ R95, R95, R92 ;  /* 0x0000005c5f5f7221 */ /* 0x000fe20000010000 */
[----:B-1----:R-:W-:Y:S03]  /*9280*/  HMMA.16816.F32.BF16 R76, R4, R16, R76 ;  /* 0x00000010044c723c */ /* 0x002fe6000004184c */
[----:B------:R-:W-:Y:S01]  /*9290*/  FADD.FTZ R58, R58, R95 ;  /* 0x0000005f3a3a7221 */ /* 0x000fe20000010000 */
[----:B--2---:R-:W-:-:S03]  /*92a0*/  FADD.FTZ R39, R98, R57 ;  /* 0x0000003962277221 */ /* 0x004fc60000010000 */
[----:B------:R-:W-:Y:S01]  /*92b0*/  FADD.FTZ R47, R91, R58 ;  /* 0x0000003a5b2f7221 */ /* 0x000fe20000010000 */
[C---:B-----5:R-:W-:Y:S01]  /*92c0*/  HMMA.16816.F32.BF16 R68, R4.reuse, R8, R68 ;  /* 0x000000080444723c */ /* 0x060fe20000041844 */
[--C-:B------:R-:W-:Y:S01]  /*92d0*/  FFMA.FTZ R8, R26, UR4, -R28.reuse ;  /* 0x000000041a087c23 */ /* 0x100fe2000801081c */
[----:B------:R-:W-:Y:S01]  /*92e0*/  FFMA.FTZ R28, R25, UR4, -R28 ;  /* 0x00000004191c7c23 */ /* 0x000fe2000801081c */
[----:B------:R1:W2:Y:S01]  /*92f0*/  MUFU.EX2 R26, R36 ;  /* 0x00000024001a7308 */ /* 0x0002a20000000800 */
[----:B------:R-:W-:Y:S01]  /*9300*/  FADD.FTZ R47, R56, R47 ;  /* 0x0000002f382f7221 */ /* 0x000fe20000010000 */
[----:B------:R-:W-:Y:S02]  /*9310*/  FADD.FTZ R88, R88, R39 ;  /* 0x0000002758587221 */ /* 0x000fe40000010000 */
[----:B------:R4:W-:Y:S01]  /*9320*/  MUFU.EX2 R25, R8 ;  /* 0x0000000800197308 */ /* 0x0009e20000000800 */
[----:B------:R-:W-:Y:S01]  /*9330*/  HMMA.16816.F32.BF16 R72, R4, R10, R72 ;  /* 0x0000000a0448723c */ /* 0x000fe20000041848 */
[----:B------:R-:W-:Y:S01]  /*9340*/  FADD.FTZ R40, R40, R47 ;  /* 0x0000002f28287221 */ /* 0x000fe20000010000 */
[----:B------:R-:W-:-:S03]  /*9350*/  FADD.FTZ R88, R53, R88 ;  /* 0x0000005835587221 */ /* 0x000fc60000010000 */
[----:B------:R-:W-:Y:S01]  /*9360*/  FADD.FTZ R37, R37, R40 ;  /* 0x0000002825257221 */ /* 0x000fe20000010000 */
[----:B------:R-:W-:Y:S02]  /*9370*/  FADD.FTZ R49, R49, R88 ;  /* 0x0000005831317221 */ /* 0x000fe40000010000 */
[----:B------:R-:W-:Y:S01]  /*9380*/  HMMA.16816.F32.BF16 R80, R4, R18, R80 ;  /* 0x000000120450723c */ /* 0x000fe20000041850 */
[--C-:B-1----:R-:W-:Y:S01]  /*9390*/  FFMA.FTZ R36, R20, UR4, -R27.reuse ;  /* 0x0000000414247c23 */ /* 0x102fe2000801081b */
[----:B------:R-:W-:Y:S01]  /*93a0*/  FFMA.FTZ R27, R24, UR4, -R27 ;  /* 0x00000004181b7c23 */ /* 0x000fe2000801081b */
[----:B------:R-:W1:Y:S01]  /*93b0*/  MUFU.EX2 R20, R28 ;  /* 0x0000001c00147308 */ /* 0x000e620000000800 */
[----:B--2---:R-:W-:Y:S01]  /*93c0*/  F2FP.BF16.F32.PACK_AB R4, R23, R26 ;  /* 0x0000001a1704723e */ /* 0x004fe200000010ff */
[----:B----4-:R-:W2:Y:S01]  /*93d0*/  LDSM.16.MT88.4 R8, [R29+0x4c00] ;  /* 0x004c00001d08783b */ /* 0x010ea20000004200 */
[----:B------:R-:W-:Y:S01]  /*93e0*/  FADD.FTZ R38, R38, R49 ;  /* 0x0000003126267221 */ /* 0x000fe20000010000 */
[----:B------:R-:W4:Y:S03]  /*93f0*/  MUFU.EX2 R21, R36 ;  /* 0x0000002400157308 */ /* 0x000f260000000800 */
[----:B------:R-:W-:Y:S01]  /*9400*/  FADD.FTZ R45, R45, R38 ;  /* 0x000000262d2d7221 */ /* 0x000fe20000010000 */
[----:B------:R-:W-:Y:S03]  /*9410*/  MUFU.EX2 R24, R43 ;  /* 0x0000002b00187308 */ /* 0x000fe60000000800 */
[----:B------:R-:W-:Y:S01]  /*9420*/  FADD.FTZ R45, R32, R45 ;  /* 0x0000002d202d7221 */ /* 0x000fe20000010000 */
[----:B------:R-:W5:Y:S01]  /*9430*/  MUFU.EX2 R17, R27 ;  /* 0x0000001b00117308 */ /* 0x000f620000000800 */
[----:B-1----:R-:W-:-:S02]  /*9440*/  F2FP.BF16.F32.PACK_AB R6, R20, R25 ;  /* 0x000000191406723e */ /* 0x002fc400000010ff */
[----:B------:R-:W-:Y:S01]  /*9450*/  FADD.FTZ R34, R34, R45 ;  /* 0x0000002d22227221 */ /* 0x000fe20000010000 */
[----:B----4-:R-:W-:-:S03]  /*9460*/  F2FP.BF16.F32.PACK_AB R5, R22, R21 ;  /* 0x000000151605723e */ /* 0x010fc600000010ff */
[----:B------:R-:W-:-:S04]  /*9470*/  FADD.FTZ R31, R31, R34 ;  /* 0x000000221f1f7221 */ /* 0x000fc80000010000 */
[----:B------:R-:W-:Y:S01]  /*9480*/  FADD.FTZ R26, R26, R31 ;  /* 0x0000001f1a1a7221 */ /* 0x000fe20000010000 */
[----:B-----5:R-:W-:-:S03]  /*9490*/  F2FP.BF16.F32.PACK_AB R7, R17, R24 ;  /* 0x000000181107723e */ /* 0x020fc600000010ff */
[----:B------:R-:W-:-:S04]  /*94a0*/  FADD.FTZ R26, R23, R26 ;  /* 0x0000001a171a7221 */ /* 0x000fc80000010000 */
[----:B------:R-:W-:Y:S01]  /*94b0*/  FADD.FTZ R25, R25, R26 ;  /* 0x0000001a19197221 */ /* 0x000fe20000010000 */
[----:B---3--:R-:W-:Y:S01]  /*94c0*/  HMMA.16816.F32.BF16 R68, R4, R12, R68 ;  /* 0x0000000c0444723c */ /* 0x008fe20000041844 */
[----:B------:R-:W-:Y:S02]  /*94d0*/  FADD.FTZ R12, R30, R37 ;  /* 0x000000251e0c7221 */ /* 0x000fe40000010000 */
[----:B------:R-:W-:Y:S02]  /*94e0*/  FADD.FTZ R151, R20, R25 ;  /* 0x0000001914977221 */ /* 0x000fe40000010000 */
[----:B------:R-:W-:-:S03]  /*94f0*/  FADD.FTZ R12, R33, R12 ;  /* 0x0000000c210c7221 */ /* 0x000fc60000010000 */
[----:B------:R-:W-:Y:S01]  /*9500*/  HMMA.16816.F32.BF16 R72, R4, R14, R72 ;  /* 0x0000000e0448723c */ /* 0x000fe20000041848 */
[----:B------:R-:W-:-:S04]  /*9510*/  FADD.FTZ R41, R41, R12 ;  /* 0x0000000c29297221 */ /* 0x000fc80000010000 */
[----:B------:R-:W-:Y:S01]  /*9520*/  FADD.FTZ R46, R46, R41 ;  /* 0x000000292e2e7221 */ /* 0x000fe20000010000 */
[----:B------:R-:W-:Y:S02]  /*9530*/  IMAD.MOV.U32 R41, RZ, RZ, R89 ;  /* 0x000000ffff297224 */ /* 0x000fe400078e0059 */
[----:B--2---:R-:W-:Y:S01]  /*9540*/  HMMA.16816.F32.BF16 R76, R4, R8, R76 ;  /* 0x00000008044c723c */ /* 0x004fe2000004184c */
        /* <DEDUP_REMOVED lines=75> */
.L_x_4558:
[----:B------:R-:W-:Y:S01]  /*9a00*/  UMOV UR4, URZ ;  /* 0x000000ff00047c82 */ /* 0x000fe20008000000 */
[----:B------:R-:W-:Y:S01]  /*9a10*/  IMAD.SHL.U32 R60, R60, 0x80, RZ ;  /* 0x000000803c3c7824 */ /* 0x000fe200078e00ff */
[----:B------:R-:W-:-:S05]  /*9a20*/  IADD3 R4, P0, PT, RZ, -UR4, RZ ;  /* 0x80000004ff047c10 */ /* 0x000fca000ff1e0ff */
[----:B------:R-:W-:-:S05]  /*9a30*/  IMAD.X R60, RZ, RZ, ~R60, P0 ;  /* 0x000000ffff3c7224 */ /* 0x000fca00000e0e3c */
[----:B------:R-:W-:-:S04]  /*9a40*/  SHF.R.S64 R5, R4, 0x1f, R60 ;  /* 0x0000001f04057819 */ /* 0x000fc8000000103c */
[----:B------:R-:W-:-:S04]  /*9a50*/  IADD3 R142, P0, PT, R5, R142, RZ ;  /* 0x0000008e058e7210 */ /* 0x000fc80007f1e0ff */
[----:B------:R-:W-:-:S09]  /*9a60*/  LEA.HI.X.SX32 R143, R60, R143, 0x1, P0 ;  /* 0x0000008f3c8f7211 */ /* 0x000fd200000f0eff */
.L_x_4559:
[----:B------:R-:W1:Y:S01]  /*9a70*/  LDCU.64 UR8, c[0x0][0x3c0] ;  /* 0x00007800ff0877ac */ /* 0x000e620008000a00 */
[----:B------:R-:W-:Y:S01]  /*9a80*/  LOP3.LUT R60, R109, R110, RZ, 0xfc, !PT ;  /* 0x0000006e6d3c7212 */ /* 0x000fe200078efcff */
[----:B------:R-:W-:-:S03]  /*9a90*/  IMAD R148, R67, 0x80, R108 ;  /* 0x0000008043947824 */ /* 0x000fc600078e026c */
[----:B------:R-:W-:Y:S01]  /*9aa0*/  LEA R60, R60, UR5, 0x1 ;  /* 0x000000053c3c7c11 */ /* 0x000fe2000f8e08ff */
[----:B------:R-:W-:-:S04]  /*9ab0*/  VIADD R66, R148, 0xffffff01 ;  /* 0xffffff0194427836 */ /* 0x000fc80000000000 */
[----:B------:R-:W-:Y:S01]  /*9ac0*/  @!PT LDS RZ, [RZ] ;  /* 0x00000000fffff984 */ /* 0x000fe20000000800 */
[----:B------:R-:W-:Y:S01]  /*9ad0*/  @!PT LDS RZ, [RZ] ;  /* 0x00000000fffff984 */ /* 0x000fe20000000800 */
[----:B------:R-:W-:Y:S01]  /*9ae0*/  @!PT LDS RZ, [RZ] ;  /* 0x00000000fffff984 */ /* 0x000fe20000000800 */
[----:B------:R-:W-:Y:S01]  /*9af0*/  LDGSTS.E.BYPASS.LTC128B.128 [R60+0x3000], desc[UR6][R142.64] ;  /* 0x030000008e3c7fae */ /* 0x000fe2000b981a06 */
[C---:B------:R-:W-:Y:S02]  /*9b00*/  ISETP.GE.AND P2, PT, R66.reuse, R85, PT ;  /* 0x000000554200720c */ /* 0x040fe40003f46270 */
[----:B------:R-:W-:Y:S01]  /*9b10*/  ISETP.GE.AND P1, PT, R66, R87, PT ;  /* 0x000000574200720c */ /* 0x000fe20003f26270 */
[----:B------:R-:W-:Y:S01]  /*9b20*/  VIADD R66, R148, 0xffffff09 ;  /* 0xffffff0994427836 */ /* 0x000fe20000000000 */
[----:B-1----:R-:W-:Y:S02]  /*9b30*/  USHF.L.U32 UR4, UR8, 0x6, URZ ;  /* 0x0000000608047899 */ /* 0x002fe400080006ff */
[----:B------:R-:W-:-:S04]  /*9b40*/  USHF.L.U64.HI UR9, UR8, 0x6, UR9 ;  /* 0x0000000608097899 */ /* 0x000fc80008010209 */
[----:B------:R-:W-:-:S04]  /*9b50*/  IADD3 R4, P0, PT, R142, UR4, RZ ;  /* 0x000000048e047c10 */ /* 0x000fc8000ff1e0ff */
        /* <DEDUP_REMOVED lines=10> */
[----:B------:R-:W3:Y:S04]  /*9c00*/  LDSM.16.M88.4 R36, [R84+0x1400] ;  /* 0x001400005424783b */ /* 0x000ee80000000200 */
[----:B------:R-:W-:Y:S04]  /*9c10*/  LDSM.16.M88.4 R104, [R111] ;  /* 0x000000006f68783b */ /* 0x000fe80000000200 */
[----:B------:R-:W4:Y:S04]  /*9c20*/  LDSM.16.M88.4 R24, [R65+0x1000] ;  /* 0x001000004118783b */ /* 0x000f280000000200 */
[----:B------:R-:W5:Y:S04]  /*9c30*/  LDSM.16.M88.4 R20, [R84+0x1c00] ;  /* 0x001c00005414783b */ /* 0x000f680000000200 */
[----:B------:R-:W5:Y:S04]  /*9c40*/  LDSM.16.M88.4 R28, [R84+0x1800] ;  /* 0x00180000541c783b */ /* 0x000f680000000200 */
[----:B------:R-:W5:Y:S04]  /*9c50*/  LDSM.16.M88.4 R16, [R65+0x1400] ;  /* 0x001400004110783b */ /* 0x000f680000000200 */
[----:B------:R-:W5:Y:S04]  /*9c60*/  LDSM.16.M88.4 R12, [R84+0x2000] ;  /* 0x00200000540c783b */ /* 0x000f680000000200 */
[----:B-1----:R-:W1:Y:S04]  /*9c70*/  LDSM.16.M88.4 R8, [R65+0x1c00] ;  /* 0x001c00004108783b */ /* 0x002e680000000200 */
[----:B------:R-:W1:Y:S01]  /*9c80*/  LDSM.16.M88.4 R4, [R84+0x2400] ;  /* 0x002400005404783b */ /* 0x000e620000000200 */
[C---:B--2---:R-:W-:Y:S03]  /*9c90*/  HMMA.16816.F32.BF16 R48, R52.reuse, R44, RZ ;  /* 0x0000002c3430723c */ /* 0x044fe600000418ff */
[----:B------:R-:W2:Y:S04]  /*9ca0*/  LDSM.16.M88.4 R92, [R65+0x1800] ;  /* 0x00180000415c783b */ /* 0x000ea80000000200 */
[----:B------:R-:W2:Y:S01]  /*9cb0*/  LDSM.16.M88.4 R56, [R65+0x2000] ;  /* 0x002000004138783b */ /* 0x000ea20000000200 */
[C---:B------:R-:W-:Y:S03]  /*9cc0*/  HMMA.16816.F32.BF16 R44, R52.reuse, R46, RZ ;  /* 0x0000002e342c723c */ /* 0x040fe600000418ff */
[----:B------:R-:W2:Y:S04]  /*9cd0*/  LDSM.16.M88.4 R88, [R84+0x2800] ;  /* 0x002800005458783b */ /* 0x000ea80000000200 */
[----:B------:R5:W2:Y:S01]  /*9ce0*/  LDSM.16.M88.4 R100, [R84+0x2c00] ;  /* 0x002c00005464783b */ /* 0x000aa20000000200 */
[C---:B---3--:R-:W-:Y:S03]  /*9cf0*/  HMMA.16816.F32.BF16 R40, R52.reuse, R36, RZ ;  /* 0x000000243428723c */ /* 0x048fe600000418ff */
[----:B------:R-:W3:Y:S04]  /*9d00*/  LDSM.16.M88.4 R96, [R65+0x2400] ;  /* 0x002400004160783b */ /* 0x000ee80000000200 */
[----:B------:R-:W0:Y:S01]  /*9d10*/  LDGDEPBAR ;  /* 0x00000000000079af */ /* 0x000e220000000000 */
[----:B------:R-:W-:Y:S08]  /*9d20*/  HMMA.16816.F32.BF16 R36, R52, R38, RZ ;  /* 0x000000263424723c */ /* 0x000ff000000418ff */
[----:B----4-:R-:W-:Y:S01]  /*9d30*/  HMMA.16816.F32.BF16 R48, R104, R24, R48 ;  /* 0x000000186830723c */ /* 0x010fe20000041830 */
[----:B-----5:R-:W-:-:S07]  /*9d40*/  VIADD R84, R148, 0xffffff00 ;  /* 0xffffff0094547836 */ /* 0x020fce0000000000 */
[----:B------:R-:W-:Y:S01]  /*9d50*/  HMMA.16816.F32.BF16 R44, R104, R26, R44 ;  /* 0x0000001a682c723c */ /* 0x000fe2000004182c */
[C---:B------:R-:W-:Y:S02]  /*9d60*/  ISETP.GE.AND P5, PT, R84.reuse, R85, PT ;  /* 0x000000555400720c */ /* 0x040fe40003fa6270 */
[----:B------:R-:W-:Y:S01]  /*9d70*/  ISETP.GE.AND P4, PT, R84, R87, PT ;  /* 0x000000575400720c */ /* 0x000fe20003f86270 */
[----:B------:R-:W-:-:S04]  /*9d80*/  VIADD R84, R148, 0xffffff08 ;  /* 0xffffff0894547836 */ /* 0x000fc80000000000 */
[C---:B------:R-:W-:Y:S01]  /*9d90*/  HMMA.16816.F32.BF16 R24, R52.reuse, R20, RZ ;  /* 0x000000143418723c */ /* 0x040fe200000418ff */
[----:B------:R-:W-:Y:S02]  /*9da0*/  ISETP.GE.AND P0, PT, R84, R87, PT ;  /* 0x000000575400720c */ /* 0x000fe40003f06270 */
[----:B------:R-:W-:Y:S01]  /*9db0*/  FSEL R146, R50, -INF , !P4 ;  /* 0xff80000032927808 */ /* 0x000fe20006000000 */
[----:B------:R-:W-:Y:S01]  /*9dc0*/  VIADD R50, R148, 0xffffff10 ;  /* 0xffffff1094327836 */ /* 0x000fe20000000000 */
[----:B------:R-:W-:Y:S01]  /*9dd0*/  FSEL R133, R48, -INF , !P5 ;  /* 0xff80000030857808 */ /* 0x000fe20006800000 */
[----:B------:R-:W-:Y:S01]  /*9de0*/  VIADD R48, R148, 0xffffff11 ;  /* 0xffffff1194307836 */ /* 0x000fe20000000000 */
[----:B------:R-:W-:Y:S01]  /*9df0*/  FSEL R130, R51, -INF , !P1 ;  /* 0xff80000033827808 */ /* 0x000fe20004800000 */
[----:B------:R-:W-:Y:S01]  /*9e00*/  HMMA.16816.F32.BF16 R20, R52, R22, RZ ;  /* 0x000000163414723c */ /* 0x000fe200000418ff */
[----:B------:R-:W-:Y:S02]  /*9e10*/  ISETP.GE.AND P3, PT, R84, R85, PT ;  /* 0x000000555400720c */ /* 0x000fe40003f66270 */
[----:B------:R-:W-:Y:S01]  /*9e20*/  FSEL R128, R46, -INF , !P0 ;  /* 0xff8000002e807808 */ /* 0x000fe20004000000 */
[----:B------:R-:W-:Y:S01]  /*9e30*/  VIADD R46, R148, 0xffffff18 ;  /* 0xffffff18942e7836 */ /* 0x000fe20000000000 */
[----:B------:R-:W-:-:S02]  /*9e40*/  ISETP.GE.AND P4, PT, R66, R87, PT ;  /* 0x000000574200720c */ /* 0x000fc40003f86270 */
[----:B------:R-:W-:Y:S01]  /*9e50*/  ISETP.GE.AND P1, PT, R50, R87, PT ;  /* 0x000000573200720c */ /* 0x000fe20003f26270 */
[----:B------:R-:W-:Y:S01]  /*9e60*/  HMMA.16816.F32.BF16 R32, R52, R28, RZ ;  /* 0x0000001c3420723c */ /* 0x000fe200000418ff */
[----:B------:R-:W-:Y:S02]  /*9e70*/  FSEL R153, R49, -INF , !P2 ;  /* 0xff80000031997808 */ /* 0x000fe40005000000 */
[----:B------:R-:W-:Y:S01]  /*9e80*/  FSEL R51, R44, -INF , !P3 ;  /* 0xff8000002c337808 */ /* 0x000fe20005800000 */
[----:B------:R-:W-:Y:S01]  /*9e90*/  VIADD R44, R148, 0xffffff19 ;  /* 0xffffff19942c7836 */ /* 0x000fe20000000000 */
[----:B------:R-:W-:Y:S02]  /*9ea0*/  FSEL R126, R47, -INF , !P4 ;  /* 0xff8000002f7e7808 */ /* 0x000fe40006000000 */
[-C--:B------:R-:W-:Y:S01]  /*9eb0*/  ISETP.GE.AND P5, PT, R66, R85.reuse, PT ;  /* 0x000000554200720c */ /* 0x080fe20003fa6270 */
[----:B------:R-:W-:Y:S01]  /*9ec0*/  HMMA.16816.F32.BF16 R40, R104, R16, R40 ;  /* 0x000000106828723c */ /* 0x000fe20000041828 */
[----:B------:R-:W-:-:S02]  /*9ed0*/  ISETP.GE.AND P2, PT, R50, R85, PT ;  /* 0x000000553200720c */ /* 0x000fc40003f46270 */
[-C--:B------:R-:W-:Y:S02]  /*9ee0*/  ISETP.GE.AND P0, PT, R48, R87.reuse, PT ;  /* 0x000000573000720c */ /* 0x080fe40003f06270 */
[----:B------:R-:W-:Y:S02]  /*9ef0*/  ISETP.GE.AND P4, PT, R46, R87, PT ;  /* 0x000000572e00720c */ /* 0x000fe40003f86270 */
[----:B------:R-:W-:Y:S01]  /*9f00*/  FSEL R149, R45, -INF , !P5 ;  /* 0xff8000002d957808 */ /* 0x000fe20006800000 */
[----:B------:R-:W-:Y:S01]  /*9f10*/  HMMA.16816.F32.BF16 R36, R104, R18, R36 ;  /* 0x000000126824723c */ /* 0x000fe20000041824 */
[-C--:B------:R-:W-:Y:S02]  /*9f20*/  ISETP.GE.AND P3, PT, R48, R85.reuse, PT ;  /* 0x000000553000720c */ /* 0x080fe40003f66270 */
[----:B------:R-:W-:-:S05]  /*9f30*/  ISETP.GE.AND P5, PT, R46, R85, PT ;  /* 0x000000552e00720c */ /* 0x000fca0003fa6270 */
[C---:B------:R-:W-:Y:S03]  /*9f40*/  HMMA.16816.F32.BF16 R28, R52.reuse, R30, RZ ;  /* 0x0000001e341c723c */ /* 0x040fe600000418ff */
[----:B------:R-:W-:Y:S01]  /*9f50*/  FSEL R118, R42, -INF , !P1 ;  /* 0xff8000002a767808 */ /* 0x000fe20004800000 */
[----:B------:R-:W-:Y:S01]  /*9f60*/  VIADD R42, R148, 0xffffff20 ;  /* 0xffffff20942a7836 */ /* 0x000fe20000000000 */
[----:B------:R-:W-:Y:S01]  /*9f70*/  FSEL R129, R40, -INF , !P2 ;  /* 0xff80000028817808 */ /* 0x000fe20005000000 */
[----:B------:R-:W-:Y:S01]  /*9f80*/  VIADD R40, R148, 0xffffff21 ;  /* 0xffffff2194287836 */ /* 0x000fe20000000000 */
[----:B------:R-:W-:Y:S01]  /*9f90*/  FSEL R120, R43, -INF , !P0 ;  /* 0xff8000002b787808 */ /* 0x000fe20004000000 */
[----:B------:R-:W-:Y:S01]  /*9fa0*/  HMMA.16816.F32.BF16 R16, R52, R12, RZ ;  /* 0x0000000c3410723c */ /* 0x000fe200000418ff */
[-C--:B------:R-:W-:Y:S02]  /*9fb0*/  ISETP.GE.AND P1, PT, R44, R87.reuse, PT ;  /* 0x000000572c00720c */ /* 0x080fe40003f26270 */
[----:B------:R-:W-:Y:S01]  /*9fc0*/  FSEL R122, R38, -INF , !P4 ;  /* 0xff800000267a7808 */ /* 0x000fe20006000000 */
[----:B------:R-:W-:Y:S01]  /*9fd0*/  VIADD R38, R148, 0xffffff28 ;  /* 0xffffff2894267836 */ /* 0x000fe20000000000 */
[----:B------:R-:W-:-:S02]  /*9fe0*/  ISETP.GE.AND P0, PT, R42, R87, PT ;  /* 0x000000572a00720c */ /* 0x000fc40003f06270 */
[----:B------:R-:W-:Y:S01]  /*9ff0*/  FSEL R131, R41, -INF , !P3 ;  /* 0xff80000029837808 */ /* 0x000fe20005800000 */
[----:B------:R-:W-:Y:S01]  /*a000*/  HMMA.16816.F32.BF16 R12, R52, R14, RZ ;  /* 0x0000000e340c723c */ /* 0x000fe200000418ff */
[----:B------:R-:W-:Y:S01]  /*a010*/  FSEL R127, R36, -INF , !P5 ;  /* 0xff800000247f7808 */ /* 0x000fe20006800000 */
[----:B------:R-:W-:Y:S01]  /*a020*/  VIADD R36, R148, 0xffffff29 ;  /* 0xffffff2994247836 */ /* 0x000fe20000000000 */
[----:B------:R-:W-:Y:S01]  /*a030*/  FSEL R124, R39, -INF , !P1 ;  /* 0xff800000277c7808 */ /* 0x000fe20004800000 */
[----:B------:R-:W-:Y:S01]  /*a040*/  VIADD R41, R67, 0xfffffffe ;  /* 0xfffffffe43297836 */ /* 0x000fe20000000000 */
[-C--:B------:R-:W-:Y:S02]  /*a050*/  ISETP.GE.AND P2, PT, R44, R85.reuse, PT ;  /* 0x000000552c00720c */ /* 0x080fe40003f46270 */
[----:B------:R-:W-:Y:S01]  /*a060*/  ISETP.GE.AND P3, PT, R42, R85, PT ;  /* 0x000000552a00720c */ /* 0x000fe20003f66270 */
[----:B-1----:R-:W-:Y:S01]  /*a070*/  HMMA.16816.F32.BF16 R24, R104, R8, R24 ;  /* 0x000000086818723c */ /* 0x002fe20000041818 */
[----:B------:R-:W-:-:S02]  /*a080*/  ISETP.GE.AND P4, PT, R40, R87, PT ;  /* 0x000000572800720c */ /* 0x000fc40003f86270 */
[----:B------:R-:W-:Y:S02]  /*a090*/  ISETP.GE.AND P1, PT, R38, R87, PT ;  /* 0x000000572600720c */ /* 0x000fe40003f26270 */
[----:B------:R-:W-:Y:S02]  /*a0a0*/  FSEL R125, R37, -INF , !P2 ;  /* 0xff800000257d7808 */ /* 0x000fe40005000000 */
[-C--:B------:R-:W-:Y:S01]  /*a0b0*/  ISETP.GE.AND P5, PT, R40, R85.reuse, PT ;  /* 0x000000552800720c */ /* 0x080fe20003fa6270 */
[----:B------:R-:W-:Y:S01]  /*a0c0*/  HMMA.16816.F32.BF16 R20, R104, R10, R20 ;  /* 0x0000000a6814723c */ /* 0x000fe20000041814 */
[----:B------:R-:W-:-:S07]  /*a0d0*/  ISETP.GE.AND P2, PT, R38, R85, PT ;  /* 0x000000552600720c */ /* 0x000fce0003f46270 */
[C---:B------:R-:W-:Y:S08]  /*a0e0*/  HMMA.16816.F32.BF16 R8, R52.reuse, R4, RZ ;  /* 0x000000043408723c */ /* 0x040ff000000418ff */
        /* <DEDUP_REMOVED lines=8> */
[----:B------:R-:W-:Y:S01]  /*a170*/  FSEL R110, R35, -INF , !P4 ;  /* 0xff800000236e7808 */ /* 0x000fe20006000000 */
[----:B------:R-:W-:Y:S01]  /*a180*/  HMMA.16816.F32.BF16 R12, R104, R58, R12 ;  /* 0x0000003a680c723c */ /* 0x000fe2000004180c */
[----:B------:R-:W-:-:S02]  /*a190*/  ISETP.GE.AND P0, PT, R36, R87, PT ;  /* 0x000000572400720c */ /* 0x000fc40003f06270 */
[----:B------:R-:W-:Y:S01]  /*a1a0*/  FSEL R114, R30, -INF , !P1 ;  /* 0xff8000001e727808 */ /* 0x000fe20004800000 */
[----:B------:R-:W-:Y:S01]  /*a1b0*/  VIADD R30, R148, 0xffffff38 ;  /* 0xffffff38941e7836 */ /* 0x000fe20000000000 */
[----:B------:R-:W-:Y:S02]  /*a1c0*/  ISETP.GE.AND P4, PT, R34, R87, PT ;  /* 0x000000572200720c */ /* 0x000fe40003f86270 */
[----:B------:R-:W-:Y:S01]  /*a1d0*/  FSEL R123, R33, -INF , !P5 ;  /* 0xff800000217b7808 */ /* 0x000fe20006800000 */
[----:B------:R-:W-:Y:S01]  /*a1e0*/  HMMA.16816.F32.BF16 R92, R52, R88, RZ ;  /* 0x00000058345c723c */ /* 0x000fe200000418ff */
[----:B------:R-:W-:Y:S01]  /*a1f0*/  FSEL R119, R28, -INF , !P2 ;  /* 0xff8000001c777808 */ /* 0x000fe20005000000 */
[----:B------:R-:W-:Y:S01]  /*a200*/  VIADD R28, R148, 0xffffff39 ;  /* 0xffffff39941c7836 */ /* 0x000fe20000000000 */
[----:B------:R-:W-:Y:S02]  /*a210*/  FSEL R116, R31, -INF , !P0 ;  /* 0xff8000001f747808 */ /* 0x000fe40004000000 */
[----:B------:R-:W-:-:S02]  /*a220*/  ISETP.GE.AND P3, PT, R36, R85, PT ;  /* 0x000000552400720c */ /* 0x000fc40003f66270 */
[----:B------:R-:W-:Y:S01]  /*a230*/  ISETP.GE.AND P5, PT, R34, R85, PT ;  /* 0x000000552200720c */ /* 0x000fe20003fa6270 */
[C---:B------:R-:W-:Y:S01]  /*a240*/  HMMA.16816.F32.BF16 R88, R52.reuse, R90, RZ ;  /* 0x0000005a3458723c */ /* 0x040fe200000418ff */
[-C--:B------:R-:W-:Y:S02]  /*a250*/  ISETP.GE.AND P1, PT, R32, R87.reuse, PT ;  /* 0x000000572000720c */ /* 0x080fe40003f26270 */
[----:B------:R-:W-:Y:S02]  /*a260*/  ISETP.GE.AND P0, PT, R30, R87, PT ;  /* 0x000000571e00720c */ /* 0x000fe40003f06270 */
[----:B------:R-:W-:Y:S02]  /*a270*/  FSEL R117, R29, -INF , !P3 ;  /* 0xff8000001d757808 */ /* 0x000fe40005800000 */
[----:B------:R-:W-:Y:S01]  /*a280*/  FSEL R113, R24, -INF , !P5 ;  /* 0xff80000018717808 */ /* 0x000fe20006800000 */
[----:B------:R-:W-:Y:S01]  /*a290*/  HMMA.16816.F32.BF16 R56, R52, R100, RZ ;  /* 0x000000643438723c */ /* 0x000fe200000418ff */
[-C--:B------:R-:W-:Y:S01]  /*a2a0*/  ISETP.GE.AND P2, PT, R32, R85.reuse, PT ;  /* 0x000000552000720c */ /* 0x080fe20003f46270 */
[----:B------:R-:W-:Y:S01]  /*a2b0*/  VIADD R24, R148, 0xffffff41 ;  /* 0xffffff4194187836 */ /* 0x000fe20000000000 */
[----:B------:R-:W-:-:S02]  /*a2c0*/  ISETP.GE.AND P3, PT, R30, R85, PT ;  /* 0x000000551e00720c */ /* 0x000fc40003f66270 */
[----:B------:R-:W-:Y:S02]  /*a2d0*/  FSEL R115, R25, -INF , !P2 ;  /* 0xff80000019737808 */ /* 0x000fe40005000000 */
[----:B------:R-:W-:Y:S01]  /*a2e0*/  FSEL R111, R20, -INF , !P3 ;  /* 0xff800000146f7808 */ /* 0x000fe20005800000 */
[----:B------:R-:W-:Y:S01]  /*a2f0*/  HMMA.16816.F32.BF16 R52, R52, R102, RZ ;  /* 0x000000663434723c */ /* 0x000fe200000418ff */
[----:B------:R-:W1:Y:S01]  /*a300*/  LDSM.16.M88.4 R100, [R65+0x2800] ;  /* 0x002800004164783b */ /* 0x000e620000000200 */
[-C--:B------:R-:W-:Y:S01]  /*a310*/  ISETP.GE.AND P5, PT, R28, R85.reuse, PT ;  /* 0x000000551c00720c */ /* 0x080fe20003fa6270 */
[----:B------:R-:W-:Y:S01]  /*a320*/  VIADD R20, R148, 0xffffff49 ;  /* 0xffffff4994147836 */ /* 0x000fe20000000000 */
[----:B------:R-:W-:Y:S02]  /*a330*/  ISETP.GE.AND P3, PT, R24, R85, PT ;  /* 0x000000551800720c */ /* 0x000fe40003f66270 */
[----:B------:R-:W-:Y:S02]  /*a340*/  FSEL R109, R21, -INF , !P5 ;  /* 0xff800000156d7808 */ /* 0x000fe40006800000 */
[C---:B---3--:R-:W-:Y:S08]  /*a350*/  HMMA.16816.F32.BF16 R8, R104.reuse, R96, R8 ;  /* 0x000000606808723c */ /* 0x048ff00000041808 */
[----:B------:R-:W-:Y:S01]  /*a360*/  HMMA.16816.F32.BF16 R4, R104, R98, R4 ;  /* 0x000000626804723c */ /* 0x000fe20000041804 */
[----:B------:R-:W2:Y:S01]  /*a370*/  LDSM.16.M88.4 R96, [R65+0x2c00] ;  /* 0x002c00004160783b */ /* 0x000ea20000000200 */
[----:B------:R-:W-:-:S06]  /*a380*/  DEPBAR.LE SB0, 0x0 ;  /* 0x000080000000791a */ /* 0x000fcc0000000000 */
[C---:B-1----:R-:W-:Y:S01]  /*a390*/  HMMA.16816.F32.BF16 R92, R104.reuse, R100, R92 ;  /* 0x00000064685c723c */ /* 0x042fe2000004185c */
[----:B------:R-:W-:Y:S01]  /*a3a0*/  FSEL R100, R26, -INF , !P4 ;  /* 0xff8000001a647808 */ /* 0x000fe20006000000 */
[----:B------:R-:W-:Y:S01]  /*a3b0*/  VIADD R26, R148, 0xffffff40 ;  /* 0xffffff40941a7836 */ /* 0x000fe20000000000 */
[----:B------:R-:W-:Y:S01]  /*a3c0*/  BAR.SYNC.DEFER_BLOCKING 0x0 ;  /* 0x0000000000007b1d */ /* 0x000fe20000010000 */
[-C--:B------:R-:W-:Y:S02]  /*a3d0*/  ISETP.GE.AND P4, PT, R28, R87.reuse, PT ;  /* 0x000000571c00720c */ /* 0x080fe40003f86270 */
[----:B------:R-:W-:Y:S02]  /*a3e0*/  FSEL R101, R17, -INF , !P3 ;  /* 0xff80000011657808 */ /* 0x000fe40005800000 */
[----:B------:R-:W-:Y:S01]  /*a3f0*/  HMMA.16816.F32.BF16 R88, R104, R102, R88 ;  /* 0x000000666858723c */ /* 0x000fe20000041858 */
[----:B------:R-:W-:Y:S02]  /*a400*/  FSEL R102, R27, -INF , !P1 ;  /* 0xff8000001b667808 */ /* 0x000fe40004800000 */
[----:B------:R-:W-:-:S02]  /*a410*/  ISETP.GE.AND P1, PT, R26, R87, PT ;  /* 0x000000571a00720c */ /* 0x000fc40003f26270 */
[----:B------:R-:W-:Y:S02]  /*a420*/  ISETP.GE.AND P2, PT, R26, R85, PT ;  /* 0x000000551a00720c */ /* 0x000fe40003f46270 */
[----:B------:R-:W-:Y:S01]  /*a430*/  FSEL R66, R18, -INF , !P1 ;  /* 0xff80000012427808 */ /* 0x000fe20004800000 */
[----:B--2---:R-:W-:Y:S01]  /*a440*/  HMMA.16816.F32.BF16 R56, R104, R96, R56 ;  /* 0x000000606838723c */ /* 0x004fe20000041838 */
[----:B------:R-:W-:Y:S01]  /*a450*/  VIADD R18, R148, 0xffffff50 ;  /* 0xffffff5094127836 */ /* 0x000fe20000000000 */
[----:B------:R-:W-:-:S04]  /*a460*/  ISETP.GE.AND P1, PT, R20, R87, PT ;  /* 0x000000571400720c */ /* 0x000fc80003f26270 */
[----:B------:R-:W-:Y:S02]  /*a470*/  ISETP.GE.AND P3, PT, R18, R85, PT ;  /* 0x000000551200720c */ /* 0x000fe40003f66270 */
[----:B------:R-:W-:Y:S01]  /*a480*/  HMMA.16816.F32.BF16 R52, R104, R98, R52 ;  /* 0x000000626834723c */ /* 0x000fe20000041834 */
[----:B------:R-:W-:Y:S01]  /*a490*/  FSEL R104, R22, -INF , !P0 ;  /* 0xff80000016687808 */ /* 0x000fe20004000000 */
[----:B------:R-:W-:Y:S01]  /*a4a0*/  VIADD R22, R148, 0xffffff48 ;  /* 0xffffff4894167836 */ /* 0x000fe20000000000 */
[----:B------:R-:W-:Y:S02]  /*a4b0*/  FSEL R106, R23, -INF , !P4 ;  /* 0xff800000176a7808 */ /* 0x000fe40006000000 */
[-C--:B------:R-:W-:Y:S02]  /*a4c0*/  ISETP.GE.AND P0, PT, R24, R87.reuse, PT ;  /* 0x000000571800720c */ /* 0x080fe40003f06270 */
[----:B------:R-:W-:Y:S02]  /*a4d0*/  ISETP.GE.AND P4, PT, R22, R87, PT ;  /* 0x000000571600720c */ /* 0x000fe40003f86270 */
        /* <DEDUP_REMOVED lines=8> */
[----:B------:R-:W-:Y:S01]  /*a560*/  FSEL R103, R12, -INF , !P5 ;  /* 0xff8000000c677808 */ /* 0x000fe20006800000 */
[----:B------:R-:W-:Y:S01]  /*a570*/  VIADD R12, R148, 0xffffff59 ;  /* 0xffffff59940c7836 */ /* 0x000fe20000000000 */
[----:B------:R-:W-:-:S02]  /*a580*/  FSEL R107, R13, -INF , !P2 ;  /* 0xff8000000d6b7808 */ /* 0x000fc40005000000 */
[----:B------:R-:W-:Y:S01]  /*a590*/  FSEL R36, R10, -INF , !P0 ;  /* 0xff8000000a247808 */ /* 0x000fe20004000000 */
[----:B------:R-:W-:Y:S01]  /*a5a0*/  VIADD R10, R148, 0xffffff60 ;  /* 0xffffff60940a7836 */ /* 0x000fe20000000000 */
[C---:B------:R-:W-:Y:S02]  /*a5b0*/  ISETP.GE.AND P5, PT, R16.reuse, R85, PT ;  /* 0x000000551000720c */ /* 0x040fe40003fa6270 */
[----:B------:R-:W-:Y:S02]  /*a5c0*/  ISETP.GE.AND P4, PT, R16, R87, PT ;  /* 0x000000571000720c */ /* 0x000fe40003f86270 */
[----:B------:R-:W-:Y:S02]  /*a5d0*/  FSEL R98, R15, -INF , !P1 ;  /* 0xff8000000f627808 */ /* 0x000fe40004800000 */
[C---:B------:R-:W-:Y:S02]  /*a5e0*/  ISETP.GE.AND P2, PT, R14.reuse, R85, PT ;  /* 0x000000550e00720c */ /* 0x040fe40003f46270 */
[----:B------:R-:W-:-:S02]  /*a5f0*/  ISETP.GE.AND P1, PT, R14, R87, PT ;  /* 0x000000570e00720c */ /* 0x000fc40003f26270 */
[----:B------:R-:W-:Y:S02]  /*a600*/  FSEL R99, R9, -INF , !P5 ;  /* 0xff80000009637808 */ /* 0x000fe40006800000 */
[----:B------:R-:W-:Y:S02]  /*a610*/  FSEL R39, R11, -INF , !P4 ;  /* 0xff8000000b277808 */ /* 0x000fe40006000000 */
[----:B------:R-:W-:Y:S01]  /*a620*/  FSEL R65, R4, -INF , !P2 ;  /* 0xff80000004417808 */ /* 0x000fe20005000000 */
[----:B------:R-:W-:Y:S01]  /*a630*/  VIADD R4, R148, 0xffffff69 ;  /* 0xffffff6994047836 */ /* 0x000fe20000000000 */
        /* <DEDUP_REMOVED lines=8> */
[C---:B------:R-:W-:Y:S02]  /*a6c0*/  ISETP.GE.AND P5, PT, R4.reuse, R85, PT ;  /* 0x000000550400720c */ /* 0x040fe40003fa6270 */
[----:B------:R-:W-:Y:S01]  /*a6d0*/  ISETP.GE.AND P4, PT, R4, R87, PT ;  /* 0x000000570400720c */ /* 0x000fe20003f86270 */
[----:B------:R-:W-:Y:S01]  /*a6e0*/  VIADD R4, R148, 0xffffff71 ;  /* 0xffffff7194047836 */ /* 0x000fe20000000000 */
[----:B------:R-:W-:-:S02]  /*a6f0*/  ISETP.GE.AND P0, PT, R6, R85, PT ;  /* 0x000000550600720c */ /* 0x000fc40003f06270 */
[----:B------:R-:W-:Y:S01]  /*a700*/  FSEL R97, R8, -INF , !P3 ;  /* 0xff80000008617808 */ /* 0x000fe20005800000 */
[----:B------:R-:W-:Y:S01]  /*a710*/  VIADD R8, R148, 0xffffff61 ;  /* 0xffffff6194087836 */ /* 0x000fe20000000000 */
[-C--:B------:R-:W-:Y:S02]  /*a720*/  ISETP.GE.AND P3, PT, R12, R85.reuse, PT ;  /* 0x000000550c00720c */ /* 0x080fe40003f66270 */
[----:B------:R-:W-:Y:S02]  /*a730*/  FSEL R30, R88, -INF , !P0 ;  /* 0xff800000581e7808 */ /* 0x000fe40004000000 */
[----:B------:R-:W-:Y:S02]  /*a740*/  ISETP.GE.AND P0, PT, R4, R85, PT ;  /* 0x000000550400720c */ /* 0x000fe40003f06270 */
[----:B------:R-:W-:Y:S02]  /*a750*/  FSEL R61, R5, -INF , !P3 ;  /* 0xff800000053d7808 */ /* 0x000fe40005800000 */
[----:B------:R-:W-:Y:S01]  /*a760*/  ISETP.GE.AND P3, PT, R6, R87, PT ;  /* 0x000000570600720c */ /* 0x000fe20003f66270 */
[----:B------:R-:W-:Y:S01]  /*a770*/  VIADD R6, R148, 0xffffff70 ;  /* 0xffffff7094067836 */ /* 0x000fe20000000000 */
[----:B------:R-:W-:-:S02]  /*a780*/  FSEL R43, R57, -INF , !P0 ;  /* 0xff800000392b7808 */ /* 0x000fc40004000000 */
[----:B------:R-:W-:Y:S02]  /*a790*/  ISETP.GT.AND P0, PT, R41, R136, PT ;  /* 0x000000882900720c */ /* 0x000fe40003f04270 */
[C---:B------:R-:W-:Y:S02]  /*a7a0*/  ISETP.GE.AND P2, PT, R8.reuse, R85, PT ;  /* 0x000000550800720c */ /* 0x040fe40003f46270 */
[-C--:B------:R-:W-:Y:S02]  /*a7b0*/  ISETP.GE.AND P1, PT, R8, R87.reuse, PT ;  /* 0x000000570800720c */ /* 0x080fe40003f26270 */
[----:B------:R-:W-:Y:S02]  /*a7c0*/  FSEL R32, R90, -INF , !P3 ;  /* 0xff8000005a207808 */ /* 0x000fe40005800000 */
[----:B------:R-:W-:Y:S01]  /*a7d0*/  ISETP.GE.AND P3, PT, R4, R87, PT ;  /* 0x000000570400720c */ /* 0x000fe20003f66270 */
[C---:B------:R-:W-:Y:S01]  /*a7e0*/  VIADD R4, R148.reuse, 0xffffff78 ;  /* 0xffffff7894047836 */ /* 0x040fe20000000000 */
[----:B------:R-:W-:Y:S01]  /*a7f0*/  FSEL R29, R93, -INF , !P2 ;  /* 0xff8000005d1d7808 */ /* 0x000fe20005000000 */
[----:B------:R-:W-:Y:S01]  /*a800*/  VIADD R148, R148, 0xffffff79 ;  /* 0xffffff7994947836 */ /* 0x000fe20000000000 */
[----:B------:R-:W-:-:S02]  /*a810*/  FSEL R31, R95, -INF , !P1 ;  /* 0xff8000005f1f7808 */ /* 0x000fc40004800000 */
[C---:B------:R-:W-:Y:S02]  /*a820*/  ISETP.GE.AND P2, PT, R6.reuse, R85, PT ;  /* 0x000000550600720c */ /* 0x040fe40003f46270 */
[----:B------:R-:W-:Y:S02]  /*a830*/  ISETP.GE.AND P1, PT, R6, R87, PT ;  /* 0x000000570600720c */ /* 0x000fe40003f26270 */
[----:B------:R-:W-:Y:S02]  /*a840*/  FSEL R33, R89, -INF , !P5 ;  /* 0xff80000059217808 */ /* 0x000fe40006800000 */
[----:B------:R-:W-:Y:S02]  /*a850*/  FSEL R35, R91, -INF , !P4 ;  /* 0xff8000005b237808 */ /* 0x000fe40006000000 */
[----:B------:R-:W-:Y:S02]  /*a860*/  FSEL R34, R56, -INF , !P2 ;  /* 0xff80000038227808 */ /* 0x000fe40005000000 */
[----:B------:R-:W-:-:S02]  /*a870*/  FSEL R40, R58, -INF , !P1 ;  /* 0xff8000003a287808 */ /* 0x000fc40004800000 */
[-C--:B------:R-:W-:Y:S02]  /*a880*/  ISETP.GE.AND P5, PT, R4, R85.reuse, PT ;  /* 0x000000550400720c */ /* 0x080fe40003fa6270 */
[----:B------:R-:W-:Y:S02]  /*a890*/  ISETP.GE.AND P4, PT, R148, R85, PT ;  /* 0x000000559400720c */ /* 0x000fe40003f86270 */
        /* <DEDUP_REMOVED lines=42> */
[----:B------:R-:W-:-:S11]  /*ab40*/  ISETP.GE.U32.AND P1, PT, R7, R6, PT ;  /* 0x000000060700720c */ /* 0x000fd60003f26070 */
[----:B------:R-:W-:Y:S02]  /*ab50*/  @P5 IADD3 R12, PT, PT, R12, 0x1, RZ ;  /* 0x000000010c0c5810 */ /* 0x000fe40007ffe0ff */
[----:B------:R-:W-:Y:S01]  /*ab60*/  @P1 VIADD R5, R5, 0x1 ;  /* 0x0000000105051836 */ /* 0x000fe20000000000 */
[----:B------:R-:W-:Y:S02]  /*ab70*/  ISETP.NE.AND P1, PT, R8, RZ, PT ;  /* 0x000000ff0800720c */ /* 0x000fe40003f25270 */
[----:B------:R-:W-:Y:S02]  /*ab80*/  @!P3 IMAD.MOV R12, RZ, RZ, -R12 ;  /* 0x000000ffff0cb224 */ /* 0x000fe400078e0a0c */
[----:B------:R-:W-:Y:S02]  /*ab90*/  MOV R4, R5 ;  /* 0x0000000500047202 */ /* 0x000fe40000000f00 */
[----:B------:R-:W-:Y:S02]  /*aba0*/  LOP3.LUT R5, RZ, R8, RZ, 0x33, !PT ;  /* 0x00000008ff057212 */ /* 0x000fe400078e33ff */
[----:B------:R-:W-:-:S02]  /*abb0*/  @!P0 IADD3 R4, PT, PT, -R4, RZ, RZ ;  /* 0x000000ff04048210 */ /* 0x000fc40007ffe1ff */
        /* <DEDUP_REMOVED lines=22> */
.L_x_4561:
[----:B------:R-:W-:Y:S01]  /*ad20*/  UMOV UR4, URZ ;  /* 0x000000ff00047c82 */ /* 0x000fe20008000000 */
[----:B------:R-:W-:Y:S01]  /*ad30*/  IMAD.SHL.U32 R62, R62, 0x80, RZ ;  /* 0x000000803e3e7824 */ /* 0x000fe200078e00ff */
[----:B------:R-:W-:-:S05]  /*ad40*/  IADD3 R4, P0, PT, RZ, -UR4, RZ ;  /* 0x80000004ff047c10 */ /* 0x000fca000ff1e0ff */
[----:B------:R-:W-:-:S05]  /*ad50*/  IMAD.X R62, RZ, RZ, ~R62, P0 ;  /* 0x000000ffff3e7224 */ /* 0x000fca00000e0e3e */
[----:B------:R-:W-:-:S04]  /*ad60*/  SHF.R.S64 R5, R4, 0x1f, R62 ;  /* 0x0000001f04057819 */ /* 0x000fc8000000103e */
[----:B------:R-:W-:-:S04]  /*ad70*/  IADD3 R140, P0, PT, R5, R140, RZ ;  /* 0x0000008c058c7210 */ /* 0x000fc80007f1e0ff */
[----:B------:R-:W-:-:S09]  /*ad80*/  LEA.HI.X.SX32 R141, R62, R141, 0x1, P0 ;  /* 0x0000008d3e8d7211 */ /* 0x000fd200000f0eff */
.L_x_4562:
        /* <DEDUP_REMOVED lines=14> */
.L_x_4560:
        /* <DEDUP_REMOVED lines=43> */
[----:B------:R-:W-:Y:S02]  /*b120*/  FSEL R11, R48, RZ, P1 ;  /* 0x000000ff300b7208 */ /* 0x000fe40000800000 */
[----:B------:R-:W-:Y:S01]  /*b130*/  FSEL R50, R50, RZ, P1 ;  /* 0x000000ff32327208 */ /* 0x000fe20000800000 */
[C---:B------:R-:W-:Y:S01]  /*b140*/  FMUL.FTZ R4, R3.reuse, UR4 ;  /* 0x0000000403047c20 */ /* 0x040fe20008410000 */
[----:B------:R-:W-:Y:S01]  /*b150*/  FSETP.NEU.FTZ.AND P0, PT, R3, -INF , PT ;  /* 0xff8000000300780b */ /* 0x000fe20003f1d000 */
[----:B------:R-:W-:Y:S02]  /*b160*/  FADD.FTZ R11, R2, -R11 ;  /* 0x8000000b020b7221 */ /* 0x000fe40000010000 */
[--C-:B------:R-:W-:Y:S01]  /*b170*/  FFMA.FTZ R88, R133, UR4, -R50.reuse ;  /* 0x0000000485587c23 */ /* 0x100fe20008010832 */
[----:B------:R-:W-:Y:S01]  /*b180*/  LEA R133, R112, UR5, 0x1 ;  /* 0x0000000570857c11 */ /* 0x000fe2000f8e08ff */
[--C-:B------:R-:W-:Y:S01]  /*b190*/  FFMA.FTZ R53, R51, UR4, -R50.reuse ;  /* 0x0000000433357c23 */ /* 0x100fe20008010832 */
[----:B------:R-:W-:Y:S01]  /*b1a0*/  FSEL R9, R3, RZ, P0 ;  /* 0x000000ff03097208 */ /* 0x000fe20000000000 */
[----:B------:R-:W-:Y:S01]  /*b1b0*/  FMUL.FTZ R85, R11, UR4 ;  /* 0x000000040b557c20 */ /* 0x000fe20008410000 */
[----:B------:R-:W-:Y:S01]  /*b1c0*/  IADD3 R2, PT, PT, R133, 0x3000, RZ ;  /* 0x0000300085027810 */ /* 0x000fe20007ffe0ff */
[--C-:B------:R-:W-:Y:S01]  /*b1d0*/  FFMA.FTZ R59, R153, UR4, -R50.reuse ;  /* 0x00000004993b7c23 */ /* 0x100fe20008010832 */
[----:B------:R-:W-:Y:S01]  /*b1e0*/  FSEL R51, R4, RZ, P0 ;  /* 0x000000ff04337208 */ /* 0x000fe20000000000 */
[----:B------:R-:W-:Y:S01]  /*b1f0*/  FADD.FTZ R9, R0, -R9 ;  /* 0x8000000900097221 */ /* 0x000fe20000010000 */
[----:B------:R-:W-:Y:S01]  /*b200*/  IADD3 R0, PT, PT, R133, 0x3020, RZ ;  /* 0x0000302085007810 */ /* 0x000fe20007ffe0ff */
[----:B------:R-:W1:Y:S01]  /*b210*/  LDSM.16.MT88.4 R4, [R133+0x3000] ;  /* 0x003000008504783b */ /* 0x000e620000004200 */
[----:B------:R-:W-:Y:S01]  /*b220*/  @P6 IADD3 R0, PT, PT, R2, -0x20, RZ ;  /* 0xffffffe002006810 */ /* 0x000fe20007ffe0ff */
[----:B------:R-:W-:Y:S01]  /*b230*/  FMUL.FTZ R64, R9, UR4 ;  /* 0x0000000409407c20 */ /* 0x000fe20008410000 */
[--C-:B------:R-:W-:Y:S01]  /*b240*/  FFMA.FTZ R52, R149, UR4, -R50.reuse ;  /* 0x0000000495347c23 */ /* 0x100fe20008010832 */
[--C-:B------:R-:W-:Y:S01]  /*b250*/  FFMA.FTZ R63, R146, UR4, -R51.reuse ;  /* 0x00000004923f7c23 */ /* 0x100fe20008010833 */
[--C-:B------:R-:W-:Y:S01]  /*b260*/  FFMA.FTZ R54, R130, UR4, -R51.reuse ;  /* 0x0000000482367c23 */ /* 0x100fe20008010833 */
        /* <DEDUP_REMOVED lines=32> */
[----:B------:R-:W-:Y:S01]  /*b470*/  FFMA.FTZ R35, R35, UR4, -R51 ;  /* 0x0000000423237c23 */ /* 0x000fe20008010833 */
[----:B------:R-:W-:Y:S01]  /*b480*/  FFMA.FTZ R42, R42, UR4, -R50 ;  /* 0x000000042a2a7c23 */ /* 0x000fe20008010832 */
[----:B------:R-:W-:Y:S01]  /*b490*/  ISETP.GT.AND P0, PT, R41, R136, PT ;  /* 0x000000882900720c */ /* 0x000fe20003f04270 */
[----:B------:R-:W-:Y:S01]  /*b4a0*/  MUFU.EX2 R55, R55 ;  /* 0x0000003700377308 */ /* 0x000fe20000000800 */
[----:B----4-:R-:W-:-:S03]  /*b4b0*/  F2FP.BF16.F32.PACK_AB R13, R54, R63 ;  /* 0x0000003f360d723e */ /* 0x010fc600000010ff */
[----:B------:R-:W4:Y:S01]  /*b4c0*/  MUFU.EX2 R2, R126 ;  /* 0x0000007e00027308 */ /* 0x000f220000000800 */
[-C--:B-1----:R-:W-:Y:S01]  /*b4d0*/  FMUL.FTZ R68, R68, R85.reuse ;  /* 0x0000005544447220 */ /* 0x082fe20000410000 */
[-C--:B------:R-:W-:Y:S01]  /*b4e0*/  FMUL.FTZ R69, R69, R85.reuse ;  /* 0x0000005545457220 */ /* 0x080fe20000410000 */
[-C--:B------:R-:W-:Y:S01]  /*b4f0*/  FMUL.FTZ R16, R76, R85.reuse ;  /* 0x000000554c107220 */ /* 0x080fe20000410000 */
[-C--:B------:R-:W-:Y:S01]  /*b500*/  FMUL.FTZ R17, R77, R85.reuse ;  /* 0x000000554d117220 */ /* 0x080fe20000410000 */
[-C--:B-----5:R-:W-:Y:S01]  /*b510*/  FMUL.FTZ R70, R70, R64.reuse ;  /* 0x0000004046467220 */ /* 0x0a0fe20000410000 */
[-C--:B------:R-:W-:Y:S01]  /*b520*/  FMUL.FTZ R71, R71, R64.reuse ;  /* 0x0000004047477220 */ /* 0x080fe20000410000 */
[-C--:B------:R-:W-:Y:S01]  /*b530*/  FMUL.FTZ R18, R78, R64.reuse ;  /* 0x000000404e127220 */ /* 0x080fe20000410000 */
[-C--:B------:R-:W-:Y:S01]  /*b540*/  FMUL.FTZ R19, R79, R64.reuse ;  /* 0x000000404f137220 */ /* 0x080fe20000410000 */
[-C--:B------:R-:W-:Y:S01]  /*b550*/  FMUL.FTZ R72, R72, R85.reuse ;  /* 0x0000005548487220 */ /* 0x080fe20000410000 */
[----:B------:R-:W-:Y:S01]  /*b560*/  FMUL.FTZ R73, R73, R85 ;  /* 0x0000005549497220 */ /* 0x000fe20000410000 */
[-C--:B------:R-:W-:Y:S01]  /*b570*/  FMUL.FTZ R74, R74, R64.reuse ;  /* 0x000000404a4a7220 */ /* 0x080fe20000410000 */
[-C--:B------:R-:W-:Y:S01]  /*b580*/  FMUL.FTZ R75, R75, R64.reuse ;  /* 0x000000404b4b7220 */ /* 0x080fe20000410000 */
[----:B----4-:R-:W-:Y:S01]  /*b590*/  F2FP.BF16.F32.PACK_AB R15, R2, R55 ;  /* 0x00000037020f723e */ /* 0x010fe200000010ff */
[-C--:B------:R-:W-:Y:S01]  /*b5a0*/  FMUL.FTZ R80, R80, R85.reuse ;  /* 0x0000005550507220 */ /* 0x080fe20000410000 */
[-C--:B------:R-:W-:Y:S01]  /*b5b0*/  FMUL.FTZ R81, R81, R85.reuse ;  /* 0x0000005551517220 */ /* 0x080fe20000410000 */
[-C--:B------:R-:W-:Y:S01]  /*b5c0*/  FMUL.FTZ R82, R82, R64.reuse ;  /* 0x0000004052527220 */ /* 0x080fe20000410000 */
[----:B------:R-:W-:Y:S01]  /*b5d0*/  FMUL.FTZ R83, R83, R64 ;  /* 0x0000004053537220 */ /* 0x000fe20000410000 */
[--C-:B------:R-:W-:Y:S01]  /*b5e0*/  FFMA.FTZ R77, R131, UR4, -R50.reuse ;  /* 0x00000004834d7c23 */ /* 0x100fe20008010832 */
[----:B------:R-:W-:Y:S01]  /*b5f0*/  MUFU.EX2 R56, R56 ;  /* 0x0000003800387308 */ /* 0x000fe20000000800 */
[C---:B------:R-:W-:Y:S01]  /*b600*/  HMMA.16816.F32.BF16 R68, R12.reuse, R4, R68 ;  /* 0x000000040c44723c */ /* 0x040fe20000041844 */
[--C-:B------:R-:W-:Y:S01]  /*b610*/  FFMA.FTZ R76, R121, UR4, -R50.reuse ;  /* 0x00000004794c7c23 */ /* 0x100fe20008010832 */
[----:B------:R-:W-:Y:S01]  /*b620*/  FFMA.FTZ R79, R117, UR4, -R50 ;  /* 0x00000004754f7c23 */ /* 0x000fe20008010832 */
[----:B------:R-:W-:Y:S01]  /*b630*/  MUFU.EX2 R58, R58 ;  /* 0x0000003a003a7308 */ /* 0x000fe20000000800 */
[--C-:B------:R-:W-:Y:S01]  /*b640*/  FFMA.FTZ R78, R110, UR4, -R51.reuse ;  /* 0x000000046e4e7c23 */ /* 0x100fe20008010833 */
[----:B------:R-:W-:Y:S01]  /*b650*/  FFMA.FTZ R100, R151, R85, R88 ;  /* 0x0000005597647223 */ /* 0x000fe20000010058 */
[----:B------:R-:W-:Y:S01]  /*b660*/  FFMA.FTZ R88, R105, UR4, -R50 ;  /* 0x0000000469587c23 */ /* 0x000fe20008010832 */
[----:B------:R-:W1:Y:S01]  /*b670*/  MUFU.EX2 R77, R77 ;  /* 0x0000004d004d7308 */ /* 0x000e620000000800 */
[C---:B--2---:R-:W-:Y:S01]  /*b680*/  HMMA.16816.F32.BF16 R16, R12.reuse, R8, R16 ;  /* 0x000000080c10723c */ /* 0x044fe20000041810 */
[--C-:B------:R-:W-:Y:S01]  /*b690*/  FFMA.FTZ R105, R84, UR4, -R51.reuse ;  /* 0x0000000454697c23 */ /* 0x100fe20008010833 */
[--C-:B------:R-:W-:Y:S01]  /*b6a0*/  FFMA.FTZ R85, R96, UR4, -R51.reuse ;  /* 0x0000000460557c23 */ /* 0x100fe20008010833 */
[----:B------:R-:W-:Y:S01]  /*b6b0*/  MUFU.EX2 R62, R62 ;  /* 0x0000003e003e7308 */ /* 0x000fe20000000800 */
[--C-:B------:R-:W-:Y:S01]  /*b6c0*/  FFMA.FTZ R84, R98, UR4, -R51.reuse ;  /* 0x0000000462547c23 */ /* 0x100fe20008010833 */
[----:B------:R-:W-:Y:S01]  /*b6d0*/  FADD.FTZ R100, R59, R100 ;  /* 0x000000643b647221 */ /* 0x000fe20000010000 */
[--C-:B------:R-:W-:Y:S01]  /*b6e0*/  FFMA.FTZ R59, R61, UR4, -R50.reuse ;  /* 0x000000043d3b7c23 */ /* 0x100fe20008010832 */
[----:B------:R-:W-:Y:S01]  /*b6f0*/  MUFU.EX2 R60, R60 ;  /* 0x0000003c003c7308 */ /* 0x000fe20000000800 */
[C---:B------:R-:W-:Y:S01]  /*b700*/  HMMA.16816.F32.BF16 R4, R12.reuse, R6, R72 ;  /* 0x000000060c04723c */ /* 0x040fe20000041848 */
[--C-:B------:R-:W-:Y:S01]  /*b710*/  FFMA.FTZ R73, R127, UR4, -R50.reuse ;  /* 0x000000047f497c23 */ /* 0x100fe20008010832 */
[--C-:B------:R-:W-:Y:S01]  /*b720*/  FFMA.FTZ R75, R118, UR4, -R51.reuse ;  /* 0x00000004764b7c23 */ /* 0x100fe20008010833 */
[----:B------:R-:W2:Y:S01]  /*b730*/  MUFU.EX2 R57, R57 ;  /* 0x0000003900397308 */ /* 0x000ea20000000800 */
[--C-:B------:R-:W-:Y:S01]  /*b740*/  FFMA.FTZ R74, R119, UR4, -R50.reuse ;  /* 0x00000004774a7c23 */ /* 0x100fe20008010832 */
[----:B-1----:R-:W-:Y:S01]  /*b750*/  F2FP.BF16.F32.PACK_AB R24, R77, R56 ;  /* 0x000000384d18723e */ /* 0x002fe200000010ff */
[--C-:B------:R-:W-:Y:S01]  /*b760*/  FFMA.FTZ R72, R116, UR4, -R51.reuse ;  /* 0x0000000474487c23 */ /* 0x100fe20008010833 */
[----:B------:R-:W1:Y:S01]  /*b770*/  MUFU.EX2 R73, R73 ;  /* 0x0000004900497308 */ /* 0x000e620000000800 */
[----:B------:R-:W-:Y:S01]  /*b780*/  HMMA.16816.F32.BF16 R8, R12, R10, R80 ;  /* 0x0000000a0c08723c */ /* 0x000fe20000041850 */
[----:B------:R-:W4:Y:S01]  /*b790*/  LDSM.16.MT88.4 R12, [R0+0x400] ;  /* 0x00040000000c783b */ /* 0x000f220000004200 */
[--C-:B------:R-:W-:Y:S01]  /*b7a0*/  FFMA.FTZ R83, R123, UR4, -R50.reuse ;  /* 0x000000047b537c23 */ /* 0x100fe20008010832 */
[----:B------:R-:W5:Y:S01]  /*b7b0*/  MUFU.EX2 R75, R75 ;  /* 0x0000004b004b7308 */ /* 0x000f620000000800 */
        /* <DEDUP_REMOVED lines=9> */
[----:B-1----:R-:W-:Y:S01]  /*b850*/  F2FP.BF16.F32.PACK_AB R26, R58, R73 ;  /* 0x000000493a1a723e */ /* 0x002fe200000010ff */
[----:B------:R-:W-:Y:S01]  /*b860*/  FADD.FTZ R53, R53, R100 ;  /* 0x0000006435357221 */ /* 0x000fe20000010000 */
[----:B------:R-:W-:Y:S01]  /*b870*/  MUFU.EX2 R74, R74 ;  /* 0x0000004a004a7308 */ /* 0x000fe20000000800 */
[--C-:B------:R-:W-:Y:S01]  /*b880*/  FFMA.FTZ R151, R47, UR4, -R50.reuse ;  /* 0x000000042f977c23 */ /* 0x100fe20008010832 */
[----:B-----5:R-:W-:Y:S01]  /*b890*/  F2FP.BF16.F32.PACK_AB R25, R62, R75 ;  /* 0x0000004b3e19723e */ /* 0x020fe200000010ff */
[----:B------:R-:W-:Y:S01]  /*b8a0*/  FADD.FTZ R53, R52, R53 ;  /* 0x0000003534357221 */ /* 0x000fe20000010000 */
[----:B------:R-:W-:Y:S01]  /*b8b0*/  MUFU.EX2 R79, R79 ;  /* 0x0000004f004f7308 */ /* 0x000fe20000000800 */
[----:B------:R-:W-:Y:S01]  /*b8c0*/  FFMA.FTZ R52, R30, UR4, -R50 ;  /* 0x000000041e347c23 */ /* 0x000fe20008010832 */
[----:B------:R-:W-:-:S02]  /*b8d0*/  @P0 IADD3 R67, PT, PT, R67, -0x3, RZ ;  /* 0xfffffffd43430810 */ /* 0x000fc40007ffe0ff */
[----:B------:R-:W-:Y:S01]  /*b8e0*/  MUFU.EX2 R87, R87 ;  /* 0x0000005700577308 */ /* 0x000fe20000000800 */
[C---:B---3--:R-:W-:Y:S03]  /*b8f0*/  HMMA.16816.F32.BF16 R68, R24.reuse, R20, R68 ;  /* 0x000000141844723c */ /* 0x048fe60000041844 */
[----:B------:R-:W1:Y:S04]  /*b900*/  MUFU.EX2 R78, R78 ;  /* 0x0000004e004e7308 */ /* 0x000e680000000800 */
        /* <DEDUP_REMOVED lines=9> */
[----:B------:R-:W4:Y:S01]  /*b9a0*/  LDSM.16.MT88.4 R12, [R0+0x800] ;  /* 0x00080000000c783b */ /* 0x000f220000004200 */
[----:B--2---:R-:W-:Y:S01]  /*b9b0*/  F2FP.BF16.F32.PACK_AB R24, R83, R76 ;  /* 0x0000004c5318723e */ /* 0x004fe200000010ff */
[----:B------:R-:W-:Y:S01]  /*b9c0*/  MUFU.EX2 R82, R82 ;  /* 0x0000005200527308 */ /* 0x000fe20000000800 */
[----:B-1----:R-:W-:-:S02]  /*b9d0*/  F2FP.BF16.F32.PACK_AB R25, R78, R87 ;  /* 0x000000574e19723e */ /* 0x002fc400000010ff */
[----:B------:R-:W-:Y:S01]  /*b9e0*/  F2FP.BF16.F32.PACK_AB R26, R79, R74 ;  /* 0x0000004a4f1a723e */ /* 0x000fe200000010ff */
[----:B------:R-:W-:Y:S01]  /*b9f0*/  MUFU.EX2 R95, R95 ;  /* 0x0000005f005f7308 */ /* 0x000fe20000000800 */
[----:B-----5:R-:W-:-:S03]  /*ba00*/  F2FP.BF16.F32.PACK_AB R27, R72, R81 ;  /* 0x00000051481b723e */ /* 0x020fc600000010ff */
[----:B------:R-:W1:Y:S04]  /*ba10*/  MUFU.EX2 R92, R92 ;  /* 0x0000005c005c7308 */ /* 0x000e680000000800 */
[----:B------:R-:W-:Y:S04]  /*ba20*/  MUFU.EX2 R90, R90 ;  /* 0x0000005a005a7308 */ /* 0x000fe80000000800 */
[----:B------:R-:W2:Y:S04]  /*ba30*/  MUFU.EX2 R89, R89 ;  /* 0x0000005900597308 */ /* 0x000ea80000000800 */
[----:B------:R-:W-:Y:S01]  /*ba40*/  MUFU.EX2 R88, R88 ;  /* 0x0000005800587308 */ /* 0x000fe20000000800 */
[C---:B---3--:R-:W-:Y:S03]  /*ba50*/  HMMA.16816.F32.BF16 R68, R24.reuse, R20, R68 ;  /* 0x000000141844723c */ /* 0x048fe60000041844 */
[----:B------:R-:W-:Y:S04]  /*ba60*/  MUFU.EX2 R94, R94 ;  /* 0x0000005e005e7308 */ /* 0x000fe80000000800 */
[----:B------:R-:W3:Y:S01]  /*ba70*/  MUFU.EX2 R105, R105 ;  /* 0x0000006900697308 */ /* 0x000ee20000000800 */
[C---:B------:R-:W-:Y:S01]  /*ba80*/  HMMA.16816.F32.BF16 R4, R24.reuse, R22, R4 ;  /* 0x000000161804723c */ /* 0x040fe20000041804 */
[----:B------:R-:W5:Y:S02]  /*ba90*/  LDSM.16.MT88.4 R20, [R133+0x3c00] ;  /* 0x003c00008514783b */ /* 0x000f640000004200 */
[----:B------:R-:W-:Y:S04]  /*baa0*/  MUFU.EX2 R85, R85 ;  /* 0x0000005500557308 */ /* 0x000fe80000000800 */
[----:B------:R-:W3:Y:S01]  /*bab0*/  MUFU.EX2 R84, R84 ;  /* 0x0000005400547308 */ /* 0x000ee20000000800 */
[C---:B----4-:R-:W-:Y:S03]  /*bac0*/  HMMA.16816.F32.BF16 R16, R24.reuse, R12, R16 ;  /* 0x0000000c1810723c */ /* 0x050fe60000041810 */
[----:B------:R-:W-:Y:S04]  /*bad0*/  MUFU.EX2 R96, R96 ;  /* 0x0000006000607308 */ /* 0x000fe80000000800 */
[----:B------:R-:W-:Y:S01]  /*bae0*/  MUFU.EX2 R59, R59 ;  /* 0x0000003b003b7308 */ /* 0x000fe20000000800 */
[----:B------:R-:W-:Y:S01]  /*baf0*/  HMMA.16816.F32.BF16 R8, R24, R14, R8 ;  /* 0x0000000e1808723c */ /* 0x000fe20000041808 */
[----:B------:R-:W4:Y:S01]  /*bb00*/  LDSM.16.MT88.4 R12, [R0+0xc00] ;  /* 0x000c0000000c783b */ /* 0x000f220000004200 */
[----:B------:R-:W-:Y:S01]  /*bb10*/  F2FP.BF16.F32.PACK_AB R24, R93, R80 ;  /* 0x000000505d18723e */ /* 0x000fe200000010ff */
[----:B------:R-:W-:Y:S01]  /*bb20*/  MUFU.EX2 R61, R61 ;  /* 0x0000003d003d7308 */ /* 0x000fe20000000800 */
[----:B-1----:R-:W-:-:S02]  /*bb30*/  F2FP.BF16.F32.PACK_AB R25, R92, R95 ;  /* 0x0000005f5c19723e */ /* 0x002fc400000010ff */
[----:B------:R-:W-:Y:S01]  /*bb40*/  F2FP.BF16.F32.PACK_AB R26, R82, R91 ;  /* 0x0000005b521a723e */ /* 0x000fe200000010ff */
[----:B------:R-:W-:Y:S01]  /*bb50*/  MUFU.EX2 R98, R98 ;  /* 0x0000006200627308 */ /* 0x000fe20000000800 */
[----:B--2---:R-:W-:-:S03]  /*bb60*/  F2FP.BF16.F32.PACK_AB R27, R89, R90 ;  /* 0x0000005a591b723e */ /* 0x004fc600000010ff */
        /* <DEDUP_REMOVED lines=8> */
[----:B------:R-:W1:Y:S02]  /*bbf0*/  LDSM.16.MT88.4 R20, [R133+0x4000] ;  /* 0x004000008514783b */ /* 0x000e640000004200 */
[----:B------:R-:W-:Y:S05]  /*bc00*/  MUFU.EX2 R151, R151 ;  /* 0x0000009700977308 */ /* 0x000fea0000000800 */
[----:B----4-:R-:W-:Y:S01]  /*bc10*/  HMMA.16816.F32.BF16 R16, R24, R12, R16 ;  /* 0x0000000c1810723c */ /* 0x010fe20000041810 */
[--C-:B------:R-:W-:Y:S01]  /*bc20*/  FFMA.FTZ R12, R101, UR4, -R50.reuse ;  /* 0x00000004650c7c23 */ /* 0x100fe20008010832 */
[----:B------:R-:W-:-:S03]  /*bc30*/  FFMA.FTZ R101, R103, UR4, -R50 ;  /* 0x0000000467657c23 */ /* 0x000fc60008010832 */
[----:B------:R2:W4:Y:S03]  /*bc40*/  MUFU.EX2 R103, R12 ;  /* 0x0000000c00677308 */ /* 0x0005260000000800 */
[----:B------:R-:W-:Y:S01]  /*bc50*/  HMMA.16816.F32.BF16 R8, R24, R14, R8 ;  /* 0x0000000e1808723c */ /* 0x000fe20000041808 */
[--C-:B------:R-:W-:Y:S01]  /*bc60*/  FFMA.FTZ R24, R107, UR4, -R50.reuse ;  /* 0x000000046b187c23 */ /* 0x100fe20008010832 */
[----:B------:R-:W-:Y:S01]  /*bc70*/  MUFU.EX2 R101, R101 ;  /* 0x0000006500657308 */ /* 0x000fe20000000800 */
[----:B---3--:R-:W-:Y:S01]  /*bc80*/  F2FP.BF16.F32.PACK_AB R25, R105, R94 ;  /* 0x0000005e6919723e */ /* 0x008fe200000010ff */
[----:B------:R-:W-:Y:S01]  /*bc90*/  FFMA.FTZ R107, R152, R64, R63 ;  /* 0x00000040986b7223 */ /* 0x000fe2000001003f */
[----:B------:R-:W-:Y:S01]  /*bca0*/  F2FP.BF16.F32.PACK_AB R27, R84, R85 ;  /* 0x00000055541b723e */ /* 0x000fe200000010ff */
[----:B------:R4:W3:Y:S01]  /*bcb0*/  MUFU.EX2 R66, R24 ;  /* 0x0000001800427308 */ /* 0x0008e20000000800 */
[--C-:B------:R-:W-:Y:S01]  /*bcc0*/  FFMA.FTZ R64, R65, UR4, -R50.reuse ;  /* 0x0000000441407c23 */ /* 0x100fe20008010832 */
[----:B------:R-:W-:Y:S01]  /*bcd0*/  FFMA.FTZ R63, R97, UR4, -R50 ;  /* 0x00000004613f7c23 */ /* 0x000fe20008010832 */
[--C-:B------:R-:W-:Y:S01]  /*bce0*/  FFMA.FTZ R65, R37, UR4, -R51.reuse ;  /* 0x0000000425417c23 */ /* 0x100fe20008010833 */
[----:B------:R-:W-:Y:S01]  /*bcf0*/  FFMA.FTZ R97, R39, UR4, -R51 ;  /* 0x0000000427617c23 */ /* 0x000fe20008010833 */
[----:B--2---:R-:W2:Y:S01]  /*bd00*/  LDSM.16.MT88.4 R12, [R0+0x1000] ;  /* 0x00100000000c783b */ /* 0x004ea20000004200 */
[----:B------:R-:W-:Y:S01]  /*bd10*/  FADD.FTZ R102, R54, R107 ;  /* 0x0000006b36667221 */ /* 0x000fe20000010000 */
[----:B------:R-:W-:Y:S02]  /*bd20*/  MUFU.EX2 R64, R64 ;  /* 0x0000004000407308 */ /* 0x000fe40000000800 */
[----:B------:R-:W5:Y:S01]  /*bd30*/  LDSM.16.MT88.4 R36, [R0+0x1400] ;  /* 0x001400000024783b */ /* 0x000f620000004200 */
[----:B------:R-:W-:Y:S01]  /*bd40*/  FADD.FTZ R55, R55, R102 ;  /* 0x0000006637377221 */ /* 0x000fe20000010000 */
[----:B------:R-:W2:Y:S01]  /*bd50*/  MUFU.EX2 R63, R63 ;  /* 0x0000003f003f7308 */ /* 0x000ea20000000800 */
[----:B----4-:R-:W-:-:S03]  /*bd60*/  F2FP.BF16.F32.PACK_AB R24, R103, R88 ;  /* 0x000000586718723e */ /* 0x010fc600000010ff */
[----:B------:R-:W4:Y:S01]  /*bd70*/  MUFU.EX2 R54, R97 ;  /* 0x0000006100367308 */ /* 0x000f220000000800 */
[----:B---3--:R-:W-:Y:S01]  /*bd80*/  F2FP.BF16.F32.PACK_AB R26, R66, R101 ;  /* 0x00000065421a723e */ /* 0x008fe200000010ff */
[----:B------:R-:W-:Y:S02]  /*bd90*/  FADD.FTZ R30, R2, R55 ;  /* 0x00000037021e7221 */ /* 0x000fe40000010000 */
[----:B------:R-:W3:Y:S02]  /*bda0*/  MUFU.EX2 R65, R65 ;  /* 0x0000004100417308 */ /* 0x000ee40000000800 */
[----:B------:R-:W-:Y:S01]  /*bdb0*/  FADD.FTZ R75, R75, R30 ;  /* 0x0000001e4b4b7221 */ /* 0x000fe20000010000 */
[----:B------:R-:W-:Y:S01]  /*bdc0*/  FFMA.FTZ R30, R32, UR4, -R51 ;  /* 0x00000004201e7c23 */ /* 0x000fe20008010833 */
[----:B-1----:R-:W-:Y:S01]  /*bdd0*/  HMMA.16816.F32.BF16 R68, R24, R20, R68 ;  /* 0x000000141844723c */ /* 0x002fe20000041844 */
[----:B------:R-:W1:Y:S01]  /*bde0*/  MUFU.EX2 R2, R52 ;  /* 0x0000003400027308 */ /* 0x000e620000000800 */
[----:B------:R-:W-:Y:S01]  /*bdf0*/  FADD.FTZ R75, R62, R75 ;  /* 0x0000004b3e4b7221 */ /* 0x000fe20000010000 */
[----:B------:R-:W-:-:S02]  /*be00*/  FFMA.FTZ R32, R40, UR4, -R51 ;  /* 0x0000000428207c23 */ /* 0x000fc40008010833 */
[----:B------:R-:W1:Y:S01]  /*be10*/  MUFU.EX2 R30, R30 ;  /* 0x0000001e001e7308 */ /* 0x000e620000000800 */
[----:B------:R-:W-:Y:S02]  /*be20*/  FADD.FTZ R60, R60, R75 ;  /* 0x0000004b3c3c7221 */ /* 0x000fe40000010000 */
[----:B------:R-:W-:Y:S01]  /*be30*/  HMMA.16816.F32.BF16 R4, R24, R22, R4 ;  /* 0x000000161804723c */ /* 0x000fe20000041804 */
[----:B------:R-:W1:Y:S01]  /*be40*/  LDSM.16.MT88.4 R20, [R133+0x4400] ;  /* 0x004400008514783b */ /* 0x000e620000004200 */
[----:B------:R-:W-:Y:S01]  /*be50*/  FADD.FTZ R60, R57, R60 ;  /* 0x0000003c393c7221 */ /* 0x000fe20000010000 */
[----:B------:R-:W-:Y:S03]  /*be60*/  MUFU.EX2 R32, R32 ;  /* 0x0000002000207308 */ /* 0x000fe60000000800 */
[----:B------:R-:W-:-:S04]  /*be70*/  FADD.FTZ R87, R87, R60 ;  /* 0x0000003c57577221 */ /* 0x000fc80000010000 */
[----:B------:R-:W-:Y:S01]  /*be80*/  FADD.FTZ R78, R78, R87 ;  /* 0x000000574e4e7221 */ /* 0x000fe20000010000 */
[----:B--2---:R-:W-:Y:S01]  /*be90*/  HMMA.16816.F32.BF16 R16, R24, R12, R16 ;  /* 0x0000000c1810723c */ /* 0x004fe20000041810 */
[----:B------:R-:W-:Y:S02]  /*bea0*/  F2FP.BF16.F32.PACK_AB R12, R96, R63 ;  /* 0x0000003f600c723e */ /* 0x000fe400000010ff */
[----:B------:R-:W-:Y:S01]  /*beb0*/  FADD.FTZ R81, R81, R78 ;  /* 0x0000004e51517221 */ /* 0x000fe20000010000 */
[----:B----4-:R-:W-:-:S03]  /*bec0*/  F2FP.BF16.F32.PACK_AB R13, R54, R61 ;  /* 0x0000003d360d723e */ /* 0x010fc600000010ff */
[----:B------:R-:W-:Y:S01]  /*bed0*/  FADD.FTZ R72, R72, R81 ;  /* 0x0000005148487221 */ /* 0x000fe20000010000 */
[----:B------:R-:W-:Y:S01]  /*bee0*/  HMMA.16816.F32.BF16 R8, R24, R14, R8 ;  /* 0x0000000e1808723c */ /* 0x000fe20000041808 */
[----:B------:R-:W-:Y:S02]  /*bef0*/  F2FP.BF16.F32.PACK_AB R14, R59, R64 ;  /* 0x000000403b0e723e */ /* 0x000fe400000010ff */
[----:B------:R-:W-:Y:S01]  /*bf00*/  FADD.FTZ R95, R95, R72 ;  /* 0x000000485f5f7221 */ /* 0x000fe20000010000 */
[----:B---3--:R-:W-:Y:S01]  /*bf10*/  F2FP.BF16.F32.PACK_AB R15, R65, R98 ;  /* 0x00000062410f723e */ /* 0x008fe200000010ff */
[----:B------:R-:W2:Y:S02]  /*bf20*/  LDSM.16.MT88.4 R24, [R133+0x4800] ;  /* 0x004800008518783b */ /* 0x000ea40000004200 */
[----:B------:R-:W-:-:S04]  /*bf30*/  FADD.FTZ R95, R92, R95 ;  /* 0x0000005f5c5f7221 */ /* 0x000fc80000010000 */
[----:B------:R-:W-:Y:S01]  /*bf40*/  FADD.FTZ R90, R90, R95 ;  /* 0x0000005f5a5a7221 */ /* 0x000fe20000010000 */
[----:B-----5:R-:W-:Y:S01]  /*bf50*/  HMMA.16816.F32.BF16 R16, R12, R36, R16 ;  /* 0x000000240c10723c */ /* 0x020fe20000041810 */
[----:B------:R-:W-:Y:S02]  /*bf60*/  FFMA.FTZ R37, R49, UR4, -R51 ;  /* 0x0000000431257c23 */ /* 0x000fe40008010833 */
[----:B------:R-:W-:-:S04]  /*bf70*/  FADD.FTZ R89, R89, R90 ;  /* 0x0000005a59597221 */ /* 0x000fc80000010000 */
[----:B------:R-:W-:Y:S01]  /*bf80*/  FADD.FTZ R36, R94, R89 ;  /* 0x000000595e247221 */ /* 0x000fe20000010000 */
[----:B------:R-:W-:Y:S01]  /*bf90*/  MUFU.EX2 R37, R37 ;  /* 0x0000002500257308 */ /* 0x000fe20000000800 */
[C---:B-1----:R-:W-:Y:S01]  /*bfa0*/  HMMA.16816.F32.BF16 R68, R12.reuse, R20, R68 ;  /* 0x000000140c44723c */ /* 0x042fe20000041844 */
[----:B------:R-:W-:Y:S01]  /*bfb0*/  FADD.FTZ R20, R56, R53 ;  /* 0x0000003538147221 */ /* 0x000fe20000010000 */
[----:B------:R-:W-:Y:S01]  /*bfc0*/  FADD.FTZ R36, R105, R36 ;  /* 0x0000002469247221 */ /* 0x000fe20000010000 */
[----:B------:R-:W-:Y:S02]  /*bfd0*/  F2FP.BF16.F32.PACK_AB R21, R31, R28 ;  /* 0x0000001c1f15723e */ /* 0x000fe400000010ff */
[----:B------:R-:W-:Y:S01]  /*bfe0*/  FADD.FTZ R20, R77, R20 ;  /* 0x000000144d147221 */ /* 0x000fe20000010000 */
[----:B------:R-:W-:Y:S02]  /*bff0*/  FADD.FTZ R85, R85, R36 ;  /* 0x0000002455557221 */ /* 0x000fe40000010000 */
[----:B------:R-:W-:Y:S01]  /*c000*/  HMMA.16816.F32.BF16 R4, R12, R22, R4 ;  /* 0x000000160c04723c */ /* 0x000fe20000041804 */
[----:B------:R-:W-:Y:S01]  /*c010*/  FADD.FTZ R73, R73, R20 ;  /* 0x0000001449497221 */ /* 0x000fe20000010000 */
[----:B------:R-:W-:Y:S01]  /*c020*/  FADD.FTZ R84, R84, R85 ;  /* 0x0000005554547221 */ /* 0x000fe20000010000 */
[----:B------:R-:W-:-:S02]  /*c030*/  F2FP.BF16.F32.PACK_AB R20, R29, R46 ;  /* 0x0000002e1d14723e */ /* 0x000fc400000010ff */
[----:B------:R-:W-:Y:S01]  /*c040*/  FADD.FTZ R73, R58, R73 ;  /* 0x000000493a497221 */ /* 0x000fe20000010000 */
[----:B------:R-:W-:Y:S01]  /*c050*/  FADD.FTZ R61, R61, R84 ;  /* 0x000000543d3d7221 */ /* 0x000fe20000010000 */
[----:B------:R-:W-:Y:S01]  /*c060*/  F2FP.BF16.F32.PACK_AB R22, R33, R2 ;  /* 0x000000022116723e */ /* 0x000fe200000010ff */
[----:B------:R-:W-:Y:S01]  /*c070*/  HMMA.16816.F32.BF16 R8, R12, R38, R8 ;  /* 0x000000260c08723c */ /* 0x000fe20000041808 */
[----:B------:R-:W-:Y:S01]  /*c080*/  FADD.FTZ R76, R76, R73 ;  /* 0x000000494c4c7221 */ /* 0x000fe20000010000 */
[----:B------:R-:W1:Y:S01]  /*c090*/  LDSM.16.MT88.4 R12, [R0+0x1800] ;  /* 0x00180000000c783b */ /* 0x000e620000004200 */
[----:B------:R-:W-:Y:S01]  /*c0a0*/  F2FP.BF16.F32.PACK_AB R23, R35, R30 ;  /* 0x0000001e2317723e */ /* 0x000fe200000010ff */
[----:B------:R-:W-:Y:S01]  /*c0b0*/  FADD.FTZ R61, R54, R61 ;  /* 0x0000003d363d7221 */ /* 0x000fe20000010000 */
[----:B------:R-:W-:-:S03]  /*c0c0*/  FADD.FTZ R83, R83, R76 ;  /* 0x0000004c53537221 */ /* 0x000fc60000010000 */
[----:B------:R-:W-:Y:S01]  /*c0d0*/  FADD.FTZ R98, R98, R61 ;  /* 0x0000003d62627221 */ /* 0x000fe20000010000 */
[----:B------:R-:W-:Y:S01]  /*c0e0*/  FADD.FTZ R74, R74, R83 ;  /* 0x000000534a4a7221 */ /* 0x000fe20000010000 */
[C---:B--2---:R-:W-:Y:S01]  /*c0f0*/  HMMA.16816.F32.BF16 R68, R20.reuse, R24, R68 ;  /* 0x000000181444723c */ /* 0x044fe20000041844 */
[--C-:B------:R-:W-:Y:S01]  /*c100*/  FFMA.FTZ R25, R34, UR4, -R50.reuse ;  /* 0x0000000422197c23 */ /* 0x100fe20008010832 */
[----:B------:R-:W-:Y:S01]  /*c110*/  FFMA.FTZ R24, R43, UR4, -R50 ;  /* 0x000000042b187c23 */ /* 0x000fe20008010832 */
[----:B------:R-:W-:Y:S01]  /*c120*/  FADD.FTZ R79, R79, R74 ;  /* 0x0000004a4f4f7221 */ /* 0x000fe20000010000 */
[----:B------:R-:W-:Y:S01]  /*c130*/  FADD.FTZ R65, R65, R98 ;  /* 0x0000006241417221 */ /* 0x000fe20000010000 */
[----:B------:R-:W2:Y:S01]  /*c140*/  LDSM.16.MT88.4 R72, [R133+0x4c00] ;  /* 0x004c00008548783b */ /* 0x000ea20000004200 */
[----:B------:R-:W-:Y:S01]  /*c150*/  FFMA.FTZ R34, R44, UR4, -R51 ;  /* 0x000000042c227c23 */ /* 0x000fe20008010833 */
        /* <DEDUP_REMOVED lines=11> */
[----:B------:R-:W4:Y:S01]  /*c210*/  MUFU.EX2 R27, R27 ;  /* 0x0000001b001b7308 */ /* 0x000f220000000800 */
[----:B------:R5:W2:Y:S01]  /*c220*/  LDSM.16.MT88.4 R80, [R0+0x1c00] ;  /* 0x001c00000050783b */ /* 0x000aa20000004200 */
[----:B------:R-:W-:Y:S01]  /*c230*/  FADD.FTZ R35, R35, R30 ;  /* 0x0000001e23237221 */ /* 0x000fe20000010000 */
[----:B------:R-:W-:Y:S01]  /*c240*/  FADD.FTZ R88, R88, R91 ;  /* 0x0000005b58587221 */ /* 0x000fe20000010000 */
[----:B------:R-:W4:Y:S03]  /*c250*/  MUFU.EX2 R26, R42 ;  /* 0x0000002a001a7308 */ /* 0x000f260000000800 */
[----:B------:R-:W-:Y:S01]  /*c260*/  FADD.FTZ R88, R103, R88 ;  /* 0x0000005867587221 */ /* 0x000fe20000010000 */
[----:B------:R-:W5:Y:S03]  /*c270*/  MUFU.EX2 R34, R34 ;  /* 0x0000002200227308 */ /* 0x000f660000000800 */
[----:B------:R-:W-:Y:S01]  /*c280*/  FADD.FTZ R101, R101, R88 ;  /* 0x0000005865657221 */ /* 0x000fe20000010000 */
[----:B-1----:R-:W-:Y:S01]  /*c290*/  HMMA.16816.F32.BF16 R16, R20, R12, R16 ;  /* 0x0000000c1410723c */ /* 0x002fe20000041810 */
[----:B---3--:R-:W-:-:S02]  /*c2a0*/  F2FP.BF16.F32.PACK_AB R12, R24, R25 ;  /* 0x00000019180c723e */ /* 0x008fc400000010ff */
[----:B------:R-:W-:Y:S01]  /*c2b0*/  FADD.FTZ R66, R66, R101 ;  /* 0x0000006542427221 */ /* 0x000fe20000010000 */
[----:B----4-:R-:W-:Y:S01]  /*c2c0*/  F2FP.BF16.F32.PACK_AB R13, R27, R32 ;  /* 0x000000201b0d723e */ /* 0x010fe200000010ff */
[----:B------:R-:W-:Y:S02]  /*c2d0*/  FADD.FTZ R32, R32, R35 ;  /* 0x0000002320207221 */ /* 0x000fe40000010000 */
[----:B------:R-:W-:Y:S01]  /*c2e0*/  FADD.FTZ R63, R63, R66 ;  /* 0x000000423f3f7221 */ /* 0x000fe20000010000 */
[----:B------:R-:W-:Y:S01]  /*c2f0*/  HMMA.16816.F32.BF16 R8, R20, R14, R8 ;  /* 0x0000000e1408723c */ /* 0x000fe20000041808 */
[----:B------:R-:W-:Y:S01]  /*c300*/  F2FP.BF16.F32.PACK_AB R14, R151, R26 ;  /* 0x0000001a970e723e */ /* 0x000fe200000010ff */
[----:B------:R-:W-:Y:S01]  /*c310*/  FADD.FTZ R27, R27, R32 ;  /* 0x000000201b1b7221 */ /* 0x000fe20000010000 */
[----:B------:R-:W-:Y:S01]  /*c320*/  FADD.FTZ R63, R96, R63 ;  /* 0x0000003f603f7221 */ /* 0x000fe20000010000 */
[----:B-----5:R-:W-:Y:S02]  /*c330*/  F2FP.BF16.F32.PACK_AB R15, R37, R34 ;  /* 0x00000022250f723e */ /* 0x020fe400000010ff */
[----:B------:R-:W-:Y:S01]  /*c340*/  FADD.FTZ R34, R34, R27 ;  /* 0x0000001b22227221 */ /* 0x000fe20000010000 */
[----:B------:R-:W-:Y:S01]  /*c350*/  FADD.FTZ R64, R64, R63 ;  /* 0x0000003f40407221 */ /* 0x000fe20000010000 */
[----:B------:R-:W-:-:S02]  /*c360*/  MOV R0, R3 ;  /* 0x0000000300007202 */ /* 0x000fc40000000f00 */
[----:B------:R-:W-:Y:S01]  /*c370*/  @P0 MOV R0, R3 ;  /* 0x0000000300000202 */ /* 0x000fe20000000f00 */
[----:B------:R-:W-:Y:S01]  /*c380*/  FADD.FTZ R59, R59, R64 ;  /* 0x000000403b3b7221 */ /* 0x000fe20000010000 */
[----:B--2---:R-:W-:Y:S01]  /*c390*/  HMMA.16816.F32.BF16 R68, R12, R72, R68 ;  /* 0x000000480c44723c */ /* 0x004fe20000041844 */
[----:B------:R-:W-:Y:S02]  /*c3a0*/  FADD.FTZ R152, R37, R34 ;  /* 0x0000002225987221 */ /* 0x000fe40000010000 */
[----:B------:R-:W-:-:S04]  /*c3b0*/  FADD.FTZ R46, R46, R59 ;  /* 0x0000003b2e2e7221 */ /* 0x000fc80000010000 */
[----:B------:R-:W-:Y:S01]  /*c3c0*/  FADD.FTZ R29, R29, R46 ;  /* 0x0000002e1d1d7221 */ /* 0x000fe20000010000 */
[----:B------:R-:W-:Y:S03]  /*c3d0*/  HMMA.16816.F32.BF16 R72, R12, R74, R4 ;  /* 0x0000004a0c48723c */ /* 0x000fe60000041804 */
[----:B------:R-:W-:-:S04]  /*c3e0*/  FADD.FTZ R2, R2, R29 ;  /* 0x0000001d02027221 */ /* 0x000fc80000010000 */
[----:B------:R-:W-:Y:S01]  /*c3f0*/  FADD.FTZ R2, R33, R2 ;  /* 0x0000000221027221 */ /* 0x000fe20000010000 */
[C---:B------:R-:W-:Y:S03]  /*c400*/  HMMA.16816.F32.BF16 R76, R12.reuse, R80, R16 ;  /* 0x000000500c4c723c */ /* 0x040fe60000041810 */
[----:B------:R-:W-:Y:S01]  /*c410*/  FADD.FTZ R25, R25, R2 ;  /* 0x0000000219197221 */ /* 0x000fe20000010000 */
[-C--:B------:R-:W-:Y:S02]  /*c420*/  MOV R2, R48.reuse ;  /* 0x0000003000027202 */ /* 0x080fe40000000f00 */
[----:B------:R-:W-:Y:S01]  /*c430*/  @P0 MOV R2, R48 ;  /* 0x0000003000020202 */ /* 0x000fe20000000f00 */
[----:B------:R-:W-:Y:S01]  /*c440*/  FADD.FTZ R25, R24, R25 ;  /* 0x0000001918197221 */ /* 0x000fe20000010000 */
[----:B------:R-:W-:Y:S03]  /*c450*/  HMMA.16816.F32.BF16 R80, R12, R82, R8 ;  /* 0x000000520c50723c */ /* 0x000fe60000041808 */
[----:B------:R-:W-:-:S04]  /*c460*/  FADD.FTZ R26, R26, R25 ;  /* 0x000000191a1a7221 */ /* 0x000fc80000010000 */
[----:B------:R-:W-:Y:S01]  /*c470*/  FADD.FTZ R151, R151, R26 ;  /* 0x0000001a97977221 */ /* 0x000fe20000010000 */
[----:B------:R-:W-:-:S12]  /*c480*/  @P0 BRA `(.L_x_4563) ;  /* 0x0000000000040947 */ /* 0x000fd80003800000 */
.L_x_4557:
[----:B------:R-:W-:-:S07]  /*c490*/  IADD3 R67, PT, PT, R41, -0x1, RZ ;  /* 0xffffffff29437810 */ /* 0x000fce0007ffe0ff */
.L_x_4563:
        /* <DEDUP_REMOVED lines=14> */
[----:B------:R-:W3:Y:S01]  /*c580*/  LDCU.64 UR8, c[0x0][0x3a0] ;  /* 0x00007400ff0877ac */ /* 0x000ee20008000a00 */
[----:B------:R-:W4:Y:S01]  /*c590*/  LDCU.64 UR10, c[0x0][0x3a8] ;  /* 0x00007500ff0a77ac */ /* 0x000f220008000a00 */
[----:B-1----:R-:W-:-:S12]  /*c5a0*/  ULEA UR5, UR5, UR12, 0x18 ;  /* 0x0000000c05057291 */ /* 0x002fd8000f8ec0ff */
.L_x_4568:
        /* <DEDUP_REMOVED lines=76> */
.L_x_4565:
        /* <DEDUP_REMOVED lines=8> */
[----:B------:R-:W-:Y:S01]  /*caf0*/  IADD3 R156, P0, PT, R155, R142, RZ ;  /* 0x0000008e9b9c7210 */ /* 0x000fe20007f1e0ff */
[----:B------:R-:W-:Y:S01]  /*cb00*/  VIADD R149, R149, 0xffffffff ;  /* 0xffffffff95957836 */ /* 0x000fe20000000000 */
[----:B------:R-:W-:Y:S02]  /*cb10*/  LOP3.LUT R84, R157, R84, RZ, 0xfc, !PT ;  /* 0x000000549d547212 */ /* 0x000fe400078efcff */
[----:B-1----:R-:W-:Y:S02]  /*cb20*/  SHF.L.U64.HI R154, R154, 0x6, R153 ;  /* 0x000000069a9a7819 */ /* 0x002fe40000010299 */
[----:B------:R-:W-:Y:S02]  /*cb30*/  LEA R153, R84, UR5, 0x1 ;  /* 0x0000000554997c11 */ /* 0x000fe4000f8e08ff */
[----:B------:R-:W-:Y:S01]  /*cb40*/  LOP3.LUT R89, R135, 0x100, RZ, 0xc0, !PT ;  /* 0x0000010087597812 */ /* 0x000fe200078ec0ff */
[----:B------:R-:W-:Y:S01]  /*cb50*/  IMAD.X R157, R154, 0x1, R143, P0 ;  /* 0x000000019a9d7824 */ /* 0x000fe200000e068f */
[----:B------:R-:W-:Y:S01]  /*cb60*/  IADD3 R158, P2, PT, R155, R156, RZ ;  /* 0x0000009c9b9e7210 */ /* 0x000fe20007f5e0ff */
[----:B------:R-:W-:Y:S01]  /*cb70*/  @!PT LDS RZ, [RZ] ;  /* 0x00000000fffff984 */ /* 0x000fe20000000800 */
[----:B------:R-:W-:Y:S01]  /*cb80*/  @!PT LDS RZ, [RZ] ;  /* 0x00000000fffff984 */ /* 0x000fe20000000800 */
[----:B------:R-:W-:Y:S01]  /*cb90*/  @!PT LDS RZ, [RZ] ;  /* 0x00000000fffff984 */ /* 0x000fe20000000800 */
[----:B------:R1:W-:Y:S01]  /*cba0*/  LDGSTS.E.BYPASS.LTC128B.128 [R153+0x3000], desc[UR6][R142.64] ;  /* 0x030000008e997fae */ /* 0x0003e2000b981a06 */
[----:B------:R-:W-:Y:S02]  /*cbb0*/  LOP3.LUT R87, R86, 0x18, RZ, 0xc0, !PT ;  /* 0x0000001856577812 */ /* 0x000fe400078ec0ff */
[----:B------:R-:W-:Y:S01]  /*cbc0*/  IADD3 R160, P0, PT, R158, R155, RZ ;  /* 0x0000009b9ea07210 */ /* 0x000fe20007f1e0ff */
[----:B------:R-:W-:Y:S01]  /*cbd0*/  IMAD.X R159, R154, 0x1, R157, P2 ;  /* 0x000000019a9f7824 */ /* 0x000fe200010e069d */
[--C-:B------:R-:W-:Y:S01]  /*cbe0*/  LOP3.LUT R2, R89, 0x20, R0.reuse, 0xf8, !PT ;  /* 0x0000002059027812 */ /* 0x100fe200078ef800 */
[----:B------:R1:W-:Y:S01]  /*cbf0*/  LDGSTS.E.BYPASS.LTC128B.128 [R153+0x3800], desc[UR6][R156.64] ;  /* 0x038000009c997fae */ /* 0x0003e2000b981a06 */
[----:B------:R-:W-:Y:S01]  /*cc00*/  LOP3.LUT R87, R87, 0xc0, R0, 0xf8, !PT ;  /* 0x000000c057577812 */ /* 0x000fe200078ef800 */
[----:B------:R-:W-:Y:S01]  /*cc10*/  IMAD.X R161, R159, 0x1, R154, P0 ;  /* 0x000000019fa17824 */ /* 0x000fe200000e069a */
[C---:B------:R-:W-:Y:S02]  /*cc20*/  LOP3.LUT R0, R132.reuse, 0x8, RZ, 0xc0, !PT ;  /* 0x0000000884007812 */ /* 0x040fe400078ec0ff */
[----:B------:R1:W-:Y:S01]  /*cc30*/  LDGSTS.E.BYPASS.LTC128B.128 [R153+0x4000], desc[UR6][R158.64] ;  /* 0x040000009e997fae */ /* 0x0003e2000b981a06 */
[----:B------:R-:W-:Y:S02]  /*cc40*/  LOP3.LUT P0, RZ, R132, 0x4, RZ, 0xc0, !PT ;  /* 0x0000000484ff7812 */ /* 0x000fe4000780c0ff */
[----:B------:R-:W-:Y:S02]  /*cc50*/  LOP3.LUT R2, R2, R87, R0, 0xf6, !PT ;  /* 0x0000005702027212 */ /* 0x000fe400078ef600 */
[----:B------:R1:W-:Y:S01]  /*cc60*/  LDGSTS.E.BYPASS.LTC128B.128 [R153+0x4800], desc[UR6][R160.64] ;  /* 0x04800000a0997fae */ /* 0x0003e2000b981a06 */
[----:B------:R-:W-:Y:S01]  /*cc70*/  IMAD.MOV.U32 R87, RZ, RZ, 0x20 ;  /* 0x00000020ff577424 */ /* 0x000fe200078e00ff */
[----:B------:R-:W-:Y:S02]  /*cc80*/  ISETP.GT.AND P2, PT, R149, R136, PT ;  /* 0x000000889500720c */ /* 0x000fe40003f44270 */
[----:B------:R-:W-:Y:S01]  /*cc90*/  LEA R2, R2, UR5, 0x1 ;  /* 0x0000000502027c11 */ /* 0x000fe2000f8e08ff */
[----:B------:R-:W-:Y:S01]  /*cca0*/  LDSM.16.M88.4 R88, [R134] ;  /* 0x000000008658783b */ /* 0x000fe20000000200 */
[----:B------:R-:W-:Y:S04]  /*ccb0*/  SEL R87, R87, 0xffffffe0, !P0 ;  /* 0xffffffe057577807 */ /* 0x000fe80004000000 */
[----:B------:R-:W5:Y:S01]  /*ccc0*/  LDSM.16.M88.4 R92, [R2+0x1000] ;  /* 0x00100000025c783b */ /* 0x000f620000000200 */
[----:B------:R-:W-:Y:S02]  /*ccd0*/  IMAD.IADD R124, R134, 0x1, R87 ;  /* 0x00000001867c7824 */ /* 0x000fe400078e0257 */
[----:B------:R-:W-:Y:S02]  /*cce0*/  IMAD.IADD R0, R87, 0x1, R2 ;  /* 0x0000000157007824 */ /* 0x000fe400078e0202 */
        /* <DEDUP_REMOVED lines=13> */
[C---:B--2---:R-:W-:Y:S08]  /*cdc0*/  HMMA.16816.F32.BF16 R12, R88.reuse, R96, RZ ;  /* 0x00000060580c723c */ /* 0x044ff000000418ff */
        /* <DEDUP_REMOVED lines=115> */
.L_x_4567:
        /* <DEDUP_REMOVED lines=16> */
.L_x_4566:
        /* <DEDUP_REMOVED lines=87> */
[----:B------:R-:W-:Y:S01]  /*db70*/  FFMA.FTZ R113, R17, UR4, -R105 ;  /* 0x0000000411717c23 */ /* 0x000fe20008010869 */
[--C-:B------:R-:W-:Y:S01]  /*db80*/  FFMA.FTZ R121, R18, UR4, -R104.reuse ;  /* 0x0000000412797c23 */ /* 0x100fe20008010868 */
[----:B------:R-:W-:Y:S07]  /*db90*/  FFMA.FTZ R116, R19, UR4, -R104 ;  /* 0x0000000413747c23 */ /* 0x000fee0008010868 */
[----:B------:R-:W3:Y:S01]  /*dba0*/  MUFU.EX2 R107, R107 ;  /* 0x0000006b006b7308 */ /* 0x000ee20000000800 */
[C---:B------:R-:W-:Y:S01]  /*dbb0*/  FMUL.FTZ R76, R84.reuse, R76 ;  /* 0x0000004c544c7220 */ /* 0x040fe20000410000 */
[----:B------:R-:W-:Y:S01]  /*dbc0*/  FMUL.FTZ R77, R84, R77 ;  /* 0x0000004d544d7220 */ /* 0x000fe20000410000 */
[C---:B------:R-:W-:Y:S07]  /*dbd0*/  FMUL.FTZ R78, R3.reuse, R78 ;  /* 0x0000004e034e7220 */ /* 0x040fee0000410000 */
[----:B------:R-:W4:Y:S01]  /*dbe0*/  MUFU.EX2 R109, R109 ;  /* 0x0000006d006d7308 */ /* 0x000f220000000800 */
[C---:B------:R-:W-:Y:S01]  /*dbf0*/  FMUL.FTZ R79, R3.reuse, R79 ;  /* 0x0000004f034f7220 */ /* 0x040fe20000410000 */
[----:B--2---:R-:W-:Y:S01]  /*dc00*/  F2FP.BF16.F32.PACK_AB R89, R110, R112 ;  /* 0x000000706e59723e */ /* 0x004fe200000010ff */
[C---:B------:R-:W-:Y:S07]  /*dc10*/  FMUL.FTZ R80, R84.reuse, R80 ;  /* 0x0000005054507220 */ /* 0x040fee0000410000 */
[----:B------:R-:W2:Y:S01]  /*dc20*/  MUFU.EX2 R115, R115 ;  /* 0x0000007300737308 */ /* 0x000ea20000000800 */
[C---:B------:R-:W-:Y:S01]  /*dc30*/  FMUL.FTZ R81, R84.reuse, R81 ;  /* 0x0000005154517220 */ /* 0x040fe20000410000 */
[C---:B------:R-:W-:Y:S01]  /*dc40*/  FMUL.FTZ R82, R3.reuse, R82 ;  /* 0x0000005203527220 */ /* 0x040fe20000410000 */
[----:B------:R-:W-:Y:S07]  /*dc50*/  FMUL.FTZ R83, R3, R83 ;  /* 0x0000005303537220 */ /* 0x000fee0000410000 */
[----:B------:R-:W5:Y:S01]  /*dc60*/  MUFU.EX2 R114, R114 ;  /* 0x0000007200727308 */ /* 0x000f620000000800 */
[----:B------:R-:W-:Y:S01]  /*dc70*/  FFMA.FTZ R156, R84, R151, R101 ;  /* 0x00000097549c7223 */ /* 0x000fe20000010065 */
[----:B---3--:R-:W-:Y:S01]  /*dc80*/  F2FP.BF16.F32.PACK_AB R90, R107, R108 ;  /* 0x0000006c6b5a723e */ /* 0x008fe200000010ff */
[----:B------:R-:W-:Y:S07]  /*dc90*/  LDSM.16.MT88.4 R100, [R87+0xc00] ;  /* 0x000c00005764783b */ /* 0x000fee0000004200 */
[----:B------:R-:W-:Y:S01]  /*dca0*/  MUFU.EX2 R118, R118 ;  /* 0x0000007600767308 */ /* 0x000fe20000000800 */
[----:B------:R-:W-:Y:S01]  /*dcb0*/  FFMA.FTZ R112, R3, R152, R112 ;  /* 0x0000009803707223 */ /* 0x000fe20000010070 */
[----:B----4-:R-:W-:Y:S01]  /*dcc0*/  F2FP.BF16.F32.PACK_AB R91, R106, R109 ;  /* 0x0000006d6a5b723e */ /* 0x010fe200000010ff */
[----:B------:R-:W-:Y:S01]  /*dcd0*/  FFMA.FTZ R152, R42, UR4, -R104 ;  /* 0x000000042a987c23 */ /* 0x000fe20008010868 */
[----:B------:R-:W-:Y:S01]  /*dce0*/  FADD.FTZ R111, R111, R156 ;  /* 0x0000009c6f6f7221 */ /* 0x000fe20000010000 */
[----:B------:R-:W-:Y:S01]  /*dcf0*/  FADD.FTZ R112, R110, R112 ;  /* 0x000000706e707221 */ /* 0x000fe20000010000 */
[----:B------:R-:W-:Y:S04]  /*dd00*/  FFMA.FTZ R110, R43, UR4, -R104 ;  /* 0x000000042b6e7c23 */ /* 0x000fe80008010868 */
[----:B------:R-:W3:Y:S01]  /*dd10*/  MUFU.EX2 R117, R117 ;  /* 0x0000007500757308 */ /* 0x000ee20000000800 */
[----:B------:R-:W-:Y:S01]  /*dd20*/  FADD.FTZ R108, R108, R111 ;  /* 0x0000006f6c6c7221 */ /* 0x000fe20000010000 */
[C---:B------:R-:W-:Y:S08]  /*dd30*/  HMMA.16816.F32.BF16 R68, R88.reuse, R92, R68 ;  /* 0x0000005c5844723c */ /* 0x040ff00000041844 */
[----:B------:R-:W-:Y:S01]  /*dd40*/  MUFU.EX2 R120, R120 ;  /* 0x0000007800787308 */ /* 0x000fe20000000800 */
[--C-:B------:R-:W-:Y:S01]  /*dd50*/  FFMA.FTZ R111, R40, UR4, -R105.reuse ;  /* 0x00000004286f7c23 */ /* 0x100fe20008010869 */
[----:B------:R-:W-:Y:S08]  /*dd60*/  FADD.FTZ R108, R107, R108 ;  /* 0x0000006c6b6c7221 */ /* 0x000ff00000010000 */
[----:B------:R-:W4:Y:S01]  /*dd70*/  MUFU.EX2 R113, R113 ;  /* 0x0000007100717308 */ /* 0x000f220000000800 */
[C---:B------:R-:W-:Y:S01]  /*dd80*/  HMMA.16816.F32.BF16 R72, R88.reuse, R94, R72 ;  /* 0x0000005e5848723c */ /* 0x040fe20000041848 */
[----:B------:R-:W4:Y:S08]  /*dd90*/  LDSM.16.MT88.4 R92, [R133+0x3400] ;  /* 0x00340000855c783b */ /* 0x000f300000004200 */
[----:B------:R-:W-:Y:S01]  /*dda0*/  MUFU.EX2 R121, R121 ;  /* 0x0000007900797308 */ /* 0x000fe20000000800 */
[----:B--2---:R-:W-:Y:S01]  /*ddb0*/  FADD.FTZ R107, R115, R108 ;  /* 0x0000006c736b7221 */ /* 0x004fe20000010000 */
[--C-:B------:R-:W-:Y:S01]  /*ddc0*/  FFMA.FTZ R108, R46, UR4, -R104.reuse ;  /* 0x000000042e6c7c23 */ /* 0x100fe20008010868 */
[----:B------:R-:W-:Y:S07]  /*ddd0*/  FFMA.FTZ R127, R20, UR4, -R105 ;  /* 0x00000004147f7c23 */ /* 0x000fee0008010869 */
[----:B------:R-:W2:Y:S01]  /*dde0*/  MUFU.EX2 R116, R116 ;  /* 0x0000007400747308 */ /* 0x000ea20000000800 */
[C---:B-1----:R-:W-:Y:S03]  /*ddf0*/  HMMA.16816.F32.BF16 R76, R88.reuse, R96, R76 ;  /* 0x00000060584c723c */ /* 0x042fe6000004184c */
[----:B-----5:R-:W-:Y:S06]  /*de00*/  FADD.FTZ R107, R114, R107 ;  /* 0x0000006b726b7221 */ /* 0x020fec0000010000 */
[----:B------:R-:W-:Y:S01]  /*de10*/  MUFU.EX2 R127, R127 ;  /* 0x0000007f007f7308 */ /* 0x000fe20000000800 */
[--C-:B------:R-:W-:Y:S01]  /*de20*/  FFMA.FTZ R124, R21, UR4, -R105.reuse ;  /* 0x00000004157c7c23 */ /* 0x100fe20008010869 */
[--C-:B------:R-:W-:Y:S01]  /*de30*/  FFMA.FTZ R125, R22, UR4, -R104.reuse ;  /* 0x00000004167d7c23 */ /* 0x100fe20008010868 */
[--C-:B------:R-:W-:Y:S01]  /*de40*/  FFMA.FTZ R122, R23, UR4, -R104.reuse ;  /* 0x00000004177a7c23 */ /* 0x100fe20008010868 */
[----:B------:R-:W-:Y:S01]  /*de50*/  HMMA.16816.F32.BF16 R80, R88, R98, R80 ;  /* 0x000000625850723c */ /* 0x000fe20000041850 */
[----:B------:R-:W1:Y:S02]  /*de60*/  LDSM.16.MT88.4 R96, [R87+0x400] ;  /* 0x000400005760783b */ /* 0x000e640000004200 */
[----:B------:R-:W-:Y:S01]  /*de70*/  F2FP.BF16.F32.PACK_AB R88, R114, R115 ;  /* 0x000000737258723e */ /* 0x000fe200000010ff */
[--C-:B------:R-:W-:Y:S01]  /*de80*/  FFMA.FTZ R123, R24, UR4, -R105.reuse ;  /* 0x00000004187b7c23 */ /* 0x100fe20008010869 */
[----:B---3--:R-:W-:Y:S01]  /*de90*/  F2FP.BF16.F32.PACK_AB R89, R117, R118 ;  /* 0x000000767559723e */ /* 0x008fe200000010ff */
[----:B------:R-:W-:Y:S01]  /*dea0*/  FFMA.FTZ R126, R25, UR4, -R105 ;  /* 0x00000004197e7c23 */ /* 0x000fe20008010869 */
[----:B----4-:R-:W-:Y:S01]  /*deb0*/  F2FP.BF16.F32.PACK_AB R90, R113, R120 ;  /* 0x00000078715a723e */ /* 0x010fe200000010ff */
[--C-:B------:R-:W-:Y:S01]  /*dec0*/  FFMA.FTZ R128, R26, UR4, -R104.reuse ;  /* 0x000000041a807c23 */ /* 0x100fe20008010868 */
[----:B--2---:R-:W-:Y:S01]  /*ded0*/  F2FP.BF16.F32.PACK_AB R91, R116, R121 ;  /* 0x00000079745b723e */ /* 0x004fe200000010ff */
[----:B------:R-:W2:Y:S01]  /*dee0*/  MUFU.EX2 R124, R124 ;  /* 0x0000007c007c7308 */ /* 0x000ea20000000800 */
[----:B------:R-:W-:Y:S01]  /*def0*/  FADD.FTZ R120, R120, R107 ;  /* 0x0000006b78787221 */ /* 0x000fe20000010000 */
[--C-:B------:R-:W-:Y:S01]  /*df00*/  FFMA.FTZ R107, R51, UR4, -R104.reuse ;  /* 0x00000004336b7c23 */ /* 0x100fe20008010868 */
[----:B------:R-:W-:Y:S07]  /*df10*/  FFMA.FTZ R119, R27, UR4, -R104 ;  /* 0x000000041b777c23 */ /* 0x000fee0008010868 */
[----:B------:R-:W-:Y:S01]  /*df20*/  MUFU.EX2 R125, R125 ;  /* 0x0000007d007d7308 */ /* 0x000fe20000000800 */
[----:B------:R-:W-:Y:S01]  /*df30*/  FADD.FTZ R109, R109, R112 ;  /* 0x000000706d6d7221 */ /* 0x000fe20000010000 */
[----:B------:R-:W-:Y:S01]  /*df40*/  FFMA.FTZ R155, R37, UR4, -R105 ;  /* 0x00000004259b7c23 */ /* 0x000fe20008010869 */
[--C-:B------:R-:W-:Y:S07]  /*df50*/  FFMA.FTZ R151, R38, UR4, -R104.reuse ;  /* 0x0000000426977c23 */ /* 0x100fee0008010868 */
[----:B------:R-:W3:Y:S01]  /*df60*/  MUFU.EX2 R122, R122 ;  /* 0x0000007a007a7308 */ /* 0x000ee20000000800 */
[----:B------:R-:W-:Y:S01]  /*df70*/  FADD.FTZ R109, R106, R109 ;  /* 0x0000006d6a6d7221 */ /* 0x000fe20000010000 */
[--C-:B------:R-:W-:Y:S01]  /*df80*/  FFMA.FTZ R106, R47, UR4, -R104.reuse ;  /* 0x000000042f6a7c23 */ /* 0x100fe20008010868 */
[----:B------:R-:W-:Y:S07]  /*df90*/  FFMA.FTZ R52, R52, UR4, -R105 ;  /* 0x0000000434347c23 */ /* 0x000fee0008010869 */
[----:B------:R-:W-:Y:S01]  /*dfa0*/  MUFU.EX2 R123, R123 ;  /* 0x0000007b007b7308 */ /* 0x000fe20000000800 */
[----:B------:R-:W-:Y:S01]  /*dfb0*/  FADD.FTZ R118, R118, R109 ;  /* 0x0000006d76767221 */ /* 0x000fe20000010000 */
[--C-:B------:R-:W-:Y:S01]  /*dfc0*/  FFMA.FTZ R109, R48, UR4, -R105.reuse ;  /* 0x00000004306d7c23 */ /* 0x100fe20008010869 */
[C---:B------:R-:W-:Y:S07]  /*dfd0*/  HMMA.16816.F32.BF16 R68, R88.reuse, R92, R68 ;  /* 0x0000005c5844723c */ /* 0x040fee0000041844 */
[----:B------:R-:W4:Y:S01]  /*dfe0*/  MUFU.EX2 R126, R126 ;  /* 0x0000007e007e7308 */ /* 0x000f220000000800 */
[--C-:B------:R-:W-:Y:S01]  /*dff0*/  FFMA.FTZ R54, R54, UR4, -R104.reuse ;  /* 0x0000000436367c23 */ /* 0x100fe20008010868 */
[--C-:B------:R-:W-:Y:S08]  /*e000*/  FFMA.FTZ R56, R56, UR4, -R105.reuse ;  /* 0x0000000438387c23 */ /* 0x100ff00008010869 */
[----:B------:R-:W-:Y:S01]  /*e010*/  MUFU.EX2 R128, R128 ;  /* 0x0000008000807308 */ /* 0x000fe20000000800 */
[--C-:B------:R-:W-:Y:S01]  /*e020*/  FFMA.FTZ R57, R57, UR4, -R105.reuse ;  /* 0x0000000439397c23 */ /* 0x100fe20008010869 */
[--C-:B------:R-:W-:Y:S01]  /*e030*/  FFMA.FTZ R129, R28, UR4, -R105.reuse ;  /* 0x000000041c817c23 */ /* 0x100fe20008010869 */
[C---:B------:R-:W-:Y:S01]  /*e040*/  HMMA.16816.F32.BF16 R72, R88.reuse, R94, R72 ;  /* 0x0000005e5848723c */ /* 0x040fe20000041848 */
[----:B------:R-:W5:Y:S06]  /*e050*/  LDSM.16.MT88.4 R92, [R133+0x3800] ;  /* 0x00380000855c783b */ /* 0x000f6c0000004200 */
[----:B------:R-:W4:Y:S01]  /*e060*/  MUFU.EX2 R119, R119 ;  /* 0x0000007700777308 */ /* 0x000f220000000800 */
[--C-:B------:R-:W-:Y:S01]  /*e070*/  FFMA.FTZ R154, R29, UR4, -R105.reuse ;  /* 0x000000041d9a7c23 */ /* 0x100fe20008010869 */
[--C-:B------:R-:W-:Y:S01]  /*e080*/  FFMA.FTZ R153, R30, UR4, -R104.reuse ;  /* 0x000000041e997c23 */ /* 0x100fe20008010868 */
[--C-:B------:R-:W-:Y:S07]  /*e090*/  FFMA.FTZ R130, R31, UR4, -R104.reuse ;  /* 0x000000041f827c23 */ /* 0x100fee0008010868 */
[----:B------:R-:W-:Y:S01]  /*e0a0*/  MUFU.EX2 R52, R52 ;  /* 0x0000003400347308 */ /* 0x000fe20000000800 */
[--C-:B------:R-:W-:Y:S01]  /*e0b0*/  FFMA.FTZ R131, R32, UR4, -R105.reuse ;  /* 0x0000000420837c23 */ /* 0x100fe20008010869 */
[C---:B-1----:R-:W-:Y:S08]  /*e0c0*/  HMMA.16816.F32.BF16 R76, R88.reuse, R96, R76 ;  /* 0x00000060584c723c */ /* 0x042ff0000004184c */
[----:B------:R-:W-:Y:S01]  /*e0d0*/  MUFU.EX2 R54, R54 ;  /* 0x0000003600367308 */ /* 0x000fe20000000800 */
[--C-:B------:R-:W-:Y:S01]  /*e0e0*/  FFMA.FTZ R35, R35, UR4, -R104.reuse ;  /* 0x0000000423237c23 */ /* 0x100fe20008010868 */
[----:B------:R-:W-:Y:S01]  /*e0f0*/  FFMA.FTZ R158, R33, UR4, -R105 ;  /* 0x00000004219e7c23 */ /* 0x000fe20008010869 */
[----:B------:R-:W-:Y:S07]  /*e100*/  FFMA.FTZ R157, R34, UR4, -R104 ;  /* 0x00000004229d7c23 */ /* 0x000fee0008010868 */
[----:B------:R-:W-:Y:S01]  /*e110*/  MUFU.EX2 R56, R56 ;  /* 0x0000003800387308 */ /* 0x000fe20000000800 */
[----:B------:R-:W-:Y:S01]  /*e120*/  FADD.FTZ R118, R117, R118 ;  /* 0x0000007675767221 */ /* 0x000fe20000010000 */
[----:B------:R-:W-:Y:S01]  /*e130*/  HMMA.16816.F32.BF16 R80, R88, R98, R80 ;  /* 0x000000625850723c */ /* 0x000fe20000041850 */
[----:B------:R-:W1:Y:S07]  /*e140*/  LDSM.16.MT88.4 R96, [R87+0x800] ;  /* 0x000800005760783b */ /* 0x000e6e0000004200 */
[----:B------:R-:W-:Y:S01]  /*e150*/  MUFU.EX2 R129, R129 ;  /* 0x0000008100817308 */ /* 0x000fe20000000800 */
[----:B--2---:R-:W-:Y:S01]  /*e160*/  F2FP.BF16.F32.PACK_AB R88, R124, R127 ;  /* 0x0000007f7c58723e */ /* 0x004fe200000010ff */
[----:B------:R-:W-:Y:S01]  /*e170*/  FADD.FTZ R121, R121, R118 ;  /* 0x0000007679797221 */ /* 0x000fe20000010000 */
[----:B---3--:R-:W-:Y:S07]  /*e180*/  F2FP.BF16.F32.PACK_AB R89, R122, R125 ;  /* 0x0000007d7a59723e */ /* 0x008fee00000010ff */
[----:B------:R-:W-:Y:S01]  /*e190*/  MUFU.EX2 R154, R154 ;  /* 0x0000009a009a7308 */ /* 0x000fe20000000800 */
[----:B----4-:R-:W-:Y:S01]  /*e1a0*/  F2FP.BF16.F32.PACK_AB R90, R126, R123 ;  /* 0x0000007b7e5a723e */ /* 0x010fe200000010ff */
[----:B------:R-:W-:Y:S01]  /*e1b0*/  FADD.FTZ R120, R113, R120 ;  /* 0x0000007871787221 */ /* 0x000fe20000010000 */
[----:B------:R-:W-:Y:S07]  /*e1c0*/  F2FP.BF16.F32.PACK_AB R91, R119, R128 ;  /* 0x00000080775b723e */ /* 0x000fee00000010ff */
[----:B------:R-:W-:Y:S01]  /*e1d0*/  MUFU.EX2 R57, R57 ;  /* 0x0000003900397308 */ /* 0x000fe20000000800 */
[----:B------:R-:W-:Y:S01]  /*e1e0*/  MOV R3, R2 ;  /* 0x0000000200037202 */ /* 0x000fe20000000f00 */
[----:B------:R-:W-:Y:S01]  /*e1f0*/  FADD.FTZ R116, R116, R121 ;  /* 0x0000007974747221 */ /* 0x000fe20000010000 */
[----:B------:R-:W-:Y:S07]  /*e200*/  FADD.FTZ R127, R127, R120 ;  /* 0x000000787f7f7221 */ /* 0x000fee0000010000 */
[----:B------:R-:W-:Y:S01]  /*e210*/  MUFU.EX2 R153, R153 ;  /* 0x0000009900997308 */ /* 0x000fe20000000800 */
[--C-:B------:R-:W-:Y:S01]  /*e220*/  FFMA.FTZ R60, R60, UR4, -R105.reuse ;  /* 0x000000043c3c7c23 */ /* 0x100fe20008010869 */
[----:B------:R-:W-:Y:S01]  /*e230*/  FFMA.FTZ R61, R61, UR4, -R105 ;  /* 0x000000043d3d7c23 */ /* 0x000fe20008010869 */
[----:B------:R-:W-:Y:S07]  /*e240*/  FADD.FTZ R124, R124, R127 ;  /* 0x0000007f7c7c7221 */ /* 0x000fee0000010000 */
[----:B------:R-:W2:Y:S01]  /*e250*/  MUFU.EX2 R130, R130 ;  /* 0x0000008200827308 */ /* 0x000ea20000000800 */
[----:B------:R-:W-:Y:S01]  /*e260*/  FFMA.FTZ R62, R62, UR4, -R104 ;  /* 0x000000043e3e7c23 */ /* 0x000fe20008010868 */
[----:B------:R-:W-:Y:S01]  /*e270*/  FFMA.FTZ R64, R64, UR4, -R105 ;  /* 0x0000000440407c23 */ /* 0x000fe20008010869 */
[----:B------:R-:W-:Y:S07]  /*e280*/  FADD.FTZ R123, R123, R124 ;  /* 0x0000007c7b7b7221 */ /* 0x000fee0000010000 */
[----:B------:R-:W-:Y:S01]  /*e290*/  MUFU.EX2 R131, R131 ;  /* 0x0000008300837308 */ /* 0x000fe20000000800 */
[C---:B-----5:R-:W-:Y:S09]  /*e2a0*/  HMMA.16816.F32.BF16 R68, R88.reuse, R92, R68 ;  /* 0x0000005c5844723c */ /* 0x060ff20000041844 */
[----:B------:R-:W3:Y:S01]  /*e2b0*/  MUFU.EX2 R34, R158 ;  /* 0x0000009e00227308 */ /* 0x000ee20000000800 */
[----:B------:R-:W-:Y:S09]  /*e2c0*/  FADD.FTZ R126, R126, R123 ;  /* 0x0000007b7e7e7221 */ /* 0x000ff20000010000 */
[----:B------:R-:W-:Y:S01]  /*e2d0*/  MUFU.EX2 R84, R157 ;  /* 0x0000009d00547308 */ /* 0x000fe20000000800 */
[----:B--2---:R-:W-:Y:S01]  /*e2e0*/  F2FP.BF16.F32.PACK_AB R37, R130, R153 ;  /* 0x000000998225723e */ /* 0x004fe200000010ff */
[C---:B------:R-:W-:Y:S01]  /*e2f0*/  HMMA.16816.F32.BF16 R72, R88.reuse, R94, R72 ;  /* 0x0000005e5848723c */ /* 0x040fe20000041848 */
[----:B------:R-:W2:Y:S07]  /*e300*/  LDSM.16.MT88.4 R92, [R133+0x3c00] ;  /* 0x003c0000855c783b */ /* 0x000eae0000004200 */
[----:B------:R-:W4:Y:S10]  /*e310*/  MUFU.EX2 R35, R35 ;  /* 0x0000002300237308 */ /* 0x000f340000000800 */
[----:B------:R-:W-:Y:S01]  /*e320*/  MUFU.EX2 R60, R60 ;  /* 0x0000003c003c7308 */ /* 0x000fe20000000800 */
[----:B---3--:R-:W-:Y:S01]  /*e330*/  F2FP.BF16.F32.PACK_AB R38, R34, R131 ;  /* 0x000000832226723e */ /* 0x008fe200000010ff */
[C---:B-1----:R-:W-:Y:S08]  /*e340*/  HMMA.16816.F32.BF16 R76, R88.reuse, R96, R76 ;  /* 0x00000060584c723c */ /* 0x042ff0000004184c */
[----:B------:R-:W-:Y:S01]  /*e350*/  MUFU.EX2 R61, R61 ;  /* 0x0000003d003d7308 */ /* 0x000fe20000000800 */
[----:B------:R-:W-:Y:S01]  /*e360*/  FFMA.FTZ R96, R36, UR4, -R105 ;  /* 0x0000000424607c23 */ /* 0x000fe20008010869 */
[C---:B------:R-:W-:Y:S01]  /*e370*/  F2FP.BF16.F32.PACK_AB R36, R154.reuse, R129 ;  /* 0x000000819a24723e */ /* 0x040fe200000010ff */
[----:B------:R-:W-:Y:S01]  /*e380*/  FFMA.FTZ R97, R39, UR4, -R104 ;  /* 0x0000000427617c23 */ /* 0x000fe20008010868 */
[----:B------:R-:W-:Y:S01]  /*e390*/  FADD.FTZ R129, R129, R126 ;  /* 0x0000007e81817221 */ /* 0x000fe20000010000 */
[----:B------:R-:W-:Y:S01]  /*e3a0*/  HMMA.16816.F32.BF16 R80, R88, R98, R80 ;  /* 0x000000625850723c */ /* 0x000fe20000041850 */
[----:B------:R-:W1:Y:S04]  /*e3b0*/  LDSM.16.MT88.4 R88, [R133+0x4000] ;  /* 0x004000008558783b */ /* 0x000e680000004200 */
[----:B------:R-:W-:Y:S01]  /*e3c0*/  MUFU.EX2 R96, R96 ;  /* 0x0000006000607308 */ /* 0x000fe20000000800 */
[----:B----4-:R-:W-:Y:S01]  /*e3d0*/  F2FP.BF16.F32.PACK_AB R39, R35, R84 ;  /* 0x000000542327723e */ /* 0x010fe200000010ff */
[----:B------:R-:W-:Y:S08]  /*e3e0*/  FADD.FTZ R154, R154, R129 ;  /* 0x000000819a9a7221 */ /* 0x000ff00000010000 */
[----:B------:R-:W3:Y:S01]  /*e3f0*/  MUFU.EX2 R99, R155 ;  /* 0x0000009b00637308 */ /* 0x000ee20000000800 */
[----:B------:R-:W-:Y:S09]  /*e400*/  FADD.FTZ R131, R131, R154 ;  /* 0x0000009a83837221 */ /* 0x000ff20000010000 */
[----:B------:R-:W-:Y:S01]  /*e410*/  MUFU.EX2 R98, R151 ;  /* 0x0000009700627308 */ /* 0x000fe20000000800 */
[----:B------:R-:W-:Y:S01]  /*e420*/  FADD.FTZ R131, R34, R131 ;  /* 0x0000008322837221 */ /* 0x000fe20000010000 */
[----:B------:R-:W-:Y:S08]  /*e430*/  FFMA.FTZ R34, R63, UR4, -R104 ;  /* 0x000000043f227c23 */ /* 0x000ff00008010868 */
[----:B------:R-:W4:Y:S10]  /*e440*/  MUFU.EX2 R97, R97 ;  /* 0x0000006100617308 */ /* 0x000f340000000800 */
[----:B------:R-:W-:Y:S01]  /*e450*/  MUFU.EX2 R34, R34 ;  /* 0x0000002200227308 */ /* 0x000fe20000000800 */
[C---:B--2---:R-:W-:Y:S09]  /*e460*/  HMMA.16816.F32.BF16 R68, R36.reuse, R92, R68 ;  /* 0x0000005c2444723c */ /* 0x044ff20000041844 */
[----:B------:R2:W-:Y:S01]  /*e470*/  MUFU.EX2 R93, R111 ;  /* 0x0000006f005d7308 */ /* 0x0005e20000000800 */
[--C-:B------:R-:W-:Y:S02]  /*e480*/  FFMA.FTZ R92, R41, UR4, -R105.reuse ;  /* 0x00000004295c7c23 */ /* 0x100fe40008010869 */
[----:B------:R-:W5:Y:S01]  /*e490*/  LDSM.16.MT88.4 R40, [R87+0x1000] ;  /* 0x001000005728783b */ /* 0x000f620000004200 */
[C---:B------:R-:W-:Y:S06]  /*e4a0*/  HMMA.16816.F32.BF16 R72, R36.reuse, R94, R72 ;  /* 0x0000005e2448723c */ /* 0x040fec0000041848 */
[----:B------:R3:W-:Y:S10]  /*e4b0*/  MUFU.EX2 R94, R110 ;  /* 0x0000006e005e7308 */ /* 0x0007f40000000800 */
[----:B------:R-:W1:Y:S01]  /*e4c0*/  MUFU.EX2 R92, R92 ;  /* 0x0000005c005c7308 */ /* 0x000e620000000800 */
[----:B--2---:R-:W-:Y:S01]  /*e4d0*/  FADD.FTZ R111, R125, R116 ;  /* 0x000000747d6f7221 */ /* 0x004fe20000010000 */
[C---:B------:R-:W-:Y:S08]  /*e4e0*/  HMMA.16816.F32.BF16 R76, R36.reuse, R100, R76 ;  /* 0x00000064244c723c */ /* 0x040ff0000004184c */
[----:B------:R-:W2:Y:S01]  /*e4f0*/  MUFU.EX2 R95, R152 ;  /* 0x00000098005f7308 */ /* 0x000ea20000000800 */
[--C-:B------:R-:W-:Y:S01]  /*e500*/  FFMA.FTZ R100, R44, UR4, -R105.reuse ;  /* 0x000000042c647c23 */ /* 0x100fe20008010869 */
[----:B------:R-:W-:Y:S01]  /*e510*/  FFMA.FTZ R101, R45, UR4, -R105 ;  /* 0x000000042d657c23 */ /* 0x000fe20008010869 */
[----:B------:R-:W-:Y:S01]  /*e520*/  FADD.FTZ R111, R122, R111 ;  /* 0x0000006f7a6f7221 */ /* 0x000fe20000010000 */
[----:B------:R-:W5:Y:S01]  /*e530*/  LDSM.16.MT88.4 R44, [R133+0x4400] ;  /* 0x00440000852c783b */ /* 0x000f620000004200 */
[----:B---3--:R-:W-:Y:S01]  /*e540*/  FFMA.FTZ R110, R50, UR4, -R104 ;  /* 0x00000004326e7c23 */ /* 0x008fe20008010868 */
[----:B------:R-:W-:Y:S04]  /*e550*/  HMMA.16816.F32.BF16 R80, R36, R102, R80 ;  /* 0x000000662450723c */ /* 0x000fe80000041850 */
[----:B------:R3:W-:Y:S01]  /*e560*/  MUFU.EX2 R103, R106 ;  /* 0x0000006a00677308 */ /* 0x0007e20000000800 */
[----:B------:R-:W-:Y:S01]  /*e570*/  F2FP.BF16.F32.PACK_AB R36, R99, R96 ;  /* 0x000000606324723e */ /* 0x000fe200000010ff */
[----:B------:R-:W-:Y:S01]  /*e580*/  FADD.FTZ R128, R128, R111 ;  /* 0x0000006f80807221 */ /* 0x000fe20000010000 */
[----:B----4-:R-:W-:Y:S07]  /*e590*/  F2FP.BF16.F32.PACK_AB R37, R97, R98 ;  /* 0x000000626125723e */ /* 0x010fee00000010ff */
[----:B------:R-:W-:Y:S01]  /*e5a0*/  MUFU.EX2 R100, R100 ;  /* 0x0000006400647308 */ /* 0x000fe20000000800 */
[----:B-1----:R-:W-:Y:S01]  /*e5b0*/  F2FP.BF16.F32.PACK_AB R38, R92, R93 ;  /* 0x0000005d5c26723e */ /* 0x002fe200000010ff */
[----:B------:R-:W-:Y:S01]  /*e5c0*/  FADD.FTZ R128, R119, R128 ;  /* 0x0000008077807221 */ /* 0x000fe20000010000 */
[----:B--2---:R-:W-:Y:S07]  /*e5d0*/  F2FP.BF16.F32.PACK_AB R39, R94, R95 ;  /* 0x0000005f5e27723e */ /* 0x004fee00000010ff */
[----:B------:R-:W1:Y:S01]  /*e5e0*/  MUFU.EX2 R101, R101 ;  /* 0x0000006500657308 */ /* 0x000e620000000800 */
[----:B------:R-:W-:Y:S01]  /*e5f0*/  FADD.FTZ R96, R96, R131 ;  /* 0x0000008360607221 */ /* 0x000fe20000010000 */
[----:B------:R-:W-:Y:S08]  /*e600*/  FADD.FTZ R153, R153, R128 ;  /* 0x0000008099997221 */ /* 0x000ff00000010000 */
[----:B------:R-:W2:Y:S01]  /*e610*/  MUFU.EX2 R102, R108 ;  /* 0x0000006c00667308 */ /* 0x000ea20000000800 */
[--C-:B---3--:R-:W-:Y:S01]  /*e620*/  FFMA.FTZ R106, R53, UR4, -R105.reuse ;  /* 0x00000004356a7c23 */ /* 0x108fe20008010869 */
[C---:B------:R-:W-:Y:S08]  /*e630*/  HMMA.16816.F32.BF16 R68, R36.reuse, R88, R68 ;  /* 0x000000582444723c */ /* 0x040ff00000041844 */
[----:B------:R-:W-:Y:S01]  /*e640*/  MUFU.EX2 R88, R109 ;  /* 0x0000006d00587308 */ /* 0x000fe20000000800 */
[----:B------:R-:W-:Y:S01]  /*e650*/  FFMA.FTZ R89, R49, UR4, -R105 ;  /* 0x0000000431597c23 */ /* 0x000fe20008010869 */
[----:B------:R-:W-:Y:S01]  /*e660*/  FFMA.FTZ R53, R55, UR4, -R104 ;  /* 0x0000000437357c23 */ /* 0x000fe20008010868 */
[----:B------:R-:W3:Y:S07]  /*e670*/  LDSM.16.MT88.4 R48, [R87+0x1400] ;  /* 0x001400005730783b */ /* 0x000eee0000004200 */
[----:B------:R4:W-:Y:S01]  /*e680*/  MUFU.EX2 R55, R106 ;  /* 0x0000006a00377308 */ /* 0x0009e20000000800 */
[----:B------:R-:W-:Y:S01]  /*e690*/  FADD.FTZ R153, R130, R153 ;  /* 0x0000009982997221 */ /* 0x000fe20000010000 */
[C---:B------:R-:W-:Y:S08]  /*e6a0*/  HMMA.16816.F32.BF16 R72, R36.reuse, R90, R72 ;  /* 0x0000005a2448723c */ /* 0x040ff00000041848 */
[----:B------:R-:W2:Y:S01]  /*e6b0*/  MUFU.EX2 R89, R89 ;  /* 0x0000005900597308 */ /* 0x000ea20000000800 */
[----:B------:R-:W-:Y:S01]  /*e6c0*/  FADD.FTZ R84, R84, R153 ;  /* 0x0000009954547221 */ /* 0x000fe20000010000 */
[----:B------:R-:W-:Y:S01]  /*e6d0*/  FFMA.FTZ R105, R65, UR4, -R105 ;  /* 0x0000000441697c23 */ /* 0x000fe20008010869 */
[----:B------:R-:W-:Y:S07]  /*e6e0*/  FADD.FTZ R96, R99, R96 ;  /* 0x0000006063607221 */ /* 0x000fee0000010000 */
[----:B------:R-:W-:Y:S01]  /*e6f0*/  MUFU.EX2 R91, R110 ;  /* 0x0000006e005b7308 */ /* 0x000fe20000000800 */
[----:B------:R-:W-:Y:S01]  /*e700*/  FADD.FTZ R63, R35, R84 ;  /* 0x00000054233f7221 */ /* 0x000fe20000010000 */
[C---:B-----5:R-:W-:Y:S08]  /*e710*/  HMMA.16816.F32.BF16 R76, R36.reuse, R40, R76 ;  /* 0x00000028244c723c */ /* 0x060ff0000004184c */
[----:B------:R-:W5:Y:S01]  /*e720*/  MUFU.EX2 R90, R107 ;  /* 0x0000006b005a7308 */ /* 0x000f620000000800 */
[----:B------:R-:W-:Y:S01]  /*e730*/  FADD.FTZ R98, R98, R63 ;  /* 0x0000003f62627221 */ /* 0x000fe20000010000 */
[--C-:B----4-:R-:W-:Y:S01]  /*e740*/  FFMA.FTZ R106, R58, UR4, -R104.reuse ;  /* 0x000000043a6a7c23 */ /* 0x110fe20008010868 */
[--C-:B------:R-:W-:Y:S07]  /*e750*/  FFMA.FTZ R58, R59, UR4, -R104.reuse ;  /* 0x000000043b3a7c23 */ /* 0x100fee0008010868 */
[----:B------:R-:W4:Y:S01]  /*e760*/  MUFU.EX2 R53, R53 ;  /* 0x0000003500357308 */ /* 0x000f220000000800 */
[--C-:B------:R-:W-:Y:S01]  /*e770*/  FFMA.FTZ R63, R66, UR4, -R104.reuse ;  /* 0x00000004423f7c23 */ /* 0x100fe20008010868 */
[----:B------:R-:W-:Y:S01]  /*e780*/  HMMA.16816.F32.BF16 R80, R36, R42, R80 ;  /* 0x0000002a2450723c */ /* 0x000fe20000041850 */
[----:B------:R-:W4:Y:S07]  /*e790*/  LDSM.16.MT88.4 R40, [R133+0x4800] ;  /* 0x004800008528783b */ /* 0x000f2e0000004200 */
[----:B------:R-:W-:Y:S01]  /*e7a0*/  MUFU.EX2 R59, R106 ;  /* 0x0000006a003b7308 */ /* 0x000fe20000000800 */
[----:B-1----:R-:W-:Y:S01]  /*e7b0*/  F2FP.BF16.F32.PACK_AB R36, R101, R100 ;  /* 0x000000646524723e */ /* 0x002fe200000010ff */
[----:B------:R-:W-:Y:S01]  /*e7c0*/  FFMA.FTZ R104, R67, UR4, -R104 ;  /* 0x0000000443687c23 */ /* 0x000fe20008010868 */
[----:B--2---:R-:W-:Y:S07]  /*e7d0*/  F2FP.BF16.F32.PACK_AB R37, R103, R102 ;  /* 0x000000666725723e */ /* 0x004fee00000010ff */
[----:B------:R-:W1:Y:S01]  /*e7e0*/  MUFU.EX2 R58, R58 ;  /* 0x0000003a003a7308 */ /* 0x000e620000000800 */
[----:B------:R-:W-:Y:S01]  /*e7f0*/  F2FP.BF16.F32.PACK_AB R38, R89, R88 ;  /* 0x000000585926723e */ /* 0x000fe200000010ff */
[----:B------:R-:W-:Y:S01]  /*e800*/  FADD.FTZ R98, R97, R98 ;  /* 0x0000006261627221 */ /* 0x000fe20000010000 */
[----:B-----5:R-:W-:Y:S07]  /*e810*/  F2FP.BF16.F32.PACK_AB R39, R90, R91 ;  /* 0x0000005b5a27723e */ /* 0x020fee00000010ff */
[----:B------:R-:W2:Y:S01]  /*e820*/  MUFU.EX2 R35, R62 ;  /* 0x0000003e00237308 */ /* 0x000ea20000000800 */
[----:B------:R-:W-:Y:S01]  /*e830*/  FADD.FTZ R93, R93, R96 ;  /* 0x000000605d5d7221 */ /* 0x000fe20000010000 */
[----:B------:R-:W-:Y:S08]  /*e840*/  FADD.FTZ R95, R95, R98 ;  /* 0x000000625f5f7221 */ /* 0x000ff00000010000 */
[----:B------:R-:W-:Y:S01]  /*e850*/  MUFU.EX2 R62, R64 ;  /* 0x00000040003e7308 */ /* 0x000fe20000000800 */
[----:B------:R-:W-:Y:S01]  /*e860*/  FADD.FTZ R93, R92, R93 ;  /* 0x0000005d5c5d7221 */ /* 0x000fe20000010000 */
[C---:B------:R-:W-:Y:S08]  /*e870*/  HMMA.16816.F32.BF16 R68, R36.reuse, R44, R68 ;  /* 0x0000002c2444723c */ /* 0x040ff00000041844 */
[----:B------:R-:W5:Y:S01]  /*e880*/  MUFU.EX2 R105, R105 ;  /* 0x0000006900697308 */ /* 0x000f620000000800 */
[----:B------:R-:W-:Y:S01]  /*e890*/  FADD.FTZ R95, R94, R95 ;  /* 0x0000005f5e5f7221 */ /* 0x000fe20000010000 */
[----:B------:R-:W-:Y:S08]  /*e8a0*/  FADD.FTZ R100, R100, R93 ;  /* 0x0000005d64647221 */ /* 0x000ff00000010000 */
[----:B------:R-:W-:Y:S01]  /*e8b0*/  MUFU.EX2 R63, R63 ;  /* 0x0000003f003f7308 */ /* 0x000fe20000000800 */
[C---:B------:R-:W-:Y:S01]  /*e8c0*/  HMMA.16816.F32.BF16 R72, R36.reuse, R46, R72 ;  /* 0x0000002e2448723c */ /* 0x040fe20000041848 */
[----:B------:R-:W2:Y:S08]  /*e8d0*/  LDSM.16.MT88.4 R44, [R87+0x1800] ;  /* 0x00180000572c783b */ /* 0x000eb00000004200 */
[----:B------:R-:W5:Y:S01]  /*e8e0*/  MUFU.EX2 R104, R104 ;  /* 0x0000006800687308 */ /* 0x000f620000000800 */
[----:B------:R-:W-:Y:S04]  /*e8f0*/  FADD.FTZ R101, R101, R100 ;  /* 0x0000006465657221 */ /* 0x000fe80000010000 */
[----:B------:R-:W-:Y:S01]  /*e900*/  FADD.FTZ R88, R88, R101 ;  /* 0x0000006558587221 */ /* 0x000fe20000010000 */
[C---:B---3--:R-:W-:Y:S03]  /*e910*/  HMMA.16816.F32.BF16 R76, R36.reuse, R48, R76 ;  /* 0x00000030244c723c */ /* 0x048fe6000004184c */
[----:B------:R-:W-:Y:S05]  /*e920*/  FADD.FTZ R89, R89, R88 ;  /* 0x0000005859597221 */ /* 0x000fea0000010000 */
[----:B------:R-:W-:Y:S01]  /*e930*/  HMMA.16816.F32.BF16 R80, R36, R50, R80 ;  /* 0x000000322450723c */ /* 0x000fe20000041850 */
[----:B------:R-:W3:Y:S02]  /*e940*/  LDSM.16.MT88.4 R48, [R133+0x4c00] ;  /* 0x004c00008530783b */ /* 0x000ee40000004200 */
[----:B------:R-:W-:Y:S01]  /*e950*/  F2FP.BF16.F32.PACK_AB R36, R55, R52 ;  /* 0x000000343724723e */ /* 0x000fe200000010ff */
[----:B------:R-:W-:Y:S01]  /*e960*/  FADD.FTZ R52, R52, R89 ;  /* 0x0000005934347221 */ /* 0x000fe20000010000 */
[----:B----4-:R-:W-:Y:S02]  /*e970*/  F2FP.BF16.F32.PACK_AB R37, R53, R54 ;  /* 0x000000363525723e */ /* 0x010fe400000010ff */
[----:B------:R-:W-:Y:S01]  /*e980*/  F2FP.BF16.F32.PACK_AB R38, R57, R56 ;  /* 0x000000383926723e */ /* 0x000fe200000010ff */
[----:B------:R-:W-:Y:S01]  /*e990*/  FADD.FTZ R55, R55, R52 ;  /* 0x0000003437377221 */ /* 0x000fe20000010000 */
[----:B-1----:R-:W-:Y:S03]  /*e9a0*/  F2FP.BF16.F32.PACK_AB R39, R58, R59 ;  /* 0x0000003b3a27723e */ /* 0x002fe600000010ff */
[----:B------:R-:W-:Y:S04]  /*e9b0*/  FADD.FTZ R56, R56, R55 ;  /* 0x0000003738387221 */ /* 0x000fe80000010000 */
[C---:B------:R-:W-:Y:S03]  /*e9c0*/  HMMA.16816.F32.BF16 R68, R36.reuse, R40, R68 ;  /* 0x000000282444723c */ /* 0x040fe60000041844 */
[----:B------:R-:W-:Y:S05]  /*e9d0*/  FADD.FTZ R57, R57, R56 ;  /* 0x0000003839397221 */ /* 0x000fea0000010000 */
[C---:B------:R-:W-:Y:S01]  /*e9e0*/  HMMA.16816.F32.BF16 R72, R36.reuse, R42, R72 ;  /* 0x0000002a2448723c */ /* 0x040fe20000041848 */
[----:B------:R-:W1:Y:S07]  /*e9f0*/  LDSM.16.MT88.4 R40, [R87+0x1c00] ;  /* 0x001c00005728783b */ /* 0x000e6e0000004200 */
[C---:B--2---:R-:W-:Y:S03]  /*ea00*/  HMMA.16816.F32.BF16 R76, R36.reuse, R44, R76 ;  /* 0x0000002c244c723c */ /* 0x044fe6000004184c */
[----:B------:R-:W-:Y:S04]  /*ea10*/  FADD.FTZ R44, R102, R95 ;  /* 0x0000005f662c7221 */ /* 0x000fe80000010000 */
[----:B------:R-:W-:Y:S01]  /*ea20*/  FADD.FTZ R44, R103, R44 ;  /* 0x0000002c672c7221 */ /* 0x000fe20000010000 */
[----:B------:R-:W-:Y:S03]  /*ea30*/  HMMA.16816.F32.BF16 R80, R36, R46, R80 ;  /* 0x0000002e2450723c */ /* 0x000fe60000041850 */
[----:B------:R-:W-:Y:S01]  /*ea40*/  F2FP.BF16.F32.PACK_AB R36, R61, R60 ;  /* 0x0000003c3d24723e */ /* 0x000fe200000010ff */
[----:B------:R-:W-:Y:S01]  /*ea50*/  FADD.FTZ R91, R91, R44 ;  /* 0x0000002c5b5b7221 */ /* 0x000fe20000010000 */
[----:B------:R-:W-:Y:S01]  /*ea60*/  F2FP.BF16.F32.PACK_AB R37, R34, R35 ;  /* 0x000000232225723e */ /* 0x000fe200000010ff */
[----:B------:R-:W-:Y:S01]  /*ea70*/  FADD.FTZ R60, R60, R57 ;  /* 0x000000393c3c7221 */ /* 0x000fe20000010000 */
[----:B-----5:R-:W-:Y:S01]  /*ea80*/  F2FP.BF16.F32.PACK_AB R38, R105, R62 ;  /* 0x0000003e6926723e */ /* 0x020fe200000010ff */
[----:B------:R-:W-:Y:S01]  /*ea90*/  FADD.FTZ R91, R90, R91 ;  /* 0x0000005b5a5b7221 */ /* 0x000fe20000010000 */
[----:B------:R-:W-:Y:S01]  /*eaa0*/  F2FP.BF16.F32.PACK_AB R39, R104, R63 ;  /* 0x0000003f6827723e */ /* 0x000fe200000010ff */
[----:B------:R-:W-:Y:S02]  /*eab0*/  FADD.FTZ R61, R61, R60 ;  /* 0x0000003c3d3d7221 */ /* 0x000fe40000010000 */
[----:B------:R-:W-:Y:S02]  /*eac0*/  FADD.FTZ R54, R54, R91 ;  /* 0x0000005b36367221 */ /* 0x000fe40000010000 */
[----:B------:R-:W-:Y:S02]  /*ead0*/  FADD.FTZ R62, R62, R61 ;  /* 0x0000003d3e3e7221 */ /* 0x000fe40000010000 */
[C---:B---3--:R-:W-:Y:S03]  /*eae0*/  HMMA.16816.F32.BF16 R68, R36.reuse, R48, R68 ;  /* 0x000000302444723c */ /* 0x048fe60000041844 */
        /* <DEDUP_REMOVED lines=13> */
.L_x_4564:
        /* <DEDUP_REMOVED lines=86> */
[----:B------:R1:W2:Y:S04]  /*f120*/  LDS.128 R8, [R21+0x800] ;  /* 0x0008000015087984 */ /* 0x0002a80000000c00 */
[----:B------:R1:W4:Y:S01]  /*f130*/  LDS.128 R4, [R21+0x1000] ;  /* 0x0010000015047984 */ /* 0x0003220000000c00 */
[----:B------:R-:W-:Y:S05]  /*f140*/  @P2 BRA `(.L_x_4570) ;  /* 0x00000000002c2947 */ /* 0x000fea0003800000 */
        /* <DEDUP_REMOVED lines=11> */
.L_x_4570:
[----:B------:R-:W-:Y:S05]  /*f200*/  BSYNC.RECONVERGENT B0 ;  /* 0x0000000000007941 */ /* 0x000fea0003800200 */
.L_x_4569:
[----:B------:R-:W5:Y:S01]  /*f210*/  LDCU.64 UR4, c[0x0][0x3f8] ;  /* 0x00007f00ff0477ac */ /* 0x000f620008000a00 */
[----:B-1----:R1:W1:Y:S01]  /*f220*/  LDS.128 R16, [R21+0x1800] ;  /* 0x0018000015107984 */ /* 0x0022620000000c00 */
[----:B------:R-:W-:Y:S01]  /*f230*/  SHF.R.U32.HI R132, RZ, 0x3, R132 ;  /* 0x00000003ff847819 */ /* 0x000fe20000011684 */
[----:B------:R-:W-:Y:S01]  /*f240*/  VIADD R137, R137, -UR8 ;  /* 0x8000000889897c36 */ /* 0x000fe20008000000 */
[----:B------:R-:W-:-:S03]  /*f250*/  LOP3.LUT R3, R86, 0xffc, RZ, 0xc0, !PT ;  /* 0x00000ffc56037812 */ /* 0x000fc600078ec0ff */
[----:B------:R-:W-:Y:S01]  /*f260*/  VIADD R2, R132, 0x10 ;  /* 0x0000001084027836 */ /* 0x000fe20000000000 */
[----:B------:R-:W-:Y:S01]  /*f270*/  IADD3 R3, P0, PT, R0, R3, RZ ;  /* 0x0000000300037210 */ /* 0x000fe20007f1e0ff */
[C---:B------:R-:W-:Y:S01]  /*f280*/  VIADD R20, R132.reuse, 0x20 ;  /* 0x0000002084147836 */ /* 0x040fe20000000000 */
[CC--:B------:R-:W-:Y:S01]  /*f290*/  ISETP.GE.AND P3, PT, R132.reuse, R137.reuse, PT ;  /* 0x000000898400720c */ /* 0x0c0fe20003f66270 */
[----:B------:R-:W-:Y:S01]  /*f2a0*/  VIADD R132, R132, 0x30 ;  /* 0x0000003084847836 */ /* 0x000fe20000000000 */
[-C--:B------:R-:W-:Y:S02]  /*f2b0*/  ISETP.GE.AND P2, PT, R2, R137.reuse, PT ;  /* 0x000000890200720c */ /* 0x080fe40003f46270 */
[----:B------:R-:W-:Y:S02]  /*f2c0*/  LEA.HI.X.SX32 R0, R0, RZ, 0x1, P0 ;  /* 0x000000ff00007211 */ /* 0x000fe400000f0eff */
[----:B------:R-:W-:Y:S02]  /*f2d0*/  ISETP.GE.AND P1, PT, R20, R137, PT ;  /* 0x000000891400720c */ /* 0x000fe40003f26270 */
[----:B-----5:R-:W-:-:S04]  /*f2e0*/  LEA R2, P0, R3, UR4, 0x2 ;  /* 0x0000000403027c11 */ /* 0x020fc8000f8010ff */
[----:B------:R-:W-:Y:S02]  /*f2f0*/  LEA.HI.X R3, R3, UR5, R0, 0x2, P0 ;  /* 0x0000000503037c11 */ /* 0x000fe400080f1400 */
[----:B------:R-:W-:-:S03]  /*f300*/  ISETP.GE.AND P0, PT, R132, R137, PT ;  /* 0x000000898400720c */ /* 0x000fc60003f06270 */
[----:B---3--:R3:W-:Y:S04]  /*f310*/  @!P3 STG.E.128 desc[UR6][R2.64], R12 ;  /* 0x0000000c0200b986 */ /* 0x0087e8000c101d06 */
[----:B--2---:R3:W-:Y:S04]  /*f320*/  @!P2 STG.E.128 desc[UR6][R2.64+0x800], R8 ;  /* 0x000800080200a986 */ /* 0x0047e8000c101d06 */
[----:B----4-:R3:W-:Y:S02]  /*f330*/  @!P1 STG.E.128 desc[UR6][R2.64+0x1000], R4 ;  /* 0x0010000402009986 */ /* 0x0107e4000c101d06 */
[----:B------:R-:W-:Y:S05]  /*f340*/  @P0 EXIT ;  /* 0x000000000000094d */ /* 0x000fea0003800000 */
[----:B-1----:R-:W-:Y:S01]  /*f350*/  STG.E.128 desc[UR6][R2.64+0x1800], R16 ;  /* 0x0018001002007986 */ /* 0x002fe2000c101d06 */
[----:B------:R-:W-:Y:S05]  /*f360*/  EXIT ;  /* 0x000000000000794d */ /* 0x000fea0003800000 */
.L_x_4571:
        /* <DEDUP_REMOVED lines=9> */
.L_x_4940:


//--------------------- .text._ZN5flash24flash_fwd_splitkv_kernelI23Flash_fwd_kernel_traitsILi32ELi64ELi128ELi4ELb0ELb0EN7cutlass10bfloat16_tE19Flash_kernel_traitsILi32ELi64ELi128ELi4ES3_EELb1ELb0ELb0ELb0ELb1ELb1ELb1ELb1EEEvNS_16Flash_fwd_paramsE --------------------------
	.section	.text._ZN5flash24flash_fwd_splitkv_kernelI23Flash_fwd_kernel_traitsILi32ELi64ELi128ELi4ELb0ELb0EN7cutlass10bfloat16_tE19Flash_kernel_traitsILi32ELi64ELi128ELi4ES3_EELb1ELb0ELb0ELb0ELb1ELb1ELb1ELb1EEEvNS_16Flash_fwd_paramsE,"ax",@progbits
	.align	128
        .global         _ZN5flash24flash_fwd_splitkv_kernelI23Flash_fwd_kernel_traitsILi32ELi64ELi128ELi4ELb0ELb0EN7cutlass10bfloat16_tE19Flash_kernel_traitsILi32ELi64ELi128ELi4ES3_EELb1ELb0ELb0ELb0ELb1ELb1ELb1ELb1EEEvNS_16Flash_fwd_paramsE
        .type           _ZN5flash24flash_fwd_splitkv_kernelI23Flash_fwd_kernel_traitsILi32ELi64ELi128ELi4ELb0ELb0EN7cutlass10bfloat16_tE19Flash_kernel_traitsILi32ELi64ELi128ELi4ES3_EELb1ELb0ELb0ELb0ELb1ELb1ELb1ELb1EEEvNS_16Flash_fwd_paramsE,@function
        .size           _ZN5flash24flash_fwd_splitkv_kernelI23Flash_fwd_kernel_traitsILi32ELi64ELi128ELi4ELb0ELb0EN7cutlass10bfloat16_tE19Flash_kernel_traitsILi32ELi64ELi128ELi4ES3_EELb1ELb0ELb0ELb0ELb1ELb1ELb1ELb1EEEvNS_16Flash_fwd_paramsE,(.L_x_4941 - _ZN5flash24flash_fwd_splitkv_kernelI23Flash_fwd_kernel_traitsILi32ELi64ELi128ELi4ELb0ELb0EN7cutlass10bfloat16_tE19Flash_kernel_traitsILi32ELi64ELi128ELi4ES3_EELb1ELb0ELb0ELb0ELb1ELb1ELb1ELb1EEEvNS_16Flash_fwd_paramsE)
        .other          _ZN5flash24flash_fwd_splitkv_kernelI23Flash_fwd_kernel_traitsILi32ELi64ELi128ELi4ELb0ELb0EN7cutlass10bfloat16_tE19Flash_kernel_traitsILi32ELi64ELi128ELi4ES3_EELb1ELb0ELb0ELb0ELb1ELb1ELb1ELb1EEEvNS_16Flash_fwd_paramsE,@"STO_CUDA_ENTRY STV_DEFAULT"
_ZN5flash24flash_fwd_splitkv_kernelI23Flash_fwd_kernel_traitsILi32ELi64ELi128ELi4ELb0ELb0EN7cutlass10bfloat16_tE19Flash_kernel_traitsILi32ELi64ELi128ELi4ES3_EELb1ELb0ELb0ELb0ELb1ELb1ELb1ELb1EEEvNS_16Flash_fwd_paramsE:
.text._ZN5flash24flash_fwd_splitkv_kernelI23Flash_fwd_kernel_traitsILi32ELi64ELi128ELi4ELb0ELb0EN7cutlass10bfloat16_tE19Flash_kernel_traitsILi32ELi64ELi128ELi4ES3_EELb1ELb0ELb0ELb0ELb1ELb1ELb1ELb1EEEvNS_16Flash_fwd_paramsE:
        /* <DEDUP_REMOVED lines=28> */
[----:B------:R-:W-:-:S11]  /*01c0*/  ISETP.NE.AND.EX P0, PT, RZ, UR9, PT, P0 ;  /* 0x00000009ff007c0c */ /* 0x000fd6000bf05300 */
[----:B------:R-:W-:Y:S01]  /*01d0*/  @P1 VIADD R105, R105, 0x1 ;  /* 0x0000000169691836 */ /* 0x000fe20000000000 */
[----:B-1----:R-:W-:Y:S02]  /*01e0*/  ISETP.NE.U32.AND P1, PT, R2, RZ, PT ;  /* 0x000000ff0200720c */ /* 0x002fe40003f25070 */
[----:B------:R-:W-:Y:S02]  /*01f0*/  @!P2 LOP3.LUT R105, RZ, R6, RZ, 0x33, !PT ;  /* 0x00000006ff69a212 */ /* 0x000fe400078e33ff */
[----:B------:R-:W-:-:S03]  /*0200*/  ISETP.NE.AND.EX P1, PT, R3, RZ, PT, P1 ;  /* 0x000000ff0300720c */ /* 0x000fc60003f25310 */
[----:B---3--:R-:W-:-:S04]  /*0210*/  IMAD.WIDE.U32 R4, R105, 0x4, R4 ;  /* 0x0000000469047825 */ /* 0x008fc800078e0004 */
[----:B------:R-:W-:Y:S01]  /*0220*/  IMAD.SHL.U32 R9, R105, 0x4, RZ ;  /* 0x0000000469097824 */ /* 0x000fe200078e00ff */
[----:B------:R-:W2:Y:S01]  /*0230*/  @P0 LDG.E R0, desc[UR6][R4.64] ;  /* 0x0000000604000981 */ /* 0x000ea2000c1e1900 */
[----:B------:R-:W-:Y:S02]  /*0240*/  SHF.R.U32.HI R7, RZ, 0x1e, R105 ;  /* 0x0000001eff077819 */ /* 0x000fe40000011669 */
[----:B------:R-:W-:Y:S01]  /*0250*/  ISETP.NE.U32.AND P2, PT, RZ, UR4, PT ;  /* 0x00000004ff007c0c */ /* 0x000fe2000bf45070 */
[----:B------:R1:W2:Y:S01]  /*0260*/  @P3 LDG.E R8, desc[UR6][R4.64+0x4] ;  /* 0x0000040604083981 */ /* 0x0002a2000c1e1900 */
[C---:B------:R-:W-:Y:S02]  /*0270*/  @P1 IADD3 R2, P0, PT, R9.reuse, R2, RZ ;  /* 0x0000000209021210 */ /* 0x040fe40007f1e0ff */
[----:B------:R-:W-:Y:S02]  /*0280*/  IADD3 R12, P4, PT, R9, UR4, RZ ;  /* 0x00000004090c7c10 */ /* 0x000fe4000ff9e0ff */
[----:B------:R-:W-:Y:S01]  /*0290*/  ISETP.NE.AND.EX P2, PT, RZ, UR5, PT, P2 ;  /* 0x00000005ff007c0c */ /* 0x000fe2000bf45320 */
[C---:B------:R-:W-:Y:S01]  /*02a0*/  @P1 IMAD.X R3, R7.reuse, 0x1, R3, P0 ;  /* 0x0000000107031824 */ /* 0x040fe200000e0603 */
[----:B------:R-:W3:Y:S01]  /*02b0*/  LDCU.U8 UR4, c[0x0][0x532] ;  /* 0x0000a640ff0477ac */ /* 0x000ee20008000000 */
[----:B------:R-:W-:-:S03]  /*02c0*/  IADD3.X R13, PT, PT, R7, UR5, RZ, P4, !PT ;  /* 0x00000005070d7c10 */ /* 0x000fc6000a7fe4ff */
[----:B------:R4:W5:Y:S01]  /*02d0*/  @P1 LDG.E R51, desc[UR6][R2.64] ;  /* 0x0000000602331981 */ /* 0x000962000c1e1900 */
[----:B-1----:R-:W-:Y:S01]  /*02e0*/  IMAD.MOV.U32 R4, RZ, RZ, RZ ;  /* 0x000000ffff047224 */ /* 0x002fe200078e00ff */
[----:B---3--:R-:W-:Y:S01]  /*02f0*/  ISETP.NE.AND P4, PT, RZ, UR4, PT ;  /* 0x00000004ff007c0c */ /* 0x008fe2000bf85270 */
[----:B------:R-:W-:-:S04]  /*0300*/  IMAD.MOV.U32 R5, RZ, RZ, -0x1 ;  /* 0xffffffffff057424 */ /* 0x000fc800078e00ff */
[----:B------:R1:W5:Y:S01]  /*0310*/  @P2 LDG.E R4, desc[UR6][R12.64] ;  /* 0x000000060c042981 */ /* 0x000362000c1e1900 */
[----:B----4-:R-:W3:Y:S02]  /*0320*/  LDC.64 R2, c[0x0][0x468] ;  /* 0x00011a00ff027b82 */ /* 0x010ee40000000a00 */
[----:B---3--:R-:W-:-:S04]  /*0330*/  ISETP.EQ.U32.AND P5, PT, R2, RZ, PT ;  /* 0x000000ff0200720c */ /* 0x008fc80003fa2070 */
[----:B------:R-:W-:Y:S02]  /*0340*/  ISETP.EQ.OR.EX P5, PT, R3, RZ, !P4, P5 ;  /* 0x000000ff0300720c */ /* 0x000fe400067a2750 */
[----:B------:R-:W-:-:S05]  /*0350*/  IADD3 R10, P0, PT, R9, R2, RZ ;  /* 0x00000002090a7210 */ /* 0x000fca0007f1e0ff */
[----:B------:R-:W-:-:S06]  /*0360*/  IMAD.X R11, R7, 0x1, R3, P0 ;  /* 0x00000001070b7824 */ /* 0x000fcc00000e0603 */
[----:B------:R1:W5:Y:S01]  /*0370*/  @!P5 LDG.E R5, desc[UR6][R10.64] ;  /* 0x000000060a05d981 */ /* 0x000362000c1e1900 */
[----:B------:R-:W-:Y:S01]  /*0380*/  ISETP.NE.U32.AND P0, PT, R2, RZ, PT ;  /* 0x000000ff0200720c */ /* 0x000fe20003f05070 */
[----:B------:R-:W3:Y:S03]  /*0390*/  S2R R16, SR_CTAID.X ;  /* 0x0000000000107919 */ /* 0x000ee60000002500 */
[----:B------:R-:W-:Y:S01]  /*03a0*/  ISETP.NE.AND.EX P0, PT, R3, RZ, PT, P0 ;  /* 0x000000ff0300720c */ /* 0x000fe20003f05300 */
[----:B------:R-:W4:-:S12]  /*03b0*/  @!P3 LDC R104, c[0x0][0x434] ;  /* 0x00010d00ff68bb82 */ /* 0x000f180000000800 */
[----:B------:R-:W1:Y:S01]  /*03c0*/  @!P0 LDC R54, c[0x0][0x438] ;  /* 0x00010e00ff368b82 */ /* 0x000e620000000800 */
[----:B---3--:R-:W-:Y:S02]  /*03d0*/  IMAD.SHL.U32 R56, R16, 0x40, RZ ;  /* 0x0000004010387824 */ /* 0x008fe400078e00ff */
[----:B--2---:R-:W-:Y:S02]  /*03e0*/  @P3 IMAD.IADD R104, R8, 0x1, -R0 ;  /* 0x0000000108683824 */ /* 0x004fe400078e0a00 */
[----:B------:R-:W-:-:S04]  /*03f0*/  IMAD.MOV R8, RZ, RZ, -R105 ;  /* 0x000000ffff087224 */ /* 0x000fc800078e0a69 */
[----:B------:R-:W-:Y:S01]  /*0400*/  IMAD R8, R6, R8, UR10 ;  /* 0x0000000a06087e24 */ /* 0x000fe2000f8e0208 */
[----:B----4-:R-:W-:Y:S01]  /*0410*/  ISETP.GT.AND P3, PT, R104, R56, PT ;  /* 0x000000386800720c */ /* 0x010fe20003f64270 */
[----:B-1----:R-:W-:-:S12]  /*0420*/  @!P0 BRA `(.L_x_4572) ;  /* 0x00000000000c8947 */ /* 0x002fd80003800000 */
[----:B------:R-:W2:Y:S02]  /*0430*/  @P4 LDG.E R54, desc[UR6][R10.64+0x4] ;  /* 0x000004060a364981 */ /* 0x000ea4000c1e1900 */
[----:B--2--5:R-:W-:-:S06]  /*0440*/  @P4 IADD3 R54, PT, PT, R54, -R5, RZ ;  /* 0x8000000536364210 */ /* 0x024fcc0007ffe0ff */
[----:B------:R1:W5:Y:S02]  /*0450*/  @!P4 LDG.E R54, desc[UR6][R10.64] ;  /* 0x000000060a36c981 */ /* 0x000364000c1e1900 */
.L_x_4572:
        /* <DEDUP_REMOVED lines=37> */
[----:B------:R-:W-:-:S03]  /*06b0*/  ISETP.GE.AND P0, PT, R18, RZ, PT ;  /* 0x000000ff1200720c */ /* 0x000fc60003f06270 */
[----:B------:R-:W-:Y:S01]  /*06c0*/  @!P1 IMAD.IADD R51, R54, 0x1, R15 ;  /* 0x0000000136339824 */ /* 0x000fe200078e020f */
[----:B------:R-:W-:-:S03]  /*06d0*/  ISETP.NE.AND P1, PT, R10, RZ, PT ;  /* 0x000000ff0a00720c */ /* 0x000fc60003f25270 */
[----:B------:R-:W-:Y:S02]  /*06e0*/  VIADD R14, R51, 0x7f ;  /* 0x0000007f330e7836 */ /* 0x000fe40000000000 */
[----:B------:R-:W-:-:S03]  /*06f0*/  @P4 VIADD R11, R11, 0x1 ;  /* 0x000000010b0b4836 */ /* 0x000fc60000000000 */
[----:B------:R-:W-:Y:S01]  /*0700*/  IADD3 R15, PT, PT, R14, R56, -R104 ;  /* 0x000000380e0f7210 */ /* 0x000fe20007ffe868 */
[----:B------:R-:W-:-:S04]  /*0710*/  @!P0 IMAD.MOV R11, RZ, RZ, -R11 ;  /* 0x000000ffff0b8224 */ /* 0x000fc800078e0a0b */
[----:B------:R-:W-:Y:S02]  /*0720*/  @!P1 LOP3.LUT R11, RZ, R10, RZ, 0x33, !PT ;  /* 0x0000000aff0b9212 */ /* 0x000fe400078e33ff */
[----:B----4-:R-:W-:Y:S02]  /*0730*/  IADD3 R3, PT, PT, R15, 0x40, R3 ;  /* 0x000000400f037810 */ /* 0x010fe40007ffe003 */
[----:B------:R-:W-:Y:S01]  /*0740*/  SHF.R.S32.HI R15, RZ, 0x1f, R14 ;  /* 0x0000001fff0f7819 */ /* 0x000fe2000001140e */
[----:B-1----:R-:W-:Y:S01]  /*0750*/  IMAD R103, R11, R2, RZ ;  /* 0x000000020b677224 */ /* 0x002fe200078e02ff */
[----:B------:R-:W-:Y:S02]  /*0760*/  SHF.R.S32.HI R10, RZ, 0x1f, R3 ;  /* 0x0000001fff0a7819 */ /* 0x000fe40000011403 */
[----:B------:R-:W-:Y:S02]  /*0770*/  LEA.HI R15, R15, R14, RZ, 0x7 ;  /* 0x0000000e0f0f7211 */ /* 0x000fe400078f38ff */
[----:B------:R-:W-:-:S02]  /*0780*/  LEA.HI R10, R10, R3, RZ, 0x7 ;  /* 0x000000030a0a7211 */ /* 0x000fc400078f38ff */
        /* <DEDUP_REMOVED lines=8> */
[----:B------:R-:W3:Y:S01]  /*0810*/  LDCU.64 UR8, c[0x0][0x3f8] ;  /* 0x00007f00ff0877ac */ /* 0x000ee20008000a00 */
[----:B-1----:R-:W-:-:S04]  /*0820*/  IMAD R4, R2, R4, R105 ;  /* 0x0000000402047224 */ /* 0x002fc800078e0269 */
[----:B------:R-:W-:Y:S01]  /*0830*/  IMAD R4, R4, R6, R8 ;  /* 0x0000000604047224 */ /* 0x000fe200078e0208 */
[----:B------:R-:W-:-:S03]  /*0840*/  SHF.R.U32.HI R6, RZ, 0x3, R55 ;  /* 0x00000003ff067819 */ /* 0x000fc60000011637 */
[--C-:B------:R-:W-:Y:S02]  /*0850*/  IMAD R5, R4, R5, R56.reuse ;  /* 0x0000000504057224 */ /* 0x100fe400078e0238 */
[----:B------:R-:W-:Y:S02]  /*0860*/  IMAD.IADD R56, R104, 0x1, -R56 ;  /* 0x0000000168387824 */ /* 0x000fe400078e0a38 */
[----:B--2---:R-:W-:Y:S01]  /*0870*/  IMAD R0, R5, UR4, RZ ;  /* 0x0000000405007c24 */ /* 0x004fe2000f8e02ff */
[----:B------:R-:W1:Y:S01]  /*0880*/  LDCU.64 UR4, c[0x0][0x428] ;  /* 0x00008500ff0477ac */ /* 0x000e620008000a00 */
[C---:B------:R-:W-:Y:S01]  /*0890*/  VIADD R4, R6.reuse, 0x10 ;  /* 0x0000001006047836 */ /* 0x040fe20000000000 */
[C---:B------:R-:W-:Y:S01]  /*08a0*/  ISETP.GE.AND P1, PT, R6.reuse, R56, PT ;  /* 0x000000380600720c */ /* 0x040fe20003f26270 */
[----:B------:R-:W-:Y:S01]  /*08b0*/  VIADD R3, R6, 0x20 ;  /* 0x0000002006037836 */ /* 0x000fe20000000000 */
[C---:B------:R-:W-:Y:S02]  /*08c0*/  LEA R2, P0, R55.reuse, R0, 0x2 ;  /* 0x0000000037027211 */ /* 0x040fe400078010ff */
[----:B------:R-:W-:-:S02]  /*08d0*/  LOP3.LUT P6, R55, R55, 0x7, RZ, 0xc0, !PT ;  /* 0x0000000737377812 */ /* 0x000fc400078cc0ff */
[----:B------:R-:W-:Y:S02]  /*08e0*/  LEA.HI.X.SX32 R0, R0, RZ, 0x1, P0 ;  /* 0x000000ff00007211 */ /* 0x000fe400000f0eff */
[----:B---3--:R-:W-:Y:S02]  /*08f0*/  LEA R8, P0, R2, UR8, 0x2 ;  /* 0x0000000802087c11 */ /* 0x008fe4000f8010ff */
[-C--:B------:R-:W-:Y:S02]  /*0900*/  ISETP.GE.AND P3, PT, R4, R56.reuse, PT ;  /* 0x000000380400720c */ /* 0x080fe40003f66270 */
[----:B------:R-:W-:Y:S01]  /*0910*/  LEA.HI.X R9, R2, UR9, R0, 0x2, P0 ;  /* 0x0000000902097c11 */ /* 0x000fe200080f1400 */
[C---:B------:R-:W-:Y:S01]  /*0920*/  VIADD R0, R6.reuse, 0x30 ;  /* 0x0000003006007836 */ /* 0x040fe20000000000 */
[-C--:B------:R-:W-:Y:S02]  /*0930*/  ISETP.GE.AND P2, PT, R3, R56.reuse, PT ;  /* 0x000000380300720c */ /* 0x080fe40003f46270 */
[-C--:B------:R-:W-:Y:S01]  /*0940*/  ISETP.GE.OR P6, PT, R6, R56.reuse, P6 ;  /* 0x000000380600720c */ /* 0x080fe200037c6670 */
[----:B------:R2:W-:Y:S01]  /*0950*/  @!P1 STG.E.128 desc[UR6][R8.64], RZ ;  /* 0x000000ff08009986 */ /* 0x0005e2000c101d06 */
[----:B------:R-:W-:-:S02]  /*0960*/  ISETP.GE.AND P1, PT, R0, R56, PT ;  /* 0x000000380000720c */ /* 0x000fc40003f26270 */
[C---:B------:R-:W-:Y:S02]  /*0970*/  ISETP.NE.OR P5, PT, R55.reuse, RZ, P3 ;  /* 0x000000ff3700720c */ /* 0x040fe40001fa5670 */
[----:B------:R-:W-:Y:S01]  /*0980*/  ISETP.NE.OR P4, PT, R55, RZ, P2 ;  /* 0x000000ff3700720c */ /* 0x000fe20001785670 */
[----:B------:R2:W-:Y:S01]  /*0990*/  @!P3 STG.E.128 desc[UR6][R8.64+0x800], RZ ;  /* 0x000800ff0800b986 */ /* 0x0005e2000c101d06 */
[----:B------:R-:W-:-:S03]  /*09a0*/  IADD3 R6, P0, PT, R5, R6, RZ ;  /* 0x0000000605067210 */ /* 0x000fc60007f1e0ff */
[----:B------:R2:W-:Y:S01]  /*09b0*/  @!P2 STG.E.128 desc[UR6][R8.64+0x1000], RZ ;  /* 0x001000ff0800a986 */ /* 0x0005e2000c101d06 */
[----:B------:R-:W-:Y:S01]  /*09c0*/  LEA.HI.X.SX32 R5, R5, RZ, 0x1, P0 ;  /* 0x000000ff05057211 */ /* 0x000fe200000f0eff */
[----:B------:R-:W-:Y:S01]  /*09d0*/  @!P6 IMAD.MOV.U32 R3, RZ, RZ, -0x800000 ;  /* 0xff800000ff03e424 */ /* 0x000fe200078e00ff */
[C---:B-1----:R-:W-:Y:S01]  /*09e0*/  LEA R4, P0, R6.reuse, UR4, 0x2 ;  /* 0x0000000406047c11 */ /* 0x042fe2000f8010ff */
        /* <DEDUP_REMOVED lines=12> */
.L_x_4573:
        /* <DEDUP_REMOVED lines=9> */
.L_x_4574:
        /* <DEDUP_REMOVED lines=42> */
[----:B------:R-:W2:Y:S04]  /*0de0*/  LDC R6, c[0x0][0x3e8] ;  /* 0x0000fa00ff067b82 */ /* 0x000ea80000000800 */
[----:B------:R-:W3:Y:S01]  /*0df0*/  LDG.E R18, desc[UR6][R18.64] ;  /* 0x0000000612127981 */ /* 0x000ee2000c1e1900 */
[----:B------:R-:W-:Y:S01]  /*0e00*/  IADD3 R5, PT, PT, -R5, RZ, RZ ;  /* 0x000000ff05057210 */ /* 0x000fe20007ffe1ff */
[----:B-1----:R-:W-:Y:S01]  /*0e10*/  IMAD.U32 R46, RZ, RZ, UR4 ;  /* 0x00000004ff2e7e24 */ /* 0x002fe2000f8e00ff */
[----:B------:R-:W-:-:S03]  /*0e20*/  MOV R47, UR5 ;  /* 0x00000005002f7c02 */ /* 0x000fc60008000f00 */
        /* <DEDUP_REMOVED lines=59> */
.L_x_4575:
        /* <DEDUP_REMOVED lines=17> */
.L_x_4577:
[----:B------:R-:W2:Y:S01]  /*12f0*/  LDC.64 R46, c[0x0][0x3b8] ;  /* 0x0000ee00ff2e7b82 */ /* 0x000ea20000000a00 */
[----:B------:R-:W-:-:S05]  /*1300*/  IADD3 R6, PT, PT, R4, R5, RZ ;  /* 0x0000000504067210 */ /* 0x000fca0007ffe0ff */
[C---:B--2---:R-:W-:Y:S02]  /*1310*/  IMAD R18, R6.reuse, R47, RZ ;  /* 0x0000002f06127224 */ /* 0x044fe400078e02ff */
[----:B------:R-:W-:-:S05]  /*1320*/  IMAD.WIDE.U32 R6, R6, R46, RZ ;  /* 0x0000002e06067225 */ /* 0x000fca00078e00ff */
[----:B------:R-:W-:Y:S02]  /*1330*/  IADD3 R18, PT, PT, R7, R18, RZ ;  /* 0x0000001207127210 */ /* 0x000fe40007ffe0ff */
[----:B------:R-:W-:Y:S02]  /*1340*/  MOV R19, R6 ;  /* 0x0000000600137202 */ /* 0x000fe40000000f00 */
.L_x_4578:
        /* <DEDUP_REMOVED lines=15> */
.L_x_4579:
[----:B------:R-:W2:Y:S01]  /*1440*/  LDC.64 R44, c[0x0][0x3c0] ;  /* 0x0000f000ff2c7b82 */ /* 0x000ea20000000a00 */
[----:B------:R-:W-:-:S05]  /*1450*/  IADD3 R4, PT, PT, R4, R5, RZ ;  /* 0x0000000504047210 */ /* 0x000fca0007ffe0ff */
[C---:B--2---:R-:W-:Y:S02]  /*1460*/  IMAD R20, R4.reuse, R45, RZ ;  /* 0x0000002d04147224 */ /* 0x044fe400078e02ff */
[----:B------:R-:W-:-:S05]  /*1470*/  IMAD.WIDE.U32 R4, R4, R44, RZ ;  /* 0x0000002c04047225 */ /* 0x000fca00078e00ff */
[----:B------:R-:W-:Y:S02]  /*1480*/  IADD3 R20, PT, PT, R5, R20, RZ ;  /* 0x0000001405147210 */ /* 0x000fe40007ffe0ff */
[----:B------:R-:W-:-:S07]  /*1490*/  MOV R21, R4 ;  /* 0x0000000400157202 */ /* 0x000fce0000000f00 */
.L_x_4580:
        /* <DEDUP_REMOVED lines=11> */
[----:B--2--5:R-:W-:-:S04]  /*1550*/  IABS R2, R6 ;  /* 0x0000000600027213 */ /* 0x024fc80000000000 */
        /* <DEDUP_REMOVED lines=25> */
[----:B------:R-:W-:-:S04]  /*16f0*/  LOP3.LUT R2, R8, R6, RZ, 0x3c, !PT ;  /* 0x0000000608027212 */ /* 0x000fc800078e3cff */
[----:B------:R-:W-:Y:S02]  /*1700*/  ISETP.GE.AND P0, PT, R2, RZ, PT ;  /* 0x000000ff0200720c */ /* 0x000fe40003f06270 */
[----:B------:R-:W2:Y:S05]  /*1710*/  LDC.64 R2, c[0x0][0x3d0] ;  /* 0x0000f400ff027b82 */ /* 0x000eaa0000000a00 */
[----:B------:R-:W-:Y:S01]  /*1720*/  @P1 VIADD R7, R7, 0x1 ;  /* 0x0000000107071836 */ /* 0x000fe20000000000 */
[----:B------:R-:W-:Y:S02]  /*1730*/  ISETP.NE.AND P1, PT, R6, RZ, PT ;  /* 0x000000ff0600720c */ /* 0x000fe40003f25270 */
[----:B------:R-:W-:-:S02]  /*1740*/  LOP3.LUT R6, RZ, R6, RZ, 0x33, !PT ;  /* 0x00000006ff067212 */ /* 0x000fc400078e33ff */
        /* <DEDUP_REMOVED lines=14> */
.L_x_4576:
        /* <DEDUP_REMOVED lines=75> */
[----:B------:R-:W-:Y:S01]  /*1ce0*/  IMAD.IADD R8, R8, 0x1, R59 ;  /* 0x0000000108087824 */ /* 0x000fe200078e023b */
[----:B------:R-:W3:Y:S01]  /*1cf0*/  LDCU.128 UR16, c[0x0][0x4b0] ;  /* 0x00009600ff1077ac */ /* 0x000ee20008000c00 */
[----:B------:R-:W-:Y:S01]  /*1d00*/  SHF.R.S32.HI R7, RZ, 0x1f, R78 ;  /* 0x0000001fff077819 */ /* 0x000fe2000001144e */
[----:B------:R-:W4:Y:S01]  /*1d10*/  LDC.64 R48, c[0x0][0x4b0] ;  /* 0x00012c00ff307b82 */ /* 0x000f220000000a00 */
[----:B------:R-:W-:Y:S01]  /*1d20*/  SEL R6, R6, R9, !P1 ;  /* 0x0000000906067207 */ /* 0x000fe20004800000 */
[----:B------:R-:W3:Y:S01]  /*1d30*/  LDCU.128 UR12, c[0x0][0x4c0] ;  /* 0x00009800ff0c77ac */ /* 0x000ee20008000c00 */
[----:B------:R-:W-:Y:S01]  /*1d40*/  IMAD R35, R5, R11, RZ ;  /* 0x0000000b05237224 */ /* 0x000fe200078e02ff */
[----:B------:R-:W-:Y:S01]  /*1d50*/  SHF.R.S32.HI R66, RZ, 0x1f, R54 ;  /* 0x0000001fff427819 */ /* 0x000fe20000011436 */
[----:B------:R-:W-:Y:S01]  /*1d60*/  IMAD.MOV.U32 R61, RZ, RZ, R3 ;  /* 0x000000ffff3d7224 */ /* 0x000fe200078e0003 */
[----:B------:R-:W-:Y:S01]  /*1d70*/  SHF.R.S32.HI R10, RZ, 0x1f, R6 ;  /* 0x0000001fff0a7819 */ /* 0x000fe20000011406 */
[----:B------:R-:W4:Y:S01]  /*1d80*/  LDCU.64 UR4, c[0x0][0x488] ;  /* 0x00009100ff0477ac */ /* 0x000f220008000a00 */
[----:B-1----:R-:W-:Y:S01]  /*1d90*/  IMAD.WIDE.U32 R14, R105, UR10, R12 ;  /* 0x0000000a690e7c25 */ /* 0x002fe2000f8e000c */
[----:B------:R-:W-:Y:S01]  /*1da0*/  SHF.R.S32.HI R34, RZ, 0x1f, R35 ;  /* 0x0000001fff227819 */ /* 0x000fe20000011423 */
[----:B------:R-:W1:Y:S01]  /*1db0*/  LDC.64 R44, c[0x0][0x3c0] ;  /* 0x0000f000ff2c7b82 */ /* 0x000e620000000a00 */
[----:B------:R-:W-:Y:S01]  /*1dc0*/  IADD3 R69, P1, PT, R35, R8, RZ ;  /* 0x0000000823457210 */ /* 0x000fe20007f3e0ff */
[----:B--2---:R-:W-:Y:S01]  /*1dd0*/  IMAD.WIDE.U32 R16, R105, UR20, R12 ;  /* 0x0000001469107c25 */ /* 0x004fe2000f8e000c */
[----:B------:R-:W-:-:S02]  /*1de0*/  MOV R62, R4 ;  /* 0x00000004003e7202 */ /* 0x000fc40000000f00 */
[----:B------:R-:W-:Y:S01]  /*1df0*/  LEA.HI.X.SX32 R68, R8, R34, 0x1, P1 ;  /* 0x0000002208447211 */ /* 0x000fe200008f0eff */
[----:B---3--:R-:W-:Y:S01]  /*1e00*/  IMAD R9, R7, UR16, RZ ;  /* 0x0000001007097c24 */ /* 0x008fe2000f8e02ff */
[----:B------:R-:W-:Y:S01]  /*1e10*/  MOV R65, R2 ;  /* 0x0000000200417202 */ /* 0x000fe20000000f00 */
[----:B------:R-:W-:Y:S01]  /*1e20*/  IMAD R15, R105, UR11, R15 ;  /* 0x0000000b690f7c24 */ /* 0x000fe2000f8e020f */
[----:B------:R-:W2:Y:S01]  /*1e30*/  LDCU.64 UR10, c[0x0][0x4d0] ;  /* 0x00009a00ff0a77ac */ /* 0x000ea20008000a00 */
[----:B------:R-:W-:Y:S01]  /*1e40*/  IMAD R7, R7, UR22, RZ ;  /* 0x0000001607077c24 */ /* 0x000fe2000f8e02ff */
[----:B------:R-:W-:Y:S01]  /*1e50*/  SHF.L.U64.HI R68, R69, 0x1, R68 ;  /* 0x0000000145447819 */ /* 0x000fe20000010244 */
[----:B------:R-:W-:Y:S01]  /*1e60*/  IMAD R17, R105, UR21, R17 ;  /* 0x0000001569117c24 */ /* 0x000fe2000f8e0211 */
[----:B------:R-:W-:Y:S01]  /*1e70*/  SHF.L.U32 R69, R69, 0x1, RZ ;  /* 0x0000000145457819 */ /* 0x000fe200000006ff */
[C---:B------:R-:W-:Y:S01]  /*1e80*/  IMAD R7, R78.reuse, UR23, R7 ;  /* 0x000000174e077c24 */ /* 0x040fe2000f8e0207 */
[----:B------:R-:W-:Y:S01]  /*1e90*/  MOV R75, R33 ;  /* 0x00000021004b7202 */ /* 0x000fe20000000f00 */
[----:B------:R-:W-:Y:S01]  /*1ea0*/  IMAD.WIDE.U32 R18, R78, UR22, R14 ;  /* 0x000000164e127c25 */ /* 0x000fe2000f8e000e */
[----:B------:R-:W-:-:S02]  /*1eb0*/  IADD3 R71, P1, PT, R69, UR14, RZ ;  /* 0x0000000e45477c10 */ /* 0x000fc4000ff3e0ff */
[----:B------:R-:W-:Y:S01]  /*1ec0*/  IADD3 R73, PT, PT, R80, 0x40, RZ ;  /* 0x0000004050497810 */ /* 0x000fe20007ffe0ff */
[C---:B------:R-:W-:Y:S01]  /*1ed0*/  IMAD R9, R78.reuse, UR17, R9 ;  /* 0x000000114e097c24 */ /* 0x040fe2000f8e0209 */
[----:B------:R-:W-:Y:S01]  /*1ee0*/  IADD3 R19, PT, PT, R19, R7, RZ ;  /* 0x0000000713137210 */ /* 0x000fe20007ffe0ff */
[----:B------:R-:W-:Y:S01]  /*1ef0*/  IMAD.WIDE.U32 R16, R78, UR16, R16 ;  /* 0x000000104e107c25 */ /* 0x000fe2000f8e0010 */
[----:B------:R-:W-:-:S03]  /*1f00*/  IADD3.X R70, PT, PT, R68, UR15, RZ, P1, !PT ;  /* 0x0000000f44467c10 */ /* 0x000fc60008ffe4ff */
[----:B------:R-:W-:Y:S01]  /*1f10*/  IMAD.IADD R17, R17, 0x1, R9 ;  /* 0x0000000111117824 */ /* 0x000fe200078e0209 */
[----:B--2---:R-:W-:Y:S01]  /*1f20*/  IADD3 R69, P1, PT, R69, UR10, RZ ;  /* 0x0000000a45457c10 */ /* 0x004fe2000ff3e0ff */
[C---:B------:R-:W-:Y:S02]  /*1f30*/  IMAD R9, R10.reuse, UR12, RZ ;  /* 0x0000000c0a097c24 */ /* 0x040fe4000f8e02ff */
[----:B------:R-:W-:Y:S01]  /*1f40*/  IMAD R14, R10, UR18, RZ ;  /* 0x000000120a0e7c24 */ /* 0x000fe2000f8e02ff */
[----:B------:R-:W-:Y:S01]  /*1f50*/  IADD3.X R68, PT, PT, R68, UR11, RZ, P1, !PT ;  /* 0x0000000b44447c10 */ /* 0x000fe20008ffe4ff */
        /* <DEDUP_REMOVED lines=8> */
[----:B------:R-:W-:Y:S01]  /*1fe0*/  IADD3.X R66, PT, PT, RZ, ~R66, RZ, P0, !PT ;  /* 0x80000042ff427210 */ /* 0x000fe200007fe4ff */
[----:B------:R-:W-:Y:S01]  /*1ff0*/  IMAD.IADD R15, R19, 0x1, R14 ;  /* 0x00000001130f7824 */ /* 0x000fe200078e020e */
[----:B------:R-:W-:Y:S01]  /*2000*/  IADD3 R35, P0, PT, R35, R59, RZ ;  /* 0x0000003b23237210 */ /* 0x000fe20007f1e0ff */
[----:B------:R-:W-:Y:S01]  /*2010*/  IMAD.WIDE.U32 R16, R6, UR16, R16 ;  /* 0x0000001006107c25 */ /* 0x000fe2000f8e0010 */
[----:B------:R-:W-:-:S03]  /*2020*/  MOV R14, R18 ;  /* 0x00000012000e7202 */ /* 0x000fc60000000f00 */
[----:B------:R-:W-:Y:S01]  /*2030*/  IMAD.X R34, R34, 0x1, R58, P0 ;  /* 0x0000000122227824 */ /* 0x000fe200000e063a */
[----:B------:R-:W-:Y:S01]  /*2040*/  LEA R67, P2, R16, UR8, 0x1 ;  /* 0x0000000810437c11 */ /* 0x000fe2000f8408ff */
[C---:B------:R-:W-:Y:S02]  /*2050*/  IMAD R9, R66.reuse, UR22, RZ ;  /* 0x0000001642097c24 */ /* 0x040fe4000f8e02ff */
[----:B------:R-:W-:Y:S01]  /*2060*/  IMAD R66, R66, UR16, RZ ;  /* 0x0000001042427c24 */ /* 0x000fe2000f8e02ff */
[C---:B------:R-:W-:Y:S01]  /*2070*/  SHF.L.U64.HI R34, R35.reuse, 0x1, R34 ;  /* 0x0000000123227819 */ /* 0x040fe20000010222 */
[----:B------:R-:W-:Y:S01]  /*2080*/  IMAD.SHL.U32 R35, R35, 0x2, RZ ;  /* 0x0000000223237824 */ /* 0x000fe200078e00ff */
[----:B------:R-:W-:Y:S01]  /*2090*/  USHF.L.U32 UR16, UR16, 0x7, URZ ;  /* 0x0000000710107899 */ /* 0x000fe200080006ff */
[C---:B------:R-:W-:Y:S01]  /*20a0*/  IMAD R66, R6.reuse, UR17, R66 ;  /* 0x0000001106427c24 */ /* 0x040fe2000f8e0242 */
[----:B------:R-:W-:Y:S01]  /*20b0*/  UMOV UR17, URZ ;  /* 0x000000ff00117c82 */ /* 0x000fe20008000000 */
[C---:B------:R-:W-:Y:S01]  /*20c0*/  IMAD R9, R6.reuse, UR23, R9 ;  /* 0x0000001706097c24 */ /* 0x040fe2000f8e0209 */
[----:B------:R-:W-:Y:S01]  /*20d0*/  UIADD3 UR17, UP0, UPT, URZ, -UR17, URZ ;  /* 0x80000011ff117290 */ /* 0x000fe2000ff1e0ff */
[----:B------:R-:W-:Y:S01]  /*20e0*/  IMAD.WIDE.U32 R6, R6, UR22, R14 ;  /* 0x0000001606067c25 */ /* 0x000fe2000f8e000e */
[----:B------:R-:W-:Y:S01]  /*20f0*/  IADD3 R15, P0, PT, R35, UR14, RZ ;  /* 0x0000000e230f7c10 */ /* 0x000fe2000ff1e0ff */
[----:B------:R-:W3:Y:S01]  /*2100*/  LDCU UR14, c[0x0][0x450] ;  /* 0x00008a00ff0e77ac */ /* 0x000ee20008000800 */
[----:B------:R-:W-:Y:S01]  /*2110*/  IADD3 R66, PT, PT, R17, R66, RZ ;  /* 0x0000004211427210 */ /* 0x000fe20007ffe0ff */
[----:B------:R-:W-:Y:S01]  /*2120*/  IMAD.IADD R9, R7, 0x1, R9 ;  /* 0x0000000107097824 */ /* 0x000fe200078e0209 */
[----:B------:R-:W-:Y:S01]  /*2130*/  IADD3.X R14, PT, PT, R34, UR15, RZ, P0, !PT ;  /* 0x0000000f220e7c10 */ /* 0x000fe200087fe4ff */
[----:B------:R-:W-:Y:S01]  /*2140*/  UIADD3.X UR16, UPT, UPT, URZ, ~UR16, URZ, UP0, !UPT ;  /* 0x80000010ff107290 */ /* 0x000fe200087fe4ff */
[----:B------:R-:W-:Y:S01]  /*2150*/  LEA.HI.X R66, R16, UR9, R66, 0x1, P2 ;  /* 0x0000000910427c11 */ /* 0x000fe200090f0c42 */
[----:B------:R-:W-:Y:S01]  /*2160*/  UIADD3.X UR18, UPT, UPT, URZ, ~UR18, URZ, UP0, !UPT ;  /* 0x80000012ff127290 */ /* 0x000fe200087fe4ff */
[----:B----4-:R-:W-:Y:S01]  /*2170*/  LEA R10, P2, R6, UR4, 0x1 ;  /* 0x00000004060a7c11 */ /* 0x010fe2000f8408ff */
[----:B------:R-:W4:Y:S01]  /*2180*/  LDCU.U8 UR4, c[0x0][0x533] ;  /* 0x0000a660ff0477ac */ /* 0x000f220008000000 */
[----:B------:R-:W-:Y:S01]  /*2190*/  IADD3 R35, P0, PT, R35, UR10, RZ ;  /* 0x0000000a23237c10 */ /* 0x000fe2000ff1e0ff */
[----:B------:R-:W-:Y:S01]  /*21a0*/  IMAD.MOV.U32 R64, RZ, RZ, R0 ;  /* 0x000000ffff407224 */ /* 0x000fe200078e0000 */
[-C--:B------:R-:W-:Y:S01]  /*21b0*/  LOP3.LUT R15, R15, R14.reuse, RZ, 0x3c, !PT ;  /* 0x0000000e0f0f7212 */ /* 0x080fe200078e3cff */
[C---:B------:R-:W-:Y:S01]  /*21c0*/  IMAD R77, R33.reuse, -0x80, R54 ;  /* 0xffffff80214d7824 */ /* 0x040fe200078e0236 */
[----:B------:R-:W-:Y:S01]  /*21d0*/  IADD3.X R34, PT, PT, R34, UR11, RZ, P0, !PT ;  /* 0x0000000b22227c10 */ /* 0x000fe200087fe4ff */
[----:B------:R-:W-:Y:S01]  /*21e0*/  IMAD R76, R33, -0x80, R51 ;  /* 0xffffff80214c7824 */ /* 0x000fe200078e0233 */
[----:B------:R-:W-:Y:S01]  /*21f0*/  LOP3.LUT R14, R15, R14, RZ, 0x3c, !PT ;  /* 0x0000000e0f0e7212 */ /* 0x000fe200078e3cff */
[C---:B------:R-:W-:Y:S01]  /*2200*/  VIADD R74, R80.reuse, 0x20 ;  /* 0x00000020504a7836 */ /* 0x040fe20000000000 */
[-C--:B------:R-:W-:Y:S01]  /*2210*/  LOP3.LUT R35, R35, R34.reuse, RZ, 0x3c, !PT ;  /* 0x0000002223237212 */ /* 0x080fe200078e3cff */
[----:B------:R-:W-:Y:S01]  /*2220*/  VIADD R72, R80, 0x60 ;  /* 0x0000006050487836 */ /* 0x000fe20000000000 */
[----:B---3--:R-:W-:Y:S01]  /*2230*/  MOV R16, UR14 ;  /* 0x0000000e00107c02 */ /* 0x008fe20008000f00 */
[----:B------:R-:W-:Y:S01]  /*2240*/  USHF.R.S64 UR15, UR17, 0x1f, UR16 ;  /* 0x0000001f110f7899 */ /* 0x000fe20008001010 */
[----:B------:R-:W-:Y:S01]  /*2250*/  LOP3.LUT R34, R35, R34, RZ, 0x3c, !PT ;  /* 0x0000002223227212 */ /* 0x000fe200078e3cff */
[----:B------:R-:W3:Y:S01]  /*2260*/  LDCU.128 UR8, c[0x0][0x3a0] ;  /* 0x00007400ff0877ac */ /* 0x000ee20008000c00 */
[----:B------:R-:W-:-:S02]  /*2270*/  LOP3.LUT R15, R15, R14, RZ, 0x3c, !PT ;  /* 0x0000000e0f0f7212 */ /* 0x000fc400078e3cff */
[----:B------:R-:W-:Y:S01]  /*2280*/  LOP3.LUT R35, R35, R34, RZ, 0x3c, !PT ;  /* 0x0000002223237212 */ /* 0x000fe200078e3cff */
[----:B------:R-:W-:Y:S01]  /*2290*/  USHF.R.S64 UR17, UR17, 0x1f, UR18 ;  /* 0x0000001f11117899 */ /* 0x000fe20008001012 */
[----:B------:R-:W-:Y:S01]  /*22a0*/  LEA.HI.X R9, R6, UR5, R9, 0x1, P2 ;  /* 0x0000000506097c11 */ /* 0x000fe200090f0c09 */
[----:B------:R-:W-:Y:S02]  /*22b0*/  USHF.R.S32.HI UR5, URZ, 0x1f, UR16 ;  /* 0x0000001fff057899 */ /* 0x000fe40008011410 */
[----:B------:R-:W-:Y:S02]  /*22c0*/  USHF.R.S32.HI UR16, URZ, 0x1f, UR18 ;  /* 0x0000001fff107899 */ /* 0x000fe40008011412 */
[----:B-12-4-:R-:W-:-:S11]  /*22d0*/  UISETP.NE.AND UP0, UPT, UR4, URZ, UPT ;  /* 0x000000ff0400728c */ /* 0x016fd6000bf05270 */
.L_x_4603:
[----:B------:R-:W-:Y:S01]  /*22e0*/  LEA R18, P0, R48, R67, 0x6 ;  /* 0x0000004330127211 */ /* 0x000fe200078030ff */
[----:B------:R-:W-:Y:S01]  /*22f0*/  VIADD R76, R76, 0x80 ;  /* 0x000000804c4c7836 */ /* 0x000fe20000000000 */
[----:B-1----:R-:W1:Y:S01]  /*2300*/  LDC.64 R46, c[0x0][0x3b8] ;  /* 0x0000ee00ff2e7b82 */ /* 0x002e620000000a00 */
[----:B------:R-:W-:Y:S01]  /*2310*/  VIADD R77, R77, 0x80 ;  /* 0x000000804d4d7836 */ /* 0x000fe20000000000 */
[----:B------:R-:W-:Y:S01]  /*2320*/  LEA.HI.X R19, R48, R66, R49, 0x6, P0 ;  /* 0x0000004230137211 */ /* 0x000fe200000f3431 */
[----:B------:R-:W-:Y:S01]  /*2330*/  VIADD R75, R75, 0xffffffff ;  /* 0xffffffff4b4b7836 */ /* 0x000fe20000000000 */
[-C--:B------:R-:W-:Y:S01]  /*2340*/  ISETP.GE.AND P6, PT, R80, R76.reuse, PT ;  /* 0x0000004c5000720c */ /* 0x080fe20003fc6270 */
[----:B------:R-:W-:Y:S01]  /*2350*/  BSSY.RECONVERGENT B1, `(.L_x_4582) ;  /* 0x00002b1000017945 */ /* 0x000fe20003800200 */
[-C--:B------:R-:W-:Y:S02]  /*2360*/  ISETP.GE.AND P5, PT, R74, R76.reuse, PT ;  /* 0x0000004c4a00720c */ /* 0x080fe40003fa6270 */
[-C--:B------:R-:W-:Y:S02]  /*2370*/  ISETP.GE.AND P6, PT, R80, R77.reuse, !P6 ;  /* 0x0000004d5000720c */ /* 0x080fe400077c6270 */
[-C--:B------:R-:W-:Y:S02]  /*2380*/  ISETP.GE.AND P5, PT, R74, R77.reuse, !P5 ;  /* 0x0000004d4a00720c */ /* 0x080fe40006fa6270 */
[CC--:B------:R-:W-:Y:S02]  /*2390*/  ISETP.GE.AND P4, PT, R73.reuse, R76.reuse, PT ;  /* 0x0000004c4900720c */ /* 0x0c0fe40003f86270 */
[C---:B------:R-:W-:Y:S02]  /*23a0*/  ISETP.GE.AND P3, PT, R72.reuse, R76, PT ;  /* 0x0000004c4800720c */ /* 0x040fe40003f66270 */
[-C--:B------:R-:W-:Y:S02]  /*23b0*/  ISETP.GE.AND P4, PT, R73, R77.reuse, !P4 ;  /* 0x0000004d4900720c */ /* 0x080fe40006786270 */
[----:B------:R-:W-:Y:S02]  /*23c0*/  ISETP.GE.AND P3, PT, R72, R77, !P3 ;  /* 0x0000004d4800720c */ /* 0x000fe40005f66270 */
[----:B------:R-:W-:Y:S01]  /*23d0*/  ISETP.GT.AND P2, PT, R75, R60, PT ;  /* 0x0000003c4b00720c */ /* 0x000fe20003f44270 */
[----:B------:R-:W-:Y:S02]  /*23e0*/  @P6 IMAD.MOV.U32 R2, RZ, RZ, R67 ;  /* 0x000000ffff026224 */ /* 0x000fe400078e0043 */
[----:B------:R-:W-:Y:S01]  /*23f0*/  @P6 IMAD.MOV.U32 R3, RZ, RZ, R66 ;  /* 0x000000ffff036224 */ /* 0x000fe200078e0042 */
[C---:B-1----:R-:W-:Y:S01]  /*2400*/  SHF.L.U64.HI R28, R46.reuse, 0x5, R47 ;  /* 0x000000052e1c7819 */ /* 0x042fe2000001022f */
[----:B------:R-:W-:Y:S02]  /*2410*/  @P6 IMAD.MOV.U32 R63, RZ, RZ, R61 ;  /* 0x000000ffff3f6224 */ /* 0x000fe400078e003d */
[----:B------:R-:W-:Y:S01]  /*2420*/  IMAD.SHL.U32 R29, R46, 0x20, RZ ;  /* 0x000000202e1d7824 */ /* 0x000fe200078e00ff */
[----:B--2---:R1:W2:Y:S01]  /*2430*/  @P6 LDG.E.128 R4, desc[UR6][R2.64] ;  /* 0x0000000602046981 */ /* 0x0042a2000c1e1d00 */
[C---:B------:R-:W-:Y:S04]  /*2440*/  @P4 LEA R20, P0, R48.reuse, R18, 0x6 ;  /* 0x0000001230144211 */ /* 0x040fe800078030ff */
[----:B------:R-:W-:Y:S02]  /*2450*/  @P4 LEA.HI.X R21, R48, R19, R49, 0x6, P0 ;  /* 0x0000001330154211 */ /* 0x000fe400000f3431 */
[C---:B-1----:R-:W-:Y:S04]  /*2460*/  LEA R2, P1, R44.reuse, R62, 0x6 ;  /* 0x0000003e2c027211 */ /* 0x042fe800078230ff */
[----:B------:R-:W-:Y:S01]  /*2470*/  LEA.HI.X R3, R44, R61, R45, 0x6, P1 ;  /* 0x0000003d2c037211 */ /* 0x000fe200008f342d */
[----:B--2---:R1:W-:Y:S04]  /*2480*/  @P6 STG.E.128 desc[UR6][R62.64], R4 ;  /* 0x000000043e006986 */ /* 0x0043e8000c101d06 */
[----:B-1----:R1:W2:Y:S01]  /*2490*/  @P5 LDG.E.128 R4, desc[UR6][R18.64] ;  /* 0x0000000612045981 */ /* 0x0022a2000c1e1d00 */
[----:B------:R-:W-:Y:S01]  /*24a0*/  IMAD.MOV.U32 R63, RZ, RZ, R78 ;  /* 0x000000ffff3f7224 */ /* 0x000fe200078e004e */
[C---:B-1----:R-:W-:Y:S04]  /*24b0*/  @P3 LEA R18, P0, R48.reuse, R18, 0x7 ;  /* 0x0000001230123211 */ /* 0x042fe800078038ff */
[----:B------:R-:W-:Y:S01]  /*24c0*/  @P3 LEA.HI.X R19, R48, R19, R49, 0x7, P0 ;  /* 0x0000001330133211 */ /* 0x000fe200000f3c31 */
[----:B--2---:R1:W-:Y:S04]  /*24d0*/  @P5 STG.E.128 desc[UR6][R2.64], R4 ;  /* 0x0000000402005986 */ /* 0x0043e8000c101d06 */
[----:B-1----:R1:W2:Y:S02]  /*24e0*/  @P4 LDG.E.128 R4, desc[UR6][R20.64] ;  /* 0x0000000614044981 */ /* 0x0022a4000c1e1d00 */
[CC--:B-1----:R-:W-:Y:S02]  /*24f0*/  @P4 LEA R20, P1, R44.reuse, R2.reuse, 0x6 ;  /* 0x000000022c144211 */ /* 0x0c2fe400078230ff */
[C---:B------:R-:W-:Y:S02]  /*2500*/  @P3 LEA R2, P0, R44.reuse, R2, 0x7 ;  /* 0x000000022c023211 */ /* 0x040fe400078038ff */
[CCC-:B------:R-:W-:Y:S02]  /*2510*/  @P4 LEA.HI.X R21, R44.reuse, R3.reuse, R45.reuse, 0x6, P1 ;  /* 0x000000032c154211 */ /* 0x1c0fe400008f342d */
[----:B------:R-:W-:Y:S02]  /*2520*/  @P3 LEA.HI.X R3, R44, R3, R45, 0x7, P0 ;  /* 0x000000032c033211 */ /* 0x000fe400000f3c2d */
[----:B------:R-:W-:Y:S01]  /*2530*/  ISETP.NE.AND P0, PT, R16, RZ, PT ;  /* 0x000000ff1000720c */ /* 0x000fe20003f05270 */
[----:B--2---:R1:W-:Y:S04]  /*2540*/  @P4 STG.E.128 desc[UR6][R20.64], R4 ;  /* 0x0000000414004986 */ /* 0x0043e8000c101d06 */
[----:B-1----:R-:W2:Y:S04]  /*2550*/  @P3 LDG.E.128 R4, desc[UR6][R18.64] ;  /* 0x0000000612043981 */ /* 0x002ea8000c1e1d00 */
[----:B--2---:R1:W-:Y:S04]  /*2560*/  @P3 STG.E.128 desc[UR6][R2.64], R4 ;  /* 0x0000000402003986 */ /* 0x0043e8000c101d06 */
[----:B------:R-:W-:Y:S05]  /*2570*/  @P0 BRA `(.L_x_4583) ;  /* 0x00000000006c0947 */ /* 0x000fea0003800000 */
[----:B------:R-:W-:Y:S01]  /*2580*/  @P6 IMAD.MOV.U32 R8, RZ, RZ, R10 ;  /* 0x000000ffff086224 */ /* 0x000fe200078e000a */
[----:B-1----:R-:W1:Y:S01]  /*2590*/  LDC.64 R2, c[0x0][0x4a8] ;  /* 0x00012a00ff027b82 */ /* 0x002e620000000a00 */
[----:B------:R-:W-:Y:S01]  /*25a0*/  @P6 IMAD.MOV.U32 R16, RZ, RZ, R65 ;  /* 0x000000ffff106224 */ /* 0x000fe200078e0041 */
[C---:B------:R-:W-:Y:S01]  /*25b0*/  LEA R18, P1, R29.reuse, R65, 0x1 ;  /* 0x000000411d127211 */ /* 0x040fe200078208ff */
[----:B------:R-:W-:Y:S01]  /*25c0*/  @P6 IMAD.MOV.U32 R17, RZ, RZ, R64 ;  /* 0x000000ffff116224 */ /* 0x000fe200078e0040 */
[----:B------:R-:W2:Y:S02]  /*25d0*/  @P6 LDG.E.128 R4, desc[UR6][R8.64] ;  /* 0x0000000608046981 */ /* 0x000ea4000c1e1d00 */
[----:B------:R-:W-:Y:S02]  /*25e0*/  LEA.HI.X R19, R29, R64, R28, 0x1, P1 ;  /* 0x000000401d137211 */ /* 0x000fe400008f0c1c */
[----:B--2---:R2:W-:Y:S01]  /*25f0*/  @P6 STG.E.128 desc[UR6][R16.64], R4 ;  /* 0x0000000410006986 */ /* 0x0045e2000c101d06 */
[C---:B-1----:R-:W-:Y:S04]  /*2600*/  LEA R20, P0, R2.reuse, R10, 0x6 ;  /* 0x0000000a02147211 */ /* 0x042fe800078030ff */
[C-C-:B------:R-:W-:Y:S05]  /*2610*/  LEA.HI.X R21, R2.reuse, R9, R3.reuse, 0x6, P0 ;  /* 0x0000000902157211 */ /* 0x140fea00000f3403 */
        /* <DEDUP_REMOVED lines=17> */
.L_x_4583:
[----:B------:R-:W-:Y:S05]  /*2730*/  BRA.U !UP0, `(.L_x_4585) ;  /* 0x0000000d08ac7547 */ /* 0x000fea000b800000 */
[----:B------:R-:W2:Y:S01]  /*2740*/  LDC.64 R26, c[0x0][0x4a8] ;  /* 0x00012a00ff1a7b82 */ /* 0x000ea20000000a00 */
[----:B------:R-:W-:Y:S07]  /*2750*/  BSSY.RECONVERGENT B0, `(.L_x_4586) ;  /* 0x0000035000007945 */ /* 0x000fee0003800200 */
[----:B------:R-:W4:Y:S01]  /*2760*/  LDC R25, c[0x0][0x450] ;  /* 0x00011400ff197b82 */ /* 0x000f220000000800 */
[----:B--2---:R-:W-:Y:S01]  /*2770*/  LEA R30, P1, R26, R10, 0x6 ;  /* 0x0000000a1a1e7211 */ /* 0x004fe200078230ff */
[----:B------:R-:W-:Y:S01]  /*2780*/  @!UPT UIADD3 URZ, UPT, UPT, URZ, URZ, URZ ;  /* 0x000000fffffff290 */ /* 0x000fe2000fffe0ff */
[----:B------:R-:W-:Y:S11]  /*2790*/  @!P6 BRA `(.L_x_4587) ;  /* 0x0000000000c0e947 */ /* 0x000ff60003800000 */
[----:B------:R-:W-:Y:S02]  /*27a0*/  ISETP.GE.AND P0, PT, R12, R16, PT ;  /* 0x000000100c00720c */ /* 0x000fe40003f06270 */
[----:B------:R-:W-:Y:S05]  /*27b0*/  MOV R8, R10 ;  /* 0x0000000a00087202 */ /* 0x000fea0000000f00 */
[----:B------:R-:W2:Y:S08]  /*27c0*/  LDG.E.128 R20, desc[UR6][R8.64] ;  /* 0x0000000608147981 */ /* 0x000eb0000c1e1d00 */
[----:B------:R-:W5:Y:S06]  /*27d0*/  @!P0 LDG.E.64 R18, desc[UR6][R34.64] ;  /* 0x0000000622128981 */ /* 0x000f6c000c1e1b00 */
[----:B-1----:R-:W3:Y:S01]  /*27e0*/  @!P0 LDG.E.64 R2, desc[UR6][R14.64] ;  /* 0x000000060e028981 */ /* 0x002ee2000c1e1b00 */
        /* <DEDUP_REMOVED lines=29> */
[----:B------:R-:W-:Y:S01]  /*29c0*/  @!P0 FMUL.FTZ R4, R7, R5 ;  /* 0x0000000507048220 */ /* 0x000fe20000410000 */
[----:B------:R-:W-:Y:S01]  /*29d0*/  @!P0 FFMA.FTZ R3, R18, R6, R3 ;  /* 0x0000000612038223 */ /* 0x000fe20000010003 */
[----:B------:R-:W-:Y:S01]  /*29e0*/  MOV R6, R65 ;  /* 0x0000004100067202 */ /* 0x000fe20000000f00 */
[----:B------:R-:W-:Y:S01]  /*29f0*/  @!P0 FFMA.FTZ R38, R24, R5, -R38 ;  /* 0x0000000518268223 */ /* 0x000fe20000010826 */
[----:B------:R-:W-:Y:S01]  /*2a00*/  @!P0 F2FP.BF16.F32.PACK_AB R2, R2, R36 ;  /* 0x000000240202823e */ /* 0x000fe200000010ff */
[----:B------:R-:W-:Y:S01]  /*2a10*/  @!P0 FFMA.FTZ R4, R19, R24, R4 ;  /* 0x0000001813048223 */ /* 0x000fe20000010004 */
[----:B------:R-:W-:Y:S01]  /*2a20*/  @!P0 F2FP.BF16.F32.PACK_AB R3, R3, R37 ;  /* 0x000000250303823e */ /* 0x000fe200000010ff */
[----:B------:R-:W-:Y:S01]  /*2a30*/  @!P0 IMAD.MOV.U32 R20, RZ, RZ, R0 ;  /* 0x000000ffff148224 */ /* 0x000fe200078e0000 */
[----:B------:R-:W-:Y:S01]  /*2a40*/  @!P0 MOV R21, R2 ;  /* 0x0000000200158202 */ /* 0x000fe20000000f00 */
[----:B------:R-:W-:Y:S01]  /*2a50*/  IMAD.MOV.U32 R7, RZ, RZ, R64 ;  /* 0x000000ffff077224 */ /* 0x000fe200078e0040 */
[----:B------:R-:W-:Y:S02]  /*2a60*/  @!P0 F2FP.BF16.F32.PACK_AB R4, R4, R38 ;  /* 0x000000260404823e */ /* 0x000fe400000010ff */
[----:B------:R-:W-:Y:S02]  /*2a70*/  @!P0 MOV R22, R3 ;  /* 0x0000000300168202 */ /* 0x000fe40000000f00 */
[----:B------:R-:W-:Y:S05]  /*2a80*/  @!P0 MOV R23, R4 ;  /* 0x0000000400178202 */ /* 0x000fea0000000f00 */
[----:B------:R2:W-:Y:S02]  /*2a90*/  STG.E.128 desc[UR6][R6.64], R20 ;  /* 0x0000001406007986 */ /* 0x0005e4000c101d06 */
.L_x_4587:
[----:B---3--:R-:W-:Y:S05]  /*2aa0*/  BSYNC.RECONVERGENT B0 ;  /* 0x0000000000007941 */ /* 0x008fea0003800200 */
.L_x_4586:
[----:B------:R-:W-:Y:S01]  /*2ab0*/  LEA.HI.X R31, R26, R9, R27, 0x6, P1 ;  /* 0x000000091a1f7211 */ /* 0x000fe200008f341b */
[----:B------:R-:W-:Y:S04]  /*2ac0*/  BSSY.RECONVERGENT B0, `(.L_x_4588) ;  /* 0x0000035000007945 */ /* 0x000fe80003800200 */
[----:B------:R-:W-:Y:S05]  /*2ad0*/  @!P5 BRA `(.L_x_4589) ;  /* 0x0000000000ccd947 */ /* 0x000fea0003800000 */
[----:B------:R-:W-:Y:S01]  /*2ae0*/  ISETP.GE.AND P0, PT, R12, R16, PT ;  /* 0x000000100c00720c */ /* 0x000fe20003f06270 */
[----:B--2---:R-:W2:Y:S11]  /*2af0*/  LDG.E.128 R20, desc[UR6][R30.64] ;  /* 0x000000061e147981 */ /* 0x004eb6000c1e1d00 */
[----:B------:R-:W-:Y:S01]  /*2b00*/  @!UPT UIADD3 URZ, UPT, UPT, URZ, URZ, URZ ;  /* 0x000000fffffff290 */ /* 0x000fe2000fffe0ff */
[----:B------:R-:W-:Y:S05]  /*2b10*/  @!P0 SHF.L.U32 R0, R11, 0x5, RZ ;  /* 0x000000050b008819 */ /* 0x000fea00000006ff */
[C---:B------:R-:W-:Y:S04]  /*2b20*/  @!P0 IMAD.WIDE R18, R0.reuse, 0x2, R34 ;  /* 0x0000000200128825 */ /* 0x040fe800078e0222 */
[----:B-1----:R-:W-:Y:S02]  /*2b30*/  @!P0 IMAD.WIDE R2, R0, 0x2, R14 ;  /* 0x0000000200028825 */ /* 0x002fe400078e020e */
[----:B------:R-:W3:Y:S06]  /*2b40*/  @!P0 LDG.E.64 R18, desc[UR6][R18.64] ;  /* 0x0000000612128981 */ /* 0x000eec000c1e1b00 */
[----:B------:R-:W5:Y:S01]  /*2b50*/  @!P0 LDG.E.64 R2, desc[UR6][R2.64] ;  /* 0x0000000602028981 */ /* 0x000f62000c1e1b00 */
[----:B--2---:R-:W-:Y:S02]  /*2b60*/  @!P0 LOP3.LUT R0, R20, 0xffff0000, RZ, 0xc0, !PT ;  /* 0xffff000014008812 */ /* 0x004fe400078ec0ff */
[----:B------:R-:W-:Y:S02]  /*2b70*/  @!P0 SHF.L.U32 R24, R23, 0x10, RZ ;  /* 0x0000001017188819 */ /* 0x000fe400000006ff */
[C---:B---3--:R-:W-:Y:S01]  /*2b80*/  @!P0 LOP3.LUT R17, R18.reuse, 0xffff0000, RZ, 0xc0, !PT ;  /* 0xffff000012118812 */ /* 0x048fe200078ec0ff */
[----:B------:R-:W-:Y:S02]  /*2b90*/  @!P0 IMAD.U32 R8, R18, 0x10000, RZ ;  /* 0x0001000012088824 */ /* 0x000fe400078e00ff */
[C---:B------:R-:W-:Y:S01]  /*2ba0*/  @!P0 IMAD.U32 R18, R19.reuse, 0x10000, RZ ;  /* 0x0001000013128824 */ /* 0x040fe200078e00ff */
[----:B------:R-:W-:Y:S01]  /*2bb0*/  @!P0 LOP3.LUT R19, R19, 0xffff0000, RZ, 0xc0, !PT ;  /* 0xffff000013138812 */ /* 0x000fe200078ec0ff */
[----:B------:R-:W-:Y:S01]  /*2bc0*/  @!P0 FMUL.FTZ R32, R0, R8 ;  /* 0x0000000800208220 */ /* 0x000fe20000410000 */
[C---:B-----5:R-:W-:Y:S01]  /*2bd0*/  @!P0 SHF.L.U32 R4, R3.reuse, 0x10, RZ ;  /* 0x0000001003048819 */ /* 0x060fe200000006ff */
[----:B------:R-:W-:Y:S01]  /*2be0*/  @!P0 IMAD.U32 R7, R2, 0x10000, RZ ;  /* 0x0001000002078824 */ /* 0x000fe200078e00ff */
[----:B------:R-:W-:Y:S02]  /*2bf0*/  @!P0 LOP3.LUT R5, R3, 0xffff0000, RZ, 0xc0, !PT ;  /* 0xffff000003058812 */ /* 0x000fe400078ec0ff */
[----:B------:R-:W-:Y:S01]  /*2c00*/  @!P0 SHF.L.U32 R3, R20, 0x10, RZ ;  /* 0x0000001014038819 */ /* 0x000fe200000006ff */
[----:B------:R-:W-:Y:S01]  /*2c10*/  @!P0 FMUL.FTZ R0, R0, R7 ;  /* 0x0000000700008220 */ /* 0x000fe20000410000 */
[----:B------:R-:W-:Y:S02]  /*2c20*/  @!P0 LOP3.LUT R6, R2, 0xffff0000, RZ, 0xc0, !PT ;  /* 0xffff000002068812 */ /* 0x000fe400078ec0ff */
[C---:B------:R-:W-:Y:S01]  /*2c30*/  @!P0 LOP3.LUT R2, R21.reuse, 0xffff0000, RZ, 0xc0, !PT ;  /* 0xffff000015028812 */ /* 0x040fe200078ec0ff */
[----:B------:R-:W-:Y:S01]  /*2c40*/  @!P0 FFMA.FTZ R0, R8, R3, R0 ;  /* 0x0000000308008223 */ /* 0x000fe20000010000 */
[----:B------:R-:W-:Y:S01]  /*2c50*/  @!P0 SHF.L.U32 R8, R21, 0x10, RZ ;  /* 0x0000001015088819 */ /* 0x000fe200000006ff */
[----:B------:R-:W-:Y:S01]  /*2c60*/  @!P0 FFMA.FTZ R32, R3, R7, -R32 ;  /* 0x0000000703208223 */ /* 0x000fe20000010820 */
[----:B------:R-:W-:Y:S01]  /*2c70*/  @!P0 LOP3.LUT R3, R22, 0xffff0000, RZ, 0xc0, !PT ;  /* 0xffff000016038812 */ /* 0x000fe200078ec0ff */
[C---:B------:R-:W-:Y:S01]  /*2c80*/  @!P0 FMUL.FTZ R36, R2.reuse, R17 ;  /* 0x0000001102248220 */ /* 0x040fe20000410000 */
        /* <DEDUP_REMOVED lines=10> */
[----:B------:R-:W-:Y:S01]  /*2d30*/  @!P0 FMUL.FTZ R4, R7, R5 ;  /* 0x0000000507048220 */ /* 0x000fe20000410000 */
[----:B------:R-:W-:Y:S01]  /*2d40*/  @!P0 FFMA.FTZ R2, R17, R8, R2 ;  /* 0x0000000811028223 */ /* 0x000fe20000010002 */
[----:B------:R-:W-:Y:S01]  /*2d50*/  @!P0 FFMA.FTZ R3, R18, R6, R3 ;  /* 0x0000000612038223 */ /* 0x000fe20000010003 */
[----:B------:R-:W-:Y:S01]  /*2d60*/  LEA R6, P1, R29, R65, 0x1 ;  /* 0x000000411d067211 */ /* 0x000fe200078208ff */
        /* <DEDUP_REMOVED lines=10> */
.L_x_4589:
[----:B------:R-:W-:Y:S05]  /*2e10*/  BSYNC.RECONVERGENT B0 ;  /* 0x0000000000007941 */ /* 0x000fea0003800200 */
.L_x_4588:
[----:B------:R-:W-:Y:S04]  /*2e20*/  BSSY.RECONVERGENT B0, `(.L_x_4590) ;  /* 0x000003a000007945 */ /* 0x000fe80003800200 */
[----:B------:R-:W-:Y:S05]  /*2e30*/  @!P4 BRA `(.L_x_4591) ;  /* 0x0000000000e0c947 */ /* 0x000fea0003800000 */
[----:B------:R-:W-:Y:S02]  /*2e40*/  ISETP.GE.AND P0, PT, R12, R16, PT ;  /* 0x000000100c00720c */ /* 0x000fe40003f06270 */
[C---:B--23--:R-:W-:Y:S04]  /*2e50*/  LEA R20, P1, R26.reuse, R30, 0x6 ;  /* 0x0000001e1a147211 */ /* 0x04cfe800078230ff */
[----:B------:R-:W-:Y:S06]  /*2e60*/  LEA.HI.X R21, R26, R31, R27, 0x6, P1 ;  /* 0x0000001f1a157211 */ /* 0x000fec00008f341b */
[----:B------:R-:W2:Y:S01]  /*2e70*/  LDG.E.128 R20, desc[UR6][R20.64] ;  /* 0x0000000614147981 */ /* 0x000ea2000c1e1d00 */
[C---:B------:R-:W-:Y:S05]  /*2e80*/  @!P0 SHF.L.U32 R0, R11.reuse, 0x5, RZ ;  /* 0x000000050b008819 */ /* 0x040fea00000006ff */
[C---:B------:R-:W-:Y:S04]  /*2e90*/  @!P0 IMAD.WIDE R18, R0.reuse, 0x2, R34 ;  /* 0x0000000200128825 */ /* 0x040fe800078e0222 */
[----:B-1----:R-:W-:Y:S04]  /*2ea0*/  @!P0 IMAD.WIDE R2, R0, 0x2, R14 ;  /* 0x0000000200028825 */ /* 0x002fe800078e020e */
[C---:B------:R-:W-:Y:S04]  /*2eb0*/  @!P0 IMAD.WIDE R18, R11.reuse, 0x40, R18 ;  /* 0x000000400b128825 */ /* 0x040fe800078e0212 */
[----:B------:R-:W-:Y:S02]  /*2ec0*/  @!P0 IMAD.WIDE R2, R11, 0x40, R2 ;  /* 0x000000400b028825 */ /* 0x000fe400078e0202 */
[----:B------:R-:W3:Y:S06]  /*2ed0*/  @!P0 LDG.E.64 R18, desc[UR6][R18.64] ;  /* 0x0000000612128981 */ /* 0x000eec000c1e1b00 */
[----:B------:R-:W5:Y:S01]  /*2ee0*/  @!P0 LDG.E.64 R2, desc[UR6][R2.64] ;  /* 0x0000000602028981 */ /* 0x000f62000c1e1b00 */
[----:B--2---:R-:W-:Y:S01]  /*2ef0*/  @!P0 LOP3.LUT R0, R20, 0xffff0000, RZ, 0xc0, !PT ;  /* 0xffff000014008812 */ /* 0x004fe200078ec0ff */
[----:B------:R-:W-:Y:S01]  /*2f00*/  @!P0 IMAD.U32 R24, R23, 0x10000, RZ ;  /* 0x0001000017188824 */ /* 0x000fe200078e00ff */
[C---:B---3--:R-:W-:Y:S02]  /*2f10*/  @!P0 SHF.L.U32 R8, R18.reuse, 0x10, RZ ;  /* 0x0000001012088819 */ /* 0x048fe400000006ff */
[----:B------:R-:W-:Y:S02]  /*2f20*/  @!P0 LOP3.LUT R17, R18, 0xffff0000, RZ, 0xc0, !PT ;  /* 0xffff000012118812 */ /* 0x000fe400078ec0ff */
[----:B------:R-:W-:Y:S01]  /*2f30*/  @!P0 SHF.L.U32 R18, R19, 0x10, RZ ;  /* 0x0000001013128819 */ /* 0x000fe200000006ff */
[----:B------:R-:W-:Y:S01]  /*2f40*/  @!P0 FMUL.FTZ R32, R0, R8 ;  /* 0x0000000800208220 */ /* 0x000fe20000410000 */
[C---:B-----5:R-:W-:Y:S01]  /*2f50*/  @!P0 SHF.L.U32 R7, R2.reuse, 0x10, RZ ;  /* 0x0000001002078819 */ /* 0x060fe200000006ff */
[C---:B------:R-:W-:Y:S01]  /*2f60*/  @!P0 IMAD.U32 R4, R3.reuse, 0x10000, RZ ;  /* 0x0001000003048824 */ /* 0x040fe200078e00ff */
[----:B------:R-:W-:Y:S02]  /*2f70*/  @!P0 LOP3.LUT R6, R2, 0xffff0000, RZ, 0xc0, !PT ;  /* 0xffff000002068812 */ /* 0x000fe400078ec0ff */
        /* <DEDUP_REMOVED lines=20> */
[----:B------:R-:W-:Y:S01]  /*30c0*/  @!P0 FFMA.FTZ R37, R6, R4, -R37 ;  /* 0x0000000406258223 */ /* 0x000fe20000010825 */
[-C--:B------:R-:W-:Y:S01]  /*30d0*/  @!P0 FMUL.FTZ R4, R7, R5.reuse ;  /* 0x0000000507048220 */ /* 0x080fe20000410000 */
[----:B------:R-:W-:Y:S01]  /*30e0*/  @!P0 FFMA.FTZ R3, R18, R6, R3 ;  /* 0x0000000612038223 */ /* 0x000fe20000010003 */
[----:B------:R-:W-:Y:S01]  /*30f0*/  @!P0 FFMA.FTZ R7, R24, R5, -R38 ;  /* 0x0000000518078223 */ /* 0x000fe20000010826 */
[----:B------:R-:W-:Y:S01]  /*3100*/  LEA R5, P1, R29, R65, 0x1 ;  /* 0x000000411d057211 */ /* 0x000fe200078208ff */
[----:B------:R-:W-:Y:S01]  /*3110*/  @!P0 FFMA.FTZ R4, R19, R24, R4 ;  /* 0x0000001813048223 */ /* 0x000fe20000010004 */
[----:B------:R-:W-:Y:S02]  /*3120*/  @!P0 F2FP.BF16.F32.PACK_AB R2, R2, R36 ;  /* 0x000000240202823e */ /* 0x000fe400000010ff */
[----:B------:R-:W-:Y:S02]  /*3130*/  LEA R18, P4, R46, R5, 0x6 ;  /* 0x000000052e127211 */ /* 0x000fe400078830ff */
[----:B------:R-:W-:Y:S01]  /*3140*/  @!P0 F2FP.BF16.F32.PACK_AB R4, R4, R7 ;  /* 0x000000070404823e */ /* 0x000fe200000010ff */
[----:B------:R-:W-:Y:S01]  /*3150*/  @!P0 IMAD.MOV.U32 R21, RZ, RZ, R2 ;  /* 0x000000ffff158224 */ /* 0x000fe200078e0002 */
[----:B------:R-:W-:Y:S02]  /*3160*/  LEA.HI.X R5, R29, R64, R28, 0x1, P1 ;  /* 0x000000401d057211 */ /* 0x000fe400008f0c1c */
[----:B------:R-:W-:Y:S01]  /*3170*/  @!P0 F2FP.BF16.F32.PACK_AB R3, R3, R37 ;  /* 0x000000250303823e */ /* 0x000fe200000010ff */
[----:B------:R-:W-:Y:S01]  /*3180*/  @!P0 IMAD.MOV.U32 R23, RZ, RZ, R4 ;  /* 0x000000ffff178224 */ /* 0x000fe200078e0004 */
[----:B------:R-:W-:Y:S02]  /*3190*/  LEA.HI.X R19, R46, R5, R47, 0x6, P4 ;  /* 0x000000052e137211 */ /* 0x000fe400020f342f */
[----:B------:R-:W-:Y:S05]  /*31a0*/  @!P0 MOV R22, R3 ;  /* 0x0000000300168202 */ /* 0x000fea0000000f00 */
[----:B------:R1:W-:Y:S02]  /*31b0*/  STG.E.128 desc[UR6][R18.64], R20 ;  /* 0x0000001412007986 */ /* 0x0003e4000c101d06 */
.L_x_4591:
[----:B------:R-:W-:Y:S05]  /*31c0*/  BSYNC.RECONVERGENT B0 ;  /* 0x0000000000007941 */ /* 0x000fea0003800200 */
.L_x_4590:
[----:B------:R-:W-:Y:S04]  /*31d0*/  BSSY.RECONVERGENT B0, `(.L_x_4592) ;  /* 0x000003a000007945 */ /* 0x000fe80003800200 */
[----:B------:R-:W-:Y:S05]  /*31e0*/  @!P3 BRA `(.L_x_4593) ;  /* 0x0000000000e0b947 */ /* 0x000fea0003800000 */
[----:B------:R-:W-:Y:S02]  /*31f0*/  ISETP.GE.AND P0, PT, R12, R16, PT ;  /* 0x000000100c00720c */ /* 0x000fe40003f06270 */
[C---:B------:R-:W-:Y:S04]  /*3200*/  LEA R16, P1, R26.reuse, R30, 0x7 ;  /* 0x0000001e1a107211 */ /* 0x040fe800078238ff */
[----:B------:R-:W-:Y:S02]  /*3210*/  LEA.HI.X R17, R26, R31, R27, 0x7, P1 ;  /* 0x0000001f1a117211 */ /* 0x000fe400008f3c1b */
[C---:B------:R-:W-:Y:S04]  /*3220*/  LEA R24, P1, R29.reuse, R65, 0x1 ;  /* 0x000000411d187211 */ /* 0x040fe800078208ff */
[----:B------:R-:W-:Y:S01]  /*3230*/  LEA.HI.X R28, R29, R64, R28, 0x1, P1 ;  /* 0x000000401d1c7211 */ /* 0x000fe200008f0c1c */
[----:B-1----:R-:W5:Y:S01]  /*3240*/  LDG.E.128 R16, desc[UR6][R16.64] ;  /* 0x0000000610107981 */ /* 0x002f62000c1e1d00 */
[C---:B------:R-:W-:Y:S05]  /*3250*/  @!P0 SHF.L.U32 R0, R11.reuse, 0x5, RZ ;  /* 0x000000050b008819 */ /* 0x040fea00000006ff */
[C---:B--23--:R-:W-:Y:S04]  /*3260*/  @!P0 IMAD.WIDE R22, R0.reuse, 0x2, R34 ;  /* 0x0000000200168825 */ /* 0x04cfe800078e0222 */
[----:B------:R-:W-:Y:S04]  /*3270*/  @!P0 IMAD.WIDE R2, R0, 0x2, R14 ;  /* 0x0000000200028825 */ /* 0x000fe800078e020e */
[C---:B------:R-:W-:Y:S04]  /*3280*/  @!P0 IMAD.WIDE R22, R11.reuse, 0x80, R22 ;  /* 0x000000800b168825 */ /* 0x040fe800078e0216 */
[----:B------:R-:W-:Y:S02]  /*3290*/  @!P0 IMAD.WIDE R2, R11, 0x80, R2 ;  /* 0x000000800b028825 */ /* 0x000fe400078e0202 */
[----:B------:R-:W2:Y:S06]  /*32a0*/  @!P0 LDG.E.64 R22, desc[UR6][R22.64] ;  /* 0x0000000616168981 */ /* 0x000eac000c1e1b00 */
[----:B------:R-:W3:Y:S01]  /*32b0*/  @!P0 LDG.E.64 R2, desc[UR6][R2.64] ;  /* 0x0000000602028981 */ /* 0x000ee2000c1e1b00 */
[----:B-----5:R-:W-:Y:S02]  /*32c0*/  @!P0 LOP3.LUT R0, R16, 0xffff0000, RZ, 0xc0, !PT ;  /* 0xffff000010008812 */ /* 0x020fe400078ec0ff */
[C---:B--2---:R-:W-:Y:S02]  /*32d0*/  @!P0 SHF.L.U32 R8, R22.reuse, 0x10, RZ ;  /* 0x0000001016088819 */ /* 0x044fe400000006ff */
[----:B------:R-:W-:Y:S02]  /*32e0*/  @!P0 LOP3.LUT R20, R22, 0xffff0000, RZ, 0xc0, !PT ;  /* 0xffff000016148812 */ /* 0x000fe400078ec0ff */
[----:B------:R-:W-:Y:S01]  /*32f0*/  @!P0 SHF.L.U32 R21, R23, 0x10, RZ ;  /* 0x0000001017158819 */ /* 0x000fe200000006ff */
[----:B------:R-:W-:Y:S01]  /*3300*/  @!P0 FMUL.FTZ R26, R0, R8 ;  /* 0x00000008001a8220 */ /* 0x000fe20000410000 */
[C---:B---3--:R-:W-:Y:S01]  /*3310*/  @!P0 SHF.L.U32 R7, R2.reuse, 0x10, RZ ;  /* 0x0000001002078819 */ /* 0x048fe200000006ff */
        /* <DEDUP_REMOVED lines=20> */
[----:B------:R-:W-:Y:S02]  /*3460*/  @!P0 IMAD.U32 R23, R19, 0x10000, RZ ;  /* 0x0001000013178824 */ /* 0x000fe400078e00ff */
[C---:B------:R-:W-:Y:S01]  /*3470*/  @!P0 FMUL.FTZ R30, R7.reuse, R22 ;  /* 0x00000016071e8220 */ /* 0x040fe20000410000 */
[----:B------:R-:W-:Y:S01]  /*3480*/  @!P0 FFMA.FTZ R29, R6, R4, -R29 ;  /* 0x00000004061d8223 */ /* 0x000fe2000001081d */
[-C--:B------:R-:W-:Y:S01]  /*3490*/  @!P0 FMUL.FTZ R4, R7, R5.reuse ;  /* 0x0000000507048220 */ /* 0x080fe20000410000 */
        /* <DEDUP_REMOVED lines=10> */
[----:B------:R-:W-:Y:S01]  /*3540*/  @!P0 MOV R18, R3 ;  /* 0x0000000300128202 */ /* 0x000fe20000000f00 */
[----:B------:R-:W-:Y:S05]  /*3550*/  @!P0 IMAD.MOV.U32 R19, RZ, RZ, R4 ;  /* 0x000000ffff138224 */ /* 0x000fea00078e0004 */
[----:B------:R1:W-:Y:S02]  /*3560*/  STG.E.128 desc[UR6][R6.64], R16 ;  /* 0x0000001006007986 */ /* 0x0003e4000c101d06 */
.L_x_4593:
[----:B------:R-:W-:Y:S05]  /*3570*/  BSYNC.RECONVERGENT B0 ;  /* 0x0000000000007941 */ /* 0x000fea0003800200 */
.L_x_4592:
[----:B-1----:R-:W1:Y:S01]  /*3580*/  LDC R16, c[0x0][0x450] ;  /* 0x00011400ff107b82 */ /* 0x002e620000000800 */
[----:B----4-:R-:W-:Y:S05]  /*3590*/  IMAD.U32 R25, R25, -0x40, RZ ;  /* 0xffffffc019197824 */ /* 0x010fea00078e00ff */
[C---:B------:R-:W-:Y:S02]  /*35a0*/  LEA R14, P1, R25.reuse, R14, 0x1 ;  /* 0x0000000e190e7211 */ /* 0x040fe400078208ff */
[C---:B------:R-:W-:Y:S02]  /*35b0*/  LEA R34, P0, R25.reuse, R34, 0x1 ;  /* 0x0000002219227211 */ /* 0x040fe400078008ff */
[C---:B------:R-:W-:Y:S02]  /*35c0*/  LEA.HI.X.SX32 R15, R25.reuse, R15, 0x1, P1 ;  /* 0x0000000f190f7211 */ /* 0x040fe400008f0eff */
[----:B------:R-:W-:Y:S01]  /*35d0*/  LEA.HI.X.SX32 R35, R25, R35, 0x1, P0 ;  /* 0x0000002319237211 */ /* 0x000fe200000f0eff */
[----:B------:R-:W-:Y:S05]  /*35e0*/  BRA `(.L_x_4584) ;  /* 0x00000018001c7947 */ /* 0x000fea0003800000 */
.L_x_4585:
        /* <DEDUP_REMOVED lines=97> */
.L_x_4595:
[----:B---3--:R-:W-:Y:S05]  /*3c00*/  BSYNC.RECONVERGENT B0 ;  /* 0x0000000000007941 */ /* 0x008fea0003800200 */
.L_x_4594:
        /* <DEDUP_REMOVED lines=90> */
.L_x_4597:
[----:B------:R-:W-:Y:S05]  /*41b0*/  BSYNC.RECONVERGENT B0 ;  /* 0x0000000000007941 */ /* 0x000fea0003800200 */
.L_x_4596:
        /* <DEDUP_REMOVED lines=96> */
.L_x_4599:
[----:B------:R-:W-:Y:S05]  /*47c0*/  BSYNC.RECONVERGENT B0 ;  /* 0x0000000000007941 */ /* 0x000fea0003800200 */
.L_x_4598:
        /* <DEDUP_REMOVED lines=94> */
.L_x_4601:
[----:B------:R-:W-:Y:S05]  /*4db0*/  BSYNC.RECONVERGENT B0 ;  /* 0x0000000000007941 */ /* 0x000fea0003800200 */
.L_x_4600:
        /* <DEDUP_REMOVED lines=10> */
.L_x_4584:
[----:B---3--:R-:W-:Y:S05]  /*4e60*/  BSYNC.RECONVERGENT B1 ;  /* 0x0000000000017941 */ /* 0x008fea0003800200 */
.L_x_4582:
[----:B------:R-:W-:Y:S01]  /*4e70*/  ISETP.NE.U32.AND P3, PT, RZ, UR12, PT ;  /* 0x0000000cff007c0c */ /* 0x000fe2000bf65070 */
[----:B------:R-:W-:Y:S03]  /*4e80*/  VIADD R78, R78, 0xffffff80 ;  /* 0xffffff804e4e7836 */ /* 0x000fe60000000000 */
[----:B------:R-:W-:Y:S11]  /*4e90*/  ISETP.NE.AND.EX P3, PT, RZ, UR13, PT, P3 ;  /* 0x0000000dff007c0c */ /* 0x000ff6000bf65330 */
[----:B------:R-:W-:Y:S02]  /*4ea0*/  @!UPT UIADD3 URZ, UPT, UPT, URZ, URZ, URZ ;  /* 0x000000fffffff290 */ /* 0x000fe4000fffe0ff */
[----:B----4-:R-:W-:Y:S02]  /*4eb0*/  @!P3 IMAD.MOV.U32 R3, RZ, RZ, RZ ;  /* 0x000000ffff03b224 */ /* 0x010fe400078e00ff */
        /* <DEDUP_REMOVED lines=15> */
[----:B------:R-:W3:Y:S01]  /*4fb0*/  LDC R2, c[0x0][0x4f0] ;  /* 0x00013c00ff027b82 */ /* 0x000ee20000000800 */
[----:B------:R-:W-:Y:S02]  /*4fc0*/  MOV R18, RZ ;  /* 0x000000ff00127202 */ /* 0x000fe40000000f00 */
[----:B--2---:R-:W-:Y:S02]  /*4fd0*/  IABS R6, R78 ;  /* 0x0000004e00067213 */ /* 0x004fe40000000000 */
[----:B------:R-:W-:Y:S02]  /*4fe0*/  IABS R8, R63 ;  /* 0x0000003f00087213 */ /* 0x000fe40000000000 */
[----:B---3--:R-:W-:Y:S04]  /*4ff0*/  IABS R0, R2 ;  /* 0x0000000200007213 */ /* 0x008fe80000000000 */
[----:B------:R-:W2:Y:S10]  /*5000*/  I2F.RP R3, R0 ;  /* 0x0000000000037306 */ /* 0x000eb40000209400 */
[----:B--2---:R-:W2:Y:S02]  /*5010*/  MUFU.RCP R3, R3 ;  /* 0x0000000300037308 */ /* 0x004ea40000001000 */
[----:B--2---:R-:W-:Y:S08]  /*5020*/  VIADD R3, R3, 0xffffffe ;  /* 0x0ffffffe03037836 */ /* 0x004ff00000000000 */
[----:B------:R-:W2:Y:S02]  /*5030*/  F2I.FTZ.U32.TRUNC.NTZ R19, R3 ;  /* 0x0000000300137305 */ /* 0x000ea4000021f000 */
[--C-:B--2---:R-:W-:Y:S04]  /*5040*/  IMAD.MOV R3, RZ, RZ, -R19.reuse ;  /* 0x000000ffff037224 */ /* 0x104fe800078e0a13 */
        /* <DEDUP_REMOVED lines=35> */
[----:B------:R-:W-:Y:S01]  /*5280*/  IMAD.WIDE.U32 R20, R0, R44, RZ ;  /* 0x0000002c00147225 */ /* 0x000fe200078e00ff */
        /* <DEDUP_REMOVED lines=23> */
.L_x_4602:
[----:B------:R-:W-:Y:S02]  /*5400*/  IADD3 R67, P1, PT, R67, UR15, RZ ;  /* 0x0000000f43437c10 */ /* 0x000fe4000ff3e0ff */
[----:B------:R-:W-:Y:S02]  /*5410*/  IADD3 R10, P0, PT, R10, UR17, RZ ;  /* 0x000000110a0a7c10 */ /* 0x000fe4000ff1e0ff */
[----:B------:R-:W-:Y:S02]  /*5420*/  IADD3.X R66, PT, PT, R66, UR5, RZ, P1, !PT ;  /* 0x0000000542427c10 */ /* 0x000fe40008ffe4ff */
[----:B------:R-:W-:Y:S01]  /*5430*/  IADD3.X R9, PT, PT, R9, UR16, RZ, P0, !PT ;  /* 0x0000001009097c10 */ /* 0x000fe200087fe4ff */
[----:B------:R-:W-:Y:S08]  /*5440*/  @P2 BRA `(.L_x_4603) ;  /* 0xffffffcc00a42947 */ /* 0x000ff0000383ffff */
.L_x_4581:
[----:B------:R-:W3:Y:S01]  /*5450*/  LDC R14, c[0x0][0x450] ;  /* 0x00011400ff0e7b82 */ /* 0x000ee20000000800 */
[C---:B------:R-:W-:Y:S01]  /*5460*/  IMAD.SHL.U32 R112, R55.reuse, 0x8, RZ ;  /* 0x0000000837707824 */ /* 0x040fe200078e00ff */
[----:B------:R-:W-:Y:S01]  /*5470*/  LOP3.LUT R113, R55, 0x18, RZ, 0xc0, !PT ;  /* 0x0000001837717812 */ /* 0x000fe200078ec0ff */
[----:B------:R-:W-:Y:S01]  /*5480*/  UMOV UR4, 0x400 ;  /* 0x0000040000047882 */ /* 0x000fe20000000000 */
[----:B------:R-:W-:Y:S02]  /*5490*/  BSSY.RECONVERGENT B2, `(.L_x_4604) ;  /* 0x000017c000027945 */ /* 0x000fe40003800200 */
[C---:B--2---:R-:W-:Y:S02]  /*54a0*/  LOP3.LUT R21, R112.reuse, 0xd8, RZ, 0xc0, !PT ;  /* 0x000000d870157812 */ /* 0x044fe400078ec0ff */
[----:B------:R-:W2:Y:S01]  /*54b0*/  S2UR UR5, SR_CgaCtaId ;  /* 0x00000000000579c3 */ /* 0x000ea20000008800 */
[----:B------:R-:W-:Y:S02]  /*54c0*/  LOP3.LUT R20, R112, 0x1f20, RZ, 0xc0, !PT ;  /* 0x00001f2070147812 */ /* 0x000fe400078ec0ff */
[----:B------:R-:W-:-:S04]  /*54d0*/  LOP3.LUT R21, R21, R113, RZ, 0x3c, !PT ;  /* 0x0000007115157212 */ /* 0x000fc800078e3cff */
[----:B------:R-:W-:Y:S01]  /*54e0*/  LOP3.LUT R0, R20, R21, RZ, 0xfc, !PT ;  /* 0x0000001514007212 */ /* 0x000fe200078efcff */
[----:B------:R-:W4:Y:S08]  /*54f0*/  LDC.64 R2, c[0x0][0x3b0] ;  /* 0x0000ec00ff027b82 */ /* 0x000f300000000a00 */
[----:B------:R-:W-:Y:S01]  /*5500*/  BAR.SYNC.DEFER_BLOCKING 0x0 ;  /* 0x0000000000007b1d */ /* 0x000fe20000010000 */
[----:B---3--:R-:W-:Y:S01]  /*5510*/  ISETP.NE.AND P0, PT, R14, RZ, PT ;  /* 0x000000ff0e00720c */ /* 0x008fe20003f05270 */
[----:B--2---:R-:W-:-:S06]  /*5520*/  ULEA UR5, UR5, UR4, 0x18 ;  /* 0x0000000405057291 */ /* 0x004fcc000f8ec0ff */
[----:B------:R-:W-:Y:S02]  /*5530*/  LEA R0, R0, UR5, 0x1 ;  /* 0x0000000500007c11 */ /* 0x000fe4000f8e08ff */
[C---:B----4-:R-:W-:Y:S01]  /*5540*/  SHF.L.U64.HI R15, R2.reuse, 0x5, R3 ;  /* 0x00000005020f7819 */ /* 0x050fe20000010203 */
[----:B------:R-:W-:-:S03]  /*5550*/  IMAD.SHL.U32 R22, R2, 0x20, RZ ;  /* 0x0000002002167824 */ /* 0x000fc600078e00ff */
[----:B------:R-:W-:Y:S05]  /*5560*/  @P0 BRA `(.L_x_4605) ;  /* 0x0000000000580947 */ /* 0x000fea0003800000 */
[----:B------:R-:W2:Y:S01]  /*5570*/  LDCU.64 UR8, c[0x0][0x380] ;  /* 0x00007000ff0877ac */ /* 0x000ea20008000a00 */
[----:B------:R-:W-:Y:S01]  /*5580*/  IMAD.IADD R56, R104, 0x1, -R56 ;  /* 0x0000000168387824 */ /* 0x000fe200078e0a38 */
[----:B------:R-:W-:Y:S01]  /*5590*/  BSSY.RECONVERGENT B0, `(.L_x_4606) ;  /* 0x000000b000007945 */ /* 0x000fe20003800200 */
[----:B-1----:R-:W-:-:S03]  /*55a0*/  VIADD R16, R80, 0x20 ;  /* 0x0000002050107836 */ /* 0x002fc60000000000 */
[-C--:B------:R-:W-:Y:S02]  /*55b0*/  ISETP.GE.AND P2, PT, R80, R56.reuse, PT ;  /* 0x000000385000720c */ /* 0x080fe40003f46270 */
[----:B------:R-:W-:Y:S02]  /*55c0*/  ISETP.GE.AND P1, PT, R16, R56, PT ;  /* 0x000000381000720c */ /* 0x000fe40003f26270 */
[----:B--2---:R-:W-:-:S04]  /*55d0*/  LEA R2, P0, R82, UR8, 0x1 ;  /* 0x0000000852027c11 */ /* 0x004fc8000f8008ff */
[----:B------:R-:W-:-:S05]  /*55e0*/  LEA.HI.X R3, R82, UR9, R57, 0x1, P0 ;  /* 0x0000000952037c11 */ /* 0x000fca00080f0c39 */
[----:B------:R-:W-:Y:S05]  /*55f0*/  @P2 BRA `(.L_x_4607) ;  /* 0x0000000000102947 */ /* 0x000fea0003800000 */
[----:B------:R-:W-:Y:S01]  /*5600*/  @!PT LDS RZ, [RZ] ;  /* 0x00000000fffff984 */ /* 0x000fe20000000800 */
[----:B------:R-:W-:Y:S01]  /*5610*/  @!PT LDS RZ, [RZ] ;  /* 0x00000000fffff984 */ /* 0x000fe20000000800 */
[----:B------:R-:W-:Y:S01]  /*5620*/  @!PT LDS RZ, [RZ] ;  /* 0x00000000fffff984 */ /* 0x000fe20000000800 */
[----:B------:R1:W-:Y:S02]  /*5630*/  LDGSTS.E.BYPASS.LTC128B.128 [R0], desc[UR6][R2.64] ;  /* 0x0000000002007fae */ /* 0x0003e4000b981a06 */
.L_x_4607:
[----:B------:R-:W-:Y:S05]  /*5640*/  BSYNC.RECONVERGENT B0 ;  /* 0x0000000000007941 */ /* 0x000fea0003800200 */
.L_x_4606:
        /* <DEDUP_REMOVED lines=8> */
.L_x_4605:
[----:B------:R-:W2:Y:S01]  /*56d0*/  LDC.64 R2, c[0x0][0x470] ;  /* 0x00011c00ff027b82 */ /* 0x000ea20000000a00 */
[----:B------:R-:W3:Y:S01]  /*56e0*/  LDCU.64 UR8, c[0x0][0x380] ;  /* 0x00007000ff0877ac */ /* 0x000ee20008000a00 */
[----:B--2---:R-:W-:Y:S01]  /*56f0*/  ISETP.NE.U32.AND P0, PT, R2, RZ, PT ;  /* 0x000000ff0200720c */ /* 0x004fe20003f05070 */
[----:B------:R-:W-:-:S03]  /*5700*/  IMAD.MOV.U32 R2, RZ, RZ, RZ ;  /* 0x000000ffff027224 */ /* 0x000fc600078e00ff */
[----:B------:R-:W-:-:S13]  /*5710*/  ISETP.NE.AND.EX P0, PT, R3, RZ, PT, P0 ;  /* 0x000000ff0300720c */ /* 0x000fda0003f05300 */
[----:B-----5:R-:W2:Y:S02]  /*5720*/  @P0 LDC.64 R4, c[0x0][0x470] ;  /* 0x00011c00ff040b82 */ /* 0x020ea40000000a00 */
[----:B--2---:R-:W-:-:S05]  /*5730*/  @P0 IMAD.WIDE.U32 R4, R105, 0x4, R4 ;  /* 0x0000000469040825 */ /* 0x004fca00078e0004 */
[----:B------:R2:W4:Y:S01]  /*5740*/  @P0 LDG.E R2, desc[UR6][R4.64] ;  /* 0x0000000604020981 */ /* 0x000522000c1e1900 */
[----:B------:R-:W1:Y:S01]  /*5750*/  LDCU.U8 UR4, c[0x0][0x533] ;  /* 0x0000a660ff0477ac */ /* 0x000e620008000000 */
[----:B------:R-:W-:Y:S01]  /*5760*/  IMAD.SHL.U32 R3, R55, 0x4, RZ ;  /* 0x0000000437037824 */ /* 0x000fe200078e00ff */
[----:B---3--:R-:W-:Y:S01]  /*5770*/  LEA R34, P0, R82, UR8, 0x1 ;  /* 0x0000000852227c11 */ /* 0x008fe2000f8008ff */
[----:B------:R-:W-:-:S03]  /*5780*/  IMAD.SHL.U32 R23, R11, 0x20, RZ ;  /* 0x000000200b177824 */ /* 0x000fc600078e00ff */
[----:B------:R-:W-:Y:S02]  /*5790*/  LOP3.LUT R3, R3, 0xc, RZ, 0xc0, !PT ;  /* 0x0000000c03037812 */ /* 0x000fe400078ec0ff */
[----:B------:R-:W-:Y:S01]  /*57a0*/  LEA.HI.X R35, R82, UR9, R57, 0x1, P0 ;  /* 0x0000000952237c11 */ /* 0x000fe200080f0c39 */
[----:B-1----:R-:W-:Y:S02]  /*57b0*/  UISETP.NE.AND UP0, UPT, UR4, URZ, UPT ;  /* 0x000000ff0400728c */ /* 0x002fe4000bf05270 */
[----:B--2---:R-:W-:-:S04]  /*57c0*/  IMAD R4, R80, R11, R3 ;  /* 0x0000000b50047224 */ /* 0x004fc800078e0203 */
[----:B------:R-:W-:Y:S01]  /*57d0*/  IMAD.IADD R3, R3, 0x1, R4 ;  /* 0x0000000103037824 */ /* 0x000fe200078e0204 */
[----:B----4-:R-:W-:-:S05]  /*57e0*/  IADD3 R2, PT, PT, R2, R54, R56 ;  /* 0x0000003602027210 */ /* 0x010fca0007ffe038 */
        /* <DEDUP_REMOVED lines=66> */
.L_x_4613:
[----:B------:R-:W-:Y:S05]  /*5c10*/  BSYNC.RECONVERGENT B0 ;  /* 0x0000000000007941 */ /* 0x000fea0003800200 */
.L_x_4612:
[----:B-----5:R2:W-:Y:S02]  /*5c20*/  STS.128 [R0], R8 ;  /* 0x0000000800007388 */ /* 0x0205e40000000c00 */
.L_x_4611:
[----:B------:R-:W-:Y:S05]  /*5c30*/  BSYNC.RECONVERGENT B1 ;  /* 0x0000000000017941 */ /* 0x000fea0003800200 */
.L_x_4610:
        /* <DEDUP_REMOVED lines=25> */
[C---:B------:R-:W-:Y:S01]  /*5dd0*/  LOP3.LUT R6, R9.reuse, 0xffff0000, RZ, 0xc0, !PT ;  /* 0xffff000009067812 */ /* 0x040fe200078ec0ff */
[----:B------:R-:W-:Y:S01]  /*5de0*/  IMAD.U32 R7, R9, 0x10000, RZ ;  /* 0x0001000009077824 */ /* 0x000fe200078e00ff */
[----:B------:R-:W-:-:S02]  /*5df0*/  SHF.L.U32 R9, R8, 0x10, RZ ;  /* 0x0000001008097819 */ /* 0x000fc400000006ff */
[----:B------:R-:W-:Y:S02]  /*5e00*/  LOP3.LUT R19, R8, 0xffff0000, RZ, 0xc0, !PT ;  /* 0xffff000008137812 */ /* 0x000fe400078ec0ff */
[----:B--2---:R-:W-:Y:S02]  /*5e10*/  LOP3.LUT R13, R5, 0xffff0000, RZ, 0xc0, !PT ;  /* 0xffff0000050d7812 */ /* 0x004fe400078ec0ff */
[C---:B---3--:R-:W-:Y:S01]  /*5e20*/  LOP3.LUT R11, R3.reuse, 0xffff0000, RZ, 0xc0, !PT ;  /* 0xffff0000030b7812 */ /* 0x048fe200078ec0ff */
[----:B------:R-:W-:Y:S01]  /*5e30*/  IMAD.U32 R3, R3, 0x10000, RZ ;  /* 0x0001000003037824 */ /* 0x000fe200078e00ff */
[----:B------:R-:W-:-:S03]  /*5e40*/  SHF.L.U32 R5, R5, 0x10, RZ ;  /* 0x0000001005057819 */ /* 0x000fc600000006ff */
[C---:B------:R-:W-:Y:S01]  /*5e50*/  FMUL.FTZ R10, R15.reuse, R11 ;  /* 0x0000000b0f0a7220 */ /* 0x040fe20000410000 */
[----:B------:R-:W-:Y:S01]  /*5e60*/  FMUL.FTZ R15, R15, R13 ;  /* 0x0000000d0f0f7220 */ /* 0x000fe20000410000 */
[----:B------:R-:W-:Y:S02]  /*5e70*/  LOP3.LUT R12, R2, 0xffff0000, RZ, 0xc0, !PT ;  /* 0xffff0000020c7812 */ /* 0x000fe400078ec0ff */
[----:B------:R-:W-:Y:S01]  /*5e80*/  LOP3.LUT R14, R4, 0xffff0000, RZ, 0xc0, !PT ;  /* 0xffff0000040e7812 */ /* 0x000fe200078ec0ff */
[C---:B------:R-:W-:Y:S01]  /*5e90*/  FFMA.FTZ R15, R17.reuse, R11, R15 ;  /* 0x0000000b110f7223 */ /* 0x040fe2000001000f */
[C---:B------:R-:W-:Y:S01]  /*5ea0*/  FMUL.FTZ R11, R22.reuse, R3 ;  /* 0x00000003160b7220 */ /* 0x040fe20000410000 */
[----:B------:R-:W-:Y:S01]  /*5eb0*/  FMUL.FTZ R22, R22, R5 ;  /* 0x0000000516167220 */ /* 0x000fe20000410000 */
[C---:B------:R-:W-:Y:S01]  /*5ec0*/  FMUL.FTZ R8, R6.reuse, R12 ;  /* 0x0000000c06087220 */ /* 0x040fe20000410000 */
[----:B------:R-:W-:Y:S01]  /*5ed0*/  FMUL.FTZ R6, R6, R14 ;  /* 0x0000000e06067220 */ /* 0x000fe20000410000 */
[----:B------:R-:W-:Y:S01]  /*5ee0*/  SHF.L.U32 R2, R2, 0x10, RZ ;  /* 0x0000001002027819 */ /* 0x000fe200000006ff */
[----:B------:R-:W-:Y:S01]  /*5ef0*/  FFMA.FTZ R10, R17, R13, -R10 ;  /* 0x0000000d110a7223 */ /* 0x000fe2000001080a */
[----:B------:R-:W-:-:S02]  /*5f00*/  IMAD.U32 R4, R4, 0x10000, RZ ;  /* 0x0001000004047824 */ /* 0x000fc400078e00ff */
[C---:B------:R-:W-:Y:S01]  /*5f10*/  FFMA.FTZ R11, R18.reuse, R5, -R11 ;  /* 0x00000005120b7223 */ /* 0x040fe2000001080b */
[----:B------:R-:W-:Y:S01]  /*5f20*/  FFMA.FTZ R22, R18, R3, R22 ;  /* 0x0000000312167223 */ /* 0x000fe20000010016 */
[C---:B------:R-:W-:Y:S01]  /*5f30*/  FFMA.FTZ R8, R7.reuse, R14, -R8 ;  /* 0x0000000e07087223 */ /* 0x040fe20000010808 */
[----:B------:R-:W-:Y:S01]  /*5f40*/  FFMA.FTZ R6, R7, R12, R6 ;  /* 0x0000000c07067223 */ /* 0x000fe20000010006 */
[C---:B------:R-:W-:Y:S01]  /*5f50*/  FMUL.FTZ R7, R19.reuse, R2 ;  /* 0x0000000213077220 */ /* 0x040fe20000410000 */
[----:B------:R-:W-:Y:S01]  /*5f60*/  FMUL.FTZ R19, R19, R4 ;  /* 0x0000000413137220 */ /* 0x000fe20000410000 */
[----:B------:R-:W-:Y:S02]  /*5f70*/  F2FP.BF16.F32.PACK_AB R10, R15, R10 ;  /* 0x0000000a0f0a723e */ /* 0x000fe400000010ff */
[----:B------:R-:W-:Y:S01]  /*5f80*/  F2FP.BF16.F32.PACK_AB R11, R22, R11 ;  /* 0x0000000b160b723e */ /* 0x000fe200000010ff */
[C---:B------:R-:W-:Y:S01]  /*5f90*/  FFMA.FTZ R7, R9.reuse, R4, -R7 ;  /* 0x0000000409077223 */ /* 0x040fe20000010807 */
[----:B------:R-:W-:-:S02]  /*5fa0*/  FFMA.FTZ R19, R9, R2, R19 ;  /* 0x0000000209137223 */ /* 0x000fc40000010013 */
[----:B------:R-:W-:Y:S02]  /*5fb0*/  LOP3.LUT R11, R11, R10, RZ, 0x3c, !PT ;  /* 0x0000000a0b0b7212 */ /* 0x000fe400078e3cff */
[----:B------:R-:W-:Y:S02]  /*5fc0*/  F2FP.BF16.F32.PACK_AB R8, R6, R8 ;  /* 0x000000080608723e */ /* 0x000fe400000010ff */
[----:B------:R-:W-:Y:S02]  /*5fd0*/  F2FP.BF16.F32.PACK_AB R7, R19, R7 ;  /* 0x000000071307723e */ /* 0x000fe400000010ff */
[C---:B------:R-:W-:Y:S01]  /*5fe0*/  LOP3.LUT R10, R11.reuse, R10, RZ, 0x3c, !PT ;  /* 0x0000000a0b0a7212 */ /* 0x040fe200078e3cff */
[----:B------:R-:W-:Y:S01]  /*5ff0*/  IMAD.MOV.U32 R9, RZ, RZ, R8 ;  /* 0x000000ffff097224 */ /* 0x000fe200078e0008 */
[----:B------:R-:W-:Y:S02]  /*6000*/  MOV R8, R7 ;  /* 0x0000000700087202 */ /* 0x000fe40000000f00 */
[----:B------:R-:W-:-:S02]  /*6010*/  LOP3.LUT R11, R11, R10, RZ, 0x3c, !PT ;  /* 0x0000000a0b0b7212 */ /* 0x000fc400078e3cff */
.L_x_4615:
[----:B------:R-:W-:Y:S05]  /*6020*/  BSYNC.RECONVERGENT B0 ;  /* 0x0000000000007941 */ /* 0x000fea0003800200 */
.L_x_4614:
[----:B-----5:R2:W-:Y:S01]  /*6030*/  STS.128 [R0+0x800], R8 ;  /* 0x0008000800007388 */ /* 0x0205e20000000c00 */
[----:B------:R-:W-:Y:S05]  /*6040*/  BRA `(.L_x_4608) ;  /* 0x0000000c00007947 */ /* 0x000fea0003800000 */
.L_x_4609:
        /* <DEDUP_REMOVED lines=97> */
.L_x_4619:
[----:B------:R-:W-:Y:S05]  /*6660*/  BSYNC.RECONVERGENT B0 ;  /* 0x0000000000007941 */ /* 0x000fea0003800200 */
.L_x_4618:
[----:B-----5:R2:W-:Y:S02]  /*6670*/  STS.128 [R0], R24 ;  /* 0x0000001800007388 */ /* 0x0205e40000000c00 */
.L_x_4617:
[----:B------:R-:W-:Y:S05]  /*6680*/  BSYNC.RECONVERGENT B1 ;  /* 0x0000000000017941 */ /* 0x000fea0003800200 */
.L_x_4616:
        /* <DEDUP_REMOVED lines=90> */
.L_x_4621:
[----:B------:R-:W-:Y:S05]  /*6c30*/  BSYNC.RECONVERGENT B0 ;  /* 0x0000000000007941 */ /* 0x000fea0003800200 */
.L_x_4620:
[----:B-----5:R4:W-:Y:S02]  /*6c40*/  STS.128 [R0+0x800], R4 ;  /* 0x0008000400007388 */ /* 0x0209e40000000c00 */
.L_x_4608:
[----:B------:R-:W-:Y:S05]  /*6c50*/  BSYNC.RECONVERGENT B2 ;  /* 0x0000000000027941 */ /* 0x000fea0003800200 */
.L_x_4604:
[----:B----4-:R-:W-:Y:S01]  /*6c60*/  IMAD R4, R33, -0x80, R51 ;  /* 0xffffff8021047824 */ /* 0x010fe200078e0233 */
[C---:B-----5:R-:W-:Y:S01]  /*6c70*/  IADD3 R5, PT, PT, R80.reuse, 0x40, RZ ;  /* 0x0000004050057810 */ /* 0x060fe20007ffe0ff */
[----:B------:R-:W4:Y:S01]  /*6c80*/  S2R R87, SR_TID.X ;  /* 0x0000000000577919 */ /* 0x000f220000002100 */
[----:B-12---:R-:W-:Y:S01]  /*6c90*/  IADD3 R2, PT, PT, R80, 0x60, RZ ;  /* 0x0000006050027810 */ /* 0x006fe20007ffe0ff */
[----:B------:R-:W1:Y:S01]  /*6ca0*/  LDCU.64 UR8, c[0x0][0x508] ;  /* 0x0000a100ff0877ac */ /* 0x000e620008000a00 */
        /* <DEDUP_REMOVED lines=8> */
[----:B------:R-:W-:Y:S02]  /*6d30*/  MOV R48, 0x20 ;  /* 0x0000002000307802 */ /* 0x000fe40000000f00 */
        /* <DEDUP_REMOVED lines=11> */
[----:B----4-:R-:W-:-:S02]  /*6df0*/  SHF.L.U32 R86, R87, 0x2, RZ ;  /* 0x0000000257567819 */ /* 0x010fc400000006ff */
[C---:B------:R-:W-:Y:S01]  /*6e00*/  SHF.L.U32 R102, R87.reuse, 0x4, RZ ;  /* 0x0000000457667819 */ /* 0x040fe200000006ff */
[----:B------:R2:W-:Y:S01]  /*6e10*/  @!P4 LDGSTS.E.BYPASS.LTC128B.128 [R0+0x1800], desc[UR6][R10.64] ;  /* 0x018000000a00cfae */ /* 0x0005e2000b981a06 */
[----:B------:R-:W-:Y:S02]  /*6e20*/  SHF.L.U32 R52, R87, 0x5, RZ ;  /* 0x0000000557347819 */ /* 0x000fe400000006ff */
[----:B------:R-:W-:Y:S01]  /*6e30*/  LOP3.LUT R49, R86, 0x18, RZ, 0xc0, !PT ;  /* 0x0000001856317812 */ /* 0x000fe200078ec0ff */
[----:B------:R-:W-:Y:S01]  /*6e40*/  @!P3 LDGSTS.E.BYPASS.LTC128B.128 [R0+0x2000], desc[UR6][R8.64] ;  /* 0x020000000800bfae */ /* 0x000fe2000b981a06 */
[-C--:B------:R-:W-:Y:S02]  /*6e50*/  ISETP.GE.AND P3, PT, R5, R4.reuse, PT ;  /* 0x000000040500720c */ /* 0x080fe40003f66270 */
[----:B------:R-:W-:Y:S01]  /*6e60*/  LOP3.LUT R96, R102, 0x100, RZ, 0xc0, !PT ;  /* 0x0000010066607812 */ /* 0x000fe200078ec0ff */
[----:B------:R3:W-:Y:S01]  /*6e70*/  @!P2 LDGSTS.E.BYPASS.LTC128B.128 [R0+0x2800], desc[UR6][R6.64] ;  /* 0x028000000600afae */ /* 0x0007e2000b981a06 */
[----:B------:R-:W-:-:S02]  /*6e80*/  ISETP.GE.AND P2, PT, R2, R4, PT ;  /* 0x000000040200720c */ /* 0x000fc40003f46270 */
[----:B------:R-:W-:Y:S01]  /*6e90*/  ISETP.GE.AND P4, PT, R16, R4, PT ;  /* 0x000000041000720c */ /* 0x000fe20003f86270 */
[----:B------:R-:W0:Y:S01]  /*6ea0*/  LDGDEPBAR ;  /* 0x00000000000079af */ /* 0x000e220000000000 */
[--C-:B------:R-:W-:Y:S02]  /*6eb0*/  LOP3.LUT R49, R49, 0xc0, R52.reuse, 0xf8, !PT ;  /* 0x000000c031317812 */ /* 0x100fe400078ef834 */
[----:B------:R-:W-:Y:S02]  /*6ec0*/  LOP3.LUT R96, R96, 0x20, R52, 0xf8, !PT ;  /* 0x0000002060607812 */ /* 0x000fe400078ef834 */
[----:B------:R-:W-:Y:S02]  /*6ed0*/  LOP3.LUT R101, R102, 0x3e00, RZ, 0xc0, !PT ;  /* 0x00003e0066657812 */ /* 0x000fe400078ec0ff */
[----:B------:R-:W-:Y:S02]  /*6ee0*/  SHF.R.U32.HI R2, RZ, 0x1, R87 ;  /* 0x00000001ff027819 */ /* 0x000fe40000011657 */
[----:B------:R-:W-:-:S02]  /*6ef0*/  SHF.L.U64.HI R5, R44, 0x6, R45 ;  /* 0x000000062c057819 */ /* 0x000fc4000001022d */
[----:B------:R-:W-:Y:S02]  /*6f00*/  LOP3.LUT R101, R101, 0x120, R52, 0xf8, !PT ;  /* 0x0000012065657812 */ /* 0x000fe400078ef834 */
[----:B------:R-:W-:Y:S02]  /*6f10*/  LOP3.LUT P6, RZ, R87, 0x4, RZ, 0xc0, !PT ;  /* 0x0000000457ff7812 */ /* 0x000fe400078cc0ff */
[----:B--2---:R-:W-:Y:S02]  /*6f20*/  @!P5 MOV R10, R109 ;  /* 0x0000006d000ad202 */ /* 0x004fe40000000f00 */
[----:B------:R-:W-:Y:S02]  /*6f30*/  @!P5 MOV R11, R108 ;  /* 0x0000006c000bd202 */ /* 0x000fe40000000f00 */
[----:B------:R-:W-:Y:S02]  /*6f40*/  SEL R114, R48, 0xffffffe0, !P6 ;  /* 0xffffffe030727807 */ /* 0x000fe40007000000 */
[----:B------:R-:W-:-:S02]  /*6f50*/  IADD3 R23, PT, PT, R33, -0x1, RZ ;  /* 0xffffffff21177810 */ /* 0x000fc40007ffe0ff */
[----:B---3--:R-:W-:Y:S01]  /*6f60*/  SHF.L.U32 R6, R44, 0x6, RZ ;  /* 0x000000062c067819 */ /* 0x008fe200000006ff */
[----:B------:R-:W-:-:S04]  /*6f70*/  DEPBAR.LE SB0, 0x0 ;  /* 0x000080000000791a */ /* 0x000fc80000000000 */
[----:B------:R-:W-:Y:S01]  /*6f80*/  BAR.SYNC.DEFER_BLOCKING 0x0 ;  /* 0x0000000000007b1d */ /* 0x000fe20000010000 */
[----:B------:R-:W-:Y:S02]  /*6f90*/  LOP3.LUT R7, R87, 0x8, RZ, 0xc0, !PT ;  /* 0x0000000857077812 */ /* 0x000fe400078ec0ff */
[----:B------:R-:W-:Y:S02]  /*6fa0*/  IADD3 R8, P0, PT, R6, R109, RZ ;  /* 0x0000006d06087210 */ /* 0x000fe40007f1e0ff */
[----:B------:R-:W-:Y:S02]  /*6fb0*/  LOP3.LUT R96, R96, R49, R7, 0xf6, !PT ;  /* 0x0000003160607212 */ /* 0x000fe400078ef607 */
[----:B------:R-:W-:Y:S02]  /*6fc0*/  LOP3.LUT R49, R49, 0x8, R2, 0x78, !PT ;  /* 0x0000000831317812 */ /* 0x000fe400078e7802 */
[----:B------:R-:W-:Y:S02]  /*6fd0*/  IADD3.X R9, PT, PT, R5, R108, RZ, P0, !PT ;  /* 0x0000006c05097210 */ /* 0x000fe400007fe4ff */
[----:B------:R-:W-:-:S02]  /*6fe0*/  @!P3 IADD3 R6, P1, PT, R8, R6, RZ ;  /* 0x000000060806b210 */ /* 0x000fc40007f3e0ff */
[C---:B------:R-:W-:Y:S02]  /*6ff0*/  @!P2 LEA R4, P0, R44.reuse, R8, 0x7 ;  /* 0x000000082c04a211 */ /* 0x040fe400078038ff */
[----:B------:R-:W-:Y:S02]  /*7000*/  LOP3.LUT R101, R101, R49, RZ, 0xfc, !PT ;  /* 0x0000003165657212 */ /* 0x000fe400078efcff */
[----:B------:R-:W-:Y:S02]  /*7010*/  @!P3 IADD3.X R7, PT, PT, R9, R5, RZ, P1, !PT ;  /* 0x000000050907b210 */ /* 0x000fe40000ffe4ff */
[----:B------:R-:W-:Y:S02]  /*7020*/  @!P2 LEA.HI.X R5, R44, R9, R45, 0x7, P0 ;  /* 0x000000092c05a211 */ /* 0x000fe400000f3c2d */
[----:B------:R-:W-:Y:S02]  /*7030*/  LEA R101, R101, UR5, 0x1 ;  /* 0x0000000565657c11 */ /* 0x000fe4000f8e08ff */
[----:B------:R-:W-:Y:S01]  /*7040*/  LEA R96, R96, UR5, 0x1 ;  /* 0x0000000560607c11 */ /* 0x000fe2000f8e08ff */
[----:B------:R-:W-:Y:S01]  /*7050*/  @!PT LDS RZ, [RZ] ;  /* 0x00000000fffff984 */ /* 0x000fe20000000800 */
[----:B------:R-:W-:Y:S01]  /*7060*/  @!PT LDS RZ, [RZ] ;  /* 0x00000000fffff984 */ /* 0x000fe20000000800 */
[----:B------:R-:W-:Y:S01]  /*7070*/  @!PT LDS RZ, [RZ] ;  /* 0x00000000fffff984 */ /* 0x000fe20000000800 */
[----:B------:R-:W-:Y:S01]  /*7080*/  @!P5 LDGSTS.E.BYPASS.LTC128B.128 [R0+0x3000], desc[UR6][R10.64] ;  /* 0x030000000a00dfae */ /* 0x000fe2000b981a06 */
[----:B------:R-:W-:-:S02]  /*7090*/  IADD3 R22, PT, PT, R101, R114, RZ ;  /* 0x0000007265167210 */ /* 0x000fc40007ffe0ff */
[----:B------:R-:W-:Y:S01]  /*70a0*/  IADD3 R114, PT, PT, R114, R96, RZ ;  /* 0x0000006072727210 */ /* 0x000fe20007ffe0ff */
[----:B------:R-:W-:Y:S01]  /*70b0*/  @P5 STS.128 [R0+0x3000], RZ ;  /* 0x003000ff00005388 */ /* 0x000fe20000000c00 */
[----:B------:R-:W-:Y:S02]  /*70c0*/  LOP3.LUT R2, R2, 0x1f0, RZ, 0xc0, !PT ;  /* 0x000001f002027812 */ /* 0x000fe400078ec0ff */
[----:B------:R-:W-:Y:S01]  /*70d0*/  ISETP.GT.AND P0, PT, R23, R103, PT ;  /* 0x000000671700720c */ /* 0x000fe20003f04270 */
        /* <DEDUP_REMOVED lines=19> */
[----:B------:R-:W-:Y:S04]  /*7210*/  LDSM.16.M88.4 R40, [R114+0x1400] ;  /* 0x001400007228783b */ /* 0x000fe80000000200 */
[----:B------:R-:W0:Y:S04]  /*7220*/  LDGDEPBAR ;  /* 0x00000000000079af */ /* 0x000e280000000000 */
[----:B--2---:R-:W2:Y:S01]  /*7230*/  LDSM.16.M88.4 R4, [R114+0x1000] ;  /* 0x001000007204783b */ /* 0x004ea20000000200 */
[C---:B---3--:R-:W-:Y:S08]  /*7240*/  HMMA.16816.F32.BF16 R8, R28.reuse, R36, RZ ;  /* 0x000000241c08723c */ /* 0x048ff000000418ff */
[C---:B------:R-:W-:Y:S08]  /*7250*/  HMMA.16816.F32.BF16 R36, R28.reuse, R38, RZ ;  /* 0x000000261c24723c */ /* 0x040ff000000418ff */
[----:B----4-:R-:W-:Y:S08]  /*7260*/  HMMA.16816.F32.BF16 R12, R28, R24, RZ ;  /* 0x000000181c0c723c */ /* 0x010ff000000418ff */
        /* <DEDUP_REMOVED lines=20> */
[----:B------:R-:W2:Y:S08]  /*73b0*/  MUFU.TANH R57, R36 ;  /* 0x0000002400397308 */ /* 0x000eb00000002400 */
[----:B------:R-:W2:Y:S01]  /*73c0*/  MUFU.TANH R58, R37 ;  /* 0x00000025003a7308 */ /* 0x000ea20000002400 */
[----:B-1----:R-:W-:Y:S01]  /*73d0*/  HMMA.16816.F32.BF16 R8, R28, R26, RZ ;  /* 0x0000001a1c08723c */ /* 0x002fe200000418ff */
[----:B------:R-:W1:Y:S06]  /*73e0*/  LDSM.16.M88.4 R24, [R114+0x1800] ;  /* 0x001800007218783b */ /* 0x000e6c0000000200 */
        /* <DEDUP_REMOVED lines=14> */
[C---:B-1----:R-:W-:Y:S03]  /*74d0*/  HMMA.16816.F32.BF16 R36, R16.reuse, R24, R36 ;  /* 0x000000181024723c */ /* 0x042fe60000041824 */
        /* <DEDUP_REMOVED lines=100> */
[----:B------:R-:W1:Y:S01]  /*7b20*/  MUFU.TANH R4, R4 ;  /* 0x0000000400047308 */ /* 0x000e620000002400 */
[C---:B---3--:R-:W-:Y:S07]  /*7b30*/  HMMA.16816.F32.BF16 R12, R28.reuse, R24, RZ ;  /* 0x000000181c0c723c */ /* 0x048fee00000418ff */
[----:B------:R-:W3:Y:S01]  /*7b40*/  MUFU.TANH R5, R5 ;  /* 0x0000000500057308 */ /* 0x000ee20000002400 */
[----:B------:R-:W-:Y:S01]  /*7b50*/  HMMA.16816.F32.BF16 R24, R28, R26, RZ ;  /* 0x0000001a1c18723c */ /* 0x000fe200000418ff */
[----:B------:R-:W-:-:S06]  /*7b60*/  FMUL.FTZ R28, R41, UR9 ;  /* 0x00000009291c7c20 */ /* 0x000fcc0008410000 */
        /* <DEDUP_REMOVED lines=14> */
[----:B------:R-:W-:-:S05]  /*7c50*/  FMUL.FTZ R24, R24, UR9 ;  /* 0x0000000918187c20 */ /* 0x000fca0008410000 */
[----:B------:R3:W1:Y:S08]  /*7c60*/  MUFU.TANH R30, R25 ;  /* 0x00000019001e7308 */ /* 0x0006700000002400 */
[----:B------:R4:W1:Y:S01]  /*7c70*/  MUFU.TANH R36, R13 ;  /* 0x0000000d00247308 */ /* 0x0008620000002400 */
[----:B--2---:R-:W2:Y:S07]  /*7c80*/  S2R R12, SR_CTAID.X ;  /* 0x00000000000c7919 */ /* 0x004eae0000002500 */
[----:B------:R-:W1:Y:S01]  /*7c90*/  MUFU.TANH R28, R28 ;  /* 0x0000001c001c7308 */ /* 0x000e620000002400 */
[----:B---3--:R-:W-:-:S07]  /*7ca0*/  FMUL.FTZ R25, R27, UR9 ;  /* 0x000000091b197c20 */ /* 0x008fce0008410000 */
[----:B------:R-:W3:Y:S01]  /*7cb0*/  MUFU.TANH R11, R11 ;  /* 0x0000000b000b7308 */ /* 0x000ee20000002400 */
[----:B----4-:R-:W-:-:S04]  /*7cc0*/  SHF.R.U32.HI R13, RZ, 0x2, R87 ;  /* 0x00000002ff0d7819 */ /* 0x010fc80000011657 */
[----:B------:R-:W-:-:S03]  /*7cd0*/  LOP3.LUT R13, R13, 0x7, RZ, 0xc0, !PT ;  /* 0x000000070d0d7812 */ /* 0x000fc600078ec0ff */
[----:B------:R-:W4:Y:S08]  /*7ce0*/  MUFU.TANH R10, R10 ;  /* 0x0000000a000a7308 */ /* 0x000f300000002400 */
[----:B------:R1:W1:Y:S01]  /*7cf0*/  MUFU.TANH R100, R14 ;  /* 0x0000000e00647308 */ /* 0x0002620000002400 */
[----:B--2---:R-:W-:-:S04]  /*7d00*/  LEA R12, R12, R2, 0x6 ;  /* 0x000000020c0c7211 */ /* 0x004fc800078e30ff */
        /* <DEDUP_REMOVED lines=21> */
.L_x_4623:
        /* <DEDUP_REMOVED lines=21> */
[----:B-1----:R-:W-:-:S03]  /*7fb0*/  IADD3 R14, PT, PT, -R18, RZ, RZ ;  /* 0x000000ff120e7210 */ /* 0x002fc60007ffe1ff */
        /* <DEDUP_REMOVED lines=39> */
.L_x_4624:
[-C--:B------:R-:W-:Y:S01]  /*8230*/  IADD3 R18, P0, PT, R3, R107.reuse, RZ ;  /* 0x0000006b03127210 */ /* 0x080fe20007f1e0ff */
        /* <DEDUP_REMOVED lines=9> */
[----:B-1----:R-:W-:Y:S01]  /*82d0*/  IADD3 R14, P0, PT, R16, R3, RZ ;  /* 0x00000003100e7210 */ /* 0x002fe20007f1e0ff */
[----:B------:R2:W-:Y:S03]  /*82e0*/  LDGSTS.E.BYPASS.LTC128B.128 [R0+0x1800], desc[UR6][R18.64] ;  /* 0x0180000012007fae */ /* 0x0005e6000b981a06 */
[----:B------:R-:W-:Y:S01]  /*82f0*/  IADD3.X R15, PT, PT, R17, R32, RZ, P0, !PT ;  /* 0x00000020110f7210 */ /* 0x000fe200007fe4ff */
[----:B------:R2:W-:Y:S04]  /*8300*/  LDGSTS.E.BYPASS.LTC128B.128 [R0+0x2000], desc[UR6][R16.64] ;  /* 0x0200000010007fae */ /* 0x0005e8000b981a06 */
[----:B------:R2:W-:Y:S04]  /*8310*/  LDGSTS.E.BYPASS.LTC128B.128 [R0+0x2800], desc[UR6][R14.64] ;  /* 0x028000000e007fae */ /* 0x0005e8000b981a06 */
[----:B------:R-:W0:Y:S02]  /*8320*/  LDGDEPBAR ;  /* 0x00000000000079af */ /* 0x000e240000000000 */
.L_x_4622:
[----:B------:R-:W-:Y:S01]  /*8330*/  IMAD.SHL.U32 R85, R87, 0x2, RZ ;  /* 0x0000000257557824 */ /* 0x000fe200078e00ff */
[----:B------:R-:W3:Y:S04]  /*8340*/  LDCU UR4, c[0x0][0x45c] ;  /* 0x00008b80ff0477ac */ /* 0x000ee80008000800 */
[----:B------:R-:W-:-:S05]  /*8350*/  LOP3.LUT R85, R85, 0x6, RZ, 0xc0, !PT ;  /* 0x0000000655557812 */ /* 0x000fca00078ec0ff */
[----:B--2---:R-:W-:-:S04]  /*8360*/  IMAD R0, R23, 0x80, R85 ;  /* 0x0000008017007824 */ /* 0x004fc800078e0255 */
[C---:B------:R-:W-:Y:S02]  /*8370*/  VIADD R2, R0.reuse, 0x1 ;  /* 0x0000000100027836 */ /* 0x040fe40000000000 */
[C---:B------:R-:W-:Y:S02]  /*8380*/  VIADD R12, R0.reuse, 0x8 ;  /* 0x00000008000c7836 */ /* 0x040fe40000000000 */
[----:B------:R-:W-:Y:S01]  /*8390*/  VIADD R16, R0, 0x60 ;  /* 0x0000006000107836 */ /* 0x000fe20000000000 */
[CC--:B------:R-:W-:Y:S02]  /*83a0*/  ISETP.GE.AND P0, PT, R2.reuse, R34.reuse, PT ;  /* 0x000000220200720c */ /* 0x0c0fe40003f06270 */
[-C--:B------:R-:W-:Y:S01]  /*83b0*/  ISETP.GE.AND P4, PT, R2, R35.reuse, PT ;  /* 0x000000230200720c */ /* 0x080fe20003f86270 */
[----:B------:R-:W-:Y:S01]  /*83c0*/  VIADD R2, R0, 0x9 ;  /* 0x0000000900027836 */ /* 0x000fe20000000000 */
        /* <DEDUP_REMOVED lines=26> */
[----:B-1----:R-:W-:-:S02]  /*8570*/  FSEL R132, R65, -INF , !P2 ;  /* 0xff80000041847808 */ /* 0x002fc40005000000 */
        /* <DEDUP_REMOVED lines=68> */
[----:B------:R-:W-:Y:S01]  /*89c0*/  ISETP.GE.AND P5, PT, R2, R35, PT ;  /* 0x000000230200720c */ /* 0x000fe20003fa6270 */
[C---:B------:R-:W-:Y:S01]  /*89d0*/  VIADD R2, R0.reuse, 0x59 ;  /* 0x0000005900027836 */ /* 0x040fe20000000000 */
[-C--:B------:R-:W-:Y:S02]  /*89e0*/  ISETP.GE.AND P2, PT, R0, R34.reuse, PT ;  /* 0x000000220000720c */ /* 0x080fe40003f46270 */
[----:B------:R-:W-:Y:S02]  /*89f0*/  FSEL R118, R118, -INF , !P0 ;  /* 0xff80000076767808 */ /* 0x000fe40004000000 */
[----:B------:R-:W-:Y:S02]  /*8a00*/  ISETP.GE.AND P0, PT, R12, R34, PT ;  /* 0x000000220c00720c */ /* 0x000fe40003f06270 */
[----:B------:R-:W-:-:S02]  /*8a10*/  FSEL R53, R53, -INF , !P2 ;  /* 0xff80000035357808 */ /* 0x000fc40005000000 */
[----:B------:R-:W-:Y:S02]  /*8a20*/  FSEL R15, R80, -INF , !P3 ;  /* 0xff800000500f7808 */ /* 0x000fe40005800000 */
[----:B------:R-:W-:Y:S02]  /*8a30*/  ISETP.GE.AND P3, PT, R2, R34, PT ;  /* 0x000000220200720c */ /* 0x000fe40003f66270 */
[----:B------:R-:W-:Y:S02]  /*8a40*/  FSEL R57, R4, -INF , !P0 ;  /* 0xff80000004397808 */ /* 0x000fe40004000000 */
[----:B------:R-:W-:Y:S02]  /*8a50*/  FSEL R92, R92, -INF , !P4 ;  /* 0xff8000005c5c7808 */ /* 0x000fe40006000000 */
[----:B------:R-:W-:Y:S02]  /*8a60*/  FMNMX3.FTZ R4, R53, R116, R24, !PT ;  /* 0x0000007435047276 */ /* 0x000fe40007810018 */
[----:B------:R-:W-:-:S02]  /*8a70*/  ISETP.GE.AND P4, PT, R12, R35, PT ;  /* 0x000000230c00720c */ /* 0x000fc40003f86270 */
[----:B------:R-:W-:Y:S02]  /*8a80*/  FSEL R12, R79, -INF , !P5 ;  /* 0xff8000004f0c7808 */ /* 0x000fe40006800000 */
[----:B------:R-:W-:Y:S02]  /*8a90*/  FSEL R56, R5, -INF , !P3 ;  /* 0xff80000005387808 */ /* 0x000fe40005800000 */
[C---:B------:R-:W-:Y:S02]  /*8aa0*/  ISETP.GE.AND P5, PT, R16.reuse, R34, PT ;  /* 0x000000221000720c */ /* 0x040fe40003fa6270 */
[-C--:B------:R-:W-:Y:S02]  /*8ab0*/  ISETP.GE.AND P2, PT, R16, R35.reuse, PT ;  /* 0x000000231000720c */ /* 0x080fe40003f46270 */
[----:B------:R-:W-:Y:S02]  /*8ac0*/  ISETP.GE.AND P3, PT, R0, R35, PT ;  /* 0x000000230000720c */ /* 0x000fe40003f66270 */
[----:B------:R-:W-:Y:S01]  /*8ad0*/  FMNMX3.FTZ R16, R4, R117, R59, !PT ;  /* 0x0000007504107276 */ /* 0x000fe2000781003b */
[----:B------:R-:W-:Y:S01]  /*8ae0*/  VIADD R4, R0, 0x68 ;  /* 0x0000006800047836 */ /* 0x000fe20000000000 */
[----:B------:R-:W-:-:S02]  /*8af0*/  FSEL R54, R54, -INF , !P3 ;  /* 0xff80000036367808 */ /* 0x000fc40005800000 */
[----:B------:R-:W-:Y:S02]  /*8b00*/  FMNMX3.FTZ R16, R16, R60, R132, !PT ;  /* 0x0000003c10107276 */ /* 0x000fe40007810084 */
[----:B------:R-:W-:Y:S02]  /*8b10*/  FSEL R13, R81, -INF , !P1 ;  /* 0xff800000510d7808 */ /* 0x000fe40004800000 */
[----:B------:R-:W-:Y:S01]  /*8b20*/  ISETP.GE.AND P1, PT, R2, R35, PT ;  /* 0x000000230200720c */ /* 0x000fe20003f26270 */
[----:B------:R-:W-:Y:S01]  /*8b30*/  VIADD R2, R0, 0x61 ;  /* 0x0000006100027836 */ /* 0x000fe20000000000 */
[----:B------:R-:W-:Y:S02]  /*8b40*/  FMNMX3.FTZ R5, R54, R55, R99, !PT ;  /* 0x0000003736057276 */ /* 0x000fe40007810063 */
[----:B------:R-:W-:Y:S02]  /*8b50*/  FMNMX3.FTZ R16, R16, R131, R64, !PT ;  /* 0x0000008310107276 */ /* 0x000fe40007810040 */
[----:B------:R-:W-:-:S02]  /*8b60*/  FSEL R43, R82, -INF , !P1 ;  /* 0xff800000522b7808 */ /* 0x000fc40004800000 */
[C---:B------:R-:W-:Y:S02]  /*8b70*/  ISETP.GE.AND P1, PT, R4.reuse, R34, PT ;  /* 0x000000220400720c */ /* 0x040fe40003f26270 */
[----:B------:R-:W-:Y:S02]  /*8b80*/  ISETP.GE.AND P3, PT, R4, R35, PT ;  /* 0x000000230400720c */ /* 0x000fe40003f66270 */
[----:B------:R-:W-:Y:S02]  /*8b90*/  FMNMX3.FTZ R5, R5, R115, R58, !PT ;  /* 0x0000007305057276 */ /* 0x000fe4000781003a */
[----:B------:R-:W-:Y:S02]  /*8ba0*/  FMNMX3.FTZ R4, R16, R65, R66, !PT ;  /* 0x0000004110047276 */ /* 0x000fe40007810042 */
[----:B------:R-:W-:Y:S02]  /*8bb0*/  FMNMX3.FTZ R5, R5, R91, R130, !PT ;  /* 0x0000005b05057276 */ /* 0x000fe40007810082 */
[----:B------:R-:W-:-:S02]  /*8bc0*/  FMNMX3.FTZ R4, R4, R129, R123, !PT ;  /* 0x0000008104047276 */ /* 0x000fc4000781007b */
[----:B------:R-:W-:Y:S02]  /*8bd0*/  ISETP.GE.AND P0, PT, R2, R34, PT ;  /* 0x000000220200720c */ /* 0x000fe40003f06270 */
[----:B------:R-:W-:Y:S02]  /*8be0*/  FMNMX3.FTZ R5, R5, R37, R61, !PT ;  /* 0x0000002505057276 */ /* 0x000fe4000781003d */
[----:B------:R-:W-:Y:S02]  /*8bf0*/  FMNMX3.FTZ R4, R4, R122, R98, !PT ;  /* 0x0000007a04047276 */ /* 0x000fe40007810062 */
[----:B------:R-:W-:Y:S02]  /*8c00*/  FSEL R41, R7, -INF , !P0 ;  /* 0xff80000007297808 */ /* 0x000fe40004000000 */
[----:B------:R-:W-:Y:S02]  /*8c10*/  FMNMX3.FTZ R5, R5, R62, R63, !PT ;  /* 0x0000003e05057276 */ /* 0x000fe4000781003f */
[----:B------:R-:W-:Y:S01]  /*8c20*/  FMNMX3.FTZ R7, R4, R90, R121, !PT ;  /* 0x0000005a04077276 */ /* 0x000fe20007810079 */
[----:B------:R-:W-:Y:S01]  /*8c30*/  VIADD R4, R0, 0x71 ;  /* 0x0000007100047836 */ /* 0x000fe20000000000 */
[----:B------:R-:W-:-:S02]  /*8c40*/  FSEL R51, R83, -INF , !P4 ;  /* 0xff80000053337808 */ /* 0x000fc40006000000 */
        /* <DEDUP_REMOVED lines=16> */
[C---:B------:R-:W-:Y:S01]  /*8d50*/  VIADD R2, R0.reuse, 0x78 ;  /* 0x0000007800027836 */ /* 0x040fe20000000000 */
[----:B------:R-:W-:Y:S01]  /*8d60*/  FMNMX3.FTZ R5, R5, R94, R93, !PT ;  /* 0x0000005e05057276 */ /* 0x000fe2000781005d */
[----:B------:R-:W-:Y:S01]  /*8d70*/  VIADD R0, R0, 0x79 ;  /* 0x0000007900007836 */ /* 0x000fe20000000000 */
[----:B------:R-:W-:Y:S02]  /*8d80*/  FMNMX3.FTZ R7, R7, R56, R42, !PT ;  /* 0x0000003807077276 */ /* 0x000fe4000781002a */
[----:B------:R-:W-:Y:S02]  /*8d90*/  FSEL R39, R28, -INF , !P5 ;  /* 0xff8000001c277808 */ /* 0x000fe40006800000 */
[----:B------:R-:W-:-:S02]  /*8da0*/  ISETP.GE.AND P5, PT, R4, R34, PT ;  /* 0x000000220400720c */ /* 0x000fc40003fa6270 */
[----:B------:R-:W-:Y:S02]  /*8db0*/  FSEL R38, R29, -INF , !P0 ;  /* 0xff8000001d267808 */ /* 0x000fe40004000000 */
[----:B------:R-:W-:Y:S02]  /*8dc0*/  FMNMX3.FTZ R5, R5, R92, R13, !PT ;  /* 0x0000005c05057276 */ /* 0x000fe4000781000d */
[----:B------:R-:W-:Y:S02]  /*8dd0*/  ISETP.GE.AND P0, PT, R2, R34, PT ;  /* 0x000000220200720c */ /* 0x000fe40003f06270 */
[----:B------:R-:W-:Y:S02]  /*8de0*/  FMNMX3.FTZ R7, R7, R41, R40, !PT ;  /* 0x0000002907077276 */ /* 0x000fe40007810028 */
[----:B------:R-:W-:Y:S02]  /*8df0*/  FSEL R36, R36, -INF , !P5 ;  /* 0xff80000024247808 */ /* 0x000fe40006800000 */
[----:B------:R-:W-:-:S02]  /*8e00*/  FMNMX3.FTZ R5, R5, R12, R51, !PT ;  /* 0x0000000c05057276 */ /* 0x000fc40007810033 */
[----:B------:R-:W-:Y:S02]  /*8e10*/  ISETP.GE.AND P5, PT, R0, R34, PT ;  /* 0x000000220000720c */ /* 0x000fe40003fa6270 */
        /* <DEDUP_REMOVED lines=13> */
[----:B------:R-:W-:Y:S02]  /*8ef0*/  ISETP.GE.AND P1, PT, R0, R35, PT ;  /* 0x000000230000720c */ /* 0x000fe40003f26270 */
[----:B------:R-:W-:Y:S01]  /*8f00*/  FSEL R27, R84, -INF , !P0 ;  /* 0xff800000541b7808 */ /* 0x000fe20004000000 */
[----:B------:R-:W1:Y:S01]  /*8f10*/  SHFL.BFLY PT, R2, R4, 0x2, 0x1f ;  /* 0x0c401f0004027f89 */ /* 0x000e6200000e0000 */
[----:B------:R-:W-:Y:S02]  /*8f20*/  FSEL R26, R26, -INF , !P3 ;  /* 0xff8000001a1a7808 */ /* 0x000fe40005800000 */
[----:B------:R-:W-:-:S02]  /*8f30*/  FMNMX3.FTZ R5, R5, R16, R28, !PT ;  /* 0x0000001005057276 */ /* 0x000fc4000781001c */
[----:B------:R-:W-:Y:S02]  /*8f40*/  FSEL R25, R25, -INF , !P1 ;  /* 0xff80000019197808 */ /* 0x000fe40004800000 */
[----:B------:R-:W-:Y:S02]  /*8f50*/  FMNMX3.FTZ R5, R5, R27, R26, !PT ;  /* 0x0000001b05057276 */ /* 0x000fe4000781001a */
[----:B------:R-:W-:Y:S02]  /*8f60*/  LOP3.LUT R84, R49, 0x120, R52, 0xf8, !PT ;  /* 0x0000012031547812 */ /* 0x000fe400078ef834 */
[----:B------:R-:W-:Y:S02]  /*8f70*/  FMNMX.FTZ R6, R25, R5, !PT ;  /* 0x0000000519067209 */ /* 0x000fe40007810000 */
[----:B------:R-:W-:-:S03]  /*8f80*/  LEA R100, R84, UR5, 0x1 ;  /* 0x0000000554647c11 */ /* 0x000fc6000f8e08ff */
[----:B------:R-:W2:Y:S04]  /*8f90*/  SHFL.BFLY PT, R0, R6, 0x2, 0x1f ;  /* 0x0c401f0006007f89 */ /* 0x000ea800000e0000 */
[----:B------:R-:W-:Y:S01]  /*8fa0*/  LDSM.16.MT88.4 R76, [R100+0x3000] ;  /* 0x00300000644c783b */ /* 0x000fe20000004200 */
[----:B-1----:R-:W-:-:S03]  /*8fb0*/  FMNMX.FTZ R5, R4, R2, !PT ;  /* 0x0000000204057209 */ /* 0x002fc60007810000 */
[----:B------:R-:W-:Y:S04]  /*8fc0*/  LDSM.16.MT88.4 R8, [R100+0x3400] ;  /* 0x003400006408783b */ /* 0x000fe80000004200 */
        /* <DEDUP_REMOVED lines=8> */
[----:B--2---:R-:W-:Y:S01]  /*9050*/  FMNMX.FTZ R0, R4, R0, !PT ;  /* 0x0000000004007209 */ /* 0x004fe20007810000 */
[--C-:B------:R-:W-:Y:S01]  /*9060*/  FFMA.FTZ R4, R24, UR4, -R29.reuse ;  /* 0x0000000418047c23 */ /* 0x100fe2000801081d */
[--C-:B------:R-:W-:Y:S01]  /*9070*/  FFMA.FTZ R116, R117, UR4, -R29.reuse ;  /* 0x0000000475747c23 */ /* 0x100fe2000801081d */
[--C-:B------:R-:W-:Y:S01]  /*9080*/  FFMA.FTZ R127, R53, UR4, -R29.reuse ;  /* 0x00000004357f7c23 */ /* 0x100fe2000801081d */
[C---:B------:R-:W-:Y:S01]  /*9090*/  FSETP.NEU.FTZ.AND P0, PT, R0.reuse, -INF , PT ;  /* 0xff8000000000780b */ /* 0x040fe20003f1d000 */
[----:B------:R-:W-:Y:S01]  /*90a0*/  FMUL.FTZ R24, R0, UR4 ;  /* 0x0000000400187c20 */ /* 0x000fe20008410000 */
[----:B------:R1:W-:Y:S01]  /*90b0*/  MUFU.EX2 R117, R4 ;  /* 0x0000000400757308 */ /* 0x0003e20000000800 */
        /* <DEDUP_REMOVED lines=13> */
[--C-:B-1----:R-:W-:Y:S01]  /*9190*/  FFMA.FTZ R4, R59, UR4, -R29.reuse ;  /* 0x000000043b047c23 */ /* 0x102fe2000801081d */
[--C-:B------:R-:W-:Y:S01]  /*91a0*/  FFMA.FTZ R59, R60, UR4, -R29.reuse ;  /* 0x000000043c3b7c23 */ /* 0x100fe2000801081d */
[----:B------:R-:W1:Y:S01]  /*91b0*/  MUFU.EX2 R116, R116 ;  /* 0x0000007400747308 */ /* 0x000e620000000800 */
[--C-:B------:R-:W-:Y:S01]  /*91c0*/  FFMA.FTZ R58, R58, UR4, -R24.reuse ;  /* 0x000000043a3a7c23 */ /* 0x100fe20008010818 */
[--C-:B------:R-:W-:Y:S01]  /*91d0*/  FFMA.FTZ R53, R91, UR4, -R24.reuse ;  /* 0x000000045b357c23 */ /* 0x100fe20008010818 */
[--C-:B------:R-:W-:Y:S01]  /*91e0*/  FFMA.FTZ R52, R130, UR4, -R24.reuse ;  /* 0x0000000482347c23 */ /* 0x100fe20008010818 */
[----:B------:R3:W-:Y:S01]  /*91f0*/  MUFU.EX2 R60, R4 ;  /* 0x00000004003c7308 */ /* 0x0007e20000000800 */
[--C-:B------:R-:W-:Y:S01]  /*9200*/  FFMA.FTZ R49, R37, UR4, -R24.reuse ;  /* 0x0000000425317c23 */ /* 0x100fe20008010818 */
[----:B------:R-:W-:Y:S01]  /*9210*/  SEL R37, R48, 0xffffffe0, !P6 ;  /* 0xffffffe030257807 */ /* 0x000fe20007000000 */
[--C-:B------:R-:W-:Y:S01]  /*9220*/  FFMA.FTZ R91, R64, UR4, -R29.reuse ;  /* 0x00000004405b7c23 */ /* 0x100fe2000801081d */
[----:B------:R-:W-:Y:S01]  /*9230*/  MUFU.EX2 R125, R125 ;  /* 0x0000007d007d7308 */ /* 0x000fe20000000800 */
[----:B--2---:R-:W-:Y:S01]  /*9240*/  F2FP.BF16.F32.PACK_AB R68, R126, R127 ;  /* 0x0000007f7e44723e */ /* 0x004fe200000010ff */
[----:B------:R-:W-:Y:S01]  /*9250*/  FFMA.FTZ R64, R61, UR4, -R24 ;  /* 0x000000043d407c23 */ /* 0x000fe20008010818 */
[----:B------:R-:W-:Y:S01]  /*9260*/  IMAD.IADD R37, R37, 0x1, R100 ;  /* 0x0000000125257824 */ /* 0x000fe200078e0264 */
[----:B------:R-:W2:Y:S01]  /*9270*/  MUFU.EX2 R124, R124 ;  /* 0x0000007c007c7308 */ /* 0x000ea20000000800 */
[--C-:B------:R-:W-:Y:S01]  /*9280*/  FFMA.FTZ R48, R128, UR4, -R24.reuse ;  /* 0x0000000480307c23 */ /* 0x100fe20008010818 */
[----:B-1----:R-:W-:Y:S01]  /*9290*/  F2FP.BF16.F32.PACK_AB R70, R116, R117 ;  /* 0x000000757446723e */ /* 0x002fe200000010ff */
[--C-:B------:R-:W-:Y:S01]  /*92a0*/  FFMA.FTZ R97, R97, UR4, -R24.reuse ;  /* 0x0000000461617c23 */ /* 0x100fe20008010818 */
[----:B------:R-:W1:Y:S01]  /*92b0*/  MUFU.EX2 R59, R59 ;  /* 0x0000003b003b7308 */ /* 0x000e620000000800 */
[--C-:B------:R-:W-:Y:S01]  /*92c0*/  FFMA.FTZ R88, R88, UR4, -R24.reuse ;  /* 0x0000000458587c23 */ /* 0x100fe20008010818 */
[--C-:B---3--:R-:W-:Y:S01]  /*92d0*/  FFMA.FTZ R4, R99, UR4, -R24.reuse ;  /* 0x0000000463047c23 */ /* 0x108fe20008010818 */
[--C-:B------:R-:W-:Y:S01]  /*92e0*/  FFMA.FTZ R99, R115, UR4, -R24.reuse ;  /* 0x0000000473637c23 */ /* 0x100fe20008010818 */
[----:B------:R-:W-:Y:S01]  /*92f0*/  MUFU.EX2 R55, R55 ;  /* 0x0000003700377308 */ /* 0x000fe20000000800 */
[--C-:B------:R-:W-:Y:S01]  /*9300*/  FFMA.FTZ R67, R67, UR4, -R24.reuse ;  /* 0x0000000443437c23 */ /* 0x100fe20008010818 */
[--C-:B------:R-:W-:Y:S01]  /*9310*/  FFMA.FTZ R94, R94, UR4, -R24.reuse ;  /* 0x000000045e5e7c23 */ /* 0x100fe20008010818 */
[--C-:B------:R-:W-:Y:S01]  /*9320*/  FFMA.FTZ R93, R93, UR4, -R24.reuse ;  /* 0x000000045d5d7c23 */ /* 0x100fe20008010818 */
[----:B------:R1:W3:Y:S01]  /*9330*/  MUFU.EX2 R115, R4 ;  /* 0x0000000400737308 */ /* 0x0002e20000000800 */
[----:B------:R-:W-:Y:S01]  /*9340*/  FFMA.FTZ R92, R92, UR4, -R24 ;  /* 0x000000045c5c7c23 */ /* 0x000fe20008010818 */
[----:B--2---:R-:W-:Y:S01]  /*9350*/  F2FP.BF16.F32.PACK_AB R69, R124, R125 ;  /* 0x0000007d7c45723e */ /* 0x004fe200000010ff */
[----:B------:R-:W-:Y:S01]  /*9360*/  FADD.FTZ R126, R127, R126 ;  /* 0x0000007e7f7e7221 */ /* 0x000fe20000010000 */
[----:B------:R-:W2:Y:S01]  /*9370*/  MUFU.EX2 R99, R99 ;  /* 0x0000006300637308 */ /* 0x000ea20000000800 */
[----:B------:R-:W-:Y:S01]  /*9380*/  FADD.FTZ R124, R125, R124 ;  /* 0x0000007c7d7c7221 */ /* 0x000fe20000010000 */
[----:B------:R-:W-:Y:S01]  /*9390*/  FFMA.FTZ R13, R13, UR4, -R24 ;  /* 0x000000040d0d7c23 */ /* 0x000fe20008010818 */
[----:B------:R-:W-:Y:S01]  /*93a0*/  FADD.FTZ R126, R117, R126 ;  /* 0x0000007e757e7221 */ /* 0x000fe20000010000 */
[----:B------:R-:W4:Y:S01]  /*93b0*/  MUFU.EX2 R54, R54 ;  /* 0x0000003600367308 */ /* 0x000f220000000800 */
[--C-:B------:R-:W-:Y:S01]  /*93c0*/  FFMA.FTZ R39, R39, UR4, -R29.reuse ;  /* 0x0000000427277c23 */ /* 0x100fe2000801081d */
[----:B------:R-:W-:Y:S01]  /*93d0*/  FFMA.FTZ R25, R25, UR4, -R24 ;  /* 0x0000000419197c23 */ /* 0x000fe20008010818 */
[----:B------:R-:W-:Y:S01]  /*93e0*/  FADD.FTZ R116, R116, R126 ;  /* 0x0000007e74747221 */ /* 0x000fe20000010000 */
[----:B------:R-:W5:Y:S01]  /*93f0*/  MUFU.EX2 R58, R58 ;  /* 0x0000003a003a7308 */ /* 0x000f620000000800 */
[--C-:B------:R-:W-:Y:S01]  /*9400*/  FFMA.FTZ R38, R38, UR4, -R29.reuse ;  /* 0x0000000426267c23 */ /* 0x100fe2000801081d */
[----:B-1----:R-:W-:Y:S01]  /*9410*/  F2FP.BF16.F32.PACK_AB R4, R59, R60 ;  /* 0x0000003c3b04723e */ /* 0x002fe200000010ff */
[----:B---3--:R-:W-:Y:S01]  /*9420*/  FADD.FTZ R117, R115, R124 ;  /* 0x0000007c73757221 */ /* 0x008fe20000010000 */
[----:B------:R-:W1:Y:S01]  /*9430*/  MUFU.EX2 R53, R53 ;  /* 0x0000003500357308 */ /* 0x000e620000000800 */
[----:B------:R-:W-:Y:S01]  /*9440*/  FFMA.FTZ R36, R36, UR4, -R29 ;  /* 0x0000000424247c23 */ /* 0x000fe2000801081d */
[C---:B--2---:R-:W-:Y:S01]  /*9450*/  F2FP.BF16.F32.PACK_AB R71, R99.reuse, R115 ;  /* 0x000000736347723e */ /* 0x044fe200000010ff */
[----:B------:R-:W-:Y:S01]  /*9460*/  FADD.FTZ R117, R99, R117 ;  /* 0x0000007563757221 */ /* 0x000fe20000010000 */
[----:B------:R-:W-:Y:S01]  /*9470*/  MUFU.EX2 R52, R52 ;  /* 0x0000003400347308 */ /* 0x000fe20000000800 */
[--C-:B------:R-:W-:Y:S01]  /*9480*/  FFMA.FTZ R99, R57, UR4, -R29.reuse ;  /* 0x0000000439637c23 */ /* 0x100fe2000801081d */
[----:B----4-:R-:W-:Y:S01]  /*9490*/  F2FP.BF16.F32.PACK_AB R6, R54, R55 ;  /* 0x000000373606723e */ /* 0x010fe200000010ff */
[----:B------:R-:W-:Y:S01]  /*94a0*/  FFMA.FTZ R115, R15, UR4, -R29 ;  /* 0x000000040f737c23 */ /* 0x000fe2000801081d */
[----:B------:R-:W2:Y:S01]  /*94b0*/  MUFU.EX2 R49, R49 ;  /* 0x0000003100317308 */ /* 0x000ea20000000800 */
[----:B------:R-:W-:Y:S01]  /*94c0*/  HMMA.16816.F32.BF16 R80, R68, R76, RZ ;  /* 0x0000004c4450723c */ /* 0x000fe200000418ff */
[----:B-----5:R-:W-:Y:S01]  /*94d0*/  FADD.FTZ R117, R58, R117 ;  /* 0x000000753a757221 */ /* 0x020fe20000010000 */
[----:B------:R-:W-:Y:S01]  /*94e0*/  ISETP.GT.AND P0, PT, R23, R103, PT ;  /* 0x000000671700720c */ /* 0x000fe20003f04270 */
[----:B------:R-:W-:Y:S01]  /*94f0*/  MUFU.EX2 R91, R91 ;  /* 0x0000005b005b7308 */ /* 0x000fe20000000800 */
[----:B-1----:R-:W-:Y:S01]  /*9500*/  F2FP.BF16.F32.PACK_AB R5, R53, R58 ;  /* 0x0000003a3505723e */ /* 0x002fe200000010ff */
[----:B------:R-:W-:-:S02]  /*9510*/  FFMA.FTZ R58, R12, UR4, -R24 ;  /* 0x000000040c3a7c23 */ /* 0x000fc40008010818 */
[----:B------:R-:W-:Y:S01]  /*9520*/  MUFU.EX2 R61, R129 ;  /* 0x00000081003d7308 */ /* 0x000fe20000000800 */
[----:B------:R-:W-:Y:S01]  /*9530*/  HMMA.16816.F32.BF16 R76, R68, R78, RZ ;  /* 0x0000004e444c723c */ /* 0x000fe200000418ff */
[----:B------:R-:W-:Y:S01]  /*9540*/  FADD.FTZ R117, R53, R117 ;  /* 0x0000007535757221 */ /* 0x000fe20000010000 */
[----:B------:R-:W-:Y:S01]  /*9550*/  FFMA.FTZ R53, R42, UR4, -R29 ;  /* 0x000000042a357c23 */ /* 0x000fe2000801081d */
[----:B------:R-:W-:Y:S01]  /*9560*/  MUFU.EX2 R64, R64 ;  /* 0x0000004000407308 */ /* 0x000fe20000000800 */
[--C-:B------:R-:W-:Y:S01]  /*9570*/  FFMA.FTZ R42, R17, UR4, -R24.reuse ;  /* 0x00000004112a7c23 */ /* 0x100fe20008010818 */
[----:B--2---:R-:W-:Y:S01]  /*9580*/  F2FP.BF16.F32.PACK_AB R7, R49, R52 ;  /* 0x000000343107723e */ /* 0x004fe200000010ff */
[----:B------:R-:W-:Y:S01]  /*9590*/  FADD.FTZ R117, R52, R117 ;  /* 0x0000007534757221 */ /* 0x000fe20000010000 */
[----:B------:R-:W-:Y:S01]  /*95a0*/  MUFU.EX2 R48, R48 ;  /* 0x0000003000307308 */ /* 0x000fe20000000800 */
[----:B------:R-:W-:Y:S02]  /*95b0*/  FFMA.FTZ R52, R19, UR4, -R24 ;  /* 0x0000000413347c23 */ /* 0x000fe40008010818 */
[----:B------:R-:W-:Y:S01]  /*95c0*/  FADD.FTZ R49, R49, R117 ;  /* 0x0000007531317221 */ /* 0x000fe20000010000 */
        /* <DEDUP_REMOVED lines=21> */
[----:B------:R-:W-:Y:S09]  /*9720*/  MUFU.EX2 R42, R42 ;  /* 0x0000002a002a7308 */ /* 0x000ff20000000800 */
[C---:B-1----:R-:W-:Y:S08]  /*9730*/  HMMA.16816.F32.BF16 R72, R4.reuse, R8, R72 ;  /* 0x000000080448723c */ /* 0x042ff00000041848 */
[----:B------:R-:W-:Y:S01]  /*9740*/  HMMA.16816.F32.BF16 R68, R4, R10, R68 ;  /* 0x0000000a0444723c */ /* 0x000fe20000041844 */
[----:B------:R-:W1:Y:S01]  /*9750*/  LDSM.16.MT88.4 R8, [R100+0x3800] ;  /* 0x003800006408783b */ /* 0x000e620000004200 */
[--C-:B------:R-:W-:Y:S01]  /*9760*/  FFMA.FTZ R4, R65, UR4, -R29.reuse ;  /* 0x0000000441047c23 */ /* 0x100fe2000801081d */
        /* <DEDUP_REMOVED lines=9> */
[C---:B----4-:R-:W-:Y:S01]  /*9800*/  F2FP.BF16.F32.PACK_AB R5, R63.reuse, R64 ;  /* 0x000000403f05723e */ /* 0x050fe200000010ff */
[----:B------:R-:W-:Y:S01]  /*9810*/  FADD.FTZ R64, R64, R49 ;  /* 0x0000003140407221 */ /* 0x000fe20000010000 */
[----:B---3--:R-:W-:Y:S01]  /*9820*/  F2FP.BF16.F32.PACK_AB R7, R48, R62 ;  /* 0x0000003e3007723e */ /* 0x008fe200000010ff */
[----:B------:R-:W-:Y:S02]  /*9830*/  FFMA.FTZ R49, R16, UR4, -R24 ;  /* 0x0000000410317c23 */ /* 0x000fe40008010818 */
[----:B------:R-:W-:-:S04]  /*9840*/  FADD.FTZ R64, R63, R64 ;  /* 0x000000403f407221 */ /* 0x000fc80000010000 */
[----:B-1----:R-:W-:Y:S01]  /*9850*/  HMMA.16816.F32.BF16 R80, R4, R8, R80 ;  /* 0x000000080450723c */ /* 0x002fe20000041850 */
[----:B------:R-:W-:Y:S01]  /*9860*/  FADD.FTZ R62, R62, R64 ;  /* 0x000000403e3e7221 */ /* 0x000fe20000010000 */
[----:B------:R-:W-:Y:S03]  /*9870*/  MUFU.EX2 R49, R49 ;  /* 0x0000003100317308 */ /* 0x000fe60000000800 */
[----:B------:R-:W-:-:S03]  /*9880*/  FADD.FTZ R48, R48, R62 ;  /* 0x0000003e30307221 */ /* 0x000fc60000010000 */
        /* <DEDUP_REMOVED lines=9> */
[----:B------:R-:W-:Y:S01]  /*9920*/  MUFU.EX2 R90, R5 ;  /* 0x00000005005a7308 */ /* 0x000fe20000000800 */
[----:B--2---:R-:W-:-:S03]  /*9930*/  FFMA.FTZ R122, R89, UR4, -R24 ;  /* 0x00000004597a7c23 */ /* 0x004fc60008010818 */
[----:B------:R3:W2:Y:S04]  /*9940*/  MUFU.EX2 R89, R4 ;  /* 0x0000000400597308 */ /* 0x0006a80000000800 */
[----:B------:R-:W4:Y:S01]  /*9950*/  MUFU.EX2 R122, R122 ;  /* 0x0000007a007a7308 */ /* 0x000f220000000800 */
[----:B---3--:R-:W-:Y:S02]  /*9960*/  F2FP.BF16.F32.PACK_AB R4, R98, R123 ;  /* 0x0000007b6204723e */ /* 0x008fe400000010ff */
[----:B--2---:R-:W-:Y:S02]  /*9970*/  F2FP.BF16.F32.PACK_AB R6, R89, R90 ;  /* 0x0000005a5906723e */ /* 0x004fe400000010ff */
[----:B----4-:R-:W-:Y:S01]  /*9980*/  F2FP.BF16.F32.PACK_AB R5, R97, R122 ;  /* 0x0000007a6105723e */ /* 0x010fe200000010ff */
[----:B------:R-:W-:-:S04]  /*9990*/  FADD.FTZ R48, R122, R48 ;  /* 0x000000307a307221 */ /* 0x000fc80000010000 */
[----:B------:R-:W-:Y:S02]  /*99a0*/  FADD.FTZ R48, R97, R48 ;  /* 0x0000003061307221 */ /* 0x000fe40000010000 */
[----:B-1----:R-:W-:Y:S02]  /*99b0*/  HMMA.16816.F32.BF16 R80, R4, R8, R80 ;  /* 0x000000080450723c */ /* 0x002fe40000041850 */
[----:B------:R-:W-:-:S04]  /*99c0*/  FADD.FTZ R48, R88, R48 ;  /* 0x0000003058307221 */ /* 0x000fc80000010000 */
[----:B------:R-:W-:Y:S02]  /*99d0*/  FADD.FTZ R48, R67, R48 ;  /* 0x0000003043307221 */ /* 0x000fe40000010000 */
        /* <DEDUP_REMOVED lines=17> */
[----:B---3--:R-:W-:Y:S01]  /*9af0*/  F2FP.BF16.F32.PACK_AB R5, R94, R121 ;  /* 0x000000795e05723e */ /* 0x008fe200000010ff */
        /* <DEDUP_REMOVED lines=13> */
[----:B------:R-:W-:Y:S01]  /*9bd0*/  F2FP.BF16.F32.PACK_AB R6, R56, R99 ;  /* 0x000000633806723e */ /* 0x000fe200000010ff */
[----:B------:R-:W-:Y:S01]  /*9be0*/  FADD.FTZ R4, R59, R4 ;  /* 0x000000043b047221 */ /* 0x000fe20000010000 */
[----:B------:R-:W-:Y:S03]  /*9bf0*/  MUFU.EX2 R43, R5 ;  /* 0x00000005002b7308 */ /* 0x000fe60000000800 */
[----:B------:R-:W-:Y:S01]  /*9c00*/  FADD.FTZ R4, R55, R4 ;  /* 0x0000000437047221 */ /* 0x000fe20000010000 */
[----:B------:R2:W3:Y:S03]  /*9c10*/  MUFU.EX2 R59, R13 ;  /* 0x0000000d003b7308 */ /* 0x0004e60000000800 */
[----:B------:R-:W-:Y:S01]  /*9c20*/  FADD.FTZ R54, R54, R4 ;  /* 0x0000000436367221 */ /* 0x000fe20000010000 */
[----:B------:R-:W4:Y:S01]  /*9c30*/  MUFU.EX2 R51, R51 ;  /* 0x0000003300337308 */ /* 0x000f220000000800 */
[----:B------:R-:W-:-:S02]  /*9c40*/  F2FP.BF16.F32.PACK_AB R4, R57, R115 ;  /* 0x000000733904723e */ /* 0x000fc400000010ff */
[----:B------:R-:W-:Y:S01]  /*9c50*/  FADD.FTZ R91, R91, R54 ;  /* 0x000000365b5b7221 */ /* 0x000fe20000010000 */
[----:B------:R-:W-:Y:S02]  /*9c60*/  FFMA.FTZ R54, R18, UR4, -R24 ;  /* 0x0000000412367c23 */ /* 0x000fe40008010818 */
[----:B------:R-:W-:Y:S01]  /*9c70*/  LDSM.16.MT88.4 R16, [R37+0x4800] ;  /* 0x004800002510783b */ /* 0x000fe20000004200 */
[----:B------:R-:W-:-:S03]  /*9c80*/  FADD.FTZ R91, R66, R91 ;  /* 0x0000005b425b7221 */ /* 0x000fc60000010000 */
[----:B--2---:R-:W2:Y:S01]  /*9c90*/  LDSM.16.MT88.4 R12, [R37+0x4400] ;  /* 0x00440000250c783b */ /* 0x004ea20000004200 */
[----:B---3--:R-:W-:Y:S01]  /*9ca0*/  F2FP.BF16.F32.PACK_AB R5, R58, R59 ;  /* 0x0000003b3a05723e */ /* 0x008fe200000010ff */
[----:B------:R-:W-:Y:S01]  /*9cb0*/  FADD.FTZ R65, R65, R91 ;  /* 0x0000005b41417221 */ /* 0x000fe20000010000 */
[----:B------:R-:W3:Y:S01]  /*9cc0*/  MUFU.EX2 R54, R54 ;  /* 0x0000003600367308 */ /* 0x000ee20000000800 */
[----:B----4-:R-:W-:Y:S01]  /*9cd0*/  F2FP.BF16.F32.PACK_AB R7, R51, R43 ;  /* 0x0000002b3307723e */ /* 0x010fe200000010ff */
        /* <DEDUP_REMOVED lines=12> */
[----:B------:R-:W1:Y:S02]  /*9da0*/  LDSM.16.MT88.4 R8, [R100+0x4800] ;  /* 0x004800006408783b */ /* 0x000e640000004200 */
[----:B------:R-:W-:-:S04]  /*9db0*/  FADD.FTZ R61, R120, R61 ;  /* 0x0000003d783d7221 */ /* 0x000fc80000010000 */
[----:B------:R-:W-:-:S04]  /*9dc0*/  FADD.FTZ R119, R119, R61 ;  /* 0x0000003d77777221 */ /* 0x000fc80000010000 */
[----:B------:R-:W-:-:S04]  /*9dd0*/  FADD.FTZ R119, R118, R119 ;  /* 0x0000007776777221 */ /* 0x000fc80000010000 */
[----:B------:R-:W-:Y:S01]  /*9de0*/  FADD.FTZ R95, R95, R119 ;  /* 0x000000775f5f7221 */ /* 0x000fe20000010000 */
[C---:B--2---:R-:W-:Y:S01]  /*9df0*/  HMMA.16816.F32.BF16 R72, R4.reuse, R12, R72 ;  /* 0x0000000c0448723c */ /* 0x044fe20000041848 */
[--C-:B------:R-:W-:Y:S01]  /*9e00*/  FFMA.FTZ R12, R41, UR4, -R29.reuse ;  /* 0x00000004290c7c23 */ /* 0x100fe2000801081d */
[----:B------:R-:W-:Y:S01]  /*9e10*/  FFMA.FTZ R41, R40, UR4, -R29 ;  /* 0x0000000428297c23 */ /* 0x000fe2000801081d */
[----:B------:R-:W-:Y:S02]  /*9e20*/  FADD.FTZ R95, R115, R95 ;  /* 0x0000005f735f7221 */ /* 0x000fe40000010000 */
[----:B------:R-:W2:Y:S02]  /*9e30*/  MUFU.EX2 R40, R12 ;  /* 0x0000000c00287308 */ /* 0x000ea40000000800 */
[----:B------:R-:W-:Y:S01]  /*9e40*/  FADD.FTZ R95, R57, R95 ;  /* 0x0000005f395f7221 */ /* 0x000fe20000010000 */
[----:B------:R-:W-:Y:S01]  /*9e50*/  HMMA.16816.F32.BF16 R68, R4, R14, R68 ;  /* 0x0000000e0444723c */ /* 0x000fe20000041844 */
[----:B------:R-:W4:Y:S01]  /*9e60*/  MUFU.EX2 R41, R41 ;  /* 0x0000002900297308 */ /* 0x000f220000000800 */
[C---:B---3--:R-:W-:Y:S01]  /*9e70*/  F2FP.BF16.F32.PACK_AB R5, R54.reuse, R52 ;  /* 0x000000343605723e */ /* 0x048fe200000010ff */
[----:B------:R-:W-:Y:S01]  /*9e80*/  FADD.FTZ R99, R99, R95 ;  /* 0x0000005f63637221 */ /* 0x000fe20000010000 */
[----:B------:R-:W-:Y:S01]  /*9e90*/  F2FP.BF16.F32.PACK_AB R7, R49, R42 ;  /* 0x0000002a3107723e */ /* 0x000fe200000010ff */
[----:B------:R-:W-:-:S02]  /*9ea0*/  FADD.FTZ R54, R54, R51 ;  /* 0x0000003336367221 */ /* 0x000fc40000010000 */
[----:B------:R-:W-:Y:S02]  /*9eb0*/  FADD.FTZ R99, R56, R99 ;  /* 0x0000006338637221 */ /* 0x000fe40000010000 */
[----:B------:R-:W-:Y:S01]  /*9ec0*/  FADD.FTZ R54, R42, R54 ;  /* 0x000000362a367221 */ /* 0x000fe20000010000 */
[C---:B--2---:R-:W-:Y:S01]  /*9ed0*/  F2FP.BF16.F32.PACK_AB R4, R40.reuse, R53 ;  /* 0x000000352804723e */ /* 0x044fe200000010ff */
[----:B------:R-:W2:Y:S01]  /*9ee0*/  LDSM.16.MT88.4 R12, [R100+0x4c00] ;  /* 0x004c0000640c783b */ /* 0x000ea20000004200 */
[----:B------:R-:W-:Y:S01]  /*9ef0*/  FADD.FTZ R53, R53, R99 ;  /* 0x0000006335357221 */ /* 0x000fe20000010000 */
[----:B------:R-:W-:Y:S01]  /*9f00*/  FADD.FTZ R49, R49, R54 ;  /* 0x0000003631317221 */ /* 0x000fe20000010000 */
[----:B----4-:R-:W-:Y:S02]  /*9f10*/  F2FP.BF16.F32.PACK_AB R6, R39, R41 ;  /* 0x000000292706723e */ /* 0x010fe400000010ff */
[----:B------:R-:W-:-:S04]  /*9f20*/  FADD.FTZ R53, R40, R53 ;  /* 0x0000003528357221 */ /* 0x000fc80000010000 */
[----:B------:R-:W-:Y:S01]  /*9f30*/  FADD.FTZ R41, R41, R53 ;  /* 0x0000003529297221 */ /* 0x000fe20000010000 */
[----:B-1----:R-:W-:Y:S01]  /*9f40*/  HMMA.16816.F32.BF16 R80, R4, R8, R80 ;  /* 0x000000080450723c */ /* 0x002fe20000041850 */
[--C-:B------:R-:W-:Y:S01]  /*9f50*/  FFMA.FTZ R9, R31, UR4, -R29.reuse ;  /* 0x000000041f097c23 */ /* 0x100fe2000801081d */
[----:B------:R-:W-:Y:S01]  /*9f60*/  FFMA.FTZ R8, R30, UR4, -R29 ;  /* 0x000000041e087c23 */ /* 0x000fe2000801081d */
[----:B------:R-:W-:Y:S01]  /*9f70*/  MUFU.EX2 R31, R38 ;  /* 0x00000026001f7308 */ /* 0x000fe20000000800 */
[----:B------:R-:W-:-:S03]  /*9f80*/  FADD.FTZ R41, R39, R41 ;  /* 0x0000002927297221 */ /* 0x000fc60000010000 */
[----:B------:R1:W-:Y:S01]  /*9f90*/  MUFU.EX2 R30, R9 ;  /* 0x00000009001e7308 */ /* 0x0003e20000000800 */
[C---:B------:R-:W-:Y:S03]  /*9fa0*/  HMMA.16816.F32.BF16 R76, R4.reuse, R10, R76 ;  /* 0x0000000a044c723c */ /* 0x040fe6000004184c */
[----:B------:R-:W3:Y:S05]  /*9fb0*/  MUFU.EX2 R29, R36 ;  /* 0x00000024001d7308 */ /* 0x000eea0000000800 */
[----:B------:R-:W-:Y:S01]  /*9fc0*/  HMMA.16816.F32.BF16 R72, R4, R16, R72 ;  /* 0x000000100448723c */ /* 0x000fe20000041848 */
[----:B------:R-:W-:Y:S01]  /*9fd0*/  MUFU.EX2 R16, R25 ;  /* 0x0000001900107308 */ /* 0x000fe20000000800 */
[----:B-1----:R-:W-:-:S03]  /*9fe0*/  FFMA.FTZ R9, R28, UR4, -R24 ;  /* 0x000000041c097c23 */ /* 0x002fc60008010818 */
[----:B------:R1:W4:Y:S03]  /*9ff0*/  MUFU.EX2 R28, R8 ;  /* 0x00000008001c7308 */ /* 0x0003260000000800 */
[----:B------:R-:W-:Y:S01]  /*a000*/  HMMA.16816.F32.BF16 R68, R4, R18, R68 ;  /* 0x000000120444723c */ /* 0x000fe20000041844 */
[----:B---3--:R-:W-:Y:S01]  /*a010*/  F2FP.BF16.F32.PACK_AB R4, R29, R31 ;  /* 0x0000001f1d04723e */ /* 0x008fe200000010ff */
[----:B------:R-:W-:-:S04]  /*a020*/  FADD.FTZ R31, R31, R41 ;  /* 0x000000291f1f7221 */ /* 0x000fc80000010000 */
[----:B------:R-:W-:-:S04]  /*a030*/  FADD.FTZ R31, R29, R31 ;  /* 0x0000001f1d1f7221 */ /* 0x000fc80000010000 */
[----:B------:R-:W-:Y:S01]  /*a040*/  FADD.FTZ R31, R30, R31 ;  /* 0x0000001f1e1f7221 */ /* 0x000fe20000010000 */
[--C-:B-1----:R-:W-:Y:S01]  /*a050*/  FFMA.FTZ R8, R27, UR4, -R24.reuse ;  /* 0x000000041b087c23 */ /* 0x102fe20008010818 */
[C---:B----4-:R-:W-:Y:S01]  /*a060*/  F2FP.BF16.F32.PACK_AB R6, R28.reuse, R30 ;  /* 0x0000001e1c06723e */ /* 0x050fe200000010ff */
[----:B------:R1:W3:Y:S01]  /*a070*/  MUFU.EX2 R27, R9 ;  /* 0x00000009001b7308 */ /* 0x0002e20000000800 */
[----:B------:R-:W-:Y:S01]  /*a080*/  FADD.FTZ R119, R28, R31 ;  /* 0x0000001f1c777221 */ /* 0x000fe20000010000 */
[----:B-1----:R-:W-:Y:S01]  /*a090*/  FFMA.FTZ R9, R26, UR4, -R24 ;  /* 0x000000041a097c23 */ /* 0x002fe20008010818 */
[----:B---3--:R-:W-:Y:S01]  /*a0a0*/  FADD.FTZ R49, R27, R49 ;  /* 0x000000311b317221 */ /* 0x008fe20000010000 */
[----:B------:R-:W1:Y:S04]  /*a0b0*/  MUFU.EX2 R26, R8 ;  /* 0x00000008001a7308 */ /* 0x000e680000000800 */
[----:B------:R3:W4:Y:S01]  /*a0c0*/  MUFU.EX2 R24, R9 ;  /* 0x0000000900187308 */ /* 0x0007220000000800 */
[C---:B-1----:R-:W-:Y:S01]  /*a0d0*/  F2FP.BF16.F32.PACK_AB R5, R26.reuse, R27 ;  /* 0x0000001b1a05723e */ /* 0x042fe200000010ff */
[----:B------:R-:W-:Y:S01]  /*a0e0*/  FADD.FTZ R49, R26, R49 ;  /* 0x000000311a317221 */ /* 0x000fe20000010000 */
[----:B---3--:R-:W1:Y:S01]  /*a0f0*/  LDSM.16.MT88.4 R8, [R37+0x4c00] ;  /* 0x004c00002508783b */ /* 0x008e620000004200 */
[----:B----4-:R-:W-:-:S02]  /*a100*/  F2FP.BF16.F32.PACK_AB R7, R16, R24 ;  /* 0x000000181007723e */ /* 0x010fc400000010ff */
[----:B------:R-:W-:-:S04]  /*a110*/  FADD.FTZ R49, R24, R49 ;  /* 0x0000003118317221 */ /* 0x000fc80000010000 */
[----:B------:R-:W-:Y:S01]  /*a120*/  FADD.FTZ R118, R16, R49 ;  /* 0x0000003110767221 */ /* 0x000fe20000010000 */
[C---:B--2---:R-:W-:Y:S08]  /*a130*/  HMMA.16816.F32.BF16 R80, R4.reuse, R12, R80 ;  /* 0x0000000c0450723c */ /* 0x044ff00000041850 */
[C---:B------:R-:W-:Y:S08]  /*a140*/  HMMA.16816.F32.BF16 R76, R4.reuse, R14, R76 ;  /* 0x0000000e044c723c */ /* 0x040ff0000004184c */
        /* <DEDUP_REMOVED lines=72> */
.L_x_4626:
[----:B------:R-:W-:Y:S01]  /*a5d0*/  UMOV UR4, URZ ;  /* 0x000000ff00047c82 */ /* 0x000fe20008000000 */
[----:B------:R-:W-:Y:S01]  /*a5e0*/  IMAD.SHL.U32 R44, R44, 0x80, RZ ;  /* 0x000000802c2c7824 */ /* 0x000fe200078e00ff */
[----:B------:R-:W-:-:S05]  /*a5f0*/  IADD3 R4, P0, PT, RZ, -UR4, RZ ;  /* 0x80000004ff047c10 */ /* 0x000fca000ff1e0ff */
[----:B------:R-:W-:-:S05]  /*a600*/  IMAD.X R44, RZ, RZ, ~R44, P0 ;  /* 0x000000ffff2c7224 */ /* 0x000fca00000e0e2c */
[----:B------:R-:W-:-:S04]  /*a610*/  SHF.R.S64 R4, R4, 0x1f, R44 ;  /* 0x0000001f04047819 */ /* 0x000fc8000000102c */
[----:B------:R-:W-:-:S04]  /*a620*/  IADD3 R109, P0, PT, R4, R109, RZ ;  /* 0x0000006d046d7210 */ /* 0x000fc80007f1e0ff */
[----:B------:R-:W-:-:S09]  /*a630*/  LEA.HI.X.SX32 R108, R44, R108, 0x1, P0 ;  /* 0x0000006c2c6c7211 */ /* 0x000fd200000f0eff */
.L_x_4627:
[----:B------:R-:W1:Y:S01]  /*a640*/  LDCU.64 UR8, c[0x0][0x3c0] ;  /* 0x00007800ff0877ac */ /* 0x000e620008000a00 */
[----:B------:R-:W-:Y:S01]  /*a650*/  LOP3.LUT R44, R20, R21, RZ, 0xfc, !PT ;  /* 0x00000015142c7212 */ /* 0x000fe200078efcff */
[----:B------:R-:W-:Y:S02]  /*a660*/  IMAD.MOV.U32 R8, RZ, RZ, R109 ;  /* 0x000000ffff087224 */ /* 0x000fe400078e006d */
[----:B------:R-:W-:Y:S01]  /*a670*/  IMAD.MOV.U32 R9, RZ, RZ, R108 ;  /* 0x000000ffff097224 */ /* 0x000fe200078e006c */
[----:B------:R-:W-:-:S05]  /*a680*/  LEA R44, R44, UR5, 0x1 ;  /* 0x000000052c2c7c11 */ /* 0x000fca000f8e08ff */
[----:B------:R-:W-:Y:S01]  /*a690*/  @!PT LDS RZ, [RZ] ;  /* 0x00000000fffff984 */ /* 0x000fe20000000800 */
[----:B------:R-:W-:Y:S01]  /*a6a0*/  @!PT LDS RZ, [RZ] ;  /* 0x00000000fffff984 */ /* 0x000fe20000000800 */
[----:B------:R-:W-:Y:S01]  /*a6b0*/  @!PT LDS RZ, [RZ] ;  /* 0x00000000fffff984 */ /* 0x000fe20000000800 */
[----:B------:R-:W-:Y:S01]  /*a6c0*/  LDGSTS.E.BYPASS.LTC128B.128 [R44+0x3000], desc[UR6][R8.64] ;  /* 0x03000000082c7fae */ /* 0x000fe2000b981a06 */
[----:B-1----:R-:W-:Y:S02]  /*a6d0*/  USHF.L.U32 UR4, UR8, 0x6, URZ ;  /* 0x0000000608047899 */ /* 0x002fe400080006ff */
[----:B------:R-:W-:-:S04]  /*a6e0*/  USHF.L.U64.HI UR9, UR8, 0x6, UR9 ;  /* 0x0000000608097899 */ /* 0x000fc80008010209 */
[----:B------:R-:W-:-:S04]  /*a6f0*/  IADD3 R4, P0, PT, R109, UR4, RZ ;  /* 0x000000046d047c10 */ /* 0x000fc8000ff1e0ff */
        /* <DEDUP_REMOVED lines=18> */
[----:B------:R-:W-:Y:S04]  /*a820*/  LDSM.16.M88.4 R28, [R96+0x1800] ;  /* 0x00180000601c783b */ /* 0x000fe80000000200 */
[----:B------:R-:W5:Y:S01]  /*a830*/  LDSM.16.M88.4 R12, [R96+0x2000] ;  /* 0x00200000600c783b */ /* 0x000f620000000200 */
[C---:B---3--:R-:W-:Y:S03]  /*a840*/  HMMA.16816.F32.BF16 R56, R60.reuse, R52, RZ ;  /* 0x000000343c38723c */ /* 0x048fe600000418ff */
[----:B------:R-:W-:Y:S04]  /*a850*/  LDSM.16.M88.4 R88, [R96+0x2800] ;  /* 0x002800006058783b */ /* 0x000fe80000000200 */
[----:B------:R-:W-:Y:S01]  /*a860*/  LDSM.16.M88.4 R120, [R96+0x2c00] ;  /* 0x002c00006078783b */ /* 0x000fe20000000200 */
[C---:B------:R-:W-:Y:S03]  /*a870*/  HMMA.16816.F32.BF16 R52, R60.reuse, R54, RZ ;  /* 0x000000363c34723c */ /* 0x040fe600000418ff */
[----:B------:R-:W3:Y:S04]  /*a880*/  LDSM.16.M88.4 R96, [R114+0x2400] ;  /* 0x002400007260783b */ /* 0x000ee80000000200 */
        /* <DEDUP_REMOVED lines=8> */
[----:B------:R-:W-:-:S03]  /*a910*/  FMUL.FTZ R58, R58, UR4 ;  /* 0x000000043a3a7c20 */ /* 0x000fc60008410000 */
[----:B------:R1:W-:Y:S01]  /*a920*/  MUFU.TANH R100, R56 ;  /* 0x0000003800647308 */ /* 0x0003e20000002400 */
[----:B------:R-:W-:Y:S03]  /*a930*/  HMMA.16816.F32.BF16 R20, R60, R22, RZ ;  /* 0x000000163c14723c */ /* 0x000fe600000418ff */
[----:B------:R-:W-:Y:S01]  /*a940*/  FMUL.FTZ R52, R52, UR4 ;  /* 0x0000000434347c20 */ /* 0x000fe20008410000 */
[----:B------:R-:W-:-:S04]  /*a950*/  FMUL.FTZ R54, R54, UR4 ;  /* 0x0000000436367c20 */ /* 0x000fc80008410000 */
[----:B------:R-:W-:Y:S08]  /*a960*/  HMMA.16816.F32.BF16 R40, R60, R42, RZ ;  /* 0x0000002a3c28723c */ /* 0x000ff000000418ff */
[C---:B--2---:R-:W-:Y:S01]  /*a970*/  HMMA.16816.F32.BF16 R24, R124.reuse, R8, R24 ;  /* 0x000000087c18723c */ /* 0x044fe20000041818 */
[----:B-1----:R-:W-:Y:S02]  /*a980*/  FMUL.FTZ R56, R57, UR4 ;  /* 0x0000000439387c20 */ /* 0x002fe40008410000 */
[----:B------:R1:W-:Y:S05]  /*a990*/  MUFU.TANH R57, R52 ;  /* 0x0000003400397308 */ /* 0x0003ea0000002400 */
[----:B------:R-:W-:Y:S03]  /*a9a0*/  HMMA.16816.F32.BF16 R20, R124, R10, R20 ;  /* 0x0000000a7c14723c */ /* 0x000fe60000041814 */
[----:B------:R-:W-:Y:S05]  /*a9b0*/  MUFU.TANH R56, R56 ;  /* 0x0000003800387308 */ /* 0x000fea0000002400 */
[C---:B-----5:R-:W-:Y:S03]  /*a9c0*/  HMMA.16816.F32.BF16 R8, R60.reuse, R4, RZ ;  /* 0x000000043c08723c */ /* 0x060fe600000418ff */
[----:B------:R-:W-:Y:S01]  /*a9d0*/  FMUL.FTZ R27, R27, UR4 ;  /* 0x000000041b1b7c20 */ /* 0x000fe20008410000 */
[----:B------:R-:W-:Y:S01]  /*a9e0*/  FMUL.FTZ R24, R24, UR4 ;  /* 0x0000000418187c20 */ /* 0x000fe20008410000 */
[----:B-1----:R-:W-:Y:S01]  /*a9f0*/  FMUL.FTZ R52, R53, UR4 ;  /* 0x0000000435347c20 */ /* 0x002fe20008410000 */
        /* <DEDUP_REMOVED lines=10> */
[----:B------:R-:W-:Y:S07]  /*aaa0*/  HMMA.16816.F32.BF16 R40, R124, R18, R40 ;  /* 0x000000127c28723c */ /* 0x000fee0000041828 */
[----:B------:R-:W-:Y:S01]  /*aab0*/  MUFU.TANH R115, R21 ;  /* 0x0000001500737308 */ /* 0x000fe20000002400 */
[----:B------:R-:W-:Y:S03]  /*aac0*/  HMMA.16816.F32.BF16 R16, R60, R12, RZ ;  /* 0x0000000c3c10723c */ /* 0x000fe600000418ff */
[----:B------:R-:W-:Y:S01]  /*aad0*/  FMUL.FTZ R48, R48, UR4 ;  /* 0x0000000430307c20 */ /* 0x000fe20008410000 */
[----:B------:R-:W-:Y:S01]  /*aae0*/  FMUL.FTZ R45, R49, UR4 ;  /* 0x00000004312d7c20 */ /* 0x000fe20008410000 */
[----:B------:R-:W-:-:S02]  /*aaf0*/  FMUL.FTZ R49, R50, UR4 ;  /* 0x0000000432317c20 */ /* 0x000fc40008410000 */
[----:B------:R1:W-:Y:S01]  /*ab00*/  MUFU.TANH R53, R48 ;  /* 0x0000003000357308 */ /* 0x0003e20000002400 */
[----:B------:R-:W-:Y:S03]  /*ab10*/  HMMA.16816.F32.BF16 R12, R60, R14, RZ ;  /* 0x0000000e3c0c723c */ /* 0x000fe600000418ff */
[----:B------:R-:W-:Y:S01]  /*ab20*/  FMUL.FTZ R40, R40, UR4 ;  /* 0x0000000428287c20 */ /* 0x000fe20008410000 */
[----:B------:R-:W-:-:S03]  /*ab30*/  FMUL.FTZ R41, R41, UR4 ;  /* 0x0000000429297c20 */ /* 0x000fc60008410000 */
[----:B------:R2:W-:Y:S01]  /*ab40*/  MUFU.TANH R132, R40 ;  /* 0x0000002800847308 */ /* 0x0005e20000002400 */
[C---:B---3--:R-:W-:Y:S07]  /*ab50*/  HMMA.16816.F32.BF16 R8, R124.reuse, R96, R8 ;  /* 0x000000607c08723c */ /* 0x048fee0000041808 */
[----:B------:R3:W-:Y:S01]  /*ab60*/  MUFU.TANH R131, R41 ;  /* 0x0000002900837308 */ /* 0x0007e20000002400 */
[----:B------:R-:W-:Y:S01]  /*ab70*/  HMMA.16816.F32.BF16 R4, R124, R98, R4 ;  /* 0x000000627c04723c */ /* 0x000fe20000041804 */
[----:B------:R-:W5:Y:S01]  /*ab80*/  LDSM.16.M88.4 R96, [R114+0x2c00] ;  /* 0x002c00007260783b */ /* 0x000f620000000200 */
[----:B-1----:R-:W-:-:S05]  /*ab90*/  FMUL.FTZ R48, R51, UR4 ;  /* 0x0000000433307c20 */ /* 0x002fca0008410000 */
[----:B------:R-:W-:Y:S01]  /*aba0*/  MUFU.TANH R49, R49 ;  /* 0x0000003100317308 */ /* 0x000fe20000002400 */
[----:B------:R-:W-:Y:S01]  /*abb0*/  HMMA.16816.F32.BF16 R36, R60, R28, RZ ;  /* 0x0000001c3c24723c */ /* 0x000fe200000418ff */
[----:B--2---:R-:W-:Y:S02]  /*abc0*/  FMUL.FTZ R40, R43, UR4 ;  /* 0x000000042b287c20 */ /* 0x004fe40008410000 */
[----:B------:R-:W-:Y:S01]  /*abd0*/  FMUL.FTZ R9, R9, UR4 ;  /* 0x0000000409097c20 */ /* 0x000fe20008410000 */
[----:B------:R-:W-:-:S03]  /*abe0*/  FMUL.FTZ R11, R11, UR4 ;  /* 0x000000040b0b7c20 */ /* 0x000fc60008410000 */
[----:B------:R-:W-:Y:S01]  /*abf0*/  MUFU.TANH R45, R45 ;  /* 0x0000002d002d7308 */ /* 0x000fe20000002400 */
[----:B------:R-:W-:Y:S01]  /*ac00*/  HMMA.16816.F32.BF16 R28, R60, R30, RZ ;  /* 0x0000001e3c1c723c */ /* 0x000fe200000418ff */
[----:B---3--:R-:W-:Y:S02]  /*ac10*/  FMUL.FTZ R41, R42, UR4 ;  /* 0x000000042a297c20 */ /* 0x008fe40008410000 */
[----:B------:R-:W-:Y:S01]  /*ac20*/  FMUL.FTZ R5, R5, UR4 ;  /* 0x0000000405057c20 */ /* 0x000fe20008410000 */
[----:B------:R-:W-:Y:S01]  /*ac30*/  FMUL.FTZ R4, R4, UR4 ;  /* 0x0000000404047c20 */ /* 0x000fe20008410000 */
[----:B------:R-:W-:Y:S02]  /*ac40*/  FMUL.FTZ R6, R6, UR4 ;  /* 0x0000000406067c20 */ /* 0x000fe40008410000 */
        /* <DEDUP_REMOVED lines=17> */
[----:B------:R-:W-:Y:S07]  /*ad60*/  HMMA.16816.F32.BF16 R28, R124, R94, R28 ;  /* 0x0000005e7c1c723c */ /* 0x000fee000004181c */
[----:B------:R-:W-:Y:S01]  /*ad70*/  MUFU.TANH R17, R13 ;  /* 0x0000000d00117308 */ /* 0x000fe20000002400 */
[C---:B------:R-:W-:Y:S03]  /*ad80*/  HMMA.16816.F32.BF16 R92, R60.reuse, R88, RZ ;  /* 0x000000583c5c723c */ /* 0x040fe600000418ff */
        /* <DEDUP_REMOVED lines=11> */
[----:B------:R-:W-:Y:S01]  /*ae40*/  HMMA.16816.F32.BF16 R60, R60, R122, RZ ;  /* 0x0000007a3c3c723c */ /* 0x000fe200000418ff */
[----:B------:R-:W1:Y:S01]  /*ae50*/  LDSM.16.M88.4 R120, [R114+0x2800] ;  /* 0x002800007278783b */ /* 0x000e620000000200 */
[----:B------:R-:W-:-:S05]  /*ae60*/  DEPBAR.LE SB0, 0x0 ;  /* 0x000080000000791a */ /* 0x000fca0000000000 */
[----:B------:R2:W-:Y:S01]  /*ae70*/  MUFU.TANH R130, R37 ;  /* 0x0000002500827308 */ /* 0x0005e20000002400 */
[C---:B-----5:R-:W-:Y:S07]  /*ae80*/  HMMA.16816.F32.BF16 R64, R124.reuse, R96, R64 ;  /* 0x000000607c40723c */ /* 0x060fee0000041840 */
[----:B------:R3:W4:Y:S05]  /*ae90*/  MUFU.TANH R96, R58 ;  /* 0x0000003a00607308 */ /* 0x00072a0000002400 */
[----:B------:R-:W-:Y:S03]  /*aea0*/  HMMA.16816.F32.BF16 R60, R124, R98, R60 ;  /* 0x000000627c3c723c */ /* 0x000fe6000004183c */
[----:B------:R-:W-:Y:S01]  /*aeb0*/  MUFU.TANH R98, R22 ;  /* 0x0000001600627308 */ /* 0x000fe20000002400 */
[----:B--2---:R-:W-:-:S03]  /*aec0*/  FMUL.FTZ R37, R10, UR4 ;  /* 0x000000040a257c20 */ /* 0x004fc60008410000 */
[----:B------:R-:W-:-:S04]  /*aed0*/  FMUL.FTZ R50, R67, UR4 ;  /* 0x0000000443327c20 */ /* 0x000fc80008410000 */
[----:B------:R2:W-:Y:S01]  /*aee0*/  MUFU.TANH R22, R16 ;  /* 0x0000001000167308 */ /* 0x0005e20000002400 */
[----:B---3--:R-:W-:-:S07]  /*aef0*/  FMUL.FTZ R58, R59, UR4 ;  /* 0x000000043b3a7c20 */ /* 0x008fce0008410000 */
[----:B------:R-:W3:Y:S01]  /*af00*/  MUFU.TANH R58, R58 ;  /* 0x0000003a003a7308 */ /* 0x000ee20000002400 */
[----:B------:R-:W-:Y:S01]  /*af10*/  FMUL.FTZ R51, R61, UR4 ;  /* 0x000000043d337c20 */ /* 0x000fe20008410000 */
[C---:B-1----:R-:W-:Y:S06]  /*af20*/  HMMA.16816.F32.BF16 R92, R124.reuse, R120, R92 ;  /* 0x000000787c5c723c */ /* 0x042fec000004185c */
[----:B------:R1:W5:Y:S01]  /*af30*/  MUFU.TANH R59, R54 ;  /* 0x00000036003b7308 */ /* 0x0003620000002400 */
[----:B--2---:R-:W-:Y:S01]  /*af40*/  IMAD R16, R33, 0x80, R85 ;  /* 0x0000008021107824 */ /* 0x004fe200078e0255 */
[----:B------:R-:W-:Y:S03]  /*af50*/  HMMA.16816.F32.BF16 R88, R124, R122, R88 ;  /* 0x0000007a7c58723c */ /* 0x000fe60000041858 */
[----:B------:R-:W-:-:S03]  /*af60*/  VIADD R13, R16, 0xffffff00 ;  /* 0xffffff00100d7836 */ /* 0x000fc60000000000 */
[----:B------:R2:W-:Y:S01]  /*af70*/  MUFU.TANH R114, R23 ;  /* 0x0000001700727308 */ /* 0x0005e20000002400 */
[C---:B------:R-:W-:Y:S01]  /*af80*/  VIADD R12, R16.reuse, 0xffffff01 ;  /* 0xffffff01100c7836 */ /* 0x040fe20000000000 */
[CC--:B------:R-:W-:Y:S01]  /*af90*/  ISETP.GE.AND P5, PT, R13.reuse, R34.reuse, PT ;  /* 0x000000220d00720c */ /* 0x0c0fe20003fa6270 */
[C---:B------:R-:W-:Y:S01]  /*afa0*/  VIADD R25, R16.reuse, 0xffffff19 ;  /* 0xffffff1910197836 */ /* 0x040fe20000000000 */
[-C--:B------:R-:W-:Y:S01]  /*afb0*/  ISETP.GE.AND P4, PT, R13, R35.reuse, PT ;  /* 0x000000230d00720c */ /* 0x080fe20003f86270 */
[----:B------:R-:W-:Y:S01]  /*afc0*/  VIADD R13, R16, 0xffffff09 ;  /* 0xffffff09100d7836 */ /* 0x000fe20000000000 */
[C---:B------:R-:W-:Y:S02]  /*afd0*/  ISETP.GE.AND P2, PT, R12.reuse, R34, PT ;  /* 0x000000220c00720c */ /* 0x040fe40003f46270 */
[----:B------:R-:W-:Y:S01]  /*afe0*/  MUFU.TANH R99, R27 ;  /* 0x0000001b00637308 */ /* 0x000fe20000002400 */
[----:B------:R-:W-:Y:S01]  /*aff0*/  ISETP.GE.AND P1, PT, R12, R35, PT ;  /* 0x000000230c00720c */ /* 0x000fe20003f26270 */
[----:B-1----:R-:W-:Y:S01]  /*b000*/  FMUL.FTZ R54, R55, UR4 ;  /* 0x0000000437367c20 */ /* 0x002fe20008410000 */
[----:B----4-:R-:W-:-:S02]  /*b010*/  FSEL R12, R96, -INF , !P4 ;  /* 0xff800000600c7808 */ /* 0x010fc40006000000 */
[----:B------:R-:W-:Y:S01]  /*b020*/  ISETP.GE.AND P4, PT, R13, R35, PT ;  /* 0x000000230d00720c */ /* 0x000fe20003f86270 */
[----:B------:R-:W-:Y:S01]  /*b030*/  FMUL.FTZ R42, R90, UR4 ;  /* 0x000000045a2a7c20 */ /* 0x000fe20008410000 */
[----:B---3--:R-:W-:Y:S01]  /*b040*/  FSEL R10, R58, -INF , !P1 ;  /* 0xff8000003a0a7808 */ /* 0x008fe20004800000 */
[----:B------:R-:W1:Y:S01]  /*b050*/  MUFU.TANH R54, R54 ;  /* 0x0000003600367308 */ /* 0x000e620000002400 */
[----:B------:R-:W-:Y:S01]  /*b060*/  FMUL.FTZ R43, R91, UR4 ;  /* 0x000000045b2b7c20 */ /* 0x000fe20008410000 */
[----:B--2---:R-:W-:Y:S01]  /*b070*/  FMUL.FTZ R23, R8, UR4 ;  /* 0x0000000408177c20 */ /* 0x004fe20008410000 */
[----:B------:R-:W-:Y:S02]  /*b080*/  VIADD R8, R16, 0xffffff08 ;  /* 0xffffff0810087836 */ /* 0x000fe40000000000 */
[----:B------:R-:W-:-:S03]  /*b090*/  FMUL.FTZ R55, R89, UR4 ;  /* 0x0000000459377c20 */ /* 0x000fc60008410000 */
[C---:B------:R-:W-:Y:S01]  /*b0a0*/  ISETP.GE.AND P0, PT, R8.reuse, R34, PT ;  /* 0x000000220800720c */ /* 0x040fe20003f06270 */
[----:B------:R2:W-:Y:S01]  /*b0b0*/  MUFU.TANH R27, R14 ;  /* 0x0000000e001b7308 */ /* 0x0005e20000002400 */
[----:B------:R-:W-:Y:S01]  /*b0c0*/  ISETP.GE.AND P3, PT, R8, R35, PT ;  /* 0x000000230800720c */ /* 0x000fe20003f66270 */
[----:B------:R-:W-:-:S05]  /*b0d0*/  VIADD R8, R16, 0xffffff10 ;  /* 0xffffff1010087836 */ /* 0x000fca0000000000 */
[----:B------:R-:W-:Y:S01]  /*b0e0*/  ISETP.GE.AND P1, PT, R8, R35, PT ;  /* 0x000000230800720c */ /* 0x000fe20003f26270 */
[----:B------:R-:W3:Y:S08]  /*b0f0*/  MUFU.TANH R129, R36 ;  /* 0x0000002400817308 */ /* 0x000ef00000002400 */
[----:B------:R-:W-:Y:S01]  /*b100*/  MUFU.TANH R125, R39 ;  /* 0x00000027007d7308 */ /* 0x000fe20000002400 */
[----:B--2---:R-:W-:-:S02]  /*b110*/  FSEL R14, R100, -INF , !P5 ;  /* 0xff800000640e7808 */ /* 0x004fc40006800000 */
[-C--:B------:R-:W-:Y:S02]  /*b120*/  ISETP.GE.AND P5, PT, R13, R34.reuse, PT ;  /* 0x000000220d00720c */ /* 0x080fe40003fa6270 */
[----:B------:R-:W-:Y:S01]  /*b130*/  FSEL R13, R56, -INF , !P2 ;  /* 0xff800000380d7808 */ /* 0x000fe20005000000 */
[----:B------:R-:W-:Y:S01]  /*b140*/  FMUL.FTZ R56, R93, UR4 ;  /* 0x000000045d387c20 */ /* 0x000fe20008410000 */
[----:B------:R-:W-:Y:S01]  /*b150*/  ISETP.GE.AND P2, PT, R8, R34, PT ;  /* 0x000000220800720c */ /* 0x000fe20003f46270 */
[C---:B------:R-:W-:Y:S01]  /*b160*/  VIADD R8, R16.reuse, 0xffffff11 ;  /* 0xffffff1110087836 */ /* 0x040fe20000000000 */
[----:B------:R2:W-:Y:S08]  /*b170*/  MUFU.TANH R120, R24 ;  /* 0x0000001800787308 */ /* 0x0005f00000002400 */
[----:B------:R-:W-:Y:S08]  /*b180*/  MUFU.TANH R126, R38 ;  /* 0x00000026007e7308 */ /* 0x000ff00000002400 */
[----:B------:R-:W-:Y:S01]  /*b190*/  MUFU.TANH R97, R26 ;  /* 0x0000001a00617308 */ /* 0x000fe20000002400 */
[----:B--2---:R-:W-:-:S07]  /*b1a0*/  VIADD R24, R16, 0xffffff18 ;  /* 0xffffff1810187836 */ /* 0x004fce0000000000 */
[----:B------:R-:W-:Y:S08]  /*b1b0*/  MUFU.TANH R36, R18 ;  /* 0x0000001200247308 */ /* 0x000ff00000002400 */
[----:B------:R2:W-:Y:S08]  /*b1c0*/  MUFU.TANH R26, R15 ;  /* 0x0000000f001a7308 */ /* 0x0005f00000002400 */
[----:B------:R5:W-:Y:S08]  /*b1d0*/  MUFU.TANH R18, R9 ;  /* 0x0000000900127308 */ /* 0x000bf00000002400 */
[----:B------:R4:W-:Y:S01]  /*b1e0*/  MUFU.TANH R38, R11 ;  /* 0x0000000b00267308 */ /* 0x0009e20000002400 */
[----:B--2---:R-:W-:Y:S01]  /*b1f0*/  FSEL R15, R57, -INF , !P0 ;  /* 0xff800000390f7808 */ /* 0x004fe20004000000 */
[----:B------:R-:W-:Y:S01]  /*b200*/  FMUL.FTZ R57, R92, UR4 ;  /* 0x000000045c397c20 */ /* 0x000fe20008410000 */
[----:B------:R-:W-:-:S05]  /*b210*/  ISETP.GE.AND P0, PT, R8, R34, PT ;  /* 0x000000220800720c */ /* 0x000fca0003f06270 */
[----:B------:R2:W3:Y:S01]  /*b220*/  MUFU.TANH R128, R28 ;  /* 0x0000001c00807308 */ /* 0x0004e20000002400 */
[----:B-----5:R-:W-:Y:S02]  /*b230*/  FSEL R9, R59, -INF , !P3 ;  /* 0xff8000003b097808 */ /* 0x020fe40005800000 */
[-C--:B------:R-:W-:Y:S02]  /*b240*/  ISETP.GE.AND P3, PT, R8, R35.reuse, PT ;  /* 0x000000230800720c */ /* 0x080fe40003f66270 */
[----:B-1----:R-:W-:Y:S01]  /*b250*/  FSEL R8, R54, -INF , !P4 ;  /* 0xff80000036087808 */ /* 0x002fe20006000000 */
[----:B------:R-:W-:Y:S02]  /*b260*/  FMUL.FTZ R54, R88, UR4 ;  /* 0x0000000458367c20 */ /* 0x000fe40008410000 */
[----:B------:R1:W5:Y:S01]  /*b270*/  MUFU.TANH R127, R29 ;  /* 0x0000001d007f7308 */ /* 0x0003620000002400 */
[----:B------:R-:W-:Y:S02]  /*b280*/  ISETP.GE.AND P4, PT, R24, R35, PT ;  /* 0x000000231800720c */ /* 0x000fe40003f86270 */
[----:B----4-:R-:W-:Y:S01]  /*b290*/  FSEL R11, R52, -INF , !P5 ;  /* 0xff800000340b7808 */ /* 0x010fe20006800000 */
[----:B------:R-:W-:Y:S01]  /*b2a0*/  FMUL.FTZ R52, R60, UR4 ;  /* 0x000000043c347c20 */ /* 0x000fe20008410000 */
[----:B------:R-:W-:-:S02]  /*b2b0*/  ISETP.GE.AND P5, PT, R24, R34, PT ;  /* 0x000000221800720c */ /* 0x000fc40003fa6270 */
[----:B------:R-:W-:Y:S01]  /*b2c0*/  FSEL R24, R53, -INF , !P2 ;  /* 0xff80000035187808 */ /* 0x000fe20005000000 */
[----:B------:R4:W5:Y:S01]  /*b2d0*/  MUFU.TANH R123, R31 ;  /* 0x0000001f007b7308 */ /* 0x0009620000002400 */
[----:B------:R-:W-:Y:S01]  /*b2e0*/  ISETP.GE.AND P2, PT, R25, R34, PT ;  /* 0x000000221900720c */ /* 0x000fe20003f46270 */
[----:B--2---:R-:W-:Y:S01]  /*b2f0*/  VIADD R28, R16, 0xffffff20 ;  /* 0xffffff20101c7836 */ /* 0x004fe20000000000 */
[----:B------:R-:W-:Y:S01]  /*b300*/  FSEL R132, R132, -INF , !P5 ;  /* 0xff80000084847808 */ /* 0x000fe20006800000 */
[----:B------:R-:W-:Y:S01]  /*b310*/  FMUL.FTZ R53, R65, UR4 ;  /* 0x0000000441357c20 */ /* 0x000fe20008410000 */
[----:B------:R-:W-:-:S03]  /*b320*/  FSEL R131, R131, -INF , !P2 ;  /* 0xff80000083837808 */ /* 0x000fc60005000000 */
[----:B------:R2:W-:Y:S01]  /*b330*/  MUFU.TANH R58, R5 ;  /* 0x00000005003a7308 */ /* 0x0005e20000002400 */
[----:B-1----:R-:W-:Y:S01]  /*b340*/  FSEL R29, R41, -INF , !P4 ;  /* 0xff800000291d7808 */ /* 0x002fe20006000000 */
[----:B------:R-:W-:-:S06]  /*b350*/  FMUL.FTZ R41, R95, UR4 ;  /* 0x000000045f297c20 */ /* 0x000fcc0008410000 */
[----:B------:R1:W-:Y:S01]  /*b360*/  MUFU.TANH R59, R4 ;  /* 0x00000004003b7308 */ /* 0x0003e20000002400 */
[----:B----4-:R-:W-:Y:S01]  /*b370*/  FSEL R31, R49, -INF , !P1 ;  /* 0xff800000311f7808 */ /* 0x010fe20004800000 */
[----:B------:R-:W-:Y:S01]  /*b380*/  FMUL.FTZ R49, R62, UR4 ;  /* 0x000000043e317c20 */ /* 0x000fe20008410000 */
[----:B------:R-:W-:Y:S02]  /*b390*/  ISETP.GE.AND P1, PT, R25, R35, PT ;  /* 0x000000231900720c */ /* 0x000fe40003f26270 */
[----:B------:R-:W-:Y:S01]  /*b3a0*/  FSEL R25, R45, -INF , !P0 ;  /* 0xff8000002d197808 */ /* 0x000fe20004000000 */
[----:B------:R-:W-:Y:S02]  /*b3b0*/  FMUL.FTZ R45, R66, UR4 ;  /* 0x00000004422d7c20 */ /* 0x000fe40008410000 */
[----:B------:R4:W5:Y:S01]  /*b3c0*/  MUFU.TANH R124, R30 ;  /* 0x0000001e007c7308 */ /* 0x0009620000002400 */
[----:B------:R-:W-:Y:S01]  /*b3d0*/  ISETP.GE.AND P0, PT, R28, R34, PT ;  /* 0x000000221c00720c */ /* 0x000fe20003f06270 */
[----:B--2---:R-:W-:-:S03]  /*b3e0*/  VIADD R5, R16, 0xffffff28 ;  /* 0xffffff2810057836 */ /* 0x004fc60000000000 */
[----:B---3--:R-:W-:Y:S02]  /*b3f0*/  FSEL R129, R129, -INF , !P0 ;  /* 0xff80000081817808 */ /* 0x008fe40004000000 */
[----:B------:R-:W-:Y:S01]  /*b400*/  ISETP.GE.AND P2, PT, R5, R34, PT ;  /* 0x000000220500720c */ /* 0x000fe20003f46270 */
[----:B------:R2:W3:Y:S01]  /*b410*/  MUFU.TANH R39, R6 ;  /* 0x0000000600277308 */ /* 0x0004e20000002400 */
[----:B-1----:R-:W-:Y:S02]  /*b420*/  VIADD R4, R16, 0xffffff21 ;  /* 0xffffff2110047836 */ /* 0x002fe40000000000 */
[----:B------:R-:W-:-:S03]  /*b430*/  FSEL R128, R128, -INF , !P2 ;  /* 0xff80000080807808 */ /* 0x000fc60005000000 */
[C---:B------:R-:W-:Y:S02]  /*b440*/  ISETP.GE.AND P5, PT, R4.reuse, R34, PT ;  /* 0x000000220400720c */ /* 0x040fe40003fa6270 */
[----:B------:R-:W1:Y:S01]  /*b450*/  MUFU.TANH R23, R23 ;  /* 0x0000001700177308 */ /* 0x000e620000002400 */
[-C--:B------:R-:W-:Y:S01]  /*b460*/  ISETP.GE.AND P4, PT, R4, R35.reuse, PT ;  /* 0x000000230400720c */ /* 0x080fe20003f86270 */
[----:B------:R-:W-:Y:S01]  /*b470*/  FMUL.FTZ R4, R7, UR4 ;  /* 0x0000000407047c20 */ /* 0x000fe20008410000 */
[----:B----4-:R-:W-:Y:S01]  /*b480*/  FSEL R30, R48, -INF , !P3 ;  /* 0xff800000301e7808 */ /* 0x010fe20005800000 */
[----:B------:R-:W-:Y:S01]  /*b490*/  FMUL.FTZ R48, R64, UR4 ;  /* 0x0000000440307c20 */ /* 0x000fe20008410000 */
[-C--:B------:R-:W-:Y:S02]  /*b4a0*/  ISETP.GE.AND P3, PT, R28, R35.reuse, PT ;  /* 0x000000231c00720c */ /* 0x080fe40003f66270 */
[----:B------:R-:W-:Y:S01]  /*b4b0*/  FSEL R28, R40, -INF , !P1 ;  /* 0xff800000281c7808 */ /* 0x000fe20004800000 */
[----:B------:R-:W-:Y:S01]  /*b4c0*/  FMUL.FTZ R40, R94, UR4 ;  /* 0x000000045e287c20 */ /* 0x000fe20008410000 */
[----:B------:R-:W-:Y:S01]  /*b4d0*/  ISETP.GE.AND P1, PT, R5, R35, PT ;  /* 0x000000230500720c */ /* 0x000fe20003f26270 */
[----:B------:R-:W-:Y:S01]  /*b4e0*/  VIADD R5, R16, 0xffffff30 ;  /* 0xffffff3010057836 */ /* 0x000fe20000000000 */
[----:B------:R-:W-:Y:S01]  /*b4f0*/  FSEL R130, R130, -INF , !P5 ;  /* 0xff80000082827808 */ /* 0x000fe20006800000 */
[----:B--2---:R-:W-:Y:S01]  /*b500*/  VIADD R6, R16, 0xffffff29 ;  /* 0xffffff2910067836 */ /* 0x004fe20000000000 */
[----:B------:R-:W-:Y:S01]  /*b510*/  FSEL R125, R125, -INF , !P4 ;  /* 0xff8000007d7d7808 */ /* 0x000fe20006000000 */
[----:B------:R-:W2:Y:S01]  /*b520*/  MUFU.TANH R37, R37 ;  /* 0x0000002500257308 */ /* 0x000ea20000002400 */
[----:B------:R-:W-:-:S02]  /*b530*/  FSEL R126, R126, -INF , !P3 ;  /* 0xff8000007e7e7808 */ /* 0x000fc40005800000 */
[CC--:B------:R-:W-:Y:S02]  /*b540*/  ISETP.GE.AND P5, PT, R5.reuse, R34.reuse, PT ;  /* 0x000000220500720c */ /* 0x0c0fe40003fa6270 */
[-C--:B------:R-:W-:Y:S01]  /*b550*/  ISETP.GE.AND P4, PT, R5, R35.reuse, PT ;  /* 0x000000230500720c */ /* 0x080fe20003f86270 */
[----:B------:R-:W-:Y:S01]  /*b560*/  VIADD R5, R16, 0xffffff38 ;  /* 0xffffff3810057836 */ /* 0x000fe20000000000 */
[C---:B------:R-:W-:Y:S01]  /*b570*/  ISETP.GE.AND P0, PT, R6.reuse, R34, PT ;  /* 0x000000220600720c */ /* 0x040fe20003f06270 */
[----:B------:R-:W4:Y:S01]  /*b580*/  MUFU.TANH R57, R57 ;  /* 0x0000003900397308 */ /* 0x000f220000002400 */
[----:B------:R-:W-:Y:S01]  /*b590*/  ISETP.GE.AND P3, PT, R6, R35, PT ;  /* 0x000000230600720c */ /* 0x000fe20003f66270 */
[----:B------:R-:W-:Y:S01]  /*b5a0*/  VIADD R6, R16, 0xffffff31 ;  /* 0xffffff3110067836 */ /* 0x000fe20000000000 */
[----:B-----5:R-:W-:Y:S02]  /*b5b0*/  FSEL R127, R127, -INF , !P0 ;  /* 0xff8000007f7f7808 */ /* 0x020fe40004000000 */
[----:B------:R-:W-:-:S02]  /*b5c0*/  FSEL R123, R123, -INF , !P3 ;  /* 0xff8000007b7b7808 */ /* 0x000fc40005800000 */
[CC--:B------:R-:W-:Y:S01]  /*b5d0*/  ISETP.GE.AND P0, PT, R5.reuse, R34.reuse, PT ;  /* 0x000000220500720c */ /* 0x0c0fe20003f06270 */
[----:B------:R-:W5:Y:S01]  /*b5e0*/  MUFU.TANH R40, R40 ;  /* 0x0000002800287308 */ /* 0x000f620000002400 */
[----:B------:R-:W-:Y:S01]  /*b5f0*/  ISETP.GE.AND P3, PT, R5, R35, PT ;  /* 0x000000230500720c */ /* 0x000fe20003f66270 */
[----:B------:R-:W-:Y:S01]  /*b600*/  VIADD R5, R16, 0xffffff39 ;  /* 0xffffff3910057836 */ /* 0x000fe20000000000 */
[----:B------:R-:W-:Y:S02]  /*b610*/  FSEL R120, R120, -INF , !P5 ;  /* 0xff80000078787808 */ /* 0x000fe40006800000 */
[----:B------:R-:W-:Y:S02]  /*b620*/  FSEL R97, R97, -INF , !P4 ;  /* 0xff80000061617808 */ /* 0x000fe40006000000 */
[----:B------:R-:W-:Y:S01]  /*b630*/  FSEL R124, R124, -INF , !P1 ;  /* 0xff8000007c7c7808 */ /* 0x000fe20004800000 */
[----:B------:R-:W5:Y:S01]  /*b640*/  MUFU.TANH R4, R4 ;  /* 0x0000000400047308 */ /* 0x000f620000002400 */
[----:B------:R-:W-:-:S02]  /*b650*/  ISETP.GE.AND P5, PT, R5, R34, PT ;  /* 0x000000220500720c */ /* 0x000fc40003fa6270 */
[-C--:B------:R-:W-:Y:S01]  /*b660*/  ISETP.GE.AND P4, PT, R5, R35.reuse, PT ;  /* 0x000000230500720c */ /* 0x080fe20003f86270 */
[----:B------:R-:W-:Y:S01]  /*b670*/  VIADD R5, R16, 0xffffff41 ;  /* 0xffffff4110057836 */ /* 0x000fe20000000000 */
[C---:B------:R-:W-:Y:S02]  /*b680*/  ISETP.GE.AND P2, PT, R6.reuse, R34, PT ;  /* 0x000000220600720c */ /* 0x040fe40003f46270 */
[----:B------:R-:W-:Y:S01]  /*b690*/  ISETP.GE.AND P1, PT, R6, R35, PT ;  /* 0x000000230600720c */ /* 0x000fe20003f26270 */
[----:B------:R-:W-:Y:S01]  /*b6a0*/  VIADD R6, R16, 0xffffff40 ;  /* 0xffffff4010067836 */ /* 0x000fe20000000000 */
[----:B------:R-:W-:Y:S01]  /*b6b0*/  FSEL R116, R116, -INF , !P0 ;  /* 0xff80000074747808 */ /* 0x000fe20004000000 */
[----:B------:R-:W5:Y:S01]  /*b6c0*/  MUFU.TANH R56, R56 ;  /* 0x0000003800387308 */ /* 0x000f620000002400 */
[----:B------:R-:W-:Y:S02]  /*b6d0*/  FSEL R98, R98, -INF , !P3 ;  /* 0xff80000062627808 */ /* 0x000fe40005800000 */
[----:B------:R-:W-:-:S02]  /*b6e0*/  FSEL R117, R117, -INF , !P2 ;  /* 0xff80000075757808 */ /* 0x000fc40005000000 */
[----:B------:R-:W-:Y:S02]  /*b6f0*/  FSEL R99, R99, -INF , !P1 ;  /* 0xff80000063637808 */ /* 0x000fe40004800000 */
[CC--:B------:R-:W-:Y:S01]  /*b700*/  ISETP.GE.AND P0, PT, R5.reuse, R34.reuse, PT ;  /* 0x000000220500720c */ /* 0x0c0fe20003f06270 */
[----:B------:R-:W5:Y:S01]  /*b710*/  MUFU.TANH R41, R41 ;  /* 0x0000002900297308 */ /* 0x000f620000002400 */
[-C--:B------:R-:W-:Y:S01]  /*b720*/  ISETP.GE.AND P3, PT, R5, R35.reuse, PT ;  /* 0x000000230500720c */ /* 0x080fe20003f66270 */
[----:B------:R-:W-:Y:S01]  /*b730*/  VIADD R5, R16, 0xffffff49 ;  /* 0xffffff4910057836 */ /* 0x000fe20000000000 */
[C---:B------:R-:W-:Y:S02]  /*b740*/  ISETP.GE.AND P2, PT, R6.reuse, R34, PT ;  /* 0x000000220600720c */ /* 0x040fe40003f46270 */
[----:B------:R-:W-:Y:S01]  /*b750*/  ISETP.GE.AND P1, PT, R6, R35, PT ;  /* 0x000000230600720c */ /* 0x000fe20003f26270 */
[----:B------:R-:W-:Y:S01]  /*b760*/  VIADD R6, R16, 0xffffff48 ;  /* 0xffffff4810067836 */ /* 0x000fe20000000000 */
[----:B------:R-:W-:Y:S01]  /*b770*/  FSEL R94, R22, -INF , !P2 ;  /* 0xff800000165e7808 */ /* 0x000fe20005000000 */
[----:B------:R-:W5:Y:S01]  /*b780*/  MUFU.TANH R54, R54 ;  /* 0x0000003600367308 */ /* 0x000f620000002400 */
[----:B------:R-:W-:-:S02]  /*b790*/  FSEL R85, R36, -INF , !P1 ;  /* 0xff80000024557808 */ /* 0x000fc40004800000 */
[C---:B------:R-:W-:Y:S02]  /*b7a0*/  ISETP.GE.AND P2, PT, R5.reuse, R34, PT ;  /* 0x000000220500720c */ /* 0x040fe40003f46270 */
[----:B------:R-:W-:Y:S01]  /*b7b0*/  ISETP.GE.AND P1, PT, R5, R35, PT ;  /* 0x000000230500720c */ /* 0x000fe20003f26270 */
[----:B------:R-:W-:Y:S01]  /*b7c0*/  VIADD R5, R16, 0xffffff50 ;  /* 0xffffff5010057836 */ /* 0x000fe20000000000 */
[----:B------:R-:W-:Y:S01]  /*b7d0*/  FSEL R90, R20, -INF , !P0 ;  /* 0xff800000145a7808 */ /* 0x000fe20004000000 */
[----:B------:R-:W5:Y:S01]  /*b7e0*/  MUFU.TANH R42, R42 ;  /* 0x0000002a002a7308 */ /* 0x000f620000002400 */
[----:B------:R-:W-:Y:S02]  /*b7f0*/  FSEL R88, R21, -INF , !P3 ;  /* 0xff80000015587808 */ /* 0x000fe40005800000 */
[----:B------:R-:W-:Y:S02]  /*b800*/  FSEL R115, R115, -INF , !P5 ;  /* 0xff80000073737808 */ /* 0x000fe40006800000 */
[----:B------:R-:W-:-:S02]  /*b810*/  FSEL R114, R114, -INF , !P4 ;  /* 0xff80000072727808 */ /* 0x000fc40006000000 */
        /* <DEDUP_REMOVED lines=22> */
[CC--:B------:R-:W-:Y:S02]  /*b980*/  ISETP.GE.AND P5, PT, R5.reuse, R34.reuse, PT ;  /* 0x000000220500720c */ /* 0x0c0fe40003fa6270 */
[-C--:B------:R-:W-:Y:S01]  /*b990*/  ISETP.GE.AND P4, PT, R5, R35.reuse, PT ;  /* 0x000000230500720c */ /* 0x080fe20003f86270 */
[C---:B------:R-:W-:Y:S01]  /*b9a0*/  VIADD R5, R16.reuse, 0xffffff61 ;  /* 0xffffff6110057836 */ /* 0x040fe20000000000 */
[----:B------:R-:W-:Y:S01]  /*b9b0*/  FSEL R59, R59, -INF , !P2 ;  /* 0xff8000003b3b7808 */ /* 0x000fe20005000000 */
[----:B------:R-:W5:Y:S01]  /*b9c0*/  MUFU.TANH R45, R45 ;  /* 0x0000002d002d7308 */ /* 0x000f620000002400 */
[----:B---3--:R-:W-:Y:S02]  /*b9d0*/  FSEL R39, R39, -INF , !P1 ;  /* 0xff80000027277808 */ /* 0x008fe40004800000 */
[C---:B------:R-:W-:Y:S02]  /*b9e0*/  ISETP.GE.AND P2, PT, R5.reuse, R34, PT ;  /* 0x000000220500720c */ /* 0x040fe40003f46270 */
[----:B------:R-:W-:Y:S01]  /*b9f0*/  ISETP.GE.AND P1, PT, R5, R35, PT ;  /* 0x000000230500720c */ /* 0x000fe20003f26270 */
[----:B------:R-:W-:Y:S01]  /*ba00*/  VIADD R5, R16, 0xffffff69 ;  /* 0xffffff6910057836 */ /* 0x000fe20000000000 */
[----:B-1----:R-:W-:Y:S01]  /*ba10*/  FSEL R65, R23, -INF , !P0 ;  /* 0xff80000017417808 */ /* 0x002fe20004000000 */
[----:B------:R-:W1:Y:S01]  /*ba20*/  MUFU.TANH R50, R50 ;  /* 0x0000003200327308 */ /* 0x000e620000002400 */
[----:B--2---:R-:W-:-:S02]  /*ba30*/  FSEL R37, R37, -INF , !P3 ;  /* 0xff80000025257808 */ /* 0x004fc40005800000 */
[CC--:B------:R-:W-:Y:S02]  /*ba40*/  ISETP.GE.AND P0, PT, R6.reuse, R34.reuse, PT ;  /* 0x000000220600720c */ /* 0x0c0fe40003f06270 */
[-C--:B------:R-:W-:Y:S01]  /*ba50*/  ISETP.GE.AND P3, PT, R6, R35.reuse, PT ;  /* 0x000000230600720c */ /* 0x080fe20003f66270 */
[----:B------:R-:W-:Y:S01]  /*ba60*/  VIADD R6, R16, 0xffffff68 ;  /* 0xffffff6810067836 */ /* 0x000fe20000000000 */
[----:B----4-:R-:W-:Y:S01]  /*ba70*/  FSEL R57, R57, -INF , !P5 ;  /* 0xff80000039397808 */ /* 0x010fe20006800000 */
[----:B------:R-:W2:Y:S01]  /*ba80*/  MUFU.TANH R52, R52 ;  /* 0x0000003400347308 */ /* 0x000ea20000002400 */
[----:B-----5:R-:W-:Y:S02]  /*ba90*/  FSEL R40, R40, -INF , !P4 ;  /* 0xff80000028287808 */ /* 0x020fe40006000000 */
[CC--:B------:R-:W-:Y:S02]  /*baa0*/  ISETP.GE.AND P5, PT, R5.reuse, R34.reuse, PT ;  /* 0x000000220500720c */ /* 0x0c0fe40003fa6270 */
[----:B------:R-:W-:Y:S01]  /*bab0*/  ISETP.GE.AND P4, PT, R5, R35, PT ;  /* 0x000000230500720c */ /* 0x000fe20003f86270 */
[----:B------:R-:W-:Y:S01]  /*bac0*/  VIADD R5, R16, 0xffffff70 ;  /* 0xffffff7010057836 */ /* 0x000fe20000000000 */
[----:B------:R-:W-:Y:S01]  /*bad0*/  FSEL R58, R58, -INF , !P0 ;  /* 0xff8000003a3a7808 */ /* 0x000fe20004000000 */
[----:B------:R-:W3:Y:S01]  /*bae0*/  MUFU.TANH R51, R51 ;  /* 0x0000003300337308 */ /* 0x000ee20000002400 */
[----:B------:R-:W-:Y:S01]  /*baf0*/  FSEL R36, R4, -INF , !P3 ;  /* 0xff80000004247808 */ /* 0x000fe20005800000 */
[----:B------:R-:W-:Y:S01]  /*bb00*/  VIADD R4, R16, 0xffffff71 ;  /* 0xffffff7110047836 */ /* 0x000fe20000000000 */
[----:B------:R-:W-:Y:S01]  /*bb10*/  BAR.SYNC.DEFER_BLOCKING 0x0 ;  /* 0x0000000000007b1d */ /* 0x000fe20000010000 */
[----:B------:R-:W-:-:S02]  /*bb20*/  ISETP.GE.AND P0, PT, R6, R34, PT ;  /* 0x000000220600720c */ /* 0x000fc40003f06270 */
[-C--:B------:R-:W-:Y:S02]  /*bb30*/  ISETP.GE.AND P3, PT, R6, R35.reuse, PT ;  /* 0x000000230600720c */ /* 0x080fe40003f66270 */
[----:B------:R-:W-:Y:S01]  /*bb40*/  FSEL R56, R56, -INF , !P2 ;  /* 0xff80000038387808 */ /* 0x000fe20005000000 */
[----:B------:R-:W4:Y:S01]  /*bb50*/  MUFU.TANH R49, R49 ;  /* 0x0000003100317308 */ /* 0x000f220000002400 */
        /* <DEDUP_REMOVED lines=8> */
[----:B------:R-:W-:Y:S01]  /*bbe0*/  ISETP.GE.AND P3, PT, R4, R35, PT ;  /* 0x000000230400720c */ /* 0x000fe20003f66270 */
[----:B------:R-:W-:Y:S01]  /*bbf0*/  FMUL.FTZ R4, R63, UR4 ;  /* 0x000000043f047c20 */ /* 0x000fe20008410000 */
[----:B------:R-:W-:Y:S02]  /*bc00*/  FSEL R55, R55, -INF , !P5 ;  /* 0xff80000037377808 */ /* 0x000fe40006800000 */
[----:B------:R-:W-:Y:S02]  /*bc10*/  FSEL R43, R43, -INF , !P4 ;  /* 0xff8000002b2b7808 */ /* 0x000fe40006000000 */
[-C--:B------:R-:W-:Y:S01]  /*bc20*/  ISETP.GE.AND P5, PT, R5, R34.reuse, PT ;  /* 0x000000220500720c */ /* 0x080fe20003fa6270 */
[----:B------:R-:W5:Y:S01]  /*bc30*/  MUFU.TANH R4, R4 ;  /* 0x0000000400047308 */ /* 0x000f620000002400 */
[----:B------:R-:W-:Y:S01]  /*bc40*/  ISETP.GE.AND P4, PT, R16, R34, PT ;  /* 0x000000221000720c */ /* 0x000fe20003f86270 */
[----:B------:R-:W-:Y:S01]  /*bc50*/  VIADD R34, R33, 0xfffffffe ;  /* 0xfffffffe21227836 */ /* 0x000fe20000000000 */
[----:B------:R-:W-:-:S02]  /*bc60*/  FSEL R53, R53, -INF , !P0 ;  /* 0xff80000035357808 */ /* 0x000fc40004000000 */
[----:B------:R-:W-:Y:S02]  /*bc70*/  FSEL R48, R48, -INF , !P2 ;  /* 0xff80000030307808 */ /* 0x000fe40005000000 */
[----:B------:R-:W-:Y:S02]  /*bc80*/  ISETP.GT.AND P0, PT, R34, R103, PT ;  /* 0x000000672200720c */ /* 0x000fe40003f04270 */
[----:B------:R-:W-:Y:S02]  /*bc90*/  FSEL R45, R45, -INF , !P1 ;  /* 0xff8000002d2d7808 */ /* 0x000fe40004800000 */
[-C--:B------:R-:W-:Y:S02]  /*bca0*/  ISETP.GE.AND P2, PT, R5, R35.reuse, PT ;  /* 0x000000230500720c */ /* 0x080fe40003f46270 */
[----:B------:R-:W-:Y:S02]  /*bcb0*/  ISETP.GE.AND P1, PT, R16, R35, PT ;  /* 0x000000231000720c */ /* 0x000fe40003f26270 */
[----:B-1----:R-:W-:-:S02]  /*bcc0*/  FSEL R50, R50, -INF , !P3 ;  /* 0xff80000032327808 */ /* 0x002fc40005800000 */
[----:B--2---:R-:W-:Y:S02]  /*bcd0*/  FSEL R52, R52, -INF , !P5 ;  /* 0xff80000034347808 */ /* 0x004fe40006800000 */
[----:B---3--:R-:W-:Y:S02]  /*bce0*/  FSEL R51, R51, -INF , !P4 ;  /* 0xff80000033337808 */ /* 0x008fe40006000000 */
[----:B----4-:R-:W-:Y:S02]  /*bcf0*/  FSEL R49, R49, -INF , !P2 ;  /* 0xff80000031317808 */ /* 0x010fe40005000000 */
[----:B-----5:R-:W-:Y:S01]  /*bd00*/  FSEL R35, R4, -INF , !P1 ;  /* 0xff80000004237808 */ /* 0x020fe20004800000 */
        /* <DEDUP_REMOVED lines=40> */
[----:B------:R-:W-:Y:S02]  /*bf90*/  MOV R7, R20 ;  /* 0x0000001400077202 */ /* 0x000fe40000000f00 */
[----:B------:R-:W-:-:S03]  /*bfa0*/  @!P0 IADD3 R5, PT, PT, -R5, RZ, RZ ;  /* 0x000000ff05058210 */ /* 0x000fc60007ffe1ff */
        /* <DEDUP_REMOVED lines=23> */
.L_x_4629:
[----:B------:R-:W-:Y:S01]  /*c120*/  UMOV UR4, URZ ;  /* 0x000000ff00047c82 */ /* 0x000fe20008000000 */
[----:B------:R-:W-:Y:S01]  /*c130*/  IMAD.SHL.U32 R46, R46, 0x80, RZ ;  /* 0x000000802e2e7824 */ /* 0x000fe200078e00ff */
[----:B------:R-:W-:-:S05]  /*c140*/  IADD3 R4, P0, PT, RZ, -UR4, RZ ;  /* 0x80000004ff047c10 */ /* 0x000fca000ff1e0ff */
[----:B------:R-:W-:-:S05]  /*c150*/  IMAD.X R46, RZ, RZ, ~R46, P0 ;  /* 0x000000ffff2e7224 */ /* 0x000fca00000e0e2e */
[----:B------:R-:W-:-:S04]  /*c160*/  SHF.R.S64 R4, R4, 0x1f, R46 ;  /* 0x0000001f04047819 */ /* 0x000fc8000000102e */
[----:B------:R-:W-:-:S04]  /*c170*/  IADD3 R107, P0, PT, R4, R107, RZ ;  /* 0x0000006b046b7210 */ /* 0x000fc80007f1e0ff */
[----:B------:R-:W-:-:S09]  /*c180*/  LEA.HI.X.SX32 R106, R46, R106, 0x1, P0 ;  /* 0x0000006a2e6a7211 */ /* 0x000fd200000f0eff */
.L_x_4630:
        /* <DEDUP_REMOVED lines=16> */
.L_x_4628:
        /* <DEDUP_REMOVED lines=44> */
[----:B------:R-:W1:Y:S02]  /*c550*/  LDSM.16.MT88.4 R4, [R100+0x3000] ;  /* 0x003000006404783b */ /* 0x000e640000004200 */
[----:B------:R-:W-:Y:S01]  /*c560*/  FSEL R44, R44, RZ, P1 ;  /* 0x000000ff2c2c7208 */ /* 0x000fe20000800000 */
[C---:B------:R-:W-:Y:S01]  /*c570*/  FMUL.FTZ R46, R3.reuse, UR4 ;  /* 0x00000004032e7c20 */ /* 0x040fe20008410000 */
[----:B------:R-:W-:-:S03]  /*c580*/  FSETP.NEU.FTZ.AND P0, PT, R3, -INF , PT ;  /* 0xff8000000300780b */ /* 0x000fc60003f1d000 */
[--C-:B------:R-:W-:Y:S01]  /*c590*/  FFMA.FTZ R95, R13, UR4, -R44.reuse ;  /* 0x000000040d5f7c23 */ /* 0x100fe2000801082c */
[----:B------:R-:W-:Y:S01]  /*c5a0*/  FSEL R13, R32, RZ, P1 ;  /* 0x000000ff200d7208 */ /* 0x000fe20000800000 */
[--C-:B------:R-:W-:Y:S01]  /*c5b0*/  FFMA.FTZ R47, R11, UR4, -R44.reuse ;  /* 0x000000040b2f7c23 */ /* 0x100fe2000801082c */
[----:B------:R-:W-:Y:S01]  /*c5c0*/  FSEL R11, R3, RZ, P0 ;  /* 0x000000ff030b7208 */ /* 0x000fe20000000000 */
[----:B------:R-:W-:Y:S01]  /*c5d0*/  FFMA.FTZ R121, R14, UR4, -R44 ;  /* 0x000000040e797c23 */ /* 0x000fe2000801082c */
        /* <DEDUP_REMOVED lines=9> */
[----:B------:R-:W-:Y:S01]  /*c670*/  FFMA.FTZ R61, R9, UR4, -R46 ;  /* 0x00000004093d7c23 */ /* 0x000fe2000801082e */
[----:B------:R2:W-:Y:S01]  /*c680*/  MUFU.EX2 R2, R8 ;  /* 0x0000000800027308 */ /* 0x0005e20000000800 */
[----:B------:R-:W-:Y:S01]  /*c690*/  FFMA.FTZ R60, R15, UR4, -R44 ;  /* 0x000000040f3c7c23 */ /* 0x000fe2000801082c */
[----:B------:R-:W-:Y:S01]  /*c6a0*/  FFMA.FTZ R84, R12, UR4, -R46 ;  /* 0x000000040c547c23 */ /* 0x000fe2000801082e */
[----:B------:R-:W-:Y:S01]  /*c6b0*/  FMUL.FTZ R13, R13, UR4 ;  /* 0x000000040d0d7c20 */ /* 0x000fe20008410000 */
        /* <DEDUP_REMOVED lines=10> */
[----:B--2---:R-:W2:Y:S01]  /*c760*/  LDSM.16.MT88.4 R8, [R0] ;  /* 0x000000000008783b */ /* 0x004ea20000004200 */
[----:B------:R-:W-:Y:S01]  /*c770*/  FFMA.FTZ R38, R38, UR4, -R46 ;  /* 0x0000000426267c23 */ /* 0x000fe2000801082e */
[----:B------:R-:W4:Y:S01]  /*c780*/  MUFU.EX2 R47, R47 ;  /* 0x0000002f002f7308 */ /* 0x000f220000000800 */
[--C-:B------:R-:W-:Y:S01]  /*c790*/  FFMA.FTZ R59, R59, UR4, -R44.reuse ;  /* 0x000000043b3b7c23 */ /* 0x100fe2000801082c */
[--C-:B------:R-:W-:Y:S01]  /*c7a0*/  FFMA.FTZ R58, R58, UR4, -R44.reuse ;  /* 0x000000043a3a7c23 */ /* 0x100fe2000801082c */
[--C-:B------:R-:W-:Y:S01]  /*c7b0*/  FFMA.FTZ R54, R54, UR4, -R44.reuse ;  /* 0x0000000436367c23 */ /* 0x100fe2000801082c */
[----:B------:R-:W-:Y:S01]  /*c7c0*/  MUFU.EX2 R84, R84 ;  /* 0x0000005400547308 */ /* 0x000fe20000000800 */
[----:B------:R-:W-:Y:S01]  /*c7d0*/  FFMA.FTZ R55, R55, UR4, -R44 ;  /* 0x0000000437377c23 */ /* 0x000fe2000801082c */
[----:B---3--:R-:W-:Y:S01]  /*c7e0*/  F2FP.BF16.F32.PACK_AB R12, R95, R121 ;  /* 0x000000795f0c723e */ /* 0x008fe200000010ff */
[--C-:B------:R-:W-:Y:S01]  /*c7f0*/  FFMA.FTZ R45, R45, UR4, -R46.reuse ;  /* 0x000000042d2d7c23 */ /* 0x100fe2000801082e */
[----:B------:R-:W-:Y:S01]  /*c800*/  MUFU.EX2 R62, R62 ;  /* 0x0000003e003e7308 */ /* 0x000fe20000000800 */
[----:B------:R-:W-:Y:S01]  /*c810*/  FFMA.FTZ R49, R49, UR4, -R46 ;  /* 0x0000000431317c23 */ /* 0x000fe2000801082e */
[----:B------:R-:W-:-:S02]  /*c820*/  ISETP.GT.AND P0, PT, R34, R103, PT ;  /* 0x000000672200720c */ /* 0x000fc40003f04270 */
[----:B------:R-:W3:Y:S01]  /*c830*/  MUFU.EX2 R122, R13 ;  /* 0x0000000d007a7308 */ /* 0x000ee20000000800 */
[----:B----4-:R-:W-:-:S03]  /*c840*/  F2FP.BF16.F32.PACK_AB R14, R47, R60 ;  /* 0x0000003c2f0e723e */ /* 0x010fc600000010ff */
[----:B------:R-:W4:Y:S04]  /*c850*/  MUFU.EX2 R96, R96 ;  /* 0x0000006000607308 */ /* 0x000f280000000800 */
[----:B------:R-:W5:Y:S03]  /*c860*/  MUFU.EX2 R61, R61 ;  /* 0x0000003d003d7308 */ /* 0x000f660000000800 */
[----:B------:R-:W-:Y:S01]  /*c870*/  @P0 IADD3 R33, PT, PT, R33, -0x3, RZ ;  /* 0xfffffffd21210810 */ /* 0x000fe20007ffe0ff */
[----:B------:R-:W-:Y:S01]  /*c880*/  MUFU.EX2 R63, R63 ;  /* 0x0000003f003f7308 */ /* 0x000fe20000000800 */
[-C--:B---3--:R-:W-:Y:S01]  /*c890*/  FMUL.FTZ R16, R80, R122.reuse ;  /* 0x0000007a50107220 */ /* 0x088fe20000410000 */
[----:B------:R-:W-:Y:S01]  /*c8a0*/  FMUL.FTZ R17, R81, R122 ;  /* 0x0000007a51117220 */ /* 0x000fe20000410000 */
[----:B------:R-:W-:Y:S01]  /*c8b0*/  F2FP.BF16.F32.PACK_AB R13, R62, R84 ;  /* 0x000000543e0d723e */ /* 0x000fe200000010ff */
[----:B------:R-:W-:Y:S01]  /*c8c0*/  FMUL.FTZ R20, R72, R122 ;  /* 0x0000007a48147220 */ /* 0x000fe20000410000 */
[-C--:B----4-:R-:W-:Y:S01]  /*c8d0*/  FMUL.FTZ R18, R82, R96.reuse ;  /* 0x0000006052127220 */ /* 0x090fe20000410000 */
[----:B------:R-:W-:Y:S01]  /*c8e0*/  FMUL.FTZ R19, R83, R96 ;  /* 0x0000006053137220 */ /* 0x000fe20000410000 */
        /* <DEDUP_REMOVED lines=8> */
[-C--:B------:R-:W-:Y:S01]  /*c970*/  FMUL.FTZ R68, R68, R122.reuse ;  /* 0x0000007a44447220 */ /* 0x080fe20000410000 */
[----:B------:R-:W-:Y:S01]  /*c980*/  FMUL.FTZ R69, R69, R122 ;  /* 0x0000007a45457220 */ /* 0x000fe20000410000 */
[-C--:B------:R-:W-:Y:S01]  /*c990*/  FMUL.FTZ R70, R70, R96.reuse ;  /* 0x0000006046467220 */ /* 0x080fe20000410000 */
[----:B------:R-:W-:Y:S01]  /*c9a0*/  FMUL.FTZ R71, R71, R96 ;  /* 0x0000006047477220 */ /* 0x000fe20000410000 */
[C---:B-1----:R-:W-:Y:S01]  /*c9b0*/  HMMA.16816.F32.BF16 R16, R12.reuse, R4, R16 ;  /* 0x000000040c10723c */ /* 0x042fe20000041810 */
[--C-:B------:R-:W-:Y:S01]  /*c9c0*/  FFMA.FTZ R72, R25, UR4, -R44.reuse ;  /* 0x0000000419487c23 */ /* 0x100fe2000801082c */
[----:B------:R-:W-:Y:S01]  /*c9d0*/  MUFU.EX2 R67, R67 ;  /* 0x0000004300437308 */ /* 0x000fe20000000800 */
[----:B------:R-:W1:Y:S01]  /*c9e0*/  LDSM.16.MT88.4 R24, [R100+0x3400] ;  /* 0x003400006418783b */ /* 0x000e620000004200 */
[----:B------:R-:W-:Y:S01]  /*c9f0*/  FFMA.FTZ R75, R127, UR4, -R44 ;  /* 0x000000047f4b7c23 */ /* 0x000fe2000801082c */
[--C-:B------:R-:W-:Y:S01]  /*ca00*/  FFMA.FTZ R80, R126, UR4, -R46.reuse ;  /* 0x000000047e507c23 */ /* 0x100fe2000801082e */
[----:B------:R-:W-:Y:S01]  /*ca10*/  MUFU.EX2 R66, R66 ;  /* 0x0000004200427308 */ /* 0x000fe20000000800 */
[--C-:B------:R-:W-:Y:S01]  /*ca20*/  FFMA.FTZ R74, R124, UR4, -R46.reuse ;  /* 0x000000047c4a7c23 */ /* 0x100fe2000801082e */
[C---:B--2---:R-:W-:Y:S01]  /*ca30*/  HMMA.16816.F32.BF16 R20, R12.reuse, R8, R20 ;  /* 0x000000080c14723c */ /* 0x044fe20000041814 */
[----:B------:R-:W-:Y:S01]  /*ca40*/  FFMA.FTZ R73, R123, UR4, -R46 ;  /* 0x000000047b497c23 */ /* 0x000fe2000801082e */
[----:B------:R-:W2:Y:S01]  /*ca50*/  MUFU.EX2 R72, R72 ;  /* 0x0000004800487308 */ /* 0x000ea20000000800 */
[--C-:B------:R-:W-:Y:S01]  /*ca60*/  FFMA.FTZ R82, R115, UR4, -R44.reuse ;  /* 0x0000000473527c23 */ /* 0x100fe2000801082c */
[----:B------:R-:W-:Y:S01]  /*ca70*/  FFMA.FTZ R81, R120, UR4, -R44 ;  /* 0x0000000478517c23 */ /* 0x000fe2000801082c */
[----:B------:R-:W-:Y:S01]  /*ca80*/  FFMA.FTZ R83, R114, UR4, -R46 ;  /* 0x0000000472537c23 */ /* 0x000fe2000801082e */
[----:B------:R-:W-:Y:S01]  /*ca90*/  MUFU.EX2 R75, R75 ;  /* 0x0000004b004b7308 */ /* 0x000fe20000000800 */
[--C-:B------:R-:W-:Y:S01]  /*caa0*/  FFMA.FTZ R114, R90, UR4, -R44.reuse ;  /* 0x000000045a727c23 */ /* 0x100fe2000801082c */
[C---:B------:R-:W-:Y:S01]  /*cab0*/  HMMA.16816.F32.BF16 R4, R12.reuse, R6, R76 ;  /* 0x000000060c04723c */ /* 0x040fe2000004184c */
[--C-:B------:R-:W-:Y:S01]  /*cac0*/  FFMA.FTZ R77, R129, UR4, -R44.reuse ;  /* 0x00000004814d7c23 */ /* 0x100fe2000801082c */
[--C-:B------:R-:W-:Y:S01]  /*cad0*/  FFMA.FTZ R79, R130, UR4, -R44.reuse ;  /* 0x00000004824f7c23 */ /* 0x100fe2000801082c */
[----:B------:R-:W-:Y:S01]  /*cae0*/  FFMA.FTZ R76, R128, UR4, -R44 ;  /* 0x00000004804c7c23 */ /* 0x000fe2000801082c */
[----:B------:R-:W-:Y:S01]  /*caf0*/  FFMA.FTZ R78, R125, UR4, -R46 ;  /* 0x000000047d4e7c23 */ /* 0x000fe2000801082e */
[----:B------:R-:W-:Y:S01]  /*cb00*/  MUFU.EX2 R80, R80 ;  /* 0x0000005000507308 */ /* 0x000fe20000000800 */
[----:B------:R-:W-:Y:S01]  /*cb10*/  FFMA.FTZ R90, R89, UR4, -R44 ;  /* 0x00000004595a7c23 */ /* 0x000fe2000801082c */
[----:B------:R-:W-:Y:S01]  /*cb20*/  FFMA.FTZ R89, R92, UR4, -R46 ;  /* 0x000000045c597c23 */ /* 0x000fe2000801082e */
        /* <DEDUP_REMOVED lines=8> */
[----:B------:R-:W-:Y:S01]  /*cbb0*/  FFMA.FTZ R119, R119, R122, R121 ;  /* 0x0000007a77777223 */ /* 0x000fe20000010079 */
[----:B------:R-:W-:Y:S01]  /*cbc0*/  FFMA.FTZ R96, R118, R96, R84 ;  /* 0x0000006076607223 */ /* 0x000fe20000010054 */
[----:B------:R-:W-:Y:S01]  /*cbd0*/  FFMA.FTZ R84, R37, UR4, -R46 ;  /* 0x0000000425547c23 */ /* 0x000fe2000801082e */
[----:B------:R-:W2:Y:S01]  /*cbe0*/  MUFU.EX2 R70, R70 ;  /* 0x0000004600467308 */ /* 0x000ea20000000800 */
[----:B------:R-:W-:Y:S01]  /*cbf0*/  FADD.FTZ R119, R95, R119 ;  /* 0x000000775f777221 */ /* 0x000fe20000010000 */
[----:B------:R-:W-:Y:S01]  /*cc00*/  FADD.FTZ R96, R62, R96 ;  /* 0x000000603e607221 */ /* 0x000fe20000010000 */
[----:B------:R-:W-:Y:S01]  /*cc10*/  FFMA.FTZ R95, R39, UR4, -R46 ;  /* 0x00000004275f7c23 */ /* 0x000fe2000801082e */
[----:B------:R-:W4:Y:S01]  /*cc20*/  MUFU.EX2 R71, R71 ;  /* 0x0000004700477308 */ /* 0x000f220000000800 */
[----:B------:R-:W-:Y:S01]  /*cc30*/  FADD.FTZ R119, R60, R119 ;  /* 0x000000773c777221 */ /* 0x000fe20000010000 */
[----:B------:R-:W-:Y:S01]  /*cc40*/  FADD.FTZ R61, R61, R96 ;  /* 0x000000603d3d7221 */ /* 0x000fe20000010000 */
[--C-:B------:R-:W-:Y:S01]  /*cc50*/  FFMA.FTZ R60, R57, UR4, -R44.reuse ;  /* 0x00000004393c7c23 */ /* 0x100fe2000801082c */
[----:B------:R-:W5:Y:S01]  /*cc60*/  MUFU.EX2 R69, R69 ;  /* 0x0000004500457308 */ /* 0x000f620000000800 */
[----:B------:R-:W-:Y:S01]  /*cc70*/  FADD.FTZ R57, R47, R119 ;  /* 0x000000772f397221 */ /* 0x000fe20000010000 */
[----:B------:R-:W-:Y:S01]  /*cc80*/  FADD.FTZ R61, R2, R61 ;  /* 0x0000003d023d7221 */ /* 0x000fe20000010000 */
[--C-:B------:R-:W-:Y:S01]  /*cc90*/  FFMA.FTZ R47, R56, UR4, -R44.reuse ;  /* 0x00000004382f7c23 */ /* 0x100fe2000801082c */
[----:B------:R-:W1:Y:S01]  /*cca0*/  MUFU.EX2 R68, R68 ;  /* 0x0000004400447308 */ /* 0x000e620000000800 */
[----:B------:R-:W-:Y:S01]  /*ccb0*/  FADD.FTZ R57, R63, R57 ;  /* 0x000000393f397221 */ /* 0x000fe20000010000 */
[----:B--2---:R-:W-:Y:S01]  /*ccc0*/  F2FP.BF16.F32.PACK_AB R30, R67, R70 ;  /* 0x00000046431e723e */ /* 0x004fe200000010ff */
[----:B------:R-:W-:Y:S01]  /*ccd0*/  FFMA.FTZ R119, R51, UR4, -R44 ;  /* 0x0000000433777c23 */ /* 0x000fe2000801082c */
[----:B------:R-:W2:Y:S01]  /*cce0*/  MUFU.EX2 R79, R79 ;  /* 0x0000004f004f7308 */ /* 0x000ea20000000800 */
[----:B------:R-:W-:Y:S01]  /*ccf0*/  FADD.FTZ R72, R72, R57 ;  /* 0x0000003948487221 */ /* 0x000fe20000010000 */
[----:B----4-:R-:W-:Y:S01]  /*cd00*/  FADD.FTZ R61, R71, R61 ;  /* 0x0000003d473d7221 */ /* 0x010fe20000010000 */
[----:B------:R-:W-:Y:S01]  /*cd10*/  FFMA.FTZ R118, R35, UR4, -R46 ;  /* 0x0000000423767c23 */ /* 0x000fe2000801082e */
[----:B------:R-:W-:Y:S01]  /*cd20*/  MUFU.EX2 R76, R76 ;  /* 0x0000004c004c7308 */ /* 0x000fe20000000800 */
[----:B------:R-:W-:Y:S01]  /*cd30*/  FADD.FTZ R72, R70, R72 ;  /* 0x0000004846487221 */ /* 0x000fe20000010000 */
[C---:B-----5:R-:W-:Y:S01]  /*cd40*/  F2FP.BF16.F32.PACK_AB R29, R69.reuse, R71 ;  /* 0x00000047451d723e */ /* 0x060fe200000010ff */
[----:B------:R-:W-:Y:S01]  /*cd50*/  FADD.FTZ R61, R69, R61 ;  /* 0x0000003d453d7221 */ /* 0x000fe20000010000 */
[----:B------:R-:W4:Y:S01]  /*cd60*/  MUFU.EX2 R78, R78 ;  /* 0x0000004e004e7308 */ /* 0x000f220000000800 */
[----:B------:R-:W-:Y:S01]  /*cd70*/  FADD.FTZ R72, R67, R72 ;  /* 0x0000004843487221 */ /* 0x000fe20000010000 */
[----:B-1----:R-:W-:Y:S01]  /*cd80*/  F2FP.BF16.F32.PACK_AB R31, R66, R68 ;  /* 0x00000044421f723e */ /* 0x002fe200000010ff */
[----:B------:R-:W-:Y:S01]  /*cd90*/  FADD.FTZ R68, R68, R61 ;  /* 0x0000003d44447221 */ /* 0x000fe20000010000 */
[----:B------:R-:W-:Y:S03]  /*cda0*/  MUFU.EX2 R74, R74 ;  /* 0x0000004a004a7308 */ /* 0x000fe60000000800 */
[----:B------:R-:W-:Y:S01]  /*cdb0*/  FADD.FTZ R68, R66, R68 ;  /* 0x0000004442447221 */ /* 0x000fe20000010000 */
[----:B------:R-:W1:Y:S01]  /*cdc0*/  MUFU.EX2 R73, R73 ;  /* 0x0000004900497308 */ /* 0x000e620000000800 */
[C---:B------:R-:W-:Y:S03]  /*cdd0*/  HMMA.16816.F32.BF16 R16, R28.reuse, R24, R16 ;  /* 0x000000181c10723c */ /* 0x040fe60000041810 */
[----:B------:R-:W5:Y:S04]  /*cde0*/  MUFU.EX2 R81, R81 ;  /* 0x0000005100517308 */ /* 0x000f680000000800 */
[----:B------:R-:W-:Y:S01]  /*cdf0*/  MUFU.EX2 R82, R82 ;  /* 0x0000005200527308 */ /* 0x000fe20000000800 */
        /* <DEDUP_REMOVED lines=9> */
[----:B--2---:R-:W-:Y:S01]  /*ce90*/  F2FP.BF16.F32.PACK_AB R28, R79, R77 ;  /* 0x0000004d4f1c723e */ /* 0x004fe200000010ff */
[----:B------:R-:W-:Y:S01]  /*cea0*/  MUFU.EX2 R90, R90 ;  /* 0x0000005a005a7308 */ /* 0x000fe20000000800 */
[----:B----4-:R-:W-:Y:S01]  /*ceb0*/  F2FP.BF16.F32.PACK_AB R29, R78, R80 ;  /* 0x000000504e1d723e */ /* 0x010fe200000010ff */
[--C-:B-1----:R-:W-:Y:S01]  /*cec0*/  FFMA.FTZ R88, R91, UR4, -R46.reuse ;  /* 0x000000045b587c23 */ /* 0x102fe2000801082e */
[----:B------:R-:W-:Y:S01]  /*ced0*/  F2FP.BF16.F32.PACK_AB R30, R75, R76 ;  /* 0x0000004c4b1e723e */ /* 0x000fe200000010ff */
[----:B------:R-:W-:Y:S01]  /*cee0*/  MUFU.EX2 R89, R89 ;  /* 0x0000005900597308 */ /* 0x000fe20000000800 */
[----:B------:R-:W-:Y:S01]  /*cef0*/  F2FP.BF16.F32.PACK_AB R31, R73, R74 ;  /* 0x0000004a491f723e */ /* 0x000fe200000010ff */
[----:B------:R-:W-:Y:S01]  /*cf00*/  FFMA.FTZ R91, R36, UR4, -R46 ;  /* 0x00000004245b7c23 */ /* 0x000fe2000801082e */
[----:B------:R-:W-:Y:S01]  /*cf10*/  FADD.FTZ R77, R77, R72 ;  /* 0x000000484d4d7221 */ /* 0x000fe20000010000 */
[----:B------:R-:W-:Y:S01]  /*cf20*/  MUFU.EX2 R88, R88 ;  /* 0x0000005800587308 */ /* 0x000fe20000000800 */
[----:B------:R-:W-:-:S02]  /*cf30*/  FADD.FTZ R80, R80, R68 ;  /* 0x0000004450507221 */ /* 0x000fc40000010000 */
[----:B------:R-:W-:Y:S01]  /*cf40*/  FADD.FTZ R77, R79, R77 ;  /* 0x0000004d4f4d7221 */ /* 0x000fe20000010000 */
[----:B------:R1:W-:Y:S01]  /*cf50*/  MUFU.EX2 R62, R38 ;  /* 0x00000026003e7308 */ /* 0x0003e20000000800 */
[----:B------:R-:W-:Y:S01]  /*cf60*/  FADD.FTZ R80, R78, R80 ;  /* 0x000000504e507221 */ /* 0x000fe20000010000 */
[----:B------:R-:W-:Y:S01]  /*cf70*/  LDSM.16.MT88.4 R68, [R0+0x1c00] ;  /* 0x001c00000044783b */ /* 0x000fe20000004200 */
[----:B------:R-:W-:Y:S01]  /*cf80*/  FADD.FTZ R77, R76, R77 ;  /* 0x0000004d4c4d7221 */ /* 0x000fe20000010000 */
[----:B------:R-:W-:Y:S01]  /*cf90*/  MUFU.EX2 R59, R59 ;  /* 0x0000003b003b7308 */ /* 0x000fe20000000800 */
[----:B------:R-:W-:Y:S02]  /*cfa0*/  FADD.FTZ R74, R74, R80 ;  /* 0x000000504a4a7221 */ /* 0x000fe40000010000 */
[----:B------:R-:W-:Y:S01]  /*cfb0*/  FADD.FTZ R75, R75, R77 ;  /* 0x0000004d4b4b7221 */ /* 0x000fe20000010000 */
[----:B------:R-:W-:Y:S01]  /*cfc0*/  MUFU.EX2 R58, R58 ;  /* 0x0000003a003a7308 */ /* 0x000fe20000000800 */
[----:B------:R-:W-:Y:S01]  /*cfd0*/  FADD.FTZ R74, R73, R74 ;  /* 0x0000004a494a7221 */ /* 0x000fe20000010000 */
[C---:B-----5:R-:W-:Y:S01]  /*cfe0*/  HMMA.16816.F32.BF16 R16, R28.reuse, R24, R16 ;  /* 0x000000181c10723c */ /* 0x060fe20000041810 */
[----:B------:R-:W-:Y:S01]  /*cff0*/  FADD.FTZ R75, R81, R75 ;  /* 0x0000004b514b7221 */ /* 0x000fe20000010000 */
[----:B------:R-:W-:Y:S01]  /*d000*/  MUFU.EX2 R84, R84 ;  /* 0x0000005400547308 */ /* 0x000fe20000000800 */
[----:B------:R-:W-:Y:S03]  /*d010*/  LDSM.16.MT88.4 R76, [R100+0x4c00] ;  /* 0x004c0000644c783b */ /* 0x000fe60000004200 */
[----:B------:R-:W-:Y:S01]  /*d020*/  MUFU.EX2 R95, R95 ;  /* 0x0000005f005f7308 */ /* 0x000fe20000000800 */
[----:B-1----:R-:W-:Y:S01]  /*d030*/  LDSM.16.MT88.4 R36, [R0+0x1400] ;  /* 0x001400000024783b */ /* 0x002fe20000004200 */
[C---:B------:R-:W-:Y:S02]  /*d040*/  HMMA.16816.F32.BF16 R4, R28.reuse, R26, R4 ;  /* 0x0000001a1c04723c */ /* 0x040fe40000041804 */
[----:B------:R-:W-:Y:S01]  /*d050*/  MUFU.EX2 R91, R91 ;  /* 0x0000005b005b7308 */ /* 0x000fe20000000800 */
[----:B------:R-:W1:Y:S03]  /*d060*/  LDSM.16.MT88.4 R24, [R100+0x3c00] ;  /* 0x003c00006418783b */ /* 0x000e660000004200 */
[----:B------:R-:W-:Y:S02]  /*d070*/  MUFU.EX2 R56, R60 ;  /* 0x0000003c00387308 */ /* 0x000fe40000000800 */
[C---:B---3--:R-:W-:Y:S02]  /*d080*/  HMMA.16816.F32.BF16 R20, R28.reuse, R12, R20 ;  /* 0x0000000c1c14723c */ /* 0x048fe40000041814 */
[----:B------:R-:W-:Y:S04]  /*d090*/  MUFU.EX2 R47, R47 ;  /* 0x0000002f002f7308 */ /* 0x000fe80000000800 */
[----:B------:R-:W-:Y:S02]  /*d0a0*/  MUFU.EX2 R2, R54 ;  /* 0x0000003600027308 */ /* 0x000fe40000000800 */
[----:B------:R-:W-:Y:S01]  /*d0b0*/  HMMA.16816.F32.BF16 R8, R28, R14, R8 ;  /* 0x0000000e1c08723c */ /* 0x000fe20000041808 */
[----:B------:R-:W2:Y:S01]  /*d0c0*/  LDSM.16.MT88.4 R12, [R0+0xc00] ;  /* 0x000c0000000c783b */ /* 0x000ea20000004200 */
[----:B------:R-:W-:Y:S01]  /*d0d0*/  FFMA.FTZ R28, R116, UR4, -R44 ;  /* 0x00000004741c7c23 */ /* 0x000fe2000801082c */
[----:B------:R-:W-:Y:S04]  /*d0e0*/  MUFU.EX2 R45, R45 ;  /* 0x0000002d002d7308 */ /* 0x000fe80000000800 */
[----:B------:R3:W4:Y:S04]  /*d0f0*/  MUFU.EX2 R115, R28 ;  /* 0x0000001c00737308 */ /* 0x0007280000000800 */
[----:B------:R-:W5:Y:S04]  /*d100*/  MUFU.EX2 R116, R117 ;  /* 0x0000007500747308 */ /* 0x000f680000000800 */
[----:B------:R-:W-:Y:S04]  /*d110*/  MUFU.EX2 R119, R119 ;  /* 0x0000007700777308 */ /* 0x000fe80000000800 */
[----:B------:R-:W-:Y:S01]  /*d120*/  MUFU.EX2 R35, R49 ;  /* 0x0000003100237308 */ /* 0x000fe20000000800 */
[----:B---3--:R-:W-:Y:S01]  /*d130*/  FFMA.FTZ R28, R99, UR4, -R46 ;  /* 0x00000004631c7c23 */ /* 0x008fe2000801082e */
[----:B----4-:R-:W-:-:S02]  /*d140*/  F2FP.BF16.F32.PACK_AB R30, R82, R115 ;  /* 0x00000073521e723e */ /* 0x010fc400000010ff */
[----:B------:R3:W4:Y:S01]  /*d150*/  MUFU.EX2 R99, R97 ;  /* 0x0000006100637308 */ /* 0x0007220000000800 */
[----:B-----5:R-:W-:-:S03]  /*d160*/  FADD.FTZ R75, R116, R75 ;  /* 0x0000004b744b7221 */ /* 0x020fc60000010000 */
[----:B------:R-:W-:Y:S01]  /*d170*/  MUFU.EX2 R118, R118 ;  /* 0x0000007600767308 */ /* 0x000fe20000000800 */
[----:B------:R-:W-:-:S04]  /*d180*/  FADD.FTZ R75, R115, R75 ;  /* 0x0000004b734b7221 */ /* 0x000fc80000010000 */
[----:B------:R-:W-:Y:S01]  /*d190*/  FADD.FTZ R75, R82, R75 ;  /* 0x0000004b524b7221 */ /* 0x000fe20000010000 */
[----:B---3--:R-:W-:Y:S01]  /*d1a0*/  FFMA.FTZ R97, R98, UR4, -R46 ;  /* 0x0000000462617c23 */ /* 0x008fe2000801082e */
[----:B----4-:R-:W-:Y:S01]  /*d1b0*/  FADD.FTZ R74, R99, R74 ;  /* 0x0000004a634a7221 */ /* 0x010fe20000010000 */
[----:B------:R3:W4:Y:S01]  /*d1c0*/  MUFU.EX2 R98, R28 ;  /* 0x0000001c00627308 */ /* 0x0007220000000800 */
[----:B------:R-:W-:-:S03]  /*d1d0*/  FADD.FTZ R75, R94, R75 ;  /* 0x0000004b5e4b7221 */ /* 0x000fc60000010000 */
[----:B------:R-:W5:Y:S01]  /*d1e0*/  MUFU.EX2 R97, R97 ;  /* 0x0000006100617308 */ /* 0x000f620000000800 */
[----:B------:R-:W-:Y:S01]  /*d1f0*/  FADD.FTZ R75, R114, R75 ;  /* 0x0000004b724b7221 */ /* 0x000fe20000010000 */
[----:B---3--:R-:W-:Y:S01]  /*d200*/  F2FP.BF16.F32.PACK_AB R28, R116, R81 ;  /* 0x00000051741c723e */ /* 0x008fe200000010ff */
[C---:B----4-:R-:W-:Y:S01]  /*d210*/  FADD.FTZ R74, R98.reuse, R74 ;  /* 0x0000004a624a7221 */ /* 0x050fe20000010000 */
[----:B------:R-:W-:Y:S02]  /*d220*/  F2FP.BF16.F32.PACK_AB R29, R98, R99 ;  /* 0x00000063621d723e */ /* 0x000fe400000010ff */
[----:B-----5:R-:W-:Y:S01]  /*d230*/  F2FP.BF16.F32.PACK_AB R31, R83, R97 ;  /* 0x00000061531f723e */ /* 0x020fe200000010ff */
[----:B------:R-:W-:-:S04]  /*d240*/  FADD.FTZ R74, R97, R74 ;  /* 0x0000004a614a7221 */ /* 0x000fc80000010000 */
[----:B------:R-:W-:Y:S02]  /*d250*/  FADD.FTZ R74, R83, R74 ;  /* 0x0000004a534a7221 */ /* 0x000fe40000010000 */
[----:B-1----:R-:W-:Y:S01]  /*d260*/  HMMA.16816.F32.BF16 R16, R28, R24, R16 ;  /* 0x000000181c10723c */ /* 0x002fe20000041810 */
[----:B------:R-:W-:-:S07]  /*d270*/  F2FP.BF16.F32.PACK_AB R24, R114, R94 ;  /* 0x0000005e7218723e */ /* 0x000fce00000010ff */
[----:B------:R-:W-:Y:S01]  /*d280*/  HMMA.16816.F32.BF16 R4, R28, R26, R4 ;  /* 0x0000001a1c04723c */ /* 0x000fe20000041804 */
[----:B------:R-:W-:-:S07]  /*d290*/  F2FP.BF16.F32.PACK_AB R27, R88, R89 ;  /* 0x00000059581b723e */ /* 0x000fce00000010ff */
[----:B--2---:R-:W-:Y:S01]  /*d2a0*/  HMMA.16816.F32.BF16 R20, R28, R12, R20 ;  /* 0x0000000c1c14723c */ /* 0x004fe20000041814 */
[----:B------:R-:W-:Y:S01]  /*d2b0*/  FFMA.FTZ R12, R93, UR4, -R44 ;  /* 0x000000045d0c7c23 */ /* 0x000fe2000801082c */
[----:B------:R-:W-:-:S03]  /*d2c0*/  FFMA.FTZ R93, R85, UR4, -R46 ;  /* 0x00000004555d7c23 */ /* 0x000fc6000801082e */
[----:B------:R1:W2:Y:S03]  /*d2d0*/  MUFU.EX2 R85, R12 ;  /* 0x0000000c00557308 */ /* 0x0002a60000000800 */
[----:B------:R-:W-:Y:S01]  /*d2e0*/  HMMA.16816.F32.BF16 R8, R28, R14, R8 ;  /* 0x0000000e1c08723c */ /* 0x000fe20000041808 */
[----:B------:R-:W3:Y:S01]  /*d2f0*/  LDSM.16.MT88.4 R28, [R100+0x4000] ;  /* 0x00400000641c783b */ /* 0x000ee20000004200 */
[----:B------:R-:W4:Y:S03]  /*d300*/  MUFU.EX2 R93, R93 ;  /* 0x0000005d005d7308 */ /* 0x000f260000000800 */
[----:B-1----:R-:W1:Y:S01]  /*d310*/  LDSM.16.MT88.4 R12, [R0+0x1000] ;  /* 0x00100000000c783b */ /* 0x002e620000004200 */
[----:B--2---:R-:W-:Y:S01]  /*d320*/  F2FP.BF16.F32.PACK_AB R26, R85, R90 ;  /* 0x0000005a551a723e */ /* 0x004fe200000010ff */
[----:B------:R-:W-:Y:S01]  /*d330*/  FADD.FTZ R90, R90, R75 ;  /* 0x0000004b5a5a7221 */ /* 0x000fe20000010000 */
[----:B----4-:R-:W-:Y:S01]  /*d340*/  F2FP.BF16.F32.PACK_AB R25, R92, R93 ;  /* 0x0000005d5c19723e */ /* 0x010fe200000010ff */
[----:B------:R-:W-:-:S02]  /*d350*/  FADD.FTZ R74, R93, R74 ;  /* 0x0000004a5d4a7221 */ /* 0x000fc40000010000 */
[----:B------:R-:W-:Y:S02]  /*d360*/  FADD.FTZ R90, R85, R90 ;  /* 0x0000005a555a7221 */ /* 0x000fe40000010000 */
        /* <DEDUP_REMOVED lines=15> */
[----:B------:R-:W2:Y:S01]  /*d460*/  LDSM.16.MT88.4 R8, [R100+0x4800] ;  /* 0x004800006408783b */ /* 0x000ea20000004200 */
        /* <DEDUP_REMOVED lines=10> */
[----:B------:R-:W-:-:S05]  /*d510*/  FADD.FTZ R59, R58, R59 ;  /* 0x0000003b3a3b7221 */ /* 0x000fca0000010000 */
[----:B------:R-:W-:Y:S01]  /*d520*/  MUFU.EX2 R37, R37 ;  /* 0x0000002500257308 */ /* 0x000fe20000000800 */
[----:B------:R-:W-:Y:S01]  /*d530*/  HMMA.16816.F32.BF16 R12, R24, R38, R12 ;  /* 0x00000026180c723c */ /* 0x000fe2000004180c */
[--C-:B------:R-:W-:Y:S01]  /*d540*/  FFMA.FTZ R38, R48, UR4, -R44.reuse ;  /* 0x0000000430267c23 */ /* 0x100fe2000801082c */
[----:B------:R-:W-:Y:S01]  /*d550*/  FFMA.FTZ R39, R52, UR4, -R44 ;  /* 0x0000000434277c23 */ /* 0x000fe2000801082c */
[----:B------:R-:W-:-:S04]  /*d560*/  FFMA.FTZ R44, R50, UR4, -R46 ;  /* 0x00000004322c7c23 */ /* 0x000fc8000801082e */
[----:B------:R-:W-:Y:S04]  /*d570*/  MUFU.EX2 R38, R38 ;  /* 0x0000002600267308 */ /* 0x000fe80000000800 */
[----:B------:R-:W-:Y:S01]  /*d580*/  MUFU.EX2 R44, R44 ;  /* 0x0000002c002c7308 */ /* 0x000fe20000000800 */
[C---:B-1----:R-:W-:Y:S01]  /*d590*/  HMMA.16816.F32.BF16 R16, R24.reuse, R28, R16 ;  /* 0x0000001c1810723c */ /* 0x042fe20000041810 */
[--C-:B------:R-:W-:Y:S01]  /*d5a0*/  FFMA.FTZ R28, R40, UR4, -R46.reuse ;  /* 0x00000004281c7c23 */ /* 0x100fe2000801082e */
[--C-:B------:R-:W-:Y:S01]  /*d5b0*/  FFMA.FTZ R29, R41, UR4, -R46.reuse ;  /* 0x00000004291d7c23 */ /* 0x100fe2000801082e */
[----:B------:R-:W1:Y:S04]  /*d5c0*/  MUFU.EX2 R40, R55 ;  /* 0x0000003700287308 */ /* 0x000e680000000800 */
[----:B------:R3:W-:Y:S01]  /*d5d0*/  MUFU.EX2 R41, R28 ;  /* 0x0000001c00297308 */ /* 0x0007e20000000800 */
[----:B------:R-:W-:Y:S01]  /*d5e0*/  HMMA.16816.F32.BF16 R4, R24, R30, R4 ;  /* 0x0000001e1804723c */ /* 0x000fe20000041804 */
[----:B------:R4:W5:Y:S02]  /*d5f0*/  LDSM.16.MT88.4 R24, [R0+0x1800] ;  /* 0x001800000018783b */ /* 0x0009640000004200 */
[----:B------:R-:W-:Y:S01]  /*d600*/  MUFU.EX2 R39, R39 ;  /* 0x0000002700277308 */ /* 0x000fe20000000800 */
[----:B-1----:R-:W-:Y:S01]  /*d610*/  F2FP.BF16.F32.PACK_AB R30, R40, R2 ;  /* 0x00000002281e723e */ /* 0x002fe200000010ff */
[----:B---3--:R-:W-:-:S02]  /*d620*/  FFMA.FTZ R28, R42, UR4, -R46 ;  /* 0x000000042a1c7c23 */ /* 0x008fc4000801082e */
        /* <DEDUP_REMOVED lines=42> */
.L_x_4625:
[----:B------:R-:W-:-:S07]  /*d8d0*/  IADD3 R33, PT, PT, R23, -0x1, RZ ;  /* 0xffffffff17217810 */ /* 0x000fce0007ffe0ff */
.L_x_4631:
        /* <DEDUP_REMOVED lines=18> */
.L_x_4636:
[----:B------:R-:W-:Y:S01]  /*da00*/  @!P1 IADD3 R0, P0, PT, RZ, -R115, RZ ;  /* 0x80000073ff009210 */ /* 0x000fe20007f1e0ff */
[----:B------:R-:W1:Y:S01]  /*da10*/  S2R R87, SR_TID.X ;  /* 0x0000000000577919 */ /* 0x000e620000002100 */
[----:B------:R-:W-:Y:S01]  /*da20*/  MOV R2, R109 ;  /* 0x0000006d00027202 */ /* 0x000fe20000000f00 */
[----:B------:R-:W5:Y:S01]  /*da30*/  @!P1 LDC R4, c[0x0][0x3c0] ;  /* 0x0000f000ff049b82 */ /* 0x000f620000000800 */
[----:B------:R-:W-:Y:S07]  /*da40*/  DEPBAR.LE SB0, 0x0 ;  /* 0x000080000000791a */ /* 0x000fee0000000000 */
[----:B------:R-:W-:Y:S01]  /*da50*/  BAR.SYNC.DEFER_BLOCKING 0x0 ;  /* 0x0000000000007b1d */ /* 0x000fe20000010000 */
[----:B-1----:R-:W-:Y:S07]  /*da60*/  SHF.L.U32 R112, R87, 0x3, RZ ;  /* 0x0000000357707819 */ /* 0x002fee00000006ff */
[----:B------:R-:W1:Y:S01]  /*da70*/  LDC R6, c[0x0][0x3c4] ;  /* 0x0000f100ff067b82 */ /* 0x000e620000000800 */
[----:B-----5:R-:W-:Y:S04]  /*da80*/  @!P1 IMAD.SHL.U32 R3, R4, 0x80, RZ ;  /* 0x0000008004039824 */ /* 0x020fe800078e00ff */
[----:B------:R-:W-:Y:S05]  /*da90*/  @!P1 IMAD.X R3, RZ, RZ, ~R3, P0 ;  /* 0x000000ffff039224 */ /* 0x000fea00000e0e03 */
        /* <DEDUP_REMOVED lines=66> */
.L_x_4633:
[-C--:B------:R-:W-:Y:S02]  /*dec0*/  MOV R10, R109.reuse ;  /* 0x0000006d000a7202 */ /* 0x080fe40000000f00 */
[-C--:B------:R-:W-:Y:S02]  /*ded0*/  MOV R11, R108.reuse ;  /* 0x0000006c000b7202 */ /* 0x080fe40000000f00 */
[C---:B------:R-:W-:Y:S02]  /*dee0*/  SHF.L.U32 R5, R4.reuse, 0x6, RZ ;  /* 0x0000000604057819 */ /* 0x040fe400000006ff */
[----:B-1----:R-:W-:Y:S02]  /*def0*/  SHF.L.U64.HI R6, R4, 0x6, R6 ;  /* 0x0000000604067819 */ /* 0x002fe40000010206 */
[C---:B------:R-:W-:Y:S02]  /*df00*/  IADD3 R8, P0, PT, R5.reuse, R109, RZ ;  /* 0x0000006d05087210 */ /* 0x040fe40007f1e0ff */
[----:B------:R-:W-:Y:S02]  /*df10*/  LOP3.LUT R7, R112, 0x1f20, RZ, 0xc0, !PT ;  /* 0x00001f2070077812 */ /* 0x000fe400078ec0ff */
[----:B------:R-:W-:Y:S02]  /*df20*/  IADD3.X R9, PT, PT, R6, R108, RZ, P0, !PT ;  /* 0x0000006c06097210 */ /* 0x000fe400007fe4ff */
[----:B------:R-:W-:Y:S02]  /*df30*/  IADD3 R4, P2, PT, R5, R8, RZ ;  /* 0x0000000805047210 */ /* 0x000fe40007f5e0ff */
[C---:B------:R-:W-:Y:S02]  /*df40*/  SHF.L.U32 R0, R87.reuse, 0x5, RZ ;  /* 0x0000000557007819 */ /* 0x040fe400000006ff */
[C---:B------:R-:W-:Y:S02]  /*df50*/  LOP3.LUT R113, R87.reuse, 0x18, RZ, 0xc0, !PT ;  /* 0x0000001857717812 */ /* 0x040fe400078ec0ff */
[----:B------:R-:W-:Y:S02]  /*df60*/  LOP3.LUT R120, R112, 0xd8, RZ, 0xc0, !PT ;  /* 0x000000d870787812 */ /* 0x000fe400078ec0ff */
[----:B------:R-:W-:Y:S02]  /*df70*/  SHF.L.U32 R102, R87, 0x4, RZ ;  /* 0x0000000457667819 */ /* 0x000fe400000006ff */
[----:B------:R-:W-:Y:S02]  /*df80*/  LOP3.LUT R120, R120, R113, RZ, 0x3c, !PT ;  /* 0x0000007178787212 */ /* 0x000fe400078e3cff */
[----:B------:R-:W-:Y:S02]  /*df90*/  LOP3.LUT R3, R102, 0x100, RZ, 0xc0, !PT ;  /* 0x0000010066037812 */ /* 0x000fe400078ec0ff */
[----:B------:R-:W-:Y:S02]  /*dfa0*/  LOP3.LUT R120, R7, R120, RZ, 0xfc, !PT ;  /* 0x0000007807787212 */ /* 0x000fe400078efcff */
[--C-:B------:R-:W-:Y:S02]  /*dfb0*/  LOP3.LUT R3, R3, 0x20, R0.reuse, 0xf8, !PT ;  /* 0x0000002003037812 */ /* 0x100fe400078ef800 */
[----:B------:R-:W-:Y:S02]  /*dfc0*/  LEA R120, R120, UR5, 0x1 ;  /* 0x0000000578787c11 */ /* 0x000fe4000f8e08ff */
[C---:B------:R-:W-:Y:S02]  /*dfd0*/  SHF.L.U32 R86, R87.reuse, 0x2, RZ ;  /* 0x0000000257567819 */ /* 0x040fe400000006ff */
[----:B------:R-:W-:Y:S01]  /*dfe0*/  IADD3 R116, PT, PT, R116, -0x1, RZ ;  /* 0xffffffff74747810 */ /* 0x000fe20007ffe0ff */
[----:B------:R-:W-:Y:S01]  /*dff0*/  @!PT LDS RZ, [RZ] ;  /* 0x00000000fffff984 */ /* 0x000fe20000000800 */
[----:B------:R-:W-:Y:S01]  /*e000*/  @!PT LDS RZ, [RZ] ;  /* 0x00000000fffff984 */ /* 0x000fe20000000800 */
[----:B------:R-:W-:Y:S01]  /*e010*/  @!PT LDS RZ, [RZ] ;  /* 0x00000000fffff984 */ /* 0x000fe20000000800 */
[----:B------:R-:W-:Y:S01]  /*e020*/  LDGSTS.E.BYPASS.LTC128B.128 [R120+0x3000], desc[UR6][R10.64] ;  /* 0x030000000a787fae */ /* 0x000fe2000b981a06 */
[----:B------:R-:W-:Y:S04]  /*e030*/  LOP3.LUT R2, R86, 0x18, RZ, 0xc0, !PT ;  /* 0x0000001856027812 */ /* 0x000fe800078ec0ff */
[----:B------:R-:W-:Y:S02]  /*e040*/  LOP3.LUT R2, R2, 0xc0, R0, 0xf8, !PT ;  /* 0x000000c002027812 */ /* 0x000fe400078ef800 */
[----:B------:R-:W-:Y:S01]  /*e050*/  LOP3.LUT R0, R87, 0x8, RZ, 0xc0, !PT ;  /* 0x0000000857007812 */ /* 0x000fe200078ec0ff */
[----:B------:R1:W-:Y:S03]  /*e060*/  LDGSTS.E.BYPASS.LTC128B.128 [R120+0x3800], desc[UR6][R8.64] ;  /* 0x0380000008787fae */ /* 0x0003e6000b981a06 */
[----:B------:R-:W-:Y:S02]  /*e070*/  LOP3.LUT R0, R3, R2, R0, 0xf6, !PT ;  /* 0x0000000203007212 */ /* 0x000fe400078ef600 */
[----:B------:R-:W-:Y:S02]  /*e080*/  IADD3 R2, P0, PT, R4, R5, RZ ;  /* 0x0000000504027210 */ /* 0x000fe40007f1e0ff */
[----:B------:R-:W-:Y:S02]  /*e090*/  LEA R88, R0, UR5, 0x1 ;  /* 0x0000000500587c11 */ /* 0x000fe4000f8e08ff */
[----:B------:R-:W-:Y:S02]  /*e0a0*/  IADD3.X R5, PT, PT, R6, R9, RZ, P2, !PT ;  /* 0x0000000906057210 */ /* 0x000fe400017fe4ff */
[----:B------:R-:W-:Y:S02]  /*e0b0*/  MOV R0, 0x20 ;  /* 0x0000002000007802 */ /* 0x000fe40000000f00 */
[----:B------:R-:W-:Y:S01]  /*e0c0*/  IADD3.X R3, PT, PT, R5, R6, RZ, P0, !PT ;  /* 0x0000000605037210 */ /* 0x000fe200007fe4ff */
[----:B------:R5:W-:Y:S01]  /*e0d0*/  LDGSTS.E.BYPASS.LTC128B.128 [R120+0x4000], desc[UR6][R4.64] ;  /* 0x0400000004787fae */ /* 0x000be2000b981a06 */
[----:B------:R-:W-:Y:S02]  /*e0e0*/  LOP3.LUT P0, RZ, R87, 0x4, RZ, 0xc0, !PT ;  /* 0x0000000457ff7812 */ /* 0x000fe4000780c0ff */
[----:B------:R-:W-:Y:S02]  /*e0f0*/  ISETP.GT.AND P2, PT, R116, R103, PT ;  /* 0x000000677400720c */ /* 0x000fe40003f44270 */
[----:B------:R-:W-:Y:S03]  /*e100*/  SEL R0, R0, 0xffffffe0, !P0 ;  /* 0xffffffe000007807 */ /* 0x000fe60004000000 */
[----:B------:R2:W-:Y:S01]  /*e110*/  LDGSTS.E.BYPASS.LTC128B.128 [R120+0x4800], desc[UR6][R2.64] ;  /* 0x0480000002787fae */ /* 0x0005e2000b981a06 */
[----:B------:R-:W-:Y:S02]  /*e120*/  IADD3 R92, PT, PT, R101, R0, RZ ;  /* 0x00000000655c7210 */ /* 0x000fe40007ffe0ff */
[----:B------:R-:W-:Y:S05]  /*e130*/  IADD3 R0, PT, PT, R0, R88, RZ ;  /* 0x0000005800007210 */ /* 0x000fea0007ffe0ff */
[----:B------:R-:W-:Y:S08]  /*e140*/  LDSM.16.M88.4 R64, [R101] ;  /* 0x000000006540783b */ /* 0x000ff00000000200 */
[----:B------:R-:W0:Y:S08]  /*e150*/  LDGDEPBAR ;  /* 0x00000000000079af */ /* 0x000e300000000000 */
[----:B-1----:R-:W5:Y:S08]  /*e160*/  LDSM.16.M88.4 R8, [R88+0x1000] ;  /* 0x001000005808783b */ /* 0x002f700000000200 */
[----:B------:R-:W1:Y:S08]  /*e170*/  LDSM.16.M88.4 R16, [R88+0x1400] ;  /* 0x001400005810783b */ /* 0x000e700000000200 */
[----:B------:R-:W3:Y:S08]  /*e180*/  LDSM.16.M88.4 R24, [R88+0x1800] ;  /* 0x001800005818783b */ /* 0x000ef00000000200 */
[----:B------:R-:W4:Y:S08]  /*e190*/  LDSM.16.M88.4 R32, [R88+0x1c00] ;  /* 0x001c00005820783b */ /* 0x000f300000000200 */
[----:B------:R-:W2:Y:S08]  /*e1a0*/  LDSM.16.M88.4 R40, [R88+0x2000] ;  /* 0x002000005828783b */ /* 0x000eb00000000200 */
[----:B------:R-:W2:Y:S08]  /*e1b0*/  LDSM.16.M88.4 R48, [R88+0x2400] ;  /* 0x002400005830783b */ /* 0x000eb00000000200 */
[----:B------:R-:W2:Y:S08]  /*e1c0*/  LDSM.16.M88.4 R56, [R88+0x2800] ;  /* 0x002800005838783b */ /* 0x000eb00000000200 */
[----:B------:R-:W2:Y:S08]  /*e1d0*/  LDSM.16.M88.4 R88, [R88+0x2c00] ;  /* 0x002c00005858783b */ /* 0x000eb00000000200 */
[----:B------:R-:W-:Y:S08]  /*e1e0*/  LDSM.16.M88.4 R92, [R92] ;  /* 0x000000005c5c783b */ /* 0x000ff00000000200 */
[----:B------:R-:W2:Y:S01]  /*e1f0*/  LDSM.16.M88.4 R96, [R0+0x1000] ;  /* 0x001000000060783b */ /* 0x000ea20000000200 */
        /* <DEDUP_REMOVED lines=246> */
.L_x_4635:
[C---:B------:R-:W-:Y:S01]  /*f160*/  IMAD.SHL.U32 R2, R4.reuse, 0x40, RZ ;  /* 0x0000004004027824 */ /* 0x040fe200078e00ff */
[----:B------:R-:W-:Y:S01]  /*f170*/  SHF.L.U64.HI R0, R4, 0x6, R0 ;  /* 0x0000000604007819 */ /* 0x000fe20000010200 */
[--C-:B------:R-:W-:Y:S01]  /*f180*/  IMAD.MOV.U32 R11, RZ, RZ, R106.reuse ;  /* 0x000000ffff0b7224 */ /* 0x100fe200078e006a */
[-C--:B------:R-:W-:Y:S02]  /*f190*/  MOV R10, R107.reuse ;  /* 0x0000006b000a7202 */ /* 0x080fe40000000f00 */
[C---:B------:R-:W-:Y:S03]  /*f1a0*/  IADD3 R6, P2, PT, R2.reuse, R107, RZ ;  /* 0x0000006b02067210 */ /* 0x040fe60007f5e0ff */
[----:B------:R-:W-:Y:S01]  /*f1b0*/  @!PT LDS RZ, [RZ] ;  /* 0x00000000fffff984 */ /* 0x000fe20000000800 */
[----:B------:R-:W-:Y:S01]  /*f1c0*/  @!PT LDS RZ, [RZ] ;  /* 0x00000000fffff984 */ /* 0x000fe20000000800 */
[----:B------:R-:W-:Y:S01]  /*f1d0*/  @!PT LDS RZ, [RZ] ;  /* 0x00000000fffff984 */ /* 0x000fe20000000800 */
[----:B------:R2:W-:Y:S01]  /*f1e0*/  LDGSTS.E.BYPASS.LTC128B.128 [R120+0x1000], desc[UR6][R10.64] ;  /* 0x010000000a787fae */ /* 0x0005e2000b981a06 */
[----:B------:R-:W-:Y:S01]  /*f1f0*/  IADD3 R4, P3, PT, R2, R6, RZ ;  /* 0x0000000602047210 */ /* 0x000fe20007f7e0ff */
        /* <DEDUP_REMOVED lines=8> */
.L_x_4634:
        /* <DEDUP_REMOVED lines=348> */
.L_x_4632:
        /* <DEDUP_REMOVED lines=10> */
[----:B------:R-:W-:Y:S02]  /*108e0*/  LOP3.LUT P2, RZ, R87, 0x3, RZ, 0xc0, !PT ;  /* 0x0000000357ff7812 */ /* 0x000fe4000784c0ff */
[----:B------:R-:W-:-:S03]  /*108f0*/  LOP3.LUT R5, R5, 0x20, R112, 0xf8, !PT ;  /* 0x0000002005057812 */ /* 0x000fc600078ef870 */
[----:B------:R-:W2:Y:S01]  /*10900*/  LDC.64 R18, c[0x0][0x430] ;  /* 0x00010c00ff127b82 */ /* 0x000ea20000000a00 */
[----:B------:R-:W-:Y:S02]  /*10910*/  MOV R25, 0xff800000 ;  /* 0xff80000000197802 */ /* 0x000fe40000000f00 */
[----:B------:R-:W-:-:S04]  /*10920*/  LOP3.LUT R5, R5, R113, RZ, 0xfc, !PT ;  /* 0x0000007105057212 */ /* 0x000fc800078efcff */
        /* <DEDUP_REMOVED lines=29> */
[----:B-----5:R-:W1:Y:S01]  /*10b00*/  @P0 LDC R16, c[0x0][0x458] ;  /* 0x00011600ff100b82 */ /* 0x020e620000000800 */
[----:B------:R-:W-:Y:S01]  /*10b10*/  LOP3.LUT R112, R112, 0x80, RZ, 0xc0, !PT ;  /* 0x0000008070707812 */ /* 0x000fe200078ec0ff */
[----:B------:R3:W5:Y:S01]  /*10b20*/  @P0 MUFU.LG2 R24, R3 ;  /* 0x0000000300180308 */ /* 0x0007620000000c00 */
[----:B----4-:R-:W-:Y:S01]  /*10b30*/  @P1 FMUL.FTZ R23, R23, 0.69314718246459960938 ;  /* 0x3f31721817171820 */ /* 0x010fe20000410000 */
        /* <DEDUP_REMOVED lines=11> */
[----:B------:R-:W-:Y:S01]  /*10bf0*/  IADD3 R4, PT, PT, -R4, R112, RZ ;  /* 0x0000007004047210 */ /* 0x000fe20007ffe1ff */
[----:B--2---:R-:W-:-:S02]  /*10c00*/  @P1 FFMA.FTZ R25, R2, R22, R23 ;  /* 0x0000001602191223 */ /* 0x004fc40000010017 */
[----:B------:R2:W-:Y:S01]  /*10c10*/  STS.64 [R6+0x20], R76 ;  /* 0x0000204c06007388 */ /* 0x0005e20000000a00 */
[----:B---3--:R-:W-:Y:S01]  /*10c20*/  IADD3 R3, PT, PT, -R105, RZ, RZ ;  /* 0x000000ff69037210 */ /* 0x008fe20007ffe1ff */
[----:B-----5:R-:W-:Y:S02]  /*10c30*/  @P0 FMUL.FTZ R24, R24, 0.69314718246459960938 ;  /* 0x3f31721818180820 */ /* 0x020fe40000410000 */
[----:B------:R2:W-:Y:S02]  /*10c40*/  STS.64 [R6+0x420], R78 ;  /* 0x0004204e06007388 */ /* 0x0005e40000000a00 */
[----:B------:R-:W-:Y:S02]  /*10c50*/  IMAD R3, R20, R3, UR8 ;  /* 0x0000000814037e24 */ /* 0x000fe4000f8e0203 */
[----:B------:R2:W-:Y:S02]  /*10c60*/  STS.64 [R112+0x40], R72 ;  /* 0x0000404870007388 */ /* 0x0005e40000000a00 */
[----:B------:R-:W-:-:S02]  /*10c70*/  IMAD R20, R18, R20, R3 ;  /* 0x0000001412147224 */ /* 0x000fc400078e0203 */
[----:B------:R2:W-:Y:S01]  /*10c80*/  STS.64 [R112+0x440], R74 ;  /* 0x0004404a70007388 */ /* 0x0005e20000000a00 */
[----:B------:R-:W-:Y:S01]  /*10c90*/  MOV R18, 0xff800000 ;  /* 0xff80000000127802 */ /* 0x000fe20000000f00 */
[----:B-1----:R-:W-:Y:S01]  /*10ca0*/  @P0 FFMA.FTZ R18, R0, R16, R24 ;  /* 0x0000001000120223 */ /* 0x002fe20000010018 */
[----:B------:R-:W-:Y:S01]  /*10cb0*/  SHF.R.U32.HI R3, RZ, 0x2, R87 ;  /* 0x00000002ff037819 */ /* 0x000fe20000011657 */
[----:B------:R2:W-:Y:S04]  /*10cc0*/  STS.64 [R4+0x60], R68 ;  /* 0x0000604404007388 */ /* 0x0005e80000000a00 */
[----:B------:R2:W-:Y:S01]  /*10cd0*/  STS.64 [R4+0x460], R70 ;  /* 0x0004604604007388 */ /* 0x0005e20000000a00 */
[----:B----4-:R-:W-:-:S04]  /*10ce0*/  LOP3.LUT R5, R86, 0xd8, RZ, 0xc0, !PT ;  /* 0x000000d856057812 */ /* 0x010fc800078ec0ff */
[----:B------:R-:W-:Y:S02]  /*10cf0*/  LOP3.LUT R5, R5, 0x18, R17, 0x78, !PT ;  /* 0x0000001805057812 */ /* 0x000fe400078e7811 */
[----:B------:R-:W-:Y:S02]  /*10d00*/  LOP3.LUT R17, R17, 0x30, RZ, 0xc0, !PT ;  /* 0x0000003011117812 */ /* 0x000fe400078ec0ff */
[----:B------:R-:W-:Y:S02]  /*10d10*/  LOP3.LUT R5, R5, 0xf24, R86, 0xf8, !PT ;  /* 0x00000f2405057812 */ /* 0x000fe400078ef856 */
[----:B------:R-:W-:Y:S02]  /*10d20*/  LOP3.LUT R3, R17, 0x7, R3, 0xf8, !PT ;  /* 0x0000000711037812 */ /* 0x000fe400078ef803 */
[----:B------:R-:W-:Y:S01]  /*10d30*/  LEA R21, R5, UR5, 0x2 ;  /* 0x0000000505157c11 */ /* 0x000fe2000f8e10ff */
[----:B------:R-:W-:Y:S08]  /*10d40*/  BAR.SYNC.DEFER_BLOCKING 0x0 ;  /* 0x0000000000007b1d */ /* 0x000ff00000010000 */
[----:B------:R-:W1:Y:S01]  /*10d50*/  S2UR UR5, SR_CTAID.X ;  /* 0x00000000000579c3 */ /* 0x000e620000002500 */
[----:B------:R2:W3:Y:S04]  /*10d60*/  LDS.128 R12, [R21] ;  /* 0x00000000150c7984 */ /* 0x0004e80000000c00 */
[----:B------:R2:W4:Y:S01]  /*10d70*/  LDS.128 R8, [R21+0x800] ;  /* 0x0008000015087984 */ /* 0x0005220000000c00 */
[----:B-1----:R-:W-:-:S03]  /*10d80*/  USHF.L.U32 UR8, UR5, 0x6, URZ ;  /* 0x0000000605087899 */ /* 0x002fc600080006ff */
[----:B------:R2:W1:Y:S03]  /*10d90*/  LDS.128 R4, [R21+0x1000] ;  /* 0x0010000015047984 */ /* 0x0004660000000c00 */
        /* <DEDUP_REMOVED lines=14> */
.L_x_4638:
[----:B------:R-:W-:Y:S05]  /*10e80*/  BSYNC.RECONVERGENT B0 ;  /* 0x0000000000007941 */ /* 0x000fea0003800200 */
.L_x_4637:
[----:B------:R-:W5:Y:S01]  /*10e90*/  LDCU.64 UR4, c[0x0][0x3f8] ;  /* 0x00007f00ff0477ac */ /* 0x000f620008000a00 */
[----:B-1----:R1:W1:Y:S01]  /*10ea0*/  LDS.128 R16, [R21+0x1800] ;  /* 0x0018000015107984 */ /* 0x0022620000000c00 */
[----:B------:R-:W-:Y:S01]  /*10eb0*/  SHF.R.U32.HI R87, RZ, 0x3, R87 ;  /* 0x00000003ff577819 */ /* 0x000fe20000011657 */
[----:B------:R-:W-:Y:S01]  /*10ec0*/  VIADD R104, R104, -UR8 ;  /* 0x8000000868687c36 */ /* 0x000fe20008000000 */
[----:B------:R-:W-:-:S03]  /*10ed0*/  LOP3.LUT R86, R86, 0xffc, RZ, 0xc0, !PT ;  /* 0x00000ffc56567812 */ /* 0x000fc600078ec0ff */
[C---:B------:R-:W-:Y:S01]  /*10ee0*/  VIADD R2, R87.reuse, 0x10 ;  /* 0x0000001057027836 */ /* 0x040fe20000000000 */
        /* <DEDUP_REMOVED lines=11> */
[----:B----4-:R3:W-:Y:S04]  /*10fa0*/  @!P2 STG.E.128 desc[UR6][R2.64+0x800], R8 ;  /* 0x000800080200a986 */ /* 0x0107e8000c101d06 */
[----:B------:R3:W-:Y:S02]  /*10fb0*/  @!P1 STG.E.128 desc[UR6][R2.64+0x1000], R4 ;  /* 0x0010000402009986 */ /* 0x0007e4000c101d06 */
[----:B------:R-:W-:Y:S05]  /*10fc0*/  @P0 EXIT ;  /* 0x000000000000094d */ /* 0x000fea0003800000 */
[----:B-1----:R-:W-:Y:S01]  /*10fd0*/  STG.E.128 desc[UR6][R2.64+0x1800], R16 ;  /* 0x0018001002007986 */ /* 0x002fe2000c101d06 */
[----:B------:R-:W-:Y:S05]  /*10fe0*/  EXIT ;  /* 0x000000000000794d */ /* 0x000fea0003800000 */
.L_x_4639:
        /* <DEDUP_REMOVED lines=9> */
.L_x_4941:


//--------------------- .text._ZN5flash24flash_fwd_splitkv_kernelI23Flash_fwd_kernel_traitsILi32ELi64ELi128ELi4ELb0ELb0EN7cutlass10bfloat16_tE19Flash_kernel_traitsILi32ELi64ELi128ELi4ES3_EELb1ELb0ELb1ELb0ELb0ELb0ELb1ELb1EEEvNS_16Flash_fwd_paramsE --------------------------
	.section	.text._ZN5flash24flash_fwd_splitkv_kernelI23Flash_fwd_kernel_traitsILi32ELi64ELi128ELi4ELb0ELb0EN7cutlass10bfloat16_tE19Flash_kernel_traitsILi32ELi64ELi128ELi4ES3_EELb1ELb0ELb1ELb0ELb0ELb0ELb1ELb1EEEvNS_16Flash_fwd_paramsE,"ax",@progbits
	.align	128
        .global         _ZN5flash24flash_fwd_splitkv_kernelI23Flash_fwd_kernel_traitsILi32ELi64ELi128ELi4ELb0ELb0EN7cutlass10bfloat16_tE19Flash_kernel_traitsILi32ELi64ELi128ELi4ES3_EELb1ELb0ELb1ELb0ELb0ELb0ELb1ELb1EEEvNS_16Flash_fwd_paramsE
        .type           _ZN5flash24flash_fwd_splitkv_kernelI23Flash_fwd_kernel_traitsILi32ELi64ELi128ELi4ELb0ELb0EN7cutlass10bfloat16_tE19Flash_kernel_traitsILi32ELi64ELi128ELi4ES3_EELb1ELb0ELb1ELb0ELb0ELb0ELb1ELb1EEEvNS_16Flash_fwd_paramsE,@function
        .size           _ZN5flash24flash_fwd_splitkv_kernelI23Flash_fwd_kernel_traitsILi32ELi64ELi128ELi4ELb0ELb0EN7cutlass10bfloat16_tE19Flash_kernel_traitsILi32ELi64ELi128ELi4ES3_EELb1ELb0ELb1ELb0ELb0ELb0ELb1ELb1EEEvNS_16Flash_fwd_paramsE,(.L_x_4942 - _ZN5flash24flash_fwd_splitkv_kernelI23Flash_fwd_kernel_traitsILi32ELi64ELi128ELi4ELb0ELb0EN7cutlass10bfloat16_tE19Flash_kernel_traitsILi32ELi64ELi128ELi4ES3_EELb1ELb0ELb1ELb0ELb0ELb0ELb1ELb1EEEvNS_16Flash_fwd_paramsE)
        .other          _ZN5flash24flash_fwd_splitkv_kernelI23Flash_fwd_kernel_traitsILi32ELi64ELi128ELi4ELb0ELb0EN7cutlass10bfloat16_tE19Flash_kernel_traitsILi32ELi64ELi128ELi4ES3_EELb1ELb0ELb1ELb0ELb0ELb0ELb1ELb1EEEvNS_16Flash_fwd_paramsE,@"STO_CUDA_ENTRY STV_DEFAULT"
_ZN5flash24flash_fwd_splitkv_kernelI23Flash_fwd_kernel_traitsILi32ELi64ELi128ELi4ELb0ELb0EN7cutlass10bfloat16_tE19Flash_kernel_traitsILi32ELi64ELi128ELi4ES3_EELb1ELb0ELb1ELb0ELb0ELb0ELb1ELb1EEEvNS_16Flash_fwd_paramsE:
.text._ZN5flash24flash_fwd_splitkv_kernelI23Flash_fwd_kernel_traitsILi32ELi64ELi128ELi4ELb0ELb0EN7cutlass10bfloat16_tE19Flash_kernel_traitsILi32ELi64ELi128ELi4ES3_EELb1ELb0ELb1ELb0ELb0ELb0ELb1ELb1EEEvNS_16Flash_fwd_paramsE:
        /* <DEDUP_REMOVED lines=31> */
[----:B------:R-:W-:Y:S02]  /*01f0*/  ISETP.NE.AND.EX P2, PT, R3, RZ, PT, P0 ;  /* 0x000000ff0300720c */ /* 0x000fe40003f45300 */
[----:B------:R-:W-:Y:S02]  /*0200*/  @!P4 LOP3.LUT R95, RZ, R7, RZ, 0x33, !PT ;  /* 0x00000007ff5fc212 */ /* 0x000fe400078e33ff */
[----:B---3--:R-:W-:-:S03]  /*0210*/  ISETP.NE.U32.AND P0, PT, RZ, UR4, PT ;  /* 0x00000004ff007c0c */ /* 0x008fc6000bf05070 */
[----:B--2---:R-:W-:Y:S01]  /*0220*/  IMAD.WIDE.U32 R12, R95, 0x4, R4 ;  /* 0x000000045f0c7825 */ /* 0x004fe200078e0004 */
[----:B------:R-:W-:-:S03]  /*0230*/  ISETP.NE.AND.EX P5, PT, RZ, UR5, PT, P0 ;  /* 0x00000005ff007c0c */ /* 0x000fc6000bfa5300 */
[----:B------:R-:W-:Y:S01]  /*0240*/  IMAD.SHL.U32 R9, R95, 0x4, RZ ;  /* 0x000000045f097824 */ /* 0x000fe200078e00ff */
[----:B------:R-:W2:Y:S01]  /*0250*/  @P1 LDG.E R6, desc[UR6][R12.64] ;  /* 0x000000060c061981 */ /* 0x000ea2000c1e1900 */
[----:B------:R-:W-:-:S03]  /*0260*/  SHF.R.U32.HI R4, RZ, 0x1e, R95 ;  /* 0x0000001eff047819 */ /* 0x000fc6000001165f */
[C---:B------:R-:W-:Y:S01]  /*0270*/  @P2 IADD3 R14, P0, PT, R9.reuse, R2, RZ ;  /* 0x00000002090e2210 */ /* 0x040fe20007f1e0ff */
[----:B------:R1:W2:Y:S01]  /*0280*/  @P3 LDG.E R11, desc[UR6][R12.64+0x4] ;  /* 0x000004060c0b3981 */ /* 0x0002a2000c1e1900 */
[----:B------:R-:W-:Y:S01]  /*0290*/  IADD3 R18, P1, PT, R9, UR4, RZ ;  /* 0x0000000409127c10 */ /* 0x000fe2000ff3e0ff */
[----:B------:R-:W-:Y:S02]  /*02a0*/  IMAD.MOV.U32 R0, RZ, RZ, RZ ;  /* 0x000000ffff007224 */ /* 0x000fe400078e00ff */
[C---:B------:R-:W-:Y:S01]  /*02b0*/  @P2 IMAD.X R15, R4.reuse, 0x1, R3, P0 ;  /* 0x00000001040f2824 */ /* 0x040fe200000e0603 */
[----:B------:R-:W-:Y:S01]  /*02c0*/  IADD3.X R19, PT, PT, R4, UR5, RZ, P1, !PT ;  /* 0x0000000504137c10 */ /* 0x000fe20008ffe4ff */
[----:B------:R-:W3:Y:S03]  /*02d0*/  LDC.64 R2, c[0x0][0x468] ;  /* 0x00011a00ff027b82 */ /* 0x000ee60000000a00 */
[----:B------:R4:W5:Y:S04]  /*02e0*/  @P2 LDG.E R65, desc[UR6][R14.64] ;  /* 0x000000060e412981 */ /* 0x000968000c1e1900 */
[----:B------:R4:W5:Y:S01]  /*02f0*/  @P5 LDG.E R0, desc[UR6][R18.64] ;  /* 0x0000000612005981 */ /* 0x000962000c1e1900 */
[----:B------:R-:W1:Y:S01]  /*0300*/  LDCU.U8 UR4, c[0x0][0x532] ;  /* 0x0000a640ff0477ac */ /* 0x000e620008000000 */
[----:B------:R-:W4:Y:S01]  /*0310*/  S2R R67, SR_CTAID.X ;  /* 0x0000000000437919 */ /* 0x000f220000002500 */
[----:B------:R-:W2:Y:S01]  /*0320*/  @!P3 LDC R94, c[0x0][0x434] ;  /* 0x00010d00ff5ebb82 */ /* 0x000ea20000000800 */
[----:B------:R-:W-:Y:S01]  /*0330*/  IMAD.MOV.U32 R5, RZ, RZ, -0x1 ;  /* 0xffffffffff057424 */ /* 0x000fe200078e00ff */
[----:B---3--:R-:W-:-:S02]  /*0340*/  ISETP.EQ.U32.AND P0, PT, R2, RZ, PT ;  /* 0x000000ff0200720c */ /* 0x008fc40003f02070 */
[----:B-1----:R-:W-:-:S04]  /*0350*/  ISETP.NE.AND P4, PT, RZ, UR4, PT ;  /* 0x00000004ff007c0c */ /* 0x002fc8000bf85270 */
[----:B------:R-:W-:Y:S02]  /*0360*/  ISETP.EQ.OR.EX P1, PT, R3, RZ, !P4, P0 ;  /* 0x000000ff0300720c */ /* 0x000fe40006722700 */
[----:B------:R-:W-:-:S05]  /*0370*/  IADD3 R12, P0, PT, R9, R2, RZ ;  /* 0x00000002090c7210 */ /* 0x000fca0007f1e0ff */
[----:B------:R-:W-:Y:S01]  /*0380*/  IMAD.X R13, R4, 0x1, R3, P0 ;  /* 0x00000001040d7824 */ /* 0x000fe200000e0603 */
[----:B------:R-:W-:-:S04]  /*0390*/  ISETP.NE.U32.AND P0, PT, R2, RZ, PT ;  /* 0x000000ff0200720c */ /* 0x000fc80003f05070 */
[----:B------:R-:W-:Y:S01]  /*03a0*/  ISETP.NE.AND.EX P0, PT, R3, RZ, PT, P0 ;  /* 0x000000ff0300720c */ /* 0x000fe20003f05300 */
[----:B------:R-:W-:Y:S01]  /*03b0*/  IMAD.MOV R102, RZ, RZ, -R95 ;  /* 0x000000ffff667224 */ /* 0x000fe200078e0a5f */
[----:B------:R1:W5:Y:S01]  /*03c0*/  @!P1 LDG.E R5, desc[UR6][R12.64] ;  /* 0x000000060c059981 */ /* 0x000362000c1e1900 */
[----:B----4-:R-:W-:Y:S02]  /*03d0*/  IMAD.SHL.U32 R75, R67, 0x40, RZ ;  /* 0x00000040434b7824 */ /* 0x010fe400078e00ff */
[----:B------:R-:W-:-:S08]  /*03e0*/  IMAD R102, R7, R102, UR10 ;  /* 0x0000000a07667e24 */ /* 0x000fd0000f8e0266 */
[----:B------:R-:W3:Y:S01]  /*03f0*/  @!P0 LDC R73, c[0x0][0x438] ;  /* 0x00010e00ff498b82 */ /* 0x000ee20000000800 */
[----:B--2---:R-:W-:-:S05]  /*0400*/  @P3 IMAD.IADD R94, R11, 0x1, -R6 ;  /* 0x000000010b5e3824 */ /* 0x004fca00078e0a06 */
[----:B------:R-:W-:Y:S01]  /*0410*/  ISETP.GT.AND P1, PT, R94, R75, PT ;  /* 0x0000004b5e00720c */ /* 0x000fe20003f24270 */
[----:B-1-3--:R-:W-:-:S12]  /*0420*/  @!P0 BRA `(.L_x_4640) ;  /* 0x00000000000c8947 */ /* 0x00afd80003800000 */
[----:B------:R-:W2:Y:S02]  /*0430*/  @P4 LDG.E R2, desc[UR6][R12.64+0x4] ;  /* 0x000004060c024981 */ /* 0x000ea4000c1e1900 */
[----:B--2--5:R-:W-:-:S06]  /*0440*/  @P4 IADD3 R73, PT, PT, R2, -R5, RZ ;  /* 0x8000000502494210 */ /* 0x024fcc0007ffe0ff */
[----:B------:R1:W5:Y:S02]  /*0450*/  @!P4 LDG.E R73, desc[UR6][R12.64] ;  /* 0x000000060c49c981 */ /* 0x000364000c1e1900 */
.L_x_4640:
[----:B------:R-:W-:Y:S05]  /*0460*/  @!P1 EXIT ;  /* 0x000000000000994d */ /* 0x000fea0003800000 */
[----:B------:R-:W2:Y:S01]  /*0470*/  LDC R8, c[0x0][0x374] ;  /* 0x0000dd00ff087b82 */ /* 0x000ea20000000800 */
[--C-:B-----5:R-:W-:Y:S01]  /*0480*/  IMAD.IADD R73, R73, 0x1, -R0.reuse ;  /* 0x0000000149497824 */ /* 0x120fe200078e0a00 */
[----:B------:R-:W3:Y:S01]  /*0490*/  S2R R70, SR_TID.X ;  /* 0x0000000000467919 */ /* 0x000ee20000002100 */
[----:B------:R-:W-:-:S05]  /*04a0*/  @P2 IMAD.IADD R65, R65, 0x1, -R0 ;  /* 0x0000000141412824 */ /* 0x000fca00078e0a00 */
[----:B------:R-:W4:Y:S08]  /*04b0*/  LDC R2, c[0x0][0x438] ;  /* 0x00010e00ff027b82 */ /* 0x000f300000000800 */
[----:B-1----:R-:W1:Y:S01]  /*04c0*/  @!P2 LDC R12, c[0x0][0x43c] ;  /* 0x00010f00ff0cab82 */ /* 0x002e620000000800 */
[-C--:B--2---:R-:W-:Y:S02]  /*04d0*/  IABS R11, R8.reuse ;  /* 0x00000008000b7213 */ /* 0x084fe40000000000 */
[----:B------:R-:W-:-:S02]  /*04e0*/  IABS R15, R8 ;  /* 0x00000008000f7213 */ /* 0x000fc40000000000 */
[----:B------:R-:W2:Y:S03]  /*04f0*/  I2F.RP R10, R11 ;  /* 0x0000000b000a7306 */ /* 0x000ea60000209400 */
        /* <DEDUP_REMOVED lines=13> */
[----:B------:R-:W-:Y:S02]  /*05d0*/  IMAD R17, R2, R11, RZ ;  /* 0x0000000b02117224 */ /* 0x000fe400078e02ff */
[----:B------:R-:W-:-:S04]  /*05e0*/  IMAD.MOV.U32 R2, RZ, RZ, RZ ;  /* 0x000000ffff027224 */ /* 0x000fc800078e00ff */
[----:B------:R-:W-:Y:S02]  /*05f0*/  IMAD.HI.U32 R17, R3, R17, R2 ;  /* 0x0000001103117227 */ /* 0x000fe400078e0002 */
[----:B------:R-:W2:Y:S04]  /*0600*/  @!P2 LDC.64 R2, c[0x0][0x488] ;  /* 0x00012200ff02ab82 */ /* 0x000ea80000000a00 */
[----:B------:R-:W-:-:S04]  /*0610*/  IMAD.HI.U32 R10, R17, R14, RZ ;  /* 0x0000000e110a7227 */ /* 0x000fc800078e00ff */
[----:B------:R-:W-:-:S05]  /*0620*/  IMAD R14, R10, R15, R14 ;  /* 0x0000000f0a0e7224 */ /* 0x000fca00078e020e */
[----:B------:R-:W-:Y:S02]  /*0630*/  ISETP.GT.U32.AND P1, PT, R11, R14, PT ;  /* 0x0000000e0b00720c */ /* 0x000fe40003f24070 */
[----:B--2---:R-:W-:Y:S02]  /*0640*/  @!P2 ISETP.NE.U32.AND P0, PT, R2, RZ, PT ;  /* 0x000000ff0200a20c */ /* 0x004fe40003f05070 */
[----:B------:R-:W2:Y:S09]  /*0650*/  S2R R2, SR_CTAID.Y ;  /* 0x0000000000027919 */ /* 0x000eb20000002600 */
[----:B------:R-:W-:Y:S01]  /*0660*/  @!P1 IMAD.IADD R14, R14, 0x1, -R11 ;  /* 0x000000010e0e9824 */ /* 0x000fe200078e0a0b */
[----:B------:R-:W-:Y:S01]  /*0670*/  @!P2 ISETP.NE.AND.EX P0, PT, R3, RZ, PT, P0 ;  /* 0x000000ff0300a20c */ /* 0x000fe20003f05300 */
[----:B------:R-:W-:Y:S01]  /*0680*/  @!P1 VIADD R10, R10, 0x1 ;  /* 0x000000010a0a9836 */ /* 0x000fe20000000000 */
[----:B------:R-:W4:Y:S02]  /*0690*/  LDC R3, c[0x0][0x508] ;  /* 0x00014200ff037b82 */ /* 0x000f240000000800 */
[----:B-1----:R-:W-:-:S02]  /*06a0*/  @!P2 SEL R12, R12, RZ, P0 ;  /* 0x000000ff0c0ca207 */ /* 0x002fc40000000000 */
[----:B------:R-:W-:Y:S02]  /*06b0*/  ISETP.GE.U32.AND P4, PT, R14, R11, PT ;  /* 0x0000000b0e00720c */ /* 0x000fe40003f86070 */
[----:B------:R-:W-:Y:S01]  /*06c0*/  ISETP.NE.AND P0, PT, R8, RZ, PT ;  /* 0x000000ff0800720c */ /* 0x000fe20003f05270 */
[----:B------:R-:W-:-:S04]  /*06d0*/  @!P2 IMAD.IADD R65, R73, 0x1, R12 ;  /* 0x000000014941a824 */ /* 0x000fc800078e020c */
[----:B------:R-:W-:-:S05]  /*06e0*/  VIADD R11, R65, 0x7f ;  /* 0x0000007f410b7836 */ /* 0x000fca0000000000 */
[----:B------:R-:W-:Y:S01]  /*06f0*/  IADD3 R12, PT, PT, R11, R75, -R94 ;  /* 0x0000004b0b0c7210 */ /* 0x000fe20007ffe85e */
[----:B------:R-:W-:-:S04]  /*0700*/  @P4 VIADD R10, R10, 0x1 ;  /* 0x000000010a0a4836 */ /* 0x000fc80000000000 */
[----:B------:R-:W-:Y:S01]  /*0710*/  @!P3 IMAD.MOV R10, RZ, RZ, -R10 ;  /* 0x000000ffff0ab224 */ /* 0x000fe200078e0a0a */
[----:B------:R-:W-:Y:S02]  /*0720*/  @!P0 LOP3.LUT R10, RZ, R8, RZ, 0x33, !PT ;  /* 0x00000008ff0a8212 */ /* 0x000fe400078e33ff */
[----:B----4-:R-:W-:Y:S02]  /*0730*/  IADD3 R3, PT, PT, R12, 0x40, R3 ;  /* 0x000000400c037810 */ /* 0x010fe40007ffe003 */
[----:B------:R-:W-:Y:S02]  /*0740*/  SHF.R.S32.HI R12, RZ, 0x1f, R11 ;  /* 0x0000001fff0c7819 */ /* 0x000fe4000001140b */
[----:B------:R-:W-:Y:S01]  /*0750*/  SHF.R.S32.HI R8, RZ, 0x1f, R3 ;  /* 0x0000001fff087819 */ /* 0x000fe20000011403 */
[----:B--2---:R-:W-:Y:S01]  /*0760*/  IMAD R93, R10, R2, RZ ;  /* 0x000000020a5d7224 */ /* 0x004fe200078e02ff */
[----:B------:R-:W-:Y:S02]  /*0770*/  LEA.HI R12, R12, R11, RZ, 0x7 ;  /* 0x0000000b0c0c7211 */ /* 0x000fe400078f38ff */
[----:B------:R-:W-:-:S02]  /*0780*/  LEA.HI R8, R8, R3, RZ, 0x7 ;  /* 0x0000000308087211 */ /* 0x000fc400078f38ff */
        /* <DEDUP_REMOVED lines=22> */
[----:B------:R-:W-:Y:S02]  /*08f0*/  ISETP.GE.OR P4, PT, R70, R75, P3 ;  /* 0x0000004b4600720c */ /* 0x000fe40001f86670 */
[----:B------:R-:W-:Y:S02]  /*0900*/  IADD3 R3, P0, PT, R2, R3, RZ ;  /* 0x0000000302037210 */ /* 0x000fe40007f1e0ff */
[----:B------:R-:W-:-:S02]  /*0910*/  ISETP.GE.OR P5, PT, R4, R75, P3 ;  /* 0x0000004b0400720c */ /* 0x000fc40001fa6670 */
[----:B------:R-:W-:Y:S02]  /*0920*/  LEA.HI.X.SX32 R2, R2, RZ, 0x1, P0 ;  /* 0x000000ff02027211 */ /* 0x000fe400000f0eff */
[C---:B----4-:R-:W-:Y:S02]  /*0930*/  LEA R6, P1, R3.reuse, UR8, 0x2 ;  /* 0x0000000803067c11 */ /* 0x050fe4000f8210ff */
        /* <DEDUP_REMOVED lines=30> */
.L_x_4641:
        /* <DEDUP_REMOVED lines=9> */
.L_x_4642:
[----:B------:R-:W-:-:S04]  /*0bb0*/  UISETP.NE.U32.AND UP0, UPT, UR12, URZ, UPT ;  /* 0x000000ff0c00728c */ /* 0x000fc8000bf05070 */
[----:B------:R-:W-:-:S09]  /*0bc0*/  UISETP.NE.AND.EX UP0, UPT, UR13, URZ, UPT, UP0 ;  /* 0x000000ff0d00728c */ /* 0x000fd2000bf05300 */
[----:B------:R-:W-:Y:S05]  /*0bd0*/  BRA.U !UP0, `(.L_x_4643) ;  /* 0x0000000508907547 */ /* 0x000fea000b800000 */
[----:B------:R-:W2:Y:S01]  /*0be0*/  LDC R9, c[0x0][0x4f0] ;  /* 0x00013c00ff097b82 */ /* 0x000ea20000000800 */
[----:B-----5:R-:W-:Y:S01]  /*0bf0*/  LEA R2, R66, 0xffffff80, 0x7 ;  /* 0xffffff8042027811 */ /* 0x020fe200078e38ff */
[----:B------:R-:W3:Y:S01]  /*0c00*/  LDCU.64 UR4, c[0x0][0x4e8] ;  /* 0x00009d00ff0477ac */ /* 0x000ee20008000a00 */
[----:B------:R-:W4:Y:S05]  /*0c10*/  LDCU.64 UR10, c[0x0][0x3a0] ;  /* 0x00007400ff0a77ac */ /* 0x000f2a0008000a00 */
[----:B------:R-:W4:Y:S01]  /*0c20*/  LDC R7, c[0x0][0x3e8] ;  /* 0x0000fa00ff077b82 */ /* 0x000f220000000800 */
[----:B------:R-:W4:Y:S07]  /*0c30*/  LDCU.64 UR8, c[0x0][0x3a8] ;  /* 0x00007500ff0877ac */ /* 0x000f2e0008000a00 */
[----:B------:R-:W4:Y:S01]  /*0c40*/  LDC.64 R54, c[0x0][0x3c0] ;  /* 0x0000f000ff367b82 */ /* 0x000f220000000a00 */
[----:B--2---:R-:W-:-:S02]  /*0c50*/  IABS R4, R9 ;  /* 0x0000000900047213 */ /* 0x004fc40000000000 */
[----:B------:R-:W-:Y:S02]  /*0c60*/  ISETP.NE.AND P3, PT, R9, RZ, PT ;  /* 0x000000ff0900720c */ /* 0x000fe40003f65270 */
[----:B------:R-:W2:Y:S08]  /*0c70*/  I2F.RP R5, R4 ;  /* 0x0000000400057306 */ /* 0x000eb00000209400 */
[----:B--2---:R-:W2:Y:S02]  /*0c80*/  MUFU.RCP R10, R5 ;  /* 0x00000005000a7308 */ /* 0x004ea40000001000 */
[----:B--2---:R-:W-:-:S06]  /*0c90*/  IADD3 R10, PT, PT, R10, 0xffffffe, RZ ;  /* 0x0ffffffe0a0a7810 */ /* 0x004fcc0007ffe0ff */
[----:B------:R-:W1:Y:S02]  /*0ca0*/  F2I.FTZ.U32.TRUNC.NTZ R11, R10 ;  /* 0x0000000a000b7305 */ /* 0x000e64000021f000 */
[----:B-1----:R-:W-:Y:S01]  /*0cb0*/  IMAD.MOV R3, RZ, RZ, -R11 ;  /* 0x000000ffff037224 */ /* 0x002fe200078e0a0b */
[----:B------:R-:W-:-:S03]  /*0cc0*/  MOV R10, RZ ;  /* 0x000000ff000a7202 */ /* 0x000fc60000000f00 */
[----:B------:R-:W-:Y:S01]  /*0cd0*/  IMAD R0, R3, R4, RZ ;  /* 0x0000000403007224 */ /* 0x000fe200078e02ff */
[----:B------:R-:W-:-:S03]  /*0ce0*/  IABS R3, R2 ;  /* 0x0000000200037213 */ /* 0x000fc60000000000 */
[----:B------:R-:W-:-:S04]  /*0cf0*/  IMAD.HI.U32 R0, R11, R0, R10 ;  /* 0x000000000b007227 */ /* 0x000fc800078e000a */
[----:B---3--:R-:W-:-:S04]  /*0d00*/  IMAD.WIDE.U32 R10, R95, UR4, RZ ;  /* 0x000000045f0a7c25 */ /* 0x008fc8000f8e00ff */
[----:B------:R-:W-:-:S04]  /*0d10*/  IMAD.HI.U32 R5, R0, R3, RZ ;  /* 0x0000000300057227 */ /* 0x000fc800078e00ff */
[----:B------:R-:W-:Y:S02]  /*0d20*/  IMAD.MOV R0, RZ, RZ, -R5 ;  /* 0x000000ffff007224 */ /* 0x000fe400078e0a05 */
[----:B------:R-:W-:Y:S01]  /*0d30*/  IMAD R117, R95, UR5, R11 ;  /* 0x000000055f757c24 */ /* 0x000fe2000f8e020b */
[----:B------:R-:W1:Y:S01]  /*0d40*/  LDCU.64 UR4, c[0x0][0x3b8] ;  /* 0x00007700ff0477ac */ /* 0x000e620008000a00 */
[----:B------:R-:W-:Y:S01]  /*0d50*/  IMAD R3, R4, R0, R3 ;  /* 0x0000000004037224 */ /* 0x000fe200078e0203 */
[----:B------:R-:W-:-:S04]  /*0d60*/  LOP3.LUT R0, R2, R9, RZ, 0x3c, !PT ;  /* 0x0000000902007212 */ /* 0x000fc800078e3cff */
[----:B------:R-:W-:Y:S02]  /*0d70*/  ISETP.GT.U32.AND P0, PT, R4, R3, PT ;  /* 0x000000030400720c */ /* 0x000fe40003f04070 */
[----:B------:R-:W-:-:S11]  /*0d80*/  ISETP.GE.AND P2, PT, R0, RZ, PT ;  /* 0x000000ff0000720c */ /* 0x000fd60003f46270 */
[-C--:B------:R-:W-:Y:S01]  /*0d90*/  @!P0 IADD3 R3, PT, PT, R3, -R4.reuse, RZ ;  /* 0x8000000403038210 */ /* 0x080fe20007ffe0ff */
[----:B------:R-:W-:Y:S01]  /*0da0*/  @!P0 VIADD R5, R5, 0x1 ;  /* 0x0000000105058836 */ /* 0x000fe20000000000 */
[C---:B------:R-:W-:Y:S02]  /*0db0*/  LEA R116, P0, R10.reuse, UR12, 0x2 ;  /* 0x0000000c0a747c11 */ /* 0x040fe4000f8010ff */
[----:B------:R-:W-:Y:S02]  /*0dc0*/  ISETP.GE.U32.AND P1, PT, R3, R4, PT ;  /* 0x000000040300720c */ /* 0x000fe40003f26070 */
[----:B------:R-:W-:-:S11]  /*0dd0*/  LEA.HI.X R117, R10, UR13, R117, 0x2, P0 ;  /* 0x0000000d0a757c11 */ /* 0x000fd600080f1475 */
[----:B------:R-:W-:-:S05]  /*0de0*/  @P1 IADD3 R5, PT, PT, R5, 0x1, RZ ;  /* 0x0000000105051810 */ /* 0x000fca0007ffe0ff */
[----:B------:R-:W-:Y:S01]  /*0df0*/  @!P2 IMAD.MOV R5, RZ, RZ, -R5 ;  /* 0x000000ffff05a224 */ /* 0x000fe200078e0a05 */
[----:B------:R-:W-:-:S05]  /*0e00*/  @!P3 LOP3.LUT R5, RZ, R9, RZ, 0x33, !PT ;  /* 0x00000009ff05b212 */ /* 0x000fca00078e33ff */
[----:B------:R-:W-:-:S06]  /*0e10*/  IMAD.WIDE R14, R5, 0x4, R116 ;  /* 0x00000004050e7825 */ /* 0x000fcc00078e0274 */
[----:B------:R-:W2:Y:S01]  /*0e20*/  LDG.E R14, desc[UR6][R14.64] ;  /* 0x000000060e0e7981 */ /* 0x000ea2000c1e1900 */
[----:B----4-:R-:W-:Y:S01]  /*0e30*/  IABS R4, R7 ;  /* 0x0000000700047213 */ /* 0x010fe20000000000 */
[----:B-1----:R-:W-:Y:S01]  /*0e40*/  IMAD.U32 R60, RZ, RZ, UR4 ;  /* 0x00000004ff3c7e24 */ /* 0x002fe2000f8e00ff */
[----:B------:R-:W-:Y:S02]  /*0e50*/  MOV R10, RZ ;  /* 0x000000ff000a7202 */ /* 0x000fe40000000f00 */
[----:B------:R-:W1:Y:S01]  /*0e60*/  I2F.RP R12, R4 ;  /* 0x00000004000c7306 */ /* 0x000e620000209400 */
[----:B------:R-:W-:Y:S02]  /*0e70*/  IADD3 R5, PT, PT, -R5, RZ, RZ ;  /* 0x000000ff05057210 */ /* 0x000fe40007ffe1ff */
[----:B------:R-:W-:Y:S02]  /*0e80*/  ISETP.NE.AND P2, PT, R7, RZ, PT ;  /* 0x000000ff0700720c */ /* 0x000fe40003f45270 */
[----:B------:R-:W-:Y:S01]  /*0e90*/  MOV R61, UR5 ;  /* 0x00000005003d7c02 */ /* 0x000fe20008000f00 */
[----:B------:R-:W-:-:S02]  /*0ea0*/  IMAD R2, R9, R5, R2 ;  /* 0x0000000509027224 */ /* 0x000fc400078e0202 */
        /* <DEDUP_REMOVED lines=22> */
[----:B--2---:R-:W-:Y:S01]  /*1010*/  SHF.R.S32.HI R3, RZ, 0x1f, R14 ;  /* 0x0000001fff037819 */ /* 0x004fe2000001140e */
        /* <DEDUP_REMOVED lines=32> */
.L_x_4643:
        /* <DEDUP_REMOVED lines=15> */
.L_x_4645:
[----:B------:R-:W2:Y:S01]  /*1310*/  LDC.64 R60, c[0x0][0x3b8] ;  /* 0x0000ee00ff3c7b82 */ /* 0x000ea20000000a00 */
[----:B-1----:R-:W-:-:S05]  /*1320*/  IADD3 R3, PT, PT, R0, R5, RZ ;  /* 0x0000000500037210 */ /* 0x002fca0007ffe0ff */
[C---:B--2---:R-:W-:Y:S02]  /*1330*/  IMAD R15, R3.reuse, R61, RZ ;  /* 0x0000003d030f7224 */ /* 0x044fe400078e02ff */
[----:B------:R-:W-:-:S05]  /*1340*/  IMAD.WIDE.U32 R8, R3, R60, RZ ;  /* 0x0000003c03087225 */ /* 0x000fca00078e00ff */
[----:B------:R-:W-:Y:S02]  /*1350*/  IADD3 R15, PT, PT, R9, R15, RZ ;  /* 0x0000000f090f7210 */ /* 0x000fe40007ffe0ff */
[----:B------:R-:W-:Y:S02]  /*1360*/  MOV R14, R8 ;  /* 0x00000008000e7202 */ /* 0x000fe40000000f00 */
.L_x_4646:
        /* <DEDUP_REMOVED lines=14> */
.L_x_4647:
[----:B------:R-:W1:Y:S01]  /*1450*/  LDC.64 R54, c[0x0][0x3c0] ;  /* 0x0000f000ff367b82 */ /* 0x000e620000000a00 */
[----:B------:R-:W-:-:S05]  /*1460*/  IADD3 R0, PT, PT, R0, R5, RZ ;  /* 0x0000000500007210 */ /* 0x000fca0007ffe0ff */
[C---:B-1----:R-:W-:Y:S02]  /*1470*/  IMAD R17, R0.reuse, R55, RZ ;  /* 0x0000003700117224 */ /* 0x042fe400078e02ff */
[----:B-----5:R-:W-:-:S05]  /*1480*/  IMAD.WIDE.U32 R2, R0, R54, RZ ;  /* 0x0000003600027225 */ /* 0x020fca00078e00ff */
[----:B------:R-:W-:Y:S02]  /*1490*/  IADD3 R17, PT, PT, R3, R17, RZ ;  /* 0x0000001103117210 */ /* 0x000fe40007ffe0ff */
[----:B------:R-:W-:-:S07]  /*14a0*/  MOV R16, R2 ;  /* 0x0000000200107202 */ /* 0x000fce0000000f00 */
.L_x_4648:
[----:B------:R-:W1:Y:S01]  /*14b0*/  LDC R7, c[0x0][0x3e8] ;  /* 0x0000fa00ff077b82 */ /* 0x000e620000000800 */
[----:B------:R-:W-:Y:S02]  /*14c0*/  MOV R4, RZ ;  /* 0x000000ff00047202 */ /* 0x000fe40000000f00 */
[----:B------:R-:W-:Y:S02]  /*14d0*/  CS2R R116, SRZ ;  /* 0x0000000000747805 */ /* 0x000fe4000001ff00 */
[----:B-1----:R-:W-:Y:S02]  /*14e0*/  IABS R2, R7 ;  /* 0x0000000700027213 */ /* 0x002fe40000000000 */
        /* <DEDUP_REMOVED lines=11> */
[C---:B------:R-:W-:Y:S02]  /*15a0*/  IMAD R10, R8.reuse, R55, R10 ;  /* 0x00000037080a7224 */ /* 0x040fe400078e020a */
[----:B-1----:R-:W-:Y:S02]  /*15b0*/  IMAD.MOV R0, RZ, RZ, -R5 ;  /* 0x000000ffff007224 */ /* 0x002fe400078e0a05 */
[----:B------:R-:W-:Y:S02]  /*15c0*/  IMAD R9, R8, R61, R9 ;  /* 0x0000003d08097224 */ /* 0x000fe400078e0209 */
[----:B------:R-:W-:Y:S01]  /*15d0*/  IMAD R3, R0, R2, RZ ;  /* 0x0000000200037224 */ /* 0x000fe200078e02ff */
[----:B------:R-:W-:Y:S01]  /*15e0*/  IABS R0, R102 ;  /* 0x0000006600007213 */ /* 0x000fe20000000000 */
[----:B------:R-:W-:Y:S01]  /*15f0*/  IMAD.IADD R17, R17, 0x1, R10 ;  /* 0x0000000111117824 */ /* 0x000fe200078e020a */
        /* <DEDUP_REMOVED lines=30> */
.L_x_4644:
[----:B------:R-:W-:Y:S01]  /*17e0*/  ISETP.NE.AND P0, PT, R6, -0x1, PT ;  /* 0xffffffff0600780c */ /* 0x000fe20003f05270 */
[----:B------:R-:W1:Y:S01]  /*17f0*/  LDC.64 R100, c[0x0][0x3b0] ;  /* 0x0000ec00ff647b82 */ /* 0x000e620000000a00 */
[----:B------:R-:W2:Y:S01]  /*1800*/  LDCU.64 UR4, c[0x0][0x3c8] ;  /* 0x00007900ff0477ac */ /* 0x000ea20008000a00 */
[----:B------:R-:W-:Y:S02]  /*1810*/  IMAD.SHL.U32 R12, R70, 0x8, RZ ;  /* 0x00000008460c7824 */ /* 0x000fe400078e00ff */
[----:B------:R-:W-:Y:S01]  /*1820*/  IMAD.MOV.U32 R3, RZ, RZ, RZ ;  /* 0x000000ffff037224 */ /* 0x000fe200078e00ff */
[----:B------:R-:W-:Y:S01]  /*1830*/  SHF.R.U32.HI R98, RZ, 0x2, R70 ;  /* 0x00000002ff627819 */ /* 0x000fe20000011646 */
[----:B------:R-:W3:Y:S06]  /*1840*/  LDCU.64 UR8, c[0x0][0x388] ;  /* 0x00007100ff0877ac */ /* 0x000eec0008000a00 */
[----:B------:R-:W4:Y:S01]  /*1850*/  @!P0 LDC.64 R4, c[0x0][0x398] ;  /* 0x0000e600ff048b82 */ /* 0x000f220000000a00 */
[----:B------:R-:W-:Y:S01]  /*1860*/  LOP3.LUT R12, R12, 0x18, RZ, 0xc0, !PT ;  /* 0x000000180c0c7812 */ /* 0x000fe200078ec0ff */
[----:B------:R3:W5:Y:S01]  /*1870*/  @P5 LDG.E R3, desc[UR6][R18.64] ;  /* 0x0000000612035981 */ /* 0x000762000c1e1900 */
[----:B------:R-:W-:-:S02]  /*1880*/  IMAD.MOV.U32 R99, RZ, RZ, RZ ;  /* 0x000000ffff637224 */ /* 0x000fc400078e00ff */
[----:B------:R-:W-:Y:S01]  /*1890*/  IADD3 R10, P1, PT, R12, R10, RZ ;  /* 0x0000000a0c0a7210 */ /* 0x000fe20007f3e0ff */
[----:B------:R-:W-:-:S04]  /*18a0*/  IMAD.SHL.U32 R64, R66, 0x80, RZ ;  /* 0x0000008042407824 */ /* 0x000fc800078e00ff */
[----:B------:R-:W-:Y:S02]  /*18b0*/  IMAD.X R11, RZ, RZ, R9, P1 ;  /* 0x000000ffff0b7224 */ /* 0x000fe400008e0609 */
[----:B-1----:R-:W-:-:S04]  /*18c0*/  @P0 IMAD.WIDE.U32 R14, R6, R100, RZ ;  /* 0x00000064060e0225 */ /* 0x002fc800078e00ff */
[----:B----4-:R-:W-:Y:S01]  /*18d0*/  @!P0 IMAD.WIDE.U32 R16, R95, R4, RZ ;  /* 0x000000045f108225 */ /* 0x010fe200078e00ff */
[----:B------:R-:W-:-:S03]  /*18e0*/  @P0 MOV R16, R14 ;  /* 0x0000000e00100202 */ /* 0x000fc60000000f00 */
[----:B------:R-:W-:Y:S01]  /*18f0*/  @!P0 IMAD R4, R95, R5, R17 ;  /* 0x000000055f048224 */ /* 0x000fe200078e0211 */
[----:B------:R-:W-:Y:S01]  /*1900*/  SHF.R.S32.HI R5, RZ, 0x1f, R102 ;  /* 0x0000001fff057819 */ /* 0x000fe20000011466 */
[----:B------:R-:W-:Y:S01]  /*1910*/  @P0 IMAD R4, R6, R101, R15 ;  /* 0x0000006506040224 */ /* 0x000fe200078e020f */
[----:B------:R-:W-:Y:S01]  /*1920*/  IADD3 R16, P0, PT, R12, R16, RZ ;  /* 0x000000100c107210 */ /* 0x000fe20007f1e0ff */
[----:B------:R-:W-:-:S04]  /*1930*/  IMAD.WIDE.U32 R14, R67, 0x40, R98 ;  /* 0x00000040430e7825 */ /* 0x000fc800078e0062 */
[----:B--2---:R-:W-:Y:S02]  /*1940*/  IMAD R5, R5, UR4, RZ ;  /* 0x0000000405057c24 */ /* 0x004fe4000f8e02ff */
[----:B------:R-:W-:Y:S01]  /*1950*/  IMAD.X R17, RZ, RZ, R4, P0 ;  /* 0x000000ffff117224 */ /* 0x000fe200000e0604 */
[----:B---3--:R-:W-:Y:S01]  /*1960*/  IADD3 R18, P0, PT, R12, R8, RZ ;  /* 0x000000080c127210 */ /* 0x008fe20007f1e0ff */
[C---:B------:R-:W-:Y:S02]  /*1970*/  IMAD R8, R102.reuse, UR5, R5 ;  /* 0x0000000566087c24 */ /* 0x040fe4000f8e0205 */
[----:B------:R-:W-:Y:S01]  /*1980*/  IMAD.WIDE.U32 R16, R102, UR4, R16 ;  /* 0x0000000466107c25 */ /* 0x000fe2000f8e0010 */
[----:B------:R-:W1:Y:S01]  /*1990*/  LDCU.64 UR4, c[0x0][0x390] ;  /* 0x00007200ff0477ac */ /* 0x000e620008000a00 */
[----:B------:R-:W-:Y:S02]  /*19a0*/  IADD3.X R19, PT, PT, RZ, R2, RZ, P0, !PT ;  /* 0x00000002ff137210 */ /* 0x000fe400007fe4ff */
[----:B------:R-:W-:Y:S01]  /*19b0*/  SHF.R.S32.HI R2, RZ, 0x1f, R73 ;  /* 0x0000001fff027819 */ /* 0x000fe20000011449 */
[----:B------:R-:W-:Y:S01]  /*19c0*/  IMAD.WIDE.U32 R4, R98, R60, R10 ;  /* 0x0000003c62047225 */ /* 0x000fe200078e000a */
[----:B------:R-:W-:Y:S01]  /*19d0*/  IADD3 R9, PT, PT, R17, R8, RZ ;  /* 0x0000000811097210 */ /* 0x000fe20007ffe0ff */
[----:B------:R-:W2:Y:S01]  /*19e0*/  LDC R11, c[0x0][0x450] ;  /* 0x00011400ff0b7b82 */ /* 0x000ea20000000800 */
[----:B------:R-:W-:Y:S01]  /*19f0*/  LEA.HI R2, R2, R73, RZ, 0x7 ;  /* 0x0000004902027211 */ /* 0x000fe200078f38ff */
[----:B------:R-:W-:Y:S01]  /*1a00*/  IMAD.WIDE.U32 R18, R98, R54, R18 ;  /* 0x0000003662127225 */ /* 0x000fe200078e0012 */
[----:B------:R-:W-:-:S02]  /*1a10*/  MOV R8, R16 ;  /* 0x0000001000087202 */ /* 0x000fc40000000f00 */
[----:B------:R-:W-:Y:S01]  /*1a20*/  SHF.R.S32.HI R2, RZ, 0x7, R2 ;  /* 0x00000007ff027819 */ /* 0x000fe20000011402 */
[----:B------:R-:W-:Y:S02]  /*1a30*/  IMAD R77, R98, R55, R19 ;  /* 0x00000037624d7224 */ /* 0x000fe400078e0213 */
[----:B------:R-:W-:Y:S01]  /*1a40*/  IMAD.SHL.U32 R76, R18, 0x2, RZ ;  /* 0x00000002124c7824 */ /* 0x000fe200078e00ff */
[----:B------:R-:W-:Y:S01]  /*1a50*/  VIMNMX R71, PT, PT, R93, R2, !PT ;  /* 0x000000025d477248 */ /* 0x000fe20007fe0100 */
[----:B------:R-:W-:Y:S01]  /*1a60*/  IMAD R79, R98, R61, R5 ;  /* 0x0000003d624f7224 */ /* 0x000fe200078e0205 */
[----:B------:R-:W-:Y:S01]  /*1a70*/  SHF.L.U64.HI R77, R18, 0x1, R77 ;  /* 0x00000001124d7819 */ /* 0x000fe2000001024d */
[----:B------:R-:W-:Y:S01]  /*1a80*/  IMAD.SHL.U32 R78, R4, 0x2, RZ ;  /* 0x00000002044e7824 */ /* 0x000fe200078e00ff */
[----:B-1----:R-:W-:Y:S02]  /*1a90*/  IADD3 R76, P0, PT, R76, UR4, RZ ;  /* 0x000000044c4c7c10 */ /* 0x002fe4000ff1e0ff */
[----:B------:R-:W-:Y:S01]  /*1aa0*/  SHF.L.U64.HI R79, R4, 0x1, R79 ;  /* 0x00000001044f7819 */ /* 0x000fe2000001024f */
[-C--:B------:R-:W-:Y:S01]  /*1ab0*/  IMAD R4, R15, R100.reuse, RZ ;  /* 0x000000640f047224 */ /* 0x080fe200078e02ff */
[----:B------:R-:W-:Y:S01]  /*1ac0*/  IADD3.X R77, PT, PT, R77, UR5, RZ, P0, !PT ;  /* 0x000000054d4d7c10 */ /* 0x000fe200087fe4ff */
[----:B------:R-:W-:Y:S01]  /*1ad0*/  IMAD.MOV.U32 R114, RZ, RZ, R76 ;  /* 0x000000ffff727224 */ /* 0x000fe200078e004c */
[----:B------:R-:W-:Y:S01]  /*1ae0*/  ISETP.GT.AND P0, PT, R66, R71, PT ;  /* 0x000000474200720c */ /* 0x000fe20003f04270 */
[----:B------:R-:W-:Y:S01]  /*1af0*/  IMAD R5, R14, R101, R4 ;  /* 0x000000650e057224 */ /* 0x000fe200078e0204 */
[----:B------:R-:W-:Y:S01]  /*1b00*/  IADD3 R78, P1, PT, R78, UR8, RZ ;  /* 0x000000084e4e7c10 */ /* 0x000fe2000ff3e0ff */
[----:B------:R-:W-:Y:S01]  /*1b10*/  IMAD.WIDE.U32 R100, R14, R100, R8 ;  /* 0x000000640e647225 */ /* 0x000fe200078e0008 */
[----:B--2---:R-:W-:-:S02]  /*1b20*/  LEA.HI R11, R11, R11, RZ, 0x1 ;  /* 0x0000000b0b0b7211 */ /* 0x004fc400078f08ff */
[----:B------:R-:W-:Y:S01]  /*1b30*/  IADD3.X R79, PT, PT, R79, UR9, RZ, P1, !PT ;  /* 0x000000094f4f7c10 */ /* 0x000fe20008ffe4ff */
[----:B------:R-:W-:Y:S01]  /*1b40*/  IMAD.MOV.U32 R115, RZ, RZ, R77 ;  /* 0x000000ffff737224 */ /* 0x000fe200078e004d */
[----:B------:R-:W-:Y:S02]  /*1b50*/  SHF.R.S32.HI R11, RZ, 0x1, R11 ;  /* 0x00000001ff0b7819 */ /* 0x000fe4000001140b */
[----:B------:R-:W-:Y:S02]  /*1b60*/  MOV R112, R78 ;  /* 0x0000004e00707202 */ /* 0x000fe40000000f00 */
[----:B------:R-:W-:Y:S02]  /*1b70*/  MOV R113, R79 ;  /* 0x0000004f00717202 */ /* 0x000fe40000000f00 */
[----:B------:R-:W-:Y:S01]  /*1b80*/  IADD3 R72, PT, PT, R101, R5, RZ ;  /* 0x0000000565487210 */ /* 0x000fe20007ffe0ff */
[----:B------:R-:W-:Y:S06]  /*1b90*/  @!P0 BRA `(.L_x_4649) ;  /* 0x0000003400b08947 */ /* 0x000fec0003800000 */
[----:B------:R-:W1:Y:S01]  /*1ba0*/  LDCU.128 UR8, c[0x0][0x490] ;  /* 0x00009200ff0877ac */ /* 0x000e620008000c00 */
[----:B------:R-:W-:Y:S01]  /*1bb0*/  VIADD R90, R64, 0xffffff80 ;  /* 0xffffff80405a7836 */ /* 0x000fe20000000000 */
[----:B------:R-:W-:Y:S01]  /*1bc0*/  MOV R4, R0 ;  /* 0x0000000000047202 */ /* 0x000fe20000000f00 */
[----:B------:R-:W-:Y:S01]  /*1bd0*/  IMAD.MOV.U32 R13, RZ, RZ, RZ ;  /* 0x000000ffff0d7224 */ /* 0x000fe200078e00ff */
[----:B------:R-:W2:Y:S01]  /*1be0*/  LDCU.128 UR16, c[0x0][0x4a0] ;  /* 0x00009400ff1077ac */ /* 0x000ea20008000c00 */
[----:B------:R-:W-:Y:S01]  /*1bf0*/  IMAD.SHL.U32 R0, R70, 0x4, RZ ;  /* 0x0000000446007824 */ /* 0x000fe200078e00ff */
[----:B------:R-:W-:Y:S01]  /*1c00*/  SHF.R.S32.HI R2, RZ, 0x1f, R90 ;  /* 0x0000001fff027819 */ /* 0x000fe2000001145a */
[----:B------:R-:W-:Y:S01]  /*1c10*/  @!P3 IMAD.MOV R4, RZ, RZ, -R4 ;  /* 0x000000ffff04b224 */ /* 0x000fe200078e0a04 */
[----:B------:R-:W3:Y:S01]  /*1c20*/  LDCU.128 UR12, c[0x0][0x4b0] ;  /* 0x00009600ff0c77ac */ /* 0x000ee20008000c00 */
[----:B------:R-:W4:Y:S01]  /*1c30*/  LDC.64 R62, c[0x0][0x4b0] ;  /* 0x00012c00ff3e7b82 */ /* 0x000f220000000a00 */
[----:B------:R-:W-:Y:S01]  /*1c40*/  IMAD R91, R66, -0x80, R73 ;  /* 0xffffff80425b7824 */ /* 0x000fe200078e0249 */
[----:B------:R-:W-:Y:S01]  /*1c50*/  IADD3 R87, PT, PT, R98, 0x20, RZ ;  /* 0x0000002062577810 */ /* 0x000fe20007ffe0ff */
[----:B------:R-:W3:Y:S01]  /*1c60*/  LDCU.128 UR20, c[0x0][0x4c0] ;  /* 0x00009800ff1477ac */ /* 0x000ee20008000c00 */
[----:B------:R-:W-:Y:S01]  /*1c70*/  SEL R7, R7, R4, !P2 ;  /* 0x0000000407077207 */ /* 0x000fe20005000000 */
[----:B------:R-:W-:Y:S01]  /*1c80*/  IMAD R89, R66, -0x80, R65 ;  /* 0xffffff8042597824 */ /* 0x000fe200078e0241 */
[----:B------:R-:W-:Y:S01]  /*1c90*/  IADD3 R74, PT, PT, R98, 0x60, RZ ;  /* 0x00000060624a7810 */ /* 0x000fe20007ffe0ff */
[----:B------:R-:W4:Y:S01]  /*1ca0*/  LDCU.64 UR4, c[0x0][0x488] ;  /* 0x00009100ff0477ac */ /* 0x000f220008000a00 */
[----:B------:R-:W-:Y:S01]  /*1cb0*/  SHF.R.S32.HI R4, RZ, 0x1f, R7 ;  /* 0x0000001fff047819 */ /* 0x000fe20000011407 */
[----:B-1----:R-:W-:Y:S01]  /*1cc0*/  IMAD.WIDE.U32 R18, R95, UR10, R12 ;  /* 0x0000000a5f127c25 */ /* 0x002fe2000f8e000c */
[----:B------:R-:W1:Y:S03]  /*1cd0*/  LDC.64 R54, c[0x0][0x3c0] ;  /* 0x0000f000ff367b82 */ /* 0x000e660000000a00 */
[----:B--2---:R-:W-:-:S02]  /*1ce0*/  IMAD R9, R2, UR18, RZ ;  /* 0x0000001202097c24 */ /* 0x004fc4000f8e02ff */
[C---:B------:R-:W-:Y:S01]  /*1cf0*/  IMAD.WIDE.U32 R16, R95.reuse, UR16, R12 ;  /* 0x000000105f107c25 */ /* 0x040fe2000f8e000c */
[----:B------:R-:W2:Y:S03]  /*1d00*/  LDCU UR16, c[0x0][0x450] ;  /* 0x00008a00ff1077ac */ /* 0x000ea60008000800 */
[C---:B------:R-:W-:Y:S01]  /*1d10*/  IMAD R19, R95.reuse, UR11, R19 ;  /* 0x0000000b5f137c24 */ /* 0x040fe2000f8e0213 */
[----:B------:R-:W2:Y:S01]  /*1d20*/  LDCU.64 UR10, c[0x0][0x4d0] ;  /* 0x00009a00ff0a77ac */ /* 0x000ea20008000a00 */
[----:B------:R-:W-:Y:S02]  /*1d30*/  IMAD R14, R90, UR19, R9 ;  /* 0x000000135a0e7c24 */ /* 0x000fe4000f8e0209 */
[----:B------:R-:W-:Y:S01]  /*1d40*/  IMAD R17, R95, UR17, R17 ;  /* 0x000000115f117c24 */ /* 0x000fe2000f8e0211 */
[----:B------:R-:W2:Y:S01]  /*1d50*/  LDCU UR17, c[0x0][0x440] ;  /* 0x00008800ff1177ac */ /* 0x000ea20008000800 */
[----:B---3--:R-:W-:Y:S01]  /*1d60*/  IMAD R5, R2, UR12, RZ ;  /* 0x0000000c02057c24 */ /* 0x008fe2000f8e02ff */
[----:B-----5:R-:W-:Y:S01]  /*1d70*/  IADD3 R2, PT, PT, R3, -0x80, R64 ;  /* 0xffffff8003027810 */ /* 0x020fe20007ffe040 */
[----:B------:R-:W-:Y:S01]  /*1d80*/  IMAD.WIDE.U32 R8, R90, UR18, R18 ;  /* 0x000000125a087c25 */ /* 0x000fe2000f8e0012 */
[----:B------:R-:W-:-:S02]  /*1d90*/  LOP3.LUT R3, R0, 0xc, RZ, 0xc0, !PT ;  /* 0x0000000c00037812 */ /* 0x000fc400078ec0ff */
[----:B------:R-:W-:Y:S01]  /*1da0*/  SHF.R.S32.HI R0, RZ, 0x1f, R73 ;  /* 0x0000001fff007819 */ /* 0x000fe20000011449 */
[C---:B------:R-:W-:Y:S01]  /*1db0*/  IMAD R5, R90.reuse, UR13, R5 ;  /* 0x0000000d5a057c24 */ /* 0x040fe2000f8e0205 */
[----:B------:R-:W-:Y:S01]  /*1dc0*/  IADD3 R15, PT, PT, R9, R14, RZ ;  /* 0x0000000e090f7210 */ /* 0x000fe20007ffe0ff */
[----:B------:R-:W-:-:S04]  /*1dd0*/  IMAD.WIDE.U32 R16, R90, UR12, R16 ;  /* 0x0000000c5a107c25 */ /* 0x000fc8000f8e0010 */
[----:B------:R-:W-:Y:S01]  /*1de0*/  IMAD.MOV.U32 R14, RZ, RZ, R8 ;  /* 0x000000ffff0e7224 */ /* 0x000fe200078e0008 */
[----:B------:R-:W-:Y:S01]  /*1df0*/  IADD3 R17, PT, PT, R17, R5, RZ ;  /* 0x0000000511117210 */ /* 0x000fe20007ffe0ff */
[-C--:B------:R-:W-:Y:S02]  /*1e00*/  IMAD R8, R98, R11.reuse, R3 ;  /* 0x0000000b62087224 */ /* 0x080fe400078e0203 */
[----:B------:R-:W-:Y:S01]  /*1e10*/  IMAD R5, R2, R11, RZ ;  /* 0x0000000b02057224 */ /* 0x000fe200078e02ff */
[----:B------:R-:W-:Y:S01]  /*1e20*/  IADD3 R2, P1, PT, -R73, R98, RZ ;  /* 0x0000006249027210 */ /* 0x000fe20007f3e1ff */
[C---:B------:R-:W-:Y:S01]  /*1e30*/  IMAD R10, R4.reuse, UR14, RZ ;  /* 0x0000000e040a7c24 */ /* 0x040fe2000f8e02ff */
[-C--:B------:R-:W-:Y:S01]  /*1e40*/  IADD3 R6, PT, PT, R3, R8.reuse, RZ ;  /* 0x0000000803067210 */ /* 0x080fe20007ffe0ff */
[----:B------:R-:W-:Y:S01]  /*1e50*/  IMAD R4, R4, UR20, RZ ;  /* 0x0000001404047c24 */ /* 0x000fe2000f8e02ff */
[----:B------:R-:W-:Y:S01]  /*1e60*/  SHF.R.S32.HI R83, RZ, 0x1f, R5 ;  /* 0x0000001fff537819 */ /* 0x000fe20000011405 */
[----:B------:R-:W-:Y:S01]  /*1e70*/  IMAD.WIDE.U32 R16, R7, UR20, R16 ;  /* 0x0000001407107c25 */ /* 0x000fe2000f8e0010 */
[----:B------:R-:W-:-:S02]  /*1e80*/  IADD3 R52, P0, PT, R5, R8, RZ ;  /* 0x0000000805347210 */ /* 0x000fc40007f1e0ff */
[----:B------:R-:W-:Y:S01]  /*1e90*/  IADD3 R82, P2, PT, R5, R6, RZ ;  /* 0x0000000605527210 */ /* 0x000fe20007f5e0ff */
[C---:B------:R-:W-:Y:S01]  /*1ea0*/  IMAD R4, R7.reuse, UR21, R4 ;  /* 0x0000001507047c24 */ /* 0x040fe2000f8e0204 */
[-C--:B------:R-:W-:Y:S01]  /*1eb0*/  LEA.HI.X.SX32 R53, R8, R83.reuse, 0x1, P0 ;  /* 0x0000005308357211 */ /* 0x080fe200000f0eff */
[----:B------:R-:W-:Y:S01]  /*1ec0*/  IMAD.WIDE.U32 R14, R7, UR14, R14 ;  /* 0x0000000e070e7c25 */ /* 0x000fe2000f8e000e */
[----:B------:R-:W-:Y:S01]  /*1ed0*/  LEA.HI.X.SX32 R83, R6, R83, 0x1, P2 ;  /* 0x0000005306537211 */ /* 0x000fe200010f0eff */
[----:B------:R-:W-:Y:S01]  /*1ee0*/  USHF.L.U32 UR14, UR12, 0x7, URZ ;  /* 0x000000070c0e7899 */ /* 0x000fe200080006ff */
[----:B------:R-:W-:Y:S01]  /*1ef0*/  IADD3 R17, PT, PT, R17, R4, RZ ;  /* 0x0000000411117210 */ /* 0x000fe20007ffe0ff */
[----:B------:R-:W-:Y:S01]  /*1f00*/  IMAD.X R0, RZ, RZ, ~R0, P1 ;  /* 0x000000ffff007224 */ /* 0x000fe200008e0e00 */
[----:B------:R-:W-:Y:S01]  /*1f10*/  MOV R6, R14 ;  /* 0x0000000e00067202 */ /* 0x000fe20000000f00 */
[----:B------:R-:W-:Y:S01]  /*1f20*/  IMAD R3, R7, UR15, R10 ;  /* 0x0000000f07037c24 */ /* 0x000fe2000f8e020a */
[----:B------:R-:W-:Y:S01]  /*1f30*/  SHF.L.U64.HI R53, R52, 0x1, R53 ;  /* 0x0000000134357819 */ /* 0x000fe20000010235 */
[----:B------:R-:W-:Y:S01]  /*1f40*/  IMAD R81, R0, UR12, RZ ;  /* 0x0000000c00517c24 */ /* 0x000fe2000f8e02ff */
[----:B------:R-:W-:Y:S01]  /*1f50*/  SHF.L.U64.HI R83, R82, 0x1, R83 ;  /* 0x0000000152537819 */ /* 0x000fe20000010253 */
[----:B------:R-:W-:Y:S01]  /*1f60*/  IMAD R9, R0, UR18, RZ ;  /* 0x0000001200097c24 */ /* 0x000fe2000f8e02ff */
[----:B------:R-:W-:Y:S01]  /*1f70*/  SHF.L.U32 R82, R82, 0x1, RZ ;  /* 0x0000000152527819 */ /* 0x000fe200000006ff */
[----:B------:R-:W-:Y:S01]  /*1f80*/  IMAD.IADD R7, R15, 0x1, R3 ;  /* 0x000000010f077824 */ /* 0x000fe200078e0203 */
[----:B------:R-:W-:Y:S01]  /*1f90*/  USHF.L.U32 UR15, UR18, 0x7, URZ ;  /* 0x00000007120f7899 */ /* 0x000fe200080006ff */
[----:B------:R-:W-:Y:S01]  /*1fa0*/  IMAD R81, R2, UR13, R81 ;  /* 0x0000000d02517c24 */ /* 0x000fe2000f8e0251 */
[----:B------:R-:W-:Y:S01]  /*1fb0*/  IADD3 R84, P1, PT, R82, UR22, RZ ;  /* 0x0000001652547c10 */ /* 0x000fe2000ff3e0ff */
[----:B------:R-:W-:Y:S01]  /*1fc0*/  IMAD.WIDE.U32 R4, R2, UR12, R16 ;  /* 0x0000000c02047c25 */ /* 0x000fe2000f8e0010 */
[----:B--2---:R-:W-:Y:S01]  /*1fd0*/  ISETP.GE.AND P6, PT, R12, UR17, PT ;  /* 0x000000110c007c0c */ /* 0x004fe2000bfc6270 */
[----:B------:R-:W2:Y:S01]  /*1fe0*/  LDCU.64 UR12, c[0x0][0x4e0] ;  /* 0x00009c00ff0c77ac */ /* 0x000ea20008000a00 */
[----:B------:R-:W-:Y:S01]  /*1ff0*/  IADD3.X R85, PT, PT, R83, UR23, RZ, P1, !PT ;  /* 0x0000001753557c10 */ /* 0x000fe20008ffe4ff */
[----:B------:R-:W-:Y:S01]  /*2000*/  IMAD R9, R2, UR19, R9 ;  /* 0x0000001302097c24 */ /* 0x000fe2000f8e0209 */
[----:B------:R-:W-:Y:S01]  /*2010*/  IADD3 R82, P1, PT, R82, UR10, RZ ;  /* 0x0000000a52527c10 */ /* 0x000fe2000ff3e0ff */
[----:B------:R-:W-:Y:S01]  /*2020*/  IMAD.WIDE.U32 R2, R2, UR18, R6 ;  /* 0x0000001202027c25 */ /* 0x000fe2000f8e0006 */
[----:B------:R-:W-:Y:S01]  /*2030*/  UMOV UR18, URZ ;  /* 0x000000ff00127c82 */ /* 0x000fe20008000000 */
[----:B------:R-:W-:Y:S01]  /*2040*/  MOV R17, UR16 ;  /* 0x0000001000117c02 */ /* 0x000fe20008000f00 */
[----:B------:R-:W-:Y:S01]  /*2050*/  UIADD3 UR18, UP0, UPT, URZ, -UR18, URZ ;  /* 0x80000012ff127290 */ /* 0x000fe2000ff1e0ff */
[----:B------:R-:W-:Y:S01]  /*2060*/  IMAD.SHL.U32 R52, R52, 0x2, RZ ;  /* 0x0000000234347824 */ /* 0x000fe200078e00ff */
[----:B------:R-:W-:Y:S01]  /*2070*/  IADD3 R9, PT, PT, R3, R9, RZ ;  /* 0x0000000903097210 */ /* 0x000fe20007ffe0ff */
[----:B------:R-:W-:Y:S01]  /*2080*/  IMAD.IADD R81, R5, 0x1, R81 ;  /* 0x0000000105517824 */ /* 0x000fe200078e0251 */
[----:B----4-:R-:W-:Y:S01]  /*2090*/  LEA R10, P2, R2, UR4, 0x1 ;  /* 0x00000004020a7c11 */ /* 0x010fe2000f8408ff */
[----:B------:R-:W-:Y:S01]  /*20a0*/  UIADD3.X UR14, UPT, UPT, URZ, ~UR14, URZ, UP0, !UPT ;  /* 0x8000000eff0e7290 */ /* 0x000fe200087fe4ff */
[----:B------:R-:W-:Y:S01]  /*20b0*/  IADD3 R14, P0, PT, R52, UR22, RZ ;  /* 0x00000016340e7c10 */ /* 0x000fe2000ff1e0ff */
[----:B------:R-:W-:Y:S01]  /*20c0*/  UIADD3.X UR19, UPT, UPT, URZ, ~UR15, URZ, UP0, !UPT ;  /* 0x8000000fff137290 */ /* 0x000fe200087fe4ff */
[----:B------:R-:W-:Y:S01]  /*20d0*/  LEA.HI.X R9, R2, UR5, R9, 0x1, P2 ;  /* 0x0000000502097c11 */ /* 0x000fe200090f0c09 */
[----:B------:R-:W3:Y:S01]  /*20e0*/  LDCU.U8 UR5, c[0x0][0x533] ;  /* 0x0000a660ff0577ac */ /* 0x000ee20008000000 */
[----:B------:R-:W-:Y:S01]  /*20f0*/  IADD3.X R15, PT, PT, R53, UR23, RZ, P0, !PT ;  /* 0x00000017350f7c10 */ /* 0x000fe200087fe4ff */
[----:B------:R-:W-:Y:S01]  /*2100*/  IMAD.MOV.U32 R88, RZ, RZ, R66 ;  /* 0x000000ffff587224 */ /* 0x000fe200078e0042 */
[----:B------:R-:W-:Y:S01]  /*2110*/  LEA R80, P0, R4, UR8, 0x1 ;  /* 0x0000000804507c11 */ /* 0x000fe2000f8008ff */
[----:B------:R-:W-:Y:S01]  /*2120*/  VIADD R86, R98, 0x40 ;  /* 0x0000004062567836 */ /* 0x000fe20000000000 */
[----:B------:R-:W-:Y:S01]  /*2130*/  USHF.R.S64 UR15, UR18, 0x1f, UR14 ;  /* 0x0000001f120f7899 */ /* 0x000fe2000800100e */
[----:B------:R-:W-:Y:S01]  /*2140*/  IADD3.X R83, PT, PT, R83, UR11, RZ, P1, !PT ;  /* 0x0000000b53537c10 */ /* 0x000fe20008ffe4ff */
[----:B------:R-:W-:Y:S01]  /*2150*/  USHF.R.S64 UR18, UR18, 0x1f, UR19 ;  /* 0x0000001f12127899 */ /* 0x000fe20008001013 */
[----:B------:R-:W-:Y:S01]  /*2160*/  LEA.HI.X R81, R4, UR9, R81, 0x1, P0 ;  /* 0x0000000904517c11 */ /* 0x000fe200080f0c51 */
[----:B------:R-:W4:Y:S01]  /*2170*/  LDCU UR4, c[0x0][0x440] ;  /* 0x00008800ff0477ac */ /* 0x000f220008000800 */
[----:B------:R-:W-:Y:S01]  /*2180*/  IADD3 R52, P0, PT, R52, UR10, RZ ;  /* 0x0000000a34347c10 */ /* 0x000fe2000ff1e0ff */
[----:B------:R-:W-:-:S03]  /*2190*/  USHF.R.S32.HI UR14, URZ, 0x1f, UR14 ;  /* 0x0000001fff0e7899 */ /* 0x000fc6000801140e */
[----:B------:R-:W-:Y:S01]  /*21a0*/  IADD3.X R53, PT, PT, R53, UR11, RZ, P0, !PT ;  /* 0x0000000b35357c10 */ /* 0x000fe200087fe4ff */
[----:B------:R-:W1:Y:S01]  /*21b0*/  LDCU.128 UR8, c[0x0][0x3a0] ;  /* 0x00007400ff0877ac */ /* 0x000e620008000c00 */
[----:B------:R-:W-:Y:S02]  /*21c0*/  USHF.R.S32.HI UR19, URZ, 0x1f, UR19 ;  /* 0x0000001fff137899 */ /* 0x000fe40008011413 */
[----:B--23--:R-:W-:-:S11]  /*21d0*/  UISETP.NE.AND UP0, UPT, UR5, URZ, UPT ;  /* 0x000000ff0500728c */ /* 0x00cfd6000bf05270 */
.L_x_4671:
[C---:B-1----:R-:W-:Y:S01]  /*21e0*/  LEA R2, P1, R54.reuse, R76, 0x6 ;  /* 0x0000004c36027211 */ /* 0x042fe200078230ff */
[----:B------:R-:W-:Y:S01]  /*21f0*/  VIADD R89, R89, 0x80 ;  /* 0x0000008059597836 */ /* 0x000fe20000000000 */
[----:B------:R-:W1:Y:S01]  /*2200*/  LDC.64 R60, c[0x0][0x3b8] ;  /* 0x0000ee00ff3c7b82 */ /* 0x000e620000000a00 */
[----:B------:R-:W-:Y:S01]  /*2210*/  VIADD R91, R91, 0x80 ;  /* 0x000000805b5b7836 */ /* 0x000fe20000000000 */
[----:B------:R-:W-:Y:S01]  /*2220*/  LEA.HI.X R3, R54, R77, R55, 0x6, P1 ;  /* 0x0000004d36037211 */ /* 0x000fe200008f3437 */
[----:B------:R-:W-:Y:S01]  /*2230*/  VIADD R88, R88, 0xffffffff ;  /* 0xffffffff58587836 */ /* 0x000fe20000000000 */
[----:B------:R-:W-:Y:S01]  /*2240*/  ISETP.GE.OR P0, PT, R98, R89, P6 ;  /* 0x000000596200720c */ /* 0x000fe20003706670 */
[----:B------:R-:W-:Y:S01]  /*2250*/  BSSY.RECONVERGENT B1, `(.L_x_4650) ;  /* 0x00002a2000017945 */ /* 0x000fe20003800200 */
[----:B----4-:R-:W-:Y:S01]  /*2260*/  ISETP.GE.AND P6, PT, R12, UR4, PT ;  /* 0x000000040c007c0c */ /* 0x010fe2000bfc6270 */
[----:B------:R-:W-:Y:S01]  /*2270*/  IMAD.MOV.U32 R96, RZ, RZ, R90 ;  /* 0x000000ffff607224 */ /* 0x000fe200078e005a */
[----:B------:R-:W-:Y:S01]  /*2280*/  ISETP.LT.OR P2, PT, R98, R91, P0 ;  /* 0x0000005b6200720c */ /* 0x000fe20000741670 */
[----:B------:R-:W-:Y:S01]  /*2290*/  VIADD R90, R90, 0xffffff80 ;  /* 0xffffff805a5a7836 */ /* 0x000fe20000000000 */
[C---:B------:R-:W-:Y:S04]  /*22a0*/  ISETP.GE.OR P0, PT, R87.reuse, R89, P6 ;  /* 0x000000595700720c */ /* 0x040fe80003706670 */
[----:B------:R-:W-:Y:S02]  /*22b0*/  ISETP.LT.OR P4, PT, R87, R91, P0 ;  /* 0x0000005b5700720c */ /* 0x000fe40000781670 */
[C---:B------:R-:W-:Y:S04]  /*22c0*/  LEA R18, P0, R62.reuse, R80, 0x6 ;  /* 0x000000503e127211 */ /* 0x040fe800078030ff */
[----:B------:R-:W-:Y:S01]  /*22d0*/  LEA.HI.X R19, R62, R81, R63, 0x6, P0 ;  /* 0x000000513e137211 */ /* 0x000fe200000f343f */
[----:B--2---:R-:W2:Y:S01]  /*22e0*/  @!P2 LDG.E.128 R4, desc[UR6][R80.64] ;  /* 0x000000065004a981 */ /* 0x004ea2000c1e1d00 */
[----:B------:R-:W-:Y:S02]  /*22f0*/  ISETP.GE.OR P0, PT, R86, R89, P6 ;  /* 0x000000595600720c */ /* 0x000fe40003706670 */
[----:B-1----:R-:W-:Y:S02]  /*2300*/  SHF.L.U64.HI R0, R60, 0x5, R61 ;  /* 0x000000053c007819 */ /* 0x002fe4000001023d */
[----:B------:R-:W-:Y:S11]  /*2310*/  ISETP.LT.OR P3, PT, R86, R91, P0 ;  /* 0x0000005b5600720c */ /* 0x000ff60000761670 */
[----:B------:R-:W-:Y:S02]  /*2320*/  @!UPT UIADD3 URZ, UPT, UPT, URZ, URZ, URZ ;  /* 0x000000fffffff290 */ /* 0x000fe4000fffe0ff */
[----:B------:R-:W-:Y:S02]  /*2330*/  @!P3 LEA R32, P0, R62, R18, 0x6 ;  /* 0x000000123e20b211 */ /* 0x000fe400078030ff */
[----:B------:R-:W-:Y:S02]  /*2340*/  @!P3 LEA R28, P1, R54, R2, 0x6 ;  /* 0x00000002361cb211 */ /* 0x000fe400078230ff */
[----:B------:R-:W-:Y:S02]  /*2350*/  @!P3 LEA.HI.X R33, R62, R19, R63, 0x6, P0 ;  /* 0x000000133e21b211 */ /* 0x000fe400000f343f */
[----:B------:R-:W-:Y:S02]  /*2360*/  @!P3 LEA.HI.X R29, R54, R3, R55, 0x6, P1 ;  /* 0x00000003361db211 */ /* 0x000fe400008f3437 */
[----:B------:R-:W-:Y:S02]  /*2370*/  ISETP.GE.OR P0, PT, R74, R89, P6 ;  /* 0x000000594a00720c */ /* 0x000fe40003706670 */
[----:B------:R-:W-:Y:S02]  /*2380*/  ISETP.GT.AND P1, PT, R88, R71, PT ;  /* 0x000000475800720c */ /* 0x000fe40003f24270 */
[----:B------:R-:W-:Y:S02]  /*2390*/  ISETP.LT.OR P5, PT, R74, R91, P0 ;  /* 0x0000005b4a00720c */ /* 0x000fe400007a1670 */
[----:B------:R-:W-:Y:S11]  /*23a0*/  P2R R92, PR, RZ, 0x2 ;  /* 0x00000002ff5c7803 */ /* 0x000ff60000000000 */
[C---:B------:R-:W-:Y:S04]  /*23b0*/  @!P5 LEA R30, P0, R62.reuse, R18, 0x7 ;  /* 0x000000123e1ed211 */ /* 0x040fe800078038ff */
[----:B------:R-:W-:Y:S01]  /*23c0*/  @!P5 LEA.HI.X R31, R62, R19, R63, 0x7, P0 ;  /* 0x000000133e1fd211 */ /* 0x000fe200000f3c3f */
[----:B--2---:R1:W-:Y:S04]  /*23d0*/  @!P2 STG.E.128 desc[UR6][R76.64], R4 ;  /* 0x000000044c00a986 */ /* 0x0043e8000c101d06 */
[----:B------:R2:W3:Y:S02]  /*23e0*/  @!P4 LDG.E.128 R24, desc[UR6][R18.64] ;  /* 0x000000061218c981 */ /* 0x0004e4000c1e1d00 */
[C---:B--2---:R-:W-:Y:S04]  /*23f0*/  @!P5 LEA R18, P0, R54.reuse, R2, 0x7 ;  /* 0x000000023612d211 */ /* 0x044fe800078038ff */
[----:B------:R-:W-:Y:S02]  /*2400*/  @!P5 LEA.HI.X R19, R54, R3, R55, 0x7, P0 ;  /* 0x000000033613d211 */ /* 0x000fe400000f3c37 */
[----:B------:R-:W-:Y:S01]  /*2410*/  ISETP.NE.AND P0, PT, R17, RZ, PT ;  /* 0x000000ff1100720c */ /* 0x000fe20003f05270 */
[----:B---3--:R-:W-:Y:S04]  /*2420*/  @!P4 STG.E.128 desc[UR6][R2.64], R24 ;  /* 0x000000180200c986 */ /* 0x008fe8000c101d06 */
[----:B------:R-:W2:Y:S04]  /*2430*/  @!P3 LDG.E.128 R20, desc[UR6][R32.64] ;  /* 0x000000062014b981 */ /* 0x000ea8000c1e1d00 */
[----:B--2---:R2:W-:Y:S04]  /*2440*/  @!P3 STG.E.128 desc[UR6][R28.64], R20 ;  /* 0x000000141c00b986 */ /* 0x0045e8000c101d06 */
[----:B-1----:R-:W3:Y:S01]  /*2450*/  @!P5 LDG.E.128 R4, desc[UR6][R30.64] ;  /* 0x000000061e04d981 */ /* 0x002ee2000c1e1d00 */
[----:B--2---:R-:W-:Y:S03]  /*2460*/  IMAD.SHL.U32 R29, R60, 0x20, RZ ;  /* 0x000000203c1d7824 */ /* 0x004fe600078e00ff */
[----:B---3--:R1:W-:Y:S01]  /*2470*/  @!P5 STG.E.128 desc[UR6][R18.64], R4 ;  /* 0x000000041200d986 */ /* 0x0083e2000c101d06 */
[----:B------:R-:W-:Y:S05]  /*2480*/  @P0 BRA `(.L_x_4651) ;  /* 0x0000000000640947 */ /* 0x000fea0003800000 */
[----:B------:R-:W-:Y:S01]  /*2490*/  @!P2 IMAD.MOV.U32 R8, RZ, RZ, R10 ;  /* 0x000000ffff08a224 */ /* 0x000fe200078e000a */
[----:B------:R-:W2:Y:S01]  /*24a0*/  LDC.64 R2, c[0x0][0x4a8] ;  /* 0x00012a00ff027b82 */ /* 0x000ea20000000a00 */
[C---:B-1----:R-:W-:Y:S01]  /*24b0*/  LEA R18, P1, R29.reuse, R78, 0x1 ;  /* 0x0000004e1d127211 */ /* 0x042fe200078208ff */
[----:B------:R-:W-:Y:S02]  /*24c0*/  IMAD.MOV.U32 R17, RZ, RZ, RZ ;  /* 0x000000ffff117224 */ /* 0x000fe400078e00ff */
[----:B------:R-:W3:Y:S01]  /*24d0*/  @!P2 LDG.E.128 R24, desc[UR6][R8.64] ;  /* 0x000000060818a981 */ /* 0x000ee2000c1e1d00 */
[----:B------:R-:W-:Y:S03]  /*24e0*/  LEA.HI.X R19, R29, R79, R0, 0x1, P1 ;  /* 0x0000004f1d137211 */ /* 0x000fe600008f0c00 */
        /* <DEDUP_REMOVED lines=12> */
[C---:B---3--:R-:W-:Y:S04]  /*25b0*/  LEA R20, P0, R2.reuse, R30, 0x7 ;  /* 0x0000001e02147211 */ /* 0x048fe800078038ff */
[----:B------:R-:W-:Y:S02]  /*25c0*/  LEA.HI.X R21, R2, R31, R3, 0x7, P0 ;  /* 0x0000001f02157211 */ /* 0x000fe400000f3c03 */
[C---:B------:R-:W-:Y:S03]  /*25d0*/  LEA R2, P0, R60.reuse, R18, 0x7 ;  /* 0x000000123c027211 */ /* 0x040fe600078038ff */
[----:B------:R-:W2:Y:S01]  /*25e0*/  LDG.E.128 R4, desc[UR6][R20.64] ;  /* 0x0000000614047981 */ /* 0x000ea2000c1e1d00 */
[----:B------:R-:W-:Y:S05]  /*25f0*/  LEA.HI.X R3, R60, R19, R61, 0x7, P0 ;  /* 0x000000133c037211 */ /* 0x000fea00000f3c3d */
[----:B--2---:R1:W-:Y:S01]  /*2600*/  STG.E.128 desc[UR6][R2.64], R4 ;  /* 0x0000000402007986 */ /* 0x0043e2000c101d06 */
[----:B------:R-:W-:Y:S05]  /*2610*/  BRA `(.L_x_4652) ;  /* 0x0000002400947947 */ /* 0x000fea0003800000 */
.L_x_4651:
[----:B------:R-:W-:Y:S05]  /*2620*/  BRA.U !UP0, `(.L_x_4653) ;  /* 0x0000000d08887547 */ /* 0x000fea000b800000 */
[----:B------:R-:W-:Y:S01]  /*2630*/  LEA R42, P1, R29, R78, 0x1 ;  /* 0x0000004e1d2a7211 */ /* 0x000fe200078208ff */
[----:B------:R-:W2:Y:S01]  /*2640*/  LDC.64 R38, c[0x0][0x4a8] ;  /* 0x00012a00ff267b82 */ /* 0x000ea20000000a00 */
[----:B------:R-:W-:Y:S01]  /*2650*/  IMAD.SHL.U32 R3, R11, 0x20, RZ ;  /* 0x000000200b037824 */ /* 0x000fe200078e00ff */
[----:B------:R-:W-:Y:S01]  /*2660*/  BSSY.RECONVERGENT B0, `(.L_x_4654) ;  /* 0x000003a000007945 */ /* 0x000fe20003800200 */
[----:B------:R-:W-:Y:S02]  /*2670*/  LEA.HI.X R43, R29, R79, R0, 0x1, P1 ;  /* 0x0000004f1d2b7211 */ /* 0x000fe400008f0c00 */
[C---:B------:R-:W-:Y:S03]  /*2680*/  ISETP.GE.OR P1, PT, R98.reuse, R89, P6 ;  /* 0x000000596200720c */ /* 0x040fe60003726670 */
[----:B------:R-:W3:Y:S01]  /*2690*/  LDC R40, c[0x0][0x450] ;  /* 0x00011400ff287b82 */ /* 0x000ee20000000800 */
[C---:B-1----:R-:W-:Y:S02]  /*26a0*/  LEA R18, P0, R3.reuse, R14, 0x1 ;  /* 0x0000000e03127211 */ /* 0x042fe400078008ff */
[----:B------:R-:W-:Y:S02]  /*26b0*/  ISETP.LT.OR P1, PT, R98, R91, P1 ;  /* 0x0000005b6200720c */ /* 0x000fe40000f21670 */
[C---:B------:R-:W-:Y:S02]  /*26c0*/  LEA.HI.X.SX32 R19, R3.reuse, R15, 0x1, P0 ;  /* 0x0000000f03137211 */ /* 0x040fe400000f0eff */
        /* <DEDUP_REMOVED lines=51> */
.L_x_4655:
[----:B------:R-:W-:Y:S05]  /*2a00*/  BSYNC.RECONVERGENT B0 ;  /* 0x0000000000007941 */ /* 0x000fea0003800200 */
.L_x_4654:
[----:B------:R-:W-:Y:S04]  /*2a10*/  BSSY.RECONVERGENT B0, `(.L_x_4656) ;  /* 0x0000030000007945 */ /* 0x000fe80003800200 */
[----:B------:R-:W-:Y:S05]  /*2a20*/  @P4 BRA `(.L_x_4657) ;  /* 0x0000000000b84947 */ /* 0x000fea0003800000 */
[----:B------:R-:W-:Y:S01]  /*2a30*/  ISETP.GE.AND P0, PT, R12, R17, PT ;  /* 0x000000110c00720c */ /* 0x000fe20003f06270 */
[----:B-1----:R-:W2:Y:S11]  /*2a40*/  LDG.E.128 R20, desc[UR6][R44.64] ;  /* 0x000000062c147981 */ /* 0x002eb6000c1e1d00 */
        /* <DEDUP_REMOVED lines=44> */
.L_x_4657:
[----:B------:R-:W-:Y:S05]  /*2d10*/  BSYNC.RECONVERGENT B0 ;  /* 0x0000000000007941 */ /* 0x000fea0003800200 */
.L_x_4656:
[----:B------:R-:W-:Y:S04]  /*2d20*/  BSSY.RECONVERGENT B0, `(.L_x_4658) ;  /* 0x0000035000007945 */ /* 0x000fe80003800200 */
[----:B------:R-:W-:Y:S05]  /*2d30*/  @P3 BRA `(.L_x_4659) ;  /* 0x0000000000cc3947 */ /* 0x000fea0003800000 */
[----:B------:R-:W-:Y:S02]  /*2d40*/  ISETP.GE.AND P0, PT, R12, R17, PT ;  /* 0x000000110c00720c */ /* 0x000fe40003f06270 */
[C---:B------:R-:W-:Y:S04]  /*2d50*/  LEA R46, P1, R38.reuse, R44, 0x6 ;  /* 0x0000002c262e7211 */ /* 0x040fe800078230ff */
[----:B------:R-:W-:Y:S02]  /*2d60*/  LEA.HI.X R47, R38, R45, R39, 0x6, P1 ;  /* 0x0000002d262f7211 */ /* 0x000fe400008f3427 */
[C---:B------:R-:W-:Y:S03]  /*2d70*/  LEA R50, P1, R60.reuse, R42, 0x6 ;  /* 0x0000002a3c327211 */ /* 0x040fe600078230ff */
[----:B-12---:R-:W2:Y:S01]  /*2d80*/  LDG.E.128 R20, desc[UR6][R46.64] ;  /* 0x000000062e147981 */ /* 0x006ea2000c1e1d00 */
[----:B------:R-:W-:Y:S01]  /*2d90*/  LEA.HI.X R51, R60, R43, R61, 0x6, P1 ;  /* 0x0000002b3c337211 */ /* 0x000fe200008f343d */
        /* <DEDUP_REMOVED lines=45> */
.L_x_4659:
[----:B------:R-:W-:Y:S05]  /*3070*/  BSYNC.RECONVERGENT B0 ;  /* 0x0000000000007941 */ /* 0x000fea0003800200 */
.L_x_4658:
[----:B------:R-:W-:Y:S04]  /*3080*/  BSSY.RECONVERGENT B0, `(.L_x_4660) ;  /* 0x0000035000007945 */ /* 0x000fe80003800200 */
[----:B------:R-:W-:Y:S05]  /*3090*/  @P5 BRA `(.L_x_4661) ;  /* 0x0000000000cc5947 */ /* 0x000fea0003800000 */
[----:B------:R-:W-:Y:S02]  /*30a0*/  ISETP.GE.AND P0, PT, R12, R17, PT ;  /* 0x000000110c00720c */ /* 0x000fe40003f06270 */
[C---:B------:R-:W-:Y:S04]  /*30b0*/  LEA R34, P1, R38.reuse, R44, 0x7 ;  /* 0x0000002c26227211 */ /* 0x040fe800078238ff */
[----:B------:R-:W-:Y:S05]  /*30c0*/  LEA.HI.X R35, R38, R45, R39, 0x7, P1 ;  /* 0x0000002d26237211 */ /* 0x000fea00008f3c27 */
[----:B-12-4-:R1:W2:Y:S02]  /*30d0*/  LDG.E.128 R20, desc[UR6][R34.64] ;  /* 0x0000000622147981 */ /* 0x0162a4000c1e1d00 */
[C---:B------:R-:W-:Y:S04]  /*30e0*/  @!P0 IMAD.WIDE R36, R11.reuse, 0x80, R36 ;  /* 0x000000800b248825 */ /* 0x040fe800078e0224 */
[----:B------:R-:W-:Y:S02]  /*30f0*/  @!P0 IMAD.WIDE R18, R11, 0x80, R18 ;  /* 0x000000800b128825 */ /* 0x000fe400078e0212 */
[----:B------:R-:W4:Y:S06]  /*3100*/  @!P0 LDG.E.64 R36, desc[UR6][R36.64] ;  /* 0x0000000624248981 */ /* 0x000f2c000c1e1b00 */
[----:B------:R-:W5:Y:S01]  /*3110*/  @!P0 LDG.E.64 R6, desc[UR6][R18.64] ;  /* 0x0000000612068981 */ /* 0x000f62000c1e1b00 */
[----:B-1----:R-:W-:Y:S02]  /*3120*/  LEA R34, P1, R60, R42, 0x7 ;  /* 0x0000002a3c227211 */ /* 0x002fe400078238ff */
        /* <DEDUP_REMOVED lines=42> */
.L_x_4661:
[----:B------:R-:W-:Y:S05]  /*33d0*/  BSYNC.RECONVERGENT B0 ;  /* 0x0000000000007941 */ /* 0x000fea0003800200 */
.L_x_4660:
[----:B------:R-:W1:Y:S01]  /*33e0*/  LDC R17, c[0x0][0x450] ;  /* 0x00011400ff117b82 */ /* 0x000e620000000800 */
[----:B---3--:R-:W-:Y:S05]  /*33f0*/  IMAD.U32 R3, R40, -0x40, RZ ;  /* 0xffffffc028037824 */ /* 0x008fea00078e00ff */
[C---:B------:R-:W-:Y:S02]  /*3400*/  LEA R14, P1, R3.reuse, R14, 0x1 ;  /* 0x0000000e030e7211 */ /* 0x040fe400078208ff */
[C---:B------:R-:W-:Y:S02]  /*3410*/  LEA R52, P0, R3.reuse, R52, 0x1 ;  /* 0x0000003403347211 */ /* 0x040fe400078008ff */
[C---:B------:R-:W-:Y:S02]  /*3420*/  LEA.HI.X.SX32 R15, R3.reuse, R15, 0x1, P1 ;  /* 0x0000000f030f7211 */ /* 0x040fe400008f0eff */
[----:B------:R-:W-:Y:S01]  /*3430*/  LEA.HI.X.SX32 R53, R3, R53, 0x1, P0 ;  /* 0x0000003503357211 */ /* 0x000fe200000f0eff */
[----:B------:R-:W-:Y:S05]  /*3440*/  BRA `(.L_x_4652) ;  /* 0x0000001800087947 */ /* 0x000fea0003800000 */
.L_x_4653:
[C---:B------:R-:W-:Y:S01]  /*3450*/  ISETP.GE.OR P1, PT, R98.reuse, R89, P6 ;  /* 0x000000596200720c */ /* 0x040fe20003726670 */
[----:B------:R-:W2:Y:S01]  /*3460*/  LDC.64 R68, c[0x0][0x4a8] ;  /* 0x00012a00ff447b82 */ /* 0x000ea20000000a00 */
[----:B------:R-:W-:Y:S01]  /*3470*/  LEA.HI R16, R17, R17, RZ, 0x1 ;  /* 0x0000001111107211 */ /* 0x000fe200078f08ff */
[----:B------:R-:W-:Y:S01]  /*3480*/  BSSY.RECONVERGENT B0, `(.L_x_4662) ;  /* 0x000005e000007945 */ /* 0x000fe20003800200 */
[----:B------:R-:W-:Y:S02]  /*3490*/  ISETP.LT.OR P2, PT, R98, R91, P1 ;  /* 0x0000005b6200720c */ /* 0x000fe40000f41670 */
[----:B------:R-:W-:Y:S03]  /*34a0*/  SHF.R.S32.HI R16, RZ, 0x1, R16 ;  /* 0x00000001ff107819 */ /* 0x000fe60000011410 */
[----:B------:R-:W3:Y:S01]  /*34b0*/  LDC R97, c[0x0][0x450] ;  /* 0x00011400ff617b82 */ /* 0x000ee20000000800 */
[----:B-1----:R-:W-:Y:S01]  /*34c0*/  SHF.R.U32.HI R19, RZ, 0x1, R17 ;  /* 0x00000001ff137819 */ /* 0x002fe20000011611 */
[----:B------:R-:W-:Y:S03]  /*34d0*/  IMAD.MOV R16, RZ, RZ, -R16 ;  /* 0x000000ffff107224 */ /* 0x000fe600078e0a10 */
[----:B------:R-:W-:Y:S04]  /*34e0*/  ISETP.GE.U32.AND P1, PT, R12, R19, PT ;  /* 0x000000130c00720c */ /* 0x000fe80003f26070 */
[----:B------:R-:W-:Y:S02]  /*34f0*/  SEL R19, R19, R16, !P1 ;  /* 0x0000001013137207 */ /* 0x000fe40004800000 */
[C---:B--2---:R-:W-:Y:S04]  /*3500*/  LEA R20, P0, R68.reuse, R10, 0x6 ;  /* 0x0000000a44147211 */ /* 0x044fe800078030ff */
[----:B------:R-:W-:Y:S01]  /*3510*/  LEA.HI.X R21, R68, R9, R69, 0x6, P0 ;  /* 0x0000000944157211 */ /* 0x000fe200000f3445 */
[----:B------:R-:W-:Y:S08]  /*3520*/  @P2 BRA `(.L_x_4663) ;  /* 0x00000004004c2947 */ /* 0x000ff00003800000 */
[----:B------:R-:W-:Y:S02]  /*3530*/  ISETP.GE.AND P0, PT, R12, R17, PT ;  /* 0x000000110c00720c */ /* 0x000fe40003f06270 */
[----:B------:R-:W-:Y:S05]  /*3540*/  MOV R8, R10 ;  /* 0x0000000a00087202 */ /* 0x000fea0000000f00 */
[----:B------:R-:W2:Y:S06]  /*3550*/  LDG.E.128 R56, desc[UR6][R8.64] ;  /* 0x0000000608387981 */ /* 0x000eac000c1e1d00 */
[----:B------:R-:W-:Y:S01]  /*3560*/  @!P0 SEL R107, R16, RZ, P1 ;  /* 0x000000ff106b8207 */ /* 0x000fe20000800000 */
[----:B------:R-:W-:Y:S01]  /*3570*/  @!P0 IMAD.WIDE R38, R19, 0x2, R8 ;  /* 0x0000000213268825 */ /* 0x000fe200078e0208 */
[----:B------:R-:W-:Y:S03]  /*3580*/  @!P0 SHF.R.S32.HI R104, RZ, 0x1f, R16 ;  /* 0x0000001fff688819 */ /* 0x000fe60000011410 */
[C---:B------:R-:W-:Y:S01]  /*3590*/  @!P0 IMAD.SHL.U32 R105, R107.reuse, 0x2, RZ ;  /* 0x000000026b698824 */ /* 0x040fe200078e00ff */
[----:B------:R-:W-:Y:S01]  /*35a0*/  @!P0 SEL R104, R104, RZ, P1 ;  /* 0x000000ff68688207 */ /* 0x000fe20000800000 */
[----:B------:R-:W4:Y:S03]  /*35b0*/  @!P0 LDG.E.128 R24, desc[UR6][R38.64] ;  /* 0x0000000626188981 */ /* 0x000f26000c1e1d00 */
[----:B------:R-:W-:Y:S02]  /*35c0*/  @!P0 SHF.L.U64.HI R104, R107, 0x1, R104 ;  /* 0x000000016b688819 */ /* 0x000fe40000010268 */
[C---:B------:R-:W-:Y:S05]  /*35d0*/  @!P0 IADD3 R108, P2, PT, R105.reuse, R82, RZ ;  /* 0x00000052696c8210 */ /* 0x040fea0007f5e0ff */
        /* <DEDUP_REMOVED lines=20> */
[C---:B------:R-:W-:Y:S01]  /*3720*/  @!P0 LOP3.LUT R29, R105.reuse, 0xffff0000, RZ, 0xc0, !PT ;  /* 0xffff0000691d8812 */ /* 0x040fe200078ec0ff */
[----:B------:R-:W-:Y:S01]  /*3730*/  @!P0 IMAD.U32 R30, R105, 0x10000, RZ ;  /* 0x00010000691e8824 */ /* 0x000fe200078e00ff */
[----:B------:R-:W-:Y:S01]  /*3740*/  @!P0 SHF.L.U32 R28, R106, 0x10, RZ ;  /* 0x000000106a1c8819 */ /* 0x000fe200000006ff */
[----:B------:R-:W-:Y:S01]  /*3750*/  @!P2 FADD.FTZ R36, -R36, -RZ ;  /* 0x800000ff2424a221 */ /* 0x000fe20000010100 */
[----:B------:R-:W-:Y:S01]  /*3760*/  @!P0 LOP3.LUT R23, R106, 0xffff0000, RZ, 0xc0, !PT ;  /* 0xffff00006a178812 */ /* 0x000fe200078ec0ff */
[----:B------:R-:W-:Y:S01]  /*3770*/  @!P2 FADD.FTZ R32, -R32, -RZ ;  /* 0x800000ff2020a221 */ /* 0x000fe20000010100 */
[----:B------:R-:W-:Y:S01]  /*3780*/  @!P0 LOP3.LUT R18, R107, 0xffff0000, RZ, 0xc0, !PT ;  /* 0xffff00006b128812 */ /* 0x000fe200078ec0ff */
[C---:B---3--:R-:W-:Y:S01]  /*3790*/  @!P0 IMAD.U32 R40, R48.reuse, 0x10000, RZ ;  /* 0x0001000030288824 */ /* 0x048fe200078e00ff */
[----:B------:R-:W-:Y:S01]  /*37a0*/  @!P0 LOP3.LUT R42, R48, 0xffff0000, RZ, 0xc0, !PT ;  /* 0xffff0000302a8812 */ /* 0x000fe200078ec0ff */
[----:B------:R-:W-:Y:S01]  /*37b0*/  @!P0 FMUL.FTZ R0, R37, R36 ;  /* 0x0000002425008220 */ /* 0x000fe20000410000 */
[C---:B------:R-:W-:Y:S01]  /*37c0*/  @!P0 SHF.L.U32 R45, R49.reuse, 0x10, RZ ;  /* 0x00000010312d8819 */ /* 0x040fe200000006ff */
[----:B------:R-:W-:Y:S01]  /*37d0*/  @!P2 FADD.FTZ R30, -R30, -RZ ;  /* 0x800000ff1e1ea221 */ /* 0x000fe20000010100 */
[----:B------:R-:W-:Y:S01]  /*37e0*/  @!P0 LOP3.LUT R46, R49, 0xffff0000, RZ, 0xc0, !PT ;  /* 0xffff0000312e8812 */ /* 0x000fe200078ec0ff */
[----:B------:R-:W-:Y:S01]  /*37f0*/  @!P0 IMAD.U32 R22, R107, 0x10000, RZ ;  /* 0x000100006b168824 */ /* 0x000fe200078e00ff */
[----:B------:R-:W-:Y:S01]  /*3800*/  @!P0 LOP3.LUT R48, R50, 0xffff0000, RZ, 0xc0, !PT ;  /* 0xffff000032308812 */ /* 0x000fe200078ec0ff */
[----:B------:R-:W-:Y:S01]  /*3810*/  @!P0 FMUL.FTZ R2, R35, R32 ;  /* 0x0000002023028220 */ /* 0x000fe20000410000 */
[----:B------:R-:W-:Y:S01]  /*3820*/  @!P0 SHF.L.U32 R49, R51, 0x10, RZ ;  /* 0x0000001033318819 */ /* 0x000fe200000006ff */
[----:B------:R-:W-:Y:S01]  /*3830*/  @!P2 FADD.FTZ R29, -R29, -RZ ;  /* 0x800000ff1d1da221 */ /* 0x000fe20000010100 */
[----:B------:R-:W-:Y:S01]  /*3840*/  @!P2 FADD.FTZ R28, -R28, -RZ ;  /* 0x800000ff1c1ca221 */ /* 0x000fe20000010100 */
        /* <DEDUP_REMOVED lines=33> */
.L_x_4663:
[----:B------:R-:W-:Y:S05]  /*3a60*/  BSYNC.RECONVERGENT B0 ;  /* 0x0000000000007941 */ /* 0x000fea0003800200 */
.L_x_4662:
[----:B------:R-:W-:Y:S04]  /*3a70*/  BSSY.RECONVERGENT B0, `(.L_x_4664) ;  /* 0x000005a000007945 */ /* 0x000fe80003800200 */
[----:B------:R-:W-:Y:S05]  /*3a80*/  @P4 BRA `(.L_x_4665) ;  /* 0x0000000400604947 */ /* 0x000fea0003800000 */
[----:B------:R-:W-:Y:S01]  /*3a90*/  ISETP.GE.AND P0, PT, R12, R17, PT ;  /* 0x000000110c00720c */ /* 0x000fe20003f06270 */
[----:B------:R-:W2:Y:S11]  /*3aa0*/  LDG.E.128 R48, desc[UR6][R20.64] ;  /* 0x0000000614307981 */ /* 0x000eb6000c1e1d00 */
[----:B------:R-:W-:Y:S01]  /*3ab0*/  @!UPT UIADD3 URZ, UPT, UPT, URZ, URZ, URZ ;  /* 0x000000fffffff290 */ /* 0x000fe2000fffe0ff */
[----:B-1----:R-:W-:Y:S01]  /*3ac0*/  @!P0 SEL R57, R16, RZ, P1 ;  /* 0x000000ff10398207 */ /* 0x002fe20000800000 */
[----:B------:R-:W-:Y:S01]  /*3ad0*/  @!P0 IMAD.SHL.U32 R104, R11, 0x20, RZ ;  /* 0x000000200b688824 */ /* 0x000fe200078e00ff */
[----:B------:R-:W-:Y:S01]  /*3ae0*/  @!P0 SHF.R.S32.HI R59, RZ, 0x1f, R16 ;  /* 0x0000001fff3b8819 */ /* 0x000fe20000011410 */
[----:B------:R-:W-:Y:S03]  /*3af0*/  @!P0 IMAD.WIDE R24, R19, 0x2, R20 ;  /* 0x0000000213188825 */ /* 0x000fe600078e0214 */
[C---:B------:R-:W-:Y:S02]  /*3b00*/  @!P0 IADD3 R57, P2, PT, R104.reuse, R57, RZ ;  /* 0x0000003968398210 */ /* 0x040fe40007f5e0ff */
[----:B------:R-:W-:Y:S01]  /*3b10*/  @!P0 SEL R59, R59, RZ, P1 ;  /* 0x000000ff3b3b8207 */ /* 0x000fe20000800000 */
[----:B------:R-:W4:Y:S02]  /*3b20*/  @!P0 LDG.E.128 R24, desc[UR6][R24.64] ;  /* 0x0000000618188981 */ /* 0x000f24000c1e1d00 */
        /* <DEDUP_REMOVED lines=10> */
[----:B------:R2:W3:Y:S02]  /*3bd0*/  @!P0 LDG.E.128 R44, desc[UR6][R38.64] ;  /* 0x00000006262c8981 */ /* 0x0004e4000c1e1d00 */
[C---:B--2---:R-:W-:Y:S01]  /*3be0*/  @!P0 SHF.L.U32 R39, R48.reuse, 0x10, RZ ;  /* 0x0000001030278819 */ /* 0x044fe200000006ff */
[----:B------:R-:W-:Y:S01]  /*3bf0*/  @!P0 IMAD.U32 R40, R49, 0x10000, RZ ;  /* 0x0001000031288824 */ /* 0x000fe200078e00ff */
[----:B------:R-:W-:Y:S02]  /*3c00*/  @!P0 LOP3.LUT R41, R48, 0xffff0000, RZ, 0xc0, !PT ;  /* 0xffff000030298812 */ /* 0x000fe400078ec0ff */
[----:B----4-:R-:W-:Y:S01]  /*3c10*/  @!P0 LOP3.LUT R31, R24, 0xffff0000, RZ, 0xc0, !PT ;  /* 0xffff0000181f8812 */ /* 0x010fe200078ec0ff */
        /* <DEDUP_REMOVED lines=63> */
.L_x_4665:
[----:B------:R-:W-:Y:S05]  /*4010*/  BSYNC.RECONVERGENT B0 ;  /* 0x0000000000007941 */ /* 0x000fea0003800200 */
.L_x_4664:
[----:B------:R-:W-:Y:S04]  /*4020*/  BSSY.RECONVERGENT B0, `(.L_x_4666) ;  /* 0x0000060000007945 */ /* 0x000fe80003800200 */
[----:B------:R-:W-:Y:S05]  /*4030*/  @P3 BRA `(.L_x_4667) ;  /* 0x0000000400783947 */ /* 0x000fea0003800000 */
[----:B------:R-:W-:Y:S11]  /*4040*/  ISETP.GE.AND P0, PT, R12, R17, PT ;  /* 0x000000110c00720c */ /* 0x000ff60003f06270 */
[----:B------:R-:W-:Y:S02]  /*4050*/  @!UPT UIADD3 URZ, UPT, UPT, URZ, URZ, URZ ;  /* 0x000000fffffff290 */ /* 0x000fe4000fffe0ff */
[----:B------:R-:W-:Y:S01]  /*4060*/  @!P0 SEL R108, R16, RZ, P1 ;  /* 0x000000ff106c8207 */ /* 0x000fe20000800000 */
[----:B--2---:R-:W-:Y:S01]  /*4070*/  @!P0 IMAD.SHL.U32 R105, R11, 0x40, RZ ;  /* 0x000000400b698824 */ /* 0x004fe200078e00ff */
        /* <DEDUP_REMOVED lines=14> */
[----:B------:R-:W-:Y:S04]  /*4160*/  @!P0 IMAD.WIDE R22, R19, 0x2, R34 ;  /* 0x0000000213168825 */ /* 0x000fe800078e0222 */
[----:B------:R-:W-:Y:S01]  /*4170*/  @!P0 IMAD.X R39, R108, 0x1, R85, P2 ;  /* 0x000000016c278824 */ /* 0x000fe200010e0655 */
[----:B------:R-:W-:Y:S02]  /*4180*/  PLOP3.LUT P2, PT, PT, PT, PT, 0x80, 0x8 ;  /* 0x000000000008781c */ /* 0x000fe40003f4f070 */
[----:B------:R4:W5:Y:S01]  /*4190*/  @!P0 LDG.E.128 R24, desc[UR6][R22.64] ;  /* 0x0000000616188981 */ /* 0x000962000c1e1d00 */
[----:B------:R-:W-:Y:S07]  /*41a0*/  @!P0 PLOP3.LUT P2, PT, P1, PT, PT, 0x80, 0x8 ;  /* 0x000000000008881c */ /* 0x000fee0000f4f070 */
[----:B-1----:R1:W3:Y:S08]  /*41b0*/  LDG.E.128 R56, desc[UR6][R34.64] ;  /* 0x0000000622387981 */ /* 0x0022f0000c1e1d00 */
[----:B------:R3:W3:Y:S01]  /*41c0*/  @!P0 LDG.E.128 R48, desc[UR6][R38.64] ;  /* 0x0000000626308981 */ /* 0x0006e2000c1e1d00 */
[C---:B--2---:R-:W-:Y:S01]  /*41d0*/  @!P0 LOP3.LUT R32, R104.reuse, 0xffff0000, RZ, 0xc0, !PT ;  /* 0xffff000068208812 */ /* 0x044fe200078ec0ff */
[----:B------:R-:W-:Y:S01]  /*41e0*/  @!P0 IMAD.U32 R36, R104, 0x10000, RZ ;  /* 0x0001000068248824 */ /* 0x000fe200078e00ff */
[C---:B------:R-:W-:Y:S01]  /*41f0*/  @!P0 SHF.L.U32 R30, R105.reuse, 0x10, RZ ;  /* 0x00000010691e8819 */ /* 0x040fe200000006ff */
[----:B------:R-:W-:Y:S01]  /*4200*/  @!P0 IMAD.U32 R28, R106, 0x10000, RZ ;  /* 0x000100006a1c8824 */ /* 0x000fe200078e00ff */
[----:B------:R-:W-:Y:S01]  /*4210*/  @!P0 LOP3.LUT R29, R105, 0xffff0000, RZ, 0xc0, !PT ;  /* 0xffff0000691d8812 */ /* 0x000fe200078ec0ff */
[----:B------:R-:W-:Y:S01]  /*4220*/  @!P2 FADD.FTZ R36, -R36, -RZ ;  /* 0x800000ff2424a221 */ /* 0x000fe20000010100 */
[----:B----4-:R-:W-:Y:S01]  /*4230*/  @!P0 LOP3.LUT R23, R106, 0xffff0000, RZ, 0xc0, !PT ;  /* 0xffff00006a178812 */ /* 0x010fe200078ec0ff */
[----:B------:R-:W-:Y:S01]  /*4240*/  @!P2 FADD.FTZ R32, -R32, -RZ ;  /* 0x800000ff2020a221 */ /* 0x000fe20000010100 */
[----:B-----5:R-:W-:Y:S01]  /*4250*/  @!P0 SHF.L.U32 R37, R24, 0x10, RZ ;  /* 0x0000001018258819 */ /* 0x020fe200000006ff */
        /* <DEDUP_REMOVED lines=60> */
.L_x_4667:
[----:B------:R-:W-:Y:S05]  /*4620*/  BSYNC.RECONVERGENT B0 ;  /* 0x0000000000007941 */ /* 0x000fea0003800200 */
.L_x_4666:
[----:B------:R-:W-:Y:S04]  /*4630*/  BSSY.RECONVERGENT B0, `(.L_x_4668) ;  /* 0x000005d000007945 */ /* 0x000fe80003800200 */
[----:B------:R-:W-:Y:S05]  /*4640*/  @P5 BRA `(.L_x_4669) ;  /* 0x00000004006c5947 */ /* 0x000fea0003800000 */
[----:B------:R-:W-:Y:S02]  /*4650*/  ISETP.GE.AND P0, PT, R12, R17, PT ;  /* 0x000000110c00720c */ /* 0x000fe40003f06270 */
[C---:B------:R-:W-:Y:S04]  /*4660*/  LEA R28, P3, R68.reuse, R20, 0x7 ;  /* 0x00000014441c7211 */ /* 0x040fe800078638ff */
[----:B------:R-:W-:Y:S05]  /*4670*/  LEA.HI.X R29, R68, R21, R69, 0x7, P3 ;  /* 0x00000015441d7211 */ /* 0x000fea00018f3c45 */
[----:B--2---:R-:W2:Y:S02]  /*4680*/  LDG.E.128 R48, desc[UR6][R28.64] ;  /* 0x000000061c307981 */ /* 0x004ea4000c1e1d00 */
[----:B-1--4-:R-:W-:Y:S01]  /*4690*/  @!P0 SEL R58, R16, RZ, P1 ;  /* 0x000000ff103a8207 */ /* 0x012fe20000800000 */
[----:B------:R-:W-:Y:S01]  /*46a0*/  @!P0 IMAD R57, R11, 0x60, RZ ;  /* 0x000000600b398824 */ /* 0x000fe200078e02ff */
        /* <DEDUP_REMOVED lines=8> */
[C---:B------:R-:W-:Y:S05]  /*4730*/  @!P0 IADD3 R106, P2, PT, R105.reuse, R82, RZ ;  /* 0x00000052696a8210 */ /* 0x040fea0007f5e0ff */
[C---:B------:R-:W-:Y:S01]  /*4740*/  @!P0 IMAD.X R107, R104.reuse, 0x1, R83, P2 ;  /* 0x00000001686b8824 */ /* 0x040fe200010e0653 */
[----:B------:R-:W-:Y:S04]  /*4750*/  @!P0 IADD3 R34, P2, PT, R105, R84, RZ ;  /* 0x0000005469228210 */ /* 0x000fe80007f5e0ff */
[----:B------:R-:W5:Y:S01]  /*4760*/  @!P0 LDG.E.128 R56, desc[UR6][R106.64] ;  /* 0x000000066a388981 */ /* 0x000f62000c1e1d00 */
[----:B------:R-:W-:Y:S01]  /*4770*/  @!P0 IMAD.X R35, R104, 0x1, R85, P2 ;  /* 0x0000000168238824 */ /* 0x000fe200010e0655 */
[----:B------:R-:W-:Y:S02]  /*4780*/  PLOP3.LUT P2, PT, PT, PT, PT, 0x80, 0x8 ;  /* 0x000000000008781c */ /* 0x000fe40003f4f070 */
[----:B------:R-:W-:Y:S04]  /*4790*/  @!P0 PLOP3.LUT P2, PT, P1, PT, PT, 0x80, 0x8 ;  /* 0x000000000008881c */ /* 0x000fe80000f4f070 */
[----:B------:R2:W3:Y:S02]  /*47a0*/  @!P0 LDG.E.128 R44, desc[UR6][R34.64] ;  /* 0x00000006222c8981 */ /* 0x0004e4000c1e1d00 */
[C---:B--2---:R-:W-:Y:S01]  /*47b0*/  @!P0 LOP3.LUT R35, R48.reuse, 0xffff0000, RZ, 0xc0, !PT ;  /* 0xffff000030238812 */ /* 0x044fe200078ec0ff */
        /* <DEDUP_REMOVED lines=23> */
[C---:B---3--:R-:W-:Y:S01]  /*4930*/  @!P0 LOP3.LUT R36, R44.reuse, 0xffff0000, RZ, 0xc0, !PT ;  /* 0xffff00002c248812 */ /* 0x048fe200078ec0ff */
        /* <DEDUP_REMOVED lines=11> */
[----:B------:R-:W-:Y:S01]  /*49f0*/  LEA R57, P1, R60, R78, 0x6 ;  /* 0x0000004e3c397211 */ /* 0x000fe200078230ff */
[----:B------:R-:W-:Y:S01]  /*4a00*/  @!P0 FMUL.FTZ R3, R28, R25 ;  /* 0x000000191c038220 */ /* 0x000fe20000410000 */
[----:B------:R-:W-:Y:S01]  /*4a10*/  @!P2 FADD.FTZ R16, -R16, -RZ ;  /* 0x800000ff1010a221 */ /* 0x000fe20000010100 */
        /* <DEDUP_REMOVED lines=30> */
.L_x_4669:
[----:B------:R-:W-:Y:S05]  /*4c00*/  BSYNC.RECONVERGENT B0 ;  /* 0x0000000000007941 */ /* 0x000fea0003800200 */
.L_x_4668:
[----:B------:R-:W1:Y:S01]  /*4c10*/  LDC R17, c[0x0][0x450] ;  /* 0x00011400ff117b82 */ /* 0x000e620000000800 */
[----:B---3--:R-:W-:Y:S05]  /*4c20*/  IMAD.U32 R97, R97, -0x40, RZ ;  /* 0xffffffc061617824 */ /* 0x008fea00078e00ff */
[C---:B------:R-:W-:Y:S02]  /*4c30*/  LEA R84, P1, R97.reuse, R84, 0x1 ;  /* 0x0000005461547211 */ /* 0x040fe400078208ff */
[C---:B------:R-:W-:Y:S02]  /*4c40*/  LEA R82, P0, R97.reuse, R82, 0x1 ;  /* 0x0000005261527211 */ /* 0x040fe400078008ff */
[C---:B------:R-:W-:Y:S02]  /*4c50*/  LEA.HI.X.SX32 R85, R97.reuse, R85, 0x1, P1 ;  /* 0x0000005561557211 */ /* 0x040fe400008f0eff */
[----:B------:R-:W-:Y:S09]  /*4c60*/  LEA.HI.X.SX32 R83, R97, R83, 0x1, P0 ;  /* 0x0000005361537211 */ /* 0x000ff200000f0eff */
.L_x_4652:
[----:B------:R-:W-:Y:S05]  /*4c70*/  BSYNC.RECONVERGENT B1 ;  /* 0x0000000000017941 */ /* 0x000fea0003800200 */
.L_x_4650:
[----:B------:R-:W-:Y:S04]  /*4c80*/  ISETP.NE.U32.AND P0, PT, RZ, UR12, PT ;  /* 0x0000000cff007c0c */ /* 0x000fe8000bf05070 */
        /* <DEDUP_REMOVED lines=87> */
.L_x_4670:
[----:B------:R-:W-:Y:S02]  /*5200*/  ISETP.NE.AND P2, PT, R92, RZ, PT ;  /* 0x000000ff5c00720c */ /* 0x000fe40003f45270 */
[----:B------:R-:W-:Y:S02]  /*5210*/  IADD3 R80, P1, PT, R80, UR15, RZ ;  /* 0x0000000f50507c10 */ /* 0x000fe4000ff3e0ff */
[----:B------:R-:W-:Y:S02]  /*5220*/  IADD3 R10, P0, PT, R10, UR18, RZ ;  /* 0x000000120a0a7c10 */ /* 0x000fe4000ff1e0ff */
[----:B------:R-:W-:Y:S02]  /*5230*/  IADD3.X R81, PT, PT, R81, UR14, RZ, P1, !PT ;  /* 0x0000000e51517c10 */ /* 0x000fe40008ffe4ff */
[----:B------:R-:W-:Y:S05]  /*5240*/  IADD3.X R9, PT, PT, R9, UR19, RZ, P0, !PT ;  /* 0x0000001309097c10 */ /* 0x000fea00087fe4ff */
[----:B------:R-:W-:Y:S05]  /*5250*/  @P2 BRA `(.L_x_4671) ;  /* 0xffffffcc00e02947 */ /* 0x000fea000383ffff */
.L_x_4649:
        /* <DEDUP_REMOVED lines=10> */
[----:B-----5:R-:W2:Y:S08]  /*5300*/  LDC.64 R2, c[0x0][0x3b0] ;  /* 0x0000ec00ff027b82 */ /* 0x020eb00000000a00 */
        /* <DEDUP_REMOVED lines=22> */
.L_x_4676:
[----:B------:R1:W-:Y:S02]  /*5470*/  STS.128 [R0], RZ ;  /* 0x000000ff00007388 */ /* 0x0003e40000000c00 */
.L_x_4675:
[----:B------:R-:W-:Y:S05]  /*5480*/  BSYNC.RECONVERGENT B0 ;  /* 0x0000000000007941 */ /* 0x000fea0003800200 */
.L_x_4674:
        /* <DEDUP_REMOVED lines=14> */
.L_x_4673:
        /* <DEDUP_REMOVED lines=14> */
[----:B------:R-:W-:Y:S01]  /*5650*/  IMAD R6, R98, R11, R5 ;  /* 0x0000000b62067224 */ /* 0x000fe200078e0205 */
[----:B-1----:R-:W-:Y:S01]  /*5660*/  UISETP.NE.AND UP0, UPT, UR4, URZ, UPT ;  /* 0x000000ff0400728c */ /* 0x002fe2000bf05270 */
[----:B---3--:R-:W-:-:S05]  /*5670*/  IADD3 R2, PT, PT, R2, R73, R75 ;  /* 0x0000004902027210 */ /* 0x008fca0007ffe04b */
[----:B------:R-:W-:Y:S02]  /*5680*/  IMAD R3, R11, R2, RZ ;  /* 0x000000020b037224 */ /* 0x000fe400078e02ff */
[----:B------:R-:W-:-:S03]  /*5690*/  IMAD.IADD R2, R5, 0x1, R6 ;  /* 0x0000000105027824 */ /* 0x000fc600078e0206 */
[----:B------:R-:W-:Y:S02]  /*56a0*/  SHF.R.S32.HI R5, RZ, 0x1f, R3 ;  /* 0x0000001fff057819 */ /* 0x000fe40000011403 */
[-C--:B------:R-:W-:Y:S02]  /*56b0*/  IADD3 R7, P2, PT, R6, R3.reuse, RZ ;  /* 0x0000000306077210 */ /* 0x080fe40007f5e0ff */
[----:B------:R-:W-:Y:S02]  /*56c0*/  IADD3 R3, P1, PT, R2, R3, RZ ;  /* 0x0000000302037210 */ /* 0x000fe40007f3e0ff */
[-C--:B------:R-:W-:Y:S02]  /*56d0*/  LEA.HI.X.SX32 R6, R6, R5.reuse, 0x1, P2 ;  /* 0x0000000506067211 */ /* 0x080fe400010f0eff */
        /* <DEDUP_REMOVED lines=60> */
.L_x_4683:
[----:B------:R-:W-:Y:S05]  /*5aa0*/  BSYNC.RECONVERGENT B0 ;  /* 0x0000000000007941 */ /* 0x000fea0003800200 */
.L_x_4682:
[----:B-----5:R2:W-:Y:S01]  /*5ab0*/  STS.128 [R0], R8 ;  /* 0x0000000800007388 */ /* 0x0205e20000000c00 */
[----:B------:R-:W-:Y:S05]  /*5ac0*/  BRA `(.L_x_4680) ;  /* 0x0000000000047947 */ /* 0x000fea0003800000 */
.L_x_4681:
[----:B------:R3:W-:Y:S02]  /*5ad0*/  STS.128 [R0], RZ ;  /* 0x000000ff00007388 */ /* 0x0007e40000000c00 */
.L_x_4680:
[----:B------:R-:W-:Y:S05]  /*5ae0*/  BSYNC.RECONVERGENT B1 ;  /* 0x0000000000017941 */ /* 0x000fea0003800200 */
.L_x_4679:
        /* <DEDUP_REMOVED lines=61> */
.L_x_4685:
[----:B------:R-:W-:Y:S05]  /*5ec0*/  BSYNC.RECONVERGENT B0 ;  /* 0x0000000000007941 */ /* 0x000fea0003800200 */
.L_x_4684:
[----:B-----5:R1:W-:Y:S01]  /*5ed0*/  STS.128 [R0+0x800], R16 ;  /* 0x0008001000007388 */ /* 0x0203e20000000c00 */
[----:B------:R-:W-:Y:S05]  /*5ee0*/  BRA `(.L_x_4677) ;  /* 0x0000000c000c7947 */ /* 0x000fea0003800000 */
.L_x_4678:
        /* <DEDUP_REMOVED lines=96> */
.L_x_4690:
[----:B------:R-:W-:Y:S05]  /*64f0*/  BSYNC.RECONVERGENT B0 ;  /* 0x0000000000007941 */ /* 0x000fea0003800200 */
.L_x_4689:
[----:B-----5:R2:W-:Y:S01]  /*6500*/  STS.128 [R0], R20 ;  /* 0x0000001400007388 */ /* 0x0205e20000000c00 */
[----:B------:R-:W-:Y:S05]  /*6510*/  BRA `(.L_x_4687) ;  /* 0x0000000000047947 */ /* 0x000fea0003800000 */
.L_x_4688:
[----:B------:R3:W-:Y:S02]  /*6520*/  STS.128 [R0], RZ ;  /* 0x000000ff00007388 */ /* 0x0007e40000000c00 */
.L_x_4687:
[----:B------:R-:W-:Y:S05]  /*6530*/  BSYNC.RECONVERGENT B1 ;  /* 0x0000000000017941 */ /* 0x000fea0003800200 */
.L_x_4686:
        /* <DEDUP_REMOVED lines=17> */
[----:B------:R-:W-:-:S04]  /*6650*/  SHF.R.S32.HI R24, RZ, 0x1f, R24 ;  /* 0x0000001fff187819 */ /* 0x000fc80000011418 */
[----:B------:R-:W-:Y:S01]  /*6660*/  IADD3.X R24, PT, PT, R27, R2, R24, P2, P0 ;  /* 0x000000021b187210 */ /* 0x000fe200017e0418 */
[C---:B------:R-:W-:Y:S02]  /*6670*/  IMAD.SHL.U32 R2, R3.reuse, 0x2, RZ ;  /* 0x0000000203027824 */ /* 0x040fe400078e00ff */
[----:B------:R-:W-:Y:S01]  /*6680*/  IMAD.WIDE R26, R30, 0x2, R10 ;  /* 0x000000021e1a7825 */ /* 0x000fe200078e020a */
[----:B------:R-:W-:Y:S02]  /*6690*/  SHF.L.U64.HI R3, R3, 0x1, R24 ;  /* 0x0000000103037819 */ /* 0x000fe40000010218 */
[----:B--2---:R-:W-:-:S03]  /*66a0*/  IADD3 R16, P0, PT, R2, UR8, RZ ;  /* 0x0000000802107c10 */ /* 0x004fc6000ff1e0ff */
[----:B------:R-:W2:Y:S01]  /*66b0*/  LDG.E.128 R24, desc[UR6][R26.64] ;  /* 0x000000061a187981 */ /* 0x000ea2000c1e1d00 */
[----:B------:R-:W-:Y:S01]  /*66c0*/  IADD3.X R17, PT, PT, R3, UR9, RZ, P0, !PT ;  /* 0x0000000903117c10 */ /* 0x000fe200087fe4ff */
[----:B------:R-:W4:Y:S05]  /*66d0*/  LDCU.64 UR8, c[0x0][0x4c8] ;  /* 0x00009900ff0877ac */ /* 0x000f2a0008000a00 */
[----:B------:R-:W3:Y:S01]  /*66e0*/  LDG.E.128 R16, desc[UR6][R16.64] ;  /* 0x0000000610107981 */ /* 0x000ee2000c1e1d00 */
[----:B----4-:R-:W-:-:S04]  /*66f0*/  IADD3 R20, P0, PT, R2, UR8, RZ ;  /* 0x0000000802147c10 */ /* 0x010fc8000ff1e0ff */
[----:B------:R-:W-:-:S06]  /*6700*/  IADD3.X R21, PT, PT, R3, UR9, RZ, P0, !PT ;  /* 0x0000000903157c10 */ /* 0x000fcc00087fe4ff */
[----:B------:R-:W4:Y:S01]  /*6710*/  LDG.E.128 R20, desc[UR6][R20.64] ;  /* 0x0000000614147981 */ /* 0x000f22000c1e1d00 */
        /* <DEDUP_REMOVED lines=13> */
[----:B------:R-:W-:Y:S01]  /*67f0*/  LOP3.LUT R25, R26, 0xffff0000, RZ, 0xc0, !PT ;  /* 0xffff00001a197812 */ /* 0x000fe200078ec0ff */
[----:B---3--:R-:W-:Y:S01]  /*6800*/  IMAD.U32 R31, R16, 0x10000, RZ ;  /* 0x00010000101f7824 */ /* 0x008fe200078e00ff */
[C---:B------:R-:W-:Y:S01]  /*6810*/  SHF.L.U32 R24, R27.reuse, 0x10, RZ ;  /* 0x000000101b187819 */ /* 0x040fe200000006ff */
[----:B------:R-:W-:Y:S01]  /*6820*/  IMAD.U32 R33, R18, 0x10000, RZ ;  /* 0x0001000012217824 */ /* 0x000fe200078e00ff */
[----:B------:R-:W-:Y:S01]  /*6830*/  LOP3.LUT R26, R27, 0xffff0000, RZ, 0xc0, !PT ;  /* 0xffff00001b1a7812 */ /* 0x000fe200078ec0ff */
[----:B------:R-:W-:Y:S01]  /*6840*/  @!P1 FADD.FTZ R31, -R31, -RZ ;  /* 0x800000ff1f1f9221 */ /* 0x000fe20000010100 */
[----:B------:R-:W-:Y:S01]  /*6850*/  SHF.L.U32 R27, R17, 0x10, RZ ;  /* 0x00000010111b7819 */ /* 0x000fe200000006ff */
[----:B------:R-:W-:Y:S01]  /*6860*/  @!P1 FADD.FTZ R33, -R33, -RZ ;  /* 0x800000ff21219221 */ /* 0x000fe20000010100 */
[----:B------:R-:W-:Y:S01]  /*6870*/  LOP3.LUT R30, R17, 0xffff0000, RZ, 0xc0, !PT ;  /* 0xffff0000111e7812 */ /* 0x000fe200078ec0ff */
[----:B------:R-:W-:Y:S01]  /*6880*/  FMUL.FTZ R14, R14, R31 ;  /* 0x0000001f0e0e7220 */ /* 0x000fe20000410000 */
        /* <DEDUP_REMOVED lines=14> */
[C---:B----4-:R-:W-:Y:S01]  /*6970*/  LOP3.LUT R17, R20.reuse, 0xffff0000, RZ, 0xc0, !PT ;  /* 0xffff000014117812 */ /* 0x050fe200078ec0ff */
[----:B------:R-:W-:Y:S01]  /*6980*/  IMAD.U32 R25, R20, 0x10000, RZ ;  /* 0x0001000014197824 */ /* 0x000fe200078e00ff */
[----:B------:R-:W-:Y:S01]  /*6990*/  SHF.L.U32 R7, R21, 0x10, RZ ;  /* 0x0000001015077819 */ /* 0x000fe200000006ff */
[----:B------:R-:W-:Y:S01]  /*69a0*/  FMUL.FTZ R29, R29, R30 ;  /* 0x0000001e1d1d7220 */ /* 0x000fe20000410000 */
[----:B------:R-:W-:Y:S01]  /*69b0*/  LOP3.LUT R27, R21, 0xffff0000, RZ, 0xc0, !PT ;  /* 0xffff0000151b7812 */ /* 0x000fe200078ec0ff */
[----:B------:R-:W-:Y:S01]  /*69c0*/  FMUL.FTZ R19, R26, R19 ;  /* 0x000000131a137220 */ /* 0x000fe20000410000 */
[C---:B------:R-:W-:Y:S01]  /*69d0*/  IMAD.U32 R26, R22.reuse, 0x10000, RZ ;  /* 0x00010000161a7824 */ /* 0x040fe200078e00ff */
[----:B------:R-:W-:Y:S01]  /*69e0*/  LOP3.LUT R21, R22, 0xffff0000, RZ, 0xc0, !PT ;  /* 0xffff000016157812 */ /* 0x000fe200078ec0ff */
[----:B------:R-:W-:Y:S01]  /*69f0*/  FMUL.FTZ R33, R28, R33 ;  /* 0x000000211c217220 */ /* 0x000fe20000410000 */
[----:B------:R-:W-:Y:S01]  /*6a00*/  SHF.L.U32 R20, R23, 0x10, RZ ;  /* 0x0000001017147819 */ /* 0x000fe200000006ff */
        /* <DEDUP_REMOVED lines=15> */
.L_x_4692:
[----:B------:R-:W-:Y:S05]  /*6b00*/  BSYNC.RECONVERGENT B0 ;  /* 0x0000000000007941 */ /* 0x000fea0003800200 */
.L_x_4691:
[----:B-----5:R1:W-:Y:S02]  /*6b10*/  STS.128 [R0+0x800], R4 ;  /* 0x0008000400007388 */ /* 0x0203e40000000c00 */
.L_x_4677:
[----:B------:R-:W-:Y:S05]  /*6b20*/  BSYNC.RECONVERGENT B2 ;  /* 0x0000000000027941 */ /* 0x000fea0003800200 */
.L_x_4672:
        /* <DEDUP_REMOVED lines=13> */
.L_x_4695:
[----:B------:R1:W-:Y:S02]  /*6c00*/  STS.128 [R0+0x1000], RZ ;  /* 0x001000ff00007388 */ /* 0x0003e40000000c00 */
.L_x_4694:
[----:B------:R-:W-:Y:S05]  /*6c10*/  BSYNC.RECONVERGENT B0 ;  /* 0x0000000000007941 */ /* 0x000fea0003800200 */
.L_x_4693:
[----:B------:R-:W-:Y:S01]  /*6c20*/  ISETP.GE.AND P1, PT, R8, R9, PT ;  /* 0x000000090800720c */ /* 0x000fe20003f26270 */
[C---:B------:R-:W-:Y:S01]  /*6c30*/  IMAD.SHL.U32 R63, R60.reuse, 0x40, RZ ;  /* 0x000000403c3f7824 */ /* 0x040fe200078e00ff */
[----:B--2---:R-:W-:Y:S01]  /*6c40*/  SHF.L.U64.HI R2, R60, 0x6, R61 ;  /* 0x000000063c027819 */ /* 0x004fe2000001023d */
[----:B------:R-:W-:Y:S03]  /*6c50*/  BSSY.RECONVERGENT B0, `(.L_x_4696) ;  /* 0x000000d000007945 */ /* 0x000fe60003800200 */
[----:B-1----:R-:W-:-:S05]  /*6c60*/  IADD3 R4, P0, PT, R63, R112, RZ ;  /* 0x000000703f047210 */ /* 0x002fca0007f1e0ff */
        /* <DEDUP_REMOVED lines=10> */
.L_x_4698:
[----:B------:R2:W-:Y:S02]  /*6d10*/  STS.128 [R0+0x1800], RZ ;  /* 0x001800ff00007388 */ /* 0x0005e40000000c00 */
.L_x_4697:
[----:B------:R-:W-:Y:S05]  /*6d20*/  BSYNC.RECONVERGENT B0 ;  /* 0x0000000000007941 */ /* 0x000fea0003800200 */
.L_x_4696:
        /* <DEDUP_REMOVED lines=14> */
.L_x_4701:
[----:B------:R1:W-:Y:S02]  /*6e10*/  STS.128 [R0+0x2000], RZ ;  /* 0x002000ff00007388 */ /* 0x0003e40000000c00 */
.L_x_4700:
[----:B------:R-:W-:Y:S05]  /*6e20*/  BSYNC.RECONVERGENT B0 ;  /* 0x0000000000007941 */ /* 0x000fea0003800200 */
.L_x_4699:
        /* <DEDUP_REMOVED lines=14> */
.L_x_4704:
[----:B------:R1:W-:Y:S02]  /*6f10*/  STS.128 [R0+0x2800], RZ ;  /* 0x002800ff00007388 */ /* 0x0003e40000000c00 */
.L_x_4703:
[----:B------:R-:W-:Y:S05]  /*6f20*/  BSYNC.RECONVERGENT B0 ;  /* 0x0000000000007941 */ /* 0x000fea0003800200 */
.L_x_4702:
[----:B-1----:R-:W1:Y:S01]  /*6f30*/  LDC.64 R4, c[0x0][0x538] ;  /* 0x00014e00ff047b82 */ /* 0x002e620000000a00 */
[----:B------:R-:W5:Y:S01]  /*6f40*/  LDCU.64 UR8, c[0x0][0x540] ;  /* 0x0000a800ff0877ac */ /* 0x000f620008000a00 */
[----:B------:R-:W-:Y:S01]  /*6f50*/  SHF.R.S32.HI R103, RZ, 0x1f, R102 ;  /* 0x0000001fff677819 */ /* 0x000fe20000011466 */
[----:B------:R-:W0:Y:S01]  /*6f60*/  LDGDEPBAR ;  /* 0x00000000000079af */ /* 0x000e220000000000 */
[----:B------:R-:W-:Y:S01]  /*6f70*/  SHF.R.U32.HI R62, RZ, 0x1, R70 ;  /* 0x00000001ff3e7819 */ /* 0x000fe20000011646 */
[----:B------:R-:W2:Y:S01]  /*6f80*/  LDCU UR4, c[0x0][0x508] ;  /* 0x0000a100ff0477ac */ /* 0x000ea20008000800 */
[C---:B-----5:R-:W-:Y:S01]  /*6f90*/  IMAD.WIDE.U32 R102, R95.reuse, UR8, R102 ;  /* 0x000000085f667c25 */ /* 0x060fe2000f8e0066 */
[----:B------:R-:W5:Y:S03]  /*6fa0*/  LDCU UR8, c[0x0][0x458] ;  /* 0x00008b00ff0877ac */ /* 0x000f660008000800 */
[----:B------:R-:W-:Y:S01]  /*6fb0*/  IMAD R10, R95, UR9, R103 ;  /* 0x000000095f0a7c24 */ /* 0x000fe2000f8e0267 */
[----:B-1----:R-:W-:-:S02]  /*6fc0*/  LEA R14, P0, R102, R4, 0x2 ;  /* 0x00000004660e7211 */ /* 0x002fc400078010ff */
[----:B------:R-:W-:Y:S01]  /*6fd0*/  LOP3.LUT R98, R98, 0x7, RZ, 0xc0, !PT ;  /* 0x0000000762627812 */ /* 0x000fe200078ec0ff */
[----:B------:R-:W-:-:S04]  /*6fe0*/  DEPBAR.LE SB0, 0x0 ;  /* 0x000080000000791a */ /* 0x000fc80000000000 */
[----:B------:R-:W-:-:S05]  /*6ff0*/  LEA.HI.X R15, R102, R5, R10, 0x2, P0 ;  /* 0x00000005660f7211 */ /* 0x000fca00000f140a */
[----:B------:R-:W3:Y:S01]  /*7000*/  LDG.E R3, desc[UR6][R14.64] ;  /* 0x000000060e037981 */ /* 0x000ee2000c1e1900 */
[----:B------:R-:W-:Y:S01]  /*7010*/  LOP3.LUT R4, R62, 0x1f0, RZ, 0xc0, !PT ;  /* 0x000001f03e047812 */ /* 0x000fe200078ec0ff */
[----:B-----5:R-:W3:Y:S01]  /*7020*/  MUFU.RCP R88, UR8 ;  /* 0x0000000800587d08 */ /* 0x020ee20008001000 */
[----:B------:R-:W-:Y:S03]  /*7030*/  BSSY.RECONVERGENT B0, `(.L_x_4705) ;  /* 0x0000013000007945 */ /* 0x000fe60003800200 */
[----:B------:R-:W-:-:S05]  /*7040*/  IMAD R67, R67, 0x40, R4 ;  /* 0x0000004043437824 */ /* 0x000fca00078e0204 */
[----:B------:R-:W-:-:S04]  /*7050*/  IADD3 R98, PT, PT, -R94, R98, R67 ;  /* 0x000000625e627210 */ /* 0x000fc80007ffe143 */
[----:B--2---:R-:W-:-:S05]  /*7060*/  IADD3 R124, PT, PT, R98, UR4, R65 ;  /* 0x00000004627c7c10 */ /* 0x004fca000fffe041 */
[----:B------:R-:W-:Y:S01]  /*7070*/  VIADD R90, R124, 0x1 ;  /* 0x000000017c5a7836 */ /* 0x000fe20000000000 */
[----:B------:R-:W-:Y:S01]  /*7080*/  BAR.SYNC.DEFER_BLOCKING 0x0 ;  /* 0x0000000000007b1d */ /* 0x000fe20000010000 */
[----:B---3--:R-:W-:-:S05]  /*7090*/  FMUL.FTZ R88, R3, R88 ;  /* 0x0000005803587220 */ /* 0x008fca0000410000 */
        /* <DEDUP_REMOVED lines=9> */
.L_x_4707:
[----:B------:R2:W-:Y:S01]  /*7130*/  STS.128 [R0+0x3000], RZ ;  /* 0x003000ff00007388 */ /* 0x0005e20000000c00 */
[----:B------:R-:W-:Y:S05]  /*7140*/  BRA `(.L_x_4708) ;  /* 0x0000000000047947 */ /* 0x000fea0003800000 */
.L_x_4706:
[----:B------:R3:W-:Y:S02]  /*7150*/  STS.128 [R0+0x3000], RZ ;  /* 0x003000ff00007388 */ /* 0x0007e40000000c00 */
.L_x_4708:
[----:B------:R-:W-:Y:S05]  /*7160*/  BSYNC.RECONVERGENT B0 ;  /* 0x0000000000007941 */ /* 0x000fea0003800200 */
.L_x_4705:
        /* <DEDUP_REMOVED lines=16> */
.L_x_4711:
[----:B------:R1:W-:Y:S02]  /*7270*/  STS.128 [R0+0x3800], RZ ;  /* 0x003800ff00007388 */ /* 0x0003e40000000c00 */
.L_x_4710:
[----:B------:R-:W-:Y:S05]  /*7280*/  BSYNC.RECONVERGENT B0 ;  /* 0x0000000000007941 */ /* 0x000fea0003800200 */
.L_x_4709:
        /* <DEDUP_REMOVED lines=14> */
.L_x_4714:
[----:B------:R1:W-:Y:S02]  /*7370*/  STS.128 [R0+0x4000], RZ ;  /* 0x004000ff00007388 */ /* 0x0003e40000000c00 */
.L_x_4713:
[----:B------:R-:W-:Y:S05]  /*7380*/  BSYNC.RECONVERGENT B0 ;  /* 0x0000000000007941 */ /* 0x000fea0003800200 */
.L_x_4712:
        /* <DEDUP_REMOVED lines=14> */
.L_x_4717:
[----:B------:R1:W-:Y:S02]  /*7470*/  STS.128 [R0+0x4800], RZ ;  /* 0x004800ff00007388 */ /* 0x0003e40000000c00 */
.L_x_4716:
[----:B------:R-:W-:Y:S05]  /*7480*/  BSYNC.RECONVERGENT B0 ;  /* 0x0000000000007941 */ /* 0x000fea0003800200 */
.L_x_4715:
[----:B------:R-:W5:Y:S01]  /*7490*/  S2R R84, SR_TID.X ;  /* 0x0000000000547919 */ /* 0x000f620000002100 */
[----:B------:R-:W-:Y:S01]  /*74a0*/  IMAD.MOV.U32 R52, RZ, RZ, 0x20 ;  /* 0x00000020ff347424 */ /* 0x000fe200078e00ff */
[----:B------:R-:W-:Y:S02]  /*74b0*/  VIMNMX R90, PT, PT, R90, R65, PT ;  /* 0x000000415a5a7248 */ /* 0x000fe40003fe0100 */
[----:B------:R-:W-:Y:S01]  /*74c0*/  VIADDMNMX R65, R124, 0x9, R65, PT ;  /* 0x000000097c417846 */ /* 0x000fe20003800141 */
[----:B------:R-:W0:Y:S01]  /*74d0*/  LDGDEPBAR ;  /* 0x00000000000079af */ /* 0x000e220000000000 */
[C---:B-----5:R-:W-:Y:S01]  /*74e0*/  IMAD.SHL.U32 R3, R84.reuse, 0x4, RZ ;  /* 0x0000000454037824 */ /* 0x060fe200078e00ff */
[C---:B------:R-:W-:Y:S01]  /*74f0*/  LOP3.LUT P0, RZ, R84.reuse, 0x4, RZ, 0xc0, !PT ;  /* 0x0000000454ff7812 */ /* 0x040fe2000780c0ff */
[C---:B------:R-:W-:Y:S02]  /*7500*/  IMAD.SHL.U32 R86, R84.reuse, 0x10, RZ ;  /* 0x0000001054567824 */ /* 0x040fe400078e00ff */
        /* <DEDUP_REMOVED lines=16> */
[----:B------:R-:W1:Y:S01]  /*7610*/  LDSM.16.M88.4 R32, [R85] ;  /* 0x000000005520783b */ /* 0x000e620000000200 */
[----:B----4-:R-:W-:Y:S02]  /*7620*/  IMAD.IADD R108, R85, 0x1, R52 ;  /* 0x00000001556c7824 */ /* 0x010fe400078e0234 */
[----:B------:R-:W-:Y:S01]  /*7630*/  IMAD.IADD R87, R52, 0x1, R5 ;  /* 0x0000000134577824 */ /* 0x000fe200078e0205 */
[----:B------:R-:W4:Y:S04]  /*7640*/  LDSM.16.M88.4 R8, [R5+0x1800] ;  /* 0x001800000508783b */ /* 0x000f280000000200 */
[----:B------:R-:W5:Y:S04]  /*7650*/  LDSM.16.M88.4 R24, [R5+0x1000] ;  /* 0x001000000518783b */ /* 0x000f680000000200 */
[----:B------:R-:W-:Y:S04]  /*7660*/  LDSM.16.M88.4 R108, [R108] ;  /* 0x000000006c6c783b */ /* 0x000fe80000000200 */
[----:B------:R-:W2:Y:S04]  /*7670*/  LDSM.16.M88.4 R96, [R87+0x1400] ;  /* 0x001400005760783b */ /* 0x000ea80000000200 */
[----:B------:R-:W3:Y:S04]  /*7680*/  LDSM.16.M88.4 R80, [R87+0x1800] ;  /* 0x001800005750783b */ /* 0x000ee80000000200 */
[----:B------:R-:W3:Y:S04]  /*7690*/  LDSM.16.M88.4 R76, [R5+0x1c00] ;  /* 0x001c0000054c783b */ /* 0x000ee80000000200 */
[----:B------:R-:W3:Y:S04]  /*76a0*/  LDSM.16.M88.4 R100, [R87+0x1000] ;  /* 0x001000005764783b */ /* 0x000ee80000000200 */
[----:B------:R-:W3:Y:S04]  /*76b0*/  LDSM.16.M88.4 R40, [R5+0x2800] ;  /* 0x002800000528783b */ /* 0x000ee80000000200 */
[----:B------:R-:W3:Y:S01]  /*76c0*/  LDSM.16.M88.4 R68, [R5+0x2000] ;  /* 0x002000000544783b */ /* 0x000ee20000000200 */
[C---:B-1----:R-:W-:Y:S03]  /*76d0*/  HMMA.16816.F32.BF16 R20, R32.reuse, R16, RZ ;  /* 0x000000102014723c */ /* 0x042fe600000418ff */
[----:B------:R-:W1:Y:S04]  /*76e0*/  LDSM.16.M88.4 R48, [R5+0x2400] ;  /* 0x002400000530783b */ /* 0x000e680000000200 */
[----:B------:R1:W1:Y:S01]  /*76f0*/  LDSM.16.M88.4 R104, [R5+0x2c00] ;  /* 0x002c00000568783b */ /* 0x0002620000000200 */
[C---:B------:R-:W-:Y:S03]  /*7700*/  HMMA.16816.F32.BF16 R16, R32.reuse, R18, RZ ;  /* 0x000000122010723c */ /* 0x040fe600000418ff */
[----:B------:R-:W1:Y:S05]  /*7710*/  LDSM.16.M88.4 R120, [R87+0x1c00] ;  /* 0x001c00005778783b */ /* 0x000e6a0000000200 */
[C---:B----4-:R-:W-:Y:S08]  /*7720*/  HMMA.16816.F32.BF16 R12, R32.reuse, R8, RZ ;  /* 0x00000008200c723c */ /* 0x050ff000000418ff */
[C---:B------:R-:W-:Y:S08]  /*7730*/  HMMA.16816.F32.BF16 R8, R32.reuse, R10, RZ ;  /* 0x0000000a2008723c */ /* 0x040ff000000418ff */
[C---:B-----5:R-:W-:Y:S08]  /*7740*/  HMMA.16816.F32.BF16 R28, R32.reuse, R24, RZ ;  /* 0x00000018201c723c */ /* 0x060ff000000418ff */
[----:B------:R-:W-:Y:S08]  /*7750*/  HMMA.16816.F32.BF16 R24, R32, R26, RZ ;  /* 0x0000001a2018723c */ /* 0x000ff000000418ff */
[C---:B--2---:R-:W-:Y:S08]  /*7760*/  HMMA.16816.F32.BF16 R20, R108.reuse, R96, R20 ;  /* 0x000000606c14723c */ /* 0x044ff00000041814 */
[C---:B------:R-:W-:Y:S01]  /*7770*/  HMMA.16816.F32.BF16 R16, R108.reuse, R98, R16 ;  /* 0x000000626c10723c */ /* 0x040fe20000041810 */
[----:B------:R-:W2:Y:S07]  /*7780*/  LDSM.16.M88.4 R96, [R87+0x2800] ;  /* 0x002800005760783b */ /* 0x000eae0000000200 */
[C---:B---3--:R-:W-:Y:S08]  /*7790*/  HMMA.16816.F32.BF16 R12, R108.reuse, R80, R12 ;  /* 0x000000506c0c723c */ /* 0x048ff0000004180c */
[----:B------:R-:W-:Y:S01]  /*77a0*/  HMMA.16816.F32.BF16 R8, R108, R82, R8 ;  /* 0x000000526c08723c */ /* 0x000fe20000041808 */
[----:B------:R-:W3:Y:S07]  /*77b0*/  LDSM.16.M88.4 R80, [R87+0x2c00] ;  /* 0x002c00005750783b */ /* 0x000eee0000000200 */
[----:B-1----:R-:W-:Y:S08]  /*77c0*/  HMMA.16816.F32.BF16 R4, R32, R76, RZ ;  /* 0x0000004c2004723c */ /* 0x002ff000000418ff */
[C---:B------:R-:W-:Y:S08]  /*77d0*/  HMMA.16816.F32.BF16 R28, R108.reuse, R100, R28 ;  /* 0x000000646c1c723c */ /* 0x040ff0000004181c */
[----:B------:R-:W-:Y:S01]  /*77e0*/  HMMA.16816.F32.BF16 R24, R108, R102, R24 ;  /* 0x000000666c18723c */ /* 0x000fe20000041818 */
[----:B------:R-:W1:Y:S07]  /*77f0*/  LDSM.16.M88.4 R100, [R87+0x2400] ;  /* 0x002400005764783b */ /* 0x000e6e0000000200 */
        /* <DEDUP_REMOVED lines=9> */
[----:B------:R-:W4:Y:S01]  /*7890*/  LDSM.16.M88.4 R104, [R87+0x2000] ;  /* 0x002000005768783b */ /* 0x000f220000000200 */
[----:B------:R-:W-:-:S06]  /*78a0*/  DEPBAR.LE SB0, 0x0 ;  /* 0x000080000000791a */ /* 0x000fcc0000000000 */
[----:B------:R-:W-:Y:S01]  /*78b0*/  HMMA.16816.F32.BF16 R4, R108, R120, R4 ;  /* 0x000000786c04723c */ /* 0x000fe20000041804 */
[----:B------:R-:W-:-:S05]  /*78c0*/  IMAD.SHL.U32 R121, R84, 0x2, RZ ;  /* 0x0000000254797824 */ /* 0x000fca00078e00ff */
[----:B------:R-:W-:Y:S02]  /*78d0*/  LOP3.LUT R121, R121, 0x6, RZ, 0xc0, !PT ;  /* 0x0000000679797812 */ /* 0x000fe400078ec0ff */
[----:B--2---:R-:W-:Y:S01]  /*78e0*/  HMMA.16816.F32.BF16 R44, R108, R96, R44 ;  /* 0x000000606c2c723c */ /* 0x004fe2000004182c */
[----:B------:R-:W-:-:S04]  /*78f0*/  VIADD R96, R66, 0xffffffff ;  /* 0xffffffff42607836 */ /* 0x000fc80000000000 */
[----:B------:R-:W-:-:S03]  /*7900*/  IMAD R96, R96, 0x80, R121 ;  /* 0x0000008060607824 */ /* 0x000fc600078e0279 */
[----:B---3--:R-:W-:Y:S01]  /*7910*/  HMMA.16816.F32.BF16 R32, R108, R82, R32 ;  /* 0x000000526c20723c */ /* 0x008fe20000041820 */
[C---:B------:R-:W-:Y:S02]  /*7920*/  VIADD R82, R96.reuse, 0x19 ;  /* 0x0000001960527836 */ /* 0x040fe40000000000 */
[----:B------:R-:W-:-:S03]  /*7930*/  VIADD R136, R96, 0x29 ;  /* 0x0000002960887836 */ /* 0x000fc60000000000 */
[----:B------:R-:W-:Y:S02]  /*7940*/  I2FP.F32.S32 R97, R82 ;  /* 0x0000005200617245 */ /* 0x000fe40000201400 */
[C---:B------:R-:W-:Y:S01]  /*7950*/  HMMA.16816.F32.BF16 R40, R108.reuse, R98, R40 ;  /* 0x000000626c28723c */ /* 0x040fe20000041828 */
[----:B------:R-:W-:Y:S01]  /*7960*/  VIADD R98, R96, 0x1 ;  /* 0x0000000160627836 */ /* 0x000fe20000000000 */
[-C--:B------:R-:W-:Y:S01]  /*7970*/  ISETP.GE.AND P2, PT, R82, R90.reuse, PT ;  /* 0x0000005a5200720c */ /* 0x080fe20003f46270 */
[----:B------:R-:W-:Y:S01]  /*7980*/  FFMA.FTZ R97, R88, R97, R17 ;  /* 0x0000006158617223 */ /* 0x000fe20000010011 */
[-C--:B------:R-:W-:Y:S02]  /*7990*/  ISETP.GE.AND P0, PT, R82, R65.reuse, PT ;  /* 0x000000415200720c */ /* 0x080fe40003f06270 */
[C---:B------:R-:W-:Y:S02]  /*79a0*/  ISETP.GE.AND P5, PT, R98.reuse, R90, PT ;  /* 0x0000005a6200720c */ /* 0x040fe40003fa6270 */
[----:B------:R-:W-:Y:S01]  /*79b0*/  HMMA.16816.F32.BF16 R36, R108, R80, R36 ;  /* 0x000000506c24723c */ /* 0x000fe20000041824 */
[----:B------:R-:W-:Y:S01]  /*79c0*/  ISETP.GE.AND P6, PT, R98, R65, PT ;  /* 0x000000416200720c */ /* 0x000fe20003fc6270 */
[----:B------:R-:W-:Y:S01]  /*79d0*/  VIADD R81, R96, 0x78 ;  /* 0x0000007860517836 */ /* 0x000fe20000000000 */
[----:B------:R-:W-:-:S02]  /*79e0*/  I2FP.F32.S32 R98, R98 ;  /* 0x0000006200627245 */ /* 0x000fc40000201400 */
[----:B------:R-:W-:Y:S02]  /*79f0*/  FSEL R97, R97, -INF , !P2 ;  /* 0xff80000061617808 */ /* 0x000fe40005000000 */
[C---:B------:R-:W-:Y:S01]  /*7a00*/  ISETP.GE.AND P1, PT, R81.reuse, R90, PT ;  /* 0x0000005a5100720c */ /* 0x040fe20003f26270 */
[----:B-1----:R-:W-:Y:S01]  /*7a10*/  HMMA.16816.F32.BF16 R56, R108, R100, R56 ;  /* 0x000000646c38723c */ /* 0x002fe20000041838 */
[----:B------:R-:W-:Y:S01]  /*7a20*/  BAR.SYNC.DEFER_BLOCKING 0x0 ;  /* 0x0000000000007b1d */ /* 0x000fe20000010000 */
[----:B------:R-:W-:Y:S01]  /*7a30*/  ISETP.GE.AND P3, PT, R81, R65, PT ;  /* 0x000000415100720c */ /* 0x000fe20003f66270 */
[C---:B------:R-:W-:Y:S01]  /*7a40*/  FFMA.FTZ R99, R88.reuse, R98, R29 ;  /* 0x0000006258637223 */ /* 0x040fe2000001001d */
[----:B------:R-:W-:Y:S01]  /*7a50*/  I2FP.F32.S32 R100, R82 ;  /* 0x0000005200647245 */ /* 0x000fe20000201400 */
[----:B------:R-:W-:Y:S01]  /*7a60*/  FFMA.FTZ R98, R88, R98, R31 ;  /* 0x0000006258627223 */ /* 0x000fe2000001001f */
[----:B------:R-:W-:Y:S01]  /*7a70*/  I2FP.F32.S32 R81, R81 ;  /* 0x0000005100517245 */ /* 0x000fe20000201400 */
[----:B------:R-:W-:Y:S01]  /*7a80*/  VIADD R31, R96, 0x8 ;  /* 0x00000008601f7836 */ /* 0x000fe20000000000 */
[----:B------:R-:W-:Y:S01]  /*7a90*/  FSEL R99, R99, -INF , !P5 ;  /* 0xff80000063637808 */ /* 0x000fe20006800000 */
[----:B------:R-:W-:Y:S01]  /*7aa0*/  FFMA.FTZ R100, R88, R100, R19 ;  /* 0x0000006458647223 */ /* 0x000fe20000010013 */
[----:B------:R-:W-:-:S02]  /*7ab0*/  VIADD R19, R96, 0x20 ;  /* 0x0000002060137836 */ /* 0x000fc40000000000 */
[-C--:B------:R-:W-:Y:S01]  /*7ac0*/  FFMA.FTZ R17, R88, R81.reuse, R32 ;  /* 0x0000005158117223 */ /* 0x080fe20000010020 */
[----:B------:R-:W-:Y:S01]  /*7ad0*/  VIADD R32, R96, 0x9 ;  /* 0x0000000960207836 */ /* 0x000fe20000000000 */
[-C--:B------:R-:W-:Y:S01]  /*7ae0*/  ISETP.GE.AND P2, PT, R31, R90.reuse, PT ;  /* 0x0000005a1f00720c */ /* 0x080fe20003f46270 */
[----:B------:R-:W-:Y:S01]  /*7af0*/  FFMA.FTZ R34, R88, R81, R34 ;  /* 0x0000005158227223 */ /* 0x000fe20000010022 */
[----:B------:R-:W-:Y:S01]  /*7b00*/  FSEL R100, R100, -INF , !P0 ;  /* 0xff80000064647808 */ /* 0x000fe20004000000 */
[----:B------:R-:W-:Y:S01]  /*7b10*/  HMMA.16816.F32.BF16 R48, R108, R102, R48 ;  /* 0x000000666c30723c */ /* 0x000fe20000041830 */
[----:B------:R-:W-:Y:S02]  /*7b20*/  P2R R80, PR, RZ, 0x4 ;  /* 0x00000004ff507803 */ /* 0x000fe40000000000 */
[----:B------:R-:W-:Y:S02]  /*7b30*/  FSEL R17, R17, -INF , !P1 ;  /* 0xff80000011117808 */ /* 0x000fe40004800000 */
[----:B------:R-:W-:-:S02]  /*7b40*/  ISETP.GE.AND P1, PT, R32, R90, PT ;  /* 0x0000005a2000720c */ /* 0x000fc40003f26270 */
[-C--:B------:R-:W-:Y:S01]  /*7b50*/  ISETP.GE.AND P0, PT, R32, R65.reuse, PT ;  /* 0x000000412000720c */ /* 0x080fe20003f06270 */
[C---:B------:R-:W-:Y:S01]  /*7b60*/  HMMA.16816.F32.BF16 R76, R108.reuse, R122, R76 ;  /* 0x0000007a6c4c723c */ /* 0x040fe2000004184c */
[C---:B------:R-:W-:Y:S02]  /*7b70*/  ISETP.GE.AND P2, PT, R19.reuse, R90, PT ;  /* 0x0000005a1300720c */ /* 0x040fe40003f46270 */
[-C--:B------:R-:W-:Y:S02]  /*7b80*/  ISETP.GE.AND P5, PT, R19, R65.reuse, PT ;  /* 0x000000411300720c */ /* 0x080fe40003fa6270 */
[----:B------:R-:W-:Y:S02]  /*7b90*/  ISETP.GE.AND P4, PT, R31, R65, PT ;  /* 0x000000411f00720c */ /* 0x000fe40003f86270 */
[----:B------:R-:W-:Y:S01]  /*7ba0*/  I2FP.F32.S32 R32, R32 ;  /* 0x0000002000207245 */ /* 0x000fe20000201400 */
[----:B----4-:R-:W-:Y:S01]  /*7bb0*/  HMMA.16816.F32.BF16 R72, R108, R104, R72 ;  /* 0x000000686c48723c */ /* 0x010fe20000041848 */
[----:B------:R-:W-:-:S02]  /*7bc0*/  I2FP.F32.S32 R19, R19 ;  /* 0x0000001300137245 */ /* 0x000fc40000201400 */
[----:B------:R-:W-:Y:S01]  /*7bd0*/  I2FP.F32.S32 R31, R31 ;  /* 0x0000001f001f7245 */ /* 0x000fe20000201400 */
[-C--:B------:R-:W-:Y:S01]  /*7be0*/  FFMA.FTZ R27, R88, R32.reuse, R27 ;  /* 0x00000020581b7223 */ /* 0x080fe2000001001b */
[----:B------:R-:W-:Y:S01]  /*7bf0*/  FSEL R29, R34, -INF , !P3 ;  /* 0xff800000221d7808 */ /* 0x000fe20005800000 */
[C---:B------:R-:W-:Y:S01]  /*7c00*/  FFMA.FTZ R127, R88.reuse, R19, R12 ;  /* 0x00000013587f7223 */ /* 0x040fe2000001000c */
[C---:B------:R-:W-:Y:S01]  /*7c10*/  FFMA.FTZ R25, R88.reuse, R32, R25 ;  /* 0x0000002058197223 */ /* 0x040fe20000010019 */
[CC--:B------:R-:W-:Y:S01]  /*7c20*/  FFMA.FTZ R24, R88.reuse, R31.reuse, R24 ;  /* 0x0000001f58187223 */ /* 0x0c0fe20000010018 */
[C---:B------:R-:W-:Y:S01]  /*7c30*/  FFMA.FTZ R26, R88.reuse, R31, R26 ;  /* 0x0000001f581a7223 */ /* 0x040fe2000001001a */
[----:B------:R-:W-:Y:S01]  /*7c40*/  FFMA.FTZ R14, R88, R19, R14 ;  /* 0x00000013580e7223 */ /* 0x000fe2000001000e */
[----:B------:R-:W-:Y:S01]  /*7c50*/  ISETP.NE.AND P3, PT, R80, RZ, PT ;  /* 0x000000ff5000720c */ /* 0x000fe20003f65270 */
[C---:B------:R-:W-:Y:S01]  /*7c60*/  VIADD R12, R96.reuse, 0x21 ;  /* 0x00000021600c7836 */ /* 0x040fe20000000000 */
[----:B------:R-:W-:Y:S01]  /*7c70*/  HMMA.16816.F32.BF16 R68, R108, R106, R68 ;  /* 0x0000006a6c44723c */ /* 0x000fe20000041844 */
[C---:B------:R-:W-:Y:S01]  /*7c80*/  VIADD R19, R96.reuse, 0x28 ;  /* 0x0000002860137836 */ /* 0x040fe20000000000 */
[----:B------:R-:W-:Y:S01]  /*7c90*/  FSEL R102, R27, -INF , !P0 ;  /* 0xff8000001b667808 */ /* 0x000fe20004000000 */
[----:B------:R-:W-:Y:S01]  /*7ca0*/  VIADD R34, R96, 0x61 ;  /* 0x0000006160227836 */ /* 0x000fe20000000000 */
[----:B------:R-:W-:-:S02]  /*7cb0*/  FSEL R127, R127, -INF , !P2 ;  /* 0xff8000007f7f7808 */ /* 0x000fc40005000000 */
[----:B------:R-:W-:Y:S02]  /*7cc0*/  FSEL R98, R98, -INF , !P6 ;  /* 0xff80000062627808 */ /* 0x000fe40007000000 */
[----:B------:R-:W-:Y:S01]  /*7cd0*/  FSEL R103, R24, -INF , !P3 ;  /* 0xff80000018677808 */ /* 0x000fe20005800000 */
[----:B------:R-:W-:Y:S01]  /*7ce0*/  VIADD R24, R96, 0x71 ;  /* 0x0000007160187836 */ /* 0x000fe20000000000 */
[----:B------:R-:W-:Y:S02]  /*7cf0*/  FSEL R108, R26, -INF , !P4 ;  /* 0xff8000001a6c7808 */ /* 0x000fe40006000000 */
[----:B------:R-:W-:Y:S01]  /*7d00*/  FSEL R101, R25, -INF , !P1 ;  /* 0xff80000019657808 */ /* 0x000fe20004800000 */
[----:B------:R-:W-:Y:S01]  /*7d10*/  VIADD R25, R96, 0x70 ;  /* 0x0000007060197836 */ /* 0x000fe20000000000 */
[C---:B------:R-:W-:Y:S02]  /*7d20*/  ISETP.GE.AND P2, PT, R136.reuse, R90, PT ;  /* 0x0000005a8800720c */ /* 0x040fe40003f46270 */
[----:B------:R-:W-:-:S02]  /*7d30*/  ISETP.GE.AND P0, PT, R136, R65, PT ;  /* 0x000000418800720c */ /* 0x000fc40003f06270 */
[CC--:B------:R-:W-:Y:S02]  /*7d40*/  ISETP.GE.AND P6, PT, R12.reuse, R90.reuse, PT ;  /* 0x0000005a0c00720c */ /* 0x0c0fe40003fc6270 */
[-C--:B------:R-:W-:Y:S02]  /*7d50*/  ISETP.GE.AND P3, PT, R12, R65.reuse, PT ;  /* 0x000000410c00720c */ /* 0x080fe40003f66270 */
[C---:B------:R-:W-:Y:S02]  /*7d60*/  ISETP.GE.AND P4, PT, R19.reuse, R90, PT ;  /* 0x0000005a1300720c */ /* 0x040fe40003f86270 */
[----:B------:R-:W-:Y:S02]  /*7d70*/  ISETP.GE.AND P1, PT, R19, R65, PT ;  /* 0x000000411300720c */ /* 0x000fe40003f26270 */
[----:B------:R-:W-:Y:S02]  /*7d80*/  I2FP.F32.S32 R136, R136 ;  /* 0x0000008800887245 */ /* 0x000fe40000201400 */
[----:B------:R-:W-:-:S02]  /*7d90*/  I2FP.F32.S32 R12, R12 ;  /* 0x0000000c000c7245 */ /* 0x000fc40000201400 */
[----:B------:R-:W-:Y:S01]  /*7da0*/  I2FP.F32.S32 R19, R19 ;  /* 0x0000001300137245 */ /* 0x000fe20000201400 */
[CC--:B------:R-:W-:Y:S01]  /*7db0*/  FFMA.FTZ R131, R88.reuse, R136.reuse, R9 ;  /* 0x0000008858837223 */ /* 0x0c0fe20000010009 */
[C---:B------:R-:W-:Y:S01]  /*7dc0*/  FFMA.FTZ R136, R88.reuse, R136, R11 ;  /* 0x0000008858887223 */ /* 0x040fe2000001000b */
[CC--:B------:R-:W-:Y:S01]  /*7dd0*/  FFMA.FTZ R13, R88.reuse, R12.reuse, R13 ;  /* 0x0000000c580d7223 */ /* 0x0c0fe2000001000d */
[C---:B------:R-:W-:Y:S01]  /*7de0*/  FFMA.FTZ R15, R88.reuse, R12, R15 ;  /* 0x0000000c580f7223 */ /* 0x040fe2000001000f */
[-C--:B------:R-:W-:Y:S01]  /*7df0*/  FFMA.FTZ R8, R88, R19.reuse, R8 ;  /* 0x0000001358087223 */ /* 0x080fe20000010008 */
[----:B------:R-:W-:Y:S01]  /*7e00*/  VIADD R11, R96, 0x30 ;  /* 0x00000030600b7836 */ /* 0x000fe20000000000 */
[----:B------:R-:W-:Y:S01]  /*7e10*/  FSEL R136, R136, -INF , !P0 ;  /* 0xff80000088887808 */ /* 0x000fe20004000000 */
[C---:B------:R-:W-:Y:S01]  /*7e20*/  VIADD R9, R96.reuse, 0x38 ;  /* 0x0000003860097836 */ /* 0x040fe20000000000 */
[----:B------:R-:W-:Y:S01]  /*7e30*/  FSEL R135, R13, -INF , !P6 ;  /* 0xff8000000d877808 */ /* 0x000fe20007000000 */
[----:B------:R-:W-:Y:S01]  /*7e40*/  VIADD R12, R96, 0x31 ;  /* 0x00000031600c7836 */ /* 0x000fe20000000000 */
[----:B------:R-:W-:Y:S01]  /*7e50*/  FSEL R140, R15, -INF , !P3 ;  /* 0xff8000000f8c7808 */ /* 0x000fe20005800000 */
[----:B------:R-:W-:Y:S01]  /*7e60*/  FFMA.FTZ R10, R88, R19, R10 ;  /* 0x00000013580a7223 */ /* 0x000fe2000001000a */
[----:B------:R-:W-:-:S02]  /*7e70*/  FSEL R133, R8, -INF , !P4 ;  /* 0xff80000008857808 */ /* 0x000fc40006000000 */
[CC--:B------:R-:W-:Y:S02]  /*7e80*/  ISETP.GE.AND P6, PT, R11.reuse, R90.reuse, PT ;  /* 0x0000005a0b00720c */ /* 0x0c0fe40003fc6270 */
[-C--:B------:R-:W-:Y:S02]  /*7e90*/  ISETP.GE.AND P3, PT, R11, R65.reuse, PT ;  /* 0x000000410b00720c */ /* 0x080fe40003f66270 */
[C---:B------:R-:W-:Y:S02]  /*7ea0*/  ISETP.GE.AND P4, PT, R9.reuse, R90, PT ;  /* 0x0000005a0900720c */ /* 0x040fe40003f86270 */
[----:B------:R-:W-:Y:S02]  /*7eb0*/  ISETP.GE.AND P0, PT, R9, R65, PT ;  /* 0x000000410900720c */ /* 0x000fe40003f06270 */
[----:B------:R-:W-:Y:S02]  /*7ec0*/  I2FP.F32.S32 R11, R11 ;  /* 0x0000000b000b7245 */ /* 0x000fe40000201400 */
[----:B------:R-:W-:-:S02]  /*7ed0*/  I2FP.F32.S32 R9, R9 ;  /* 0x0000000900097245 */ /* 0x000fc40000201400 */
[----:B------:R-:W-:Y:S01]  /*7ee0*/  I2FP.F32.S32 R8, R12 ;  /* 0x0000000c00087245 */ /* 0x000fe20000201400 */
[----:B------:R-:W-:Y:S01]  /*7ef0*/  FFMA.FTZ R4, R88, R11, R4 ;  /* 0x0000000b58047223 */ /* 0x000fe20000010004 */
[----:B------:R-:W-:Y:S01]  /*7f00*/  FSEL R132, R14, -INF , !P5 ;  /* 0xff8000000e847808 */ /* 0x000fe20006800000 */
[CC--:B------:R-:W-:Y:S01]  /*7f10*/  FFMA.FTZ R76, R88.reuse, R9.reuse, R76 ;  /* 0x00000009584c7223 */ /* 0x0c0fe2000001004c */
[C---:B------:R-:W-:Y:S01]  /*7f20*/  FFMA.FTZ R78, R88.reuse, R9, R78 ;  /* 0x00000009584e7223 */ /* 0x040fe2000001004e */
[CC--:B------:R-:W-:Y:S01]  /*7f30*/  FFMA.FTZ R5, R88.reuse, R8.reuse, R5 ;  /* 0x0000000858057223 */ /* 0x0c0fe20000010005 */
[----:B------:R-:W-:Y:S01]  /*7f40*/  FFMA.FTZ R7, R88, R8, R7 ;  /* 0x0000000858077223 */ /* 0x000fe20000010007 */
[----:B------:R-:W-:Y:S01]  /*7f50*/  VIADD R9, R96, 0x39 ;  /* 0x0000003960097836 */ /* 0x000fe20000000000 */
[----:B------:R-:W-:Y:S01]  /*7f60*/  ISETP.GE.AND P5, PT, R12, R90, PT ;  /* 0x0000005a0c00720c */ /* 0x000fe20003fa6270 */
[----:B------:R-:W-:Y:S01]  /*7f70*/  VIADD R8, R96, 0x40 ;  /* 0x0000004060087836 */ /* 0x000fe20000000000 */
[----:B------:R-:W-:Y:S01]  /*7f80*/  FSEL R87, R4, -INF , !P6 ;  /* 0xff80000004577808 */ /* 0x000fe20007000000 */
[----:B------:R-:W-:Y:S01]  /*7f90*/  FFMA.FTZ R82, R88, R11, R6 ;  /* 0x0000000b58527223 */ /* 0x000fe20000010006 */
[----:B------:R-:W-:Y:S01]  /*7fa0*/  I2FP.F32.S32 R4, R9 ;  /* 0x0000000900047245 */ /* 0x000fe20000201400 */
[C---:B------:R-:W-:Y:S01]  /*7fb0*/  VIADD R6, R96.reuse, 0x41 ;  /* 0x0000004160067836 */ /* 0x040fe20000000000 */
[----:B------:R-:W-:Y:S01]  /*7fc0*/  FSEL R83, R5, -INF , !P5 ;  /* 0xff80000005537808 */ /* 0x000fe20006800000 */
[----:B------:R-:W-:Y:S01]  /*7fd0*/  VIADD R14, R96, 0x51 ;  /* 0x00000051600e7836 */ /* 0x000fe20000000000 */
[----:B------:R-:W-:Y:S01]  /*7fe0*/  I2FP.F32.S32 R5, R8 ;  /* 0x0000000800057245 */ /* 0x000fe20000201400 */
[-C--:B------:R-:W-:Y:S01]  /*7ff0*/  FFMA.FTZ R77, R88, R4.reuse, R77 ;  /* 0x00000004584d7223 */ /* 0x080fe2000001004d */
[----:B------:R-:W-:Y:S01]  /*8000*/  FSEL R138, R10, -INF , !P1 ;  /* 0xff8000000a8a7808 */ /* 0x000fe20004800000 */
[----:B------:R-:W-:Y:S01]  /*8010*/  FFMA.FTZ R79, R88, R4, R79 ;  /* 0x00000004584f7223 */ /* 0x000fe2000001004f */
[----:B------:R-:W-:Y:S01]  /*8020*/  ISETP.GE.AND P1, PT, R12, R65, PT ;  /* 0x000000410c00720c */ /* 0x000fe20003f26270 */
[CC--:B------:R-:W-:Y:S01]  /*8030*/  FFMA.FTZ R4, R88.reuse, R5.reuse, R72 ;  /* 0x0000000558047223 */ /* 0x0c0fe20000010048 */
[----:B------:R-:W-:Y:S01]  /*8040*/  FFMA.FTZ R74, R88, R5, R74 ;  /* 0x00000005584a7223 */ /* 0x000fe2000001004a */
[-C--:B------:R-:W-:Y:S01]  /*8050*/  ISETP.GE.AND P6, PT, R9, R90.reuse, PT ;  /* 0x0000005a0900720c */ /* 0x080fe20003fc6270 */
        /* <DEDUP_REMOVED lines=8> */
[----:B------:R-:W-:Y:S02]  /*80e0*/  I2FP.F32.S32 R6, R6 ;  /* 0x0000000600067245 */ /* 0x000fe40000201400 */
[----:B------:R-:W-:Y:S02]  /*80f0*/  FSEL R78, R78, -INF , !P0 ;  /* 0xff8000004e4e7808 */ /* 0x000fe40004000000 */
[----:B------:R-:W-:Y:S01]  /*8100*/  FSEL R89, R77, -INF , !P6 ;  /* 0xff8000004d597808 */ /* 0x000fe20007000000 */
[C---:B------:R-:W-:Y:S01]  /*8110*/  FFMA.FTZ R73, R88.reuse, R6, R73 ;  /* 0x0000000658497223 */ /* 0x040fe20000010049 */
[C---:B------:R-:W-:Y:S01]  /*8120*/  ISETP.GE.AND P6, PT, R5.reuse, R90, PT ;  /* 0x0000005a0500720c */ /* 0x040fe20003fc6270 */
[----:B------:R-:W-:Y:S01]  /*8130*/  FFMA.FTZ R72, R88, R6, R75 ;  /* 0x0000000658487223 */ /* 0x000fe2000001004b */
[----:B------:R-:W-:Y:S01]  /*8140*/  ISETP.GE.AND P0, PT, R5, R65, PT ;  /* 0x000000410500720c */ /* 0x000fe20003f06270 */
[----:B------:R-:W-:Y:S01]  /*8150*/  VIADD R6, R96, 0x49 ;  /* 0x0000004960067836 */ /* 0x000fe20000000000 */
[----:B------:R-:W-:-:S02]  /*8160*/  I2FP.F32.S32 R5, R5 ;  /* 0x0000000500057245 */ /* 0x000fc40000201400 */
[----:B------:R-:W-:Y:S02]  /*8170*/  FSEL R131, R131, -INF , !P2 ;  /* 0xff80000083837808 */ /* 0x000fe40005000000 */
[----:B------:R-:W-:Y:S01]  /*8180*/  ISETP.GE.AND P2, PT, R9, R65, PT ;  /* 0x000000410900720c */ /* 0x000fe20003f46270 */
[-C--:B------:R-:W-:Y:S01]  /*8190*/  FFMA.FTZ R68, R88, R5.reuse, R68 ;  /* 0x0000000558447223 */ /* 0x080fe20000010044 */
[----:B------:R-:W-:Y:S01]  /*81a0*/  ISETP.GE.AND P5, PT, R8, R90, PT ;  /* 0x0000005a0800720c */ /* 0x000fe20003fa6270 */
[----:B------:R-:W-:Y:S01]  /*81b0*/  FFMA.FTZ R70, R88, R5, R70 ;  /* 0x0000000558467223 */ /* 0x000fe20000010046 */
[----:B------:R-:W-:Y:S02]  /*81c0*/  FSEL R120, R79, -INF , !P2 ;  /* 0xff8000004f787808 */ /* 0x000fe40005000000 */
[----:B------:R-:W-:Y:S02]  /*81d0*/  FSEL R75, R4, -INF , !P5 ;  /* 0xff800000044b7808 */ /* 0x000fe40006800000 */
[----:B------:R-:W-:-:S02]  /*81e0*/  FSEL R73, R73, -INF , !P4 ;  /* 0xff80000049497808 */ /* 0x000fc40006000000 */
[----:B------:R-:W-:Y:S02]  /*81f0*/  FSEL R82, R82, -INF , !P3 ;  /* 0xff80000052527808 */ /* 0x000fe40005800000 */
[----:B------:R-:W-:Y:S02]  /*8200*/  I2FP.F32.S32 R4, R6 ;  /* 0x0000000600047245 */ /* 0x000fe40000201400 */
[C---:B------:R-:W-:Y:S02]  /*8210*/  ISETP.GE.AND P4, PT, R7.reuse, R90, PT ;  /* 0x0000005a0700720c */ /* 0x040fe40003f86270 */
[-C--:B------:R-:W-:Y:S01]  /*8220*/  ISETP.GE.AND P2, PT, R7, R65.reuse, PT ;  /* 0x000000410700720c */ /* 0x080fe20003f46270 */
[-C--:B------:R-:W-:Y:S01]  /*8230*/  FFMA.FTZ R5, R88, R4.reuse, R71 ;  /* 0x0000000458057223 */ /* 0x080fe20000010047 */
[----:B------:R-:W-:Y:S01]  /*8240*/  ISETP.GE.AND P3, PT, R8, R65, PT ;  /* 0x000000410800720c */ /* 0x000fe20003f66270 */
[----:B------:R-:W-:Y:S01]  /*8250*/  FFMA.FTZ R69, R88, R4, R69 ;  /* 0x0000000458457223 */ /* 0x000fe20000010045 */
[----:B------:R-:W-:Y:S01]  /*8260*/  I2FP.F32.S32 R7, R7 ;  /* 0x0000000700077245 */ /* 0x000fe20000201400 */
[----:B------:R-:W-:Y:S01]  /*8270*/  VIADD R4, R96, 0x59 ;  /* 0x0000005960047836 */ /* 0x000fe20000000000 */
[----:B------:R-:W-:-:S02]  /*8280*/  FSEL R77, R68, -INF , !P6 ;  /* 0xff800000444d7808 */ /* 0x000fc40007000000 */
[-C--:B------:R-:W-:Y:S01]  /*8290*/  ISETP.GE.AND P6, PT, R14, R90.reuse, PT ;  /* 0x0000005a0e00720c */ /* 0x080fe20003fc6270 */
[-C--:B------:R-:W-:Y:S01]  /*82a0*/  FFMA.FTZ R13, R88, R7.reuse, R56 ;  /* 0x00000007580d7223 */ /* 0x080fe20000010038 */
[----:B------:R-:W-:Y:S01]  /*82b0*/  FSEL R74, R74, -INF , !P3 ;  /* 0xff8000004a4a7808 */ /* 0x000fe20005800000 */
[----:B------:R-:W-:Y:S01]  /*82c0*/  FFMA.FTZ R12, R88, R7, R58 ;  /* 0x00000007580c7223 */ /* 0x000fe2000001003a */
[C---:B------:R-:W-:Y:S02]  /*82d0*/  ISETP.GE.AND P5, PT, R6.reuse, R90, PT ;  /* 0x0000005a0600720c */ /* 0x040fe40003fa6270 */
[----:B------:R-:W-:Y:S01]  /*82e0*/  ISETP.GE.AND P3, PT, R6, R65, PT ;  /* 0x000000410600720c */ /* 0x000fe20003f66270 */
[----:B------:R-:W-:Y:S01]  /*82f0*/  VIADD R6, R96, 0x58 ;  /* 0x0000005860067836 */ /* 0x000fe20000000000 */
[----:B------:R-:W-:Y:S02]  /*8300*/  FSEL R72, R72, -INF , !P1 ;  /* 0xff80000048487808 */ /* 0x000fe40004800000 */
[----:B------:R-:W-:-:S02]  /*8310*/  P2R R7, PR, RZ, 0x40 ;  /* 0x00000040ff077803 */ /* 0x000fc40000000000 */
[----:B------:R-:W-:Y:S02]  /*8320*/  ISETP.GE.AND P1, PT, R14, R65, PT ;  /* 0x000000410e00720c */ /* 0x000fe40003f26270 */
[----:B------:R-:W-:Y:S02]  /*8330*/  I2FP.F32.S32 R14, R14 ;  /* 0x0000000e000e7245 */ /* 0x000fe40000201400 */
[----:B------:R-:W-:Y:S02]  /*8340*/  FSEL R56, R5, -INF , !P3 ;  /* 0xff80000005387808 */ /* 0x000fe40005800000 */
[----:B------:R-:W-:Y:S01]  /*8350*/  FSEL R71, R69, -INF , !P5 ;  /* 0xff80000045477808 */ /* 0x000fe20006800000 */
[-C--:B------:R-:W-:Y:S01]  /*8360*/  FFMA.FTZ R57, R88, R14.reuse, R57 ;  /* 0x0000000e58397223 */ /* 0x080fe20000010039 */
[----:B------:R-:W-:Y:S01]  /*8370*/  ISETP.NE.AND P3, PT, R7, RZ, PT ;  /* 0x000000ff0700720c */ /* 0x000fe20003f65270 */
[----:B------:R-:W-:Y:S01]  /*8380*/  VIADD R7, R96, 0x60 ;  /* 0x0000006060077836 */ /* 0x000fe20000000000 */
[----:B------:R-:W-:Y:S01]  /*8390*/  FSEL R13, R13, -INF , !P4 ;  /* 0xff8000000d0d7808 */ /* 0x000fe20006000000 */
[----:B------:R-:W-:Y:S01]  /*83a0*/  FFMA.FTZ R14, R88, R14, R59 ;  /* 0x0000000e580e7223 */ /* 0x000fe2000001003b */
[----:B------:R-:W-:-:S02]  /*83b0*/  I2FP.F32.S32 R5, R6 ;  /* 0x0000000600057245 */ /* 0x000fc40000201400 */
[C---:B------:R-:W-:Y:S02]  /*83c0*/  ISETP.GE.AND P5, PT, R4.reuse, R90, PT ;  /* 0x0000005a0400720c */ /* 0x040fe40003fa6270 */
[----:B------:R-:W-:Y:S01]  /*83d0*/  ISETP.GE.AND P4, PT, R4, R65, PT ;  /* 0x000000410400720c */ /* 0x000fe20003f86270 */
[----:B------:R-:W-:Y:S01]  /*83e0*/  FFMA.FTZ R50, R88, R5, R50 ;  /* 0x0000000558327223 */ /* 0x000fe20000010032 */
[----:B------:R-:W-:Y:S02]  /*83f0*/  I2FP.F32.S32 R4, R4 ;  /* 0x0000000400047245 */ /* 0x000fe40000201400 */
[----:B------:R-:W-:Y:S02]  /*8400*/  FSEL R58, R70, -INF , !P0 ;  /* 0xff800000463a7808 */ /* 0x000fe40004000000 */
[----:B------:R-:W-:Y:S01]  /*8410*/  ISETP.GE.AND P6, PT, R6, R90, PT ;  /* 0x0000005a0600720c */ /* 0x000fe20003fc6270 */
[-C--:B------:R-:W-:Y:S01]  /*8420*/  FFMA.FTZ R15, R88, R4.reuse, R49 ;  /* 0x00000004580f7223 */ /* 0x080fe20000010031 */
[----:B------:R-:W-:Y:S01]  /*8430*/  ISETP.GE.AND P0, PT, R6, R65, PT ;  /* 0x000000410600720c */ /* 0x000fe20003f06270 */
[----:B------:R-:W-:Y:S01]  /*8440*/  FFMA.FTZ R6, R88, R5, R48 ;  /* 0x0000000558067223 */ /* 0x000fe20000010030 */
[----:B------:R-:W-:Y:S01]  /*8450*/  FSEL R12, R12, -INF , !P2 ;  /* 0xff8000000c0c7808 */ /* 0x000fe20005000000 */
[----:B------:R-:W-:Y:S01]  /*8460*/  FFMA.FTZ R48, R88, R4, R51 ;  /* 0x0000000458307223 */ /* 0x000fe20000010033 */
[----:B------:R-:W-:Y:S01]  /*8470*/  ISETP.GE.AND P2, PT, R7, R90, PT ;  /* 0x0000005a0700720c */ /* 0x000fe20003f46270 */
[----:B------:R-:W-:Y:S01]  /*8480*/  VIADD R5, R96, 0x68 ;  /* 0x0000006860057836 */ /* 0x000fe20000000000 */
[----:B------:R-:W-:-:S02]  /*8490*/  FSEL R51, R57, -INF , !P3 ;  /* 0xff80000039337808 */ /* 0x000fc40005800000 */
[----:B------:R-:W-:Y:S02]  /*84a0*/  ISETP.GE.AND P3, PT, R7, R65, PT ;  /* 0x000000410700720c */ /* 0x000fe40003f66270 */
[----:B------:R-:W-:Y:S02]  /*84b0*/  P2R R4, PR, RZ, 0x4 ;  /* 0x00000004ff047803 */ /* 0x000fe40000000000 */
[----:B------:R-:W-:Y:S02]  /*84c0*/  I2FP.F32.S32 R7, R7 ;  /* 0x0000000700077245 */ /* 0x000fe40000201400 */
[----:B------:R-:W-:Y:S02]  /*84d0*/  FSEL R14, R14, -INF , !P1 ;  /* 0xff8000000e0e7808 */ /* 0x000fe40004800000 */
[----:B------:R-:W-:Y:S01]  /*84e0*/  FSEL R49, R6, -INF , !P6 ;  /* 0xff80000006317808 */ /* 0x000fe20007000000 */
[-C--:B------:R-:W-:Y:S01]  /*84f0*/  FFMA.FTZ R31, R88, R7.reuse, R44 ;  /* 0x00000007581f7223 */ /* 0x080fe2000001002c */
[----:B------:R-:W-:Y:S01]  /*8500*/  ISETP.GE.AND P6, PT, R34, R90, PT ;  /* 0x0000005a2200720c */ /* 0x000fe20003fc6270 */
[----:B------:R-:W-:Y:S01]  /*8510*/  FFMA.FTZ R46, R88, R7, R46 ;  /* 0x00000007582e7223 */ /* 0x000fe2000001002e */
[----:B------:R-:W-:Y:S01]  /*8520*/  ISETP.GE.AND P1, PT, R34, R65, PT ;  /* 0x000000412200720c */ /* 0x000fe20003f26270 */
[C---:B------:R-:W-:Y:S01]  /*8530*/  VIADD R7, R96.reuse, 0x10 ;  /* 0x0000001060077836 */ /* 0x040fe20000000000 */
[----:B------:R-:W-:Y:S01]  /*8540*/  FSEL R15, R15, -INF , !P5 ;  /* 0xff8000000f0f7808 */ /* 0x000fe20006800000 */
[----:B------:R-:W-:Y:S01]  /*8550*/  VIADD R6, R96, 0x10 ;  /* 0x0000001060067836 */ /* 0x000fe20000000000 */
[----:B------:R-:W-:-:S02]  /*8560*/  I2FP.F32.S32 R34, R34 ;  /* 0x0000002200227245 */ /* 0x000fc40000201400 */
[----:B------:R-:W-:Y:S01]  /*8570*/  ISETP.NE.AND P5, PT, R4, RZ, PT ;  /* 0x000000ff0400720c */ /* 0x000fe20003fa5270 */
[----:B------:R-:W-:Y:S01]  /*8580*/  VIADD R4, R96, 0x69 ;  /* 0x0000006960047836 */ /* 0x000fe20000000000 */
[----:B------:R-:W-:Y:S01]  /*8590*/  FSEL R50, R50, -INF , !P0 ;  /* 0xff80000032327808 */ /* 0x000fe20004000000 */
[C---:B------:R-:W-:Y:S01]  /*85a0*/  FFMA.FTZ R45, R88.reuse, R34, R45 ;  /* 0x00000022582d7223 */ /* 0x040fe2000001002d */
[C---:B------:R-:W-:Y:S01]  /*85b0*/  ISETP.GE.AND P2, PT, R5.reuse, R90, PT ;  /* 0x0000005a0500720c */ /* 0x040fe20003f46270 */
[----:B------:R-:W-:Y:S01]  /*85c0*/  FFMA.FTZ R34, R88, R34, R47 ;  /* 0x0000002258227223 */ /* 0x000fe2000001002f */
[----:B------:R-:W-:Y:S02]  /*85d0*/  ISETP.GE.AND P0, PT, R5, R65, PT ;  /* 0x000000410500720c */ /* 0x000fe40003f06270 */
[----:B------:R-:W-:Y:S02]  /*85e0*/  I2FP.F32.S32 R5, R5 ;  /* 0x0000000500057245 */ /* 0x000fe40000201400 */
[----:B------:R-:W-:-:S02]  /*85f0*/  FSEL R48, R48, -INF , !P4 ;  /* 0xff80000030307808 */ /* 0x000fc40006000000 */
[----:B------:R-:W-:Y:S01]  /*8600*/  FSEL R31, R31, -INF , !P5 ;  /* 0xff8000001f1f7808 */ /* 0x000fe20006800000 */
[-C--:B------:R-:W-:Y:S01]  /*8610*/  FFMA.FTZ R19, R88, R5.reuse, R40 ;  /* 0x0000000558137223 */ /* 0x080fe20000010028 */
[----:B------:R-:W-:Y:S01]  /*8620*/  ISETP.GE.AND P4, PT, R4, R90, PT ;  /* 0x0000005a0400720c */ /* 0x000fe20003f86270 */
[----:B------:R-:W-:Y:S01]  /*8630*/  FFMA.FTZ R32, R88, R5, R42 ;  /* 0x0000000558207223 */ /* 0x000fe2000001002a */
[-C--:B------:R-:W-:Y:S02]  /*8640*/  ISETP.GE.AND P5, PT, R4, R65.reuse, PT ;  /* 0x000000410400720c */ /* 0x080fe40003fa6270 */
[----:B------:R-:W-:Y:S02]  /*8650*/  I2FP.F32.S32 R4, R4 ;  /* 0x0000000400047245 */ /* 0x000fe40000201400 */
[----:B------:R-:W-:Y:S02]  /*8660*/  P2R R5, PR, RZ, 0x10 ;  /* 0x00000010ff057803 */ /* 0x000fe40000000000 */
[----:B------:R-:W-:Y:S01]  /*8670*/  FSEL R42, R45, -INF , !P6 ;  /* 0xff8000002d2a7808 */ /* 0x000fe20007000000 */
[C---:B------:R-:W-:Y:S01]  /*8680*/  FFMA.FTZ R43, R88.reuse, R4, R43 ;  /* 0x00000004582b7223 */ /* 0x040fe2000001002b */
[C---:B------:R-:W-:Y:S01]  /*8690*/  ISETP.GE.AND P6, PT, R25.reuse, R90, PT ;  /* 0x0000005a1900720c */ /* 0x040fe20003fc6270 */
[----:B------:R-:W-:Y:S01]  /*86a0*/  FFMA.FTZ R41, R88, R4, R41 ;  /* 0x0000000458297223 */ /* 0x000fe20000010029 */
[----:B------:R-:W-:-:S02]  /*86b0*/  ISETP.GE.AND P4, PT, R25, R65, PT ;  /* 0x000000411900720c */ /* 0x000fc40003f86270 */
[----:B------:R-:W-:Y:S02]  /*86c0*/  FSEL R40, R46, -INF , !P3 ;  /* 0xff8000002e287808 */ /* 0x000fe40005800000 */
[----:B------:R-:W-:Y:S02]  /*86d0*/  FSEL R34, R34, -INF , !P1 ;  /* 0xff80000022227808 */ /* 0x000fe40004800000 */
[----:B------:R-:W-:Y:S02]  /*86e0*/  I2FP.F32.S32 R25, R25 ;  /* 0x0000001900197245 */ /* 0x000fe40000201400 */
[C---:B------:R-:W-:Y:S02]  /*86f0*/  ISETP.GE.AND P3, PT, R24.reuse, R90, PT ;  /* 0x0000005a1800720c */ /* 0x040fe40003f66270 */
[----:B------:R-:W-:Y:S01]  /*8700*/  ISETP.GE.AND P1, PT, R24, R65, PT ;  /* 0x000000411800720c */ /* 0x000fe20003f26270 */
[CC--:B------:R-:W-:Y:S01]  /*8710*/  FFMA.FTZ R27, R88.reuse, R25.reuse, R36 ;  /* 0x00000019581b7223 */ /* 0x0c0fe20000010024 */
[----:B------:R-:W-:Y:S01]  /*8720*/  I2FP.F32.S32 R24, R24 ;  /* 0x0000001800187245 */ /* 0x000fe20000201400 */
[----:B------:R-:W-:Y:S01]  /*8730*/  FFMA.FTZ R25, R88, R25, R38 ;  /* 0x0000001958197223 */ /* 0x000fe20000010026 */
[----:B------:R-:W-:-:S02]  /*8740*/  FSEL R19, R19, -INF , !P2 ;  /* 0xff80000013137808 */ /* 0x000fc40005000000 */
[----:B------:R-:W-:Y:S01]  /*8750*/  ISETP.NE.AND P2, PT, R5, RZ, PT ;  /* 0x000000ff0500720c */ /* 0x000fe20003f45270 */
[----:B------:R-:W-:Y:S01]  /*8760*/  VIADD R5, R96, 0x79 ;  /* 0x0000007960057836 */ /* 0x000fe20000000000 */
[----:B------:R-:W-:Y:S01]  /*8770*/  FSEL R36, R43, -INF , !P5 ;  /* 0xff8000002b247808 */ /* 0x000fe20006800000 */
[C---:B------:R-:W-:Y:S01]  /*8780*/  FFMA.FTZ R37, R88.reuse, R24, R37 ;  /* 0x0000001858257223 */ /* 0x040fe20000010025 */
[----:B------:R-:W-:Y:S01]  /*8790*/  ISETP.GE.AND P5, PT, R7, R90, PT ;  /* 0x0000005a0700720c */ /* 0x000fe20003fa6270 */
[----:B------:R-:W-:Y:S01]  /*87a0*/  FFMA.FTZ R24, R88, R24, R39 ;  /* 0x0000001858187223 */ /* 0x000fe20000010027 */
[----:B------:R-:W-:Y:S01]  /*87b0*/  FSEL R32, R32, -INF , !P0 ;  /* 0xff80000020207808 */ /* 0x000fe20004000000 */
[----:B------:R-:W-:Y:S01]  /*87c0*/  VIADD R39, R96, 0x11 ;  /* 0x0000001160277836 */ /* 0x000fe20000000000 */
[----:B------:R-:W-:Y:S02]  /*87d0*/  FSEL R44, R41, -INF , !P2 ;  /* 0xff800000292c7808 */ /* 0x000fe40005000000 */
[----:B------:R-:W-:-:S02]  /*87e0*/  ISETP.GE.AND P2, PT, R5, R90, PT ;  /* 0x0000005a0500720c */ /* 0x000fc40003f46270 */
[----:B------:R-:W-:Y:S02]  /*87f0*/  ISETP.GE.AND P0, PT, R5, R65, PT ;  /* 0x000000410500720c */ /* 0x000fe40003f06270 */
[----:B------:R-:W-:Y:S02]  /*8800*/  I2FP.F32.S32 R5, R5 ;  /* 0x0000000500057245 */ /* 0x000fe40000201400 */
[----:B------:R-:W-:Y:S02]  /*8810*/  P2R R9, PR, RZ, 0x20 ;  /* 0x00000020ff097803 */ /* 0x000fe40000000000 */
[----:B------:R-:W-:Y:S01]  /*8820*/  I2FP.F32.S32 R7, R7 ;  /* 0x0000000700077245 */ /* 0x000fe20000201400 */
[CC--:B------:R-:W-:Y:S01]  /*8830*/  FFMA.FTZ R33, R88.reuse, R5.reuse, R33 ;  /* 0x0000000558217223 */ /* 0x0c0fe20000010021 */
[----:B------:R-:W-:Y:S01]  /*8840*/  FSEL R27, R27, -INF , !P6 ;  /* 0xff8000001b1b7808 */ /* 0x000fe20007000000 */
[C---:B------:R-:W-:Y:S01]  /*8850*/  FFMA.FTZ R35, R88.reuse, R5, R35 ;  /* 0x0000000558237223 */ /* 0x040fe20000010023 */
[----:B------:R-:W-:Y:S01]  /*8860*/  FSEL R25, R25, -INF , !P4 ;  /* 0xff80000019197808 */ /* 0x000fe20006000000 */
[----:B------:R-:W-:Y:S01]  /*8870*/  FFMA.FTZ R7, R88, R7, R20 ;  /* 0x0000000758077223 */ /* 0x000fe20000010014 */
[-C--:B------:R-:W-:Y:S01]  /*8880*/  ISETP.GE.AND P4, PT, R39, R90.reuse, PT ;  /* 0x0000005a2700720c */ /* 0x080fe20003f86270 */
[----:B------:R-:W-:Y:S01]  /*8890*/  VIADD R20, R66, 0xffffffff ;  /* 0xffffffff42147836 */ /* 0x000fe20000000000 */
[----:B------:R-:W-:-:S02]  /*88a0*/  ISETP.GE.AND P6, PT, R11, R90, PT ;  /* 0x0000005a0b00720c */ /* 0x000fc40003fc6270 */
[----:B------:R-:W-:Y:S02]  /*88b0*/  FSEL R24, R24, -INF , !P1 ;  /* 0xff80000018187808 */ /* 0x000fe40004800000 */
[----:B------:R-:W-:Y:S02]  /*88c0*/  I2FP.F32.S32 R11, R11 ;  /* 0x0000000b000b7245 */ /* 0x000fe40000201400 */
[----:B------:R-:W-:Y:S02]  /*88d0*/  ISETP.NE.AND P1, PT, R9, RZ, PT ;  /* 0x000000ff0900720c */ /* 0x000fe40003f25270 */
[----:B------:R-:W-:Y:S01]  /*88e0*/  I2FP.F32.S32 R8, R39 ;  /* 0x0000002700087245 */ /* 0x000fe20000201400 */
[C---:B------:R-:W-:Y:S01]  /*88f0*/  FFMA.FTZ R5, R88.reuse, R11, R16 ;  /* 0x0000000b58057223 */ /* 0x040fe20000010010 */
[----:B------:R-:W-:Y:S02]  /*8900*/  I2FP.F32.S32 R9, R6 ;  /* 0x0000000600097245 */ /* 0x000fe40000201400 */
[----:B------:R-:W-:Y:S01]  /*8910*/  P2R R4, PR, RZ, 0x10 ;  /* 0x00000010ff047803 */ /* 0x000fe20000000000 */
[----:B------:R-:W-:Y:S01]  /*8920*/  FFMA.FTZ R8, R88, R8, R21 ;  /* 0x0000000858087223 */ /* 0x000fe20000010015 */
[----:B------:R-:W-:Y:S01]  /*8930*/  ISETP.GE.AND P5, PT, R6, R65, PT ;  /* 0x000000410600720c */ /* 0x000fe20003fa6270 */
[----:B------:R-:W-:Y:S01]  /*8940*/  FFMA.FTZ R6, R88, R9, R22 ;  /* 0x0000000958067223 */ /* 0x000fe20000010016 */
[----:B------:R-:W-:-:S02]  /*8950*/  FSEL R16, R33, -INF , !P2 ;  /* 0xff80000021107808 */ /* 0x000fc40005000000 */
[----:B------:R-:W-:Y:S01]  /*8960*/  ISETP.NE.AND P2, PT, R4, RZ, PT ;  /* 0x000000ff0400720c */ /* 0x000fe20003f45270 */
[----:B------:R-:W-:Y:S01]  /*8970*/  VIADD R4, R96, 0x18 ;  /* 0x0000001860047836 */ /* 0x000fe20000000000 */
[----:B------:R-:W-:Y:S02]  /*8980*/  FSEL R22, R35, -INF , !P0 ;  /* 0xff80000023167808 */ /* 0x000fe40004000000 */
[----:B------:R-:W-:Y:S02]  /*8990*/  ISETP.GT.AND P0, PT, R20, R93, PT ;  /* 0x0000005d1400720c */ /* 0x000fe40003f04270 */
[----:B------:R-:W-:Y:S02]  /*89a0*/  FSEL R9, R7, -INF , !P1 ;  /* 0xff80000007097808 */ /* 0x000fe40004800000 */
[----:B------:R-:W-:Y:S02]  /*89b0*/  FSEL R7, R8, -INF , !P2 ;  /* 0xff80000008077808 */ /* 0x000fe40005000000 */
[----:B------:R-:W-:-:S02]  /*89c0*/  ISETP.GE.AND P2, PT, R10, R65, PT ;  /* 0x000000410a00720c */ /* 0x000fc40003f46270 */
[----:B------:R-:W-:Y:S02]  /*89d0*/  I2FP.F32.S32 R21, R96 ;  /* 0x0000006000157245 */ /* 0x000fe40000201400 */
[----:B------:R-:W-:Y:S02]  /*89e0*/  I2FP.F32.S32 R33, R4 ;  /* 0x0000000400217245 */ /* 0x000fe40000201400 */
[----:B------:R-:W-:Y:S01]  /*89f0*/  I2FP.F32.S32 R10, R10 ;  /* 0x0000000a000a7245 */ /* 0x000fe20000201400 */
[----:B------:R-:W-:Y:S01]  /*8a00*/  FFMA.FTZ R11, R88, R21, R28 ;  /* 0x00000015580b7223 */ /* 0x000fe2000001001c */
[----:B------:R-:W-:Y:S01]  /*8a10*/  ISETP.GE.AND P1, PT, R4, R65, PT ;  /* 0x000000410400720c */ /* 0x000fe20003f26270 */
[C---:B------:R-:W-:Y:S01]  /*8a20*/  FFMA.FTZ R8, R88.reuse, R21, R30 ;  /* 0x0000001558087223 */ /* 0x040fe2000001001e */
[----:B------:R-:W-:Y:S01]  /*8a30*/  FSEL R38, R37, -INF , !P3 ;  /* 0xff80000025267808 */ /* 0x000fe20005800000 */
[C---:B------:R-:W-:Y:S01]  /*8a40*/  FFMA.FTZ R4, R88.reuse, R33, R18 ;  /* 0x0000002158047223 */ /* 0x040fe20000010012 */
[----:B------:R-:W-:Y:S01]  /*8a50*/  FFMA.FTZ R23, R88, R10, R23 ;  /* 0x0000000a58177223 */ /* 0x000fe20000010017 */
[----:B------:R-:W-:-:S02]  /*8a60*/  ISETP.GE.AND P4, PT, R96, R90, PT ;  /* 0x0000005a6000720c */ /* 0x000fc40003f86270 */
[----:B------:R-:W-:Y:S02]  /*8a70*/  ISETP.GE.AND P3, PT, R96, R65, PT ;  /* 0x000000416000720c */ /* 0x000fe40003f66270 */
[----:B------:R-:W-:Y:S02]  /*8a80*/  FSEL R30, R6, -INF , !P5 ;  /* 0xff800000061e7808 */ /* 0x000fe40006800000 */
[----:B------:R-:W-:Y:S02]  /*8a90*/  LOP3.LUT R21, R118, 0x18, RZ, 0xc0, !PT ;  /* 0x0000001876157812 */ /* 0x000fe400078ec0ff */
[----:B------:R-:W-:Y:S02]  /*8aa0*/  FSEL R5, R5, -INF , !P6 ;  /* 0xff80000005057808 */ /* 0x000fe40007000000 */
[----:B------:R-:W-:Y:S02]  /*8ab0*/  SHF.R.U32.HI R10, RZ, 0x3, R84 ;  /* 0x00000003ff0a7819 */ /* 0x000fe40000011654 */
        /* <DEDUP_REMOVED lines=16> */
.L_x_4719:
        /* <DEDUP_REMOVED lines=60> */
.L_x_4720:
        /* <DEDUP_REMOVED lines=33> */
.L_x_4718:
        /* <DEDUP_REMOVED lines=34> */
[----:B------:R-:W3:Y:S01]  /*93b0*/  SHFL.BFLY PT, R33, R18, 0x2, 0x1f ;  /* 0x0c401f0012217f89 */ /* 0x000ee200000e0000 */
[----:B------:R-:W-:Y:S02]  /*93c0*/  LOP3.LUT P1, RZ, R84, 0x4, RZ, 0xc0, !PT ;  /* 0x0000000454ff7812 */ /* 0x000fe4000782c0ff */
[----:B------:R-:W-:Y:S01]  /*93d0*/  LOP3.LUT R10, R10, 0x100, RZ, 0xc0, !PT ;  /* 0x000001000a0a7812 */ /* 0x000fe200078ec0ff */
[----:B------:R-:W4:Y:S01]  /*93e0*/  SHFL.BFLY PT, R28, R23, 0x2, 0x1f ;  /* 0x0c401f00171c7f89 */ /* 0x000f2200000e0000 */
[----:B---3--:R-:W-:-:S02]  /*93f0*/  FMNMX.FTZ R33, R18, R33, !PT ;  /* 0x0000002112217209 */ /* 0x008fc40007810000 */
[----:B----4-:R-:W-:-:S03]  /*9400*/  FMNMX.FTZ R28, R23, R28, !PT ;  /* 0x0000001c171c7209 */ /* 0x010fc60007810000 */
[----:B------:R-:W3:Y:S01]  /*9410*/  SHFL.BFLY PT, R70, R33, 0x1, 0x1f ;  /* 0x0c201f0021467f89 */ /* 0x000ee200000e0000 */
[----:B------:R-:W-:-:S03]  /*9420*/  LOP3.LUT R23, R10, 0x20, R67, 0xf8, !PT ;  /* 0x000000200a177812 */ /* 0x000fc600078ef843 */
[----:B-1----:R-:W1:Y:S01]  /*9430*/  SHFL.BFLY PT, R69, R28, 0x1, 0x1f ;  /* 0x0c201f001c457f89 */ /* 0x002e6200000e0000 */
[----:B------:R-:W-:-:S04]  /*9440*/  LOP3.LUT R26, R62, R23, RZ, 0xfc, !PT ;  /* 0x000000173e1a7212 */ /* 0x000fc800078efcff */
[----:B------:R-:W-:-:S05]  /*9450*/  LEA R26, R26, UR5, 0x1 ;  /* 0x000000051a1a7c11 */ /* 0x000fca000f8e08ff */
[----:B------:R-:W4:Y:S01]  /*9460*/  LDSM.16.MT88.4 R104, [R26+0x3000] ;  /* 0x003000001a68783b */ /* 0x000f220000004200 */
[----:B---3--:R-:W-:Y:S02]  /*9470*/  FMNMX.FTZ R70, R33, R70, !PT ;  /* 0x0000004621467209 */ /* 0x008fe40007810000 */
[----:B-1----:R-:W-:-:S03]  /*9480*/  FMNMX.FTZ R69, R28, R69, !PT ;  /* 0x000000451c457209 */ /* 0x002fc60007810000 */
[C---:B--2---:R-:W-:Y:S01]  /*9490*/  FMUL.FTZ R18, R70.reuse, UR4 ;  /* 0x0000000446127c20 */ /* 0x044fe20008410000 */
        /* <DEDUP_REMOVED lines=15> */
[----:B------:R-:W1:Y:S01]  /*9590*/  LDSM.16.MT88.4 R8, [R26+0x3400] ;  /* 0x003400001a08783b */ /* 0x000e620000004200 */
        /* <DEDUP_REMOVED lines=17> */
[----:B------:R-:W-:Y:S01]  /*96b0*/  FADD.FTZ R129, R129, R28 ;  /* 0x0000001c81817221 */ /* 0x000fe20000010000 */
[----:B------:R-:W2:Y:S01]  /*96c0*/  MUFU.EX2 R123, R123 ;  /* 0x0000007b007b7308 */ /* 0x000ea20000000800 */
[----:B------:R-:W-:Y:S01]  /*96d0*/  IADD3 R28, PT, PT, R26, 0x3020, RZ ;  /* 0x000030201a1c7810 */ /* 0x000fe20007ffe0ff */
        /* <DEDUP_REMOVED lines=25> */
[----:B------:R-:W-:Y:S01]  /*9870*/  FADD.FTZ R130, R130, R129 ;  /* 0x0000008182827221 */ /* 0x000fe20000010000 */
[----:B------:R-:W-:Y:S01]  /*9880*/  MUFU.EX2 R122, R122 ;  /* 0x0000007a007a7308 */ /* 0x000fe20000000800 */
[C---:B----4-:R-:W-:Y:S01]  /*9890*/  HMMA.16816.F32.BF16 R108, R96.reuse, R104, RZ ;  /* 0x00000068606c723c */ /* 0x050fe200000418ff */
[----:B--2---:R-:W-:Y:S01]  /*98a0*/  F2FP.BF16.F32.PACK_AB R4, R79, R124 ;  /* 0x0000007c4f04723e */ /* 0x004fe200000010ff */
[----:B------:R-:W-:Y:S01]  /*98b0*/  FADD.FTZ R125, R125, R130 ;  /* 0x000000827d7d7221 */ /* 0x000fe20000010000 */
[----:B------:R-:W2:Y:S01]  /*98c0*/  MUFU.EX2 R37, R37 ;  /* 0x0000002500257308 */ /* 0x000ea20000000800 */
[----:B------:R-:W-:Y:S01]  /*98d0*/  FADD.FTZ R123, R128, R123 ;  /* 0x0000007b807b7221 */ /* 0x000fe20000010000 */
[----:B------:R-:W-:Y:S01]  /*98e0*/  FFMA.FTZ R48, R48, UR4, -R23 ;  /* 0x0000000430307c23 */ /* 0x000fe20008010817 */
[----:B------:R-:W-:Y:S01]  /*98f0*/  FFMA.FTZ R87, R16, UR4, -R18 ;  /* 0x0000000410577c23 */ /* 0x000fe20008010812 */
[----:B------:R-:W-:Y:S01]  /*9900*/  MUFU.EX2 R35, R35 ;  /* 0x0000002300237308 */ /* 0x000fe20000000800 */
[----:B------:R-:W-:Y:S01]  /*9910*/  HMMA.16816.F32.BF16 R104, R96, R106, RZ ;  /* 0x0000006a6068723c */ /* 0x000fe200000418ff */
[----:B---3--:R-:W-:Y:S01]  /*9920*/  F2FP.BF16.F32.PACK_AB R6, R33, R46 ;  /* 0x0000002e2106723e */ /* 0x008fe200000010ff */
[----:B------:R-:W-:Y:S01]  /*9930*/  FADD.FTZ R126, R126, R123 ;  /* 0x0000007b7e7e7221 */ /* 0x000fe20000010000 */
[----:B------:R-:W3:Y:S01]  /*9940*/  MUFU.EX2 R30, R30 ;  /* 0x0000001e001e7308 */ /* 0x000ee20000000800 */
[--C-:B------:R-:W-:Y:S01]  /*9950*/  FFMA.FTZ R32, R32, UR4, -R23.reuse ;  /* 0x0000000420207c23 */ /* 0x100fe20008010817 */
[----:B------:R-:W-:Y:S01]  /*9960*/  FFMA.FTZ R29, R29, UR4, -R23 ;  /* 0x000000041d1d7c23 */ /* 0x000fe20008010817 */
[----:B------:R-:W-:Y:S01]  /*9970*/  FADD.FTZ R59, R59, R126 ;  /* 0x0000007e3b3b7221 */ /* 0x000fe20000010000 */
[----:B------:R-:W-:Y:S01]  /*9980*/  MUFU.EX2 R134, R134 ;  /* 0x0000008600867308 */ /* 0x000fe20000000800 */
[----:B------:R-:W-:-:S02]  /*9990*/  ISETP.GT.AND P0, PT, R20, R93, PT ;  /* 0x0000005d1400720c */ /* 0x000fc40003f04270 */
[----:B--2---:R-:W-:Y:S01]  /*99a0*/  F2FP.BF16.F32.PACK_AB R5, R37, R122 ;  /* 0x0000007a2505723e */ /* 0x004fe200000010ff */
[----:B------:R-:W2:Y:S04]  /*99b0*/  MUFU.EX2 R127, R127 ;  /* 0x0000007f007f7308 */ /* 0x000ea80000000800 */
[----:B------:R-:W-:Y:S01]  /*99c0*/  MUFU.EX2 R76, R76 ;  /* 0x0000004c004c7308 */ /* 0x000fe20000000800 */
[----:B---3--:R-:W-:-:S03]  /*99d0*/  F2FP.BF16.F32.PACK_AB R7, R30, R35 ;  /* 0x000000231e07723e */ /* 0x008fc600000010ff */
[----:B------:R-:W-:Y:S04]  /*99e0*/  MUFU.EX2 R41, R41 ;  /* 0x0000002900297308 */ /* 0x000fe80000000800 */
[----:B------:R-:W-:Y:S01]  /*99f0*/  MUFU.EX2 R132, R132 ;  /* 0x0000008400847308 */ /* 0x000fe20000000800 */
[----:B-1----:R-:W-:Y:S01]  /*9a00*/  HMMA.16816.F32.BF16 R108, R4, R8, R108 ;  /* 0x00000008046c723c */ /* 0x002fe2000004186c */
[----:B------:R-:W-:Y:S02]  /*9a10*/  IADD3 R8, PT, PT, R26, 0x3000, RZ ;  /* 0x000030001a087810 */ /* 0x000fe40007ffe0ff */
[----:B------:R-:W1:Y:S02]  /*9a20*/  MUFU.EX2 R43, R43 ;  /* 0x0000002b002b7308 */ /* 0x000e640000000800 */
        /* <DEDUP_REMOVED lines=8> */
[----:B------:R2:W-:Y:S04]  /*9ab0*/  MUFU.EX2 R82, R89 ;  /* 0x0000005900527308 */ /* 0x0005e80000000800 */
[----:B------:R-:W-:Y:S04]  /*9ac0*/  MUFU.EX2 R81, R81 ;  /* 0x0000005100517308 */ /* 0x000fe80000000800 */
[----:B------:R-:W5:Y:S04]  /*9ad0*/  MUFU.EX2 R80, R80 ;  /* 0x0000005000507308 */ /* 0x000f680000000800 */
[----:B------:R-:W-:Y:S01]  /*9ae0*/  MUFU.EX2 R78, R78 ;  /* 0x0000004e004e7308 */ /* 0x000fe20000000800 */
[----:B--2---:R-:W-:-:S03]  /*9af0*/  FFMA.FTZ R89, R22, UR4, -R23 ;  /* 0x0000000416597c23 */ /* 0x004fc60008010817 */
[----:B------:R-:W2:Y:S04]  /*9b00*/  MUFU.EX2 R47, R47 ;  /* 0x0000002f002f7308 */ /* 0x000ea80000000800 */
[----:B------:R-:W-:Y:S01]  /*9b10*/  MUFU.EX2 R75, R75 ;  /* 0x0000004b004b7308 */ /* 0x000fe20000000800 */
[C---:B---3--:R-:W-:Y:S03]  /*9b20*/  HMMA.16816.F32.BF16 R100, R96.reuse, R8, RZ ;  /* 0x000000086064723c */ /* 0x048fe600000418ff */
[----:B------:R-:W-:Y:S04]  /*9b30*/  MUFU.EX2 R120, R120 ;  /* 0x0000007800787308 */ /* 0x000fe80000000800 */
[----:B------:R3:W-:Y:S01]  /*9b40*/  MUFU.EX2 R58, R72 ;  /* 0x00000048003a7308 */ /* 0x0007e20000000800 */
[----:B------:R-:W-:Y:S01]  /*9b50*/  HMMA.16816.F32.BF16 R96, R96, R10, RZ ;  /* 0x0000000a6060723c */ /* 0x000fe200000418ff */
[----:B------:R-:W1:Y:S02]  /*9b60*/  LDSM.16.MT88.4 R8, [R28+0x400] ;  /* 0x000400001c08783b */ /* 0x000e640000004200 */
[----:B------:R-:W-:Y:S04]  /*9b70*/  MUFU.EX2 R73, R73 ;  /* 0x0000004900497308 */ /* 0x000fe80000000800 */
[----:B------:R-:W2:Y:S04]  /*9b80*/  MUFU.EX2 R56, R56 ;  /* 0x0000003800387308 */ /* 0x000ea80000000800 */
[----:B------:R-:W-:Y:S01]  /*9b90*/  MUFU.EX2 R32, R32 ;  /* 0x0000002000207308 */ /* 0x000fe20000000800 */
[----:B---3--:R-:W-:-:S03]  /*9ba0*/  FFMA.FTZ R72, R49, UR4, -R18 ;  /* 0x0000000431487c23 */ /* 0x008fc60008010812 */
        /* <DEDUP_REMOVED lines=8> */
[----:B------:R-:W-:Y:S02]  /*9c30*/  F2FP.BF16.F32.PACK_AB R5, R43, R132 ;  /* 0x000000842b05723e */ /* 0x000fe400000010ff */
        /* <DEDUP_REMOVED lines=21> */
[----:B------:R-:W-:Y:S01]  /*9d90*/  FADD.FTZ R6, R124, R125 ;  /* 0x0000007d7c067221 */ /* 0x000fe20000010000 */
[----:B------:R-:W-:Y:S01]  /*9da0*/  MUFU.EX2 R71, R5 ;  /* 0x0000000500477308 */ /* 0x000fe20000000800 */
[----:B------:R-:W-:Y:S01]  /*9db0*/  F2FP.BF16.F32.PACK_AB R7, R56, R73 ;  /* 0x000000493807723e */ /* 0x000fe200000010ff */
[----:B------:R-:W-:Y:S01]  /*9dc0*/  FADD.FTZ R124, R122, R59 ;  /* 0x0000003b7a7c7221 */ /* 0x000fe20000010000 */
[----:B------:R-:W-:Y:S01]  /*9dd0*/  FADD.FTZ R79, R79, R6 ;  /* 0x000000064f4f7221 */ /* 0x000fe20000010000 */
[----:B------:R2:W3:Y:S01]  /*9de0*/  MUFU.EX2 R74, R4 ;  /* 0x00000004004a7308 */ /* 0x0004e20000000800 */
[----:B------:R-:W-:Y:S01]  /*9df0*/  FFMA.FTZ R122, R13, UR4, -R18 ;  /* 0x000000040d7a7c23 */ /* 0x000fe20008010812 */
[----:B------:R-:W-:Y:S01]  /*9e00*/  FADD.FTZ R124, R37, R124 ;  /* 0x0000007c257c7221 */ /* 0x000fe20000010000 */
[----:B------:R-:W-:Y:S01]  /*9e10*/  FADD.FTZ R46, R46, R79 ;  /* 0x0000004f2e2e7221 */ /* 0x000fe20000010000 */
[----:B------:R-:W4:Y:S03]  /*9e20*/  MUFU.EX2 R77, R77 ;  /* 0x0000004d004d7308 */ /* 0x000f260000000800 */
[----:B------:R-:W-:Y:S01]  /*9e30*/  FADD.FTZ R33, R33, R46 ;  /* 0x0000002e21217221 */ /* 0x000fe20000010000 */
[----:B------:R-:W-:Y:S03]  /*9e40*/  MUFU.EX2 R122, R122 ;  /* 0x0000007a007a7308 */ /* 0x000fe60000000800 */
[----:B------:R-:W-:Y:S01]  /*9e50*/  FADD.FTZ R134, R134, R33 ;  /* 0x0000002186867221 */ /* 0x000fe20000010000 */
[----:B------:R5:W-:Y:S01]  /*9e60*/  MUFU.EX2 R46, R48 ;  /* 0x00000030002e7308 */ /* 0x000be20000000800 */
[--C-:B------:R-:W-:Y:S01]  /*9e70*/  FFMA.FTZ R33, R19, UR4, -R18.reuse ;  /* 0x0000000413217c23 */ /* 0x100fe20008010812 */
[----:B--2---:R-:W-:Y:S01]  /*9e80*/  F2FP.BF16.F32.PACK_AB R4, R120, R75 ;  /* 0x0000004b7804723e */ /* 0x004fe200000010ff */
[----:B------:R-:W-:Y:S01]  /*9e90*/  FFMA.FTZ R19, R40, UR4, -R23 ;  /* 0x0000000428137c23 */ /* 0x000fe20008010817 */
[----:B---3--:R-:W-:Y:S01]  /*9ea0*/  F2FP.BF16.F32.PACK_AB R6, R74, R71 ;  /* 0x000000474a06723e */ /* 0x008fe200000010ff */
[----:B------:R-:W-:Y:S01]  /*9eb0*/  FFMA.FTZ R40, R27, UR4, -R18 ;  /* 0x000000041b287c23 */ /* 0x000fe20008010812 */
[----:B----4-:R-:W-:Y:S01]  /*9ec0*/  F2FP.BF16.F32.PACK_AB R5, R58, R77 ;  /* 0x0000004d3a05723e */ /* 0x010fe200000010ff */
[----:B------:R-:W-:Y:S01]  /*9ed0*/  FADD.FTZ R127, R127, R134 ;  /* 0x000000867f7f7221 */ /* 0x000fe20000010000 */
[----:B------:R-:W-:Y:S03]  /*9ee0*/  MUFU.EX2 R33, R33 ;  /* 0x0000002100217308 */ /* 0x000fe60000000800 */
[----:B------:R-:W-:Y:S01]  /*9ef0*/  FADD.FTZ R76, R76, R127 ;  /* 0x0000007f4c4c7221 */ /* 0x000fe20000010000 */
[--C-:B-----5:R-:W-:Y:S01]  /*9f00*/  FFMA.FTZ R48, R31, UR4, -R18.reuse ;  /* 0x000000041f307c23 */ /* 0x120fe20008010812 */
[----:B------:R-:W-:-:S02]  /*9f10*/  FFMA.FTZ R31, R42, UR4, -R18 ;  /* 0x000000042a1f7c23 */ /* 0x000fc40008010812 */
[----:B------:R-:W-:Y:S01]  /*9f20*/  FADD.FTZ R41, R41, R76 ;  /* 0x0000004c29297221 */ /* 0x000fe20000010000 */
[----:B------:R-:W-:Y:S01]  /*9f30*/  MUFU.EX2 R42, R48 ;  /* 0x00000030002a7308 */ /* 0x000fe20000000800 */
[C---:B-1----:R-:W-:Y:S02]  /*9f40*/  HMMA.16816.F32.BF16 R108, R4.reuse, R8, R108 ;  /* 0x00000008046c723c */ /* 0x042fe4000004186c */
[----:B------:R-:W-:Y:S01]  /*9f50*/  FADD.FTZ R136, R136, R41 ;  /* 0x0000002988887221 */ /* 0x000fe20000010000 */
[--C-:B------:R-:W-:Y:S01]  /*9f60*/  FFMA.FTZ R41, R25, UR4, -R23.reuse ;  /* 0x0000000419297c23 */ /* 0x100fe20008010817 */
[----:B------:R-:W-:Y:S01]  /*9f70*/  MUFU.EX2 R31, R31 ;  /* 0x0000001f001f7308 */ /* 0x000fe20000000800 */
[----:B------:R-:W-:Y:S01]  /*9f80*/  FFMA.FTZ R25, R24, UR4, -R23 ;  /* 0x0000000418197c23 */ /* 0x000fe20008010817 */
[----:B------:R-:W-:Y:S02]  /*9f90*/  FADD.FTZ R136, R57, R136 ;  /* 0x0000008839887221 */ /* 0x000fe40000010000 */
[----:B------:R-:W-:Y:S01]  /*9fa0*/  MUFU.EX2 R24, R41 ;  /* 0x0000002900187308 */ /* 0x000fe20000000800 */
[----:B------:R-:W-:Y:S01]  /*9fb0*/  HMMA.16816.F32.BF16 R104, R4, R10, R104 ;  /* 0x0000000a0468723c */ /* 0x000fe20000041868 */
[----:B------:R-:W1:Y:S01]  /*9fc0*/  LDSM.16.MT88.4 R8, [R28+0x1000] ;  /* 0x001000001c08783b */ /* 0x000e620000004200 */
[----:B------:R-:W-:Y:S01]  /*9fd0*/  FADD.FTZ R45, R45, R136 ;  /* 0x000000882d2d7221 */ /* 0x000fe20000010000 */
[----:B------:R-:W-:Y:S03]  /*9fe0*/  MUFU.EX2 R25, R25 ;  /* 0x0000001900197308 */ /* 0x000fe60000000800 */
[----:B------:R-:W-:-:S04]  /*9ff0*/  FADD.FTZ R82, R82, R45 ;  /* 0x0000002d52527221 */ /* 0x000fc80000010000 */
[----:B------:R-:W-:-:S04]  /*a000*/  FADD.FTZ R75, R75, R82 ;  /* 0x000000524b4b7221 */ /* 0x000fc80000010000 */
[----:B------:R-:W-:Y:S01]  /*a010*/  FADD.FTZ R120, R120, R75 ;  /* 0x0000004b78787221 */ /* 0x000fe20000010000 */
[C---:B-1----:R-:W-:Y:S08]  /*a020*/  HMMA.16816.F32.BF16 R100, R4.reuse, R8, R100 ;  /* 0x000000080464723c */ /* 0x042ff00000041864 */
[----:B------:R-:W-:Y:S01]  /*a030*/  HMMA.16816.F32.BF16 R96, R4, R10, R96 ;  /* 0x0000000a0460723c */ /* 0x000fe20000041860 */
[--C-:B------:R-:W-:Y:S01]  /*a040*/  FFMA.FTZ R7, R51, UR4, -R18.reuse ;  /* 0x0000000433077c23 */ /* 0x100fe20008010812 */
[----:B------:R-:W-:Y:S01]  /*a050*/  FFMA.FTZ R4, R15, UR4, -R18 ;  /* 0x000000040f047c23 */ /* 0x000fe20008010812 */
[--C-:B------:R-:W-:Y:S01]  /*a060*/  FFMA.FTZ R51, R12, UR4, -R23.reuse ;  /* 0x000000040c337c23 */ /* 0x100fe20008010817 */
[----:B------:R-:W1:Y:S01]  /*a070*/  LDSM.16.MT88.4 R8, [R26+0x4400] ;  /* 0x004400001a08783b */ /* 0x000e620000004200 */
[--C-:B------:R-:W-:Y:S01]  /*a080*/  FFMA.FTZ R6, R14, UR4, -R23.reuse ;  /* 0x000000040e067c23 */ /* 0x100fe20008010817 */
[----:B------:R-:W-:Y:S01]  /*a090*/  FADD.FTZ R5, R35, R124 ;  /* 0x0000007c23057221 */ /* 0x000fe20000010000 */
[----:B------:R-:W-:Y:S01]  /*a0a0*/  FFMA.FTZ R35, R50, UR4, -R23 ;  /* 0x0000000432237c23 */ /* 0x000fe20008010817 */
[----:B------:R-:W2:Y:S01]  /*a0b0*/  LDSM.16.MT88.4 R12, [R28+0x1400] ;  /* 0x001400001c0c783b */ /* 0x000ea20000004200 */
[----:B------:R-:W3:Y:S01]  /*a0c0*/  MUFU.EX2 R49, R7 ;  /* 0x0000000700317308 */ /* 0x000ee20000000800 */
[----:B------:R-:W-:Y:S01]  /*a0d0*/  FADD.FTZ R5, R30, R5 ;  /* 0x000000051e057221 */ /* 0x000fe20000010000 */
[--C-:B------:R-:W-:Y:S01]  /*a0e0*/  FFMA.FTZ R30, R44, UR4, -R18.reuse ;  /* 0x000000042c1e7c23 */ /* 0x100fe20008010812 */
[----:B------:R-:W-:Y:S01]  /*a0f0*/  FFMA.FTZ R44, R36, UR4, -R23 ;  /* 0x00000004242c7c23 */ /* 0x000fe20008010817 */
[----:B------:R3:W-:Y:S01]  /*a100*/  MUFU.EX2 R37, R4 ;  /* 0x0000000400257308 */ /* 0x0007e20000000800 */
[----:B------:R-:W-:Y:S01]  /*a110*/  FADD.FTZ R132, R132, R5 ;  /* 0x0000000584847221 */ /* 0x000fe20000010000 */
[--C-:B------:R-:W-:Y:S01]  /*a120*/  FFMA.FTZ R36, R38, UR4, -R18.reuse ;  /* 0x0000000426247c23 */ /* 0x100fe20008010812 */
[----:B------:R-:W-:Y:S01]  /*a130*/  FFMA.FTZ R38, R17, UR4, -R18 ;  /* 0x0000000411267c23 */ /* 0x000fe20008010812 */
[----:B------:R-:W-:Y:S04]  /*a140*/  MUFU.EX2 R51, R51 ;  /* 0x0000003300337308 */ /* 0x000fe80000000800 */
[----:B------:R-:W4:Y:S04]  /*a150*/  MUFU.EX2 R50, R6 ;  /* 0x0000000600327308 */ /* 0x000f280000000800 */
[----:B------:R-:W5:Y:S01]  /*a160*/  MUFU.EX2 R35, R35 ;  /* 0x0000002300237308 */ /* 0x000f620000000800 */
[----:B---3--:R-:W-:-:S03]  /*a170*/  F2FP.BF16.F32.PACK_AB R4, R49, R122 ;  /* 0x0000007a3104723e */ /* 0x008fc600000010ff */
[----:B------:R-:W3:Y:S04]  /*a180*/  MUFU.EX2 R30, R30 ;  /* 0x0000001e001e7308 */ /* 0x000ee80000000800 */
[----:B------:R-:W3:Y:S01]  /*a190*/  MUFU.EX2 R27, R44 ;  /* 0x0000002c001b7308 */ /* 0x000ee20000000800 */
[----:B----4-:R-:W-:Y:S02]  /*a1a0*/  F2FP.BF16.F32.PACK_AB R5, R50, R51 ;  /* 0x000000333205723e */ /* 0x010fe400000010ff */
[----:B------:R-:W-:Y:S01]  /*a1b0*/  F2FP.BF16.F32.PACK_AB R6, R37, R72 ;  /* 0x000000482506723e */ /* 0x000fe200000010ff */
[----:B------:R-:W-:Y:S01]  /*a1c0*/  MUFU.EX2 R36, R36 ;  /* 0x0000002400247308 */ /* 0x000fe20000000800 */
[----:B-----5:R-:W-:-:S03]  /*a1d0*/  F2FP.BF16.F32.PACK_AB R7, R46, R35 ;  /* 0x000000232e07723e */ /* 0x020fc600000010ff */
[----:B------:R-:W-:Y:S04]  /*a1e0*/  MUFU.EX2 R38, R38 ;  /* 0x0000002600267308 */ /* 0x000fe80000000800 */
[C---:B-1----:R-:W-:Y:S08]  /*a1f0*/  HMMA.16816.F32.BF16 R108, R4.reuse, R8, R108 ;  /* 0x00000008046c723c */ /* 0x042ff0000004186c */
[C---:B------:R-:W-:Y:S01]  /*a200*/  HMMA.16816.F32.BF16 R104, R4.reuse, R10, R104 ;  /* 0x0000000a0468723c */ /* 0x040fe20000041868 */
[----:B------:R-:W1:Y:S07]  /*a210*/  LDSM.16.MT88.4 R8, [R26+0x4800] ;  /* 0x004800001a08783b */ /* 0x000e6e0000004200 */
[----:B--2---:R-:W-:Y:S01]  /*a220*/  HMMA.16816.F32.BF16 R100, R4, R12, R100 ;  /* 0x0000000c0464723c */ /* 0x004fe20000041864 */
[----:B------:R-:W-:Y:S01]  /*a230*/  FADD.FTZ R13, R43, R132 ;  /* 0x000000842b0d7221 */ /* 0x000fe20000010000 */
[----:B------:R-:W-:-:S02]  /*a240*/  FFMA.FTZ R43, R34, UR4, -R23 ;  /* 0x00000004222b7c23 */ /* 0x000fc40008010817 */
[----:B------:R2:W-:Y:S01]  /*a250*/  MUFU.EX2 R34, R19 ;  /* 0x0000001300227308 */ /* 0x0005e20000000800 */
[----:B------:R-:W-:-:S03]  /*a260*/  FADD.FTZ R12, R68, R13 ;  /* 0x0000000d440c7221 */ /* 0x000fc60000010000 */
[----:B------:R-:W4:Y:S01]  /*a270*/  MUFU.EX2 R43, R43 ;  /* 0x0000002b002b7308 */ /* 0x000f220000000800 */
[----:B------:R-:W-:Y:S01]  /*a280*/  FADD.FTZ R12, R39, R12 ;  /* 0x0000000c270c7221 */ /* 0x000fe20000010000 */
[----:B------:R-:W-:Y:S01]  /*a290*/  HMMA.16816.F32.BF16 R96, R4, R14, R96 ;  /* 0x0000000e0460723c */ /* 0x000fe20000041860 */
[----:B------:R-:W-:Y:S01]  /*a2a0*/  F2FP.BF16.F32.PACK_AB R4, R31, R42 ;  /* 0x0000002a1f04723e */ /* 0x000fe200000010ff */
[----:B------:R-:W5:Y:S01]  /*a2b0*/  MUFU.EX2 R39, R40 ;  /* 0x0000002800277308 */ /* 0x000f620000000800 */
[----:B------:R-:W-:Y:S01]  /*a2c0*/  FADD.FTZ R81, R81, R12 ;  /* 0x0000000c51517221 */ /* 0x000fe20000010000 */
[----:B---3--:R-:W-:Y:S01]  /*a2d0*/  F2FP.BF16.F32.PACK_AB R6, R30, R33 ;  /* 0x000000211e06723e */ /* 0x008fe200000010ff */
[----:B------:R-:W-:Y:S01]  /*a2e0*/  LDSM.16.MT88.4 R12, [R26+0x4c00] ;  /* 0x004c00001a0c783b */ /* 0x000fe20000004200 */
[----:B------:R-:W-:Y:S01]  /*a2f0*/  F2FP.BF16.F32.PACK_AB R7, R27, R32 ;  /* 0x000000201b07723e */ /* 0x000fe200000010ff */
[----:B------:R-:W-:Y:S02]  /*a300*/  FADD.FTZ R81, R80, R81 ;  /* 0x0000005150517221 */ /* 0x000fe40000010000 */
[----:B--2---:R-:W2:Y:S02]  /*a310*/  LDSM.16.MT88.4 R16, [R28+0x1800] ;  /* 0x001800001c10783b */ /* 0x004ea40000004200 */
[----:B------:R-:W-:Y:S01]  /*a320*/  FADD.FTZ R78, R78, R81 ;  /* 0x000000514e4e7221 */ /* 0x000fe20000010000 */
[----:B----4-:R-:W-:-:S03]  /*a330*/  F2FP.BF16.F32.PACK_AB R5, R43, R34 ;  /* 0x000000222b05723e */ /* 0x010fc600000010ff */
[----:B------:R-:W-:-:S04]  /*a340*/  FADD.FTZ R78, R47, R78 ;  /* 0x0000004e2f4e7221 */ /* 0x000fc80000010000 */
[----:B------:R-:W-:Y:S01]  /*a350*/  FADD.FTZ R77, R77, R78 ;  /* 0x0000004e4d4d7221 */ /* 0x000fe20000010000 */
[----:B-1----:R-:W-:Y:S03]  /*a360*/  HMMA.16816.F32.BF16 R108, R4, R8, R108 ;  /* 0x00000008046c723c */ /* 0x002fe6000004186c */
[----:B------:R-:W-:-:S04]  /*a370*/  FADD.FTZ R58, R58, R77 ;  /* 0x0000004d3a3a7221 */ /* 0x000fc80000010000 */
[----:B------:R-:W-:Y:S01]  /*a380*/  FADD.FTZ R73, R73, R58 ;  /* 0x0000003a49497221 */ /* 0x000fe20000010000 */
[----:B------:R-:W-:Y:S03]  /*a390*/  HMMA.16816.F32.BF16 R104, R4, R10, R104 ;  /* 0x0000000a0468723c */ /* 0x000fe60000041868 */
[----:B------:R-:W-:Y:S01]  /*a3a0*/  FADD.FTZ R56, R56, R73 ;  /* 0x0000004938387221 */ /* 0x000fe20000010000 */
[----:B------:R-:W1:Y:S03]  /*a3b0*/  LDSM.16.MT88.4 R8, [R28+0x1c00] ;  /* 0x001c00001c08783b */ /* 0x000e660000004200 */
[----:B------:R-:W-:-:S04]  /*a3c0*/  FADD.FTZ R51, R51, R56 ;  /* 0x0000003833337221 */ /* 0x000fc80000010000 */
[----:B------:R-:W-:Y:S01]  /*a3d0*/  FADD.FTZ R50, R50, R51 ;  /* 0x0000003332327221 */ /* 0x000fe20000010000 */
[----:B--2---:R-:W-:Y:S01]  /*a3e0*/  HMMA.16816.F32.BF16 R100, R4, R16, R100 ;  /* 0x000000100464723c */ /* 0x004fe20000041864 */
[----:B------:R-:W-:-:S04]  /*a3f0*/  FADD.FTZ R17, R71, R120 ;  /* 0x0000007847117221 */ /* 0x000fc80000010000 */
[----:B------:R-:W-:-:S03]  /*a400*/  FADD.FTZ R17, R74, R17 ;  /* 0x000000114a117221 */ /* 0x000fc60000010000 */
[----:B------:R-:W-:Y:S01]  /*a410*/  HMMA.16816.F32.BF16 R96, R4, R18, R96 ;  /* 0x000000120460723c */ /* 0x000fe20000041860 */
[----:B------:R-:W-:Y:S01]  /*a420*/  FADD.FTZ R122, R122, R17 ;  /* 0x000000117a7a7221 */ /* 0x000fe20000010000 */
[----:B-----5:R-:W-:Y:S02]  /*a430*/  F2FP.BF16.F32.PACK_AB R4, R36, R39 ;  /* 0x000000272404723e */ /* 0x020fe400000010ff */
[----:B------:R-:W-:Y:S01]  /*a440*/  F2FP.BF16.F32.PACK_AB R5, R25, R24 ;  /* 0x000000181905723e */ /* 0x000fe200000010ff */
[----:B------:R-:W-:Y:S01]  /*a450*/  FADD.FTZ R49, R49, R122 ;  /* 0x0000007a31317221 */ /* 0x000fe20000010000 */
[----:B------:R-:W-:Y:S02]  /*a460*/  F2FP.BF16.F32.PACK_AB R6, R87, R38 ;  /* 0x000000265706723e */ /* 0x000fe400000010ff */
[----:B------:R-:W-:Y:S01]  /*a470*/  F2FP.BF16.F32.PACK_AB R7, R89, R22 ;  /* 0x000000165907723e */ /* 0x000fe200000010ff */
[----:B------:R-:W-:-:S04]  /*a480*/  FADD.FTZ R72, R72, R49 ;  /* 0x0000003148487221 */ /* 0x000fc80000010000 */
        /* <DEDUP_REMOVED lines=91> */
.L_x_4722:
[----:B------:R-:W-:Y:S01]  /*aa40*/  UMOV UR8, URZ ;  /* 0x000000ff00087c82 */ /* 0x000fe20008000000 */
[----:B------:R-:W-:Y:S01]  /*aa50*/  IMAD.SHL.U32 R54, R54, 0x80, RZ ;  /* 0x0000008036367824 */ /* 0x000fe200078e00ff */
[----:B------:R-:W-:-:S05]  /*aa60*/  IADD3 R4, P0, PT, RZ, -UR8, RZ ;  /* 0x80000008ff047c10 */ /* 0x000fca000ff1e0ff */
[----:B------:R-:W-:-:S05]  /*aa70*/  IMAD.X R54, RZ, RZ, ~R54, P0 ;  /* 0x000000ffff367224 */ /* 0x000fca00000e0e36 */
[----:B------:R-:W-:-:S04]  /*aa80*/  SHF.R.S64 R5, R4, 0x1f, R54 ;  /* 0x0000001f04057819 */ /* 0x000fc80000001036 */
[----:B------:R-:W-:-:S04]  /*aa90*/  IADD3 R114, P0, PT, R5, R114, RZ ;  /* 0x0000007205727210 */ /* 0x000fc80007f1e0ff */
[----:B------:R-:W-:-:S09]  /*aaa0*/  LEA.HI.X.SX32 R115, R54, R115, 0x1, P0 ;  /* 0x0000007336737211 */ /* 0x000fd200000f0eff */
.L_x_4723:
        /* <DEDUP_REMOVED lines=36> */
[----:B------:R-:W-:Y:S04]  /*acf0*/  LDSM.16.M88.4 R76, [R76] ;  /* 0x000000004c4c783b */ /* 0x000fe80000000200 */
        /* <DEDUP_REMOVED lines=10> */
[----:B------:R-:W-:Y:S04]  /*ada0*/  LDSM.16.M88.4 R124, [R91+0x2800] ;  /* 0x002800005b7c783b */ /* 0x000fe80000000200 */
[----:B------:R-:W-:Y:S01]  /*adb0*/  LDSM.16.M88.4 R80, [R91+0x2c00] ;  /* 0x002c00005b50783b */ /* 0x000fe20000000200 */
[C---:B---3--:R-:W-:Y:S03]  /*adc0*/  HMMA.16816.F32.BF16 R24, R120.reuse, R20, RZ ;  /* 0x000000147818723c */ /* 0x048fe600000418ff */
[----:B------:R-:W0:Y:S05]  /*add0*/  LDGDEPBAR ;  /* 0x00000000000079af */ /* 0x000e2a0000000000 */
[C---:B----4-:R-:W-:Y:S08]  /*ade0*/  HMMA.16816.F32.BF16 R40, R120.reuse, R36, RZ ;  /* 0x000000247828723c */ /* 0x050ff000000418ff */
[C---:B------:R-:W-:Y:S08]  /*adf0*/  HMMA.16816.F32.BF16 R20, R120.reuse, R22, RZ ;  /* 0x000000167814723c */ /* 0x040ff000000418ff */
[C---:B-1----:R-:W-:Y:S08]  /*ae00*/  HMMA.16816.F32.BF16 R16, R120.reuse, R12, RZ ;  /* 0x0000000c7810723c */ /* 0x042ff000000418ff */
[----:B------:R-:W-:Y:S08]  /*ae10*/  HMMA.16816.F32.BF16 R36, R120, R38, RZ ;  /* 0x000000267824723c */ /* 0x000ff000000418ff */
[----:B-----5:R-:W-:Y:S08]  /*ae20*/  HMMA.16816.F32.BF16 R32, R76, R72, R32 ;  /* 0x000000484c20723c */ /* 0x020ff00000041820 */
[----:B------:R-:W-:Y:S08]  /*ae30*/  HMMA.16816.F32.BF16 R12, R120, R14, RZ ;  /* 0x0000000e780c723c */ /* 0x000ff000000418ff */
[C---:B------:R-:W-:Y:S01]  /*ae40*/  HMMA.16816.F32.BF16 R28, R76.reuse, R74, R28 ;  /* 0x0000004a4c1c723c */ /* 0x040fe2000004181c */
[----:B------:R-:W1:Y:S07]  /*ae50*/  LDSM.16.M88.4 R72, [R68+0x2400] ;  /* 0x002400004448783b */ /* 0x000e6e0000000200 */
[C---:B------:R-:W-:Y:S08]  /*ae60*/  HMMA.16816.F32.BF16 R24, R76.reuse, R52, R24 ;  /* 0x000000344c18723c */ /* 0x040ff00000041818 */
[C---:B------:R-:W-:Y:S08]  /*ae70*/  HMMA.16816.F32.BF16 R20, R76.reuse, R54, R20 ;  /* 0x000000364c14723c */ /* 0x040ff00000041814 */
[C---:B------:R-:W-:Y:S08]  /*ae80*/  HMMA.16816.F32.BF16 R40, R76.reuse, R8, R40 ;  /* 0x000000084c28723c */ /* 0x040ff00000041828 */
[C---:B------:R-:W-:Y:S08]  /*ae90*/  HMMA.16816.F32.BF16 R36, R76.reuse, R10, R36 ;  /* 0x0000000a4c24723c */ /* 0x040ff00000041824 */
[C---:B------:R-:W-:Y:S08]  /*aea0*/  HMMA.16816.F32.BF16 R16, R76.reuse, R4, R16 ;  /* 0x000000044c10723c */ /* 0x040ff00000041810 */
[----:B------:R-:W-:Y:S08]  /*aeb0*/  HMMA.16816.F32.BF16 R12, R76, R6, R12 ;  /* 0x000000064c0c723c */ /* 0x000ff0000004180c */
[C---:B------:R-:W-:Y:S08]  /*aec0*/  HMMA.16816.F32.BF16 R52, R120.reuse, R48, RZ ;  /* 0x000000307834723c */ /* 0x040ff000000418ff */
[C---:B--2---:R-:W-:Y:S08]  /*aed0*/  HMMA.16816.F32.BF16 R8, R120.reuse, R56, RZ ;  /* 0x000000387808723c */ /* 0x044ff000000418ff */
        /* <DEDUP_REMOVED lines=13> */
[C---:B--2---:R-:W-:Y:S08]  /*afb0*/  HMMA.16816.F32.BF16 R44, R76.reuse, R56, R44 ;  /* 0x000000384c2c723c */ /* 0x044ff0000004182c */
[C---:B------:R-:W-:Y:S08]  /*afc0*/  HMMA.16816.F32.BF16 R124, R76.reuse, R58, R124 ;  /* 0x0000003a4c7c723c */ /* 0x040ff0000004187c */
[----:B-1----:R-:W-:Y:S01]  /*afd0*/  HMMA.16816.F32.BF16 R72, R76, R120, R72 ;  /* 0x000000784c48723c */ /* 0x002fe20000041848 */
[----:B------:R-:W-:-:S05]  /*afe0*/  IMAD.SHL.U32 R121, R84, 0x2, RZ ;  /* 0x0000000254797824 */ /* 0x000fca00078e00ff */
[----:B------:R-:W-:Y:S02]  /*aff0*/  LOP3.LUT R121, R121, 0x6, RZ, 0xc0, !PT ;  /* 0x0000000679797812 */ /* 0x000fe400078ec0ff */
[----:B------:R-:W-:Y:S03]  /*b000*/  HMMA.16816.F32.BF16 R80, R76, R122, R80 ;  /* 0x0000007a4c50723c */ /* 0x000fe60000041850 */
[----:B------:R-:W-:-:S04]  /*b010*/  IMAD R144, R66, 0x80, R121 ;  /* 0x0000008042907824 */ /* 0x000fc800078e0279 */
[C---:B------:R-:W-:Y:S02]  /*b020*/  VIADD R57, R144.reuse, 0xffffff00 ;  /* 0xffffff0090397836 */ /* 0x040fe40000000000 */
[----:B------:R-:W-:-:S03]  /*b030*/  VIADD R56, R144, 0xffffff01 ;  /* 0xffffff0190387836 */ /* 0x000fc60000000000 */
[----:B------:R-:W-:Y:S01]  /*b040*/  I2FP.F32.S32 R59, R57 ;  /* 0x00000039003b7245 */ /* 0x000fe20000201400 */
[----:B------:R-:W-:Y:S01]  /*b050*/  BAR.SYNC.DEFER_BLOCKING 0x0 ;  /* 0x0000000000007b1d */ /* 0x000fe20000010000 */
[C---:B------:R-:W-:Y:S02]  /*b060*/  ISETP.GE.AND P3, PT, R57.reuse, R90, PT ;  /* 0x0000005a3900720c */ /* 0x040fe40003f66270 */
[----:B------:R-:W-:Y:S01]  /*b070*/  ISETP.GE.AND P0, PT, R57, R65, PT ;  /* 0x000000413900720c */ /* 0x000fe20003f06270 */
[----:B------:R-:W-:Y:S01]  /*b080*/  FFMA.FTZ R40, R88, R59, R40 ;  /* 0x0000003b58287223 */ /* 0x000fe20000010028 */
[----:B------:R-:W-:Y:S02]  /*b090*/  I2FP.F32.S32 R57, R57 ;  /* 0x0000003900397245 */ /* 0x000fe40000201400 */
[----:B------:R-:W-:Y:S02]  /*b0a0*/  I2FP.F32.S32 R58, R56 ;  /* 0x00000038003a7245 */ /* 0x000fe40000201400 */
[----:B------:R-:W-:Y:S01]  /*b0b0*/  ISETP.GE.AND P1, PT, R56, R90, PT ;  /* 0x0000005a3800720c */ /* 0x000fe20003f26270 */
[----:B------:R-:W-:Y:S01]  /*b0c0*/  FFMA.FTZ R42, R88, R57, R42 ;  /* 0x00000039582a7223 */ /* 0x000fe2000001002a */
[----:B------:R-:W-:Y:S01]  /*b0d0*/  VIADD R57, R144, 0xffffff08 ;  /* 0xffffff0890397836 */ /* 0x000fe20000000000 */
[----:B------:R-:W-:Y:S01]  /*b0e0*/  ISETP.GE.AND P4, PT, R56, R65, PT ;  /* 0x000000413800720c */ /* 0x000fe20003f86270 */
[----:B------:R-:W-:Y:S01]  /*b0f0*/  FFMA.FTZ R41, R88, R58, R41 ;  /* 0x0000003a58297223 */ /* 0x000fe20000010029 */
[----:B------:R-:W-:-:S02]  /*b100*/  I2FP.F32.S32 R56, R56 ;  /* 0x0000003800387245 */ /* 0x000fc40000201400 */
[----:B------:R-:W-:Y:S01]  /*b110*/  FSEL R149, R40, -INF , !P3 ;  /* 0xff80000028957808 */ /* 0x000fe20005800000 */
[----:B------:R-:W-:Y:S01]  /*b120*/  VIADD R40, R144, 0xffffff09 ;  /* 0xffffff0990287836 */ /* 0x000fe20000000000 */
[----:B------:R-:W-:Y:S01]  /*b130*/  I2FP.F32.S32 R59, R57 ;  /* 0x00000039003b7245 */ /* 0x000fe20000201400 */
[----:B------:R-:W-:Y:S01]  /*b140*/  FFMA.FTZ R43, R88, R56, R43 ;  /* 0x00000038582b7223 */ /* 0x000fe2000001002b */
[----:B------:R-:W-:Y:S02]  /*b150*/  FSEL R142, R42, -INF , !P0 ;  /* 0xff8000002a8e7808 */ /* 0x000fe40004000000 */
[----:B------:R-:W-:Y:S01]  /*b160*/  ISETP.GE.AND P5, PT, R40, R90, PT ;  /* 0x0000005a2800720c */ /* 0x000fe20003fa6270 */
[----:B------:R-:W-:Y:S01]  /*b170*/  FFMA.FTZ R36, R88, R59, R36 ;  /* 0x0000003b58247223 */ /* 0x000fe20000010024 */
[----:B------:R-:W-:Y:S02]  /*b180*/  I2FP.F32.S32 R56, R40 ;  /* 0x0000002800387245 */ /* 0x000fe40000201400 */
[----:B------:R-:W-:-:S02]  /*b190*/  ISETP.GE.AND P0, PT, R40, R65, PT ;  /* 0x000000412800720c */ /* 0x000fc40003f06270 */
[----:B------:R-:W-:Y:S01]  /*b1a0*/  I2FP.F32.S32 R42, R40 ;  /* 0x00000028002a7245 */ /* 0x000fe20000201400 */
[----:B------:R-:W-:Y:S01]  /*b1b0*/  VIADD R40, R144, 0xffffff10 ;  /* 0xffffff1090287836 */ /* 0x000fe20000000000 */
[C---:B------:R-:W-:Y:S01]  /*b1c0*/  ISETP.GE.AND P2, PT, R57.reuse, R90, PT ;  /* 0x0000005a3900720c */ /* 0x040fe20003f46270 */
[C---:B------:R-:W-:Y:S01]  /*b1d0*/  FFMA.FTZ R37, R88.reuse, R56, R37 ;  /* 0x0000003858257223 */ /* 0x040fe20000010025 */
[----:B------:R-:W-:Y:S01]  /*b1e0*/  ISETP.GE.AND P6, PT, R57, R65, PT ;  /* 0x000000413900720c */ /* 0x000fe20003fc6270 */
[C---:B------:R-:W-:Y:S01]  /*b1f0*/  FFMA.FTZ R39, R88.reuse, R42, R39 ;  /* 0x0000002a58277223 */ /* 0x040fe20000010027 */
[----:B------:R-:W-:Y:S02]  /*b200*/  I2FP.F32.S32 R57, R57 ;  /* 0x0000003900397245 */ /* 0x000fe40000201400 */
[----:B------:R-:W-:Y:S02]  /*b210*/  FSEL R140, R43, -INF , !P4 ;  /* 0xff8000002b8c7808 */ /* 0x000fe40006000000 */
[-C--:B------:R-:W-:Y:S01]  /*b220*/  I2FP.F32.S32 R43, R40.reuse ;  /* 0x00000028002b7245 */ /* 0x080fe20000201400 */
[----:B------:R-:W-:Y:S01]  /*b230*/  FFMA.FTZ R38, R88, R57, R38 ;  /* 0x0000003958267223 */ /* 0x000fe20000010026 */
[----:B------:R-:W-:Y:S01]  /*b240*/  FSEL R155, R36, -INF , !P2 ;  /* 0xff800000249b7808 */ /* 0x000fe20005000000 */
[----:B------:R-:W-:Y:S01]  /*b250*/  VIADD R36, R144, 0xffffff11 ;  /* 0xffffff1190247836 */ /* 0x000fe20000000000 */
[----:B------:R-:W-:Y:S01]  /*b260*/  FSEL R151, R41, -INF , !P1 ;  /* 0xff80000029977808 */ /* 0x000fe20004800000 */
[----:B------:R-:W-:Y:S01]  /*b270*/  FFMA.FTZ R32, R88, R43, R32 ;  /* 0x0000002b58207223 */ /* 0x000fe20000010020 */
[----:B------:R-:W-:-:S02]  /*b280*/  I2FP.F32.S32 R41, R40 ;  /* 0x0000002800297245 */ /* 0x000fc40000201400 */
[CC--:B------:R-:W-:Y:S02]  /*b290*/  ISETP.GE.AND P1, PT, R40.reuse, R90.reuse, PT ;  /* 0x0000005a2800720c */ /* 0x0c0fe40003f26270 */
[----:B------:R-:W-:Y:S01]  /*b2a0*/  ISETP.GE.AND P3, PT, R40, R65, PT ;  /* 0x000000412800720c */ /* 0x000fe20003f66270 */
[----:B------:R-:W-:Y:S01]  /*b2b0*/  FFMA.FTZ R34, R88, R41, R34 ;  /* 0x0000002958227223 */ /* 0x000fe20000010022 */
[----:B------:R-:W-:Y:S02]  /*b2c0*/  FSEL R136, R38, -INF , !P6 ;  /* 0xff80000026887808 */ /* 0x000fe40007000000 */
[----:B------:R-:W-:Y:S02]  /*b2d0*/  FSEL R153, R37, -INF , !P5 ;  /* 0xff80000025997808 */ /* 0x000fe40006800000 */
[----:B------:R-:W-:Y:S02]  /*b2e0*/  ISETP.GE.AND P6, PT, R36, R90, PT ;  /* 0x0000005a2400720c */ /* 0x000fe40003fc6270 */
[----:B------:R-:W-:-:S02]  /*b2f0*/  I2FP.F32.S32 R40, R36 ;  /* 0x0000002400287245 */ /* 0x000fc40000201400 */
[-C--:B------:R-:W-:Y:S02]  /*b300*/  ISETP.GE.AND P5, PT, R36, R65.reuse, PT ;  /* 0x000000412400720c */ /* 0x080fe40003fa6270 */
[----:B------:R-:W-:Y:S01]  /*b310*/  I2FP.F32.S32 R38, R36 ;  /* 0x0000002400267245 */ /* 0x000fe20000201400 */
[----:B------:R-:W-:Y:S01]  /*b320*/  VIADD R36, R144, 0xffffff18 ;  /* 0xffffff1890247836 */ /* 0x000fe20000000000 */
[----:B------:R-:W-:Y:S01]  /*b330*/  FSEL R141, R32, -INF , !P1 ;  /* 0xff800000208d7808 */ /* 0x000fe20004800000 */
[----:B------:R-:W-:Y:S01]  /*b340*/  VIADD R32, R144, 0xffffff19 ;  /* 0xffffff1990207836 */ /* 0x000fe20000000000 */
        /* <DEDUP_REMOVED lines=8> */
[----:B------:R-:W-:Y:S01]  /*b3d0*/  I2FP.F32.S32 R37, R36 ;  /* 0x0000002400257245 */ /* 0x000fe20000201400 */
[----:B------:R-:W-:Y:S01]  /*b3e0*/  VIADD R39, R144, 0xffffff70 ;  /* 0xffffff7090277836 */ /* 0x000fe20000000000 */
[----:B------:R-:W-:-:S02]  /*b3f0*/  FSEL R134, R34, -INF , !P3 ;  /* 0xff80000022867808 */ /* 0x000fc40005800000 */
[----:B------:R-:W-:Y:S01]  /*b400*/  ISETP.GE.AND P1, PT, R32, R90, PT ;  /* 0x0000005a2000720c */ /* 0x000fe20003f26270 */
[----:B------:R-:W-:Y:S01]  /*b410*/  FFMA.FTZ R30, R88, R37, R30 ;  /* 0x00000025581e7223 */ /* 0x000fe2000001001e */
[-C--:B------:R-:W-:Y:S01]  /*b420*/  I2FP.F32.S32 R36, R32.reuse ;  /* 0x0000002000247245 */ /* 0x080fe20000201400 */
[----:B------:R-:W-:Y:S01]  /*b430*/  VIADD R37, R144, 0xffffff68 ;  /* 0xffffff6890257836 */ /* 0x000fe20000000000 */
[----:B------:R-:W-:Y:S02]  /*b440*/  ISETP.GE.AND P3, PT, R32, R65, PT ;  /* 0x000000412000720c */ /* 0x000fe40003f66270 */
[----:B------:R-:W-:Y:S01]  /*b450*/  I2FP.F32.S32 R34, R32 ;  /* 0x0000002000227245 */ /* 0x000fe20000201400 */
[----:B------:R-:W-:Y:S01]  /*b460*/  VIADD R32, R144, 0xffffff20 ;  /* 0xffffff2090207836 */ /* 0x000fe20000000000 */
[----:B------:R-:W-:Y:S01]  /*b470*/  FSEL R143, R33, -INF , !P6 ;  /* 0xff800000218f7808 */ /* 0x000fe20007000000 */
[----:B------:R-:W-:Y:S01]  /*b480*/  FFMA.FTZ R29, R88, R36, R29 ;  /* 0x00000024581d7223 */ /* 0x000fe2000001001d */
[----:B------:R-:W-:Y:S01]  /*b490*/  FSEL R145, R28, -INF , !P4 ;  /* 0xff8000001c917808 */ /* 0x000fe20006000000 */
[----:B------:R-:W-:Y:S01]  /*b4a0*/  VIADD R28, R144, 0xffffff21 ;  /* 0xffffff21901c7836 */ /* 0x000fe20000000000 */
[----:B------:R-:W-:Y:S01]  /*b4b0*/  I2FP.F32.S32 R133, R32 ;  /* 0x0000002000857245 */ /* 0x000fe20000201400 */
[----:B------:R-:W-:Y:S01]  /*b4c0*/  FFMA.FTZ R31, R88, R34, R31 ;  /* 0x00000022581f7223 */ /* 0x000fe2000001001f */
[----:B------:R-:W-:Y:S01]  /*b4d0*/  I2FP.F32.S32 R33, R32 ;  /* 0x0000002000217245 */ /* 0x000fe20000201400 */
[----:B------:R-:W-:Y:S01]  /*b4e0*/  VIADD R36, R144, 0xffffff69 ;  /* 0xffffff6990247836 */ /* 0x000fe20000000000 */
[----:B------:R-:W-:Y:S01]  /*b4f0*/  ISETP.GE.AND P4, PT, R28, R90, PT ;  /* 0x0000005a1c00720c */ /* 0x000fe20003f86270 */
[----:B------:R-:W-:Y:S01]  /*b500*/  FFMA.FTZ R133, R88, R133, R24 ;  /* 0x0000008558857223 */ /* 0x000fe20000010018 */
[----:B------:R-:W-:Y:S01]  /*b510*/  FSEL R24, R30, -INF , !P0 ;  /* 0xff8000001e187808 */ /* 0x000fe20004000000 */
[----:B------:R-:W-:Y:S01]  /*b520*/  FFMA.FTZ R128, R88, R33, R26 ;  /* 0x0000002158807223 */ /* 0x000fe2000001001a */
[----:B------:R-:W-:-:S02]  /*b530*/  I2FP.F32.S32 R30, R28 ;  /* 0x0000001c001e7245 */ /* 0x000fc40000201400 */
[----:B------:R-:W-:Y:S02]  /*b540*/  ISETP.GE.AND P0, PT, R28, R65, PT ;  /* 0x000000411c00720c */ /* 0x000fe40003f06270 */
[----:B------:R-:W-:Y:S01]  /*b550*/  I2FP.F32.S32 R26, R28 ;  /* 0x0000001c001a7245 */ /* 0x000fe20000201400 */
[----:B------:R-:W-:Y:S01]  /*b560*/  VIADD R28, R144, 0xffffff29 ;  /* 0xffffff29901c7836 */ /* 0x000fe20000000000 */
[----:B------:R-:W-:Y:S01]  /*b570*/  FSEL R147, R29, -INF , !P1 ;  /* 0xff8000001d937808 */ /* 0x000fe20004800000 */
[----:B------:R-:W-:Y:S01]  /*b580*/  FFMA.FTZ R25, R88, R30, R25 ;  /* 0x0000001e58197223 */ /* 0x000fe20000010019 */
[----:B------:R-:W-:Y:S01]  /*b590*/  ISETP.GE.AND P6, PT, R32, R90, PT ;  /* 0x0000005a2000720c */ /* 0x000fe20003fc6270 */
[----:B------:R-:W-:Y:S01]  /*b5a0*/  FFMA.FTZ R27, R88, R26, R27 ;  /* 0x0000001a581b7223 */ /* 0x000fe2000001001b */
[----:B------:R-:W-:Y:S02]  /*b5b0*/  FSEL R26, R31, -INF , !P3 ;  /* 0xff8000001f1a7808 */ /* 0x000fe40005800000 */
[----:B------:R-:W-:-:S02]  /*b5c0*/  I2FP.F32.S32 R29, R28 ;  /* 0x0000001c001d7245 */ /* 0x000fc40000201400 */
[C---:B------:R-:W-:Y:S02]  /*b5d0*/  ISETP.GE.AND P1, PT, R28.reuse, R90, PT ;  /* 0x0000005a1c00720c */ /* 0x040fe40003f26270 */
[----:B------:R-:W-:Y:S01]  /*b5e0*/  ISETP.GE.AND P3, PT, R28, R65, PT ;  /* 0x000000411c00720c */ /* 0x000fe20003f66270 */
[----:B------:R-:W-:Y:S01]  /*b5f0*/  FFMA.FTZ R21, R88, R29, R21 ;  /* 0x0000001d58157223 */ /* 0x000fe20000010015 */
[----:B------:R-:W-:Y:S01]  /*b600*/  I2FP.F32.S32 R30, R28 ;  /* 0x0000001c001e7245 */ /* 0x000fe20000201400 */
[----:B------:R-:W-:Y:S01]  /*b610*/  VIADD R28, R144, 0xffffff30 ;  /* 0xffffff30901c7836 */ /* 0x000fe20000000000 */
[----:B------:R-:W-:Y:S02]  /*b620*/  FSEL R132, R35, -INF , !P5 ;  /* 0xff80000023847808 */ /* 0x000fe40006800000 */
[----:B------:R-:W-:Y:S01]  /*b630*/  FSEL R137, R21, -INF , !P1 ;  /* 0xff80000015897808 */ /* 0x000fe20004800000 */
[----:B------:R-:W-:Y:S01]  /*b640*/  FFMA.FTZ R23, R88, R30, R23 ;  /* 0x0000001e58177223 */ /* 0x000fe20000010017 */
[-C--:B------:R-:W-:Y:S01]  /*b650*/  I2FP.F32.S32 R31, R28.reuse ;  /* 0x0000001c001f7245 */ /* 0x080fe20000201400 */
[C---:B------:R-:W-:Y:S01]  /*b660*/  VIADD R21, R144.reuse, 0xffffff38 ;  /* 0xffffff3890157836 */ /* 0x040fe20000000000 */
[----:B------:R-:W-:Y:S01]  /*b670*/  FSEL R133, R133, -INF , !P6 ;  /* 0xff80000085857808 */ /* 0x000fe20007000000 */
[----:B------:R-:W-:Y:S01]  /*b680*/  VIADD R30, R144, 0xffffff61 ;  /* 0xffffff61901e7836 */ /* 0x000fe20000000000 */
[----:B------:R-:W-:Y:S01]  /*b690*/  I2FP.F32.S32 R29, R28 ;  /* 0x0000001c001d7245 */ /* 0x000fe20000201400 */
[----:B------:R-:W-:Y:S01]  /*b6a0*/  FFMA.FTZ R16, R88, R31, R16 ;  /* 0x0000001f58107223 */ /* 0x000fe20000010010 */
[----:B------:R-:W-:Y:S01]  /*b6b0*/  ISETP.GE.AND P5, PT, R32, R65, PT ;  /* 0x000000412000720c */ /* 0x000fe20003fa6270 */
[----:B------:R-:W-:Y:S01]  /*b6c0*/  VIADD R31, R144, 0xffffff60 ;  /* 0xffffff60901f7836 */ /* 0x000fe20000000000 */
[----:B------:R-:W-:Y:S01]  /*b6d0*/  ISETP.GE.AND P6, PT, R28, R90, PT ;  /* 0x0000005a1c00720c */ /* 0x000fe20003fc6270 */
[----:B------:R-:W-:Y:S01]  /*b6e0*/  FFMA.FTZ R18, R88, R29, R18 ;  /* 0x0000001d58127223 */ /* 0x000fe20000010012 */
[----:B------:R-:W-:-:S02]  /*b6f0*/  FSEL R120, R27, -INF , !P0 ;  /* 0xff8000001b787808 */ /* 0x000fc40004000000 */
[----:B------:R-:W-:Y:S02]  /*b700*/  FSEL R122, R23, -INF , !P3 ;  /* 0xff800000177a7808 */ /* 0x000fe40005800000 */
[C---:B------:R-:W-:Y:S02]  /*b710*/  ISETP.GE.AND P3, PT, R21.reuse, R90, PT ;  /* 0x0000005a1500720c */ /* 0x040fe40003f66270 */
[----:B------:R-:W-:Y:S02]  /*b720*/  I2FP.F32.S32 R23, R21 ;  /* 0x0000001500177245 */ /* 0x000fe40000201400 */
[----:B------:R-:W-:Y:S02]  /*b730*/  ISETP.GE.AND P0, PT, R21, R65, PT ;  /* 0x000000411500720c */ /* 0x000fe40003f06270 */
[----:B------:R-:W-:Y:S01]  /*b740*/  FSEL R128, R128, -INF , !P5 ;  /* 0xff80000080807808 */ /* 0x000fe20006800000 */
[----:B------:R-:W-:Y:S01]  /*b750*/  FFMA.FTZ R12, R88, R23, R12 ;  /* 0x00000017580c7223 */ /* 0x000fe2000001000c */
[----:B------:R-:W-:Y:S01]  /*b760*/  FSEL R91, R16, -INF , !P6 ;  /* 0xff800000105b7808 */ /* 0x000fe20007000000 */
[----:B------:R-:W-:Y:S01]  /*b770*/  VIADD R16, R144, 0xffffff39 ;  /* 0xffffff3990107836 */ /* 0x000fe20000000000 */
[----:B------:R-:W-:-:S02]  /*b780*/  I2FP.F32.S32 R21, R21 ;  /* 0x0000001500157245 */ /* 0x000fc40000201400 */
[----:B------:R-:W-:Y:S01]  /*b790*/  FSEL R135, R25, -INF , !P4 ;  /* 0xff80000019877808 */ /* 0x000fe20006000000 */
[----:B------:R-:W-:Y:S01]  /*b7a0*/  VIADD R25, R144, 0xffffff31 ;  /* 0xffffff3190197836 */ /* 0x000fe20000000000 */
[----:B------:R-:W-:Y:S01]  /*b7b0*/  ISETP.GE.AND P5, PT, R28, R65, PT ;  /* 0x000000411c00720c */ /* 0x000fe20003fa6270 */
[----:B------:R-:W-:Y:S01]  /*b7c0*/  FFMA.FTZ R14, R88, R21, R14 ;  /* 0x00000015580e7223 */ /* 0x000fe2000001000e */
[----:B------:R-:W-:Y:S02]  /*b7d0*/  ISETP.GE.AND P2, PT, R16, R90, PT ;  /* 0x0000005a1000720c */ /* 0x000fe40003f46270 */
[----:B------:R-:W-:Y:S02]  /*b7e0*/  FSEL R92, R18, -INF , !P5 ;  /* 0xff800000125c7808 */ /* 0x000fe40006800000 */
[----:B------:R-:W-:Y:S02]  /*b7f0*/  I2FP.F32.S32 R21, R16 ;  /* 0x0000001000157245 */ /* 0x000fe40000201400 */
[----:B------:R-:W-:-:S02]  /*b800*/  ISETP.GE.AND P5, PT, R16, R65, PT ;  /* 0x000000411000720c */ /* 0x000fc40003fa6270 */
[----:B------:R-:W-:Y:S01]  /*b810*/  I2FP.F32.S32 R18, R16 ;  /* 0x0000001000127245 */ /* 0x000fe20000201400 */
[----:B------:R-:W-:Y:S01]  /*b820*/  VIADD R16, R144, 0xffffff41 ;  /* 0xffffff4190107836 */ /* 0x000fe20000000000 */
[----:B------:R-:W-:Y:S01]  /*b830*/  I2FP.F32.S32 R27, R25 ;  /* 0x00000019001b7245 */ /* 0x000fe20000201400 */
[----:B------:R-:W-:Y:S01]  /*b840*/  FFMA.FTZ R13, R88, R21, R13 ;  /* 0x00000015580d7223 */ /* 0x000fe2000001000d */
[----:B------:R-:W-:Y:S01]  /*b850*/  FSEL R129, R12, -INF , !P3 ;  /* 0xff8000000c817808 */ /* 0x000fe20005800000 */
[----:B------:R-:W-:Y:S01]  /*b860*/  VIADD R12, R144, 0xffffff48 ;  /* 0xffffff48900c7836 */ /* 0x000fe20000000000 */
[----:B------:R-:W-:Y:S01]  /*b870*/  I2FP.F32.S32 R56, R16 ;  /* 0x0000001000387245 */ /* 0x000fe20000201400 */
[C---:B------:R-:W-:Y:S01]  /*b880*/  FFMA.FTZ R17, R88.reuse, R27, R17 ;  /* 0x0000001b58117223 */ /* 0x040fe20000010011 */
[----:B------:R-:W-:Y:S01]  /*b890*/  ISETP.GE.AND P4, PT, R25, R90, PT ;  /* 0x0000005a1900720c */ /* 0x000fe20003f86270 */
[C---:B------:R-:W-:Y:S01]  /*b8a0*/  FFMA.FTZ R15, R88.reuse, R18, R15 ;  /* 0x00000012580f7223 */ /* 0x040fe2000001000f */
[----:B------:R-:W-:Y:S01]  /*b8b0*/  FSEL R131, R13, -INF , !P2 ;  /* 0xff8000000d837808 */ /* 0x000fe20005000000 */
[----:B------:R-:W-:Y:S01]  /*b8c0*/  FFMA.FTZ R56, R88, R56, R11 ;  /* 0x0000003858387223 */ /* 0x000fe2000001000b */
[----:B------:R-:W-:-:S02]  /*b8d0*/  FSEL R123, R17, -INF , !P4 ;  /* 0xff800000117b7808 */ /* 0x000fc40006000000 */
[----:B------:R-:W-:Y:S02]  /*b8e0*/  I2FP.F32.S32 R17, R16 ;  /* 0x0000001000117245 */ /* 0x000fe40000201400 */
[-C--:B------:R-:W-:Y:S02]  /*b8f0*/  I2FP.F32.S32 R11, R12.reuse ;  /* 0x0000000c000b7245 */ /* 0x080fe40000201400 */
[----:B------:R-:W-:Y:S01]  /*b900*/  I2FP.F32.S32 R28, R25 ;  /* 0x00000019001c7245 */ /* 0x000fe20000201400 */
[C---:B------:R-:W-:Y:S01]  /*b910*/  FFMA.FTZ R9, R88.reuse, R17, R9 ;  /* 0x0000001158097223 */ /* 0x040fe20000010009 */
[----:B------:R-:W-:Y:S01]  /*b920*/  I2FP.F32.S32 R13, R12 ;  /* 0x0000000c000d7245 */ /* 0x000fe20000201400 */
[----:B------:R-:W-:Y:S01]  /*b930*/  FFMA.FTZ R4, R88, R11, R4 ;  /* 0x0000000b58047223 */ /* 0x000fe20000010004 */
        /* <DEDUP_REMOVED lines=21> */
[-C--:B------:R-:W-:Y:S02]  /*ba90*/  ISETP.GE.AND P6, PT, R9, R65.reuse, PT ;  /* 0x000000410900720c */ /* 0x080fe40003fc6270 */
[C---:B------:R-:W-:Y:S02]  /*baa0*/  ISETP.GE.AND P4, PT, R4.reuse, R90, PT ;  /* 0x0000005a0400720c */ /* 0x040fe40003f86270 */
[----:B------:R-:W-:Y:S02]  /*bab0*/  ISETP.GE.AND P0, PT, R4, R65, PT ;  /* 0x000000410400720c */ /* 0x000fe40003f06270 */
[----:B------:R-:W-:-:S02]  /*bac0*/  I2FP.F32.S32 R11, R11 ;  /* 0x0000000b000b7245 */ /* 0x000fc40000201400 */
[----:B------:R-:W-:Y:S02]  /*bad0*/  I2FP.F32.S32 R9, R9 ;  /* 0x0000000900097245 */ /* 0x000fe40000201400 */
[----:B------:R-:W-:Y:S01]  /*bae0*/  I2FP.F32.S32 R4, R4 ;  /* 0x0000000400047245 */ /* 0x000fe20000201400 */
[CC--:B------:R-:W-:Y:S01]  /*baf0*/  FFMA.FTZ R28, R88.reuse, R11.reuse, R82 ;  /* 0x0000000b581c7223 */ /* 0x0c0fe20000010052 */
[C---:B------:R-:W-:Y:S01]  /*bb00*/  FFMA.FTZ R29, R88.reuse, R11, R80 ;  /* 0x0000000b581d7223 */ /* 0x040fe20000010050 */
[CC--:B------:R-:W-:Y:S01]  /*bb10*/  FFMA.FTZ R22, R88.reuse, R9.reuse, R22 ;  /* 0x0000000958167223 */ /* 0x0c0fe20000010016 */
[C---:B------:R-:W-:Y:S01]  /*bb20*/  FFMA.FTZ R20, R88.reuse, R9, R20 ;  /* 0x0000000958147223 */ /* 0x040fe20000010014 */
[CC--:B------:R-:W-:Y:S01]  /*bb30*/  FFMA.FTZ R5, R88.reuse, R4.reuse, R5 ;  /* 0x0000000458057223 */ /* 0x0c0fe20000010005 */
[----:B------:R-:W-:Y:S01]  /*bb40*/  FFMA.FTZ R7, R88, R4, R7 ;  /* 0x0000000458077223 */ /* 0x000fe20000010007 */
[----:B------:R-:W-:Y:S01]  /*bb50*/  VIADD R4, R144, 0xffffff51 ;  /* 0xffffff5190047836 */ /* 0x000fe20000000000 */
[----:B------:R-:W-:-:S02]  /*bb60*/  I2FP.F32.S32 R9, R6 ;  /* 0x0000000600097245 */ /* 0x000fc40000201400 */
[----:B------:R-:W-:Y:S02]  /*bb70*/  FSEL R28, R28, -INF , !P5 ;  /* 0xff8000001c1c7808 */ /* 0x000fe40006800000 */
[----:B------:R-:W-:Y:S01]  /*bb80*/  FSEL R130, R22, -INF , !P6 ;  /* 0xff80000016827808 */ /* 0x000fe20007000000 */
[-C--:B------:R-:W-:Y:S01]  /*bb90*/  FFMA.FTZ R34, R88, R9.reuse, R54 ;  /* 0x0000000958227223 */ /* 0x080fe20000010036 */
[----:B------:R-:W-:Y:S01]  /*bba0*/  FSEL R79, R5, -INF , !P4 ;  /* 0xff800000054f7808 */ /* 0x000fe20006000000 */
[----:B------:R-:W-:Y:S01]  /*bbb0*/  VIADD R5, R144, 0xffffff58 ;  /* 0xffffff5890057836 */ /* 0x000fe20000000000 */
[----:B------:R-:W-:Y:S01]  /*bbc0*/  ISETP.GE.AND P6, PT, R4, R90, PT ;  /* 0x0000005a0400720c */ /* 0x000fe20003fc6270 */
[----:B------:R-:W-:Y:S01]  /*bbd0*/  FFMA.FTZ R52, R88, R9, R52 ;  /* 0x0000000958347223 */ /* 0x000fe20000010034 */
[----:B------:R-:W-:Y:S02]  /*bbe0*/  ISETP.GE.AND P5, PT, R4, R65, PT ;  /* 0x000000410400720c */ /* 0x000fe40003fa6270 */
[----:B------:R-:W-:-:S02]  /*bbf0*/  I2FP.F32.S32 R4, R4 ;  /* 0x0000000400047245 */ /* 0x000fc40000201400 */
[----:B------:R-:W-:Y:S02]  /*bc00*/  FSEL R54, R7, -INF , !P0 ;  /* 0xff80000007367808 */ /* 0x000fe40004000000 */
[----:B------:R-:W-:Y:S01]  /*bc10*/  FSEL R29, R29, -INF , !P1 ;  /* 0xff8000001d1d7808 */ /* 0x000fe20004800000 */
[C---:B------:R-:W-:Y:S01]  /*bc20*/  FFMA.FTZ R53, R88.reuse, R4, R53 ;  /* 0x0000000458357223 */ /* 0x040fe20000010035 */
[C---:B------:R-:W-:Y:S01]  /*bc30*/  ISETP.GE.AND P4, PT, R5.reuse, R90, PT ;  /* 0x0000005a0500720c */ /* 0x040fe20003f86270 */
[----:B------:R-:W-:Y:S01]  /*bc40*/  FFMA.FTZ R32, R88, R4, R55 ;  /* 0x0000000458207223 */ /* 0x000fe20000010037 */
[----:B------:R-:W-:Y:S01]  /*bc50*/  ISETP.GE.AND P0, PT, R5, R65, PT ;  /* 0x000000410500720c */ /* 0x000fe20003f06270 */
[----:B------:R-:W-:Y:S01]  /*bc60*/  VIADD R4, R144, 0xffffff59 ;  /* 0xffffff5990047836 */ /* 0x000fe20000000000 */
[----:B------:R-:W-:Y:S02]  /*bc70*/  ISETP.GE.AND P1, PT, R6, R90, PT ;  /* 0x0000005a0600720c */ /* 0x000fe40003f26270 */
[----:B------:R-:W-:-:S02]  /*bc80*/  I2FP.F32.S32 R5, R5 ;  /* 0x0000000500057245 */ /* 0x000fc40000201400 */
[----:B------:R-:W-:Y:S02]  /*bc90*/  FSEL R57, R52, -INF , !P1 ;  /* 0xff80000034397808 */ /* 0x000fe40004800000 */
[----:B------:R-:W-:Y:S01]  /*bca0*/  ISETP.GE.AND P3, PT, R6, R65, PT ;  /* 0x000000410600720c */ /* 0x000fe20003f66270 */
[CC--:B------:R-:W-:Y:S01]  /*bcb0*/  FFMA.FTZ R52, R88.reuse, R5.reuse, R50 ;  /* 0x0000000558347223 */ /* 0x0c0fe20000010032 */
[----:B------:R-:W-:Y:S01]  /*bcc0*/  I2FP.F32.S32 R50, R4 ;  /* 0x0000000400327245 */ /* 0x000fe20000201400 */
[----:B------:R-:W-:Y:S01]  /*bcd0*/  FFMA.FTZ R35, R88, R5, R48 ;  /* 0x0000000558237223 */ /* 0x000fe20000010030 */
[----:B------:R-:W-:Y:S01]  /*bce0*/  FSEL R34, R34, -INF , !P3 ;  /* 0xff80000022227808 */ /* 0x000fe20005800000 */
[----:B------:R-:W-:Y:S01]  /*bcf0*/  VIADD R5, R144, 0xffffff40 ;  /* 0xffffff4090057836 */ /* 0x000fe20000000000 */
[----:B------:R-:W-:Y:S01]  /*bd00*/  FSEL R52, R52, -INF , !P0 ;  /* 0xff80000034347808 */ /* 0x000fe20004000000 */
[CC--:B------:R-:W-:Y:S01]  /*bd10*/  FFMA.FTZ R33, R88.reuse, R50.reuse, R49 ;  /* 0x0000003258217223 */ /* 0x0c0fe20000010031 */
[----:B------:R-:W-:Y:S01]  /*bd20*/  FSEL R35, R35, -INF , !P4 ;  /* 0xff80000023237808 */ /* 0x000fe20006000000 */
[----:B------:R-:W-:Y:S01]  /*bd30*/  FFMA.FTZ R50, R88, R50, R51 ;  /* 0x0000003258327223 */ /* 0x000fe20000010033 */
[----:B------:R-:W-:-:S02]  /*bd40*/  ISETP.GE.AND P1, PT, R4, R90, PT ;  /* 0x0000005a0400720c */ /* 0x000fc40003f26270 */
[-C--:B------:R-:W-:Y:S01]  /*bd50*/  ISETP.GE.AND P3, PT, R4, R65.reuse, PT ;  /* 0x000000410400720c */ /* 0x080fe20003f66270 */
[----:B------:R-:W-:Y:S01]  /*bd60*/  VIADD R4, R144, 0xffffff71 ;  /* 0xffffff7190047836 */ /* 0x000fe20000000000 */
[----:B------:R-:W-:Y:S01]  /*bd70*/  ISETP.GE.AND P4, PT, R30, R90, PT ;  /* 0x0000005a1e00720c */ /* 0x000fe20003f86270 */
[----:B------:R-:W-:Y:S01]  /*bd80*/  VIADD R144, R144, 0xffffff79 ;  /* 0xffffff7990907836 */ /* 0x000fe20000000000 */
[-C--:B------:R-:W-:Y:S02]  /*bd90*/  ISETP.GE.AND P0, PT, R30, R65.reuse, PT ;  /* 0x000000411e00720c */ /* 0x080fe40003f06270 */
[----:B------:R-:W-:Y:S02]  /*bda0*/  I2FP.F32.S32 R30, R30 ;  /* 0x0000001e001e7245 */ /* 0x000fe40000201400 */
[----:B------:R-:W-:Y:S02]  /*bdb0*/  FSEL R77, R53, -INF , !P6 ;  /* 0xff800000354d7808 */ /* 0x000fe40007000000 */
        /* <DEDUP_REMOVED lines=10> */
[C---:B------:R-:W-:Y:S01]  /*be60*/  FFMA.FTZ R44, R88.reuse, R31, R44 ;  /* 0x0000001f582c7223 */ /* 0x040fe2000001002c */
[----:B------:R-:W-:Y:S01]  /*be70*/  I2FP.F32.S32 R37, R37 ;  /* 0x0000002500257245 */ /* 0x000fe20000201400 */
[----:B------:R-:W-:Y:S01]  /*be80*/  FFMA.FTZ R31, R88, R31, R46 ;  /* 0x0000001f581f7223 */ /* 0x000fe2000001002e */
[----:B------:R-:W-:-:S02]  /*be90*/  FSEL R53, R45, -INF , !P4 ;  /* 0xff8000002d357808 */ /* 0x000fc40006000000 */
[----:B------:R-:W-:Y:S01]  /*bea0*/  FSEL R30, R30, -INF , !P0 ;  /* 0xff8000001e1e7808 */ /* 0x000fe20004000000 */
[CC--:B------:R-:W-:Y:S01]  /*beb0*/  FFMA.FTZ R51, R88.reuse, R37.reuse, R124 ;  /* 0x0000002558337223 */ /* 0x0c0fe2000001007c */
[----:B------:R-:W-:Y:S01]  /*bec0*/  FFMA.FTZ R37, R88, R37, R126 ;  /* 0x0000002558257223 */ /* 0x000fe2000001007e */
[CC--:B------:R-:W-:Y:S02]  /*bed0*/  ISETP.GE.AND P4, PT, R39.reuse, R90.reuse, PT ;  /* 0x0000005a2700720c */ /* 0x0c0fe40003f86270 */
[----:B------:R-:W-:Y:S02]  /*bee0*/  ISETP.GE.AND P0, PT, R39, R65, PT ;  /* 0x000000412700720c */ /* 0x000fe40003f06270 */
[----:B------:R-:W-:Y:S02]  /*bef0*/  I2FP.F32.S32 R39, R39 ;  /* 0x0000002700277245 */ /* 0x000fe40000201400 */
[----:B------:R-:W-:Y:S02]  /*bf00*/  FSEL R55, R44, -INF , !P6 ;  /* 0xff8000002c377808 */ /* 0x000fe40007000000 */
[----:B------:R-:W-:Y:S01]  /*bf10*/  FSEL R31, R31, -INF , !P5 ;  /* 0xff8000001f1f7808 */ /* 0x000fe20006800000 */
[-C--:B------:R-:W-:Y:S01]  /*bf20*/  FFMA.FTZ R38, R88, R39.reuse, R72 ;  /* 0x0000002758267223 */ /* 0x080fe20000010048 */
[----:B------:R-:W-:Y:S01]  /*bf30*/  ISETP.GE.AND P6, PT, R36, R90, PT ;  /* 0x0000005a2400720c */ /* 0x000fe20003fc6270 */
        /* <DEDUP_REMOVED lines=11> */
[----:B------:R-:W-:Y:S01]  /*bff0*/  ISETP.GT.AND P0, PT, R40, R93, PT ;  /* 0x0000005d2800720c */ /* 0x000fe20003f04270 */
[CC--:B------:R-:W-:Y:S01]  /*c000*/  FFMA.FTZ R41, R88.reuse, R4.reuse, R73 ;  /* 0x0000000458297223 */ /* 0x0c0fe20000010049 */
[----:B------:R-:W-:Y:S01]  /*c010*/  FSEL R49, R49, -INF , !P6 ;  /* 0xff80000031317808 */ /* 0x000fe20007000000 */
[----:B------:R-:W-:Y:S01]  /*c020*/  FFMA.FTZ R42, R88, R4, R75 ;  /* 0x00000004582a7223 */ /* 0x000fe2000001004b */
[----:B------:R-:W-:Y:S02]  /*c030*/  FSEL R36, R36, -INF , !P5 ;  /* 0xff80000024247808 */ /* 0x000fe40006800000 */
[----:B------:R-:W-:Y:S02]  /*c040*/  FSEL R38, R38, -INF , !P4 ;  /* 0xff80000026267808 */ /* 0x000fe40006000000 */
[----:B------:R-:W-:Y:S02]  /*c050*/  FSEL R41, R41, -INF , !P1 ;  /* 0xff80000029297808 */ /* 0x000fe40004800000 */
[----:B------:R-:W-:-:S02]  /*c060*/  ISETP.GE.AND P6, PT, R5, R90, PT ;  /* 0x0000005a0500720c */ /* 0x000fc40003fc6270 */
[C---:B------:R-:W-:Y:S02]  /*c070*/  ISETP.GE.AND P5, PT, R144.reuse, R90, PT ;  /* 0x0000005a9000720c */ /* 0x040fe40003fa6270 */
[-C--:B------:R-:W-:Y:S02]  /*c080*/  ISETP.GE.AND P4, PT, R5, R65.reuse, PT ;  /* 0x000000410500720c */ /* 0x080fe40003f86270 */
[----:B------:R-:W-:Y:S02]  /*c090*/  ISETP.GE.AND P1, PT, R144, R65, PT ;  /* 0x000000419000720c */ /* 0x000fe40003f26270 */
[-C--:B------:R-:W-:Y:S02]  /*c0a0*/  I2FP.F32.S32 R7, R5.reuse ;  /* 0x0000000500077245 */ /* 0x080fe40000201400 */
[----:B------:R-:W-:Y:S02]  /*c0b0*/  I2FP.F32.S32 R5, R5 ;  /* 0x0000000500057245 */ /* 0x000fe40000201400 */
[----:B------:R-:W-:Y:S01]  /*c0c0*/  I2FP.F32.S32 R144, R144 ;  /* 0x0000009000907245 */ /* 0x000fe20000201400 */
[----:B------:R-:W-:Y:S01]  /*c0d0*/  FFMA.FTZ R7, R88, R7, R8 ;  /* 0x0000000758077223 */ /* 0x000fe20000010008 */
[----:B------:R-:W-:Y:S01]  /*c0e0*/  FSEL R139, R20, -INF , !P2 ;  /* 0xff800000148b7808 */ /* 0x000fe20005000000 */
[----:B------:R-:W-:Y:S01]  /*c0f0*/  FFMA.FTZ R5, R88, R5, R10 ;  /* 0x0000000558057223 */ /* 0x000fe2000001000a */
[----:B------:R-:W-:Y:S01]  /*c100*/  ISETP.NE.AND P2, PT, R64, RZ, PT ;  /* 0x000000ff4000720c */ /* 0x000fe20003f45270 */
        /* <DEDUP_REMOVED lines=28> */
[----:B------:R-:W-:-:S04]  /*c2d0*/  IMAD.HI.U32 R11, R4, R10, RZ ;  /* 0x0000000a040b7227 */ /* 0x000fc800078e00ff */
[----:B------:R-:W-:Y:S01]  /*c2e0*/  IMAD.HI.U32 R4, R4, R5, RZ ;  /* 0x0000000504047227 */ /* 0x000fe200078e00ff */
[----:B------:R-:W-:-:S05]  /*c2f0*/  IADD3 R9, PT, PT, -R11, RZ, RZ ;  /* 0x000000ff0b097210 */ /* 0x000fca0007ffe1ff */
        /* <DEDUP_REMOVED lines=14> */
[----:B------:R-:W-:-:S04]  /*c3e0*/  @P4 IADD3 R11, PT, PT, R11, 0x1, RZ ;  /* 0x000000010b0b4810 */ /* 0x000fc80007ffe0ff */
[----:B------:R-:W-:-:S03]  /*c3f0*/  @!P5 IADD3 R11, PT, PT, -R11, RZ, RZ ;  /* 0x000000ff0b0bd210 */ /* 0x000fc60007ffe1ff */
[----:B------:R-:W-:Y:S01]  /*c400*/  @P3 VIADD R4, R4, 0x1 ;  /* 0x0000000104043836 */ /* 0x000fe20000000000 */
[----:B------:R-:W-:-:S03]  /*c410*/  SEL R6, R5, R11, !P1 ;  /* 0x0000000b05067207 */ /* 0x000fc60004800000 */
[----:B------:R-:W-:Y:S02]  /*c420*/  @!P0 IMAD.MOV R4, RZ, RZ, -R4 ;  /* 0x000000ffff048224 */ /* 0x000fe400078e0a04 */
[----:B------:R-:W-:-:S03]  /*c430*/  IMAD.WIDE R12, R6, 0x4, R116 ;  /* 0x00000004060c7825 */ /* 0x000fc600078e0274 */
[----:B------:R-:W-:Y:S02]  /*c440*/  SEL R5, R5, R4, !P1 ;  /* 0x0000000405057207 */ /* 0x000fe40004800000 */
[----:B------:R-:W3:Y:S03]  /*c450*/  LDG.E R9, desc[UR6][R12.64] ;  /* 0x000000060c097981 */ /* 0x000ee6000c1e1900 */
[----:B------:R-:W-:-:S05]  /*c460*/  IMAD.WIDE R10, R5, 0x4, R116 ;  /* 0x00000004050a7825 */ /* 0x000fca00078e0274 */
[----:B------:R-:W3:Y:S01]  /*c470*/  LDG.E R4, desc[UR6][R10.64] ;  /* 0x000000060a047981 */ /* 0x000ee2000c1e1900 */
[----:B------:R-:W-:-:S05]  /*c480*/  IADD3 R6, PT, PT, R5, -R6, RZ ;  /* 0x8000000605067210 */ /* 0x000fca0007ffe0ff */
[----:B------:R-:W-:-:S05]  /*c490*/  IMAD R7, R6, R7, -0x80 ;  /* 0xffffff8006077424 */ /* 0x000fca00078e0207 */
[----:B------:R-:W-:-:S05]  /*c4a0*/  SHF.R.S32.HI R5, RZ, 0x1f, R7 ;  /* 0x0000001fff057819 */ /* 0x000fca0000011407 */
[----:B------:R-:W-:-:S04]  /*c4b0*/  IMAD R6, R5, R60, RZ ;  /* 0x0000003c05067224 */ /* 0x000fc800078e02ff */
[----:B------:R-:W-:Y:S02]  /*c4c0*/  IMAD R6, R7, R61, R6 ;  /* 0x0000003d07067224 */ /* 0x000fe400078e0206 */
[----:B---3--:R-:W-:Y:S02]  /*c4d0*/  IMAD.IADD R4, R9, 0x1, -R4 ;  /* 0x0000000109047824 */ /* 0x008fe400078e0a04 */
[----:B------:R-:W-:-:S03]  /*c4e0*/  IMAD.WIDE.U32 R8, R7, R60, RZ ;  /* 0x0000003c07087225 */ /* 0x000fc600078e00ff */
[----:B------:R-:W-:Y:S02]  /*c4f0*/  SHF.R.S32.HI R5, RZ, 0x1f, R4 ;  /* 0x0000001fff057819 */ /* 0x000fe40000011404 */
[----:B------:R-:W-:Y:S01]  /*c500*/  IADD3 R7, PT, PT, R9, R6, RZ ;  /* 0x0000000609077210 */ /* 0x000fe20007ffe0ff */
[----:B------:R-:W-:Y:S02]  /*c510*/  IMAD.MOV.U32 R6, RZ, RZ, R8 ;  /* 0x000000ffff067224 */ /* 0x000fe400078e0008 */
[----:B--2---:R-:W-:Y:S02]  /*c520*/  IMAD R5, R5, UR8, RZ ;  /* 0x0000000805057c24 */ /* 0x004fe4000f8e02ff */
[----:B------:R-:W-:-:S04]  /*c530*/  IMAD.WIDE.U32 R6, R4, UR8, R6 ;  /* 0x0000000804067c25 */ /* 0x000fc8000f8e0006 */
[----:B------:R-:W-:Y:S01]  /*c540*/  IMAD R5, R4, UR9, R5 ;  /* 0x0000000904057c24 */ /* 0x000fe2000f8e0205 */
[----:B------:R-:W-:-:S04]  /*c550*/  LEA R112, P0, R6, R112, 0x1 ;  /* 0x0000007006707211 */ /* 0x000fc800078008ff */
[----:B------:R-:W-:-:S04]  /*c560*/  IADD3 R5, PT, PT, R7, R5, RZ ;  /* 0x0000000507057210 */ /* 0x000fc80007ffe0ff */
[----:B------:R-:W-:Y:S01]  /*c570*/  LEA.HI.X R113, R6, R113, R5, 0x1, P0 ;  /* 0x0000007106717211 */ /* 0x000fe200000f0c05 */
[----:B------:R-:W-:Y:S06]  /*c580*/  BRA `(.L_x_4726) ;  /* 0x00000000001c7947 */ /* 0x000fec0003800000 */
.L_x_4725:
[----:B------:R-:W-:Y:S01]  /*c590*/  UMOV UR8, URZ ;  /* 0x000000ff00087c82 */ /* 0x000fe20008000000 */
[----:B------:R-:W-:Y:S01]  /*c5a0*/  IMAD.SHL.U32 R4, R60, 0x80, RZ ;  /* 0x000000803c047824 */ /* 0x000fe200078e00ff */
[----:B------:R-:W-:-:S05]  /*c5b0*/  IADD3 R5, P0, PT, RZ, -UR8, RZ ;  /* 0x80000008ff057c10 */ /* 0x000fca000ff1e0ff */
[----:B------:R-:W-:-:S05]  /*c5c0*/  IMAD.X R4, RZ, RZ, ~R4, P0 ;  /* 0x000000ffff047224 */ /* 0x000fca00000e0e04 */
[----:B------:R-:W-:-:S04]  /*c5d0*/  SHF.R.S64 R5, R5, 0x1f, R4 ;  /* 0x0000001f05057819 */ /* 0x000fc80000001004 */
[----:B------:R-:W-:-:S04]  /*c5e0*/  IADD3 R112, P0, PT, R5, R112, RZ ;  /* 0x0000007005707210 */ /* 0x000fc80007f1e0ff */
[----:B------:R-:W-:-:S09]  /*c5f0*/  LEA.HI.X.SX32 R113, R4, R113, 0x1, P0 ;  /* 0x0000007104717211 */ /* 0x000fd200000f0eff */
.L_x_4726:
[CCC-:B------:R-:W-:Y:S01]  /*c600*/  @!P2 IADD3 R4, P1, P0, R63.reuse, R112.reuse, R63.reuse ;  /* 0x000000703f04a210 */ /* 0x1c0fe2000783e03f */
[----:B------:R-:W-:Y:S01]  /*c610*/  @!PT LDS RZ, [RZ] ;  /* 0x00000000fffff984 */ /* 0x000fe20000000800 */
[----:B------:R-:W-:Y:S01]  /*c620*/  @!PT LDS RZ, [RZ] ;  /* 0x00000000fffff984 */ /* 0x000fe20000000800 */
[----:B------:R-:W-:Y:S01]  /*c630*/  @!PT LDS RZ, [RZ] ;  /* 0x00000000fffff984 */ /* 0x000fe20000000800 */
[----:B------:R1:W-:Y:S01]  /*c640*/  @!P2 LDGSTS.E.BYPASS.LTC128B.128 [R0+0x1000], desc[UR6][R112.64] ;  /* 0x010000007000afae */ /* 0x0003e2000b981a06 */
[-C--:B------:R-:W-:Y:S02]  /*c650*/  @!P2 LEA R6, P3, R60, R112.reuse, 0x6 ;  /* 0x000000703c06a211 */ /* 0x080fe400078630ff */
[----:B------:R-:W-:Y:S01]  /*c660*/  @!P2 IADD3 R8, P5, P4, R63, R112, R63 ;  /* 0x000000703f08a210 */ /* 0x000fe20007cbe03f */
[----:B------:R1:W-:Y:S01]  /*c670*/  @P2 STS.128 [R0+0x1000], RZ ;  /* 0x001000ff00002388 */ /* 0x0003e20000000c00 */
[----:B------:R-:W-:Y:S02]  /*c680*/  @!P2 IADD3.X R5, PT, PT, R2, R113, R2, P1, P0 ;  /* 0x000000710205a210 */ /* 0x000fe40000fe0402 */
[----:B------:R-:W-:Y:S02]  /*c690*/  @!P2 IADD3 R4, P0, PT, R4, R63, RZ ;  /* 0x0000003f0404a210 */ /* 0x000fe40007f1e0ff */
[----:B------:R-:W-:-:S02]  /*c6a0*/  @!P2 LEA.HI.X R7, R60, R113, R61, 0x6, P3 ;  /* 0x000000713c07a211 */ /* 0x000fc400018f343d */
[--C-:B------:R-:W-:Y:S01]  /*c6b0*/  @!P2 IADD3.X R9, PT, PT, R2, R113, R2.reuse, P5, P4 ;  /* 0x000000710209a210 */ /* 0x100fe20002fe8402 */
        /* <DEDUP_REMOVED lines=17> */
.L_x_4724:
        /* <DEDUP_REMOVED lines=34> */
[----:B------:R-:W-:-:S03]  /*c9f0*/  LOP3.LUT R47, R62, 0x120, R67, 0xf8, !PT ;  /* 0x000001203e2f7812 */ /* 0x000fc600078ef843 */
[----:B------:R-:W2:Y:S01]  /*ca00*/  SHFL.BFLY PT, R7, R6, 0x2, 0x1f ;  /* 0x0c401f0006077f89 */ /* 0x000ea200000e0000 */
[----:B------:R-:W-:-:S04]  /*ca10*/  LEA R47, R47, UR5, 0x1 ;  /* 0x000000052f2f7c11 */ /* 0x000fc8000f8e08ff */
[C---:B------:R-:W-:Y:S01]  /*ca20*/  IADD3 R8, PT, PT, R47.reuse, 0x3000, RZ ;  /* 0x000030002f087810 */ /* 0x040fe20007ffe0ff */
[----:B------:R-:W-:Y:S01]  /*ca30*/  LDSM.16.MT88.4 R20, [R47+0x3400] ;  /* 0x003400002f14783b */ /* 0x000fe20000004200 */
[----:B------:R-:W-:Y:S02]  /*ca40*/  IADD3 R48, PT, PT, R47, 0x3020, RZ ;  /* 0x000030202f307810 */ /* 0x000fe40007ffe0ff */
[----:B------:R-:W-:-:S05]  /*ca50*/  @P2 IADD3 R48, PT, PT, R8, -0x20, RZ ;  /* 0xffffffe008302810 */ /* 0x000fca0007ffe0ff */
[----:B------:R-:W-:Y:S01]  /*ca60*/  LDSM.16.MT88.4 R8, [R48] ;  /* 0x000000003008783b */ /* 0x000fe20000004200 */
        /* <DEDUP_REMOVED lines=13> */
[----:B------:R-:W-:Y:S01]  /*cb40*/  FSEL R127, R2, RZ, P1 ;  /* 0x000000ff027f7208 */ /* 0x000fe20000800000 */
[----:B------:R-:W1:Y:S01]  /*cb50*/  LDSM.16.MT88.4 R4, [R47+0x3000] ;  /* 0x003000002f04783b */ /* 0x000e620000004200 */
[----:B------:R-:W-:Y:S01]  /*cb60*/  FSEL R46, R46, RZ, P1 ;  /* 0x000000ff2e2e7208 */ /* 0x000fe20000800000 */
[--C-:B------:R-:W-:Y:S01]  /*cb70*/  FFMA.FTZ R126, R142, UR4, -R45.reuse ;  /* 0x000000048e7e7c23 */ /* 0x100fe2000801082d */
[----:B------:R-:W-:Y:S01]  /*cb80*/  FFMA.FTZ R81, R140, UR4, -R45 ;  /* 0x000000048c517c23 */ /* 0x000fe2000801082d */
[----:B------:R-:W-:Y:S01]  /*cb90*/  FADD.FTZ R127, R70, -R127 ;  /* 0x8000007f467f7221 */ /* 0x000fe20000010000 */
[----:B------:R-:W-:Y:S01]  /*cba0*/  FMUL.FTZ R125, R125, UR4 ;  /* 0x000000047d7d7c20 */ /* 0x000fe20008410000 */
[--C-:B------:R-:W-:Y:S01]  /*cbb0*/  FFMA.FTZ R124, R149, UR4, -R46.reuse ;  /* 0x00000004957c7c23 */ /* 0x100fe2000801082e */
[--C-:B------:R-:W-:Y:S01]  /*cbc0*/  FFMA.FTZ R80, R151, UR4, -R46.reuse ;  /* 0x0000000497507c23 */ /* 0x100fe2000801082e */
[--C-:B------:R-:W-:Y:S01]  /*cbd0*/  FFMA.FTZ R74, R155, UR4, -R46.reuse ;  /* 0x000000049b4a7c23 */ /* 0x100fe2000801082e */
[--C-:B------:R-:W-:Y:S01]  /*cbe0*/  FFMA.FTZ R61, R153, UR4, -R46.reuse ;  /* 0x00000004993d7c23 */ /* 0x100fe2000801082e */
        /* <DEDUP_REMOVED lines=24> */
[----:B------:R-:W-:Y:S01]  /*cd70*/  FFMA.FTZ R28, R28, UR4, -R45 ;  /* 0x000000041c1c7c23 */ /* 0x000fe2000801082d */
[----:B------:R-:W-:Y:S01]  /*cd80*/  FFMA.FTZ R29, R29, UR4, -R46 ;  /* 0x000000041d1d7c23 */ /* 0x000fe2000801082e */
[----:B------:R-:W-:Y:S01]  /*cd90*/  ISETP.GT.AND P0, PT, R40, R93, PT ;  /* 0x0000005d2800720c */ /* 0x000fe20003f04270 */
[----:B------:R-:W4:Y:S01]  /*cda0*/  MUFU.EX2 R127, R127 ;  /* 0x0000007f007f7308 */ /* 0x000f220000000800 */
[----:B---3--:R-:W-:-:S03]  /*cdb0*/  F2FP.BF16.F32.PACK_AB R14, R61, R74 ;  /* 0x0000004a3d0e723e */ /* 0x008fc600000010ff */
[----:B------:R-:W3:Y:S04]  /*cdc0*/  MUFU.EX2 R125, R125 ;  /* 0x0000007d007d7308 */ /* 0x000ee80000000800 */
[----:B------:R-:W-:Y:S01]  /*cdd0*/  MUFU.EX2 R69, R69 ;  /* 0x0000004500457308 */ /* 0x000fe20000000800 */
[----:B--2---:R-:W-:-:S03]  /*cde0*/  F2FP.BF16.F32.PACK_AB R13, R81, R126 ;  /* 0x0000007e510d723e */ /* 0x004fc600000010ff */
[----:B------:R-:W2:Y:S01]  /*cdf0*/  MUFU.EX2 R60, R60 ;  /* 0x0000003c003c7308 */ /* 0x000ea20000000800 */
[----:B------:R-:W-:Y:S01]  /*ce00*/  @P0 IADD3 R66, PT, PT, R66, -0x3, RZ ;  /* 0xfffffffd42420810 */ /* 0x000fe20007ffe0ff */
[-C--:B----4-:R-:W-:Y:S01]  /*ce10*/  FMUL.FTZ R108, R108, R127.reuse ;  /* 0x0000007f6c6c7220 */ /* 0x090fe20000410000 */
[-C--:B------:R-:W-:Y:S01]  /*ce20*/  FMUL.FTZ R109, R109, R127.reuse ;  /* 0x0000007f6d6d7220 */ /* 0x080fe20000410000 */
[-C--:B------:R-:W-:Y:S01]  /*ce30*/  FMUL.FTZ R16, R100, R127.reuse ;  /* 0x0000007f64107220 */ /* 0x080fe20000410000 */
[----:B------:R-:W-:Y:S01]  /*ce40*/  FMUL.FTZ R17, R101, R127 ;  /* 0x0000007f65117220 */ /* 0x000fe20000410000 */
[-C--:B---3--:R-:W-:Y:S01]  /*ce50*/  FMUL.FTZ R110, R110, R125.reuse ;  /* 0x0000007d6e6e7220 */ /* 0x088fe20000410000 */
[-C--:B------:R-:W-:Y:S01]  /*ce60*/  FMUL.FTZ R111, R111, R125.reuse ;  /* 0x0000007d6f6f7220 */ /* 0x080fe20000410000 */
[-C--:B------:R-:W-:Y:S01]  /*ce70*/  FMUL.FTZ R18, R102, R125.reuse ;  /* 0x0000007d66127220 */ /* 0x080fe20000410000 */
[----:B------:R-:W-:Y:S01]  /*ce80*/  FMUL.FTZ R19, R103, R125 ;  /* 0x0000007d67137220 */ /* 0x000fe20000410000 */
[-C--:B------:R-:W-:Y:S01]  /*ce90*/  FMUL.FTZ R104, R104, R127.reuse ;  /* 0x0000007f68687220 */ /* 0x080fe20000410000 */
[----:B------:R-:W-:Y:S01]  /*cea0*/  FMUL.FTZ R105, R105, R127 ;  /* 0x0000007f69697220 */ /* 0x000fe20000410000 */
[-C--:B------:R-:W-:Y:S01]  /*ceb0*/  FMUL.FTZ R106, R106, R125.reuse ;  /* 0x0000007d6a6a7220 */ /* 0x080fe20000410000 */
[----:B------:R-:W-:Y:S01]  /*cec0*/  FMUL.FTZ R107, R107, R125 ;  /* 0x0000007d6b6b7220 */ /* 0x000fe20000410000 */
[----:B--2---:R-:W-:Y:S01]  /*ced0*/  F2FP.BF16.F32.PACK_AB R15, R60, R69 ;  /* 0x000000453c0f723e */ /* 0x004fe200000010ff */
[-C--:B------:R-:W-:Y:S01]  /*cee0*/  FMUL.FTZ R96, R96, R127.reuse ;  /* 0x0000007f60607220 */ /* 0x080fe20000410000 */
[----:B------:R-:W-:Y:S01]  /*cef0*/  FMUL.FTZ R97, R97, R127 ;  /* 0x0000007f61617220 */ /* 0x000fe20000410000 */
[-C--:B------:R-:W-:Y:S01]  /*cf00*/  FMUL.FTZ R98, R98, R125.reuse ;  /* 0x0000007d62627220 */ /* 0x080fe20000410000 */
[-C--:B------:R-:W-:Y:S01]  /*cf10*/  FMUL.FTZ R99, R99, R125.reuse ;  /* 0x0000007d63637220 */ /* 0x080fe20000410000 */
[----:B------:R-:W-:Y:S01]  /*cf20*/  MUFU.EX2 R82, R82 ;  /* 0x0000005200527308 */ /* 0x000fe20000000800 */
[--C-:B------:R-:W-:Y:S01]  /*cf30*/  FFMA.FTZ R103, R133, UR4, -R46.reuse ;  /* 0x0000000485677c23 */ /* 0x100fe2000801082e */
[C---:B-1----:R-:W-:Y:S01]  /*cf40*/  HMMA.16816.F32.BF16 R108, R12.reuse, R4, R108 ;  /* 0x000000040c6c723c */ /* 0x042fe2000004186c */
[----:B------:R-:W-:Y:S01]  /*cf50*/  FFMA.FTZ R100, R135, UR4, -R46 ;  /* 0x0000000487647c23 */ /* 0x000fe2000801082e */
[----:B------:R-:W-:Y:S01]  /*cf60*/  MUFU.EX2 R73, R73 ;  /* 0x0000004900497308 */ /* 0x000fe20000000800 */
[--C-:B------:R-:W-:Y:S01]  /*cf70*/  FFMA.FTZ R102, R128, UR4, -R45.reuse ;  /* 0x0000000480667c23 */ /* 0x100fe2000801082d */
[--C-:B------:R-:W-:Y:S01]  /*cf80*/  FFMA.FTZ R101, R120, UR4, -R45.reuse ;  /* 0x0000000478657c23 */ /* 0x100fe2000801082d */
[----:B------:R-:W-:Y:S01]  /*cf90*/  FFMA.FTZ R126, R89, R125, R126 ;  /* 0x0000007d597e7223 */ /* 0x000fe2000001007e */
[----:B------:R-:W1:Y:S01]  /*cfa0*/  MUFU.EX2 R64, R64 ;  /* 0x0000004000407308 */ /* 0x000e620000000800 */
[----:B------:R-:W-:Y:S01]  /*cfb0*/  FFMA.FTZ R89, R32, UR4, -R45 ;  /* 0x0000000420597c23 */ /* 0x000fe2000801082d */
[----:B------:R-:W-:Y:S01]  /*cfc0*/  HMMA.16816.F32.BF16 R16, R12, R8, R16 ;  /* 0x000000080c10723c */ /* 0x000fe20000041810 */
[----:B------:R-:W-:Y:S01]  /*cfd0*/  FADD.FTZ R126, R81, R126 ;  /* 0x0000007e517e7221 */ /* 0x000fe20000010000 */
[----:B------:R-:W-:Y:S01]  /*cfe0*/  MUFU.EX2 R65, R65 ;  /* 0x0000004100417308 */ /* 0x000fe20000000800 */
[----:B------:R-:W-:-:S02]  /*cff0*/  FFMA.FTZ R87, R87, R127, R124 ;  /* 0x0000007f57577223 */ /* 0x000fc4000001007c */
[----:B------:R-:W-:Y:S01]  /*d000*/  FADD.FTZ R81, R69, R126 ;  /* 0x0000007e45517221 */ /* 0x000fe20000010000 */
[----:B------:R-:W-:Y:S01]  /*d010*/  MUFU.EX2 R70, R70 ;  /* 0x0000004600467308 */ /* 0x000fe20000000800 */
[--C-:B------:R-:W-:Y:S01]  /*d020*/  FFMA.FTZ R69, R34, UR4, -R45.reuse ;  /* 0x0000000422457c23 */ /* 0x100fe2000801082d */
[C---:B------:R-:W-:Y:S01]  /*d030*/  HMMA.16816.F32.BF16 R4, R12.reuse, R6, R104 ;  /* 0x000000060c04723c */ /* 0x040fe20000041868 */
[--C-:B------:R-:W-:Y:S01]  /*d040*/  FFMA.FTZ R107, R92, UR4, -R45.reuse ;  /* 0x000000045c6b7c23 */ /* 0x100fe2000801082d */
[----:B------:R-:W2:Y:S01]  /*d050*/  MUFU.EX2 R63, R63 ;  /* 0x0000003f003f7308 */ /* 0x000ea20000000800 */
[--C-:B------:R-:W-:Y:S01]  /*d060*/  FFMA.FTZ R105, R91, UR4, -R46.reuse ;  /* 0x000000045b697c23 */ /* 0x100fe2000801082e */
[----:B-1----:R-:W-:Y:S01]  /*d070*/  F2FP.BF16.F32.PACK_AB R26, R64, R73 ;  /* 0x00000049401a723e */ /* 0x002fe200000010ff */
[--C-:B------:R-:W-:Y:S01]  /*d080*/  FFMA.FTZ R106, R123, UR4, -R46.reuse ;  /* 0x000000047b6a7c23 */ /* 0x100fe2000801082e */
[----:B------:R-:W-:Y:S01]  /*d090*/  MUFU.EX2 R103, R103 ;  /* 0x0000006700677308 */ /* 0x000fe20000000800 */
[--C-:B------:R-:W-:Y:S01]  /*d0a0*/  FFMA.FTZ R92, R68, UR4, -R45.reuse ;  /* 0x00000004445c7c23 */ /* 0x100fe2000801082d */
[----:B------:R-:W-:Y:S01]  /*d0b0*/  HMMA.16816.F32.BF16 R8, R12, R10, R96 ;  /* 0x0000000a0c08723c */ /* 0x000fe20000041860 */
[----:B------:R-:W1:Y:S01]  /*d0c0*/  LDSM.16.MT88.4 R12, [R48+0x400] ;  /* 0x00040000300c783b */ /* 0x000e620000004200 */
[--C-:B------:R-:W-:Y:S01]  /*d0d0*/  FFMA.FTZ R99, R141, UR4, -R46.reuse ;  /* 0x000000048d637c23 */ /* 0x100fe2000801082e */
        /* <DEDUP_REMOVED lines=11> */
[----:B------:R-:W3:Y:S01]  /*d190*/  MUFU.EX2 R98, R98 ;  /* 0x0000006200627308 */ /* 0x000ee20000000800 */
[--C-:B------:R-:W-:Y:S01]  /*d1a0*/  FFMA.FTZ R59, R79, UR4, -R46.reuse ;  /* 0x000000044f3b7c23 */ /* 0x100fe2000801082e */
[----:B------:R-:W-:Y:S01]  /*d1b0*/  FFMA.FTZ R79, R56, UR4, -R45 ;  /* 0x00000004384f7c23 */ /* 0x000fe2000801082d */
[----:B------:R-:W-:Y:S01]  /*d1c0*/  FADD.FTZ R87, R80, R87 ;  /* 0x0000005750577221 */ /* 0x000fe20000010000 */
[----:B------:R-:W-:Y:S01]  /*d1d0*/  MUFU.EX2 R90, R90 ;  /* 0x0000005a005a7308 */ /* 0x000fe20000000800 */
[----:B------:R-:W-:Y:S01]  /*d1e0*/  FFMA.FTZ R80, R77, UR4, -R46 ;  /* 0x000000044d507c23 */ /* 0x000fe2000801082e */
[----:B------:R-:W-:Y:S01]  /*d1f0*/  FFMA.FTZ R77, R50, UR4, -R45 ;  /* 0x00000004324d7c23 */ /* 0x000fe2000801082d */
[----:B------:R-:W-:Y:S01]  /*d200*/  FADD.FTZ R74, R74, R87 ;  /* 0x000000574a4a7221 */ /* 0x000fe20000010000 */
[----:B------:R-:W-:Y:S01]  /*d210*/  MUFU.EX2 R97, R97 ;  /* 0x0000006100617308 */ /* 0x000fe20000000800 */
[----:B------:R-:W-:Y:S01]  /*d220*/  FADD.FTZ R81, R60, R81 ;  /* 0x000000513c517221 */ /* 0x000fe20000010000 */
[----:B--2---:R-:W-:Y:S01]  /*d230*/  F2FP.BF16.F32.PACK_AB R24, R82, R99 ;  /* 0x000000635218723e */ /* 0x004fe200000010ff */
[----:B------:R-:W-:Y:S01]  /*d240*/  FADD.FTZ R74, R61, R74 ;  /* 0x0000004a3d4a7221 */ /* 0x000fe20000010000 */
[----:B------:R-:W-:Y:S01]  /*d250*/  MUFU.EX2 R102, R102 ;  /* 0x0000006600667308 */ /* 0x000fe20000000800 */
[----:B------:R-:W-:Y:S01]  /*d260*/  FFMA.FTZ R87, R52, UR4, -R45 ;  /* 0x0000000434577c23 */ /* 0x000fe2000801082d */
[----:B---3--:R-:W-:Y:S01]  /*d270*/  F2FP.BF16.F32.PACK_AB R25, R65, R98 ;  /* 0x000000624119723e */ /* 0x008fe200000010ff */
[----:B------:R-:W-:Y:S01]  /*d280*/  FADD.FTZ R99, R99, R74 ;  /* 0x0000004a63637221 */ /* 0x000fe20000010000 */
[----:B------:R-:W2:Y:S01]  /*d290*/  MUFU.EX2 R101, R101 ;  /* 0x0000006500657308 */ /* 0x000ea20000000800 */
[----:B------:R-:W-:Y:S01]  /*d2a0*/  FADD.FTZ R98, R98, R81 ;  /* 0x0000005162627221 */ /* 0x000fe20000010000 */
[----:B------:R-:W-:Y:S01]  /*d2b0*/  FFMA.FTZ R60, R55, UR4, -R46 ;  /* 0x00000004373c7c23 */ /* 0x000fe2000801082e */
[----:B------:R-:W-:Y:S01]  /*d2c0*/  FADD.FTZ R82, R82, R99 ;  /* 0x0000006352527221 */ /* 0x000fe20000010000 */
[----:B------:R-:W-:Y:S01]  /*d2d0*/  MUFU.EX2 R96, R96 ;  /* 0x0000006000607308 */ /* 0x000fe20000000800 */
[C---:B------:R-:W-:Y:S01]  /*d2e0*/  HMMA.16816.F32.BF16 R108, R24.reuse, R20, R108 ;  /* 0x00000014186c723c */ /* 0x040fe2000004186c */
[----:B------:R-:W-:Y:S01]  /*d2f0*/  FADD.FTZ R65, R65, R98 ;  /* 0x0000006241417221 */ /* 0x000fe20000010000 */
[----:B------:R-:W-:Y:S01]  /*d300*/  FADD.FTZ R73, R73, R82 ;  /* 0x0000005249497221 */ /* 0x000fe20000010000 */
[----:B------:R-:W3:Y:S01]  /*d310*/  MUFU.EX2 R83, R83 ;  /* 0x0000005300537308 */ /* 0x000ee20000000800 */
[----:B------:R-:W-:Y:S01]  /*d320*/  FFMA.FTZ R74, R51, UR4, -R46 ;  /* 0x00000004334a7c23 */ /* 0x000fe2000801082e */
[----:B------:R-:W-:Y:S01]  /*d330*/  FADD.FTZ R70, R70, R65 ;  /* 0x0000004146467221 */ /* 0x000fe20000010000 */
[----:B------:R-:W-:Y:S01]  /*d340*/  FADD.FTZ R64, R64, R73 ;  /* 0x0000004940407221 */ /* 0x000fe20000010000 */
[----:B------:R-:W-:Y:S01]  /*d350*/  MUFU.EX2 R105, R105 ;  /* 0x0000006900697308 */ /* 0x000fe20000000800 */
[----:B------:R-:W-:Y:S01]  /*d360*/  HMMA.16816.F32.BF16 R4, R24, R22, R4 ;  /* 0x000000161804723c */ /* 0x000fe20000041804 */
[----:B------:R-:W4:Y:S01]  /*d370*/  LDSM.16.MT88.4 R20, [R47+0x3800] ;  /* 0x003800002f14783b */ /* 0x000f220000004200 */
[----:B------:R-:W-:Y:S01]  /*d380*/  FADD.FTZ R63, R63, R70 ;  /* 0x000000463f3f7221 */ /* 0x000fe20000010000 */
[----:B------:R-:W5:Y:S01]  /*d390*/  MUFU.EX2 R106, R106 ;  /* 0x0000006a006a7308 */ /* 0x000f620000000800 */
[----:B------:R-:W-:-:S02]  /*d3a0*/  MOV R70, R2 ;  /* 0x0000000200467202 */ /* 0x000fc40000000f00 */
[----:B------:R-:W-:Y:S01]  /*d3b0*/  @P0 MOV R70, R2 ;  /* 0x0000000200460202 */ /* 0x000fe20000000f00 */
[----:B------:R-:W-:Y:S01]  /*d3c0*/  MUFU.EX2 R104, R104 ;  /* 0x0000006800687308 */ /* 0x000fe20000000800 */
[C---:B-1----:R-:W-:Y:S03]  /*d3d0*/  HMMA.16816.F32.BF16 R16, R24.reuse, R12, R16 ;  /* 0x0000000c1810723c */ /* 0x042fe60000041810 */
[----:B------:R-:W-:Y:S04]  /*d3e0*/  MUFU.EX2 R91, R91 ;  /* 0x0000005b005b7308 */ /* 0x000fe80000000800 */
[----:B------:R-:W-:Y:S01]  /*d3f0*/  MUFU.EX2 R107, R107 ;  /* 0x0000006b006b7308 */ /* 0x000fe20000000800 */
[----:B------:R-:W-:Y:S01]  /*d400*/  HMMA.16816.F32.BF16 R8, R24, R14, R8 ;  /* 0x0000000e1808723c */ /* 0x000fe20000041808 */
[----:B------:R-:W1:Y:S01]  /*d410*/  LDSM.16.MT88.4 R12, [R48+0x800] ;  /* 0x00080000300c783b */ /* 0x000e620000004200 */
[----:B------:R-:W-:Y:S01]  /*d420*/  F2FP.BF16.F32.PACK_AB R24, R100, R103 ;  /* 0x000000676418723e */ /* 0x000fe200000010ff */
[----:B------:R5:W1:Y:S01]  /*d430*/  MUFU.EX2 R76, R92 ;  /* 0x0000005c004c7308 */ /* 0x000a620000000800 */
[----:B--2---:R-:W-:Y:S01]  /*d440*/  F2FP.BF16.F32.PACK_AB R25, R101, R102 ;  /* 0x000000666519723e */ /* 0x004fe200000010ff */
[----:B------:R-:W-:Y:S01]  /*d450*/  FADD.FTZ R103, R103, R64 ;  /* 0x0000004067677221 */ /* 0x000fe20000010000 */
[----:B------:R-:W-:Y:S01]  /*d460*/  F2FP.BF16.F32.PACK_AB R26, R97, R90 ;  /* 0x0000005a611a723e */ /* 0x000fe200000010ff */
[----:B------:R-:W-:Y:S01]  /*d470*/  MUFU.EX2 R123, R123 ;  /* 0x0000007b007b7308 */ /* 0x000fe20000000800 */
[----:B---3--:R-:W-:Y:S01]  /*d480*/  F2FP.BF16.F32.PACK_AB R27, R83, R96 ;  /* 0x00000060531b723e */ /* 0x008fe200000010ff */
[----:B------:R-:W-:Y:S01]  /*d490*/  FADD.FTZ R102, R102, R63 ;  /* 0x0000003f66667221 */ /* 0x000fe20000010000 */
[----:B------:R-:W-:Y:S01]  /*d4a0*/  FADD.FTZ R103, R100, R103 ;  /* 0x0000006764677221 */ /* 0x000fe20000010000 */
[----:B------:R-:W2:Y:S02]  /*d4b0*/  MUFU.EX2 R68, R68 ;  /* 0x0000004400447308 */ /* 0x000ea40000000800 */
[----:B------:R-:W-:-:S02]  /*d4c0*/  FADD.FTZ R101, R101, R102 ;  /* 0x0000006665657221 */ /* 0x000fc40000010000 */
[----:B------:R3:W-:Y:S01]  /*d4d0*/  MUFU.EX2 R56, R72 ;  /* 0x0000004800387308 */ /* 0x0007e20000000800 */
[--C-:B-----5:R-:W-:Y:S01]  /*d4e0*/  FFMA.FTZ R92, R71, UR4, -R46.reuse ;  /* 0x00000004475c7c23 */ /* 0x120fe2000801082e */
[----:B------:R-:W-:Y:S01]  /*d4f0*/  FFMA.FTZ R71, R58, UR4, -R45 ;  /* 0x000000043a477c23 */ /* 0x000fe2000801082d */
[--C-:B------:R-:W-:Y:S01]  /*d500*/  FFMA.FTZ R58, R57, UR4, -R46.reuse ;  /* 0x00000004393a7c23 */ /* 0x100fe2000801082e */
[----:B------:R-:W-:Y:S01]  /*d510*/  MUFU.EX2 R75, R75 ;  /* 0x0000004b004b7308 */ /* 0x000fe20000000800 */
[----:B------:R-:W-:Y:S01]  /*d520*/  FFMA.FTZ R57, R33, UR4, -R46 ;  /* 0x0000000421397c23 */ /* 0x000fe2000801082e */
[----:B------:R-:W-:Y:S02]  /*d530*/  FADD.FTZ R96, R96, R101 ;  /* 0x0000006560607221 */ /* 0x000fe40000010000 */
[----:B------:R-:W5:Y:S01]  /*d540*/  MUFU.EX2 R92, R92 ;  /* 0x0000005c005c7308 */ /* 0x000f620000000800 */
[----:B----4-:R-:W-:Y:S01]  /*d550*/  HMMA.16816.F32.BF16 R108, R24, R20, R108 ;  /* 0x00000014186c723c */ /* 0x010fe2000004186c */
[----:B------:R-:W-:-:S02]  /*d560*/  FADD.FTZ R96, R83, R96 ;  /* 0x0000006053607221 */ /* 0x000fc40000010000 */
[----:B------:R-:W-:Y:S01]  /*d570*/  MUFU.EX2 R78, R78 ;  /* 0x0000004e004e7308 */ /* 0x000fe20000000800 */
[----:B---3--:R-:W-:Y:S02]  /*d580*/  FFMA.FTZ R72, R35, UR4, -R46 ;  /* 0x0000000423487c23 */ /* 0x008fe4000801082e */
[----:B------:R-:W-:Y:S01]  /*d590*/  LDSM.16.MT88.4 R32, [R48+0x1400] ;  /* 0x001400003020783b */ /* 0x000fe20000004200 */
[----:B------:R-:W-:Y:S01]  /*d5a0*/  MUFU.EX2 R59, R59 ;  /* 0x0000003b003b7308 */ /* 0x000fe20000000800 */
[C---:B------:R-:W-:Y:S02]  /*d5b0*/  HMMA.16816.F32.BF16 R4, R24.reuse, R22, R4 ;  /* 0x000000161804723c */ /* 0x040fe40000041804 */
[----:B------:R-:W3:Y:S01]  /*d5c0*/  LDSM.16.MT88.4 R20, [R47+0x3c00] ;  /* 0x003c00002f14783b */ /* 0x000ee20000004200 */
[----:B------:R-:W4:Y:S04]  /*d5d0*/  MUFU.EX2 R79, R79 ;  /* 0x0000004f004f7308 */ /* 0x000f280000000800 */
[----:B------:R-:W-:Y:S01]  /*d5e0*/  MUFU.EX2 R71, R71 ;  /* 0x0000004700477308 */ /* 0x000fe20000000800 */
[C---:B-1----:R-:W-:Y:S03]  /*d5f0*/  HMMA.16816.F32.BF16 R16, R24.reuse, R12, R16 ;  /* 0x0000000c1810723c */ /* 0x042fe60000041810 */
[----:B------:R-:W1:Y:S04]  /*d600*/  MUFU.EX2 R54, R54 ;  /* 0x0000003600367308 */ /* 0x000e680000000800 */
[----:B------:R-:W-:Y:S01]  /*d610*/  MUFU.EX2 R58, R58 ;  /* 0x0000003a003a7308 */ /* 0x000fe20000000800 */
[----:B------:R-:W-:Y:S01]  /*d620*/  HMMA.16816.F32.BF16 R8, R24, R14, R8 ;  /* 0x0000000e1808723c */ /* 0x000fe20000041808 */
[----:B------:R-:W1:Y:S01]  /*d630*/  LDSM.16.MT88.4 R12, [R48+0xc00] ;  /* 0x000c0000300c783b */ /* 0x000e620000004200 */
[----:B------:R-:W-:Y:S01]  /*d640*/  F2FP.BF16.F32.PACK_AB R24, R106, R105 ;  /* 0x000000696a18723e */ /* 0x000fe200000010ff */
[----:B------:R-:W1:Y:S01]  /*d650*/  MUFU.EX2 R61, R80 ;  /* 0x00000050003d7308 */ /* 0x000e620000000800 */
        /* <DEDUP_REMOVED lines=8> */
[----:B------:R-:W-:Y:S02]  /*d6e0*/  MUFU.EX2 R69, R69 ;  /* 0x0000004500457308 */ /* 0x000fe40000000800 */
[----:B------:R-:W-:Y:S02]  /*d6f0*/  FADD.FTZ R123, R68, R123 ;  /* 0x0000007b447b7221 */ /* 0x000fe40000010000 */
[----:B------:R2:W1:Y:S04]  /*d700*/  MUFU.EX2 R52, R89 ;  /* 0x0000005900347308 */ /* 0x0004680000000800 */
[----:B------:R1:W-:Y:S01]  /*d710*/  MUFU.EX2 R50, R87 ;  /* 0x0000005700327308 */ /* 0x0003e20000000800 */
[----:B---3--:R-:W-:Y:S01]  /*d720*/  HMMA.16816.F32.BF16 R108, R24, R20, R108 ;  /* 0x00000014186c723c */ /* 0x008fe2000004186c */
[----:B-----5:R-:W-:-:S02]  /*d730*/  F2FP.BF16.F32.PACK_AB R20, R92, R75 ;  /* 0x0000004b5c14723e */ /* 0x020fc400000010ff */
[----:B------:R-:W3:Y:S01]  /*d740*/  MUFU.EX2 R77, R77 ;  /* 0x0000004d004d7308 */ /* 0x000ee20000000800 */
[----:B----4-:R-:W-:-:S03]  /*d750*/  F2FP.BF16.F32.PACK_AB R21, R79, R56 ;  /* 0x000000384f15723e */ /* 0x010fc600000010ff */
[----:B------:R-:W-:Y:S01]  /*d760*/  MUFU.EX2 R60, R60 ;  /* 0x0000003c003c7308 */ /* 0x000fe20000000800 */
[----:B--2---:R-:W-:Y:S01]  /*d770*/  FFMA.FTZ R89, R43, UR4, -R45 ;  /* 0x000000042b597c23 */ /* 0x004fe2000801082d */
[C---:B------:R-:W-:Y:S01]  /*d780*/  HMMA.16816.F32.BF16 R4, R24.reuse, R22, R4 ;  /* 0x000000161804723c */ /* 0x040fe20000041804 */
[----:B------:R-:W-:Y:S01]  /*d790*/  F2FP.BF16.F32.PACK_AB R22, R59, R78 ;  /* 0x0000004e3b16723e */ /* 0x000fe200000010ff */
[----:B------:R-:W2:Y:S01]  /*d7a0*/  MUFU.EX2 R51, R53 ;  /* 0x0000003500337308 */ /* 0x000ea20000000800 */
[----:B-1----:R-:W-:Y:S01]  /*d7b0*/  F2FP.BF16.F32.PACK_AB R23, R54, R71 ;  /* 0x000000473617723e */ /* 0x002fe200000010ff */
[----:B------:R-:W-:Y:S02]  /*d7c0*/  FFMA.FTZ R87, R44, UR4, -R46 ;  /* 0x000000042c577c23 */ /* 0x000fe4000801082e */
[----:B------:R-:W-:Y:S02]  /*d7d0*/  MUFU.EX2 R74, R74 ;  /* 0x0000004a004a7308 */ /* 0x000fe40000000800 */
[C---:B------:R-:W-:Y:S02]  /*d7e0*/  HMMA.16816.F32.BF16 R16, R24.reuse, R12, R16 ;  /* 0x0000000c1810723c */ /* 0x040fe40000041810 */
[----:B------:R-:W-:Y:S04]  /*d7f0*/  MUFU.EX2 R87, R87 ;  /* 0x0000005700577308 */ /* 0x000fe80000000800 */
[----:B------:R-:W-:Y:S02]  /*d800*/  MUFU.EX2 R28, R28 ;  /* 0x0000001c001c7308 */ /* 0x000fe40000000800 */
[----:B------:R-:W-:Y:S01]  /*d810*/  HMMA.16816.F32.BF16 R8, R24, R14, R8 ;  /* 0x0000000e1808723c */ /* 0x000fe20000041808 */
[----:B------:R-:W1:Y:S01]  /*d820*/  LDSM.16.MT88.4 R24, [R47+0x4000] ;  /* 0x004000002f18783b */ /* 0x000e620000004200 */
[----:B------:R-:W-:Y:S03]  /*d830*/  MUFU.EX2 R89, R89 ;  /* 0x0000005900597308 */ /* 0x000fe60000000800 */
[----:B------:R-:W4:Y:S03]  /*d840*/  LDSM.16.MT88.4 R12, [R48+0x1000] ;  /* 0x00100000300c783b */ /* 0x000f260000004200 */
[C---:B-1----:R-:W-:Y:S08]  /*d850*/  HMMA.16816.F32.BF16 R108, R20.reuse, R24, R108 ;  /* 0x00000018146c723c */ /* 0x042ff0000004186c */
[C---:B------:R-:W-:Y:S01]  /*d860*/  HMMA.16816.F32.BF16 R4, R20.reuse, R26, R4 ;  /* 0x0000001a1404723c */ /* 0x040fe20000041804 */
[----:B------:R-:W1:Y:S07]  /*d870*/  LDSM.16.MT88.4 R24, [R47+0x4400] ;  /* 0x004400002f18783b */ /* 0x000e6e0000004200 */
[----:B----4-:R-:W-:Y:S01]  /*d880*/  HMMA.16816.F32.BF16 R16, R20, R12, R16 ;  /* 0x0000000c1410723c */ /* 0x010fe20000041810 */
[----:B------:R-:W-:-:S02]  /*d890*/  F2FP.BF16.F32.PACK_AB R12, R61, R58 ;  /* 0x0000003a3d0c723e */ /* 0x000fc400000010ff */
[----:B------:R-:W-:-:S05]  /*d8a0*/  F2FP.BF16.F32.PACK_AB R13, R52, R69 ;  /* 0x00000045340d723e */ /* 0x000fca00000010ff */
[----:B------:R-:W-:Y:S01]  /*d8b0*/  HMMA.16816.F32.BF16 R8, R20, R14, R8 ;  /* 0x0000000e1408723c */ /* 0x000fe20000041808 */
[----:B------:R-:W-:Y:S01]  /*d8c0*/  F2FP.BF16.F32.PACK_AB R14, R57, R72 ;  /* 0x00000048390e723e */ /* 0x000fe200000010ff */
[----:B------:R-:W4:Y:S01]  /*d8d0*/  LDSM.16.MT88.4 R20, [R47+0x4800] ;  /* 0x004800002f14783b */ /* 0x000f220000004200 */
[----:B---3--:R-:W-:-:S09]  /*d8e0*/  F2FP.BF16.F32.PACK_AB R15, R77, R50 ;  /* 0x000000324d0f723e */ /* 0x008fd200000010ff */
[----:B------:R-:W-:Y:S01]  /*d8f0*/  HMMA.16816.F32.BF16 R16, R12, R32, R16 ;  /* 0x000000200c10723c */ /* 0x000fe20000041810 */
[----:B------:R-:W-:-:S04]  /*d900*/  FADD.FTZ R32, R90, R103 ;  /* 0x000000675a207221 */ /* 0x000fc80000010000 */
[----:B------:R-:W-:Y:S02]  /*d910*/  FADD.FTZ R32, R97, R32 ;  /* 0x0000002061207221 */ /* 0x000fe40000010000 */
[----:B------:R-:W-:Y:S01]  /*d920*/  LDSM.16.MT88.4 R96, [R48+0x1c00] ;  /* 0x001c00003060783b */ /* 0x000fe20000004200 */
[----:B------:R-:W-:Y:S01]  /*d930*/  HMMA.16816.F32.BF16 R8, R12, R34, R8 ;  /* 0x000000220c08723c */ /* 0x000fe20000041808 */
[----:B------:R-:W-:-:S04]  /*d940*/  FADD.FTZ R105, R105, R32 ;  /* 0x0000002069697221 */ /* 0x000fc80000010000 */
[----:B------:R-:W-:-:S03]  /*d950*/  FADD.FTZ R105, R106, R105 ;  /* 0x000000696a697221 */ /* 0x000fc60000010000 */
[C---:B-1----:R-:W-:Y:S01]  /*d960*/  HMMA.16816.F32.BF16 R108, R12.reuse, R24, R108 ;  /* 0x000000180c6c723c */ /* 0x042fe2000004186c */
[----:B------:R-:W-:Y:S01]  /*d970*/  FADD.FTZ R32, R104, R105 ;  /* 0x0000006968207221 */ /* 0x000fe20000010000 */
[--C-:B------:R-:W-:Y:S01]  /*d980*/  FFMA.FTZ R25, R31, UR4, -R45.reuse ;  /* 0x000000041f197c23 */ /* 0x100fe2000801082d */
[----:B------:R-:W-:Y:S01]  /*d990*/  FFMA.FTZ R24, R30, UR4, -R45 ;  /* 0x000000041e187c23 */ /* 0x000fe2000801082d */
[----:B------:R-:W-:Y:S01]  /*d9a0*/  MUFU.EX2 R31, R49 ;  /* 0x00000031001f7308 */ /* 0x000fe20000000800 */
[----:B------:R-:W-:Y:S01]  /*d9b0*/  FADD.FTZ R34, R91, R32 ;  /* 0x000000205b227221 */ /* 0x000fe20000010000 */
[----:B------:R-:W-:Y:S02]  /*d9c0*/  LDSM.16.MT88.4 R104, [R47+0x4c00] ;  /* 0x004c00002f68783b */ /* 0x000fe40000004200 */
[----:B------:R-:W-:Y:S01]  /*d9d0*/  HMMA.16816.F32.BF16 R4, R12, R26, R4 ;  /* 0x0000001a0c04723c */ /* 0x000fe20000041804 */
[----:B------:R-:W-:Y:S01]  /*d9e0*/  FADD.FTZ R75, R75, R34 ;  /* 0x000000224b4b7221 */ /* 0x000fe20000010000 */
[----:B------:R-:W1:Y:S01]  /*d9f0*/  LDSM.16.MT88.4 R12, [R48+0x1800] ;  /* 0x00180000300c783b */ /* 0x000e620000004200 */
        /* <DEDUP_REMOVED lines=8> */
[----:B------:R2:W3:Y:S02]  /*da80*/  MUFU.EX2 R37, R24 ;  /* 0x0000001800257308 */ /* 0x0004e40000000800 */
[----:B------:R-:W-:Y:S01]  /*da90*/  FADD.FTZ R59, R59, R78 ;  /* 0x0000004e3b3b7221 */ /* 0x000fe20000010000 */
[----:B------:R-:W-:Y:S01]  /*daa0*/  FADD.FTZ R54, R54, R71 ;  /* 0x0000004736367221 */ /* 0x000fe20000010000 */
[----:B------:R5:W-:Y:S02]  /*dab0*/  MUFU.EX2 R36, R26 ;  /* 0x0000001a00247308 */ /* 0x000be40000000800 */
[----:B------:R-:W-:Y:S01]  /*dac0*/  FADD.FTZ R58, R58, R59 ;  /* 0x0000003b3a3a7221 */ /* 0x000fe20000010000 */
[----:B------:R-:W-:Y:S01]  /*dad0*/  FADD.FTZ R69, R69, R54 ;  /* 0x0000003645457221 */ /* 0x000fe20000010000 */
[----:B------:R-:W4:Y:S02]  /*dae0*/  MUFU.EX2 R33, R27 ;  /* 0x0000001b00217308 */ /* 0x000f240000000800 */
[----:B------:R-:W-:Y:S01]  /*daf0*/  FADD.FTZ R61, R61, R58 ;  /* 0x0000003a3d3d7221 */ /* 0x000fe20000010000 */
[----:B------:R-:W-:Y:S01]  /*db00*/  FADD.FTZ R69, R52, R69 ;  /* 0x0000004534457221 */ /* 0x000fe20000010000 */
[----:B------:R-:W-:Y:S01]  /*db10*/  MUFU.EX2 R32, R39 ;  /* 0x0000002700207308 */ /* 0x000fe20000000800 */
[----:B--2---:R-:W-:Y:S01]  /*db20*/  F2FP.BF16.F32.PACK_AB R24, R51, R60 ;  /* 0x0000003c3318723e */ /* 0x004fe200000010ff */
[----:B------:R-:W-:Y:S01]  /*db30*/  FADD.FTZ R72, R72, R61 ;  /* 0x0000003d48487221 */ /* 0x000fe20000010000 */
[----:B---3--:R-:W-:Y:S01]  /*db40*/  F2FP.BF16.F32.PACK_AB R25, R37, R30 ;  /* 0x0000001e2519723e */ /* 0x008fe200000010ff */
[----:B------:R-:W-:Y:S01]  /*db50*/  FADD.FTZ R50, R50, R69 ;  /* 0x0000004532327221 */ /* 0x000fe20000010000 */
[----:B-----5:R-:W-:Y:S01]  /*db60*/  F2FP.BF16.F32.PACK_AB R26, R31, R74 ;  /* 0x0000004a1f1a723e */ /* 0x020fe200000010ff */
[----:B------:R-:W-:Y:S01]  /*db70*/  FADD.FTZ R57, R57, R72 ;  /* 0x0000004839397221 */ /* 0x000fe20000010000 */
[----:B------:R-:W-:Y:S01]  /*db80*/  MOV R69, R0 ;  /* 0x0000000000457202 */ /* 0x000fe20000000f00 */
[----:B------:R-:W-:Y:S01]  /*db90*/  FADD.FTZ R77, R77, R50 ;  /* 0x000000324d4d7221 */ /* 0x000fe20000010000 */
[----:B----4-:R-:W-:Y:S01]  /*dba0*/  F2FP.BF16.F32.PACK_AB R27, R33, R36 ;  /* 0x00000024211b723e */ /* 0x010fe200000010ff */
[----:B------:R-:W-:Y:S01]  /*dbb0*/  FADD.FTZ R60, R60, R57 ;  /* 0x000000393c3c7221 */ /* 0x000fe20000010000 */
[----:B------:R-:W-:Y:S01]  /*dbc0*/  @P0 MOV R69, R0 ;  /* 0x0000000000450202 */ /* 0x000fe20000000f00 */
[----:B------:R-:W-:-:S02]  /*dbd0*/  FADD.FTZ R30, R30, R77 ;  /* 0x0000004d1e1e7221 */ /* 0x000fc40000010000 */
[----:B------:R-:W-:Y:S02]  /*dbe0*/  FADD.FTZ R51, R51, R60 ;  /* 0x0000003c33337221 */ /* 0x000fe40000010000 */
[----:B------:R-:W-:Y:S01]  /*dbf0*/  HMMA.16816.F32.BF16 R108, R24, R20, R108 ;  /* 0x00000014186c723c */ /* 0x000fe2000004186c */
        /* <DEDUP_REMOVED lines=8> */
[----:B------:R-:W2:Y:S01]  /*dc80*/  MUFU.EX2 R20, R20 ;  /* 0x0000001400147308 */ /* 0x000ea20000000800 */
[----:B------:R-:W-:Y:S02]  /*dc90*/  FADD.FTZ R74, R31, R74 ;  /* 0x0000004a1f4a7221 */ /* 0x000fe40000010000 */
[----:B------:R-:W-:Y:S01]  /*dca0*/  FADD.FTZ R33, R33, R36 ;  /* 0x0000002421217221 */ /* 0x000fe20000010000 */
[----:B------:R-:W3:Y:S01]  /*dcb0*/  MUFU.EX2 R23, R23 ;  /* 0x0000001700177308 */ /* 0x000ee20000000800 */
[C---:B-1----:R-:W-:Y:S03]  /*dcc0*/  HMMA.16816.F32.BF16 R16, R24.reuse, R12, R16 ;  /* 0x0000000c1810723c */ /* 0x042fe60000041810 */
[----:B------:R-:W1:Y:S05]  /*dcd0*/  MUFU.EX2 R22, R29 ;  /* 0x0000001d00167308 */ /* 0x000e6a0000000800 */
[----:B------:R-:W-:Y:S01]  /*dce0*/  HMMA.16816.F32.BF16 R8, R24, R14, R8 ;  /* 0x0000000e1808723c */ /* 0x000fe20000041808 */
[----:B--2---:R-:W-:Y:S01]  /*dcf0*/  F2FP.BF16.F32.PACK_AB R12, R20, R21 ;  /* 0x00000015140c723e */ /* 0x004fe200000010ff */
[----:B------:R-:W-:Y:S01]  /*dd00*/  FADD.FTZ R21, R21, R74 ;  /* 0x0000004a15157221 */ /* 0x000fe20000010000 */
[----:B------:R-:W-:-:S02]  /*dd10*/  F2FP.BF16.F32.PACK_AB R15, R89, R28 ;  /* 0x0000001c590f723e */ /* 0x000fc400000010ff */
[----:B---3--:R-:W-:Y:S01]  /*dd20*/  F2FP.BF16.F32.PACK_AB R13, R23, R32 ;  /* 0x00000020170d723e */ /* 0x008fe200000010ff */
[----:B------:R-:W-:Y:S01]  /*dd30*/  FADD.FTZ R32, R32, R33 ;  /* 0x0000002120207221 */ /* 0x000fe20000010000 */
[----:B------:R-:W-:Y:S01]  /*dd40*/  FADD.FTZ R21, R20, R21 ;  /* 0x0000001514157221 */ /* 0x000fe20000010000 */
[----:B------:R-:W-:Y:S02]  /*dd50*/  MOV R20, R40 ;  /* 0x0000002800147202 */ /* 0x000fe40000000f00 */
[----:B-1----:R-:W-:Y:S01]  /*dd60*/  F2FP.BF16.F32.PACK_AB R14, R87, R22 ;  /* 0x00000016570e723e */ /* 0x002fe200000010ff */
        /* <DEDUP_REMOVED lines=10> */
[----:B------:R-:W-:-:S15]  /*de10*/  @P0 BRA `(.L_x_4727) ;  /* 0x0000000000040947 */ /* 0x000fde0003800000 */
.L_x_4721:
[----:B------:R-:W-:-:S07]  /*de20*/  IADD3 R66, PT, PT, R20, -0x1, RZ ;  /* 0xffffffff14427810 */ /* 0x000fce0007ffe0ff */
.L_x_4727:
        /* <DEDUP_REMOVED lines=8> */
[----:B------:R-:W-:Y:S01]  /*deb0*/  IMAD.MOV.U32 R91, RZ, RZ, R70 ;  /* 0x000000ffff5b7224 */ /* 0x000fe200078e0046 */
[----:B------:R-:W-:Y:S01]  /*dec0*/  UMOV UR15, 0x400 ;  /* 0x00000400000f7882 */ /* 0x000fe20000000000 */
[----:B------:R-:W2:Y:S01]  /*ded0*/  S2UR UR14, SR_CgaCtaId ;  /* 0x00000000000e79c3 */ /* 0x000ea20000008800 */
[----:B------:R-:W-:Y:S01]  /*dee0*/  UMOV UR13, 0x400 ;  /* 0x00000400000d7882 */ /* 0x000fe20000000000 */
[----:B------:R-:W-:Y:S01]  /*def0*/  LOP3.LUT R90, R130, 0x40, R121, 0xfe, !PT ;  /* 0x00000040825a7812 */ /* 0x000fe200078efe79 */
[----:B------:R-:W-:Y:S01]  /*df00*/  VIADD R128, R66, 0x1 ;  /* 0x0000000142807836 */ /* 0x000fe20000000000 */
[----:B------:R-:W-:Y:S01]  /*df10*/  PLOP3.LUT P3, PT, PT, PT, UP0, 0x80, 0x8 ;  /* 0x000000000008781c */ /* 0x000fe20003f6f008 */
[----:B------:R-:W-:Y:S01]  /*df20*/  IMAD.MOV.U32 R123, RZ, RZ, RZ ;  /* 0x000000ffff7b7224 */ /* 0x000fe200078e00ff */
[----:B------:R-:W-:Y:S01]  /*df30*/  IADD3 R130, PT, PT, R130, 0x80, RZ ;  /* 0x0000008082827810 */ /* 0x000fe20007ffe0ff */
[----:B------:R-:W3:Y:S01]  /*df40*/  LDCU UR12, c[0x0][0x440] ;  /* 0x00008800ff0c77ac */ /* 0x000ee20008000800 */
[----:B------:R-:W4:Y:S01]  /*df50*/  LDCU UR4, c[0x0][0x45c] ;  /* 0x00008b80ff0477ac */ /* 0x000f220008000800 */
[----:B------:R-:W3:Y:S01]  /*df60*/  LDCU.64 UR8, c[0x0][0x3a0] ;  /* 0x00007400ff0877ac */ /* 0x000ee20008000a00 */
[----:B-1----:R-:W-:Y:S01]  /*df70*/  ULEA UR13, UR5, UR13, 0x18 ;  /* 0x0000000d050d7291 */ /* 0x002fe2000f8ec0ff */
[----:B------:R-:W1:Y:S05]  /*df80*/  LDCU.64 UR10, c[0x0][0x3a8] ;  /* 0x00007500ff0a77ac */ /* 0x000e6a0008000a00 */
[----:B------:R-:W-:Y:S01]  /*df90*/  LEA R122, R122, UR13, 0x1 ;  /* 0x0000000d7a7a7c11 */ /* 0x000fe2000f8e08ff */
[----:B--2---:R-:W-:-:S03]  /*dfa0*/  ULEA UR5, UR14, UR15, 0x18 ;  /* 0x0000000f0e057291 */ /* 0x004fc6000f8ec0ff */
[C---:B------:R-:W-:Y:S01]  /*dfb0*/  IADD3 R120, PT, PT, R122.reuse, 0x3020, RZ ;  /* 0x000030207a787810 */ /* 0x040fe20007ffe0ff */
[----:B---34-:R-:W-:-:S08]  /*dfc0*/  VIADD R121, R122, 0x3000 ;  /* 0x000030007a797836 */ /* 0x018fd00000000000 */
.L_x_4732:
[----:B------:R-:W-:Y:S01]  /*dfd0*/  @!P3 IADD3 R3, P0, PT, RZ, -R123, RZ ;  /* 0x8000007bff03b210 */ /* 0x000fe20007f1e0ff */
[----:B------:R-:W2:Y:S01]  /*dfe0*/  S2R R84, SR_TID.X ;  /* 0x0000000000547919 */ /* 0x000ea20000002100 */
[----:B------:R-:W3:Y:S01]  /*dff0*/  @!P3 LDC R124, c[0x0][0x3c0] ;  /* 0x0000f000ff7cbb82 */ /* 0x000ee20000000800 */
[----:B------:R-:W-:Y:S07]  /*e000*/  DEPBAR.LE SB0, 0x0 ;  /* 0x000080000000791a */ /* 0x000fee0000000000 */
[----:B------:R-:W4:Y:S08]  /*e010*/  LDC R127, c[0x0][0x3c4] ;  /* 0x0000f100ff7f7b82 */ /* 0x000f300000000800 */
[----:B------:R-:W-:Y:S01]  /*e020*/  BAR.SYNC.DEFER_BLOCKING 0x0 ;  /* 0x0000000000007b1d */ /* 0x000fe20000010000 */
[----:B------:R-:W-:Y:S02]  /*e030*/  IMAD.MOV.U32 R8, RZ, RZ, R114 ;  /* 0x000000ffff087224 */ /* 0x000fe400078e0072 */
[----:B------:R-:W-:Y:S02]  /*e040*/  IMAD.MOV.U32 R6, RZ, RZ, R115 ;  /* 0x000000ffff067224 */ /* 0x000fe400078e0073 */
[----:B--2---:R-:W-:Y:S02]  /*e050*/  IMAD.SHL.U32 R118, R84, 0x8, RZ ;  /* 0x0000000854767824 */ /* 0x004fe400078e00ff */
[----:B---3--:R-:W-:Y:S03]  /*e060*/  @!P3 IMAD.SHL.U32 R0, R124, 0x80, RZ ;  /* 0x000000807c00b824 */ /* 0x008fe600078e00ff */
[----:B------:R-:W-:Y:S01]  /*e070*/  LOP3.LUT R2, R118, 0x18, RZ, 0xc0, !PT ;  /* 0x0000001876027812 */ /* 0x000fe200078ec0ff */
[----:B------:R-:W-:Y:S03]  /*e080*/  @!P3 IMAD.X R0, RZ, RZ, ~R0, P0 ;  /* 0x000000ffff00b224 */ /* 0x000fe600000e0e00 */
[----:B------:R-:W-:Y:S02]  /*e090*/  ISETP.GE.AND P2, PT, R2, UR12, PT ;  /* 0x0000000c02007c0c */ /* 0x000fe4000bf46270 */
[----:B------:R-:W-:Y:S04]  /*e0a0*/  @!P3 SHF.R.S64 R3, R3, 0x1f, R0 ;  /* 0x0000001f0303b819 */ /* 0x000fe80000001000 */
[----:B------:R-:W-:Y:S04]  /*e0b0*/  @!P3 IADD3 R114, P0, PT, R114, R3, RZ ;  /* 0x000000037272b210 */ /* 0x000fe80007f1e0ff */
[----:B------:R-:W-:Y:S01]  /*e0c0*/  @!P3 LEA.HI.X.SX32 R115, R0, R115, 0x1, P0 ;  /* 0x000000730073b211 */ /* 0x000fe200000f0eff */
[----:B----4-:R-:W-:Y:S08]  /*e0d0*/  @!P3 BRA `(.L_x_4729) ;  /* 0x0000000000f4b947 */ /* 0x010ff00003800000 */
[----:B------:R-:W-:Y:S01]  /*e0e0*/  VIADD R12, R130, 0xffffff80 ;  /* 0xffffff80820c7836 */ /* 0x000fe20000000000 */
[----:B------:R-:W2:Y:S01]  /*e0f0*/  LDC R3, c[0x0][0x4f0] ;  /* 0x00013c00ff037b82 */ /* 0x000ea20000000800 */
[----:B------:R-:W-:Y:S03]  /*e100*/  IABS R14, R130 ;  /* 0x00000082000e7213 */ /* 0x000fe60000000000 */
[----:B------:R-:W-:Y:S04]  /*e110*/  IABS R13, R12 ;  /* 0x0000000c000d7213 */ /* 0x000fe80000000000 */
[----:B------:R-:W3:Y:S01]  /*e120*/  LDC.64 R124, c[0x0][0x3c0] ;  /* 0x0000f000ff7c7b82 */ /* 0x000ee20000000a00 */
[-C--:B--2---:R-:W-:Y:S02]  /*e130*/  IABS R10, R3.reuse ;  /* 0x00000003000a7213 */ /* 0x084fe40000000000 */
[-C--:B------:R-:W-:Y:S02]  /*e140*/  LOP3.LUT R12, R12, R3.reuse, RZ, 0x3c, !PT ;  /* 0x000000030c0c7212 */ /* 0x080fe400078e3cff */
[----:B------:R-:W2:Y:S01]  /*e150*/  I2F.RP R15, R10 ;  /* 0x0000000a000f7306 */ /* 0x000ea20000209400 */
[----:B------:R-:W-:Y:S09]  /*e160*/  LOP3.LUT R2, RZ, R3, RZ, 0x33, !PT ;  /* 0x00000003ff027212 */ /* 0x000ff200078e33ff */
[----:B--2---:R-:W2:Y:S02]  /*e170*/  MUFU.RCP R11, R15 ;  /* 0x0000000f000b7308 */ /* 0x004ea40000001000 */
[----:B--2---:R-:W-:Y:S08]  /*e180*/  VIADD R16, R11, 0xffffffe ;  /* 0x0ffffffe0b107836 */ /* 0x004ff00000000000 */
[----:B------:R-:W2:Y:S02]  /*e190*/  F2I.FTZ.U32.TRUNC.NTZ R17, R16 ;  /* 0x0000001000117305 */ /* 0x000ea4000021f000 */
[--C-:B--2---:R-:W-:Y:S01]  /*e1a0*/  IMAD.MOV R11, RZ, RZ, -R17.reuse ;  /* 0x000000ffff0b7224 */ /* 0x104fe200078e0a11 */
        /* <DEDUP_REMOVED lines=34> */
[CC--:B---3--:R-:W-:Y:S01]  /*e3d0*/  IMAD.WIDE.U32 R14, R0.reuse, R124.reuse, RZ ;  /* 0x0000007c000e7225 */ /* 0x0c8fe200078e00ff */
[----:B------:R-:W-:Y:S01]  /*e3e0*/  SHF.R.S32.HI R13, RZ, 0x1f, R0 ;  /* 0x0000001fff0d7819 */ /* 0x000fe20000011400 */
[----:B------:R-:W2:Y:S04]  /*e3f0*/  LDG.E R10, desc[UR6][R16.64] ;  /* 0x00000006100a7981 */ /* 0x000ea8000c1e1900 */
[----:B------:R-:W-:Y:S04]  /*e400*/  IMAD R12, R13, R124, RZ ;  /* 0x0000007c0d0c7224 */ /* 0x000fe800078e02ff */
[----:B------:R-:W-:Y:S05]  /*e410*/  IMAD R12, R0, R125, R12 ;  /* 0x0000007d000c7224 */ /* 0x000fea00078e020c */
[----:B------:R-:W-:Y:S01]  /*e420*/  IADD3 R15, PT, PT, R15, R12, RZ ;  /* 0x0000000c0f0f7210 */ /* 0x000fe20007ffe0ff */
[----:B--2---:R-:W-:Y:S04]  /*e430*/  IMAD.IADD R11, R11, 0x1, -R10 ;  /* 0x000000010b0b7824 */ /* 0x004fe800078e0a0a */
[C---:B-1----:R-:W-:Y:S01]  /*e440*/  IMAD.WIDE.U32 R14, R11.reuse, UR10, R14 ;  /* 0x0000000a0b0e7c25 */ /* 0x042fe2000f8e000e */
[----:B------:R-:W-:Y:S02]  /*e450*/  SHF.R.S32.HI R10, RZ, 0x1f, R11 ;  /* 0x0000001fff0a7819 */ /* 0x000fe4000001140b */
[----:B------:R-:W-:Y:S03]  /*e460*/  LEA R114, P0, R14, R8, 0x1 ;  /* 0x000000080e727211 */ /* 0x000fe600078008ff */
[----:B------:R-:W-:Y:S04]  /*e470*/  IMAD R10, R10, UR10, RZ ;  /* 0x0000000a0a0a7c24 */ /* 0x000fe8000f8e02ff */
[----:B------:R-:W-:Y:S04]  /*e480*/  IMAD R10, R11, UR11, R10 ;  /* 0x0000000b0b0a7c24 */ /* 0x000fe8000f8e020a */
[----:B------:R-:W-:Y:S05]  /*e490*/  IMAD.IADD R115, R15, 0x1, R10 ;  /* 0x000000010f737824 */ /* 0x000fea00078e020a */
[----:B------:R-:W-:Y:S07]  /*e4a0*/  LEA.HI.X R115, R14, R6, R115, 0x1, P0 ;  /* 0x000000060e737211 */ /* 0x000fee00000f0c73 */
.L_x_4729:
[----:B------:R-:W-:Y:S01]  /*e4b0*/  LOP3.LUT R132, R118, 0xd8, RZ, 0xc0, !PT ;  /* 0x000000d876847812 */ /* 0x000fe200078ec0ff */
[----:B------:R-:W-:Y:S01]  /*e4c0*/  IMAD.SHL.U32 R129, R124, 0x40, RZ ;  /* 0x000000407c817824 */ /* 0x000fe200078e00ff */
[----:B------:R-:W-:Y:S01]  /*e4d0*/  LOP3.LUT R126, R118, 0x1f20, RZ, 0xc0, !PT ;  /* 0x00001f20767e7812 */ /* 0x000fe200078ec0ff */
[----:B------:R-:W-:Y:S01]  /*e4e0*/  IMAD.MOV.U32 R4, RZ, RZ, 0x20 ;  /* 0x00000020ff047424 */ /* 0x000fe200078e00ff */
[----:B------:R-:W-:Y:S01]  /*e4f0*/  SHF.L.U64.HI R124, R124, 0x6, R127 ;  /* 0x000000067c7c7819 */ /* 0x000fe2000001027f */
[C---:B------:R-:W-:Y:S01]  /*e500*/  IMAD.SHL.U32 R86, R84.reuse, 0x10, RZ ;  /* 0x0000001054567824 */ /* 0x040fe200078e00ff */
[C---:B------:R-:W-:Y:S01]  /*e510*/  LOP3.LUT R119, R84.reuse, 0x18, RZ, 0xc0, !PT ;  /* 0x0000001854777812 */ /* 0x040fe200078ec0ff */
[C---:B------:R-:W-:Y:S02]  /*e520*/  IMAD.SHL.U32 R0, R84.reuse, 0x20, RZ ;  /* 0x0000002054007824 */ /* 0x040fe400078e00ff */
[----:B------:R-:W-:Y:S01]  /*e530*/  IMAD.SHL.U32 R3, R84, 0x4, RZ ;  /* 0x0000000454037824 */ /* 0x000fe200078e00ff */
[----:B------:R-:W-:Y:S01]  /*e540*/  LOP3.LUT R125, R132, R119, RZ, 0x3c, !PT ;  /* 0x00000077847d7212 */ /* 0x000fe200078e3cff */
[----:B------:R-:W-:Y:S01]  /*e550*/  VIADD R128, R128, 0xffffffff ;  /* 0xffffffff80807836 */ /* 0x000fe20000000000 */
        /* <DEDUP_REMOVED lines=26> */
[----:B------:R-:W-:Y:S03]  /*e700*/  ISETP.GT.AND P0, PT, R128, R93, PT ;  /* 0x0000005d8000720c */ /* 0x000fe60003f04270 */
        /* <DEDUP_REMOVED lines=15> */
[----:B------:R-:W3:Y:S05]  /*e800*/  LDSM.16.M88.4 R24, [R2+0x1800] ;  /* 0x001800000218783b */ /* 0x000eea0000000200 */
[----:B------:R-:W4:Y:S05]  /*e810*/  LDSM.16.M88.4 R8, [R2+0x1000] ;  /* 0x001000000208783b */ /* 0x000f2a0000000200 */
[----:B------:R-:W-:Y:S05]  /*e820*/  LDSM.16.M88.4 R68, [R12] ;  /* 0x000000000c44783b */ /* 0x000fea0000000200 */
[----:B------:R-:W5:Y:S05]  /*e830*/  LDSM.16.M88.4 R28, [R0+0x1800] ;  /* 0x00180000001c783b */ /* 0x000f6a0000000200 */
[----:B------:R-:W1:Y:S05]  /*e840*/  LDSM.16.M88.4 R16, [R2+0x1400] ;  /* 0x001400000210783b */ /* 0x000e6a0000000200 */
[----:B------:R-:W2:Y:S05]  /*e850*/  LDSM.16.M88.4 R32, [R2+0x1c00] ;  /* 0x001c00000220783b */ /* 0x000eaa0000000200 */
[----:B------:R-:W2:Y:S05]  /*e860*/  LDSM.16.M88.4 R44, [R0+0x1000] ;  /* 0x00100000002c783b */ /* 0x000eaa0000000200 */
[----:B------:R-:W2:Y:S01]  /*e870*/  LDSM.16.M88.4 R48, [R2+0x2400] ;  /* 0x002400000230783b */ /* 0x000ea20000000200 */
[C---:B---3--:R-:W-:Y:S04]  /*e880*/  HMMA.16816.F32.BF16 R20, R64.reuse, R24, RZ ;  /* 0x000000184014723c */ /* 0x048fe800000418ff */
[----:B------:R-:W3:Y:S05]  /*e890*/  LDSM.16.M88.4 R36, [R0+0x1400] ;  /* 0x001400000024783b */ /* 0x000eea0000000200 */
[----:B------:R-:W3:Y:S01]  /*e8a0*/  LDSM.16.M88.4 R52, [R0+0x1c00] ;  /* 0x001c00000034783b */ /* 0x000ee20000000200 */
[C---:B------:R-:W-:Y:S04]  /*e8b0*/  HMMA.16816.F32.BF16 R24, R64.reuse, R26, RZ ;  /* 0x0000001a4018723c */ /* 0x040fe800000418ff */
[----:B------:R-:W3:Y:S04]  /*e8c0*/  LDSM.16.M88.4 R40, [R2+0x2000] ;  /* 0x002000000228783b */ /* 0x000ee80000000200 */
[C---:B----4-:R-:W-:Y:S01]  /*e8d0*/  HMMA.16816.F32.BF16 R4, R64.reuse, R8, RZ ;  /* 0x000000084004723c */ /* 0x050fe200000418ff */
[----:B------:R-:W4:Y:S05]  /*e8e0*/  LDSM.16.M88.4 R56, [R2+0x2800] ;  /* 0x002800000238783b */ /* 0x000f2a0000000200 */
[----:B------:R-:W4:Y:S02]  /*e8f0*/  LDSM.16.M88.4 R76, [R2+0x2c00] ;  /* 0x002c0000024c783b */ /* 0x000f240000000200 */
[----:B------:R-:W-:Y:S03]  /*e900*/  HMMA.16816.F32.BF16 R8, R64, R10, RZ ;  /* 0x0000000a4008723c */ /* 0x000fe600000418ff */
[----:B------:R-:W4:Y:S05]  /*e910*/  LDSM.16.M88.4 R72, [R0+0x2400] ;  /* 0x002400000048783b */ /* 0x000f2a0000000200 */
[C---:B-----5:R-:W-:Y:S01]  /*e920*/  HMMA.16816.F32.BF16 R20, R68.reuse, R28, R20 ;  /* 0x0000001c4414723c */ /* 0x060fe20000041814 */
[----:B------:R-:W5:Y:S07]  /*e930*/  LDSM.16.M88.4 R80, [R0+0x2000] ;  /* 0x002000000050783b */ /* 0x000f6e0000000200 */
[----:B------:R-:W-:Y:S08]  /*e940*/  HMMA.16816.F32.BF16 R24, R68, R30, R24 ;  /* 0x0000001e4418723c */ /* 0x000ff00000041818 */
[C---:B-1----:R-:W-:Y:S08]  /*e950*/  HMMA.16816.F32.BF16 R12, R64.reuse, R16, RZ ;  /* 0x00000010400c723c */ /* 0x042ff000000418ff */
[C---:B--2---:R-:W-:Y:S08]  /*e960*/  HMMA.16816.F32.BF16 R28, R64.reuse, R32, RZ ;  /* 0x00000020401c723c */ /* 0x044ff000000418ff */
[C---:B------:R-:W-:Y:S08]  /*e970*/  HMMA.16816.F32.BF16 R16, R64.reuse, R18, RZ ;  /* 0x000000124010723c */ /* 0x040ff000000418ff */
[----:B------:R-:W-:Y:S08]  /*e980*/  HMMA.16816.F32.BF16 R32, R64, R34, RZ ;  /* 0x000000224020723c */ /* 0x000ff000000418ff */
[C---:B------:R-:W-:Y:S08]  /*e990*/  HMMA.16816.F32.BF16 R4, R68.reuse, R44, R4 ;  /* 0x0000002c4404723c */ /* 0x040ff00000041804 */
[----:B------:R-:W-:Y:S08]  /*e9a0*/  HMMA.16816.F32.BF16 R8, R68, R46, R8 ;  /* 0x0000002e4408723c */ /* 0x000ff00000041808 */
[C---:B------:R-:W-:Y:S08]  /*e9b0*/  HMMA.16816.F32.BF16 R44, R64.reuse, R48, RZ ;  /* 0x00000030402c723c */ /* 0x040ff000000418ff */
[----:B------:R-:W-:Y:S08]  /*e9c0*/  HMMA.16816.F32.BF16 R48, R64, R50, RZ ;  /* 0x000000324030723c */ /* 0x000ff000000418ff */
[C---:B---3--:R-:W-:Y:S08]  /*e9d0*/  HMMA.16816.F32.BF16 R12, R68.reuse, R36, R12 ;  /* 0x00000024440c723c */ /* 0x048ff0000004180c */
[C---:B------:R-:W-:Y:S08]  /*e9e0*/  HMMA.16816.F32.BF16 R16, R68.reuse, R38, R16 ;  /* 0x000000264410723c */ /* 0x040ff00000041810 */
[C---:B------:R-:W-:Y:S08]  /*e9f0*/  HMMA.16816.F32.BF16 R28, R68.reuse, R52, R28 ;  /* 0x00000034441c723c */ /* 0x040ff0000004181c */
[----:B------:R-:W-:Y:S08]  /*ea00*/  HMMA.16816.F32.BF16 R32, R68, R54, R32 ;  /* 0x000000364420723c */ /* 0x000ff00000041820 */
[C---:B------:R-:W-:Y:S08]  /*ea10*/  HMMA.16816.F32.BF16 R36, R64.reuse, R40, RZ ;  /* 0x000000284024723c */ /* 0x040ff000000418ff */
[C---:B----4-:R-:W-:Y:S08]  /*ea20*/  HMMA.16816.F32.BF16 R52, R64.reuse, R56, RZ ;  /* 0x000000384034723c */ /* 0x050ff000000418ff */
        /* <DEDUP_REMOVED lines=98> */
.L_x_4731:
[----:B------:R-:W-:Y:S01]  /*f050*/  @!PT LDS RZ, [RZ] ;  /* 0x00000000fffff984 */ /* 0x000fe20000000800 */
[----:B------:R-:W-:Y:S01]  /*f060*/  @!PT LDS RZ, [RZ] ;  /* 0x00000000fffff984 */ /* 0x000fe20000000800 */
[----:B------:R-:W-:Y:S01]  /*f070*/  @!PT LDS RZ, [RZ] ;  /* 0x00000000fffff984 */ /* 0x000fe20000000800 */
[----:B------:R1:W-:Y:S01]  /*f080*/  @!P2 LDGSTS.E.BYPASS.LTC128B.128 [R125+0x1000], desc[UR6][R112.64] ;  /* 0x01000000707dafae */ /* 0x0003e2000b981a06 */
[C---:B------:R-:W-:Y:S01]  /*f090*/  @!P2 IMAD.SHL.U32 R69, R76.reuse, 0x40, RZ ;  /* 0x000000404c45a824 */ /* 0x040fe200078e00ff */
[CC--:B------:R-:W-:Y:S02]  /*f0a0*/  @!P2 LEA R72, P6, R76.reuse, R112.reuse, 0x6 ;  /* 0x000000704c48a211 */ /* 0x0c0fe400078c30ff */
[----:B------:R1:W-:Y:S01]  /*f0b0*/  @P2 STS.128 [R125+0x1000], RZ ;  /* 0x001000ff7d002388 */ /* 0x0003e20000000c00 */
[C---:B------:R-:W-:Y:S02]  /*f0c0*/  @!P2 SHF.L.U64.HI R0, R76.reuse, 0x6, R79 ;  /* 0x000000064c00a819 */ /* 0x040fe4000001024f */
[CCC-:B------:R-:W-:Y:S02]  /*f0d0*/  @!P2 IADD3 R68, P4, P0, R69.reuse, R112.reuse, R69.reuse ;  /* 0x000000704544a210 */ /* 0x1c0fe4000789e045 */
        /* <DEDUP_REMOVED lines=23> */
.L_x_4730:
[C---:B-1----:R-:W-:Y:S01]  /*f250*/  IADD3 R75, PT, PT, R90.reuse, -0x40, RZ ;  /* 0xffffffc05a4b7810 */ /* 0x042fe20007ffe0ff */
[----:B------:R-:W-:Y:S01]  /*f260*/  LDSM.16.MT88.4 R80, [R122+0x3000] ;  /* 0x003000007a50783b */ /* 0x000fe20000004200 */
[C---:B------:R-:W-:Y:S02]  /*f270*/  IADD3 R72, PT, PT, R90.reuse, -0x3f, RZ ;  /* 0xffffffc15a487810 */ /* 0x040fe40007ffe0ff */
[----:B------:R-:W-:Y:S02]  /*f280*/  I2FP.F32.S32 R75, R75 ;  /* 0x0000004b004b7245 */ /* 0x000fe40000201400 */
        /* <DEDUP_REMOVED lines=41> */
[CC--:B------:R-:W-:Y:S01]  /*f520*/  FFMA.FTZ R24, R88.reuse, R69.reuse, R24 ;  /* 0x0000004558187223 */ /* 0x0c0fe20000010018 */
        /* <DEDUP_REMOVED lines=13> */
[C---:B------:R-:W-:Y:S01]  /*f600*/  FFMA.FTZ R31, R88.reuse, R0, R31 ;  /* 0x00000000581f7223 */ /* 0x040fe2000001001f */
[CC--:B------:R-:W-:Y:S01]  /*f610*/  FFMA.FTZ R32, R88.reuse, R69.reuse, R32 ;  /* 0x0000004558207223 */ /* 0x0c0fe20000010020 */
[----:B------:R-:W-:Y:S01]  /*f620*/  I2FP.F32.S32 R2, R2 ;  /* 0x0000000200027245 */ /* 0x000fe20000201400 */
[----:B------:R-:W-:Y:S01]  /*f630*/  FFMA.FTZ R34, R88, R69, R34 ;  /* 0x0000004558227223 */ /* 0x000fe20000010022 */
[----:B------:R-:W-:Y:S02]  /*f640*/  IADD3 R0, PT, PT, R90, 0x1, RZ ;  /* 0x000000015a007810 */ /* 0x000fe40007ffe0ff */
[----:B------:R-:W-:Y:S01]  /*f650*/  I2FP.F32.S32 R69, R90 ;  /* 0x0000005a00457245 */ /* 0x000fe20000201400 */
[C---:B------:R-:W-:Y:S01]  /*f660*/  FFMA.FTZ R33, R88.reuse, R2, R33 ;  /* 0x0000000258217223 */ /* 0x040fe20000010021 */
[----:B------:R-:W-:Y:S01]  /*f670*/  I2FP.F32.S32 R0, R0 ;  /* 0x0000000000007245 */ /* 0x000fe20000201400 */
[----:B------:R-:W-:Y:S01]  /*f680*/  FFMA.FTZ R35, R88, R2, R35 ;  /* 0x0000000258237223 */ /* 0x000fe20000010023 */
        /* <DEDUP_REMOVED lines=19> */
[C---:B------:R-:W-:Y:S01]  /*f7c0*/  FFMA.FTZ R46, R88.reuse, R69, R46 ;  /* 0x00000045582e7223 */ /* 0x040fe2000001002e */
[----:B------:R-:W-:Y:S01]  /*f7d0*/  FMNMX3.FTZ R68, R91, R4, R5, !PT ;  /* 0x000000045b447276 */ /* 0x000fe20007810005 */
[CC--:B------:R-:W-:Y:S01]  /*f7e0*/  FFMA.FTZ R45, R88.reuse, R0.reuse, R45 ;  /* 0x00000000582d7223 */ /* 0x0c0fe2000001002d */
[----:B------:R-:W-:Y:S01]  /*f7f0*/  FFMA.FTZ R47, R88, R0, R47 ;  /* 0x00000000582f7223 */ /* 0x000fe2000001002f */
        /* <DEDUP_REMOVED lines=11> */
[----:B------:R-:W-:Y:S02]  /*f8b0*/  IADD3 R69, PT, PT, R90, 0x20, RZ ;  /* 0x000000205a457810 */ /* 0x000fe40007ffe0ff */
[----:B------:R-:W-:Y:S01]  /*f8c0*/  FMNMX3.FTZ R70, R70, R20, R21, !PT ;  /* 0x0000001446467276 */ /* 0x000fe20007810015 */
[-C--:B------:R-:W-:Y:S01]  /*f8d0*/  FFMA.FTZ R49, R88, R0.reuse, R49 ;  /* 0x0000000058317223 */ /* 0x080fe20000010031 */
[----:B------:R-:W-:Y:S01]  /*f8e0*/  IADD3 R2, PT, PT, R90, 0x21, RZ ;  /* 0x000000215a027810 */ /* 0x000fe20007ffe0ff */
[----:B------:R-:W-:Y:S01]  /*f8f0*/  FFMA.FTZ R51, R88, R0, R51 ;  /* 0x0000000058337223 */ /* 0x000fe20000010033 */
[----:B------:R-:W-:Y:S02]  /*f900*/  FMNMX3.FTZ R68, R68, R22, R23, !PT ;  /* 0x0000001644447276 */ /* 0x000fe40007810017 */
[----:B------:R-:W-:Y:S02]  /*f910*/  I2FP.F32.S32 R69, R69 ;  /* 0x0000004500457245 */ /* 0x000fe40000201400 */
[----:B------:R-:W-:Y:S02]  /*f920*/  FMNMX3.FTZ R70, R70, R24, R25, !PT ;  /* 0x0000001846467276 */ /* 0x000fe40007810019 */
[----:B------:R-:W-:Y:S01]  /*f930*/  I2FP.F32.S32 R0, R2 ;  /* 0x0000000200007245 */ /* 0x000fe20000201400 */
[-C--:B------:R-:W-:Y:S01]  /*f940*/  FFMA.FTZ R52, R88, R69.reuse, R52 ;  /* 0x0000004558347223 */ /* 0x080fe20000010034 */
[----:B------:R-:W-:Y:S01]  /*f950*/  FMNMX3.FTZ R68, R68, R26, R27, !PT ;  /* 0x0000001a44447276 */ /* 0x000fe2000781001b */
[----:B------:R-:W-:Y:S01]  /*f960*/  FFMA.FTZ R54, R88, R69, R54 ;  /* 0x0000004558367223 */ /* 0x000fe20000010036 */
[----:B------:R-:W-:Y:S01]  /*f970*/  FMNMX3.FTZ R70, R70, R28, R29, !PT ;  /* 0x0000001c46467276 */ /* 0x000fe2000781001d */
[----:B------:R-:W-:Y:S01]  /*f980*/  FFMA.FTZ R53, R88, R0, R53 ;  /* 0x0000000058357223 */ /* 0x000fe20000010035 */
[----:B------:R-:W-:Y:S01]  /*f990*/  FMNMX3.FTZ R68, R68, R30, R31, !PT ;  /* 0x0000001e44447276 */ /* 0x000fe2000781001f */
[----:B------:R-:W-:Y:S01]  /*f9a0*/  FFMA.FTZ R55, R88, R0, R55 ;  /* 0x0000000058377223 */ /* 0x000fe20000010037 */
[C---:B------:R-:W-:Y:S02]  /*f9b0*/  IADD3 R2, PT, PT, R90.reuse, 0x28, RZ ;  /* 0x000000285a027810 */ /* 0x040fe40007ffe0ff */
[----:B------:R-:W-:Y:S02]  /*f9c0*/  IADD3 R0, PT, PT, R90, 0x29, RZ ;  /* 0x000000295a007810 */ /* 0x000fe40007ffe0ff */
[----:B------:R-:W-:Y:S02]  /*f9d0*/  FMNMX3.FTZ R70, R70, R32, R33, !PT ;  /* 0x0000002046467276 */ /* 0x000fe40007810021 */
[----:B------:R-:W-:Y:S02]  /*f9e0*/  FMNMX3.FTZ R68, R68, R34, R35, !PT ;  /* 0x0000002244447276 */ /* 0x000fe40007810023 */
[----:B------:R-:W-:Y:S02]  /*f9f0*/  I2FP.F32.S32 R69, R2 ;  /* 0x0000000200457245 */ /* 0x000fe40000201400 */
[----:B------:R-:W-:Y:S02]  /*fa00*/  I2FP.F32.S32 R0, R0 ;  /* 0x0000000000007245 */ /* 0x000fe40000201400 */
[----:B------:R-:W-:Y:S01]  /*fa10*/  FMNMX3.FTZ R70, R70, R36, R37, !PT ;  /* 0x0000002446467276 */ /* 0x000fe20007810025 */
[-C--:B------:R-:W-:Y:S01]  /*fa20*/  FFMA.FTZ R56, R88, R69.reuse, R56 ;  /* 0x0000004558387223 */ /* 0x080fe20000010038 */
[----:B------:R-:W-:Y:S01]  /*fa30*/  IADD3 R2, PT, PT, R90, 0x30, RZ ;  /* 0x000000305a027810 */ /* 0x000fe20007ffe0ff */
[----:B------:R-:W-:Y:S01]  /*fa40*/  FFMA.FTZ R58, R88, R69, R58 ;  /* 0x00000045583a7223 */ /* 0x000fe2000001003a */
[----:B------:R-:W-:Y:S01]  /*fa50*/  FMNMX3.FTZ R68, R68, R38, R39, !PT ;  /* 0x0000002644447276 */ /* 0x000fe20007810027 */
[----:B------:R-:W-:Y:S01]  /*fa60*/  FFMA.FTZ R57, R88, R0, R57 ;  /* 0x0000000058397223 */ /* 0x000fe20000010039 */
[----:B------:R-:W-:Y:S01]  /*fa70*/  FMNMX3.FTZ R70, R70, R40, R41, !PT ;  /* 0x0000002846467276 */ /* 0x000fe20007810029 */
[----:B------:R-:W-:Y:S01]  /*fa80*/  FFMA.FTZ R59, R88, R0, R59 ;  /* 0x00000000583b7223 */ /* 0x000fe2000001003b */
[----:B------:R-:W-:Y:S02]  /*fa90*/  I2FP.F32.S32 R69, R2 ;  /* 0x0000000200457245 */ /* 0x000fe40000201400 */
[----:B------:R-:W-:Y:S02]  /*faa0*/  FMNMX3.FTZ R68, R68, R42, R43, !PT ;  /* 0x0000002a44447276 */ /* 0x000fe4000781002b */
[----:B------:R-:W-:Y:S01]  /*fab0*/  IADD3 R0, PT, PT, R90, 0x31, RZ ;  /* 0x000000315a007810 */ /* 0x000fe20007ffe0ff */
[-C--:B------:R-:W-:Y:S01]  /*fac0*/  FFMA.FTZ R60, R88, R69.reuse, R60 ;  /* 0x00000045583c7223 */ /* 0x080fe2000001003c */
[----:B------:R-:W-:Y:S01]  /*fad0*/  FMNMX3.FTZ R2, R70, R44, R45, !PT ;  /* 0x0000002c46027276 */ /* 0x000fe2000781002d */
[----:B------:R-:W-:Y:S01]  /*fae0*/  FFMA.FTZ R62, R88, R69, R62 ;  /* 0x00000045583e7223 */ /* 0x000fe2000001003e */
[----:B------:R-:W-:Y:S02]  /*faf0*/  FMNMX3.FTZ R70, R68, R46, R47, !PT ;  /* 0x0000002e44467276 */ /* 0x000fe4000781002f */
[----:B------:R-:W-:Y:S02]  /*fb00*/  I2FP.F32.S32 R0, R0 ;  /* 0x0000000000007245 */ /* 0x000fe40000201400 */
[----:B------:R-:W-:Y:S02]  /*fb10*/  FMNMX3.FTZ R68, R2, R48, R49, !PT ;  /* 0x0000003002447276 */ /* 0x000fe40007810031 */
[----:B------:R-:W-:Y:S01]  /*fb20*/  IADD3 R69, PT, PT, R90, 0x38, RZ ;  /* 0x000000385a457810 */ /* 0x000fe20007ffe0ff */
[----:B------:R-:W-:Y:S01]  /*fb30*/  FFMA.FTZ R61, R88, R0, R61 ;  /* 0x00000000583d7223 */ /* 0x000fe2000001003d */
[----:B------:R-:W-:Y:S01]  /*fb40*/  FMNMX3.FTZ R70, R70, R50, R51, !PT ;  /* 0x0000003246467276 */ /* 0x000fe20007810033 */
[----:B------:R-:W-:Y:S01]  /*fb50*/  FFMA.FTZ R63, R88, R0, R63 ;  /* 0x00000000583f7223 */ /* 0x000fe2000001003f */
[----:B------:R-:W-:Y:S02]  /*fb60*/  IADD3 R2, PT, PT, R90, 0x39, RZ ;  /* 0x000000395a027810 */ /* 0x000fe40007ffe0ff */
[----:B------:R-:W-:Y:S02]  /*fb70*/  I2FP.F32.S32 R69, R69 ;  /* 0x0000004500457245 */ /* 0x000fe40000201400 */
[----:B------:R-:W-:Y:S02]  /*fb80*/  FMNMX3.FTZ R68, R68, R52, R53, !PT ;  /* 0x0000003444447276 */ /* 0x000fe40007810035 */
[----:B------:R-:W-:Y:S01]  /*fb90*/  FMNMX3.FTZ R0, R70, R54, R55, !PT ;  /* 0x0000003646007276 */ /* 0x000fe20007810037 */
[CC--:B------:R-:W-:Y:S01]  /*fba0*/  FFMA.FTZ R64, R88.reuse, R69.reuse, R64 ;  /* 0x0000004558407223 */ /* 0x0c0fe20000010040 */
        /* <DEDUP_REMOVED lines=26> */
[----:B------:R-:W-:Y:S01]  /*fd50*/  FMUL.FTZ R2, R69, UR4 ;  /* 0x0000000445027c20 */ /* 0x000fe20008410000 */
        /* <DEDUP_REMOVED lines=38> */
[----:B------:R-:W-:Y:S01]  /*ffc0*/  FMUL.FTZ R98, R71, R98 ;  /* 0x0000006247627220 */ /* 0x000fe20000410000 */
        /* <DEDUP_REMOVED lines=18> */
[--C-:B------:R-:W-:Y:S01]  /*100f0*/  FFMA.FTZ R28, R28, UR4, -R68.reuse ;  /* 0x000000041c1c7c23 */ /* 0x100fe20008010844 */
[----:B------:R-:W-:Y:S01]  /*10100*/  FFMA.FTZ R146, R29, UR4, -R68 ;  /* 0x000000041d927c23 */ /* 0x000fe20008010844 */
[--C-:B------:R-:W-:Y:S01]  /*10110*/  FFMA.FTZ R148, R31, UR4, -R4.reuse ;  /* 0x000000041f947c23 */ /* 0x100fe20008010804 */
[----:B------:R-:W-:Y:S01]  /*10120*/  FFMA.FTZ R34, R34, UR4, -R4 ;  /* 0x0000000422227c23 */ /* 0x000fe20008010804 */
[----:B------:R-:W-:Y:S01]  /*10130*/  MUFU.EX2 R139, R139 ;  /* 0x0000008b008b7308 */ /* 0x000fe20000000800 */
[C---:B------:R-:W-:Y:S09]  /*10140*/  HMMA.16816.F32.BF16 R108, R124.reuse, R80, R108 ;  /* 0x000000507c6c723c */ /* 0x040ff2000004186c */
[----:B------:R-:W-:Y:S01]  /*10150*/  MUFU.EX2 R142, R142 ;  /* 0x0000008e008e7308 */ /* 0x000fe20000000800 */
[----:B------:R-:W-:Y:S01]  /*10160*/  FFMA.FTZ R0, R73, R87, R0 ;  /* 0x0000005749007223 */ /* 0x000fe20000010000 */
[----:B------:R-:W-:Y:S01]  /*10170*/  FFMA.FTZ R73, R33, UR4, -R68 ;  /* 0x0000000421497c23 */ /* 0x000fe20008010844 */
[----:B------:R-:W-:Y:S01]  /*10180*/  FFMA.FTZ R87, R30, UR4, -R4 ;  /* 0x000000041e577c23 */ /* 0x000fe20008010804 */
[C---:B------:R-:W-:Y:S01]  /*10190*/  HMMA.16816.F32.BF16 R104, R124.reuse, R82, R104 ;  /* 0x000000527c68723c */ /* 0x040fe20000041868 */
[----:B------:R-:W1:Y:S05]  /*101a0*/  LDSM.16.MT88.4 R80, [R77] ;  /* 0x000000004d50783b */ /* 0x000e6a0000004200 */
[----:B------:R-:W-:Y:S01]  /*101b0*/  MUFU.EX2 R143, R143 ;  /* 0x0000008f008f7308 */ /* 0x000fe20000000800 */
[----:B------:R-:W-:Y:S01]  /*101c0*/  FFMA.FTZ R2, R71, R89, R2 ;  /* 0x0000005947027223 */ /* 0x000fe20000010002 */
[----:B------:R-:W-:Y:S01]  /*101d0*/  FFMA.FTZ R89, R35, UR4, -R4 ;  /* 0x0000000423597c23 */ /* 0x000fe20008010804 */
[--C-:B------:R-:W-:Y:S07]  /*101e0*/  FFMA.FTZ R144, R32, UR4, -R68.reuse ;  /* 0x0000000420907c23 */ /* 0x100fee0008010844 */
[----:B------:R2:W-:Y:S01]  /*101f0*/  MUFU.EX2 R71, R28 ;  /* 0x0000001c00477308 */ /* 0x0005e20000000800 */
[----:B------:R-:W-:Y:S01]  /*10200*/  FFMA.FTZ R32, R40, UR4, -R68 ;  /* 0x0000000428207c23 */ /* 0x000fe20008010844 */
[----:B------:R-:W-:Y:S01]  /*10210*/  FADD.FTZ R141, R141, R0 ;  /* 0x000000008d8d7221 */ /* 0x000fe20000010000 */
[--C-:B------:R-:W-:Y:S07]  /*10220*/  FFMA.FTZ R37, R37, UR4, -R68.reuse ;  /* 0x0000000425257c23 */ /* 0x100fee0008010844 */
[----:B------:R-:W-:Y:S01]  /*10230*/  MUFU.EX2 R0, R34 ;  /* 0x0000002200007308 */ /* 0x000fe20000000800 */
[----:B------:R-:W-:Y:S01]  /*10240*/  FFMA.FTZ R49, R49, UR4, -R68 ;  /* 0x0000000431317c23 */ /* 0x000fe20008010844 */
[----:B------:R-:W-:Y:S01]  /*10250*/  FFMA.FTZ R51, R51, UR4, -R4 ;  /* 0x0000000433337c23 */ /* 0x000fe20008010804 */
[----:B------:R-:W-:Y:S07]  /*10260*/  FADD.FTZ R150, R137, R2 ;  /* 0x0000000289967221 */ /* 0x000fee0000010000 */
[----:B------:R-:W-:Y:S01]  /*10270*/  MUFU.EX2 R140, R140 ;  /* 0x0000008c008c7308 */ /* 0x000fe20000000800 */
[--C-:B------:R-:W-:Y:S01]  /*10280*/  FFMA.FTZ R2, R36, UR4, -R68.reuse ;  /* 0x0000000424027c23 */ /* 0x100fe20008010844 */
[----:B------:R-:W-:Y:S01]  /*10290*/  FFMA.FTZ R36, R41, UR4, -R68 ;  /* 0x0000000429247c23 */ /* 0x000fe20008010844 */
[--C-:B------:R-:W-:Y:S07]  /*102a0*/  FFMA.FTZ R40, R39, UR4, -R4.reuse ;  /* 0x0000000427287c23 */ /* 0x100fee0008010804 */
[----:B------:R3:W-:Y:S01]  /*102b0*/  MUFU.EX2 R41, R32 ;  /* 0x0000002000297308 */ /* 0x0007e20000000800 */
[----:B------:R-:W-:Y:S01]  /*102c0*/  FFMA.FTZ R42, R42, UR4, -R4 ;  /* 0x000000042a2a7c23 */ /* 0x000fe20008010804 */
[----:B--2---:R-:W-:Y:S01]  /*102d0*/  LDSM.16.MT88.4 R28, [R77+0xc00] ;  /* 0x000c00004d1c783b */ /* 0x004fe20000004200 */
[--C-:B------:R-:W-:Y:S07]  /*102e0*/  FFMA.FTZ R53, R53, UR4, -R68.reuse ;  /* 0x0000000435357c23 */ /* 0x100fee0008010844 */
[----:B------:R-:W-:Y:S01]  /*102f0*/  MUFU.EX2 R37, R37 ;  /* 0x0000002500257308 */ /* 0x000fe20000000800 */
[----:B------:R-:W-:Y:S01]  /*10300*/  FFMA.FTZ R57, R57, UR4, -R68 ;  /* 0x0000000439397c23 */ /* 0x000fe20008010844 */
[--C-:B------:R-:W-:Y:S01]  /*10310*/  FFMA.FTZ R54, R54, UR4, -R4.reuse ;  /* 0x0000000436367c23 */ /* 0x100fe20008010804 */
[--C-:B------:R-:W-:Y:S07]  /*10320*/  FFMA.FTZ R55, R55, UR4, -R4.reuse ;  /* 0x0000000437377c23 */ /* 0x100fee0008010804 */
[----:B------:R-:W-:Y:S01]  /*10330*/  MUFU.EX2 R49, R49 ;  /* 0x0000003100317308 */ /* 0x000fe20000000800 */
[----:B------:R-:W-:Y:S01]  /*10340*/  FFMA.FTZ R59, R59, UR4, -R4 ;  /* 0x000000043b3b7c23 */ /* 0x000fe20008010804 */
[----:B------:R-:W-:Y:S01]  /*10350*/  FADD.FTZ R129, R129, R150 ;  /* 0x0000009681817221 */ /* 0x000fe20000010000 */
[----:B------:R-:W-:Y:S07]  /*10360*/  FADD.FTZ R78, R78, R141 ;  /* 0x0000008d4e4e7221 */ /* 0x000fee0000010000 */
[----:B------:R-:W-:Y:S01]  /*10370*/  MUFU.EX2 R51, R51 ;  /* 0x0000003300337308 */ /* 0x000fe20000000800 */
[----:B------:R-:W-:Y:S01]  /*10380*/  FFMA.FTZ R61, R61, UR4, -R68 ;  /* 0x000000043d3d7c23 */ /* 0x000fe20008010844 */
[----:B---3--:R-:W-:Y:S01]  /*10390*/  LDSM.16.MT88.4 R32, [R77+0x1000] ;  /* 0x001000004d20783b */ /* 0x008fe20000004200 */
[----:B------:R-:W-:Y:S07]  /*103a0*/  FADD.FTZ R78, R79, R78 ;  /* 0x0000004e4f4e7221 */ /* 0x000fee0000010000 */
[----:B------:R-:W2:Y:S01]  /*103b0*/  MUFU.EX2 R136, R136 ;  /* 0x0000008800887308 */ /* 0x000ea20000000800 */
[----:B------:R-:W-:Y:S01]  /*103c0*/  FADD.FTZ R79, R92, R129 ;  /* 0x000000815c4f7221 */ /* 0x000fe20000010000 */
[----:B------:R-:W-:Y:S01]  /*103d0*/  FFMA.FTZ R64, R64, UR4, -R68 ;  /* 0x0000000440407c23 */ /* 0x000fe20008010844 */
[----:B------:R-:W-:Y:S07]  /*103e0*/  ISETP.GT.AND P0, PT, R128, R93, PT ;  /* 0x0000005d8000720c */ /* 0x000fee0003f04270 */
[----:B------:R-:W-:Y:S01]  /*103f0*/  MUFU.EX2 R131, R131 ;  /* 0x0000008300837308 */ /* 0x000fe20000000800 */
[----:B------:R-:W-:Y:S01]  /*10400*/  FFMA.FTZ R62, R62, UR4, -R4 ;  /* 0x000000043e3e7c23 */ /* 0x000fe20008010804 */
[----:B------:R-:W-:Y:S01]  /*10410*/  MOV R92, R69 ;  /* 0x00000045005c7202 */ /* 0x000fe20000000f00 */
[C---:B-1----:R-:W-:Y:S07]  /*10420*/  HMMA.16816.F32.BF16 R100, R124.reuse, R80, R100 ;  /* 0x000000507c64723c */ /* 0x042fee0000041864 */
[----:B------:R-:W1:Y:S10]  /*10430*/  MUFU.EX2 R132, R132 ;  /* 0x0000008400847308 */ /* 0x000e740000000800 */
[----:B------:R-:W-:Y:S01]  /*10440*/  MUFU.EX2 R138, R138 ;  /* 0x0000008a008a7308 */ /* 0x000fe20000000800 */
[----:B------:R-:W-:Y:S01]  /*10450*/  HMMA.16816.F32.BF16 R96, R124, R82, R96 ;  /* 0x000000527c60723c */ /* 0x000fe20000041860 */
[----:B------:R-:W3:Y:S08]  /*10460*/  LDSM.16.MT88.4 R80, [R122+0x3400] ;  /* 0x003400007a50783b */ /* 0x000ef00000004200 */
[----:B------:R-:W4:Y:S01]  /*10470*/  MUFU.EX2 R135, R135 ;  /* 0x0000008700877308 */ /* 0x000f220000000800 */
[----:B--2---:R-:W-:Y:S01]  /*10480*/  F2FP.BF16.F32.PACK_AB R124, R136, R133 ;  /* 0x00000085887c723e */ /* 0x004fe200000010ff */
[----:B------:R-:W-:Y:S08]  /*10490*/  FADD.FTZ R133, R133, R78 ;  /* 0x0000004e85857221 */ /* 0x000ff00000010000 */
[----:B------:R-:W-:Y:S01]  /*104a0*/  MUFU.EX2 R134, R134 ;  /* 0x0000008600867308 */ /* 0x000fe20000000800 */
[----:B-1----:R-:W-:Y:S01]  /*104b0*/  F2FP.BF16.F32.PACK_AB R126, R132, R131 ;  /* 0x00000083847e723e */ /* 0x002fe200000010ff */
[----:B------:R-:W-:Y:S08]  /*104c0*/  FADD.FTZ R136, R136, R133 ;  /* 0x0000008588887221 */ /* 0x000ff00000010000 */
[----:B------:R-:W1:Y:S01]  /*104d0*/  MUFU.EX2 R91, R91 ;  /* 0x0000005b005b7308 */ /* 0x000e620000000800 */
[----:B------:R-:W-:Y:S09]  /*104e0*/  FADD.FTZ R131, R131, R136 ;  /* 0x0000008883837221 */ /* 0x000ff20000010000 */
[----:B------:R-:W-:Y:S01]  /*104f0*/  MUFU.EX2 R146, R146 ;  /* 0x0000009200927308 */ /* 0x000fe20000000800 */
[C---:B----4-:R-:W-:Y:S01]  /*10500*/  F2FP.BF16.F32.PACK_AB R125, R135.reuse, R138 ;  /* 0x0000008a877d723e */ /* 0x050fe200000010ff */
[----:B------:R-:W-:Y:S08]  /*10510*/  FADD.FTZ R138, R138, R79 ;  /* 0x0000004f8a8a7221 */ /* 0x000ff00000010000 */
[----:B------:R-:W-:Y:S01]  /*10520*/  MUFU.EX2 R144, R144 ;  /* 0x0000009000907308 */ /* 0x000fe20000000800 */
[----:B------:R-:W-:Y:S01]  /*10530*/  FADD.FTZ R132, R132, R131 ;  /* 0x0000008384847221 */ /* 0x000fe20000010000 */
[----:B------:R-:W-:Y:S08]  /*10540*/  FADD.FTZ R135, R135, R138 ;  /* 0x0000008a87877221 */ /* 0x000ff00000010000 */
[----:B------:R-:W-:Y:S01]  /*10550*/  MUFU.EX2 R73, R73 ;  /* 0x0000004900497308 */ /* 0x000fe20000000800 */
[C---:B-1----:R-:W-:Y:S01]  /*10560*/  F2FP.BF16.F32.PACK_AB R127, R91.reuse, R134 ;  /* 0x000000865b7f723e */ /* 0x042fe200000010ff */
[----:B------:R-:W-:Y:S08]  /*10570*/  FADD.FTZ R134, R134, R135 ;  /* 0x0000008786867221 */ /* 0x000ff00000010000 */
[----:B------:R-:W-:Y:S01]  /*10580*/  MUFU.EX2 R87, R87 ;  /* 0x0000005700577308 */ /* 0x000fe20000000800 */
[----:B------:R-:W-:Y:S09]  /*10590*/  FADD.FTZ R134, R91, R134 ;  /* 0x000000865b867221 */ /* 0x000ff20000010000 */
[----:B------:R-:W-:Y:S01]  /*105a0*/  MUFU.EX2 R148, R148 ;  /* 0x0000009400947308 */ /* 0x000fe20000000800 */
[----:B------:R-:W-:Y:S09]  /*105b0*/  MOV R91, R70 ;  /* 0x00000046005b7202 */ /* 0x000ff20000000f00 */
[----:B------:R-:W-:Y:S10]  /*105c0*/  MUFU.EX2 R89, R89 ;  /* 0x0000005900597308 */ /* 0x000ff40000000800 */
[----:B------:R-:W-:Y:S01]  /*105d0*/  MUFU.EX2 R2, R2 ;  /* 0x0000000200027308 */ /* 0x000fe20000000800 */
[C---:B---3--:R-:W-:Y:S09]  /*105e0*/  HMMA.16816.F32.BF16 R108, R124.reuse, R80, R108 ;  /* 0x000000507c6c723c */ /* 0x048ff2000004186c */
        /* <DEDUP_REMOVED lines=17> */
[----:B------:R-:W-:Y:S01]  /*10700*/  F2FP.BF16.F32.PACK_AB R24, R142, R139 ;  /* 0x0000008b8e18723e */ /* 0x000fe200000010ff */
[----:B------:R-:W-:Y:S01]  /*10710*/  FADD.FTZ R139, R139, R132 ;  /* 0x000000848b8b7221 */ /* 0x000fe20000010000 */
[----:B------:R-:W-:Y:S01]  /*10720*/  MUFU.EX2 R127, R127 ;  /* 0x0000007f007f7308 */ /* 0x000fe20000000800 */
[----:B------:R-:W-:Y:S01]  /*10730*/  F2FP.BF16.F32.PACK_AB R25, R140, R143 ;  /* 0x0000008f8c19723e */ /* 0x000fe200000010ff */
[----:B------:R-:W-:Y:S01]  /*10740*/  FADD.FTZ R143, R143, R134 ;  /* 0x000000868f8f7221 */ /* 0x000fe20000010000 */
[----:B------:R-:W-:Y:S07]  /*10750*/  FADD.FTZ R142, R142, R139 ;  /* 0x0000008b8e8e7221 */ /* 0x000fee0000010000 */
[----:B------:R-:W2:Y:S01]  /*10760*/  MUFU.EX2 R124, R124 ;  /* 0x0000007c007c7308 */ /* 0x000ea20000000800 */
[----:B------:R-:W-:Y:S09]  /*10770*/  FADD.FTZ R143, R140, R143 ;  /* 0x0000008f8c8f7221 */ /* 0x000ff20000010000 */
        /* <DEDUP_REMOVED lines=24> */
[--C-:B------:R-:W-:Y:S01]  /*10900*/  FFMA.FTZ R80, R38, UR4, -R4.reuse ;  /* 0x0000000426507c23 */ /* 0x100fe20008010804 */
[----:B------:R-:W-:Y:S01]  /*10910*/  FFMA.FTZ R38, R43, UR4, -R4 ;  /* 0x000000042b267c23 */ /* 0x000fe20008010804 */
[--C-:B------:R-:W-:Y:S01]  /*10920*/  FFMA.FTZ R81, R44, UR4, -R68.reuse ;  /* 0x000000042c517c23 */ /* 0x100fe20008010844 */
[----:B------:R1:W-:Y:S01]  /*10930*/  MUFU.EX2 R43, R42 ;  /* 0x0000002a002b7308 */ /* 0x0003e20000000800 */
[----:B------:R-:W-:Y:S01]  /*10940*/  FFMA.FTZ R44, R48, UR4, -R68 ;  /* 0x00000004302c7c23 */ /* 0x000fe20008010844 */
[----:B------:R-:W-:Y:S08]  /*10950*/  HMMA.16816.F32.BF16 R104, R20, R82, R104 ;  /* 0x000000521468723c */ /* 0x000ff00000041868 */
[----:B------:R-:W4:Y:S01]  /*10960*/  MUFU.EX2 R39, R80 ;  /* 0x0000005000277308 */ /* 0x000f220000000800 */
[----:B------:R-:W-:Y:S01]  /*10970*/  F2FP.BF16.F32.PACK_AB R20, R37, R2 ;  /* 0x000000022514723e */ /* 0x000fe200000010ff */
[----:B------:R-:W-:Y:S01]  /*10980*/  FADD.FTZ R2, R2, R73 ;  /* 0x0000004902027221 */ /* 0x000fe20000010000 */
[----:B------:R-:W-:Y:S07]  /*10990*/  F2FP.BF16.F32.PACK_AB R22, R36, R41 ;  /* 0x000000292416723e */ /* 0x000fee00000010ff */
[----:B------:R-:W5:Y:S01]  /*109a0*/  MUFU.EX2 R38, R38 ;  /* 0x0000002600267308 */ /* 0x000f620000000800 */
[----:B------:R-:W-:Y:S09]  /*109b0*/  FFMA.FTZ R48, R47, UR4, -R4 ;  /* 0x000000042f307c23 */ /* 0x000ff20008010804 */
[----:B------:R-:W-:Y:S01]  /*109c0*/  MUFU.EX2 R44, R44 ;  /* 0x0000002c002c7308 */ /* 0x000fe20000000800 */
[----:B-1----:R-:W-:Y:S09]  /*109d0*/  FFMA.FTZ R42, R45, UR4, -R68 ;  /* 0x000000042d2a7c23 */ /* 0x002ff20008010844 */
[----:B------:R-:W-:Y:S01]  /*109e0*/  MUFU.EX2 R45, R81 ;  /* 0x00000051002d7308 */ /* 0x000fe20000000800 */
[----:B----4-:R-:W-:Y:S01]  /*109f0*/  F2FP.BF16.F32.PACK_AB R21, R40, R39 ;  /* 0x000000272815723e */ /* 0x010fe200000010ff */
[--C-:B------:R-:W-:Y:S08]  /*10a00*/  FFMA.FTZ R80, R46, UR4, -R4.reuse ;  /* 0x000000042e507c23 */ /* 0x100ff00008010804 */
[----:B------:R-:W1:Y:S01]  /*10a10*/  MUFU.EX2 R42, R42 ;  /* 0x0000002a002a7308 */ /* 0x000e620000000800 */
[----:B------:R-:W-:Y:S01]  /*10a20*/  FFMA.FTZ R46, R50, UR4, -R4 ;  /* 0x00000004322e7c23 */ /* 0x000fe20008010804 */
[----:B-----5:R-:W-:Y:S01]  /*10a30*/  F2FP.BF16.F32.PACK_AB R23, R38, R43 ;  /* 0x0000002b2617723e */ /* 0x020fe200000010ff */
[--C-:B------:R-:W-:Y:S07]  /*10a40*/  FFMA.FTZ R50, R52, UR4, -R68.reuse ;  /* 0x0000000434327c23 */ /* 0x100fee0008010844 */
[----:B------:R-:W-:Y:S01]  /*10a50*/  MUFU.EX2 R47, R80 ;  /* 0x00000050002f7308 */ /* 0x000fe20000000800 */
[----:B------:R-:W-:Y:S01]  /*10a60*/  FFMA.FTZ R52, R56, UR4, -R68 ;  /* 0x0000000438347c23 */ /* 0x000fe20008010844 */
[----:B------:R-:W-:Y:S01]  /*10a70*/  FFMA.FTZ R56, R58, UR4, -R4 ;  /* 0x000000043a387c23 */ /* 0x000fe20008010804 */
[----:B------:R-:W-:Y:S07]  /*10a80*/  FFMA.FTZ R58, R60, UR4, -R68 ;  /* 0x000000043c3a7c23 */ /* 0x000fee0008010844 */
[----:B------:R-:W4:Y:S01]  /*10a90*/  MUFU.EX2 R48, R48 ;  /* 0x0000003000307308 */ /* 0x000f220000000800 */
[C---:B--2---:R-:W-:Y:S09]  /*10aa0*/  HMMA.16816.F32.BF16 R108, R20.reuse, R24, R108 ;  /* 0x00000018146c723c */ /* 0x044ff2000004186c */
[----:B------:R-:W2:Y:S01]  /*10ab0*/  MUFU.EX2 R46, R46 ;  /* 0x0000002e002e7308 */ /* 0x000ea20000000800 */
[----:B------:R-:W-:Y:S01]  /*10ac0*/  FFMA.FTZ R60, R63, UR4, -R4 ;  /* 0x000000043f3c7c23 */ /* 0x000fe20008010804 */
[----:B------:R-:W-:Y:S08]  /*10ad0*/  FFMA.FTZ R68, R65, UR4, -R68 ;  /* 0x0000000441447c23 */ /* 0x000ff00008010844 */
[----:B------:R-:W5:Y:S01]  /*10ae0*/  MUFU.EX2 R50, R50 ;  /* 0x0000003200327308 */ /* 0x000f620000000800 */
[C---:B------:R-:W-:Y:S01]  /*10af0*/  HMMA.16816.F32.BF16 R104, R20.reuse, R26, R104 ;  /* 0x0000001a1468723c */ /* 0x040fe20000041868 */
[----:B------:R-:W5:Y:S08]  /*10b00*/  LDSM.16.MT88.4 R24, [R77+0x1400] ;  /* 0x001400004d18783b */ /* 0x000f700000004200 */
[----:B------:R-:W5:Y:S10]  /*10b10*/  MUFU.EX2 R52, R52 ;  /* 0x0000003400347308 */ /* 0x000f740000000800 */
[----:B------:R-:W5:Y:S01]  /*10b20*/  MUFU.EX2 R56, R56 ;  /* 0x0000003800387308 */ /* 0x000f620000000800 */
[C---:B------:R-:W-:Y:S09]  /*10b30*/  HMMA.16816.F32.BF16 R100, R20.reuse, R32, R100 ;  /* 0x000000201464723c */ /* 0x040ff20000041864 */
[----:B------:R-:W5:Y:S10]  /*10b40*/  MUFU.EX2 R58, R58 ;  /* 0x0000003a003a7308 */ /* 0x000f740000000800 */
[----:B------:R-:W-:Y:S01]  /*10b50*/  MUFU.EX2 R63, R62 ;  /* 0x0000003e003f7308 */ /* 0x000fe20000000800 */
[----:B------:R-:W-:Y:S01]  /*10b60*/  HMMA.16816.F32.BF16 R96, R20, R34, R96 ;  /* 0x000000221460723c */ /* 0x000fe20000041860 */
[----:B------:R-:W5:Y:S02]  /*10b70*/  LDSM.16.MT88.4 R32, [R122+0x4800] ;  /* 0x004800007a20783b */ /* 0x000f640000004200 */
[----:B-1----:R-:W-:Y:S02]  /*10b80*/  F2FP.BF16.F32.PACK_AB R20, R42, R45 ;  /* 0x0000002d2a14723e */ /* 0x002fe400000010ff */
[----:B------:R-:W-:Y:S02]  /*10b90*/  F2FP.BF16.F32.PACK_AB R22, R49, R44 ;  /* 0x0000002c3116723e */ /* 0x000fe400000010ff */
[----:B----4-:R-:W-:Y:S02]  /*10ba0*/  F2FP.BF16.F32.PACK_AB R21, R48, R47 ;  /* 0x0000002f3015723e */ /* 0x010fe400000010ff */
[----:B--2---:R-:W-:Y:S07]  /*10bb0*/  F2FP.BF16.F32.PACK_AB R23, R51, R46 ;  /* 0x0000002e3317723e */ /* 0x004fee00000010ff */
[C---:B---3--:R-:W-:Y:S03]  /*10bc0*/  HMMA.16816.F32.BF16 R108, R20.reuse, R28, R108 ;  /* 0x0000001c146c723c */ /* 0x048fe6000004186c */
[----:B------:R-:W-:Y:S04]  /*10bd0*/  FADD.FTZ R28, R126, R143 ;  /* 0x0000008f7e1c7221 */ /* 0x000fe80000010000 */
[----:B------:R-:W-:Y:S01]  /*10be0*/  FADD.FTZ R28, R125, R28 ;  /* 0x0000001c7d1c7221 */ /* 0x000fe20000010000 */
[C---:B------:R-:W-:Y:S03]  /*10bf0*/  HMMA.16816.F32.BF16 R104, R20.reuse, R30, R104 ;  /* 0x0000001e1468723c */ /* 0x040fe60000041868 */
[----:B------:R-:W-:Y:S04]  /*10c00*/  FADD.FTZ R87, R87, R28 ;  /* 0x0000001c57577221 */ /* 0x000fe80000010000 */
[----:B------:R-:W-:Y:S01]  /*10c10*/  FADD.FTZ R87, R148, R87 ;  /* 0x0000005794577221 */ /* 0x000fe20000010000 */
[C---:B-----5:R-:W-:Y:S03]  /*10c20*/  HMMA.16816.F32.BF16 R100, R20.reuse, R24, R100 ;  /* 0x000000181464723c */ /* 0x060fe60000041864 */
[----:B------:R-:W-:Y:S01]  /*10c30*/  F2FP.BF16.F32.PACK_AB R24, R53, R50 ;  /* 0x000000323518723e */ /* 0x000fe200000010ff */
[----:B------:R-:W-:Y:S01]  /*10c40*/  FADD.FTZ R28, R0, R87 ;  /* 0x00000057001c7221 */ /* 0x000fe20000010000 */
[----:B------:R-:W-:Y:S01]  /*10c50*/  F2FP.BF16.F32.PACK_AB R25, R55, R54 ;  /* 0x000000363719723e */ /* 0x000fe200000010ff */
[----:B------:R-:W-:Y:S02]  /*10c60*/  MUFU.EX2 R0, R64 ;  /* 0x0000004000007308 */ /* 0x000fe40000000800 */
[----:B------:R-:W-:Y:S01]  /*10c70*/  HMMA.16816.F32.BF16 R96, R20, R26, R96 ;  /* 0x0000001a1460723c */ /* 0x000fe20000041860 */
[----:B------:R-:W1:Y:S07]  /*10c80*/  LDSM.16.MT88.4 R20, [R77+0x1800] ;  /* 0x001800004d14783b */ /* 0x000e6e0000004200 */
[----:B------:R-:W-:Y:S01]  /*10c90*/  MUFU.EX2 R87, R68 ;  /* 0x0000004400577308 */ /* 0x000fe20000000800 */
[----:B------:R-:W-:Y:S01]  /*10ca0*/  FADD.FTZ R28, R89, R28 ;  /* 0x0000001c591c7221 */ /* 0x000fe20000010000 */
[----:B------:R-:W-:Y:S02]  /*10cb0*/  F2FP.BF16.F32.PACK_AB R26, R57, R52 ;  /* 0x00000034391a723e */ /* 0x000fe400000010ff */
[----:B------:R-:W-:Y:S01]  /*10cc0*/  F2FP.BF16.F32.PACK_AB R27, R59, R56 ;  /* 0x000000383b1b723e */ /* 0x000fe200000010ff */
[----:B------:R-:W-:Y:S01]  /*10cd0*/  FADD.FTZ R39, R39, R28 ;  /* 0x0000001c27277221 */ /* 0x000fe20000010000 */
[----:B------:R-:W-:Y:S01]  /*10ce0*/  FADD.FTZ R28, R37, R2 ;  /* 0x00000002251c7221 */ /* 0x000fe20000010000 */
[--C-:B------:R-:W-:Y:S01]  /*10cf0*/  FFMA.FTZ R37, R66, UR4, -R4.reuse ;  /* 0x0000000442257c23 */ /* 0x100fe20008010804 */
[----:B------:R-:W-:Y:S01]  /*10d00*/  FFMA.FTZ R4, R67, UR4, -R4 ;  /* 0x0000000443047c23 */ /* 0x000fe20008010804 */
[----:B------:R-:W-:Y:S01]  /*10d10*/  FADD.FTZ R40, R40, R39 ;  /* 0x0000002728287221 */ /* 0x000fe20000010000 */
[----:B------:R-:W-:Y:S01]  /*10d20*/  FADD.FTZ R41, R41, R28 ;  /* 0x0000001c29297221 */ /* 0x000fe20000010000 */
[C---:B------:R-:W-:Y:S01]  /*10d30*/  HMMA.16816.F32.BF16 R108, R24.reuse, R32, R108 ;  /* 0x00000020186c723c */ /* 0x040fe2000004186c */
[----:B------:R-:W2:Y:S01]  /*10d40*/  LDSM.16.MT88.4 R28, [R77+0x1c00] ;  /* 0x001c00004d1c783b */ /* 0x000ea20000004200 */
[----:B------:R-:W3:Y:S03]  /*10d50*/  MUFU.EX2 R2, R60 ;  /* 0x0000003c00027308 */ /* 0x000ee60000000800 */
[----:B------:R-:W-:Y:S01]  /*10d60*/  FADD.FTZ R43, R43, R40 ;  /* 0x000000282b2b7221 */ /* 0x000fe20000010000 */
[----:B------:R-:W-:Y:S06]  /*10d70*/  FADD.FTZ R36, R36, R41 ;  /* 0x0000002924247221 */ /* 0x000fec0000010000 */
[----:B------:R-:W-:Y:S01]  /*10d80*/  MUFU.EX2 R37, R37 ;  /* 0x0000002500257308 */ /* 0x000fe20000000800 */
[C---:B------:R-:W-:Y:S01]  /*10d90*/  HMMA.16816.F32.BF16 R104, R24.reuse, R34, R104 ;  /* 0x000000221868723c */ /* 0x040fe20000041868 */
[----:B------:R-:W4:Y:S02]  /*10da0*/  LDSM.16.MT88.4 R32, [R122+0x4c00] ;  /* 0x004c00007a20783b */ /* 0x000f240000004200 */
[----:B------:R-:W-:Y:S01]  /*10db0*/  FADD.FTZ R38, R38, R43 ;  /* 0x0000002b26267221 */ /* 0x000fe20000010000 */
[----:B------:R-:W-:Y:S05]  /*10dc0*/  FADD.FTZ R45, R45, R36 ;  /* 0x000000242d2d7221 */ /* 0x000fea0000010000 */
[----:B------:R-:W5:Y:S01]  /*10dd0*/  MUFU.EX2 R40, R4 ;  /* 0x0000000400287308 */ /* 0x000f620000000800 */
[----:B------:R-:W-:Y:S01]  /*10de0*/  FADD.FTZ R47, R47, R38 ;  /* 0x000000262f2f7221 */ /* 0x000fe20000010000 */
[----:B------:R-:W-:Y:S03]  /*10df0*/  FADD.FTZ R45, R42, R45 ;  /* 0x0000002d2a2d7221 */ /* 0x000fe60000010000 */
[----:B------:R-:W-:Y:S01]  /*10e00*/  FADD.FTZ R47, R48, R47 ;  /* 0x0000002f302f7221 */ /* 0x000fe20000010000 */
[----:B------:R-:W-:Y:S03]  /*10e10*/  FADD.FTZ R44, R44, R45 ;  /* 0x0000002d2c2c7221 */ /* 0x000fe60000010000 */
[----:B------:R-:W-:Y:S01]  /*10e20*/  FADD.FTZ R46, R46, R47 ;  /* 0x0000002f2e2e7221 */ /* 0x000fe20000010000 */
[----:B------:R-:W-:Y:S03]  /*10e30*/  FADD.FTZ R49, R49, R44 ;  /* 0x0000002c31317221 */ /* 0x000fe60000010000 */
[----:B------:R-:W-:Y:S01]  /*10e40*/  FADD.FTZ R51, R51, R46 ;  /* 0x0000002e33337221 */ /* 0x000fe20000010000 */
[C---:B-1----:R-:W-:Y:S03]  /*10e50*/  HMMA.16816.F32.BF16 R100, R24.reuse, R20, R100 ;  /* 0x000000141864723c */ /* 0x042fe60000041864 */
[----:B------:R-:W-:Y:S01]  /*10e60*/  F2FP.BF16.F32.PACK_AB R20, R61, R58 ;  /* 0x0000003a3d14723e */ /* 0x000fe200000010ff */
[----:B------:R-:W-:Y:S01]  /*10e70*/  FADD.FTZ R50, R50, R49 ;  /* 0x0000003132327221 */ /* 0x000fe20000010000 */
[----:B------:R-:W-:Y:S01]  /*10e80*/  FADD.FTZ R54, R54, R51 ;  /* 0x0000003336367221 */ /* 0x000fe20000010000 */
[----:B---3--:R-:W-:Y:S02]  /*10e90*/  F2FP.BF16.F32.PACK_AB R21, R2, R63 ;  /* 0x0000003f0215723e */ /* 0x008fe400000010ff */
[----:B------:R-:W-:Y:S03]  /*10ea0*/  HMMA.16816.F32.BF16 R96, R24, R22, R96 ;  /* 0x000000161860723c */ /* 0x000fe60000041860 */
[----:B------:R-:W-:Y:S01]  /*10eb0*/  F2FP.BF16.F32.PACK_AB R22, R87, R0 ;  /* 0x000000005716723e */ /* 0x000fe200000010ff */
[----:B------:R-:W-:Y:S01]  /*10ec0*/  FADD.FTZ R53, R53, R50 ;  /* 0x0000003235357221 */ /* 0x000fe20000010000 */
[----:B-----5:R-:W-:Y:S01]  /*10ed0*/  F2FP.BF16.F32.PACK_AB R23, R40, R37 ;  /* 0x000000252817723e */ /* 0x020fe200000010ff */
[----:B------:R-:W-:Y:S02]  /*10ee0*/  FADD.FTZ R55, R55, R54 ;  /* 0x0000003637377221 */ /* 0x000fe40000010000 */
[----:B------:R-:W-:Y:S02]  /*10ef0*/  FADD.FTZ R52, R52, R53 ;  /* 0x0000003534347221 */ /* 0x000fe40000010000 */
[----:B------:R-:W-:Y:S02]  /*10f00*/  FADD.FTZ R56, R56, R55 ;  /* 0x0000003738387221 */ /* 0x000fe40000010000 */
[C---:B--2---:R-:W-:Y:S05]  /*10f10*/  HMMA.16816.F32.BF16 R100, R20.reuse, R28, R100 ;  /* 0x0000001c1464723c */ /* 0x044fea0000041864 */
[----:B------:R-:W-:Y:S01]  /*10f20*/  FADD.FTZ R57, R57, R52 ;  /* 0x0000003439397221 */ /* 0x000fe20000010000 */
        /* <DEDUP_REMOVED lines=11> */
[----:B------:R-:W-:Y:S04]  /*10fe0*/  FADD.FTZ R89, R40, R37 ;  /* 0x0000002528597221 */ /* 0x000fe80000010000 */
[----:B------:R-:W-:Y:S01]  /*10ff0*/  @!UPT UIADD3 URZ, UPT, UPT, URZ, URZ, URZ ;  /* 0x000000fffffff290 */ /* 0x000fe2000fffe0ff */
[----:B------:R-:W-:Y:S11]  /*11000*/  @P0 BRA `(.L_x_4732) ;  /* 0xffffffcc00f00947 */ /* 0x000ff6000383ffff */
.L_x_4728:
        /* <DEDUP_REMOVED lines=25> */
[----:B----4-:R-:W-:-:S03]  /*111a0*/  IMAD R18, R15, R18, UR8 ;  /* 0x000000080f127e24 */ /* 0x010fc6000f8e0212 */
[----:B------:R-:W1:Y:S01]  /*111b0*/  MUFU.RCP R4, R0 ;  /* 0x0000000000047308 */ /* 0x000e620000001000 */
[----:B---3--:R-:W-:Y:S01]  /*111c0*/  FADD.FTZ R2, R9, R2 ;  /* 0x0000000209027221 */ /* 0x008fe20000010000 */
[----:B------:R-:W-:Y:S01]  /*111d0*/  FSETP.NE.FTZ.AND P0, PT, R0, RZ, PT ;  /* 0x000000ff0000720b */ /* 0x000fe20003f15000 */
[----:B------:R-:W-:Y:S01]  /*111e0*/  IMAD R12, R12, R15, R18 ;  /* 0x0000000f0c0c7224 */ /* 0x000fe200078e0212 */
[----:B------:R-:W-:Y:S02]  /*111f0*/  LOP3.LUT R9, R3, 0xd8, RZ, 0xc0, !PT ;  /* 0x000000d803097812 */ /* 0x000fe400078ec0ff */
[----:B------:R-:W-:Y:S02]  /*11200*/  FSETP.NE.FTZ.AND P1, PT, R2, RZ, PT ;  /* 0x000000ff0200720b */ /* 0x000fe40003f35000 */
[----:B------:R-:W3:Y:S01]  /*11210*/  MUFU.RCP R6, R2 ;  /* 0x0000000200067308 */ /* 0x000ee20000001000 */
[----:B------:R-:W-:Y:S02]  /*11220*/  LOP3.LUT R8, R9, 0x18, R14, 0x78, !PT ;  /* 0x0000001809087812 */ /* 0x000fe400078e780e */
[----:B------:R-:W-:-:S02]  /*11230*/  MOV R18, 0xff800000 ;  /* 0xff80000000127802 */ /* 0x000fc40000000f00 */
[----:B------:R-:W-:Y:S02]  /*11240*/  LOP3.LUT R8, R8, 0xf24, R3, 0xf8, !PT ;  /* 0x00000f2408087812 */ /* 0x000fe400078ef803 */
[----:B------:R-:W4:Y:S01]  /*11250*/  @P0 LDC R16, c[0x0][0x458] ;  /* 0x00011600ff100b82 */ /* 0x000f220000000800 */
[----:B------:R-:W5:Y:S01]  /*11260*/  @P0 MUFU.LG2 R0, R0 ;  /* 0x0000000000000308 */ /* 0x000f620000000c00 */
[----:B------:R-:W-:Y:S02]  /*11270*/  LEA R20, R8, UR5, 0x2 ;  /* 0x0000000508147c11 */ /* 0x000fe4000f8e10ff */
[----:B-1----:R-:W-:Y:S02]  /*11280*/  FSEL R4, R4, 1, P0 ;  /* 0x3f80000004047808 */ /* 0x002fe40000000000 */
[----:B------:R-:W-:Y:S02]  /*11290*/  SHF.R.U32.HI R15, RZ, 0x2, R84 ;  /* 0x00000002ff0f7819 */ /* 0x000fe40000011654 */
[----:B------:R-:W1:Y:S01]  /*112a0*/  S2UR UR5, SR_CTAID.X ;  /* 0x00000000000579c3 */ /* 0x000e620000002500 */
        /* <DEDUP_REMOVED lines=11> */
[----:B------:R-:W3:Y:S01]  /*11360*/  @P1 LDC R17, c[0x0][0x458] ;  /* 0x00011600ff111b82 */ /* 0x000ee20000000800 */
[----:B------:R-:W-:Y:S01]  /*11370*/  LOP3.LUT R118, R118, 0x80, RZ, 0xc0, !PT ;  /* 0x0000008076767812 */ /* 0x000fe200078ec0ff */
[----:B------:R-:W2:Y:S01]  /*11380*/  @P1 MUFU.LG2 R2, R2 ;  /* 0x0000000200021308 */ /* 0x000ea20000000c00 */
[----:B-----5:R-:W-:Y:S01]  /*11390*/  @P0 FMUL.FTZ R0, R0, 0.69314718246459960938 ;  /* 0x3f31721800000820 */ /* 0x020fe20000410000 */
        /* <DEDUP_REMOVED lines=12> */
[----:B-1----:R-:W-:Y:S01]  /*11460*/  USHF.L.U32 UR8, UR5, 0x6, URZ ;  /* 0x0000000605087899 */ /* 0x002fe200080006ff */
[----:B------:R-:W-:Y:S01]  /*11470*/  LOP3.LUT R14, R14, 0x30, RZ, 0xc0, !PT ;  /* 0x000000300e0e7812 */ /* 0x000fe200078ec0ff */
[----:B------:R-:W-:Y:S01]  /*11480*/  STS.64 [R6+0x20], R104 ;  /* 0x0000206806007388 */ /* 0x000fe20000000a00 */
[----:B----4-:R-:W-:Y:S01]  /*11490*/  @P0 FFMA.FTZ R18, R69, R16, R0 ;  /* 0x0000001045120223 */ /* 0x010fe20000010000 */
[----:B--2---:R-:W-:Y:S01]  /*114a0*/  @P1 FMUL.FTZ R21, R2, 0.69314718246459960938 ;  /* 0x3f31721802151820 */ /* 0x004fe20000410000 */
[----:B------:R-:W-:Y:S01]  /*114b0*/  LOP3.LUT R15, R14, 0x7, R15, 0xf8, !PT ;  /* 0x000000070e0f7812 */ /* 0x000fe200078ef80f */
[----:B------:R-:W-:Y:S01]  /*114c0*/  STS.64 [R6+0x420], R106 ;  /* 0x0004206a06007388 */ /* 0x000fe20000000a00 */
[----:B------:R-:W-:-:S03]  /*114d0*/  IMAD R12, R12, R13, UR8 ;  /* 0x000000080c0c7e24 */ /* 0x000fc6000f8e020d */
[----:B------:R-:W-:Y:S01]  /*114e0*/  STS.64 [R7+0x40], R100 ;  /* 0x0000406407007388 */ /* 0x000fe20000000a00 */
[----:B------:R-:W-:-:S03]  /*114f0*/  IMAD R0, R12, UR4, RZ ;  /* 0x000000040c007c24 */ /* 0x000fc6000f8e02ff */
[----:B------:R-:W-:Y:S04]  /*11500*/  STS.64 [R7+0x440], R102 ;  /* 0x0004406607007388 */ /* 0x000fe80000000a00 */
[----:B------:R-:W-:Y:S04]  /*11510*/  STS.64 [R19+0x60], R96 ;  /* 0x0000606013007388 */ /* 0x000fe80000000a00 */
[----:B------:R1:W-:Y:S01]  /*11520*/  STS.64 [R19+0x460], R98 ;  /* 0x0004606213007388 */ /* 0x0003e20000000a00 */
[----:B------:R-:W-:Y:S01]  /*11530*/  BAR.SYNC.DEFER_BLOCKING 0x0 ;  /* 0x0000000000007b1d */ /* 0x000fe20000010000 */
[----:B-1----:R-:W-:-:S05]  /*11540*/  MOV R19, 0xff800000 ;  /* 0xff80000000137802 */ /* 0x002fca0000000f00 */
[----:B------:R1:W2:Y:S01]  /*11550*/  LDS.128 R8, [R20] ;  /* 0x0000000014087984 */ /* 0x0002a20000000c00 */
[----:B---3--:R-:W-:-:S03]  /*11560*/  @P1 FFMA.FTZ R19, R70, R17, R21 ;  /* 0x0000001146131223 */ /* 0x008fc60000010015 */
[----:B------:R1:W3:Y:S01]  /*11570*/  LDS.128 R4, [R20+0x800] ;  /* 0x0008000014047984 */ /* 0x0002e20000000c00 */
        /* <DEDUP_REMOVED lines=12> */
.L_x_4734:
[----:B------:R-:W-:Y:S05]  /*11640*/  BSYNC.RECONVERGENT B0 ;  /* 0x0000000000007941 */ /* 0x000fea0003800200 */
.L_x_4733:
[----:B----4-:R-:W4:Y:S01]  /*11650*/  LDS.128 R16, [R20+0x1000] ;  /* 0x0010000014107984 */ /* 0x010f220000000c00 */
[----:B------:R-:W5:Y:S01]  /*11660*/  LDCU UR9, c[0x0][0x440] ;  /* 0x00008800ff0977ac */ /* 0x000f620008000800 */
[----:B------:R-:W-:Y:S01]  /*11670*/  LOP3.LUT R2, R3, 0x1c, RZ, 0xc0, !PT ;  /* 0x0000001c03027812 */ /* 0x000fe200078ec0ff */
[----:B------:R-:W-:Y:S01]  /*11680*/  VIADD R23, R94, -UR8 ;  /* 0x800000085e177c36 */ /* 0x000fe20008000000 */
[----:B------:R1:W1:Y:S01]  /*11690*/  LDS.128 R12, [R20+0x1800] ;  /* 0x00180000140c7984 */ /* 0x0002620000000c00 */
[----:B------:R-:W2:Y:S01]  /*116a0*/  LDCU.64 UR4, c[0x0][0x3f8] ;  /* 0x00007f00ff0477ac */ /* 0x000ea20008000a00 */
        /* <DEDUP_REMOVED lines=20> */
.L_x_4735:
        /* <DEDUP_REMOVED lines=9> */
.L_x_4942:


//--------------------- .text._ZN5flash24flash_fwd_splitkv_kernelI23Flash_fwd_kernel_traitsILi32ELi64ELi128ELi4ELb0ELb0EN7cutlass10bfloat16_tE19Flash_kernel_traitsILi32ELi64ELi128ELi4ES3_EELb1ELb0ELb1ELb0ELb0ELb1ELb1ELb1EEEvNS_16Flash_fwd_paramsE --------------------------
	.section	.text._ZN5flash24flash_fwd_splitkv_kernelI23Flash_fwd_kernel_traitsILi32ELi64ELi128ELi4ELb0ELb0EN7cutlass10bfloat16_tE19Flash_kernel_traitsILi32ELi64ELi128ELi4ES3_EELb1ELb0ELb1ELb0ELb0ELb1ELb1ELb1EEEvNS_16Flash_fwd_paramsE,"ax",@progbits
	.align	128
        .global         _ZN5flash24flash_fwd_splitkv_kernelI23Flash_fwd_kernel_traitsILi32ELi64ELi128ELi4ELb0ELb0EN7cutlass10bfloat16_tE19Flash_kernel_traitsILi32ELi64ELi128ELi4ES3_EELb1ELb0ELb1ELb0ELb0ELb1ELb1ELb1EEEvNS_16Flash_fwd_paramsE
        .type           _ZN5flash24flash_fwd_splitkv_kernelI23Flash_fwd_kernel_traitsILi32ELi64ELi128ELi4ELb0ELb0EN7cutlass10bfloat16_tE19Flash_kernel_traitsILi32ELi64ELi128ELi4ES3_EELb1ELb0ELb1ELb0ELb0ELb1ELb1ELb1EEEvNS_16Flash_fwd_paramsE,@function
        .size           _ZN5flash24flash_fwd_splitkv_kernelI23Flash_fwd_kernel_traitsILi32ELi64ELi128ELi4ELb0ELb0EN7cutlass10bfloat16_tE19Flash_kernel_traitsILi32ELi64ELi128ELi4ES3_EELb1ELb0ELb1ELb0ELb0ELb1ELb1ELb1EEEvNS_16Flash_fwd_paramsE,(.L_x_4943 - _ZN5flash24flash_fwd_splitkv_kernelI23Flash_fwd_kernel_traitsILi32ELi64ELi128ELi4ELb0ELb0EN7cutlass10bfloat16_tE19Flash_kernel_traitsILi32ELi64ELi128ELi4ES3_EELb1ELb0ELb1ELb0ELb0ELb1ELb1ELb1EEEvNS_16Flash_fwd_paramsE)
        .other          _ZN5flash24flash_fwd_splitkv_kernelI23Flash_fwd_kernel_traitsILi32ELi64ELi128ELi4ELb0ELb0EN7cutlass10bfloat16_tE19Flash_kernel_traitsILi32ELi64ELi128ELi4ES3_EELb1ELb0ELb1ELb0ELb0ELb1ELb1ELb1EEEvNS_16Flash_fwd_paramsE,@"STO_CUDA_ENTRY STV_DEFAULT"
_ZN5flash24flash_fwd_splitkv_kernelI23Flash_fwd_kernel_traitsILi32ELi64ELi128ELi4ELb0ELb0EN7cutlass10bfloat16_tE19Flash_kernel_traitsILi32ELi64ELi128ELi4ES3_EELb1ELb0ELb1ELb0ELb0ELb1ELb1ELb1EEEvNS_16Flash_fwd_paramsE:
.text._ZN5flash24flash_fwd_splitkv_kernelI23Flash_fwd_kernel_traitsILi32ELi64ELi128ELi4ELb0ELb0EN7cutlass10bfloat16_tE19Flash_kernel_traitsILi32ELi64ELi128ELi4ES3_EELb1ELb0ELb1ELb0ELb0ELb1ELb1ELb1EEEvNS_16Flash_fwd_paramsE:
        /* <DEDUP_REMOVED lines=48> */
[----:B------:R-:W1:Y:S01]  /*0300*/  LDCU.U8 UR4, c[0x0][0x532] ;  /* 0x0000a640ff0477ac */ /* 0x000e620008000000 */
[----:B------:R-:W4:Y:S01]  /*0310*/  @!P3 LDC R109, c[0x0][0x434] ;  /* 0x00010d00ff6dbb82 */ /* 0x000f220000000800 */
[----:B------:R-:W-:Y:S01]  /*0320*/  IMAD.MOV.U32 R5, RZ, RZ, -0x1 ;  /* 0xffffffffff057424 */ /* 0x000fe200078e00ff */
[----:B------:R-:W4:Y:S01]  /*0330*/  S2R R65, SR_CTAID.X ;  /* 0x0000000000417919 */ /* 0x000f220000002500 */
        /* <DEDUP_REMOVED lines=10> */
[----:B------:R-:W-:Y:S02]  /*03e0*/  IMAD R100, R7, R100, UR10 ;  /* 0x0000000a07647e24 */ /* 0x000fe4000f8e0264 */
[----:B--2---:R-:W-:-:S06]  /*03f0*/  @P3 IMAD.IADD R109, R13, 0x1, -R6 ;  /* 0x000000010d6d3824 */ /* 0x004fcc00078e0a06 */
[----:B------:R-:W2:Y:S01]  /*0400*/  @!P0 LDC R13, c[0x0][0x438] ;  /* 0x00010e00ff0d8b82 */ /* 0x000ea20000000800 */
[----:B------:R-:W-:Y:S01]  /*0410*/  ISETP.GT.AND P1, PT, R109, R74, PT ;  /* 0x0000004a6d00720c */ /* 0x000fe20003f24270 */
[----:B-1----:R-:W-:-:S12]  /*0420*/  @!P0 BRA `(.L_x_4736) ;  /* 0x00000000000c8947 */ /* 0x002fd80003800000 */
[----:B------:R-:W2:Y:S02]  /*0430*/  @P4 LDG.E R2, desc[UR8][R14.64+0x4] ;  /* 0x000004080e024981 */ /* 0x000ea4000c1e1900 */
[----:B--2--5:R-:W-:-:S06]  /*0440*/  @P4 IADD3 R13, PT, PT, R2, -R5, RZ ;  /* 0x80000005020d4210 */ /* 0x024fcc0007ffe0ff */
[----:B------:R1:W5:Y:S02]  /*0450*/  @!P4 LDG.E R13, desc[UR8][R14.64] ;  /* 0x000000080e0dc981 */ /* 0x000364000c1e1900 */
.L_x_4736:
[----:B------:R-:W-:Y:S05]  /*0460*/  @!P1 EXIT ;  /* 0x000000000000994d */ /* 0x000fea0003800000 */
[----:B------:R-:W3:Y:S01]  /*0470*/  LDC R8, c[0x0][0x374] ;  /* 0x0000dd00ff087b82 */ /* 0x000ee20000000800 */
[--C-:B--2--5:R-:W-:Y:S01]  /*0480*/  IMAD.IADD R72, R13, 0x1, -R0.reuse ;  /* 0x000000010d487824 */ /* 0x124fe200078e0a00 */
[----:B------:R-:W2:Y:S01]  /*0490*/  S2R R70, SR_TID.X ;  /* 0x0000000000467919 */ /* 0x000ea20000002100 */
[----:B------:R-:W-:-:S05]  /*04a0*/  @P2 IMAD.IADD R68, R11, 0x1, -R0 ;  /* 0x000000010b442824 */ /* 0x000fca00078e0a00 */
[----:B------:R-:W4:Y:S01]  /*04b0*/  LDC R2, c[0x0][0x438] ;  /* 0x00010e00ff027b82 */ /* 0x000f220000000800 */
[-C--:B---3--:R-:W-:Y:S02]  /*04c0*/  IABS R12, R8.reuse ;  /* 0x00000008000c7213 */ /* 0x088fe40000000000 */
        /* <DEDUP_REMOVED lines=23> */
[----:B-1----:R-:W-:-:S11]  /*0640*/  @!P2 ISETP.NE.U32.AND P0, PT, R2, RZ, PT ;  /* 0x000000ff0200a20c */ /* 0x002fd60003f05070 */
[----:B------:R-:W-:Y:S01]  /*0650*/  @!P1 IMAD.IADD R15, R15, 0x1, -R12 ;  /* 0x000000010f0f9824 */ /* 0x000fe200078e0a0c */
[----:B------:R-:W1:Y:S01]  /*0660*/  S2R R2, SR_CTAID.Y ;  /* 0x0000000000027919 */ /* 0x000e620000002600 */
[----:B------:R-:W-:Y:S01]  /*0670*/  @!P2 ISETP.NE.AND.EX P0, PT, R3, RZ, PT, P0 ;  /* 0x000000ff0300a20c */ /* 0x000fe20003f05300 */
[----:B------:R-:W-:Y:S01]  /*0680*/  @!P1 VIADD R10, R10, 0x1 ;  /* 0x000000010a0a9836 */ /* 0x000fe20000000000 */
[----:B------:R-:W4:Y:S01]  /*0690*/  LDC R3, c[0x0][0x508] ;  /* 0x00014200ff037b82 */ /* 0x000f220000000800 */
[----:B------:R-:W-:Y:S02]  /*06a0*/  ISETP.GE.U32.AND P4, PT, R15, R12, PT ;  /* 0x0000000c0f00720c */ /* 0x000fe40003f86070 */
        /* <DEDUP_REMOVED lines=24> */
[----:B------:R-:W-:Y:S01]  /*0830*/  IMAD.IADD R109, R109, 0x1, -R74 ;  /* 0x000000016d6d7824 */ /* 0x000fe200078e0a4a */
[----:B------:R-:W3:Y:S02]  /*0840*/  LDCU UR4, c[0x0][0x440] ;  /* 0x00008800ff0477ac */ /* 0x000ee40008000800 */
[C---:B------:R-:W-:Y:S01]  /*0850*/  LOP3.LUT R0, R3.reuse, 0x1c, RZ, 0xc0, !PT ;  /* 0x0000001c03007812 */ /* 0x040fe200078ec0ff */
[----:B------:R-:W4:Y:S01]  /*0860*/  LDCU.64 UR6, c[0x0][0x3f8] ;  /* 0x00007f00ff0677ac */ /* 0x000f220008000a00 */
[----:B------:R-:W-:Y:S02]  /*0870*/  LOP3.LUT R3, R3, 0xffc, RZ, 0xc0, !PT ;  /* 0x00000ffc03037812 */ /* 0x000fe400078ec0ff */
[----:B---3--:R-:W-:Y:S01]  /*0880*/  ISETP.GE.AND P3, PT, R0, UR4, PT ;  /* 0x0000000400007c0c */ /* 0x008fe2000bf66270 */
[----:B-1----:R-:W-:-:S03]  /*0890*/  IMAD R4, R2, R4, R111 ;  /* 0x0000000402047224 */ /* 0x002fc600078e026f */
[----:B------:R-:W-:Y:S01]  /*08a0*/  ISETP.GE.OR P4, PT, R70, R109, P3 ;  /* 0x0000006d4600720c */ /* 0x000fe20001f86670 */
[----:B------:R-:W-:-:S04]  /*08b0*/  IMAD R4, R4, R7, R100 ;  /* 0x0000000704047224 */ /* 0x000fc800078e0264 */
[----:B------:R-:W-:Y:S02]  /*08c0*/  IMAD R5, R4, R5, R74 ;  /* 0x0000000504057224 */ /* 0x000fe400078e024a */
[----:B------:R-:W-:Y:S02]  /*08d0*/  VIADD R4, R70, 0x10 ;  /* 0x0000001046047836 */ /* 0x000fe40000000000 */
[----:B--2---:R-:W-:Y:S01]  /*08e0*/  IMAD R2, R5, UR5, RZ ;  /* 0x0000000505027c24 */ /* 0x004fe2000f8e02ff */
[----:B------:R-:W1:Y:S02]  /*08f0*/  LDCU.64 UR4, c[0x0][0x428] ;  /* 0x00008500ff0477ac */ /* 0x000e640008000a00 */
[----:B------:R-:W-:Y:S02]  /*0900*/  ISETP.GE.OR P5, PT, R4, R109, P3 ;  /* 0x0000006d0400720c */ /* 0x000fe40001fa6670 */
[----:B------:R-:W-:-:S04]  /*0910*/  IADD3 R3, P0, PT, R2, R3, RZ ;  /* 0x0000000302037210 */ /* 0x000fc80007f1e0ff */
        /* <DEDUP_REMOVED lines=32> */
.L_x_4737:
        /* <DEDUP_REMOVED lines=9> */
.L_x_4738:
        /* <DEDUP_REMOVED lines=41> */
[----:B------:R-:W-:Y:S01]  /*0e40*/  IMAD.U32 R60, RZ, RZ, UR12 ;  /* 0x0000000cff3c7e24 */ /* 0x000fe2000f8e00ff */
[----:B------:R-:W-:Y:S02]  /*0e50*/  MOV R10, RZ ;  /* 0x000000ff000a7202 */ /* 0x000fe40000000f00 */
[----:B------:R-:W3:Y:S01]  /*0e60*/  I2F.RP R12, R4 ;  /* 0x00000004000c7306 */ /* 0x000ee20000209400 */
[----:B------:R-:W-:Y:S02]  /*0e70*/  IADD3 R5, PT, PT, -R5, RZ, RZ ;  /* 0x000000ff05057210 */ /* 0x000fe40007ffe1ff */
[----:B------:R-:W-:Y:S02]  /*0e80*/  ISETP.NE.AND P2, PT, R7, RZ, PT ;  /* 0x000000ff0700720c */ /* 0x000fe40003f45270 */
[----:B------:R-:W-:Y:S01]  /*0e90*/  MOV R61, UR13 ;  /* 0x0000000d003d7c02 */ /* 0x000fe20008000f00 */
[----:B------:R-:W-:-:S02]  /*0ea0*/  IMAD R2, R9, R5, R2 ;  /* 0x0000000509027224 */ /* 0x000fc400078e0202 */
[----:B---3--:R-:W3:Y:S02]  /*0eb0*/  MUFU.RCP R8, R12 ;  /* 0x0000000c00087308 */ /* 0x008ee40000001000 */
[----:B---3--:R-:W-:-:S06]  /*0ec0*/  IADD3 R8, PT, PT, R8, 0xffffffe, RZ ;  /* 0x0ffffffe08087810 */ /* 0x008fcc0007ffe0ff */
[----:B------:R-:W3:Y:S02]  /*0ed0*/  F2I.FTZ.U32.TRUNC.NTZ R11, R8 ;  /* 0x00000008000b7305 */ /* 0x000ee4000021f000 */
[----:B---3--:R-:W-:-:S04]  /*0ee0*/  IMAD.MOV R0, RZ, RZ, -R11 ;  /* 0x000000ffff007224 */ /* 0x008fc800078e0a0b */
        /* <DEDUP_REMOVED lines=21> */
[----:B-1----:R-:W-:Y:S02]  /*1040*/  IMAD R3, R3, UR4, RZ ;  /* 0x0000000403037c24 */ /* 0x002fe4000f8e02ff */
        /* <DEDUP_REMOVED lines=29> */
.L_x_4739:
        /* <DEDUP_REMOVED lines=15> */
.L_x_4741:
[----:B------:R-:W2:Y:S01]  /*1310*/  LDC.64 R60, c[0x0][0x3b8] ;  /* 0x0000ee00ff3c7b82 */ /* 0x000ea20000000a00 */
[----:B-1----:R-:W-:-:S05]  /*1320*/  IADD3 R3, PT, PT, R0, R5, RZ ;  /* 0x0000000500037210 */ /* 0x002fca0007ffe0ff */
[C---:B--2---:R-:W-:Y:S02]  /*1330*/  IMAD R15, R3.reuse, R61, RZ ;  /* 0x0000003d030f7224 */ /* 0x044fe400078e02ff */
[----:B------:R-:W-:-:S05]  /*1340*/  IMAD.WIDE.U32 R8, R3, R60, RZ ;  /* 0x0000003c03087225 */ /* 0x000fca00078e00ff */
[----:B------:R-:W-:Y:S02]  /*1350*/  IADD3 R15, PT, PT, R9, R15, RZ ;  /* 0x0000000f090f7210 */ /* 0x000fe40007ffe0ff */
[----:B------:R-:W-:Y:S02]  /*1360*/  MOV R14, R8 ;  /* 0x00000008000e7202 */ /* 0x000fe40000000f00 */
.L_x_4742:
        /* <DEDUP_REMOVED lines=14> */
.L_x_4743:
[----:B------:R-:W1:Y:S01]  /*1450*/  LDC.64 R54, c[0x0][0x3c0] ;  /* 0x0000f000ff367b82 */ /* 0x000e620000000a00 */
[----:B------:R-:W-:-:S05]  /*1460*/  IADD3 R0, PT, PT, R0, R5, RZ ;  /* 0x0000000500007210 */ /* 0x000fca0007ffe0ff */
[C---:B-1----:R-:W-:Y:S02]  /*1470*/  IMAD R17, R0.reuse, R55, RZ ;  /* 0x0000003700117224 */ /* 0x042fe400078e02ff */
[----:B-----5:R-:W-:-:S05]  /*1480*/  IMAD.WIDE.U32 R2, R0, R54, RZ ;  /* 0x0000003600027225 */ /* 0x020fca00078e00ff */
[----:B------:R-:W-:Y:S02]  /*1490*/  IADD3 R17, PT, PT, R3, R17, RZ ;  /* 0x0000001103117210 */ /* 0x000fe40007ffe0ff */
[----:B------:R-:W-:-:S07]  /*14a0*/  MOV R16, R2 ;  /* 0x0000000200107202 */ /* 0x000fce0000000f00 */
.L_x_4744:
        /* <DEDUP_REMOVED lines=51> */
.L_x_4740:
[----:B------:R-:W-:Y:S01]  /*17e0*/  ISETP.NE.AND P0, PT, R6, -0x1, PT ;  /* 0xffffffff0600780c */ /* 0x000fe20003f05270 */
[----:B------:R-:W1:Y:S01]  /*17f0*/  LDC.64 R98, c[0x0][0x3b0] ;  /* 0x0000ec00ff627b82 */ /* 0x000e620000000a00 */
[----:B------:R-:W2:Y:S01]  /*1800*/  LDCU.64 UR4, c[0x0][0x3c8] ;  /* 0x00007900ff0477ac */ /* 0x000ea20008000a00 */
[----:B------:R-:W-:Y:S01]  /*1810*/  IMAD.SHL.U32 R12, R70, 0x8, RZ ;  /* 0x00000008460c7824 */ /* 0x000fe200078e00ff */
[----:B------:R-:W-:Y:S01]  /*1820*/  SHF.R.U32.HI R96, RZ, 0x2, R70 ;  /* 0x00000002ff607819 */ /* 0x000fe20000011646 */
[----:B------:R-:W-:Y:S01]  /*1830*/  IMAD.MOV.U32 R3, RZ, RZ, RZ ;  /* 0x000000ffff037224 */ /* 0x000fe200078e00ff */
[----:B------:R-:W3:Y:S07]  /*1840*/  LDCU.64 UR6, c[0x0][0x388] ;  /* 0x00007100ff0677ac */ /* 0x000eee0008000a00 */
        /* <DEDUP_REMOVED lines=14> */
[----:B--2---:R-:W-:Y:S02]  /*1930*/  IMAD.WIDE.U32 R18, R96, R60, R10 ;  /* 0x0000003c60127225 */ /* 0x004fe400078e000a */
[----:B------:R-:W1:Y:S02]  /*1940*/  LDC R11, c[0x0][0x450] ;  /* 0x00011400ff0b7b82 */ /* 0x000e640000000800 */
[----:B------:R-:W-:Y:S02]  /*1950*/  IMAD R5, R5, UR4, RZ ;  /* 0x0000000405057c24 */ /* 0x000fe4000f8e02ff */
[----:B------:R-:W-:Y:S01]  /*1960*/  IMAD.X R17, RZ, RZ, R4, P0 ;  /* 0x000000ffff117224 */ /* 0x000fe200000e0604 */
[----:B------:R-:W-:Y:S01]  /*1970*/  IADD3 R4, P0, PT, R12, R8, RZ ;  /* 0x000000080c047210 */ /* 0x000fe20007f1e0ff */
[----:B------:R-:W-:-:S02]  /*1980*/  IMAD R8, R100, UR5, R5 ;  /* 0x0000000564087c24 */ /* 0x000fc4000f8e0205 */
[----:B------:R-:W-:Y:S01]  /*1990*/  IMAD.WIDE.U32 R16, R100, UR4, R16 ;  /* 0x0000000464107c25 */ /* 0x000fe2000f8e0010 */
[----:B------:R-:W-:Y:S01]  /*19a0*/  IADD3.X R5, PT, PT, RZ, R2, RZ, P0, !PT ;  /* 0x00000002ff057210 */ /* 0x000fe200007fe4ff */
[----:B------:R-:W2:Y:S02]  /*19b0*/  LDCU.64 UR4, c[0x0][0x390] ;  /* 0x00007200ff0477ac */ /* 0x000ea40008000a00 */
[----:B------:R-:W-:Y:S01]  /*19c0*/  IMAD.WIDE.U32 R14, R65, 0x40, R96 ;  /* 0x00000040410e7825 */ /* 0x000fe200078e0060 */
[----:B------:R-:W-:Y:S02]  /*19d0*/  IADD3 R9, PT, PT, R17, R8, RZ ;  /* 0x0000000811097210 */ /* 0x000fe40007ffe0ff */
[----:B------:R-:W-:Y:S01]  /*19e0*/  MOV R8, R16 ;  /* 0x0000001000087202 */ /* 0x000fe20000000f00 */
[----:B------:R-:W-:-:S04]  /*19f0*/  IMAD.WIDE.U32 R4, R96, R54, R4 ;  /* 0x0000003660047225 */ /* 0x000fc800078e0004 */
[----:B------:R-:W-:Y:S01]  /*1a00*/  IMAD R73, R96, R55, R5 ;  /* 0x0000003760497224 */ /* 0x000fe200078e0205 */
[----:B------:R-:W-:Y:S01]  /*1a10*/  SHF.R.S32.HI R5, RZ, 0x1f, R72 ;  /* 0x0000001fff057819 */ /* 0x000fe20000011448 */
[----:B------:R-:W-:Y:S02]  /*1a20*/  IMAD.SHL.U32 R78, R4, 0x2, RZ ;  /* 0x00000002044e7824 */ /* 0x000fe400078e00ff */
[----:B------:R-:W-:Y:S01]  /*1a30*/  IMAD R75, R96, R61, R19 ;  /* 0x0000003d604b7224 */ /* 0x000fe200078e0213 */
[----:B------:R-:W-:Y:S01]  /*1a40*/  LEA.HI R5, R5, R72, RZ, 0x7 ;  /* 0x0000004805057211 */ /* 0x000fe200078f38ff */
[----:B------:R-:W-:Y:S01]  /*1a50*/  IMAD.SHL.U32 R80, R18, 0x2, RZ ;  /* 0x0000000212507824 */ /* 0x000fe200078e00ff */
[----:B------:R-:W-:Y:S01]  /*1a60*/  SHF.L.U64.HI R73, R4, 0x1, R73 ;  /* 0x0000000104497819 */ /* 0x000fe20000010249 */
[-C--:B------:R-:W-:Y:S01]  /*1a70*/  IMAD R2, R15, R98.reuse, RZ ;  /* 0x000000620f027224 */ /* 0x080fe200078e02ff */
[----:B------:R-:W-:Y:S02]  /*1a80*/  SHF.R.S32.HI R5, RZ, 0x7, R5 ;  /* 0x00000007ff057819 */ /* 0x000fe40000011405 */
[----:B--2---:R-:W-:Y:S01]  /*1a90*/  IADD3 R78, P0, PT, R78, UR4, RZ ;  /* 0x000000044e4e7c10 */ /* 0x004fe2000ff1e0ff */
[----:B------:R-:W-:Y:S01]  /*1aa0*/  IMAD R71, R14, R99, R2 ;  /* 0x000000630e477224 */ /* 0x000fe200078e0202 */
[----:B------:R-:W-:Y:S01]  /*1ab0*/  VIMNMX R76, PT, PT, R108, R5, !PT ;  /* 0x000000056c4c7248 */ /* 0x000fe20007fe0100 */
[----:B------:R-:W-:Y:S01]  /*1ac0*/  IMAD.WIDE.U32 R98, R14, R98, R8 ;  /* 0x000000620e627225 */ /* 0x000fe200078e0008 */
[----:B------:R-:W-:-:S02]  /*1ad0*/  IADD3.X R73, PT, PT, R73, UR5, RZ, P0, !PT ;  /* 0x0000000549497c10 */ /* 0x000fc400087fe4ff */
[----:B------:R-:W-:Y:S01]  /*1ae0*/  ISETP.GT.AND P0, PT, R69, R76, PT ;  /* 0x0000004c4500720c */ /* 0x000fe20003f04270 */
[----:B------:R-:W-:Y:S01]  /*1af0*/  IMAD.MOV.U32 R114, RZ, RZ, R78 ;  /* 0x000000ffff727224 */ /* 0x000fe200078e004e */
[----:B------:R-:W-:Y:S01]  /*1b00*/  SHF.L.U64.HI R75, R18, 0x1, R75 ;  /* 0x00000001124b7819 */ /* 0x000fe2000001024b */
[----:B------:R-:W-:Y:S01]  /*1b10*/  IMAD.MOV.U32 R115, RZ, RZ, R73 ;  /* 0x000000ffff737224 */ /* 0x000fe200078e0049 */
[----:B---3--:R-:W-:Y:S02]  /*1b20*/  IADD3 R80, P1, PT, R80, UR6, RZ ;  /* 0x0000000650507c10 */ /* 0x008fe4000ff3e0ff */
[----:B-1----:R-:W-:Y:S02]  /*1b30*/  LEA.HI R11, R11, R11, RZ, 0x1 ;  /* 0x0000000b0b0b7211 */ /* 0x002fe400078f08ff */
[----:B------:R-:W-:Y:S02]  /*1b40*/  IADD3.X R75, PT, PT, R75, UR7, RZ, P1, !PT ;  /* 0x000000074b4b7c10 */ /* 0x000fe40008ffe4ff */
[----:B------:R-:W-:-:S02]  /*1b50*/  SHF.R.S32.HI R11, RZ, 0x1, R11 ;  /* 0x00000001ff0b7819 */ /* 0x000fc4000001140b */
        /* <DEDUP_REMOVED lines=15> */
[C---:B------:R-:W-:Y:S01]  /*1c50*/  IADD3 R90, PT, PT, R96.reuse, 0x20, RZ ;  /* 0x00000020605a7810 */ /* 0x040fe20007ffe0ff */
[----:B------:R-:W4:Y:S01]  /*1c60*/  LDCU.128 UR20, c[0x0][0x4c0] ;  /* 0x00009800ff1477ac */ /* 0x000f220008000c00 */
[----:B------:R-:W-:Y:S01]  /*1c70*/  SEL R7, R7, R4, !P2 ;  /* 0x0000000407077207 */ /* 0x000fe20005000000 */
[----:B------:R-:W-:Y:S01]  /*1c80*/  IMAD R93, R69, -0x80, R68 ;  /* 0xffffff80455d7824 */ /* 0x000fe200078e0244 */
[----:B------:R-:W-:Y:S01]  /*1c90*/  IADD3 R88, PT, PT, R96, 0x60, RZ ;  /* 0x0000006060587810 */ /* 0x000fe20007ffe0ff */
[----:B------:R-:W4:Y:S01]  /*1ca0*/  LDCU.64 UR10, c[0x0][0x4d0] ;  /* 0x00009a00ff0a77ac */ /* 0x000f220008000a00 */
[----:B------:R-:W-:Y:S01]  /*1cb0*/  SHF.R.S32.HI R4, RZ, 0x1f, R7 ;  /* 0x0000001fff047819 */ /* 0x000fe20000011407 */
[C-C-:B-1----:R-:W-:Y:S01]  /*1cc0*/  IMAD.WIDE.U32 R16, R111.reuse, UR16, R12.reuse ;  /* 0x000000106f107c25 */ /* 0x142fe2000f8e000c */
[----:B------:R-:W1:Y:S01]  /*1cd0*/  LDC.64 R54, c[0x0][0x3c0] ;  /* 0x0000f000ff367b82 */ /* 0x000e620000000a00 */
[----:B------:R-:W3:Y:S02]  /*1ce0*/  LDCU UR16, c[0x0][0x440] ;  /* 0x00008800ff1077ac */ /* 0x000ee40008000800 */
[----:B--2---:R-:W-:-:S04]  /*1cf0*/  IMAD.WIDE.U32 R18, R111, UR6, R12 ;  /* 0x000000066f127c25 */ /* 0x004fc8000f8e000c */
[----:B------:R-:W-:Y:S01]  /*1d00*/  IMAD R17, R111, UR17, R17 ;  /* 0x000000116f117c24 */ /* 0x000fe2000f8e0211 */
[----:B------:R-:W2:Y:S01]  /*1d10*/  LDCU.U8 UR17, c[0x0][0x533] ;  /* 0x0000a660ff1177ac */ /* 0x000ea20008000000 */
[C---:B---3--:R-:W-:Y:S02]  /*1d20*/  IMAD R5, R2.reuse, UR12, RZ ;  /* 0x0000000c02057c24 */ /* 0x048fe4000f8e02ff */
[----:B------:R-:W-:Y:S01]  /*1d30*/  IMAD R9, R2, UR18, RZ ;  /* 0x0000001202097c24 */ /* 0x000fe2000f8e02ff */
[----:B-----5:R-:W-:Y:S01]  /*1d40*/  IADD3 R2, PT, PT, R3, -0x80, R64 ;  /* 0xffffff8003027810 */ /* 0x020fe20007ffe040 */
[----:B------:R-:W-:Y:S01]  /*1d50*/  IMAD R19, R111, UR7, R19 ;  /* 0x000000076f137c24 */ /* 0x000fe2000f8e0213 */
[----:B------:R-:W-:Y:S01]  /*1d60*/  LOP3.LUT R3, R0, 0xc, RZ, 0xc0, !PT ;  /* 0x0000000c00037812 */ /* 0x000fe200078ec0ff */
[C---:B------:R-:W-:Y:S01]  /*1d70*/  IMAD R5, R92.reuse, UR13, R5 ;  /* 0x0000000d5c057c24 */ /* 0x040fe2000f8e0205 */
[----:B------:R-:W-:Y:S01]  /*1d80*/  SHF.R.S32.HI R0, RZ, 0x1f, R72 ;  /* 0x0000001fff007819 */ /* 0x000fe20000011448 */
[----:B------:R-:W-:Y:S01]  /*1d90*/  IMAD.WIDE.U32 R16, R92, UR12, R16 ;  /* 0x0000000c5c107c25 */ /* 0x000fe2000f8e0010 */
[----:B------:R-:W3:Y:S01]  /*1da0*/  LDCU.64 UR6, c[0x0][0x488] ;  /* 0x00009100ff0677ac */ /* 0x000ee20008000a00 */
[----:B------:R-:W-:-:S02]  /*1db0*/  ISETP.GE.AND P6, PT, R12, UR16, PT ;  /* 0x000000100c007c0c */ /* 0x000fc4000bfc6270 */
[C---:B------:R-:W-:Y:S01]  /*1dc0*/  IMAD R14, R92.reuse, UR19, R9 ;  /* 0x000000135c0e7c24 */ /* 0x040fe2000f8e0209 */
[----:B------:R-:W-:Y:S01]  /*1dd0*/  IADD3 R17, PT, PT, R17, R5, RZ ;  /* 0x0000000511117210 */ /* 0x000fe20007ffe0ff */
[----:B------:R-:W-:-:S04]  /*1de0*/  IMAD.WIDE.U32 R8, R92, UR18, R18 ;  /* 0x000000125c087c25 */ /* 0x000fc8000f8e0012 */
[-C--:B------:R-:W-:Y:S01]  /*1df0*/  IMAD R5, R2, R11.reuse, RZ ;  /* 0x0000000b02057224 */ /* 0x080fe200078e02ff */
[----:B------:R-:W-:Y:S01]  /*1e00*/  IADD3 R15, PT, PT, R9, R14, RZ ;  /* 0x0000000e090f7210 */ /* 0x000fe20007ffe0ff */
[----:B------:R-:W-:Y:S01]  /*1e10*/  IMAD.MOV.U32 R14, RZ, RZ, R8 ;  /* 0x000000ffff0e7224 */ /* 0x000fe200078e0008 */
[----:B------:R-:W-:Y:S01]  /*1e20*/  IADD3 R2, P1, PT, -R72, R96, RZ ;  /* 0x0000006048027210 */ /* 0x000fe20007f3e1ff */
[----:B------:R-:W-:Y:S01]  /*1e30*/  IMAD R8, R96, R11, R3 ;  /* 0x0000000b60087224 */ /* 0x000fe200078e0203 */
[----:B------:R-:W-:Y:S01]  /*1e40*/  SHF.R.S32.HI R85, RZ, 0x1f, R5 ;  /* 0x0000001fff557819 */ /* 0x000fe20000011405 */
[C---:B------:R-:W-:Y:S02]  /*1e50*/  IMAD R10, R4.reuse, UR14, RZ ;  /* 0x0000000e040a7c24 */ /* 0x040fe4000f8e02ff */
[----:B------:R-:W-:Y:S01]  /*1e60*/  IMAD.X R0, RZ, RZ, ~R0, P1 ;  /* 0x000000ffff007224 */ /* 0x000fe200008e0e00 */
[-C--:B------:R-:W-:Y:S01]  /*1e70*/  IADD3 R52, P0, PT, R5, R8.reuse, RZ ;  /* 0x0000000805347210 */ /* 0x080fe20007f1e0ff */
[----:B----4-:R-:W-:Y:S01]  /*1e80*/  IMAD R4, R4, UR20, RZ ;  /* 0x0000001404047c24 */ /* 0x010fe2000f8e02ff */
[----:B------:R-:W-:Y:S01]  /*1e90*/  IADD3 R6, PT, PT, R3, R8, RZ ;  /* 0x0000000803067210 */ /* 0x000fe20007ffe0ff */
[----:B------:R-:W-:Y:S01]  /*1ea0*/  IMAD R77, R0, UR12, RZ ;  /* 0x0000000c004d7c24 */ /* 0x000fe2000f8e02ff */
[----:B------:R-:W-:Y:S01]  /*1eb0*/  LEA.HI.X.SX32 R53, R8, R85, 0x1, P0 ;  /* 0x0000005508357211 */ /* 0x000fe200000f0eff */
[----:B------:R-:W-:Y:S01]  /*1ec0*/  IMAD R4, R7, UR21, R4 ;  /* 0x0000001507047c24 */ /* 0x000fe2000f8e0204 */
[----:B------:R-:W-:Y:S01]  /*1ed0*/  IADD3 R84, P2, PT, R5, R6, RZ ;  /* 0x0000000605547210 */ /* 0x000fe20007f5e0ff */
[----:B------:R-:W-:Y:S01]  /*1ee0*/  IMAD.WIDE.U32 R16, R7, UR20, R16 ;  /* 0x0000001407107c25 */ /* 0x000fe2000f8e0010 */
[----:B------:R-:W-:-:S02]  /*1ef0*/  SHF.L.U64.HI R53, R52, 0x1, R53 ;  /* 0x0000000134357819 */ /* 0x000fc40000010235 */
[----:B------:R-:W-:Y:S01]  /*1f00*/  LEA.HI.X.SX32 R85, R6, R85, 0x1, P2 ;  /* 0x0000005506557211 */ /* 0x000fe200010f0eff */
[----:B------:R-:W-:Y:S01]  /*1f10*/  IMAD.WIDE.U32 R14, R7, UR14, R14 ;  /* 0x0000000e070e7c25 */ /* 0x000fe2000f8e000e */
[----:B------:R-:W-:Y:S01]  /*1f20*/  IADD3 R17, PT, PT, R17, R4, RZ ;  /* 0x0000000411117210 */ /* 0x000fe20007ffe0ff */
[----:B------:R-:W-:Y:S01]  /*1f30*/  USHF.L.U32 UR14, UR12, 0x7, URZ ;  /* 0x000000070c0e7899 */ /* 0x000fe200080006ff */
[----:B------:R-:W-:Y:S01]  /*1f40*/  SHF.L.U64.HI R85, R84, 0x1, R85 ;  /* 0x0000000154557819 */ /* 0x000fe20000010255 */
[----:B------:R-:W-:Y:S01]  /*1f50*/  IMAD R77, R2, UR13, R77 ;  /* 0x0000000d024d7c24 */ /* 0x000fe2000f8e024d */
[----:B------:R-:W4:Y:S01]  /*1f60*/  LDCU UR13, c[0x0][0x450] ;  /* 0x00008a00ff0d77ac */ /* 0x000f220008000800 */
[----:B------:R-:W-:Y:S01]  /*1f70*/  IMAD R3, R7, UR15, R10 ;  /* 0x0000000f07037c24 */ /* 0x000fe2000f8e020a */
[----:B------:R-:W-:Y:S01]  /*1f80*/  MOV R6, R14 ;  /* 0x0000000e00067202 */ /* 0x000fe20000000f00 */
[----:B------:R-:W-:Y:S01]  /*1f90*/  IMAD.SHL.U32 R52, R52, 0x2, RZ ;  /* 0x0000000234347824 */ /* 0x000fe200078e00ff */
[----:B------:R-:W-:Y:S01]  /*1fa0*/  SHF.L.U32 R84, R84, 0x1, RZ ;  /* 0x0000000154547819 */ /* 0x000fe200000006ff */
[----:B------:R-:W-:Y:S01]  /*1fb0*/  IMAD R9, R0, UR18, RZ ;  /* 0x0000001200097c24 */ /* 0x000fe2000f8e02ff */
[----:B------:R-:W1:Y:S01]  /*1fc0*/  LDCU UR15, c[0x0][0x440] ;  /* 0x00008800ff0f77ac */ /* 0x000e620008000800 */
[----:B------:R-:W-:Y:S01]  /*1fd0*/  IMAD.IADD R7, R15, 0x1, R3 ;  /* 0x000000010f077824 */ /* 0x000fe200078e0203 */
[----:B------:R-:W-:Y:S01]  /*1fe0*/  IADD3 R14, P0, PT, R52, UR22, RZ ;  /* 0x00000016340e7c10 */ /* 0x000fe2000ff1e0ff */
[----:B------:R-:W-:Y:S01]  /*1ff0*/  IMAD.WIDE.U32 R4, R2, UR12, R16 ;  /* 0x0000000c02047c25 */ /* 0x000fe2000f8e0010 */
[----:B------:R-:W-:Y:S01]  /*2000*/  USHF.L.U32 UR12, UR18, 0x7, URZ ;  /* 0x00000007120c7899 */ /* 0x000fe200080006ff */
[----:B------:R-:W-:-:S02]  /*2010*/  IADD3 R86, P1, PT, R84, UR22, RZ ;  /* 0x0000001654567c10 */ /* 0x000fc4000ff3e0ff */
[C---:B------:R-:W-:Y:S01]  /*2020*/  IMAD R9, R2.reuse, UR19, R9 ;  /* 0x0000001302097c24 */ /* 0x040fe2000f8e0209 */
[----:B------:R-:W-:Y:S01]  /*2030*/  IADD3.X R15, PT, PT, R53, UR23, RZ, P0, !PT ;  /* 0x00000017350f7c10 */ /* 0x000fe200087fe4ff */
[----:B------:R-:W-:Y:S01]  /*2040*/  IMAD.WIDE.U32 R2, R2, UR18, R6 ;  /* 0x0000001202027c25 */ /* 0x000fe2000f8e0006 */
[----:B------:R-:W-:Y:S01]  /*2050*/  UMOV UR18, URZ ;  /* 0x000000ff00127c82 */ /* 0x000fe20008000000 */
[C---:B------:R-:W-:Y:S01]  /*2060*/  LEA R82, P0, R4.reuse, UR4, 0x1 ;  /* 0x0000000404527c11 */ /* 0x040fe2000f8008ff */
[----:B------:R-:W-:Y:S01]  /*2070*/  UIADD3 UR18, UP0, UPT, URZ, -UR18, URZ ;  /* 0x80000012ff127290 */ /* 0x000fe2000ff1e0ff */
[----:B------:R-:W-:Y:S01]  /*2080*/  IMAD.IADD R77, R5, 0x1, R77 ;  /* 0x00000001054d7824 */ /* 0x000fe200078e024d */
[----:B------:R-:W-:Y:S01]  /*2090*/  IADD3.X R87, PT, PT, R85, UR23, RZ, P1, !PT ;  /* 0x0000001755577c10 */ /* 0x000fe20008ffe4ff */
[----:B------:R-:W-:Y:S01]  /*20a0*/  IMAD.MOV.U32 R91, RZ, RZ, R69 ;  /* 0x000000ffff5b7224 */ /* 0x000fe200078e0045 */
[----:B------:R-:W-:Y:S01]  /*20b0*/  UIADD3.X UR20, UPT, UPT, URZ, ~UR14, URZ, UP0, !UPT ;  /* 0x8000000eff147290 */ /* 0x000fe200087fe4ff */
[----:B------:R-:W-:Y:S01]  /*20c0*/  IADD3 R9, PT, PT, R3, R9, RZ ;  /* 0x0000000903097210 */ /* 0x000fe20007ffe0ff */
[----:B------:R-:W-:Y:S01]  /*20d0*/  UIADD3.X UR19, UPT, UPT, URZ, ~UR12, URZ, UP0, !UPT ;  /* 0x8000000cff137290 */ /* 0x000fe200087fe4ff */
[----:B------:R-:W-:Y:S01]  /*20e0*/  LEA.HI.X R77, R4, UR5, R77, 0x1, P0 ;  /* 0x00000005044d7c11 */ /* 0x000fe200080f0c4d */
[----:B------:R-:W-:Y:S01]  /*20f0*/  VIADD R89, R96, 0x40 ;  /* 0x0000004060597836 */ /* 0x000fe20000000000 */
[----:B---3--:R-:W-:Y:S01]  /*2100*/  LEA R10, P2, R2, UR6, 0x1 ;  /* 0x00000006020a7c11 */ /* 0x008fe2000f8408ff */
[----:B------:R-:W-:Y:S01]  /*2110*/  USHF.R.S64 UR14, UR18, 0x1f, UR20 ;  /* 0x0000001f120e7899 */ /* 0x000fe20008001014 */
[----:B------:R-:W-:Y:S01]  /*2120*/  IADD3 R52, P0, PT, R52, UR10, RZ ;  /* 0x0000000a34347c10 */ /* 0x000fe2000ff1e0ff */
[----:B------:R-:W-:Y:S01]  /*2130*/  USHF.R.S64 UR18, UR18, 0x1f, UR19 ;  /* 0x0000001f12127899 */ /* 0x000fe20008001013 */
[----:B------:R-:W-:Y:S01]  /*2140*/  IADD3 R84, P1, PT, R84, UR10, RZ ;  /* 0x0000000a54547c10 */ /* 0x000fe2000ff3e0ff */
[----:B------:R-:W-:Y:S01]  /*2150*/  USHF.R.S32.HI UR12, URZ, 0x1f, UR20 ;  /* 0x0000001fff0c7899 */ /* 0x000fe20008011414 */
[----:B----4-:R-:W-:Y:S01]  /*2160*/  MOV R17, UR13 ;  /* 0x0000000d00117c02 */ /* 0x010fe20008000f00 */
[----:B------:R-:W-:Y:S01]  /*2170*/  USHF.R.S32.HI UR19, URZ, 0x1f, UR19 ;  /* 0x0000001fff137899 */ /* 0x000fe20008011413 */
[----:B------:R-:W-:Y:S01]  /*2180*/  LEA.HI.X R9, R2, UR7, R9, 0x1, P2 ;  /* 0x0000000702097c11 */ /* 0x000fe200090f0c09 */
[----:B------:R-:W3:Y:S01]  /*2190*/  LDCU.128 UR4, c[0x0][0x3a0] ;  /* 0x00007400ff0477ac */ /* 0x000ee20008000c00 */
[----:B------:R-:W-:-:S02]  /*21a0*/  IADD3.X R53, PT, PT, R53, UR11, RZ, P0, !PT ;  /* 0x0000000b35357c10 */ /* 0x000fc400087fe4ff */
[----:B------:R-:W-:Y:S01]  /*21b0*/  IADD3.X R85, PT, PT, R85, UR11, RZ, P1, !PT ;  /* 0x0000000b55557c10 */ /* 0x000fe20008ffe4ff */
[----:B------:R-:W4:Y:S01]  /*21c0*/  LDCU.64 UR10, c[0x0][0x4e0] ;  /* 0x00009c00ff0a77ac */ /* 0x000f220008000a00 */
[----:B-12---:R-:W-:-:S11]  /*21d0*/  UISETP.NE.AND UP0, UPT, UR17, URZ, UPT ;  /* 0x000000ff1100728c */ /* 0x006fd6000bf05270 */
.L_x_4767:
[C---:B------:R-:W-:Y:S01]  /*21e0*/  LEA R2, P1, R54.reuse, R78, 0x6 ;  /* 0x0000004e36027211 */ /* 0x040fe200078230ff */
[----:B------:R-:W-:Y:S01]  /*21f0*/  VIADD R93, R93, 0x80 ;  /* 0x000000805d5d7836 */ /* 0x000fe20000000000 */
[----:B------:R-:W1:Y:S01]  /*2200*/  LDC.64 R60, c[0x0][0x3b8] ;  /* 0x0000ee00ff3c7b82 */ /* 0x000e620000000a00 */
[----:B------:R-:W-:Y:S01]  /*2210*/  VIADD R95, R95, 0x80 ;  /* 0x000000805f5f7836 */ /* 0x000fe20000000000 */
[----:B------:R-:W-:Y:S01]  /*2220*/  LEA.HI.X R3, R54, R73, R55, 0x6, P1 ;  /* 0x0000004936037211 */ /* 0x000fe200008f3437 */
[----:B------:R-:W-:Y:S01]  /*2230*/  VIADD R91, R91, 0xffffffff ;  /* 0xffffffff5b5b7836 */ /* 0x000fe20000000000 */
[----:B------:R-:W-:Y:S01]  /*2240*/  ISETP.GE.OR P0, PT, R96, R93, P6 ;  /* 0x0000005d6000720c */ /* 0x000fe20003706670 */
[----:B------:R-:W-:Y:S01]  /*2250*/  BSSY.RECONVERGENT B1, `(.L_x_4746) ;  /* 0x00002a8000017945 */ /* 0x000fe20003800200 */
[----:B------:R-:W-:Y:S01]  /*2260*/  ISETP.GE.AND P6, PT, R12, UR15, PT ;  /* 0x0000000f0c007c0c */ /* 0x000fe2000bfc6270 */
[----:B------:R-:W-:Y:S01]  /*2270*/  IMAD.MOV.U32 R94, RZ, RZ, R92 ;  /* 0x000000ffff5e7224 */ /* 0x000fe200078e005c */
[----:B------:R-:W-:Y:S01]  /*2280*/  ISETP.LT.OR P2, PT, R96, R95, P0 ;  /* 0x0000005f6000720c */ /* 0x000fe20000741670 */
[----:B------:R-:W-:Y:S01]  /*2290*/  VIADD R92, R92, 0xffffff80 ;  /* 0xffffff805c5c7836 */ /* 0x000fe20000000000 */
[C---:B------:R-:W-:Y:S04]  /*22a0*/  ISETP.GE.OR P0, PT, R90.reuse, R93, P6 ;  /* 0x0000005d5a00720c */ /* 0x040fe80003706670 */
[----:B------:R-:W-:Y:S02]  /*22b0*/  ISETP.LT.OR P4, PT, R90, R95, P0 ;  /* 0x0000005f5a00720c */ /* 0x000fe40000781670 */
[C---:B------:R-:W-:Y:S04]  /*22c0*/  LEA R18, P0, R62.reuse, R82, 0x6 ;  /* 0x000000523e127211 */ /* 0x040fe800078030ff */
[----:B------:R-:W-:Y:S01]  /*22d0*/  LEA.HI.X R19, R62, R77, R63, 0x6, P0 ;  /* 0x0000004d3e137211 */ /* 0x000fe200000f343f */
[----:B------:R-:W-:Y:S01]  /*22e0*/  @!P2 IMAD.MOV.U32 R83, RZ, RZ, R77 ;  /* 0x000000ffff53a224 */ /* 0x000fe200078e004d */
[C---:B------:R-:W-:Y:S01]  /*22f0*/  ISETP.GE.OR P0, PT, R89.reuse, R93, P6 ;  /* 0x0000005d5900720c */ /* 0x040fe20003706670 */
[----:B------:R-:W-:Y:S01]  /*2300*/  @!P2 IMAD.MOV.U32 R79, RZ, RZ, R73 ;  /* 0x000000ffff4fa224 */ /* 0x000fe200078e0049 */
[----:B-1----:R-:W-:Y:S02]  /*2310*/  SHF.L.U64.HI R0, R60, 0x5, R61 ;  /* 0x000000053c007819 */ /* 0x002fe4000001023d */
[----:B--2---:R-:W2:Y:S01]  /*2320*/  @!P2 LDG.E.128 R4, desc[UR8][R82.64] ;  /* 0x000000085204a981 */ /* 0x004ea2000c1e1d00 */
        /* <DEDUP_REMOVED lines=12> */
[----:B--2---:R1:W-:Y:S05]  /*23f0*/  @!P2 STG.E.128 desc[UR8][R78.64], R4 ;  /* 0x000000044e00a986 */ /* 0x0043ea000c101d08 */
[----:B------:R2:W5:Y:S02]  /*2400*/  @!P4 LDG.E.128 R24, desc[UR8][R18.64] ;  /* 0x000000081218c981 */ /* 0x000564000c1e1d00 */
[C---:B--2---:R-:W-:Y:S04]  /*2410*/  @!P5 LEA R18, P0, R54.reuse, R2, 0x7 ;  /* 0x000000023612d211 */ /* 0x044fe800078038ff */
[----:B------:R-:W-:Y:S02]  /*2420*/  @!P5 LEA.HI.X R19, R54, R3, R55, 0x7, P0 ;  /* 0x000000033613d211 */ /* 0x000fe400000f3c37 */
[----:B------:R-:W-:Y:S02]  /*2430*/  ISETP.NE.AND P0, PT, R17, RZ, PT ;  /* 0x000000ff1100720c */ /* 0x000fe40003f05270 */
[----:B-1----:R-:W-:Y:S01]  /*2440*/  P2R R79, PR, RZ, 0x2 ;  /* 0x00000002ff4f7803 */ /* 0x002fe20000000000 */
[----:B-----5:R-:W-:Y:S05]  /*2450*/  @!P4 STG.E.128 desc[UR8][R2.64], R24 ;  /* 0x000000180200c986 */ /* 0x020fea000c101d08 */
[----:B------:R-:W2:Y:S05]  /*2460*/  @!P3 LDG.E.128 R20, desc[UR8][R32.64] ;  /* 0x000000082014b981 */ /* 0x000eaa000c1e1d00 */
[----:B--2---:R1:W-:Y:S05]  /*2470*/  @!P3 STG.E.128 desc[UR8][R28.64], R20 ;  /* 0x000000141c00b986 */ /* 0x0043ea000c101d08 */
[----:B------:R-:W2:Y:S01]  /*2480*/  @!P5 LDG.E.128 R4, desc[UR8][R30.64] ;  /* 0x000000081e04d981 */ /* 0x000ea2000c1e1d00 */
[----:B-1----:R-:W-:Y:S04]  /*2490*/  IMAD.SHL.U32 R29, R60, 0x20, RZ ;  /* 0x000000203c1d7824 */ /* 0x002fe800078e00ff */
[----:B--2---:R1:W-:Y:S01]  /*24a0*/  @!P5 STG.E.128 desc[UR8][R18.64], R4 ;  /* 0x000000041200d986 */ /* 0x0043e2000c101d08 */
[----:B------:R-:W-:Y:S05]  /*24b0*/  @P0 BRA `(.L_x_4747) ;  /* 0x0000000000680947 */ /* 0x000fea0003800000 */
[----:B------:R-:W-:Y:S01]  /*24c0*/  @!P2 IMAD.MOV.U32 R8, RZ, RZ, R10 ;  /* 0x000000ffff08a224 */ /* 0x000fe200078e000a */
[----:B------:R-:W2:Y:S01]  /*24d0*/  LDC.64 R2, c[0x0][0x4a8] ;  /* 0x00012a00ff027b82 */ /* 0x000ea20000000a00 */
[C---:B-1----:R-:W-:Y:S01]  /*24e0*/  LEA R18, P1, R29.reuse, R80, 0x1 ;  /* 0x000000501d127211 */ /* 0x042fe200078208ff */
[----:B------:R-:W-:Y:S02]  /*24f0*/  @!P2 IMAD.MOV.U32 R81, RZ, RZ, R75 ;  /* 0x000000ffff51a224 */ /* 0x000fe400078e004b */
[----:B------:R-:W5:Y:S01]  /*2500*/  @!P2 LDG.E.128 R24, desc[UR8][R8.64] ;  /* 0x000000080818a981 */ /* 0x000f62000c1e1d00 */
[----:B------:R-:W-:Y:S01]  /*2510*/  LEA.HI.X R19, R29, R75, R0, 0x1, P1 ;  /* 0x0000004b1d137211 */ /* 0x000fe200008f0c00 */
[----:B------:R-:W-:Y:S02]  /*2520*/  IMAD.MOV.U32 R17, RZ, RZ, RZ ;  /* 0x000000ffff117224 */ /* 0x000fe400078e00ff */
[----:B-----5:R1:W-:Y:S01]  /*2530*/  @!P2 STG.E.128 desc[UR8][R80.64], R24 ;  /* 0x000000185000a986 */ /* 0x0203e2000c101d08 */
        /* <DEDUP_REMOVED lines=11> */
[C---:B-1----:R-:W-:Y:S04]  /*25f0*/  LEA R20, P0, R2.reuse, R30, 0x7 ;  /* 0x0000001e02147211 */ /* 0x042fe800078038ff */
[----:B------:R-:W-:Y:S02]  /*2600*/  LEA.HI.X R21, R2, R31, R3, 0x7, P0 ;  /* 0x0000001f02157211 */ /* 0x000fe400000f3c03 */
[C---:B------:R-:W-:Y:S03]  /*2610*/  LEA R2, P0, R60.reuse, R18, 0x7 ;  /* 0x000000123c027211 */ /* 0x040fe600078038ff */
[----:B------:R-:W2:Y:S01]  /*2620*/  LDG.E.128 R4, desc[UR8][R20.64] ;  /* 0x0000000814047981 */ /* 0x000ea2000c1e1d00 */
[----:B------:R-:W-:Y:S05]  /*2630*/  LEA.HI.X R3, R60, R19, R61, 0x7, P0 ;  /* 0x000000133c037211 */ /* 0x000fea00000f3c3d */
[----:B--2---:R1:W-:Y:S01]  /*2640*/  STG.E.128 desc[UR8][R2.64], R4 ;  /* 0x0000000402007986 */ /* 0x0043e2000c101d08 */
[----:B------:R-:W-:Y:S05]  /*2650*/  BRA `(.L_x_4748) ;  /* 0x00000024009c7947 */ /* 0x000fea0003800000 */
.L_x_4747:
        /* <DEDUP_REMOVED lines=20> */
[----:B------:R-:W5:Y:S06]  /*27a0*/  @!P0 LDG.E.64 R32, desc[UR8][R52.64] ;  /* 0x0000000834208981 */ /* 0x000f6c000c1e1b00 */
[----:B------:R-:W3:Y:S01]  /*27b0*/  @!P0 LDG.E.64 R6, desc[UR8][R14.64] ;  /* 0x000000080e068981 */ /* 0x000ee2000c1e1b00 */
[C---:B--2---:R-:W-:Y:S01]  /*27c0*/  @!P0 LOP3.LUT R25, R20.reuse, 0xffff0000, RZ, 0xc0, !PT ;  /* 0xffff000014198812 */ /* 0x044fe200078ec0ff */
        /* <DEDUP_REMOVED lines=9> */
[C---:B---3--:R-:W-:Y:S01]  /*2860*/  @!P0 SHF.L.U32 R5, R7.reuse, 0x10, RZ ;  /* 0x0000001007058819 */ /* 0x048fe200000006ff */
        /* <DEDUP_REMOVED lines=30> */
.L_x_4751:
[----:B---34-:R-:W-:Y:S05]  /*2a50*/  BSYNC.RECONVERGENT B0 ;  /* 0x0000000000007941 */ /* 0x018fea0003800200 */
.L_x_4750:
[----:B------:R-:W-:Y:S04]  /*2a60*/  BSSY.RECONVERGENT B0, `(.L_x_4752) ;  /* 0x0000030000007945 */ /* 0x000fe80003800200 */
        /* <DEDUP_REMOVED lines=47> */
.L_x_4753:
[----:B------:R-:W-:Y:S05]  /*2d60*/  BSYNC.RECONVERGENT B0 ;  /* 0x0000000000007941 */ /* 0x000fea0003800200 */
.L_x_4752:
        /* <DEDUP_REMOVED lines=53> */
.L_x_4755:
[----:B------:R-:W-:Y:S05]  /*30c0*/  BSYNC.RECONVERGENT B0 ;  /* 0x0000000000007941 */ /* 0x000fea0003800200 */
.L_x_4754:
[----:B------:R-:W-:Y:S04]  /*30d0*/  BSSY.RECONVERGENT B0, `(.L_x_4756) ;  /* 0x0000035000007945 */ /* 0x000fe80003800200 */
[----:B------:R-:W-:Y:S05]  /*30e0*/  @P5 BRA `(.L_x_4757) ;  /* 0x0000000000cc5947 */ /* 0x000fea0003800000 */
[----:B------:R-:W-:Y:S02]  /*30f0*/  ISETP.GE.AND P0, PT, R12, R17, PT ;  /* 0x000000110c00720c */ /* 0x000fe40003f06270 */
[C---:B------:R-:W-:Y:S04]  /*3100*/  LEA R34, P1, R38.reuse, R44, 0x7 ;  /* 0x0000002c26227211 */ /* 0x040fe800078238ff */
[----:B------:R-:W-:Y:S05]  /*3110*/  LEA.HI.X R35, R38, R45, R39, 0x7, P1 ;  /* 0x0000002d26237211 */ /* 0x000fea00008f3c27 */
[----:B-123--:R1:W2:Y:S02]  /*3120*/  LDG.E.128 R20, desc[UR8][R34.64] ;  /* 0x0000000822147981 */ /* 0x00e2a4000c1e1d00 */
[C---:B------:R-:W-:Y:S04]  /*3130*/  @!P0 IMAD.WIDE R36, R11.reuse, 0x80, R36 ;  /* 0x000000800b248825 */ /* 0x040fe800078e0224 */
[----:B------:R-:W-:Y:S02]  /*3140*/  @!P0 IMAD.WIDE R18, R11, 0x80, R18 ;  /* 0x000000800b128825 */ /* 0x000fe400078e0212 */
[----:B------:R-:W3:Y:S06]  /*3150*/  @!P0 LDG.E.64 R36, desc[UR8][R36.64] ;  /* 0x0000000824248981 */ /* 0x000eec000c1e1b00 */
[----:B------:R-:W4:Y:S01]  /*3160*/  @!P0 LDG.E.64 R6, desc[UR8][R18.64] ;  /* 0x0000000812068981 */ /* 0x000f22000c1e1b00 */
[----:B-1----:R-:W-:Y:S02]  /*3170*/  LEA R34, P1, R60, R42, 0x7 ;  /* 0x0000002a3c227211 */ /* 0x002fe400078238ff */
        /* <DEDUP_REMOVED lines=42> */
.L_x_4757:
[----:B------:R-:W-:Y:S05]  /*3420*/  BSYNC.RECONVERGENT B0 ;  /* 0x0000000000007941 */ /* 0x000fea0003800200 */
.L_x_4756:
[----:B------:R-:W1:Y:S01]  /*3430*/  LDC R17, c[0x0][0x450] ;  /* 0x00011400ff117b82 */ /* 0x000e620000000800 */
[----:B------:R-:W-:Y:S05]  /*3440*/  IMAD.U32 R3, R40, -0x40, RZ ;  /* 0xffffffc028037824 */ /* 0x000fea00078e00ff */
[C---:B------:R-:W-:Y:S02]  /*3450*/  LEA R14, P1, R3.reuse, R14, 0x1 ;  /* 0x0000000e030e7211 */ /* 0x040fe400078208ff */
[C---:B------:R-:W-:Y:S02]  /*3460*/  LEA R52, P0, R3.reuse, R52, 0x1 ;  /* 0x0000003403347211 */ /* 0x040fe400078008ff */
[C---:B------:R-:W-:Y:S02]  /*3470*/  LEA.HI.X.SX32 R15, R3.reuse, R15, 0x1, P1 ;  /* 0x0000000f030f7211 */ /* 0x040fe400008f0eff */
[----:B------:R-:W-:Y:S01]  /*3480*/  LEA.HI.X.SX32 R53, R3, R53, 0x1, P0 ;  /* 0x0000003503357211 */ /* 0x000fe200000f0eff */
[----:B------:R-:W-:Y:S05]  /*3490*/  BRA `(.L_x_4748) ;  /* 0x00000018000c7947 */ /* 0x000fea0003800000 */
.L_x_4749:
        /* <DEDUP_REMOVED lines=22> */
[----:B------:R-:W5:Y:S03]  /*3600*/  @!P0 LDG.E.128 R24, desc[UR8][R38.64] ;  /* 0x0000000826188981 */ /* 0x000f66000c1e1d00 */
[----:B------:R-:W-:Y:S02]  /*3610*/  @!P0 SHF.L.U64.HI R102, R103, 0x1, R102 ;  /* 0x0000000167668819 */ /* 0x000fe40000010266 */
[C---:B------:R-:W-:Y:S05]  /*3620*/  @!P0 IADD3 R104, P2, PT, R81.reuse, R84, RZ ;  /* 0x0000005451688210 */ /* 0x040fea0007f5e0ff */
[C---:B------:R-:W-:Y:S01]  /*3630*/  @!P0 IMAD.X R105, R102.reuse, 0x1, R85, P2 ;  /* 0x0000000166698824 */ /* 0x040fe200010e0655 */
[----:B------:R-:W-:Y:S02]  /*3640*/  @!P0 IADD3 R40, P2, PT, R81, R86, RZ ;  /* 0x0000005651288210 */ /* 0x000fe40007f5e0ff */
[----:B------:R-:W-:Y:S02]  /*3650*/  MOV R81, R75 ;  /* 0x0000004b00517202 */ /* 0x000fe40000000f00 */
[----:B------:R-:W-:Y:S01]  /*3660*/  @!P0 IADD3.X R41, PT, PT, R102, R87, RZ, P2, !PT ;  /* 0x0000005766298210 */ /* 0x000fe200017fe4ff */
[----:B------:R-:W3:Y:S01]  /*3670*/  @!P0 LDG.E.128 R104, desc[UR8][R104.64] ;  /* 0x0000000868688981 */ /* 0x000ee2000c1e1d00 */
[----:B------:R-:W-:Y:S02]  /*3680*/  PLOP3.LUT P2, PT, PT, PT, PT, 0x80, 0x8 ;  /* 0x000000000008781c */ /* 0x000fe40003f4f070 */
[----:B------:R-:W-:Y:S05]  /*3690*/  @!P0 PLOP3.LUT P2, PT, P1, PT, PT, 0x80, 0x8 ;  /* 0x000000000008881c */ /* 0x000fea0000f4f070 */
[----:B------:R2:W4:Y:S02]  /*36a0*/  @!P0 LDG.E.128 R48, desc[UR8][R40.64] ;  /* 0x0000000828308981 */ /* 0x000524000c1e1d00 */
[C---:B--2---:R-:W-:Y:S01]  /*36b0*/  @!P0 SHF.L.U32 R41, R56.reuse, 0x10, RZ ;  /* 0x0000001038298819 */ /* 0x044fe200000006ff */
        /* <DEDUP_REMOVED lines=64> */
.L_x_4759:
[----:B---34-:R-:W-:Y:S05]  /*3ac0*/  BSYNC.RECONVERGENT B0 ;  /* 0x0000000000007941 */ /* 0x018fea0003800200 */
.L_x_4758:
        /* <DEDUP_REMOVED lines=11> */
[----:B------:R-:W3:Y:S02]  /*3b80*/  @!P0 LDG.E.128 R24, desc[UR8][R24.64] ;  /* 0x0000000818188981 */ /* 0x000ee4000c1e1d00 */
[C---:B------:R-:W-:Y:S01]  /*3b90*/  @!P0 IMAD.SHL.U32 R81, R57.reuse, 0x2, RZ ;  /* 0x0000000239518824 */ /* 0x040fe200078e00ff */
[----:B------:R-:W-:Y:S04]  /*3ba0*/  @!P0 LEA.HI.X.SX32 R102, R102, R59, 0x1, P2 ;  /* 0x0000003b66668211 */ /* 0x000fe800010f0eff */
[----:B------:R-:W-:Y:S02]  /*3bb0*/  @!P0 SHF.L.U64.HI R102, R57, 0x1, R102 ;  /* 0x0000000139668819 */ /* 0x000fe40000010266 */
[C---:B------:R-:W-:Y:S04]  /*3bc0*/  @!P0 IADD3 R104, P2, PT, R81.reuse, R84, RZ ;  /* 0x0000005451688210 */ /* 0x040fe80007f5e0ff */
[C---:B------:R-:W-:Y:S02]  /*3bd0*/  @!P0 IADD3.X R105, PT, PT, R102.reuse, R85, RZ, P2, !PT ;  /* 0x0000005566698210 */ /* 0x040fe400017fe4ff */
[----:B------:R-:W-:Y:S03]  /*3be0*/  @!P0 IADD3 R38, P2, PT, R81, R86, RZ ;  /* 0x0000005651268210 */ /* 0x000fe60007f5e0ff */
[----:B------:R-:W4:Y:S02]  /*3bf0*/  @!P0 LDG.E.128 R56, desc[UR8][R104.64] ;  /* 0x0000000868388981 */ /* 0x000f24000c1e1d00 */
[----:B------:R-:W-:Y:S01]  /*3c00*/  @!P0 IMAD.X R39, R102, 0x1, R87, P2 ;  /* 0x0000000166278824 */ /* 0x000fe200010e0657 */
[----:B------:R-:W-:Y:S02]  /*3c10*/  PLOP3.LUT P2, PT, PT, PT, PT, 0x80, 0x8 ;  /* 0x000000000008781c */ /* 0x000fe40003f4f070 */
[----:B------:R-:W-:Y:S03]  /*3c20*/  @!P0 PLOP3.LUT P2, PT, P1, PT, PT, 0x80, 0x8 ;  /* 0x000000000008881c */ /* 0x000fe60000f4f070 */
[----:B------:R2:W5:Y:S02]  /*3c30*/  @!P0 LDG.E.128 R44, desc[UR8][R38.64] ;  /* 0x00000008262c8981 */ /* 0x000564000c1e1d00 */
[C---:B--2---:R-:W-:Y:S01]  /*3c40*/  @!P0 SHF.L.U32 R39, R48.reuse, 0x10, RZ ;  /* 0x0000001030278819 */ /* 0x044fe200000006ff */
[----:B------:R-:W-:Y:S01]  /*3c50*/  @!P0 IMAD.U32 R40, R49, 0x10000, RZ ;  /* 0x0001000031288824 */ /* 0x000fe200078e00ff */
[----:B------:R-:W-:Y:S02]  /*3c60*/  @!P0 LOP3.LUT R41, R48, 0xffff0000, RZ, 0xc0, !PT ;  /* 0xffff000030298812 */ /* 0x000fe400078ec0ff */
[----:B---3--:R-:W-:Y:S01]  /*3c70*/  @!P0 LOP3.LUT R31, R24, 0xffff0000, RZ, 0xc0, !PT ;  /* 0xffff0000181f8812 */ /* 0x008fe200078ec0ff */
[----:B------:R-:W-:Y:S01]  /*3c80*/  @!P0 IMAD.U32 R28, R26, 0x10000, RZ ;  /* 0x000100001a1c8824 */ /* 0x000fe200078e00ff */
[----:B------:R-:W-:Y:S01]  /*3c90*/  @!P0 SHF.L.U32 R29, R25, 0x10, RZ ;  /* 0x00000010191d8819 */ /* 0x000fe200000006ff */
[C---:B------:R-:W-:Y:S01]  /*3ca0*/  @!P0 IMAD.U32 R18, R27.reuse, 0x10000, RZ ;  /* 0x000100001b128824 */ /* 0x040fe200078e00ff */
[----:B------:R-:W-:Y:S01]  /*3cb0*/  @!P0 LOP3.LUT R23, R27, 0xffff0000, RZ, 0xc0, !PT ;  /* 0xffff00001b178812 */ /* 0x000fe200078ec0ff */
[----:B------:R-:W-:Y:S01]  /*3cc0*/  @!P0 IMAD.U32 R32, R24, 0x10000, RZ ;  /* 0x0001000018208824 */ /* 0x000fe200078e00ff */
[----:B------:R-:W-:Y:S02]  /*3cd0*/  @!P0 LOP3.LUT R24, R26, 0xffff0000, RZ, 0xc0, !PT ;  /* 0xffff00001a188812 */ /* 0x000fe400078ec0ff */
[----:B------:R-:W-:Y:S02]  /*3ce0*/  @!P0 LOP3.LUT R30, R25, 0xffff0000, RZ, 0xc0, !PT ;  /* 0xffff0000191e8812 */ /* 0x000fe400078ec0ff */
[C---:B----4-:R-:W-:Y:S01]  /*3cf0*/  @!P0 SHF.L.U32 R37, R56.reuse, 0x10, RZ ;  /* 0x0000001038258819 */ /* 0x050fe200000006ff */
        /* <DEDUP_REMOVED lines=55> */
.L_x_4761:
[----:B------:R-:W-:Y:S05]  /*4070*/  BSYNC.RECONVERGENT B0 ;  /* 0x0000000000007941 */ /* 0x000fea0003800200 */
.L_x_4760:
[----:B------:R-:W-:Y:S04]  /*4080*/  BSSY.RECONVERGENT B0, `(.L_x_4762) ;  /* 0x0000060000007945 */ /* 0x000fe80003800200 */
[----:B------:R-:W-:Y:S05]  /*4090*/  @P3 BRA `(.L_x_4763) ;  /* 0x0000000400783947 */ /* 0x000fea0003800000 */
[----:B------:R-:W-:Y:S11]  /*40a0*/  ISETP.GE.AND P0, PT, R12, R17, PT ;  /* 0x000000110c00720c */ /* 0x000ff60003f06270 */
[----:B------:R-:W-:Y:S02]  /*40b0*/  @!UPT UIADD3 URZ, UPT, UPT, URZ, URZ, URZ ;  /* 0x000000fffffff290 */ /* 0x000fe4000fffe0ff */
[----:B-1----:R-:W-:Y:S01]  /*40c0*/  @!P0 SHF.R.S32.HI R81, RZ, 0x1f, R16 ;  /* 0x0000001fff518819 */ /* 0x002fe20000011410 */
[----:B------:R-:W-:Y:S01]  /*40d0*/  @!P0 IMAD.SHL.U32 R104, R11, 0x40, RZ ;  /* 0x000000400b688824 */ /* 0x000fe200078e00ff */
[----:B--2---:R-:W-:Y:S02]  /*40e0*/  @!P0 SEL R103, R16, RZ, P1 ;  /* 0x000000ff10678207 */ /* 0x004fe40000800000 */
        /* <DEDUP_REMOVED lines=20> */
[----:B------:R4:W5:Y:S08]  /*4230*/  LDG.E.128 R56, desc[UR8][R34.64] ;  /* 0x0000000822387981 */ /* 0x000970000c1e1d00 */
[----:B------:R5:W5:Y:S01]  /*4240*/  @!P0 LDG.E.128 R48, desc[UR8][R38.64] ;  /* 0x0000000826308981 */ /* 0x000b62000c1e1d00 */
        /* <DEDUP_REMOVED lines=10> */
[----:B----4-:R-:W-:Y:S01]  /*42f0*/  @!P0 LOP3.LUT R35, R24, 0xffff0000, RZ, 0xc0, !PT ;  /* 0xffff000018238812 */ /* 0x010fe200078ec0ff */
[----:B------:R-:W-:Y:S01]  /*4300*/  @!P2 FADD.FTZ R30, -R30, -RZ ;  /* 0x800000ff1e1ea221 */ /* 0x000fe20000010100 */
[----:B------:R-:W-:Y:S01]  /*4310*/  @!P0 LOP3.LUT R18, R107, 0xffff0000, RZ, 0xc0, !PT ;  /* 0xffff00006b128812 */ /* 0x000fe200078ec0ff */
[----:B------:R-:W-:Y:S01]  /*4320*/  @!P2 FADD.FTZ R29, -R29, -RZ ;  /* 0x800000ff1d1da221 */ /* 0x000fe20000010100 */
[C---:B------:R-:W-:Y:S01]  /*4330*/  @!P0 LOP3.LUT R34, R25.reuse, 0xffff0000, RZ, 0xc0, !PT ;  /* 0xffff000019228812 */ /* 0x040fe200078ec0ff */
[----:B------:R-:W-:Y:S01]  /*4340*/  @!P2 FADD.FTZ R28, -R28, -RZ ;  /* 0x800000ff1c1ca221 */ /* 0x000fe20000010100 */
[----:B-----5:R-:W-:Y:S01]  /*4350*/  @!P0 SHF.L.U32 R39, R56, 0x10, RZ ;  /* 0x0000001038278819 */ /* 0x020fe200000006ff */
        /* <DEDUP_REMOVED lines=50> */
.L_x_4763:
[----:B------:R-:W-:Y:S05]  /*4680*/  BSYNC.RECONVERGENT B0 ;  /* 0x0000000000007941 */ /* 0x000fea0003800200 */
.L_x_4762:
[----:B------:R-:W-:Y:S04]  /*4690*/  BSSY.RECONVERGENT B0, `(.L_x_4764) ;  /* 0x000005d000007945 */ /* 0x000fe80003800200 */
[----:B------:R-:W-:Y:S05]  /*46a0*/  @P5 BRA `(.L_x_4765) ;  /* 0x00000004006c5947 */ /* 0x000fea0003800000 */
[----:B------:R-:W-:Y:S02]  /*46b0*/  ISETP.GE.AND P0, PT, R12, R17, PT ;  /* 0x000000110c00720c */ /* 0x000fe40003f06270 */
[C---:B------:R-:W-:Y:S04]  /*46c0*/  LEA R28, P3, R66.reuse, R20, 0x7 ;  /* 0x00000014421c7211 */ /* 0x040fe800078638ff */
[----:B------:R-:W-:Y:S05]  /*46d0*/  LEA.HI.X R29, R66, R21, R67, 0x7, P3 ;  /* 0x00000015421d7211 */ /* 0x000fea00018f3c43 */
[----:B--2---:R-:W2:Y:S02]  /*46e0*/  LDG.E.128 R48, desc[UR8][R28.64] ;  /* 0x000000081c307981 */ /* 0x004ea4000c1e1d00 */
[----:B-1-3--:R-:W-:Y:S01]  /*46f0*/  @!P0 SEL R58, R16, RZ, P1 ;  /* 0x000000ff103a8207 */ /* 0x00afe20000800000 */
[----:B------:R-:W-:Y:S01]  /*4700*/  @!P0 IMAD R57, R11, 0x60, RZ ;  /* 0x000000600b398824 */ /* 0x000fe200078e02ff */
        /* <DEDUP_REMOVED lines=8> */
[C---:B------:R-:W-:Y:S05]  /*4790*/  @!P0 IADD3 R104, P2, PT, R81.reuse, R84, RZ ;  /* 0x0000005451688210 */ /* 0x040fea0007f5e0ff */
[C---:B------:R-:W-:Y:S01]  /*47a0*/  @!P0 IMAD.X R105, R102.reuse, 0x1, R85, P2 ;  /* 0x0000000166698824 */ /* 0x040fe200010e0655 */
[----:B------:R-:W-:Y:S04]  /*47b0*/  @!P0 IADD3 R34, P2, PT, R81, R86, RZ ;  /* 0x0000005651228210 */ /* 0x000fe80007f5e0ff */
        /* <DEDUP_REMOVED lines=74> */
.L_x_4765:
[----:B------:R-:W-:Y:S05]  /*4c60*/  BSYNC.RECONVERGENT B0 ;  /* 0x0000000000007941 */ /* 0x000fea0003800200 */
.L_x_4764:
[----:B------:R-:W1:Y:S01]  /*4c70*/  LDC R17, c[0x0][0x450] ;  /* 0x00011400ff117b82 */ /* 0x000e620000000800 */
[----:B------:R-:W-:Y:S05]  /*4c80*/  IMAD.U32 R83, R83, -0x40, RZ ;  /* 0xffffffc053537824 */ /* 0x000fea00078e00ff */
[C---:B------:R-:W-:Y:S02]  /*4c90*/  LEA R86, P1, R83.reuse, R86, 0x1 ;  /* 0x0000005653567211 */ /* 0x040fe400078208ff */
[C---:B------:R-:W-:Y:S02]  /*4ca0*/  LEA R84, P0, R83.reuse, R84, 0x1 ;  /* 0x0000005453547211 */ /* 0x040fe400078008ff */
[C---:B------:R-:W-:Y:S02]  /*4cb0*/  LEA.HI.X.SX32 R87, R83.reuse, R87, 0x1, P1 ;  /* 0x0000005753577211 */ /* 0x040fe400008f0eff */
[----:B------:R-:W-:Y:S09]  /*4cc0*/  LEA.HI.X.SX32 R85, R83, R85, 0x1, P0 ;  /* 0x0000005553557211 */ /* 0x000ff200000f0eff */
.L_x_4748:
[----:B---34-:R-:W-:Y:S05]  /*4cd0*/  BSYNC.RECONVERGENT B1 ;  /* 0x0000000000017941 */ /* 0x018fea0003800200 */
.L_x_4746:
        /* <DEDUP_REMOVED lines=25> */
[----:B--2---:R-:W-:Y:S08]  /*4e70*/  VIADD R20, R8, 0xffffffe ;  /* 0x0ffffffe08147836 */ /* 0x004ff00000000000 */
        /* <DEDUP_REMOVED lines=62> */
.L_x_4766:
[----:B------:R-:W-:Y:S02]  /*5260*/  ISETP.NE.AND P2, PT, R79, RZ, PT ;  /* 0x000000ff4f00720c */ /* 0x000fe40003f45270 */
[----:B------:R-:W-:Y:S02]  /*5270*/  IADD3 R82, P1, PT, R82, UR14, RZ ;  /* 0x0000000e52527c10 */ /* 0x000fe4000ff3e0ff */
[----:B------:R-:W-:Y:S02]  /*5280*/  IADD3 R10, P0, PT, R10, UR18, RZ ;  /* 0x000000120a0a7c10 */ /* 0x000fe4000ff1e0ff */
[----:B------:R-:W-:Y:S02]  /*5290*/  IADD3.X R77, PT, PT, R77, UR12, RZ, P1, !PT ;  /* 0x0000000c4d4d7c10 */ /* 0x000fe40008ffe4ff */
[----:B------:R-:W-:Y:S05]  /*52a0*/  IADD3.X R9, PT, PT, R9, UR19, RZ, P0, !PT ;  /* 0x0000001309097c10 */ /* 0x000fea00087fe4ff */
[----:B------:R-:W-:Y:S05]  /*52b0*/  @P2 BRA `(.L_x_4767) ;  /* 0xffffffcc00c82947 */ /* 0x000fea000383ffff */
.L_x_4745:
        /* <DEDUP_REMOVED lines=10> */
[----:B-----5:R-:W4:Y:S08]  /*5360*/  LDC.64 R2, c[0x0][0x3b0] ;  /* 0x0000ec00ff027b82 */ /* 0x020f300000000a00 */
[----:B------:R-:W-:Y:S01]  /*5370*/  BAR.SYNC.DEFER_BLOCKING 0x0 ;  /* 0x0000000000007b1d */ /* 0x000fe20000010000 */
[----:B-1----:R-:W-:Y:S01]  /*5380*/  ISETP.NE.AND P0, PT, R15, RZ, PT ;  /* 0x000000ff0f00720c */ /* 0x002fe20003f05270 */
[----:B---3--:R-:W-:-:S06]  /*5390*/  ULEA UR6, UR6, UR4, 0x18 ;  /* 0x0000000406067291 */ /* 0x008fcc000f8ec0ff */
[----:B------:R-:W-:Y:S02]  /*53a0*/  LEA R0, R0, UR6, 0x1 ;  /* 0x0000000600007c11 */ /* 0x000fe4000f8e08ff */
[C---:B----4-:R-:W-:Y:S01]  /*53b0*/  SHF.L.U64.HI R14, R2.reuse, 0x5, R3 ;  /* 0x00000005020e7819 */ /* 0x050fe20000010203 */
        /* <DEDUP_REMOVED lines=17> */
.L_x_4772:
[----:B------:R1:W-:Y:S02]  /*54d0*/  STS.128 [R0], RZ ;  /* 0x000000ff00007388 */ /* 0x0003e40000000c00 */
.L_x_4771:
[----:B------:R-:W-:Y:S05]  /*54e0*/  BSYNC.RECONVERGENT B0 ;  /* 0x0000000000007941 */ /* 0x000fea0003800200 */
.L_x_4770:
        /* <DEDUP_REMOVED lines=14> */
.L_x_4769:
[----:B------:R-:W1:Y:S01]  /*55d0*/  LDC.64 R2, c[0x0][0x470] ;  /* 0x00011c00ff027b82 */ /* 0x000e620000000a00 */
[----:B------:R-:W3:Y:S01]  /*55e0*/  LDCU.64 UR4, c[0x0][0x380] ;  /* 0x00007000ff0477ac */ /* 0x000ee20008000a00 */
[----:B-1----:R-:W-:-:S04]  /*55f0*/  ISETP.NE.U32.AND P0, PT, R2, RZ, PT ;  /* 0x000000ff0200720c */ /* 0x002fc80003f05070 */
[----:B------:R-:W-:-:S13]  /*5600*/  ISETP.NE.AND.EX P0, PT, R3, RZ, PT, P0 ;  /* 0x000000ff0300720c */ /* 0x000fda0003f05300 */
[----:B------:R-:W-:-:S04]  /*5610*/  @P0 LEA R8, P1, R111, R2, 0x2 ;  /* 0x000000026f080211 */ /* 0x000fc800078210ff */
[----:B------:R-:W-:Y:S01]  /*5620*/  @P0 LEA.HI.X R9, R111, R3, RZ, 0x2, P1 ;  /* 0x000000036f090211 */ /* 0x000fe200008f14ff */
[----:B------:R-:W-:-:S06]  /*5630*/  IMAD.MOV.U32 R3, RZ, RZ, RZ ;  /* 0x000000ffff037224 */ /* 0x000fcc00078e00ff */
[----:B------:R-:W4:Y:S01]  /*5640*/  @P0 LDG.E R3, desc[UR8][R8.64] ;  /* 0x0000000808030981 */ /* 0x000f22000c1e1900 */
[----:B------:R-:W1:Y:S01]  /*5650*/  LDCU.U8 UR7, c[0x0][0x533] ;  /* 0x0000a660ff0777ac */ /* 0x000e620008000000 */
[----:B------:R-:W-:Y:S01]  /*5660*/  IMAD.SHL.U32 R5, R70, 0x4, RZ ;  /* 0x0000000446057824 */ /* 0x000fe200078e00ff */
[----:B---3--:R-:W-:Y:S01]  /*5670*/  LEA R36, P0, R98, UR4, 0x1 ;  /* 0x0000000462247c11 */ /* 0x008fe2000f8008ff */
[----:B------:R-:W-:-:S03]  /*5680*/  IMAD.SHL.U32 R24, R11, 0x20, RZ ;  /* 0x000000200b187824 */ /* 0x000fc600078e00ff */
[----:B------:R-:W-:Y:S02]  /*5690*/  LOP3.LUT R5, R5, 0xc, RZ, 0xc0, !PT ;  /* 0x0000000c05057812 */ /* 0x000fe400078ec0ff */
[----:B------:R-:W-:-:S03]  /*56a0*/  LEA.HI.X R37, R98, UR5, R71, 0x1, P0 ;  /* 0x0000000562257c11 */ /* 0x000fc600080f0c47 */
[----:B------:R-:W-:-:S04]  /*56b0*/  IMAD R6, R96, R11, R5 ;  /* 0x0000000b60067224 */ /* 0x000fc800078e0205 */
[----:B------:R-:W-:Y:S01]  /*56c0*/  IMAD.IADD R2, R5, 0x1, R6 ;  /* 0x0000000105027824 */ /* 0x000fe200078e0206 */
[----:B-1----:R-:W-:Y:S01]  /*56d0*/  UISETP.NE.AND UP0, UPT, UR7, URZ, UPT ;  /* 0x000000ff0700728c */ /* 0x002fe2000bf05270 */
[----:B----4-:R-:W-:-:S05]  /*56e0*/  IADD3 R72, PT, PT, R3, R72, R74 ;  /* 0x0000004803487210 */ /* 0x010fca0007ffe04a */
[----:B------:R-:W-:-:S05]  /*56f0*/  IMAD R3, R11, R72, RZ ;  /* 0x000000480b037224 */ /* 0x000fca00078e02ff */
        /* <DEDUP_REMOVED lines=17> */
[----:B------:R-:W3:Y:S01]  /*5810*/  LDCU.64 UR12, c[0x0][0x4c8] ;  /* 0x00009900ff0c77ac */ /* 0x000ee20008000a00 */
[C---:B------:R-:W-:Y:S01]  /*5820*/  IMAD.SHL.U32 R3, R7.reuse, 0x2, RZ ;  /* 0x0000000207037824 */ /* 0x040fe200078e00ff */
[----:B------:R-:W-:Y:S01]  /*5830*/  SHF.L.U64.HI R2, R7, 0x1, R6 ;  /* 0x0000000107027819 */ /* 0x000fe20000010206 */
[----:B------:R-:W4:Y:S03]  /*5840*/  LDCU.64 UR4, c[0x0][0x4d0] ;  /* 0x00009a00ff0477ac */ /* 0x000f260008000a00 */
[C---:B---3--:R-:W-:Y:S02]  /*5850*/  IADD3 R4, P1, PT, R3.reuse, UR12, RZ ;  /* 0x0000000c03047c10 */ /* 0x048fe4000ff3e0ff */
[----:B----4-:R-:W-:Y:S02]  /*5860*/  IADD3 R28, P0, PT, R3, UR4, RZ ;  /* 0x00000004031c7c10 */ /* 0x010fe4000ff1e0ff */
[----:B------:R-:W-:-:S02]  /*5870*/  IADD3.X R5, PT, PT, R2, UR13, RZ, P1, !PT ;  /* 0x0000000d02057c10 */ /* 0x000fc40008ffe4ff */
[----:B------:R-:W-:-:S04]  /*5880*/  IADD3.X R29, PT, PT, R2, UR5, RZ, P0, !PT ;  /* 0x00000005021d7c10 */ /* 0x000fc800087fe4ff */
[----:B------:R-:W3:Y:S04]  /*5890*/  LDG.E.64 R4, desc[UR8][R4.64] ;  /* 0x0000000804047981 */ /* 0x000ee8000c1e1b00 */
[----:B------:R-:W4:Y:S01]  /*58a0*/  LDG.E.64 R2, desc[UR8][R28.64] ;  /* 0x000000081c027981 */ /* 0x000f22000c1e1b00 */
[C---:B-----5:R-:W-:Y:S01]  /*58b0*/  IMAD.U32 R16, R9.reuse, 0x10000, RZ ;  /* 0x0001000009107824 */ /* 0x060fe200078e00ff */
[----:B------:R-:W-:Y:S01]  /*58c0*/  LOP3.LUT R9, R9, 0xffff0000, RZ, 0xc0, !PT ;  /* 0xffff000009097812 */ /* 0x000fe200078ec0ff */
[----:B--2---:R-:W-:Y:S01]  /*58d0*/  IMAD.U32 R23, R11, 0x10000, RZ ;  /* 0x000100000b177824 */ /* 0x004fe200078e00ff */
[C---:B------:R-:W-:Y:S02]  /*58e0*/  SHF.L.U32 R18, R8.reuse, 0x10, RZ ;  /* 0x0000001008127819 */ /* 0x040fe400000006ff */
[----:B------:R-:W-:-:S02]  /*58f0*/  LOP3.LUT R27, R8, 0xffff0000, RZ, 0xc0, !PT ;  /* 0xffff0000081b7812 */ /* 0x000fc400078ec0ff */
[----:B------:R-:W-:Y:S02]  /*5900*/  LOP3.LUT R21, R11, 0xffff0000, RZ, 0xc0, !PT ;  /* 0xffff00000b157812 */ /* 0x000fe400078ec0ff */
[----:B------:R-:W-:Y:S02]  /*5910*/  SHF.L.U32 R26, R10, 0x10, RZ ;  /* 0x000000100a1a7819 */ /* 0x000fe400000006ff */
[----:B---3--:R-:W-:Y:S02]  /*5920*/  LOP3.LUT R22, R4, 0xffff0000, RZ, 0xc0, !PT ;  /* 0xffff000004167812 */ /* 0x008fe400078ec0ff */
[----:B----4-:R-:W-:-:S03]  /*5930*/  LOP3.LUT R19, R2, 0xffff0000, RZ, 0xc0, !PT ;  /* 0xffff000002137812 */ /* 0x010fc600078ec0ff */
        /* <DEDUP_REMOVED lines=28> */
.L_x_4779:
[----:B------:R-:W-:Y:S05]  /*5b00*/  BSYNC.RECONVERGENT B0 ;  /* 0x0000000000007941 */ /* 0x000fea0003800200 */
.L_x_4778:
[----:B-----5:R3:W-:Y:S01]  /*5b10*/  STS.128 [R0], R8 ;  /* 0x0000000800007388 */ /* 0x0207e20000000c00 */
[----:B------:R-:W-:Y:S05]  /*5b20*/  BRA `(.L_x_4776) ;  /* 0x0000000000047947 */ /* 0x000fea0003800000 */
.L_x_4777:
[----:B------:R4:W-:Y:S02]  /*5b30*/  STS.128 [R0], RZ ;  /* 0x000000ff00007388 */ /* 0x0009e40000000c00 */
.L_x_4776:
[----:B------:R-:W-:Y:S05]  /*5b40*/  BSYNC.RECONVERGENT B1 ;  /* 0x0000000000017941 */ /* 0x000fea0003800200 */
.L_x_4775:
[----:B---3--:R-:W-:-:S04]  /*5b50*/  IADD3 R8, PT, PT, R96, 0x20, RZ ;  /* 0x0000002060087810 */ /* 0x008fc80007ffe0ff */
        /* <DEDUP_REMOVED lines=60> */
.L_x_4781:
[----:B------:R-:W-:Y:S05]  /*5f20*/  BSYNC.RECONVERGENT B0 ;  /* 0x0000000000007941 */ /* 0x000fea0003800200 */
.L_x_4780:
[----:B-----5:R1:W-:Y:S01]  /*5f30*/  STS.128 [R0+0x800], R16 ;  /* 0x0008001000007388 */ /* 0x0203e20000000c00 */
[----:B------:R-:W-:Y:S05]  /*5f40*/  BRA `(.L_x_4773) ;  /* 0x0000000c00147947 */ /* 0x000fea0003800000 */
.L_x_4774:
        /* <DEDUP_REMOVED lines=16> */
[----:B--2---:R1:W5:Y:S01]  /*6050*/  LDG.E.128 R20, desc[UR8][R10.64] ;  /* 0x000000080a147981 */ /* 0x004362000c1e1d00 */
        /* <DEDUP_REMOVED lines=81> */
.L_x_4786:
[----:B------:R-:W-:Y:S05]  /*6570*/  BSYNC.RECONVERGENT B0 ;  /* 0x0000000000007941 */ /* 0x000fea0003800200 */
.L_x_4785:
[----:B-----5:R3:W-:Y:S01]  /*6580*/  STS.128 [R0], R20 ;  /* 0x0000001400007388 */ /* 0x0207e20000000c00 */
[----:B------:R-:W-:Y:S05]  /*6590*/  BRA `(.L_x_4783) ;  /* 0x0000000000047947 */ /* 0x000fea0003800000 */
.L_x_4784:
[----:B------:R4:W-:Y:S02]  /*65a0*/  STS.128 [R0], RZ ;  /* 0x000000ff00007388 */ /* 0x0009e40000000c00 */
.L_x_4783:
[----:B------:R-:W-:Y:S05]  /*65b0*/  BSYNC.RECONVERGENT B1 ;  /* 0x0000000000017941 */ /* 0x000fea0003800200 */
.L_x_4782:
        /* <DEDUP_REMOVED lines=16> */
[----:B------:R-:W-:Y:S01]  /*66c0*/  IADD3 R3, P2, P0, R26, R3, R24 ;  /* 0x000000031a037210 */ /* 0x000fe2000785e018 */
[----:B------:R-:W-:Y:S01]  /*66d0*/  IMAD.WIDE R26, R31, 0x2, R10 ;  /* 0x000000021f1a7825 */ /* 0x000fe200078e020a */
[----:B------:R-:W-:-:S04]  /*66e0*/  SHF.R.S32.HI R24, RZ, 0x1f, R24 ;  /* 0x0000001fff187819 */ /* 0x000fc80000011418 */
[----:B------:R-:W-:Y:S01]  /*66f0*/  IADD3.X R24, PT, PT, R9, R2, R24, P2, P0 ;  /* 0x0000000209187210 */ /* 0x000fe200017e0418 */
[----:B------:R-:W-:-:S03]  /*6700*/  IMAD.SHL.U32 R2, R3, 0x2, RZ ;  /* 0x0000000203027824 */ /* 0x000fc600078e00ff */
[----:B------:R-:W-:Y:S02]  /*6710*/  SHF.L.U64.HI R3, R3, 0x1, R24 ;  /* 0x0000000103037819 */ /* 0x000fe40000010218 */
[----:B------:R-:W4:Y:S01]  /*6720*/  LDG.E.128 R24, desc[UR8][R26.64] ;  /* 0x000000081a187981 */ /* 0x000f22000c1e1d00 */
[----:B--2---:R-:W-:-:S04]  /*6730*/  IADD3 R16, P0, PT, R2, UR4, RZ ;  /* 0x0000000402107c10 */ /* 0x004fc8000ff1e0ff */
[----:B------:R-:W-:Y:S01]  /*6740*/  IADD3.X R17, PT, PT, R3, UR5, RZ, P0, !PT ;  /* 0x0000000503117c10 */ /* 0x000fe200087fe4ff */
[----:B------:R-:W3:Y:S05]  /*6750*/  LDCU.64 UR4, c[0x0][0x4c8] ;  /* 0x00009900ff0477ac */ /* 0x000eea0008000a00 */
[----:B------:R-:W2:Y:S01]  /*6760*/  LDG.E.128 R16, desc[UR8][R16.64] ;  /* 0x0000000810107981 */ /* 0x000ea2000c1e1d00 */
        /* <DEDUP_REMOVED lines=23> */
[C---:B------:R-:W-:Y:S02]  /*68e0*/  SHF.L.U32 R17, R19.reuse, 0x10, RZ ;  /* 0x0000001013117819 */ /* 0x040fe400000006ff */
[----:B------:R-:W-:Y:S02]  /*68f0*/  LOP3.LUT R16, R16, 0xffff0000, RZ, 0xc0, !PT ;  /* 0xffff000010107812 */ /* 0x000fe400078ec0ff */
        /* <DEDUP_REMOVED lines=13> */
[----:B---3--:R-:W-:Y:S01]  /*69d0*/  LOP3.LUT R17, R20, 0xffff0000, RZ, 0xc0, !PT ;  /* 0xffff000014117812 */ /* 0x008fe200078ec0ff */
[----:B------:R-:W-:Y:S01]  /*69e0*/  FMUL.FTZ R14, R14, R31 ;  /* 0x0000001f0e0e7220 */ /* 0x000fe20000410000 */
[----:B------:R-:W-:Y:S01]  /*69f0*/  @!P1 FADD.FTZ R33, -R33, -RZ ;  /* 0x800000ff21219221 */ /* 0x000fe20000010100 */
        /* <DEDUP_REMOVED lines=24> */
.L_x_4788:
[----:B------:R-:W-:Y:S05]  /*6b80*/  BSYNC.RECONVERGENT B0 ;  /* 0x0000000000007941 */ /* 0x000fea0003800200 */
.L_x_4787:
[----:B-----5:R1:W-:Y:S02]  /*6b90*/  STS.128 [R0+0x800], R4 ;  /* 0x0008000400007388 */ /* 0x0203e40000000c00 */
.L_x_4773:
[----:B------:R-:W-:Y:S05]  /*6ba0*/  BSYNC.RECONVERGENT B2 ;  /* 0x0000000000027941 */ /* 0x000fea0003800200 */
.L_x_4768:
        /* <DEDUP_REMOVED lines=13> */
.L_x_4791:
[----:B------:R1:W-:Y:S02]  /*6c80*/  STS.128 [R0+0x1000], RZ ;  /* 0x001000ff00007388 */ /* 0x0003e40000000c00 */
.L_x_4790:
[----:B------:R-:W-:Y:S05]  /*6c90*/  BSYNC.RECONVERGENT B0 ;  /* 0x0000000000007941 */ /* 0x000fea0003800200 */
.L_x_4789:
[----:B------:R-:W-:Y:S01]  /*6ca0*/  ISETP.GE.AND P1, PT, R8, R9, PT ;  /* 0x000000090800720c */ /* 0x000fe20003f26270 */
[C---:B------:R-:W-:Y:S01]  /*6cb0*/  IMAD.SHL.U32 R63, R60.reuse, 0x40, RZ ;  /* 0x000000403c3f7824 */ /* 0x040fe200078e00ff */
[----:B-1----:R-:W-:Y:S01]  /*6cc0*/  SHF.L.U64.HI R2, R60, 0x6, R61 ;  /* 0x000000063c027819 */ /* 0x002fe2000001023d */
[----:B------:R-:W-:Y:S03]  /*6cd0*/  BSSY.RECONVERGENT B0, `(.L_x_4792) ;  /* 0x000000d000007945 */ /* 0x000fe60003800200 */
[----:B---3--:R-:W-:-:S05]  /*6ce0*/  IADD3 R4, P0, PT, R63, R112, RZ ;  /* 0x000000703f047210 */ /* 0x008fca0007f1e0ff */
        /* <DEDUP_REMOVED lines=10> */
.L_x_4794:
[----:B------:R3:W-:Y:S02]  /*6d90*/  STS.128 [R0+0x1800], RZ ;  /* 0x001800ff00007388 */ /* 0x0007e40000000c00 */
.L_x_4793:
[----:B------:R-:W-:Y:S05]  /*6da0*/  BSYNC.RECONVERGENT B0 ;  /* 0x0000000000007941 */ /* 0x000fea0003800200 */
.L_x_4792:
        /* <DEDUP_REMOVED lines=14> */
.L_x_4797:
[----:B------:R1:W-:Y:S02]  /*6e90*/  STS.128 [R0+0x2000], RZ ;  /* 0x002000ff00007388 */ /* 0x0003e40000000c00 */
.L_x_4796:
[----:B------:R-:W-:Y:S05]  /*6ea0*/  BSYNC.RECONVERGENT B0 ;  /* 0x0000000000007941 */ /* 0x000fea0003800200 */
.L_x_4795:
        /* <DEDUP_REMOVED lines=14> */
.L_x_4800:
[----:B------:R1:W-:Y:S02]  /*6f90*/  STS.128 [R0+0x2800], RZ ;  /* 0x002800ff00007388 */ /* 0x0003e40000000c00 */
.L_x_4799:
[----:B------:R-:W-:Y:S05]  /*6fa0*/  BSYNC.RECONVERGENT B0 ;  /* 0x0000000000007941 */ /* 0x000fea0003800200 */
.L_x_4798:
[----:B-1----:R-:W1:Y:S01]  /*6fb0*/  LDC.64 R4, c[0x0][0x538] ;  /* 0x00014e00ff047b82 */ /* 0x002e620000000a00 */
[----:B------:R-:W5:Y:S01]  /*6fc0*/  LDCU.64 UR4, c[0x0][0x540] ;  /* 0x0000a800ff0477ac */ /* 0x000f620008000a00 */
[--C-:B------:R-:W-:Y:S01]  /*6fd0*/  SHF.R.S32.HI R101, RZ, 0x1f, R100.reuse ;  /* 0x0000001fff657819 */ /* 0x100fe20000011464 */
[----:B------:R-:W0:Y:S02]  /*6fe0*/  LDGDEPBAR ;  /* 0x00000000000079af */ /* 0x000e240000000000 */
[C---:B-----5:R-:W-:Y:S01]  /*6ff0*/  IMAD.WIDE.U32 R100, R111.reuse, UR4, R100 ;  /* 0x000000046f647c25 */ /* 0x060fe2000f8e0064 */
[----:B------:R-:W5:Y:S03]  /*7000*/  LDCU UR4, c[0x0][0x508] ;  /* 0x0000a100ff0477ac */ /* 0x000f660008000800 */
[----:B------:R-:W-:Y:S01]  /*7010*/  IMAD R10, R111, UR5, R101 ;  /* 0x000000056f0a7c24 */ /* 0x000fe2000f8e0265 */
[----:B-1----:R-:W-:Y:S01]  /*7020*/  LEA R14, P0, R100, R4, 0x2 ;  /* 0x00000004640e7211 */ /* 0x002fe200078010ff */
[----:B------:R-:W1:Y:S01]  /*7030*/  LDCU UR5, c[0x0][0x458] ;  /* 0x00008b00ff0577ac */ /* 0x000e620008000800 */
[----:B------:R-:W-:Y:S01]  /*7040*/  LOP3.LUT R96, R96, 0x7, RZ, 0xc0, !PT ;  /* 0x0000000760607812 */ /* 0x000fe200078ec0ff */
[----:B------:R-:W-:-:S04]  /*7050*/  DEPBAR.LE SB0, 0x0 ;  /* 0x000080000000791a */ /* 0x000fc80000000000 */
[----:B------:R-:W-:-:S05]  /*7060*/  LEA.HI.X R15, R100, R5, R10, 0x2, P0 ;  /* 0x00000005640f7211 */ /* 0x000fca00000f140a */
[----:B------:R-:W2:Y:S01]  /*7070*/  LDG.E R3, desc[UR8][R14.64] ;  /* 0x000000080e037981 */ /* 0x000ea2000c1e1900 */
[----:B------:R-:W-:Y:S01]  /*7080*/  SHF.R.U32.HI R4, RZ, 0x1, R70 ;  /* 0x00000001ff047819 */ /* 0x000fe20000011646 */
[----:B------:R-:W-:Y:S03]  /*7090*/  BSSY.RECONVERGENT B0, `(.L_x_4801) ;  /* 0x0000015000007945 */ /* 0x000fe60003800200 */
[----:B------:R-:W-:Y:S01]  /*70a0*/  LOP3.LUT R10, R4, 0x1f0, RZ, 0xc0, !PT ;  /* 0x000001f0040a7812 */ /* 0x000fe200078ec0ff */
[----:B-1----:R-:W2:Y:S04]  /*70b0*/  MUFU.RCP R86, UR5 ;  /* 0x0000000500567d08 */ /* 0x002ea80008001000 */
[----:B------:R-:W-:-:S05]  /*70c0*/  IMAD R10, R65, 0x40, R10 ;  /* 0x00000040410a7824 */ /* 0x000fca00078e020a */
[----:B------:R-:W-:-:S04]  /*70d0*/  IADD3 R65, PT, PT, -R109, R96, R10 ;  /* 0x000000606d417210 */ /* 0x000fc80007ffe10a */
[----:B-----5:R-:W-:-:S05]  /*70e0*/  IADD3 R65, PT, PT, R65, UR4, R68 ;  /* 0x0000000441417c10 */ /* 0x020fca000fffe044 */
[----:B------:R-:W-:Y:S01]  /*70f0*/  VIADD R67, R65, 0x1 ;  /* 0x0000000141437836 */ /* 0x000fe20000000000 */
        /* <DEDUP_REMOVED lines=11> */
.L_x_4803:
[----:B------:R2:W-:Y:S01]  /*71b0*/  STS.128 [R0+0x3000], RZ ;  /* 0x003000ff00007388 */ /* 0x0005e20000000c00 */
[----:B------:R-:W-:Y:S05]  /*71c0*/  BRA `(.L_x_4804) ;  /* 0x0000000000047947 */ /* 0x000fea0003800000 */
.L_x_4802:
[----:B------:R1:W-:Y:S02]  /*71d0*/  STS.128 [R0+0x3000], RZ ;  /* 0x003000ff00007388 */ /* 0x0003e40000000c00 */
.L_x_4804:
[----:B------:R-:W-:Y:S05]  /*71e0*/  BSYNC.RECONVERGENT B0 ;  /* 0x0000000000007941 */ /* 0x000fea0003800200 */
.L_x_4801:
        /* <DEDUP_REMOVED lines=16> */
.L_x_4807:
[----:B------:R1:W-:Y:S02]  /*72f0*/  STS.128 [R0+0x3800], RZ ;  /* 0x003800ff00007388 */ /* 0x0003e40000000c00 */
.L_x_4806:
[----:B------:R-:W-:Y:S05]  /*7300*/  BSYNC.RECONVERGENT B0 ;  /* 0x0000000000007941 */ /* 0x000fea0003800200 */
.L_x_4805:
        /* <DEDUP_REMOVED lines=14> */
.L_x_4810:
[----:B------:R1:W-:Y:S02]  /*73f0*/  STS.128 [R0+0x4000], RZ ;  /* 0x004000ff00007388 */ /* 0x0003e40000000c00 */
.L_x_4809:
[----:B------:R-:W-:Y:S05]  /*7400*/  BSYNC.RECONVERGENT B0 ;  /* 0x0000000000007941 */ /* 0x000fea0003800200 */
.L_x_4808:
        /* <DEDUP_REMOVED lines=14> */
.L_x_4813:
[----:B------:R1:W-:Y:S02]  /*74f0*/  STS.128 [R0+0x4800], RZ ;  /* 0x004800ff00007388 */ /* 0x0003e40000000c00 */
.L_x_4812:
[----:B------:R-:W-:Y:S05]  /*7500*/  BSYNC.RECONVERGENT B0 ;  /* 0x0000000000007941 */ /* 0x000fea0003800200 */
.L_x_4811:
[----:B------:R-:W5:Y:S01]  /*7510*/  S2R R84, SR_TID.X ;  /* 0x0000000000547919 */ /* 0x000f620000002100 */
[----:B------:R-:W-:Y:S01]  /*7520*/  IMAD.MOV.U32 R52, RZ, RZ, 0x20 ;  /* 0x00000020ff347424 */ /* 0x000fe200078e00ff */
[----:B------:R-:W2:Y:S01]  /*7530*/  LDCU UR4, c[0x0][0x50c] ;  /* 0x0000a180ff0477ac */ /* 0x000ea20008000800 */
[----:B------:R-:W0:Y:S01]  /*7540*/  LDGDEPBAR ;  /* 0x00000000000079af */ /* 0x000e220000000000 */
[C---:B-----5:R-:W-:Y:S01]  /*7550*/  IMAD.SHL.U32 R125, R84.reuse, 0x4, RZ ;  /* 0x00000004547d7824 */ /* 0x060fe200078e00ff */
[C---:B------:R-:W-:Y:S01]  /*7560*/  LOP3.LUT R8, R84.reuse, 0x8, RZ, 0xc0, !PT ;  /* 0x0000000854087812 */ /* 0x040fe200078ec0ff */
[C---:B------:R-:W-:Y:S01]  /*7570*/  IMAD.SHL.U32 R126, R84.reuse, 0x10, RZ ;  /* 0x00000010547e7824 */ /* 0x040fe200078e00ff */
[C---:B------:R-:W-:Y:S01]  /*7580*/  LOP3.LUT P0, RZ, R84.reuse, 0x4, RZ, 0xc0, !PT ;  /* 0x0000000454ff7812 */ /* 0x040fe2000780c0ff */
[----:B------:R-:W-:Y:S01]  /*7590*/  IMAD.SHL.U32 R62, R84, 0x20, RZ ;  /* 0x00000020543e7824 */ /* 0x000fe200078e00ff */
[----:B------:R-:W-:Y:S02]  /*75a0*/  LOP3.LUT R5, R125, 0x18, RZ, 0xc0, !PT ;  /* 0x000000187d057812 */ /* 0x000fe400078ec0ff */
[----:B------:R-:W-:-:S02]  /*75b0*/  LOP3.LUT R3, R126, 0x3e00, RZ, 0xc0, !PT ;  /* 0x00003e007e037812 */ /* 0x000fc400078ec0ff */
[----:B------:R-:W-:Y:S02]  /*75c0*/  LOP3.LUT R71, R126, 0x100, RZ, 0xc0, !PT ;  /* 0x000001007e477812 */ /* 0x000fe400078ec0ff */
[--C-:B------:R-:W-:Y:S02]  /*75d0*/  LOP3.LUT R5, R5, 0xc0, R62.reuse, 0xf8, !PT ;  /* 0x000000c005057812 */ /* 0x100fe400078ef83e */
[--C-:B-1----:R-:W-:Y:S02]  /*75e0*/  LOP3.LUT R6, R3, 0x120, R62.reuse, 0xf8, !PT ;  /* 0x0000012003067812 */ /* 0x102fe400078ef83e */
        /* <DEDUP_REMOVED lines=8> */
[----:B------:R-:W-:-:S03]  /*7670*/  P2R R8, PR, RZ, 0x1 ;  /* 0x00000001ff087803 */ /* 0x000fc60000000000 */
[----:B------:R-:W1:Y:S01]  /*7680*/  LDSM.16.M88.4 R92, [R85] ;  /* 0x00000000555c783b */ /* 0x000e620000000200 */
[----:B------:R-:W-:Y:S02]  /*7690*/  IMAD.IADD R80, R85, 0x1, R52 ;  /* 0x0000000155507824 */ /* 0x000fe400078e0234 */
[----:B------:R-:W-:Y:S01]  /*76a0*/  IMAD.IADD R66, R52, 0x1, R21 ;  /* 0x0000000134427824 */ /* 0x000fe200078e0215 */
[----:B------:R-:W5:Y:S04]  /*76b0*/  LDSM.16.M88.4 R40, [R21+0x1800] ;  /* 0x001800001528783b */ /* 0x000f680000000200 */
[----:B------:R-:W-:Y:S04]  /*76c0*/  LDSM.16.M88.4 R12, [R66+0x1000] ;  /* 0x00100000420c783b */ /* 0x000fe80000000200 */
[----:B------:R-:W3:Y:S04]  /*76d0*/  LDSM.16.M88.4 R80, [R80] ;  /* 0x000000005050783b */ /* 0x000ee80000000200 */
[----:B------:R-:W4:Y:S04]  /*76e0*/  LDSM.16.M88.4 R48, [R21+0x1400] ;  /* 0x001400001530783b */ /* 0x000f280000000200 */
[----:B------:R-:W2:Y:S04]  /*76f0*/  LDSM.16.M88.4 R32, [R21+0x1c00] ;  /* 0x001c00001520783b */ /* 0x000ea80000000200 */
[----:B------:R-:W2:Y:S04]  /*7700*/  LDSM.16.M88.4 R24, [R21+0x2000] ;  /* 0x002000001518783b */ /* 0x000ea80000000200 */
[----:B------:R-:W2:Y:S04]  /*7710*/  LDSM.16.M88.4 R16, [R21+0x2400] ;  /* 0x002400001510783b */ /* 0x000ea80000000200 */
[----:B------:R-:W2:Y:S04]  /*7720*/  LDSM.16.M88.4 R96, [R21+0x2800] ;  /* 0x002800001560783b */ /* 0x000ea80000000200 */
[----:B------:R2:W2:Y:S01]  /*7730*/  LDSM.16.M88.4 R88, [R21+0x2c00] ;  /* 0x002c00001558783b */ /* 0x0004a20000000200 */
[C---:B-1----:R-:W-:Y:S03]  /*7740*/  HMMA.16816.F32.BF16 R8, R92.reuse, R4, RZ ;  /* 0x000000045c08723c */ /* 0x042fe600000418ff */
[----:B------:R-:W1:Y:S04]  /*7750*/  LDSM.16.M88.4 R72, [R66+0x1800] ;  /* 0x001800004248783b */ /* 0x000e680000000200 */
[----:B------:R-:W1:Y:S01]  /*7760*/  LDSM.16.M88.4 R76, [R66+0x1400] ;  /* 0x00140000424c783b */ /* 0x000e620000000200 */
[C---:B------:R-:W-:Y:S08]  /*7770*/  HMMA.16816.F32.BF16 R4, R92.reuse, R6, RZ ;  /* 0x000000065c04723c */ /* 0x040ff000000418ff */
[----:B-----5:R-:W-:Y:S08]  /*7780*/  HMMA.16816.F32.BF16 R44, R92, R40, RZ ;  /* 0x000000285c2c723c */ /* 0x020ff000000418ff */
[C---:B---3--:R-:W-:Y:S08]  /*7790*/  HMMA.16816.F32.BF16 R8, R80.reuse, R12, R8 ;  /* 0x0000000c5008723c */ /* 0x048ff00000041808 */
[----:B------:R-:W-:Y:S08]  /*77a0*/  HMMA.16816.F32.BF16 R4, R80, R14, R4 ;  /* 0x0000000e5004723c */ /* 0x000ff00000041804 */
[----:B----4-:R-:W-:Y:S03]  /*77b0*/  HMMA.16816.F32.BF16 R56, R92, R48, RZ ;  /* 0x000000305c38723c */ /* 0x010fe600000418ff */
[----:B--2---:R-:W-:Y:S01]  /*77c0*/  FMUL.FTZ R9, R9, UR4 ;  /* 0x0000000409097c20 */ /* 0x004fe20008410000 */
        /* <DEDUP_REMOVED lines=13> */
[C---:B------:R-:W-:Y:S01]  /*78a0*/  HMMA.16816.F32.BF16 R12, R92.reuse, R96, RZ ;  /* 0x000000605c0c723c */ /* 0x040fe200000418ff */
[----:B------:R-:W-:Y:S07]  /*78b0*/  MUFU.TANH R123, R6 ;  /* 0x00000006007b7308 */ /* 0x000fee0000002400 */
[C---:B------:R-:W-:Y:S01]  /*78c0*/  HMMA.16816.F32.BF16 R100, R92.reuse, R88, RZ ;  /* 0x000000585c64723c */ /* 0x040fe200000418ff */
[----:B------:R2:W-:Y:S07]  /*78d0*/  MUFU.TANH R127, R7 ;  /* 0x00000007007f7308 */ /* 0x0005ee0000002400 */
[C---:B------:R-:W-:Y:S01]  /*78e0*/  HMMA.16816.F32.BF16 R48, R92.reuse, R50, RZ ;  /* 0x000000325c30723c */ /* 0x040fe200000418ff */
[----:B------:R3:W-:Y:S07]  /*78f0*/  MUFU.TANH R105, R11 ;  /* 0x0000000b00697308 */ /* 0x0007ee0000002400 */
[C---:B------:R-:W-:Y:S01]  /*7900*/  HMMA.16816.F32.BF16 R40, R92.reuse, R42, RZ ;  /* 0x0000002a5c28723c */ /* 0x040fe200000418ff */
[----:B------:R4:W-:Y:S01]  /*7910*/  MUFU.TANH R87, R8 ;  /* 0x0000000800577308 */ /* 0x0009e20000002400 */
[----:B--2---:R-:W2:Y:S06]  /*7920*/  LDSM.16.M88.4 R4, [R66+0x2400] ;  /* 0x002400004204783b */ /* 0x004eac0000000200 */
[C---:B------:R-:W-:Y:S08]  /*7930*/  HMMA.16816.F32.BF16 R32, R92.reuse, R34, RZ ;  /* 0x000000225c20723c */ /* 0x040ff000000418ff */
[C---:B------:R-:W-:Y:S08]  /*7940*/  HMMA.16816.F32.BF16 R24, R92.reuse, R26, RZ ;  /* 0x0000001a5c18723c */ /* 0x040ff000000418ff */
[C---:B------:R-:W-:Y:S08]  /*7950*/  HMMA.16816.F32.BF16 R16, R92.reuse, R18, RZ ;  /* 0x000000125c10723c */ /* 0x040ff000000418ff */
[C---:B------:R-:W-:Y:S08]  /*7960*/  HMMA.16816.F32.BF16 R96, R92.reuse, R98, RZ ;  /* 0x000000625c60723c */ /* 0x040ff000000418ff */
[----:B------:R-:W-:Y:S01]  /*7970*/  HMMA.16816.F32.BF16 R88, R92, R90, RZ ;  /* 0x0000005a5c58723c */ /* 0x000fe200000418ff */
[----:B------:R-:W5:Y:S07]  /*7980*/  LDSM.16.M88.4 R92, [R66+0x1c00] ;  /* 0x001c0000425c783b */ /* 0x000f6e0000000200 */
[C---:B-1----:R-:W-:Y:S08]  /*7990*/  HMMA.16816.F32.BF16 R44, R80.reuse, R72, R44 ;  /* 0x00000048502c723c */ /* 0x042ff0000004182c */
[C---:B------:R-:W-:Y:S08]  /*79a0*/  HMMA.16816.F32.BF16 R56, R80.reuse, R76, R56 ;  /* 0x0000004c5038723c */ /* 0x040ff00000041838 */
[----:B------:R-:W-:Y:S01]  /*79b0*/  HMMA.16816.F32.BF16 R48, R80, R78, R48 ;  /* 0x0000004e5030723c */ /* 0x000fe20000041830 */
[----:B------:R-:W1:Y:S02]  /*79c0*/  LDSM.16.M88.4 R76, [R66+0x2000] ;  /* 0x00200000424c783b */ /* 0x000e640000000200 */
[----:B------:R-:W-:Y:S01]  /*79d0*/  FMUL.FTZ R44, R44, UR4 ;  /* 0x000000042c2c7c20 */ /* 0x000fe20008410000 */
[----:B------:R-:W-:Y:S01]  /*79e0*/  FMUL.FTZ R45, R45, UR4 ;  /* 0x000000042d2d7c20 */ /* 0x000fe20008410000 */
[----:B------:R-:W-:-:S02]  /*79f0*/  FMUL.FTZ R131, R47, UR4 ;  /* 0x000000042f837c20 */ /* 0x000fc40008410000 */
[----:B------:R-:W-:Y:S01]  /*7a00*/  MUFU.TANH R129, R44 ;  /* 0x0000002c00817308 */ /* 0x000fe20000002400 */
[----:B------:R-:W-:Y:S01]  /*7a10*/  HMMA.16816.F32.BF16 R40, R80, R74, R40 ;  /* 0x0000004a5028723c */ /* 0x000fe20000041828 */
[----:B------:R-:W1:Y:S02]  /*7a20*/  LDSM.16.M88.4 R72, [R66+0x2800] ;  /* 0x002800004248783b */ /* 0x000e640000000200 */
[----:B---3--:R-:W-:Y:S01]  /*7a30*/  FMUL.FTZ R11, R56, UR4 ;  /* 0x00000004380b7c20 */ /* 0x008fe20008410000 */
[----:B----4-:R-:W-:-:S03]  /*7a40*/  FMUL.FTZ R8, R58, UR4 ;  /* 0x000000043a087c20 */ /* 0x010fc60008410000 */
[----:B------:R-:W-:Y:S01]  /*7a50*/  MUFU.TANH R131, R131 ;  /* 0x0000008300837308 */ /* 0x000fe20000002400 */
[----:B--2---:R-:W-:Y:S01]  /*7a60*/  HMMA.16816.F32.BF16 R20, R80, R4, R20 ;  /* 0x000000045014723c */ /* 0x004fe20000041814 */
[----:B------:R-:W-:Y:S02]  /*7a70*/  FMUL.FTZ R4, R59, UR4 ;  /* 0x000000043b047c20 */ /* 0x000fe40008410000 */
[----:B------:R-:W-:Y:S01]  /*7a80*/  FMUL.FTZ R49, R49, UR4 ;  /* 0x0000000431317c20 */ /* 0x000fe20008410000 */
[----:B------:R-:W-:-:S03]  /*7a90*/  FMUL.FTZ R51, R51, UR4 ;  /* 0x0000000433337c20 */ /* 0x000fc60008410000 */
[----:B------:R-:W-:Y:S01]  /*7aa0*/  MUFU.TANH R11, R11 ;  /* 0x0000000b000b7308 */ /* 0x000fe20000002400 */
[C---:B-----5:R-:W-:Y:S03]  /*7ab0*/  HMMA.16816.F32.BF16 R36, R80.reuse, R92, R36 ;  /* 0x0000005c5024723c */ /* 0x060fe60000041824 */
[----:B------:R-:W-:Y:S01]  /*7ac0*/  FMUL.FTZ R40, R40, UR4 ;  /* 0x0000000428287c20 */ /* 0x000fe20008410000 */
[----:B------:R-:W-:Y:S01]  /*7ad0*/  FMUL.FTZ R42, R42, UR4 ;  /* 0x000000042a2a7c20 */ /* 0x000fe20008410000 */
[----:B------:R-:W-:Y:S01]  /*7ae0*/  FMUL.FTZ R43, R43, UR4 ;  /* 0x000000042b2b7c20 */ /* 0x000fe20008410000 */
[----:B------:R-:W-:Y:S01]  /*7af0*/  FMUL.FTZ R41, R41, UR4 ;  /* 0x0000000429297c20 */ /* 0x000fe20008410000 */
[----:B------:R2:W-:Y:S01]  /*7b00*/  MUFU.TANH R93, R45 ;  /* 0x0000002d005d7308 */ /* 0x0005e20000002400 */
[----:B------:R-:W-:Y:S01]  /*7b10*/  HMMA.16816.F32.BF16 R32, R80, R94, R32 ;  /* 0x0000005e5020723c */ /* 0x000fe20000041820 */
[----:B------:R-:W-:-:S06]  /*7b20*/  FMUL.FTZ R95, R46, UR4 ;  /* 0x000000042e5f7c20 */ /* 0x000fcc0008410000 */
[----:B------:R-:W3:Y:S01]  /*7b30*/  MUFU.TANH R49, R49 ;  /* 0x0000003100317308 */ /* 0x000ee20000002400 */
[C---:B------:R-:W-:Y:S01]  /*7b40*/  HMMA.16816.F32.BF16 R16, R80.reuse, R6, R16 ;  /* 0x000000065010723c */ /* 0x040fe20000041810 */
[----:B------:R-:W-:Y:S02]  /*7b50*/  FMUL.FTZ R6, R50, UR4 ;  /* 0x0000000432067c20 */ /* 0x000fe40008410000 */
[----:B------:R-:W-:Y:S01]  /*7b60*/  FMUL.FTZ R38, R38, UR4 ;  /* 0x0000000426267c20 */ /* 0x000fe20008410000 */
[----:B------:R-:W-:Y:S01]  /*7b70*/  FMUL.FTZ R5, R36, UR4 ;  /* 0x0000000424057c20 */ /* 0x000fe20008410000 */
[----:B------:R-:W-:Y:S01]  /*7b80*/  FMUL.FTZ R7, R37, UR4 ;  /* 0x0000000425077c20 */ /* 0x000fe20008410000 */
[----:B------:R-:W-:Y:S01]  /*7b90*/  FMUL.FTZ R37, R48, UR4 ;  /* 0x0000000430257c20 */ /* 0x000fe20008410000 */
[----:B------:R-:W4:Y:S01]  /*7ba0*/  MUFU.TANH R51, R51 ;  /* 0x0000003300337308 */ /* 0x000f220000002400 */
[----:B-1----:R-:W-:Y:S01]  /*7bb0*/  HMMA.16816.F32.BF16 R28, R80, R76, R28 ;  /* 0x0000004c501c723c */ /* 0x002fe2000004181c */
[----:B--2---:R1:W2:Y:S01]  /*7bc0*/  LDSM.16.M88.4 R44, [R66+0x2c00] ;  /* 0x002c0000422c783b */ /* 0x0042a20000000200 */
[----:B------:R-:W-:Y:S01]  /*7bd0*/  FMUL.FTZ R39, R39, UR4 ;  /* 0x0000000427277c20 */ /* 0x000fe20008410000 */
[----:B------:R-:W-:Y:S01]  /*7be0*/  FMUL.FTZ R48, R35, UR4 ;  /* 0x0000000423307c20 */ /* 0x000fe20008410000 */
[----:B------:R-:W-:Y:S01]  /*7bf0*/  FMUL.FTZ R56, R34, UR4 ;  /* 0x0000000422387c20 */ /* 0x000fe20008410000 */
[----:B------:R-:W-:Y:S01]  /*7c00*/  FMUL.FTZ R34, R20, UR4 ;  /* 0x0000000414227c20 */ /* 0x000fe20008410000 */
[----:B------:R-:W-:-:S04]  /*7c10*/  DEPBAR.LE SB0, 0x0 ;  /* 0x000080000000791a */ /* 0x000fc80000000000 */
[----:B------:R-:W-:Y:S01]  /*7c20*/  HMMA.16816.F32.BF16 R24, R80, R78, R24 ;  /* 0x0000004e5018723c */ /* 0x000fe20000041818 */
[----:B------:R5:W-:Y:S01]  /*7c30*/  MUFU.TANH R77, R40 ;  /* 0x00000028004d7308 */ /* 0x000be20000002400 */
[----:B------:R-:W-:-:S06]  /*7c40*/  FMUL.FTZ R20, R19, UR4 ;  /* 0x0000000413147c20 */ /* 0x000fcc0008410000 */
[----:B------:R-:W-:Y:S01]  /*7c50*/  HMMA.16816.F32.BF16 R12, R80, R72, R12 ;  /* 0x00000048500c723c */ /* 0x000fe2000004180c */
[----:B------:R3:W-:Y:S01]  /*7c60*/  MUFU.TANH R73, R38 ;  /* 0x0000002600497308 */ /* 0x0007e20000002400 */
[----:B-1----:R-:W-:Y:S02]  /*7c70*/  VIMNMX R66, PT, PT, R67, R68, PT ;  /* 0x0000004443427248 */ /* 0x002fe40003fe0100 */
[----:B------:R-:W-:-:S05]  /*7c80*/  VIADDMNMX R68, R65, 0x9, R68, PT ;  /* 0x0000000941447846 */ /* 0x000fca0003800144 */
[----:B------:R-:W-:Y:S01]  /*7c90*/  MUFU.TANH R95, R95 ;  /* 0x0000005f005f7308 */ /* 0x000fe20000002400 */
[----:B------:R-:W-:Y:S01]  /*7ca0*/  HMMA.16816.F32.BF16 R96, R80, R74, R96 ;  /* 0x0000004a5060723c */ /* 0x000fe20000041860 */
[----:B-----5:R-:W-:Y:S01]  /*7cb0*/  FMUL.FTZ R40, R30, UR4 ;  /* 0x000000041e287c20 */ /* 0x020fe20008410000 */
[----:B------:R-:W-:Y:S01]  /*7cc0*/  FMUL.FTZ R30, R22, UR4 ;  /* 0x00000004161e7c20 */ /* 0x000fe20008410000 */
[----:B------:R-:W-:Y:S01]  /*7cd0*/  FMUL.FTZ R22, R17, UR4 ;  /* 0x0000000411167c20 */ /* 0x000fe20008410000 */
[----:B------:R-:W-:-:S03]  /*7ce0*/  FMUL.FTZ R36, R27, UR4 ;  /* 0x000000041b247c20 */ /* 0x000fc60008410000 */
[----:B------:R-:W-:Y:S01]  /*7cf0*/  MUFU.TANH R27, R40 ;  /* 0x00000028001b7308 */ /* 0x000fe20000002400 */
[----:B---3--:R-:W-:Y:S01]  /*7d00*/  FMUL.FTZ R38, R26, UR4 ;  /* 0x000000041a267c20 */ /* 0x008fe20008410000 */
[----:B------:R-:W-:Y:S01]  /*7d10*/  FMUL.FTZ R12, R12, UR4 ;  /* 0x000000040c0c7c20 */ /* 0x000fe20008410000 */
        /* <DEDUP_REMOVED lines=9> */
[----:B------:R-:W-:Y:S01]  /*7db0*/  VIADD R21, R69, 0xffffffff ;  /* 0xffffffff45157836 */ /* 0x000fe20000000000 */
[----:B------:R-:W-:Y:S01]  /*7dc0*/  HMMA.16816.F32.BF16 R88, R80, R46, R88 ;  /* 0x0000002e5058723c */ /* 0x000fe20000041858 */
        /* <DEDUP_REMOVED lines=15> */
[----:B-1----:R-:W-:-:S02]  /*7ec0*/  IMAD.SHL.U32 R32, R84, 0x2, RZ ;  /* 0x0000000254207824 */ /* 0x002fc400078e00ff */
[----:B------:R-:W-:Y:S01]  /*7ed0*/  FMUL.FTZ R101, R101, UR4 ;  /* 0x0000000465657c20 */ /* 0x000fe20008410000 */
[----:B------:R-:W-:Y:S01]  /*7ee0*/  FMUL.FTZ R103, R103, UR4 ;  /* 0x0000000467677c20 */ /* 0x000fe20008410000 */
[----:B------:R-:W-:Y:S01]  /*7ef0*/  FMUL.FTZ R23, R88, UR4 ;  /* 0x0000000458177c20 */ /* 0x000fe20008410000 */
[----:B------:R-:W-:Y:S01]  /*7f00*/  FMUL.FTZ R89, R89, UR4 ;  /* 0x0000000459597c20 */ /* 0x000fe20008410000 */
[----:B------:R-:W-:Y:S01]  /*7f10*/  LOP3.LUT R32, R32, 0x6, RZ, 0xc0, !PT ;  /* 0x0000000620207812 */ /* 0x000fe200078ec0ff */
[----:B------:R-:W-:Y:S01]  /*7f20*/  MUFU.TANH R19, R46 ;  /* 0x0000002e00137308 */ /* 0x000fe20000002400 */
[----:B------:R-:W-:-:S03]  /*7f30*/  FMUL.FTZ R91, R91, UR4 ;  /* 0x000000045b5b7c20 */ /* 0x000fc60008410000 */
[----:B------:R-:W-:-:S04]  /*7f40*/  IMAD R21, R21, 0x80, R32 ;  /* 0x0000008015157824 */ /* 0x000fc800078e0220 */
[C---:B--2---:R-:W-:Y:S01]  /*7f50*/  VIADD R47, R21.reuse, 0x19 ;  /* 0x00000019152f7836 */ /* 0x044fe20000000000 */
[----:B------:R-:W1:Y:S01]  /*7f60*/  MUFU.TANH R23, R23 ;  /* 0x0000001700177308 */ /* 0x000e620000002400 */
[----:B------:R-:W-:Y:S02]  /*7f70*/  VIADD R59, R21, 0x8 ;  /* 0x00000008153b7836 */ /* 0x000fe40000000000 */
[----:B---3--:R-:W-:Y:S01]  /*7f80*/  FMUL.FTZ R42, R25, UR4 ;  /* 0x00000004192a7c20 */ /* 0x008fe20008410000 */
[----:B------:R-:W-:Y:S01]  /*7f90*/  VIADD R65, R21, 0x1 ;  /* 0x0000000115417836 */ /* 0x000fe20000000000 */
[----:B------:R-:W-:Y:S01]  /*7fa0*/  ISETP.GE.AND P2, PT, R47, R66, PT ;  /* 0x000000422f00720c */ /* 0x000fe20003f46270 */
[----:B------:R-:W-:Y:S01]  /*7fb0*/  VIADD R81, R21, 0x9 ;  /* 0x0000000915517836 */ /* 0x000fe20000000000 */
[-C--:B------:R-:W-:Y:S02]  /*7fc0*/  ISETP.GE.AND P0, PT, R47, R68.reuse, PT ;  /* 0x000000442f00720c */ /* 0x080fe40003f06270 */
[-C--:B------:R-:W-:Y:S01]  /*7fd0*/  I2FP.F32.S32 R26, R47.reuse ;  /* 0x0000002f001a7245 */ /* 0x080fe20000201400 */
[----:B------:R2:W-:Y:S01]  /*7fe0*/  MUFU.TANH R25, R48 ;  /* 0x0000003000197308 */ /* 0x0005e20000002400 */
[----:B------:R-:W-:Y:S01]  /*7ff0*/  I2FP.F32.S32 R18, R47 ;  /* 0x0000002f00127245 */ /* 0x000fe20000201400 */
[----:B------:R-:W-:Y:S01]  /*8000*/  FMUL.FTZ R47, R90, UR4 ;  /* 0x000000045a2f7c20 */ /* 0x000fe20008410000 */
[----:B------:R-:W-:Y:S01]  /*8010*/  ISETP.GE.AND P4, PT, R59, R68, PT ;  /* 0x000000443b00720c */ /* 0x000fe20003f86270 */
[----:B------:R-:W-:Y:S01]  /*8020*/  FFMA.FTZ R40, R86, R26, R49 ;  /* 0x0000001a56287223 */ /* 0x000fe20000010031 */
[----:B------:R-:W-:-:S02]  /*8030*/  VIADD R49, R21, 0x78 ;  /* 0x0000007815317836 */ /* 0x000fc40000000000 */
[----:B----4-:R-:W-:Y:S01]  /*8040*/  FFMA.FTZ R51, R86, R18, R51 ;  /* 0x0000001256337223 */ /* 0x010fe20000010033 */
[----:B------:R-:W-:Y:S01]  /*8050*/  I2FP.F32.S32 R26, R65 ;  /* 0x00000041001a7245 */ /* 0x000fe20000201400 */
[----:B------:R-:W3:Y:S01]  /*8060*/  MUFU.TANH R47, R47 ;  /* 0x0000002f002f7308 */ /* 0x000ee20000002400 */
[----:B------:R-:W-:Y:S02]  /*8070*/  FSEL R40, R40, -INF , !P2 ;  /* 0xff80000028287808 */ /* 0x000fe40005000000 */
[C---:B------:R-:W-:Y:S02]  /*8080*/  ISETP.GE.AND P1, PT, R49.reuse, R66, PT ;  /* 0x000000423100720c */ /* 0x040fe40003f26270 */
[----:B------:R-:W-:Y:S02]  /*8090*/  ISETP.GE.AND P3, PT, R49, R68, PT ;  /* 0x000000443100720c */ /* 0x000fe40003f66270 */
[----:B------:R-:W-:Y:S01]  /*80a0*/  I2FP.F32.S32 R49, R49 ;  /* 0x0000003100317245 */ /* 0x000fe20000201400 */
[----:B------:R4:W-:Y:S01]  /*80b0*/  MUFU.TANH R67, R44 ;  /* 0x0000002c00437308 */ /* 0x0009e20000002400 */
[----:B------:R-:W-:-:S02]  /*80c0*/  ISETP.GE.AND P2, PT, R59, R66, PT ;  /* 0x000000423b00720c */ /* 0x000fc40003f46270 */
[----:B--2---:R-:W-:Y:S01]  /*80d0*/  I2FP.F32.S32 R48, R59 ;  /* 0x0000003b00307245 */ /* 0x004fe20000201400 */
[CC--:B-1----:R-:W-:Y:S01]  /*80e0*/  FFMA.FTZ R18, R86.reuse, R49.reuse, R23 ;  /* 0x0000003156127223 */ /* 0x0c2fe20000010017 */
[----:B------:R-:W-:Y:S01]  /*80f0*/  P2R R46, PR, RZ, 0x4 ;  /* 0x00000004ff2e7803 */ /* 0x000fe20000000000 */
[----:B------:R-:W-:Y:S01]  /*8100*/  VIADD R59, R21, 0x20 ;  /* 0x00000020153b7836 */ /* 0x000fe20000000000 */
[C---:B------:R-:W-:Y:S01]  /*8110*/  ISETP.GE.AND P5, PT, R65.reuse, R66, PT ;  /* 0x000000424100720c */ /* 0x040fe20003fa6270 */
[----:B------:R-:W-:Y:S01]  /*8120*/  MUFU.TANH R43, R43 ;  /* 0x0000002b002b7308 */ /* 0x000fe20000002400 */
[----:B------:R-:W-:Y:S01]  /*8130*/  ISETP.GE.AND P6, PT, R65, R68, PT ;  /* 0x000000444100720c */ /* 0x000fe20003fc6270 */
[C---:B---3--:R-:W-:Y:S01]  /*8140*/  FFMA.FTZ R23, R86.reuse, R49, R47 ;  /* 0x0000003156177223 */ /* 0x048fe2000001002f */
[-C--:B------:R-:W-:Y:S01]  /*8150*/  FFMA.FTZ R47, R86, R26.reuse, R105 ;  /* 0x0000001a562f7223 */ /* 0x080fe20000010069 */
[----:B------:R-:W-:Y:S01]  /*8160*/  VIADD R49, R21, 0x21 ;  /* 0x0000002115317836 */ /* 0x000fe20000000000 */
[----:B------:R-:W-:Y:S01]  /*8170*/  FSEL R51, R51, -INF , !P0 ;  /* 0xff80000033337808 */ /* 0x000fe20004000000 */
[----:B------:R-:W-:Y:S01]  /*8180*/  VIADD R105, R21, 0x28 ;  /* 0x0000002815697836 */ /* 0x000fe20000000000 */
[----:B------:R-:W-:Y:S01]  /*8190*/  FSEL R23, R23, -INF , !P3 ;  /* 0xff80000017177808 */ /* 0x000fe20005800000 */
[----:B------:R1:W-:Y:S01]  /*81a0*/  MUFU.TANH R75, R28 ;  /* 0x0000001c004b7308 */ /* 0x0003e20000002400 */
[----:B------:R-:W-:Y:S01]  /*81b0*/  FSEL R18, R18, -INF , !P1 ;  /* 0xff80000012127808 */ /* 0x000fe20004800000 */
[C---:B----4-:R-:W-:Y:S01]  /*81c0*/  FFMA.FTZ R44, R86.reuse, R26, R9 ;  /* 0x0000001a562c7223 */ /* 0x050fe20000010009 */
[-C--:B------:R-:W-:Y:S01]  /*81d0*/  FFMA.FTZ R26, R86, R48.reuse, R107 ;  /* 0x00000030561a7223 */ /* 0x080fe2000001006b */
[----:B------:R-:W-:Y:S01]  /*81e0*/  ISETP.NE.AND P3, PT, R46, RZ, PT ;  /* 0x000000ff2e00720c */ /* 0x000fe20003f65270 */
[----:B------:R-:W-:Y:S01]  /*81f0*/  FFMA.FTZ R9, R86, R48, R123 ;  /* 0x0000003056097223 */ /* 0x000fe2000001007b */
[----:B------:R-:W-:-:S02]  /*8200*/  ISETP.GE.AND P1, PT, R81, R66, PT ;  /* 0x000000425100720c */ /* 0x000fc40003f26270 */
[----:B------:R-:W-:Y:S01]  /*8210*/  ISETP.GE.AND P0, PT, R81, R68, PT ;  /* 0x000000445100720c */ /* 0x000fe20003f06270 */
[----:B------:R2:W-:Y:S01]  /*8220*/  MUFU.TANH R65, R42 ;  /* 0x0000002a00417308 */ /* 0x0005e20000002400 */
[----:B------:R-:W-:Y:S02]  /*8230*/  I2FP.F32.S32 R46, R81 ;  /* 0x00000051002e7245 */ /* 0x000fe40000201400 */
[----:B------:R-:W-:Y:S02]  /*8240*/  FSEL R47, R47, -INF , !P6 ;  /* 0xff8000002f2f7808 */ /* 0x000fe40007000000 */
[----:B------:R-:W-:Y:S01]  /*8250*/  FSEL R26, R26, -INF , !P3 ;  /* 0xff8000001a1a7808 */ /* 0x000fe20005800000 */
[----:B------:R-:W-:Y:S01]  /*8260*/  FFMA.FTZ R127, R86, R46, R127 ;  /* 0x0000002e567f7223 */ /* 0x000fe2000001007f */
[----:B------:R-:W-:Y:S01]  /*8270*/  ISETP.GE.AND P6, PT, R49, R66, PT ;  /* 0x000000423100720c */ /* 0x000fe20003fc6270 */
[----:B------:R3:W-:Y:S01]  /*8280*/  MUFU.TANH R81, R38 ;  /* 0x0000002600517308 */ /* 0x0007e20000002400 */
[----:B-1----:R-:W-:-:S02]  /*8290*/  FSEL R28, R44, -INF , !P5 ;  /* 0xff8000002c1c7808 */ /* 0x002fc40006800000 */
[----:B------:R-:W-:Y:S02]  /*82a0*/  I2FP.F32.S32 R44, R59 ;  /* 0x0000003b002c7245 */ /* 0x000fe40000201400 */
[----:B------:R-:W-:Y:S02]  /*82b0*/  ISETP.GE.AND P3, PT, R49, R68, PT ;  /* 0x000000443100720c */ /* 0x000fe40003f66270 */
[C---:B------:R-:W-:Y:S01]  /*82c0*/  ISETP.GE.AND P2, PT, R59.reuse, R66, PT ;  /* 0x000000423b00720c */ /* 0x040fe20003f46270 */
[----:B------:R-:W-:Y:S01]  /*82d0*/  MUFU.TANH R41, R41 ;  /* 0x0000002900297308 */ /* 0x000fe20000002400 */
[----:B------:R-:W-:Y:S01]  /*82e0*/  ISETP.GE.AND P5, PT, R59, R68, PT ;  /* 0x000000443b00720c */ /* 0x000fe20003fa6270 */
[C---:B--2---:R-:W-:Y:S01]  /*82f0*/  FFMA.FTZ R42, R86.reuse, R46, R121 ;  /* 0x0000002e562a7223 */ /* 0x044fe20000010079 */
[CC--:B------:R-:W-:Y:S01]  /*8300*/  FFMA.FTZ R128, R86.reuse, R44.reuse, R129 ;  /* 0x0000002c56807223 */ /* 0x0c0fe20000010081 */
[----:B------:R-:W-:Y:S01]  /*8310*/  FFMA.FTZ R133, R86, R44, R95 ;  /* 0x0000002c56857223 */ /* 0x000fe2000001005f */
[----:B------:R-:W-:Y:S01]  /*8320*/  VIADD R59, R21, 0x29 ;  /* 0x00000029153b7836 */ /* 0x000fe20000000000 */
[----:B------:R-:W-:-:S02]  /*8330*/  FSEL R9, R9, -INF , !P4 ;  /* 0xff80000009097808 */ /* 0x000fc40006000000 */
[----:B------:R-:W-:Y:S01]  /*8340*/  MUFU.TANH R5, R5 ;  /* 0x0000000500057308 */ /* 0x000fe20000002400 */
[----:B------:R-:W-:Y:S02]  /*8350*/  FSEL R42, R42, -INF , !P1 ;  /* 0xff8000002a2a7808 */ /* 0x000fe40004800000 */
[----:B---3--:R-:W-:Y:S01]  /*8360*/  I2FP.F32.S32 R38, R49 ;  /* 0x0000003100267245 */ /* 0x008fe20000201400 */
[----:B------:R-:W-:Y:S01]  /*8370*/  VIADD R49, R21, 0x30 ;  /* 0x0000003015317836 */ /* 0x000fe20000000000 */
[----:B------:R-:W-:Y:S02]  /*8380*/  FSEL R128, R128, -INF , !P2 ;  /* 0xff80000080807808 */ /* 0x000fe40005000000 */
[----:B------:R-:W-:Y:S01]  /*8390*/  ISETP.GE.AND P1, PT, R105, R68, PT ;  /* 0x000000446900720c */ /* 0x000fe20003f26270 */
[----:B------:R-:W1:Y:S01]  /*83a0*/  MUFU.TANH R7, R7 ;  /* 0x0000000700077308 */ /* 0x000e620000002400 */
[CC--:B------:R-:W-:Y:S01]  /*83b0*/  FFMA.FTZ R58, R86.reuse, R38.reuse, R93 ;  /* 0x00000026563a7223 */ /* 0x0c0fe2000001005d */
[----:B------:R-:W-:Y:S01]  /*83c0*/  FFMA.FTZ R121, R86, R38, R131 ;  /* 0x0000002656797223 */ /* 0x000fe20000010083 */
[----:B------:R-:W-:Y:S01]  /*83d0*/  I2FP.F32.S32 R38, R105 ;  /* 0x0000006900267245 */ /* 0x000fe20000201400 */
[----:B------:R-:W-:Y:S01]  /*83e0*/  VIADD R131, R21, 0x31 ;  /* 0x0000003115837836 */ /* 0x000fe20000000000 */
[----:B------:R-:W-:-:S02]  /*83f0*/  FSEL R93, R127, -INF , !P0 ;  /* 0xff8000007f5d7808 */ /* 0x000fc40004000000 */
[C---:B------:R-:W-:Y:S01]  /*8400*/  ISETP.GE.AND P2, PT, R59.reuse, R66, PT ;  /* 0x000000423b00720c */ /* 0x040fe20003f46270 */
[----:B------:R-:W2:Y:S01]  /*8410*/  MUFU.TANH R39, R39 ;  /* 0x0000002700277308 */ /* 0x000ea20000002400 */
[C---:B------:R-:W-:Y:S01]  /*8420*/  FFMA.FTZ R79, R86.reuse, R38, R79 ;  /* 0x00000026564f7223 */ /* 0x040fe2000001004f */
[----:B------:R-:W-:Y:S01]  /*8430*/  ISETP.GE.AND P0, PT, R59, R68, PT ;  /* 0x000000443b00720c */ /* 0x000fe20003f06270 */
[----:B------:R-:W-:Y:S01]  /*8440*/  FFMA.FTZ R50, R86, R38, R77 ;  /* 0x0000002656327223 */ /* 0x000fe2000001004d */
[----:B------:R-:W-:Y:S02]  /*8450*/  FSEL R133, R133, -INF , !P5 ;  /* 0xff80000085857808 */ /* 0x000fe40006800000 */
[----:B------:R-:W-:Y:S02]  /*8460*/  FSEL R123, R79, -INF , !P1 ;  /* 0xff8000004f7b7808 */ /* 0x000fe40004800000 */
[----:B------:R-:W3:Y:S01]  /*8470*/  MUFU.TANH R35, R56 ;  /* 0x0000003800237308 */ /* 0x000ee20000002400 */
[----:B------:R-:W-:-:S02]  /*8480*/  ISETP.GE.AND P4, PT, R105, R66, PT ;  /* 0x000000426900720c */ /* 0x000fc40003f86270 */
[C---:B------:R-:W-:Y:S02]  /*8490*/  ISETP.GE.AND P5, PT, R131.reuse, R66, PT ;  /* 0x000000428300720c */ /* 0x040fe40003fa6270 */
[----:B------:R-:W-:Y:S02]  /*84a0*/  ISETP.GE.AND P1, PT, R131, R68, PT ;  /* 0x000000448300720c */ /* 0x000fe40003f26270 */
[----:B------:R-:W-:Y:S01]  /*84b0*/  I2FP.F32.S32 R131, R131 ;  /* 0x0000008300837245 */ /* 0x000fe20000201400 */
[----:B------:R4:W-:Y:S01]  /*84c0*/  MUFU.TANH R95, R34 ;  /* 0x00000022005f7308 */ /* 0x0009e20000002400 */
[----:B------:R-:W-:Y:S02]  /*84d0*/  FSEL R58, R58, -INF , !P6 ;  /* 0xff8000003a3a7808 */ /* 0x000fe40007000000 */
[----:B------:R-:W-:Y:S01]  /*84e0*/  FSEL R121, R121, -INF , !P3 ;  /* 0xff80000079797808 */ /* 0x000fe20005800000 */
[CC--:B-1----:R-:W-:Y:S01]  /*84f0*/  FFMA.FTZ R7, R86.reuse, R131.reuse, R7 ;  /* 0x0000008356077223 */ /* 0x0c2fe20000010007 */
[C---:B------:R-:W-:Y:S01]  /*8500*/  ISETP.GE.AND P6, PT, R49.reuse, R66, PT ;  /* 0x000000423100720c */ /* 0x040fe20003fc6270 */
[----:B--2---:R-:W-:Y:S01]  /*8510*/  FFMA.FTZ R131, R86, R131, R39 ;  /* 0x0000008356837223 */ /* 0x004fe20000010027 */
[----:B------:R-:W-:Y:S01]  /*8520*/  ISETP.GE.AND P3, PT, R49, R68, PT ;  /* 0x000000443100720c */ /* 0x000fe20003f66270 */
[----:B------:R1:W-:Y:S01]  /*8530*/  MUFU.TANH R83, R36 ;  /* 0x0000002400537308 */ /* 0x0003e20000002400 */
[----:B------:R-:W-:Y:S01]  /*8540*/  FSEL R50, R50, -INF , !P4 ;  /* 0xff80000032327808 */ /* 0x000fe20006000000 */
[----:B------:R-:W-:Y:S01]  /*8550*/  VIADD R39, R21, 0x48 ;  /* 0x0000004815277836 */ /* 0x000fe20000000000 */
[----:B------:R-:W-:-:S02]  /*8560*/  FSEL R74, R7, -INF , !P5 ;  /* 0xff800000074a7808 */ /* 0x000fc40006800000 */
[----:B------:R-:W-:-:S03]  /*8570*/  FSEL R131, R131, -INF , !P1 ;  /* 0xff80000083837808 */ /* 0x000fc60004800000 */
[----:B------:R2:W-:Y:S01]  /*8580*/  MUFU.TANH R105, R30 ;  /* 0x0000001e00697308 */ /* 0x0005e20000002400 */
[----:B----4-:R-:W-:-:S05]  /*8590*/  I2FP.F32.S32 R34, R49 ;  /* 0x0000003100227245 */ /* 0x010fca0000201400 */
[CC--:B------:R-:W-:Y:S02]  /*85a0*/  FFMA.FTZ R124, R86.reuse, R34.reuse, R5 ;  /* 0x00000022567c7223 */ /* 0x0c0fe40000010005 */
[----:B------:R-:W4:Y:S01]  /*85b0*/  MUFU.TANH R45, R45 ;  /* 0x0000002d002d7308 */ /* 0x000f220000002400 */
[----:B-1----:R-:W-:Y:S01]  /*85c0*/  I2FP.F32.S32 R36, R59 ;  /* 0x0000003b00247245 */ /* 0x002fe20000201400 */
[----:B------:R-:W-:Y:S01]  /*85d0*/  FFMA.FTZ R59, R86, R34, R73 ;  /* 0x00000022563b7223 */ /* 0x000fe20000010049 */
[C---:B------:R-:W-:Y:S01]  /*85e0*/  VIADD R73, R21.reuse, 0x38 ;  /* 0x0000003815497836 */ /* 0x040fe20000000000 */
[----:B------:R-:W-:Y:S02]  /*85f0*/  FSEL R124, R124, -INF , !P6 ;  /* 0xff8000007c7c7808 */ /* 0x000fe40007000000 */
[CC--:B------:R-:W-:Y:S01]  /*8600*/  FFMA.FTZ R43, R86.reuse, R36.reuse, R43 ;  /* 0x00000024562b7223 */ /* 0x0c0fe2000001002b */
[----:B------:R-:W-:Y:S01]  /*8610*/  FFMA.FTZ R48, R86, R36, R41 ;  /* 0x0000002456307223 */ /* 0x000fe20000010029 */
[----:B------:R-:W-:Y:S01]  /*8620*/  VIADD R41, R21, 0x39 ;  /* 0x0000003915297836 */ /* 0x000fe20000000000 */
[----:B--2---:R-:W-:Y:S01]  /*8630*/  I2FP.F32.S32 R30, R73 ;  /* 0x00000049001e7245 */ /* 0x004fe20000201400 */
[----:B------:R1:W-:Y:S01]  /*8640*/  MUFU.TANH R107, R24 ;  /* 0x00000018006b7308 */ /* 0x0003e20000002400 */
[----:B------:R-:W-:Y:S01]  /*8650*/  FSEL R49, R43, -INF , !P0 ;  /* 0xff8000002b317808 */ /* 0x000fe20004000000 */
[----:B------:R-:W-:Y:S01]  /*8660*/  VIADD R43, R21, 0x41 ;  /* 0x00000041152b7836 */ /* 0x000fe20000000000 */
[----:B------:R-:W-:-:S02]  /*8670*/  ISETP.GE.AND P4, PT, R73, R66, PT ;  /* 0x000000424900720c */ /* 0x000fc40003f86270 */
[----:B------:R-:W-:Y:S01]  /*8680*/  ISETP.GE.AND P0, PT, R73, R68, PT ;  /* 0x000000444900720c */ /* 0x000fe20003f06270 */
[----:B---3--:R-:W-:Y:S01]  /*8690*/  FFMA.FTZ R73, R86, R30, R35 ;  /* 0x0000001e56497223 */ /* 0x008fe20000010023 */
[----:B------:R-:W-:Y:S01]  /*86a0*/  VIADD R35, R21, 0x40 ;  /* 0x0000004015237836 */ /* 0x000fe20000000000 */
[----:B------:R-:W-:Y:S01]  /*86b0*/  FSEL R48, R48, -INF , !P2 ;  /* 0xff80000030307808 */ /* 0x000fe20005000000 */
[----:B------:R2:W-:Y:S01]  /*86c0*/  MUFU.TANH R5, R22 ;  /* 0x0000001600057308 */ /* 0x0005e20000002400 */
[C---:B------:R-:W-:Y:S01]  /*86d0*/  ISETP.GE.AND P6, PT, R41.reuse, R66, PT ;  /* 0x000000422900720c */ /* 0x040fe20003fc6270 */
[----:B----4-:R-:W-:Y:S01]  /*86e0*/  FFMA.FTZ R45, R86, R30, R45 ;  /* 0x0000001e562d7223 */ /* 0x010fe2000001002d */
[----:B------:R-:W-:Y:S02]  /*86f0*/  ISETP.GE.AND P2, PT, R41, R68, PT ;  /* 0x000000442900720c */ /* 0x000fe40003f46270 */
[----:B------:R-:W-:Y:S02]  /*8700*/  FSEL R59, R59, -INF , !P3 ;  /* 0xff8000003b3b7808 */ /* 0x000fe40005800000 */
[----:B------:R-:W-:Y:S01]  /*8710*/  ISETP.GE.AND P5, PT, R35, R66, PT ;  /* 0x000000422300720c */ /* 0x000fe20003fa6270 */
[----:B------:R-:W3:Y:S01]  /*8720*/  MUFU.TANH R31, R31 ;  /* 0x0000001f001f7308 */ /* 0x000ee20000002400 */
[----:B-1----:R-:W-:-:S02]  /*8730*/  I2FP.F32.S32 R24, R41 ;  /* 0x0000002900187245 */ /* 0x002fc40000201400 */
[----:B------:R-:W-:Y:S02]  /*8740*/  ISETP.GE.AND P3, PT, R35, R68, PT ;  /* 0x000000442300720c */ /* 0x000fe40003f66270 */
[----:B------:R-:W-:Y:S01]  /*8750*/  FSEL R73, R73, -INF , !P0 ;  /* 0xff80000049497808 */ /* 0x000fe20004000000 */
[CC--:B------:R-:W-:Y:S01]  /*8760*/  FFMA.FTZ R56, R86.reuse, R24.reuse, R57 ;  /* 0x0000001856387223 */ /* 0x0c0fe20000010039 */
[----:B------:R-:W-:Y:S01]  /*8770*/  FFMA.FTZ R57, R86, R24, R25 ;  /* 0x0000001856397223 */ /* 0x000fe20000010019 */
[----:B------:R1:W-:Y:S01]  /*8780*/  MUFU.TANH R41, R16 ;  /* 0x0000001000297308 */ /* 0x0003e20000002400 */
[----:B------:R-:W-:Y:S02]  /*8790*/  ISETP.GE.AND P0, PT, R39, R68, PT ;  /* 0x000000442700720c */ /* 0x000fe40003f06270 */
[----:B--2---:R-:W-:Y:S02]  /*87a0*/  I2FP.F32.S32 R22, R35 ;  /* 0x0000002300167245 */ /* 0x004fe40000201400 */
[----:B------:R-:W-:-:S02]  /*87b0*/  FSEL R56, R56, -INF , !P6 ;  /* 0xff80000038387808 */ /* 0x000fc40007000000 */
[----:B------:R-:W-:Y:S01]  /*87c0*/  ISETP.GE.AND P6, PT, R39, R66, PT ;  /* 0x000000422700720c */ /* 0x000fe20003fc6270 */
[----:B------:R2:W-:Y:S01]  /*87d0*/  MUFU.TANH R35, R12 ;  /* 0x0000000c00237308 */ /* 0x0005e20000002400 */
[----:B------:R-:W-:Y:S01]  /*87e0*/  FFMA.FTZ R17, R86, R22, R17 ;  /* 0x0000001656117223 */ /* 0x000fe20000010011 */
[----:B------:R-:W-:Y:S02]  /*87f0*/  FSEL R72, R45, -INF , !P4 ;  /* 0xff8000002d487808 */ /* 0x000fe40006000000 */
[----:B------:R-:W-:Y:S02]  /*8800*/  ISETP.GE.AND P4, PT, R43, R66, PT ;  /* 0x000000422b00720c */ /* 0x000fe40003f86270 */
[----:B------:R-:W-:Y:S02]  /*8810*/  FSEL R118, R17, -INF , !P5 ;  /* 0xff80000011767808 */ /* 0x000fe40006800000 */
[----:B------:R4:W-:Y:S01]  /*8820*/  MUFU.TANH R25, R20 ;  /* 0x0000001400197308 */ /* 0x0009e20000002400 */
[----:B------:R-:W-:-:S02]  /*8830*/  ISETP.GE.AND P1, PT, R43, R68, PT ;  /* 0x000000442b00720c */ /* 0x000fc40003f26270 */
[----:B-1----:R-:W-:Y:S01]  /*8840*/  I2FP.F32.S32 R16, R39 ;  /* 0x0000002700107245 */ /* 0x002fe20000201400 */
[----:B------:R-:W-:Y:S01]  /*8850*/  VIADD R39, R21, 0x50 ;  /* 0x0000005015277836 */ /* 0x000fe20000000000 */
[----:B------:R-:W-:-:S03]  /*8860*/  FSEL R57, R57, -INF , !P2 ;  /* 0xff80000039397808 */ /* 0x000fc60005000000 */
[C---:B------:R-:W-:Y:S01]  /*8870*/  FFMA.FTZ R88, R86.reuse, R16, R75 ;  /* 0x0000001056587223 */ /* 0x040fe2000001004b */
[----:B------:R-:W-:Y:S02]  /*8880*/  VIADD R75, R21, 0x49 ;  /* 0x00000049154b7836 */ /* 0x000fe40000000000 */
[C---:B--2---:R-:W-:Y:S01]  /*8890*/  FFMA.FTZ R12, R86.reuse, R22, R27 ;  /* 0x00000016560c7223 */ /* 0x044fe2000001001b */
[----:B------:R-:W-:Y:S01]  /*88a0*/  FFMA.FTZ R77, R86, R16, R81 ;  /* 0x00000010564d7223 */ /* 0x000fe20000010051 */
[----:B------:R1:W-:Y:S01]  /*88b0*/  MUFU.TANH R7, R13 ;  /* 0x0000000d00077308 */ /* 0x0003e20000002400 */
[----:B------:R-:W-:Y:S02]  /*88c0*/  FSEL R88, R88, -INF , !P6 ;  /* 0xff80000058587808 */ /* 0x000fe40007000000 */
[----:B------:R-:W-:Y:S02]  /*88d0*/  FSEL R81, R12, -INF , !P3 ;  /* 0xff8000000c517808 */ /* 0x000fe40005800000 */
[----:B------:R-:W-:-:S02]  /*88e0*/  ISETP.GE.AND P5, PT, R75, R66, PT ;  /* 0x000000424b00720c */ /* 0x000fc40003fa6270 */
[----:B----4-:R-:W-:Y:S01]  /*88f0*/  I2FP.F32.S32 R20, R43 ;  /* 0x0000002b00147245 */ /* 0x010fe20000201400 */
[----:B------:R-:W2:Y:S01]  /*8900*/  MUFU.TANH R29, R29 ;  /* 0x0000001d001d7308 */ /* 0x000ea20000002400 */
[----:B------:R-:W-:Y:S01]  /*8910*/  ISETP.GE.AND P3, PT, R75, R68, PT ;  /* 0x000000444b00720c */ /* 0x000fe20003f66270 */
[C---:B------:R-:W-:Y:S01]  /*8920*/  VIADD R43, R21.reuse, 0x58 ;  /* 0x00000058152b7836 */ /* 0x040fe20000000000 */
[----:B------:R-:W-:Y:S01]  /*8930*/  I2FP.F32.S32 R75, R75 ;  /* 0x0000004b004b7245 */ /* 0x000fe20000201400 */
[CC--:B------:R-:W-:Y:S01]  /*8940*/  FFMA.FTZ R19, R86.reuse, R20.reuse, R19 ;  /* 0x0000001456137223 */ /* 0x0c0fe20000010013 */
[C---:B------:R-:W-:Y:S01]  /*8950*/  FFMA.FTZ R67, R86.reuse, R20, R67 ;  /* 0x0000001456437223 */ /* 0x040fe20000010043 */
[----:B------:R-:W-:Y:S02]  /*8960*/  I2FP.F32.S32 R16, R39 ;  /* 0x0000002700107245 */ /* 0x000fe40000201400 */
[----:B------:R-:W-:Y:S01]  /*8970*/  FFMA.FTZ R65, R86, R75, R65 ;  /* 0x0000004b56417223 */ /* 0x000fe20000010041 */
[----:B------:R4:W5:Y:S01]  /*8980*/  MUFU.TANH R27, R14 ;  /* 0x0000000e001b7308 */ /* 0x0009620000002400 */
[----:B-1----:R-:W-:-:S02]  /*8990*/  VIADD R13, R21, 0x51 ;  /* 0x00000051150d7836 */ /* 0x002fc40000000000 */
[C---:B------:R-:W-:Y:S01]  /*89a0*/  FFMA.FTZ R75, R86.reuse, R75, R83 ;  /* 0x0000004b564b7223 */ /* 0x040fe20000010053 */
[----:B------:R-:W-:Y:S01]  /*89b0*/  FSEL R90, R19, -INF , !P4 ;  /* 0xff800000135a7808 */ /* 0x000fe20006000000 */
[----:B------:R-:W-:Y:S01]  /*89c0*/  FFMA.FTZ R46, R86, R16, R95 ;  /* 0x00000010562e7223 */ /* 0x000fe2000001005f */
[-C--:B------:R-:W-:Y:S02]  /*89d0*/  ISETP.GE.AND P4, PT, R39, R66.reuse, PT ;  /* 0x000000422700720c */ /* 0x080fe40003f86270 */
[----:B------:R-:W-:Y:S01]  /*89e0*/  ISETP.GE.AND P6, PT, R13, R66, PT ;  /* 0x000000420d00720c */ /* 0x000fe20003fc6270 */
[----:B------:R1:W5:Y:S01]  /*89f0*/  MUFU.TANH R17, R15 ;  /* 0x0000000f00117308 */ /* 0x0003620000002400 */
[----:B------:R-:W-:Y:S01]  /*8a00*/  ISETP.GE.AND P2, PT, R39, R68, PT ;  /* 0x000000442700720c */ /* 0x000fe20003f46270 */
[----:B------:R-:W-:Y:S01]  /*8a10*/  VIADD R39, R21, 0x59 ;  /* 0x0000005915277836 */ /* 0x000fe20000000000 */
[----:B------:R-:W-:Y:S02]  /*8a20*/  P2R R12, PR, RZ, 0x40 ;  /* 0x00000040ff0c7803 */ /* 0x000fe40000000000 */
[----:B------:R-:W-:-:S02]  /*8a30*/  FSEL R79, R67, -INF , !P1 ;  /* 0xff800000434f7808 */ /* 0x000fc40004800000 */
[----:B------:R-:W-:Y:S01]  /*8a40*/  FSEL R75, R75, -INF , !P3 ;  /* 0xff8000004b4b7808 */ /* 0x000fe20005800000 */
[----:B------:R-:W5:Y:S01]  /*8a50*/  MUFU.TANH R19, R96 ;  /* 0x0000006000137308 */ /* 0x000f620000002400 */
[----:B------:R-:W-:Y:S02]  /*8a60*/  ISETP.GE.AND P1, PT, R13, R68, PT ;  /* 0x000000440d00720c */ /* 0x000fe40003f26270 */
[----:B----4-:R-:W-:Y:S02]  /*8a70*/  I2FP.F32.S32 R14, R13 ;  /* 0x0000000d000e7245 */ /* 0x010fe40000201400 */
[----:B------:R-:W-:Y:S02]  /*8a80*/  ISETP.NE.AND P3, PT, R12, RZ, PT ;  /* 0x000000ff0c00720c */ /* 0x000fe40003f65270 */
[----:B------:R-:W-:Y:S01]  /*8a90*/  I2FP.F32.S32 R12, R43 ;  /* 0x0000002b000c7245 */ /* 0x000fe20000201400 */
[CC--:B---3--:R-:W-:Y:S01]  /*8aa0*/  FFMA.FTZ R44, R86.reuse, R14.reuse, R31 ;  /* 0x0000000e562c7223 */ /* 0x0c8fe2000001001f */
[C---:B------:R-:W-:Y:S01]  /*8ab0*/  FFMA.FTZ R13, R86.reuse, R14, R107 ;  /* 0x0000000e560d7223 */ /* 0x040fe2000001006b */
[C---:B-1----:R-:W-:Y:S01]  /*8ac0*/  FFMA.FTZ R15, R86.reuse, R16, R105 ;  /* 0x00000010560f7223 */ /* 0x042fe20000010069 */
[----:B------:R-:W-:Y:S01]  /*8ad0*/  VIADD R31, R21, 0x60 ;  /* 0x00000060151f7836 */ /* 0x000fe20000000000 */
[----:B------:R-:W-:Y:S01]  /*8ae0*/  I2FP.F32.S32 R14, R39 ;  /* 0x00000027000e7245 */ /* 0x000fe20000201400 */
[CC--:B--2---:R-:W-:Y:S01]  /*8af0*/  FFMA.FTZ R29, R86.reuse, R12.reuse, R29 ;  /* 0x0000000c561d7223 */ /* 0x0c4fe2000001001d */
[C---:B------:R-:W-:Y:S01]  /*8b00*/  FFMA.FTZ R41, R86.reuse, R12, R41 ;  /* 0x0000000c56297223 */ /* 0x040fe20000010029 */
[----:B------:R-:W-:Y:S01]  /*8b10*/  FSEL R15, R15, -INF , !P2 ;  /* 0xff8000000f0f7808 */ /* 0x000fe20005000000 */
[----:B------:R-:W-:Y:S01]  /*8b20*/  MUFU.TANH R97, R97 ;  /* 0x0000006100617308 */ /* 0x000fe20000002400 */
[----:B------:R-:W-:Y:S01]  /*8b30*/  ISETP.GE.AND P2, PT, R31, R66, PT ;  /* 0x000000421f00720c */ /* 0x000fe20003f46270 */
[CC--:B------:R-:W-:Y:S01]  /*8b40*/  FFMA.FTZ R12, R86.reuse, R14.reuse, R5 ;  /* 0x0000000e560c7223 */ /* 0x0c0fe20000010005 */
[----:B------:R-:W-:Y:S01]  /*8b50*/  I2FP.F32.S32 R20, R31 ;  /* 0x0000001f00147245 */ /* 0x000fe20000201400 */
[----:B------:R-:W-:Y:S01]  /*8b60*/  VIADD R5, R21, 0x61 ;  /* 0x0000006115057836 */ /* 0x000fe20000000000 */
[----:B------:R-:W-:Y:S01]  /*8b70*/  FSEL R82, R65, -INF , !P5 ;  /* 0xff80000041527808 */ /* 0x000fe20006800000 */
[----:B------:R-:W-:Y:S01]  /*8b80*/  FFMA.FTZ R25, R86, R14, R25 ;  /* 0x0000000e56197223 */ /* 0x000fe20000010019 */
[----:B------:R-:W-:Y:S01]  /*8b90*/  ISETP.GE.AND P6, PT, R43, R66, PT ;  /* 0x000000422b00720c */ /* 0x000fe20003fc6270 */
[----:B------:R-:W1:Y:S01]  /*8ba0*/  MUFU.TANH R45, R98 ;  /* 0x00000062002d7308 */ /* 0x000e620000002400 */
[----:B------:R-:W-:Y:S01]  /*8bb0*/  FSEL R44, R44, -INF , !P3 ;  /* 0xff8000002c2c7808 */ /* 0x000fe20005800000 */
[C---:B------:R-:W-:Y:S01]  /*8bc0*/  FFMA.FTZ R35, R86.reuse, R20, R35 ;  /* 0x0000001456237223 */ /* 0x040fe20000010023 */
[----:B------:R-:W-:Y:S01]  /*8bd0*/  ISETP.GE.AND P5, PT, R39, R66, PT ;  /* 0x000000422700720c */ /* 0x000fe20003fa6270 */
[----:B-----5:R-:W-:Y:S01]  /*8be0*/  FFMA.FTZ R27, R86, R20, R27 ;  /* 0x00000014561b7223 */ /* 0x020fe2000001001b */
[----:B------:R-:W-:Y:S01]  /*8bf0*/  ISETP.GE.AND P3, PT, R31, R68, PT ;  /* 0x000000441f00720c */ /* 0x000fe20003f66270 */
[----:B------:R-:W-:Y:S01]  /*8c00*/  VIADD R31, R21, 0x68 ;  /* 0x00000068151f7836 */ /* 0x000fe20000000000 */
[----:B------:R-:W-:Y:S01]  /*8c10*/  P2R R16, PR, RZ, 0x4 ;  /* 0x00000004ff107803 */ /* 0x000fe20000000000 */
[----:B------:R-:W2:Y:S01]  /*8c20*/  MUFU.TANH R99, R99 ;  /* 0x0000006300637308 */ /* 0x000ea20000002400 */
[----:B------:R-:W-:Y:S01]  /*8c30*/  FSEL R77, R77, -INF , !P0 ;  /* 0xff8000004d4d7808 */ /* 0x000fe20004000000 */
[----:B------:R-:W-:Y:S01]  /*8c40*/  VIADD R65, R21, 0x69 ;  /* 0x0000006915417836 */ /* 0x000fe20000000000 */
[----:B------:R-:W-:-:S02]  /*8c50*/  FSEL R46, R46, -INF , !P4 ;  /* 0xff8000002e2e7808 */ /* 0x000fc40006000000 */
[----:B------:R-:W-:Y:S02]  /*8c60*/  FSEL R13, R13, -INF , !P1 ;  /* 0xff8000000d0d7808 */ /* 0x000fe40004800000 */
[----:B------:R-:W-:Y:S01]  /*8c70*/  FSEL R14, R29, -INF , !P6 ;  /* 0xff8000001d0e7808 */ /* 0x000fe20007000000 */
[----:B------:R-:W3:Y:S01]  /*8c80*/  MUFU.TANH R101, R101 ;  /* 0x0000006500657308 */ /* 0x000ee20000002400 */
[-C--:B------:R-:W-:Y:S02]  /*8c90*/  ISETP.GE.AND P0, PT, R43, R68.reuse, PT ;  /* 0x000000442b00720c */ /* 0x080fe40003f06270 */
[----:B------:R-:W-:Y:S02]  /*8ca0*/  ISETP.GE.AND P4, PT, R39, R68, PT ;  /* 0x000000442700720c */ /* 0x000fe40003f86270 */
[C---:B------:R-:W-:Y:S02]  /*8cb0*/  ISETP.GE.AND P6, PT, R5.reuse, R66, PT ;  /* 0x000000420500720c */ /* 0x040fe40003fc6270 */
[----:B------:R-:W-:Y:S01]  /*8cc0*/  ISETP.GE.AND P1, PT, R5, R68, PT ;  /* 0x000000440500720c */ /* 0x000fe20003f26270 */
[----:B------:R-:W4:Y:S01]  /*8cd0*/  MUFU.TANH R43, R100 ;  /* 0x00000064002b7308 */ /* 0x000f220000002400 */
[----:B------:R-:W-:-:S02]  /*8ce0*/  I2FP.F32.S32 R20, R5 ;  /* 0x0000000500147245 */ /* 0x000fc40000201400 */
[----:B------:R-:W-:Y:S02]  /*8cf0*/  FSEL R12, R12, -INF , !P5 ;  /* 0xff8000000c0c7808 */ /* 0x000fe40006800000 */
[----:B------:R-:W-:Y:S01]  /*8d00*/  ISETP.NE.AND P5, PT, R16, RZ, PT ;  /* 0x000000ff1000720c */ /* 0x000fe20003fa5270 */
[CC--:B------:R-:W-:Y:S01]  /*8d10*/  FFMA.FTZ R17, R86.reuse, R20.reuse, R17 ;  /* 0x0000001456117223 */ /* 0x0c0fe20000010011 */
[----:B------:R-:W-:Y:S01]  /*8d20*/  I2FP.F32.S32 R16, R31 ;  /* 0x0000001f00107245 */ /* 0x000fe20000201400 */
[----:B------:R-:W-:Y:S01]  /*8d30*/  MUFU.TANH R5, R102 ;  /* 0x0000006600057308 */ /* 0x000fe20000002400 */
[----:B------:R-:W-:Y:S01]  /*8d40*/  FSEL R39, R25, -INF , !P4 ;  /* 0xff80000019277808 */ /* 0x000fe20006000000 */
[C---:B------:R-:W-:Y:S01]  /*8d50*/  FFMA.FTZ R7, R86.reuse, R20, R7 ;  /* 0x0000001456077223 */ /* 0x040fe20000010007 */
[----:B------:R-:W-:Y:S01]  /*8d60*/  FSEL R41, R41, -INF , !P0 ;  /* 0xff80000029297808 */ /* 0x000fe20004000000 */
[C---:B------:R-:W-:Y:S01]  /*8d70*/  FFMA.FTZ R19, R86.reuse, R16, R19 ;  /* 0x0000001056137223 */ /* 0x040fe20000010013 */
[----:B------:R-:W-:Y:S01]  /*8d80*/  ISETP.GE.AND P4, PT, R65, R66, PT ;  /* 0x000000424100720c */ /* 0x000fe20003f86270 */
[----:B-1----:R-:W-:Y:S01]  /*8d90*/  FFMA.FTZ R45, R86, R16, R45 ;  /* 0x00000010562d7223 */ /* 0x002fe2000001002d */
[C---:B------:R-:W-:Y:S01]  /*8da0*/  ISETP.GE.AND P2, PT, R31.reuse, R66, PT ;  /* 0x000000421f00720c */ /* 0x040fe20003f46270 */
[----:B------:R-:W1:Y:S01]  /*8db0*/  MUFU.TANH R103, R103 ;  /* 0x0000006700677308 */ /* 0x000e620000002400 */
[----:B------:R-:W-:Y:S01]  /*8dc0*/  ISETP.GE.AND P0, PT, R31, R68, PT ;  /* 0x000000441f00720c */ /* 0x000fe20003f06270 */
[----:B------:R-:W-:Y:S01]  /*8dd0*/  VIADD R25, R21, 0x79 ;  /* 0x0000007915197836 */ /* 0x000fe20000000000 */
[----:B------:R-:W-:-:S02]  /*8de0*/  FSEL R38, R35, -INF , !P5 ;  /* 0xff80000023267808 */ /* 0x000fc40006800000 */
[----:B------:R-:W-:Y:S01]  /*8df0*/  FSEL R31, R27, -INF , !P3 ;  /* 0xff8000001b1f7808 */ /* 0x000fe20005800000 */
[----:B------:R-:W-:Y:S01]  /*8e00*/  VIADD R27, R21, 0x71 ;  /* 0x00000071151b7836 */ /* 0x000fe20000000000 */
[----:B------:R-:W-:Y:S01]  /*8e10*/  I2FP.F32.S32 R24, R65 ;  /* 0x0000004100187245 */ /* 0x000fe20000201400 */
[----:B------:R-:W5:Y:S01]  /*8e20*/  MUFU.TANH R89, R89 ;  /* 0x0000005900597308 */ /* 0x000f620000002400 */
[----:B------:R-:W-:Y:S01]  /*8e30*/  ISETP.GE.AND P5, PT, R65, R68, PT ;  /* 0x000000444100720c */ /* 0x000fe20003fa6270 */
[----:B------:R-:W-:Y:S01]  /*8e40*/  VIADD R65, R21, 0x70 ;  /* 0x0000007015417836 */ /* 0x000fe20000000000 */
[----:B------:R-:W-:Y:S01]  /*8e50*/  P2R R22, PR, RZ, 0x10 ;  /* 0x00000010ff167803 */ /* 0x000fe20000000000 */
[CC--:B------:R-:W-:Y:S01]  /*8e60*/  FFMA.FTZ R35, R86.reuse, R24.reuse, R97 ;  /* 0x0000001856237223 */ /* 0x0c0fe20000010061 */
[----:B------:R-:W-:Y:S01]  /*8e70*/  FSEL R29, R17, -INF , !P1 ;  /* 0xff800000111d7808 */ /* 0x000fe20004800000 */
[----:B--2---:R-:W-:Y:S01]  /*8e80*/  FFMA.FTZ R99, R86, R24, R99 ;  /* 0x0000001856637223 */ /* 0x004fe20000010063 */
[----:B------:R-:W-:Y:S01]  /*8e90*/  FSEL R34, R19, -INF , !P2 ;  /* 0xff80000013227808 */ /* 0x000fe20005000000 */
[----:B------:R-:W2:Y:S01]  /*8ea0*/  MUFU.TANH R91, R91 ;  /* 0x0000005b005b7308 */ /* 0x000ea20000002400 */
[----:B------:R-:W-:-:S02]  /*8eb0*/  FSEL R36, R7, -INF , !P6 ;  /* 0xff80000007247808 */ /* 0x000fc40007000000 */
[----:B------:R-:W-:Y:S02]  /*8ec0*/  ISETP.NE.AND P2, PT, R22, RZ, PT ;  /* 0x000000ff1600720c */ /* 0x000fe40003f45270 */
[C---:B------:R-:W-:Y:S02]  /*8ed0*/  ISETP.GE.AND P3, PT, R27.reuse, R66, PT ;  /* 0x000000421b00720c */ /* 0x040fe40003f66270 */
[----:B------:R-:W-:Y:S01]  /*8ee0*/  ISETP.GE.AND P1, PT, R27, R68, PT ;  /* 0x000000441b00720c */ /* 0x000fe20003f26270 */
[----:B------:R-:W-:Y:S01]  /*8ef0*/  MUFU.TANH R37, R37 ;  /* 0x0000002500257308 */ /* 0x000fe20000002400 */
[----:B------:R-:W-:Y:S02]  /*8f00*/  I2FP.F32.S32 R16, R27 ;  /* 0x0000001b00107245 */ /* 0x000fe40000201400 */
[----:B------:R-:W-:Y:S02]  /*8f10*/  I2FP.F32.S32 R7, R65 ;  /* 0x0000004100077245 */ /* 0x000fe40000201400 */
[----:B------:R-:W-:Y:S01]  /*8f20*/  FSEL R19, R45, -INF , !P0 ;  /* 0xff8000002d137808 */ /* 0x000fe20004000000 */
[C---:B---3--:R-:W-:Y:S01]  /*8f30*/  FFMA.FTZ R101, R86.reuse, R16, R101 ;  /* 0x0000001056657223 */ /* 0x048fe20000010065 */
[----:B------:R-:W-:Y:S01]  /*8f40*/  FSEL R35, R35, -INF , !P2 ;  /* 0xff80000023237808 */ /* 0x000fe20005000000 */
[----:B------:R3:W3:Y:S01]  /*8f50*/  MUFU.TANH R27, R33 ;  /* 0x00000021001b7308 */ /* 0x0006e20000002400 */
[C---:B------:R-:W-:Y:S01]  /*8f60*/  ISETP.GE.AND P2, PT, R25.reuse, R66, PT ;  /* 0x000000421900720c */ /* 0x040fe20003f46270 */
[C---:B----4-:R-:W-:Y:S01]  /*8f70*/  FFMA.FTZ R30, R86.reuse, R7, R43 ;  /* 0x00000007561e7223 */ /* 0x050fe2000001002b */
[----:B------:R-:W-:Y:S01]  /*8f80*/  ISETP.GE.AND P0, PT, R25, R68, PT ;  /* 0x000000441900720c */ /* 0x000fe20003f06270 */
[C---:B-1----:R-:W-:Y:S01]  /*8f90*/  FFMA.FTZ R24, R86.reuse, R16, R103 ;  /* 0x0000001056187223 */ /* 0x042fe20000010067 */
[----:B------:R-:W-:Y:S01]  /*8fa0*/  I2FP.F32.S32 R20, R25 ;  /* 0x0000001900147245 */ /* 0x000fe20000201400 */
[C---:B------:R-:W-:Y:S01]  /*8fb0*/  FFMA.FTZ R25, R86.reuse, R7, R5 ;  /* 0x0000000756197223 */ /* 0x040fe20000010005 */
[----:B------:R-:W-:Y:S01]  /*8fc0*/  ISETP.GE.AND P4, PT, R65, R68, PT ;  /* 0x000000444100720c */ /* 0x000fe20003f86270 */
[----:B------:R-:W-:Y:S01]  /*8fd0*/  VIADD R7, R21, 0x11 ;  /* 0x0000001115077836 */ /* 0x000fe20000000000 */
[----:B------:R-:W-:Y:S01]  /*8fe0*/  FSEL R17, R99, -INF , !P5 ;  /* 0xff80000063117808 */ /* 0x000fe20006800000 */
[CC--:B-----5:R-:W-:Y:S01]  /*8ff0*/  FFMA.FTZ R16, R86.reuse, R20.reuse, R89 ;  /* 0x0000001456107223 */ /* 0x0e0fe20000010059 */
[----:B------:R-:W-:Y:S01]  /*9000*/  FSEL R25, R25, -INF , !P4 ;  /* 0xff80000019197808 */ /* 0x000fe20006000000 */
[----:B--2---:R-:W-:Y:S01]  /*9010*/  FFMA.FTZ R22, R86, R20, R91 ;  /* 0x0000001456167223 */ /* 0x004fe2000001005b */
[-C--:B------:R-:W-:Y:S01]  /*9020*/  ISETP.GE.AND P4, PT, R7, R66.reuse, PT ;  /* 0x000000420700720c */ /* 0x080fe20003f86270 */
[----:B------:R-:W-:Y:S01]  /*9030*/  VIADD R43, R21, 0x10 ;  /* 0x00000010152b7836 */ /* 0x000fe20000000000 */
[----:B------:R-:W-:Y:S01]  /*9040*/  ISETP.GE.AND P6, PT, R65, R66, PT ;  /* 0x000000424100720c */ /* 0x000fe20003fc6270 */
[----:B------:R-:W1:Y:S01]  /*9050*/  MUFU.TANH R5, R8 ;  /* 0x0000000800057308 */ /* 0x000e620000002400 */
[----:B------:R-:W-:Y:S01]  /*9060*/  I2FP.F32.S32 R20, R7 ;  /* 0x0000000700147245 */ /* 0x000fe20000201400 */
[C---:B---3--:R-:W-:Y:S01]  /*9070*/  VIADD R33, R21.reuse, 0x10 ;  /* 0x0000001015217836 */ /* 0x048fe20000000000 */
[----:B------:R-:W-:Y:S01]  /*9080*/  FSEL R24, R24, -INF , !P1 ;  /* 0xff80000018187808 */ /* 0x000fe20004800000 */
[----:B------:R-:W-:Y:S01]  /*9090*/  VIADD R45, R21, 0x18 ;  /* 0x00000018152d7836 */ /* 0x000fe20000000000 */
[----:B------:R-:W-:Y:S01]  /*90a0*/  I2FP.F32.S32 R78, R43 ;  /* 0x0000002b004e7245 */ /* 0x000fe20000201400 */
[----:B------:R-:W-:Y:S01]  /*90b0*/  FFMA.FTZ R20, R86, R20, R27 ;  /* 0x0000001456147223 */ /* 0x000fe2000001001b */
[----:B------:R-:W-:Y:S01]  /*90c0*/  ISETP.GE.AND P5, PT, R33, R66, PT ;  /* 0x000000422100720c */ /* 0x000fe20003fa6270 */
[----:B------:R2:W3:Y:S01]  /*90d0*/  MUFU.TANH R7, R10 ;  /* 0x0000000a00077308 */ /* 0x0004e20000002400 */
[----:B------:R-:W-:-:S02]  /*90e0*/  FSEL R16, R16, -INF , !P2 ;  /* 0xff80000010107808 */ /* 0x000fc40005000000 */
[----:B------:R-:W-:Y:S02]  /*90f0*/  P2R R65, PR, RZ, 0x20 ;  /* 0x00000020ff417803 */ /* 0x000fe40000000000 */
[----:B------:R-:W-:Y:S01]  /*9100*/  ISETP.GE.AND P5, PT, R43, R68, PT ;  /* 0x000000442b00720c */ /* 0x000fe20003fa6270 */
[----:B------:R-:W-:Y:S01]  /*9110*/  VIADD R43, R21, 0x18 ;  /* 0x00000018152b7836 */ /* 0x000fe20000000000 */
[----:B------:R-:W-:Y:S01]  /*9120*/  ISETP.NE.AND P1, PT, R65, RZ, PT ;  /* 0x000000ff4100720c */ /* 0x000fe20003f25270 */
[----:B------:R-:W-:Y:S01]  /*9130*/  MUFU.TANH R27, R4 ;  /* 0x00000004001b7308 */ /* 0x000fe20000002400 */
[----:B------:R-:W-:Y:S01]  /*9140*/  I2FP.F32.S32 R65, R21 ;  /* 0x0000001500417245 */ /* 0x000fe20000201400 */
[C---:B-1----:R-:W-:Y:S01]  /*9150*/  FFMA.FTZ R5, R86.reuse, R78, R5 ;  /* 0x0000004e56057223 */ /* 0x042fe20000010005 */
[----:B------:R-:W-:Y:S02]  /*9160*/  I2FP.F32.S32 R8, R33 ;  /* 0x0000002100087245 */ /* 0x000fe40000201400 */
[----:B------:R-:W-:Y:S01]  /*9170*/  FSEL R33, R101, -INF , !P3 ;  /* 0xff80000065217808 */ /* 0x000fe20005800000 */
[----:B------:R-:W-:Y:S01]  /*9180*/  BAR.SYNC.DEFER_BLOCKING 0x0 ;  /* 0x0000000000007b1d */ /* 0x000fe20000010000 */
[----:B------:R-:W-:Y:S01]  /*9190*/  ISETP.GE.AND P3, PT, R21, R68, PT ;  /* 0x000000441500720c */ /* 0x000fe20003f66270 */
[----:B------:R-:W-:Y:S01]  /*91a0*/  FFMA.FTZ R8, R86, R8, R11 ;  /* 0x0000000856087223 */ /* 0x000fe2000001000b */
[----:B------:R-:W-:-:S02]  /*91b0*/  I2FP.F32.S32 R76, R45 ;  /* 0x0000002d004c7245 */ /* 0x000fc40000201400 */
[----:B--2---:R-:W-:Y:S01]  /*91c0*/  P2R R10, PR, RZ, 0x10 ;  /* 0x00000010ff0a7803 */ /* 0x004fe20000000000 */
[----:B------:R-:W1:Y:S01]  /*91d0*/  MUFU.TANH R11, R6 ;  /* 0x00000006000b7308 */ /* 0x000e620000002400 */
[C---:B------:R-:W-:Y:S01]  /*91e0*/  ISETP.GE.AND P4, PT, R21.reuse, R66, PT ;  /* 0x000000421500720c */ /* 0x040fe20003f86270 */
[----:B------:R-:W-:Y:S01]  /*91f0*/  VIADD R21, R21, 0x11 ;  /* 0x0000001115157836 */ /* 0x000fe20000000000 */
[----:B------:R-:W-:Y:S01]  /*9200*/  ISETP.NE.AND P2, PT, R10, RZ, PT ;  /* 0x000000ff0a00720c */ /* 0x000fe20003f45270 */
[----:B------:R-:W-:Y:S01]  /*9210*/  FFMA.FTZ R37, R86, R76, R37 ;  /* 0x0000004c56257223 */ /* 0x000fe20000010025 */
[----:B------:R-:W-:Y:S01]  /*9220*/  FSEL R22, R22, -INF , !P0 ;  /* 0xff80000016167808 */ /* 0x000fe20004000000 */
[C---:B------:R-:W-:Y:S01]  /*9230*/  FFMA.FTZ R10, R86.reuse, R65, R87 ;  /* 0x00000041560a7223 */ /* 0x040fe20000010057 */
[----:B------:R-:W-:Y:S01]  /*9240*/  I2FP.F32.S32 R76, R43 ;  /* 0x0000002b004c7245 */ /* 0x000fe20000201400 */
[----:B---3--:R-:W-:Y:S01]  /*9250*/  FFMA.FTZ R65, R86, R65, R7 ;  /* 0x0000004156417223 */ /* 0x008fe20000010007 */
[----:B------:R-:W-:-:S02]  /*9260*/  FSEL R30, R30, -INF , !P6 ;  /* 0xff8000001e1e7808 */ /* 0x000fc40007000000 */
[----:B------:R-:W-:Y:S02]  /*9270*/  ISETP.GE.AND P6, PT, R45, R66, PT ;  /* 0x000000422d00720c */ /* 0x000fe40003fc6270 */
[----:B------:R-:W-:Y:S02]  /*9280*/  FSEL R8, R8, -INF , !P1 ;  /* 0xff80000008087808 */ /* 0x000fe40004800000 */
[----:B------:R-:W-:Y:S02]  /*9290*/  ISETP.GE.AND P1, PT, R43, R68, PT ;  /* 0x000000442b00720c */ /* 0x000fe40003f26270 */
[----:B------:R-:W-:Y:S01]  /*92a0*/  FSEL R43, R5, -INF , !P5 ;  /* 0xff800000052b7808 */ /* 0x000fe20006800000 */
[----:B-1----:R-:W-:Y:S01]  /*92b0*/  FFMA.FTZ R45, R86, R76, R11 ;  /* 0x0000004c562d7223 */ /* 0x002fe2000001000b */
[----:B------:R-:W-:Y:S02]  /*92c0*/  FSEL R6, R20, -INF , !P2 ;  /* 0xff80000014067808 */ /* 0x000fe40005000000 */
[----:B------:R-:W-:-:S02]  /*92d0*/  ISETP.GE.AND P2, PT, R21, R68, PT ;  /* 0x000000441500720c */ /* 0x000fc40003f46270 */
[----:B------:R-:W-:Y:S01]  /*92e0*/  I2FP.F32.S32 R20, R21 ;  /* 0x0000001500147245 */ /* 0x000fe20000201400 */
[----:B------:R-:W-:Y:S01]  /*92f0*/  VIADD R21, R69, 0xffffffff ;  /* 0xffffffff45157836 */ /* 0x000fe20000000000 */
[----:B------:R-:W-:Y:S02]  /*9300*/  FSEL R4, R37, -INF , !P6 ;  /* 0xff80000025047808 */ /* 0x000fe40007000000 */
[----:B------:R-:W-:Y:S01]  /*9310*/  FSEL R10, R10, -INF , !P4 ;  /* 0xff8000000a0a7808 */ /* 0x000fe20006000000 */
[----:B------:R-:W-:Y:S01]  /*9320*/  FFMA.FTZ R7, R86, R20, R27 ;  /* 0x0000001456077223 */ /* 0x000fe2000001001b */
[----:B------:R-:W-:Y:S02]  /*9330*/  ISETP.GT.AND P0, PT, R21, R108, PT ;  /* 0x0000006c1500720c */ /* 0x000fe40003f04270 */
[----:B------:R-:W-:Y:S02]  /*9340*/  LOP3.LUT R20, R110, 0x18, RZ, 0xc0, !PT ;  /* 0x000000186e147812 */ /* 0x000fe400078ec0ff */
[----:B------:R-:W-:-:S02]  /*9350*/  SHF.R.U32.HI R27, RZ, 0x3, R84 ;  /* 0x00000003ff1b7819 */ /* 0x000fc40000011654 */
[----:B------:R-:W-:Y:S02]  /*9360*/  FSEL R11, R65, -INF , !P3 ;  /* 0xff800000410b7808 */ /* 0x000fe40005800000 */
[----:B------:R-:W-:Y:S02]  /*9370*/  FSEL R5, R45, -INF , !P1 ;  /* 0xff8000002d057808 */ /* 0x000fe40004800000 */
[----:B------:R-:W-:-:S03]  /*9380*/  FSEL R7, R7, -INF , !P2 ;  /* 0xff80000007077808 */ /* 0x000fc60005000000 */
[----:B------:R-:W-:Y:S05]  /*9390*/  @!P0 BRA `(.L_x_4814) ;  /* 0x0000000400a08947 */ /* 0x000fea0003800000 */
        /* <DEDUP_REMOVED lines=11> */
.L_x_4815:
        /* <DEDUP_REMOVED lines=60> */
.L_x_4816:
        /* <DEDUP_REMOVED lines=33> */
.L_x_4814:
        /* <DEDUP_REMOVED lines=37> */
[----:B------:R-:W4:Y:S03]  /*9c70*/  SHFL.BFLY PT, R76, R45, 0x2, 0x1f ;  /* 0x0c401f002d4c7f89 */ /* 0x000f2600000e0000 */
[----:B------:R-:W-:-:S04]  /*9c80*/  LOP3.LUT R78, R27, 0x20, R62, 0xf8, !PT ;  /* 0x000000201b4e7812 */ /* 0x000fc800078ef83e */
[----:B------:R-:W-:-:S04]  /*9c90*/  LOP3.LUT R27, R3, R78, RZ, 0xfc, !PT ;  /* 0x0000004e031b7212 */ /* 0x000fc800078efcff */
[----:B------:R-:W-:-:S05]  /*9ca0*/  LEA R27, R27, UR6, 0x1 ;  /* 0x000000061b1b7c11 */ /* 0x000fca000f8e08ff */
[----:B------:R-:W-:Y:S01]  /*9cb0*/  LDSM.16.MT88.4 R100, [R27+0x3000] ;  /* 0x003000001b64783b */ /* 0x000fe20000004200 */
[----:B---3--:R-:W-:Y:S02]  /*9cc0*/  FMNMX.FTZ R80, R37, R80, !PT ;  /* 0x0000005025507209 */ /* 0x008fe40007810000 */
[----:B----4-:R-:W-:-:S03]  /*9cd0*/  FMNMX.FTZ R76, R45, R76, !PT ;  /* 0x0000004c2d4c7209 */ /* 0x010fc60007810000 */
[----:B------:R-:W3:Y:S04]  /*9ce0*/  SHFL.BFLY PT, R67, R80, 0x1, 0x1f ;  /* 0x0c201f0050437f89 */ /* 0x000ee800000e0000 */
[----:B------:R-:W4:Y:S01]  /*9cf0*/  SHFL.BFLY PT, R65, R76, 0x1, 0x1f ;  /* 0x0c201f004c417f89 */ /* 0x000f2200000e0000 */
[----:B---3--:R-:W-:-:S04]  /*9d00*/  FMNMX.FTZ R67, R80, R67, !PT ;  /* 0x0000004350437209 */ /* 0x008fc80007810000 */
[C---:B------:R-:W-:Y:S01]  /*9d10*/  FSETP.NEU.FTZ.AND P0, PT, R67.reuse, -INF , PT ;  /* 0xff8000004300780b */ /* 0x040fe20003f1d000 */
[----:B--2---:R-:W-:Y:S01]  /*9d20*/  FMUL.FTZ R37, R67, UR7 ;  /* 0x0000000743257c20 */ /* 0x004fe20008410000 */
[----:B----4-:R-:W-:-:S04]  /*9d30*/  FMNMX.FTZ R65, R76, R65, !PT ;  /* 0x000000414c417209 */ /* 0x010fc80007810000 */
        /* <DEDUP_REMOVED lines=21> */
[----:B------:R-:W3:Y:S01]  /*9e90*/  MUFU.EX2 R129, R129 ;  /* 0x0000008100817308 */ /* 0x000ee20000000800 */
[--C-:B------:R-:W-:Y:S01]  /*9ea0*/  FFMA.FTZ R43, R5, UR7, -R26.reuse ;  /* 0x00000007052b7c23 */ /* 0x100fe2000801081a */
[--C-:B------:R-:W-:Y:S01]  /*9eb0*/  FFMA.FTZ R40, R51, UR7, -R26.reuse ;  /* 0x0000000733287c23 */ /* 0x100fe2000801081a */
[--C-:B------:R-:W-:Y:S01]  /*9ec0*/  FFMA.FTZ R51, R50, UR7, -R37.reuse ;  /* 0x0000000732337c23 */ /* 0x100fe20008010825 */
[----:B------:R-:W1:Y:S01]  /*9ed0*/  MUFU.EX2 R91, R91 ;  /* 0x0000005b005b7308 */ /* 0x000e620000000800 */
[--C-:B------:R-:W-:Y:S01]  /*9ee0*/  FFMA.FTZ R50, R48, UR7, -R37.reuse ;  /* 0x0000000730327c23 */ /* 0x100fe20008010825 */
[----:B------:R-:W-:Y:S01]  /*9ef0*/  FFMA.FTZ R128, R128, UR7, -R37 ;  /* 0x0000000780807c23 */ /* 0x000fe20008010825 */
[--C-:B------:R-:W-:Y:S01]  /*9f00*/  FFMA.FTZ R58, R121, UR7, -R26.reuse ;  /* 0x00000007793a7c23 */ /* 0x100fe2000801081a */
[----:B------:R-:W-:Y:S01]  /*9f10*/  MUFU.EX2 R120, R120 ;  /* 0x0000007800787308 */ /* 0x000fe20000000800 */
[--C-:B------:R-:W-:Y:S01]  /*9f20*/  FFMA.FTZ R48, R49, UR7, -R26.reuse ;  /* 0x0000000731307c23 */ /* 0x100fe2000801081a */
[----:B--2---:R-:W2:Y:S01]  /*9f30*/  LDSM.16.MT88.4 R8, [R27+0x3400] ;  /* 0x003400001b08783b */ /* 0x004ea20000004200 */
[--C-:B------:R-:W-:Y:S01]  /*9f40*/  FFMA.FTZ R133, R133, UR7, -R26.reuse ;  /* 0x0000000785857c23 */ /* 0x100fe2000801081a */
[----:B------:R-:W4:Y:S01]  /*9f50*/  MUFU.EX2 R89, R89 ;  /* 0x0000005900597308 */ /* 0x000f220000000800 */
[--C-:B------:R-:W-:Y:S01]  /*9f60*/  FFMA.FTZ R123, R123, UR7, -R26.reuse ;  /* 0x000000077b7b7c23 */ /* 0x100fe2000801081a */
[----:B---3--:R-:W-:Y:S01]  /*9f70*/  F2FP.BF16.F32.PACK_AB R92, R129, R28 ;  /* 0x0000001c815c723e */ /* 0x008fe200000010ff */
[----:B------:R-:W-:Y:S01]  /*9f80*/  FADD.FTZ R129, R28, R129 ;  /* 0x000000811c817221 */ /* 0x000fe20000010000 */
[----:B------:R-:W-:Y:S01]  /*9f90*/  MUFU.EX2 R87, R87 ;  /* 0x0000005700577308 */ /* 0x000fe20000000800 */
[----:B------:R-:W-:Y:S01]  /*9fa0*/  IADD3 R28, PT, PT, R27, 0x3020, RZ ;  /* 0x000030201b1c7810 */ /* 0x000fe20007ffe0ff */
[--C-:B------:R-:W-:Y:S01]  /*9fb0*/  FFMA.FTZ R74, R74, UR7, -R37.reuse ;  /* 0x000000074a4a7c23 */ /* 0x100fe20008010825 */
[----:B-1----:R-:W-:Y:S01]  /*9fc0*/  F2FP.BF16.F32.PACK_AB R94, R91, R122 ;  /* 0x0000007a5b5e723e */ /* 0x002fe200000010ff */
[----:B------:R-:W1:Y:S01]  /*9fd0*/  MUFU.EX2 R78, R78 ;  /* 0x0000004e004e7308 */ /* 0x000e620000000800 */
[--C-:B------:R-:W-:Y:S01]  /*9fe0*/  FFMA.FTZ R72, R72, UR7, -R37.reuse ;  /* 0x0000000748487c23 */ /* 0x100fe20008010825 */
[--C-:B------:R-:W-:Y:S01]  /*9ff0*/  FFMA.FTZ R131, R131, UR7, -R26.reuse ;  /* 0x0000000783837c23 */ /* 0x100fe2000801081a */
[--C-:B------:R-:W-:Y:S01]  /*a000*/  FFMA.FTZ R130, R73, UR7, -R26.reuse ;  /* 0x0000000749827c23 */ /* 0x100fe2000801081a */
[----:B------:R-:W-:Y:S01]  /*a010*/  MUFU.EX2 R83, R83 ;  /* 0x0000005300537308 */ /* 0x000fe20000000800 */
[----:B------:R-:W-:Y:S01]  /*a020*/  FFMA.FTZ R90, R90, UR7, -R37 ;  /* 0x000000075a5a7c23 */ /* 0x000fe20008010825 */
[----:B----4-:R-:W-:Y:S01]  /*a030*/  F2FP.BF16.F32.PACK_AB R93, R89, R120 ;  /* 0x00000078595d723e */ /* 0x010fe200000010ff */
[----:B------:R-:W-:Y:S01]  /*a040*/  FADD.FTZ R120, R120, R89 ;  /* 0x0000005978787221 */ /* 0x000fe20000010000 */
[----:B------:R-:W3:Y:S01]  /*a050*/  MUFU.EX2 R80, R80 ;  /* 0x0000005000507308 */ /* 0x000ee20000000800 */
[--C-:B------:R-:W-:Y:S01]  /*a060*/  FFMA.FTZ R75, R75, UR7, -R26.reuse ;  /* 0x000000074b4b7c23 */ /* 0x100fe2000801081a */
[----:B------:R-:W-:Y:S01]  /*a070*/  FFMA.FTZ R79, R79, UR7, -R26 ;  /* 0x000000074f4f7c23 */ /* 0x000fe2000801081a */
[----:B------:R-:W-:Y:S01]  /*a080*/  FFMA.FTZ R33, R33, UR7, -R37 ;  /* 0x0000000721217c23 */ /* 0x000fe20008010825 */
[----:B------:R-:W-:Y:S01]  /*a090*/  MUFU.EX2 R47, R47 ;  /* 0x0000002f002f7308 */ /* 0x000fe20000000800 */
[----:B------:R-:W-:-:S02]  /*a0a0*/  ISETP.GT.AND P0, PT, R21, R108, PT ;  /* 0x0000006c1500720c */ /* 0x000fc40003f04270 */
[----:B-1----:R-:W-:Y:S01]  /*a0b0*/  F2FP.BF16.F32.PACK_AB R95, R78, R87 ;  /* 0x000000574e5f723e */ /* 0x002fe200000010ff */
[----:B------:R-:W1:Y:S04]  /*a0c0*/  MUFU.EX2 R42, R42 ;  /* 0x0000002a002a7308 */ /* 0x000e680000000800 */
[----:B------:R-:W-:Y:S02]  /*a0d0*/  MUFU.EX2 R76, R76 ;  /* 0x0000004c004c7308 */ /* 0x000fe40000000800 */
[C---:B------:R-:W-:Y:S01]  /*a0e0*/  HMMA.16816.F32.BF16 R104, R92.reuse, R100, RZ ;  /* 0x000000645c68723c */ /* 0x040fe200000418ff */
[----:B---3--:R-:W-:Y:S01]  /*a0f0*/  F2FP.BF16.F32.PACK_AB R4, R80, R83 ;  /* 0x000000535004723e */ /* 0x008fe200000010ff */
[----:B------:R-:W3:Y:S04]  /*a100*/  MUFU.EX2 R45, R45 ;  /* 0x0000002d002d7308 */ /* 0x000ee80000000800 */
[----:B------:R-:W-:Y:S02]  /*a110*/  MUFU.EX2 R43, R43 ;  /* 0x0000002b002b7308 */ /* 0x000fe40000000800 */
[----:B------:R-:W-:Y:S01]  /*a120*/  HMMA.16816.F32.BF16 R100, R92, R102, RZ ;  /* 0x000000665c64723c */ /* 0x000fe200000418ff */
[----:B-1----:R-:W-:Y:S01]  /*a130*/  F2FP.BF16.F32.PACK_AB R6, R42, R47 ;  /* 0x0000002f2a06723e */ /* 0x002fe200000010ff */
[----:B------:R-:W1:Y:S04]  /*a140*/  MUFU.EX2 R40, R40 ;  /* 0x0000002800287308 */ /* 0x000e680000000800 */
[----:B------:R-:W-:Y:S01]  /*a150*/  MUFU.EX2 R128, R128 ;  /* 0x0000008000807308 */ /* 0x000fe20000000800 */
[----:B---3--:R-:W-:-:S03]  /*a160*/  F2FP.BF16.F32.PACK_AB R5, R45, R76 ;  /* 0x0000004c2d05723e */ /* 0x008fc600000010ff */
[----:B------:R-:W3:Y:S04]  /*a170*/  MUFU.EX2 R127, R127 ;  /* 0x0000007f007f7308 */ /* 0x000ee80000000800 */
[----:B------:R-:W-:Y:S01]  /*a180*/  MUFU.EX2 R51, R51 ;  /* 0x0000003300337308 */ /* 0x000fe20000000800 */
[----:B-1----:R-:W-:-:S03]  /*a190*/  F2FP.BF16.F32.PACK_AB R7, R40, R43 ;  /* 0x0000002b2807723e */ /* 0x002fc600000010ff */
[----:B------:R-:W-:Y:S04]  /*a1a0*/  MUFU.EX2 R50, R50 ;  /* 0x0000003200327308 */ /* 0x000fe80000000800 */
[----:B------:R-:W-:Y:S01]  /*a1b0*/  MUFU.EX2 R121, R133 ;  /* 0x0000008500797308 */ /* 0x000fe20000000800 */
[----:B--2---:R-:W-:Y:S01]  /*a1c0*/  HMMA.16816.F32.BF16 R104, R4, R8, R104 ;  /* 0x000000080468723c */ /* 0x004fe20000041868 */
[----:B------:R-:W-:Y:S02]  /*a1d0*/  IADD3 R8, PT, PT, R27, 0x3000, RZ ;  /* 0x000030001b087810 */ /* 0x000fe40007ffe0ff */
[----:B------:R-:W1:Y:S02]  /*a1e0*/  MUFU.EX2 R58, R58 ;  /* 0x0000003a003a7308 */ /* 0x000e640000000800 */
[----:B------:R-:W-:-:S02]  /*a1f0*/  @P1 IADD3 R28, PT, PT, R8, -0x20, RZ ;  /* 0xffffffe0081c1810 */ /* 0x000fc40007ffe0ff */
[----:B------:R2:W-:Y:S01]  /*a200*/  MUFU.EX2 R49, R123 ;  /* 0x0000007b00317308 */ /* 0x0005e20000000800 */
[----:B------:R-:W-:Y:S02]  /*a210*/  HMMA.16816.F32.BF16 R100, R4, R10, R100 ;  /* 0x0000000a0464723c */ /* 0x000fe40000041864 */
[----:B------:R-:W4:Y:S01]  /*a220*/  LDSM.16.MT88.4 R8, [R28] ;  /* 0x000000001c08783b */ /* 0x000f220000004200 */
[----:B------:R-:W5:Y:S04]  /*a230*/  MUFU.EX2 R48, R48 ;  /* 0x0000003000307308 */ /* 0x000f680000000800 */
[----:B------:R-:W-:Y:S04]  /*a240*/  MUFU.EX2 R74, R74 ;  /* 0x0000004a004a7308 */ /* 0x000fe80000000800 */
[----:B------:R-:W-:Y:S01]  /*a250*/  MUFU.EX2 R72, R72 ;  /* 0x0000004800487308 */ /* 0x000fe20000000800 */
[----:B--2---:R-:W-:Y:S01]  /*a260*/  FFMA.FTZ R123, R124, UR7, -R37 ;  /* 0x000000077c7b7c23 */ /* 0x004fe20008010825 */
[----:B------:R-:W-:-:S02]  /*a270*/  FFMA.FTZ R124, R59, UR7, -R26 ;  /* 0x000000073b7c7c23 */ /* 0x000fc4000801081a */
[----:B------:R-:W-:Y:S04]  /*a280*/  MUFU.EX2 R73, R131 ;  /* 0x0000008300497308 */ /* 0x000fe80000000800 */
[----:B------:R-:W2:Y:S04]  /*a290*/  MUFU.EX2 R123, R123 ;  /* 0x0000007b007b7308 */ /* 0x000ea80000000800 */
[----:B------:R-:W2:Y:S04]  /*a2a0*/  MUFU.EX2 R124, R124 ;  /* 0x0000007c007c7308 */ /* 0x000ea80000000800 */
        /* <DEDUP_REMOVED lines=9> */
[----:B---3--:R-:W-:-:S02]  /*a340*/  F2FP.BF16.F32.PACK_AB R4, R127, R128 ;  /* 0x000000807f04723e */ /* 0x008fc400000010ff */
        /* <DEDUP_REMOVED lines=10> */
[----:B------:R-:W-:Y:S01]  /*a3f0*/  FFMA.FTZ R56, R57, UR7, -R26 ;  /* 0x0000000739387c23 */ /* 0x000fe2000801081a */
[----:B--2---:R-:W-:Y:S01]  /*a400*/  F2FP.BF16.F32.PACK_AB R4, R74, R123 ;  /* 0x0000007b4a04723e */ /* 0x004fe200000010ff */
[----:B------:R-:W-:Y:S01]  /*a410*/  MUFU.EX2 R57, R130 ;  /* 0x0000008200397308 */ /* 0x000fe20000000800 */
[----:B------:R-:W-:-:S03]  /*a420*/  F2FP.BF16.F32.PACK_AB R5, R73, R124 ;  /* 0x0000007c4905723e */ /* 0x000fc600000010ff */
[----:B------:R-:W2:Y:S04]  /*a430*/  MUFU.EX2 R59, R7 ;  /* 0x00000007003b7308 */ /* 0x000ea80000000800 */
        /* <DEDUP_REMOVED lines=12> */
[--C-:B------:R-:W-:Y:S01]  /*a500*/  FFMA.FTZ R118, R81, UR7, -R26.reuse ;  /* 0x0000000751767c23 */ /* 0x100fe2000801081a */
[--C-:B------:R-:W-:Y:S01]  /*a510*/  FFMA.FTZ R88, R77, UR7, -R26.reuse ;  /* 0x000000074d587c23 */ /* 0x100fe2000801081a */
[----:B------:R-:W-:Y:S01]  /*a520*/  FFMA.FTZ R6, R82, UR7, -R37 ;  /* 0x0000000752067c23 */ /* 0x000fe20008010825 */
[----:B------:R2:W-:Y:S01]  /*a530*/  MUFU.EX2 R77, R79 ;  /* 0x0000004f004d7308 */ /* 0x0005e20000000800 */
[----:B------:R-:W-:Y:S01]  /*a540*/  FADD.FTZ R4, R122, R129 ;  /* 0x000000817a047221 */ /* 0x000fe20000010000 */
[----:B------:R-:W-:Y:S01]  /*a550*/  FADD.FTZ R5, R78, R5 ;  /* 0x000000054e057221 */ /* 0x000fe20000010000 */
[----:B------:R-:W-:Y:S01]  /*a560*/  FFMA.FTZ R78, R41, UR7, -R26 ;  /* 0x00000007294e7c23 */ /* 0x000fe2000801081a */
[----:B------:R-:W3:Y:S01]  /*a570*/  MUFU.EX2 R87, R87 ;  /* 0x0000005700577308 */ /* 0x000ee20000000800 */
[----:B------:R-:W-:Y:S01]  /*a580*/  FADD.FTZ R4, R91, R4 ;  /* 0x000000045b047221 */ /* 0x000fe20000010000 */
[----:B------:R-:W-:-:S02]  /*a590*/  FADD.FTZ R76, R76, R5 ;  /* 0x000000054c4c7221 */ /* 0x000fc40000010000 */
[----:B------:R-:W-:Y:S01]  /*a5a0*/  MUFU.EX2 R82, R7 ;  /* 0x0000000700527308 */ /* 0x000fe20000000800 */
[----:B------:R-:W-:-:S03]  /*a5b0*/  FADD.FTZ R83, R83, R4 ;  /* 0x0000000453537221 */ /* 0x000fc60000010000 */
[----:B------:R-:W4:Y:S01]  /*a5c0*/  MUFU.EX2 R81, R6 ;  /* 0x0000000600517308 */ /* 0x000f220000000800 */
[----:B------:R-:W-:Y:S01]  /*a5d0*/  FADD.FTZ R80, R80, R83 ;  /* 0x0000005350507221 */ /* 0x000fe20000010000 */
[--C-:B------:R-:W-:Y:S01]  /*a5e0*/  FFMA.FTZ R83, R46, UR7, -R37.reuse ;  /* 0x000000072e537c23 */ /* 0x100fe20008010825 */
[--C-:B------:R-:W-:Y:S01]  /*a5f0*/  FFMA.FTZ R46, R44, UR7, -R37.reuse ;  /* 0x000000072c2e7c23 */ /* 0x100fe20008010825 */
[----:B------:R-:W5:Y:S01]  /*a600*/  MUFU.EX2 R118, R118 ;  /* 0x0000007600767308 */ /* 0x000f620000000800 */
[--C-:B--2---:R-:W-:Y:S01]  /*a610*/  FFMA.FTZ R79, R14, UR7, -R37.reuse ;  /* 0x000000070e4f7c23 */ /* 0x104fe20008010825 */
[----:B---3--:R-:W-:Y:S01]  /*a620*/  F2FP.BF16.F32.PACK_AB R4, R90, R87 ;  /* 0x000000575a04723e */ /* 0x008fe200000010ff */
[----:B------:R-:W-:Y:S01]  /*a630*/  FFMA.FTZ R44, R12, UR7, -R37 ;  /* 0x000000070c2c7c23 */ /* 0x000fe20008010825 */
[----:B------:R-:W2:Y:S01]  /*a640*/  MUFU.EX2 R88, R88 ;  /* 0x0000005800587308 */ /* 0x000ea20000000800 */
[----:B------:R-:W-:-:S03]  /*a650*/  FADD.FTZ R47, R47, R80 ;  /* 0x000000502f2f7221 */ /* 0x000fc60000010000 */
[----:B------:R-:W-:Y:S01]  /*a660*/  MUFU.EX2 R83, R83 ;  /* 0x0000005300537308 */ /* 0x000fe20000000800 */
[----:B------:R-:W-:Y:S01]  /*a670*/  FADD.FTZ R47, R42, R47 ;  /* 0x0000002f2a2f7221 */ /* 0x000fe20000010000 */
[----:B----4-:R-:W-:Y:S02]  /*a680*/  F2FP.BF16.F32.PACK_AB R6, R81, R82 ;  /* 0x000000525106723e */ /* 0x010fe400000010ff */
[----:B------:R-:W3:Y:S01]  /*a690*/  MUFU.EX2 R46, R46 ;  /* 0x0000002e002e7308 */ /* 0x000ee20000000800 */
[----:B------:R-:W-:Y:S01]  /*a6a0*/  FADD.FTZ R128, R128, R47 ;  /* 0x0000002f80807221 */ /* 0x000fe20000010000 */
[----:B-----5:R-:W-:Y:S01]  /*a6b0*/  F2FP.BF16.F32.PACK_AB R5, R77, R118 ;  /* 0x000000764d05723e */ /* 0x020fe200000010ff */
[----:B------:R-:W-:Y:S01]  /*a6c0*/  FFMA.FTZ R47, R18, UR7, -R37 ;  /* 0x00000007122f7c23 */ /* 0x000fe20008010825 */
[----:B------:R-:W-:Y:S01]  /*a6d0*/  MUFU.EX2 R79, R79 ;  /* 0x0000004f004f7308 */ /* 0x000fe20000000800 */
[----:B--2---:R-:W-:-:S03]  /*a6e0*/  F2FP.BF16.F32.PACK_AB R7, R75, R88 ;  /* 0x000000584b07723e */ /* 0x004fc600000010ff */
[----:B------:R-:W-:Y:S04]  /*a6f0*/  MUFU.EX2 R44, R44 ;  /* 0x0000002c002c7308 */ /* 0x000fe80000000800 */
        /* <DEDUP_REMOVED lines=10> */
[----:B------:R-:W2:Y:S01]  /*a7a0*/  LDSM.16.MT88.4 R12, [R28+0x1400] ;  /* 0x001400001c0c783b */ /* 0x000ea20000004200 */
[----:B------:R-:W-:Y:S01]  /*a7b0*/  MUFU.EX2 R39, R78 ;  /* 0x0000004e00277308 */ /* 0x000fe20000000800 */
[----:B------:R-:W-:Y:S01]  /*a7c0*/  FADD.FTZ R43, R43, R4 ;  /* 0x000000042b2b7221 */ /* 0x000fe20000010000 */
[----:B---3--:R-:W-:-:S02]  /*a7d0*/  F2FP.BF16.F32.PACK_AB R4, R46, R83 ;  /* 0x000000532e04723e */ /* 0x008fc400000010ff */
[----:B------:R-:W-:Y:S01]  /*a7e0*/  MUFU.EX2 R76, R76 ;  /* 0x0000004c004c7308 */ /* 0x000fe20000000800 */
[----:B------:R-:W-:Y:S01]  /*a7f0*/  FADD.FTZ R40, R40, R43 ;  /* 0x0000002b28287221 */ /* 0x000fe20000010000 */
[----:B------:R-:W-:Y:S01]  /*a800*/  FFMA.FTZ R43, R38, UR7, -R37 ;  /* 0x00000007262b7c23 */ /* 0x000fe20008010825 */
[--C-:B------:R-:W-:Y:S01]  /*a810*/  FFMA.FTZ R38, R29, UR7, -R26.reuse ;  /* 0x000000071d267c23 */ /* 0x100fe2000801081a */
[----:B------:R-:W3:Y:S01]  /*a820*/  MUFU.EX2 R41, R6 ;  /* 0x0000000600297308 */ /* 0x000ee20000000800 */
[----:B------:R-:W-:Y:S01]  /*a830*/  FFMA.FTZ R29, R19, UR7, -R26 ;  /* 0x00000007131d7c23 */ /* 0x000fe2000801081a */
[----:B------:R-:W-:Y:S01]  /*a840*/  FADD.FTZ R121, R121, R40 ;  /* 0x0000002879797221 */ /* 0x000fe20000010000 */
[----:B------:R-:W-:Y:S01]  /*a850*/  FADD.FTZ R40, R127, R128 ;  /* 0x000000807f287221 */ /* 0x000fe20000010000 */
[----:B------:R-:W4:Y:S02]  /*a860*/  MUFU.EX2 R42, R45 ;  /* 0x0000002d002a7308 */ /* 0x000f240000000800 */
[----:B------:R-:W-:Y:S01]  /*a870*/  FADD.FTZ R58, R58, R121 ;  /* 0x000000793a3a7221 */ /* 0x000fe20000010000 */
[----:B------:R-:W-:Y:S01]  /*a880*/  FADD.FTZ R51, R51, R40 ;  /* 0x0000002833337221 */ /* 0x000fe20000010000 */
[----:B------:R-:W-:Y:S01]  /*a890*/  FFMA.FTZ R40, R30, UR7, -R37 ;  /* 0x000000071e287c23 */ /* 0x000fe20008010825 */
[----:B------:R-:W-:Y:S02]  /*a8a0*/  MUFU.EX2 R43, R43 ;  /* 0x0000002b002b7308 */ /* 0x000fe40000000800 */
[----:B------:R-:W-:-:S02]  /*a8b0*/  FADD.FTZ R50, R50, R51 ;  /* 0x0000003332327221 */ /* 0x000fc40000010000 */
[----:B------:R-:W-:Y:S01]  /*a8c0*/  MUFU.EX2 R38, R38 ;  /* 0x0000002600267308 */ /* 0x000fe20000000800 */
[----:B---3--:R-:W-:Y:S01]  /*a8d0*/  F2FP.BF16.F32.PACK_AB R5, R41, R76 ;  /* 0x0000004c2905723e */ /* 0x008fe200000010ff */
[----:B------:R-:W-:Y:S01]  /*a8e0*/  FADD.FTZ R123, R123, R50 ;  /* 0x000000327b7b7221 */ /* 0x000fe20000010000 */
[----:B------:R-:W-:Y:S01]  /*a8f0*/  F2FP.BF16.F32.PACK_AB R6, R44, R79 ;  /* 0x0000004f2c06723e */ /* 0x000fe200000010ff */
[----:B------:R-:W-:Y:S01]  /*a900*/  MUFU.EX2 R29, R29 ;  /* 0x0000001d001d7308 */ /* 0x000fe20000000800 */
[----:B----4-:R-:W-:Y:S01]  /*a910*/  F2FP.BF16.F32.PACK_AB R7, R42, R39 ;  /* 0x000000272a07723e */ /* 0x010fe200000010ff */
[----:B------:R-:W-:Y:S01]  /*a920*/  FFMA.FTZ R45, R35, UR7, -R37 ;  /* 0x00000007232d7c23 */ /* 0x000fe20008010825 */
[--C-:B------:R-:W-:Y:S01]  /*a930*/  FFMA.FTZ R35, R31, UR7, -R26.reuse ;  /* 0x000000071f237c23 */ /* 0x100fe2000801081a */
[----:B------:R-:W-:Y:S01]  /*a940*/  FADD.FTZ R123, R74, R123 ;  /* 0x0000007b4a7b7221 */ /* 0x000fe20000010000 */
[----:B------:R-:W-:Y:S01]  /*a950*/  FFMA.FTZ R50, R24, UR7, -R26 ;  /* 0x0000000718327c23 */ /* 0x000fe2000801081a */
[----:B------:R3:W-:Y:S02]  /*a960*/  MUFU.EX2 R31, R45 ;  /* 0x0000002d001f7308 */ /* 0x0007e40000000800 */
[----:B------:R-:W-:Y:S01]  /*a970*/  FADD.FTZ R72, R72, R123 ;  /* 0x0000007b48487221 */ /* 0x000fe20000010000 */
[----:B-1----:R-:W-:Y:S01]  /*a980*/  HMMA.16816.F32.BF16 R104, R4, R8, R104 ;  /* 0x000000080468723c */ /* 0x002fe20000041868 */
[----:B------:R-:W1:Y:S02]  /*a990*/  MUFU.EX2 R35, R35 ;  /* 0x0000002300237308 */ /* 0x000e640000000800 */
[----:B------:R-:W-:-:S02]  /*a9a0*/  FADD.FTZ R72, R59, R72 ;  /* 0x000000483b487221 */ /* 0x000fc40000010000 */
[----:B------:R-:W-:Y:S03]  /*a9b0*/  MUFU.EX2 R40, R40 ;  /* 0x0000002800287308 */ /* 0x000fe60000000800 */
[----:B------:R-:W-:Y:S01]  /*a9c0*/  HMMA.16816.F32.BF16 R100, R4, R10, R100 ;  /* 0x0000000a0464723c */ /* 0x000fe20000041864 */
[----:B------:R-:W4:Y:S01]  /*a9d0*/  LDSM.16.MT88.4 R8, [R27+0x4800] ;  /* 0x004800001b08783b */ /* 0x000f220000004200 */
[----:B---3--:R-:W-:-:S06]  /*a9e0*/  FFMA.FTZ R45, R16, UR7, -R37 ;  /* 0x00000007102d7c23 */ /* 0x008fcc0008010825 */
[C---:B--2---:R-:W-:Y:S01]  /*a9f0*/  HMMA.16816.F32.BF16 R96, R4.reuse, R12, R96 ;  /* 0x0000000c0460723c */ /* 0x044fe20000041860 */
[----:B------:R-:W-:Y:S01]  /*aa00*/  FFMA.FTZ R12, R17, UR7, -R26 ;  /* 0x00000007110c7c23 */ /* 0x000fe2000801081a */
[--C-:B------:R-:W-:Y:S01]  /*aa10*/  FFMA.FTZ R13, R36, UR7, -R37.reuse ;  /* 0x00000007240d7c23 */ /* 0x100fe20008010825 */
[----:B------:R-:W2:Y:S01]  /*aa20*/  LDSM.16.MT88.4 R16, [R28+0x1800] ;  /* 0x001800001c10783b */ /* 0x000ea20000004200 */
[----:B------:R-:W-:Y:S01]  /*aa30*/  FFMA.FTZ R36, R34, UR7, -R37 ;  /* 0x0000000722247c23 */ /* 0x000fe20008010825 */
[----:B------:R-:W3:Y:S03]  /*aa40*/  MUFU.EX2 R30, R12 ;  /* 0x0000000c001e7308 */ /* 0x000ee60000000800 */
[----:B------:R-:W-:Y:S01]  /*aa50*/  HMMA.16816.F32.BF16 R92, R4, R14, R92 ;  /* 0x0000000e045c723c */ /* 0x000fe2000004185c */
[----:B------:R5:W5:Y:S01]  /*aa60*/  MUFU.EX2 R34, R13 ;  /* 0x0000000d00227308 */ /* 0x000b620000000800 */
[----:B-1----:R-:W-:-:S03]  /*aa70*/  F2FP.BF16.F32.PACK_AB R5, R38, R35 ;  /* 0x000000232605723e */ /* 0x002fc600000010ff */
[----:B------:R-:W1:Y:S04]  /*aa80*/  MUFU.EX2 R36, R36 ;  /* 0x0000002400247308 */ /* 0x000e680000000800 */
[----:B------:R4:W-:Y:S01]  /*aa90*/  MUFU.EX2 R37, R47 ;  /* 0x0000002f00257308 */ /* 0x0009e20000000800 */
[----:B---3--:R-:W-:Y:S01]  /*aaa0*/  F2FP.BF16.F32.PACK_AB R7, R30, R29 ;  /* 0x0000001d1e07723e */ /* 0x008fe200000010ff */
[----:B-----5:R-:W-:Y:S01]  /*aab0*/  FADD.FTZ R13, R49, R58 ;  /* 0x0000003a310d7221 */ /* 0x020fe20000010000 */
[----:B------:R-:W-:Y:S01]  /*aac0*/  F2FP.BF16.F32.PACK_AB R4, R34, R43 ;  /* 0x0000002b2204723e */ /* 0x000fe200000010ff */
[----:B------:R-:W-:Y:S01]  /*aad0*/  FFMA.FTZ R49, R25, UR7, -R26 ;  /* 0x0000000719317c23 */ /* 0x000fe2000801081a */
[----:B------:R-:W-:Y:S01]  /*aae0*/  FADD.FTZ R25, R87, R72 ;  /* 0x0000004857197221 */ /* 0x000fe20000010000 */
[----:B------:R-:W-:Y:S01]  /*aaf0*/  FADD.FTZ R13, R48, R13 ;  /* 0x0000000d300d7221 */ /* 0x000fe20000010000 */
[----:B-1----:R-:W-:Y:S01]  /*ab00*/  F2FP.BF16.F32.PACK_AB R6, R31, R36 ;  /* 0x000000241f06723e */ /* 0x002fe200000010ff */
[----:B------:R-:W-:Y:S01]  /*ab10*/  MUFU.EX2 R48, R45 ;  /* 0x0000002d00307308 */ /* 0x000fe20000000800 */
[----:B------:R-:W-:Y:S01]  /*ab20*/  FADD.FTZ R25, R90, R25 ;  /* 0x000000195a197221 */ /* 0x000fe20000010000 */
[----:B------:R-:W-:Y:S01]  /*ab30*/  FADD.FTZ R124, R124, R13 ;  /* 0x0000000d7c7c7221 */ /* 0x000fe20000010000 */
[--C-:B----4-:R-:W-:Y:S01]  /*ab40*/  FFMA.FTZ R47, R23, UR7, -R26.reuse ;  /* 0x00000007172f7c23 */ /* 0x110fe2000801081a */
[----:B------:R-:W-:Y:S01]  /*ab50*/  FFMA.FTZ R26, R22, UR7, -R26 ;  /* 0x00000007161a7c23 */ /* 0x000fe2000801081a */
[----:B------:R-:W1:Y:S01]  /*ab60*/  LDSM.16.MT88.4 R12, [R27+0x4c00] ;  /* 0x004c00001b0c783b */ /* 0x000e620000004200 */
[----:B------:R-:W-:Y:S01]  /*ab70*/  FADD.FTZ R124, R73, R124 ;  /* 0x0000007c497c7221 */ /* 0x000fe20000010000 */
[----:B------:R-:W-:Y:S01]  /*ab80*/  HMMA.16816.F32.BF16 R104, R4, R8, R104 ;  /* 0x000000080468723c */ /* 0x000fe20000041868 */
[----:B------:R-:W-:Y:S02]  /*ab90*/  MUFU.EX2 R24, R49 ;  /* 0x0000003100187308 */ /* 0x000fe40000000800 */
[----:B------:R-:W-:-:S02]  /*aba0*/  FADD.FTZ R57, R57, R124 ;  /* 0x0000007c39397221 */ /* 0x000fc40000010000 */
[----:B------:R-:W3:Y:S02]  /*abb0*/  MUFU.EX2 R23, R50 ;  /* 0x0000003200177308 */ /* 0x000ee40000000800 */
[----:B------:R-:W-:Y:S01]  /*abc0*/  FADD.FTZ R57, R56, R57 ;  /* 0x0000003938397221 */ /* 0x000fe20000010000 */
[----:B------:R-:W-:Y:S01]  /*abd0*/  HMMA.16816.F32.BF16 R100, R4, R10, R100 ;  /* 0x0000000a0464723c */ /* 0x000fe20000041864 */
[----:B------:R-:W4:Y:S01]  /*abe0*/  LDSM.16.MT88.4 R8, [R28+0x1c00] ;  /* 0x001c00001c08783b */ /* 0x000f220000004200 */
[----:B------:R-:W-:Y:S01]  /*abf0*/  MUFU.EX2 R22, R47 ;  /* 0x0000002f00167308 */ /* 0x000fe20000000800 */
[----:B------:R-:W-:-:S04]  /*ac00*/  FADD.FTZ R118, R118, R57 ;  /* 0x0000003976767221 */ /* 0x000fc80000010000 */
[----:B------:R-:W-:Y:S01]  /*ac10*/  FADD.FTZ R77, R77, R118 ;  /* 0x000000764d4d7221 */ /* 0x000fe20000010000 */
[C---:B--2---:R-:W-:Y:S01]  /*ac20*/  HMMA.16816.F32.BF16 R96, R4.reuse, R16, R96 ;  /* 0x000000100460723c */ /* 0x044fe20000041860 */
[----:B------:R-:W-:Y:S01]  /*ac30*/  FADD.FTZ R16, R82, R25 ;  /* 0x0000001952107221 */ /* 0x000fe20000010000 */
[----:B------:R-:W2:Y:S01]  /*ac40*/  MUFU.EX2 R17, R26 ;  /* 0x0000001a00117308 */ /* 0x000ea20000000800 */
[----:B------:R-:W-:Y:S02]  /*ac50*/  FADD.FTZ R88, R88, R77 ;  /* 0x0000004d58587221 */ /* 0x000fe40000010000 */
[----:B------:R-:W-:Y:S02]  /*ac60*/  FADD.FTZ R16, R81, R16 ;  /* 0x0000001051107221 */ /* 0x000fe40000010000 */
[----:B------:R-:W-:Y:S01]  /*ac70*/  FADD.FTZ R75, R75, R88 ;  /* 0x000000584b4b7221 */ /* 0x000fe20000010000 */
[----:B------:R-:W-:Y:S01]  /*ac80*/  HMMA.16816.F32.BF16 R92, R4, R18, R92 ;  /* 0x00000012045c723c */ /* 0x000fe2000004185c */
[----:B------:R-:W-:Y:S01]  /*ac90*/  FADD.FTZ R83, R83, R16 ;  /* 0x0000001053537221 */ /* 0x000fe20000010000 */
[----:B------:R-:W-:Y:S01]  /*aca0*/  F2FP.BF16.F32.PACK_AB R4, R33, R40 ;  /* 0x000000282104723e */ /* 0x000fe200000010ff */
[----:B------:R-:W-:Y:S01]  /*acb0*/  FADD.FTZ R16, R76, R75 ;  /* 0x0000004b4c107221 */ /* 0x000fe20000010000 */
[----:B---3--:R-:W-:Y:S01]  /*acc0*/  F2FP.BF16.F32.PACK_AB R5, R23, R24 ;  /* 0x000000181705723e */ /* 0x008fe200000010ff */
        /* <DEDUP_REMOVED lines=13> */
[----:B------:R-:W-:Y:S01]  /*ada0*/  HMMA.16816.F32.BF16 R100, R4, R14, R100 ;  /* 0x0000000e0464723c */ /* 0x000fe20000041864 */
[----:B------:R-:W-:-:S04]  /*adb0*/  FADD.FTZ R36, R36, R43 ;  /* 0x0000002b24247221 */ /* 0x000fc80000010000 */
[----:B------:R-:W-:-:S03]  /*adc0*/  FADD.FTZ R31, R31, R36 ;  /* 0x000000241f1f7221 */ /* 0x000fc60000010000 */
[----:B----4-:R-:W-:Y:S01]  /*add0*/  HMMA.16816.F32.BF16 R96, R4, R8, R96 ;  /* 0x000000080460723c */ /* 0x010fe20000041860 */
        /* <DEDUP_REMOVED lines=79> */
.L_x_4818:
[----:B------:R-:W-:Y:S01]  /*b2d0*/  UMOV UR4, URZ ;  /* 0x000000ff00047c82 */ /* 0x000fe20008000000 */
[----:B------:R-:W-:Y:S01]  /*b2e0*/  IMAD.SHL.U32 R54, R54, 0x80, RZ ;  /* 0x0000008036367824 */ /* 0x000fe200078e00ff */
[----:B------:R-:W-:-:S05]  /*b2f0*/  IADD3 R4, P0, PT, RZ, -UR4, RZ ;  /* 0x80000004ff047c10 */ /* 0x000fca000ff1e0ff */
[----:B------:R-:W-:-:S05]  /*b300*/  IMAD.X R54, RZ, RZ, ~R54, P0 ;  /* 0x000000ffff367224 */ /* 0x000fca00000e0e36 */
[----:B------:R-:W-:-:S04]  /*b310*/  SHF.R.S64 R5, R4, 0x1f, R54 ;  /* 0x0000001f04057819 */ /* 0x000fc80000001036 */
[----:B------:R-:W-:-:S04]  /*b320*/  IADD3 R114, P0, PT, R5, R114, RZ ;  /* 0x0000007205727210 */ /* 0x000fc80007f1e0ff */
[----:B------:R-:W-:-:S09]  /*b330*/  LEA.HI.X.SX32 R115, R54, R115, 0x1, P0 ;  /* 0x0000007336737211 */ /* 0x000fd200000f0eff */
.L_x_4819:
[----:B------:R-:W1:Y:S01]  /*b340*/  LDCU UR4, c[0x0][0x440] ;  /* 0x00008800ff0477ac */ /* 0x000e620008000800 */
[----:B------:R-:W-:Y:S01]  /*b350*/  IADD3 R6, P0, PT, R53, R114, RZ ;  /* 0x0000007235067210 */ /* 0x000fe20007f1e0ff */
[----:B------:R-:W-:Y:S01]  /*b360*/  IMAD.IADD R76, R85, 0x1, R52 ;  /* 0x00000001554c7824 */ /* 0x000fe200078e0234 */
[----:B------:R-:W-:Y:S02]  /*b370*/  LEA R71, R71, UR6, 0x1 ;  /* 0x0000000647477c11 */ /* 0x000fe4000f8e08ff */
[----:B------:R-:W-:Y:S01]  /*b380*/  IADD3 R4, P1, PT, R6, R53, RZ ;  /* 0x0000003506047210 */ /* 0x000fe20007f3e0ff */
[----:B------:R-:W-:-:S04]  /*b390*/  IMAD.X R7, R70, 0x1, R115, P0 ;  /* 0x0000000146077824 */ /* 0x000fc800000e0673 */
        /* <DEDUP_REMOVED lines=30> */
[----:B------:R-:W5:Y:S04]  /*b580*/  LDSM.16.M88.4 R36, [R71+0x1000] ;  /* 0x001000004724783b */ /* 0x000f680000000200 */
[----:B------:R-:W-:Y:S04]  /*b590*/  LDSM.16.M88.4 R76, [R76] ;  /* 0x000000004c4c783b */ /* 0x000fe80000000200 */
[----:B--2---:R-:W2:Y:S04]  /*b5a0*/  LDSM.16.M88.4 R12, [R71+0x1c00] ;  /* 0x001c0000470c783b */ /* 0x004ea80000000200 */
[----:B------:R-:W1:Y:S04]  /*b5b0*/  LDSM.16.M88.4 R72, [R70+0x1400] ;  /* 0x001400004648783b */ /* 0x000e680000000200 */
[----:B------:R-:W1:Y:S04]  /*b5c0*/  LDSM.16.M88.4 R52, [R70+0x1800] ;  /* 0x001800004634783b */ /* 0x000e680000000200 */
[----:B------:R-:W1:Y:S04]  /*b5d0*/  LDSM.16.M88.4 R8, [R70+0x1000] ;  /* 0x001000004608783b */ /* 0x000e680000000200 */
[----:B------:R-:W1:Y:S04]  /*b5e0*/  LDSM.16.M88.4 R4, [R70+0x1c00] ;  /* 0x001c00004604783b */ /* 0x000e680000000200 */
[----:B------:R-:W1:Y:S01]  /*b5f0*/  LDSM.16.M88.4 R48, [R71+0x2400] ;  /* 0x002400004730783b */ /* 0x000e620000000200 */
[C---:B---3--:R-:W-:Y:S03]  /*b600*/  HMMA.16816.F32.BF16 R32, R120.reuse, R28, RZ ;  /* 0x0000001c7820723c */ /* 0x048fe600000418ff */
[----:B------:R-:W3:Y:S04]  /*b610*/  LDSM.16.M88.4 R56, [R71+0x2000] ;  /* 0x002000004738783b */ /* 0x000ee80000000200 */
[----:B------:R-:W3:Y:S01]  /*b620*/  LDSM.16.M88.4 R44, [R70+0x2000] ;  /* 0x00200000462c783b */ /* 0x000ee20000000200 */
[C---:B------:R-:W-:Y:S03]  /*b630*/  HMMA.16816.F32.BF16 R28, R120.reuse, R30, RZ ;  /* 0x0000001e781c723c */ /* 0x040fe600000418ff */
[----:B------:R-:W-:Y:S04]  /*b640*/  LDSM.16.M88.4 R128, [R71+0x2800] ;  /* 0x002800004780783b */ /* 0x000fe80000000200 */
[----:B------:R3:W-:Y:S01]  /*b650*/  LDSM.16.M88.4 R80, [R71+0x2c00] ;  /* 0x002c00004750783b */ /* 0x0007e20000000200 */
[C---:B----4-:R-:W-:Y:S03]  /*b660*/  HMMA.16816.F32.BF16 R24, R120.reuse, R20, RZ ;  /* 0x000000147818723c */ /* 0x050fe600000418ff */
[----:B------:R-:W0:Y:S05]  /*b670*/  LDGDEPBAR ;  /* 0x00000000000079af */ /* 0x000e2a0000000000 */
[C---:B-----5:R-:W-:Y:S08]  /*b680*/  HMMA.16816.F32.BF16 R40, R120.reuse, R36, RZ ;  /* 0x000000247828723c */ /* 0x060ff000000418ff */
[C---:B------:R-:W-:Y:S08]  /*b690*/  HMMA.16816.F32.BF16 R20, R120.reuse, R22, RZ ;  /* 0x000000167814723c */ /* 0x040ff000000418ff */
[C---:B--2---:R-:W-:Y:S08]  /*b6a0*/  HMMA.16816.F32.BF16 R16, R120.reuse, R12, RZ ;  /* 0x0000000c7810723c */ /* 0x044ff000000418ff */
[----:B------:R-:W-:Y:S08]  /*b6b0*/  HMMA.16816.F32.BF16 R36, R120, R38, RZ ;  /* 0x000000267824723c */ /* 0x000ff000000418ff */
[----:B-1----:R-:W-:Y:S08]  /*b6c0*/  HMMA.16816.F32.BF16 R32, R76, R72, R32 ;  /* 0x000000484c20723c */ /* 0x002ff00000041820 */
[----:B------:R-:W-:Y:S08]  /*b6d0*/  HMMA.16816.F32.BF16 R12, R120, R14, RZ ;  /* 0x0000000e780c723c */ /* 0x000ff000000418ff */
[----:B------:R-:W-:Y:S01]  /*b6e0*/  HMMA.16816.F32.BF16 R28, R76, R74, R28 ;  /* 0x0000004a4c1c723c */ /* 0x000fe2000004181c */
[----:B------:R-:W1:Y:S02]  /*b6f0*/  LDSM.16.M88.4 R72, [R70+0x2400] ;  /* 0x002400004648783b */ /* 0x000e640000000200 */
[----:B------:R-:W-:-:S05]  /*b700*/  FMUL.FTZ R91, R34, UR4 ;  /* 0x00000004225b7c20 */ /* 0x000fca0008410000 */
[C---:B------:R-:W-:Y:S01]  /*b710*/  HMMA.16816.F32.BF16 R24, R76.reuse, R52, R24 ;  /* 0x000000344c18723c */ /* 0x040fe20000041818 */
[----:B------:R-:W-:Y:S07]  /*b720*/  MUFU.TANH R91, R91 ;  /* 0x0000005b005b7308 */ /* 0x000fee0000002400 */
[----:B------:R-:W-:Y:S03]  /*b730*/  HMMA.16816.F32.BF16 R20, R76, R54, R20 ;  /* 0x000000364c14723c */ /* 0x000fe60000041814 */
[----:B------:R-:W-:Y:S01]  /*b740*/  FMUL.FTZ R34, R28, UR4 ;  /* 0x000000041c227c20 */ /* 0x000fe20008410000 */
[----:B------:R-:W-:Y:S01]  /*b750*/  FMUL.FTZ R30, R30, UR4 ;  /* 0x000000041e1e7c20 */ /* 0x000fe20008410000 */
[----:B------:R-:W-:-:S03]  /*b760*/  FMUL.FTZ R31, R31, UR4 ;  /* 0x000000041f1f7c20 */ /* 0x000fc60008410000 */
[C---:B------:R-:W-:Y:S08]  /*b770*/  HMMA.16816.F32.BF16 R40, R76.reuse, R8, R40 ;  /* 0x000000084c28723c */ /* 0x040ff00000041828 */
[C---:B------:R-:W-:Y:S08]  /*b780*/  HMMA.16816.F32.BF16 R36, R76.reuse, R10, R36 ;  /* 0x0000000a4c24723c */ /* 0x040ff00000041824 */
[----:B------:R-:W-:Y:S03]  /*b790*/  HMMA.16816.F32.BF16 R16, R76, R4, R16 ;  /* 0x000000044c10723c */ /* 0x000fe60000041810 */
[----:B------:R-:W-:Y:S01]  /*b7a0*/  FMUL.FTZ R42, R42, UR4 ;  /* 0x000000042a2a7c20 */ /* 0x000fe20008410000 */
[----:B------:R-:W-:-:S04]  /*b7b0*/  FMUL.FTZ R40, R40, UR4 ;  /* 0x0000000428287c20 */ /* 0x000fc80008410000 */
[----:B------:R-:W-:Y:S01]  /*b7c0*/  HMMA.16816.F32.BF16 R12, R76, R6, R12 ;  /* 0x000000064c0c723c */ /* 0x000fe2000004180c */
[----:B---3--:R-:W-:Y:S02]  /*b7d0*/  MUFU.TANH R71, R40 ;  /* 0x0000002800477308 */ /* 0x008fe40000002400 */
[----:B------:R-:W-:Y:S01]  /*b7e0*/  FMUL.FTZ R89, R39, UR4 ;  /* 0x0000000427597c20 */ /* 0x000fe20008410000 */
[----:B------:R-:W-:Y:S01]  /*b7f0*/  FMUL.FTZ R39, R32, UR4 ;  /* 0x0000000420277c20 */ /* 0x000fe20008410000 */
[----:B------:R-:W-:Y:S02]  /*b800*/  IMAD.SHL.U32 R32, R84, 0x2, RZ ;  /* 0x0000000254207824 */ /* 0x000fe400078e00ff */
[----:B------:R-:W-:Y:S01]  /*b810*/  FMUL.FTZ R36, R36, UR4 ;  /* 0x0000000424247c20 */ /* 0x000fe20008410000 */
[----:B------:R-:W-:Y:S01]  /*b820*/  FMUL.FTZ R38, R38, UR4 ;  /* 0x0000000426267c20 */ /* 0x000fe20008410000 */
[----:B------:R-:W-:Y:S01]  /*b830*/  HMMA.16816.F32.BF16 R52, R120, R48, RZ ;  /* 0x000000307834723c */ /* 0x000fe200000418ff */
[----:B------:R-:W-:Y:S01]  /*b840*/  FMUL.FTZ R37, R37, UR4 ;  /* 0x0000000425257c20 */ /* 0x000fe20008410000 */
[----:B------:R-:W-:Y:S01]  /*b850*/  LOP3.LUT R32, R32, 0x6, RZ, 0xc0, !PT ;  /* 0x0000000620207812 */ /* 0x000fe200078ec0ff */
[----:B------:R-:W-:Y:S01]  /*b860*/  MUFU.TANH R89, R89 ;  /* 0x0000005900597308 */ /* 0x000fe20000002400 */
[----:B------:R-:W-:-:S04]  /*b870*/  FMUL.FTZ R17, R17, UR4 ;  /* 0x0000000411117c20 */ /* 0x000fc80008410000 */
[----:B------:R-:W-:Y:S03]  /*b880*/  HMMA.16816.F32.BF16 R8, R120, R56, RZ ;  /* 0x000000387808723c */ /* 0x000fe600000418ff */
[----:B------:R-:W-:Y:S01]  /*b890*/  MUFU.TANH R39, R39 ;  /* 0x0000002700277308 */ /* 0x000fe20000002400 */
[----:B------:R-:W-:Y:S01]  /*b8a0*/  FMUL.FTZ R14, R14, UR4 ;  /* 0x000000040e0e7c20 */ /* 0x000fe20008410000 */
[----:B------:R-:W-:-:S03]  /*b8b0*/  FMUL.FTZ R15, R15, UR4 ;  /* 0x000000040f0f7c20 */ /* 0x000fc60008410000 */
[C---:B------:R-:W-:Y:S01]  /*b8c0*/  HMMA.16816.F32.BF16 R4, R120.reuse, R58, RZ ;  /* 0x0000003a7804723c */ /* 0x040fe200000418ff */
[----:B------:R-:W2:Y:S02]  /*b8d0*/  LDSM.16.M88.4 R56, [R70+0x2800] ;  /* 0x002800004638783b */ /* 0x000ea40000000200 */
[----:B------:R-:W-:Y:S05]  /*b8e0*/  MUFU.TANH R17, R17 ;  /* 0x0000001100117308 */ /* 0x000fea0000002400 */
[----:B------:R-:W-:Y:S03]  /*b8f0*/  HMMA.16816.F32.BF16 R48, R120, R50, RZ ;  /* 0x000000327830723c */ /* 0x000fe600000418ff */
[----:B------:R-:W-:Y:S05]  /*b900*/  MUFU.TANH R15, R15 ;  /* 0x0000000f000f7308 */ /* 0x000fea0000002400 */
[C---:B------:R-:W-:Y:S08]  /*b910*/  HMMA.16816.F32.BF16 R8, R76.reuse, R44, R8 ;  /* 0x0000002c4c08723c */ /* 0x040ff00000041808 */
[C---:B------:R-:W-:Y:S08]  /*b920*/  HMMA.16816.F32.BF16 R4, R76.reuse, R46, R4 ;  /* 0x0000002e4c04723c */ /* 0x040ff00000041804 */
[----:B-1----:R-:W-:Y:S03]  /*b930*/  HMMA.16816.F32.BF16 R52, R76, R72, R52 ;  /* 0x000000484c34723c */ /* 0x002fe60000041834 */
[----:B------:R-:W-:-:S05]  /*b940*/  FMUL.FTZ R10, R10, UR4 ;  /* 0x000000040a0a7c20 */ /* 0x000fca0008410000 */
[----:B------:R-:W-:Y:S03]  /*b950*/  HMMA.16816.F32.BF16 R48, R76, R74, R48 ;  /* 0x0000004a4c30723c */ /* 0x000fe60000041830 */
[----:B------:R-:W-:-:S05]  /*b960*/  FMUL.FTZ R5, R5, UR4 ;  /* 0x0000000405057c20 */ /* 0x000fca0008410000 */
[C---:B------:R-:W-:Y:S01]  /*b970*/  HMMA.16816.F32.BF16 R44, R120.reuse, R128, RZ ;  /* 0x00000080782c723c */ /* 0x040fe200000418ff */
[----:B------:R-:W-:Y:S07]  /*b980*/  MUFU.TANH R5, R5 ;  /* 0x0000000500057308 */ /* 0x000fee0000002400 */
[----:B------:R-:W-:Y:S03]  /*b990*/  HMMA.16816.F32.BF16 R72, R120, R80, RZ ;  /* 0x000000507848723c */ /* 0x000fe600000418ff */
[----:B------:R-:W-:Y:S01]  /*b9a0*/  FMUL.FTZ R49, R49, UR4 ;  /* 0x0000000431317c20 */ /* 0x000fe20008410000 */
[----:B------:R-:W-:-:S04]  /*b9b0*/  FMUL.FTZ R51, R51, UR4 ;  /* 0x0000000433337c20 */ /* 0x000fc80008410000 */
[C---:B------:R-:W-:Y:S08]  /*b9c0*/  HMMA.16816.F32.BF16 R128, R120.reuse, R130, RZ ;  /* 0x000000827880723c */ /* 0x040ff000000418ff */
[----:B------:R-:W-:Y:S01]  /*b9d0*/  HMMA.16816.F32.BF16 R80, R120, R82, RZ ;  /* 0x000000527850723c */ /* 0x000fe200000418ff */
[----:B------:R-:W1:Y:S01]  /*b9e0*/  LDSM.16.M88.4 R120, [R70+0x2c00] ;  /* 0x002c00004678783b */ /* 0x000e620000000200 */
[----:B------:R-:W-:-:S06]  /*b9f0*/  DEPBAR.LE SB0, 0x0 ;  /* 0x000080000000791a */ /* 0x000fcc0000000000 */
[----:B--2---:R-:W-:Y:S01]  /*ba00*/  HMMA.16816.F32.BF16 R44, R76, R56, R44 ;  /* 0x000000384c2c723c */ /* 0x004fe2000004182c */
[----:B------:R-:W-:Y:S01]  /*ba10*/  FMUL.FTZ R57, R33, UR4 ;  /* 0x0000000421397c20 */ /* 0x000fe20008410000 */
[----:B------:R-:W-:-:S05]  /*ba20*/  IMAD R33, R69, 0x80, R32 ;  /* 0x0000008045217824 */ /* 0x000fca00078e0220 */
[----:B------:R-:W-:Y:S01]  /*ba30*/  MUFU.TANH R57, R57 ;  /* 0x0000003900397308 */ /* 0x000fe20000002400 */
[----:B------:R-:W-:Y:S01]  /*ba40*/  HMMA.16816.F32.BF16 R128, R76, R58, R128 ;  /* 0x0000003a4c80723c */ /* 0x000fe20000041880 */
[----:B------:R-:W-:-:S06]  /*ba50*/  FMUL.FTZ R59, R41, UR4 ;  /* 0x00000004293b7c20 */ /* 0x000fcc0008410000 */
[----:B------:R2:W-:Y:S04]  /*ba60*/  MUFU.TANH R41, R36 ;  /* 0x0000002400297308 */ /* 0x0005e80000002400 */
[----:B------:R-:W-:Y:S01]  /*ba70*/  FMUL.FTZ R46, R46, UR4 ;  /* 0x000000042e2e7c20 */ /* 0x000fe20008410000 */
[----:B------:R-:W-:-:S03]  /*ba80*/  FMUL.FTZ R45, R45, UR4 ;  /* 0x000000042d2d7c20 */ /* 0x000fc60008410000 */
[----:B------:R-:W3:Y:S04]  /*ba90*/  MUFU.TANH R59, R59 ;  /* 0x0000003b003b7308 */ /* 0x000ee80000002400 */
[----:B------:R-:W-:Y:S01]  /*baa0*/  FMUL.FTZ R129, R129, UR4 ;  /* 0x0000000481817c20 */ /* 0x000fe20008410000 */
[----:B-1----:R-:W-:Y:S03]  /*bab0*/  HMMA.16816.F32.BF16 R72, R76, R120, R72 ;  /* 0x000000784c48723c */ /* 0x002fe60000041848 */
[----:B------:R-:W-:Y:S01]  /*bac0*/  MUFU.TANH R121, R42 ;  /* 0x0000002a00797308 */ /* 0x000fe20000002400 */
[----:B--2---:R-:W-:Y:S01]  /*bad0*/  FMUL.FTZ R36, R35, UR4 ;  /* 0x0000000423247c20 */ /* 0x004fe20008410000 */
[----:B------:R-:W-:-:S03]  /*bae0*/  VIADD R35, R33, 0xffffff01 ;  /* 0xffffff0121237836 */ /* 0x000fc60000000000 */
[----:B------:R-:W-:Y:S01]  /*baf0*/  HMMA.16816.F32.BF16 R80, R76, R122, R80 ;  /* 0x0000007a4c50723c */ /* 0x000fe20000041850 */
[----:B------:R-:W-:Y:S02]  /*bb00*/  FMUL.FTZ R79, R43, UR4 ;  /* 0x000000042b4f7c20 */ /* 0x000fe40008410000 */
[----:B------:R1:W-:Y:S01]  /*bb10*/  MUFU.TANH R77, R37 ;  /* 0x00000025004d7308 */ /* 0x0003e20000002400 */
[C---:B------:R-:W-:Y:S02]  /*bb20*/  ISETP.GE.AND P1, PT, R35.reuse, R66, PT ;  /* 0x000000422300720c */ /* 0x040fe40003f26270 */
[----:B------:R-:W-:Y:S02]  /*bb30*/  ISETP.GE.AND P4, PT, R35, R68, PT ;  /* 0x000000442300720c */ /* 0x000fe40003f86270 */
[-C--:B------:R-:W-:Y:S02]  /*bb40*/  I2FP.F32.S32 R136, R35.reuse ;  /* 0x0000002300887245 */ /* 0x080fe40000201400 */
[----:B------:R-:W-:Y:S01]  /*bb50*/  I2FP.F32.S32 R28, R35 ;  /* 0x00000023001c7245 */ /* 0x000fe20000201400 */
[----:B------:R-:W2:Y:S01]  /*bb60*/  MUFU.TANH R79, R79 ;  /* 0x0000004f004f7308 */ /* 0x000ea20000002400 */
[----:B------:R-:W-:Y:S01]  /*bb70*/  FMUL.FTZ R35, R29, UR4 ;  /* 0x000000041d237c20 */ /* 0x000fe20008410000 */
[----:B------:R-:W-:-:S02]  /*bb80*/  VIADD R29, R33, 0xffffff08 ;  /* 0xffffff08211d7836 */ /* 0x000fc40000000000 */
[----:B---3--:R-:W-:-:S03]  /*bb90*/  FFMA.FTZ R136, R86, R136, R59 ;  /* 0x0000008856887223 */ /* 0x008fc6000001003b */
[----:B------:R-:W-:Y:S01]  /*bba0*/  I2FP.F32.S32 R138, R29 ;  /* 0x0000001d008a7245 */ /* 0x000fe20000201400 */
[----:B------:R-:W3:Y:S01]  /*bbb0*/  MUFU.TANH R43, R38 ;  /* 0x00000026002b7308 */ /* 0x000ee20000002400 */
[----:B------:R-:W-:Y:S01]  /*bbc0*/  ISETP.GE.AND P2, PT, R29, R66, PT ;  /* 0x000000421d00720c */ /* 0x000fe20003f46270 */
[----:B-1----:R-:W-:Y:S01]  /*bbd0*/  VIADD R37, R33, 0xffffff00 ;  /* 0xffffff0021257836 */ /* 0x002fe20000000000 */
[----:B------:R-:W-:Y:S01]  /*bbe0*/  ISETP.GE.AND P6, PT, R29, R68, PT ;  /* 0x000000441d00720c */ /* 0x000fe20003fc6270 */
[----:B------:R-:W-:Y:S01]  /*bbf0*/  FFMA.FTZ R138, R86, R138, R41 ;  /* 0x0000008a568a7223 */ /* 0x000fe20000010029 */
[----:B------:R-:W-:Y:S01]  /*bc00*/  FSEL R136, R136, -INF , !P1 ;  /* 0xff80000088887808 */ /* 0x000fe20004800000 */
[----:B------:R-:W-:Y:S01]  /*bc10*/  FMUL.FTZ R82, R82, UR4 ;  /* 0x0000000452527c20 */ /* 0x000fe20008410000 */
[-C--:B------:R-:W-:Y:S01]  /*bc20*/  I2FP.F32.S32 R40, R37.reuse ;  /* 0x0000002500287245 */ /* 0x080fe20000201400 */
[----:B------:R1:W-:Y:S01]  /*bc30*/  MUFU.TANH R59, R31 ;  /* 0x0000001f003b7308 */ /* 0x0003e20000002400 */
[C---:B------:R-:W-:Y:S01]  /*bc40*/  ISETP.GE.AND P3, PT, R37.reuse, R66, PT ;  /* 0x000000422500720c */ /* 0x040fe20003f66270 */
[C---:B--2---:R-:W-:Y:S01]  /*bc50*/  FFMA.FTZ R135, R86.reuse, R28, R79 ;  /* 0x0000001c56877223 */ /* 0x044fe2000001004f */
[----:B------:R-:W-:Y:S01]  /*bc60*/  ISETP.GE.AND P0, PT, R37, R68, PT ;  /* 0x000000442500720c */ /* 0x000fe20003f06270 */
[C---:B------:R-:W-:Y:S01]  /*bc70*/  FFMA.FTZ R40, R86.reuse, R40, R71 ;  /* 0x0000002856287223 */ /* 0x040fe20000010047 */
[----:B------:R-:W-:Y:S01]  /*bc80*/  I2FP.F32.S32 R37, R37 ;  /* 0x0000002500257245 */ /* 0x000fe20000201400 */
[----:B------:R-:W-:Y:S01]  /*bc90*/  FMUL.FTZ R81, R81, UR4 ;  /* 0x0000000451517c20 */ /* 0x000fe20008410000 */
[----:B------:R-:W-:Y:S01]  /*bca0*/  I2FP.F32.S32 R28, R29 ;  /* 0x0000001d001c7245 */ /* 0x000fe20000201400 */
[----:B------:R-:W-:Y:S01]  /*bcb0*/  VIADD R29, R33, 0xffffff09 ;  /* 0xffffff09211d7836 */ /* 0x000fe20000000000 */
[----:B------:R2:W-:Y:S01]  /*bcc0*/  MUFU.TANH R79, R30 ;  /* 0x0000001e004f7308 */ /* 0x0005e20000002400 */
[----:B------:R-:W-:Y:S01]  /*bcd0*/  FFMA.FTZ R121, R86, R37, R121 ;  /* 0x0000002556797223 */ /* 0x000fe20000010079 */
[----:B------:R-:W-:Y:S01]  /*bce0*/  FSEL R40, R40, -INF , !P3 ;  /* 0xff80000028287808 */ /* 0x000fe20005800000 */
[----:B---3--:R-:W-:Y:S01]  /*bcf0*/  FFMA.FTZ R28, R86, R28, R43 ;  /* 0x0000001c561c7223 */ /* 0x008fe2000001002b */
[----:B------:R-:W-:Y:S01]  /*bd00*/  FMUL.FTZ R43, R24, UR4 ;  /* 0x00000004182b7c20 */ /* 0x000fe20008410000 */
[----:B------:R-:W-:Y:S01]  /*bd10*/  ISETP.GE.AND P5, PT, R29, R66, PT ;  /* 0x000000421d00720c */ /* 0x000fe20003fa6270 */
[----:B------:R-:W-:Y:S01]  /*bd20*/  FMUL.FTZ R83, R83, UR4 ;  /* 0x0000000453537c20 */ /* 0x000fe20008410000 */
[----:B------:R-:W-:Y:S01]  /*bd30*/  FSEL R41, R121, -INF , !P0 ;  /* 0xff80000079297808 */ /* 0x000fe20004000000 */
[----:B------:R-:W3:Y:S01]  /*bd40*/  MUFU.TANH R71, R36 ;  /* 0x0000002400477308 */ /* 0x000ee20000002400 */
[----:B------:R-:W-:Y:S01]  /*bd50*/  ISETP.GE.AND P0, PT, R29, R68, PT ;  /* 0x000000441d00720c */ /* 0x000fe20003f06270 */
[----:B-1----:R-:W-:Y:S01]  /*bd60*/  FMUL.FTZ R31, R25, UR4 ;  /* 0x00000004191f7c20 */ /* 0x002fe20008410000 */
[----:B------:R-:W-:Y:S01]  /*bd70*/  I2FP.F32.S32 R24, R29 ;  /* 0x0000001d00187245 */ /* 0x000fe20000201400 */
[----:B------:R-:W-:Y:S01]  /*bd80*/  FMUL.FTZ R25, R26, UR4 ;  /* 0x000000041a197c20 */ /* 0x000fe20008410000 */
[----:B------:R-:W-:Y:S01]  /*bd90*/  VIADD R121, R33, 0xffffff19 ;  /* 0xffffff1921797836 */ /* 0x000fe20000000000 */
[----:B------:R-:W-:-:S02]  /*bda0*/  FSEL R135, R135, -INF , !P4 ;  /* 0xff80000087877808 */ /* 0x000fc40006000000 */
[----:B------:R-:W-:Y:S01]  /*bdb0*/  FFMA.FTZ R89, R86, R24, R89 ;  /* 0x0000001856597223 */ /* 0x000fe20000010059 */
[----:B------:R-:W1:Y:S01]  /*bdc0*/  MUFU.TANH R35, R35 ;  /* 0x0000002300237308 */ /* 0x000e620000002400 */
[----:B--2---:R-:W-:Y:S01]  /*bdd0*/  I2FP.F32.S32 R30, R29 ;  /* 0x0000001d001e7245 */ /* 0x004fe20000201400 */
[----:B------:R-:W-:Y:S01]  /*bde0*/  VIADD R29, R33, 0xffffff10 ;  /* 0xffffff10211d7836 */ /* 0x000fe20000000000 */
[----:B------:R-:W-:-:S03]  /*bdf0*/  FSEL R138, R138, -INF , !P2 ;  /* 0xff8000008a8a7808 */ /* 0x000fc60005000000 */
[C---:B------:R-:W-:Y:S01]  /*be00*/  FFMA.FTZ R30, R86.reuse, R30, R77 ;  /* 0x0000001e561e7223 */ /* 0x040fe2000001004d */
[-C--:B------:R-:W-:Y:S01]  /*be10*/  I2FP.F32.S32 R24, R29.reuse ;  /* 0x0000001d00187245 */ /* 0x080fe20000201400 */
[----:B------:R-:W-:Y:S01]  /*be20*/  FMUL.FTZ R77, R27, UR4 ;  /* 0x000000041b4d7c20 */ /* 0x000fe20008410000 */
[----:B------:R-:W-:Y:S01]  /*be30*/  VIADD R27, R33, 0xffffff11 ;  /* 0xffffff11211b7836 */ /* 0x000fe20000000000 */
[----:B------:R-:W-:Y:S01]  /*be40*/  I2FP.F32.S32 R26, R29 ;  /* 0x0000001d001a7245 */ /* 0x000fe20000201400 */
[----:B------:R2:W4:Y:S01]  /*be50*/  MUFU.TANH R37, R34 ;  /* 0x0000002200257308 */ /* 0x0005220000002400 */
[----:B------:R-:W-:Y:S01]  /*be60*/  FFMA.FTZ R24, R86, R24, R39 ;  /* 0x0000001856187223 */ /* 0x000fe20000010027 */
[----:B------:R-:W-:Y:S02]  /*be70*/  FSEL R39, R28, -INF , !P6 ;  /* 0xff8000001c277808 */ /* 0x000fe40007000000 */
[----:B------:R-:W-:Y:S01]  /*be80*/  I2FP.F32.S32 R28, R27 ;  /* 0x0000001b001c7245 */ /* 0x000fe20000201400 */
[----:B------:R-:W-:Y:S01]  /*be90*/  FFMA.FTZ R91, R86, R26, R91 ;  /* 0x0000001a565b7223 */ /* 0x000fe2000001005b */
[----:B------:R-:W-:-:S02]  /*bea0*/  ISETP.GE.AND P1, PT, R29, R66, PT ;  /* 0x000000421d00720c */ /* 0x000fc40003f26270 */
[----:B------:R-:W-:Y:S01]  /*beb0*/  ISETP.GE.AND P3, PT, R29, R68, PT ;  /* 0x000000441d00720c */ /* 0x000fe20003f66270 */
[----:B------:R-:W-:Y:S01]  /*bec0*/  FMUL.FTZ R29, R20, UR4 ;  /* 0x00000004141d7c20 */ /* 0x000fe20008410000 */
[----:B------:R-:W-:Y:S01]  /*bed0*/  FSEL R20, R30, -INF , !P5 ;  /* 0xff8000001e147808 */ /* 0x000fe20006800000 */
[----:B------:R-:W5:Y:S01]  /*bee0*/  MUFU.TANH R25, R25 ;  /* 0x0000001900197308 */ /* 0x000f620000002400 */
[C---:B------:R-:W-:Y:S01]  /*bef0*/  ISETP.GE.AND P6, PT, R27.reuse, R66, PT ;  /* 0x000000421b00720c */ /* 0x040fe20003fc6270 */
[----:B------:R-:W-:Y:S01]  /*bf00*/  FMUL.FTZ R30, R22, UR4 ;  /* 0x00000004161e7c20 */ /* 0x000fe20008410000 */
[----:B------:R-:W-:Y:S01]  /*bf10*/  ISETP.GE.AND P5, PT, R27, R68, PT ;  /* 0x000000441b00720c */ /* 0x000fe20003fa6270 */
[----:B------:R-:W-:Y:S01]  /*bf20*/  FMUL.FTZ R22, R23, UR4 ;  /* 0x0000000417167c20 */ /* 0x000fe20008410000 */
[----:B------:R-:W-:Y:S01]  /*bf30*/  I2FP.F32.S32 R26, R27 ;  /* 0x0000001b001a7245 */ /* 0x000fe20000201400 */
[----:B---3--:R-:W-:Y:S01]  /*bf40*/  FFMA.FTZ R27, R86, R28, R71 ;  /* 0x0000001c561b7223 */ /* 0x008fe20000010047 */
[----:B------:R-:W-:-:S02]  /*bf50*/  VIADD R71, R33, 0xffffff18 ;  /* 0xffffff1821477836 */ /* 0x000fc40000000000 */
[----:B--2---:R-:W-:Y:S01]  /*bf60*/  FMUL.FTZ R34, R21, UR4 ;  /* 0x0000000415227c20 */ /* 0x004fe20008410000 */
[----:B------:R-:W-:Y:S01]  /*bf70*/  I2FP.F32.S32 R36, R121 ;  /* 0x0000007900247245 */ /* 0x000fe20000201400 */
[C---:B------:R-:W-:Y:S01]  /*bf80*/  FFMA.FTZ R26, R86.reuse, R26, R57 ;  /* 0x0000001a561a7223 */ /* 0x040fe20000010039 */
[----:B------:R-:W-:Y:S01]  /*bf90*/  FSEL R21, R89, -INF , !P0 ;  /* 0xff80000059157808 */ /* 0x000fe20004000000 */
[----:B------:R-:W2:Y:S01]  /*bfa0*/  MUFU.TANH R31, R31 ;  /* 0x0000001f001f7308 */ /* 0x000ea20000002400 */
[----:B------:R-:W-:Y:S01]  /*bfb0*/  ISETP.GE.AND P4, PT, R71, R66, PT ;  /* 0x000000424700720c */ /* 0x000fe20003f86270 */
[----:B-1----:R-:W-:Y:S01]  /*bfc0*/  FFMA.FTZ R36, R86, R36, R35 ;  /* 0x0000002456247223 */ /* 0x002fe20000010023 */
[-C--:B------:R-:W-:Y:S01]  /*bfd0*/  I2FP.F32.S32 R38, R71.reuse ;  /* 0x0000004700267245 */ /* 0x080fe20000201400 */
[----:B------:R-:W-:Y:S01]  /*bfe0*/  VIADD R35, R33, 0xffffff20 ;  /* 0xffffff2021237836 */ /* 0x000fe20000000000 */
[----:B------:R-:W-:Y:S02]  /*bff0*/  ISETP.GE.AND P0, PT, R71, R68, PT ;  /* 0x000000444700720c */ /* 0x000fe40003f06270 */
[----:B------:R-:W-:Y:S01]  /*c000*/  I2FP.F32.S32 R28, R71 ;  /* 0x00000047001c7245 */ /* 0x000fe20000201400 */
[----:B------:R-:W-:Y:S01]  /*c010*/  FMUL.FTZ R71, R16, UR4 ;  /* 0x0000000410477c20 */ /* 0x000fe20008410000 */
[----:B------:R-:W-:Y:S01]  /*c020*/  I2FP.F32.S32 R16, R121 ;  /* 0x0000007900107245 */ /* 0x000fe20000201400 */
[----:B------:R-:W-:Y:S01]  /*c030*/  MUFU.TANH R57, R34 ;  /* 0x0000002200397308 */ /* 0x000fe20000002400 */
[C---:B----4-:R-:W-:Y:S01]  /*c040*/  FFMA.FTZ R38, R86.reuse, R38, R37 ;  /* 0x0000002656267223 */ /* 0x050fe20000010025 */
[----:B------:R-:W-:Y:S01]  /*c050*/  FFMA.FTZ R79, R86, R28, R79 ;  /* 0x0000001c564f7223 */ /* 0x000fe2000001004f */
[----:B------:R-:W-:Y:S01]  /*c060*/  FSEL R26, R26, -INF , !P6 ;  /* 0xff8000001a1a7808 */ /* 0x000fe20007000000 */
[----:B------:R-:W-:Y:S01]  /*c070*/  FFMA.FTZ R145, R86, R16, R59 ;  /* 0x0000001056917223 */ /* 0x000fe2000001003b */
[----:B------:R-:W-:Y:S01]  /*c080*/  FMUL.FTZ R59, R18, UR4 ;  /* 0x00000004123b7c20 */ /* 0x000fe20008410000 */
[----:B------:R-:W-:Y:S01]  /*c090*/  I2FP.F32.S32 R18, R35 ;  /* 0x0000002300127245 */ /* 0x000fe20000201400 */
[----:B------:R-:W-:Y:S01]  /*c0a0*/  FMUL.FTZ R16, R19, UR4 ;  /* 0x0000000413107c20 */ /* 0x000fe20008410000 */
[----:B------:R-:W-:Y:S01]  /*c0b0*/  VIADD R19, R33, 0xffffff21 ;  /* 0xffffff2121137836 */ /* 0x000fe20000000000 */
[----:B------:R-:W1:Y:S01]  /*c0c0*/  MUFU.TANH R77, R77 ;  /* 0x0000004d004d7308 */ /* 0x000e620000002400 */
[----:B------:R-:W-:Y:S01]  /*c0d0*/  FSEL R27, R27, -INF , !P5 ;  /* 0xff8000001b1b7808 */ /* 0x000fe20006800000 */
[----:B-----5:R-:W-:Y:S01]  /*c0e0*/  FFMA.FTZ R141, R86, R18, R25 ;  /* 0x00000012568d7223 */ /* 0x020fe20000010019 */
[----:B------:R-:W-:-:S02]  /*c0f0*/  ISETP.GE.AND P6, PT, R35, R66, PT ;  /* 0x000000422300720c */ /* 0x000fc40003fc6270 */
[----:B------:R-:W-:Y:S02]  /*c100*/  I2FP.F32.S32 R124, R35 ;  /* 0x00000023007c7245 */ /* 0x000fe40000201400 */
[----:B------:R-:W-:Y:S01]  /*c110*/  ISETP.GE.AND P5, PT, R35, R68, PT ;  /* 0x000000442300720c */ /* 0x000fe20003fa6270 */
[----:B------:R-:W3:Y:S01]  /*c120*/  MUFU.TANH R43, R43 ;  /* 0x0000002b002b7308 */ /* 0x000ee20000002400 */
[----:B------:R-:W-:Y:S01]  /*c130*/  FSEL R38, R38, -INF , !P4 ;  /* 0xff80000026267808 */ /* 0x000fe20006000000 */
[----:B------:R-:W-:Y:S01]  /*c140*/  FMUL.FTZ R35, R12, UR4 ;  /* 0x000000040c237c20 */ /* 0x000fe20008410000 */
[----:B------:R-:W-:Y:S02]  /*c150*/  FSEL R25, R79, -INF , !P0 ;  /* 0xff8000004f197808 */ /* 0x000fe40004000000 */
[C---:B------:R-:W-:Y:S02]  /*c160*/  ISETP.GE.AND P4, PT, R19.reuse, R66, PT ;  /* 0x000000421300720c */ /* 0x040fe40003f86270 */
[----:B------:R-:W-:Y:S01]  /*c170*/  ISETP.GE.AND P0, PT, R19, R68, PT ;  /* 0x000000441300720c */ /* 0x000fe20003f06270 */
[----:B------:R-:W4:Y:S01]  /*c180*/  MUFU.TANH R89, R22 ;  /* 0x0000001600597308 */ /* 0x000f220000002400 */
[----:B------:R-:W-:-:S02]  /*c190*/  I2FP.F32.S32 R18, R19 ;  /* 0x0000001300127245 */ /* 0x000fc40000201400 */
[----:B------:R-:W-:Y:S01]  /*c1a0*/  I2FP.F32.S32 R12, R19 ;  /* 0x00000013000c7245 */ /* 0x000fe20000201400 */
[----:B------:R-:W-:Y:S01]  /*c1b0*/  FMUL.FTZ R19, R13, UR4 ;  /* 0x000000040d137c20 */ /* 0x000fe20008410000 */
[----:B------:R-:W-:Y:S01]  /*c1c0*/  VIADD R13, R33, 0xffffff29 ;  /* 0xffffff29210d7836 */ /* 0x000fe20000000000 */
[----:B------:R-:W-:Y:S01]  /*c1d0*/  FSEL R24, R24, -INF , !P1 ;  /* 0xff80000018187808 */ /* 0x000fe20004800000 */
[C---:B--2---:R-:W-:Y:S01]  /*c1e0*/  FFMA.FTZ R31, R86.reuse, R18, R31 ;  /* 0x00000012561f7223 */ /* 0x044fe2000001001f */
[----:B------:R-:W2:Y:S01]  /*c1f0*/  MUFU.TANH R59, R59 ;  /* 0x0000003b003b7308 */ /* 0x000ea20000002400 */
[----:B------:R-:W-:Y:S01]  /*c200*/  FSEL R37, R91, -INF , !P3 ;  /* 0xff8000005b257808 */ /* 0x000fe20005800000 */
[C---:B-1----:R-:W-:Y:S01]  /*c210*/  FFMA.FTZ R133, R86.reuse, R12, R77 ;  /* 0x0000000c56857223 */ /* 0x042fe2000001004d */
[----:B------:R-:W-:Y:S01]  /*c220*/  I2FP.F32.S32 R132, R13 ;  /* 0x0000000d00847245 */ /* 0x000fe20000201400 */
[----:B---3--:R-:W-:Y:S01]  /*c230*/  FFMA.FTZ R124, R86, R124, R43 ;  /* 0x0000007c567c7223 */ /* 0x008fe2000001002b */
[----:B------:R-:W-:-:S02]  /*c240*/  ISETP.GE.AND P1, PT, R121, R66, PT ;  /* 0x000000427900720c */ /* 0x000fc40003f26270 */
[----:B------:R-:W-:Y:S01]  /*c250*/  ISETP.GE.AND P3, PT, R121, R68, PT ;  /* 0x000000447900720c */ /* 0x000fe20003f66270 */
[----:B------:R-:W-:Y:S01]  /*c260*/  FFMA.FTZ R132, R86, R132, R57 ;  /* 0x0000008456847223 */ /* 0x000fe20000010039 */
[----:B------:R-:W-:Y:S01]  /*c270*/  VIADD R57, R33, 0xffffff30 ;  /* 0xffffff3021397836 */ /* 0x000fe20000000000 */
[----:B------:R-:W-:Y:S01]  /*c280*/  FSEL R36, R36, -INF , !P1 ;  /* 0xff80000024247808 */ /* 0x000fe20004800000 */
[----:B------:R-:W1:Y:S01]  /*c290*/  MUFU.TANH R43, R16 ;  /* 0x00000010002b7308 */ /* 0x000e620000002400 */
[----:B------:R-:W-:Y:S02]  /*c2a0*/  FSEL R145, R145, -INF , !P3 ;  /* 0xff80000091917808 */ /* 0x000fe40005800000 */
[C---:B------:R-:W-:Y:S02]  /*c2b0*/  ISETP.GE.AND P1, PT, R13.reuse, R66, PT ;  /* 0x000000420d00720c */ /* 0x040fe40003f26270 */
[----:B------:R-:W-:Y:S02]  /*c2c0*/  ISETP.GE.AND P3, PT, R13, R68, PT ;  /* 0x000000440d00720c */ /* 0x000fe40003f66270 */
[----:B------:R-:W-:Y:S01]  /*c2d0*/  I2FP.F32.S32 R12, R13 ;  /* 0x0000000d000c7245 */ /* 0x000fe20000201400 */
[----:B------:R-:W3:Y:S01]  /*c2e0*/  MUFU.TANH R77, R14 ;  /* 0x0000000e004d7308 */ /* 0x000ee20000002400 */
[----:B------:R-:W-:Y:S01]  /*c2f0*/  FMUL.FTZ R13, R8, UR4 ;  /* 0x00000004080d7c20 */ /* 0x000fe20008410000 */
[----:B------:R-:W-:Y:S01]  /*c300*/  FSEL R134, R31, -INF , !P4 ;  /* 0xff8000001f867808 */ /* 0x000fe20006000000 */
[----:B------:R-:W-:Y:S01]  /*c310*/  FMUL.FTZ R31, R9, UR4 ;  /* 0x00000004091f7c20 */ /* 0x000fe20008410000 */
[----:B------:R-:W-:Y:S01]  /*c320*/  I2FP.F32.S32 R8, R57 ;  /* 0x0000003900087245 */ /* 0x000fe20000201400 */
[----:B------:R-:W-:Y:S01]  /*c330*/  VIADD R9, R33, 0xffffff31 ;  /* 0xffffff3121097836 */ /* 0x000fe20000000000 */
[----:B------:R-:W-:Y:S01]  /*c340*/  FSEL R124, R124, -INF , !P6 ;  /* 0xff8000007c7c7808 */ /* 0x000fe20007000000 */
[C---:B----4-:R-:W-:Y:S01]  /*c350*/  FFMA.FTZ R89, R86.reuse, R12, R89 ;  /* 0x0000000c56597223 */ /* 0x050fe20000010059 */
[----:B------:R-:W4:Y:S01]  /*c360*/  MUFU.TANH R35, R35 ;  /* 0x0000002300237308 */ /* 0x000f220000002400 */
[----:B------:R-:W-:Y:S01]  /*c370*/  FSEL R141, R141, -INF , !P5 ;  /* 0xff8000008d8d7808 */ /* 0x000fe20006800000 */
[----:B--2---:R-:W-:Y:S01]  /*c380*/  FFMA.FTZ R59, R86, R8, R59 ;  /* 0x00000008563b7223 */ /* 0x004fe2000001003b */
[----:B------:R-:W-:-:S02]  /*c390*/  FSEL R132, R132, -INF , !P1 ;  /* 0xff80000084847808 */ /* 0x000fc40004800000 */
[C---:B------:R-:W-:Y:S02]  /*c3a0*/  ISETP.GE.AND P6, PT, R57.reuse, R66, PT ;  /* 0x000000423900720c */ /* 0x040fe40003fc6270 */
[----:B------:R-:W-:Y:S01]  /*c3b0*/  ISETP.GE.AND P5, PT, R57, R68, PT ;  /* 0x000000443900720c */ /* 0x000fe20003fa6270 */
[----:B------:R-:W2:Y:S01]  /*c3c0*/  MUFU.TANH R71, R71 ;  /* 0x0000004700477308 */ /* 0x000ea20000002400 */
[----:B------:R-:W-:Y:S01]  /*c3d0*/  I2FP.F32.S32 R12, R57 ;  /* 0x00000039000c7245 */ /* 0x000fe20000201400 */
[----:B------:R-:W-:Y:S01]  /*c3e0*/  FMUL.FTZ R57, R11, UR4 ;  /* 0x000000040b397c20 */ /* 0x000fe20008410000 */
[C---:B------:R-:W-:Y:S01]  /*c3f0*/  ISETP.GE.AND P4, PT, R9.reuse, R66, PT ;  /* 0x000000420900720c */ /* 0x040fe20003f86270 */
[----:B------:R-:W-:Y:S01]  /*c400*/  FMUL.FTZ R11, R4, UR4 ;  /* 0x00000004040b7c20 */ /* 0x000fe20008410000 */
[----:B------:R-:W-:Y:S02]  /*c410*/  ISETP.GE.AND P1, PT, R9, R68, PT ;  /* 0x000000440900720c */ /* 0x000fe40003f26270 */
[-C--:B------:R-:W-:Y:S01]  /*c420*/  I2FP.F32.S32 R118, R9.reuse ;  /* 0x0000000900767245 */ /* 0x080fe20000201400 */
[----:B------:R-:W-:Y:S01]  /*c430*/  MUFU.TANH R19, R19 ;  /* 0x0000001300137308 */ /* 0x000fe20000002400 */
[----:B------:R-:W-:Y:S01]  /*c440*/  I2FP.F32.S32 R8, R9 ;  /* 0x0000000900087245 */ /* 0x000fe20000201400 */
[----:B------:R-:W-:Y:S01]  /*c450*/  VIADD R9, R33, 0xffffff38 ;  /* 0xffffff3821097836 */ /* 0x000fe20000000000 */
[----:B------:R-:W-:Y:S01]  /*c460*/  FSEL R133, R133, -INF , !P0 ;  /* 0xff80000085857808 */ /* 0x000fe20004000000 */
[C---:B------:R-:W-:Y:S01]  /*c470*/  FFMA.FTZ R118, R86.reuse, R118, R17 ;  /* 0x0000007656767223 */ /* 0x040fe20000010011 */
[----:B------:R-:W-:Y:S01]  /*c480*/  FSEL R137, R89, -INF , !P3 ;  /* 0xff80000059897808 */ /* 0x000fe20005800000 */
[----:B-1----:R-:W-:Y:S01]  /*c490*/  FFMA.FTZ R43, R86, R8, R43 ;  /* 0x00000008562b7223 */ /* 0x002fe2000001002b */
[-C--:B------:R-:W-:Y:S01]  /*c4a0*/  I2FP.F32.S32 R4, R9.reuse ;  /* 0x0000000900047245 */ /* 0x080fe20000201400 */
[----:B------:R1:W5:Y:S01]  /*c4b0*/  MUFU.TANH R17, R11 ;  /* 0x0000000b00117308 */ /* 0x0003620000002400 */
[----:B------:R-:W-:Y:S01]  /*c4c0*/  I2FP.F32.S32 R120, R9 ;  /* 0x0000000900787245 */ /* 0x000fe20000201400 */
[----:B------:R-:W-:Y:S01]  /*c4d0*/  FMUL.FTZ R8, R6, UR4 ;  /* 0x0000000406087c20 */ /* 0x000fe20008410000 */
[C---:B------:R-:W-:Y:S01]  /*c4e0*/  ISETP.GE.AND P3, PT, R9.reuse, R66, PT ;  /* 0x000000420900720c */ /* 0x040fe20003f66270 */
[C---:B---3--:R-:W-:Y:S01]  /*c4f0*/  FFMA.FTZ R77, R86.reuse, R4, R77 ;  /* 0x00000004564d7223 */ /* 0x048fe2000001004d */
[----:B------:R-:W-:Y:S01]  /*c500*/  ISETP.GE.AND P0, PT, R9, R68, PT ;  /* 0x000000440900720c */ /* 0x000fe20003f06270 */
[----:B----4-:R-:W-:Y:S01]  /*c510*/  FFMA.FTZ R120, R86, R120, R35 ;  /* 0x0000007856787223 */ /* 0x010fe20000010023 */
[----:B------:R-:W-:Y:S01]  /*c520*/  FMUL.FTZ R9, R7, UR4 ;  /* 0x0000000407097c20 */ /* 0x000fe20008410000 */
[----:B------:R-:W3:Y:S01]  /*c530*/  MUFU.TANH R57, R57 ;  /* 0x0000003900397308 */ /* 0x000ee20000002400 */
[----:B------:R-:W-:Y:S01]  /*c540*/  FMUL.FTZ R7, R53, UR4 ;  /* 0x0000000435077c20 */ /* 0x000fe20008410000 */
[----:B------:R-:W-:Y:S01]  /*c550*/  FSEL R91, R43, -INF , !P1 ;  /* 0xff8000002b5b7808 */ /* 0x000fe20004800000 */
[----:B------:R-:W-:-:S02]  /*c560*/  VIADD R53, R33, 0xffffff48 ;  /* 0xffffff4821357836 */ /* 0x000fc40000000000 */
[----:B------:R-:W-:Y:S01]  /*c570*/  FMUL.FTZ R43, R80, UR4 ;  /* 0x00000004502b7c20 */ /* 0x000fe20008410000 */
[----:B--2---:R-:W-:Y:S01]  /*c580*/  FFMA.FTZ R71, R86, R12, R71 ;  /* 0x0000000c56477223 */ /* 0x004fe20000010047 */
[----:B------:R-:W-:Y:S01]  /*c590*/  FSEL R127, R59, -INF , !P5 ;  /* 0xff8000003b7f7808 */ /* 0x000fe20006800000 */
[C---:B------:R-:W-:Y:S01]  /*c5a0*/  VIADD R59, R33.reuse, 0xffffff78 ;  /* 0xffffff78213b7836 */ /* 0x040fe20000000000 */
[----:B------:R-:W-:Y:S01]  /*c5b0*/  MUFU.TANH R35, R8 ;  /* 0x0000000800237308 */ /* 0x000fe20000002400 */
[----:B------:R-:W-:Y:S01]  /*c5c0*/  I2FP.F32.S32 R76, R53 ;  /* 0x00000035004c7245 */ /* 0x000fe20000201400 */
[----:B-1----:R-:W-:Y:S01]  /*c5d0*/  VIADD R11, R33, 0xffffff39 ;  /* 0xffffff39210b7836 */ /* 0x002fe20000000000 */
[----:B------:R-:W-:Y:S02]  /*c5e0*/  FSEL R90, R71, -INF , !P6 ;  /* 0xff800000475a7808 */ /* 0x000fe40007000000 */
[----:B------:R-:W-:Y:S01]  /*c5f0*/  FSEL R118, R118, -INF , !P4 ;  /* 0xff80000076767808 */ /* 0x000fe20006000000 */
[----:B-----5:R-:W-:Y:S01]  /*c600*/  FFMA.FTZ R76, R86, R76, R17 ;  /* 0x0000004c564c7223 */ /* 0x020fe20000010011 */
[-C--:B------:R-:W-:Y:S01]  /*c610*/  I2FP.F32.S32 R4, R11.reuse ;  /* 0x0000000b00047245 */ /* 0x080fe20000201400 */
[----:B------:R-:W-:Y:S01]  /*c620*/  MUFU.TANH R23, R30 ;  /* 0x0000001e00177308 */ /* 0x000fe20000002400 */
[----:B------:R-:W-:-:S02]  /*c630*/  I2FP.F32.S32 R6, R11 ;  /* 0x0000000b00067245 */ /* 0x000fc40000201400 */
[----:B------:R-:W-:Y:S01]  /*c640*/  FSEL R120, R120, -INF , !P3 ;  /* 0xff80000078787808 */ /* 0x000fe20005800000 */
[C---:B------:R-:W-:Y:S01]  /*c650*/  FFMA.FTZ R123, R86.reuse, R4, R15 ;  /* 0x00000004567b7223 */ /* 0x040fe2000001000f */
[----:B------:R-:W-:Y:S02]  /*c660*/  VIADD R15, R33, 0xffffff41 ;  /* 0xffffff41210f7836 */ /* 0x000fe40000000000 */
[----:B------:R-:W-:Y:S01]  /*c670*/  FFMA.FTZ R19, R86, R6, R19 ;  /* 0x0000000656137223 */ /* 0x000fe20000010013 */
[----:B------:R-:W-:Y:S01]  /*c680*/  FSEL R121, R77, -INF , !P0 ;  /* 0xff8000004d797808 */ /* 0x000fe20004000000 */
[----:B------:R-:W1:Y:S01]  /*c690*/  MUFU.TANH R31, R31 ;  /* 0x0000001f001f7308 */ /* 0x000e620000002400 */
[C---:B------:R-:W-:Y:S02]  /*c6a0*/  ISETP.GE.AND P2, PT, R11.reuse, R66, PT ;  /* 0x000000420b00720c */ /* 0x040fe40003f46270 */
[----:B------:R-:W-:Y:S02]  /*c6b0*/  I2FP.F32.S32 R4, R15 ;  /* 0x0000000f00047245 */ /* 0x000fe40000201400 */
[----:B------:R-:W-:Y:S01]  /*c6c0*/  ISETP.GE.AND P5, PT, R11, R68, PT ;  /* 0x000000440b00720c */ /* 0x000fe20003fa6270 */
[----:B------:R-:W-:Y:S01]  /*c6d0*/  FMUL.FTZ R11, R52, UR4 ;  /* 0x00000004340b7c20 */ /* 0x000fe20008410000 */
[C---:B------:R-:W-:Y:S01]  /*c6e0*/  ISETP.GE.AND P6, PT, R15.reuse, R66, PT ;  /* 0x000000420f00720c */ /* 0x040fe20003fc6270 */
[----:B------:R-:W-:Y:S01]  /*c6f0*/  MUFU.TANH R29, R29 ;  /* 0x0000001d001d7308 */ /* 0x000fe20000002400 */
[----:B---3--:R-:W-:Y:S01]  /*c700*/  FFMA.FTZ R57, R86, R4, R57 ;  /* 0x0000000456397223 */ /* 0x008fe20000010039 */
[----:B------:R-:W-:-:S02]  /*c710*/  ISETP.GE.AND P4, PT, R15, R68, PT ;  /* 0x000000440f00720c */ /* 0x000fc40003f86270 */
[----:B------:R-:W-:Y:S01]  /*c720*/  I2FP.F32.S32 R6, R15 ;  /* 0x0000000f00067245 */ /* 0x000fe20000201400 */
[----:B------:R-:W-:Y:S01]  /*c730*/  FMUL.FTZ R15, R54, UR4 ;  /* 0x00000004360f7c20 */ /* 0x000fe20008410000 */
[C---:B------:R-:W-:Y:S02]  /*c740*/  ISETP.GE.AND P3, PT, R53.reuse, R66, PT ;  /* 0x000000423500720c */ /* 0x040fe40003f66270 */
[----:B------:R-:W2:Y:S01]  /*c750*/  MUFU.TANH R43, R43 ;  /* 0x0000002b002b7308 */ /* 0x000ea20000002400 */
[----:B------:R-:W-:Y:S01]  /*c760*/  ISETP.GE.AND P0, PT, R53, R68, PT ;  /* 0x000000443500720c */ /* 0x000fe20003f06270 */
[C---:B-1----:R-:W-:Y:S01]  /*c770*/  FFMA.FTZ R31, R86.reuse, R6, R31 ;  /* 0x00000006561f7223 */ /* 0x042fe2000001001f */
[----:B------:R-:W-:Y:S01]  /*c780*/  I2FP.F32.S32 R4, R53 ;  /* 0x0000003500047245 */ /* 0x000fe20000201400 */
[----:B------:R-:W-:Y:S01]  /*c790*/  VIADD R53, R33, 0xffffff28 ;  /* 0xffffff2821357836 */ /* 0x000fe20000000000 */
[----:B------:R-:W-:Y:S02]  /*c7a0*/  I2FP.F32.S32 R28, R59 ;  /* 0x0000003b001c7245 */ /* 0x000fe40000201400 */
[----:B------:R-:W-:Y:S01]  /*c7b0*/  ISETP.GE.AND P1, PT, R59, R66, PT ;  /* 0x000000423b00720c */ /* 0x000fe20003f26270 */
[----:B------:R-:W1:Y:S01]  /*c7c0*/  MUFU.TANH R17, R82 ;  /* 0x0000005200117308 */ /* 0x000e620000002400 */
[----:B------:R-:W-:Y:S01]  /*c7d0*/  FFMA.FTZ R35, R86, R4, R35 ;  /* 0x0000000456237223 */ /* 0x000fe20000010023 */
[----:B------:R-:W-:-:S02]  /*c7e0*/  I2FP.F32.S32 R4, R53 ;  /* 0x0000003500047245 */ /* 0x000fc40000201400 */
[----:B------:R-:W-:Y:S01]  /*c7f0*/  FSEL R122, R19, -INF , !P2 ;  /* 0xff800000137a7808 */ /* 0x000fe20005000000 */
[----:B------:R-:W-:Y:S01]  /*c800*/  FMUL.FTZ R19, R55, UR4 ;  /* 0x0000000437137c20 */ /* 0x000fe20008410000 */
[----:B------:R-:W-:Y:S01]  /*c810*/  FSEL R79, R35, -INF , !P0 ;  /* 0xff800000234f7808 */ /* 0x000fe20004000000 */
[C---:B------:R-:W-:Y:S01]  /*c820*/  FFMA.FTZ R143, R86.reuse, R4, R23 ;  /* 0x00000004568f7223 */ /* 0x040fe20000010017 */
[----:B------:R-:W3:Y:S01]  /*c830*/  MUFU.TANH R9, R9 ;  /* 0x0000000900097308 */ /* 0x000ee20000002400 */
[C---:B------:R-:W-:Y:S02]  /*c840*/  VIADD R23, R33.reuse, 0xffffff49 ;  /* 0xffffff4921177836 */ /* 0x040fe40000000000 */
[C---:B--2---:R-:W-:Y:S01]  /*c850*/  FFMA.FTZ R30, R86.reuse, R28, R43 ;  /* 0x0000001c561e7223 */ /* 0x044fe2000001002b */
[----:B------:R-:W-:Y:S02]  /*c860*/  VIADD R35, R33, 0xffffff50 ;  /* 0xffffff5021237836 */ /* 0x000fe40000000000 */
[----:B------:R-:W-:Y:S01]  /*c870*/  FFMA.FTZ R142, R86, R4, R29 ;  /* 0x00000004568e7223 */ /* 0x000fe2000001001d */
[----:B------:R-:W-:Y:S01]  /*c880*/  FSEL R70, R31, -INF , !P6 ;  /* 0xff8000001f467808 */ /* 0x000fe20007000000 */
[----:B------:R-:W-:Y:S01]  /*c890*/  FMUL.FTZ R31, R48, UR4 ;  /* 0x00000004301f7c20 */ /* 0x000fe20008410000 */
[----:B------:R-:W-:Y:S01]  /*c8a0*/  I2FP.F32.S32 R4, R23 ;  /* 0x0000001700047245 */ /* 0x000fe20000201400 */
[----:B------:R-:W2:Y:S01]  /*c8b0*/  MUFU.TANH R11, R11 ;  /* 0x0000000b000b7308 */ /* 0x000ea20000002400 */
[----:B------:R-:W-:Y:S01]  /*c8c0*/  FMUL.FTZ R29, R50, UR4 ;  /* 0x00000004321d7c20 */ /* 0x000fe20008410000 */
[C---:B-1----:R-:W-:Y:S01]  /*c8d0*/  FFMA.FTZ R28, R86.reuse, R28, R17 ;  /* 0x0000001c561c7223 */ /* 0x042fe20000010011 */
[----:B------:R-:W-:Y:S01]  /*c8e0*/  I2FP.F32.S32 R6, R35 ;  /* 0x0000002300067245 */ /* 0x000fe20000201400 */
[----:B------:R-:W-:Y:S01]  /*c8f0*/  FFMA.FTZ R5, R86, R4, R5 ;  /* 0x0000000456057223 */ /* 0x000fe20000010005 */
[----:B------:R-:W-:-:S02]  /*c900*/  FSEL R123, R123, -INF , !P5 ;  /* 0xff8000007b7b7808 */ /* 0x000fc40006800000 */
[----:B------:R-:W-:Y:S01]  /*c910*/  FSEL R77, R57, -INF , !P4 ;  /* 0xff800000394d7808 */ /* 0x000fe20006000000 */
[----:B------:R-:W1:Y:S01]  /*c920*/  MUFU.TANH R15, R15 ;  /* 0x0000000f000f7308 */ /* 0x000e620000002400 */
[----:B------:R-:W-:Y:S01]  /*c930*/  FSEL R76, R76, -INF , !P3 ;  /* 0xff8000004c4c7808 */ /* 0x000fe20005800000 */
[----:B---3--:R-:W-:Y:S01]  /*c940*/  FFMA.FTZ R89, R86, R4, R9 ;  /* 0x0000000456597223 */ /* 0x008fe20000010009 */
[----:B------:R-:W-:Y:S01]  /*c950*/  FSEL R30, R30, -INF , !P1 ;  /* 0xff8000001e1e7808 */ /* 0x000fe20004800000 */
[----:B------:R-:W-:Y:S01]  /*c960*/  VIADD R57, R33, 0xffffff51 ;  /* 0xffffff5121397836 */ /* 0x000fe20000000000 */
[-C--:B------:R-:W-:Y:S01]  /*c970*/  ISETP.GE.AND P5, PT, R59, R68.reuse, PT ;  /* 0x000000443b00720c */ /* 0x080fe20003fa6270 */
[----:B------:R-:W-:Y:S01]  /*c980*/  FMUL.FTZ R9, R44, UR4 ;  /* 0x000000042c097c20 */ /* 0x000fe20008410000 */
[----:B------:R-:W-:Y:S01]  /*c990*/  ISETP.GE.AND P6, PT, R53, R68, PT ;  /* 0x000000443500720c */ /* 0x000fe20003fc6270 */
[----:B------:R-:W3:Y:S01]  /*c9a0*/  MUFU.TANH R7, R7 ;  /* 0x0000000700077308 */ /* 0x000ee20000002400 */
[C---:B------:R-:W-:Y:S01]  /*c9b0*/  ISETP.GE.AND P1, PT, R35.reuse, R66, PT ;  /* 0x000000422300720c */ /* 0x040fe20003f26270 */
[----:B--2---:R-:W-:Y:S01]  /*c9c0*/  FFMA.FTZ R11, R86, R6, R11 ;  /* 0x00000006560b7223 */ /* 0x004fe2000001000b */
[----:B------:R-:W-:Y:S01]  /*c9d0*/  ISETP.GE.AND P3, PT, R35, R68, PT ;  /* 0x000000442300720c */ /* 0x000fe20003f66270 */
[----:B------:R-:W-:Y:S01]  /*c9e0*/  VIADD R35, R33, 0xffffff58 ;  /* 0xffffff5821237836 */ /* 0x000fe20000000000 */
[----:B------:R-:W-:-:S02]  /*c9f0*/  ISETP.GE.AND P4, PT, R23, R66, PT ;  /* 0x000000421700720c */ /* 0x000fc40003f86270 */
[----:B------:R-:W-:Y:S01]  /*ca00*/  ISETP.GE.AND P0, PT, R23, R68, PT ;  /* 0x000000441700720c */ /* 0x000fe20003f06270 */
[----:B------:R2:W-:Y:S01]  /*ca10*/  MUFU.TANH R17, R49 ;  /* 0x0000003100117308 */ /* 0x0005e20000002400 */
[----:B------:R-:W-:Y:S01]  /*ca20*/  FSEL R28, R28, -INF , !P5 ;  /* 0xff8000001c1c7808 */ /* 0x000fe20006800000 */
[----:B-1----:R-:W-:Y:S01]  /*ca30*/  FFMA.FTZ R15, R86, R6, R15 ;  /* 0x00000006560f7223 */ /* 0x002fe2000001000f */
[----:B------:R-:W-:Y:S02]  /*ca40*/  FSEL R143, R143, -INF , !P6 ;  /* 0xff8000008f8f7808 */ /* 0x000fe40007000000 */
[----:B------:R-:W-:Y:S02]  /*ca50*/  ISETP.GE.AND P6, PT, R57, R66, PT ;  /* 0x000000423900720c */ /* 0x000fe40003fc6270 */
[----:B------:R-:W-:Y:S01]  /*ca60*/  FSEL R78, R5, -INF , !P4 ;  /* 0xff800000054e7808 */ /* 0x000fe20006000000 */
[----:B------:R-:W1:Y:S01]  /*ca70*/  MUFU.TANH R19, R19 ;  /* 0x0000001300137308 */ /* 0x000e620000002400 */
[----:B------:R-:W-:-:S02]  /*ca80*/  ISETP.GE.AND P5, PT, R57, R68, PT ;  /* 0x000000443900720c */ /* 0x000fc40003fa6270 */
[----:B------:R-:W-:Y:S02]  /*ca90*/  FSEL R89, R89, -INF , !P0 ;  /* 0xff80000059597808 */ /* 0x000fe40004000000 */
[----:B------:R-:W-:Y:S02]  /*caa0*/  I2FP.F32.S32 R57, R57 ;  /* 0x0000003900397245 */ /* 0x000fe40000201400 */
[C---:B------:R-:W-:Y:S01]  /*cab0*/  ISETP.GE.AND P4, PT, R35.reuse, R66, PT ;  /* 0x000000422300720c */ /* 0x040fe20003f86270 */
[----:B------:R-:W4:Y:S01]  /*cac0*/  MUFU.TANH R31, R31 ;  /* 0x0000001f001f7308 */ /* 0x000f220000002400 */
[----:B------:R-:W-:Y:S01]  /*cad0*/  ISETP.GE.AND P0, PT, R35, R68, PT ;  /* 0x000000442300720c */ /* 0x000fe20003f06270 */
[----:B---3--:R-:W-:Y:S01]  /*cae0*/  FFMA.FTZ R7, R86, R57, R7 ;  /* 0x0000003956077223 */ /* 0x008fe20000010007 */
[----:B------:R-:W-:Y:S01]  /*caf0*/  I2FP.F32.S32 R4, R35 ;  /* 0x0000002300047245 */ /* 0x000fe20000201400 */
[----:B------:R-:W-:Y:S01]  /*cb00*/  VIADD R35, R33, 0xffffff59 ;  /* 0xffffff5921237836 */ /* 0x000fe20000000000 */
[----:B------:R-:W-:Y:S01]  /*cb10*/  FSEL R58, R11, -INF , !P1 ;  /* 0xff8000000b3a7808 */ /* 0x000fe20004800000 */
[----:B--2---:R-:W-:Y:S01]  /*cb20*/  FMUL.FTZ R49, R131, UR4 ;  /* 0x0000000483317c20 */ /* 0x004fe20008410000 */
[----:B------:R-:W-:Y:S01]  /*cb30*/  FSEL R55, R15, -INF , !P3 ;  /* 0xff8000000f377808 */ /* 0x000fe20005800000 */
[----:B------:R-:W2:Y:S01]  /*cb40*/  MUFU.TANH R29, R29 ;  /* 0x0000001d001d7308 */ /* 0x000ea20000002400 */
[----:B------:R-:W-:Y:S01]  /*cb50*/  FMUL.FTZ R15, R128, UR4 ;  /* 0x00000004800f7c20 */ /* 0x000fe20008410000 */
[----:B------:R-:W-:Y:S01]  /*cb60*/  ISETP.GE.AND P2, PT, R53, R66, PT ;  /* 0x000000423500720c */ /* 0x000fe20003f46270 */
[----:B-1----:R-:W-:Y:S01]  /*cb70*/  FFMA.FTZ R57, R86, R57, R19 ;  /* 0x0000003956397223 */ /* 0x002fe20000010013 */
[----:B------:R-:W-:Y:S01]  /*cb80*/  I2FP.F32.S32 R6, R35 ;  /* 0x0000002300067245 */ /* 0x000fe20000201400 */
[----:B------:R-:W-:Y:S01]  /*cb90*/  FMUL.FTZ R19, R47, UR4 ;  /* 0x000000042f137c20 */ /* 0x000fe20008410000 */
[----:B------:R-:W-:Y:S01]  /*cba0*/  FSEL R142, R142, -INF , !P2 ;  /* 0xff8000008e8e7808 */ /* 0x000fe20005000000 */
[----:B------:R-:W-:Y:S01]  /*cbb0*/  FMUL.FTZ R47, R130, UR4 ;  /* 0x00000004822f7c20 */ /* 0x000fe20008410000 */
[----:B------:R-:W1:Y:S01]  /*cbc0*/  MUFU.TANH R9, R9 ;  /* 0x0000000900097308 */ /* 0x000e620000002400 */
[----:B------:R-:W-:Y:S01]  /*cbd0*/  ISETP.NE.AND P2, PT, R64, RZ, PT ;  /* 0x000000ff4000720c */ /* 0x000fe20003f45270 */
[C---:B------:R-:W-:Y:S01]  /*cbe0*/  FFMA.FTZ R17, R86.reuse, R6, R17 ;  /* 0x0000000656117223 */ /* 0x040fe20000010011 */
[----:B------:R-:W-:Y:S01]  /*cbf0*/  FSEL R64, R7, -INF , !P6 ;  /* 0xff80000007407808 */ /* 0x000fe20007000000 */
[----:B------:R-:W-:Y:S01]  /*cc00*/  VIADD R7, R33, 0xffffff60 ;  /* 0xffffff6021077836 */ /* 0x000fe20000000000 */
[C---:B------:R-:W-:Y:S01]  /*cc10*/  ISETP.GE.AND P1, PT, R35.reuse, R66, PT ;  /* 0x000000422300720c */ /* 0x040fe20003f26270 */
[C---:B----4-:R-:W-:Y:S01]  /*cc20*/  FFMA.FTZ R31, R86.reuse, R4, R31 ;  /* 0x00000004561f7223 */ /* 0x050fe2000001001f */
[----:B------:R-:W-:Y:S01]  /*cc30*/  ISETP.GE.AND P3, PT, R35, R68, PT ;  /* 0x000000442300720c */ /* 0x000fe20003f66270 */
[----:B------:R-:W3:Y:S01]  /*cc40*/  MUFU.TANH R11, R46 ;  /* 0x0000002e000b7308 */ /* 0x000ee20000002400 */
[----:B------:R-:W-:Y:S01]  /*cc50*/  FSEL R54, R17, -INF , !P1 ;  /* 0xff80000011367808 */ /* 0x000fe20004800000 */
[----:B--2---:R-:W-:Y:S01]  /*cc60*/  FFMA.FTZ R29, R86, R4, R29 ;  /* 0x00000004561d7223 */ /* 0x004fe2000001001d */
[----:B------:R-:W-:Y:S01]  /*cc70*/  I2FP.F32.S32 R4, R7 ;  /* 0x0000000700047245 */ /* 0x000fe20000201400 */
[----:B------:R-:W-:Y:S01]  /*cc80*/  VIADD R17, R33, 0xffffff68 ;  /* 0xffffff6821117836 */ /* 0x000fe20000000000 */
[----:B------:R-:W-:Y:S01]  /*cc90*/  FSEL R56, R31, -INF , !P4 ;  /* 0xff8000001f387808 */ /* 0x000fe20006000000 */
[----:B------:R-:W-:Y:S01]  /*cca0*/  VIADD R31, R33, 0xffffff61 ;  /* 0xffffff61211f7836 */ /* 0x000fe20000000000 */
[----:B------:R-:W-:Y:S01]  /*ccb0*/  FSEL R71, R29, -INF , !P0 ;  /* 0xff8000001d477808 */ /* 0x000fe20004000000 */
[----:B------:R-:W2:Y:S01]  /*ccc0*/  MUFU.TANH R23, R51 ;  /* 0x0000003300177308 */ /* 0x000ea20000002400 */
[----:B------:R-:W-:Y:S01]  /*ccd0*/  FMUL.FTZ R35, R72, UR4 ;  /* 0x0000000448237c20 */ /* 0x000fe20008410000 */
[----:B-1----:R-:W-:Y:S01]  /*cce0*/  FFMA.FTZ R9, R86, R4, R9 ;  /* 0x0000000456097223 */ /* 0x002fe20000010009 */
[----:B------:R-:W-:Y:S01]  /*ccf0*/  ISETP.GE.AND P4, PT, R31, R66, PT ;  /* 0x000000421f00720c */ /* 0x000fe20003f86270 */
[----:B------:R-:W-:Y:S01]  /*cd00*/  VIADD R29, R69, 0xfffffffe ;  /* 0xfffffffe451d7836 */ /* 0x000fe20000000000 */
[----:B------:R-:W-:-:S02]  /*cd10*/  ISETP.GE.AND P0, PT, R31, R68, PT ;  /* 0x000000441f00720c */ /* 0x000fc40003f06270 */
[-C--:B------:R-:W-:Y:S01]  /*cd20*/  ISETP.GE.AND P1, PT, R17, R66.reuse, PT ;  /* 0x000000421100720c */ /* 0x080fe20003f26270 */
[----:B------:R-:W1:Y:S01]  /*cd30*/  MUFU.TANH R15, R15 ;  /* 0x0000000f000f7308 */ /* 0x000e620000002400 */
[----:B------:R-:W-:Y:S01]  /*cd40*/  ISETP.GE.AND P6, PT, R7, R66, PT ;  /* 0x000000420700720c */ /* 0x000fe20003fc6270 */
[C---:B---3--:R-:W-:Y:S01]  /*cd50*/  FFMA.FTZ R11, R86.reuse, R4, R11 ;  /* 0x00000004560b7223 */ /* 0x048fe2000001000b */
[----:B------:R-:W-:Y:S02]  /*cd60*/  I2FP.F32.S32 R4, R17 ;  /* 0x0000001100047245 */ /* 0x000fe40000201400 */
[----:B------:R-:W-:Y:S01]  /*cd70*/  FSEL R52, R9, -INF , !P6 ;  /* 0xff80000009347808 */ /* 0x000fe20007000000 */
[----:B------:R-:W-:Y:S01]  /*cd80*/  VIADD R9, R33, 0xffffff70 ;  /* 0xffffff7021097836 */ /* 0x000fe20000000000 */
[----:B------:R-:W-:Y:S01]  /*cd90*/  FSEL R57, R57, -INF , !P5 ;  /* 0xff80000039397808 */ /* 0x000fe20006800000 */
[----:B------:R-:W3:Y:S01]  /*cda0*/  MUFU.TANH R5, R45 ;  /* 0x0000002d00057308 */ /* 0x000ee20000002400 */
[----:B------:R-:W-:Y:S01]  /*cdb0*/  ISETP.GE.AND P5, PT, R7, R68, PT ;  /* 0x000000440700720c */ /* 0x000fe20003fa6270 */
[----:B--2---:R-:W-:Y:S01]  /*cdc0*/  FFMA.FTZ R23, R86, R6, R23 ;  /* 0x0000000656177223 */ /* 0x004fe20000010017 */
[----:B------:R-:W-:Y:S01]  /*cdd0*/  I2FP.F32.S32 R6, R31 ;  /* 0x0000001f00067245 */ /* 0x000fe20000201400 */
[----:B------:R-:W-:Y:S01]  /*cde0*/  FMUL.FTZ R31, R74, UR4 ;  /* 0x000000044a1f7c20 */ /* 0x000fe20008410000 */
[----:B------:R-:W-:Y:S01]  /*cdf0*/  FSEL R53, R11, -INF , !P5 ;  /* 0xff8000000b357808 */ /* 0x000fe20006800000 */
[----:B------:R-:W-:Y:S01]  /*ce00*/  FMUL.FTZ R11, R75, UR4 ;  /* 0x000000044b0b7c20 */ /* 0x000fe20008410000 */
[----:B------:R-:W-:Y:S01]  /*ce10*/  FSEL R59, R23, -INF , !P3 ;  /* 0xff800000173b7808 */ /* 0x000fe20005800000 */
[----:B------:R-:W2:Y:S01]  /*ce20*/  MUFU.TANH R19, R19 ;  /* 0x0000001300137308 */ /* 0x000ea20000002400 */
[----:B------:R-:W-:Y:S01]  /*ce30*/  ISETP.GE.AND P3, PT, R17, R68, PT ;  /* 0x000000441100720c */ /* 0x000fe20003f66270 */
[----:B-1----:R-:W-:Y:S01]  /*ce40*/  FFMA.FTZ R15, R86, R4, R15 ;  /* 0x00000004560f7223 */ /* 0x002fe2000001000f */
[----:B------:R-:W-:-:S04]  /*ce50*/  VIADD R17, R33, 0xffffff69 ;  /* 0xffffff6921117836 */ /* 0x000fc80000000000 */
[----:B------:R-:W-:Y:S01]  /*ce60*/  FSEL R48, R15, -INF , !P1 ;  /* 0xff8000000f307808 */ /* 0x000fe20004800000 */
[----:B------:R-:W1:Y:S01]  /*ce70*/  MUFU.TANH R47, R47 ;  /* 0x0000002f002f7308 */ /* 0x000e620000002400 */
[----:B------:R-:W-:Y:S01]  /*ce80*/  FMUL.FTZ R15, R73, UR4 ;  /* 0x00000004490f7c20 */ /* 0x000fe20008410000 */
[C---:B---3--:R-:W-:Y:S01]  /*ce90*/  FFMA.FTZ R5, R86.reuse, R6, R5 ;  /* 0x0000000656057223 */ /* 0x048fe20000010005 */
[C---:B------:R-:W-:Y:S02]  /*cea0*/  ISETP.GE.AND P6, PT, R17.reuse, R66, PT ;  /* 0x000000421100720c */ /* 0x040fe40003fc6270 */
[----:B------:R-:W-:Y:S02]  /*ceb0*/  ISETP.GE.AND P5, PT, R17, R68, PT ;  /* 0x000000441100720c */ /* 0x000fe40003fa6270 */
[----:B------:R-:W-:Y:S01]  /*cec0*/  FSEL R50, R5, -INF , !P4 ;  /* 0xff80000005327808 */ /* 0x000fe20006000000 */
[----:B------:R-:W3:Y:S01]  /*ced0*/  MUFU.TANH R35, R35 ;  /* 0x0000002300237308 */ /* 0x000ee20000002400 */
[----:B------:R-:W-:Y:S01]  /*cee0*/  ISETP.GE.AND P4, PT, R9, R66, PT ;  /* 0x000000420900720c */ /* 0x000fe20003f86270 */
[----:B--2---:R-:W-:Y:S01]  /*cef0*/  FFMA.FTZ R19, R86, R6, R19 ;  /* 0x0000000656137223 */ /* 0x004fe20000010013 */
[----:B------:R-:W-:-:S04]  /*cf00*/  I2FP.F32.S32 R6, R17 ;  /* 0x0000001100067245 */ /* 0x000fc80000201400 */
[----:B------:R-:W-:Y:S01]  /*cf10*/  FSEL R51, R19, -INF , !P0 ;  /* 0xff80000013337808 */ /* 0x000fe20004000000 */
[----:B------:R-:W2:Y:S01]  /*cf20*/  MUFU.TANH R31, R31 ;  /* 0x0000001f001f7308 */ /* 0x000ea20000002400 */
[----:B------:R-:W-:Y:S01]  /*cf30*/  ISETP.GE.AND P0, PT, R9, R68, PT ;  /* 0x000000440900720c */ /* 0x000fe20003f06270 */
[----:B-1----:R-:W-:Y:S01]  /*cf40*/  FFMA.FTZ R47, R86, R4, R47 ;  /* 0x00000004562f7223 */ /* 0x002fe2000001002f */
[----:B------:R-:W-:Y:S01]  /*cf50*/  I2FP.F32.S32 R4, R9 ;  /* 0x0000000900047245 */ /* 0x000fe20000201400 */
[----:B------:R-:W-:-:S03]  /*cf60*/  VIADD R9, R33, 0xffffff71 ;  /* 0xffffff7121097836 */ /* 0x000fc60000000000 */
[----:B------:R-:W-:Y:S01]  /*cf70*/  FSEL R47, R47, -INF , !P3 ;  /* 0xff8000002f2f7808 */ /* 0x000fe20005800000 */
[----:B------:R-:W1:Y:S01]  /*cf80*/  MUFU.TANH R15, R15 ;  /* 0x0000000f000f7308 */ /* 0x000e620000002400 */
[C---:B------:R-:W-:Y:S01]  /*cf90*/  ISETP.GE.AND P1, PT, R9.reuse, R66, PT ;  /* 0x000000420900720c */ /* 0x040fe20003f26270 */
[----:B---3--:R-:W-:Y:S01]  /*cfa0*/  FFMA.FTZ R35, R86, R4, R35 ;  /* 0x0000000456237223 */ /* 0x008fe20000010023 */
[----:B------:R-:W-:-:S04]  /*cfb0*/  ISETP.GE.AND P3, PT, R9, R68, PT ;  /* 0x000000440900720c */ /* 0x000fc80003f66270 */
[----:B------:R-:W-:Y:S01]  /*cfc0*/  FSEL R35, R35, -INF , !P4 ;  /* 0xff80000023237808 */ /* 0x000fe20006000000 */
[----:B------:R-:W3:Y:S01]  /*cfd0*/  MUFU.TANH R7, R129 ;  /* 0x0000008100077308 */ /* 0x000ee20000002400 */
[----:B--2---:R-:W-:Y:S01]  /*cfe0*/  FFMA.FTZ R31, R86, R4, R31 ;  /* 0x00000004561f7223 */ /* 0x004fe2000001001f */
[----:B------:R-:W-:-:S04]  /*cff0*/  I2FP.F32.S32 R4, R9 ;  /* 0x0000000900047245 */ /* 0x000fc80000201400 */
[----:B------:R-:W-:Y:S02]  /*d000*/  FSEL R31, R31, -INF , !P0 ;  /* 0xff8000001f1f7808 */ /* 0x000fe40004000000 */
[----:B------:R-:W2:Y:S01]  /*d010*/  MUFU.TANH R49, R49 ;  /* 0x0000003100317308 */ /* 0x000ea20000002400 */
[----:B------:R-:W-:Y:S01]  /*d020*/  ISETP.GT.AND P0, PT, R29, R108, PT ;  /* 0x0000006c1d00720c */ /* 0x000fe20003f04270 */
[----:B-1----:R-:W-:-:S05]  /*d030*/  FFMA.FTZ R42, R86, R4, R15 ;  /* 0x00000004562a7223 */ /* 0x002fca000001000f */
[----:B------:R-:W-:Y:S01]  /*d040*/  FSEL R42, R42, -INF , !P1 ;  /* 0xff8000002a2a7808 */ /* 0x000fe20004800000 */
[----:B------:R-:W-:Y:S01]  /*d050*/  MUFU.TANH R13, R13 ;  /* 0x0000000d000d7308 */ /* 0x000fe20000002400 */
[----:B---3--:R-:W-:Y:S01]  /*d060*/  FFMA.FTZ R46, R86, R6, R7 ;  /* 0x00000006562e7223 */ /* 0x008fe20000010007 */
[C---:B------:R-:W-:Y:S02]  /*d070*/  VIADD R7, R33.reuse, 0xffffff40 ;  /* 0xffffff4021077836 */ /* 0x040fe40000000000 */
[----:B------:R-:W-:Y:S02]  /*d080*/  VIADD R33, R33, 0xffffff79 ;  /* 0xffffff7921217836 */ /* 0x000fe40000000000 */
[----:B------:R-:W-:Y:S02]  /*d090*/  FSEL R46, R46, -INF , !P6 ;  /* 0xff8000002e2e7808 */ /* 0x000fe40007000000 */
[----:B------:R1:W3:Y:S01]  /*d0a0*/  MUFU.TANH R5, R10 ;  /* 0x0000000a00057308 */ /* 0x0002e20000002400 */
[----:B------:R-:W-:Y:S01]  /*d0b0*/  ISETP.GE.AND P6, PT, R7, R66, PT ;  /* 0x000000420700720c */ /* 0x000fe20003fc6270 */
[----:B--2---:R-:W-:Y:S01]  /*d0c0*/  FFMA.FTZ R49, R86, R6, R49 ;  /* 0x0000000656317223 */ /* 0x004fe20000010031 */
[----:B------:R-:W-:-:S02]  /*d0d0*/  I2FP.F32.S32 R6, R7 ;  /* 0x0000000700067245 */ /* 0x000fc40000201400 */
[----:B------:R-:W-:Y:S02]  /*d0e0*/  I2FP.F32.S32 R8, R33 ;  /* 0x0000002100087245 */ /* 0x000fe40000201400 */
[----:B------:R-:W-:Y:S01]  /*d0f0*/  FSEL R49, R49, -INF , !P5 ;  /* 0xff80000031317808 */ /* 0x000fe20006800000 */
[----:B------:R-:W2:Y:S01]  /*d100*/  MUFU.TANH R11, R11 ;  /* 0x0000000b000b7308 */ /* 0x000ea20000002400 */
[----:B------:R-:W-:Y:S01]  /*d110*/  ISETP.GE.AND P5, PT, R33, R66, PT ;  /* 0x000000422100720c */ /* 0x000fe20003fa6270 */
[----:B------:R-:W-:Y:S01]  /*d120*/  BAR.SYNC.DEFER_BLOCKING 0x0 ;  /* 0x0000000000007b1d */ /* 0x000fe20000010000 */
[-C--:B------:R-:W-:Y:S02]  /*d130*/  ISETP.GE.AND P4, PT, R7, R68.reuse, PT ;  /* 0x000000440700720c */ /* 0x080fe40003f86270 */
[----:B------:R-:W-:-:S03]  /*d140*/  ISETP.GE.AND P1, PT, R33, R68, PT ;  /* 0x000000442100720c */ /* 0x000fc60003f26270 */
[----:B------:R-:W4:Y:S01]  /*d150*/  MUFU.TANH R9, R81 ;  /* 0x0000005100097308 */ /* 0x000f220000002400 */
[----:B-1----:R-:W-:Y:S01]  /*d160*/  I2FP.F32.S32 R10, R7 ;  /* 0x00000007000a7245 */ /* 0x002fe20000201400 */
[----:B---3--:R-:W-:-:S04]  /*d170*/  FFMA.FTZ R5, R86, R6, R5 ;  /* 0x0000000656057223 */ /* 0x008fc80000010005 */
[C---:B------:R-:W-:Y:S02]  /*d180*/  FFMA.FTZ R10, R86.reuse, R10, R13 ;  /* 0x0000000a560a7223 */ /* 0x040fe4000001000d */
[----:B------:R-:W1:Y:S01]  /*d190*/  MUFU.TANH R15, R83 ;  /* 0x00000053000f7308 */ /* 0x000e620000002400 */
[----:B------:R-:W-:Y:S01]  /*d1a0*/  FSEL R73, R5, -INF , !P4 ;  /* 0xff80000005497808 */ /* 0x000fe20006000000 */
[----:B--2---:R-:W-:Y:S01]  /*d1b0*/  FFMA.FTZ R11, R86, R4, R11 ;  /* 0x00000004560b7223 */ /* 0x004fe2000001000b */
[----:B------:R-:W-:-:S04]  /*d1c0*/  FSEL R74, R10, -INF , !P6 ;  /* 0xff8000000a4a7808 */ /* 0x000fc80007000000 */
[----:B------:R-:W-:Y:S01]  /*d1d0*/  FSEL R34, R11, -INF , !P3 ;  /* 0xff8000000b227808 */ /* 0x000fe20005800000 */
[----:B----4-:R-:W-:-:S05]  /*d1e0*/  FFMA.FTZ R9, R86, R8, R9 ;  /* 0x0000000856097223 */ /* 0x010fca0000010009 */
[----:B------:R-:W-:Y:S01]  /*d1f0*/  FSEL R43, R9, -INF , !P5 ;  /* 0xff800000092b7808 */ /* 0x000fe20006800000 */
[----:B-1----:R-:W-:-:S05]  /*d200*/  FFMA.FTZ R15, R86, R8, R15 ;  /* 0x00000008560f7223 */ /* 0x002fca000001000f */
        /* <DEDUP_REMOVED lines=66> */
.L_x_4821:
[----:B------:R-:W-:Y:S01]  /*d630*/  UMOV UR4, URZ ;  /* 0x000000ff00047c82 */ /* 0x000fe20008000000 */
[----:B------:R-:W-:Y:S01]  /*d640*/  IMAD.SHL.U32 R4, R60, 0x80, RZ ;  /* 0x000000803c047824 */ /* 0x000fe200078e00ff */
[----:B------:R-:W-:-:S05]  /*d650*/  IADD3 R5, P0, PT, RZ, -UR4, RZ ;  /* 0x80000004ff057c10 */ /* 0x000fca000ff1e0ff */
[----:B------:R-:W-:-:S05]  /*d660*/  IMAD.X R4, RZ, RZ, ~R4, P0 ;  /* 0x000000ffff047224 */ /* 0x000fca00000e0e04 */
[----:B------:R-:W-:-:S04]  /*d670*/  SHF.R.S64 R5, R5, 0x1f, R4 ;  /* 0x0000001f05057819 */ /* 0x000fc80000001004 */
[----:B------:R-:W-:-:S04]  /*d680*/  IADD3 R112, P0, PT, R5, R112, RZ ;  /* 0x0000007005707210 */ /* 0x000fc80007f1e0ff */
[----:B------:R-:W-:-:S09]  /*d690*/  LEA.HI.X.SX32 R113, R4, R113, 0x1, P0 ;  /* 0x0000007104717211 */ /* 0x000fd200000f0eff */
.L_x_4822:
        /* <DEDUP_REMOVED lines=29> */
.L_x_4820:
        /* <DEDUP_REMOVED lines=36> */
[----:B------:R-:W-:-:S05]  /*dab0*/  LEA R44, R44, UR6, 0x1 ;  /* 0x000000062c2c7c11 */ /* 0x000fca000f8e08ff */
[----:B------:R-:W-:Y:S01]  /*dac0*/  LDSM.16.MT88.4 R8, [R44+0x3000] ;  /* 0x003000002c08783b */ /* 0x000fe20000004200 */
        /* <DEDUP_REMOVED lines=9> */
[----:B------:R-:W-:Y:S02]  /*db60*/  FSEL R45, R45, RZ, P1 ;  /* 0x000000ff2d2d7208 */ /* 0x000fe40000800000 */
[----:B------:R-:W-:Y:S01]  /*db70*/  FSETP.NEU.FTZ.AND P0, PT, R0, -INF , PT ;  /* 0xff8000000000780b */ /* 0x000fe20003f1d000 */
[----:B------:R-:W-:Y:S02]  /*db80*/  FADD.FTZ R140, R67, -R140 ;  /* 0x8000008c438c7221 */ /* 0x000fe40000010000 */
[--C-:B------:R-:W-:Y:S01]  /*db90*/  FFMA.FTZ R4, R40, UR7, -R45.reuse ;  /* 0x0000000728047c23 */ /* 0x100fe2000801082d */
[----:B------:R-:W-:Y:S01]  /*dba0*/  FMUL.FTZ R40, R0, UR7 ;  /* 0x0000000700287c20 */ /* 0x000fe20008410000 */
[--C-:B------:R-:W-:Y:S01]  /*dbb0*/  FFMA.FTZ R80, R136, UR7, -R45.reuse ;  /* 0x0000000788507c23 */ /* 0x100fe2000801082d */
[--C-:B------:R-:W-:Y:S01]  /*dbc0*/  FFMA.FTZ R61, R20, UR7, -R45.reuse ;  /* 0x00000007143d7c23 */ /* 0x100fe2000801082d */
[----:B------:R1:W-:Y:S01]  /*dbd0*/  MUFU.EX2 R136, R4 ;  /* 0x0000000400887308 */ /* 0x0003e20000000800 */
[--C-:B------:R-:W-:Y:S01]  /*dbe0*/  FFMA.FTZ R66, R138, UR7, -R45.reuse ;  /* 0x000000078a427c23 */ /* 0x100fe2000801082d */
[----:B------:R-:W-:Y:S01]  /*dbf0*/  FSEL R40, R40, RZ, P0 ;  /* 0x000000ff28287208 */ /* 0x000fe20000000000 */
[----:B------:R-:W-:Y:S01]  /*dc00*/  FMUL.FTZ R140, R140, UR7 ;  /* 0x000000078c8c7c20 */ /* 0x000fe20008410000 */
[----:B------:R-:W-:Y:S01]  /*dc10*/  FSEL R138, R0, RZ, P0 ;  /* 0x000000ff008a7208 */ /* 0x000fe20000000000 */
[----:B------:R-:W2:Y:S01]  /*dc20*/  MUFU.EX2 R80, R80 ;  /* 0x0000005000507308 */ /* 0x000ea20000000800 */
[--C-:B------:R-:W-:Y:S01]  /*dc30*/  FFMA.FTZ R72, R38, UR7, -R45.reuse ;  /* 0x0000000726487c23 */ /* 0x100fe2000801082d */
[--C-:B------:R-:W-:Y:S01]  /*dc40*/  FFMA.FTZ R139, R41, UR7, -R40.reuse ;  /* 0x00000007298b7c23 */ /* 0x100fe20008010828 */
[C---:B------:R-:W-:Y:S01]  /*dc50*/  IADD3 R41, PT, PT, R44.reuse, 0x3020, RZ ;  /* 0x000030202c297810 */ /* 0x040fe20007ffe0ff */
[----:B------:R-:W-:Y:S01]  /*dc60*/  FFMA.FTZ R60, R21, UR7, -R40 ;  /* 0x00000007153c7c23 */ /* 0x000fe20008010828 */
[----:B------:R-:W-:Y:S01]  /*dc70*/  FADD.FTZ R138, R65, -R138 ;  /* 0x8000008a418a7221 */ /* 0x000fe20000010000 */
[--C-:B------:R-:W-:Y:S01]  /*dc80*/  FFMA.FTZ R81, R135, UR7, -R40.reuse ;  /* 0x0000000787517c23 */ /* 0x100fe20008010828 */
[--C-:B------:R-:W-:Y:S01]  /*dc90*/  FFMA.FTZ R75, R39, UR7, -R40.reuse ;  /* 0x00000007274b7c23 */ /* 0x100fe20008010828 */
[----:B------:R-:W-:Y:S01]  /*dca0*/  MUFU.EX2 R66, R66 ;  /* 0x0000004200427308 */ /* 0x000fe20000000800 */
[----:B-1----:R-:W-:Y:S01]  /*dcb0*/  IADD3 R4, PT, PT, R44, 0x3000, RZ ;  /* 0x000030002c047810 */ /* 0x002fe20007ffe0ff */
[----:B------:R-:W-:Y:S01]  /*dcc0*/  FMUL.FTZ R138, R138, UR7 ;  /* 0x000000078a8a7c20 */ /* 0x000fe20008410000 */
[--C-:B------:R-:W-:Y:S01]  /*dcd0*/  FFMA.FTZ R65, R36, UR7, -R45.reuse ;  /* 0x0000000724417c23 */ /* 0x100fe2000801082d */
[----:B------:R-:W1:Y:S01]  /*dce0*/  MUFU.EX2 R61, R61 ;  /* 0x0000003d003d7308 */ /* 0x000e620000000800 */
[----:B------:R-:W-:Y:S01]  /*dcf0*/  @P2 IADD3 R41, PT, PT, R4, -0x20, RZ ;  /* 0xffffffe004292810 */ /* 0x000fe20007ffe0ff */
[--C-:B------:R-:W-:Y:S01]  /*dd00*/  FFMA.FTZ R130, R37, UR7, -R40.reuse ;  /* 0x0000000725827c23 */ /* 0x100fe20008010828 */
[----:B--2---:R-:W-:Y:S01]  /*dd10*/  F2FP.BF16.F32.PACK_AB R16, R80, R136 ;  /* 0x000000885010723e */ /* 0x004fe200000010ff */
[----:B------:R-:W-:Y:S01]  /*dd20*/  MUFU.EX2 R139, R139 ;  /* 0x0000008b008b7308 */ /* 0x000fe20000000800 */
[----:B------:R-:W-:Y:S01]  /*dd30*/  LDSM.16.MT88.4 R36, [R44+0x3400] ;  /* 0x003400002c24783b */ /* 0x000fe20000004200 */
[--C-:B------:R-:W-:Y:S01]  /*dd40*/  FFMA.FTZ R135, R24, UR7, -R45.reuse ;  /* 0x0000000718877c23 */ /* 0x100fe2000801082d */
[--C-:B------:R-:W-:Y:S01]  /*dd50*/  FFMA.FTZ R82, R26, UR7, -R45.reuse ;  /* 0x000000071a527c23 */ /* 0x100fe2000801082d */
[----:B------:R-:W2:Y:S01]  /*dd60*/  MUFU.EX2 R81, R81 ;  /* 0x0000005100517308 */ /* 0x000ea20000000800 */
[----:B------:R-:W3:Y:S01]  /*dd70*/  LDSM.16.MT88.4 R20, [R41] ;  /* 0x000000002914783b */ /* 0x000ee20000004200 */
[--C-:B------:R-:W-:Y:S01]  /*dd80*/  FFMA.FTZ R67, R27, UR7, -R40.reuse ;  /* 0x000000071b437c23 */ /* 0x100fe20008010828 */
[--C-:B------:R-:W-:Y:S01]  /*dd90*/  FFMA.FTZ R68, R25, UR7, -R40.reuse ;  /* 0x0000000719447c23 */ /* 0x100fe20008010828 */
[----:B------:R-:W4:Y:S01]  /*dda0*/  MUFU.EX2 R140, R140 ;  /* 0x0000008c008c7308 */ /* 0x000f220000000800 */
[--C-:B------:R-:W-:Y:S01]  /*ddb0*/  FFMA.FTZ R63, R145, UR7, -R40.reuse ;  /* 0x00000007913f7c23 */ /* 0x100fe20008010828 */
[----:B-1----:R-:W-:Y:S01]  /*ddc0*/  F2FP.BF16.F32.PACK_AB R18, R61, R66 ;  /* 0x000000423d12723e */ /* 0x002fe200000010ff */
[--C-:B------:R-:W-:Y:S01]  /*ddd0*/  FFMA.FTZ R124, R124, UR7, -R45.reuse ;  /* 0x000000077c7c7c23 */ /* 0x100fe2000801082d */
[----:B------:R-:W1:Y:S01]  /*dde0*/  MUFU.EX2 R138, R138 ;  /* 0x0000008a008a7308 */ /* 0x000e620000000800 */
        /* <DEDUP_REMOVED lines=8> */
[--C-:B------:R-:W-:Y:S01]  /*de70*/  FFMA.FTZ R141, R141, UR7, -R40.reuse ;  /* 0x000000078d8d7c23 */ /* 0x100fe20008010828 */
[-C--:B----4-:R-:W-:Y:S01]  /*de80*/  FMUL.FTZ R4, R104, R140.reuse ;  /* 0x0000008c68047220 */ /* 0x090fe20000410000 */
        /* <DEDUP_REMOVED lines=17> */
[----:B------:R-:W-:Y:S01]  /*dfa0*/  FFMA.FTZ R73, R73, UR7, -R40 ;  /* 0x0000000749497c23 */ /* 0x000fe20008010828 */
[C---:B------:R-:W-:Y:S01]  /*dfb0*/  HMMA.16816.F32.BF16 R4, R16.reuse, R8, R4 ;  /* 0x000000081004723c */ /* 0x040fe20000041804 */
[----:B------:R-:W-:Y:S01]  /*dfc0*/  FFMA.FTZ R88, R88, R138, R139 ;  /* 0x0000008a58587223 */ /* 0x000fe2000001008b */
[----:B------:R-:W1:Y:S01]  /*dfd0*/  MUFU.EX2 R82, R82 ;  /* 0x0000005200527308 */ /* 0x000e620000000800 */
[--C-:B------:R-:W-:Y:S01]  /*dfe0*/  FFMA.FTZ R58, R58, UR7, -R45.reuse ;  /* 0x000000073a3a7c23 */ /* 0x100fe2000801082d */
[--C-:B------:R-:W-:Y:S01]  /*dff0*/  FFMA.FTZ R54, R54, UR7, -R45.reuse ;  /* 0x0000000736367c23 */ /* 0x100fe2000801082d */
[----:B------:R-:W-:Y:S01]  /*e000*/  FADD.FTZ R88, R81, R88 ;  /* 0x0000005851587221 */ /* 0x000fe20000010000 */
[----:B------:R-:W-:Y:S01]  /*e010*/  MUFU.EX2 R72, R72 ;  /* 0x0000004800487308 */ /* 0x000fe20000000800 */
[--C-:B------:R-:W-:Y:S01]  /*e020*/  FFMA.FTZ R46, R46, UR7, -R45.reuse ;  /* 0x000000072e2e7c23 */ /* 0x100fe2000801082d */
[C---:B------:R-:W-:Y:S01]  /*e030*/  HMMA.16816.F32.BF16 R8, R16.reuse, R10, R100 ;  /* 0x0000000a1008723c */ /* 0x040fe20000041864 */
[----:B------:R-:W-:Y:S01]  /*e040*/  LDSM.16.MT88.4 R100, [R44+0x3c00] ;  /* 0x003c00002c64783b */ /* 0x000fe20000004200 */
[----:B------:R-:W2:Y:S01]  /*e050*/  MUFU.EX2 R65, R65 ;  /* 0x0000004100417308 */ /* 0x000ea20000000800 */
[--C-:B------:R-:W-:Y:S01]  /*e060*/  FFMA.FTZ R51, R51, UR7, -R40.reuse ;  /* 0x0000000733337c23 */ /* 0x100fe20008010828 */
[--C-:B------:R-:W-:Y:S01]  /*e070*/  FFMA.FTZ R35, R35, UR7, -R45.reuse ;  /* 0x0000000723237c23 */ /* 0x100fe2000801082d */
[--C-:B------:R-:W-:Y:S01]  /*e080*/  FFMA.FTZ R42, R42, UR7, -R45.reuse ;  /* 0x000000072a2a7c23 */ /* 0x100fe2000801082d */
[----:B------:R-:W-:Y:S01]  /*e090*/  MUFU.EX2 R130, R130 ;  /* 0x0000008200827308 */ /* 0x000fe20000000800 */
[--C-:B------:R-:W-:Y:S01]  /*e0a0*/  FFMA.FTZ R28, R28, UR7, -R40.reuse ;  /* 0x000000071c1c7c23 */ /* 0x100fe20008010828 */
[C---:B---3--:R-:W-:Y:S01]  /*e0b0*/  HMMA.16816.F32.BF16 R12, R16.reuse, R20, R12 ;  /* 0x00000014100c723c */ /* 0x048fe2000004180c */
[----:B-1----:R-:W-:Y:S01]  /*e0c0*/  F2FP.BF16.F32.PACK_AB R24, R82, R135 ;  /* 0x000000875218723e */ /* 0x002fe200000010ff */
[----:B------:R-:W1:Y:S01]  /*e0d0*/  MUFU.EX2 R67, R67 ;  /* 0x0000004300437308 */ /* 0x000e620000000800 */
[----:B------:R-:W-:Y:S01]  /*e0e0*/  FFMA.FTZ R43, R43, UR7, -R45 ;  /* 0x000000072b2b7c23 */ /* 0x000fe2000801082d */
[----:B------:R-:W-:Y:S01]  /*e0f0*/  FFMA.FTZ R33, R33, UR7, -R40 ;  /* 0x0000000721217c23 */ /* 0x000fe20008010828 */
[----:B------:R-:W-:Y:S01]  /*e100*/  ISETP.GT.AND P0, PT, R29, R108, PT ;  /* 0x0000006c1d00720c */ /* 0x000fe20003f04270 */
[----:B------:R-:W-:Y:S02]  /*e110*/  MUFU.EX2 R68, R68 ;  /* 0x0000004400447308 */ /* 0x000fe40000000800 */
[----:B------:R-:W-:Y:S01]  /*e120*/  HMMA.16816.F32.BF16 R16, R16, R22, R92 ;  /* 0x000000161010723c */ /* 0x000fe2000004185c */
[----:B------:R-:W3:Y:S01]  /*e130*/  LDSM.16.MT88.4 R20, [R41+0x400] ;  /* 0x000400002914783b */ /* 0x000ee20000004200 */
[----:B------:R-:W4:Y:S01]  /*e140*/  MUFU.EX2 R63, R63 ;  /* 0x0000003f003f7308 */ /* 0x000f220000000800 */
[----:B--2---:R-:W-:-:S02]  /*e150*/  F2FP.BF16.F32.PACK_AB R26, R65, R72 ;  /* 0x00000048411a723e */ /* 0x004fc400000010ff */
[----:B------:R-:W-:Y:S01]  /*e160*/  LDSM.16.MT88.4 R92, [R41+0xc00] ;  /* 0x000c0000295c783b */ /* 0x000fe20000004200 */
[----:B------:R2:W-:Y:S01]  /*e170*/  MUFU.EX2 R134, R124 ;  /* 0x0000007c00867308 */ /* 0x0005e20000000800 */
[----:B-1----:R-:W-:-:S03]  /*e180*/  F2FP.BF16.F32.PACK_AB R25, R67, R130 ;  /* 0x000000824319723e */ /* 0x002fc600000010ff */
[----:B------:R-:W1:Y:S01]  /*e190*/  MUFU.EX2 R131, R131 ;  /* 0x0000008300837308 */ /* 0x000e620000000800 */
[----:B------:R-:W-:-:S03]  /*e1a0*/  @P0 IADD3 R69, PT, PT, R69, -0x3, RZ ;  /* 0xfffffffd45450810 */ /* 0x000fc60007ffe0ff */
[----:B------:R-:W-:Y:S01]  /*e1b0*/  MUFU.EX2 R129, R129 ;  /* 0x0000008100817308 */ /* 0x000fe20000000800 */
[----:B----4-:R-:W-:-:S03]  /*e1c0*/  F2FP.BF16.F32.PACK_AB R27, R63, R68 ;  /* 0x000000443f1b723e */ /* 0x010fc600000010ff */
[----:B------:R-:W-:Y:S01]  /*e1d0*/  MUFU.EX2 R128, R128 ;  /* 0x0000008000807308 */ /* 0x000fe20000000800 */
[----:B--2---:R-:W-:-:S03]  /*e1e0*/  FFMA.FTZ R124, R143, UR7, -R40 ;  /* 0x000000078f7c7c23 */ /* 0x004fc60008010828 */
        /* <DEDUP_REMOVED lines=17> */
[----:B------:R-:W-:Y:S01]  /*e300*/  MUFU.EX2 R35, R35 ;  /* 0x0000002300237308 */ /* 0x000fe20000000800 */
[----:B-----5:R-:W-:-:S03]  /*e310*/  F2FP.BF16.F32.PACK_AB R27, R83, R124 ;  /* 0x0000007c531b723e */ /* 0x020fc600000010ff */
[----:B------:R-:W-:Y:S04]  /*e320*/  MUFU.EX2 R28, R28 ;  /* 0x0000001c001c7308 */ /* 0x000fe80000000800 */
[----:B----4-:R-:W-:Y:S01]  /*e330*/  HMMA.16816.F32.BF16 R4, R24, R36, R4 ;  /* 0x000000241804723c */ /* 0x010fe20000041804 */
[--C-:B------:R-:W-:Y:S01]  /*e340*/  FFMA.FTZ R36, R90, UR7, -R45.reuse ;  /* 0x000000075a247c23 */ /* 0x100fe2000801082d */
[----:B------:R-:W-:Y:S01]  /*e350*/  FFMA.FTZ R37, R91, UR7, -R40 ;  /* 0x000000075b257c23 */ /* 0x000fe20008010828 */
[----:B------:R-:W-:Y:S01]  /*e360*/  FFMA.FTZ R91, R87, R140, R136 ;  /* 0x0000008c575b7223 */ /* 0x000fe20000010088 */
[----:B------:R-:W-:-:S03]  /*e370*/  FFMA.FTZ R87, R70, UR7, -R45 ;  /* 0x0000000746577c23 */ /* 0x000fc6000801082d */
[----:B------:R-:W-:Y:S01]  /*e380*/  MUFU.EX2 R36, R36 ;  /* 0x0000002400247308 */ /* 0x000fe20000000800 */
[----:B------:R-:W-:Y:S01]  /*e390*/  HMMA.16816.F32.BF16 R8, R24, R38, R8 ;  /* 0x000000261808723c */ /* 0x000fe20000041808 */
[----:B------:R-:W-:Y:S01]  /*e3a0*/  FFMA.FTZ R39, R118, UR7, -R45 ;  /* 0x0000000776277c23 */ /* 0x000fe2000801082d */
[----:B------:R-:W-:Y:S01]  /*e3b0*/  FFMA.FTZ R38, R127, UR7, -R40 ;  /* 0x000000077f267c23 */ /* 0x000fe20008010828 */
[----:B------:R-:W-:Y:S01]  /*e3c0*/  MUFU.EX2 R37, R37 ;  /* 0x0000002500257308 */ /* 0x000fe20000000800 */
[----:B------:R-:W-:-:S03]  /*e3d0*/  FADD.FTZ R91, R80, R91 ;  /* 0x0000005b505b7221 */ /* 0x000fc60000010000 */
[----:B------:R-:W1:Y:S01]  /*e3e0*/  MUFU.EX2 R39, R39 ;  /* 0x0000002700277308 */ /* 0x000e620000000800 */
[----:B------:R-:W-:Y:S01]  /*e3f0*/  FADD.FTZ R66, R66, R91 ;  /* 0x0000005b42427221 */ /* 0x000fe20000010000 */
[C---:B---3--:R-:W-:Y:S02]  /*e400*/  HMMA.16816.F32.BF16 R12, R24.reuse, R20, R12 ;  /* 0x00000014180c723c */ /* 0x048fe4000004180c */
[----:B------:R-:W2:Y:S01]  /*e410*/  MUFU.EX2 R38, R38 ;  /* 0x0000002600267308 */ /* 0x000ea20000000800 */
[----:B------:R-:W-:Y:S01]  /*e420*/  FADD.FTZ R66, R61, R66 ;  /* 0x000000423d427221 */ /* 0x000fe20000010000 */
[--C-:B------:R-:W-:Y:S01]  /*e430*/  FFMA.FTZ R61, R56, UR7, -R45.reuse ;  /* 0x00000007383d7c23 */ /* 0x100fe2000801082d */
[----:B------:R-:W-:Y:S01]  /*e440*/  FFMA.FTZ R56, R71, UR7, -R40 ;  /* 0x0000000747387c23 */ /* 0x000fe20008010828 */
[----:B------:R-:W-:Y:S01]  /*e450*/  MUFU.EX2 R87, R87 ;  /* 0x0000005700577308 */ /* 0x000fe20000000800 */
[----:B------:R-:W-:Y:S01]  /*e460*/  FADD.FTZ R135, R135, R66 ;  /* 0x0000004287877221 */ /* 0x000fe20000010000 */
[--C-:B------:R-:W-:Y:S01]  /*e470*/  FFMA.FTZ R71, R48, UR7, -R45.reuse ;  /* 0x0000000730477c23 */ /* 0x100fe2000801082d */
[----:B------:R-:W-:Y:S01]  /*e480*/  HMMA.16816.F32.BF16 R16, R24, R22, R16 ;  /* 0x000000161810723c */ /* 0x000fe20000041810 */
[--C-:B------:R-:W-:Y:S01]  /*e490*/  FFMA.FTZ R27, R120, UR7, -R45.reuse ;  /* 0x00000007781b7c23 */ /* 0x100fe2000801082d */
[----:B------:R-:W-:Y:S01]  /*e4a0*/  FFMA.FTZ R24, R122, UR7, -R45 ;  /* 0x000000077a187c23 */ /* 0x000fe2000801082d */
[--C-:B------:R-:W-:Y:S01]  /*e4b0*/  FFMA.FTZ R26, R121, UR7, -R40.reuse ;  /* 0x00000007791a7c23 */ /* 0x100fe20008010828 */
[----:B------:R-:W-:Y:S01]  /*e4c0*/  FFMA.FTZ R25, R123, UR7, -R40 ;  /* 0x000000077b197c23 */ /* 0x000fe20008010828 */
[----:B-1----:R-:W-:Y:S01]  /*e4d0*/  F2FP.BF16.F32.PACK_AB R20, R39, R36 ;  /* 0x000000242714723e */ /* 0x002fe200000010ff */
[----:B------:R-:W-:Y:S01]  /*e4e0*/  MUFU.EX2 R61, R61 ;  /* 0x0000003d003d7308 */ /* 0x000fe20000000800 */
[----:B--2---:R-:W-:Y:S01]  /*e4f0*/  F2FP.BF16.F32.PACK_AB R21, R37, R38 ;  /* 0x000000262515723e */ /* 0x004fe200000010ff */
[----:B------:R-:W-:-:S02]  /*e500*/  FADD.FTZ R135, R82, R135 ;  /* 0x0000008752877221 */ /* 0x000fc40000010000 */
[----:B------:R-:W-:Y:S02]  /*e510*/  MUFU.EX2 R27, R27 ;  /* 0x0000001b001b7308 */ /* 0x000fe40000000800 */
[----:B------:R-:W-:Y:S02]  /*e520*/  FADD.FTZ R72, R72, R135 ;  /* 0x0000008748487221 */ /* 0x000fe40000010000 */
[----:B------:R-:W1:Y:S02]  /*e530*/  MUFU.EX2 R24, R24 ;  /* 0x0000001800187308 */ /* 0x000e640000000800 */
[----:B------:R-:W-:Y:S02]  /*e540*/  FADD.FTZ R65, R65, R72 ;  /* 0x0000004841417221 */ /* 0x000fe40000010000 */
[----:B------:R-:W-:Y:S02]  /*e550*/  MUFU.EX2 R26, R26 ;  /* 0x0000001a001a7308 */ /* 0x000fe40000000800 */
[----:B------:R-:W-:Y:S01]  /*e560*/  FADD.FTZ R134, R134, R65 ;  /* 0x0000004186867221 */ /* 0x000fe20000010000 */
[-C--:B------:R-:W-:Y:S01]  /*e570*/  MOV R65, R0.reuse ;  /* 0x0000000000417202 */ /* 0x080fe20000000f00 */
[----:B------:R-:W2:Y:S01]  /*e580*/  MUFU.EX2 R25, R25 ;  /* 0x0000001900197308 */ /* 0x000ea20000000800 */
[----:B------:R-:W-:Y:S01]  /*e590*/  @P0 MOV R65, R0 ;  /* 0x0000000000410202 */ /* 0x000fe20000000f00 */
[----:B------:R-:W-:-:S02]  /*e5a0*/  FADD.FTZ R134, R131, R134 ;  /* 0x0000008683867221 */ /* 0x000fc40000010000 */
[----:B------:R-:W-:Y:S01]  /*e5b0*/  MUFU.EX2 R56, R56 ;  /* 0x0000003800387308 */ /* 0x000fe20000000800 */
[----:B-1----:R-:W-:-:S03]  /*e5c0*/  F2FP.BF16.F32.PACK_AB R22, R24, R27 ;  /* 0x0000001b1816723e */ /* 0x002fc600000010ff */
[----:B------:R-:W-:Y:S01]  /*e5d0*/  MUFU.EX2 R71, R71 ;  /* 0x0000004700477308 */ /* 0x000fe20000000800 */
[----:B--2---:R-:W-:-:S07]  /*e5e0*/  F2FP.BF16.F32.PACK_AB R23, R25, R26 ;  /* 0x0000001a1917723e */ /* 0x004fce00000010ff */
[C---:B------:R-:W-:Y:S01]  /*e5f0*/  HMMA.16816.F32.BF16 R96, R20.reuse, R92, R12 ;  /* 0x0000005c1460723c */ /* 0x040fe2000004180c */
[----:B------:R-:W1:Y:S07]  /*e600*/  LDSM.16.MT88.4 R12, [R44+0x4000] ;  /* 0x004000002c0c783b */ /* 0x000e6e0000004200 */
[C---:B------:R-:W-:Y:S01]  /*e610*/  HMMA.16816.F32.BF16 R104, R20.reuse, R100, R4 ;  /* 0x000000641468723c */ /* 0x040fe20000041804 */
[--C-:B------:R-:W-:Y:S01]  /*e620*/  FFMA.FTZ R4, R74, UR7, -R45.reuse ;  /* 0x000000074a047c23 */ /* 0x100fe2000801082d */
[----:B------:R-:W-:Y:S01]  /*e630*/  FFMA.FTZ R74, R77, UR7, -R40 ;  /* 0x000000074d4a7c23 */ /* 0x000fe20008010828 */
[----:B------:R-:W-:Y:S01]  /*e640*/  FADD.FTZ R77, R75, R88 ;  /* 0x000000584b4d7221 */ /* 0x000fe20000010000 */
[----:B------:R-:W-:Y:S01]  /*e650*/  FFMA.FTZ R75, R64, UR7, -R45 ;  /* 0x00000007404b7c23 */ /* 0x000fe2000801082d */
[----:B------:R-:W2:Y:S01]  /*e660*/  MUFU.EX2 R70, R4 ;  /* 0x0000000400467308 */ /* 0x000ea20000000800 */
[--C-:B------:R-:W-:Y:S01]  /*e670*/  FFMA.FTZ R64, R55, UR7, -R40.reuse ;  /* 0x0000000737407c23 */ /* 0x100fe20008010828 */
[--C-:B------:R-:W-:Y:S01]  /*e680*/  FFMA.FTZ R55, R57, UR7, -R40.reuse ;  /* 0x0000000739377c23 */ /* 0x100fe20008010828 */
[C---:B------:R-:W-:Y:S01]  /*e690*/  HMMA.16816.F32.BF16 R100, R20.reuse, R102, R8 ;  /* 0x000000661464723c */ /* 0x040fe20000041808 */
[----:B------:R-:W3:Y:S01]  /*e6a0*/  LDSM.16.MT88.4 R8, [R41+0x1000] ;  /* 0x001000002908783b */ /* 0x000ee20000004200 */
[----:B------:R-:W4:Y:S01]  /*e6b0*/  MUFU.EX2 R74, R74 ;  /* 0x0000004a004a7308 */ /* 0x000f220000000800 */
[--C-:B------:R-:W-:Y:S01]  /*e6c0*/  FFMA.FTZ R57, R59, UR7, -R40.reuse ;  /* 0x000000073b397c23 */ /* 0x100fe20008010828 */
[----:B------:R-:W-:Y:S01]  /*e6d0*/  FADD.FTZ R77, R60, R77 ;  /* 0x0000004d3c4d7221 */ /* 0x000fe20000010000 */
[--C-:B------:R-:W-:Y:S01]  /*e6e0*/  FFMA.FTZ R59, R52, UR7, -R45.reuse ;  /* 0x00000007343b7c23 */ /* 0x100fe2000801082d */
[----:B------:R-:W-:Y:S01]  /*e6f0*/  MUFU.EX2 R75, R75 ;  /* 0x0000004b004b7308 */ /* 0x000fe20000000800 */
[--C-:B------:R-:W-:Y:S01]  /*e700*/  FFMA.FTZ R52, R50, UR7, -R45.reuse ;  /* 0x0000000732347c23 */ /* 0x100fe2000801082d */
[----:B------:R-:W-:Y:S01]  /*e710*/  HMMA.16816.F32.BF16 R92, R20, R94, R16 ;  /* 0x0000005e145c723c */ /* 0x000fe20000041810 */
[--C-:B------:R-:W-:Y:S01]  /*e720*/  FFMA.FTZ R23, R76, UR7, -R45.reuse ;  /* 0x000000074c177c23 */ /* 0x100fe2000801082d */
[----:B------:R-:W-:Y:S01]  /*e730*/  FFMA.FTZ R20, R78, UR7, -R45 ;  /* 0x000000074e147c23 */ /* 0x000fe2000801082d */
[--C-:B------:R-:W-:Y:S01]  /*e740*/  FFMA.FTZ R22, R79, UR7, -R40.reuse ;  /* 0x000000074f167c23 */ /* 0x100fe20008010828 */
[--C-:B------:R-:W-:Y:S01]  /*e750*/  FFMA.FTZ R21, R89, UR7, -R40.reuse ;  /* 0x0000000759157c23 */ /* 0x100fe20008010828 */
[----:B------:R-:W5:Y:S01]  /*e760*/  LDSM.16.MT88.4 R16, [R44+0x4400] ;  /* 0x004400002c10783b */ /* 0x000f620000004200 */
[----:B--2---:R-:W-:Y:S01]  /*e770*/  F2FP.BF16.F32.PACK_AB R4, R87, R70 ;  /* 0x000000465704723e */ /* 0x004fe200000010ff */
[----:B------:R-:W-:Y:S01]  /*e780*/  MUFU.EX2 R23, R23 ;  /* 0x0000001700177308 */ /* 0x000fe20000000800 */
[----:B----4-:R-:W-:Y:S01]  /*e790*/  F2FP.BF16.F32.PACK_AB R5, R74, R73 ;  /* 0x000000494a05723e */ /* 0x010fe200000010ff */
[----:B------:R-:W-:Y:S01]  /*e7a0*/  FADD.FTZ R130, R130, R77 ;  /* 0x0000004d82827221 */ /* 0x000fe20000010000 */
[----:B------:R-:W-:Y:S01]  /*e7b0*/  FFMA.FTZ R50, R53, UR7, -R40 ;  /* 0x0000000735327c23 */ /* 0x000fe20008010828 */
[----:B------:R-:W2:Y:S02]  /*e7c0*/  MUFU.EX2 R20, R20 ;  /* 0x0000001400147308 */ /* 0x000ea40000000800 */
[----:B------:R-:W-:-:S02]  /*e7d0*/  FADD.FTZ R67, R67, R130 ;  /* 0x0000008243437221 */ /* 0x000fc40000010000 */
[----:B------:R-:W-:Y:S02]  /*e7e0*/  MUFU.EX2 R22, R22 ;  /* 0x0000001600167308 */ /* 0x000fe40000000800 */
[----:B------:R-:W-:Y:S01]  /*e7f0*/  FADD.FTZ R68, R68, R67 ;  /* 0x0000004344447221 */ /* 0x000fe20000010000 */
[-C--:B------:R-:W-:Y:S01]  /*e800*/  MOV R67, R2.reuse ;  /* 0x0000000200437202 */ /* 0x080fe20000000f00 */
[----:B------:R-:W4:Y:S01]  /*e810*/  MUFU.EX2 R21, R21 ;  /* 0x0000001500157308 */ /* 0x000f220000000800 */
[----:B------:R-:W-:Y:S01]  /*e820*/  @P0 MOV R67, R2 ;  /* 0x0000000200430202 */ /* 0x000fe20000000f00 */
[----:B------:R-:W-:Y:S02]  /*e830*/  FADD.FTZ R68, R63, R68 ;  /* 0x000000443f447221 */ /* 0x000fe40000010000 */
[----:B------:R-:W-:Y:S01]  /*e840*/  MUFU.EX2 R64, R64 ;  /* 0x0000004000407308 */ /* 0x000fe20000000800 */
[----:B--2---:R-:W-:Y:S01]  /*e850*/  F2FP.BF16.F32.PACK_AB R6, R20, R23 ;  /* 0x000000171406723e */ /* 0x004fe200000010ff */
[----:B------:R-:W-:-:S02]  /*e860*/  FADD.FTZ R133, R133, R68 ;  /* 0x0000004485857221 */ /* 0x000fc40000010000 */
[----:B------:R-:W2:Y:S02]  /*e870*/  MUFU.EX2 R55, R55 ;  /* 0x0000003700377308 */ /* 0x000ea40000000800 */
[----:B------:R-:W-:Y:S02]  /*e880*/  FADD.FTZ R133, R132, R133 ;  /* 0x0000008584857221 */ /* 0x000fe40000010000 */
[----:B------:R-:W5:Y:S01]  /*e890*/  MUFU.EX2 R57, R57 ;  /* 0x0000003900397308 */ /* 0x000f620000000800 */
[----:B----4-:R-:W-:Y:S01]  /*e8a0*/  F2FP.BF16.F32.PACK_AB R7, R21, R22 ;  /* 0x000000161507723e */ /* 0x010fe200000010ff */
[----:B------:R-:W-:Y:S02]  /*e8b0*/  FADD.FTZ R124, R124, R133 ;  /* 0x000000857c7c7221 */ /* 0x000fe40000010000 */
[----:B------:R4:W-:Y:S02]  /*e8c0*/  MUFU.EX2 R48, R52 ;  /* 0x0000003400307308 */ /* 0x0009e40000000800 */
[----:B------:R-:W-:-:S02]  /*e8d0*/  FADD.FTZ R83, R83, R124 ;  /* 0x0000007c53537221 */ /* 0x000fc40000010000 */
[----:B------:R-:W5:Y:S01]  /*e8e0*/  MUFU.EX2 R59, R59 ;  /* 0x0000003b003b7308 */ /* 0x000f620000000800 */
[----:B-1----:R-:W-:Y:S01]  /*e8f0*/  HMMA.16816.F32.BF16 R104, R4, R12, R104 ;  /* 0x0000000c0468723c */ /* 0x002fe20000041868 */
[----:B------:R-:W-:Y:S02]  /*e900*/  FADD.FTZ R38, R38, R83 ;  /* 0x0000005326267221 */ /* 0x000fe40000010000 */
[----:B------:R-:W-:Y:S02]  /*e910*/  MUFU.EX2 R50, R50 ;  /* 0x0000003200327308 */ /* 0x000fe40000000800 */
[----:B------:R-:W-:-:S03]  /*e920*/  FADD.FTZ R37, R37, R38 ;  /* 0x0000002625257221 */ /* 0x000fc60000010000 */
[----:B------:R-:W-:Y:S01]  /*e930*/  HMMA.16816.F32.BF16 R100, R4, R14, R100 ;  /* 0x0000000e0464723c */ /* 0x000fe20000041864 */
[----:B------:R-:W1:Y:S01]  /*e940*/  LDSM.16.MT88.4 R12, [R41+0x1400] ;  /* 0x00140000290c783b */ /* 0x000e620000004200 */
[----:B----4-:R-:W-:-:S06]  /*e950*/  FFMA.FTZ R52, R49, UR7, -R40 ;  /* 0x0000000731347c23 */ /* 0x010fcc0008010828 */
[C---:B---3--:R-:W-:Y:S01]  /*e960*/  HMMA.16816.F32.BF16 R96, R4.reuse, R8, R96 ;  /* 0x000000080460723c */ /* 0x048fe20000041860 */
[----:B------:R-:W-:Y:S07]  /*e970*/  MUFU.EX2 R52, R52 ;  /* 0x0000003400347308 */ /* 0x000fee0000000800 */
[----:B------:R-:W-:Y:S01]  /*e980*/  HMMA.16816.F32.BF16 R92, R4, R10, R92 ;  /* 0x0000000a045c723c */ /* 0x000fe2000004185c */
[----:B------:R-:W3:Y:S01]  /*e990*/  LDSM.16.MT88.4 R8, [R44+0x4800] ;  /* 0x004800002c08783b */ /* 0x000ee20000004200 */
[----:B------:R-:W-:-:S02]  /*e9a0*/  F2FP.BF16.F32.PACK_AB R4, R75, R58 ;  /* 0x0000003a4b04723e */ /* 0x000fc400000010ff */
[----:B--2---:R-:W-:Y:S02]  /*e9b0*/  F2FP.BF16.F32.PACK_AB R5, R55, R64 ;  /* 0x000000403705723e */ /* 0x004fe400000010ff */
[----:B------:R-:W-:Y:S02]  /*e9c0*/  F2FP.BF16.F32.PACK_AB R6, R54, R61 ;  /* 0x0000003d3606723e */ /* 0x000fe400000010ff */
[----:B-----5:R-:W-:-:S07]  /*e9d0*/  F2FP.BF16.F32.PACK_AB R7, R57, R56 ;  /* 0x000000383907723e */ /* 0x020fce00000010ff */
[C---:B------:R-:W-:Y:S01]  /*e9e0*/  HMMA.16816.F32.BF16 R104, R4.reuse, R16, R104 ;  /* 0x000000100468723c */ /* 0x040fe20000041868 */
[----:B------:R-:W-:Y:S02]  /*e9f0*/  FFMA.FTZ R16, R47, UR7, -R40 ;  /* 0x000000072f107c23 */ /* 0x000fe40008010828 */
[----:B------:R-:W2:Y:S04]  /*ea00*/  MUFU.EX2 R47, R51 ;  /* 0x00000033002f7308 */ /* 0x000ea80000000800 */
[----:B------:R4:W5:Y:S01]  /*ea10*/  MUFU.EX2 R49, R16 ;  /* 0x0000001000317308 */ /* 0x0009620000000800 */
[C---:B------:R-:W-:Y:S08]  /*ea20*/  HMMA.16816.F32.BF16 R100, R4.reuse, R18, R100 ;  /* 0x000000120464723c */ /* 0x040ff00000041864 */
[----:B-1----:R-:W-:Y:S01]  /*ea30*/  HMMA.16816.F32.BF16 R96, R4, R12, R96 ;  /* 0x0000000c0460723c */ /* 0x002fe20000041860 */
[----:B------:R-:W-:-:S04]  /*ea40*/  FADD.FTZ R13, R129, R134 ;  /* 0x00000086810d7221 */ /* 0x000fc80000010000 */
[----:B------:R-:W-:Y:S01]  /*ea50*/  FADD.FTZ R13, R128, R13 ;  /* 0x0000000d800d7221 */ /* 0x000fe20000010000 */
[----:B----4-:R-:W1:Y:S02]  /*ea60*/  LDSM.16.MT88.4 R16, [R41+0x1800] ;  /* 0x001800002910783b */ /* 0x010e640000004200 */
[----:B------:R-:W-:Y:S01]  /*ea70*/  HMMA.16816.F32.BF16 R92, R4, R14, R92 ;  /* 0x0000000e045c723c */ /* 0x000fe2000004185c */
[----:B------:R-:W-:Y:S01]  /*ea80*/  F2FP.BF16.F32.PACK_AB R4, R48, R59 ;  /* 0x0000003b3004723e */ /* 0x000fe200000010ff */
[----:B------:R-:W-:Y:S01]  /*ea90*/  FADD.FTZ R36, R36, R13 ;  /* 0x0000000d24247221 */ /* 0x000fe20000010000 */
[----:B--2---:R-:W-:Y:S01]  /*eaa0*/  F2FP.BF16.F32.PACK_AB R5, R47, R50 ;  /* 0x000000322f05723e */ /* 0x004fe200000010ff */
[----:B------:R-:W2:Y:S01]  /*eab0*/  LDSM.16.MT88.4 R12, [R44+0x4c00] ;  /* 0x004c00002c0c783b */ /* 0x000ea20000004200 */
[----:B------:R-:W-:Y:S01]  /*eac0*/  F2FP.BF16.F32.PACK_AB R6, R46, R71 ;  /* 0x000000472e06723e */ /* 0x000fe200000010ff */
[----:B------:R-:W-:Y:S01]  /*ead0*/  FADD.FTZ R36, R39, R36 ;  /* 0x0000002427247221 */ /* 0x000fe20000010000 */
[----:B-----5:R-:W-:-:S07]  /*eae0*/  F2FP.BF16.F32.PACK_AB R7, R52, R49 ;  /* 0x000000313407723e */ /* 0x020fce00000010ff */
[C---:B---3--:R-:W-:Y:S01]  /*eaf0*/  HMMA.16816.F32.BF16 R104, R4.reuse, R8, R104 ;  /* 0x000000080468723c */ /* 0x048fe20000041868 */
[----:B------:R-:W-:Y:S01]  /*eb00*/  FADD.FTZ R9, R27, R36 ;  /* 0x000000241b097221 */ /* 0x000fe20000010000 */
[--C-:B------:R-:W-:Y:S01]  /*eb10*/  FFMA.FTZ R36, R31, UR7, -R40.reuse ;  /* 0x000000071f247c23 */ /* 0x100fe20008010828 */
[----:B------:R-:W-:Y:S02]  /*eb20*/  FFMA.FTZ R8, R30, UR7, -R45 ;  /* 0x000000071e087c23 */ /* 0x000fe4000801082d */
[----:B------:R-:W-:Y:S01]  /*eb30*/  FADD.FTZ R9, R24, R9 ;  /* 0x0000000918097221 */ /* 0x000fe20000010000 */
[----:B------:R-:W-:Y:S01]  /*eb40*/  FFMA.FTZ R24, R34, UR7, -R40 ;  /* 0x0000000722187c23 */ /* 0x000fe20008010828 */
[----:B------:R3:W-:Y:S01]  /*eb50*/  MUFU.EX2 R27, R8 ;  /* 0x00000008001b7308 */ /* 0x0007e20000000800 */
[C---:B------:R-:W-:Y:S01]  /*eb60*/  HMMA.16816.F32.BF16 R100, R4.reuse, R10, R100 ;  /* 0x0000000a0464723c */ /* 0x040fe20000041864 */
[----:B------:R-:W-:Y:S01]  /*eb70*/  FADD.FTZ R10, R26, R37 ;  /* 0x000000251a0a7221 */ /* 0x000fe20000010000 */
[----:B------:R-:W-:Y:S01]  /*eb80*/  FADD.FTZ R70, R70, R9 ;  /* 0x0000000946467221 */ /* 0x000fe20000010000 */
[----:B------:R-:W4:Y:S02]  /*eb90*/  MUFU.EX2 R30, R42 ;  /* 0x0000002a001e7308 */ /* 0x000f240000000800 */
        /* <DEDUP_REMOVED lines=8> */
[----:B---3--:R-:W3:Y:S01]  /*ec20*/  LDSM.16.MT88.4 R8, [R41+0x1c00] ;  /* 0x001c00002908783b */ /* 0x008ee20000004200 */
[C---:B-1----:R-:W-:Y:S01]  /*ec30*/  HMMA.16816.F32.BF16 R96, R4.reuse, R16, R96 ;  /* 0x000000100460723c */ /* 0x042fe20000041860 */
[----:B------:R-:W-:Y:S01]  /*ec40*/  FADD.FTZ R22, R22, R31 ;  /* 0x0000001f16167221 */ /* 0x000fe20000010000 */
[----:B------:R-:W-:Y:S01]  /*ec50*/  FADD.FTZ R58, R58, R23 ;  /* 0x000000173a3a7221 */ /* 0x000fe20000010000 */
[----:B------:R-:W1:Y:S02]  /*ec60*/  MUFU.EX2 R26, R43 ;  /* 0x0000002b001a7308 */ /* 0x000e640000000800 */
[----:B------:R-:W-:Y:S01]  /*ec70*/  FADD.FTZ R21, R21, R22 ;  /* 0x0000001615157221 */ /* 0x000fe20000010000 */
[----:B------:R-:W-:Y:S01]  /*ec80*/  FADD.FTZ R58, R75, R58 ;  /* 0x0000003a4b3a7221 */ /* 0x000fe20000010000 */
[----:B------:R-:W2:Y:S01]  /*ec90*/  MUFU.EX2 R17, R33 ;  /* 0x0000002100117308 */ /* 0x000ea20000000800 */
[----:B------:R-:W-:Y:S01]  /*eca0*/  HMMA.16816.F32.BF16 R92, R4, R18, R92 ;  /* 0x00000012045c723c */ /* 0x000fe2000004185c */
[----:B------:R-:W-:Y:S01]  /*ecb0*/  FADD.FTZ R64, R64, R21 ;  /* 0x0000001540407221 */ /* 0x000fe20000010000 */
[----:B------:R-:W-:Y:S01]  /*ecc0*/  FADD.FTZ R61, R61, R58 ;  /* 0x0000003a3d3d7221 */ /* 0x000fe20000010000 */
[----:B----4-:R-:W-:-:S02]  /*ecd0*/  F2FP.BF16.F32.PACK_AB R4, R30, R35 ;  /* 0x000000231e04723e */ /* 0x010fc400000010ff */
[----:B------:R-:W-:Y:S01]  /*ece0*/  FADD.FTZ R55, R55, R64 ;  /* 0x0000004037377221 */ /* 0x000fe20000010000 */
[----:B------:R-:W-:Y:S01]  /*ecf0*/  FADD.FTZ R54, R54, R61 ;  /* 0x0000003d36367221 */ /* 0x000fe20000010000 */
[----:B-----5:R-:W-:Y:S02]  /*ed00*/  F2FP.BF16.F32.PACK_AB R5, R24, R25 ;  /* 0x000000191805723e */ /* 0x020fe400000010ff */
        /* <DEDUP_REMOVED lines=8> */
[----:B------:R-:W-:Y:S02]  /*ed90*/  MOV R21, R29 ;  /* 0x0000001d00157202 */ /* 0x000fe40000000f00 */
        /* <DEDUP_REMOVED lines=13> */
[----:B------:R-:W-:-:S04]  /*ee70*/  FADD.FTZ R28, R28, R25 ;  /* 0x000000191c1c7221 */ /* 0x000fc80000010000 */
[----:B------:R-:W-:Y:S02]  /*ee80*/  FADD.FTZ R88, R17, R28 ;  /* 0x0000001c11587221 */ /* 0x000fe40000010000 */
[----:B------:R-:W-:Y:S01]  /*ee90*/  HMMA.16816.F32.BF16 R92, R4, R10, R92 ;  /* 0x0000000a045c723c */ /* 0x000fe2000004185c */
[----:B------:R-:W-:-:S04]  /*eea0*/  NOP ;  /* 0x0000000000007918 */ /* 0x000fc80000000000 */
[----:B------:R-:W-:-:S15]  /*eeb0*/  @P0 BRA `(.L_x_4823) ;  /* 0x0000000000040947 */ /* 0x000fde0003800000 */
.L_x_4817:
[----:B------:R-:W-:-:S07]  /*eec0*/  IADD3 R69, PT, PT, R21, -0x1, RZ ;  /* 0xffffffff15457810 */ /* 0x000fce0007ffe0ff */
.L_x_4823:
[----:B------:R-:W-:-:S13]  /*eed0*/  ISETP.GE.AND P0, PT, R69, R108, PT ;  /* 0x0000006c4500720c */ /* 0x000fda0003f06270 */
[----:B------:R-:W-:Y:S05]  /*eee0*/  @!P0 BRA `(.L_x_4824) ;  /* 0x0000003800708947 */ /* 0x000fea0003800000 */
[----:B------:R-:W1:Y:S01]  /*eef0*/  S2UR UR6, SR_CgaCtaId ;  /* 0x00000000000679c3 */ /* 0x000e620000008800 */
[----:B------:R-:W-:Y:S01]  /*ef00*/  UMOV UR15, 0x400 ;  /* 0x00000400000f7882 */ /* 0x000fe20000000000 */
[----:B------:R-:W-:Y:S01]  /*ef10*/  UISETP.NE.U32.AND UP0, UPT, UR10, URZ, UPT ;  /* 0x000000ff0a00728c */ /* 0x000fe2000bf05070 */
[----:B------:R-:W-:Y:S01]  /*ef20*/  LOP3.LUT R121, R3, 0x120, R62, 0xf8, !PT ;  /* 0x0000012003797812 */ /* 0x000fe200078ef83e */
[----:B------:R-:W-:Y:S01]  /*ef30*/  IMAD.MOV.U32 R91, RZ, RZ, R65 ;  /* 0x000000ffff5b7224 */ /* 0x000fe200078e0041 */
[C---:B------:R-:W-:Y:S01]  /*ef40*/  SHF.L.U32 R3, R69.reuse, 0x7, RZ ;  /* 0x0000000745037819 */ /* 0x040fe200000006ff */
[----:B------:R-:W-:Y:S01]  /*ef50*/  UISETP.NE.AND.EX UP0, UPT, UR11, URZ, UPT, UP0 ;  /* 0x000000ff0b00728c */ /* 0x000fe2000bf05300 */
[----:B------:R-:W-:Y:S01]  /*ef60*/  IMAD.MOV.U32 R90, RZ, RZ, R67 ;  /* 0x000000ffff5a7224 */ /* 0x000fe200078e0043 */
[----:B------:R-:W2:Y:S01]  /*ef70*/  S2UR UR7, SR_CgaCtaId ;  /* 0x00000000000779c3 */ /* 0x000ea20000008800 */
[----:B------:R-:W-:Y:S01]  /*ef80*/  VIADD R123, R69, 0x1 ;  /* 0x00000001457b7836 */ /* 0x000fe20000000000 */
[C---:B------:R-:W-:Y:S01]  /*ef90*/  LOP3.LUT R89, R3.reuse, 0x40, R32, 0xfe, !PT ;  /* 0x0000004003597812 */ /* 0x040fe200078efe20 */
[----:B------:R-:W-:Y:S01]  /*efa0*/  IMAD.MOV.U32 R122, RZ, RZ, RZ ;  /* 0x000000ffff7a7224 */ /* 0x000fe200078e00ff */
[----:B------:R-:W-:Y:S01]  /*efb0*/  PLOP3.LUT P3, PT, PT, PT, UP0, 0x80, 0x8 ;  /* 0x000000000008781c */ /* 0x000fe20003f6f008 */
[----:B------:R-:W-:Y:S01]  /*efc0*/  UMOV UR16, 0x400 ;  /* 0x0000040000107882 */ /* 0x000fe20000000000 */
[----:B------:R-:W-:Y:S01]  /*efd0*/  IADD3 R124, PT, PT, R3, 0x80, RZ ;  /* 0x00000080037c7810 */ /* 0x000fe20007ffe0ff */
[----:B------:R-:W3:Y:S01]  /*efe0*/  LDCU UR14, c[0x0][0x440] ;  /* 0x00008800ff0e77ac */ /* 0x000ee20008000800 */
[----:B------:R-:W4:Y:S01]  /*eff0*/  LDCU UR5, c[0x0][0x50c] ;  /* 0x0000a180ff0577ac */ /* 0x000f220008000800 */
[----:B------:R-:W2:Y:S01]  /*f000*/  LDCU UR4, c[0x0][0x45c] ;  /* 0x00008b80ff0477ac */ /* 0x000ea20008000800 */
[----:B-1----:R-:W-:Y:S01]  /*f010*/  ULEA UR15, UR6, UR15, 0x18 ;  /* 0x0000000f060f7291 */ /* 0x002fe2000f8ec0ff */
[----:B------:R-:W1:Y:S05]  /*f020*/  LDCU.64 UR10, c[0x0][0x3a0] ;  /* 0x00007400ff0a77ac */ /* 0x000e6a0008000a00 */
[----:B------:R-:W-:Y:S01]  /*f030*/  LEA R121, R121, UR15, 0x1 ;  /* 0x0000000f79797c11 */ /* 0x000fe2000f8e08ff */
[----:B------:R-:W1:Y:S03]  /*f040*/  LDCU.64 UR12, c[0x0][0x3a8] ;  /* 0x00007500ff0c77ac */ /* 0x000e660008000a00 */
[C---:B------:R-:W-:Y:S01]  /*f050*/  IADD3 R118, PT, PT, R121.reuse, 0x3020, RZ ;  /* 0x0000302079767810 */ /* 0x040fe20007ffe0ff */
[----:B------:R-:W-:Y:S01]  /*f060*/  VIADD R120, R121, 0x3000 ;  /* 0x0000300079787836 */ /* 0x000fe20000000000 */
[----:B--234-:R-:W-:-:S12]  /*f070*/  ULEA UR6, UR7, UR16, 0x18 ;  /* 0x0000001007067291 */ /* 0x01cfd8000f8ec0ff */
.L_x_4828:
        /* <DEDUP_REMOVED lines=78> */
.L_x_4825:
[----:B------:R-:W-:Y:S02]  /*f560*/  LOP3.LUT R131, R110, 0x1f20, RZ, 0xc0, !PT ;  /* 0x00001f206e837812 */ /* 0x000fe400078ec0ff */
[C---:B------:R-:W-:Y:S02]  /*f570*/  SHF.L.U32 R129, R128.reuse, 0x6, RZ ;  /* 0x0000000680817819 */ /* 0x040fe400000006ff */
[----:B------:R-:W-:Y:S02]  /*f580*/  SHF.L.U64.HI R128, R128, 0x6, R127 ;  /* 0x0000000680807819 */ /* 0x000fe4000001027f */
[----:B------:R-:W-:Y:S02]  /*f590*/  IADD3 R130, P0, PT, R129, R114, RZ ;  /* 0x0000007281827210 */ /* 0x000fe40007f1e0ff */
[----:B------:R-:W-:Y:S02]  /*f5a0*/  SHF.L.U32 R125, R84, 0x2, RZ ;  /* 0x00000002547d7819 */ /* 0x000fe400000006ff */
[----:B------:R-:W-:Y:S02]  /*f5b0*/  IADD3 R134, P1, PT, R130, R129, RZ ;  /* 0x0000008182867210 */ /* 0x000fe40007f3e0ff */
[----:B------:R-:W-:Y:S02]  /*f5c0*/  LOP3.LUT R133, R125, 0x18, RZ, 0xc0, !PT ;  /* 0x000000187d857812 */ /* 0x000fe400078ec0ff */
[C---:B------:R-:W-:Y:S02]  /*f5d0*/  SHF.L.U32 R0, R84.reuse, 0x5, RZ ;  /* 0x0000000554007819 */ /* 0x040fe400000006ff */
[----:B------:R-:W-:Y:S02]  /*f5e0*/  SHF.L.U32 R126, R84, 0x4, RZ ;  /* 0x00000004547e7819 */ /* 0x000fe400000006ff */
[----:B------:R-:W-:Y:S02]  /*f5f0*/  LOP3.LUT R3, R133, 0xc0, R0, 0xf8, !PT ;  /* 0x000000c085037812 */ /* 0x000fe400078ef800 */
[----:B------:R-:W-:Y:S02]  /*f600*/  LOP3.LUT R5, R126, 0x100, RZ, 0xc0, !PT ;  /* 0x000001007e057812 */ /* 0x000fe400078ec0ff */
[----:B------:R-:W-:Y:S02]  /*f610*/  LOP3.LUT R3, R3, 0x8, R84, 0x78, !PT ;  /* 0x0000000803037812 */ /* 0x000fe400078e7854 */
[----:B------:R-:W-:Y:S02]  /*f620*/  LOP3.LUT R0, R5, 0x20, R0, 0xf8, !PT ;  /* 0x0000002005007812 */ /* 0x000fe400078ef800 */
[----:B------:R-:W-:Y:S02]  /*f630*/  LOP3.LUT R119, R84, 0x18, RZ, 0xc0, !PT ;  /* 0x0000001854777812 */ /* 0x000fe400078ec0ff */
[----:B------:R-:W-:Y:S02]  /*f640*/  LOP3.LUT R0, R0, R3, RZ, 0xfc, !PT ;  /* 0x0000000300007212 */ /* 0x000fe400078efcff */
[----:B------:R-:W-:Y:S02]  /*f650*/  LOP3.LUT R132, R110, 0xd8, RZ, 0xc0, !PT ;  /* 0x000000d86e847812 */ /* 0x000fe400078ec0ff */
[----:B------:R-:W-:Y:S02]  /*f660*/  LEA R60, R0, UR6, 0x1 ;  /* 0x00000006003c7c11 */ /* 0x000fe4000f8e08ff */
[----:B------:R-:W-:Y:S02]  /*f670*/  LOP3.LUT R132, R132, R119, RZ, 0x3c, !PT ;  /* 0x0000007784847212 */ /* 0x000fe400078e3cff */
[----:B------:R-:W-:Y:S02]  /*f680*/  MOV R0, 0x20 ;  /* 0x0000002000007802 */ /* 0x000fe40000000f00 */
[----:B------:R-:W-:Y:S02]  /*f690*/  LOP3.LUT R132, R131, R132, RZ, 0xfc, !PT ;  /* 0x0000008483847212 */ /* 0x000fe400078efcff */
[----:B------:R-:W-:Y:S02]  /*f6a0*/  IADD3.X R131, PT, PT, R128, R115, RZ, P0, !PT ;  /* 0x0000007380837210 */ /* 0x000fe400007fe4ff */
[----:B------:R-:W-:Y:S02]  /*f6b0*/  LEA R127, R132, UR6, 0x1 ;  /* 0x00000006847f7c11 */ /* 0x000fe4000f8e08ff */
[-C--:B------:R-:W-:Y:S02]  /*f6c0*/  IADD3.X R135, PT, PT, R131, R128.reuse, RZ, P1, !PT ;  /* 0x0000008083877210 */ /* 0x080fe40000ffe4ff */
[----:B------:R-:W-:Y:S01]  /*f6d0*/  @!P2 IADD3 R132, P0, PT, R134, R129, RZ ;  /* 0x000000818684a210 */ /* 0x000fe20007f1e0ff */
[----:B------:R-:W-:Y:S01]  /*f6e0*/  @!PT LDS RZ, [RZ] ;  /* 0x00000000fffff984 */ /* 0x000fe20000000800 */
[----:B------:R-:W-:Y:S01]  /*f6f0*/  @!PT LDS RZ, [RZ] ;  /* 0x00000000fffff984 */ /* 0x000fe20000000800 */
[----:B------:R-:W-:Y:S01]  /*f700*/  @!PT LDS RZ, [RZ] ;  /* 0x00000000fffff984 */ /* 0x000fe20000000800 */
[----:B------:R2:W-:Y:S01]  /*f710*/  @!P2 LDGSTS.E.BYPASS.LTC128B.128 [R127+0x3000], desc[UR8][R114.64] ;  /* 0x03000000727fafae */ /* 0x0005e2000b981a08 */
[----:B------:R-:W-:Y:S02]  /*f720*/  LOP3.LUT P1, RZ, R84, 0x4, RZ, 0xc0, !PT ;  /* 0x0000000454ff7812 */ /* 0x000fe4000782c0ff */
[----:B------:R-:W-:Y:S02]  /*f730*/  @!P2 IADD3.X R133, PT, PT, R135, R128, RZ, P0, !PT ;  /* 0x000000808785a210 */ /* 0x000fe400007fe4ff */
[----:B------:R-:W-:Y:S02]  /*f740*/  SEL R0, R0, 0xffffffe0, !P1 ;  /* 0xffffffe000007807 */ /* 0x000fe40004800000 */
[----:B------:R-:W-:Y:S01]  /*f750*/  IADD3 R123, PT, PT, R123, -0x1, RZ ;  /* 0xffffffff7b7b7810 */ /* 0x000fe20007ffe0ff */
[----:B------:R-:W-:Y:S01]  /*f760*/  @P2 STS.128 [R127+0x3000], RZ ;  /* 0x003000ff7f002388 */ /* 0x000fe20000000c00 */
[----:B------:R-:W-:Y:S02]  /*f770*/  IADD3 R2, PT, PT, R85, R0, RZ ;  /* 0x0000000055027210 */ /* 0x000fe40007ffe0ff */
[----:B------:R-:W-:Y:S02]  /*f780*/  IADD3 R72, PT, PT, R0, R60, RZ ;  /* 0x0000003c00487210 */ /* 0x000fe40007ffe0ff */
[----:B------:R-:W-:Y:S03]  /*f790*/  ISETP.GT.AND P0, PT, R123, R108, PT ;  /* 0x0000006c7b00720c */ /* 0x000fe60003f04270 */
        /* <DEDUP_REMOVED lines=17> */
[----:B------:R-:W3:Y:S08]  /*f8b0*/  LDSM.16.M88.4 R8, [R60+0x1000] ;  /* 0x001000003c08783b */ /* 0x000ef00000000200 */
[----:B------:R-:W-:Y:S08]  /*f8c0*/  LDSM.16.M88.4 R64, [R2] ;  /* 0x000000000240783b */ /* 0x000ff00000000200 */
[----:B------:R-:W-:Y:S08]  /*f8d0*/  LDSM.16.M88.4 R24, [R72+0x1000] ;  /* 0x001000004818783b */ /* 0x000ff00000000200 */
[----:B------:R-:W4:Y:S08]  /*f8e0*/  LDSM.16.M88.4 R16, [R60+0x1400] ;  /* 0x001400003c10783b */ /* 0x000f300000000200 */
[----:B------:R-:W5:Y:S08]  /*f8f0*/  LDSM.16.M88.4 R20, [R72+0x1400] ;  /* 0x001400004814783b */ /* 0x000f700000000200 */
        /* <DEDUP_REMOVED lines=10> */
[C---:B---3--:R-:W-:Y:S08]  /*f9a0*/  HMMA.16816.F32.BF16 R4, R68.reuse, R8, RZ ;  /* 0x000000084404723c */ /* 0x048ff000000418ff */
[C---:B------:R-:W-:Y:S08]  /*f9b0*/  HMMA.16816.F32.BF16 R8, R68.reuse, R10, RZ ;  /* 0x0000000a4408723c */ /* 0x040ff000000418ff */
[----:B----4-:R-:W-:Y:S08]  /*f9c0*/  HMMA.16816.F32.BF16 R12, R68, R16, RZ ;  /* 0x00000010440c723c */ /* 0x010ff000000418ff */
[C---:B------:R-:W-:Y:S08]  /*f9d0*/  HMMA.16816.F32.BF16 R4, R64.reuse, R24, R4 ;  /* 0x000000184004723c */ /* 0x040ff00000041804 */
[C---:B------:R-:W-:Y:S01]  /*f9e0*/  HMMA.16816.F32.BF16 R8, R64.reuse, R26, R8 ;  /* 0x0000001a4008723c */ /* 0x040fe20000041808 */
[----:B------:R-:W3:Y:S07]  /*f9f0*/  LDSM.16.M88.4 R24, [R60+0x1800] ;  /* 0x001800003c18783b */ /* 0x000eee0000000200 */
[----:B-----5:R-:W-:Y:S03]  /*fa00*/  HMMA.16816.F32.BF16 R12, R64, R20, R12 ;  /* 0x00000014400c723c */ /* 0x020fe6000004180c */
[----:B------:R-:W-:Y:S01]  /*fa10*/  FMUL.FTZ R0, R4, UR5 ;  /* 0x0000000504007c20 */ /* 0x000fe20008410000 */
[----:B------:R-:W-:Y:S01]  /*fa20*/  FMUL.FTZ R3, R5, UR5 ;  /* 0x0000000505037c20 */ /* 0x000fe20008410000 */
[----:B------:R-:W-:Y:S01]  /*fa30*/  FMUL.FTZ R4, R7, UR5 ;  /* 0x0000000507047c20 */ /* 0x000fe20008410000 */
[----:B------:R-:W-:Y:S02]  /*fa40*/  FMUL.FTZ R2, R6, UR5 ;  /* 0x0000000506027c20 */ /* 0x000fe40008410000 */
[C---:B------:R-:W-:Y:S01]  /*fa50*/  HMMA.16816.F32.BF16 R16, R68.reuse, R18, RZ ;  /* 0x000000124410723c */ /* 0x040fe200000418ff */
[----:B------:R-:W4:Y:S02]  /*fa60*/  MUFU.TANH R0, R0 ;  /* 0x0000000000007308 */ /* 0x000f240000002400 */
        /* <DEDUP_REMOVED lines=14> */
[C---:B---3--:R-:W-:Y:S09]  /*fb50*/  HMMA.16816.F32.BF16 R20, R68.reuse, R24, RZ ;  /* 0x000000184414723c */ /* 0x048ff200000418ff */
[----:B------:R-:W3:Y:S01]  /*fb60*/  MUFU.TANH R5, R5 ;  /* 0x0000000500057308 */ /* 0x000ee20000002400 */
        /* <DEDUP_REMOVED lines=30> */
[----:B------:R5:W2:Y:S01]  /*fd50*/  LDSM.16.M88.4 R48, [R60+0x2400] ;  /* 0x002400003c30783b */ /* 0x000aa20000000200 */
        /* <DEDUP_REMOVED lines=24> */
[C---:B--2---:R-:W-:Y:S09]  /*fee0*/  HMMA.16816.F32.BF16 R44, R68.reuse, R48, RZ ;  /* 0x00000030442c723c */ /* 0x044ff200000418ff */
        /* <DEDUP_REMOVED lines=160> */
.L_x_4827:
        /* <DEDUP_REMOVED lines=33> */
.L_x_4826:
[C---:B------:R-:W-:Y:S02]  /*10b00*/  IADD3 R71, PT, PT, R89.reuse, -0x40, RZ ;  /* 0xffffffc059477810 */ /* 0x040fe40007ffe0ff */
[C---:B------:R-:W-:Y:S02]  /*10b10*/  IADD3 R72, PT, PT, R89.reuse, -0x3f, RZ ;  /* 0xffffffc159487810 */ /* 0x040fe40007ffe0ff */
[----:B------:R-:W-:Y:S02]  /*10b20*/  I2FP.F32.S32 R71, R71 ;  /* 0x0000004700477245 */ /* 0x000fe40000201400 */
[C---:B------:R-:W-:Y:S02]  /*10b30*/  IADD3 R73, PT, PT, R89.reuse, -0x38, RZ ;  /* 0xffffffc859497810 */ /* 0x040fe40007ffe0ff */
[----:B------:R-:W-:Y:S01]  /*10b40*/  I2FP.F32.S32 R72, R72 ;  /* 0x0000004800487245 */ /* 0x000fe20000201400 */
[CC--:B------:R-:W-:Y:S01]  /*10b50*/  FFMA.FTZ R0, R86.reuse, R71.reuse, R0 ;  /* 0x0000004756007223 */ /* 0x0c0fe20000010000 */
[C---:B------:R-:W-:Y:S01]  /*10b60*/  IADD3 R74, PT, PT, R89.reuse, -0x37, RZ ;  /* 0xffffffc9594a7810 */ /* 0x040fe20007ffe0ff */
[C---:B-1----:R-:W-:Y:S01]  /*10b70*/  FFMA.FTZ R2, R86.reuse, R71, R2 ;  /* 0x0000004756027223 */ /* 0x042fe20000010002 */
[----:B------:R-:W-:Y:S01]  /*10b80*/  I2FP.F32.S32 R71, R73 ;  /* 0x0000004900477245 */ /* 0x000fe20000201400 */
[CC--:B------:R-:W-:Y:S01]  /*10b90*/  FFMA.FTZ R3, R86.reuse, R72.reuse, R3 ;  /* 0x0000004856037223 */ /* 0x0c0fe20000010003 */
[C---:B------:R-:W-:Y:S01]  /*10ba0*/  IADD3 R73, PT, PT, R89.reuse, -0x30, RZ ;  /* 0xffffffd059497810 */ /* 0x040fe20007ffe0ff */
[C---:B------:R-:W-:Y:S01]  /*10bb0*/  FFMA.FTZ R4, R86.reuse, R72, R4 ;  /* 0x0000004856047223 */ /* 0x040fe20000010004 */
[----:B------:R-:W-:Y:S01]  /*10bc0*/  I2FP.F32.S32 R72, R74 ;  /* 0x0000004a00487245 */ /* 0x000fe20000201400 */
[CC--:B------:R-:W-:Y:S01]  /*10bd0*/  FFMA.FTZ R5, R86.reuse, R71.reuse, R5 ;  /* 0x0000004756057223 */ /* 0x0c0fe20000010005 */
[C---:B------:R-:W-:Y:S01]  /*10be0*/  IADD3 R74, PT, PT, R89.reuse, -0x2f, RZ ;  /* 0xffffffd1594a7810 */ /* 0x040fe20007ffe0ff */
[C---:B------:R-:W-:Y:S01]  /*10bf0*/  FFMA.FTZ R6, R86.reuse, R71, R6 ;  /* 0x0000004756067223 */ /* 0x040fe20000010006 */
[----:B------:R-:W-:Y:S01]  /*10c00*/  I2FP.F32.S32 R71, R73 ;  /* 0x0000004900477245 */ /* 0x000fe20000201400 */
[CC--:B------:R-:W-:Y:S01]  /*10c10*/  FFMA.FTZ R7, R86.reuse, R72.reuse, R7 ;  /* 0x0000004856077223 */ /* 0x0c0fe20000010007 */
[C---:B------:R-:W-:Y:S01]  /*10c20*/  FFMA.FTZ R8, R86.reuse, R72, R8 ;  /* 0x0000004856087223 */ /* 0x040fe20000010008 */
[----:B------:R-:W-:Y:S02]  /*10c30*/  I2FP.F32.S32 R72, R74 ;  /* 0x0000004a00487245 */ /* 0x000fe40000201400 */
[C---:B------:R-:W-:Y:S01]  /*10c40*/  IADD3 R73, PT, PT, R89.reuse, -0x28, RZ ;  /* 0xffffffd859497810 */ /* 0x040fe20007ffe0ff */
[CC--:B------:R-:W-:Y:S01]  /*10c50*/  FFMA.FTZ R9, R86.reuse, R71.reuse, R9 ;  /* 0x0000004756097223 */ /* 0x0c0fe20000010009 */
[C---:B------:R-:W-:Y:S01]  /*10c60*/  FFMA.FTZ R10, R86.reuse, R71, R10 ;  /* 0x00000047560a7223 */ /* 0x040fe2000001000a */
[C---:B------:R-:W-:Y:S01]  /*10c70*/  IADD3 R74, PT, PT, R89.reuse, -0x27, RZ ;  /* 0xffffffd9594a7810 */ /* 0x040fe20007ffe0ff */
[CC--:B------:R-:W-:Y:S01]  /*10c80*/  FFMA.FTZ R11, R86.reuse, R72.reuse, R11 ;  /* 0x00000048560b7223 */ /* 0x0c0fe2000001000b */
[----:B------:R-:W-:Y:S01]  /*10c90*/  I2FP.F32.S32 R71, R73 ;  /* 0x0000004900477245 */ /* 0x000fe20000201400 */
[C---:B------:R-:W-:Y:S01]  /*10ca0*/  FFMA.FTZ R12, R86.reuse, R72, R12 ;  /* 0x00000048560c7223 */ /* 0x040fe2000001000c */
[C---:B------:R-:W-:Y:S02]  /*10cb0*/  IADD3 R73, PT, PT, R89.reuse, -0x20, RZ ;  /* 0xffffffe059497810 */ /* 0x040fe40007ffe0ff */
[----:B------:R-:W-:Y:S01]  /*10cc0*/  I2FP.F32.S32 R72, R74 ;  /* 0x0000004a00487245 */ /* 0x000fe20000201400 */
[C---:B------:R-:W-:Y:S01]  /*10cd0*/  FFMA.FTZ R13, R86.reuse, R71, R13 ;  /* 0x00000047560d7223 */ /* 0x040fe2000001000d */
[----:B------:R-:W-:Y:S01]  /*10ce0*/  I2FP.F32.S32 R65, R73 ;  /* 0x0000004900417245 */ /* 0x000fe20000201400 */
[C---:B------:R-:W-:Y:S01]  /*10cf0*/  FFMA.FTZ R14, R86.reuse, R71, R14 ;  /* 0x00000047560e7223 */ /* 0x040fe2000001000e */
[C---:B------:R-:W-:Y:S01]  /*10d00*/  IADD3 R66, PT, PT, R89.reuse, -0x1f, RZ ;  /* 0xffffffe159427810 */ /* 0x040fe20007ffe0ff */
[CC--:B------:R-:W-:Y:S01]  /*10d10*/  FFMA.FTZ R15, R86.reuse, R72.reuse, R15 ;  /* 0x00000048560f7223 */ /* 0x0c0fe2000001000f */
[C---:B------:R-:W-:Y:S01]  /*10d20*/  IADD3 R67, PT, PT, R89.reuse, -0x18, RZ ;  /* 0xffffffe859437810 */ /* 0x040fe20007ffe0ff */
[C---:B------:R-:W-:Y:S01]  /*10d30*/  FFMA.FTZ R16, R86.reuse, R72, R16 ;  /* 0x0000004856107223 */ /* 0x040fe20000010010 */
[CC--:B------:R-:W-:Y:S01]  /*10d40*/  FFMA.FTZ R17, R86.reuse, R65.reuse, R17 ;  /* 0x0000004156117223 */ /* 0x0c0fe20000010011 */
[----:B------:R-:W-:Y:S01]  /*10d50*/  I2FP.F32.S32 R66, R66 ;  /* 0x0000004200427245 */ /* 0x000fe20000201400 */
[C---:B------:R-:W-:Y:S01]  /*10d60*/  FFMA.FTZ R18, R86.reuse, R65, R18 ;  /* 0x0000004156127223 */ /* 0x040fe20000010012 */
[----:B------:R-:W-:Y:S02]  /*10d70*/  I2FP.F32.S32 R65, R67 ;  /* 0x0000004300417245 */ /* 0x000fe40000201400 */
[C---:B--2---:R-:W-:Y:S01]  /*10d80*/  IADD3 R68, PT, PT, R89.reuse, -0x17, RZ ;  /* 0xffffffe959447810 */ /* 0x044fe20007ffe0ff */
        /* <DEDUP_REMOVED lines=9> */
[C---:B------:R-:W-:Y:S01]  /*10e20*/  IADD3 R68, PT, PT, R89.reuse, -0x8, RZ ;  /* 0xfffffff859447810 */ /* 0x040fe20007ffe0ff */
[C---:B------:R-:W-:Y:S01]  /*10e30*/  FFMA.FTZ R24, R86.reuse, R66, R24 ;  /* 0x0000004256187223 */ /* 0x040fe20000010018 */
[C---:B------:R-:W-:Y:S01]  /*10e40*/  FFMA.FTZ R25, R86.reuse, R65, R25 ;  /* 0x0000004156197223 */ /* 0x040fe20000010019 */
[----:B------:R-:W-:Y:S01]  /*10e50*/  I2FP.F32.S32 R66, R69 ;  /* 0x0000004500427245 */ /* 0x000fe20000201400 */
[C---:B------:R-:W-:Y:S01]  /*10e60*/  FFMA.FTZ R26, R86.reuse, R65, R26 ;  /* 0x00000041561a7223 */ /* 0x040fe2000001001a */
[----:B------:R-:W-:Y:S02]  /*10e70*/  I2FP.F32.S32 R65, R68 ;  /* 0x0000004400417245 */ /* 0x000fe40000201400 */
[C---:B------:R-:W-:Y:S01]  /*10e80*/  IADD3 R67, PT, PT, R89.reuse, -0x7, RZ ;  /* 0xfffffff959437810 */ /* 0x040fe20007ffe0ff */
[CC--:B------:R-:W-:Y:S01]  /*10e90*/  FFMA.FTZ R27, R86.reuse, R66.reuse, R27 ;  /* 0x00000042561b7223 */ /* 0x0c0fe2000001001b */
[C---:B------:R-:W-:Y:S01]  /*10ea0*/  FFMA.FTZ R28, R86.reuse, R66, R28 ;  /* 0x00000042561c7223 */ /* 0x040fe2000001001c */
[C---:B------:R-:W-:Y:S01]  /*10eb0*/  FFMA.FTZ R29, R86.reuse, R65, R29 ;  /* 0x00000041561d7223 */ /* 0x040fe2000001001d */
[----:B------:R-:W-:Y:S01]  /*10ec0*/  I2FP.F32.S32 R67, R67 ;  /* 0x0000004300437245 */ /* 0x000fe20000201400 */
[C---:B------:R-:W-:Y:S01]  /*10ed0*/  FFMA.FTZ R30, R86.reuse, R65, R30 ;  /* 0x00000041561e7223 */ /* 0x040fe2000001001e */
[----:B------:R-:W-:Y:S02]  /*10ee0*/  I2FP.F32.S32 R65, R89 ;  /* 0x0000005900417245 */ /* 0x000fe40000201400 */
[C---:B------:R-:W-:Y:S01]  /*10ef0*/  IADD3 R66, PT, PT, R89.reuse, 0x1, RZ ;  /* 0x0000000159427810 */ /* 0x040fe20007ffe0ff */
[CC--:B------:R-:W-:Y:S01]  /*10f00*/  FFMA.FTZ R31, R86.reuse, R67.reuse, R31 ;  /* 0x00000043561f7223 */ /* 0x0c0fe2000001001f */
[C---:B------:R-:W-:Y:S01]  /*10f10*/  IADD3 R68, PT, PT, R89.reuse, 0x8, RZ ;  /* 0x0000000859447810 */ /* 0x040fe20007ffe0ff */
[C---:B------:R-:W-:Y:S01]  /*10f20*/  FFMA.FTZ R32, R86.reuse, R67, R32 ;  /* 0x0000004356207223 */ /* 0x040fe20000010020 */
[CC--:B------:R-:W-:Y:S01]  /*10f30*/  FFMA.FTZ R33, R86.reuse, R65.reuse, R33 ;  /* 0x0000004156217223 */ /* 0x0c0fe20000010021 */
[----:B------:R-:W-:Y:S01]  /*10f40*/  I2FP.F32.S32 R66, R66 ;  /* 0x0000004200427245 */ /* 0x000fe20000201400 */
[C---:B------:R-:W-:Y:S01]  /*10f50*/  FFMA.FTZ R34, R86.reuse, R65, R34 ;  /* 0x0000004156227223 */ /* 0x040fe20000010022 */
[----:B------:R-:W-:Y:S02]  /*10f60*/  I2FP.F32.S32 R65, R68 ;  /* 0x0000004400417245 */ /* 0x000fe40000201400 */
[C---:B------:R-:W-:Y:S01]  /*10f70*/  IADD3 R67, PT, PT, R89.reuse, 0x9, RZ ;  /* 0x0000000959437810 */ /* 0x040fe20007ffe0ff */
[CC--:B------:R-:W-:Y:S01]  /*10f80*/  FFMA.FTZ R35, R86.reuse, R66.reuse, R35 ;  /* 0x0000004256237223 */ /* 0x0c0fe20000010023 */
[C---:B------:R-:W-:Y:S01]  /*10f90*/  IADD3 R69, PT, PT, R89.reuse, 0x10, RZ ;  /* 0x0000001059457810 */ /* 0x040fe20007ffe0ff */
[C---:B------:R-:W-:Y:S01]  /*10fa0*/  FFMA.FTZ R36, R86.reuse, R66, R36 ;  /* 0x0000004256247223 */ /* 0x040fe20000010024 */
[C---:B------:R-:W-:Y:S01]  /*10fb0*/  FFMA.FTZ R37, R86.reuse, R65, R37 ;  /* 0x0000004156257223 */ /* 0x040fe20000010025 */
[----:B------:R-:W-:Y:S01]  /*10fc0*/  I2FP.F32.S32 R67, R67 ;  /* 0x0000004300437245 */ /* 0x000fe20000201400 */
[C---:B------:R-:W-:Y:S01]  /*10fd0*/  FFMA.FTZ R38, R86.reuse, R65, R38 ;  /* 0x0000004156267223 */ /* 0x040fe20000010026 */
[C---:B------:R-:W-:Y:S02]  /*10fe0*/  IADD3 R66, PT, PT, R89.reuse, 0x11, RZ ;  /* 0x0000001159427810 */ /* 0x040fe40007ffe0ff */
[----:B------:R-:W-:Y:S01]  /*10ff0*/  I2FP.F32.S32 R65, R69 ;  /* 0x0000004500417245 */ /* 0x000fe20000201400 */
[CC--:B------:R-:W-:Y:S01]  /*11000*/  FFMA.FTZ R39, R86.reuse, R67.reuse, R39 ;  /* 0x0000004356277223 */ /* 0x0c0fe20000010027 */
[----:B------:R-:W-:Y:S01]  /*11010*/  I2FP.F32.S32 R66, R66 ;  /* 0x0000004200427245 */ /* 0x000fe20000201400 */
[C---:B------:R-:W-:Y:S01]  /*11020*/  FFMA.FTZ R40, R86.reuse, R67, R40 ;  /* 0x0000004356287223 */ /* 0x040fe20000010028 */
[----:B------:R-:W-:Y:S01]  /*11030*/  IADD3 R68, PT, PT, R89, 0x18, RZ ;  /* 0x0000001859447810 */ /* 0x000fe20007ffe0ff */
[CC--:B------:R-:W-:Y:S01]  /*11040*/  FFMA.FTZ R41, R86.reuse, R65.reuse, R41 ;  /* 0x0000004156297223 */ /* 0x0c0fe20000010029 */
[C---:B------:R-:W-:Y:S01]  /*11050*/  FFMA.FTZ R42, R86.reuse, R65, R42 ;  /* 0x00000041562a7223 */ /* 0x040fe2000001002a */
[C---:B------:R-:W-:Y:S01]  /*11060*/  FFMA.FTZ R43, R86.reuse, R66, R43 ;  /* 0x00000042562b7223 */ /* 0x040fe2000001002b */
[----:B------:R-:W-:Y:S01]  /*11070*/  I2FP.F32.S32 R67, R68 ;  /* 0x0000004400437245 */ /* 0x000fe20000201400 */
        /* <DEDUP_REMOVED lines=8> */
[----:B------:R-:W-:Y:S02]  /*11100*/  I2FP.F32.S32 R65, R65 ;  /* 0x0000004100417245 */ /* 0x000fe40000201400 */
[----:B------:R-:W-:Y:S02]  /*11110*/  IADD3 R67, PT, PT, R89, 0x20, RZ ;  /* 0x0000002059437810 */ /* 0x000fe40007ffe0ff */
[----:B------:R-:W-:Y:S01]  /*11120*/  FMNMX3.FTZ R69, R69, R10, R12, !PT ;  /* 0x0000000a45457276 */ /* 0x000fe2000781000c */
        /* <DEDUP_REMOVED lines=17> */
[----:B------:R-:W-:Y:S02]  /*11240*/  I2FP.F32.S32 R65, R65 ;  /* 0x0000004100417245 */ /* 0x000fe40000201400 */
        /* <DEDUP_REMOVED lines=8> */
[----:B------:R-:W-:Y:S02]  /*112d0*/  I2FP.F32.S32 R67, R67 ;  /* 0x0000004300437245 */ /* 0x000fe40000201400 */
[----:B------:R-:W-:Y:S02]  /*112e0*/  I2FP.F32.S32 R65, R66 ;  /* 0x0000004200417245 */ /* 0x000fe40000201400 */
        /* <DEDUP_REMOVED lines=34> */
[----:B------:R-:W-:Y:S05]  /*11510*/  IADD3 R89, PT, PT, R89, -0x80, RZ ;  /* 0xffffff8059597810 */ /* 0x000fea0007ffe0ff */
        /* <DEDUP_REMOVED lines=77> */
[----:B------:R-:W-:Y:S04]  /*119f0*/  MUFU.EX2 R135, R135 ;  /* 0x0000008700877308 */ /* 0x000fe80000000800 */
[--C-:B------:R-:W-:Y:S06]  /*11a00*/  FFMA.FTZ R136, R20, UR4, -R69.reuse ;  /* 0x0000000414887c23 */ /* 0x100fec0008010845 */
[----:B------:R-:W1:Y:S01]  /*11a10*/  MUFU.EX2 R138, R138 ;  /* 0x0000008a008a7308 */ /* 0x000e620000000800 */
[----:B------:R-:W-:Y:S01]  /*11a20*/  FFMA.FTZ R0, R71, R87, R0 ;  /* 0x0000005747007223 */ /* 0x000fe20000010000 */
[C---:B------:R-:W-:Y:S01]  /*11a30*/  HMMA.16816.F32.BF16 R100, R80.reuse, R78, R100 ;  /* 0x0000004e5064723c */ /* 0x040fe20000041864 */
[----:B------:R-:W2:Y:S07]  /*11a40*/  LDSM.16.MT88.4 R76, [R68] ;  /* 0x00000000444c783b */ /* 0x000eae0000004200 */
[----:B------:R-:W-:Y:S01]  /*11a50*/  MUFU.EX2 R139, R139 ;  /* 0x0000008b008b7308 */ /* 0x000fe20000000800 */
[----:B------:R-:W-:Y:S01]  /*11a60*/  FFMA.FTZ R87, R25, UR4, -R66 ;  /* 0x0000000419577c23 */ /* 0x000fe20008010842 */
[----:B------:R-:W-:Y:S01]  /*11a70*/  FFMA.FTZ R2, R73, R88, R2 ;  /* 0x0000005849027223 */ /* 0x000fe20000010002 */
[----:B------:R-:W-:Y:S07]  /*11a80*/  FFMA.FTZ R88, R31, UR4, -R66 ;  /* 0x000000041f587c23 */ /* 0x000fee0008010842 */
[----:B------:R-:W-:Y:S01]  /*11a90*/  MUFU.EX2 R136, R136 ;  /* 0x0000008800887308 */ /* 0x000fe20000000800 */
[----:B------:R-:W-:Y:S01]  /*11aa0*/  FADD.FTZ R144, R137, R0 ;  /* 0x0000000089907221 */ /* 0x000fe20000010000 */
[--C-:B------:R-:W-:Y:S01]  /*11ab0*/  FFMA.FTZ R137, R32, UR4, -R69.reuse ;  /* 0x0000000420897c23 */ /* 0x100fe20008010845 */
[--C-:B------:R-:W-:Y:S07]  /*11ac0*/  FFMA.FTZ R33, R33, UR4, -R66.reuse ;  /* 0x0000000421217c23 */ /* 0x100fee0008010842 */
[----:B------:R3:W-:Y:S01]  /*11ad0*/  MUFU.EX2 R32, R30 ;  /* 0x0000001e00207308 */ /* 0x0007e20000000800 */
[--C-:B------:R-:W-:Y:S01]  /*11ae0*/  FFMA.FTZ R54, R54, UR4, -R69.reuse ;  /* 0x0000000436367c23 */ /* 0x100fe20008010845 */
[----:B-1----:R-:W-:Y:S01]  /*11af0*/  F2FP.BF16.F32.PACK_AB R20, R138, R135 ;  /* 0x000000878a14723e */ /* 0x002fe200000010ff */
[----:B------:R-:W-:Y:S07]  /*11b00*/  FFMA.FTZ R55, R55, UR4, -R66 ;  /* 0x0000000437377c23 */ /* 0x000fee0008010842 */
[----:B------:R-:W-:Y:S01]  /*11b10*/  MUFU.EX2 R137, R137 ;  /* 0x0000008900897308 */ /* 0x000fe20000000800 */
[--C-:B------:R-:W-:Y:S01]  /*11b20*/  FFMA.FTZ R56, R56, UR4, -R69.reuse ;  /* 0x0000000438387c23 */ /* 0x100fe20008010845 */
[----:B------:R-:W-:Y:S01]  /*11b30*/  FADD.FTZ R75, R75, R144 ;  /* 0x000000904b4b7221 */ /* 0x000fe20000010000 */
[----:B------:R-:W-:Y:S07]  /*11b40*/  FADD.FTZ R146, R133, R2 ;  /* 0x0000000285927221 */ /* 0x000fee0000010000 */
[----:B------:R-:W1:Y:S01]  /*11b50*/  MUFU.EX2 R132, R132 ;  /* 0x0000008400847308 */ /* 0x000e620000000800 */
[----:B------:R-:W-:Y:S01]  /*11b60*/  FFMA.FTZ R58, R58, UR4, -R69 ;  /* 0x000000043a3a7c23 */ /* 0x000fe20008010845 */
[----:B------:R-:W-:Y:S01]  /*11b70*/  FADD.FTZ R70, R70, R75 ;  /* 0x0000004b46467221 */ /* 0x000fe20000010000 */
[----:B------:R-:W-:Y:S07]  /*11b80*/  FADD.FTZ R91, R91, R146 ;  /* 0x000000925b5b7221 */ /* 0x000fee0000010000 */
[----:B------:R-:W-:Y:S01]  /*11b90*/  MUFU.EX2 R127, R127 ;  /* 0x0000007f007f7308 */ /* 0x000fe20000000800 */
[----:B------:R-:W-:Y:S01]  /*11ba0*/  FFMA.FTZ R61, R61, UR4, -R66 ;  /* 0x000000043d3d7c23 */ /* 0x000fe20008010842 */
[----:B---3--:R-:W-:Y:S01]  /*11bb0*/  LDSM.16.MT88.4 R28, [R68+0x1000] ;  /* 0x00100000441c783b */ /* 0x008fe20000004200 */
[----:B------:R-:W-:Y:S07]  /*11bc0*/  FADD.FTZ R75, R90, R91 ;  /* 0x0000005b5a4b7221 */ /* 0x000fee0000010000 */
[----:B------:R-:W3:Y:S01]  /*11bd0*/  MUFU.EX2 R128, R128 ;  /* 0x0000008000807308 */ /* 0x000ee20000000800 */
[--C-:B------:R-:W-:Y:S01]  /*11be0*/  FFMA.FTZ R60, R60, UR4, -R69.reuse ;  /* 0x000000043c3c7c23 */ /* 0x100fe20008010845 */
[----:B------:R-:W-:Y:S01]  /*11bf0*/  ISETP.GT.AND P0, PT, R123, R108, PT ;  /* 0x0000006c7b00720c */ /* 0x000fe20003f04270 */
[----:B------:R-:W-:Y:S07]  /*11c00*/  FFMA.FTZ R62, R62, UR4, -R69 ;  /* 0x000000043e3e7c23 */ /* 0x000fee0008010845 */
[----:B------:R-:W-:Y:S01]  /*11c10*/  MUFU.EX2 R134, R134 ;  /* 0x0000008600867308 */ /* 0x000fe20000000800 */
[----:B------:R-:W-:Y:S02]  /*11c20*/  MOV R90, R67 ;  /* 0x00000043005a7202 */ /* 0x000fe40000000f00 */
[----:B------:R-:W-:Y:S07]  /*11c30*/  MOV R91, R65 ;  /* 0x00000041005b7202 */ /* 0x000fee0000000f00 */
[----:B------:R-:W4:Y:S10]  /*11c40*/  MUFU.EX2 R131, R131 ;  /* 0x0000008300837308 */ /* 0x000f340000000800 */
[----:B------:R-:W-:Y:S01]  /*11c50*/  MUFU.EX2 R130, R130 ;  /* 0x0000008200827308 */ /* 0x000fe20000000800 */
[C---:B--2---:R-:W-:Y:S09]  /*11c60*/  HMMA.16816.F32.BF16 R96, R80.reuse, R76, R96 ;  /* 0x0000004c5060723c */ /* 0x044ff20000041860 */
[----:B------:R-:W2:Y:S10]  /*11c70*/  MUFU.EX2 R15, R15 ;  /* 0x0000000f000f7308 */ /* 0x000eb40000000800 */
[----:B------:R-:W-:Y:S01]  /*11c80*/  MUFU.EX2 R87, R87 ;  /* 0x0000005700577308 */ /* 0x000fe20000000800 */
[----:B------:R-:W-:Y:S01]  /*11c90*/  HMMA.16816.F32.BF16 R92, R80, R78, R92 ;  /* 0x0000004e505c723c */ /* 0x000fe2000004185c */
[----:B------:R-:W5:Y:S08]  /*11ca0*/  LDSM.16.MT88.4 R76, [R121+0x3400] ;  /* 0x00340000794c783b */ /* 0x000f700000004200 */
[----:B------:R-:W-:Y:S01]  /*11cb0*/  MUFU.EX2 R140, R140 ;  /* 0x0000008c008c7308 */ /* 0x000fe20000000800 */
[----:B-1----:R-:W-:Y:S01]  /*11cc0*/  F2FP.BF16.F32.PACK_AB R80, R132, R129 ;  /* 0x000000818450723e */ /* 0x002fe200000010ff */
[----:B------:R-:W-:Y:S01]  /*11cd0*/  FADD.FTZ R129, R129, R70 ;  /* 0x0000004681817221 */ /* 0x000fe20000010000 */
[----:B---3--:R-:W-:Y:S07]  /*11ce0*/  F2FP.BF16.F32.PACK_AB R82, R128, R127 ;  /* 0x0000007f8052723e */ /* 0x008fee00000010ff */
[----:B------:R-:W-:Y:S01]  /*11cf0*/  MUFU.EX2 R141, R141 ;  /* 0x0000008d008d7308 */ /* 0x000fe20000000800 */
[----:B----4-:R-:W-:Y:S01]  /*11d00*/  F2FP.BF16.F32.PACK_AB R81, R131, R134 ;  /* 0x000000868351723e */ /* 0x010fe200000010ff */
[----:B------:R-:W-:Y:S01]  /*11d10*/  FADD.FTZ R134, R134, R75 ;  /* 0x0000004b86867221 */ /* 0x000fe20000010000 */
[----:B--2---:R-:W-:Y:S07]  /*11d20*/  F2FP.BF16.F32.PACK_AB R83, R15, R130 ;  /* 0x000000820f53723e */ /* 0x004fee00000010ff */
[----:B------:R-:W-:Y:S01]  /*11d30*/  MUFU.EX2 R88, R88 ;  /* 0x0000005800587308 */ /* 0x000fe20000000800 */
[----:B------:R-:W-:Y:S01]  /*11d40*/  FADD.FTZ R132, R132, R129 ;  /* 0x0000008184847221 */ /* 0x000fe20000010000 */
[----:B------:R-:W-:Y:S08]  /*11d50*/  FADD.FTZ R131, R131, R134 ;  /* 0x0000008683837221 */ /* 0x000ff00000010000 */
[----:B------:R-:W-:Y:S01]  /*11d60*/  MUFU.EX2 R142, R142 ;  /* 0x0000008e008e7308 */ /* 0x000fe20000000800 */
[----:B------:R-:W-:Y:S01]  /*11d70*/  FADD.FTZ R127, R127, R132 ;  /* 0x000000847f7f7221 */ /* 0x000fe20000010000 */
[----:B------:R-:W-:Y:S08]  /*11d80*/  FADD.FTZ R130, R130, R131 ;  /* 0x0000008382827221 */ /* 0x000ff00000010000 */
[----:B------:R-:W-:Y:S01]  /*11d90*/  MUFU.EX2 R143, R143 ;  /* 0x0000008f008f7308 */ /* 0x000fe20000000800 */
[----:B------:R-:W-:Y:S01]  /*11da0*/  FADD.FTZ R128, R128, R127 ;  /* 0x0000007f80807221 */ /* 0x000fe20000010000 */
[----:B------:R-:W-:Y:S08]  /*11db0*/  FADD.FTZ R130, R15, R130 ;  /* 0x000000820f827221 */ /* 0x000ff00000010000 */
[----:B------:R-:W-:Y:S01]  /*11dc0*/  MUFU.EX2 R33, R33 ;  /* 0x0000002100217308 */ /* 0x000fe20000000800 */
[----:B------:R-:W-:Y:S09]  /*11dd0*/  FADD.FTZ R135, R135, R128 ;  /* 0x0000008087877221 */ /* 0x000ff20000010000 */
[----:B------:R-:W-:Y:S01]  /*11de0*/  MUFU.EX2 R54, R54 ;  /* 0x0000003600367308 */ /* 0x000fe20000000800 */
[----:B------:R-:W-:Y:S09]  /*11df0*/  FADD.FTZ R138, R138, R135 ;  /* 0x000000878a8a7221 */ /* 0x000ff20000010000 */
[----:B------:R1:W-:Y:S10]  /*11e00*/  MUFU.EX2 R15, R56 ;  /* 0x00000038000f7308 */ /* 0x0003f40000000800 */
[----:B------:R-:W-:Y:S01]  /*11e10*/  MUFU.EX2 R58, R58 ;  /* 0x0000003a003a7308 */ /* 0x000fe20000000800 */
[C---:B-----5:R-:W-:Y:S03]  /*11e20*/  HMMA.16816.F32.BF16 R104, R80.reuse, R76, R104 ;  /* 0x0000004c5068723c */ /* 0x060fe60000041868 */
[--C-:B-1----:R-:W-:Y:S05]  /*11e30*/  FFMA.FTZ R56, R59, UR4, -R66.reuse ;  /* 0x000000043b387c23 */ /* 0x102fea0008010842 */
[C---:B------:R-:W-:Y:S01]  /*11e40*/  HMMA.16816.F32.BF16 R100, R80.reuse, R78, R100 ;  /* 0x0000004e5064723c */ /* 0x040fe20000041864 */
[----:B------:R-:W1:Y:S01]  /*11e50*/  LDSM.16.MT88.4 R76, [R68+0x400] ;  /* 0x00040000444c783b */ /* 0x000e620000004200 */
[----:B------:R-:W-:Y:S06]  /*11e60*/  MUFU.EX2 R56, R56 ;  /* 0x0000003800387308 */ /* 0x000fec0000000800 */
[C---:B-1----:R-:W-:Y:S08]  /*11e70*/  HMMA.16816.F32.BF16 R96, R80.reuse, R76, R96 ;  /* 0x0000004c5060723c */ /* 0x042ff00000041860 */
[----:B------:R-:W-:Y:S01]  /*11e80*/  HMMA.16816.F32.BF16 R92, R80, R78, R92 ;  /* 0x0000004e505c723c */ /* 0x000fe2000004185c */
[----:B------:R-:W1:Y:S02]  /*11e90*/  LDSM.16.MT88.4 R76, [R121+0x3800] ;  /* 0x00380000794c783b */ /* 0x000e640000004200 */
[--C-:B------:R-:W-:Y:S01]  /*11ea0*/  FFMA.FTZ R81, R24, UR4, -R69.reuse ;  /* 0x0000000418517c23 */ /* 0x100fe20008010845 */
[--C-:B------:R-:W-:Y:S01]  /*11eb0*/  FFMA.FTZ R83, R21, UR4, -R66.reuse ;  /* 0x0000000415537c23 */ /* 0x100fe20008010842 */
[----:B------:R-:W-:Y:S01]  /*11ec0*/  FFMA.FTZ R80, R23, UR4, -R66 ;  /* 0x0000000417507c23 */ /* 0x000fe20008010842 */
[----:B------:R-:W-:Y:S01]  /*11ed0*/  FFMA.FTZ R82, R22, UR4, -R69 ;  /* 0x0000000416527c23 */ /* 0x000fe20008010845 */
[C---:B------:R-:W-:Y:S01]  /*11ee0*/  F2FP.BF16.F32.PACK_AB R21, R136.reuse, R139 ;  /* 0x0000008b8815723e */ /* 0x040fe200000010ff */
[----:B------:R-:W-:Y:S01]  /*11ef0*/  FADD.FTZ R139, R139, R130 ;  /* 0x000000828b8b7221 */ /* 0x000fe20000010000 */
[----:B------:R-:W-:Y:S01]  /*11f00*/  MUFU.EX2 R81, R81 ;  /* 0x0000005100517308 */ /* 0x000fe20000000800 */
[----:B------:R-:W2:Y:S02]  /*11f10*/  LDSM.16.MT88.4 R24, [R68+0xc00] ;  /* 0x000c00004418783b */ /* 0x000ea40000004200 */
[----:B------:R-:W-:Y:S07]  /*11f20*/  FADD.FTZ R139, R136, R139 ;  /* 0x0000008b888b7221 */ /* 0x000fee0000010000 */
[----:B------:R-:W-:Y:S10]  /*11f30*/  MUFU.EX2 R83, R83 ;  /* 0x0000005300537308 */ /* 0x000ff40000000800 */
[----:B------:R-:W3:Y:S10]  /*11f40*/  MUFU.EX2 R80, R80 ;  /* 0x0000005000507308 */ /* 0x000ef40000000800 */
[----:B------:R-:W4:Y:S01]  /*11f50*/  MUFU.EX2 R82, R82 ;  /* 0x0000005200527308 */ /* 0x000f220000000800 */
[----:B---3--:R-:W-:Y:S01]  /*11f60*/  F2FP.BF16.F32.PACK_AB R22, R80, R83 ;  /* 0x000000535016723e */ /* 0x008fe200000010ff */
[----:B------:R-:W-:Y:S01]  /*11f70*/  FADD.FTZ R83, R83, R138 ;  /* 0x0000008a53537221 */ /* 0x000fe20000010000 */
[C---:B----4-:R-:W-:Y:S01]  /*11f80*/  F2FP.BF16.F32.PACK_AB R23, R81.reuse, R82 ;  /* 0x000000525117723e */ /* 0x050fe200000010ff */
[----:B------:R-:W-:Y:S02]  /*11f90*/  FADD.FTZ R82, R82, R139 ;  /* 0x0000008b52527221 */ /* 0x000fe40000010000 */
[----:B------:R-:W-:Y:S02]  /*11fa0*/  FADD.FTZ R80, R80, R83 ;  /* 0x0000005350507221 */ /* 0x000fe40000010000 */
[----:B------:R-:W-:Y:S02]  /*11fb0*/  FADD.FTZ R81, R81, R82 ;  /* 0x0000005251517221 */ /* 0x000fe40000010000 */
[C---:B-1----:R-:W-:Y:S08]  /*11fc0*/  HMMA.16816.F32.BF16 R104, R20.reuse, R76, R104 ;  /* 0x0000004c1468723c */ /* 0x042ff00000041868 */
[C---:B------:R-:W-:Y:S01]  /*11fd0*/  HMMA.16816.F32.BF16 R100, R20.reuse, R78, R100 ;  /* 0x0000004e1464723c */ /* 0x040fe20000041864 */
[----:B------:R-:W1:Y:S07]  /*11fe0*/  LDSM.16.MT88.4 R76, [R121+0x3c00] ;  /* 0x003c0000794c783b */ /* 0x000e6e0000004200 */
[C---:B------:R-:W-:Y:S03]  /*11ff0*/  HMMA.16816.F32.BF16 R96, R20.reuse, R16, R96 ;  /* 0x000000101460723c */ /* 0x040fe60000041860 */
[----:B------:R-:W-:Y:S01]  /*12000*/  F2FP.BF16.F32.PACK_AB R16, R140, R87 ;  /* 0x000000578c10723e */ /* 0x000fe200000010ff */
[----:B------:R-:W-:Y:S01]  /*12010*/  FADD.FTZ R87, R87, R80 ;  /* 0x0000005057577221 */ /* 0x000fe20000010000 */
[C---:B------:R-:W-:Y:S01]  /*12020*/  F2FP.BF16.F32.PACK_AB R17, R143.reuse, R142 ;  /* 0x0000008e8f11723e */ /* 0x040fe200000010ff */
[----:B------:R-:W-:Y:S02]  /*12030*/  FADD.FTZ R142, R142, R81 ;  /* 0x000000518e8e7221 */ /* 0x000fe40000010000 */
[----:B------:R-:W-:Y:S01]  /*12040*/  HMMA.16816.F32.BF16 R92, R20, R18, R92 ;  /* 0x00000012145c723c */ /* 0x000fe2000004185c */
[----:B------:R-:W3:Y:S02]  /*12050*/  LDSM.16.MT88.4 R20, [R121+0x4000] ;  /* 0x004000007914783b */ /* 0x000ee40000004200 */
[----:B------:R-:W-:Y:S01]  /*12060*/  F2FP.BF16.F32.PACK_AB R18, R88, R141 ;  /* 0x0000008d5812723e */ /* 0x000fe200000010ff */
[----:B------:R-:W-:Y:S01]  /*12070*/  FADD.FTZ R143, R143, R142 ;  /* 0x0000008e8f8f7221 */ /* 0x000fe20000010000 */
[----:B------:R-:W-:Y:S01]  /*12080*/  F2FP.BF16.F32.PACK_AB R19, R137, R32 ;  /* 0x000000208913723e */ /* 0x000fe200000010ff */
[----:B------:R-:W-:Y:S04]  /*12090*/  FADD.FTZ R140, R140, R87 ;  /* 0x000000578c8c7221 */ /* 0x000fe80000010000 */
[----:B------:R-:W-:Y:S02]  /*120a0*/  FADD.FTZ R141, R141, R140 ;  /* 0x0000008c8d8d7221 */ /* 0x000fe40000010000 */
        /* <DEDUP_REMOVED lines=13> */
[--C-:B------:R-:W-:Y:S07]  /*12180*/  FFMA.FTZ R36, R40, UR4, -R69.reuse ;  /* 0x0000000428247c23 */ /* 0x100fee0008010845 */
[----:B------:R-:W-:Y:S01]  /*12190*/  MUFU.EX2 R37, R37 ;  /* 0x0000002500257308 */ /* 0x000fe20000000800 */
[--C-:B------:R-:W-:Y:S01]  /*121a0*/  FFMA.FTZ R79, R41, UR4, -R66.reuse ;  /* 0x00000004294f7c23 */ /* 0x100fe20008010842 */
[--C-:B------:R-:W-:Y:S01]  /*121b0*/  FFMA.FTZ R41, R45, UR4, -R66.reuse ;  /* 0x000000042d297c23 */ /* 0x100fe20008010842 */
[----:B------:R-:W-:Y:S07]  /*121c0*/  FFMA.FTZ R40, R43, UR4, -R66 ;  /* 0x000000042b287c23 */ /* 0x000fee0008010842 */
[----:B------:R-:W-:Y:S01]  /*121d0*/  MUFU.EX2 R35, R35 ;  /* 0x0000002300237308 */ /* 0x000fe20000000800 */
[----:B------:R-:W-:Y:S09]  /*121e0*/  FFMA.FTZ R45, R42, UR4, -R69 ;  /* 0x000000042a2d7c23 */ /* 0x000ff20008010845 */
        /* <DEDUP_REMOVED lines=8> */
[--C-:B------:R-:W-:Y:S08]  /*12270*/  FFMA.FTZ R77, R44, UR4, -R69.reuse ;  /* 0x000000042c4d7c23 */ /* 0x100ff00008010845 */
        /* <DEDUP_REMOVED lines=12> */
[----:B------:R-:W4:Y:S10]  /*12340*/  MUFU.EX2 R42, R78 ;  /* 0x0000004e002a7308 */ /* 0x000f340000000800 */
[----:B------:R-:W-:Y:S01]  /*12350*/  MUFU.EX2 R45, R45 ;  /* 0x0000002d002d7308 */ /* 0x000fe20000000800 */
[C---:B---3--:R-:W-:Y:S09]  /*12360*/  HMMA.16816.F32.BF16 R104, R16.reuse, R20, R104 ;  /* 0x000000141068723c */ /* 0x048ff20000041868 */
[----:B------:R-:W3:Y:S10]  /*12370*/  MUFU.EX2 R46, R77 ;  /* 0x0000004d002e7308 */ /* 0x000ef40000000800 */
[----:B------:R-:W-:Y:S01]  /*12380*/  MUFU.EX2 R44, R44 ;  /* 0x0000002c002c7308 */ /* 0x000fe20000000800 */
[C---:B------:R-:W-:Y:S01]  /*12390*/  HMMA.16816.F32.BF16 R100, R16.reuse, R22, R100 ;  /* 0x000000161064723c */ /* 0x040fe20000041864 */
[----:B------:R-:W5:Y:S08]  /*123a0*/  LDSM.16.MT88.4 R20, [R68+0x1400] ;  /* 0x001400004414783b */ /* 0x000f700000004200 */
[----:B------:R-:W2:Y:S10]  /*123b0*/  MUFU.EX2 R47, R47 ;  /* 0x0000002f002f7308 */ /* 0x000eb40000000800 */
[----:B------:R-:W-:Y:S01]  /*123c0*/  MUFU.EX2 R48, R48 ;  /* 0x0000003000307308 */ /* 0x000fe20000000800 */
[C---:B------:R-:W-:Y:S09]  /*123d0*/  HMMA.16816.F32.BF16 R96, R16.reuse, R28, R96 ;  /* 0x0000001c1060723c */ /* 0x040ff20000041860 */
[----:B------:R-:W5:Y:S10]  /*123e0*/  MUFU.EX2 R49, R49 ;  /* 0x0000003100317308 */ /* 0x000f740000000800 */
[----:B------:R-:W-:Y:S01]  /*123f0*/  MUFU.EX2 R51, R51 ;  /* 0x0000003300337308 */ /* 0x000fe20000000800 */
[----:B------:R-:W-:Y:S01]  /*12400*/  HMMA.16816.F32.BF16 R92, R16, R30, R92 ;  /* 0x0000001e105c723c */ /* 0x000fe2000004185c */
[----:B------:R-:W5:Y:S02]  /*12410*/  LDSM.16.MT88.4 R28, [R121+0x4800] ;  /* 0x00480000791c783b */ /* 0x000f640000004200 */
[----:B-1----:R-:W-:Y:S06]  /*12420*/  F2FP.BF16.F32.PACK_AB R16, R40, R43 ;  /* 0x0000002b2810723e */ /* 0x002fec00000010ff */
[----:B------:R-:W-:Y:S01]  /*12430*/  MUFU.EX2 R53, R53 ;  /* 0x0000003500357308 */ /* 0x000fe20000000800 */
[----:B----4-:R-:W-:Y:S02]  /*12440*/  F2FP.BF16.F32.PACK_AB R18, R42, R41 ;  /* 0x000000292a12723e */ /* 0x010fe400000010ff */
[----:B---3--:R-:W-:Y:S07]  /*12450*/  F2FP.BF16.F32.PACK_AB R17, R46, R45 ;  /* 0x0000002d2e11723e */ /* 0x008fee00000010ff */
[----:B------:R-:W-:Y:S01]  /*12460*/  MUFU.EX2 R33, R60 ;  /* 0x0000003c00217308 */ /* 0x000fe20000000800 */
[----:B--2---:R-:W-:Y:S07]  /*12470*/  F2FP.BF16.F32.PACK_AB R19, R47, R44 ;  /* 0x0000002c2f13723e */ /* 0x004fee00000010ff */
[C---:B------:R-:W-:Y:S03]  /*12480*/  HMMA.16816.F32.BF16 R104, R16.reuse, R24, R104 ;  /* 0x000000181068723c */ /* 0x040fe60000041868 */
[--C-:B------:R-:W-:Y:S01]  /*12490*/  FFMA.FTZ R24, R50, UR4, -R69.reuse ;  /* 0x0000000432187c23 */ /* 0x100fe20008010845 */
[----:B------:R-:W-:Y:S01]  /*124a0*/  FFMA.FTZ R69, R64, UR4, -R69 ;  /* 0x0000000440457c23 */ /* 0x000fe20008010845 */
[----:B------:R1:W2:Y:S03]  /*124b0*/  MUFU.EX2 R50, R55 ;  /* 0x0000003700327308 */ /* 0x0002a60000000800 */
[C---:B------:R-:W-:Y:S07]  /*124c0*/  HMMA.16816.F32.BF16 R100, R16.reuse, R26, R100 ;  /* 0x0000001a1064723c */ /* 0x040fee0000041864 */
[----:B------:R3:W4:Y:S10]  /*124d0*/  MUFU.EX2 R52, R24 ;  /* 0x0000001800347308 */ /* 0x0007340000000800 */
[----:B------:R-:W-:Y:S01]  /*124e0*/  MUFU.EX2 R88, R69 ;  /* 0x0000004500587308 */ /* 0x000fe20000000800 */
[C---:B-----5:R-:W-:Y:S03]  /*124f0*/  HMMA.16816.F32.BF16 R96, R16.reuse, R20, R96 ;  /* 0x000000141060723c */ /* 0x060fe60000041860 */
[----:B------:R-:W-:Y:S01]  /*12500*/  F2FP.BF16.F32.PACK_AB R20, R49, R48 ;  /* 0x000000303114723e */ /* 0x000fe200000010ff */
[--C-:B-1----:R-:W-:Y:S01]  /*12510*/  FFMA.FTZ R55, R57, UR4, -R66.reuse ;  /* 0x0000000439377c23 */ /* 0x102fe20008010842 */
[----:B------:R-:W-:Y:S01]  /*12520*/  FFMA.FTZ R66, R63, UR4, -R66 ;  /* 0x000000043f427c23 */ /* 0x000fe20008010842 */
[----:B---3--:R-:W-:Y:S02]  /*12530*/  FADD.FTZ R24, R32, R143 ;  /* 0x0000008f20187221 */ /* 0x008fe40000010000 */
[----:B------:R-:W-:Y:S01]  /*12540*/  HMMA.16816.F32.BF16 R92, R16, R22, R92 ;  /* 0x00000016105c723c */ /* 0x000fe2000004185c */
[----:B------:R-:W1:Y:S01]  /*12550*/  LDSM.16.MT88.4 R16, [R68+0x1800] ;  /* 0x001800004410783b */ /* 0x000e620000004200 */
[----:B------:R-:W3:Y:S01]  /*12560*/  MUFU.EX2 R55, R55 ;  /* 0x0000003700377308 */ /* 0x000ee20000000800 */
[----:B--2---:R-:W-:Y:S01]  /*12570*/  F2FP.BF16.F32.PACK_AB R22, R50, R51 ;  /* 0x000000333216723e */ /* 0x004fe200000010ff */
[----:B------:R-:W-:Y:S01]  /*12580*/  FADD.FTZ R24, R137, R24 ;  /* 0x0000001889187221 */ /* 0x000fe20000010000 */
[----:B----4-:R-:W-:Y:S07]  /*12590*/  F2FP.BF16.F32.PACK_AB R21, R53, R52 ;  /* 0x000000343515723e */ /* 0x010fee00000010ff */
        /* <DEDUP_REMOVED lines=49> */
.L_x_4824:
[----:B------:R-:W1:Y:S01]  /*128b0*/  SHFL.BFLY PT, R7, R88, 0x2, 0x1f ;  /* 0x0c401f0058077f89 */ /* 0x000e6200000e0000 */
[----:B------:R-:W-:Y:S01]  /*128c0*/  SHF.L.U32 R5, R84, 0x1, RZ ;  /* 0x0000000154057819 */ /* 0x000fe200000006ff */
[----:B------:R-:W2:Y:S01]  /*128d0*/  S2UR UR4, SR_CTAID.Y ;  /* 0x00000000000479c3 */ /* 0x000ea20000002600 */
[----:B------:R-:W-:Y:S01]  /*128e0*/  LOP3.LUT R119, R119, 0xc0, R110, 0xf8, !PT ;  /* 0x000000c077777812 */ /* 0x000fe200078ef86e */
[----:B------:R-:W3:Y:S01]  /*128f0*/  SHFL.BFLY PT, R6, R87, 0x2, 0x1f ;  /* 0x0c401f0057067f89 */ /* 0x000ee200000e0000 */
[----:B------:R-:W-:Y:S01]  /*12900*/  LOP3.LUT R5, R5, 0x6, RZ, 0xc0, !PT ;  /* 0x0000000605057812 */ /* 0x000fe200078ec0ff */
[----:B------:R-:W-:Y:S01]  /*12910*/  BSSY.RECONVERGENT B0, `(.L_x_4829) ;  /* 0x000005d000007945 */ /* 0x000fe20003800200 */
[----:B------:R-:W-:-:S03]  /*12920*/  LOP3.LUT R10, R125, 0xd8, RZ, 0xc0, !PT ;  /* 0x000000d87d0a7812 */ /* 0x000fc600078ec0ff */
[----:B------:R-:W-:Y:S01]  /*12930*/  BAR.SYNC.DEFER_BLOCKING 0x0 ;  /* 0x0000000000007b1d */ /* 0x000fe20000010000 */
[----:B------:R-:W-:Y:S02]  /*12940*/  LOP3.LUT R5, R5, 0x3e00, R126, 0xf8, !PT ;  /* 0x00003e0005057812 */ /* 0x000fe400078ef87e */
[----:B------:R-:W-:Y:S02]  /*12950*/  IADD3 R15, PT, PT, -R111, RZ, RZ ;  /* 0x000000ff6f0f7210 */ /* 0x000fe40007ffe1ff */
[----:B------:R-:W-:-:S03]  /*12960*/  LOP3.LUT P2, RZ, R84, 0x3, RZ, 0xc0, !PT ;  /* 0x0000000354ff7812 */ /* 0x000fc6000784c0ff */
        /* <DEDUP_REMOVED lines=12> */
[----:B---3--:R-:W-:-:S02]  /*12a30*/  FADD.FTZ R2, R6, R3 ;  /* 0x0000000306027221 */ /* 0x008fc40000010000 */
[----:B------:R-:W-:Y:S01]  /*12a40*/  FSETP.NE.FTZ.AND P0, PT, R0, RZ, PT ;  /* 0x000000ff0000720b */ /* 0x000fe20003f15000 */
[----:B------:R-:W1:Y:S01]  /*12a50*/  MUFU.RCP R3, R0 ;  /* 0x0000000000037308 */ /* 0x000e620000001000 */
[----:B------:R-:W-:Y:S01]  /*12a60*/  LOP3.LUT R6, R5, 0x20, R110, 0xf8, !PT ;  /* 0x0000002005067812 */ /* 0x000fe200078ef86e */
[----:B------:R-:W-:Y:S01]  /*12a70*/  IMAD R14, R111, R14, R15 ;  /* 0x0000000e6f0e7224 */ /* 0x000fe200078e020f */
[----:B------:R-:W-:Y:S02]  /*12a80*/  FSETP.NE.FTZ.AND P1, PT, R2, RZ, PT ;  /* 0x000000ff0200720b */ /* 0x000fe40003f35000 */
[----:B------:R-:W-:-:S03]  /*12a90*/  MOV R15, 0xff800000 ;  /* 0xff800000000f7802 */ /* 0x000fc60000000f00 */
[----:B------:R-:W3:Y:S04]  /*12aa0*/  MUFU.RCP R4, R2 ;  /* 0x0000000200047308 */ /* 0x000ee80000001000 */
[----:B------:R-:W4:Y:S04]  /*12ab0*/  @P0 LDC R16, c[0x0][0x458] ;  /* 0x00011600ff100b82 */ /* 0x000f280000000800 */
[----:B------:R-:W5:Y:S01]  /*12ac0*/  @P0 MUFU.LG2 R0, R0 ;  /* 0x0000000000000308 */ /* 0x000f620000000c00 */
[----:B-1----:R-:W-:-:S03]  /*12ad0*/  FSEL R3, R3, 1, P0 ;  /* 0x3f80000003037808 */ /* 0x002fc60000000000 */
[----:B------:R-:W1:Y:S02]  /*12ae0*/  @P1 LDC R18, c[0x0][0x458] ;  /* 0x00011600ff121b82 */ /* 0x000e640000000800 */
        /* <DEDUP_REMOVED lines=10> */
[----:B------:R-:W-:Y:S01]  /*12b90*/  LEA R4, R4, UR6, 0x2 ;  /* 0x0000000604047c11 */ /* 0x000fe2000f8e10ff */
[C---:B------:R-:W-:Y:S01]  /*12ba0*/  FMUL.FTZ R104, R5.reuse, R104 ;  /* 0x0000006805687220 */ /* 0x040fe20000410000 */
[C---:B------:R-:W-:Y:S01]  /*12bb0*/  LOP3.LUT R3, R110.reuse, 0x80, RZ, 0xc0, !PT ;  /* 0x000000806e037812 */ /* 0x040fe200078ec0ff */
        /* <DEDUP_REMOVED lines=15> */
[----:B------:R-:W-:Y:S01]  /*12cb0*/  SHF.R.U32.HI R3, RZ, 0x1, R84 ;  /* 0x00000001ff037819 */ /* 0x000fe20000011654 */
        /* <DEDUP_REMOVED lines=16> */
[----:B------:R-:W-:-:S04]  /*12dc0*/  IMAD R13, R14, R13, UR6 ;  /* 0x000000060e0d7e24 */ /* 0x000fc8000f8e020d */
[----:B--2---:R-:W-:Y:S01]  /*12dd0*/  IMAD R0, R13, UR4, RZ ;  /* 0x000000040d007c24 */ /* 0x004fe2000f8e02ff */
[----:B------:R2:W4:Y:S01]  /*12de0*/  LDS.128 R8, [R20] ;  /* 0x0000000014087984 */ /* 0x0005220000000c00 */
[----:B---3--:R-:W-:Y:S01]  /*12df0*/  MOV R17, 0xff800000 ;  /* 0xff80000000117802 */ /* 0x008fe20000000f00 */
[----:B-1----:R-:W-:Y:S02]  /*12e00*/  @P1 FFMA.FTZ R17, R67, R18, R2 ;  /* 0x0000001243111223 */ /* 0x002fe40000010002 */
[----:B------:R2:W1:Y:S01]  /*12e10*/  LDS.128 R4, [R20+0x800] ;  /* 0x0008000014047984 */ /* 0x0004620000000c00 */
[----:B------:R-:W-:Y:S05]  /*12e20*/  @P2 BRA `(.L_x_4830) ;  /* 0x00000000002c2947 */ /* 0x000fea0003800000 */
[----:B------:R-:W3:Y:S01]  /*12e30*/  LDCU.64 UR4, c[0x0][0x428] ;  /* 0x00008500ff0477ac */ /* 0x000ee20008000a00 */
[----:B------:R-:W-:Y:S01]  /*12e40*/  VIADD R3, R109, -UR6 ;  /* 0x800000066d037c36 */ /* 0x000fe20008000000 */
        /* <DEDUP_REMOVED lines=9> */
.L_x_4830:
[----:B------:R-:W-:Y:S05]  /*12ee0*/  BSYNC.RECONVERGENT B0 ;  /* 0x0000000000007941 */ /* 0x000fea0003800200 */
.L_x_4829:
[----:B---3--:R-:W3:Y:S01]  /*12ef0*/  LDS.128 R16, [R20+0x1000] ;  /* 0x0010000014107984 */ /* 0x008ee20000000c00 */
        /* <DEDUP_REMOVED lines=19> */
[----:B----4-:R2:W-:Y:S04]  /*13030*/  @!P4 STG.E.128 desc[UR8][R2.64], R8 ;  /* 0x000000080200c986 */ /* 0x0105e8000c101d08 */
[----:B-1----:R2:W-:Y:S04]  /*13040*/  @!P3 STG.E.128 desc[UR8][R2.64+0x800], R4 ;  /* 0x000800040200b986 */ /* 0x0025e8000c101d08 */
[----:B---3--:R2:W-:Y:S01]  /*13050*/  @!P2 STG.E.128 desc[UR8][R2.64+0x1000], R16 ;  /* 0x001000100200a986 */ /* 0x0085e2000c101d08 */
[----:B------:R-:W-:Y:S05]  /*13060*/  @P0 EXIT ;  /* 0x000000000000094d */ /* 0x000fea0003800000 */
[----:B------:R-:W-:Y:S01]  /*13070*/  STG.E.128 desc[UR8][R2.64+0x1800], R12 ;  /* 0x0018000c02007986 */ /* 0x000fe2000c101d08 */
[----:B------:R-:W-:Y:S05]  /*13080*/  EXIT ;  /* 0x000000000000794d */ /* 0x000fea0003800000 */
.L_x_4831:
        /* <DEDUP_REMOVED lines=15> */
.L_x_4943:


//--------------------- .nv.shared._ZN5flash32flash_fwd_splitkv_combine_kernelI23Flash_fwd_kernel_traitsILi32ELi64ELi256ELi4ELb0ELb0EN7cutlass10bfloat16_tE19Flash_kernel_traitsILi32ELi64ELi256ELi4ES3_EELi16ELi7ELb0EEEvNS_16Flash_fwd_paramsE --------------------------
	.section	.nv.shared._ZN5flash32flash_fwd_splitkv_combine_kernelI23Flash_fwd_kernel_traitsILi32ELi64ELi256ELi4ELb0ELb0EN7cutlass10bfloat16_tE19Flash_kernel_traitsILi32ELi64ELi256ELi4ES3_EELi16ELi7ELb0EEEvNS_16Flash_fwd_paramsE,"aw",@nobits
	.sectionflags	@""
	.align	16
.nv.shared._ZN5flash32flash_fwd_splitkv_combine_kernelI23Flash_fwd_kernel_traitsILi32ELi64ELi256ELi4ELb0ELb0EN7cutlass10bfloat16_tE19Flash_kernel_traitsILi32ELi64ELi256ELi4ES3_EELi16ELi7ELb0EEEvNS_16Flash_fwd_paramsE:
	.zero		9728


//--------------------- .nv.shared.reserved.0     --------------------------
	.section	.nv.shared.reserved.0,"aw",@nobits
	.weak		__nv_reservedSMEM_offset_0_alias
	.size		__nv_reservedSMEM_offset_0_alias, 0, 64
	.other		__nv_reservedSMEM_offset_0_alias,@"STO_CUDA_RESERVED_SHARED STV_DEFAULT"
__nv_reservedSMEM_offset_0_alias:
	.zero		0
	.zero		64


//--------------------- .nv.global                --------------------------
	.section	.nv.global,"aw",@nobits
.nv.global:
	.type		_ZN78_INTERNAL_248877fc_42_flash_fwd_split_hdim32_bf16_causal_sm80_cu_6987f922_28424cute1_E,@object
	.size		_ZN78_INTERNAL_248877fc_42_flash_fwd_split_hdim32_bf16_causal_sm80_cu_6987f922_28424cute1_E,(_ZN78_INTERNAL_248877fc_42_flash_fwd_split_hdim32_bf16_causal_sm80_cu_6987f922_28424cuda3std3__45__cpo6cbeginE - _ZN78_INTERNAL_248877fc_42_flash_fwd_split_hdim32_bf16_causal_sm80_cu_6987f922_28424cute1_E)
_ZN78_INTERNAL_248877fc_42_flash_fwd_split_hdim32_bf16_causal_sm80_cu_6987f922_28424cute1_E:
	.zero		1
	.type		_ZN78_INTERNAL_248877fc_42_flash_fwd_split_hdim32_bf16_causal_sm80_cu_6987f922_28424cuda3std3__45__cpo6cbeginE,@object
	.size		_ZN78_INTERNAL_248877fc_42_flash_fwd_split_hdim32_bf16_causal_sm80_cu_6987f922_28424cuda3std3__45__cpo6cbeginE,(_ZN78_INTERNAL_248877fc_42_flash_fwd_split_hdim32_bf16_causal_sm80_cu_6987f922_28424cuda3std3__48in_placeE - _ZN78_INTERNAL_248877fc_42_flash_fwd_split_hdim32_bf16_causal_sm80_cu_6987f922_28424cuda3std3__45__cpo6cbeginE)
_ZN78_INTERNAL_248877fc_42_flash_fwd_split_hdim32_bf16_causal_sm80_cu_6987f922_28424cuda3std3__45__cpo6cbeginE:
	.zero		1
	.type		_ZN78_INTERNAL_248877fc_42_flash_fwd_split_hdim32_bf16_causal_sm80_cu_6987f922_28424cuda3std3__48in_placeE,@object
	.size		_ZN78_INTERNAL_248877fc_42_flash_fwd_split_hdim32_bf16_causal_sm80_cu_6987f922_28424cuda3std3__48in_placeE,(_ZN78_INTERNAL_248877fc_42_flash_fwd_split_hdim32_bf16_causal_sm80_cu_6987f922_28424cuda3std6ranges3__45__cpo9iter_moveE - _ZN78_INTERNAL_248877fc_42_flash_fwd_split_hdim32_bf16_causal_sm80_cu_6987f922_28424cuda3std3__48in_placeE)
_ZN78_INTERNAL_248877fc_42_flash_fwd_split_hdim32_bf16_causal_sm80_cu_6987f922_28424cuda3std3__48in_placeE:
	.zero		1
	.type		_ZN78_INTERNAL_248877fc_42_flash_fwd_split_hdim32_bf16_causal_sm80_cu_6987f922_28424cuda3std6ranges3__45__cpo9iter_moveE,@object
	.size		_ZN78_INTERNAL_248877fc_42_flash_fwd_split_hdim32_bf16_causal_sm80_cu_6987f922_28424cuda3std6ranges3__45__cpo9iter_moveE,(_ZN78_INTERNAL_248877fc_42_flash_fwd_split_hdim32_bf16_causal_sm80_cu_6987f922_28424cuda3std3__45__cpo5beginE - _ZN78_INTERNAL_248877fc_42_flash_fwd_split_hdim32_bf16_causal_sm80_cu_6987f922_28424cuda3std6ranges3__45__cpo9iter_moveE)
_ZN78_INTERNAL_248877fc_42_flash_fwd_split_hdim32_bf16_causal_sm80_cu_6987f922_28424cuda3std6ranges3__45__cpo9iter_moveE:
	.zero		1
	.type		_ZN78_INTERNAL_248877fc_42_flash_fwd_split_hdim32_bf16_causal_sm80_cu_6987f922_28424cuda3std3__45__cpo5beginE,@object
	.size		_ZN78_INTERNAL_248877fc_42_flash_fwd_split_hdim32_bf16_causal_sm80_cu_6987f922_28424cuda3std3__45__cpo5beginE,(_ZN78_INTERNAL_248877fc_42_flash_fwd_split_hdim32_bf16_causal_sm80_cu_6987f922_28424cuda3std3__480_GLOBAL__N__248877fc_42_flash_fwd_split_hdim32_bf16_causal_sm80_cu_6987f922_28426ignoreE - _ZN78_INTERNAL_248877fc_42_flash_fwd_split_hdim32_bf16_causal_sm80_cu_6987f922_28424cuda3std3__45__cpo5beginE)
_ZN78_INTERNAL_248877fc_42_flash_fwd_split_hdim32_bf16_causal_sm80_cu_6987f922_28424cuda3std3__45__cpo5beginE:
	.zero		1
	.type		_ZN78_INTERNAL_248877fc_42_flash_fwd_split_hdim32_bf16_causal_sm80_cu_6987f922_28424cuda3std3__480_GLOBAL__N__248877fc_42_flash_fwd_split_hdim32_bf16_causal_sm80_cu_6987f922_28426ignoreE,@object
	.size		_ZN78_INTERNAL_248877fc_42_flash_fwd_split_hdim32_bf16_causal_sm80_cu_6987f922_28424cuda3std3__480_GLOBAL__N__248877fc_42_flash_fwd_split_hdim32_bf16_causal_sm80_cu_6987f922_28426ignoreE,(_ZN78_INTERNAL_248877fc_42_flash_fwd_split_hdim32_bf16_causal_sm80_cu_6987f922_28424cute7productE - _ZN78_INTERNAL_248877fc_42_flash_fwd_split_hdim32_bf16_causal_sm80_cu_6987f922_28424cuda3std3__480_GLOBAL__N__248877fc_42_flash_fwd_split_hdim32_bf16_causal_sm80_cu_6987f922_28426ignoreE)
_ZN78_INTERNAL_248877fc_42_flash_fwd_split_hdim32_bf16_causal_sm80_cu_6987f922_28424cuda3std3__480_GLOBAL__N__248877fc_42_flash_fwd_split_hdim32_bf16_causal_sm80_cu_6987f922_28426ignoreE:
	.zero		1
	.type		_ZN78_INTERNAL_248877fc_42_flash_fwd_split_hdim32_bf16_causal_sm80_cu_6987f922_28424cute7productE,@object
	.size		_ZN78_INTERNAL_248877fc_42_flash_fwd_split_hdim32_bf16_causal_sm80_cu_6987f922_28424cute7productE,(_ZN78_INTERNAL_248877fc_42_flash_fwd_split_hdim32_bf16_causal_sm80_cu_6987f922_28424cuda3std3__45__cpo3endE - _ZN78_INTERNAL_248877fc_42_flash_fwd_split_hdim32_bf16_causal_sm80_cu_6987f922_28424cute7productE)
_ZN78_INTERNAL_248877fc_42_flash_fwd_split_hdim32_bf16_causal_sm80_cu_6987f922_28424cute7productE:
	.zero		1
	.type		_ZN78_INTERNAL_248877fc_42_flash_fwd_split_hdim32_bf16_causal_sm80_cu_6987f922_28424cuda3std3__45__cpo3endE,@object
	.size		_ZN78_INTERNAL_248877fc_42_flash_fwd_split_hdim32_bf16_causal_sm80_cu_6987f922_28424cuda3std3__45__cpo3endE,(_ZN78_INTERNAL_248877fc_42_flash_fwd_split_hdim32_bf16_causal_sm80_cu_6987f922_28424cuda3std3__419piecewise_constructE - _ZN78_INTERNAL_248877fc_42_flash_fwd_split_hdim32_bf16_causal_sm80_cu_6987f922_28424cuda3std3__45__cpo3endE)
_ZN78_INTERNAL_248877fc_42_flash_fwd_split_hdim32_bf16_causal_sm80_cu_6987f922_28424cuda3std3__45__cpo3endE:
	.zero		1
	.type		_ZN78_INTERNAL_248877fc_42_flash_fwd_split_hdim32_bf16_causal_sm80_cu_6987f922_28424cuda3std3__419piecewise_constructE,@object
	.size		_ZN78_INTERNAL_248877fc_42_flash_fwd_split_hdim32_bf16_causal_sm80_cu_6987f922_28424cuda3std3__419piecewise_constructE,(_ZN78_INTERNAL_248877fc_42_flash_fwd_split_hdim32_bf16_causal_sm80_cu_6987f922_28424cuda3std3__45__cpo4cendE - _ZN78_INTERNAL_248877fc_42_flash_fwd_split_hdim32_bf16_causal_sm80_cu_6987f922_28424cuda3std3__419piecewise_constructE)
_ZN78_INTERNAL_248877fc_42_flash_fwd_split_hdim32_bf16_causal_sm80_cu_6987f922_28424cuda3std3__419piecewise_constructE:
	.zero		1
	.type		_ZN78_INTERNAL_248877fc_42_flash_fwd_split_hdim32_bf16_causal_sm80_cu_6987f922_28424cuda3std3__45__cpo4cendE,@object
	.size		_ZN78_INTERNAL_248877fc_42_flash_fwd_split_hdim32_bf16_causal_sm80_cu_6987f922_28424cuda3std3__45__cpo4cendE,(_ZN78_INTERNAL_248877fc_42_flash_fwd_split_hdim32_bf16_causal_sm80_cu_6987f922_28424cuda3std6ranges3__45__cpo4swapE - _ZN78_INTERNAL_248877fc_42_flash_fwd_split_hdim32_bf16_causal_sm80_cu_6987f922_28424cuda3std3__45__cpo4cendE)
_ZN78_INTERNAL_248877fc_42_flash_fwd_split_hdim32_bf16_causal_sm80_cu_6987f922_28424cuda3std3__45__cpo4cendE:
	.zero		1
	.type		_ZN78_INTERNAL_248877fc_42_flash_fwd_split_hdim32_bf16_causal_sm80_cu_6987f922_28424cuda3std6ranges3__45__cpo4swapE,@object
	.size		_ZN78_INTERNAL_248877fc_42_flash_fwd_split_hdim32_bf16_causal_sm80_cu_6987f922_28424cuda3std6ranges3__45__cpo4swapE,(.L_7 - _ZN78_INTERNAL_248877fc_42_flash_fwd_split_hdim32_bf16_causal_sm80_cu_6987f922_28424cuda3std6ranges3__45__cpo4swapE)
_ZN78_INTERNAL_248877fc_42_flash_fwd_split_hdim32_bf16_causal_sm80_cu_6987f922_28424cuda3std6ranges3__45__cpo4swapE:
	.zero		1
.L_7:


//--------------------- .nv.shared._ZN5flash32flash_fwd_splitkv_combine_kernelI23Flash_fwd_kernel_traitsILi32ELi64ELi256ELi4ELb0ELb0EN7cutlass10bfloat16_tE19Flash_kernel_traitsILi32ELi64ELi256ELi4ES3_EELi16ELi6ELb0EEEvNS_16Flash_fwd_paramsE --------------------------
	.section	.nv.shared._ZN5flash32flash_fwd_splitkv_combine_kernelI23Flash_fwd_kernel_traitsILi32ELi64ELi256ELi4ELb0ELb0EN7cutlass10bfloat16_tE19Flash_kernel_traitsILi32ELi64ELi256ELi4ES3_EELi16ELi6ELb0EEEvNS_16Flash_fwd_paramsE,"aw",@nobits
	.sectionflags	@""
	.align	16
.nv.shared._ZN5flash32flash_fwd_splitkv_combine_kernelI23Flash_fwd_kernel_traitsILi32ELi64ELi256ELi4ELb0ELb0EN7cutlass10bfloat16_tE19Flash_kernel_traitsILi32ELi64ELi256ELi4ES3_EELi16ELi6ELb0EEEvNS_16Flash_fwd_paramsE:
	.zero		5376


//--------------------- .nv.shared._ZN5flash32flash_fwd_splitkv_combine_kernelI23Flash_fwd_kernel_traitsILi32ELi64ELi256ELi4ELb0ELb0EN7cutlass10bfloat16_tE19Flash_kernel_traitsILi32ELi64ELi256ELi4ES3_EELi16ELi5ELb0EEEvNS_16Flash_fwd_paramsE --------------------------
	.section	.nv.shared._ZN5flash32flash_fwd_splitkv_combine_kernelI23Flash_fwd_kernel_traitsILi32ELi64ELi256ELi4ELb0ELb0EN7cutlass10bfloat16_tE19Flash_kernel_traitsILi32ELi64ELi256ELi4ES3_EELi16ELi5ELb0EEEvNS_16Flash_fwd_paramsE,"aw",@nobits
	.sectionflags	@""
	.align	16
.nv.shared._ZN5flash32flash_fwd_splitkv_combine_kernelI23Flash_fwd_kernel_traitsILi32ELi64ELi256ELi4ELb0ELb0EN7cutlass10bfloat16_tE19Flash_kernel_traitsILi32ELi64ELi256ELi4ES3_EELi16ELi5ELb0EEEvNS_16Flash_fwd_paramsE:
	.zero		3200


//--------------------- .nv.shared._ZN5flash32flash_fwd_splitkv_combine_kernelI23Flash_fwd_kernel_traitsILi32ELi64ELi256ELi4ELb0ELb0EN7cutlass10bfloat16_tE19Flash_kernel_traitsILi32ELi64ELi256ELi4ES3_EELi16ELi4ELb0EEEvNS_16Flash_fwd_paramsE --------------------------
	.section	.nv.shared._ZN5flash32flash_fwd_splitkv_combine_kernelI23Flash_fwd_kernel_traitsILi32ELi64ELi256ELi4ELb0ELb0EN7cutlass10bfloat16_tE19Flash_kernel_traitsILi32ELi64ELi256ELi4ES3_EELi16ELi4ELb0EEEvNS_16Flash_fwd_paramsE,"aw",@nobits
	.sectionflags	@""
	.align	16
.nv.shared._ZN5flash32flash_fwd_splitkv_combine_kernelI23Flash_fwd_kernel_traitsILi32ELi64ELi256ELi4ELb0ELb0EN7cutlass10bfloat16_tE19Flash_kernel_traitsILi32ELi64ELi256ELi4ES3_EELi16ELi4ELb0EEEvNS_16Flash_fwd_paramsE:
	.zero		2112


//--------------------- .nv.shared._ZN5flash32flash_fwd_splitkv_combine_kernelI23Flash_fwd_kernel_traitsILi32ELi64ELi256ELi4ELb0ELb0EN7cutlass10bfloat16_tE19Flash_kernel_traitsILi32ELi64ELi256ELi4ES3_EELi16ELi3ELb0EEEvNS_16Flash_fwd_paramsE --------------------------
	.section	.nv.shared._ZN5flash32flash_fwd_splitkv_combine_kernelI23Flash_fwd_kernel_traitsILi32ELi64ELi256ELi4ELb0ELb0EN7cutlass10bfloat16_tE19Flash_kernel_traitsILi32ELi64ELi256ELi4ES3_EELi16ELi3ELb0EEEvNS_16Flash_fwd_paramsE,"aw",@nobits
	.sectionflags	@""
	.align	16
.nv.shared._ZN5flash32flash_fwd_splitkv_combine_kernelI23Flash_fwd_kernel_traitsILi32ELi64ELi256ELi4ELb0ELb0EN7cutlass10bfloat16_tE19Flash_kernel_traitsILi32ELi64ELi256ELi4ES3_EELi16ELi3ELb0EEEvNS_16Flash_fwd_paramsE:
	.zero		1568


//--------------------- .nv.shared._ZN5flash32flash_fwd_splitkv_combine_kernelI23Flash_fwd_kernel_traitsILi32ELi64ELi256ELi4ELb0ELb0EN7cutlass10bfloat16_tE19Flash_kernel_traitsILi32ELi64ELi256ELi4ES3_EELi16ELi2ELb0EEEvNS_16Flash_fwd_paramsE --------------------------
	.section	.nv.shared._ZN5flash32flash_fwd_splitkv_combine_kernelI23Flash_fwd_kernel_traitsILi32ELi64ELi256ELi4ELb0ELb0EN7cutlass10bfloat16_tE19Flash_kernel_traitsILi32ELi64ELi256ELi4ES3_EELi16ELi2ELb0EEEvNS_16Flash_fwd_paramsE,"aw",@nobits
	.sectionflags	@""
	.align	16
.nv.shared._ZN5flash32flash_fwd_splitkv_combine_kernelI23Flash_fwd_kernel_traitsILi32ELi64ELi256ELi4ELb0ELb0EN7cutlass10bfloat16_tE19Flash_kernel_traitsILi32ELi64ELi256ELi4ES3_EELi16ELi2ELb0EEEvNS_16Flash_fwd_paramsE:
	.zero		1296


//--------------------- .nv.shared._ZN5flash32flash_fwd_splitkv_combine_kernelI23Flash_fwd_kernel_traitsILi32ELi64ELi256ELi4ELb0ELb0EN7cutlass10bfloat16_tE19Flash_kernel_traitsILi32ELi64ELi256ELi4ES3_EELi16ELi1ELb0EEEvNS_16Flash_fwd_paramsE --------------------------
	.section	.nv.shared._ZN5flash32flash_fwd_splitkv_combine_kernelI23Flash_fwd_kernel_traitsILi32ELi64ELi256ELi4ELb0ELb0EN7cutlass10bfloat16_tE19Flash_kernel_traitsILi32ELi64ELi256ELi4ES3_EELi16ELi1ELb0EEEvNS_16Flash_fwd_paramsE,"aw",@nobits
	.sectionflags	@""
	.align	16
.nv.shared._ZN5flash32flash_fwd_splitkv_combine_kernelI23Flash_fwd_kernel_traitsILi32ELi64ELi256ELi4ELb0ELb0EN7cutlass10bfloat16_tE19Flash_kernel_traitsILi32ELi64ELi256ELi4ES3_EELi16ELi1ELb0EEEvNS_16Flash_fwd_paramsE:
	.zero		1168


//--------------------- .nv.shared._ZN5flash32flash_fwd_splitkv_combine_kernelI23Flash_fwd_kernel_traitsILi32ELi64ELi256ELi4ELb0ELb0EN7cutlass10bfloat16_tE19Flash_kernel_traitsILi32ELi64ELi256ELi4ES3_EELi16ELi7ELb1EEEvNS_16Flash_fwd_paramsE --------------------------
	.section	.nv.shared._ZN5flash32flash_fwd_splitkv_combine_kernelI23Flash_fwd_kernel_traitsILi32ELi64ELi256ELi4ELb0ELb0EN7cutlass10bfloat16_tE19Flash_kernel_traitsILi32ELi64ELi256ELi4ES3_EELi16ELi7ELb1EEEvNS_16Flash_fwd_paramsE,"aw",@nobits
	.sectionflags	@""
	.align	16
.nv.shared._ZN5flash32flash_fwd_splitkv_combine_kernelI23Flash_fwd_kernel_traitsILi32ELi64ELi256ELi4ELb0ELb0EN7cutlass10bfloat16_tE19Flash_kernel_traitsILi32ELi64ELi256ELi4ES3_EELi16ELi7ELb1EEEvNS_16Flash_fwd_paramsE:
	.zero		9728


//--------------------- .nv.shared._ZN5flash32flash_fwd_splitkv_combine_kernelI23Flash_fwd_kernel_traitsILi32ELi64ELi256ELi4ELb0ELb0EN7cutlass10bfloat16_tE19Flash_kernel_traitsILi32ELi64ELi256ELi4ES3_EELi16ELi6ELb1EEEvNS_16Flash_fwd_paramsE --------------------------
	.section	.nv.shared._ZN5flash32flash_fwd_splitkv_combine_kernelI23Flash_fwd_kernel_traitsILi32ELi64ELi256ELi4ELb0ELb0EN7cutlass10bfloat16_tE19Flash_kernel_traitsILi32ELi64ELi256ELi4ES3_EELi16ELi6ELb1EEEvNS_16Flash_fwd_paramsE,"aw",@nobits
	.sectionflags	@""
	.align	16
.nv.shared._ZN5flash32flash_fwd_splitkv_combine_kernelI23Flash_fwd_kernel_traitsILi32ELi64ELi256ELi4ELb0ELb0EN7cutlass10bfloat16_tE19Flash_kernel_traitsILi32ELi64ELi256ELi4ES3_EELi16ELi6ELb1EEEvNS_16Flash_fwd_paramsE:
	.zero		5376


//--------------------- .nv.shared._ZN5flash32flash_fwd_splitkv_combine_kernelI23Flash_fwd_kernel_traitsILi32ELi64ELi256ELi4ELb0ELb0EN7cutlass10bfloat16_tE19Flash_kernel_traitsILi32ELi64ELi256ELi4ES3_EELi16ELi5ELb1EEEvNS_16Flash_fwd_paramsE --------------------------
	.section	.nv.shared._ZN5flash32flash_fwd_splitkv_combine_kernelI23Flash_fwd_kernel_traitsILi32ELi64ELi256ELi4ELb0ELb0EN7cutlass10bfloat16_tE19Flash_kernel_traitsILi32ELi64ELi256ELi4ES3_EELi16ELi5ELb1EEEvNS_16Flash_fwd_paramsE,"aw",@nobits
	.sectionflags	@""
	.align	16
.nv.shared._ZN5flash32flash_fwd_splitkv_combine_kernelI23Flash_fwd_kernel_traitsILi32ELi64ELi256ELi4ELb0ELb0EN7cutlass10bfloat16_tE19Flash_kernel_traitsILi32ELi64ELi256ELi4ES3_EELi16ELi5ELb1EEEvNS_16Flash_fwd_paramsE:
	.zero		3200


//--------------------- .nv.shared._ZN5flash32flash_fwd_splitkv_combine_kernelI23Flash_fwd_kernel_traitsILi32ELi64ELi256ELi4ELb0ELb0EN7cutlass10bfloat16_tE19Flash_kernel_traitsILi32ELi64ELi256ELi4ES3_EELi16ELi4ELb1EEEvNS_16Flash_fwd_paramsE --------------------------
	.section	.nv.shared._ZN5flash32flash_fwd_splitkv_combine_kernelI23Flash_fwd_kernel_traitsILi32ELi64ELi256ELi4ELb0ELb0EN7cutlass10bfloat16_tE19Flash_kernel_traitsILi32ELi64ELi256ELi4ES3_EELi16ELi4ELb1EEEvNS_16Flash_fwd_paramsE,"aw",@nobits
	.sectionflags	@""
	.align	16
.nv.shared._ZN5flash32flash_fwd_splitkv_combine_kernelI23Flash_fwd_kernel_traitsILi32ELi64ELi256ELi4ELb0ELb0EN7cutlass10bfloat16_tE19Flash_kernel_traitsILi32ELi64ELi256ELi4ES3_EELi16ELi4ELb1EEEvNS_16Flash_fwd_paramsE:
	.zero		2112


//--------------------- .nv.shared._ZN5flash32flash_fwd_splitkv_combine_kernelI23Flash_fwd_kernel_traitsILi32ELi64ELi256ELi4ELb0ELb0EN7cutlass10bfloat16_tE19Flash_kernel_traitsILi32ELi64ELi256ELi4ES3_EELi16ELi3ELb1EEEvNS_16Flash_fwd_paramsE --------------------------
	.section	.nv.shared._ZN5flash32flash_fwd_splitkv_combine_kernelI23Flash_fwd_kernel_traitsILi32ELi64ELi256ELi4ELb0ELb0EN7cutlass10bfloat16_tE19Flash_kernel_traitsILi32ELi64ELi256ELi4ES3_EELi16ELi3ELb1EEEvNS_16Flash_fwd_paramsE,"aw",@nobits
	.sectionflags	@""
	.align	16
.nv.shared._ZN5flash32flash_fwd_splitkv_combine_kernelI23Flash_fwd_kernel_traitsILi32ELi64ELi256ELi4ELb0ELb0EN7cutlass10bfloat16_tE19Flash_kernel_traitsILi32ELi64ELi256ELi4ES3_EELi16ELi3ELb1EEEvNS_16Flash_fwd_paramsE:
	.zero		1568


//--------------------- .nv.shared._ZN5flash32flash_fwd_splitkv_combine_kernelI23Flash_fwd_kernel_traitsILi32ELi64ELi256ELi4ELb0ELb0EN7cutlass10bfloat16_tE19Flash_kernel_traitsILi32ELi64ELi256ELi4ES3_EELi16ELi2ELb1EEEvNS_16Flash_fwd_paramsE --------------------------
	.section	.nv.shared._ZN5flash32flash_fwd_splitkv_combine_kernelI23Flash_fwd_kernel_traitsILi32ELi64ELi256ELi4ELb0ELb0EN7cutlass10bfloat16_tE19Flash_kernel_traitsILi32ELi64ELi256ELi4ES3_EELi16ELi2ELb1EEEvNS_16Flash_fwd_paramsE,"aw",@nobits
	.sectionflags	@""
	.align	16
.nv.shared._ZN5flash32flash_fwd_splitkv_combine_kernelI23Flash_fwd_kernel_traitsILi32ELi64ELi256ELi4ELb0ELb0EN7cutlass10bfloat16_tE19Flash_kernel_traitsILi32ELi64ELi256ELi4ES3_EELi16ELi2ELb1EEEvNS_16Flash_fwd_paramsE:
	.zero		1296


//--------------------- .nv.shared._ZN5flash32flash_fwd_splitkv_combine_kernelI23Flash_fwd_kernel_traitsILi32ELi64ELi256ELi4ELb0ELb0EN7cutlass10bfloat16_tE19Flash_kernel_traitsILi32ELi64ELi256ELi4ES3_EELi16ELi1ELb1EEEvNS_16Flash_fwd_paramsE --------------------------
	.section	.nv.shared._ZN5flash32flash_fwd_splitkv_combine_kernelI23Flash_fwd_kernel_traitsILi32ELi64ELi256ELi4ELb0ELb0EN7cutlass10bfloat16_tE19Flash_kernel_traitsILi32ELi64ELi256ELi4ES3_EELi16ELi1ELb1EEEvNS_16Flash_fwd_paramsE,"aw",@nobits
	.sectionflags	@""
	.align	16
.nv.shared._ZN5flash32flash_fwd_splitkv_combine_kernelI23Flash_fwd_kernel_traitsILi32ELi64ELi256ELi4ELb0ELb0EN7cutlass10bfloat16_tE19Flash_kernel_traitsILi32ELi64ELi256ELi4ES3_EELi16ELi1ELb1EEEvNS_16Flash_fwd_paramsE:
	.zero		1168


//--------------------- .nv.shared._ZN5flash24flash_fwd_splitkv_kernelI23Flash_fwd_kernel_traitsILi32ELi64ELi256ELi4ELb0ELb0EN7cutlass10bfloat16_tE19Flash_kernel_traitsILi32ELi64ELi256ELi4ES3_EELb1ELb0ELb0ELb0ELb0ELb0ELb0ELb0EEEvNS_16Flash_fwd_paramsE --------------------------
	.section	.nv.shared._ZN5flash24flash_fwd_splitkv_kernelI23Flash_fwd_kernel_traitsILi32ELi64ELi256ELi4ELb0ELb0EN7cutlass10bfloat16_tE19Flash_kernel_traitsILi32ELi64ELi256ELi4ES3_EELb1ELb0ELb0ELb0ELb0ELb0ELb0ELb0EEEvNS_16Flash_fwd_paramsE,"aw",@nobits
	.sectionflags	@""
	.align	16
	.zero		1024


//--------------------- .nv.shared._ZN5flash24flash_fwd_splitkv_kernelI23Flash_fwd_kernel_traitsILi32ELi64ELi256ELi4ELb0ELb0EN7cutlass10bfloat16_tE19Flash_kernel_traitsILi32ELi64ELi256ELi4ES3_EELb1ELb0ELb0ELb0ELb0ELb1ELb0ELb0EEEvNS_16Flash_fwd_paramsE --------------------------
	.section	.nv.shared._ZN5flash24flash_fwd_splitkv_kernelI23Flash_fwd_kernel_traitsILi32ELi64ELi256ELi4ELb0ELb0EN7cutlass10bfloat16_tE19Flash_kernel_traitsILi32ELi64ELi256ELi4ES3_EELb1ELb0ELb0ELb0ELb0ELb1ELb0ELb0EEEvNS_16Flash_fwd_paramsE,"aw",@nobits
	.sectionflags	@""
	.align	16
	.zero		1024


//--------------------- .nv.shared._ZN5flash24flash_fwd_splitkv_kernelI23Flash_fwd_kernel_traitsILi32ELi64ELi256ELi4ELb0ELb0EN7cutlass10bfloat16_tE19Flash_kernel_traitsILi32ELi64ELi256ELi4ES3_EELb1ELb0ELb0ELb0ELb0ELb0ELb0ELb1EEEvNS_16Flash_fwd_paramsE --------------------------
	.section	.nv.shared._ZN5flash24flash_fwd_splitkv_kernelI23Flash_fwd_kernel_traitsILi32ELi64ELi256ELi4ELb0ELb0EN7cutlass10bfloat16_tE19Flash_kernel_traitsILi32ELi64ELi256ELi4ES3_EELb1ELb0ELb0ELb0ELb0ELb0ELb0ELb1EEEvNS_16Flash_fwd_paramsE,"aw",@nobits
	.sectionflags	@""
	.align	16
	.zero		1024


//--------------------- .nv.shared._ZN5flash24flash_fwd_splitkv_kernelI23Flash_fwd_kernel_traitsILi32ELi64ELi256ELi4ELb0ELb0EN7cutlass10bfloat16_tE19Flash_kernel_traitsILi32ELi64ELi256ELi4ES3_EELb1ELb0ELb0ELb0ELb0ELb1ELb0ELb1EEEvNS_16Flash_fwd_paramsE --------------------------
	.section	.nv.shared._ZN5flash24flash_fwd_splitkv_kernelI23Flash_fwd_kernel_traitsILi32ELi64ELi256ELi4ELb0ELb0EN7cutlass10bfloat16_tE19Flash_kernel_traitsILi32ELi64ELi256ELi4ES3_EELb1ELb0ELb0ELb0ELb0ELb1ELb0ELb1EEEvNS_16Flash_fwd_paramsE,"aw",@nobits
	.sectionflags	@""
	.align	16
	.zero		1024


//--------------------- .nv.shared._ZN5flash24flash_fwd_splitkv_kernelI23Flash_fwd_kernel_traitsILi32ELi64ELi256ELi4ELb0ELb0EN7cutlass10bfloat16_tE19Flash_kernel_traitsILi32ELi64ELi256ELi4ES3_EELb1ELb0ELb0ELb0ELb0ELb0ELb1ELb0EEEvNS_16Flash_fwd_paramsE --------------------------
	.section	.nv.shared._ZN5flash24flash_fwd_splitkv_kernelI23Flash_fwd_kernel_traitsILi32ELi64ELi256ELi4ELb0ELb0EN7cutlass10bfloat16_tE19Flash_kernel_traitsILi32ELi64ELi256ELi4ES3_EELb1ELb0ELb0ELb0ELb0ELb0ELb1ELb0EEEvNS_16Flash_fwd_paramsE,"aw",@nobits
	.sectionflags	@""
	.align	16
	.zero		1024


//--------------------- .nv.shared._ZN5flash24flash_fwd_splitkv_kernelI23Flash_fwd_kernel_traitsILi32ELi64ELi256ELi4ELb0ELb0EN7cutlass10bfloat16_tE19Flash_kernel_traitsILi32ELi64ELi256ELi4ES3_EELb1ELb0ELb0ELb0ELb0ELb1ELb1ELb0EEEvNS_16Flash_fwd_paramsE --------------------------
	.section	.nv.shared._ZN5flash24flash_fwd_splitkv_kernelI23Flash_fwd_kernel_traitsILi32ELi64ELi256ELi4ELb0ELb0EN7cutlass10bfloat16_tE19Flash_kernel_traitsILi32ELi64ELi256ELi4ES3_EELb1ELb0ELb0ELb0ELb0ELb1ELb1ELb0EEEvNS_16Flash_fwd_paramsE,"aw",@nobits
	.sectionflags	@""
	.align	16
	.zero		1024


//--------------------- .nv.shared._ZN5flash24flash_fwd_splitkv_kernelI23Flash_fwd_kernel_traitsILi32ELi64ELi256ELi4ELb0ELb0EN7cutlass10bfloat16_tE19Flash_kernel_traitsILi32ELi64ELi256ELi4ES3_EELb1ELb0ELb0ELb0ELb0ELb0ELb1ELb1EEEvNS_16Flash_fwd_paramsE --------------------------
	.section	.nv.shared._ZN5flash24flash_fwd_splitkv_kernelI23Flash_fwd_kernel_traitsILi32ELi64ELi256ELi4ELb0ELb0EN7cutlass10bfloat16_tE19Flash_kernel_traitsILi32ELi64ELi256ELi4ES3_EELb1ELb0ELb0ELb0ELb0ELb0ELb1ELb1EEEvNS_16Flash_fwd_paramsE,"aw",@nobits
	.sectionflags	@""
	.align	16
	.zero		1024


//--------------------- .nv.shared._ZN5flash24flash_fwd_splitkv_kernelI23Flash_fwd_kernel_traitsILi32ELi64ELi256ELi4ELb0ELb0EN7cutlass10bfloat16_tE19Flash_kernel_traitsILi32ELi64ELi256ELi4ES3_EELb1ELb0ELb0ELb0ELb0ELb1ELb1ELb1EEEvNS_16Flash_fwd_paramsE --------------------------
	.section	.nv.shared._ZN5flash24flash_fwd_splitkv_kernelI23Flash_fwd_kernel_traitsILi32ELi64ELi256ELi4ELb0ELb0EN7cutlass10bfloat16_tE19Flash_kernel_traitsILi32ELi64ELi256ELi4ES3_EELb1ELb0ELb0ELb0ELb0ELb1ELb1ELb1EEEvNS_16Flash_fwd_paramsE,"aw",@nobits
	.sectionflags	@""
	.align	16
	.zero		1024


//--------------------- .nv.shared._ZN5flash24flash_fwd_splitkv_kernelI23Flash_fwd_kernel_traitsILi32ELi64ELi256ELi4ELb0ELb0EN7cutlass10bfloat16_tE19Flash_kernel_traitsILi32ELi64ELi256ELi4ES3_EELb1ELb0ELb0ELb1ELb1ELb0ELb0ELb0EEEvNS_16Flash_fwd_paramsE --------------------------
	.section	.nv.shared._ZN5flash24flash_fwd_splitkv_kernelI23Flash_fwd_kernel_traitsILi32ELi64ELi256ELi4ELb0ELb0EN7cutlass10bfloat16_tE19Flash_kernel_traitsILi32ELi64ELi256ELi4ES3_EELb1ELb0ELb0ELb1ELb1ELb0ELb0ELb0EEEvNS_16Flash_fwd_paramsE,"aw",@nobits
	.sectionflags	@""
	.align	16
	.zero		1024


//--------------------- .nv.shared._ZN5flash24flash_fwd_splitkv_kernelI23Flash_fwd_kernel_traitsILi32ELi64ELi256ELi4ELb0ELb0EN7cutlass10bfloat16_tE19Flash_kernel_traitsILi32ELi64ELi256ELi4ES3_EELb1ELb0ELb0ELb1ELb1ELb1ELb0ELb0EEEvNS_16Flash_fwd_paramsE --------------------------
	.section	.nv.shared._ZN5flash24flash_fwd_splitkv_kernelI23Flash_fwd_kernel_traitsILi32ELi64ELi256ELi4ELb0ELb0EN7cutlass10bfloat16_tE19Flash_kernel_traitsILi32ELi64ELi256ELi4ES3_EELb1ELb0ELb0ELb1ELb1ELb1ELb0ELb0EEEvNS_16Flash_fwd_paramsE,"aw",@nobits
	.sectionflags	@""
	.align	16
	.zero		1024


//--------------------- .nv.shared._ZN5flash24flash_fwd_splitkv_kernelI23Flash_fwd_kernel_traitsILi32ELi64ELi256ELi4ELb0ELb0EN7cutlass10bfloat16_tE19Flash_kernel_traitsILi32ELi64ELi256ELi4ES3_EELb1ELb0ELb0ELb1ELb1ELb0ELb1ELb0EEEvNS_16Flash_fwd_paramsE --------------------------
	.section	.nv.shared._ZN5flash24flash_fwd_splitkv_kernelI23Flash_fwd_kernel_traitsILi32ELi64ELi256ELi4ELb0ELb0EN7cutlass10bfloat16_tE19Flash_kernel_traitsILi32ELi64ELi256ELi4ES3_EELb1ELb0ELb0ELb1ELb1ELb0ELb1ELb0EEEvNS_16Flash_fwd_paramsE,"aw",@nobits
	.sectionflags	@""
	.align	16
	.zero		1024


//--------------------- .nv.shared._ZN5flash24flash_fwd_splitkv_kernelI23Flash_fwd_kernel_traitsILi32ELi64ELi256ELi4ELb0ELb0EN7cutlass10bfloat16_tE19Flash_kernel_traitsILi32ELi64ELi256ELi4ES3_EELb1ELb0ELb0ELb1ELb1ELb1ELb1ELb0EEEvNS_16Flash_fwd_paramsE --------------------------
	.section	.nv.shared._ZN5flash24flash_fwd_splitkv_kernelI23Flash_fwd_kernel_traitsILi32ELi64ELi256ELi4ELb0ELb0EN7cutlass10bfloat16_tE19Flash_kernel_traitsILi32ELi64ELi256ELi4ES3_EELb1ELb0ELb0ELb1ELb1ELb1ELb1ELb0EEEvNS_16Flash_fwd_paramsE,"aw",@nobits
	.sectionflags	@""
	.align	16
	.zero		1024


//--------------------- .nv.shared._ZN5flash24flash_fwd_splitkv_kernelI23Flash_fwd_kernel_traitsILi32ELi64ELi256ELi4ELb0ELb0EN7cutlass10bfloat16_tE19Flash_kernel_traitsILi32ELi64ELi256ELi4ES3_EELb1ELb0ELb0ELb0ELb1ELb0ELb0ELb0EEEvNS_16Flash_fwd_paramsE --------------------------
	.section	.nv.shared._ZN5flash24flash_fwd_splitkv_kernelI23Flash_fwd_kernel_traitsILi32ELi64ELi256ELi4ELb0ELb0EN7cutlass10bfloat16_tE19Flash_kernel_traitsILi32ELi64ELi256ELi4ES3_EELb1ELb0ELb0ELb0ELb1ELb0ELb0ELb0EEEvNS_16Flash_fwd_paramsE,"aw",@nobits
	.sectionflags	@""
	.align	16
	.zero		1024


//--------------------- .nv.shared._ZN5flash24flash_fwd_splitkv_kernelI23Flash_fwd_kernel_traitsILi32ELi64ELi256ELi4ELb0ELb0EN7cutlass10bfloat16_tE19Flash_kernel_traitsILi32ELi64ELi256ELi4ES3_EELb1ELb0ELb0ELb0ELb1ELb1ELb0ELb0EEEvNS_16Flash_fwd_paramsE --------------------------
	.section	.nv.shared._ZN5flash24flash_fwd_splitkv_kernelI23Flash_fwd_kernel_traitsILi32ELi64ELi256ELi4ELb0ELb0EN7cutlass10bfloat16_tE19Flash_kernel_traitsILi32ELi64ELi256ELi4ES3_EELb1ELb0ELb0ELb0ELb1ELb1ELb0ELb0EEEvNS_16Flash_fwd_paramsE,"aw",@nobits
	.sectionflags	@""
	.align	16
	.zero		1024


//--------------------- .nv.shared._ZN5flash24flash_fwd_splitkv_kernelI23Flash_fwd_kernel_traitsILi32ELi64ELi256ELi4ELb0ELb0EN7cutlass10bfloat16_tE19Flash_kernel_traitsILi32ELi64ELi256ELi4ES3_EELb1ELb0ELb1ELb0ELb0ELb0ELb0ELb0EEEvNS_16Flash_fwd_paramsE --------------------------
	.section	.nv.shared._ZN5flash24flash_fwd_splitkv_kernelI23Flash_fwd_kernel_traitsILi32ELi64ELi256ELi4ELb0ELb0EN7cutlass10bfloat16_tE19Flash_kernel_traitsILi32ELi64ELi256ELi4ES3_EELb1ELb0ELb1ELb0ELb0ELb0ELb0ELb0EEEvNS_16Flash_fwd_paramsE,"aw",@nobits
	.sectionflags	@""
	.align	16
	.zero		1024


//--------------------- .nv.shared._ZN5flash24flash_fwd_splitkv_kernelI23Flash_fwd_kernel_traitsILi32ELi64ELi256ELi4ELb0ELb0EN7cutlass10bfloat16_tE19Flash_kernel_traitsILi32ELi64ELi256ELi4ES3_EELb1ELb0ELb1ELb0ELb0ELb1ELb0ELb0EEEvNS_16Flash_fwd_paramsE --------------------------
	.section	.nv.shared._ZN5flash24flash_fwd_splitkv_kernelI23Flash_fwd_kernel_traitsILi32ELi64ELi256ELi4ELb0ELb0EN7cutlass10bfloat16_tE19Flash_kernel_traitsILi32ELi64ELi256ELi4ES3_EELb1ELb0ELb1ELb0ELb0ELb1ELb0ELb0EEEvNS_16Flash_fwd_paramsE,"aw",@nobits
	.sectionflags	@""
	.align	16
	.zero		1024


//--------------------- .nv.shared._ZN5flash24flash_fwd_splitkv_kernelI23Flash_fwd_kernel_traitsILi32ELi64ELi256ELi4ELb0ELb0EN7cutlass10bfloat16_tE19Flash_kernel_traitsILi32ELi64ELi256ELi4ES3_EELb1ELb0ELb0ELb0ELb1ELb0ELb0ELb1EEEvNS_16Flash_fwd_paramsE --------------------------
	.section	.nv.shared._ZN5flash24flash_fwd_splitkv_kernelI23Flash_fwd_kernel_traitsILi32ELi64ELi256ELi4ELb0ELb0EN7cutlass10bfloat16_tE19Flash_kernel_traitsILi32ELi64ELi256ELi4ES3_EELb1ELb0ELb0ELb0ELb1ELb0ELb0ELb1EEEvNS_16Flash_fwd_paramsE,"aw",@nobits
	.sectionflags	@""
	.align	16
	.zero		1024


//--------------------- .nv.shared._ZN5flash24flash_fwd_splitkv_kernelI23Flash_fwd_kernel_traitsILi32ELi64ELi256ELi4ELb0ELb0EN7cutlass10bfloat16_tE19Flash_kernel_traitsILi32ELi64ELi256ELi4ES3_EELb1ELb0ELb0ELb0ELb1ELb1ELb0ELb1EEEvNS_16Flash_fwd_paramsE --------------------------
	.section	.nv.shared._ZN5flash24flash_fwd_splitkv_kernelI23Flash_fwd_kernel_traitsILi32ELi64ELi256ELi4ELb0ELb0EN7cutlass10bfloat16_tE19Flash_kernel_traitsILi32ELi64ELi256ELi4ES3_EELb1ELb0ELb0ELb0ELb1ELb1ELb0ELb1EEEvNS_16Flash_fwd_paramsE,"aw",@nobits
	.sectionflags	@""
	.align	16
	.zero		1024


//--------------------- .nv.shared._ZN5flash24flash_fwd_splitkv_kernelI23Flash_fwd_kernel_traitsILi32ELi64ELi256ELi4ELb0ELb0EN7cutlass10bfloat16_tE19Flash_kernel_traitsILi32ELi64ELi256ELi4ES3_EELb1ELb0ELb1ELb0ELb0ELb0ELb0ELb1EEEvNS_16Flash_fwd_paramsE --------------------------
	.section	.nv.shared._ZN5flash24flash_fwd_splitkv_kernelI23Flash_fwd_kernel_traitsILi32ELi64ELi256ELi4ELb0ELb0EN7cutlass10bfloat16_tE19Flash_kernel_traitsILi32ELi64ELi256ELi4ES3_EELb1ELb0ELb1ELb0ELb0ELb0ELb0ELb1EEEvNS_16Flash_fwd_paramsE,"aw",@nobits
	.sectionflags	@""
	.align	16
	.zero		1024


//--------------------- .nv.shared._ZN5flash24flash_fwd_splitkv_kernelI23Flash_fwd_kernel_traitsILi32ELi64ELi256ELi4ELb0ELb0EN7cutlass10bfloat16_tE19Flash_kernel_traitsILi32ELi64ELi256ELi4ES3_EELb1ELb0ELb1ELb0ELb0ELb1ELb0ELb1EEEvNS_16Flash_fwd_paramsE --------------------------
	.section	.nv.shared._ZN5flash24flash_fwd_splitkv_kernelI23Flash_fwd_kernel_traitsILi32ELi64ELi256ELi4ELb0ELb0EN7cutlass10bfloat16_tE19Flash_kernel_traitsILi32ELi64ELi256ELi4ES3_EELb1ELb0ELb1ELb0ELb0ELb1ELb0ELb1EEEvNS_16Flash_fwd_paramsE,"aw",@nobits
	.sectionflags	@""
	.align	16
	.zero		1024


//--------------------- .nv.shared._ZN5flash24flash_fwd_splitkv_kernelI23Flash_fwd_kernel_traitsILi32ELi64ELi256ELi4ELb0ELb0EN7cutlass10bfloat16_tE19Flash_kernel_traitsILi32ELi64ELi256ELi4ES3_EELb1ELb0ELb0ELb0ELb1ELb0ELb1ELb0EEEvNS_16Flash_fwd_paramsE --------------------------
	.section	.nv.shared._ZN5flash24flash_fwd_splitkv_kernelI23Flash_fwd_kernel_traitsILi32ELi64ELi256ELi4ELb0ELb0EN7cutlass10bfloat16_tE19Flash_kernel_traitsILi32ELi64ELi256ELi4ES3_EELb1ELb0ELb0ELb0ELb1ELb0ELb1ELb0EEEvNS_16Flash_fwd_paramsE,"aw",@nobits
	.sectionflags	@""
	.align	16
	.zero		1024


//--------------------- .nv.shared._ZN5flash24flash_fwd_splitkv_kernelI23Flash_fwd_kernel_traitsILi32ELi64ELi256ELi4ELb0ELb0EN7cutlass10bfloat16_tE19Flash_kernel_traitsILi32ELi64ELi256ELi4ES3_EELb1ELb0ELb0ELb0ELb1ELb1ELb1ELb0EEEvNS_16Flash_fwd_paramsE --------------------------
	.section	.nv.shared._ZN5flash24flash_fwd_splitkv_kernelI23Flash_fwd_kernel_traitsILi32ELi64ELi256ELi4ELb0ELb0EN7cutlass10bfloat16_tE19Flash_kernel_traitsILi32ELi64ELi256ELi4ES3_EELb1ELb0ELb0ELb0ELb1ELb1ELb1ELb0EEEvNS_16Flash_fwd_paramsE,"aw",@nobits
	.sectionflags	@""
	.align	16
	.zero		1024


//--------------------- .nv.shared._ZN5flash24flash_fwd_splitkv_kernelI23Flash_fwd_kernel_traitsILi32ELi64ELi256ELi4ELb0ELb0EN7cutlass10bfloat16_tE19Flash_kernel_traitsILi32ELi64ELi256ELi4ES3_EELb1ELb0ELb1ELb0ELb0ELb0ELb1ELb0EEEvNS_16Flash_fwd_paramsE --------------------------
	.section	.nv.shared._ZN5flash24flash_fwd_splitkv_kernelI23Flash_fwd_kernel_traitsILi32ELi64ELi256ELi4ELb0ELb0EN7cutlass10bfloat16_tE19Flash_kernel_traitsILi32ELi64ELi256ELi4ES3_EELb1ELb0ELb1ELb0ELb0ELb0ELb1ELb0EEEvNS_16Flash_fwd_paramsE,"aw",@nobits
	.sectionflags	@""
	.align	16
	.zero		1024


//--------------------- .nv.shared._ZN5flash24flash_fwd_splitkv_kernelI23Flash_fwd_kernel_traitsILi32ELi64ELi256ELi4ELb0ELb0EN7cutlass10bfloat16_tE19Flash_kernel_traitsILi32ELi64ELi256ELi4ES3_EELb1ELb0ELb1ELb0ELb0ELb1ELb1ELb0EEEvNS_16Flash_fwd_paramsE --------------------------
	.section	.nv.shared._ZN5flash24flash_fwd_splitkv_kernelI23Flash_fwd_kernel_traitsILi32ELi64ELi256ELi4ELb0ELb0EN7cutlass10bfloat16_tE19Flash_kernel_traitsILi32ELi64ELi256ELi4ES3_EELb1ELb0ELb1ELb0ELb0ELb1ELb1ELb0EEEvNS_16Flash_fwd_paramsE,"aw",@nobits
	.sectionflags	@""
	.align	16
	.zero		1024


//--------------------- .nv.shared._ZN5flash24flash_fwd_splitkv_kernelI23Flash_fwd_kernel_traitsILi32ELi64ELi256ELi4ELb0ELb0EN7cutlass10bfloat16_tE19Flash_kernel_traitsILi32ELi64ELi256ELi4ES3_EELb1ELb0ELb0ELb0ELb1ELb0ELb1ELb1EEEvNS_16Flash_fwd_paramsE --------------------------
	.section	.nv.shared._ZN5flash24flash_fwd_splitkv_kernelI23Flash_fwd_kernel_traitsILi32ELi64ELi256ELi4ELb0ELb0EN7cutlass10bfloat16_tE19Flash_kernel_traitsILi32ELi64ELi256ELi4ES3_EELb1ELb0ELb0ELb0ELb1ELb0ELb1ELb1EEEvNS_16Flash_fwd_paramsE,"aw",@nobits
	.sectionflags	@""
	.align	16
	.zero		1024


//--------------------- .nv.shared._ZN5flash24flash_fwd_splitkv_kernelI23Flash_fwd_kernel_traitsILi32ELi64ELi256ELi4ELb0ELb0EN7cutlass10bfloat16_tE19Flash_kernel_traitsILi32ELi64ELi256ELi4ES3_EELb1ELb0ELb0ELb0ELb1ELb1ELb1ELb1EEEvNS_16Flash_fwd_paramsE --------------------------
	.section	.nv.shared._ZN5flash24flash_fwd_splitkv_kernelI23Flash_fwd_kernel_traitsILi32ELi64ELi256ELi4ELb0ELb0EN7cutlass10bfloat16_tE19Flash_kernel_traitsILi32ELi64ELi256ELi4ES3_EELb1ELb0ELb0ELb0ELb1ELb1ELb1ELb1EEEvNS_16Flash_fwd_paramsE,"aw",@nobits
	.sectionflags	@""
	.align	16
	.zero		1024


//--------------------- .nv.shared._ZN5flash24flash_fwd_splitkv_kernelI23Flash_fwd_kernel_traitsILi32ELi64ELi256ELi4ELb0ELb0EN7cutlass10bfloat16_tE19Flash_kernel_traitsILi32ELi64ELi256ELi4ES3_EELb1ELb0ELb1ELb0ELb0ELb0ELb1ELb1EEEvNS_16Flash_fwd_paramsE --------------------------
	.section	.nv.shared._ZN5flash24flash_fwd_splitkv_kernelI23Flash_fwd_kernel_traitsILi32ELi64ELi256ELi4ELb0ELb0EN7cutlass10bfloat16_tE19Flash_kernel_traitsILi32ELi64ELi256ELi4ES3_EELb1ELb0ELb1ELb0ELb0ELb0ELb1ELb1EEEvNS_16Flash_fwd_paramsE,"aw",@nobits
	.sectionflags	@""
	.align	16
	.zero		1024


//--------------------- .nv.shared._ZN5flash24flash_fwd_splitkv_kernelI23Flash_fwd_kernel_traitsILi32ELi64ELi256ELi4ELb0ELb0EN7cutlass10bfloat16_tE19Flash_kernel_traitsILi32ELi64ELi256ELi4ES3_EELb1ELb0ELb1ELb0ELb0ELb1ELb1ELb1EEEvNS_16Flash_fwd_paramsE --------------------------
	.section	.nv.shared._ZN5flash24flash_fwd_splitkv_kernelI23Flash_fwd_kernel_traitsILi32ELi64ELi256ELi4ELb0ELb0EN7cutlass10bfloat16_tE19Flash_kernel_traitsILi32ELi64ELi256ELi4ES3_EELb1ELb0ELb1ELb0ELb0ELb1ELb1ELb1EEEvNS_16Flash_fwd_paramsE,"aw",@nobits
	.sectionflags	@""
	.align	16
	.zero		1024


//--------------------- .nv.shared._ZN5flash32flash_fwd_splitkv_combine_kernelI23Flash_fwd_kernel_traitsILi32ELi64ELi128ELi4ELb0ELb0EN7cutlass10bfloat16_tE19Flash_kernel_traitsILi32ELi64ELi128ELi4ES3_EELi16ELi7ELb0EEEvNS_16Flash_fwd_paramsE --------------------------
	.section	.nv.shared._ZN5flash32flash_fwd_splitkv_combine_kernelI23Flash_fwd_kernel_traitsILi32ELi64ELi128ELi4ELb0ELb0EN7cutlass10bfloat16_tE19Flash_kernel_traitsILi32ELi64ELi128ELi4ES3_EELi16ELi7ELb0EEEvNS_16Flash_fwd_paramsE,"aw",@nobits
	.sectionflags	@""
	.align	16
.nv.shared._ZN5flash32flash_fwd_splitkv_combine_kernelI23Flash_fwd_kernel_traitsILi32ELi64ELi128ELi4ELb0ELb0EN7cutlass10bfloat16_tE19Flash_kernel_traitsILi32ELi64ELi128ELi4ES3_EELi16ELi7ELb0EEEvNS_16Flash_fwd_paramsE:
	.zero		9728


//--------------------- .nv.shared._ZN5flash32flash_fwd_splitkv_combine_kernelI23Flash_fwd_kernel_traitsILi32ELi64ELi128ELi4ELb0ELb0EN7cutlass10bfloat16_tE19Flash_kernel_traitsILi32ELi64ELi128ELi4ES3_EELi16ELi6ELb0EEEvNS_16Flash_fwd_paramsE --------------------------
	.section	.nv.shared._ZN5flash32flash_fwd_splitkv_combine_kernelI23Flash_fwd_kernel_traitsILi32ELi64ELi128ELi4ELb0ELb0EN7cutlass10bfloat16_tE19Flash_kernel_traitsILi32ELi64ELi128ELi4ES3_EELi16ELi6ELb0EEEvNS_16Flash_fwd_paramsE,"aw",@nobits
	.sectionflags	@""
	.align	16
.nv.shared._ZN5flash32flash_fwd_splitkv_combine_kernelI23Flash_fwd_kernel_traitsILi32ELi64ELi128ELi4ELb0ELb0EN7cutlass10bfloat16_tE19Flash_kernel_traitsILi32ELi64ELi128ELi4ES3_EELi16ELi6ELb0EEEvNS_16Flash_fwd_paramsE:
	.zero		5376


//--------------------- .nv.shared._ZN5flash32flash_fwd_splitkv_combine_kernelI23Flash_fwd_kernel_traitsILi32ELi64ELi128ELi4ELb0ELb0EN7cutlass10bfloat16_tE19Flash_kernel_traitsILi32ELi64ELi128ELi4ES3_EELi16ELi5ELb0EEEvNS_16Flash_fwd_paramsE --------------------------
	.section	.nv.shared._ZN5flash32flash_fwd_splitkv_combine_kernelI23Flash_fwd_kernel_traitsILi32ELi64ELi128ELi4ELb0ELb0EN7cutlass10bfloat16_tE19Flash_kernel_traitsILi32ELi64ELi128ELi4ES3_EELi16ELi5ELb0EEEvNS_16Flash_fwd_paramsE,"aw",@nobits
	.sectionflags	@""
	.align	16
.nv.shared._ZN5flash32flash_fwd_splitkv_combine_kernelI23Flash_fwd_kernel_traitsILi32ELi64ELi128ELi4ELb0ELb0EN7cutlass10bfloat16_tE19Flash_kernel_traitsILi32ELi64ELi128ELi4ES3_EELi16ELi5ELb0EEEvNS_16Flash_fwd_paramsE:
	.zero		3200


//--------------------- .nv.shared._ZN5flash32flash_fwd_splitkv_combine_kernelI23Flash_fwd_kernel_traitsILi32ELi64ELi128ELi4ELb0ELb0EN7cutlass10bfloat16_tE19Flash_kernel_traitsILi32ELi64ELi128ELi4ES3_EELi16ELi4ELb0EEEvNS_16Flash_fwd_paramsE --------------------------
	.section	.nv.shared._ZN5flash32flash_fwd_splitkv_combine_kernelI23Flash_fwd_kernel_traitsILi32ELi64ELi128ELi4ELb0ELb0EN7cutlass10bfloat16_tE19Flash_kernel_traitsILi32ELi64ELi128ELi4ES3_EELi16ELi4ELb0EEEvNS_16Flash_fwd_paramsE,"aw",@nobits
	.sectionflags	@""
	.align	16
.nv.shared._ZN5flash32flash_fwd_splitkv_combine_kernelI23Flash_fwd_kernel_traitsILi32ELi64ELi128ELi4ELb0ELb0EN7cutlass10bfloat16_tE19Flash_kernel_traitsILi32ELi64ELi128ELi4ES3_EELi16ELi4ELb0EEEvNS_16Flash_fwd_paramsE:
	.zero		2112


//--------------------- .nv.shared._ZN5flash32flash_fwd_splitkv_combine_kernelI23Flash_fwd_kernel_traitsILi32ELi64ELi128ELi4ELb0ELb0EN7cutlass10bfloat16_tE19Flash_kernel_traitsILi32ELi64ELi128ELi4ES3_EELi16ELi3ELb0EEEvNS_16Flash_fwd_paramsE --------------------------
	.section	.nv.shared._ZN5flash32flash_fwd_splitkv_combine_kernelI23Flash_fwd_kernel_traitsILi32ELi64ELi128ELi4ELb0ELb0EN7cutlass10bfloat16_tE19Flash_kernel_traitsILi32ELi64ELi128ELi4ES3_EELi16ELi3ELb0EEEvNS_16Flash_fwd_paramsE,"aw",@nobits
	.sectionflags	@""
	.align	16
.nv.shared._ZN5flash32flash_fwd_splitkv_combine_kernelI23Flash_fwd_kernel_traitsILi32ELi64ELi128ELi4ELb0ELb0EN7cutlass10bfloat16_tE19Flash_kernel_traitsILi32ELi64ELi128ELi4ES3_EELi16ELi3ELb0EEEvNS_16Flash_fwd_paramsE:
	.zero		1568


//--------------------- .nv.shared._ZN5flash32flash_fwd_splitkv_combine_kernelI23Flash_fwd_kernel_traitsILi32ELi64ELi128ELi4ELb0ELb0EN7cutlass10bfloat16_tE19Flash_kernel_traitsILi32ELi64ELi128ELi4ES3_EELi16ELi2ELb0EEEvNS_16Flash_fwd_paramsE --------------------------
	.section	.nv.shared._ZN5flash32flash_fwd_splitkv_combine_kernelI23Flash_fwd_kernel_traitsILi32ELi64ELi128ELi4ELb0ELb0EN7cutlass10bfloat16_tE19Flash_kernel_traitsILi32ELi64ELi128ELi4ES3_EELi16ELi2ELb0EEEvNS_16Flash_fwd_paramsE,"aw",@nobits
	.sectionflags	@""
	.align	16
.nv.shared._ZN5flash32flash_fwd_splitkv_combine_kernelI23Flash_fwd_kernel_traitsILi32ELi64ELi128ELi4ELb0ELb0EN7cutlass10bfloat16_tE19Flash_kernel_traitsILi32ELi64ELi128ELi4ES3_EELi16ELi2ELb0EEEvNS_16Flash_fwd_paramsE:
	.zero		1296


//--------------------- .nv.shared._ZN5flash32flash_fwd_splitkv_combine_kernelI23Flash_fwd_kernel_traitsILi32ELi64ELi128ELi4ELb0ELb0EN7cutlass10bfloat16_tE19Flash_kernel_traitsILi32ELi64ELi128ELi4ES3_EELi16ELi1ELb0EEEvNS_16Flash_fwd_paramsE --------------------------
	.section	.nv.shared._ZN5flash32flash_fwd_splitkv_combine_kernelI23Flash_fwd_kernel_traitsILi32ELi64ELi128ELi4ELb0ELb0EN7cutlass10bfloat16_tE19Flash_kernel_traitsILi32ELi64ELi128ELi4ES3_EELi16ELi1ELb0EEEvNS_16Flash_fwd_paramsE,"aw",@nobits
	.sectionflags	@""
	.align	16
.nv.shared._ZN5flash32flash_fwd_splitkv_combine_kernelI23Flash_fwd_kernel_traitsILi32ELi64ELi128ELi4ELb0ELb0EN7cutlass10bfloat16_tE19Flash_kernel_traitsILi32ELi64ELi128ELi4ES3_EELi16ELi1ELb0EEEvNS_16Flash_fwd_paramsE:
	.zero		1168


//--------------------- .nv.shared._ZN5flash32flash_fwd_splitkv_combine_kernelI23Flash_fwd_kernel_traitsILi32ELi64ELi128ELi4ELb0ELb0EN7cutlass10bfloat16_tE19Flash_kernel_traitsILi32ELi64ELi128ELi4ES3_EELi16ELi7ELb1EEEvNS_16Flash_fwd_paramsE --------------------------
	.section	.nv.shared._ZN5flash32flash_fwd_splitkv_combine_kernelI23Flash_fwd_kernel_traitsILi32ELi64ELi128ELi4ELb0ELb0EN7cutlass10bfloat16_tE19Flash_kernel_traitsILi32ELi64ELi128ELi4ES3_EELi16ELi7ELb1EEEvNS_16Flash_fwd_paramsE,"aw",@nobits
	.sectionflags	@""
	.align	16
.nv.shared._ZN5flash32flash_fwd_splitkv_combine_kernelI23Flash_fwd_kernel_traitsILi32ELi64ELi128ELi4ELb0ELb0EN7cutlass10bfloat16_tE19Flash_kernel_traitsILi32ELi64ELi128ELi4ES3_EELi16ELi7ELb1EEEvNS_16Flash_fwd_paramsE:
	.zero		9728


//--------------------- .nv.shared._ZN5flash32flash_fwd_splitkv_combine_kernelI23Flash_fwd_kernel_traitsILi32ELi64ELi128ELi4ELb0ELb0EN7cutlass10bfloat16_tE19Flash_kernel_traitsILi32ELi64ELi128ELi4ES3_EELi16ELi6ELb1EEEvNS_16Flash_fwd_paramsE --------------------------
	.section	.nv.shared._ZN5flash32flash_fwd_splitkv_combine_kernelI23Flash_fwd_kernel_traitsILi32ELi64ELi128ELi4ELb0ELb0EN7cutlass10bfloat16_tE19Flash_kernel_traitsILi32ELi64ELi128ELi4ES3_EELi16ELi6ELb1EEEvNS_16Flash_fwd_paramsE,"aw",@nobits
	.sectionflags	@""
	.align	16
.nv.shared._ZN5flash32flash_fwd_splitkv_combine_kernelI23Flash_fwd_kernel_traitsILi32ELi64ELi128ELi4ELb0ELb0EN7cutlass10bfloat16_tE19Flash_kernel_traitsILi32ELi64ELi128ELi4ES3_EELi16ELi6ELb1EEEvNS_16Flash_fwd_paramsE:
	.zero		5376


//--------------------- .nv.shared._ZN5flash32flash_fwd_splitkv_combine_kernelI23Flash_fwd_kernel_traitsILi32ELi64ELi128ELi4ELb0ELb0EN7cutlass10bfloat16_tE19Flash_kernel_traitsILi32ELi64ELi128ELi4ES3_EELi16ELi5ELb1EEEvNS_16Flash_fwd_paramsE --------------------------
	.section	.nv.shared._ZN5flash32flash_fwd_splitkv_combine_kernelI23Flash_fwd_kernel_traitsILi32ELi64ELi128ELi4ELb0ELb0EN7cutlass10bfloat16_tE19Flash_kernel_traitsILi32ELi64ELi128ELi4ES3_EELi16ELi5ELb1EEEvNS_16Flash_fwd_paramsE,"aw",@nobits
	.sectionflags	@""
	.align	16
.nv.shared._ZN5flash32flash_fwd_splitkv_combine_kernelI23Flash_fwd_kernel_traitsILi32ELi64ELi128ELi4ELb0ELb0EN7cutlass10bfloat16_tE19Flash_kernel_traitsILi32ELi64ELi128ELi4ES3_EELi16ELi5ELb1EEEvNS_16Flash_fwd_paramsE:
	.zero		3200


//--------------------- .nv.shared._ZN5flash32flash_fwd_splitkv_combine_kernelI23Flash_fwd_kernel_traitsILi32ELi64ELi128ELi4ELb0ELb0EN7cutlass10bfloat16_tE19Flash_kernel_traitsILi32ELi64ELi128ELi4ES3_EELi16ELi4ELb1EEEvNS_16Flash_fwd_paramsE --------------------------
	.section	.nv.shared._ZN5flash32flash_fwd_splitkv_combine_kernelI23Flash_fwd_kernel_traitsILi32ELi64ELi128ELi4ELb0ELb0EN7cutlass10bfloat16_tE19Flash_kernel_traitsILi32ELi64ELi128ELi4ES3_EELi16ELi4ELb1EEEvNS_16Flash_fwd_paramsE,"aw",@nobits
	.sectionflags	@""
	.align	16
.nv.shared._ZN5flash32flash_fwd_splitkv_combine_kernelI23Flash_fwd_kernel_traitsILi32ELi64ELi128ELi4ELb0ELb0EN7cutlass10bfloat16_tE19Flash_kernel_traitsILi32ELi64ELi128ELi4ES3_EELi16ELi4ELb1EEEvNS_16Flash_fwd_paramsE:
	.zero		2112


//--------------------- .nv.shared._ZN5flash32flash_fwd_splitkv_combine_kernelI23Flash_fwd_kernel_traitsILi32ELi64ELi128ELi4ELb0ELb0EN7cutlass10bfloat16_tE19Flash_kernel_traitsILi32ELi64ELi128ELi4ES3_EELi16ELi3ELb1EEEvNS_16Flash_fwd_paramsE --------------------------
	.section	.nv.shared._ZN5flash32flash_fwd_splitkv_combine_kernelI23Flash_fwd_kernel_traitsILi32ELi64ELi128ELi4ELb0ELb0EN7cutlass10bfloat16_tE19Flash_kernel_traitsILi32ELi64ELi128ELi4ES3_EELi16ELi3ELb1EEEvNS_16Flash_fwd_paramsE,"aw",@nobits
	.sectionflags	@""
	.align	16
.nv.shared._ZN5flash32flash_fwd_splitkv_combine_kernelI23Flash_fwd_kernel_traitsILi32ELi64ELi128ELi4ELb0ELb0EN7cutlass10bfloat16_tE19Flash_kernel_traitsILi32ELi64ELi128ELi4ES3_EELi16ELi3ELb1EEEvNS_16Flash_fwd_paramsE:
	.zero		1568


//--------------------- .nv.shared._ZN5flash32flash_fwd_splitkv_combine_kernelI23Flash_fwd_kernel_traitsILi32ELi64ELi128ELi4ELb0ELb0EN7cutlass10bfloat16_tE19Flash_kernel_traitsILi32ELi64ELi128ELi4ES3_EELi16ELi2ELb1EEEvNS_16Flash_fwd_paramsE --------------------------
	.section	.nv.shared._ZN5flash32flash_fwd_splitkv_combine_kernelI23Flash_fwd_kernel_traitsILi32ELi64ELi128ELi4ELb0ELb0EN7cutlass10bfloat16_tE19Flash_kernel_traitsILi32ELi64ELi128ELi4ES3_EELi16ELi2ELb1EEEvNS_16Flash_fwd_paramsE,"aw",@nobits
	.sectionflags	@""
	.align	16
.nv.shared._ZN5flash32flash_fwd_splitkv_combine_kernelI23Flash_fwd_kernel_traitsILi32ELi64ELi128ELi4ELb0ELb0EN7cutlass10bfloat16_tE19Flash_kernel_traitsILi32ELi64ELi128ELi4ES3_EELi16ELi2ELb1EEEvNS_16Flash_fwd_paramsE:
	.zero		1296


//--------------------- .nv.shared._ZN5flash32flash_fwd_splitkv_combine_kernelI23Flash_fwd_kernel_traitsILi32ELi64ELi128ELi4ELb0ELb0EN7cutlass10bfloat16_tE19Flash_kernel_traitsILi32ELi64ELi128ELi4ES3_EELi16ELi1ELb1EEEvNS_16Flash_fwd_paramsE --------------------------
	.section	.nv.shared._ZN5flash32flash_fwd_splitkv_combine_kernelI23Flash_fwd_kernel_traitsILi32ELi64ELi128ELi4ELb0ELb0EN7cutlass10bfloat16_tE19Flash_kernel_traitsILi32ELi64ELi128ELi4ES3_EELi16ELi1ELb1EEEvNS_16Flash_fwd_paramsE,"aw",@nobits
	.sectionflags	@""
	.align	16
.nv.shared._ZN5flash32flash_fwd_splitkv_combine_kernelI23Flash_fwd_kernel_traitsILi32ELi64ELi128ELi4ELb0ELb0EN7cutlass10bfloat16_tE19Flash_kernel_traitsILi32ELi64ELi128ELi4ES3_EELi16ELi1ELb1EEEvNS_16Flash_fwd_paramsE:
	.zero		1168


//--------------------- .nv.shared._ZN5flash24flash_fwd_splitkv_kernelI23Flash_fwd_kernel_traitsILi32ELi64ELi128ELi4ELb0ELb0EN7cutlass10bfloat16_tE19Flash_kernel_traitsILi32ELi64ELi128ELi4ES3_EELb1ELb0ELb0ELb0ELb0ELb0ELb0ELb0EEEvNS_16Flash_fwd_paramsE --------------------------
	.section	.nv.shared._ZN5flash24flash_fwd_splitkv_kernelI23Flash_fwd_kernel_traitsILi32ELi64ELi128ELi4ELb0ELb0EN7cutlass10bfloat16_tE19Flash_kernel_traitsILi32ELi64ELi128ELi4ES3_EELb1ELb0ELb0ELb0ELb0ELb0ELb0ELb0EEEvNS_16Flash_fwd_paramsE,"aw",@nobits
	.sectionflags	@""
	.align	16
	.zero		1024


//--------------------- .nv.shared._ZN5flash24flash_fwd_splitkv_kernelI23Flash_fwd_kernel_traitsILi32ELi64ELi128ELi4ELb0ELb0EN7cutlass10bfloat16_tE19Flash_kernel_traitsILi32ELi64ELi128ELi4ES3_EELb1ELb0ELb0ELb0ELb0ELb1ELb0ELb0EEEvNS_16Flash_fwd_paramsE --------------------------
	.section	.nv.shared._ZN5flash24flash_fwd_splitkv_kernelI23Flash_fwd_kernel_traitsILi32ELi64ELi128ELi4ELb0ELb0EN7cutlass10bfloat16_tE19Flash_kernel_traitsILi32ELi64ELi128ELi4ES3_EELb1ELb0ELb0ELb0ELb0ELb1ELb0ELb0EEEvNS_16Flash_fwd_paramsE,"aw",@nobits
	.sectionflags	@""
	.align	16
	.zero		1024


//--------------------- .nv.shared._ZN5flash24flash_fwd_splitkv_kernelI23Flash_fwd_kernel_traitsILi32ELi64ELi128ELi4ELb0ELb0EN7cutlass10bfloat16_tE19Flash_kernel_traitsILi32ELi64ELi128ELi4ES3_EELb1ELb0ELb0ELb0ELb0ELb0ELb0ELb1EEEvNS_16Flash_fwd_paramsE --------------------------
	.section	.nv.shared._ZN5flash24flash_fwd_splitkv_kernelI23Flash_fwd_kernel_traitsILi32ELi64ELi128ELi4ELb0ELb0EN7cutlass10bfloat16_tE19Flash_kernel_traitsILi32ELi64ELi128ELi4ES3_EELb1ELb0ELb0ELb0ELb0ELb0ELb0ELb1EEEvNS_16Flash_fwd_paramsE,"aw",@nobits
	.sectionflags	@""
	.align	16
	.zero		1024


//--------------------- .nv.shared._ZN5flash24flash_fwd_splitkv_kernelI23Flash_fwd_kernel_traitsILi32ELi64ELi128ELi4ELb0ELb0EN7cutlass10bfloat16_tE19Flash_kernel_traitsILi32ELi64ELi128ELi4ES3_EELb1ELb0ELb0ELb0ELb0ELb1ELb0ELb1EEEvNS_16Flash_fwd_paramsE --------------------------
	.section	.nv.shared._ZN5flash24flash_fwd_splitkv_kernelI23Flash_fwd_kernel_traitsILi32ELi64ELi128ELi4ELb0ELb0EN7cutlass10bfloat16_tE19Flash_kernel_traitsILi32ELi64ELi128ELi4ES3_EELb1ELb0ELb0ELb0ELb0ELb1ELb0ELb1EEEvNS_16Flash_fwd_paramsE,"aw",@nobits
	.sectionflags	@""
	.align	16
	.zero		1024


//--------------------- .nv.shared._ZN5flash24flash_fwd_splitkv_kernelI23Flash_fwd_kernel_traitsILi32ELi64ELi128ELi4ELb0ELb0EN7cutlass10bfloat16_tE19Flash_kernel_traitsILi32ELi64ELi128ELi4ES3_EELb1ELb0ELb0ELb0ELb0ELb0ELb1ELb0EEEvNS_16Flash_fwd_paramsE --------------------------
	.section	.nv.shared._ZN5flash24flash_fwd_splitkv_kernelI23Flash_fwd_kernel_traitsILi32ELi64ELi128ELi4ELb0ELb0EN7cutlass10bfloat16_tE19Flash_kernel_traitsILi32ELi64ELi128ELi4ES3_EELb1ELb0ELb0ELb0ELb0ELb0ELb1ELb0EEEvNS_16Flash_fwd_paramsE,"aw",@nobits
	.sectionflags	@""
	.align	16
	.zero		1024


//--------------------- .nv.shared._ZN5flash24flash_fwd_splitkv_kernelI23Flash_fwd_kernel_traitsILi32ELi64ELi128ELi4ELb0ELb0EN7cutlass10bfloat16_tE19Flash_kernel_traitsILi32ELi64ELi128ELi4ES3_EELb1ELb0ELb0ELb0ELb0ELb1ELb1ELb0EEEvNS_16Flash_fwd_paramsE --------------------------
	.section	.nv.shared._ZN5flash24flash_fwd_splitkv_kernelI23Flash_fwd_kernel_traitsILi32ELi64ELi128ELi4ELb0ELb0EN7cutlass10bfloat16_tE19Flash_kernel_traitsILi32ELi64ELi128ELi4ES3_EELb1ELb0ELb0ELb0ELb0ELb1ELb1ELb0EEEvNS_16Flash_fwd_paramsE,"aw",@nobits
	.sectionflags	@""
	.align	16
	.zero		1024


//--------------------- .nv.shared._ZN5flash24flash_fwd_splitkv_kernelI23Flash_fwd_kernel_traitsILi32ELi64ELi128ELi4ELb0ELb0EN7cutlass10bfloat16_tE19Flash_kernel_traitsILi32ELi64ELi128ELi4ES3_EELb1ELb0ELb0ELb0ELb0ELb0ELb1ELb1EEEvNS_16Flash_fwd_paramsE --------------------------
	.section	.nv.shared._ZN5flash24flash_fwd_splitkv_kernelI23Flash_fwd_kernel_traitsILi32ELi64ELi128ELi4ELb0ELb0EN7cutlass10bfloat16_tE19Flash_kernel_traitsILi32ELi64ELi128ELi4ES3_EELb1ELb0ELb0ELb0ELb0ELb0ELb1ELb1EEEvNS_16Flash_fwd_paramsE,"aw",@nobits
	.sectionflags	@""
	.align	16
	.zero		1024


//--------------------- .nv.shared._ZN5flash24flash_fwd_splitkv_kernelI23Flash_fwd_kernel_traitsILi32ELi64ELi128ELi4ELb0ELb0EN7cutlass10bfloat16_tE19Flash_kernel_traitsILi32ELi64ELi128ELi4ES3_EELb1ELb0ELb0ELb0ELb0ELb1ELb1ELb1EEEvNS_16Flash_fwd_paramsE --------------------------
	.section	.nv.shared._ZN5flash24flash_fwd_splitkv_kernelI23Flash_fwd_kernel_traitsILi32ELi64ELi128ELi4ELb0ELb0EN7cutlass10bfloat16_tE19Flash_kernel_traitsILi32ELi64ELi128ELi4ES3_EELb1ELb0ELb0ELb0ELb0ELb1ELb1ELb1EEEvNS_16Flash_fwd_paramsE,"aw",@nobits
	.sectionflags	@""
	.align	16
	.zero		1024


//--------------------- .nv.shared._ZN5flash24flash_fwd_splitkv_kernelI23Flash_fwd_kernel_traitsILi32ELi64ELi128ELi4ELb0ELb0EN7cutlass10bfloat16_tE19Flash_kernel_traitsILi32ELi64ELi128ELi4ES3_EELb1ELb0ELb0ELb1ELb1ELb0ELb0ELb0EEEvNS_16Flash_fwd_paramsE --------------------------
	.section	.nv.shared._ZN5flash24flash_fwd_splitkv_kernelI23Flash_fwd_kernel_traitsILi32ELi64ELi128ELi4ELb0ELb0EN7cutlass10bfloat16_tE19Flash_kernel_traitsILi32ELi64ELi128ELi4ES3_EELb1ELb0ELb0ELb1ELb1ELb0ELb0ELb0EEEvNS_16Flash_fwd_paramsE,"aw",@nobits
	.sectionflags	@""
	.align	16
	.zero		1024


//--------------------- .nv.shared._ZN5flash24flash_fwd_splitkv_kernelI23Flash_fwd_kernel_traitsILi32ELi64ELi128ELi4ELb0ELb0EN7cutlass10bfloat16_tE19Flash_kernel_traitsILi32ELi64ELi128ELi4ES3_EELb1ELb0ELb0ELb1ELb1ELb1ELb0ELb0EEEvNS_16Flash_fwd_paramsE --------------------------
	.section	.nv.shared._ZN5flash24flash_fwd_splitkv_kernelI23Flash_fwd_kernel_traitsILi32ELi64ELi128ELi4ELb0ELb0EN7cutlass10bfloat16_tE19Flash_kernel_traitsILi32ELi64ELi128ELi4ES3_EELb1ELb0ELb0ELb1ELb1ELb1ELb0ELb0EEEvNS_16Flash_fwd_paramsE,"aw",@nobits
	.sectionflags	@""
	.align	16
	.zero		1024


//--------------------- .nv.shared._ZN5flash24flash_fwd_splitkv_kernelI23Flash_fwd_kernel_traitsILi32ELi64ELi128ELi4ELb0ELb0EN7cutlass10bfloat16_tE19Flash_kernel_traitsILi32ELi64ELi128ELi4ES3_EELb1ELb0ELb0ELb1ELb1ELb0ELb1ELb0EEEvNS_16Flash_fwd_paramsE --------------------------
	.section	.nv.shared._ZN5flash24flash_fwd_splitkv_kernelI23Flash_fwd_kernel_traitsILi32ELi64ELi128ELi4ELb0ELb0EN7cutlass10bfloat16_tE19Flash_kernel_traitsILi32ELi64ELi128ELi4ES3_EELb1ELb0ELb0ELb1ELb1ELb0ELb1ELb0EEEvNS_16Flash_fwd_paramsE,"aw",@nobits
	.sectionflags	@""
	.align	16
	.zero		1024


//--------------------- .nv.shared._ZN5flash24flash_fwd_splitkv_kernelI23Flash_fwd_kernel_traitsILi32ELi64ELi128ELi4ELb0ELb0EN7cutlass10bfloat16_tE19Flash_kernel_traitsILi32ELi64ELi128ELi4ES3_EELb1ELb0ELb0ELb1ELb1ELb1ELb1ELb0EEEvNS_16Flash_fwd_paramsE --------------------------
	.section	.nv.shared._ZN5flash24flash_fwd_splitkv_kernelI23Flash_fwd_kernel_traitsILi32ELi64ELi128ELi4ELb0ELb0EN7cutlass10bfloat16_tE19Flash_kernel_traitsILi32ELi64ELi128ELi4ES3_EELb1ELb0ELb0ELb1ELb1ELb1ELb1ELb0EEEvNS_16Flash_fwd_paramsE,"aw",@nobits
	.sectionflags	@""
	.align	16
	.zero		1024


//--------------------- .nv.shared._ZN5flash24flash_fwd_splitkv_kernelI23Flash_fwd_kernel_traitsILi32ELi64ELi128ELi4ELb0ELb0EN7cutlass10bfloat16_tE19Flash_kernel_traitsILi32ELi64ELi128ELi4ES3_EELb1ELb0ELb0ELb0ELb1ELb0ELb0ELb0EEEvNS_16Flash_fwd_paramsE --------------------------
	.section	.nv.shared._ZN5flash24flash_fwd_splitkv_kernelI23Flash_fwd_kernel_traitsILi32ELi64ELi128ELi4ELb0ELb0EN7cutlass10bfloat16_tE19Flash_kernel_traitsILi32ELi64ELi128ELi4ES3_EELb1ELb0ELb0ELb0ELb1ELb0ELb0ELb0EEEvNS_16Flash_fwd_paramsE,"aw",@nobits
	.sectionflags	@""
	.align	16
	.zero		1024


//--------------------- .nv.shared._ZN5flash24flash_fwd_splitkv_kernelI23Flash_fwd_kernel_traitsILi32ELi64ELi128ELi4ELb0ELb0EN7cutlass10bfloat16_tE19Flash_kernel_traitsILi32ELi64ELi128ELi4ES3_EELb1ELb0ELb0ELb0ELb1ELb1ELb0ELb0EEEvNS_16Flash_fwd_paramsE --------------------------
	.section	.nv.shared._ZN5flash24flash_fwd_splitkv_kernelI23Flash_fwd_kernel_traitsILi32ELi64ELi128ELi4ELb0ELb0EN7cutlass10bfloat16_tE19Flash_kernel_traitsILi32ELi64ELi128ELi4ES3_EELb1ELb0ELb0ELb0ELb1ELb1ELb0ELb0EEEvNS_16Flash_fwd_paramsE,"aw",@nobits
	.sectionflags	@""
	.align	16
	.zero		1024


//--------------------- .nv.shared._ZN5flash24flash_fwd_splitkv_kernelI23Flash_fwd_kernel_traitsILi32ELi64ELi128ELi4ELb0ELb0EN7cutlass10bfloat16_tE19Flash_kernel_traitsILi32ELi64ELi128ELi4ES3_EELb1ELb0ELb1ELb0ELb0ELb0ELb0ELb0EEEvNS_16Flash_fwd_paramsE --------------------------
	.section	.nv.shared._ZN5flash24flash_fwd_splitkv_kernelI23Flash_fwd_kernel_traitsILi32ELi64ELi128ELi4ELb0ELb0EN7cutlass10bfloat16_tE19Flash_kernel_traitsILi32ELi64ELi128ELi4ES3_EELb1ELb0ELb1ELb0ELb0ELb0ELb0ELb0EEEvNS_16Flash_fwd_paramsE,"aw",@nobits
	.sectionflags	@""
	.align	16
	.zero		1024


//--------------------- .nv.shared._ZN5flash24flash_fwd_splitkv_kernelI23Flash_fwd_kernel_traitsILi32ELi64ELi128ELi4ELb0ELb0EN7cutlass10bfloat16_tE19Flash_kernel_traitsILi32ELi64ELi128ELi4ES3_EELb1ELb0ELb1ELb0ELb0ELb1ELb0ELb0EEEvNS_16Flash_fwd_paramsE --------------------------
	.section	.nv.shared._ZN5flash24flash_fwd_splitkv_kernelI23Flash_fwd_kernel_traitsILi32ELi64ELi128ELi4ELb0ELb0EN7cutlass10bfloat16_tE19Flash_kernel_traitsILi32ELi64ELi128ELi4ES3_EELb1ELb0ELb1ELb0ELb0ELb1ELb0ELb0EEEvNS_16Flash_fwd_paramsE,"aw",@nobits
	.sectionflags	@""
	.align	16
	.zero		1024


//--------------------- .nv.shared._ZN5flash24flash_fwd_splitkv_kernelI23Flash_fwd_kernel_traitsILi32ELi64ELi128ELi4ELb0ELb0EN7cutlass10bfloat16_tE19Flash_kernel_traitsILi32ELi64ELi128ELi4ES3_EELb1ELb0ELb0ELb0ELb1ELb0ELb0ELb1EEEvNS_16Flash_fwd_paramsE --------------------------
	.section	.nv.shared._ZN5flash24flash_fwd_splitkv_kernelI23Flash_fwd_kernel_traitsILi32ELi64ELi128ELi4ELb0ELb0EN7cutlass10bfloat16_tE19Flash_kernel_traitsILi32ELi64ELi128ELi4ES3_EELb1ELb0ELb0ELb0ELb1ELb0ELb0ELb1EEEvNS_16Flash_fwd_paramsE,"aw",@nobits
	.sectionflags	@""
	.align	16
	.zero		1024


//--------------------- .nv.shared._ZN5flash24flash_fwd_splitkv_kernelI23Flash_fwd_kernel_traitsILi32ELi64ELi128ELi4ELb0ELb0EN7cutlass10bfloat16_tE19Flash_kernel_traitsILi32ELi64ELi128ELi4ES3_EELb1ELb0ELb0ELb0ELb1ELb1ELb0ELb1EEEvNS_16Flash_fwd_paramsE --------------------------
	.section	.nv.shared._ZN5flash24flash_fwd_splitkv_kernelI23Flash_fwd_kernel_traitsILi32ELi64ELi128ELi4ELb0ELb0EN7cutlass10bfloat16_tE19Flash_kernel_traitsILi32ELi64ELi128ELi4ES3_EELb1ELb0ELb0ELb0ELb1ELb1ELb0ELb1EEEvNS_16Flash_fwd_paramsE,"aw",@nobits
	.sectionflags	@""
	.align	16
	.zero		1024


//--------------------- .nv.shared._ZN5flash24flash_fwd_splitkv_kernelI23Flash_fwd_kernel_traitsILi32ELi64ELi128ELi4ELb0ELb0EN7cutlass10bfloat16_tE19Flash_kernel_traitsILi32ELi64ELi128ELi4ES3_EELb1ELb0ELb1ELb0ELb0ELb0ELb0ELb1EEEvNS_16Flash_fwd_paramsE --------------------------
	.section	.nv.shared._ZN5flash24flash_fwd_splitkv_kernelI23Flash_fwd_kernel_traitsILi32ELi64ELi128ELi4ELb0ELb0EN7cutlass10bfloat16_tE19Flash_kernel_traitsILi32ELi64ELi128ELi4ES3_EELb1ELb0ELb1ELb0ELb0ELb0ELb0ELb1EEEvNS_16Flash_fwd_paramsE,"aw",@nobits
	.sectionflags	@""
	.align	16
	.zero		1024


//--------------------- .nv.shared._ZN5flash24flash_fwd_splitkv_kernelI23Flash_fwd_kernel_traitsILi32ELi64ELi128ELi4ELb0ELb0EN7cutlass10bfloat16_tE19Flash_kernel_traitsILi32ELi64ELi128ELi4ES3_EELb1ELb0ELb1ELb0ELb0ELb1ELb0ELb1EEEvNS_16Flash_fwd_paramsE --------------------------
	.section	.nv.shared._ZN5flash24flash_fwd_splitkv_kernelI23Flash_fwd_kernel_traitsILi32ELi64ELi128ELi4ELb0ELb0EN7cutlass10bfloat16_tE19Flash_kernel_traitsILi32ELi64ELi128ELi4ES3_EELb1ELb0ELb1ELb0ELb0ELb1ELb0ELb1EEEvNS_16Flash_fwd_paramsE,"aw",@nobits
	.sectionflags	@""
	.align	16
	.zero		1024


//--------------------- .nv.shared._ZN5flash24flash_fwd_splitkv_kernelI23Flash_fwd_kernel_traitsILi32ELi64ELi128ELi4ELb0ELb0EN7cutlass10bfloat16_tE19Flash_kernel_traitsILi32ELi64ELi128ELi4ES3_EELb1ELb0ELb0ELb0ELb1ELb0ELb1ELb0EEEvNS_16Flash_fwd_paramsE --------------------------
	.section	.nv.shared._ZN5flash24flash_fwd_splitkv_kernelI23Flash_fwd_kernel_traitsILi32ELi64ELi128ELi4ELb0ELb0EN7cutlass10bfloat16_tE19Flash_kernel_traitsILi32ELi64ELi128ELi4ES3_EELb1ELb0ELb0ELb0ELb1ELb0ELb1ELb0EEEvNS_16Flash_fwd_paramsE,"aw",@nobits
	.sectionflags	@""
	.align	16
	.zero		1024


//--------------------- .nv.shared._ZN5flash24flash_fwd_splitkv_kernelI23Flash_fwd_kernel_traitsILi32ELi64ELi128ELi4ELb0ELb0EN7cutlass10bfloat16_tE19Flash_kernel_traitsILi32ELi64ELi128ELi4ES3_EELb1ELb0ELb0ELb0ELb1ELb1ELb1ELb0EEEvNS_16Flash_fwd_paramsE --------------------------
	.section	.nv.shared._ZN5flash24flash_fwd_splitkv_kernelI23Flash_fwd_kernel_traitsILi32ELi64ELi128ELi4ELb0ELb0EN7cutlass10bfloat16_tE19Flash_kernel_traitsILi32ELi64ELi128ELi4ES3_EELb1ELb0ELb0ELb0ELb1ELb1ELb1ELb0EEEvNS_16Flash_fwd_paramsE,"aw",@nobits
	.sectionflags	@""
	.align	16
	.zero		1024


//--------------------- .nv.shared._ZN5flash24flash_fwd_splitkv_kernelI23Flash_fwd_kernel_traitsILi32ELi64ELi128ELi4ELb0ELb0EN7cutlass10bfloat16_tE19Flash_kernel_traitsILi32ELi64ELi128ELi4ES3_EELb1ELb0ELb1ELb0ELb0ELb0ELb1ELb0EEEvNS_16Flash_fwd_paramsE --------------------------
	.section	.nv.shared._ZN5flash24flash_fwd_splitkv_kernelI23Flash_fwd_kernel_traitsILi32ELi64ELi128ELi4ELb0ELb0EN7cutlass10bfloat16_tE19Flash_kernel_traitsILi32ELi64ELi128ELi4ES3_EELb1ELb0ELb1ELb0ELb0ELb0ELb1ELb0EEEvNS_16Flash_fwd_paramsE,"aw",@nobits
	.sectionflags	@""
	.align	16
	.zero		1024


//--------------------- .nv.shared._ZN5flash24flash_fwd_splitkv_kernelI23Flash_fwd_kernel_traitsILi32ELi64ELi128ELi4ELb0ELb0EN7cutlass10bfloat16_tE19Flash_kernel_traitsILi32ELi64ELi128ELi4ES3_EELb1ELb0ELb1ELb0ELb0ELb1ELb1ELb0EEEvNS_16Flash_fwd_paramsE --------------------------
	.section	.nv.shared._ZN5flash24flash_fwd_splitkv_kernelI23Flash_fwd_kernel_traitsILi32ELi64ELi128ELi4ELb0ELb0EN7cutlass10bfloat16_tE19Flash_kernel_traitsILi32ELi64ELi128ELi4ES3_EELb1ELb0ELb1ELb0ELb0ELb1ELb1ELb0EEEvNS_16Flash_fwd_paramsE,"aw",@nobits
	.sectionflags	@""
	.align	16
	.zero		1024


//--------------------- .nv.shared._ZN5flash24flash_fwd_splitkv_kernelI23Flash_fwd_kernel_traitsILi32ELi64ELi128ELi4ELb0ELb0EN7cutlass10bfloat16_tE19Flash_kernel_traitsILi32ELi64ELi128ELi4ES3_EELb1ELb0ELb0ELb0ELb1ELb0ELb1ELb1EEEvNS_16Flash_fwd_paramsE --------------------------
	.section	.nv.shared._ZN5flash24flash_fwd_splitkv_kernelI23Flash_fwd_kernel_traitsILi32ELi64ELi128ELi4ELb0ELb0EN7cutlass10bfloat16_tE19Flash_kernel_traitsILi32ELi64ELi128ELi4ES3_EELb1ELb0ELb0ELb0ELb1ELb0ELb1ELb1EEEvNS_16Flash_fwd_paramsE,"aw",@nobits
	.sectionflags	@""
	.align	16
	.zero		1024


//--------------------- .nv.shared._ZN5flash24flash_fwd_splitkv_kernelI23Flash_fwd_kernel_traitsILi32ELi64ELi128ELi4ELb0ELb0EN7cutlass10bfloat16_tE19Flash_kernel_traitsILi32ELi64ELi128ELi4ES3_EELb1ELb0ELb0ELb0ELb1ELb1ELb1ELb1EEEvNS_16Flash_fwd_paramsE --------------------------
	.section	.nv.shared._ZN5flash24flash_fwd_splitkv_kernelI23Flash_fwd_kernel_traitsILi32ELi64ELi128ELi4ELb0ELb0EN7cutlass10bfloat16_tE19Flash_kernel_traitsILi32ELi64ELi128ELi4ES3_EELb1ELb0ELb0ELb0ELb1ELb1ELb1ELb1EEEvNS_16Flash_fwd_paramsE,"aw",@nobits
	.sectionflags	@""
	.align	16
	.zero		1024


//--------------------- .nv.shared._ZN5flash24flash_fwd_splitkv_kernelI23Flash_fwd_kernel_traitsILi32ELi64ELi128ELi4ELb0ELb0EN7cutlass10bfloat16_tE19Flash_kernel_traitsILi32ELi64ELi128ELi4ES3_EELb1ELb0ELb1ELb0ELb0ELb0ELb1ELb1EEEvNS_16Flash_fwd_paramsE --------------------------
	.section	.nv.shared._ZN5flash24flash_fwd_splitkv_kernelI23Flash_fwd_kernel_traitsILi32ELi64ELi128ELi4ELb0ELb0EN7cutlass10bfloat16_tE19Flash_kernel_traitsILi32ELi64ELi128ELi4ES3_EELb1ELb0ELb1ELb0ELb0ELb0ELb1ELb1EEEvNS_16Flash_fwd_paramsE,"aw",@nobits
	.sectionflags	@""
	.align	16
	.zero		1024


//--------------------- .nv.shared._ZN5flash24flash_fwd_splitkv_kernelI23Flash_fwd_kernel_traitsILi32ELi64ELi128ELi4ELb0ELb0EN7cutlass10bfloat16_tE19Flash_kernel_traitsILi32ELi64ELi128ELi4ES3_EELb1ELb0ELb1ELb0ELb0ELb1ELb1ELb1EEEvNS_16Flash_fwd_paramsE --------------------------
	.section	.nv.shared._ZN5flash24flash_fwd_splitkv_kernelI23Flash_fwd_kernel_traitsILi32ELi64ELi128ELi4ELb0ELb0EN7cutlass10bfloat16_tE19Flash_kernel_traitsILi32ELi64ELi128ELi4ES3_EELb1ELb0ELb1ELb0ELb0ELb1ELb1ELb1EEEvNS_16Flash_fwd_paramsE,"aw",@nobits
	.sectionflags	@""
	.align	16
	.zero		1024


//--------------------- .nv.constant0._ZN5flash32flash_fwd_splitkv_combine_kernelI23Flash_fwd_kernel_traitsILi32ELi64ELi256ELi4ELb0ELb0EN7cutlass10bfloat16_tE19Flash_kernel_traitsILi32ELi64ELi256ELi4ES3_EELi16ELi7ELb0EEEvNS_16Flash_fwd_paramsE --------------------------
	.section	.nv.constant0._ZN5flash32flash_fwd_splitkv_combine_kernelI23Flash_fwd_kernel_traitsILi32ELi64ELi256ELi4ELb0ELb0EN7cutlass10bfloat16_tE19Flash_kernel_traitsILi32ELi64ELi256ELi4ES3_EELi16ELi7ELb0EEEvNS_16Flash_fwd_paramsE,"a",@progbits
	.sectionflags	@""
	.align	4
.nv.constant0._ZN5flash32flash_fwd_splitkv_combine_kernelI23Flash_fwd_kernel_traitsILi32ELi64ELi256ELi4ELb0ELb0EN7cutlass10bfloat16_tE19Flash_kernel_traitsILi32ELi64ELi256ELi4ES3_EELi16ELi7ELb0EEEvNS_16Flash_fwd_paramsE:
	.zero		1360


//--------------------- .nv.constant0._ZN5flash32flash_fwd_splitkv_combine_kernelI23Flash_fwd_kernel_traitsILi32ELi64ELi256ELi4ELb0ELb0EN7cutlass10bfloat16_tE19Flash_kernel_traitsILi32ELi64ELi256ELi4ES3_EELi16ELi6ELb0EEEvNS_16Flash_fwd_paramsE --------------------------
	.section	.nv.constant0._ZN5flash32flash_fwd_splitkv_combine_kernelI23Flash_fwd_kernel_traitsILi32ELi64ELi256ELi4ELb0ELb0EN7cutlass10bfloat16_tE19Flash_kernel_traitsILi32ELi64ELi256ELi4ES3_EELi16ELi6ELb0EEEvNS_16Flash_fwd_paramsE,"a",@progbits
	.sectionflags	@""
	.align	4
.nv.constant0._ZN5flash32flash_fwd_splitkv_combine_kernelI23Flash_fwd_kernel_traitsILi32ELi64ELi256ELi4ELb0ELb0EN7cutlass10bfloat16_tE19Flash_kernel_traitsILi32ELi64ELi256ELi4ES3_EELi16ELi6ELb0EEEvNS_16Flash_fwd_paramsE:
	.zero		1360


//--------------------- .nv.constant0._ZN5flash32flash_fwd_splitkv_combine_kernelI23Flash_fwd_kernel_traitsILi32ELi64ELi256ELi4ELb0ELb0EN7cutlass10bfloat16_tE19Flash_kernel_traitsILi32ELi64ELi256ELi4ES3_EELi16ELi5ELb0EEEvNS_16Flash_fwd_paramsE --------------------------
	.section	.nv.constant0._ZN5flash32flash_fwd_splitkv_combine_kernelI23Flash_fwd_kernel_traitsILi32ELi64ELi256ELi4ELb0ELb0EN7cutlass10bfloat16_tE19Flash_kernel_traitsILi32ELi64ELi256ELi4ES3_EELi16ELi5ELb0EEEvNS_16Flash_fwd_paramsE,"a",@progbits
	.sectionflags	@""
	.align	4
.nv.constant0._ZN5flash32flash_fwd_splitkv_combine_kernelI23Flash_fwd_kernel_traitsILi32ELi64ELi256ELi4ELb0ELb0EN7cutlass10bfloat16_tE19Flash_kernel_traitsILi32ELi64ELi256ELi4ES3_EELi16ELi5ELb0EEEvNS_16Flash_fwd_paramsE:
	.zero		1360


//--------------------- .nv.constant0._ZN5flash32flash_fwd_splitkv_combine_kernelI23Flash_fwd_kernel_traitsILi32ELi64ELi256ELi4ELb0ELb0EN7cutlass10bfloat16_tE19Flash_kernel_traitsILi32ELi64ELi256ELi4ES3_EELi16ELi4ELb0EEEvNS_16Flash_fwd_paramsE --------------------------
	.section	.nv.constant0._ZN5flash32flash_fwd_splitkv_combine_kernelI23Flash_fwd_kernel_traitsILi32ELi64ELi256ELi4ELb0ELb0EN7cutlass10bfloat16_tE19Flash_kernel_traitsILi32ELi64ELi256ELi4ES3_EELi16ELi4ELb0EEEvNS_16Flash_fwd_paramsE,"a",@progbits
	.sectionflags	@""
	.align	4
.nv.constant0._ZN5flash32flash_fwd_splitkv_combine_kernelI23Flash_fwd_kernel_traitsILi32ELi64ELi256ELi4ELb0ELb0EN7cutlass10bfloat16_tE19Flash_kernel_traitsILi32ELi64ELi256ELi4ES3_EELi16ELi4ELb0EEEvNS_16Flash_fwd_paramsE:
	.zero		1360


//--------------------- .nv.constant0._ZN5flash32flash_fwd_splitkv_combine_kernelI23Flash_fwd_kernel_traitsILi32ELi64ELi256ELi4ELb0ELb0EN7cutlass10bfloat16_tE19Flash_kernel_traitsILi32ELi64ELi256ELi4ES3_EELi16ELi3ELb0EEEvNS_16Flash_fwd_paramsE --------------------------
	.section	.nv.constant0._ZN5flash32flash_fwd_splitkv_combine_kernelI23Flash_fwd_kernel_traitsILi32ELi64ELi256ELi4ELb0ELb0EN7cutlass10bfloat16_tE19Flash_kernel_traitsILi32ELi64ELi256ELi4ES3_EELi16ELi3ELb0EEEvNS_16Flash_fwd_paramsE,"a",@progbits
	.sectionflags	@""
	.align	4
.nv.constant0._ZN5flash32flash_fwd_splitkv_combine_kernelI23Flash_fwd_kernel_traitsILi32ELi64ELi256ELi4ELb0ELb0EN7cutlass10bfloat16_tE19Flash_kernel_traitsILi32ELi64ELi256ELi4ES3_EELi16ELi3ELb0EEEvNS_16Flash_fwd_paramsE:
	.zero		1360


//--------------------- .nv.constant0._ZN5flash32flash_fwd_splitkv_combine_kernelI23Flash_fwd_kernel_traitsILi32ELi64ELi256ELi4ELb0ELb0EN7cutlass10bfloat16_tE19Flash_kernel_traitsILi32ELi64ELi256ELi4ES3_EELi16ELi2ELb0EEEvNS_16Flash_fwd_paramsE --------------------------
	.section	.nv.constant0._ZN5flash32flash_fwd_splitkv_combine_kernelI23Flash_fwd_kernel_traitsILi32ELi64ELi256ELi4ELb0ELb0EN7cutlass10bfloat16_tE19Flash_kernel_traitsILi32ELi64ELi256ELi4ES3_EELi16ELi2ELb0EEEvNS_16Flash_fwd_paramsE,"a",@progbits
	.sectionflags	@""
	.align	4
.nv.constant0._ZN5flash32flash_fwd_splitkv_combine_kernelI23Flash_fwd_kernel_traitsILi32ELi64ELi256ELi4ELb0ELb0EN7cutlass10bfloat16_tE19Flash_kernel_traitsILi32ELi64ELi256ELi4ES3_EELi16ELi2ELb0EEEvNS_16Flash_fwd_paramsE:
	.zero		1360


//--------------------- .nv.constant0._ZN5flash32flash_fwd_splitkv_combine_kernelI23Flash_fwd_kernel_traitsILi32ELi64ELi256ELi4ELb0ELb0EN7cutlass10bfloat16_tE19Flash_kernel_traitsILi32ELi64ELi256ELi4ES3_EELi16ELi1ELb0EEEvNS_16Flash_fwd_paramsE --------------------------
	.section	.nv.constant0._ZN5flash32flash_fwd_splitkv_combine_kernelI23Flash_fwd_kernel_traitsILi32ELi64ELi256ELi4ELb0ELb0EN7cutlass10bfloat16_tE19Flash_kernel_traitsILi32ELi64ELi256ELi4ES3_EELi16ELi1ELb0EEEvNS_16Flash_fwd_paramsE,"a",@progbits
	.sectionflags	@""
	.align	4
.nv.constant0._ZN5flash32flash_fwd_splitkv_combine_kernelI23Flash_fwd_kernel_traitsILi32ELi64ELi256ELi4ELb0ELb0EN7cutlass10bfloat16_tE19Flash_kernel_traitsILi32ELi64ELi256ELi4ES3_EELi16ELi1ELb0EEEvNS_16Flash_fwd_paramsE:
	.zero		1360


//--------------------- .nv.constant0._ZN5flash32flash_fwd_splitkv_combine_kernelI23Flash_fwd_kernel_traitsILi32ELi64ELi256ELi4ELb0ELb0EN7cutlass10bfloat16_tE19Flash_kernel_traitsILi32ELi64ELi256ELi4ES3_EELi16ELi7ELb1EEEvNS_16Flash_fwd_paramsE --------------------------
	.section	.nv.constant0._ZN5flash32flash_fwd_splitkv_combine_kernelI23Flash_fwd_kernel_traitsILi32ELi64ELi256ELi4ELb0ELb0EN7cutlass10bfloat16_tE19Flash_kernel_traitsILi32ELi64ELi256ELi4ES3_EELi16ELi7ELb1EEEvNS_16Flash_fwd_paramsE,"a",@progbits
	.sectionflags	@""
	.align	4
.nv.constant0._ZN5flash32flash_fwd_splitkv_combine_kernelI23Flash_fwd_kernel_traitsILi32ELi64ELi256ELi4ELb0ELb0EN7cutlass10bfloat16_tE19Flash_kernel_traitsILi32ELi64ELi256ELi4ES3_EELi16ELi7ELb1EEEvNS_16Flash_fwd_paramsE:
	.zero		1360


//--------------------- .nv.constant0._ZN5flash32flash_fwd_splitkv_combine_kernelI23Flash_fwd_kernel_traitsILi32ELi64ELi256ELi4ELb0ELb0EN7cutlass10bfloat16_tE19Flash_kernel_traitsILi32ELi64ELi256ELi4ES3_EELi16ELi6ELb1EEEvNS_16Flash_fwd_paramsE --------------------------
	.section	.nv.constant0._ZN5flash32flash_fwd_splitkv_combine_kernelI23Flash_fwd_kernel_traitsILi32ELi64ELi256ELi4ELb0ELb0EN7cutlass10bfloat16_tE19Flash_kernel_traitsILi32ELi64ELi256ELi4ES3_EELi16ELi6ELb1EEEvNS_16Flash_fwd_paramsE,"a",@progbits
	.sectionflags	@""
	.align	4
.nv.constant0._ZN5flash32flash_fwd_splitkv_combine_kernelI23Flash_fwd_kernel_traitsILi32ELi64ELi256ELi4ELb0ELb0EN7cutlass10bfloat16_tE19Flash_kernel_traitsILi32ELi64ELi256ELi4ES3_EELi16ELi6ELb1EEEvNS_16Flash_fwd_paramsE:
	.zero		1360


//--------------------- .nv.constant0._ZN5flash32flash_fwd_splitkv_combine_kernelI23Flash_fwd_kernel_traitsILi32ELi64ELi256ELi4ELb0ELb0EN7cutlass10bfloat16_tE19Flash_kernel_traitsILi32ELi64ELi256ELi4ES3_EELi16ELi5ELb1EEEvNS_16Flash_fwd_paramsE --------------------------
	.section	.nv.constant0._ZN5flash32flash_fwd_splitkv_combine_kernelI23Flash_fwd_kernel_traitsILi32ELi64ELi256ELi4ELb0ELb0EN7cutlass10bfloat16_tE19Flash_kernel_traitsILi32ELi64ELi256ELi4ES3_EELi16ELi5ELb1EEEvNS_16Flash_fwd_paramsE,"a",@progbits
	.sectionflags	@""
	.align	4
.nv.constant0._ZN5flash32flash_fwd_splitkv_combine_kernelI23Flash_fwd_kernel_traitsILi32ELi64ELi256ELi4ELb0ELb0EN7cutlass10bfloat16_tE19Flash_kernel_traitsILi32ELi64ELi256ELi4ES3_EELi16ELi5ELb1EEEvNS_16Flash_fwd_paramsE:
	.zero		1360


//--------------------- .nv.constant0._ZN5flash32flash_fwd_splitkv_combine_kernelI23Flash_fwd_kernel_traitsILi32ELi64ELi256ELi4ELb0ELb0EN7cutlass10bfloat16_tE19Flash_kernel_traitsILi32ELi64ELi256ELi4ES3_EELi16ELi4ELb1EEEvNS_16Flash_fwd_paramsE --------------------------
	.section	.nv.constant0._ZN5flash32flash_fwd_splitkv_combine_kernelI23Flash_fwd_kernel_traitsILi32ELi64ELi256ELi4ELb0ELb0EN7cutlass10bfloat16_tE19Flash_kernel_traitsILi32ELi64ELi256ELi4ES3_EELi16ELi4ELb1EEEvNS_16Flash_fwd_paramsE,"a",@progbits
	.sectionflags	@""
	.align	4
.nv.constant0._ZN5flash32flash_fwd_splitkv_combine_kernelI23Flash_fwd_kernel_traitsILi32ELi64ELi256ELi4ELb0ELb0EN7cutlass10bfloat16_tE19Flash_kernel_traitsILi32ELi64ELi256ELi4ES3_EELi16ELi4ELb1EEEvNS_16Flash_fwd_paramsE:
	.zero		1360


//--------------------- .nv.constant0._ZN5flash32flash_fwd_splitkv_combine_kernelI23Flash_fwd_kernel_traitsILi32ELi64ELi256ELi4ELb0ELb0EN7cutlass10bfloat16_tE19Flash_kernel_traitsILi32ELi64ELi256ELi4ES3_EELi16ELi3ELb1EEEvNS_16Flash_fwd_paramsE --------------------------
	.section	.nv.constant0._ZN5flash32flash_fwd_splitkv_combine_kernelI23Flash_fwd_kernel_traitsILi32ELi64ELi256ELi4ELb0ELb0EN7cutlass10bfloat16_tE19Flash_kernel_traitsILi32ELi64ELi256ELi4ES3_EELi16ELi3ELb1EEEvNS_16Flash_fwd_paramsE,"a",@progbits
	.sectionflags	@""
	.align	4
.nv.constant0._ZN5flash32flash_fwd_splitkv_combine_kernelI23Flash_fwd_kernel_traitsILi32ELi64ELi256ELi4ELb0ELb0EN7cutlass10bfloat16_tE19Flash_kernel_traitsILi32ELi64ELi256ELi4ES3_EELi16ELi3ELb1EEEvNS_16Flash_fwd_paramsE:
	.zero		1360


//--------------------- .nv.constant0._ZN5flash32flash_fwd_splitkv_combine_kernelI23Flash_fwd_kernel_traitsILi32ELi64ELi256ELi4ELb0ELb0EN7cutlass10bfloat16_tE19Flash_kernel_traitsILi32ELi64ELi256ELi4ES3_EELi16ELi2ELb1EEEvNS_16Flash_fwd_paramsE --------------------------
	.section	.nv.constant0._ZN5flash32flash_fwd_splitkv_combine_kernelI23Flash_fwd_kernel_traitsILi32ELi64ELi256ELi4ELb0ELb0EN7cutlass10bfloat16_tE19Flash_kernel_traitsILi32ELi64ELi256ELi4ES3_EELi16ELi2ELb1EEEvNS_16Flash_fwd_paramsE,"a",@progbits
	.sectionflags	@""
	.align	4
.nv.constant0._ZN5flash32flash_fwd_splitkv_combine_kernelI23Flash_fwd_kernel_traitsILi32ELi64ELi256ELi4ELb0ELb0EN7cutlass10bfloat16_tE19Flash_kernel_traitsILi32ELi64ELi256ELi4ES3_EELi16ELi2ELb1EEEvNS_16Flash_fwd_paramsE:
	.zero		1360


//--------------------- .nv.constant0._ZN5flash32flash_fwd_splitkv_combine_kernelI23Flash_fwd_kernel_traitsILi32ELi64ELi256ELi4ELb0ELb0EN7cutlass10bfloat16_tE19Flash_kernel_traitsILi32ELi64ELi256ELi4ES3_EELi16ELi1ELb1EEEvNS_16Flash_fwd_paramsE --------------------------
	.section	.nv.constant0._ZN5flash32flash_fwd_splitkv_combine_kernelI23Flash_fwd_kernel_traitsILi32ELi64ELi256ELi4ELb0ELb0EN7cutlass10bfloat16_tE19Flash_kernel_traitsILi32ELi64ELi256ELi4ES3_EELi16ELi1ELb1EEEvNS_16Flash_fwd_paramsE,"a",@progbits
	.sectionflags	@""
	.align	4
.nv.constant0._ZN5flash32flash_fwd_splitkv_combine_kernelI23Flash_fwd_kernel_traitsILi32ELi64ELi256ELi4ELb0ELb0EN7cutlass10bfloat16_tE19Flash_kernel_traitsILi32ELi64ELi256ELi4ES3_EELi16ELi1ELb1EEEvNS_16Flash_fwd_paramsE:
	.zero		1360


//--------------------- .nv.constant0._ZN5flash24flash_fwd_splitkv_kernelI23Flash_fwd_kernel_traitsILi32ELi64ELi256ELi4ELb0ELb0EN7cutlass10bfloat16_tE19Flash_kernel_traitsILi32ELi64ELi256ELi4ES3_EELb1ELb0ELb0ELb0ELb0ELb0ELb0ELb0EEEvNS_16Flash_fwd_paramsE --------------------------
	.section	.nv.constant0._ZN5flash24flash_fwd_splitkv_kernelI23Flash_fwd_kernel_traitsILi32ELi64ELi256ELi4ELb0ELb0EN7cutlass10bfloat16_tE19Flash_kernel_traitsILi32ELi64ELi256ELi4ES3_EELb1ELb0ELb0ELb0ELb0ELb0ELb0ELb0EEEvNS_16Flash_fwd_paramsE,"a",@progbits
	.sectionflags	@""
	.align	4
.nv.constant0._ZN5flash24flash_fwd_splitkv_kernelI23Flash_fwd_kernel_traitsILi32ELi64ELi256ELi4ELb0ELb0EN7cutlass10bfloat16_tE19Flash_kernel_traitsILi32ELi64ELi256ELi4ES3_EELb1ELb0ELb0ELb0ELb0ELb0ELb0ELb0EEEvNS_16Flash_fwd_paramsE:
	.zero		1360


//--------------------- .nv.constant0._ZN5flash24flash_fwd_splitkv_kernelI23Flash_fwd_kernel_traitsILi32ELi64ELi256ELi4ELb0ELb0EN7cutlass10bfloat16_tE19Flash_kernel_traitsILi32ELi64ELi256ELi4ES3_EELb1ELb0ELb0ELb0ELb0ELb1ELb0ELb0EEEvNS_16Flash_fwd_paramsE --------------------------
	.section	.nv.constant0._ZN5flash24flash_fwd_splitkv_kernelI23Flash_fwd_kernel_traitsILi32ELi64ELi256ELi4ELb0ELb0EN7cutlass10bfloat16_tE19Flash_kernel_traitsILi32ELi64ELi256ELi4ES3_EELb1ELb0ELb0ELb0ELb0ELb1ELb0ELb0EEEvNS_16Flash_fwd_paramsE,"a",@progbits
	.sectionflags	@""
	.align	4
.nv.constant0._ZN5flash24flash_fwd_splitkv_kernelI23Flash_fwd_kernel_traitsILi32ELi64ELi256ELi4ELb0ELb0EN7cutlass10bfloat16_tE19Flash_kernel_traitsILi32ELi64ELi256ELi4ES3_EELb1ELb0ELb0ELb0ELb0ELb1ELb0ELb0EEEvNS_16Flash_fwd_paramsE:
	.zero		1360


//--------------------- .nv.constant0._ZN5flash24flash_fwd_splitkv_kernelI23Flash_fwd_kernel_traitsILi32ELi64ELi256ELi4ELb0ELb0EN7cutlass10bfloat16_tE19Flash_kernel_traitsILi32ELi64ELi256ELi4ES3_EELb1ELb0ELb0ELb0ELb0ELb0ELb0ELb1EEEvNS_16Flash_fwd_paramsE --------------------------
	.section	.nv.constant0._ZN5flash24flash_fwd_splitkv_kernelI23Flash_fwd_kernel_traitsILi32ELi64ELi256ELi4ELb0ELb0EN7cutlass10bfloat16_tE19Flash_kernel_traitsILi32ELi64ELi256ELi4ES3_EELb1ELb0ELb0ELb0ELb0ELb0ELb0ELb1EEEvNS_16Flash_fwd_paramsE,"a",@progbits
	.sectionflags	@""
	.align	4
.nv.constant0._ZN5flash24flash_fwd_splitkv_kernelI23Flash_fwd_kernel_traitsILi32ELi64ELi256ELi4ELb0ELb0EN7cutlass10bfloat16_tE19Flash_kernel_traitsILi32ELi64ELi256ELi4ES3_EELb1ELb0ELb0ELb0ELb0ELb0ELb0ELb1EEEvNS_16Flash_fwd_paramsE:
	.zero		1360


//--------------------- .nv.constant0._ZN5flash24flash_fwd_splitkv_kernelI23Flash_fwd_kernel_traitsILi32ELi64ELi256ELi4ELb0ELb0EN7cutlass10bfloat16_tE19Flash_kernel_traitsILi32ELi64ELi256ELi4ES3_EELb1ELb0ELb0ELb0ELb0ELb1ELb0ELb1EEEvNS_16Flash_fwd_paramsE --------------------------
	.section	.nv.constant0._ZN5flash24flash_fwd_splitkv_kernelI23Flash_fwd_kernel_traitsILi32ELi64ELi256ELi4ELb0ELb0EN7cutlass10bfloat16_tE19Flash_kernel_traitsILi32ELi64ELi256ELi4ES3_EELb1ELb0ELb0ELb0ELb0ELb1ELb0ELb1EEEvNS_16Flash_fwd_paramsE,"a",@progbits
	.sectionflags	@""
	.align	4
.nv.constant0._ZN5flash24flash_fwd_splitkv_kernelI23Flash_fwd_kernel_traitsILi32ELi64ELi256ELi4ELb0ELb0EN7cutlass10bfloat16_tE19Flash_kernel_traitsILi32ELi64ELi256ELi4ES3_EELb1ELb0ELb0ELb0ELb0ELb1ELb0ELb1EEEvNS_16Flash_fwd_paramsE:
	.zero		1360


//--------------------- .nv.constant0._ZN5flash24flash_fwd_splitkv_kernelI23Flash_fwd_kernel_traitsILi32ELi64ELi256ELi4ELb0ELb0EN7cutlass10bfloat16_tE19Flash_kernel_traitsILi32ELi64ELi256ELi4ES3_EELb1ELb0ELb0ELb0ELb0ELb0ELb1ELb0EEEvNS_16Flash_fwd_paramsE --------------------------
	.section	.nv.constant0._ZN5flash24flash_fwd_splitkv_kernelI23Flash_fwd_kernel_traitsILi32ELi64ELi256ELi4ELb0ELb0EN7cutlass10bfloat16_tE19Flash_kernel_traitsILi32ELi64ELi256ELi4ES3_EELb1ELb0ELb0ELb0ELb0ELb0ELb1ELb0EEEvNS_16Flash_fwd_paramsE,"a",@progbits
	.sectionflags	@""
	.align	4
.nv.constant0._ZN5flash24flash_fwd_splitkv_kernelI23Flash_fwd_kernel_traitsILi32ELi64ELi256ELi4ELb0ELb0EN7cutlass10bfloat16_tE19Flash_kernel_traitsILi32ELi64ELi256ELi4ES3_EELb1ELb0ELb0ELb0ELb0ELb0ELb1ELb0EEEvNS_16Flash_fwd_paramsE:
	.zero		1360


//--------------------- .nv.constant0._ZN5flash24flash_fwd_splitkv_kernelI23Flash_fwd_kernel_traitsILi32ELi64ELi256ELi4ELb0ELb0EN7cutlass10bfloat16_tE19Flash_kernel_traitsILi32ELi64ELi256ELi4ES3_EELb1ELb0ELb0ELb0ELb0ELb1ELb1ELb0EEEvNS_16Flash_fwd_paramsE --------------------------
	.section	.nv.constant0._ZN5flash24flash_fwd_splitkv_kernelI23Flash_fwd_kernel_traitsILi32ELi64ELi256ELi4ELb0ELb0EN7cutlass10bfloat16_tE19Flash_kernel_traitsILi32ELi64ELi256ELi4ES3_EELb1ELb0ELb0ELb0ELb0ELb1ELb1ELb0EEEvNS_16Flash_fwd_paramsE,"a",@progbits
	.sectionflags	@""
	.align	4
.nv.constant0._ZN5flash24flash_fwd_splitkv_kernelI23Flash_fwd_kernel_traitsILi32ELi64ELi256ELi4ELb0ELb0EN7cutlass10bfloat16_tE19Flash_kernel_traitsILi32ELi64ELi256ELi4ES3_EELb1ELb0ELb0ELb0ELb0ELb1ELb1ELb0EEEvNS_16Flash_fwd_paramsE:
	.zero		1360


//--------------------- .nv.constant0._ZN5flash24flash_fwd_splitkv_kernelI23Flash_fwd_kernel_traitsILi32ELi64ELi256ELi4ELb0ELb0EN7cutlass10bfloat16_tE19Flash_kernel_traitsILi32ELi64ELi256ELi4ES3_EELb1ELb0ELb0ELb0ELb0ELb0ELb1ELb1EEEvNS_16Flash_fwd_paramsE --------------------------
	.section	.nv.constant0._ZN5flash24flash_fwd_splitkv_kernelI23Flash_fwd_kernel_traitsILi32ELi64ELi256ELi4ELb0ELb0EN7cutlass10bfloat16_tE19Flash_kernel_traitsILi32ELi64ELi256ELi4ES3_EELb1ELb0ELb0ELb0ELb0ELb0ELb1ELb1EEEvNS_16Flash_fwd_paramsE,"a",@progbits
	.sectionflags	@""
	.align	4
.nv.constant0._ZN5flash24flash_fwd_splitkv_kernelI23Flash_fwd_kernel_traitsILi32ELi64ELi256ELi4ELb0ELb0EN7cutlass10bfloat16_tE19Flash_kernel_traitsILi32ELi64ELi256ELi4ES3_EELb1ELb0ELb0ELb0ELb0ELb0ELb1ELb1EEEvNS_16Flash_fwd_paramsE:
	.zero		1360


//--------------------- .nv.constant0._ZN5flash24flash_fwd_splitkv_kernelI23Flash_fwd_kernel_traitsILi32ELi64ELi256ELi4ELb0ELb0EN7cutlass10bfloat16_tE19Flash_kernel_traitsILi32ELi64ELi256ELi4ES3_EELb1ELb0ELb0ELb0ELb0ELb1ELb1ELb1EEEvNS_16Flash_fwd_paramsE --------------------------
	.section	.nv.constant0._ZN5flash24flash_fwd_splitkv_kernelI23Flash_fwd_kernel_traitsILi32ELi64ELi256ELi4ELb0ELb0EN7cutlass10bfloat16_tE19Flash_kernel_traitsILi32ELi64ELi256ELi4ES3_EELb1ELb0ELb0ELb0ELb0ELb1ELb1ELb1EEEvNS_16Flash_fwd_paramsE,"a",@progbits
	.sectionflags	@""
	.align	4
.nv.constant0._ZN5flash24flash_fwd_splitkv_kernelI23Flash_fwd_kernel_traitsILi32ELi64ELi256ELi4ELb0ELb0EN7cutlass10bfloat16_tE19Flash_kernel_traitsILi32ELi64ELi256ELi4ES3_EELb1ELb0ELb0ELb0ELb0ELb1ELb1ELb1EEEvNS_16Flash_fwd_paramsE:
	.zero		1360


//--------------------- .nv.constant0._ZN5flash24flash_fwd_splitkv_kernelI23Flash_fwd_kernel_traitsILi32ELi64ELi256ELi4ELb0ELb0EN7cutlass10bfloat16_tE19Flash_kernel_traitsILi32ELi64ELi256ELi4ES3_EELb1ELb0ELb0ELb1ELb1ELb0ELb0ELb0EEEvNS_16Flash_fwd_paramsE --------------------------
	.section	.nv.constant0._ZN5flash24flash_fwd_splitkv_kernelI23Flash_fwd_kernel_traitsILi32ELi64ELi256ELi4ELb0ELb0EN7cutlass10bfloat16_tE19Flash_kernel_traitsILi32ELi64ELi256ELi4ES3_EELb1ELb0ELb0ELb1ELb1ELb0ELb0ELb0EEEvNS_16Flash_fwd_paramsE,"a",@progbits
	.sectionflags	@""
	.align	4
.nv.constant0._ZN5flash24flash_fwd_splitkv_kernelI23Flash_fwd_kernel_traitsILi32ELi64ELi256ELi4ELb0ELb0EN7cutlass10bfloat16_tE19Flash_kernel_traitsILi32ELi64ELi256ELi4ES3_EELb1ELb0ELb0ELb1ELb1ELb0ELb0ELb0EEEvNS_16Flash_fwd_paramsE:
	.zero		1360


//--------------------- .nv.constant0._ZN5flash24flash_fwd_splitkv_kernelI23Flash_fwd_kernel_traitsILi32ELi64ELi256ELi4ELb0ELb0EN7cutlass10bfloat16_tE19Flash_kernel_traitsILi32ELi64ELi256ELi4ES3_EELb1ELb0ELb0ELb1ELb1ELb1ELb0ELb0EEEvNS_16Flash_fwd_paramsE --------------------------
	.section	.nv.constant0._ZN5flash24flash_fwd_splitkv_kernelI23Flash_fwd_kernel_traitsILi32ELi64ELi256ELi4ELb0ELb0EN7cutlass10bfloat16_tE19Flash_kernel_traitsILi32ELi64ELi256ELi4ES3_EELb1ELb0ELb0ELb1ELb1ELb1ELb0ELb0EEEvNS_16Flash_fwd_paramsE,"a",@progbits
	.sectionflags	@""
	.align	4
.nv.constant0._ZN5flash24flash_fwd_splitkv_kernelI23Flash_fwd_kernel_traitsILi32ELi64ELi256ELi4ELb0ELb0EN7cutlass10bfloat16_tE19Flash_kernel_traitsILi32ELi64ELi256ELi4ES3_EELb1ELb0ELb0ELb1ELb1ELb1ELb0ELb0EEEvNS_16Flash_fwd_paramsE:
	.zero		1360


//--------------------- .nv.constant0._ZN5flash24flash_fwd_splitkv_kernelI23Flash_fwd_kernel_traitsILi32ELi64ELi256ELi4ELb0ELb0EN7cutlass10bfloat16_tE19Flash_kernel_traitsILi32ELi64ELi256ELi4ES3_EELb1ELb0ELb0ELb1ELb1ELb0ELb1ELb0EEEvNS_16Flash_fwd_paramsE --------------------------
	.section	.nv.constant0._ZN5flash24flash_fwd_splitkv_kernelI23Flash_fwd_kernel_traitsILi32ELi64ELi256ELi4ELb0ELb0EN7cutlass10bfloat16_tE19Flash_kernel_traitsILi32ELi64ELi256ELi4ES3_EELb1ELb0ELb0ELb1ELb1ELb0ELb1ELb0EEEvNS_16Flash_fwd_paramsE,"a",@progbits
	.sectionflags	@""
	.align	4
.nv.constant0._ZN5flash24flash_fwd_splitkv_kernelI23Flash_fwd_kernel_traitsILi32ELi64ELi256ELi4ELb0ELb0EN7cutlass10bfloat16_tE19Flash_kernel_traitsILi32ELi64ELi256ELi4ES3_EELb1ELb0ELb0ELb1ELb1ELb0ELb1ELb0EEEvNS_16Flash_fwd_paramsE:
	.zero		1360


//--------------------- .nv.constant0._ZN5flash24flash_fwd_splitkv_kernelI23Flash_fwd_kernel_traitsILi32ELi64ELi256ELi4ELb0ELb0EN7cutlass10bfloat16_tE19Flash_kernel_traitsILi32ELi64ELi256ELi4ES3_EELb1ELb0ELb0ELb1ELb1ELb1ELb1ELb0EEEvNS_16Flash_fwd_paramsE --------------------------
	.section	.nv.constant0._ZN5flash24flash_fwd_splitkv_kernelI23Flash_fwd_kernel_traitsILi32ELi64ELi256ELi4ELb0ELb0EN7cutlass10bfloat16_tE19Flash_kernel_traitsILi32ELi64ELi256ELi4ES3_EELb1ELb0ELb0ELb1ELb1ELb1ELb1ELb0EEEvNS_16Flash_fwd_paramsE,"a",@progbits
	.sectionflags	@""
	.align	4
.nv.constant0._ZN5flash24flash_fwd_splitkv_kernelI23Flash_fwd_kernel_traitsILi32ELi64ELi256ELi4ELb0ELb0EN7cutlass10bfloat16_tE19Flash_kernel_traitsILi32ELi64ELi256ELi4ES3_EELb1ELb0ELb0ELb1ELb1ELb1ELb1ELb0EEEvNS_16Flash_fwd_paramsE:
	.zero		1360


//--------------------- .nv.constant0._ZN5flash24flash_fwd_splitkv_kernelI23Flash_fwd_kernel_traitsILi32ELi64ELi256ELi4ELb0ELb0EN7cutlass10bfloat16_tE19Flash_kernel_traitsILi32ELi64ELi256ELi4ES3_EELb1ELb0ELb0ELb0ELb1ELb0ELb0ELb0EEEvNS_16Flash_fwd_paramsE --------------------------
	.section	.nv.constant0._ZN5flash24flash_fwd_splitkv_kernelI23Flash_fwd_kernel_traitsILi32ELi64ELi256ELi4ELb0ELb0EN7cutlass10bfloat16_tE19Flash_kernel_traitsILi32ELi64ELi256ELi4ES3_EELb1ELb0ELb0ELb0ELb1ELb0ELb0ELb0EEEvNS_16Flash_fwd_paramsE,"a",@progbits
	.sectionflags	@""
	.align	4
.nv.constant0._ZN5flash24flash_fwd_splitkv_kernelI23Flash_fwd_kernel_traitsILi32ELi64ELi256ELi4ELb0ELb0EN7cutlass10bfloat16_tE19Flash_kernel_traitsILi32ELi64ELi256ELi4ES3_EELb1ELb0ELb0ELb0ELb1ELb0ELb0ELb0EEEvNS_16Flash_fwd_paramsE:
	.zero		1360


//--------------------- .nv.constant0._ZN5flash24flash_fwd_splitkv_kernelI23Flash_fwd_kernel_traitsILi32ELi64ELi256ELi4ELb0ELb0EN7cutlass10bfloat16_tE19Flash_kernel_traitsILi32ELi64ELi256ELi4ES3_EELb1ELb0ELb0ELb0ELb1ELb1ELb0ELb0EEEvNS_16Flash_fwd_paramsE --------------------------
	.section	.nv.constant0._ZN5flash24flash_fwd_splitkv_kernelI23Flash_fwd_kernel_traitsILi32ELi64ELi256ELi4ELb0ELb0EN7cutlass10bfloat16_tE19Flash_kernel_traitsILi32ELi64ELi256ELi4ES3_EELb1ELb0ELb0ELb0ELb1ELb1ELb0ELb0EEEvNS_16Flash_fwd_paramsE,"a",@progbits
	.sectionflags	@""
	.align	4
.nv.constant0._ZN5flash24flash_fwd_splitkv_kernelI23Flash_fwd_kernel_traitsILi32ELi64ELi256ELi4ELb0ELb0EN7cutlass10bfloat16_tE19Flash_kernel_traitsILi32ELi64ELi256ELi4ES3_EELb1ELb0ELb0ELb0ELb1ELb1ELb0ELb0EEEvNS_16Flash_fwd_paramsE:
	.zero		1360


//--------------------- .nv.constant0._ZN5flash24flash_fwd_splitkv_kernelI23Flash_fwd_kernel_traitsILi32ELi64ELi256ELi4ELb0ELb0EN7cutlass10bfloat16_tE19Flash_kernel_traitsILi32ELi64ELi256ELi4ES3_EELb1ELb0ELb1ELb0ELb0ELb0ELb0ELb0EEEvNS_16Flash_fwd_paramsE --------------------------
	.section	.nv.constant0._ZN5flash24flash_fwd_splitkv_kernelI23Flash_fwd_kernel_traitsILi32ELi64ELi256ELi4ELb0ELb0EN7cutlass10bfloat16_tE19Flash_kernel_traitsILi32ELi64ELi256ELi4ES3_EELb1ELb0ELb1ELb0ELb0ELb0ELb0ELb0EEEvNS_16Flash_fwd_paramsE,"a",@progbits
	.sectionflags	@""
	.align	4
.nv.constant0._ZN5flash24flash_fwd_splitkv_kernelI23Flash_fwd_kernel_traitsILi32ELi64ELi256ELi4ELb0ELb0EN7cutlass10bfloat16_tE19Flash_kernel_traitsILi32ELi64ELi256ELi4ES3_EELb1ELb0ELb1ELb0ELb0ELb0ELb0ELb0EEEvNS_16Flash_fwd_paramsE:
	.zero		1360


//--------------------- .nv.constant0._ZN5flash24flash_fwd_splitkv_kernelI23Flash_fwd_kernel_traitsILi32ELi64ELi256ELi4ELb0ELb0EN7cutlass10bfloat16_tE19Flash_kernel_traitsILi32ELi64ELi256ELi4ES3_EELb1ELb0ELb1ELb0ELb0ELb1ELb0ELb0EEEvNS_16Flash_fwd_paramsE --------------------------
	.section	.nv.constant0._ZN5flash24flash_fwd_splitkv_kernelI23Flash_fwd_kernel_traitsILi32ELi64ELi256ELi4ELb0ELb0EN7cutlass10bfloat16_tE19Flash_kernel_traitsILi32ELi64ELi256ELi4ES3_EELb1ELb0ELb1ELb0ELb0ELb1ELb0ELb0EEEvNS_16Flash_fwd_paramsE,"a",@progbits
	.sectionflags	@""
	.align	4
.nv.constant0._ZN5flash24flash_fwd_splitkv_kernelI23Flash_fwd_kernel_traitsILi32ELi64ELi256ELi4ELb0ELb0EN7cutlass10bfloat16_tE19Flash_kernel_traitsILi32ELi64ELi256ELi4ES3_EELb1ELb0ELb1ELb0ELb0ELb1ELb0ELb0EEEvNS_16Flash_fwd_paramsE:
	.zero		1360


//--------------------- .nv.constant0._ZN5flash24flash_fwd_splitkv_kernelI23Flash_fwd_kernel_traitsILi32ELi64ELi256ELi4ELb0ELb0EN7cutlass10bfloat16_tE19Flash_kernel_traitsILi32ELi64ELi256ELi4ES3_EELb1ELb0ELb0ELb0ELb1ELb0ELb0ELb1EEEvNS_16Flash_fwd_paramsE --------------------------
	.section	.nv.constant0._ZN5flash24flash_fwd_splitkv_kernelI23Flash_fwd_kernel_traitsILi32ELi64ELi256ELi4ELb0ELb0EN7cutlass10bfloat16_tE19Flash_kernel_traitsILi32ELi64ELi256ELi4ES3_EELb1ELb0ELb0ELb0ELb1ELb0ELb0ELb1EEEvNS_16Flash_fwd_paramsE,"a",@progbits
	.sectionflags	@""
	.align	4
.nv.constant0._ZN5flash24flash_fwd_splitkv_kernelI23Flash_fwd_kernel_traitsILi32ELi64ELi256ELi4ELb0ELb0EN7cutlass10bfloat16_tE19Flash_kernel_traitsILi32ELi64ELi256ELi4ES3_EELb1ELb0ELb0ELb0ELb1ELb0ELb0ELb1EEEvNS_16Flash_fwd_paramsE:
	.zero		1360


//--------------------- .nv.constant0._ZN5flash24flash_fwd_splitkv_kernelI23Flash_fwd_kernel_traitsILi32ELi64ELi256ELi4ELb0ELb0EN7cutlass10bfloat16_tE19Flash_kernel_traitsILi32ELi64ELi256ELi4ES3_EELb1ELb0ELb0ELb0ELb1ELb1ELb0ELb1EEEvNS_16Flash_fwd_paramsE --------------------------
	.section	.nv.constant0._ZN5flash24flash_fwd_splitkv_kernelI23Flash_fwd_kernel_traitsILi32ELi64ELi256ELi4ELb0ELb0EN7cutlass10bfloat16_tE19Flash_kernel_traitsILi32ELi64ELi256ELi4ES3_EELb1ELb0ELb0ELb0ELb1ELb1ELb0ELb1EEEvNS_16Flash_fwd_paramsE,"a",@progbits
	.sectionflags	@""
	.align	4
.nv.constant0._ZN5flash24flash_fwd_splitkv_kernelI23Flash_fwd_kernel_traitsILi32ELi64ELi256ELi4ELb0ELb0EN7cutlass10bfloat16_tE19Flash_kernel_traitsILi32ELi64ELi256ELi4ES3_EELb1ELb0ELb0ELb0ELb1ELb1ELb0ELb1EEEvNS_16Flash_fwd_paramsE:
	.zero		1360


//--------------------- .nv.constant0._ZN5flash24flash_fwd_splitkv_kernelI23Flash_fwd_kernel_traitsILi32ELi64ELi256ELi4ELb0ELb0EN7cutlass10bfloat16_tE19Flash_kernel_traitsILi32ELi64ELi256ELi4ES3_EELb1ELb0ELb1ELb0ELb0ELb0ELb0ELb1EEEvNS_16Flash_fwd_paramsE --------------------------
	.section	.nv.constant0._ZN5flash24flash_fwd_splitkv_kernelI23Flash_fwd_kernel_traitsILi32ELi64ELi256ELi4ELb0ELb0EN7cutlass10bfloat16_tE19Flash_kernel_traitsILi32ELi64ELi256ELi4ES3_EELb1ELb0ELb1ELb0ELb0ELb0ELb0ELb1EEEvNS_16Flash_fwd_paramsE,"a",@progbits
	.sectionflags	@""
	.align	4
.nv.constant0._ZN5flash24flash_fwd_splitkv_kernelI23Flash_fwd_kernel_traitsILi32ELi64ELi256ELi4ELb0ELb0EN7cutlass10bfloat16_tE19Flash_kernel_traitsILi32ELi64ELi256ELi4ES3_EELb1ELb0ELb1ELb0ELb0ELb0ELb0ELb1EEEvNS_16Flash_fwd_paramsE:
	.zero		1360


//--------------------- .nv.constant0._ZN5flash24flash_fwd_splitkv_kernelI23Flash_fwd_kernel_traitsILi32ELi64ELi256ELi4ELb0ELb0EN7cutlass10bfloat16_tE19Flash_kernel_traitsILi32ELi64ELi256ELi4ES3_EELb1ELb0ELb1ELb0ELb0ELb1ELb0ELb1EEEvNS_16Flash_fwd_paramsE --------------------------
	.section	.nv.constant0._ZN5flash24flash_fwd_splitkv_kernelI23Flash_fwd_kernel_traitsILi32ELi64ELi256ELi4ELb0ELb0EN7cutlass10bfloat16_tE19Flash_kernel_traitsILi32ELi64ELi256ELi4ES3_EELb1ELb0ELb1ELb0ELb0ELb1ELb0ELb1EEEvNS_16Flash_fwd_paramsE,"a",@progbits
	.sectionflags	@""
	.align	4
.nv.constant0._ZN5flash24flash_fwd_splitkv_kernelI23Flash_fwd_kernel_traitsILi32ELi64ELi256ELi4ELb0ELb0EN7cutlass10bfloat16_tE19Flash_kernel_traitsILi32ELi64ELi256ELi4ES3_EELb1ELb0ELb1ELb0ELb0ELb1ELb0ELb1EEEvNS_16Flash_fwd_paramsE:
	.zero		1360


//--------------------- .nv.constant0._ZN5flash24flash_fwd_splitkv_kernelI23Flash_fwd_kernel_traitsILi32ELi64ELi256ELi4ELb0ELb0EN7cutlass10bfloat16_tE19Flash_kernel_traitsILi32ELi64ELi256ELi4ES3_EELb1ELb0ELb0ELb0ELb1ELb0ELb1ELb0EEEvNS_16Flash_fwd_paramsE --------------------------
	.section	.nv.constant0._ZN5flash24flash_fwd_splitkv_kernelI23Flash_fwd_kernel_traitsILi32ELi64ELi256ELi4ELb0ELb0EN7cutlass10bfloat16_tE19Flash_kernel_traitsILi32ELi64ELi256ELi4ES3_EELb1ELb0ELb0ELb0ELb1ELb0ELb1ELb0EEEvNS_16Flash_fwd_paramsE,"a",@progbits
	.sectionflags	@""
	.align	4
.nv.constant0._ZN5flash24flash_fwd_splitkv_kernelI23Flash_fwd_kernel_traitsILi32ELi64ELi256ELi4ELb0ELb0EN7cutlass10bfloat16_tE19Flash_kernel_traitsILi32ELi64ELi256ELi4ES3_EELb1ELb0ELb0ELb0ELb1ELb0ELb1ELb0EEEvNS_16Flash_fwd_paramsE:
	.zero		1360


//--------------------- .nv.constant0._ZN5flash24flash_fwd_splitkv_kernelI23Flash_fwd_kernel_traitsILi32ELi64ELi256ELi4ELb0ELb0EN7cutlass10bfloat16_tE19Flash_kernel_traitsILi32ELi64ELi256ELi4ES3_EELb1ELb0ELb0ELb0ELb1ELb1ELb1ELb0EEEvNS_16Flash_fwd_paramsE --------------------------
	.section	.nv.constant0._ZN5flash24flash_fwd_splitkv_kernelI23Flash_fwd_kernel_traitsILi32ELi64ELi256ELi4ELb0ELb0EN7cutlass10bfloat16_tE19Flash_kernel_traitsILi32ELi64ELi256ELi4ES3_EELb1ELb0ELb0ELb0ELb1ELb1ELb1ELb0EEEvNS_16Flash_fwd_paramsE,"a",@progbits
	.sectionflags	@""
	.align	4
.nv.constant0._ZN5flash24flash_fwd_splitkv_kernelI23Flash_fwd_kernel_traitsILi32ELi64ELi256ELi4ELb0ELb0EN7cutlass10bfloat16_tE19Flash_kernel_traitsILi32ELi64ELi256ELi4ES3_EELb1ELb0ELb0ELb0ELb1ELb1ELb1ELb0EEEvNS_16Flash_fwd_paramsE:
	.zero		1360


//--------------------- .nv.constant0._ZN5flash24flash_fwd_splitkv_kernelI23Flash_fwd_kernel_traitsILi32ELi64ELi256ELi4ELb0ELb0EN7cutlass10bfloat16_tE19Flash_kernel_traitsILi32ELi64ELi256ELi4ES3_EELb1ELb0ELb1ELb0ELb0ELb0ELb1ELb0EEEvNS_16Flash_fwd_paramsE --------------------------
	.section	.nv.constant0._ZN5flash24flash_fwd_splitkv_kernelI23Flash_fwd_kernel_traitsILi32ELi64ELi256ELi4ELb0ELb0EN7cutlass10bfloat16_tE19Flash_kernel_traitsILi32ELi64ELi256ELi4ES3_EELb1ELb0ELb1ELb0ELb0ELb0ELb1ELb0EEEvNS_16Flash_fwd_paramsE,"a",@progbits
	.sectionflags	@""
	.align	4
.nv.constant0._ZN5flash24flash_fwd_splitkv_kernelI23Flash_fwd_kernel_traitsILi32ELi64ELi256ELi4ELb0ELb0EN7cutlass10bfloat16_tE19Flash_kernel_traitsILi32ELi64ELi256ELi4ES3_EELb1ELb0ELb1ELb0ELb0ELb0ELb1ELb0EEEvNS_16Flash_fwd_paramsE:
	.zero		1360


//--------------------- .nv.constant0._ZN5flash24flash_fwd_splitkv_kernelI23Flash_fwd_kernel_traitsILi32ELi64ELi256ELi4ELb0ELb0EN7cutlass10bfloat16_tE19Flash_kernel_traitsILi32ELi64ELi256ELi4ES3_EELb1ELb0ELb1ELb0ELb0ELb1ELb1ELb0EEEvNS_16Flash_fwd_paramsE --------------------------
	.section	.nv.constant0._ZN5flash24flash_fwd_splitkv_kernelI23Flash_fwd_kernel_traitsILi32ELi64ELi256ELi4ELb0ELb0EN7cutlass10bfloat16_tE19Flash_kernel_traitsILi32ELi64ELi256ELi4ES3_EELb1ELb0ELb1ELb0ELb0ELb1ELb1ELb0EEEvNS_16Flash_fwd_paramsE,"a",@progbits
	.sectionflags	@""
	.align	4
.nv.constant0._ZN5flash24flash_fwd_splitkv_kernelI23Flash_fwd_kernel_traitsILi32ELi64ELi256ELi4ELb0ELb0EN7cutlass10bfloat16_tE19Flash_kernel_traitsILi32ELi64ELi256ELi4ES3_EELb1ELb0ELb1ELb0ELb0ELb1ELb1ELb0EEEvNS_16Flash_fwd_paramsE:
	.zero		1360


//--------------------- .nv.constant0._ZN5flash24flash_fwd_splitkv_kernelI23Flash_fwd_kernel_traitsILi32ELi64ELi256ELi4ELb0ELb0EN7cutlass10bfloat16_tE19Flash_kernel_traitsILi32ELi64ELi256ELi4ES3_EELb1ELb0ELb0ELb0ELb1ELb0ELb1ELb1EEEvNS_16Flash_fwd_paramsE --------------------------
	.section	.nv.constant0._ZN5flash24flash_fwd_splitkv_kernelI23Flash_fwd_kernel_traitsILi32ELi64ELi256ELi4ELb0ELb0EN7cutlass10bfloat16_tE19Flash_kernel_traitsILi32ELi64ELi256ELi4ES3_EELb1ELb0ELb0ELb0ELb1ELb0ELb1ELb1EEEvNS_16Flash_fwd_paramsE,"a",@progbits
	.sectionflags	@""
	.align	4
.nv.constant0._ZN5flash24flash_fwd_splitkv_kernelI23Flash_fwd_kernel_traitsILi32ELi64ELi256ELi4ELb0ELb0EN7cutlass10bfloat16_tE19Flash_kernel_traitsILi32ELi64ELi256ELi4ES3_EELb1ELb0ELb0ELb0ELb1ELb0ELb1ELb1EEEvNS_16Flash_fwd_paramsE:
	.zero		1360


//--------------------- .nv.constant0._ZN5flash24flash_fwd_splitkv_kernelI23Flash_fwd_kernel_traitsILi32ELi64ELi256ELi4ELb0ELb0EN7cutlass10bfloat16_tE19Flash_kernel_traitsILi32ELi64ELi256ELi4ES3_EELb1ELb0ELb0ELb0ELb1ELb1ELb1ELb1EEEvNS_16Flash_fwd_paramsE --------------------------
	.section	.nv.constant0._ZN5flash24flash_fwd_splitkv_kernelI23Flash_fwd_kernel_traitsILi32ELi64ELi256ELi4ELb0ELb0EN7cutlass10bfloat16_tE19Flash_kernel_traitsILi32ELi64ELi256ELi4ES3_EELb1ELb0ELb0ELb0ELb1ELb1ELb1ELb1EEEvNS_16Flash_fwd_paramsE,"a",@progbits
	.sectionflags	@""
	.align	4
.nv.constant0._ZN5flash24flash_fwd_splitkv_kernelI23Flash_fwd_kernel_traitsILi32ELi64ELi256ELi4ELb0ELb0EN7cutlass10bfloat16_tE19Flash_kernel_traitsILi32ELi64ELi256ELi4ES3_EELb1ELb0ELb0ELb0ELb1ELb1ELb1ELb1EEEvNS_16Flash_fwd_paramsE:
	.zero		1360


//--------------------- .nv.constant0._ZN5flash24flash_fwd_splitkv_kernelI23Flash_fwd_kernel_traitsILi32ELi64ELi256ELi4ELb0ELb0EN7cutlass10bfloat16_tE19Flash_kernel_traitsILi32ELi64ELi256ELi4ES3_EELb1ELb0ELb1ELb0ELb0ELb0ELb1ELb1EEEvNS_16Flash_fwd_paramsE --------------------------
	.section	.nv.constant0._ZN5flash24flash_fwd_splitkv_kernelI23Flash_fwd_kernel_traitsILi32ELi64ELi256ELi4ELb0ELb0EN7cutlass10bfloat16_tE19Flash_kernel_traitsILi32ELi64ELi256ELi4ES3_EELb1ELb0ELb1ELb0ELb0ELb0ELb1ELb1EEEvNS_16Flash_fwd_paramsE,"a",@progbits
	.sectionflags	@""
	.align	4
.nv.constant0._ZN5flash24flash_fwd_splitkv_kernelI23Flash_fwd_kernel_traitsILi32ELi64ELi256ELi4ELb0ELb0EN7cutlass10bfloat16_tE19Flash_kernel_traitsILi32ELi64ELi256ELi4ES3_EELb1ELb0ELb1ELb0ELb0ELb0ELb1ELb1EEEvNS_16Flash_fwd_paramsE:
	.zero		1360


//--------------------- .nv.constant0._ZN5flash24flash_fwd_splitkv_kernelI23Flash_fwd_kernel_traitsILi32ELi64ELi256ELi4ELb0ELb0EN7cutlass10bfloat16_tE19Flash_kernel_traitsILi32ELi64ELi256ELi4ES3_EELb1ELb0ELb1ELb0ELb0ELb1ELb1ELb1EEEvNS_16Flash_fwd_paramsE --------------------------
	.section	.nv.constant0._ZN5flash24flash_fwd_splitkv_kernelI23Flash_fwd_kernel_traitsILi32ELi64ELi256ELi4ELb0ELb0EN7cutlass10bfloat16_tE19Flash_kernel_traitsILi32ELi64ELi256ELi4ES3_EELb1ELb0ELb1ELb0ELb0ELb1ELb1ELb1EEEvNS_16Flash_fwd_paramsE,"a",@progbits
	.sectionflags	@""
	.align	4
.nv.constant0._ZN5flash24flash_fwd_splitkv_kernelI23Flash_fwd_kernel_traitsILi32ELi64ELi256ELi4ELb0ELb0EN7cutlass10bfloat16_tE19Flash_kernel_traitsILi32ELi64ELi256ELi4ES3_EELb1ELb0ELb1ELb0ELb0ELb1ELb1ELb1EEEvNS_16Flash_fwd_paramsE:
	.zero		1360


//--------------------- .nv.constant0._ZN5flash32flash_fwd_splitkv_combine_kernelI23Flash_fwd_kernel_traitsILi32ELi64ELi128ELi4ELb0ELb0EN7cutlass10bfloat16_tE19Flash_kernel_traitsILi32ELi64ELi128ELi4ES3_EELi16ELi7ELb0EEEvNS_16Flash_fwd_paramsE --------------------------
	.section	.nv.constant0._ZN5flash32flash_fwd_splitkv_combine_kernelI23Flash_fwd_kernel_traitsILi32ELi64ELi128ELi4ELb0ELb0EN7cutlass10bfloat16_tE19Flash_kernel_traitsILi32ELi64ELi128ELi4ES3_EELi16ELi7ELb0EEEvNS_16Flash_fwd_paramsE,"a",@progbits
	.sectionflags	@""
	.align	4
.nv.constant0._ZN5flash32flash_fwd_splitkv_combine_kernelI23Flash_fwd_kernel_traitsILi32ELi64ELi128ELi4ELb0ELb0EN7cutlass10bfloat16_tE19Flash_kernel_traitsILi32ELi64ELi128ELi4ES3_EELi16ELi7ELb0EEEvNS_16Flash_fwd_paramsE:
	.zero		1360


//--------------------- .nv.constant0._ZN5flash32flash_fwd_splitkv_combine_kernelI23Flash_fwd_kernel_traitsILi32ELi64ELi128ELi4ELb0ELb0EN7cutlass10bfloat16_tE19Flash_kernel_traitsILi32ELi64ELi128ELi4ES3_EELi16ELi6ELb0EEEvNS_16Flash_fwd_paramsE --------------------------
	.section	.nv.constant0._ZN5flash32flash_fwd_splitkv_combine_kernelI23Flash_fwd_kernel_traitsILi32ELi64ELi128ELi4ELb0ELb0EN7cutlass10bfloat16_tE19Flash_kernel_traitsILi32ELi64ELi128ELi4ES3_EELi16ELi6ELb0EEEvNS_16Flash_fwd_paramsE,"a",@progbits
	.sectionflags	@""
	.align	4
.nv.constant0._ZN5flash32flash_fwd_splitkv_combine_kernelI23Flash_fwd_kernel_traitsILi32ELi64ELi128ELi4ELb0ELb0EN7cutlass10bfloat16_tE19Flash_kernel_traitsILi32ELi64ELi128ELi4ES3_EELi16ELi6ELb0EEEvNS_16Flash_fwd_paramsE:
	.zero		1360


//--------------------- .nv.constant0._ZN5flash32flash_fwd_splitkv_combine_kernelI23Flash_fwd_kernel_traitsILi32ELi64ELi128ELi4ELb0ELb0EN7cutlass10bfloat16_tE19Flash_kernel_traitsILi32ELi64ELi128ELi4ES3_EELi16ELi5ELb0EEEvNS_16Flash_fwd_paramsE --------------------------
	.section	.nv.constant0._ZN5flash32flash_fwd_splitkv_combine_kernelI23Flash_fwd_kernel_traitsILi32ELi64ELi128ELi4ELb0ELb0EN7cutlass10bfloat16_tE19Flash_kernel_traitsILi32ELi64ELi128ELi4ES3_EELi16ELi5ELb0EEEvNS_16Flash_fwd_paramsE,"a",@progbits
	.sectionflags	@""
	.align	4
.nv.constant0._ZN5flash32flash_fwd_splitkv_combine_kernelI23Flash_fwd_kernel_traitsILi32ELi64ELi128ELi4ELb0ELb0EN7cutlass10bfloat16_tE19Flash_kernel_traitsILi32ELi64ELi128ELi4ES3_EELi16ELi5ELb0EEEvNS_16Flash_fwd_paramsE:
	.zero		1360


//--------------------- .nv.constant0._ZN5flash32flash_fwd_splitkv_combine_kernelI23Flash_fwd_kernel_traitsILi32ELi64ELi128ELi4ELb0ELb0EN7cutlass10bfloat16_tE19Flash_kernel_traitsILi32ELi64ELi128ELi4ES3_EELi16ELi4ELb0EEEvNS_16Flash_fwd_paramsE --------------------------
	.section	.nv.constant0._ZN5flash32flash_fwd_splitkv_combine_kernelI23Flash_fwd_kernel_traitsILi32ELi64ELi128ELi4ELb0ELb0EN7cutlass10bfloat16_tE19Flash_kernel_traitsILi32ELi64ELi128ELi4ES3_EELi16ELi4ELb0EEEvNS_16Flash_fwd_paramsE,"a",@progbits
	.sectionflags	@""
	.align	4
.nv.constant0._ZN5flash32flash_fwd_splitkv_combine_kernelI23Flash_fwd_kernel_traitsILi32ELi64ELi128ELi4ELb0ELb0EN7cutlass10bfloat16_tE19Flash_kernel_traitsILi32ELi64ELi128ELi4ES3_EELi16ELi4ELb0EEEvNS_16Flash_fwd_paramsE:
	.zero		1360


//--------------------- .nv.constant0._ZN5flash32flash_fwd_splitkv_combine_kernelI23Flash_fwd_kernel_traitsILi32ELi64ELi128ELi4ELb0ELb0EN7cutlass10bfloat16_tE19Flash_kernel_traitsILi32ELi64ELi128ELi4ES3_EELi16ELi3ELb0EEEvNS_16Flash_fwd_paramsE --------------------------
	.section	.nv.constant0._ZN5flash32flash_fwd_splitkv_combine_kernelI23Flash_fwd_kernel_traitsILi32ELi64ELi128ELi4ELb0ELb0EN7cutlass10bfloat16_tE19Flash_kernel_traitsILi32ELi64ELi128ELi4ES3_EELi16ELi3ELb0EEEvNS_16Flash_fwd_paramsE,"a",@progbits
	.sectionflags	@""
	.align	4
.nv.constant0._ZN5flash32flash_fwd_splitkv_combine_kernelI23Flash_fwd_kernel_traitsILi32ELi64ELi128ELi4ELb0ELb0EN7cutlass10bfloat16_tE19Flash_kernel_traitsILi32ELi64ELi128ELi4ES3_EELi16ELi3ELb0EEEvNS_16Flash_fwd_paramsE:
	.zero		1360


//--------------------- .nv.constant0._ZN5flash32flash_fwd_splitkv_combine_kernelI23Flash_fwd_kernel_traitsILi32ELi64ELi128ELi4ELb0ELb0EN7cutlass10bfloat16_tE19Flash_kernel_traitsILi32ELi64ELi128ELi4ES3_EELi16ELi2ELb0EEEvNS_16Flash_fwd_paramsE --------------------------
	.section	.nv.constant0._ZN5flash32flash_fwd_splitkv_combine_kernelI23Flash_fwd_kernel_traitsILi32ELi64ELi128ELi4ELb0ELb0EN7cutlass10bfloat16_tE19Flash_kernel_traitsILi32ELi64ELi128ELi4ES3_EELi16ELi2ELb0EEEvNS_16Flash_fwd_paramsE,"a",@progbits
	.sectionflags	@""
	.align	4
.nv.constant0._ZN5flash32flash_fwd_splitkv_combine_kernelI23Flash_fwd_kernel_traitsILi32ELi64ELi128ELi4ELb0ELb0EN7cutlass10bfloat16_tE19Flash_kernel_traitsILi32ELi64ELi128ELi4ES3_EELi16ELi2ELb0EEEvNS_16Flash_fwd_paramsE:
	.zero		1360


//--------------------- .nv.constant0._ZN5flash32flash_fwd_splitkv_combine_kernelI23Flash_fwd_kernel_traitsILi32ELi64ELi128ELi4ELb0ELb0EN7cutlass10bfloat16_tE19Flash_kernel_traitsILi32ELi64ELi128ELi4ES3_EELi16ELi1ELb0EEEvNS_16Flash_fwd_paramsE --------------------------
	.section	.nv.constant0._ZN5flash32flash_fwd_splitkv_combine_kernelI23Flash_fwd_kernel_traitsILi32ELi64ELi128ELi4ELb0ELb0EN7cutlass10bfloat16_tE19Flash_kernel_traitsILi32ELi64ELi128ELi4ES3_EELi16ELi1ELb0EEEvNS_16Flash_fwd_paramsE,"a",@progbits
	.sectionflags	@""
	.align	4
.nv.constant0._ZN5flash32flash_fwd_splitkv_combine_kernelI23Flash_fwd_kernel_traitsILi32ELi64ELi128ELi4ELb0ELb0EN7cutlass10bfloat16_tE19Flash_kernel_traitsILi32ELi64ELi128ELi4ES3_EELi16ELi1ELb0EEEvNS_16Flash_fwd_paramsE:
	.zero		1360


//--------------------- .nv.constant0._ZN5flash32flash_fwd_splitkv_combine_kernelI23Flash_fwd_kernel_traitsILi32ELi64ELi128ELi4ELb0ELb0EN7cutlass10bfloat16_tE19Flash_kernel_traitsILi32ELi64ELi128ELi4ES3_EELi16ELi7ELb1EEEvNS_16Flash_fwd_paramsE --------------------------
	.section	.nv.constant0._ZN5flash32flash_fwd_splitkv_combine_kernelI23Flash_fwd_kernel_traitsILi32ELi64ELi128ELi4ELb0ELb0EN7cutlass10bfloat16_tE19Flash_kernel_traitsILi32ELi64ELi128ELi4ES3_EELi16ELi7ELb1EEEvNS_16Flash_fwd_paramsE,"a",@progbits
	.sectionflags	@""
	.align	4
.nv.constant0._ZN5flash32flash_fwd_splitkv_combine_kernelI23Flash_fwd_kernel_traitsILi32ELi64ELi128ELi4ELb0ELb0EN7cutlass10bfloat16_tE19Flash_kernel_traitsILi32ELi64ELi128ELi4ES3_EELi16ELi7ELb1EEEvNS_16Flash_fwd_paramsE:
	.zero		1360


//--------------------- .nv.constant0._ZN5flash32flash_fwd_splitkv_combine_kernelI23Flash_fwd_kernel_traitsILi32ELi64ELi128ELi4ELb0ELb0EN7cutlass10bfloat16_tE19Flash_kernel_traitsILi32ELi64ELi128ELi4ES3_EELi16ELi6ELb1EEEvNS_16Flash_fwd_paramsE --------------------------
	.section	.nv.constant0._ZN5flash32flash_fwd_splitkv_combine_kernelI23Flash_fwd_kernel_traitsILi32ELi64ELi128ELi4ELb0ELb0EN7cutlass10bfloat16_tE19Flash_kernel_traitsILi32ELi64ELi128ELi4ES3_EELi16ELi6ELb1EEEvNS_16Flash_fwd_paramsE,"a",@progbits
	.sectionflags	@""
	.align	4
.nv.constant0._ZN5flash32flash_fwd_splitkv_combine_kernelI23Flash_fwd_kernel_traitsILi32ELi64ELi128ELi4ELb0ELb0EN7cutlass10bfloat16_tE19Flash_kernel_traitsILi32ELi64ELi128ELi4ES3_EELi16ELi6ELb1EEEvNS_16Flash_fwd_paramsE:
	.zero		1360


//--------------------- .nv.constant0._ZN5flash32flash_fwd_splitkv_combine_kernelI23Flash_fwd_kernel_traitsILi32ELi64ELi128ELi4ELb0ELb0EN7cutlass10bfloat16_tE19Flash_kernel_traitsILi32ELi64ELi128ELi4ES3_EELi16ELi5ELb1EEEvNS_16Flash_fwd_paramsE --------------------------
	.section	.nv.constant0._ZN5flash32flash_fwd_splitkv_combine_kernelI23Flash_fwd_kernel_traitsILi32ELi64ELi128ELi4ELb0ELb0EN7cutlass10bfloat16_tE19Flash_kernel_traitsILi32ELi64ELi128ELi4ES3_EELi16ELi5ELb1EEEvNS_16Flash_fwd_paramsE,"a",@progbits
	.sectionflags	@""
	.align	4
.nv.constant0._ZN5flash32flash_fwd_splitkv_combine_kernelI23Flash_fwd_kernel_traitsILi32ELi64ELi128ELi4ELb0ELb0EN7cutlass10bfloat16_tE19Flash_kernel_traitsILi32ELi64ELi128ELi4ES3_EELi16ELi5ELb1EEEvNS_16Flash_fwd_paramsE:
	.zero		1360


//--------------------- .nv.constant0._ZN5flash32flash_fwd_splitkv_combine_kernelI23Flash_fwd_kernel_traitsILi32ELi64ELi128ELi4ELb0ELb0EN7cutlass10bfloat16_tE19Flash_kernel_traitsILi32ELi64ELi128ELi4ES3_EELi16ELi4ELb1EEEvNS_16Flash_fwd_paramsE --------------------------
	.section	.nv.constant0._ZN5flash32flash_fwd_splitkv_combine_kernelI23Flash_fwd_kernel_traitsILi32ELi64ELi128ELi4ELb0ELb0EN7cutlass10bfloat16_tE19Flash_kernel_traitsILi32ELi64ELi128ELi4ES3_EELi16ELi4ELb1EEEvNS_16Flash_fwd_paramsE,"a",@progbits
	.sectionflags	@""
	.align	4
.nv.constant0._ZN5flash32flash_fwd_splitkv_combine_kernelI23Flash_fwd_kernel_traitsILi32ELi64ELi128ELi4ELb0ELb0EN7cutlass10bfloat16_tE19Flash_kernel_traitsILi32ELi64ELi128ELi4ES3_EELi16ELi4ELb1EEEvNS_16Flash_fwd_paramsE:
	.zero		1360


//--------------------- .nv.constant0._ZN5flash32flash_fwd_splitkv_combine_kernelI23Flash_fwd_kernel_traitsILi32ELi64ELi128ELi4ELb0ELb0EN7cutlass10bfloat16_tE19Flash_kernel_traitsILi32ELi64ELi128ELi4ES3_EELi16ELi3ELb1EEEvNS_16Flash_fwd_paramsE --------------------------
	.section	.nv.constant0._ZN5flash32flash_fwd_splitkv_combine_kernelI23Flash_fwd_kernel_traitsILi32ELi64ELi128ELi4ELb0ELb0EN7cutlass10bfloat16_tE19Flash_kernel_traitsILi32ELi64ELi128ELi4ES3_EELi16ELi3ELb1EEEvNS_16Flash_fwd_paramsE,"a",@progbits
	.sectionflags	@""
	.align	4
.nv.constant0._ZN5flash32flash_fwd_splitkv_combine_kernelI23Flash_fwd_kernel_traitsILi32ELi64ELi128ELi4ELb0ELb0EN7cutlass10bfloat16_tE19Flash_kernel_traitsILi32ELi64ELi128ELi4ES3_EELi16ELi3ELb1EEEvNS_16Flash_fwd_paramsE:
	.zero		1360


//--------------------- .nv.constant0._ZN5flash32flash_fwd_splitkv_combine_kernelI23Flash_fwd_kernel_traitsILi32ELi64ELi128ELi4ELb0ELb0EN7cutlass10bfloat16_tE19Flash_kernel_traitsILi32ELi64ELi128ELi4ES3_EELi16ELi2ELb1EEEvNS_16Flash_fwd_paramsE --------------------------
	.section	.nv.constant0._ZN5flash32flash_fwd_splitkv_combine_kernelI23Flash_fwd_kernel_traitsILi32ELi64ELi128ELi4ELb0ELb0EN7cutlass10bfloat16_tE19Flash_kernel_traitsILi32ELi64ELi128ELi4ES3_EELi16ELi2ELb1EEEvNS_16Flash_fwd_paramsE,"a",@progbits
	.sectionflags	@""
	.align	4
.nv.constant0._ZN5flash32flash_fwd_splitkv_combine_kernelI23Flash_fwd_kernel_traitsILi32ELi64ELi128ELi4ELb0ELb0EN7cutlass10bfloat16_tE19Flash_kernel_traitsILi32ELi64ELi128ELi4ES3_EELi16ELi2ELb1EEEvNS_16Flash_fwd_paramsE:
	.zero		1360


//--------------------- .nv.constant0._ZN5flash32flash_fwd_splitkv_combine_kernelI23Flash_fwd_kernel_traitsILi32ELi64ELi128ELi4ELb0ELb0EN7cutlass10bfloat16_tE19Flash_kernel_traitsILi32ELi64ELi128ELi4ES3_EELi16ELi1ELb1EEEvNS_16Flash_fwd_paramsE --------------------------
	.section	.nv.constant0._ZN5flash32flash_fwd_splitkv_combine_kernelI23Flash_fwd_kernel_traitsILi32ELi64ELi128ELi4ELb0ELb0EN7cutlass10bfloat16_tE19Flash_kernel_traitsILi32ELi64ELi128ELi4ES3_EELi16ELi1ELb1EEEvNS_16Flash_fwd_paramsE,"a",@progbits
	.sectionflags	@""
	.align	4
.nv.constant0._ZN5flash32flash_fwd_splitkv_combine_kernelI23Flash_fwd_kernel_traitsILi32ELi64ELi128ELi4ELb0ELb0EN7cutlass10bfloat16_tE19Flash_kernel_traitsILi32ELi64ELi128ELi4ES3_EELi16ELi1ELb1EEEvNS_16Flash_fwd_paramsE:
	.zero		1360


//--------------------- .nv.constant0._ZN5flash24flash_fwd_splitkv_kernelI23Flash_fwd_kernel_traitsILi32ELi64ELi128ELi4ELb0ELb0EN7cutlass10bfloat16_tE19Flash_kernel_traitsILi32ELi64ELi128ELi4ES3_EELb1ELb0ELb0ELb0ELb0ELb0ELb0ELb0EEEvNS_16Flash_fwd_paramsE --------------------------
	.section	.nv.constant0._ZN5flash24flash_fwd_splitkv_kernelI23Flash_fwd_kernel_traitsILi32ELi64ELi128ELi4ELb0ELb0EN7cutlass10bfloat16_tE19Flash_kernel_traitsILi32ELi64ELi128ELi4ES3_EELb1ELb0ELb0ELb0ELb0ELb0ELb0ELb0EEEvNS_16Flash_fwd_paramsE,"a",@progbits
	.sectionflags	@""
	.align	4
.nv.constant0._ZN5flash24flash_fwd_splitkv_kernelI23Flash_fwd_kernel_traitsILi32ELi64ELi128ELi4ELb0ELb0EN7cutlass10bfloat16_tE19Flash_kernel_traitsILi32ELi64ELi128ELi4ES3_EELb1ELb0ELb0ELb0ELb0ELb0ELb0ELb0EEEvNS_16Flash_fwd_paramsE:
	.zero		1360


//--------------------- .nv.constant0._ZN5flash24flash_fwd_splitkv_kernelI23Flash_fwd_kernel_traitsILi32ELi64ELi128ELi4ELb0ELb0EN7cutlass10bfloat16_tE19Flash_kernel_traitsILi32ELi64ELi128ELi4ES3_EELb1ELb0ELb0ELb0ELb0ELb1ELb0ELb0EEEvNS_16Flash_fwd_paramsE --------------------------
	.section	.nv.constant0._ZN5flash24flash_fwd_splitkv_kernelI23Flash_fwd_kernel_traitsILi32ELi64ELi128ELi4ELb0ELb0EN7cutlass10bfloat16_tE19Flash_kernel_traitsILi32ELi64ELi128ELi4ES3_EELb1ELb0ELb0ELb0ELb0ELb1ELb0ELb0EEEvNS_16Flash_fwd_paramsE,"a",@progbits
	.sectionflags	@""
	.align	4
.nv.constant0._ZN5flash24flash_fwd_splitkv_kernelI23Flash_fwd_kernel_traitsILi32ELi64ELi128ELi4ELb0ELb0EN7cutlass10bfloat16_tE19Flash_kernel_traitsILi32ELi64ELi128ELi4ES3_EELb1ELb0ELb0ELb0ELb0ELb1ELb0ELb0EEEvNS_16Flash_fwd_paramsE:
	.zero		1360


//--------------------- .nv.constant0._ZN5flash24flash_fwd_splitkv_kernelI23Flash_fwd_kernel_traitsILi32ELi64ELi128ELi4ELb0ELb0EN7cutlass10bfloat16_tE19Flash_kernel_traitsILi32ELi64ELi128ELi4ES3_EELb1ELb0ELb0ELb0ELb0ELb0ELb0ELb1EEEvNS_16Flash_fwd_paramsE --------------------------
	.section	.nv.constant0._ZN5flash24flash_fwd_splitkv_kernelI23Flash_fwd_kernel_traitsILi32ELi64ELi128ELi4ELb0ELb0EN7cutlass10bfloat16_tE19Flash_kernel_traitsILi32ELi64ELi128ELi4ES3_EELb1ELb0ELb0ELb0ELb0ELb0ELb0ELb1EEEvNS_16Flash_fwd_paramsE,"a",@progbits
	.sectionflags	@""
	.align	4
.nv.constant0._ZN5flash24flash_fwd_splitkv_kernelI23Flash_fwd_kernel_traitsILi32ELi64ELi128ELi4ELb0ELb0EN7cutlass10bfloat16_tE19Flash_kernel_traitsILi32ELi64ELi128ELi4ES3_EELb1ELb0ELb0ELb0ELb0ELb0ELb0ELb1EEEvNS_16Flash_fwd_paramsE:
	.zero		1360


//--------------------- .nv.constant0._ZN5flash24flash_fwd_splitkv_kernelI23Flash_fwd_kernel_traitsILi32ELi64ELi128ELi4ELb0ELb0EN7cutlass10bfloat16_tE19Flash_kernel_traitsILi32ELi64ELi128ELi4ES3_EELb1ELb0ELb0ELb0ELb0ELb1ELb0ELb1EEEvNS_16Flash_fwd_paramsE --------------------------
	.section	.nv.constant0._ZN5flash24flash_fwd_splitkv_kernelI23Flash_fwd_kernel_traitsILi32ELi64ELi128ELi4ELb0ELb0EN7cutlass10bfloat16_tE19Flash_kernel_traitsILi32ELi64ELi128ELi4ES3_EELb1ELb0ELb0ELb0ELb0ELb1ELb0ELb1EEEvNS_16Flash_fwd_paramsE,"a",@progbits
	.sectionflags	@""
	.align	4
.nv.constant0._ZN5flash24flash_fwd_splitkv_kernelI23Flash_fwd_kernel_traitsILi32ELi64ELi128ELi4ELb0ELb0EN7cutlass10bfloat16_tE19Flash_kernel_traitsILi32ELi64ELi128ELi4ES3_EELb1ELb0ELb0ELb0ELb0ELb1ELb0ELb1EEEvNS_16Flash_fwd_paramsE:
	.zero		1360


//--------------------- .nv.constant0._ZN5flash24flash_fwd_splitkv_kernelI23Flash_fwd_kernel_traitsILi32ELi64ELi128ELi4ELb0ELb0EN7cutlass10bfloat16_tE19Flash_kernel_traitsILi32ELi64ELi128ELi4ES3_EELb1ELb0ELb0ELb0ELb0ELb0ELb1ELb0EEEvNS_16Flash_fwd_paramsE --------------------------
	.section	.nv.constant0._ZN5flash24flash_fwd_splitkv_kernelI23Flash_fwd_kernel_traitsILi32ELi64ELi128ELi4ELb0ELb0EN7cutlass10bfloat16_tE19Flash_kernel_traitsILi32ELi64ELi128ELi4ES3_EELb1ELb0ELb0ELb0ELb0ELb0ELb1ELb0EEEvNS_16Flash_fwd_paramsE,"a",@progbits
	.sectionflags	@""
	.align	4
.nv.constant0._ZN5flash24flash_fwd_splitkv_kernelI23Flash_fwd_kernel_traitsILi32ELi64ELi128ELi4ELb0ELb0EN7cutlass10bfloat16_tE19Flash_kernel_traitsILi32ELi64ELi128ELi4ES3_EELb1ELb0ELb0ELb0ELb0ELb0ELb1ELb0EEEvNS_16Flash_fwd_paramsE:
	.zero		1360


//--------------------- .nv.constant0._ZN5flash24flash_fwd_splitkv_kernelI23Flash_fwd_kernel_traitsILi32ELi64ELi128ELi4ELb0ELb0EN7cutlass10bfloat16_tE19Flash_kernel_traitsILi32ELi64ELi128ELi4ES3_EELb1ELb0ELb0ELb0ELb0ELb1ELb1ELb0EEEvNS_16Flash_fwd_paramsE --------------------------
	.section	.nv.constant0._ZN5flash24flash_fwd_splitkv_kernelI23Flash_fwd_kernel_traitsILi32ELi64ELi128ELi4ELb0ELb0EN7cutlass10bfloat16_tE19Flash_kernel_traitsILi32ELi64ELi128ELi4ES3_EELb1ELb0ELb0ELb0ELb0ELb1ELb1ELb0EEEvNS_16Flash_fwd_paramsE,"a",@progbits
	.sectionflags	@""
	.align	4
.nv.constant0._ZN5flash24flash_fwd_splitkv_kernelI23Flash_fwd_kernel_traitsILi32ELi64ELi128ELi4ELb0ELb0EN7cutlass10bfloat16_tE19Flash_kernel_traitsILi32ELi64ELi128ELi4ES3_EELb1ELb0ELb0ELb0ELb0ELb1ELb1ELb0EEEvNS_16Flash_fwd_paramsE:
	.zero		1360


//--------------------- .nv.constant0._ZN5flash24flash_fwd_splitkv_kernelI23Flash_fwd_kernel_traitsILi32ELi64ELi128ELi4ELb0ELb0EN7cutlass10bfloat16_tE19Flash_kernel_traitsILi32ELi64ELi128ELi4ES3_EELb1ELb0ELb0ELb0ELb0ELb0ELb1ELb1EEEvNS_16Flash_fwd_paramsE --------------------------
	.section	.nv.constant0._ZN5flash24flash_fwd_splitkv_kernelI23Flash_fwd_kernel_traitsILi32ELi64ELi128ELi4ELb0ELb0EN7cutlass10bfloat16_tE19Flash_kernel_traitsILi32ELi64ELi128ELi4ES3_EELb1ELb0ELb0ELb0ELb0ELb0ELb1ELb1EEEvNS_16Flash_fwd_paramsE,"a",@progbits
	.sectionflags	@""
	.align	4
.nv.constant0._ZN5flash24flash_fwd_splitkv_kernelI23Flash_fwd_kernel_traitsILi32ELi64ELi128ELi4ELb0ELb0EN7cutlass10bfloat16_tE19Flash_kernel_traitsILi32ELi64ELi128ELi4ES3_EELb1ELb0ELb0ELb0ELb0ELb0ELb1ELb1EEEvNS_16Flash_fwd_paramsE:
	.zero		1360


//--------------------- .nv.constant0._ZN5flash24flash_fwd_splitkv_kernelI23Flash_fwd_kernel_traitsILi32ELi64ELi128ELi4ELb0ELb0EN7cutlass10bfloat16_tE19Flash_kernel_traitsILi32ELi64ELi128ELi4ES3_EELb1ELb0ELb0ELb0ELb0ELb1ELb1ELb1EEEvNS_16Flash_fwd_paramsE --------------------------
	.section	.nv.constant0._ZN5flash24flash_fwd_splitkv_kernelI23Flash_fwd_kernel_traitsILi32ELi64ELi128ELi4ELb0ELb0EN7cutlass10bfloat16_tE19Flash_kernel_traitsILi32ELi64ELi128ELi4ES3_EELb1ELb0ELb0ELb0ELb0ELb1ELb1ELb1EEEvNS_16Flash_fwd_paramsE,"a",@progbits
	.sectionflags	@""
	.align	4
.nv.constant0._ZN5flash24flash_fwd_splitkv_kernelI23Flash_fwd_kernel_traitsILi32ELi64ELi128ELi4ELb0ELb0EN7cutlass10bfloat16_tE19Flash_kernel_traitsILi32ELi64ELi128ELi4ES3_EELb1ELb0ELb0ELb0ELb0ELb1ELb1ELb1EEEvNS_16Flash_fwd_paramsE:
	.zero		1360


//--------------------- .nv.constant0._ZN5flash24flash_fwd_splitkv_kernelI23Flash_fwd_kernel_traitsILi32ELi64ELi128ELi4ELb0ELb0EN7cutlass10bfloat16_tE19Flash_kernel_traitsILi32ELi64ELi128ELi4ES3_EELb1ELb0ELb0ELb1ELb1ELb0ELb0ELb0EEEvNS_16Flash_fwd_paramsE --------------------------
	.section	.nv.constant0._ZN5flash24flash_fwd_splitkv_kernelI23Flash_fwd_kernel_traitsILi32ELi64ELi128ELi4ELb0ELb0EN7cutlass10bfloat16_tE19Flash_kernel_traitsILi32ELi64ELi128ELi4ES3_EELb1ELb0ELb0ELb1ELb1ELb0ELb0ELb0EEEvNS_16Flash_fwd_paramsE,"a",@progbits
	.sectionflags	@""
	.align	4
.nv.constant0._ZN5flash24flash_fwd_splitkv_kernelI23Flash_fwd_kernel_traitsILi32ELi64ELi128ELi4ELb0ELb0EN7cutlass10bfloat16_tE19Flash_kernel_traitsILi32ELi64ELi128ELi4ES3_EELb1ELb0ELb0ELb1ELb1ELb0ELb0ELb0EEEvNS_16Flash_fwd_paramsE:
	.zero		1360


//--------------------- .nv.constant0._ZN5flash24flash_fwd_splitkv_kernelI23Flash_fwd_kernel_traitsILi32ELi64ELi128ELi4ELb0ELb0EN7cutlass10bfloat16_tE19Flash_kernel_traitsILi32ELi64ELi128ELi4ES3_EELb1ELb0ELb0ELb1ELb1ELb1ELb0ELb0EEEvNS_16Flash_fwd_paramsE --------------------------
	.section	.nv.constant0._ZN5flash24flash_fwd_splitkv_kernelI23Flash_fwd_kernel_traitsILi32ELi64ELi128ELi4ELb0ELb0EN7cutlass10bfloat16_tE19Flash_kernel_traitsILi32ELi64ELi128ELi4ES3_EELb1ELb0ELb0ELb1ELb1ELb1ELb0ELb0EEEvNS_16Flash_fwd_paramsE,"a",@progbits
	.sectionflags	@""
	.align	4
.nv.constant0._ZN5flash24flash_fwd_splitkv_kernelI23Flash_fwd_kernel_traitsILi32ELi64ELi128ELi4ELb0ELb0EN7cutlass10bfloat16_tE19Flash_kernel_traitsILi32ELi64ELi128ELi4ES3_EELb1ELb0ELb0ELb1ELb1ELb1ELb0ELb0EEEvNS_16Flash_fwd_paramsE:
	.zero		1360


//--------------------- .nv.constant0._ZN5flash24flash_fwd_splitkv_kernelI23Flash_fwd_kernel_traitsILi32ELi64ELi128ELi4ELb0ELb0EN7cutlass10bfloat16_tE19Flash_kernel_traitsILi32ELi64ELi128ELi4ES3_EELb1ELb0ELb0ELb1ELb1ELb0ELb1ELb0EEEvNS_16Flash_fwd_paramsE --------------------------
	.section	.nv.constant0._ZN5flash24flash_fwd_splitkv_kernelI23Flash_fwd_kernel_traitsILi32ELi64ELi128ELi4ELb0ELb0EN7cutlass10bfloat16_tE19Flash_kernel_traitsILi32ELi64ELi128ELi4ES3_EELb1ELb0ELb0ELb1ELb1ELb0ELb1ELb0EEEvNS_16Flash_fwd_paramsE,"a",@progbits
	.sectionflags	@""
	.align	4
.nv.constant0._ZN5flash24flash_fwd_splitkv_kernelI23Flash_fwd_kernel_traitsILi32ELi64ELi128ELi4ELb0ELb0EN7cutlass10bfloat16_tE19Flash_kernel_traitsILi32ELi64ELi128ELi4ES3_EELb1ELb0ELb0ELb1ELb1ELb0ELb1ELb0EEEvNS_16Flash_fwd_paramsE:
	.zero		1360


//--------------------- .nv.constant0._ZN5flash24flash_fwd_splitkv_kernelI23Flash_fwd_kernel_traitsILi32ELi64ELi128ELi4ELb0ELb0EN7cutlass10bfloat16_tE19Flash_kernel_traitsILi32ELi64ELi128ELi4ES3_EELb1ELb0ELb0ELb1ELb1ELb1ELb1ELb0EEEvNS_16Flash_fwd_paramsE --------------------------
	.section	.nv.constant0._ZN5flash24flash_fwd_splitkv_kernelI23Flash_fwd_kernel_traitsILi32ELi64ELi128ELi4ELb0ELb0EN7cutlass10bfloat16_tE19Flash_kernel_traitsILi32ELi64ELi128ELi4ES3_EELb1ELb0ELb0ELb1ELb1ELb1ELb1ELb0EEEvNS_16Flash_fwd_paramsE,"a",@progbits
	.sectionflags	@""
	.align	4
.nv.constant0._ZN5flash24flash_fwd_splitkv_kernelI23Flash_fwd_kernel_traitsILi32ELi64ELi128ELi4ELb0ELb0EN7cutlass10bfloat16_tE19Flash_kernel_traitsILi32ELi64ELi128ELi4ES3_EELb1ELb0ELb0ELb1ELb1ELb1ELb1ELb0EEEvNS_16Flash_fwd_paramsE:
	.zero		1360


//--------------------- .nv.constant0._ZN5flash24flash_fwd_splitkv_kernelI23Flash_fwd_kernel_traitsILi32ELi64ELi128ELi4ELb0ELb0EN7cutlass10bfloat16_tE19Flash_kernel_traitsILi32ELi64ELi128ELi4ES3_EELb1ELb0ELb0ELb0ELb1ELb0ELb0ELb0EEEvNS_16Flash_fwd_paramsE --------------------------
	.section	.nv.constant0._ZN5flash24flash_fwd_splitkv_kernelI23Flash_fwd_kernel_traitsILi32ELi64ELi128ELi4ELb0ELb0EN7cutlass10bfloat16_tE19Flash_kernel_traitsILi32ELi64ELi128ELi4ES3_EELb1ELb0ELb0ELb0ELb1ELb0ELb0ELb0EEEvNS_16Flash_fwd_paramsE,"a",@progbits
	.sectionflags	@""
	.align	4
.nv.constant0._ZN5flash24flash_fwd_splitkv_kernelI23Flash_fwd_kernel_traitsILi32ELi64ELi128ELi4ELb0ELb0EN7cutlass10bfloat16_tE19Flash_kernel_traitsILi32ELi64ELi128ELi4ES3_EELb1ELb0ELb0ELb0ELb1ELb0ELb0ELb0EEEvNS_16Flash_fwd_paramsE:
	.zero		1360


//--------------------- .nv.constant0._ZN5flash24flash_fwd_splitkv_kernelI23Flash_fwd_kernel_traitsILi32ELi64ELi128ELi4ELb0ELb0EN7cutlass10bfloat16_tE19Flash_kernel_traitsILi32ELi64ELi128ELi4ES3_EELb1ELb0ELb0ELb0ELb1ELb1ELb0ELb0EEEvNS_16Flash_fwd_paramsE --------------------------
	.section	.nv.constant0._ZN5flash24flash_fwd_splitkv_kernelI23Flash_fwd_kernel_traitsILi32ELi64ELi128ELi4ELb0ELb0EN7cutlass10bfloat16_tE19Flash_kernel_traitsILi32ELi64ELi128ELi4ES3_EELb1ELb0ELb0ELb0ELb1ELb1ELb0ELb0EEEvNS_16Flash_fwd_paramsE,"a",@progbits
	.sectionflags	@""
	.align	4
.nv.constant0._ZN5flash24flash_fwd_splitkv_kernelI23Flash_fwd_kernel_traitsILi32ELi64ELi128ELi4ELb0ELb0EN7cutlass10bfloat16_tE19Flash_kernel_traitsILi32ELi64ELi128ELi4ES3_EELb1ELb0ELb0ELb0ELb1ELb1ELb0ELb0EEEvNS_16Flash_fwd_paramsE:
	.zero		1360


//--------------------- .nv.constant0._ZN5flash24flash_fwd_splitkv_kernelI23Flash_fwd_kernel_traitsILi32ELi64ELi128ELi4ELb0ELb0EN7cutlass10bfloat16_tE19Flash_kernel_traitsILi32ELi64ELi128ELi4ES3_EELb1ELb0ELb1ELb0ELb0ELb0ELb0ELb0EEEvNS_16Flash_fwd_paramsE --------------------------
	.section	.nv.constant0._ZN5flash24flash_fwd_splitkv_kernelI23Flash_fwd_kernel_traitsILi32ELi64ELi128ELi4ELb0ELb0EN7cutlass10bfloat16_tE19Flash_kernel_traitsILi32ELi64ELi128ELi4ES3_EELb1ELb0ELb1ELb0ELb0ELb0ELb0ELb0EEEvNS_16Flash_fwd_paramsE,"a",@progbits
	.sectionflags	@""
	.align	4
.nv.constant0._ZN5flash24flash_fwd_splitkv_kernelI23Flash_fwd_kernel_traitsILi32ELi64ELi128ELi4ELb0ELb0EN7cutlass10bfloat16_tE19Flash_kernel_traitsILi32ELi64ELi128ELi4ES3_EELb1ELb0ELb1ELb0ELb0ELb0ELb0ELb0EEEvNS_16Flash_fwd_paramsE:
	.zero		1360


//--------------------- .nv.constant0._ZN5flash24flash_fwd_splitkv_kernelI23Flash_fwd_kernel_traitsILi32ELi64ELi128ELi4ELb0ELb0EN7cutlass10bfloat16_tE19Flash_kernel_traitsILi32ELi64ELi128ELi4ES3_EELb1ELb0ELb1ELb0ELb0ELb1ELb0ELb0EEEvNS_16Flash_fwd_paramsE --------------------------
	.section	.nv.constant0._ZN5flash24flash_fwd_splitkv_kernelI23Flash_fwd_kernel_traitsILi32ELi64ELi128ELi4ELb0ELb0EN7cutlass10bfloat16_tE19Flash_kernel_traitsILi32ELi64ELi128ELi4ES3_EELb1ELb0ELb1ELb0ELb0ELb1ELb0ELb0EEEvNS_16Flash_fwd_paramsE,"a",@progbits
	.sectionflags	@""
	.align	4
.nv.constant0._ZN5flash24flash_fwd_splitkv_kernelI23Flash_fwd_kernel_traitsILi32ELi64ELi128ELi4ELb0ELb0EN7cutlass10bfloat16_tE19Flash_kernel_traitsILi32ELi64ELi128ELi4ES3_EELb1ELb0ELb1ELb0ELb0ELb1ELb0ELb0EEEvNS_16Flash_fwd_paramsE:
	.zero		1360


//--------------------- .nv.constant0._ZN5flash24flash_fwd_splitkv_kernelI23Flash_fwd_kernel_traitsILi32ELi64ELi128ELi4ELb0ELb0EN7cutlass10bfloat16_tE19Flash_kernel_traitsILi32ELi64ELi128ELi4ES3_EELb1ELb0ELb0ELb0ELb1ELb0ELb0ELb1EEEvNS_16Flash_fwd_paramsE --------------------------
	.section	.nv.constant0._ZN5flash24flash_fwd_splitkv_kernelI23Flash_fwd_kernel_traitsILi32ELi64ELi128ELi4ELb0ELb0EN7cutlass10bfloat16_tE19Flash_kernel_traitsILi32ELi64ELi128ELi4ES3_EELb1ELb0ELb0ELb0ELb1ELb0ELb0ELb1EEEvNS_16Flash_fwd_paramsE,"a",@progbits
	.sectionflags	@""
	.align	4
.nv.constant0._ZN5flash24flash_fwd_splitkv_kernelI23Flash_fwd_kernel_traitsILi32ELi64ELi128ELi4ELb0ELb0EN7cutlass10bfloat16_tE19Flash_kernel_traitsILi32ELi64ELi128ELi4ES3_EELb1ELb0ELb0ELb0ELb1ELb0ELb0ELb1EEEvNS_16Flash_fwd_paramsE:
	.zero		1360


//--------------------- .nv.constant0._ZN5flash24flash_fwd_splitkv_kernelI23Flash_fwd_kernel_traitsILi32ELi64ELi128ELi4ELb0ELb0EN7cutlass10bfloat16_tE19Flash_kernel_traitsILi32ELi64ELi128ELi4ES3_EELb1ELb0ELb0ELb0ELb1ELb1ELb0ELb1EEEvNS_16Flash_fwd_paramsE --------------------------
	.section	.nv.constant0._ZN5flash24flash_fwd_splitkv_kernelI23Flash_fwd_kernel_traitsILi32ELi64ELi128ELi4ELb0ELb0EN7cutlass10bfloat16_tE19Flash_kernel_traitsILi32ELi64ELi128ELi4ES3_EELb1ELb0ELb0ELb0ELb1ELb1ELb0ELb1EEEvNS_16Flash_fwd_paramsE,"a",@progbits
	.sectionflags	@""
	.align	4
.nv.constant0._ZN5flash24flash_fwd_splitkv_kernelI23Flash_fwd_kernel_traitsILi32ELi64ELi128ELi4ELb0ELb0EN7cutlass10bfloat16_tE19Flash_kernel_traitsILi32ELi64ELi128ELi4ES3_EELb1ELb0ELb0ELb0ELb1ELb1ELb0ELb1EEEvNS_16Flash_fwd_paramsE:
	.zero		1360


//--------------------- .nv.constant0._ZN5flash24flash_fwd_splitkv_kernelI23Flash_fwd_kernel_traitsILi32ELi64ELi128ELi4ELb0ELb0EN7cutlass10bfloat16_tE19Flash_kernel_traitsILi32ELi64ELi128ELi4ES3_EELb1ELb0ELb1ELb0ELb0ELb0ELb0ELb1EEEvNS_16Flash_fwd_paramsE --------------------------
	.section	.nv.constant0._ZN5flash24flash_fwd_splitkv_kernelI23Flash_fwd_kernel_traitsILi32ELi64ELi128ELi4ELb0ELb0EN7cutlass10bfloat16_tE19Flash_kernel_traitsILi32ELi64ELi128ELi4ES3_EELb1ELb0ELb1ELb0ELb0ELb0ELb0ELb1EEEvNS_16Flash_fwd_paramsE,"a",@progbits
	.sectionflags	@""
	.align	4
.nv.constant0._ZN5flash24flash_fwd_splitkv_kernelI23Flash_fwd_kernel_traitsILi32ELi64ELi128ELi4ELb0ELb0EN7cutlass10bfloat16_tE19Flash_kernel_traitsILi32ELi64ELi128ELi4ES3_EELb1ELb0ELb1ELb0ELb0ELb0ELb0ELb1EEEvNS_16Flash_fwd_paramsE:
	.zero		1360


//--------------------- .nv.constant0._ZN5flash24flash_fwd_splitkv_kernelI23Flash_fwd_kernel_traitsILi32ELi64ELi128ELi4ELb0ELb0EN7cutlass10bfloat16_tE19Flash_kernel_traitsILi32ELi64ELi128ELi4ES3_EELb1ELb0ELb1ELb0ELb0ELb1ELb0ELb1EEEvNS_16Flash_fwd_paramsE --------------------------
	.section	.nv.constant0._ZN5flash24flash_fwd_splitkv_kernelI23Flash_fwd_kernel_traitsILi32ELi64ELi128ELi4ELb0ELb0EN7cutlass10bfloat16_tE19Flash_kernel_traitsILi32ELi64ELi128ELi4ES3_EELb1ELb0ELb1ELb0ELb0ELb1ELb0ELb1EEEvNS_16Flash_fwd_paramsE,"a",@progbits
	.sectionflags	@""
	.align	4
.nv.constant0._ZN5flash24flash_fwd_splitkv_kernelI23Flash_fwd_kernel_traitsILi32ELi64ELi128ELi4ELb0ELb0EN7cutlass10bfloat16_tE19Flash_kernel_traitsILi32ELi64ELi128ELi4ES3_EELb1ELb0ELb1ELb0ELb0ELb1ELb0ELb1EEEvNS_16Flash_fwd_paramsE:
	.zero		1360


//--------------------- .nv.constant0._ZN5flash24flash_fwd_splitkv_kernelI23Flash_fwd_kernel_traitsILi32ELi64ELi128ELi4ELb0ELb0EN7cutlass10bfloat16_tE19Flash_kernel_traitsILi32ELi64ELi128ELi4ES3_EELb1ELb0ELb0ELb0ELb1ELb0ELb1ELb0EEEvNS_16Flash_fwd_paramsE --------------------------
	.section	.nv.constant0._ZN5flash24flash_fwd_splitkv_kernelI23Flash_fwd_kernel_traitsILi32ELi64ELi128ELi4ELb0ELb0EN7cutlass10bfloat16_tE19Flash_kernel_traitsILi32ELi64ELi128ELi4ES3_EELb1ELb0ELb0ELb0ELb1ELb0ELb1ELb0EEEvNS_16Flash_fwd_paramsE,"a",@progbits
	.sectionflags	@""
	.align	4
.nv.constant0._ZN5flash24flash_fwd_splitkv_kernelI23Flash_fwd_kernel_traitsILi32ELi64ELi128ELi4ELb0ELb0EN7cutlass10bfloat16_tE19Flash_kernel_traitsILi32ELi64ELi128ELi4ES3_EELb1ELb0ELb0ELb0ELb1ELb0ELb1ELb0EEEvNS_16Flash_fwd_paramsE:
	.zero		1360


//--------------------- .nv.constant0._ZN5flash24flash_fwd_splitkv_kernelI23Flash_fwd_kernel_traitsILi32ELi64ELi128ELi4ELb0ELb0EN7cutlass10bfloat16_tE19Flash_kernel_traitsILi32ELi64ELi128ELi4ES3_EELb1ELb0ELb0ELb0ELb1ELb1ELb1ELb0EEEvNS_16Flash_fwd_paramsE --------------------------
	.section	.nv.constant0._ZN5flash24flash_fwd_splitkv_kernelI23Flash_fwd_kernel_traitsILi32ELi64ELi128ELi4ELb0ELb0EN7cutlass10bfloat16_tE19Flash_kernel_traitsILi32ELi64ELi128ELi4ES3_EELb1ELb0ELb0ELb0ELb1ELb1ELb1ELb0EEEvNS_16Flash_fwd_paramsE,"a",@progbits
	.sectionflags	@""
	.align	4
.nv.constant0._ZN5flash24flash_fwd_splitkv_kernelI23Flash_fwd_kernel_traitsILi32ELi64ELi128ELi4ELb0ELb0EN7cutlass10bfloat16_tE19Flash_kernel_traitsILi32ELi64ELi128ELi4ES3_EELb1ELb0ELb0ELb0ELb1ELb1ELb1ELb0EEEvNS_16Flash_fwd_paramsE:
	.zero		1360


//--------------------- .nv.constant0._ZN5flash24flash_fwd_splitkv_kernelI23Flash_fwd_kernel_traitsILi32ELi64ELi128ELi4ELb0ELb0EN7cutlass10bfloat16_tE19Flash_kernel_traitsILi32ELi64ELi128ELi4ES3_EELb1ELb0ELb1ELb0ELb0ELb0ELb1ELb0EEEvNS_16Flash_fwd_paramsE --------------------------
	.section	.nv.constant0._ZN5flash24flash_fwd_splitkv_kernelI23Flash_fwd_kernel_traitsILi32ELi64ELi128ELi4ELb0ELb0EN7cutlass10bfloat16_tE19Flash_kernel_traitsILi32ELi64ELi128ELi4ES3_EELb1ELb0ELb1ELb0ELb0ELb0ELb1ELb0EEEvNS_16Flash_fwd_paramsE,"a",@progbits
	.sectionflags	@""
	.align	4
.nv.constant0._ZN5flash24flash_fwd_splitkv_kernelI23Flash_fwd_kernel_traitsILi32ELi64ELi128ELi4ELb0ELb0EN7cutlass10bfloat16_tE19Flash_kernel_traitsILi32ELi64ELi128ELi4ES3_EELb1ELb0ELb1ELb0ELb0ELb0ELb1ELb0EEEvNS_16Flash_fwd_paramsE:
	.zero		1360


//--------------------- .nv.constant0._ZN5flash24flash_fwd_splitkv_kernelI23Flash_fwd_kernel_traitsILi32ELi64ELi128ELi4ELb0ELb0EN7cutlass10bfloat16_tE19Flash_kernel_traitsILi32ELi64ELi128ELi4ES3_EELb1ELb0ELb1ELb0ELb0ELb1ELb1ELb0EEEvNS_16Flash_fwd_paramsE --------------------------
	.section	.nv.constant0._ZN5flash24flash_fwd_splitkv_kernelI23Flash_fwd_kernel_traitsILi32ELi64ELi128ELi4ELb0ELb0EN7cutlass10bfloat16_tE19Flash_kernel_traitsILi32ELi64ELi128ELi4ES3_EELb1ELb0ELb1ELb0ELb0ELb1ELb1ELb0EEEvNS_16Flash_fwd_paramsE,"a",@progbits
	.sectionflags	@""
	.align	4
.nv.constant0._ZN5flash24flash_fwd_splitkv_kernelI23Flash_fwd_kernel_traitsILi32ELi64ELi128ELi4ELb0ELb0EN7cutlass10bfloat16_tE19Flash_kernel_traitsILi32ELi64ELi128ELi4ES3_EELb1ELb0ELb1ELb0ELb0ELb1ELb1ELb0EEEvNS_16Flash_fwd_paramsE:
	.zero		1360


//--------------------- .nv.constant0._ZN5flash24flash_fwd_splitkv_kernelI23Flash_fwd_kernel_traitsILi32ELi64ELi128ELi4ELb0ELb0EN7cutlass10bfloat16_tE19Flash_kernel_traitsILi32ELi64ELi128ELi4ES3_EELb1ELb0ELb0ELb0ELb1ELb0ELb1ELb1EEEvNS_16Flash_fwd_paramsE --------------------------
	.section	.nv.constant0._ZN5flash24flash_fwd_splitkv_kernelI23Flash_fwd_kernel_traitsILi32ELi64ELi128ELi4ELb0ELb0EN7cutlass10bfloat16_tE19Flash_kernel_traitsILi32ELi64ELi128ELi4ES3_EELb1ELb0ELb0ELb0ELb1ELb0ELb1ELb1EEEvNS_16Flash_fwd_paramsE,"a",@progbits
	.sectionflags	@""
	.align	4
.nv.constant0._ZN5flash24flash_fwd_splitkv_kernelI23Flash_fwd_kernel_traitsILi32ELi64ELi128ELi4ELb0ELb0EN7cutlass10bfloat16_tE19Flash_kernel_traitsILi32ELi64ELi128ELi4ES3_EELb1ELb0ELb0ELb0ELb1ELb0ELb1ELb1EEEvNS_16Flash_fwd_paramsE:
	.zero		1360


//--------------------- .nv.constant0._ZN5flash24flash_fwd_splitkv_kernelI23Flash_fwd_kernel_traitsILi32ELi64ELi128ELi4ELb0ELb0EN7cutlass10bfloat16_tE19Flash_kernel_traitsILi32ELi64ELi128ELi4ES3_EELb1ELb0ELb0ELb0ELb1ELb1ELb1ELb1EEEvNS_16Flash_fwd_paramsE --------------------------
	.section	.nv.constant0._ZN5flash24flash_fwd_splitkv_kernelI23Flash_fwd_kernel_traitsILi32ELi64ELi128ELi4ELb0ELb0EN7cutlass10bfloat16_tE19Flash_kernel_traitsILi32ELi64ELi128ELi4ES3_EELb1ELb0ELb0ELb0ELb1ELb1ELb1ELb1EEEvNS_16Flash_fwd_paramsE,"a",@progbits
	.sectionflags	@""
	.align	4
.nv.constant0._ZN5flash24flash_fwd_splitkv_kernelI23Flash_fwd_kernel_traitsILi32ELi64ELi128ELi4ELb0ELb0EN7cutlass10bfloat16_tE19Flash_kernel_traitsILi32ELi64ELi128ELi4ES3_EELb1ELb0ELb0ELb0ELb1ELb1ELb1ELb1EEEvNS_16Flash_fwd_paramsE:
	.zero		1360


//--------------------- .nv.constant0._ZN5flash24flash_fwd_splitkv_kernelI23Flash_fwd_kernel_traitsILi32ELi64ELi128ELi4ELb0ELb0EN7cutlass10bfloat16_tE19Flash_kernel_traitsILi32ELi64ELi128ELi4ES3_EELb1ELb0ELb1ELb0ELb0ELb0ELb1ELb1EEEvNS_16Flash_fwd_paramsE --------------------------
	.section	.nv.constant0._ZN5flash24flash_fwd_splitkv_kernelI23Flash_fwd_kernel_traitsILi32ELi64ELi128ELi4ELb0ELb0EN7cutlass10bfloat16_tE19Flash_kernel_traitsILi32ELi64ELi128ELi4ES3_EELb1ELb0ELb1ELb0ELb0ELb0ELb1ELb1EEEvNS_16Flash_fwd_paramsE,"a",@progbits
	.sectionflags	@""
	.align	4
.nv.constant0._ZN5flash24flash_fwd_splitkv_kernelI23Flash_fwd_kernel_traitsILi32ELi64ELi128ELi4ELb0ELb0EN7cutlass10bfloat16_tE19Flash_kernel_traitsILi32ELi64ELi128ELi4ES3_EELb1ELb0ELb1ELb0ELb0ELb0ELb1ELb1EEEvNS_16Flash_fwd_paramsE:
	.zero		1360


//--------------------- .nv.constant0._ZN5flash24flash_fwd_splitkv_kernelI23Flash_fwd_kernel_traitsILi32ELi64ELi128ELi4ELb0ELb0EN7cutlass10bfloat16_tE19Flash_kernel_traitsILi32ELi64ELi128ELi4ES3_EELb1ELb0ELb1ELb0ELb0ELb1ELb1ELb1EEEvNS_16Flash_fwd_paramsE --------------------------
	.section	.nv.constant0._ZN5flash24flash_fwd_splitkv_kernelI23Flash_fwd_kernel_traitsILi32ELi64ELi128ELi4ELb0ELb0EN7cutlass10bfloat16_tE19Flash_kernel_traitsILi32ELi64ELi128ELi4ES3_EELb1ELb0ELb1ELb0ELb0ELb1ELb1ELb1EEEvNS_16Flash_fwd_paramsE,"a",@progbits
	.sectionflags	@""
	.align	4
.nv.constant0._ZN5flash24flash_fwd_splitkv_kernelI23Flash_fwd_kernel_traitsILi32ELi64ELi128ELi4ELb0ELb0EN7cutlass10bfloat16_tE19Flash_kernel_traitsILi32ELi64ELi128ELi4ES3_EELb1ELb0ELb1ELb0ELb0ELb1ELb1ELb1EEEvNS_16Flash_fwd_paramsE:
	.zero		1360


//--------------------- SYMBOLS --------------------------

	.type		.nv.reservedSmem.offset0,@object
	.size		.nv.reservedSmem.offset0,0x4
	.type		.nv.reservedSmem.cap,@object
	.size		.nv.reservedSmem.cap,0x4
